//
// Generated by NVIDIA NVVM Compiler
//
// Compiler Build ID: CL-36424714
// Cuda compilation tools, release 13.0, V13.0.88
// Based on NVVM 20.0.0
//

.version 9.0
.target sm_100
.address_size 64

	// .globl	_ZN3cub18CUB_300001_SM_10006detail11EmptyKernelIvEEvv
// _ZZN3cub18CUB_300001_SM_10006detail6reduce28DeviceReduceSingleTileKernelINS2_10policy_hubI4Itemj13Addition_funcE10Policy1000EN6thrust24THRUST_300001_SM_1000_NS6detail15normal_iteratorINSA_10device_ptrIS5_EEEEPS5_jS6_S5_S5_N4cuda3std3__410__identityEEEvT0_T1_T2_T3_T4_T6_E12temp_storage has been demoted
// _ZZN3cub18CUB_300001_SM_10006detail6reduce18DeviceReduceKernelINS2_10policy_hubI4Itemj13Addition_funcE10Policy1000EN6thrust24THRUST_300001_SM_1000_NS6detail15normal_iteratorINSA_10device_ptrIS5_EEEEjS6_S5_N4cuda3std3__410__identityEEEvT0_PT3_T1_NS0_13GridEvenShareISN_EET2_T4_E12temp_storage has been demoted
// _ZZN3cub18CUB_300001_SM_10006detail6reduce28DeviceReduceSingleTileKernelINS2_10policy_hubI4Itemj13Addition_funcE10Policy1000EPS5_S9_iS6_S5_S5_N4cuda3std3__410__identityEEEvT0_T1_T2_T3_T4_T6_E12temp_storage has been demoted
// _ZZN3cub18CUB_300001_SM_10006detail6reduce28DeviceReduceSingleTileKernelINS2_10policy_hubI4Itemy13Addition_funcE10Policy1000EN6thrust24THRUST_300001_SM_1000_NS6detail15normal_iteratorINSA_10device_ptrIS5_EEEEPS5_yS6_S5_S5_N4cuda3std3__410__identityEEEvT0_T1_T2_T3_T4_T6_E12temp_storage has been demoted
// _ZZN3cub18CUB_300001_SM_10006detail6reduce18DeviceReduceKernelINS2_10policy_hubI4Itemy13Addition_funcE10Policy1000EN6thrust24THRUST_300001_SM_1000_NS6detail15normal_iteratorINSA_10device_ptrIS5_EEEEyS6_S5_N4cuda3std3__410__identityEEEvT0_PT3_T1_NS0_13GridEvenShareISN_EET2_T4_E12temp_storage has been demoted
// _ZZN3cub18CUB_300001_SM_10006detail6reduce28DeviceReduceSingleTileKernelINS2_10policy_hubI4Itemy13Addition_funcE10Policy1000EPS5_S9_iS6_S5_S5_N4cuda3std3__410__identityEEEvT0_T1_T2_T3_T4_T6_E12temp_storage has been demoted
.global .align 1 .b8 _ZN34_INTERNAL_8f40f5b3_4_k_cu_389074fc4cuda3std3__45__cpo5beginE[1];
.global .align 1 .b8 _ZN34_INTERNAL_8f40f5b3_4_k_cu_389074fc4cuda3std3__45__cpo3endE[1];
.global .align 1 .b8 _ZN34_INTERNAL_8f40f5b3_4_k_cu_389074fc4cuda3std3__45__cpo6cbeginE[1];
.global .align 1 .b8 _ZN34_INTERNAL_8f40f5b3_4_k_cu_389074fc4cuda3std3__45__cpo4cendE[1];
.global .align 1 .b8 _ZN34_INTERNAL_8f40f5b3_4_k_cu_389074fc4cuda3std3__45__cpo6rbeginE[1];
.global .align 1 .b8 _ZN34_INTERNAL_8f40f5b3_4_k_cu_389074fc4cuda3std3__45__cpo4rendE[1];
.global .align 1 .b8 _ZN34_INTERNAL_8f40f5b3_4_k_cu_389074fc4cuda3std3__45__cpo7crbeginE[1];
.global .align 1 .b8 _ZN34_INTERNAL_8f40f5b3_4_k_cu_389074fc4cuda3std3__45__cpo5crendE[1];
.global .align 1 .b8 _ZN34_INTERNAL_8f40f5b3_4_k_cu_389074fc4cuda3std3__436_GLOBAL__N__8f40f5b3_4_k_cu_389074fc6ignoreE[1];
.global .align 1 .b8 _ZN34_INTERNAL_8f40f5b3_4_k_cu_389074fc4cuda3std3__419piecewise_constructE[1];
.global .align 1 .b8 _ZN34_INTERNAL_8f40f5b3_4_k_cu_389074fc4cuda3std3__48in_placeE[1];
.global .align 1 .b8 _ZN34_INTERNAL_8f40f5b3_4_k_cu_389074fc4cuda3std3__420unreachable_sentinelE[1];
.global .align 1 .b8 _ZN34_INTERNAL_8f40f5b3_4_k_cu_389074fc4cuda3std3__47nulloptE[1];
.global .align 1 .b8 _ZN34_INTERNAL_8f40f5b3_4_k_cu_389074fc4cuda3std3__48unexpectE[1];
.global .align 1 .b8 _ZN34_INTERNAL_8f40f5b3_4_k_cu_389074fc4cuda3std6ranges3__45__cpo4swapE[1];
.global .align 1 .b8 _ZN34_INTERNAL_8f40f5b3_4_k_cu_389074fc4cuda3std6ranges3__45__cpo9iter_moveE[1];
.global .align 1 .b8 _ZN34_INTERNAL_8f40f5b3_4_k_cu_389074fc4cuda3std6ranges3__45__cpo5beginE[1];
.global .align 1 .b8 _ZN34_INTERNAL_8f40f5b3_4_k_cu_389074fc4cuda3std6ranges3__45__cpo3endE[1];
.global .align 1 .b8 _ZN34_INTERNAL_8f40f5b3_4_k_cu_389074fc4cuda3std6ranges3__45__cpo6cbeginE[1];
.global .align 1 .b8 _ZN34_INTERNAL_8f40f5b3_4_k_cu_389074fc4cuda3std6ranges3__45__cpo4cendE[1];
.global .align 1 .b8 _ZN34_INTERNAL_8f40f5b3_4_k_cu_389074fc4cuda3std6ranges3__45__cpo7advanceE[1];
.global .align 1 .b8 _ZN34_INTERNAL_8f40f5b3_4_k_cu_389074fc4cuda3std6ranges3__45__cpo9iter_swapE[1];
.global .align 1 .b8 _ZN34_INTERNAL_8f40f5b3_4_k_cu_389074fc4cuda3std6ranges3__45__cpo4nextE[1];
.global .align 1 .b8 _ZN34_INTERNAL_8f40f5b3_4_k_cu_389074fc4cuda3std6ranges3__45__cpo4prevE[1];
.global .align 1 .b8 _ZN34_INTERNAL_8f40f5b3_4_k_cu_389074fc4cuda3std6ranges3__45__cpo4dataE[1];
.global .align 1 .b8 _ZN34_INTERNAL_8f40f5b3_4_k_cu_389074fc4cuda3std6ranges3__45__cpo5cdataE[1];
.global .align 1 .b8 _ZN34_INTERNAL_8f40f5b3_4_k_cu_389074fc4cuda3std6ranges3__45__cpo4sizeE[1];
.global .align 1 .b8 _ZN34_INTERNAL_8f40f5b3_4_k_cu_389074fc4cuda3std6ranges3__45__cpo5ssizeE[1];
.global .align 1 .b8 _ZN34_INTERNAL_8f40f5b3_4_k_cu_389074fc4cuda3std6ranges3__45__cpo8distanceE[1];
.global .align 1 .b8 _ZN34_INTERNAL_8f40f5b3_4_k_cu_389074fc6thrust24THRUST_300001_SM_1000_NS8cuda_cub3parE[1];
.global .align 1 .b8 _ZN34_INTERNAL_8f40f5b3_4_k_cu_389074fc6thrust24THRUST_300001_SM_1000_NS8cuda_cub10par_nosyncE[1];
.global .align 1 .b8 _ZN34_INTERNAL_8f40f5b3_4_k_cu_389074fc6thrust24THRUST_300001_SM_1000_NS6system6detail10sequential3seqE[1];
.global .align 1 .b8 _ZN34_INTERNAL_8f40f5b3_4_k_cu_389074fc6thrust24THRUST_300001_SM_1000_NS12placeholders2_1E[1];
.global .align 1 .b8 _ZN34_INTERNAL_8f40f5b3_4_k_cu_389074fc6thrust24THRUST_300001_SM_1000_NS12placeholders2_2E[1];
.global .align 1 .b8 _ZN34_INTERNAL_8f40f5b3_4_k_cu_389074fc6thrust24THRUST_300001_SM_1000_NS12placeholders2_3E[1];
.global .align 1 .b8 _ZN34_INTERNAL_8f40f5b3_4_k_cu_389074fc6thrust24THRUST_300001_SM_1000_NS12placeholders2_4E[1];
.global .align 1 .b8 _ZN34_INTERNAL_8f40f5b3_4_k_cu_389074fc6thrust24THRUST_300001_SM_1000_NS12placeholders2_5E[1];
.global .align 1 .b8 _ZN34_INTERNAL_8f40f5b3_4_k_cu_389074fc6thrust24THRUST_300001_SM_1000_NS12placeholders2_6E[1];
.global .align 1 .b8 _ZN34_INTERNAL_8f40f5b3_4_k_cu_389074fc6thrust24THRUST_300001_SM_1000_NS12placeholders2_7E[1];
.global .align 1 .b8 _ZN34_INTERNAL_8f40f5b3_4_k_cu_389074fc6thrust24THRUST_300001_SM_1000_NS12placeholders2_8E[1];
.global .align 1 .b8 _ZN34_INTERNAL_8f40f5b3_4_k_cu_389074fc6thrust24THRUST_300001_SM_1000_NS12placeholders2_9E[1];
.global .align 1 .b8 _ZN34_INTERNAL_8f40f5b3_4_k_cu_389074fc6thrust24THRUST_300001_SM_1000_NS12placeholders3_10E[1];
.global .align 1 .b8 _ZN34_INTERNAL_8f40f5b3_4_k_cu_389074fc6thrust24THRUST_300001_SM_1000_NS3seqE[1];

.visible .entry _ZN3cub18CUB_300001_SM_10006detail11EmptyKernelIvEEvv()
{


	ret;

}
	// .globl	_ZN3cub18CUB_300001_SM_10006detail6reduce28DeviceReduceSingleTileKernelINS2_10policy_hubI4Itemj13Addition_funcE10Policy1000EN6thrust24THRUST_300001_SM_1000_NS6detail15normal_iteratorINSA_10device_ptrIS5_EEEEPS5_jS6_S5_S5_N4cuda3std3__410__identityEEEvT0_T1_T2_T3_T4_T6_
.visible .entry _ZN3cub18CUB_300001_SM_10006detail6reduce28DeviceReduceSingleTileKernelINS2_10policy_hubI4Itemj13Addition_funcE10Policy1000EN6thrust24THRUST_300001_SM_1000_NS6detail15normal_iteratorINSA_10device_ptrIS5_EEEEPS5_jS6_S5_S5_N4cuda3std3__410__identityEEEvT0_T1_T2_T3_T4_T6_(
	.param .align 8 .b8 _ZN3cub18CUB_300001_SM_10006detail6reduce28DeviceReduceSingleTileKernelINS2_10policy_hubI4Itemj13Addition_funcE10Policy1000EN6thrust24THRUST_300001_SM_1000_NS6detail15normal_iteratorINSA_10device_ptrIS5_EEEEPS5_jS6_S5_S5_N4cuda3std3__410__identityEEEvT0_T1_T2_T3_T4_T6__param_0[8],
	.param .u64 .ptr .align 1 _ZN3cub18CUB_300001_SM_10006detail6reduce28DeviceReduceSingleTileKernelINS2_10policy_hubI4Itemj13Addition_funcE10Policy1000EN6thrust24THRUST_300001_SM_1000_NS6detail15normal_iteratorINSA_10device_ptrIS5_EEEEPS5_jS6_S5_S5_N4cuda3std3__410__identityEEEvT0_T1_T2_T3_T4_T6__param_1,
	.param .u32 _ZN3cub18CUB_300001_SM_10006detail6reduce28DeviceReduceSingleTileKernelINS2_10policy_hubI4Itemj13Addition_funcE10Policy1000EN6thrust24THRUST_300001_SM_1000_NS6detail15normal_iteratorINSA_10device_ptrIS5_EEEEPS5_jS6_S5_S5_N4cuda3std3__410__identityEEEvT0_T1_T2_T3_T4_T6__param_2,
	.param .align 1 .b8 _ZN3cub18CUB_300001_SM_10006detail6reduce28DeviceReduceSingleTileKernelINS2_10policy_hubI4Itemj13Addition_funcE10Policy1000EN6thrust24THRUST_300001_SM_1000_NS6detail15normal_iteratorINSA_10device_ptrIS5_EEEEPS5_jS6_S5_S5_N4cuda3std3__410__identityEEEvT0_T1_T2_T3_T4_T6__param_3[1],
	.param .align 8 .b8 _ZN3cub18CUB_300001_SM_10006detail6reduce28DeviceReduceSingleTileKernelINS2_10policy_hubI4Itemj13Addition_funcE10Policy1000EN6thrust24THRUST_300001_SM_1000_NS6detail15normal_iteratorINSA_10device_ptrIS5_EEEEPS5_jS6_S5_S5_N4cuda3std3__410__identityEEEvT0_T1_T2_T3_T4_T6__param_4[272],
	.param .align 1 .b8 _ZN3cub18CUB_300001_SM_10006detail6reduce28DeviceReduceSingleTileKernelINS2_10policy_hubI4Itemj13Addition_funcE10Policy1000EN6thrust24THRUST_300001_SM_1000_NS6detail15normal_iteratorINSA_10device_ptrIS5_EEEEPS5_jS6_S5_S5_N4cuda3std3__410__identityEEEvT0_T1_T2_T3_T4_T6__param_5[1]
)
.maxntid 192
.minnctapersm 1
{
	.local .align 8 .b8 	__local_depot1[544];
	.reg .b64 	%SP;
	.reg .b64 	%SPL;
	.reg .pred 	%p<111>;
	.reg .b16 	%rs<18473>;
	.reg .b32 	%r<28777>;
	.reg .b64 	%rd<246>;
	.reg .b64 	%fd<100>;
	// demoted variable
	.shared .align 8 .b8 _ZZN3cub18CUB_300001_SM_10006detail6reduce28DeviceReduceSingleTileKernelINS2_10policy_hubI4Itemj13Addition_funcE10Policy1000EN6thrust24THRUST_300001_SM_1000_NS6detail15normal_iteratorINSA_10device_ptrIS5_EEEEPS5_jS6_S5_S5_N4cuda3std3__410__identityEEEvT0_T1_T2_T3_T4_T6_E12temp_storage[1912];
	mov.u64 	%SPL, __local_depot1;
	ld.param.u64 	%rd11, [_ZN3cub18CUB_300001_SM_10006detail6reduce28DeviceReduceSingleTileKernelINS2_10policy_hubI4Itemj13Addition_funcE10Policy1000EN6thrust24THRUST_300001_SM_1000_NS6detail15normal_iteratorINSA_10device_ptrIS5_EEEEPS5_jS6_S5_S5_N4cuda3std3__410__identityEEEvT0_T1_T2_T3_T4_T6__param_0];
	ld.param.u64 	%rd12, [_ZN3cub18CUB_300001_SM_10006detail6reduce28DeviceReduceSingleTileKernelINS2_10policy_hubI4Itemj13Addition_funcE10Policy1000EN6thrust24THRUST_300001_SM_1000_NS6detail15normal_iteratorINSA_10device_ptrIS5_EEEEPS5_jS6_S5_S5_N4cuda3std3__410__identityEEEvT0_T1_T2_T3_T4_T6__param_1];
	ld.param.u32 	%r917, [_ZN3cub18CUB_300001_SM_10006detail6reduce28DeviceReduceSingleTileKernelINS2_10policy_hubI4Itemj13Addition_funcE10Policy1000EN6thrust24THRUST_300001_SM_1000_NS6detail15normal_iteratorINSA_10device_ptrIS5_EEEEPS5_jS6_S5_S5_N4cuda3std3__410__identityEEEvT0_T1_T2_T3_T4_T6__param_2];
	mov.b64 	%rd13, _ZN3cub18CUB_300001_SM_10006detail6reduce28DeviceReduceSingleTileKernelINS2_10policy_hubI4Itemj13Addition_funcE10Policy1000EN6thrust24THRUST_300001_SM_1000_NS6detail15normal_iteratorINSA_10device_ptrIS5_EEEEPS5_jS6_S5_S5_N4cuda3std3__410__identityEEEvT0_T1_T2_T3_T4_T6__param_4;
	mov.u64 	%rd244, %rd13;
	cvta.to.global.u64 	%rd245, %rd12;
	add.u64 	%rd3, %SPL, 0;
	add.u64 	%rd4, %SPL, 272;
	add.u64 	%rd5, %SPL, 272;
	setp.ne.s32 	%p1, %r917, 0;
	@%p1 bra 	$L__BB1_4;
	mov.u32 	%r28627, %tid.x;
	setp.ne.s32 	%p109, %r28627, 0;
	@%p109 bra 	$L__BB1_176;
	mov.b32 	%r28651, 0;
$L__BB1_3:
	ld.param.v2.u32 	{%r28629, %r28630}, [%rd244];
	st.global.v2.u32 	[%rd245], {%r28629, %r28630};
	add.s32 	%r2, %r28651, 1;
	add.s64 	%rd245, %rd245, 8;
	add.s64 	%rd244, %rd244, 8;
	setp.lt.u32 	%p110, %r28651, 33;
	mov.u32 	%r28651, %r2;
	@%p110 bra 	$L__BB1_3;
	bra.uni 	$L__BB1_176;
$L__BB1_4:
	ld.param.u32 	%r28631, [_ZN3cub18CUB_300001_SM_10006detail6reduce28DeviceReduceSingleTileKernelINS2_10policy_hubI4Itemj13Addition_funcE10Policy1000EN6thrust24THRUST_300001_SM_1000_NS6detail15normal_iteratorINSA_10device_ptrIS5_EEEEPS5_jS6_S5_S5_N4cuda3std3__410__identityEEEvT0_T1_T2_T3_T4_T6__param_2];
	cvta.to.global.u64 	%rd10, %rd11;
	setp.gt.u32 	%p2, %r28631, 191;
	@%p2 bra 	$L__BB1_87;
	ld.param.u32 	%r28638, [_ZN3cub18CUB_300001_SM_10006detail6reduce28DeviceReduceSingleTileKernelINS2_10policy_hubI4Itemj13Addition_funcE10Policy1000EN6thrust24THRUST_300001_SM_1000_NS6detail15normal_iteratorINSA_10device_ptrIS5_EEEEPS5_jS6_S5_S5_N4cuda3std3__410__identityEEEvT0_T1_T2_T3_T4_T6__param_2];
	mov.u32 	%r28654, %tid.x;
	setp.ge.u32 	%p52, %r28654, %r28638;
	mov.b32 	%r28660, 0;
	mov.f64 	%fd78, 0d0000000000000000;
	mov.b16 	%rs12818, 0;
	mov.u16 	%rs12819, %rs12818;
	mov.u16 	%rs12820, %rs12818;
	mov.u16 	%rs12821, %rs12818;
	mov.u16 	%rs12822, %rs12818;
	mov.u16 	%rs12823, %rs12818;
	mov.u16 	%rs12824, %rs12818;
	mov.u16 	%rs12825, %rs12818;
	mov.u16 	%rs12826, %rs12818;
	mov.u16 	%rs12827, %rs12818;
	mov.u16 	%rs12828, %rs12818;
	mov.u16 	%rs12829, %rs12818;
	mov.u16 	%rs12830, %rs12818;
	mov.u16 	%rs12831, %rs12818;
	mov.u16 	%rs12832, %rs12818;
	mov.u16 	%rs12833, %rs12818;
	mov.u16 	%rs12834, %rs12818;
	mov.u16 	%rs12835, %rs12818;
	mov.u16 	%rs12836, %rs12818;
	mov.u16 	%rs12837, %rs12818;
	mov.u16 	%rs12838, %rs12818;
	mov.u16 	%rs12839, %rs12818;
	mov.u16 	%rs12840, %rs12818;
	mov.u16 	%rs12841, %rs12818;
	mov.u16 	%rs12842, %rs12818;
	mov.u16 	%rs12843, %rs12818;
	mov.u16 	%rs12844, %rs12818;
	mov.u16 	%rs12845, %rs12818;
	mov.u16 	%rs12846, %rs12818;
	mov.u16 	%rs12847, %rs12818;
	mov.u16 	%rs12848, %rs12818;
	mov.u16 	%rs12849, %rs12818;
	mov.u16 	%rs12850, %rs12818;
	mov.u16 	%rs12851, %rs12818;
	mov.u16 	%rs12852, %rs12818;
	mov.u16 	%rs12853, %rs12818;
	mov.u16 	%rs12854, %rs12818;
	mov.u16 	%rs12855, %rs12818;
	mov.u16 	%rs12856, %rs12818;
	mov.u16 	%rs12857, %rs12818;
	mov.u16 	%rs12858, %rs12818;
	mov.u16 	%rs12859, %rs12818;
	mov.u16 	%rs12860, %rs12818;
	mov.u16 	%rs12861, %rs12818;
	mov.u16 	%rs12862, %rs12818;
	mov.u16 	%rs12863, %rs12818;
	mov.u16 	%rs12864, %rs12818;
	mov.u16 	%rs12865, %rs12818;
	mov.u16 	%rs12866, %rs12818;
	mov.u16 	%rs12867, %rs12818;
	mov.u16 	%rs12868, %rs12818;
	mov.u16 	%rs12869, %rs12818;
	mov.u16 	%rs12870, %rs12818;
	mov.u16 	%rs12871, %rs12818;
	mov.u16 	%rs12872, %rs12818;
	mov.u16 	%rs12873, %rs12818;
	mov.u16 	%rs12874, %rs12818;
	mov.u16 	%rs12875, %rs12818;
	mov.u16 	%rs12876, %rs12818;
	mov.u16 	%rs12877, %rs12818;
	mov.u16 	%rs12878, %rs12818;
	mov.u16 	%rs12879, %rs12818;
	mov.u16 	%rs12880, %rs12818;
	mov.u16 	%rs12881, %rs12818;
	mov.u16 	%rs12882, %rs12818;
	mov.u16 	%rs12883, %rs12818;
	mov.u16 	%rs12884, %rs12818;
	mov.u16 	%rs12885, %rs12818;
	mov.u16 	%rs12886, %rs12818;
	mov.u16 	%rs12887, %rs12818;
	mov.u16 	%rs12888, %rs12818;
	mov.u16 	%rs12889, %rs12818;
	mov.u16 	%rs12890, %rs12818;
	mov.u16 	%rs12891, %rs12818;
	mov.u16 	%rs12892, %rs12818;
	mov.u16 	%rs12893, %rs12818;
	mov.u16 	%rs12894, %rs12818;
	mov.u16 	%rs12895, %rs12818;
	mov.u16 	%rs12896, %rs12818;
	mov.u16 	%rs12897, %rs12818;
	mov.u16 	%rs12898, %rs12818;
	mov.u16 	%rs12899, %rs12818;
	mov.u16 	%rs12900, %rs12818;
	mov.u16 	%rs12901, %rs12818;
	mov.u16 	%rs12902, %rs12818;
	mov.u16 	%rs12903, %rs12818;
	mov.u16 	%rs12904, %rs12818;
	mov.u16 	%rs12905, %rs12818;
	mov.u16 	%rs12906, %rs12818;
	mov.u16 	%rs12907, %rs12818;
	mov.u16 	%rs12908, %rs12818;
	mov.u16 	%rs12909, %rs12818;
	mov.u16 	%rs12910, %rs12818;
	mov.u16 	%rs12911, %rs12818;
	mov.u16 	%rs12912, %rs12818;
	mov.u16 	%rs12913, %rs12818;
	mov.u16 	%rs12914, %rs12818;
	mov.u16 	%rs12915, %rs12818;
	mov.u16 	%rs12916, %rs12818;
	mov.u16 	%rs12917, %rs12818;
	mov.u16 	%rs12918, %rs12818;
	mov.u16 	%rs12919, %rs12818;
	mov.u16 	%rs12920, %rs12818;
	mov.u16 	%rs12921, %rs12818;
	mov.u16 	%rs12922, %rs12818;
	mov.u16 	%rs12923, %rs12818;
	mov.u16 	%rs12924, %rs12818;
	mov.u16 	%rs12925, %rs12818;
	mov.u16 	%rs12926, %rs12818;
	mov.u16 	%rs12927, %rs12818;
	mov.u16 	%rs12928, %rs12818;
	mov.u16 	%rs12929, %rs12818;
	mov.u16 	%rs12930, %rs12818;
	mov.u16 	%rs12931, %rs12818;
	mov.u16 	%rs12932, %rs12818;
	mov.u16 	%rs12933, %rs12818;
	mov.u16 	%rs12934, %rs12818;
	mov.u16 	%rs12935, %rs12818;
	mov.u16 	%rs12936, %rs12818;
	mov.u16 	%rs12937, %rs12818;
	mov.u16 	%rs12938, %rs12818;
	mov.u16 	%rs12939, %rs12818;
	mov.u16 	%rs12940, %rs12818;
	mov.u16 	%rs12941, %rs12818;
	mov.u16 	%rs12942, %rs12818;
	mov.u16 	%rs12943, %rs12818;
	mov.u16 	%rs12944, %rs12818;
	mov.u16 	%rs12945, %rs12818;
	mov.u16 	%rs12946, %rs12818;
	mov.u16 	%rs12947, %rs12818;
	mov.u16 	%rs12948, %rs12818;
	mov.u16 	%rs12949, %rs12818;
	mov.u16 	%rs12950, %rs12818;
	mov.u16 	%rs12951, %rs12818;
	mov.u16 	%rs12952, %rs12818;
	mov.u16 	%rs12953, %rs12818;
	mov.u16 	%rs12954, %rs12818;
	mov.u16 	%rs12955, %rs12818;
	mov.u16 	%rs12956, %rs12818;
	mov.u16 	%rs12957, %rs12818;
	mov.u16 	%rs12958, %rs12818;
	mov.u16 	%rs12959, %rs12818;
	mov.u16 	%rs12960, %rs12818;
	mov.u16 	%rs12961, %rs12818;
	mov.u16 	%rs12962, %rs12818;
	mov.u16 	%rs12963, %rs12818;
	mov.u16 	%rs12964, %rs12818;
	mov.u16 	%rs12965, %rs12818;
	mov.u16 	%rs12966, %rs12818;
	mov.u16 	%rs12967, %rs12818;
	mov.u16 	%rs12968, %rs12818;
	mov.u16 	%rs12969, %rs12818;
	mov.u16 	%rs12970, %rs12818;
	mov.u16 	%rs12971, %rs12818;
	mov.u16 	%rs12972, %rs12818;
	mov.u16 	%rs12973, %rs12818;
	mov.u16 	%rs12974, %rs12818;
	mov.u16 	%rs12975, %rs12818;
	mov.u16 	%rs12976, %rs12818;
	mov.u16 	%rs12977, %rs12818;
	mov.u16 	%rs12978, %rs12818;
	mov.u16 	%rs12979, %rs12818;
	mov.u16 	%rs12980, %rs12818;
	mov.u16 	%rs12981, %rs12818;
	mov.u16 	%rs12982, %rs12818;
	mov.u16 	%rs12983, %rs12818;
	mov.u16 	%rs12984, %rs12818;
	mov.u16 	%rs12985, %rs12818;
	mov.u16 	%rs12986, %rs12818;
	mov.u16 	%rs12987, %rs12818;
	mov.u16 	%rs12988, %rs12818;
	mov.u16 	%rs12989, %rs12818;
	mov.u16 	%rs12990, %rs12818;
	mov.u16 	%rs12991, %rs12818;
	mov.u16 	%rs12992, %rs12818;
	mov.u16 	%rs12993, %rs12818;
	mov.u16 	%rs12994, %rs12818;
	mov.u16 	%rs12995, %rs12818;
	mov.u16 	%rs12996, %rs12818;
	mov.u16 	%rs12997, %rs12818;
	mov.u16 	%rs12998, %rs12818;
	mov.u16 	%rs12999, %rs12818;
	mov.u16 	%rs13000, %rs12818;
	mov.u16 	%rs13001, %rs12818;
	mov.u16 	%rs13002, %rs12818;
	mov.u16 	%rs13003, %rs12818;
	mov.u16 	%rs13004, %rs12818;
	mov.u16 	%rs13005, %rs12818;
	mov.u16 	%rs13006, %rs12818;
	mov.u16 	%rs13007, %rs12818;
	mov.u16 	%rs13008, %rs12818;
	mov.u16 	%rs13009, %rs12818;
	mov.u16 	%rs13010, %rs12818;
	mov.u16 	%rs13011, %rs12818;
	mov.u16 	%rs13012, %rs12818;
	mov.u16 	%rs13013, %rs12818;
	mov.u16 	%rs13014, %rs12818;
	mov.u16 	%rs13015, %rs12818;
	mov.u16 	%rs13016, %rs12818;
	mov.u16 	%rs13017, %rs12818;
	mov.u16 	%rs13018, %rs12818;
	mov.u16 	%rs13019, %rs12818;
	mov.u16 	%rs13020, %rs12818;
	mov.u16 	%rs13021, %rs12818;
	mov.u16 	%rs13022, %rs12818;
	mov.u16 	%rs13023, %rs12818;
	mov.u16 	%rs13024, %rs12818;
	mov.u16 	%rs13025, %rs12818;
	mov.u16 	%rs13026, %rs12818;
	mov.u16 	%rs13027, %rs12818;
	mov.u16 	%rs13028, %rs12818;
	mov.u16 	%rs13029, %rs12818;
	mov.u16 	%rs13030, %rs12818;
	mov.u16 	%rs13031, %rs12818;
	mov.u16 	%rs13032, %rs12818;
	mov.u16 	%rs13033, %rs12818;
	mov.u16 	%rs13034, %rs12818;
	mov.u16 	%rs13035, %rs12818;
	mov.u16 	%rs13036, %rs12818;
	mov.u16 	%rs13037, %rs12818;
	mov.u16 	%rs13038, %rs12818;
	mov.u16 	%rs13039, %rs12818;
	mov.u16 	%rs13040, %rs12818;
	mov.u16 	%rs13041, %rs12818;
	mov.u16 	%rs13042, %rs12818;
	mov.u16 	%rs13043, %rs12818;
	mov.u16 	%rs13044, %rs12818;
	mov.u16 	%rs13045, %rs12818;
	mov.u16 	%rs13046, %rs12818;
	mov.u16 	%rs13047, %rs12818;
	mov.u16 	%rs13048, %rs12818;
	mov.u16 	%rs13049, %rs12818;
	mov.u16 	%rs13050, %rs12818;
	mov.u16 	%rs13051, %rs12818;
	mov.u16 	%rs13052, %rs12818;
	mov.u16 	%rs13053, %rs12818;
	mov.u16 	%rs13054, %rs12818;
	mov.u16 	%rs13055, %rs12818;
	mov.u16 	%rs13056, %rs12818;
	mov.u16 	%rs13057, %rs12818;
	mov.u16 	%rs13058, %rs12818;
	mov.u16 	%rs13059, %rs12818;
	mov.u16 	%rs13060, %rs12818;
	mov.u16 	%rs13061, %rs12818;
	mov.u16 	%rs13062, %rs12818;
	mov.u16 	%rs13063, %rs12818;
	mov.u16 	%rs13064, %rs12818;
	mov.u16 	%rs13065, %rs12818;
	mov.u16 	%rs13066, %rs12818;
	mov.u16 	%rs13067, %rs12818;
	mov.u16 	%rs13068, %rs12818;
	mov.u16 	%rs13069, %rs12818;
	mov.u16 	%rs13070, %rs12818;
	mov.u16 	%rs13071, %rs12818;
	mov.u16 	%rs13072, %rs12818;
	mov.u16 	%rs13073, %rs12818;
	@%p52 bra 	$L__BB1_7;
	mov.u32 	%r13483, %tid.x;
	mul.wide.u32 	%rd131, %r13483, 272;
	add.s64 	%rd132, %rd10, %rd131;
	ld.global.v2.b32 	{%r13484, %r13485}, [%rd132+264];
	bfe.u32 	%r13486, %r13484, 0, 8;
	cvt.u16.u32 	%rs12825, %r13486;
	bfe.u32 	%r13487, %r13484, 8, 8;
	cvt.u16.u32 	%rs12824, %r13487;
	bfe.u32 	%r13488, %r13484, 16, 8;
	cvt.u16.u32 	%rs12823, %r13488;
	bfe.u32 	%r13489, %r13484, 24, 8;
	cvt.u16.u32 	%rs12822, %r13489;
	bfe.u32 	%r13490, %r13485, 0, 8;
	cvt.u16.u32 	%rs12821, %r13490;
	bfe.u32 	%r13491, %r13485, 8, 8;
	cvt.u16.u32 	%rs12820, %r13491;
	bfe.u32 	%r13492, %r13485, 16, 8;
	cvt.u16.u32 	%rs12819, %r13492;
	bfe.u32 	%r13493, %r13485, 24, 8;
	cvt.u16.u32 	%rs12818, %r13493;
	ld.global.v2.b32 	{%r13494, %r13495}, [%rd132+256];
	bfe.u32 	%r13496, %r13494, 0, 8;
	cvt.u16.u32 	%rs12833, %r13496;
	bfe.u32 	%r13497, %r13494, 8, 8;
	cvt.u16.u32 	%rs12832, %r13497;
	bfe.u32 	%r13498, %r13494, 16, 8;
	cvt.u16.u32 	%rs12831, %r13498;
	bfe.u32 	%r13499, %r13494, 24, 8;
	cvt.u16.u32 	%rs12830, %r13499;
	bfe.u32 	%r13500, %r13495, 0, 8;
	cvt.u16.u32 	%rs12829, %r13500;
	bfe.u32 	%r13501, %r13495, 8, 8;
	cvt.u16.u32 	%rs12828, %r13501;
	bfe.u32 	%r13502, %r13495, 16, 8;
	cvt.u16.u32 	%rs12827, %r13502;
	bfe.u32 	%r13503, %r13495, 24, 8;
	cvt.u16.u32 	%rs12826, %r13503;
	ld.global.v2.b32 	{%r13504, %r13505}, [%rd132+248];
	bfe.u32 	%r13506, %r13504, 0, 8;
	cvt.u16.u32 	%rs12841, %r13506;
	bfe.u32 	%r13507, %r13504, 8, 8;
	cvt.u16.u32 	%rs12840, %r13507;
	bfe.u32 	%r13508, %r13504, 16, 8;
	cvt.u16.u32 	%rs12839, %r13508;
	bfe.u32 	%r13509, %r13504, 24, 8;
	cvt.u16.u32 	%rs12838, %r13509;
	bfe.u32 	%r13510, %r13505, 0, 8;
	cvt.u16.u32 	%rs12837, %r13510;
	bfe.u32 	%r13511, %r13505, 8, 8;
	cvt.u16.u32 	%rs12836, %r13511;
	bfe.u32 	%r13512, %r13505, 16, 8;
	cvt.u16.u32 	%rs12835, %r13512;
	bfe.u32 	%r13513, %r13505, 24, 8;
	cvt.u16.u32 	%rs12834, %r13513;
	ld.global.v2.b32 	{%r13514, %r13515}, [%rd132+240];
	bfe.u32 	%r13516, %r13514, 0, 8;
	cvt.u16.u32 	%rs12849, %r13516;
	bfe.u32 	%r13517, %r13514, 8, 8;
	cvt.u16.u32 	%rs12848, %r13517;
	bfe.u32 	%r13518, %r13514, 16, 8;
	cvt.u16.u32 	%rs12847, %r13518;
	bfe.u32 	%r13519, %r13514, 24, 8;
	cvt.u16.u32 	%rs12846, %r13519;
	bfe.u32 	%r13520, %r13515, 0, 8;
	cvt.u16.u32 	%rs12845, %r13520;
	bfe.u32 	%r13521, %r13515, 8, 8;
	cvt.u16.u32 	%rs12844, %r13521;
	bfe.u32 	%r13522, %r13515, 16, 8;
	cvt.u16.u32 	%rs12843, %r13522;
	bfe.u32 	%r13523, %r13515, 24, 8;
	cvt.u16.u32 	%rs12842, %r13523;
	ld.global.v2.b32 	{%r13524, %r13525}, [%rd132+232];
	bfe.u32 	%r13526, %r13524, 0, 8;
	cvt.u16.u32 	%rs12857, %r13526;
	bfe.u32 	%r13527, %r13524, 8, 8;
	cvt.u16.u32 	%rs12856, %r13527;
	bfe.u32 	%r13528, %r13524, 16, 8;
	cvt.u16.u32 	%rs12855, %r13528;
	bfe.u32 	%r13529, %r13524, 24, 8;
	cvt.u16.u32 	%rs12854, %r13529;
	bfe.u32 	%r13530, %r13525, 0, 8;
	cvt.u16.u32 	%rs12853, %r13530;
	bfe.u32 	%r13531, %r13525, 8, 8;
	cvt.u16.u32 	%rs12852, %r13531;
	bfe.u32 	%r13532, %r13525, 16, 8;
	cvt.u16.u32 	%rs12851, %r13532;
	bfe.u32 	%r13533, %r13525, 24, 8;
	cvt.u16.u32 	%rs12850, %r13533;
	ld.global.v2.b32 	{%r13534, %r13535}, [%rd132+224];
	bfe.u32 	%r13536, %r13534, 0, 8;
	cvt.u16.u32 	%rs12865, %r13536;
	bfe.u32 	%r13537, %r13534, 8, 8;
	cvt.u16.u32 	%rs12864, %r13537;
	bfe.u32 	%r13538, %r13534, 16, 8;
	cvt.u16.u32 	%rs12863, %r13538;
	bfe.u32 	%r13539, %r13534, 24, 8;
	cvt.u16.u32 	%rs12862, %r13539;
	bfe.u32 	%r13540, %r13535, 0, 8;
	cvt.u16.u32 	%rs12861, %r13540;
	bfe.u32 	%r13541, %r13535, 8, 8;
	cvt.u16.u32 	%rs12860, %r13541;
	bfe.u32 	%r13542, %r13535, 16, 8;
	cvt.u16.u32 	%rs12859, %r13542;
	bfe.u32 	%r13543, %r13535, 24, 8;
	cvt.u16.u32 	%rs12858, %r13543;
	ld.global.v2.b32 	{%r13544, %r13545}, [%rd132+216];
	bfe.u32 	%r13546, %r13544, 0, 8;
	cvt.u16.u32 	%rs12873, %r13546;
	bfe.u32 	%r13547, %r13544, 8, 8;
	cvt.u16.u32 	%rs12872, %r13547;
	bfe.u32 	%r13548, %r13544, 16, 8;
	cvt.u16.u32 	%rs12871, %r13548;
	bfe.u32 	%r13549, %r13544, 24, 8;
	cvt.u16.u32 	%rs12870, %r13549;
	bfe.u32 	%r13550, %r13545, 0, 8;
	cvt.u16.u32 	%rs12869, %r13550;
	bfe.u32 	%r13551, %r13545, 8, 8;
	cvt.u16.u32 	%rs12868, %r13551;
	bfe.u32 	%r13552, %r13545, 16, 8;
	cvt.u16.u32 	%rs12867, %r13552;
	bfe.u32 	%r13553, %r13545, 24, 8;
	cvt.u16.u32 	%rs12866, %r13553;
	ld.global.v2.b32 	{%r13554, %r13555}, [%rd132+208];
	bfe.u32 	%r13556, %r13554, 0, 8;
	cvt.u16.u32 	%rs12881, %r13556;
	bfe.u32 	%r13557, %r13554, 8, 8;
	cvt.u16.u32 	%rs12880, %r13557;
	bfe.u32 	%r13558, %r13554, 16, 8;
	cvt.u16.u32 	%rs12879, %r13558;
	bfe.u32 	%r13559, %r13554, 24, 8;
	cvt.u16.u32 	%rs12878, %r13559;
	bfe.u32 	%r13560, %r13555, 0, 8;
	cvt.u16.u32 	%rs12877, %r13560;
	bfe.u32 	%r13561, %r13555, 8, 8;
	cvt.u16.u32 	%rs12876, %r13561;
	bfe.u32 	%r13562, %r13555, 16, 8;
	cvt.u16.u32 	%rs12875, %r13562;
	bfe.u32 	%r13563, %r13555, 24, 8;
	cvt.u16.u32 	%rs12874, %r13563;
	ld.global.v2.b32 	{%r13564, %r13565}, [%rd132+200];
	bfe.u32 	%r13566, %r13564, 0, 8;
	cvt.u16.u32 	%rs12889, %r13566;
	bfe.u32 	%r13567, %r13564, 8, 8;
	cvt.u16.u32 	%rs12888, %r13567;
	bfe.u32 	%r13568, %r13564, 16, 8;
	cvt.u16.u32 	%rs12887, %r13568;
	bfe.u32 	%r13569, %r13564, 24, 8;
	cvt.u16.u32 	%rs12886, %r13569;
	bfe.u32 	%r13570, %r13565, 0, 8;
	cvt.u16.u32 	%rs12885, %r13570;
	bfe.u32 	%r13571, %r13565, 8, 8;
	cvt.u16.u32 	%rs12884, %r13571;
	bfe.u32 	%r13572, %r13565, 16, 8;
	cvt.u16.u32 	%rs12883, %r13572;
	bfe.u32 	%r13573, %r13565, 24, 8;
	cvt.u16.u32 	%rs12882, %r13573;
	ld.global.v2.b32 	{%r13574, %r13575}, [%rd132+192];
	bfe.u32 	%r13576, %r13574, 0, 8;
	cvt.u16.u32 	%rs12897, %r13576;
	bfe.u32 	%r13577, %r13574, 8, 8;
	cvt.u16.u32 	%rs12896, %r13577;
	bfe.u32 	%r13578, %r13574, 16, 8;
	cvt.u16.u32 	%rs12895, %r13578;
	bfe.u32 	%r13579, %r13574, 24, 8;
	cvt.u16.u32 	%rs12894, %r13579;
	bfe.u32 	%r13580, %r13575, 0, 8;
	cvt.u16.u32 	%rs12893, %r13580;
	bfe.u32 	%r13581, %r13575, 8, 8;
	cvt.u16.u32 	%rs12892, %r13581;
	bfe.u32 	%r13582, %r13575, 16, 8;
	cvt.u16.u32 	%rs12891, %r13582;
	bfe.u32 	%r13583, %r13575, 24, 8;
	cvt.u16.u32 	%rs12890, %r13583;
	ld.global.v2.b32 	{%r13584, %r13585}, [%rd132+184];
	bfe.u32 	%r13586, %r13584, 0, 8;
	cvt.u16.u32 	%rs12905, %r13586;
	bfe.u32 	%r13587, %r13584, 8, 8;
	cvt.u16.u32 	%rs12904, %r13587;
	bfe.u32 	%r13588, %r13584, 16, 8;
	cvt.u16.u32 	%rs12903, %r13588;
	bfe.u32 	%r13589, %r13584, 24, 8;
	cvt.u16.u32 	%rs12902, %r13589;
	bfe.u32 	%r13590, %r13585, 0, 8;
	cvt.u16.u32 	%rs12901, %r13590;
	bfe.u32 	%r13591, %r13585, 8, 8;
	cvt.u16.u32 	%rs12900, %r13591;
	bfe.u32 	%r13592, %r13585, 16, 8;
	cvt.u16.u32 	%rs12899, %r13592;
	bfe.u32 	%r13593, %r13585, 24, 8;
	cvt.u16.u32 	%rs12898, %r13593;
	ld.global.v2.b32 	{%r13594, %r13595}, [%rd132+176];
	bfe.u32 	%r13596, %r13594, 0, 8;
	cvt.u16.u32 	%rs12913, %r13596;
	bfe.u32 	%r13597, %r13594, 8, 8;
	cvt.u16.u32 	%rs12912, %r13597;
	bfe.u32 	%r13598, %r13594, 16, 8;
	cvt.u16.u32 	%rs12911, %r13598;
	bfe.u32 	%r13599, %r13594, 24, 8;
	cvt.u16.u32 	%rs12910, %r13599;
	bfe.u32 	%r13600, %r13595, 0, 8;
	cvt.u16.u32 	%rs12909, %r13600;
	bfe.u32 	%r13601, %r13595, 8, 8;
	cvt.u16.u32 	%rs12908, %r13601;
	bfe.u32 	%r13602, %r13595, 16, 8;
	cvt.u16.u32 	%rs12907, %r13602;
	bfe.u32 	%r13603, %r13595, 24, 8;
	cvt.u16.u32 	%rs12906, %r13603;
	ld.global.v2.b32 	{%r13604, %r13605}, [%rd132+168];
	bfe.u32 	%r13606, %r13604, 0, 8;
	cvt.u16.u32 	%rs12921, %r13606;
	bfe.u32 	%r13607, %r13604, 8, 8;
	cvt.u16.u32 	%rs12920, %r13607;
	bfe.u32 	%r13608, %r13604, 16, 8;
	cvt.u16.u32 	%rs12919, %r13608;
	bfe.u32 	%r13609, %r13604, 24, 8;
	cvt.u16.u32 	%rs12918, %r13609;
	bfe.u32 	%r13610, %r13605, 0, 8;
	cvt.u16.u32 	%rs12917, %r13610;
	bfe.u32 	%r13611, %r13605, 8, 8;
	cvt.u16.u32 	%rs12916, %r13611;
	bfe.u32 	%r13612, %r13605, 16, 8;
	cvt.u16.u32 	%rs12915, %r13612;
	bfe.u32 	%r13613, %r13605, 24, 8;
	cvt.u16.u32 	%rs12914, %r13613;
	ld.global.v2.b32 	{%r13614, %r13615}, [%rd132+160];
	bfe.u32 	%r13616, %r13614, 0, 8;
	cvt.u16.u32 	%rs12929, %r13616;
	bfe.u32 	%r13617, %r13614, 8, 8;
	cvt.u16.u32 	%rs12928, %r13617;
	bfe.u32 	%r13618, %r13614, 16, 8;
	cvt.u16.u32 	%rs12927, %r13618;
	bfe.u32 	%r13619, %r13614, 24, 8;
	cvt.u16.u32 	%rs12926, %r13619;
	bfe.u32 	%r13620, %r13615, 0, 8;
	cvt.u16.u32 	%rs12925, %r13620;
	bfe.u32 	%r13621, %r13615, 8, 8;
	cvt.u16.u32 	%rs12924, %r13621;
	bfe.u32 	%r13622, %r13615, 16, 8;
	cvt.u16.u32 	%rs12923, %r13622;
	bfe.u32 	%r13623, %r13615, 24, 8;
	cvt.u16.u32 	%rs12922, %r13623;
	ld.global.v2.b32 	{%r13624, %r13625}, [%rd132+152];
	bfe.u32 	%r13626, %r13624, 0, 8;
	cvt.u16.u32 	%rs12937, %r13626;
	bfe.u32 	%r13627, %r13624, 8, 8;
	cvt.u16.u32 	%rs12936, %r13627;
	bfe.u32 	%r13628, %r13624, 16, 8;
	cvt.u16.u32 	%rs12935, %r13628;
	bfe.u32 	%r13629, %r13624, 24, 8;
	cvt.u16.u32 	%rs12934, %r13629;
	bfe.u32 	%r13630, %r13625, 0, 8;
	cvt.u16.u32 	%rs12933, %r13630;
	bfe.u32 	%r13631, %r13625, 8, 8;
	cvt.u16.u32 	%rs12932, %r13631;
	bfe.u32 	%r13632, %r13625, 16, 8;
	cvt.u16.u32 	%rs12931, %r13632;
	bfe.u32 	%r13633, %r13625, 24, 8;
	cvt.u16.u32 	%rs12930, %r13633;
	ld.global.v2.b32 	{%r13634, %r13635}, [%rd132+144];
	bfe.u32 	%r13636, %r13634, 0, 8;
	cvt.u16.u32 	%rs12945, %r13636;
	bfe.u32 	%r13637, %r13634, 8, 8;
	cvt.u16.u32 	%rs12944, %r13637;
	bfe.u32 	%r13638, %r13634, 16, 8;
	cvt.u16.u32 	%rs12943, %r13638;
	bfe.u32 	%r13639, %r13634, 24, 8;
	cvt.u16.u32 	%rs12942, %r13639;
	bfe.u32 	%r13640, %r13635, 0, 8;
	cvt.u16.u32 	%rs12941, %r13640;
	bfe.u32 	%r13641, %r13635, 8, 8;
	cvt.u16.u32 	%rs12940, %r13641;
	bfe.u32 	%r13642, %r13635, 16, 8;
	cvt.u16.u32 	%rs12939, %r13642;
	bfe.u32 	%r13643, %r13635, 24, 8;
	cvt.u16.u32 	%rs12938, %r13643;
	ld.global.v2.b32 	{%r13644, %r13645}, [%rd132+136];
	bfe.u32 	%r13646, %r13644, 0, 8;
	cvt.u16.u32 	%rs12953, %r13646;
	bfe.u32 	%r13647, %r13644, 8, 8;
	cvt.u16.u32 	%rs12952, %r13647;
	bfe.u32 	%r13648, %r13644, 16, 8;
	cvt.u16.u32 	%rs12951, %r13648;
	bfe.u32 	%r13649, %r13644, 24, 8;
	cvt.u16.u32 	%rs12950, %r13649;
	bfe.u32 	%r13650, %r13645, 0, 8;
	cvt.u16.u32 	%rs12949, %r13650;
	bfe.u32 	%r13651, %r13645, 8, 8;
	cvt.u16.u32 	%rs12948, %r13651;
	bfe.u32 	%r13652, %r13645, 16, 8;
	cvt.u16.u32 	%rs12947, %r13652;
	bfe.u32 	%r13653, %r13645, 24, 8;
	cvt.u16.u32 	%rs12946, %r13653;
	ld.global.v2.b32 	{%r13654, %r13655}, [%rd132+128];
	bfe.u32 	%r13656, %r13654, 0, 8;
	cvt.u16.u32 	%rs12961, %r13656;
	bfe.u32 	%r13657, %r13654, 8, 8;
	cvt.u16.u32 	%rs12960, %r13657;
	bfe.u32 	%r13658, %r13654, 16, 8;
	cvt.u16.u32 	%rs12959, %r13658;
	bfe.u32 	%r13659, %r13654, 24, 8;
	cvt.u16.u32 	%rs12958, %r13659;
	bfe.u32 	%r13660, %r13655, 0, 8;
	cvt.u16.u32 	%rs12957, %r13660;
	bfe.u32 	%r13661, %r13655, 8, 8;
	cvt.u16.u32 	%rs12956, %r13661;
	bfe.u32 	%r13662, %r13655, 16, 8;
	cvt.u16.u32 	%rs12955, %r13662;
	bfe.u32 	%r13663, %r13655, 24, 8;
	cvt.u16.u32 	%rs12954, %r13663;
	ld.global.v2.b32 	{%r13664, %r13665}, [%rd132+120];
	bfe.u32 	%r13666, %r13664, 0, 8;
	cvt.u16.u32 	%rs12969, %r13666;
	bfe.u32 	%r13667, %r13664, 8, 8;
	cvt.u16.u32 	%rs12968, %r13667;
	bfe.u32 	%r13668, %r13664, 16, 8;
	cvt.u16.u32 	%rs12967, %r13668;
	bfe.u32 	%r13669, %r13664, 24, 8;
	cvt.u16.u32 	%rs12966, %r13669;
	bfe.u32 	%r13670, %r13665, 0, 8;
	cvt.u16.u32 	%rs12965, %r13670;
	bfe.u32 	%r13671, %r13665, 8, 8;
	cvt.u16.u32 	%rs12964, %r13671;
	bfe.u32 	%r13672, %r13665, 16, 8;
	cvt.u16.u32 	%rs12963, %r13672;
	bfe.u32 	%r13673, %r13665, 24, 8;
	cvt.u16.u32 	%rs12962, %r13673;
	ld.global.v2.b32 	{%r13674, %r13675}, [%rd132+112];
	bfe.u32 	%r13676, %r13674, 0, 8;
	cvt.u16.u32 	%rs12977, %r13676;
	bfe.u32 	%r13677, %r13674, 8, 8;
	cvt.u16.u32 	%rs12976, %r13677;
	bfe.u32 	%r13678, %r13674, 16, 8;
	cvt.u16.u32 	%rs12975, %r13678;
	bfe.u32 	%r13679, %r13674, 24, 8;
	cvt.u16.u32 	%rs12974, %r13679;
	bfe.u32 	%r13680, %r13675, 0, 8;
	cvt.u16.u32 	%rs12973, %r13680;
	bfe.u32 	%r13681, %r13675, 8, 8;
	cvt.u16.u32 	%rs12972, %r13681;
	bfe.u32 	%r13682, %r13675, 16, 8;
	cvt.u16.u32 	%rs12971, %r13682;
	bfe.u32 	%r13683, %r13675, 24, 8;
	cvt.u16.u32 	%rs12970, %r13683;
	ld.global.v2.b32 	{%r13684, %r13685}, [%rd132+104];
	bfe.u32 	%r13686, %r13684, 0, 8;
	cvt.u16.u32 	%rs12985, %r13686;
	bfe.u32 	%r13687, %r13684, 8, 8;
	cvt.u16.u32 	%rs12984, %r13687;
	bfe.u32 	%r13688, %r13684, 16, 8;
	cvt.u16.u32 	%rs12983, %r13688;
	bfe.u32 	%r13689, %r13684, 24, 8;
	cvt.u16.u32 	%rs12982, %r13689;
	bfe.u32 	%r13690, %r13685, 0, 8;
	cvt.u16.u32 	%rs12981, %r13690;
	bfe.u32 	%r13691, %r13685, 8, 8;
	cvt.u16.u32 	%rs12980, %r13691;
	bfe.u32 	%r13692, %r13685, 16, 8;
	cvt.u16.u32 	%rs12979, %r13692;
	bfe.u32 	%r13693, %r13685, 24, 8;
	cvt.u16.u32 	%rs12978, %r13693;
	ld.global.v2.b32 	{%r13694, %r13695}, [%rd132+96];
	bfe.u32 	%r13696, %r13694, 0, 8;
	cvt.u16.u32 	%rs12993, %r13696;
	bfe.u32 	%r13697, %r13694, 8, 8;
	cvt.u16.u32 	%rs12992, %r13697;
	bfe.u32 	%r13698, %r13694, 16, 8;
	cvt.u16.u32 	%rs12991, %r13698;
	bfe.u32 	%r13699, %r13694, 24, 8;
	cvt.u16.u32 	%rs12990, %r13699;
	bfe.u32 	%r13700, %r13695, 0, 8;
	cvt.u16.u32 	%rs12989, %r13700;
	bfe.u32 	%r13701, %r13695, 8, 8;
	cvt.u16.u32 	%rs12988, %r13701;
	bfe.u32 	%r13702, %r13695, 16, 8;
	cvt.u16.u32 	%rs12987, %r13702;
	bfe.u32 	%r13703, %r13695, 24, 8;
	cvt.u16.u32 	%rs12986, %r13703;
	ld.global.v2.b32 	{%r13704, %r13705}, [%rd132+88];
	bfe.u32 	%r13706, %r13704, 0, 8;
	cvt.u16.u32 	%rs13001, %r13706;
	bfe.u32 	%r13707, %r13704, 8, 8;
	cvt.u16.u32 	%rs13000, %r13707;
	bfe.u32 	%r13708, %r13704, 16, 8;
	cvt.u16.u32 	%rs12999, %r13708;
	bfe.u32 	%r13709, %r13704, 24, 8;
	cvt.u16.u32 	%rs12998, %r13709;
	bfe.u32 	%r13710, %r13705, 0, 8;
	cvt.u16.u32 	%rs12997, %r13710;
	bfe.u32 	%r13711, %r13705, 8, 8;
	cvt.u16.u32 	%rs12996, %r13711;
	bfe.u32 	%r13712, %r13705, 16, 8;
	cvt.u16.u32 	%rs12995, %r13712;
	bfe.u32 	%r13713, %r13705, 24, 8;
	cvt.u16.u32 	%rs12994, %r13713;
	ld.global.v2.b32 	{%r13714, %r13715}, [%rd132+80];
	bfe.u32 	%r13716, %r13714, 0, 8;
	cvt.u16.u32 	%rs13009, %r13716;
	bfe.u32 	%r13717, %r13714, 8, 8;
	cvt.u16.u32 	%rs13008, %r13717;
	bfe.u32 	%r13718, %r13714, 16, 8;
	cvt.u16.u32 	%rs13007, %r13718;
	bfe.u32 	%r13719, %r13714, 24, 8;
	cvt.u16.u32 	%rs13006, %r13719;
	bfe.u32 	%r13720, %r13715, 0, 8;
	cvt.u16.u32 	%rs13005, %r13720;
	bfe.u32 	%r13721, %r13715, 8, 8;
	cvt.u16.u32 	%rs13004, %r13721;
	bfe.u32 	%r13722, %r13715, 16, 8;
	cvt.u16.u32 	%rs13003, %r13722;
	bfe.u32 	%r13723, %r13715, 24, 8;
	cvt.u16.u32 	%rs13002, %r13723;
	ld.global.v2.b32 	{%r13724, %r13725}, [%rd132+72];
	bfe.u32 	%r13726, %r13724, 0, 8;
	cvt.u16.u32 	%rs13017, %r13726;
	bfe.u32 	%r13727, %r13724, 8, 8;
	cvt.u16.u32 	%rs13016, %r13727;
	bfe.u32 	%r13728, %r13724, 16, 8;
	cvt.u16.u32 	%rs13015, %r13728;
	bfe.u32 	%r13729, %r13724, 24, 8;
	cvt.u16.u32 	%rs13014, %r13729;
	bfe.u32 	%r13730, %r13725, 0, 8;
	cvt.u16.u32 	%rs13013, %r13730;
	bfe.u32 	%r13731, %r13725, 8, 8;
	cvt.u16.u32 	%rs13012, %r13731;
	bfe.u32 	%r13732, %r13725, 16, 8;
	cvt.u16.u32 	%rs13011, %r13732;
	bfe.u32 	%r13733, %r13725, 24, 8;
	cvt.u16.u32 	%rs13010, %r13733;
	ld.global.v2.b32 	{%r13734, %r13735}, [%rd132+64];
	bfe.u32 	%r13736, %r13734, 0, 8;
	cvt.u16.u32 	%rs13025, %r13736;
	bfe.u32 	%r13737, %r13734, 8, 8;
	cvt.u16.u32 	%rs13024, %r13737;
	bfe.u32 	%r13738, %r13734, 16, 8;
	cvt.u16.u32 	%rs13023, %r13738;
	bfe.u32 	%r13739, %r13734, 24, 8;
	cvt.u16.u32 	%rs13022, %r13739;
	bfe.u32 	%r13740, %r13735, 0, 8;
	cvt.u16.u32 	%rs13021, %r13740;
	bfe.u32 	%r13741, %r13735, 8, 8;
	cvt.u16.u32 	%rs13020, %r13741;
	bfe.u32 	%r13742, %r13735, 16, 8;
	cvt.u16.u32 	%rs13019, %r13742;
	bfe.u32 	%r13743, %r13735, 24, 8;
	cvt.u16.u32 	%rs13018, %r13743;
	ld.global.v2.b32 	{%r13744, %r13745}, [%rd132+56];
	bfe.u32 	%r13746, %r13744, 0, 8;
	cvt.u16.u32 	%rs13033, %r13746;
	bfe.u32 	%r13747, %r13744, 8, 8;
	cvt.u16.u32 	%rs13032, %r13747;
	bfe.u32 	%r13748, %r13744, 16, 8;
	cvt.u16.u32 	%rs13031, %r13748;
	bfe.u32 	%r13749, %r13744, 24, 8;
	cvt.u16.u32 	%rs13030, %r13749;
	bfe.u32 	%r13750, %r13745, 0, 8;
	cvt.u16.u32 	%rs13029, %r13750;
	bfe.u32 	%r13751, %r13745, 8, 8;
	cvt.u16.u32 	%rs13028, %r13751;
	bfe.u32 	%r13752, %r13745, 16, 8;
	cvt.u16.u32 	%rs13027, %r13752;
	bfe.u32 	%r13753, %r13745, 24, 8;
	cvt.u16.u32 	%rs13026, %r13753;
	ld.global.v2.b32 	{%r13754, %r13755}, [%rd132+48];
	bfe.u32 	%r13756, %r13754, 0, 8;
	cvt.u16.u32 	%rs13041, %r13756;
	bfe.u32 	%r13757, %r13754, 8, 8;
	cvt.u16.u32 	%rs13040, %r13757;
	bfe.u32 	%r13758, %r13754, 16, 8;
	cvt.u16.u32 	%rs13039, %r13758;
	bfe.u32 	%r13759, %r13754, 24, 8;
	cvt.u16.u32 	%rs13038, %r13759;
	bfe.u32 	%r13760, %r13755, 0, 8;
	cvt.u16.u32 	%rs13037, %r13760;
	bfe.u32 	%r13761, %r13755, 8, 8;
	cvt.u16.u32 	%rs13036, %r13761;
	bfe.u32 	%r13762, %r13755, 16, 8;
	cvt.u16.u32 	%rs13035, %r13762;
	bfe.u32 	%r13763, %r13755, 24, 8;
	cvt.u16.u32 	%rs13034, %r13763;
	ld.global.v2.b32 	{%r13764, %r13765}, [%rd132+40];
	bfe.u32 	%r13766, %r13764, 0, 8;
	cvt.u16.u32 	%rs13049, %r13766;
	bfe.u32 	%r13767, %r13764, 8, 8;
	cvt.u16.u32 	%rs13048, %r13767;
	bfe.u32 	%r13768, %r13764, 16, 8;
	cvt.u16.u32 	%rs13047, %r13768;
	bfe.u32 	%r13769, %r13764, 24, 8;
	cvt.u16.u32 	%rs13046, %r13769;
	bfe.u32 	%r13770, %r13765, 0, 8;
	cvt.u16.u32 	%rs13045, %r13770;
	bfe.u32 	%r13771, %r13765, 8, 8;
	cvt.u16.u32 	%rs13044, %r13771;
	bfe.u32 	%r13772, %r13765, 16, 8;
	cvt.u16.u32 	%rs13043, %r13772;
	bfe.u32 	%r13773, %r13765, 24, 8;
	cvt.u16.u32 	%rs13042, %r13773;
	ld.global.v2.b32 	{%r13774, %r13775}, [%rd132+32];
	bfe.u32 	%r13776, %r13774, 0, 8;
	cvt.u16.u32 	%rs13057, %r13776;
	bfe.u32 	%r13777, %r13774, 8, 8;
	cvt.u16.u32 	%rs13056, %r13777;
	bfe.u32 	%r13778, %r13774, 16, 8;
	cvt.u16.u32 	%rs13055, %r13778;
	bfe.u32 	%r13779, %r13774, 24, 8;
	cvt.u16.u32 	%rs13054, %r13779;
	bfe.u32 	%r13780, %r13775, 0, 8;
	cvt.u16.u32 	%rs13053, %r13780;
	bfe.u32 	%r13781, %r13775, 8, 8;
	cvt.u16.u32 	%rs13052, %r13781;
	bfe.u32 	%r13782, %r13775, 16, 8;
	cvt.u16.u32 	%rs13051, %r13782;
	bfe.u32 	%r13783, %r13775, 24, 8;
	cvt.u16.u32 	%rs13050, %r13783;
	ld.global.v2.b32 	{%r13784, %r13785}, [%rd132+24];
	bfe.u32 	%r13786, %r13784, 0, 8;
	cvt.u16.u32 	%rs13065, %r13786;
	bfe.u32 	%r13787, %r13784, 8, 8;
	cvt.u16.u32 	%rs13064, %r13787;
	bfe.u32 	%r13788, %r13784, 16, 8;
	cvt.u16.u32 	%rs13063, %r13788;
	bfe.u32 	%r13789, %r13784, 24, 8;
	cvt.u16.u32 	%rs13062, %r13789;
	bfe.u32 	%r13790, %r13785, 0, 8;
	cvt.u16.u32 	%rs13061, %r13790;
	bfe.u32 	%r13791, %r13785, 8, 8;
	cvt.u16.u32 	%rs13060, %r13791;
	bfe.u32 	%r13792, %r13785, 16, 8;
	cvt.u16.u32 	%rs13059, %r13792;
	bfe.u32 	%r13793, %r13785, 24, 8;
	cvt.u16.u32 	%rs13058, %r13793;
	ld.global.v2.b32 	{%r13794, %r13795}, [%rd132+16];
	bfe.u32 	%r13796, %r13794, 0, 8;
	cvt.u16.u32 	%rs13073, %r13796;
	bfe.u32 	%r13797, %r13794, 8, 8;
	cvt.u16.u32 	%rs13072, %r13797;
	bfe.u32 	%r13798, %r13794, 16, 8;
	cvt.u16.u32 	%rs13071, %r13798;
	bfe.u32 	%r13799, %r13794, 24, 8;
	cvt.u16.u32 	%rs13070, %r13799;
	bfe.u32 	%r13800, %r13795, 0, 8;
	cvt.u16.u32 	%rs13069, %r13800;
	bfe.u32 	%r13801, %r13795, 8, 8;
	cvt.u16.u32 	%rs13068, %r13801;
	bfe.u32 	%r13802, %r13795, 16, 8;
	cvt.u16.u32 	%rs13067, %r13802;
	bfe.u32 	%r13803, %r13795, 24, 8;
	cvt.u16.u32 	%rs13066, %r13803;
	ld.global.f64 	%fd78, [%rd132+8];
	ld.global.u32 	%r28660, [%rd132];
	add.s32 	%r28654, %r13483, 192;
$L__BB1_7:
	ld.param.u32 	%r28639, [_ZN3cub18CUB_300001_SM_10006detail6reduce28DeviceReduceSingleTileKernelINS2_10policy_hubI4Itemj13Addition_funcE10Policy1000EN6thrust24THRUST_300001_SM_1000_NS6detail15normal_iteratorINSA_10device_ptrIS5_EEEEPS5_jS6_S5_S5_N4cuda3std3__410__identityEEEvT0_T1_T2_T3_T4_T6__param_2];
	setp.ge.u32 	%p53, %r28654, %r28639;
	@%p53 bra 	$L__BB1_14;
$L__BB1_8:
	mul.wide.u32 	%rd133, %r28654, 272;
	add.s64 	%rd134, %rd10, %rd133;
	ld.global.v2.b32 	{%r13805, %r13806}, [%rd134+264];
	ld.global.v2.b32 	{%r13807, %r13808}, [%rd134+256];
	ld.global.v2.b32 	{%r13809, %r13810}, [%rd134+248];
	ld.global.v2.b32 	{%r13811, %r13812}, [%rd134+240];
	ld.global.v2.b32 	{%r13813, %r13814}, [%rd134+232];
	ld.global.v2.b32 	{%r13815, %r13816}, [%rd134+224];
	ld.global.v2.b32 	{%r13817, %r13818}, [%rd134+216];
	ld.global.v2.b32 	{%r13819, %r13820}, [%rd134+208];
	ld.global.v2.b32 	{%r13821, %r13822}, [%rd134+200];
	ld.global.v2.b32 	{%r13823, %r13824}, [%rd134+192];
	ld.global.v2.b32 	{%r13825, %r13826}, [%rd134+184];
	ld.global.v2.b32 	{%r13827, %r13828}, [%rd134+176];
	ld.global.v2.b32 	{%r13829, %r13830}, [%rd134+168];
	ld.global.v2.b32 	{%r13831, %r13832}, [%rd134+160];
	ld.global.v2.b32 	{%r13833, %r13834}, [%rd134+152];
	ld.global.v2.b32 	{%r13835, %r13836}, [%rd134+144];
	ld.global.v2.b32 	{%r13837, %r13838}, [%rd134+136];
	ld.global.v2.b32 	{%r13839, %r13840}, [%rd134+128];
	ld.global.v2.b32 	{%r13841, %r13842}, [%rd134+120];
	ld.global.v2.b32 	{%r13843, %r13844}, [%rd134+112];
	ld.global.v2.b32 	{%r13845, %r13846}, [%rd134+104];
	ld.global.v2.b32 	{%r13847, %r13848}, [%rd134+96];
	ld.global.v2.b32 	{%r13849, %r13850}, [%rd134+88];
	ld.global.v2.b32 	{%r13851, %r13852}, [%rd134+80];
	ld.global.v2.b32 	{%r13853, %r13854}, [%rd134+72];
	ld.global.v2.b32 	{%r13855, %r13856}, [%rd134+64];
	ld.global.v2.b32 	{%r13857, %r13858}, [%rd134+56];
	ld.global.v2.b32 	{%r13859, %r13860}, [%rd134+48];
	ld.global.v2.b32 	{%r13861, %r13862}, [%rd134+40];
	ld.global.v2.b32 	{%r13863, %r13864}, [%rd134+32];
	ld.global.v2.b32 	{%r13865, %r13866}, [%rd134+24];
	ld.global.v2.b32 	{%r13867, %r13868}, [%rd134+16];
	bfe.u32 	%r13869, %r13867, 0, 8;
	cvt.u16.u32 	%rs12817, %r13869;
	ld.global.f64 	%fd4, [%rd134+8];
	ld.global.u32 	%r10, [%rd134];
	st.local.u32 	[%rd4], %r10;
	st.local.f64 	[%rd4+8], %fd4;
	st.local.v2.b32 	[%rd4+16], {%r13867, %r13868};
	st.local.v2.b32 	[%rd4+24], {%r13865, %r13866};
	st.local.v2.b32 	[%rd4+32], {%r13863, %r13864};
	st.local.v2.b32 	[%rd4+40], {%r13861, %r13862};
	st.local.v2.b32 	[%rd4+48], {%r13859, %r13860};
	st.local.v2.b32 	[%rd4+56], {%r13857, %r13858};
	st.local.v2.b32 	[%rd4+64], {%r13855, %r13856};
	st.local.v2.b32 	[%rd4+72], {%r13853, %r13854};
	st.local.v2.b32 	[%rd4+80], {%r13851, %r13852};
	st.local.v2.b32 	[%rd4+88], {%r13849, %r13850};
	st.local.v2.b32 	[%rd4+96], {%r13847, %r13848};
	st.local.v2.b32 	[%rd4+104], {%r13845, %r13846};
	st.local.v2.b32 	[%rd4+112], {%r13843, %r13844};
	st.local.v2.b32 	[%rd4+120], {%r13841, %r13842};
	st.local.v2.b32 	[%rd4+128], {%r13839, %r13840};
	st.local.v2.b32 	[%rd4+136], {%r13837, %r13838};
	st.local.v2.b32 	[%rd4+144], {%r13835, %r13836};
	st.local.v2.b32 	[%rd4+152], {%r13833, %r13834};
	st.local.v2.b32 	[%rd4+160], {%r13831, %r13832};
	st.local.v2.b32 	[%rd4+168], {%r13829, %r13830};
	st.local.v2.b32 	[%rd4+176], {%r13827, %r13828};
	st.local.v2.b32 	[%rd4+184], {%r13825, %r13826};
	st.local.v2.b32 	[%rd4+192], {%r13823, %r13824};
	st.local.v2.b32 	[%rd4+200], {%r13821, %r13822};
	st.local.v2.b32 	[%rd4+208], {%r13819, %r13820};
	st.local.v2.b32 	[%rd4+216], {%r13817, %r13818};
	st.local.v2.b32 	[%rd4+224], {%r13815, %r13816};
	st.local.v2.b32 	[%rd4+232], {%r13813, %r13814};
	st.local.v2.b32 	[%rd4+240], {%r13811, %r13812};
	st.local.v2.b32 	[%rd4+248], {%r13809, %r13810};
	st.local.v2.b32 	[%rd4+256], {%r13807, %r13808};
	st.local.v2.b32 	[%rd4+264], {%r13805, %r13806};
	st.local.u32 	[%rd3], %r28660;
	st.local.f64 	[%rd3+8], %fd78;
	cvt.u32.u16 	%r13870, %rs13066;
	cvt.u32.u16 	%r13871, %rs13067;
	prmt.b32 	%r13872, %r13871, %r13870, 0x3340U;
	cvt.u32.u16 	%r13873, %rs13068;
	cvt.u32.u16 	%r13874, %rs13069;
	prmt.b32 	%r13875, %r13874, %r13873, 0x3340U;
	prmt.b32 	%r13876, %r13875, %r13872, 0x5410U;
	cvt.u32.u16 	%r13877, %rs13070;
	cvt.u32.u16 	%r13878, %rs13071;
	prmt.b32 	%r13879, %r13878, %r13877, 0x3340U;
	cvt.u32.u16 	%r13880, %rs13072;
	cvt.u32.u16 	%r13881, %rs13073;
	prmt.b32 	%r13882, %r13881, %r13880, 0x3340U;
	prmt.b32 	%r13883, %r13882, %r13879, 0x5410U;
	st.local.v2.b32 	[%rd3+16], {%r13883, %r13876};
	cvt.u32.u16 	%r13884, %rs13058;
	cvt.u32.u16 	%r13885, %rs13059;
	prmt.b32 	%r13886, %r13885, %r13884, 0x3340U;
	cvt.u32.u16 	%r13887, %rs13060;
	cvt.u32.u16 	%r13888, %rs13061;
	prmt.b32 	%r13889, %r13888, %r13887, 0x3340U;
	prmt.b32 	%r13890, %r13889, %r13886, 0x5410U;
	cvt.u32.u16 	%r13891, %rs13062;
	cvt.u32.u16 	%r13892, %rs13063;
	prmt.b32 	%r13893, %r13892, %r13891, 0x3340U;
	cvt.u32.u16 	%r13894, %rs13064;
	cvt.u32.u16 	%r13895, %rs13065;
	prmt.b32 	%r13896, %r13895, %r13894, 0x3340U;
	prmt.b32 	%r13897, %r13896, %r13893, 0x5410U;
	st.local.v2.b32 	[%rd3+24], {%r13897, %r13890};
	cvt.u32.u16 	%r13898, %rs13050;
	cvt.u32.u16 	%r13899, %rs13051;
	prmt.b32 	%r13900, %r13899, %r13898, 0x3340U;
	cvt.u32.u16 	%r13901, %rs13052;
	cvt.u32.u16 	%r13902, %rs13053;
	prmt.b32 	%r13903, %r13902, %r13901, 0x3340U;
	prmt.b32 	%r13904, %r13903, %r13900, 0x5410U;
	cvt.u32.u16 	%r13905, %rs13054;
	cvt.u32.u16 	%r13906, %rs13055;
	prmt.b32 	%r13907, %r13906, %r13905, 0x3340U;
	cvt.u32.u16 	%r13908, %rs13056;
	cvt.u32.u16 	%r13909, %rs13057;
	prmt.b32 	%r13910, %r13909, %r13908, 0x3340U;
	prmt.b32 	%r13911, %r13910, %r13907, 0x5410U;
	st.local.v2.b32 	[%rd3+32], {%r13911, %r13904};
	cvt.u32.u16 	%r13912, %rs13042;
	cvt.u32.u16 	%r13913, %rs13043;
	prmt.b32 	%r13914, %r13913, %r13912, 0x3340U;
	cvt.u32.u16 	%r13915, %rs13044;
	cvt.u32.u16 	%r13916, %rs13045;
	prmt.b32 	%r13917, %r13916, %r13915, 0x3340U;
	prmt.b32 	%r13918, %r13917, %r13914, 0x5410U;
	cvt.u32.u16 	%r13919, %rs13046;
	cvt.u32.u16 	%r13920, %rs13047;
	prmt.b32 	%r13921, %r13920, %r13919, 0x3340U;
	cvt.u32.u16 	%r13922, %rs13048;
	cvt.u32.u16 	%r13923, %rs13049;
	prmt.b32 	%r13924, %r13923, %r13922, 0x3340U;
	prmt.b32 	%r13925, %r13924, %r13921, 0x5410U;
	st.local.v2.b32 	[%rd3+40], {%r13925, %r13918};
	cvt.u32.u16 	%r13926, %rs13034;
	cvt.u32.u16 	%r13927, %rs13035;
	prmt.b32 	%r13928, %r13927, %r13926, 0x3340U;
	cvt.u32.u16 	%r13929, %rs13036;
	cvt.u32.u16 	%r13930, %rs13037;
	prmt.b32 	%r13931, %r13930, %r13929, 0x3340U;
	prmt.b32 	%r13932, %r13931, %r13928, 0x5410U;
	cvt.u32.u16 	%r13933, %rs13038;
	cvt.u32.u16 	%r13934, %rs13039;
	prmt.b32 	%r13935, %r13934, %r13933, 0x3340U;
	cvt.u32.u16 	%r13936, %rs13040;
	cvt.u32.u16 	%r13937, %rs13041;
	prmt.b32 	%r13938, %r13937, %r13936, 0x3340U;
	prmt.b32 	%r13939, %r13938, %r13935, 0x5410U;
	st.local.v2.b32 	[%rd3+48], {%r13939, %r13932};
	cvt.u32.u16 	%r13940, %rs13026;
	cvt.u32.u16 	%r13941, %rs13027;
	prmt.b32 	%r13942, %r13941, %r13940, 0x3340U;
	cvt.u32.u16 	%r13943, %rs13028;
	cvt.u32.u16 	%r13944, %rs13029;
	prmt.b32 	%r13945, %r13944, %r13943, 0x3340U;
	prmt.b32 	%r13946, %r13945, %r13942, 0x5410U;
	cvt.u32.u16 	%r13947, %rs13030;
	cvt.u32.u16 	%r13948, %rs13031;
	prmt.b32 	%r13949, %r13948, %r13947, 0x3340U;
	cvt.u32.u16 	%r13950, %rs13032;
	cvt.u32.u16 	%r13951, %rs13033;
	prmt.b32 	%r13952, %r13951, %r13950, 0x3340U;
	prmt.b32 	%r13953, %r13952, %r13949, 0x5410U;
	st.local.v2.b32 	[%rd3+56], {%r13953, %r13946};
	cvt.u32.u16 	%r13954, %rs13018;
	cvt.u32.u16 	%r13955, %rs13019;
	prmt.b32 	%r13956, %r13955, %r13954, 0x3340U;
	cvt.u32.u16 	%r13957, %rs13020;
	cvt.u32.u16 	%r13958, %rs13021;
	prmt.b32 	%r13959, %r13958, %r13957, 0x3340U;
	prmt.b32 	%r13960, %r13959, %r13956, 0x5410U;
	cvt.u32.u16 	%r13961, %rs13022;
	cvt.u32.u16 	%r13962, %rs13023;
	prmt.b32 	%r13963, %r13962, %r13961, 0x3340U;
	cvt.u32.u16 	%r13964, %rs13024;
	cvt.u32.u16 	%r13965, %rs13025;
	prmt.b32 	%r13966, %r13965, %r13964, 0x3340U;
	prmt.b32 	%r13967, %r13966, %r13963, 0x5410U;
	st.local.v2.b32 	[%rd3+64], {%r13967, %r13960};
	cvt.u32.u16 	%r13968, %rs13010;
	cvt.u32.u16 	%r13969, %rs13011;
	prmt.b32 	%r13970, %r13969, %r13968, 0x3340U;
	cvt.u32.u16 	%r13971, %rs13012;
	cvt.u32.u16 	%r13972, %rs13013;
	prmt.b32 	%r13973, %r13972, %r13971, 0x3340U;
	prmt.b32 	%r13974, %r13973, %r13970, 0x5410U;
	cvt.u32.u16 	%r13975, %rs13014;
	cvt.u32.u16 	%r13976, %rs13015;
	prmt.b32 	%r13977, %r13976, %r13975, 0x3340U;
	cvt.u32.u16 	%r13978, %rs13016;
	cvt.u32.u16 	%r13979, %rs13017;
	prmt.b32 	%r13980, %r13979, %r13978, 0x3340U;
	prmt.b32 	%r13981, %r13980, %r13977, 0x5410U;
	st.local.v2.b32 	[%rd3+72], {%r13981, %r13974};
	cvt.u32.u16 	%r13982, %rs13002;
	cvt.u32.u16 	%r13983, %rs13003;
	prmt.b32 	%r13984, %r13983, %r13982, 0x3340U;
	cvt.u32.u16 	%r13985, %rs13004;
	cvt.u32.u16 	%r13986, %rs13005;
	prmt.b32 	%r13987, %r13986, %r13985, 0x3340U;
	prmt.b32 	%r13988, %r13987, %r13984, 0x5410U;
	cvt.u32.u16 	%r13989, %rs13006;
	cvt.u32.u16 	%r13990, %rs13007;
	prmt.b32 	%r13991, %r13990, %r13989, 0x3340U;
	cvt.u32.u16 	%r13992, %rs13008;
	cvt.u32.u16 	%r13993, %rs13009;
	prmt.b32 	%r13994, %r13993, %r13992, 0x3340U;
	prmt.b32 	%r13995, %r13994, %r13991, 0x5410U;
	st.local.v2.b32 	[%rd3+80], {%r13995, %r13988};
	cvt.u32.u16 	%r13996, %rs12994;
	cvt.u32.u16 	%r13997, %rs12995;
	prmt.b32 	%r13998, %r13997, %r13996, 0x3340U;
	cvt.u32.u16 	%r13999, %rs12996;
	cvt.u32.u16 	%r14000, %rs12997;
	prmt.b32 	%r14001, %r14000, %r13999, 0x3340U;
	prmt.b32 	%r14002, %r14001, %r13998, 0x5410U;
	cvt.u32.u16 	%r14003, %rs12998;
	cvt.u32.u16 	%r14004, %rs12999;
	prmt.b32 	%r14005, %r14004, %r14003, 0x3340U;
	cvt.u32.u16 	%r14006, %rs13000;
	cvt.u32.u16 	%r14007, %rs13001;
	prmt.b32 	%r14008, %r14007, %r14006, 0x3340U;
	prmt.b32 	%r14009, %r14008, %r14005, 0x5410U;
	st.local.v2.b32 	[%rd3+88], {%r14009, %r14002};
	cvt.u32.u16 	%r14010, %rs12986;
	cvt.u32.u16 	%r14011, %rs12987;
	prmt.b32 	%r14012, %r14011, %r14010, 0x3340U;
	cvt.u32.u16 	%r14013, %rs12988;
	cvt.u32.u16 	%r14014, %rs12989;
	prmt.b32 	%r14015, %r14014, %r14013, 0x3340U;
	prmt.b32 	%r14016, %r14015, %r14012, 0x5410U;
	cvt.u32.u16 	%r14017, %rs12990;
	cvt.u32.u16 	%r14018, %rs12991;
	prmt.b32 	%r14019, %r14018, %r14017, 0x3340U;
	cvt.u32.u16 	%r14020, %rs12992;
	cvt.u32.u16 	%r14021, %rs12993;
	prmt.b32 	%r14022, %r14021, %r14020, 0x3340U;
	prmt.b32 	%r14023, %r14022, %r14019, 0x5410U;
	st.local.v2.b32 	[%rd3+96], {%r14023, %r14016};
	cvt.u32.u16 	%r14024, %rs12978;
	cvt.u32.u16 	%r14025, %rs12979;
	prmt.b32 	%r14026, %r14025, %r14024, 0x3340U;
	cvt.u32.u16 	%r14027, %rs12980;
	cvt.u32.u16 	%r14028, %rs12981;
	prmt.b32 	%r14029, %r14028, %r14027, 0x3340U;
	prmt.b32 	%r14030, %r14029, %r14026, 0x5410U;
	cvt.u32.u16 	%r14031, %rs12982;
	cvt.u32.u16 	%r14032, %rs12983;
	prmt.b32 	%r14033, %r14032, %r14031, 0x3340U;
	cvt.u32.u16 	%r14034, %rs12984;
	cvt.u32.u16 	%r14035, %rs12985;
	prmt.b32 	%r14036, %r14035, %r14034, 0x3340U;
	prmt.b32 	%r14037, %r14036, %r14033, 0x5410U;
	st.local.v2.b32 	[%rd3+104], {%r14037, %r14030};
	cvt.u32.u16 	%r14038, %rs12970;
	cvt.u32.u16 	%r14039, %rs12971;
	prmt.b32 	%r14040, %r14039, %r14038, 0x3340U;
	cvt.u32.u16 	%r14041, %rs12972;
	cvt.u32.u16 	%r14042, %rs12973;
	prmt.b32 	%r14043, %r14042, %r14041, 0x3340U;
	prmt.b32 	%r14044, %r14043, %r14040, 0x5410U;
	cvt.u32.u16 	%r14045, %rs12974;
	cvt.u32.u16 	%r14046, %rs12975;
	prmt.b32 	%r14047, %r14046, %r14045, 0x3340U;
	cvt.u32.u16 	%r14048, %rs12976;
	cvt.u32.u16 	%r14049, %rs12977;
	prmt.b32 	%r14050, %r14049, %r14048, 0x3340U;
	prmt.b32 	%r14051, %r14050, %r14047, 0x5410U;
	st.local.v2.b32 	[%rd3+112], {%r14051, %r14044};
	cvt.u32.u16 	%r14052, %rs12962;
	cvt.u32.u16 	%r14053, %rs12963;
	prmt.b32 	%r14054, %r14053, %r14052, 0x3340U;
	cvt.u32.u16 	%r14055, %rs12964;
	cvt.u32.u16 	%r14056, %rs12965;
	prmt.b32 	%r14057, %r14056, %r14055, 0x3340U;
	prmt.b32 	%r14058, %r14057, %r14054, 0x5410U;
	cvt.u32.u16 	%r14059, %rs12966;
	cvt.u32.u16 	%r14060, %rs12967;
	prmt.b32 	%r14061, %r14060, %r14059, 0x3340U;
	cvt.u32.u16 	%r14062, %rs12968;
	cvt.u32.u16 	%r14063, %rs12969;
	prmt.b32 	%r14064, %r14063, %r14062, 0x3340U;
	prmt.b32 	%r14065, %r14064, %r14061, 0x5410U;
	st.local.v2.b32 	[%rd3+120], {%r14065, %r14058};
	cvt.u32.u16 	%r14066, %rs12954;
	cvt.u32.u16 	%r14067, %rs12955;
	prmt.b32 	%r14068, %r14067, %r14066, 0x3340U;
	cvt.u32.u16 	%r14069, %rs12956;
	cvt.u32.u16 	%r14070, %rs12957;
	prmt.b32 	%r14071, %r14070, %r14069, 0x3340U;
	prmt.b32 	%r14072, %r14071, %r14068, 0x5410U;
	cvt.u32.u16 	%r14073, %rs12958;
	cvt.u32.u16 	%r14074, %rs12959;
	prmt.b32 	%r14075, %r14074, %r14073, 0x3340U;
	cvt.u32.u16 	%r14076, %rs12960;
	cvt.u32.u16 	%r14077, %rs12961;
	prmt.b32 	%r14078, %r14077, %r14076, 0x3340U;
	prmt.b32 	%r14079, %r14078, %r14075, 0x5410U;
	st.local.v2.b32 	[%rd3+128], {%r14079, %r14072};
	cvt.u32.u16 	%r14080, %rs12946;
	cvt.u32.u16 	%r14081, %rs12947;
	prmt.b32 	%r14082, %r14081, %r14080, 0x3340U;
	cvt.u32.u16 	%r14083, %rs12948;
	cvt.u32.u16 	%r14084, %rs12949;
	prmt.b32 	%r14085, %r14084, %r14083, 0x3340U;
	prmt.b32 	%r14086, %r14085, %r14082, 0x5410U;
	cvt.u32.u16 	%r14087, %rs12950;
	cvt.u32.u16 	%r14088, %rs12951;
	prmt.b32 	%r14089, %r14088, %r14087, 0x3340U;
	cvt.u32.u16 	%r14090, %rs12952;
	cvt.u32.u16 	%r14091, %rs12953;
	prmt.b32 	%r14092, %r14091, %r14090, 0x3340U;
	prmt.b32 	%r14093, %r14092, %r14089, 0x5410U;
	st.local.v2.b32 	[%rd3+136], {%r14093, %r14086};
	cvt.u32.u16 	%r14094, %rs12938;
	cvt.u32.u16 	%r14095, %rs12939;
	prmt.b32 	%r14096, %r14095, %r14094, 0x3340U;
	cvt.u32.u16 	%r14097, %rs12940;
	cvt.u32.u16 	%r14098, %rs12941;
	prmt.b32 	%r14099, %r14098, %r14097, 0x3340U;
	prmt.b32 	%r14100, %r14099, %r14096, 0x5410U;
	cvt.u32.u16 	%r14101, %rs12942;
	cvt.u32.u16 	%r14102, %rs12943;
	prmt.b32 	%r14103, %r14102, %r14101, 0x3340U;
	cvt.u32.u16 	%r14104, %rs12944;
	cvt.u32.u16 	%r14105, %rs12945;
	prmt.b32 	%r14106, %r14105, %r14104, 0x3340U;
	prmt.b32 	%r14107, %r14106, %r14103, 0x5410U;
	st.local.v2.b32 	[%rd3+144], {%r14107, %r14100};
	cvt.u32.u16 	%r14108, %rs12930;
	cvt.u32.u16 	%r14109, %rs12931;
	prmt.b32 	%r14110, %r14109, %r14108, 0x3340U;
	cvt.u32.u16 	%r14111, %rs12932;
	cvt.u32.u16 	%r14112, %rs12933;
	prmt.b32 	%r14113, %r14112, %r14111, 0x3340U;
	prmt.b32 	%r14114, %r14113, %r14110, 0x5410U;
	cvt.u32.u16 	%r14115, %rs12934;
	cvt.u32.u16 	%r14116, %rs12935;
	prmt.b32 	%r14117, %r14116, %r14115, 0x3340U;
	cvt.u32.u16 	%r14118, %rs12936;
	cvt.u32.u16 	%r14119, %rs12937;
	prmt.b32 	%r14120, %r14119, %r14118, 0x3340U;
	prmt.b32 	%r14121, %r14120, %r14117, 0x5410U;
	st.local.v2.b32 	[%rd3+152], {%r14121, %r14114};
	cvt.u32.u16 	%r14122, %rs12922;
	cvt.u32.u16 	%r14123, %rs12923;
	prmt.b32 	%r14124, %r14123, %r14122, 0x3340U;
	cvt.u32.u16 	%r14125, %rs12924;
	cvt.u32.u16 	%r14126, %rs12925;
	prmt.b32 	%r14127, %r14126, %r14125, 0x3340U;
	prmt.b32 	%r14128, %r14127, %r14124, 0x5410U;
	cvt.u32.u16 	%r14129, %rs12926;
	cvt.u32.u16 	%r14130, %rs12927;
	prmt.b32 	%r14131, %r14130, %r14129, 0x3340U;
	cvt.u32.u16 	%r14132, %rs12928;
	cvt.u32.u16 	%r14133, %rs12929;
	prmt.b32 	%r14134, %r14133, %r14132, 0x3340U;
	prmt.b32 	%r14135, %r14134, %r14131, 0x5410U;
	st.local.v2.b32 	[%rd3+160], {%r14135, %r14128};
	cvt.u32.u16 	%r14136, %rs12914;
	cvt.u32.u16 	%r14137, %rs12915;
	prmt.b32 	%r14138, %r14137, %r14136, 0x3340U;
	cvt.u32.u16 	%r14139, %rs12916;
	cvt.u32.u16 	%r14140, %rs12917;
	prmt.b32 	%r14141, %r14140, %r14139, 0x3340U;
	prmt.b32 	%r14142, %r14141, %r14138, 0x5410U;
	cvt.u32.u16 	%r14143, %rs12918;
	cvt.u32.u16 	%r14144, %rs12919;
	prmt.b32 	%r14145, %r14144, %r14143, 0x3340U;
	cvt.u32.u16 	%r14146, %rs12920;
	cvt.u32.u16 	%r14147, %rs12921;
	prmt.b32 	%r14148, %r14147, %r14146, 0x3340U;
	prmt.b32 	%r14149, %r14148, %r14145, 0x5410U;
	st.local.v2.b32 	[%rd3+168], {%r14149, %r14142};
	cvt.u32.u16 	%r14150, %rs12906;
	cvt.u32.u16 	%r14151, %rs12907;
	prmt.b32 	%r14152, %r14151, %r14150, 0x3340U;
	cvt.u32.u16 	%r14153, %rs12908;
	cvt.u32.u16 	%r14154, %rs12909;
	prmt.b32 	%r14155, %r14154, %r14153, 0x3340U;
	prmt.b32 	%r14156, %r14155, %r14152, 0x5410U;
	cvt.u32.u16 	%r14157, %rs12910;
	cvt.u32.u16 	%r14158, %rs12911;
	prmt.b32 	%r14159, %r14158, %r14157, 0x3340U;
	cvt.u32.u16 	%r14160, %rs12912;
	cvt.u32.u16 	%r14161, %rs12913;
	prmt.b32 	%r14162, %r14161, %r14160, 0x3340U;
	prmt.b32 	%r14163, %r14162, %r14159, 0x5410U;
	st.local.v2.b32 	[%rd3+176], {%r14163, %r14156};
	cvt.u32.u16 	%r14164, %rs12898;
	cvt.u32.u16 	%r14165, %rs12899;
	prmt.b32 	%r14166, %r14165, %r14164, 0x3340U;
	cvt.u32.u16 	%r14167, %rs12900;
	cvt.u32.u16 	%r14168, %rs12901;
	prmt.b32 	%r14169, %r14168, %r14167, 0x3340U;
	prmt.b32 	%r14170, %r14169, %r14166, 0x5410U;
	cvt.u32.u16 	%r14171, %rs12902;
	cvt.u32.u16 	%r14172, %rs12903;
	prmt.b32 	%r14173, %r14172, %r14171, 0x3340U;
	cvt.u32.u16 	%r14174, %rs12904;
	cvt.u32.u16 	%r14175, %rs12905;
	prmt.b32 	%r14176, %r14175, %r14174, 0x3340U;
	prmt.b32 	%r14177, %r14176, %r14173, 0x5410U;
	st.local.v2.b32 	[%rd3+184], {%r14177, %r14170};
	cvt.u32.u16 	%r14178, %rs12890;
	cvt.u32.u16 	%r14179, %rs12891;
	prmt.b32 	%r14180, %r14179, %r14178, 0x3340U;
	cvt.u32.u16 	%r14181, %rs12892;
	cvt.u32.u16 	%r14182, %rs12893;
	prmt.b32 	%r14183, %r14182, %r14181, 0x3340U;
	prmt.b32 	%r14184, %r14183, %r14180, 0x5410U;
	cvt.u32.u16 	%r14185, %rs12894;
	cvt.u32.u16 	%r14186, %rs12895;
	prmt.b32 	%r14187, %r14186, %r14185, 0x3340U;
	cvt.u32.u16 	%r14188, %rs12896;
	cvt.u32.u16 	%r14189, %rs12897;
	prmt.b32 	%r14190, %r14189, %r14188, 0x3340U;
	prmt.b32 	%r14191, %r14190, %r14187, 0x5410U;
	st.local.v2.b32 	[%rd3+192], {%r14191, %r14184};
	cvt.u32.u16 	%r14192, %rs12882;
	cvt.u32.u16 	%r14193, %rs12883;
	prmt.b32 	%r14194, %r14193, %r14192, 0x3340U;
	cvt.u32.u16 	%r14195, %rs12884;
	cvt.u32.u16 	%r14196, %rs12885;
	prmt.b32 	%r14197, %r14196, %r14195, 0x3340U;
	prmt.b32 	%r14198, %r14197, %r14194, 0x5410U;
	cvt.u32.u16 	%r14199, %rs12886;
	cvt.u32.u16 	%r14200, %rs12887;
	prmt.b32 	%r14201, %r14200, %r14199, 0x3340U;
	cvt.u32.u16 	%r14202, %rs12888;
	cvt.u32.u16 	%r14203, %rs12889;
	prmt.b32 	%r14204, %r14203, %r14202, 0x3340U;
	prmt.b32 	%r14205, %r14204, %r14201, 0x5410U;
	st.local.v2.b32 	[%rd3+200], {%r14205, %r14198};
	cvt.u32.u16 	%r14206, %rs12874;
	cvt.u32.u16 	%r14207, %rs12875;
	prmt.b32 	%r14208, %r14207, %r14206, 0x3340U;
	cvt.u32.u16 	%r14209, %rs12876;
	cvt.u32.u16 	%r14210, %rs12877;
	prmt.b32 	%r14211, %r14210, %r14209, 0x3340U;
	prmt.b32 	%r14212, %r14211, %r14208, 0x5410U;
	cvt.u32.u16 	%r14213, %rs12878;
	cvt.u32.u16 	%r14214, %rs12879;
	prmt.b32 	%r14215, %r14214, %r14213, 0x3340U;
	cvt.u32.u16 	%r14216, %rs12880;
	cvt.u32.u16 	%r14217, %rs12881;
	prmt.b32 	%r14218, %r14217, %r14216, 0x3340U;
	prmt.b32 	%r14219, %r14218, %r14215, 0x5410U;
	st.local.v2.b32 	[%rd3+208], {%r14219, %r14212};
	cvt.u32.u16 	%r14220, %rs12866;
	cvt.u32.u16 	%r14221, %rs12867;
	prmt.b32 	%r14222, %r14221, %r14220, 0x3340U;
	cvt.u32.u16 	%r14223, %rs12868;
	cvt.u32.u16 	%r14224, %rs12869;
	prmt.b32 	%r14225, %r14224, %r14223, 0x3340U;
	prmt.b32 	%r14226, %r14225, %r14222, 0x5410U;
	cvt.u32.u16 	%r14227, %rs12870;
	cvt.u32.u16 	%r14228, %rs12871;
	prmt.b32 	%r14229, %r14228, %r14227, 0x3340U;
	cvt.u32.u16 	%r14230, %rs12872;
	cvt.u32.u16 	%r14231, %rs12873;
	prmt.b32 	%r14232, %r14231, %r14230, 0x3340U;
	prmt.b32 	%r14233, %r14232, %r14229, 0x5410U;
	st.local.v2.b32 	[%rd3+216], {%r14233, %r14226};
	cvt.u32.u16 	%r14234, %rs12858;
	cvt.u32.u16 	%r14235, %rs12859;
	prmt.b32 	%r14236, %r14235, %r14234, 0x3340U;
	cvt.u32.u16 	%r14237, %rs12860;
	cvt.u32.u16 	%r14238, %rs12861;
	prmt.b32 	%r14239, %r14238, %r14237, 0x3340U;
	prmt.b32 	%r14240, %r14239, %r14236, 0x5410U;
	cvt.u32.u16 	%r14241, %rs12862;
	cvt.u32.u16 	%r14242, %rs12863;
	prmt.b32 	%r14243, %r14242, %r14241, 0x3340U;
	cvt.u32.u16 	%r14244, %rs12864;
	cvt.u32.u16 	%r14245, %rs12865;
	prmt.b32 	%r14246, %r14245, %r14244, 0x3340U;
	prmt.b32 	%r14247, %r14246, %r14243, 0x5410U;
	st.local.v2.b32 	[%rd3+224], {%r14247, %r14240};
	cvt.u32.u16 	%r14248, %rs12850;
	cvt.u32.u16 	%r14249, %rs12851;
	prmt.b32 	%r14250, %r14249, %r14248, 0x3340U;
	cvt.u32.u16 	%r14251, %rs12852;
	cvt.u32.u16 	%r14252, %rs12853;
	prmt.b32 	%r14253, %r14252, %r14251, 0x3340U;
	prmt.b32 	%r14254, %r14253, %r14250, 0x5410U;
	cvt.u32.u16 	%r14255, %rs12854;
	cvt.u32.u16 	%r14256, %rs12855;
	prmt.b32 	%r14257, %r14256, %r14255, 0x3340U;
	cvt.u32.u16 	%r14258, %rs12856;
	cvt.u32.u16 	%r14259, %rs12857;
	prmt.b32 	%r14260, %r14259, %r14258, 0x3340U;
	prmt.b32 	%r14261, %r14260, %r14257, 0x5410U;
	st.local.v2.b32 	[%rd3+232], {%r14261, %r14254};
	cvt.u32.u16 	%r14262, %rs12842;
	cvt.u32.u16 	%r14263, %rs12843;
	prmt.b32 	%r14264, %r14263, %r14262, 0x3340U;
	cvt.u32.u16 	%r14265, %rs12844;
	cvt.u32.u16 	%r14266, %rs12845;
	prmt.b32 	%r14267, %r14266, %r14265, 0x3340U;
	prmt.b32 	%r14268, %r14267, %r14264, 0x5410U;
	cvt.u32.u16 	%r14269, %rs12846;
	cvt.u32.u16 	%r14270, %rs12847;
	prmt.b32 	%r14271, %r14270, %r14269, 0x3340U;
	cvt.u32.u16 	%r14272, %rs12848;
	cvt.u32.u16 	%r14273, %rs12849;
	prmt.b32 	%r14274, %r14273, %r14272, 0x3340U;
	prmt.b32 	%r14275, %r14274, %r14271, 0x5410U;
	st.local.v2.b32 	[%rd3+240], {%r14275, %r14268};
	cvt.u32.u16 	%r14276, %rs12834;
	cvt.u32.u16 	%r14277, %rs12835;
	prmt.b32 	%r14278, %r14277, %r14276, 0x3340U;
	cvt.u32.u16 	%r14279, %rs12836;
	cvt.u32.u16 	%r14280, %rs12837;
	prmt.b32 	%r14281, %r14280, %r14279, 0x3340U;
	prmt.b32 	%r14282, %r14281, %r14278, 0x5410U;
	cvt.u32.u16 	%r14283, %rs12838;
	cvt.u32.u16 	%r14284, %rs12839;
	prmt.b32 	%r14285, %r14284, %r14283, 0x3340U;
	cvt.u32.u16 	%r14286, %rs12840;
	cvt.u32.u16 	%r14287, %rs12841;
	prmt.b32 	%r14288, %r14287, %r14286, 0x3340U;
	prmt.b32 	%r14289, %r14288, %r14285, 0x5410U;
	st.local.v2.b32 	[%rd3+248], {%r14289, %r14282};
	cvt.u32.u16 	%r14290, %rs12826;
	cvt.u32.u16 	%r14291, %rs12827;
	prmt.b32 	%r14292, %r14291, %r14290, 0x3340U;
	cvt.u32.u16 	%r14293, %rs12828;
	cvt.u32.u16 	%r14294, %rs12829;
	prmt.b32 	%r14295, %r14294, %r14293, 0x3340U;
	prmt.b32 	%r14296, %r14295, %r14292, 0x5410U;
	cvt.u32.u16 	%r14297, %rs12830;
	cvt.u32.u16 	%r14298, %rs12831;
	prmt.b32 	%r14299, %r14298, %r14297, 0x3340U;
	cvt.u32.u16 	%r14300, %rs12832;
	cvt.u32.u16 	%r14301, %rs12833;
	prmt.b32 	%r14302, %r14301, %r14300, 0x3340U;
	prmt.b32 	%r14303, %r14302, %r14299, 0x5410U;
	st.local.v2.b32 	[%rd3+256], {%r14303, %r14296};
	cvt.u32.u16 	%r14304, %rs12818;
	cvt.u32.u16 	%r14305, %rs12819;
	prmt.b32 	%r14306, %r14305, %r14304, 0x3340U;
	cvt.u32.u16 	%r14307, %rs12820;
	cvt.u32.u16 	%r14308, %rs12821;
	prmt.b32 	%r14309, %r14308, %r14307, 0x3340U;
	prmt.b32 	%r14310, %r14309, %r14306, 0x5410U;
	cvt.u32.u16 	%r14311, %rs12822;
	cvt.u32.u16 	%r14312, %rs12823;
	prmt.b32 	%r14313, %r14312, %r14311, 0x3340U;
	cvt.u32.u16 	%r14314, %rs12824;
	cvt.u32.u16 	%r14315, %rs12825;
	prmt.b32 	%r14316, %r14315, %r14314, 0x3340U;
	prmt.b32 	%r14317, %r14316, %r14313, 0x5410U;
	st.local.v2.b32 	[%rd3+264], {%r14317, %r14310};
	mov.b32 	%r28656, 0;
$L__BB1_9:
	mov.u32 	%r28659, %r28656;
	cvt.u64.u32 	%rd135, %r28659;
	add.s64 	%rd136, %rd3, %rd135;
	ld.local.u8 	%rs11949, [%rd136+16];
	setp.ne.s16 	%p54, %rs11949, 0;
	add.s32 	%r28656, %r28659, 1;
	@%p54 bra 	$L__BB1_9;
	and.b16  	%rs11950, %rs12817, 255;
	setp.eq.s16 	%p55, %rs11950, 0;
	@%p55 bra 	$L__BB1_13;
	mov.b32 	%r28657, 0;
$L__BB1_12:
	cvt.u64.u32 	%rd137, %r28659;
	add.s64 	%rd138, %rd3, %rd137;
	st.local.u8 	[%rd138+16], %rs12817;
	add.s32 	%r28659, %r28659, 1;
	add.s32 	%r16, %r28657, 1;
	cvt.u64.u32 	%rd139, %r28657;
	add.s64 	%rd140, %rd4, %rd139;
	ld.local.u8 	%rs12817, [%rd140+17];
	setp.ne.s16 	%p56, %rs12817, 0;
	mov.u32 	%r28657, %r16;
	@%p56 bra 	$L__BB1_12;
$L__BB1_13:
	ld.param.u32 	%r28640, [_ZN3cub18CUB_300001_SM_10006detail6reduce28DeviceReduceSingleTileKernelINS2_10policy_hubI4Itemj13Addition_funcE10Policy1000EN6thrust24THRUST_300001_SM_1000_NS6detail15normal_iteratorINSA_10device_ptrIS5_EEEEPS5_jS6_S5_S5_N4cuda3std3__410__identityEEEvT0_T1_T2_T3_T4_T6__param_2];
	cvt.u64.u32 	%rd141, %r28659;
	add.s64 	%rd142, %rd3, %rd141;
	mov.b16 	%rs11951, 0;
	st.local.u8 	[%rd142+16], %rs11951;
	add.s32 	%r28660, %r28660, %r10;
	st.local.u32 	[%rd3], %r28660;
	add.f64 	%fd78, %fd4, %fd78;
	st.local.f64 	[%rd3+8], %fd78;
	ld.local.v2.b32 	{%r14319, %r14320}, [%rd3+16];
	bfe.u32 	%r14321, %r14319, 0, 8;
	cvt.u16.u32 	%rs13073, %r14321;
	bfe.u32 	%r14322, %r14319, 8, 8;
	cvt.u16.u32 	%rs13072, %r14322;
	bfe.u32 	%r14323, %r14319, 16, 8;
	cvt.u16.u32 	%rs13071, %r14323;
	bfe.u32 	%r14324, %r14319, 24, 8;
	cvt.u16.u32 	%rs13070, %r14324;
	bfe.u32 	%r14325, %r14320, 0, 8;
	cvt.u16.u32 	%rs13069, %r14325;
	bfe.u32 	%r14326, %r14320, 8, 8;
	cvt.u16.u32 	%rs13068, %r14326;
	bfe.u32 	%r14327, %r14320, 16, 8;
	cvt.u16.u32 	%rs13067, %r14327;
	bfe.u32 	%r14328, %r14320, 24, 8;
	cvt.u16.u32 	%rs13066, %r14328;
	ld.local.v2.b32 	{%r14329, %r14330}, [%rd3+24];
	bfe.u32 	%r14331, %r14329, 0, 8;
	cvt.u16.u32 	%rs13065, %r14331;
	bfe.u32 	%r14332, %r14329, 8, 8;
	cvt.u16.u32 	%rs13064, %r14332;
	bfe.u32 	%r14333, %r14329, 16, 8;
	cvt.u16.u32 	%rs13063, %r14333;
	bfe.u32 	%r14334, %r14329, 24, 8;
	cvt.u16.u32 	%rs13062, %r14334;
	bfe.u32 	%r14335, %r14330, 0, 8;
	cvt.u16.u32 	%rs13061, %r14335;
	bfe.u32 	%r14336, %r14330, 8, 8;
	cvt.u16.u32 	%rs13060, %r14336;
	bfe.u32 	%r14337, %r14330, 16, 8;
	cvt.u16.u32 	%rs13059, %r14337;
	bfe.u32 	%r14338, %r14330, 24, 8;
	cvt.u16.u32 	%rs13058, %r14338;
	ld.local.v2.b32 	{%r14339, %r14340}, [%rd3+32];
	bfe.u32 	%r14341, %r14339, 0, 8;
	cvt.u16.u32 	%rs13057, %r14341;
	bfe.u32 	%r14342, %r14339, 8, 8;
	cvt.u16.u32 	%rs13056, %r14342;
	bfe.u32 	%r14343, %r14339, 16, 8;
	cvt.u16.u32 	%rs13055, %r14343;
	bfe.u32 	%r14344, %r14339, 24, 8;
	cvt.u16.u32 	%rs13054, %r14344;
	bfe.u32 	%r14345, %r14340, 0, 8;
	cvt.u16.u32 	%rs13053, %r14345;
	bfe.u32 	%r14346, %r14340, 8, 8;
	cvt.u16.u32 	%rs13052, %r14346;
	bfe.u32 	%r14347, %r14340, 16, 8;
	cvt.u16.u32 	%rs13051, %r14347;
	bfe.u32 	%r14348, %r14340, 24, 8;
	cvt.u16.u32 	%rs13050, %r14348;
	ld.local.v2.b32 	{%r14349, %r14350}, [%rd3+40];
	bfe.u32 	%r14351, %r14349, 0, 8;
	cvt.u16.u32 	%rs13049, %r14351;
	bfe.u32 	%r14352, %r14349, 8, 8;
	cvt.u16.u32 	%rs13048, %r14352;
	bfe.u32 	%r14353, %r14349, 16, 8;
	cvt.u16.u32 	%rs13047, %r14353;
	bfe.u32 	%r14354, %r14349, 24, 8;
	cvt.u16.u32 	%rs13046, %r14354;
	bfe.u32 	%r14355, %r14350, 0, 8;
	cvt.u16.u32 	%rs13045, %r14355;
	bfe.u32 	%r14356, %r14350, 8, 8;
	cvt.u16.u32 	%rs13044, %r14356;
	bfe.u32 	%r14357, %r14350, 16, 8;
	cvt.u16.u32 	%rs13043, %r14357;
	bfe.u32 	%r14358, %r14350, 24, 8;
	cvt.u16.u32 	%rs13042, %r14358;
	ld.local.v2.b32 	{%r14359, %r14360}, [%rd3+48];
	bfe.u32 	%r14361, %r14359, 0, 8;
	cvt.u16.u32 	%rs13041, %r14361;
	bfe.u32 	%r14362, %r14359, 8, 8;
	cvt.u16.u32 	%rs13040, %r14362;
	bfe.u32 	%r14363, %r14359, 16, 8;
	cvt.u16.u32 	%rs13039, %r14363;
	bfe.u32 	%r14364, %r14359, 24, 8;
	cvt.u16.u32 	%rs13038, %r14364;
	bfe.u32 	%r14365, %r14360, 0, 8;
	cvt.u16.u32 	%rs13037, %r14365;
	bfe.u32 	%r14366, %r14360, 8, 8;
	cvt.u16.u32 	%rs13036, %r14366;
	bfe.u32 	%r14367, %r14360, 16, 8;
	cvt.u16.u32 	%rs13035, %r14367;
	bfe.u32 	%r14368, %r14360, 24, 8;
	cvt.u16.u32 	%rs13034, %r14368;
	ld.local.v2.b32 	{%r14369, %r14370}, [%rd3+56];
	bfe.u32 	%r14371, %r14369, 0, 8;
	cvt.u16.u32 	%rs13033, %r14371;
	bfe.u32 	%r14372, %r14369, 8, 8;
	cvt.u16.u32 	%rs13032, %r14372;
	bfe.u32 	%r14373, %r14369, 16, 8;
	cvt.u16.u32 	%rs13031, %r14373;
	bfe.u32 	%r14374, %r14369, 24, 8;
	cvt.u16.u32 	%rs13030, %r14374;
	bfe.u32 	%r14375, %r14370, 0, 8;
	cvt.u16.u32 	%rs13029, %r14375;
	bfe.u32 	%r14376, %r14370, 8, 8;
	cvt.u16.u32 	%rs13028, %r14376;
	bfe.u32 	%r14377, %r14370, 16, 8;
	cvt.u16.u32 	%rs13027, %r14377;
	bfe.u32 	%r14378, %r14370, 24, 8;
	cvt.u16.u32 	%rs13026, %r14378;
	ld.local.v2.b32 	{%r14379, %r14380}, [%rd3+64];
	bfe.u32 	%r14381, %r14379, 0, 8;
	cvt.u16.u32 	%rs13025, %r14381;
	bfe.u32 	%r14382, %r14379, 8, 8;
	cvt.u16.u32 	%rs13024, %r14382;
	bfe.u32 	%r14383, %r14379, 16, 8;
	cvt.u16.u32 	%rs13023, %r14383;
	bfe.u32 	%r14384, %r14379, 24, 8;
	cvt.u16.u32 	%rs13022, %r14384;
	bfe.u32 	%r14385, %r14380, 0, 8;
	cvt.u16.u32 	%rs13021, %r14385;
	bfe.u32 	%r14386, %r14380, 8, 8;
	cvt.u16.u32 	%rs13020, %r14386;
	bfe.u32 	%r14387, %r14380, 16, 8;
	cvt.u16.u32 	%rs13019, %r14387;
	bfe.u32 	%r14388, %r14380, 24, 8;
	cvt.u16.u32 	%rs13018, %r14388;
	ld.local.v2.b32 	{%r14389, %r14390}, [%rd3+72];
	bfe.u32 	%r14391, %r14389, 0, 8;
	cvt.u16.u32 	%rs13017, %r14391;
	bfe.u32 	%r14392, %r14389, 8, 8;
	cvt.u16.u32 	%rs13016, %r14392;
	bfe.u32 	%r14393, %r14389, 16, 8;
	cvt.u16.u32 	%rs13015, %r14393;
	bfe.u32 	%r14394, %r14389, 24, 8;
	cvt.u16.u32 	%rs13014, %r14394;
	bfe.u32 	%r14395, %r14390, 0, 8;
	cvt.u16.u32 	%rs13013, %r14395;
	bfe.u32 	%r14396, %r14390, 8, 8;
	cvt.u16.u32 	%rs13012, %r14396;
	bfe.u32 	%r14397, %r14390, 16, 8;
	cvt.u16.u32 	%rs13011, %r14397;
	bfe.u32 	%r14398, %r14390, 24, 8;
	cvt.u16.u32 	%rs13010, %r14398;
	ld.local.v2.b32 	{%r14399, %r14400}, [%rd3+80];
	bfe.u32 	%r14401, %r14399, 0, 8;
	cvt.u16.u32 	%rs13009, %r14401;
	bfe.u32 	%r14402, %r14399, 8, 8;
	cvt.u16.u32 	%rs13008, %r14402;
	bfe.u32 	%r14403, %r14399, 16, 8;
	cvt.u16.u32 	%rs13007, %r14403;
	bfe.u32 	%r14404, %r14399, 24, 8;
	cvt.u16.u32 	%rs13006, %r14404;
	bfe.u32 	%r14405, %r14400, 0, 8;
	cvt.u16.u32 	%rs13005, %r14405;
	bfe.u32 	%r14406, %r14400, 8, 8;
	cvt.u16.u32 	%rs13004, %r14406;
	bfe.u32 	%r14407, %r14400, 16, 8;
	cvt.u16.u32 	%rs13003, %r14407;
	bfe.u32 	%r14408, %r14400, 24, 8;
	cvt.u16.u32 	%rs13002, %r14408;
	ld.local.v2.b32 	{%r14409, %r14410}, [%rd3+88];
	bfe.u32 	%r14411, %r14409, 0, 8;
	cvt.u16.u32 	%rs13001, %r14411;
	bfe.u32 	%r14412, %r14409, 8, 8;
	cvt.u16.u32 	%rs13000, %r14412;
	bfe.u32 	%r14413, %r14409, 16, 8;
	cvt.u16.u32 	%rs12999, %r14413;
	bfe.u32 	%r14414, %r14409, 24, 8;
	cvt.u16.u32 	%rs12998, %r14414;
	bfe.u32 	%r14415, %r14410, 0, 8;
	cvt.u16.u32 	%rs12997, %r14415;
	bfe.u32 	%r14416, %r14410, 8, 8;
	cvt.u16.u32 	%rs12996, %r14416;
	bfe.u32 	%r14417, %r14410, 16, 8;
	cvt.u16.u32 	%rs12995, %r14417;
	bfe.u32 	%r14418, %r14410, 24, 8;
	cvt.u16.u32 	%rs12994, %r14418;
	ld.local.v2.b32 	{%r14419, %r14420}, [%rd3+96];
	bfe.u32 	%r14421, %r14419, 0, 8;
	cvt.u16.u32 	%rs12993, %r14421;
	bfe.u32 	%r14422, %r14419, 8, 8;
	cvt.u16.u32 	%rs12992, %r14422;
	bfe.u32 	%r14423, %r14419, 16, 8;
	cvt.u16.u32 	%rs12991, %r14423;
	bfe.u32 	%r14424, %r14419, 24, 8;
	cvt.u16.u32 	%rs12990, %r14424;
	bfe.u32 	%r14425, %r14420, 0, 8;
	cvt.u16.u32 	%rs12989, %r14425;
	bfe.u32 	%r14426, %r14420, 8, 8;
	cvt.u16.u32 	%rs12988, %r14426;
	bfe.u32 	%r14427, %r14420, 16, 8;
	cvt.u16.u32 	%rs12987, %r14427;
	bfe.u32 	%r14428, %r14420, 24, 8;
	cvt.u16.u32 	%rs12986, %r14428;
	ld.local.v2.b32 	{%r14429, %r14430}, [%rd3+104];
	bfe.u32 	%r14431, %r14429, 0, 8;
	cvt.u16.u32 	%rs12985, %r14431;
	bfe.u32 	%r14432, %r14429, 8, 8;
	cvt.u16.u32 	%rs12984, %r14432;
	bfe.u32 	%r14433, %r14429, 16, 8;
	cvt.u16.u32 	%rs12983, %r14433;
	bfe.u32 	%r14434, %r14429, 24, 8;
	cvt.u16.u32 	%rs12982, %r14434;
	bfe.u32 	%r14435, %r14430, 0, 8;
	cvt.u16.u32 	%rs12981, %r14435;
	bfe.u32 	%r14436, %r14430, 8, 8;
	cvt.u16.u32 	%rs12980, %r14436;
	bfe.u32 	%r14437, %r14430, 16, 8;
	cvt.u16.u32 	%rs12979, %r14437;
	bfe.u32 	%r14438, %r14430, 24, 8;
	cvt.u16.u32 	%rs12978, %r14438;
	ld.local.v2.b32 	{%r14439, %r14440}, [%rd3+112];
	bfe.u32 	%r14441, %r14439, 0, 8;
	cvt.u16.u32 	%rs12977, %r14441;
	bfe.u32 	%r14442, %r14439, 8, 8;
	cvt.u16.u32 	%rs12976, %r14442;
	bfe.u32 	%r14443, %r14439, 16, 8;
	cvt.u16.u32 	%rs12975, %r14443;
	bfe.u32 	%r14444, %r14439, 24, 8;
	cvt.u16.u32 	%rs12974, %r14444;
	bfe.u32 	%r14445, %r14440, 0, 8;
	cvt.u16.u32 	%rs12973, %r14445;
	bfe.u32 	%r14446, %r14440, 8, 8;
	cvt.u16.u32 	%rs12972, %r14446;
	bfe.u32 	%r14447, %r14440, 16, 8;
	cvt.u16.u32 	%rs12971, %r14447;
	bfe.u32 	%r14448, %r14440, 24, 8;
	cvt.u16.u32 	%rs12970, %r14448;
	ld.local.v2.b32 	{%r14449, %r14450}, [%rd3+120];
	bfe.u32 	%r14451, %r14449, 0, 8;
	cvt.u16.u32 	%rs12969, %r14451;
	bfe.u32 	%r14452, %r14449, 8, 8;
	cvt.u16.u32 	%rs12968, %r14452;
	bfe.u32 	%r14453, %r14449, 16, 8;
	cvt.u16.u32 	%rs12967, %r14453;
	bfe.u32 	%r14454, %r14449, 24, 8;
	cvt.u16.u32 	%rs12966, %r14454;
	bfe.u32 	%r14455, %r14450, 0, 8;
	cvt.u16.u32 	%rs12965, %r14455;
	bfe.u32 	%r14456, %r14450, 8, 8;
	cvt.u16.u32 	%rs12964, %r14456;
	bfe.u32 	%r14457, %r14450, 16, 8;
	cvt.u16.u32 	%rs12963, %r14457;
	bfe.u32 	%r14458, %r14450, 24, 8;
	cvt.u16.u32 	%rs12962, %r14458;
	ld.local.v2.b32 	{%r14459, %r14460}, [%rd3+128];
	bfe.u32 	%r14461, %r14459, 0, 8;
	cvt.u16.u32 	%rs12961, %r14461;
	bfe.u32 	%r14462, %r14459, 8, 8;
	cvt.u16.u32 	%rs12960, %r14462;
	bfe.u32 	%r14463, %r14459, 16, 8;
	cvt.u16.u32 	%rs12959, %r14463;
	bfe.u32 	%r14464, %r14459, 24, 8;
	cvt.u16.u32 	%rs12958, %r14464;
	bfe.u32 	%r14465, %r14460, 0, 8;
	cvt.u16.u32 	%rs12957, %r14465;
	bfe.u32 	%r14466, %r14460, 8, 8;
	cvt.u16.u32 	%rs12956, %r14466;
	bfe.u32 	%r14467, %r14460, 16, 8;
	cvt.u16.u32 	%rs12955, %r14467;
	bfe.u32 	%r14468, %r14460, 24, 8;
	cvt.u16.u32 	%rs12954, %r14468;
	ld.local.v2.b32 	{%r14469, %r14470}, [%rd3+136];
	bfe.u32 	%r14471, %r14469, 0, 8;
	cvt.u16.u32 	%rs12953, %r14471;
	bfe.u32 	%r14472, %r14469, 8, 8;
	cvt.u16.u32 	%rs12952, %r14472;
	bfe.u32 	%r14473, %r14469, 16, 8;
	cvt.u16.u32 	%rs12951, %r14473;
	bfe.u32 	%r14474, %r14469, 24, 8;
	cvt.u16.u32 	%rs12950, %r14474;
	bfe.u32 	%r14475, %r14470, 0, 8;
	cvt.u16.u32 	%rs12949, %r14475;
	bfe.u32 	%r14476, %r14470, 8, 8;
	cvt.u16.u32 	%rs12948, %r14476;
	bfe.u32 	%r14477, %r14470, 16, 8;
	cvt.u16.u32 	%rs12947, %r14477;
	bfe.u32 	%r14478, %r14470, 24, 8;
	cvt.u16.u32 	%rs12946, %r14478;
	ld.local.v2.b32 	{%r14479, %r14480}, [%rd3+144];
	bfe.u32 	%r14481, %r14479, 0, 8;
	cvt.u16.u32 	%rs12945, %r14481;
	bfe.u32 	%r14482, %r14479, 8, 8;
	cvt.u16.u32 	%rs12944, %r14482;
	bfe.u32 	%r14483, %r14479, 16, 8;
	cvt.u16.u32 	%rs12943, %r14483;
	bfe.u32 	%r14484, %r14479, 24, 8;
	cvt.u16.u32 	%rs12942, %r14484;
	bfe.u32 	%r14485, %r14480, 0, 8;
	cvt.u16.u32 	%rs12941, %r14485;
	bfe.u32 	%r14486, %r14480, 8, 8;
	cvt.u16.u32 	%rs12940, %r14486;
	bfe.u32 	%r14487, %r14480, 16, 8;
	cvt.u16.u32 	%rs12939, %r14487;
	bfe.u32 	%r14488, %r14480, 24, 8;
	cvt.u16.u32 	%rs12938, %r14488;
	ld.local.v2.b32 	{%r14489, %r14490}, [%rd3+152];
	bfe.u32 	%r14491, %r14489, 0, 8;
	cvt.u16.u32 	%rs12937, %r14491;
	bfe.u32 	%r14492, %r14489, 8, 8;
	cvt.u16.u32 	%rs12936, %r14492;
	bfe.u32 	%r14493, %r14489, 16, 8;
	cvt.u16.u32 	%rs12935, %r14493;
	bfe.u32 	%r14494, %r14489, 24, 8;
	cvt.u16.u32 	%rs12934, %r14494;
	bfe.u32 	%r14495, %r14490, 0, 8;
	cvt.u16.u32 	%rs12933, %r14495;
	bfe.u32 	%r14496, %r14490, 8, 8;
	cvt.u16.u32 	%rs12932, %r14496;
	bfe.u32 	%r14497, %r14490, 16, 8;
	cvt.u16.u32 	%rs12931, %r14497;
	bfe.u32 	%r14498, %r14490, 24, 8;
	cvt.u16.u32 	%rs12930, %r14498;
	ld.local.v2.b32 	{%r14499, %r14500}, [%rd3+160];
	bfe.u32 	%r14501, %r14499, 0, 8;
	cvt.u16.u32 	%rs12929, %r14501;
	bfe.u32 	%r14502, %r14499, 8, 8;
	cvt.u16.u32 	%rs12928, %r14502;
	bfe.u32 	%r14503, %r14499, 16, 8;
	cvt.u16.u32 	%rs12927, %r14503;
	bfe.u32 	%r14504, %r14499, 24, 8;
	cvt.u16.u32 	%rs12926, %r14504;
	bfe.u32 	%r14505, %r14500, 0, 8;
	cvt.u16.u32 	%rs12925, %r14505;
	bfe.u32 	%r14506, %r14500, 8, 8;
	cvt.u16.u32 	%rs12924, %r14506;
	bfe.u32 	%r14507, %r14500, 16, 8;
	cvt.u16.u32 	%rs12923, %r14507;
	bfe.u32 	%r14508, %r14500, 24, 8;
	cvt.u16.u32 	%rs12922, %r14508;
	ld.local.v2.b32 	{%r14509, %r14510}, [%rd3+168];
	bfe.u32 	%r14511, %r14509, 0, 8;
	cvt.u16.u32 	%rs12921, %r14511;
	bfe.u32 	%r14512, %r14509, 8, 8;
	cvt.u16.u32 	%rs12920, %r14512;
	bfe.u32 	%r14513, %r14509, 16, 8;
	cvt.u16.u32 	%rs12919, %r14513;
	bfe.u32 	%r14514, %r14509, 24, 8;
	cvt.u16.u32 	%rs12918, %r14514;
	bfe.u32 	%r14515, %r14510, 0, 8;
	cvt.u16.u32 	%rs12917, %r14515;
	bfe.u32 	%r14516, %r14510, 8, 8;
	cvt.u16.u32 	%rs12916, %r14516;
	bfe.u32 	%r14517, %r14510, 16, 8;
	cvt.u16.u32 	%rs12915, %r14517;
	bfe.u32 	%r14518, %r14510, 24, 8;
	cvt.u16.u32 	%rs12914, %r14518;
	ld.local.v2.b32 	{%r14519, %r14520}, [%rd3+176];
	bfe.u32 	%r14521, %r14519, 0, 8;
	cvt.u16.u32 	%rs12913, %r14521;
	bfe.u32 	%r14522, %r14519, 8, 8;
	cvt.u16.u32 	%rs12912, %r14522;
	bfe.u32 	%r14523, %r14519, 16, 8;
	cvt.u16.u32 	%rs12911, %r14523;
	bfe.u32 	%r14524, %r14519, 24, 8;
	cvt.u16.u32 	%rs12910, %r14524;
	bfe.u32 	%r14525, %r14520, 0, 8;
	cvt.u16.u32 	%rs12909, %r14525;
	bfe.u32 	%r14526, %r14520, 8, 8;
	cvt.u16.u32 	%rs12908, %r14526;
	bfe.u32 	%r14527, %r14520, 16, 8;
	cvt.u16.u32 	%rs12907, %r14527;
	bfe.u32 	%r14528, %r14520, 24, 8;
	cvt.u16.u32 	%rs12906, %r14528;
	ld.local.v2.b32 	{%r14529, %r14530}, [%rd3+184];
	bfe.u32 	%r14531, %r14529, 0, 8;
	cvt.u16.u32 	%rs12905, %r14531;
	bfe.u32 	%r14532, %r14529, 8, 8;
	cvt.u16.u32 	%rs12904, %r14532;
	bfe.u32 	%r14533, %r14529, 16, 8;
	cvt.u16.u32 	%rs12903, %r14533;
	bfe.u32 	%r14534, %r14529, 24, 8;
	cvt.u16.u32 	%rs12902, %r14534;
	bfe.u32 	%r14535, %r14530, 0, 8;
	cvt.u16.u32 	%rs12901, %r14535;
	bfe.u32 	%r14536, %r14530, 8, 8;
	cvt.u16.u32 	%rs12900, %r14536;
	bfe.u32 	%r14537, %r14530, 16, 8;
	cvt.u16.u32 	%rs12899, %r14537;
	bfe.u32 	%r14538, %r14530, 24, 8;
	cvt.u16.u32 	%rs12898, %r14538;
	ld.local.v2.b32 	{%r14539, %r14540}, [%rd3+192];
	bfe.u32 	%r14541, %r14539, 0, 8;
	cvt.u16.u32 	%rs12897, %r14541;
	bfe.u32 	%r14542, %r14539, 8, 8;
	cvt.u16.u32 	%rs12896, %r14542;
	bfe.u32 	%r14543, %r14539, 16, 8;
	cvt.u16.u32 	%rs12895, %r14543;
	bfe.u32 	%r14544, %r14539, 24, 8;
	cvt.u16.u32 	%rs12894, %r14544;
	bfe.u32 	%r14545, %r14540, 0, 8;
	cvt.u16.u32 	%rs12893, %r14545;
	bfe.u32 	%r14546, %r14540, 8, 8;
	cvt.u16.u32 	%rs12892, %r14546;
	bfe.u32 	%r14547, %r14540, 16, 8;
	cvt.u16.u32 	%rs12891, %r14547;
	bfe.u32 	%r14548, %r14540, 24, 8;
	cvt.u16.u32 	%rs12890, %r14548;
	ld.local.v2.b32 	{%r14549, %r14550}, [%rd3+200];
	bfe.u32 	%r14551, %r14549, 0, 8;
	cvt.u16.u32 	%rs12889, %r14551;
	bfe.u32 	%r14552, %r14549, 8, 8;
	cvt.u16.u32 	%rs12888, %r14552;
	bfe.u32 	%r14553, %r14549, 16, 8;
	cvt.u16.u32 	%rs12887, %r14553;
	bfe.u32 	%r14554, %r14549, 24, 8;
	cvt.u16.u32 	%rs12886, %r14554;
	bfe.u32 	%r14555, %r14550, 0, 8;
	cvt.u16.u32 	%rs12885, %r14555;
	bfe.u32 	%r14556, %r14550, 8, 8;
	cvt.u16.u32 	%rs12884, %r14556;
	bfe.u32 	%r14557, %r14550, 16, 8;
	cvt.u16.u32 	%rs12883, %r14557;
	bfe.u32 	%r14558, %r14550, 24, 8;
	cvt.u16.u32 	%rs12882, %r14558;
	ld.local.v2.b32 	{%r14559, %r14560}, [%rd3+208];
	bfe.u32 	%r14561, %r14559, 0, 8;
	cvt.u16.u32 	%rs12881, %r14561;
	bfe.u32 	%r14562, %r14559, 8, 8;
	cvt.u16.u32 	%rs12880, %r14562;
	bfe.u32 	%r14563, %r14559, 16, 8;
	cvt.u16.u32 	%rs12879, %r14563;
	bfe.u32 	%r14564, %r14559, 24, 8;
	cvt.u16.u32 	%rs12878, %r14564;
	bfe.u32 	%r14565, %r14560, 0, 8;
	cvt.u16.u32 	%rs12877, %r14565;
	bfe.u32 	%r14566, %r14560, 8, 8;
	cvt.u16.u32 	%rs12876, %r14566;
	bfe.u32 	%r14567, %r14560, 16, 8;
	cvt.u16.u32 	%rs12875, %r14567;
	bfe.u32 	%r14568, %r14560, 24, 8;
	cvt.u16.u32 	%rs12874, %r14568;
	ld.local.v2.b32 	{%r14569, %r14570}, [%rd3+216];
	bfe.u32 	%r14571, %r14569, 0, 8;
	cvt.u16.u32 	%rs12873, %r14571;
	bfe.u32 	%r14572, %r14569, 8, 8;
	cvt.u16.u32 	%rs12872, %r14572;
	bfe.u32 	%r14573, %r14569, 16, 8;
	cvt.u16.u32 	%rs12871, %r14573;
	bfe.u32 	%r14574, %r14569, 24, 8;
	cvt.u16.u32 	%rs12870, %r14574;
	bfe.u32 	%r14575, %r14570, 0, 8;
	cvt.u16.u32 	%rs12869, %r14575;
	bfe.u32 	%r14576, %r14570, 8, 8;
	cvt.u16.u32 	%rs12868, %r14576;
	bfe.u32 	%r14577, %r14570, 16, 8;
	cvt.u16.u32 	%rs12867, %r14577;
	bfe.u32 	%r14578, %r14570, 24, 8;
	cvt.u16.u32 	%rs12866, %r14578;
	ld.local.v2.b32 	{%r14579, %r14580}, [%rd3+224];
	bfe.u32 	%r14581, %r14579, 0, 8;
	cvt.u16.u32 	%rs12865, %r14581;
	bfe.u32 	%r14582, %r14579, 8, 8;
	cvt.u16.u32 	%rs12864, %r14582;
	bfe.u32 	%r14583, %r14579, 16, 8;
	cvt.u16.u32 	%rs12863, %r14583;
	bfe.u32 	%r14584, %r14579, 24, 8;
	cvt.u16.u32 	%rs12862, %r14584;
	bfe.u32 	%r14585, %r14580, 0, 8;
	cvt.u16.u32 	%rs12861, %r14585;
	bfe.u32 	%r14586, %r14580, 8, 8;
	cvt.u16.u32 	%rs12860, %r14586;
	bfe.u32 	%r14587, %r14580, 16, 8;
	cvt.u16.u32 	%rs12859, %r14587;
	bfe.u32 	%r14588, %r14580, 24, 8;
	cvt.u16.u32 	%rs12858, %r14588;
	ld.local.v2.b32 	{%r14589, %r14590}, [%rd3+232];
	bfe.u32 	%r14591, %r14589, 0, 8;
	cvt.u16.u32 	%rs12857, %r14591;
	bfe.u32 	%r14592, %r14589, 8, 8;
	cvt.u16.u32 	%rs12856, %r14592;
	bfe.u32 	%r14593, %r14589, 16, 8;
	cvt.u16.u32 	%rs12855, %r14593;
	bfe.u32 	%r14594, %r14589, 24, 8;
	cvt.u16.u32 	%rs12854, %r14594;
	bfe.u32 	%r14595, %r14590, 0, 8;
	cvt.u16.u32 	%rs12853, %r14595;
	bfe.u32 	%r14596, %r14590, 8, 8;
	cvt.u16.u32 	%rs12852, %r14596;
	bfe.u32 	%r14597, %r14590, 16, 8;
	cvt.u16.u32 	%rs12851, %r14597;
	bfe.u32 	%r14598, %r14590, 24, 8;
	cvt.u16.u32 	%rs12850, %r14598;
	ld.local.v2.b32 	{%r14599, %r14600}, [%rd3+240];
	bfe.u32 	%r14601, %r14599, 0, 8;
	cvt.u16.u32 	%rs12849, %r14601;
	bfe.u32 	%r14602, %r14599, 8, 8;
	cvt.u16.u32 	%rs12848, %r14602;
	bfe.u32 	%r14603, %r14599, 16, 8;
	cvt.u16.u32 	%rs12847, %r14603;
	bfe.u32 	%r14604, %r14599, 24, 8;
	cvt.u16.u32 	%rs12846, %r14604;
	bfe.u32 	%r14605, %r14600, 0, 8;
	cvt.u16.u32 	%rs12845, %r14605;
	bfe.u32 	%r14606, %r14600, 8, 8;
	cvt.u16.u32 	%rs12844, %r14606;
	bfe.u32 	%r14607, %r14600, 16, 8;
	cvt.u16.u32 	%rs12843, %r14607;
	bfe.u32 	%r14608, %r14600, 24, 8;
	cvt.u16.u32 	%rs12842, %r14608;
	ld.local.v2.b32 	{%r14609, %r14610}, [%rd3+248];
	bfe.u32 	%r14611, %r14609, 0, 8;
	cvt.u16.u32 	%rs12841, %r14611;
	bfe.u32 	%r14612, %r14609, 8, 8;
	cvt.u16.u32 	%rs12840, %r14612;
	bfe.u32 	%r14613, %r14609, 16, 8;
	cvt.u16.u32 	%rs12839, %r14613;
	bfe.u32 	%r14614, %r14609, 24, 8;
	cvt.u16.u32 	%rs12838, %r14614;
	bfe.u32 	%r14615, %r14610, 0, 8;
	cvt.u16.u32 	%rs12837, %r14615;
	bfe.u32 	%r14616, %r14610, 8, 8;
	cvt.u16.u32 	%rs12836, %r14616;
	bfe.u32 	%r14617, %r14610, 16, 8;
	cvt.u16.u32 	%rs12835, %r14617;
	bfe.u32 	%r14618, %r14610, 24, 8;
	cvt.u16.u32 	%rs12834, %r14618;
	ld.local.v2.b32 	{%r14619, %r14620}, [%rd3+256];
	bfe.u32 	%r14621, %r14619, 0, 8;
	cvt.u16.u32 	%rs12833, %r14621;
	bfe.u32 	%r14622, %r14619, 8, 8;
	cvt.u16.u32 	%rs12832, %r14622;
	bfe.u32 	%r14623, %r14619, 16, 8;
	cvt.u16.u32 	%rs12831, %r14623;
	bfe.u32 	%r14624, %r14619, 24, 8;
	cvt.u16.u32 	%rs12830, %r14624;
	bfe.u32 	%r14625, %r14620, 0, 8;
	cvt.u16.u32 	%rs12829, %r14625;
	bfe.u32 	%r14626, %r14620, 8, 8;
	cvt.u16.u32 	%rs12828, %r14626;
	bfe.u32 	%r14627, %r14620, 16, 8;
	cvt.u16.u32 	%rs12827, %r14627;
	bfe.u32 	%r14628, %r14620, 24, 8;
	cvt.u16.u32 	%rs12826, %r14628;
	ld.local.v2.b32 	{%r14629, %r14630}, [%rd3+264];
	bfe.u32 	%r14631, %r14629, 0, 8;
	cvt.u16.u32 	%rs12825, %r14631;
	bfe.u32 	%r14632, %r14629, 8, 8;
	cvt.u16.u32 	%rs12824, %r14632;
	bfe.u32 	%r14633, %r14629, 16, 8;
	cvt.u16.u32 	%rs12823, %r14633;
	bfe.u32 	%r14634, %r14629, 24, 8;
	cvt.u16.u32 	%rs12822, %r14634;
	bfe.u32 	%r14635, %r14630, 0, 8;
	cvt.u16.u32 	%rs12821, %r14635;
	bfe.u32 	%r14636, %r14630, 8, 8;
	cvt.u16.u32 	%rs12820, %r14636;
	bfe.u32 	%r14637, %r14630, 16, 8;
	cvt.u16.u32 	%rs12819, %r14637;
	bfe.u32 	%r14638, %r14630, 24, 8;
	cvt.u16.u32 	%rs12818, %r14638;
	add.s32 	%r28654, %r28654, 192;
	setp.lt.s32 	%p57, %r28654, %r28640;
	@%p57 bra 	$L__BB1_8;
$L__BB1_14:
	ld.param.u32 	%r28641, [_ZN3cub18CUB_300001_SM_10006detail6reduce28DeviceReduceSingleTileKernelINS2_10policy_hubI4Itemj13Addition_funcE10Policy1000EN6thrust24THRUST_300001_SM_1000_NS6detail15normal_iteratorINSA_10device_ptrIS5_EEEEPS5_jS6_S5_S5_N4cuda3std3__410__identityEEEvT0_T1_T2_T3_T4_T6__param_2];
	// begin inline asm
	mov.u32 %r14639, %laneid;
	// end inline asm
	mov.u32 	%r14980, %tid.x;
	and.b32  	%r14981, %r14980, 992;
	add.s32 	%r14982, %r14981, 32;
	setp.gt.s32 	%p58, %r14982, %r28641;
	not.b32 	%r14983, %r14981;
	add.s32 	%r14984, %r28641, %r14983;
	selp.b32 	%r14978, %r14984, 31, %p58;
	cvt.u32.u16 	%r14985, %rs13073;
	and.b32  	%r14986, %r14985, 255;
	and.b16  	%rs11952, %rs13072, 255;
	mul.wide.u16 	%r14987, %rs11952, 256;
	or.b32  	%r14988, %r14987, %r14986;
	cvt.u32.u16 	%r14989, %rs13071;
	shl.b32 	%r14990, %r14989, 16;
	and.b32  	%r14991, %r14990, 16711680;
	or.b32  	%r14992, %r14988, %r14991;
	cvt.u32.u16 	%r14993, %rs13070;
	shl.b32 	%r14994, %r14993, 24;
	or.b32  	%r14661, %r14992, %r14994;
	cvt.u32.u16 	%r14995, %rs13069;
	and.b32  	%r14996, %r14995, 255;
	and.b16  	%rs11953, %rs13068, 255;
	mul.wide.u16 	%r14997, %rs11953, 256;
	or.b32  	%r14998, %r14997, %r14996;
	cvt.u32.u16 	%r14999, %rs13067;
	shl.b32 	%r15000, %r14999, 16;
	and.b32  	%r15001, %r15000, 16711680;
	or.b32  	%r15002, %r14998, %r15001;
	cvt.u32.u16 	%r15003, %rs13066;
	shl.b32 	%r15004, %r15003, 24;
	or.b32  	%r14666, %r15002, %r15004;
	cvt.u32.u16 	%r15005, %rs13065;
	and.b32  	%r15006, %r15005, 255;
	and.b16  	%rs11954, %rs13064, 255;
	mul.wide.u16 	%r15007, %rs11954, 256;
	or.b32  	%r15008, %r15007, %r15006;
	cvt.u32.u16 	%r15009, %rs13063;
	shl.b32 	%r15010, %r15009, 16;
	and.b32  	%r15011, %r15010, 16711680;
	or.b32  	%r15012, %r15008, %r15011;
	cvt.u32.u16 	%r15013, %rs13062;
	shl.b32 	%r15014, %r15013, 24;
	or.b32  	%r14671, %r15012, %r15014;
	cvt.u32.u16 	%r15015, %rs13061;
	and.b32  	%r15016, %r15015, 255;
	and.b16  	%rs11955, %rs13060, 255;
	mul.wide.u16 	%r15017, %rs11955, 256;
	or.b32  	%r15018, %r15017, %r15016;
	cvt.u32.u16 	%r15019, %rs13059;
	shl.b32 	%r15020, %r15019, 16;
	and.b32  	%r15021, %r15020, 16711680;
	or.b32  	%r15022, %r15018, %r15021;
	cvt.u32.u16 	%r15023, %rs13058;
	shl.b32 	%r15024, %r15023, 24;
	or.b32  	%r14676, %r15022, %r15024;
	cvt.u32.u16 	%r15025, %rs13057;
	and.b32  	%r15026, %r15025, 255;
	and.b16  	%rs11956, %rs13056, 255;
	mul.wide.u16 	%r15027, %rs11956, 256;
	or.b32  	%r15028, %r15027, %r15026;
	cvt.u32.u16 	%r15029, %rs13055;
	shl.b32 	%r15030, %r15029, 16;
	and.b32  	%r15031, %r15030, 16711680;
	or.b32  	%r15032, %r15028, %r15031;
	cvt.u32.u16 	%r15033, %rs13054;
	shl.b32 	%r15034, %r15033, 24;
	or.b32  	%r14681, %r15032, %r15034;
	cvt.u32.u16 	%r15035, %rs13053;
	and.b32  	%r15036, %r15035, 255;
	and.b16  	%rs11957, %rs13052, 255;
	mul.wide.u16 	%r15037, %rs11957, 256;
	or.b32  	%r15038, %r15037, %r15036;
	cvt.u32.u16 	%r15039, %rs13051;
	shl.b32 	%r15040, %r15039, 16;
	and.b32  	%r15041, %r15040, 16711680;
	or.b32  	%r15042, %r15038, %r15041;
	cvt.u32.u16 	%r15043, %rs13050;
	shl.b32 	%r15044, %r15043, 24;
	or.b32  	%r14686, %r15042, %r15044;
	cvt.u32.u16 	%r15045, %rs13049;
	and.b32  	%r15046, %r15045, 255;
	and.b16  	%rs11958, %rs13048, 255;
	mul.wide.u16 	%r15047, %rs11958, 256;
	or.b32  	%r15048, %r15047, %r15046;
	cvt.u32.u16 	%r15049, %rs13047;
	shl.b32 	%r15050, %r15049, 16;
	and.b32  	%r15051, %r15050, 16711680;
	or.b32  	%r15052, %r15048, %r15051;
	cvt.u32.u16 	%r15053, %rs13046;
	shl.b32 	%r15054, %r15053, 24;
	or.b32  	%r14691, %r15052, %r15054;
	cvt.u32.u16 	%r15055, %rs13045;
	and.b32  	%r15056, %r15055, 255;
	and.b16  	%rs11959, %rs13044, 255;
	mul.wide.u16 	%r15057, %rs11959, 256;
	or.b32  	%r15058, %r15057, %r15056;
	cvt.u32.u16 	%r15059, %rs13043;
	shl.b32 	%r15060, %r15059, 16;
	and.b32  	%r15061, %r15060, 16711680;
	or.b32  	%r15062, %r15058, %r15061;
	cvt.u32.u16 	%r15063, %rs13042;
	shl.b32 	%r15064, %r15063, 24;
	or.b32  	%r14696, %r15062, %r15064;
	cvt.u32.u16 	%r15065, %rs13041;
	and.b32  	%r15066, %r15065, 255;
	and.b16  	%rs11960, %rs13040, 255;
	mul.wide.u16 	%r15067, %rs11960, 256;
	or.b32  	%r15068, %r15067, %r15066;
	cvt.u32.u16 	%r15069, %rs13039;
	shl.b32 	%r15070, %r15069, 16;
	and.b32  	%r15071, %r15070, 16711680;
	or.b32  	%r15072, %r15068, %r15071;
	cvt.u32.u16 	%r15073, %rs13038;
	shl.b32 	%r15074, %r15073, 24;
	or.b32  	%r14701, %r15072, %r15074;
	cvt.u32.u16 	%r15075, %rs13037;
	and.b32  	%r15076, %r15075, 255;
	and.b16  	%rs11961, %rs13036, 255;
	mul.wide.u16 	%r15077, %rs11961, 256;
	or.b32  	%r15078, %r15077, %r15076;
	cvt.u32.u16 	%r15079, %rs13035;
	shl.b32 	%r15080, %r15079, 16;
	and.b32  	%r15081, %r15080, 16711680;
	or.b32  	%r15082, %r15078, %r15081;
	cvt.u32.u16 	%r15083, %rs13034;
	shl.b32 	%r15084, %r15083, 24;
	or.b32  	%r14706, %r15082, %r15084;
	cvt.u32.u16 	%r15085, %rs13033;
	and.b32  	%r15086, %r15085, 255;
	and.b16  	%rs11962, %rs13032, 255;
	mul.wide.u16 	%r15087, %rs11962, 256;
	or.b32  	%r15088, %r15087, %r15086;
	cvt.u32.u16 	%r15089, %rs13031;
	shl.b32 	%r15090, %r15089, 16;
	and.b32  	%r15091, %r15090, 16711680;
	or.b32  	%r15092, %r15088, %r15091;
	cvt.u32.u16 	%r15093, %rs13030;
	shl.b32 	%r15094, %r15093, 24;
	or.b32  	%r14711, %r15092, %r15094;
	cvt.u32.u16 	%r15095, %rs13029;
	and.b32  	%r15096, %r15095, 255;
	and.b16  	%rs11963, %rs13028, 255;
	mul.wide.u16 	%r15097, %rs11963, 256;
	or.b32  	%r15098, %r15097, %r15096;
	cvt.u32.u16 	%r15099, %rs13027;
	shl.b32 	%r15100, %r15099, 16;
	and.b32  	%r15101, %r15100, 16711680;
	or.b32  	%r15102, %r15098, %r15101;
	cvt.u32.u16 	%r15103, %rs13026;
	shl.b32 	%r15104, %r15103, 24;
	or.b32  	%r14716, %r15102, %r15104;
	cvt.u32.u16 	%r15105, %rs13025;
	and.b32  	%r15106, %r15105, 255;
	and.b16  	%rs11964, %rs13024, 255;
	mul.wide.u16 	%r15107, %rs11964, 256;
	or.b32  	%r15108, %r15107, %r15106;
	cvt.u32.u16 	%r15109, %rs13023;
	shl.b32 	%r15110, %r15109, 16;
	and.b32  	%r15111, %r15110, 16711680;
	or.b32  	%r15112, %r15108, %r15111;
	cvt.u32.u16 	%r15113, %rs13022;
	shl.b32 	%r15114, %r15113, 24;
	or.b32  	%r14721, %r15112, %r15114;
	cvt.u32.u16 	%r15115, %rs13021;
	and.b32  	%r15116, %r15115, 255;
	and.b16  	%rs11965, %rs13020, 255;
	mul.wide.u16 	%r15117, %rs11965, 256;
	or.b32  	%r15118, %r15117, %r15116;
	cvt.u32.u16 	%r15119, %rs13019;
	shl.b32 	%r15120, %r15119, 16;
	and.b32  	%r15121, %r15120, 16711680;
	or.b32  	%r15122, %r15118, %r15121;
	cvt.u32.u16 	%r15123, %rs13018;
	shl.b32 	%r15124, %r15123, 24;
	or.b32  	%r14726, %r15122, %r15124;
	cvt.u32.u16 	%r15125, %rs13017;
	and.b32  	%r15126, %r15125, 255;
	and.b16  	%rs11966, %rs13016, 255;
	mul.wide.u16 	%r15127, %rs11966, 256;
	or.b32  	%r15128, %r15127, %r15126;
	cvt.u32.u16 	%r15129, %rs13015;
	shl.b32 	%r15130, %r15129, 16;
	and.b32  	%r15131, %r15130, 16711680;
	or.b32  	%r15132, %r15128, %r15131;
	cvt.u32.u16 	%r15133, %rs13014;
	shl.b32 	%r15134, %r15133, 24;
	or.b32  	%r14731, %r15132, %r15134;
	cvt.u32.u16 	%r15135, %rs13013;
	and.b32  	%r15136, %r15135, 255;
	and.b16  	%rs11967, %rs13012, 255;
	mul.wide.u16 	%r15137, %rs11967, 256;
	or.b32  	%r15138, %r15137, %r15136;
	cvt.u32.u16 	%r15139, %rs13011;
	shl.b32 	%r15140, %r15139, 16;
	and.b32  	%r15141, %r15140, 16711680;
	or.b32  	%r15142, %r15138, %r15141;
	cvt.u32.u16 	%r15143, %rs13010;
	shl.b32 	%r15144, %r15143, 24;
	or.b32  	%r14736, %r15142, %r15144;
	cvt.u32.u16 	%r15145, %rs13009;
	and.b32  	%r15146, %r15145, 255;
	and.b16  	%rs11968, %rs13008, 255;
	mul.wide.u16 	%r15147, %rs11968, 256;
	or.b32  	%r15148, %r15147, %r15146;
	cvt.u32.u16 	%r15149, %rs13007;
	shl.b32 	%r15150, %r15149, 16;
	and.b32  	%r15151, %r15150, 16711680;
	or.b32  	%r15152, %r15148, %r15151;
	cvt.u32.u16 	%r15153, %rs13006;
	shl.b32 	%r15154, %r15153, 24;
	or.b32  	%r14741, %r15152, %r15154;
	cvt.u32.u16 	%r15155, %rs13005;
	and.b32  	%r15156, %r15155, 255;
	and.b16  	%rs11969, %rs13004, 255;
	mul.wide.u16 	%r15157, %rs11969, 256;
	or.b32  	%r15158, %r15157, %r15156;
	cvt.u32.u16 	%r15159, %rs13003;
	shl.b32 	%r15160, %r15159, 16;
	and.b32  	%r15161, %r15160, 16711680;
	or.b32  	%r15162, %r15158, %r15161;
	cvt.u32.u16 	%r15163, %rs13002;
	shl.b32 	%r15164, %r15163, 24;
	or.b32  	%r14746, %r15162, %r15164;
	cvt.u32.u16 	%r15165, %rs13001;
	and.b32  	%r15166, %r15165, 255;
	and.b16  	%rs11970, %rs13000, 255;
	mul.wide.u16 	%r15167, %rs11970, 256;
	or.b32  	%r15168, %r15167, %r15166;
	cvt.u32.u16 	%r15169, %rs12999;
	shl.b32 	%r15170, %r15169, 16;
	and.b32  	%r15171, %r15170, 16711680;
	or.b32  	%r15172, %r15168, %r15171;
	cvt.u32.u16 	%r15173, %rs12998;
	shl.b32 	%r15174, %r15173, 24;
	or.b32  	%r14751, %r15172, %r15174;
	cvt.u32.u16 	%r15175, %rs12997;
	and.b32  	%r15176, %r15175, 255;
	and.b16  	%rs11971, %rs12996, 255;
	mul.wide.u16 	%r15177, %rs11971, 256;
	or.b32  	%r15178, %r15177, %r15176;
	cvt.u32.u16 	%r15179, %rs12995;
	shl.b32 	%r15180, %r15179, 16;
	and.b32  	%r15181, %r15180, 16711680;
	or.b32  	%r15182, %r15178, %r15181;
	cvt.u32.u16 	%r15183, %rs12994;
	shl.b32 	%r15184, %r15183, 24;
	or.b32  	%r14756, %r15182, %r15184;
	cvt.u32.u16 	%r15185, %rs12993;
	and.b32  	%r15186, %r15185, 255;
	and.b16  	%rs11972, %rs12992, 255;
	mul.wide.u16 	%r15187, %rs11972, 256;
	or.b32  	%r15188, %r15187, %r15186;
	cvt.u32.u16 	%r15189, %rs12991;
	shl.b32 	%r15190, %r15189, 16;
	and.b32  	%r15191, %r15190, 16711680;
	or.b32  	%r15192, %r15188, %r15191;
	cvt.u32.u16 	%r15193, %rs12990;
	shl.b32 	%r15194, %r15193, 24;
	or.b32  	%r14761, %r15192, %r15194;
	cvt.u32.u16 	%r15195, %rs12989;
	and.b32  	%r15196, %r15195, 255;
	and.b16  	%rs11973, %rs12988, 255;
	mul.wide.u16 	%r15197, %rs11973, 256;
	or.b32  	%r15198, %r15197, %r15196;
	cvt.u32.u16 	%r15199, %rs12987;
	shl.b32 	%r15200, %r15199, 16;
	and.b32  	%r15201, %r15200, 16711680;
	or.b32  	%r15202, %r15198, %r15201;
	cvt.u32.u16 	%r15203, %rs12986;
	shl.b32 	%r15204, %r15203, 24;
	or.b32  	%r14766, %r15202, %r15204;
	cvt.u32.u16 	%r15205, %rs12985;
	and.b32  	%r15206, %r15205, 255;
	and.b16  	%rs11974, %rs12984, 255;
	mul.wide.u16 	%r15207, %rs11974, 256;
	or.b32  	%r15208, %r15207, %r15206;
	cvt.u32.u16 	%r15209, %rs12983;
	shl.b32 	%r15210, %r15209, 16;
	and.b32  	%r15211, %r15210, 16711680;
	or.b32  	%r15212, %r15208, %r15211;
	cvt.u32.u16 	%r15213, %rs12982;
	shl.b32 	%r15214, %r15213, 24;
	or.b32  	%r14771, %r15212, %r15214;
	cvt.u32.u16 	%r15215, %rs12981;
	and.b32  	%r15216, %r15215, 255;
	and.b16  	%rs11975, %rs12980, 255;
	mul.wide.u16 	%r15217, %rs11975, 256;
	or.b32  	%r15218, %r15217, %r15216;
	cvt.u32.u16 	%r15219, %rs12979;
	shl.b32 	%r15220, %r15219, 16;
	and.b32  	%r15221, %r15220, 16711680;
	or.b32  	%r15222, %r15218, %r15221;
	cvt.u32.u16 	%r15223, %rs12978;
	shl.b32 	%r15224, %r15223, 24;
	or.b32  	%r14776, %r15222, %r15224;
	cvt.u32.u16 	%r15225, %rs12977;
	and.b32  	%r15226, %r15225, 255;
	and.b16  	%rs11976, %rs12976, 255;
	mul.wide.u16 	%r15227, %rs11976, 256;
	or.b32  	%r15228, %r15227, %r15226;
	cvt.u32.u16 	%r15229, %rs12975;
	shl.b32 	%r15230, %r15229, 16;
	and.b32  	%r15231, %r15230, 16711680;
	or.b32  	%r15232, %r15228, %r15231;
	cvt.u32.u16 	%r15233, %rs12974;
	shl.b32 	%r15234, %r15233, 24;
	or.b32  	%r14781, %r15232, %r15234;
	cvt.u32.u16 	%r15235, %rs12973;
	and.b32  	%r15236, %r15235, 255;
	and.b16  	%rs11977, %rs12972, 255;
	mul.wide.u16 	%r15237, %rs11977, 256;
	or.b32  	%r15238, %r15237, %r15236;
	cvt.u32.u16 	%r15239, %rs12971;
	shl.b32 	%r15240, %r15239, 16;
	and.b32  	%r15241, %r15240, 16711680;
	or.b32  	%r15242, %r15238, %r15241;
	cvt.u32.u16 	%r15243, %rs12970;
	shl.b32 	%r15244, %r15243, 24;
	or.b32  	%r14786, %r15242, %r15244;
	cvt.u32.u16 	%r15245, %rs12969;
	and.b32  	%r15246, %r15245, 255;
	and.b16  	%rs11978, %rs12968, 255;
	mul.wide.u16 	%r15247, %rs11978, 256;
	or.b32  	%r15248, %r15247, %r15246;
	cvt.u32.u16 	%r15249, %rs12967;
	shl.b32 	%r15250, %r15249, 16;
	and.b32  	%r15251, %r15250, 16711680;
	or.b32  	%r15252, %r15248, %r15251;
	cvt.u32.u16 	%r15253, %rs12966;
	shl.b32 	%r15254, %r15253, 24;
	or.b32  	%r14791, %r15252, %r15254;
	cvt.u32.u16 	%r15255, %rs12965;
	and.b32  	%r15256, %r15255, 255;
	and.b16  	%rs11979, %rs12964, 255;
	mul.wide.u16 	%r15257, %rs11979, 256;
	or.b32  	%r15258, %r15257, %r15256;
	cvt.u32.u16 	%r15259, %rs12963;
	shl.b32 	%r15260, %r15259, 16;
	and.b32  	%r15261, %r15260, 16711680;
	or.b32  	%r15262, %r15258, %r15261;
	cvt.u32.u16 	%r15263, %rs12962;
	shl.b32 	%r15264, %r15263, 24;
	or.b32  	%r14796, %r15262, %r15264;
	cvt.u32.u16 	%r15265, %rs12961;
	and.b32  	%r15266, %r15265, 255;
	and.b16  	%rs11980, %rs12960, 255;
	mul.wide.u16 	%r15267, %rs11980, 256;
	or.b32  	%r15268, %r15267, %r15266;
	cvt.u32.u16 	%r15269, %rs12959;
	shl.b32 	%r15270, %r15269, 16;
	and.b32  	%r15271, %r15270, 16711680;
	or.b32  	%r15272, %r15268, %r15271;
	cvt.u32.u16 	%r15273, %rs12958;
	shl.b32 	%r15274, %r15273, 24;
	or.b32  	%r14801, %r15272, %r15274;
	cvt.u32.u16 	%r15275, %rs12957;
	and.b32  	%r15276, %r15275, 255;
	and.b16  	%rs11981, %rs12956, 255;
	mul.wide.u16 	%r15277, %rs11981, 256;
	or.b32  	%r15278, %r15277, %r15276;
	cvt.u32.u16 	%r15279, %rs12955;
	shl.b32 	%r15280, %r15279, 16;
	and.b32  	%r15281, %r15280, 16711680;
	or.b32  	%r15282, %r15278, %r15281;
	cvt.u32.u16 	%r15283, %rs12954;
	shl.b32 	%r15284, %r15283, 24;
	or.b32  	%r14806, %r15282, %r15284;
	cvt.u32.u16 	%r15285, %rs12953;
	and.b32  	%r15286, %r15285, 255;
	and.b16  	%rs11982, %rs12952, 255;
	mul.wide.u16 	%r15287, %rs11982, 256;
	or.b32  	%r15288, %r15287, %r15286;
	cvt.u32.u16 	%r15289, %rs12951;
	shl.b32 	%r15290, %r15289, 16;
	and.b32  	%r15291, %r15290, 16711680;
	or.b32  	%r15292, %r15288, %r15291;
	cvt.u32.u16 	%r15293, %rs12950;
	shl.b32 	%r15294, %r15293, 24;
	or.b32  	%r14811, %r15292, %r15294;
	cvt.u32.u16 	%r15295, %rs12949;
	and.b32  	%r15296, %r15295, 255;
	and.b16  	%rs11983, %rs12948, 255;
	mul.wide.u16 	%r15297, %rs11983, 256;
	or.b32  	%r15298, %r15297, %r15296;
	cvt.u32.u16 	%r15299, %rs12947;
	shl.b32 	%r15300, %r15299, 16;
	and.b32  	%r15301, %r15300, 16711680;
	or.b32  	%r15302, %r15298, %r15301;
	cvt.u32.u16 	%r15303, %rs12946;
	shl.b32 	%r15304, %r15303, 24;
	or.b32  	%r14816, %r15302, %r15304;
	cvt.u32.u16 	%r15305, %rs12945;
	and.b32  	%r15306, %r15305, 255;
	and.b16  	%rs11984, %rs12944, 255;
	mul.wide.u16 	%r15307, %rs11984, 256;
	or.b32  	%r15308, %r15307, %r15306;
	cvt.u32.u16 	%r15309, %rs12943;
	shl.b32 	%r15310, %r15309, 16;
	and.b32  	%r15311, %r15310, 16711680;
	or.b32  	%r15312, %r15308, %r15311;
	cvt.u32.u16 	%r15313, %rs12942;
	shl.b32 	%r15314, %r15313, 24;
	or.b32  	%r14821, %r15312, %r15314;
	cvt.u32.u16 	%r15315, %rs12941;
	and.b32  	%r15316, %r15315, 255;
	and.b16  	%rs11985, %rs12940, 255;
	mul.wide.u16 	%r15317, %rs11985, 256;
	or.b32  	%r15318, %r15317, %r15316;
	cvt.u32.u16 	%r15319, %rs12939;
	shl.b32 	%r15320, %r15319, 16;
	and.b32  	%r15321, %r15320, 16711680;
	or.b32  	%r15322, %r15318, %r15321;
	cvt.u32.u16 	%r15323, %rs12938;
	shl.b32 	%r15324, %r15323, 24;
	or.b32  	%r14826, %r15322, %r15324;
	cvt.u32.u16 	%r15325, %rs12937;
	and.b32  	%r15326, %r15325, 255;
	and.b16  	%rs11986, %rs12936, 255;
	mul.wide.u16 	%r15327, %rs11986, 256;
	or.b32  	%r15328, %r15327, %r15326;
	cvt.u32.u16 	%r15329, %rs12935;
	shl.b32 	%r15330, %r15329, 16;
	and.b32  	%r15331, %r15330, 16711680;
	or.b32  	%r15332, %r15328, %r15331;
	cvt.u32.u16 	%r15333, %rs12934;
	shl.b32 	%r15334, %r15333, 24;
	or.b32  	%r14831, %r15332, %r15334;
	cvt.u32.u16 	%r15335, %rs12933;
	and.b32  	%r15336, %r15335, 255;
	and.b16  	%rs11987, %rs12932, 255;
	mul.wide.u16 	%r15337, %rs11987, 256;
	or.b32  	%r15338, %r15337, %r15336;
	cvt.u32.u16 	%r15339, %rs12931;
	shl.b32 	%r15340, %r15339, 16;
	and.b32  	%r15341, %r15340, 16711680;
	or.b32  	%r15342, %r15338, %r15341;
	cvt.u32.u16 	%r15343, %rs12930;
	shl.b32 	%r15344, %r15343, 24;
	or.b32  	%r14836, %r15342, %r15344;
	cvt.u32.u16 	%r15345, %rs12929;
	and.b32  	%r15346, %r15345, 255;
	and.b16  	%rs11988, %rs12928, 255;
	mul.wide.u16 	%r15347, %rs11988, 256;
	or.b32  	%r15348, %r15347, %r15346;
	cvt.u32.u16 	%r15349, %rs12927;
	shl.b32 	%r15350, %r15349, 16;
	and.b32  	%r15351, %r15350, 16711680;
	or.b32  	%r15352, %r15348, %r15351;
	cvt.u32.u16 	%r15353, %rs12926;
	shl.b32 	%r15354, %r15353, 24;
	or.b32  	%r14841, %r15352, %r15354;
	cvt.u32.u16 	%r15355, %rs12925;
	and.b32  	%r15356, %r15355, 255;
	and.b16  	%rs11989, %rs12924, 255;
	mul.wide.u16 	%r15357, %rs11989, 256;
	or.b32  	%r15358, %r15357, %r15356;
	cvt.u32.u16 	%r15359, %rs12923;
	shl.b32 	%r15360, %r15359, 16;
	and.b32  	%r15361, %r15360, 16711680;
	or.b32  	%r15362, %r15358, %r15361;
	cvt.u32.u16 	%r15363, %rs12922;
	shl.b32 	%r15364, %r15363, 24;
	or.b32  	%r14846, %r15362, %r15364;
	cvt.u32.u16 	%r15365, %rs12921;
	and.b32  	%r15366, %r15365, 255;
	and.b16  	%rs11990, %rs12920, 255;
	mul.wide.u16 	%r15367, %rs11990, 256;
	or.b32  	%r15368, %r15367, %r15366;
	cvt.u32.u16 	%r15369, %rs12919;
	shl.b32 	%r15370, %r15369, 16;
	and.b32  	%r15371, %r15370, 16711680;
	or.b32  	%r15372, %r15368, %r15371;
	cvt.u32.u16 	%r15373, %rs12918;
	shl.b32 	%r15374, %r15373, 24;
	or.b32  	%r14851, %r15372, %r15374;
	cvt.u32.u16 	%r15375, %rs12917;
	and.b32  	%r15376, %r15375, 255;
	and.b16  	%rs11991, %rs12916, 255;
	mul.wide.u16 	%r15377, %rs11991, 256;
	or.b32  	%r15378, %r15377, %r15376;
	cvt.u32.u16 	%r15379, %rs12915;
	shl.b32 	%r15380, %r15379, 16;
	and.b32  	%r15381, %r15380, 16711680;
	or.b32  	%r15382, %r15378, %r15381;
	cvt.u32.u16 	%r15383, %rs12914;
	shl.b32 	%r15384, %r15383, 24;
	or.b32  	%r14856, %r15382, %r15384;
	cvt.u32.u16 	%r15385, %rs12913;
	and.b32  	%r15386, %r15385, 255;
	and.b16  	%rs11992, %rs12912, 255;
	mul.wide.u16 	%r15387, %rs11992, 256;
	or.b32  	%r15388, %r15387, %r15386;
	cvt.u32.u16 	%r15389, %rs12911;
	shl.b32 	%r15390, %r15389, 16;
	and.b32  	%r15391, %r15390, 16711680;
	or.b32  	%r15392, %r15388, %r15391;
	cvt.u32.u16 	%r15393, %rs12910;
	shl.b32 	%r15394, %r15393, 24;
	or.b32  	%r14861, %r15392, %r15394;
	cvt.u32.u16 	%r15395, %rs12909;
	and.b32  	%r15396, %r15395, 255;
	and.b16  	%rs11993, %rs12908, 255;
	mul.wide.u16 	%r15397, %rs11993, 256;
	or.b32  	%r15398, %r15397, %r15396;
	cvt.u32.u16 	%r15399, %rs12907;
	shl.b32 	%r15400, %r15399, 16;
	and.b32  	%r15401, %r15400, 16711680;
	or.b32  	%r15402, %r15398, %r15401;
	cvt.u32.u16 	%r15403, %rs12906;
	shl.b32 	%r15404, %r15403, 24;
	or.b32  	%r14866, %r15402, %r15404;
	cvt.u32.u16 	%r15405, %rs12905;
	and.b32  	%r15406, %r15405, 255;
	and.b16  	%rs11994, %rs12904, 255;
	mul.wide.u16 	%r15407, %rs11994, 256;
	or.b32  	%r15408, %r15407, %r15406;
	cvt.u32.u16 	%r15409, %rs12903;
	shl.b32 	%r15410, %r15409, 16;
	and.b32  	%r15411, %r15410, 16711680;
	or.b32  	%r15412, %r15408, %r15411;
	cvt.u32.u16 	%r15413, %rs12902;
	shl.b32 	%r15414, %r15413, 24;
	or.b32  	%r14871, %r15412, %r15414;
	cvt.u32.u16 	%r15415, %rs12901;
	and.b32  	%r15416, %r15415, 255;
	and.b16  	%rs11995, %rs12900, 255;
	mul.wide.u16 	%r15417, %rs11995, 256;
	or.b32  	%r15418, %r15417, %r15416;
	cvt.u32.u16 	%r15419, %rs12899;
	shl.b32 	%r15420, %r15419, 16;
	and.b32  	%r15421, %r15420, 16711680;
	or.b32  	%r15422, %r15418, %r15421;
	cvt.u32.u16 	%r15423, %rs12898;
	shl.b32 	%r15424, %r15423, 24;
	or.b32  	%r14876, %r15422, %r15424;
	cvt.u32.u16 	%r15425, %rs12897;
	and.b32  	%r15426, %r15425, 255;
	and.b16  	%rs11996, %rs12896, 255;
	mul.wide.u16 	%r15427, %rs11996, 256;
	or.b32  	%r15428, %r15427, %r15426;
	cvt.u32.u16 	%r15429, %rs12895;
	shl.b32 	%r15430, %r15429, 16;
	and.b32  	%r15431, %r15430, 16711680;
	or.b32  	%r15432, %r15428, %r15431;
	cvt.u32.u16 	%r15433, %rs12894;
	shl.b32 	%r15434, %r15433, 24;
	or.b32  	%r14881, %r15432, %r15434;
	cvt.u32.u16 	%r15435, %rs12893;
	and.b32  	%r15436, %r15435, 255;
	and.b16  	%rs11997, %rs12892, 255;
	mul.wide.u16 	%r15437, %rs11997, 256;
	or.b32  	%r15438, %r15437, %r15436;
	cvt.u32.u16 	%r15439, %rs12891;
	shl.b32 	%r15440, %r15439, 16;
	and.b32  	%r15441, %r15440, 16711680;
	or.b32  	%r15442, %r15438, %r15441;
	cvt.u32.u16 	%r15443, %rs12890;
	shl.b32 	%r15444, %r15443, 24;
	or.b32  	%r14886, %r15442, %r15444;
	cvt.u32.u16 	%r15445, %rs12889;
	and.b32  	%r15446, %r15445, 255;
	and.b16  	%rs11998, %rs12888, 255;
	mul.wide.u16 	%r15447, %rs11998, 256;
	or.b32  	%r15448, %r15447, %r15446;
	cvt.u32.u16 	%r15449, %rs12887;
	shl.b32 	%r15450, %r15449, 16;
	and.b32  	%r15451, %r15450, 16711680;
	or.b32  	%r15452, %r15448, %r15451;
	cvt.u32.u16 	%r15453, %rs12886;
	shl.b32 	%r15454, %r15453, 24;
	or.b32  	%r14891, %r15452, %r15454;
	cvt.u32.u16 	%r15455, %rs12885;
	and.b32  	%r15456, %r15455, 255;
	and.b16  	%rs11999, %rs12884, 255;
	mul.wide.u16 	%r15457, %rs11999, 256;
	or.b32  	%r15458, %r15457, %r15456;
	cvt.u32.u16 	%r15459, %rs12883;
	shl.b32 	%r15460, %r15459, 16;
	and.b32  	%r15461, %r15460, 16711680;
	or.b32  	%r15462, %r15458, %r15461;
	cvt.u32.u16 	%r15463, %rs12882;
	shl.b32 	%r15464, %r15463, 24;
	or.b32  	%r14896, %r15462, %r15464;
	cvt.u32.u16 	%r15465, %rs12881;
	and.b32  	%r15466, %r15465, 255;
	and.b16  	%rs12000, %rs12880, 255;
	mul.wide.u16 	%r15467, %rs12000, 256;
	or.b32  	%r15468, %r15467, %r15466;
	cvt.u32.u16 	%r15469, %rs12879;
	shl.b32 	%r15470, %r15469, 16;
	and.b32  	%r15471, %r15470, 16711680;
	or.b32  	%r15472, %r15468, %r15471;
	cvt.u32.u16 	%r15473, %rs12878;
	shl.b32 	%r15474, %r15473, 24;
	or.b32  	%r14901, %r15472, %r15474;
	cvt.u32.u16 	%r15475, %rs12877;
	and.b32  	%r15476, %r15475, 255;
	and.b16  	%rs12001, %rs12876, 255;
	mul.wide.u16 	%r15477, %rs12001, 256;
	or.b32  	%r15478, %r15477, %r15476;
	cvt.u32.u16 	%r15479, %rs12875;
	shl.b32 	%r15480, %r15479, 16;
	and.b32  	%r15481, %r15480, 16711680;
	or.b32  	%r15482, %r15478, %r15481;
	cvt.u32.u16 	%r15483, %rs12874;
	shl.b32 	%r15484, %r15483, 24;
	or.b32  	%r14906, %r15482, %r15484;
	cvt.u32.u16 	%r15485, %rs12873;
	and.b32  	%r15486, %r15485, 255;
	and.b16  	%rs12002, %rs12872, 255;
	mul.wide.u16 	%r15487, %rs12002, 256;
	or.b32  	%r15488, %r15487, %r15486;
	cvt.u32.u16 	%r15489, %rs12871;
	shl.b32 	%r15490, %r15489, 16;
	and.b32  	%r15491, %r15490, 16711680;
	or.b32  	%r15492, %r15488, %r15491;
	cvt.u32.u16 	%r15493, %rs12870;
	shl.b32 	%r15494, %r15493, 24;
	or.b32  	%r14911, %r15492, %r15494;
	cvt.u32.u16 	%r15495, %rs12869;
	and.b32  	%r15496, %r15495, 255;
	and.b16  	%rs12003, %rs12868, 255;
	mul.wide.u16 	%r15497, %rs12003, 256;
	or.b32  	%r15498, %r15497, %r15496;
	cvt.u32.u16 	%r15499, %rs12867;
	shl.b32 	%r15500, %r15499, 16;
	and.b32  	%r15501, %r15500, 16711680;
	or.b32  	%r15502, %r15498, %r15501;
	cvt.u32.u16 	%r15503, %rs12866;
	shl.b32 	%r15504, %r15503, 24;
	or.b32  	%r14916, %r15502, %r15504;
	cvt.u32.u16 	%r15505, %rs12865;
	and.b32  	%r15506, %r15505, 255;
	and.b16  	%rs12004, %rs12864, 255;
	mul.wide.u16 	%r15507, %rs12004, 256;
	or.b32  	%r15508, %r15507, %r15506;
	cvt.u32.u16 	%r15509, %rs12863;
	shl.b32 	%r15510, %r15509, 16;
	and.b32  	%r15511, %r15510, 16711680;
	or.b32  	%r15512, %r15508, %r15511;
	cvt.u32.u16 	%r15513, %rs12862;
	shl.b32 	%r15514, %r15513, 24;
	or.b32  	%r14921, %r15512, %r15514;
	cvt.u32.u16 	%r15515, %rs12861;
	and.b32  	%r15516, %r15515, 255;
	and.b16  	%rs12005, %rs12860, 255;
	mul.wide.u16 	%r15517, %rs12005, 256;
	or.b32  	%r15518, %r15517, %r15516;
	cvt.u32.u16 	%r15519, %rs12859;
	shl.b32 	%r15520, %r15519, 16;
	and.b32  	%r15521, %r15520, 16711680;
	or.b32  	%r15522, %r15518, %r15521;
	cvt.u32.u16 	%r15523, %rs12858;
	shl.b32 	%r15524, %r15523, 24;
	or.b32  	%r14926, %r15522, %r15524;
	cvt.u32.u16 	%r15525, %rs12857;
	and.b32  	%r15526, %r15525, 255;
	and.b16  	%rs12006, %rs12856, 255;
	mul.wide.u16 	%r15527, %rs12006, 256;
	or.b32  	%r15528, %r15527, %r15526;
	cvt.u32.u16 	%r15529, %rs12855;
	shl.b32 	%r15530, %r15529, 16;
	and.b32  	%r15531, %r15530, 16711680;
	or.b32  	%r15532, %r15528, %r15531;
	cvt.u32.u16 	%r15533, %rs12854;
	shl.b32 	%r15534, %r15533, 24;
	or.b32  	%r14931, %r15532, %r15534;
	cvt.u32.u16 	%r15535, %rs12853;
	and.b32  	%r15536, %r15535, 255;
	and.b16  	%rs12007, %rs12852, 255;
	mul.wide.u16 	%r15537, %rs12007, 256;
	or.b32  	%r15538, %r15537, %r15536;
	cvt.u32.u16 	%r15539, %rs12851;
	shl.b32 	%r15540, %r15539, 16;
	and.b32  	%r15541, %r15540, 16711680;
	or.b32  	%r15542, %r15538, %r15541;
	cvt.u32.u16 	%r15543, %rs12850;
	shl.b32 	%r15544, %r15543, 24;
	or.b32  	%r14936, %r15542, %r15544;
	cvt.u32.u16 	%r15545, %rs12849;
	and.b32  	%r15546, %r15545, 255;
	and.b16  	%rs12008, %rs12848, 255;
	mul.wide.u16 	%r15547, %rs12008, 256;
	or.b32  	%r15548, %r15547, %r15546;
	cvt.u32.u16 	%r15549, %rs12847;
	shl.b32 	%r15550, %r15549, 16;
	and.b32  	%r15551, %r15550, 16711680;
	or.b32  	%r15552, %r15548, %r15551;
	cvt.u32.u16 	%r15553, %rs12846;
	shl.b32 	%r15554, %r15553, 24;
	or.b32  	%r14941, %r15552, %r15554;
	cvt.u32.u16 	%r15555, %rs12845;
	and.b32  	%r15556, %r15555, 255;
	and.b16  	%rs12009, %rs12844, 255;
	mul.wide.u16 	%r15557, %rs12009, 256;
	or.b32  	%r15558, %r15557, %r15556;
	cvt.u32.u16 	%r15559, %rs12843;
	shl.b32 	%r15560, %r15559, 16;
	and.b32  	%r15561, %r15560, 16711680;
	or.b32  	%r15562, %r15558, %r15561;
	cvt.u32.u16 	%r15563, %rs12842;
	shl.b32 	%r15564, %r15563, 24;
	or.b32  	%r14946, %r15562, %r15564;
	cvt.u32.u16 	%r15565, %rs12841;
	and.b32  	%r15566, %r15565, 255;
	and.b16  	%rs12010, %rs12840, 255;
	mul.wide.u16 	%r15567, %rs12010, 256;
	or.b32  	%r15568, %r15567, %r15566;
	cvt.u32.u16 	%r15569, %rs12839;
	shl.b32 	%r15570, %r15569, 16;
	and.b32  	%r15571, %r15570, 16711680;
	or.b32  	%r15572, %r15568, %r15571;
	cvt.u32.u16 	%r15573, %rs12838;
	shl.b32 	%r15574, %r15573, 24;
	or.b32  	%r14951, %r15572, %r15574;
	cvt.u32.u16 	%r15575, %rs12837;
	and.b32  	%r15576, %r15575, 255;
	and.b16  	%rs12011, %rs12836, 255;
	mul.wide.u16 	%r15577, %rs12011, 256;
	or.b32  	%r15578, %r15577, %r15576;
	cvt.u32.u16 	%r15579, %rs12835;
	shl.b32 	%r15580, %r15579, 16;
	and.b32  	%r15581, %r15580, 16711680;
	or.b32  	%r15582, %r15578, %r15581;
	cvt.u32.u16 	%r15583, %rs12834;
	shl.b32 	%r15584, %r15583, 24;
	or.b32  	%r14956, %r15582, %r15584;
	cvt.u32.u16 	%r15585, %rs12833;
	and.b32  	%r15586, %r15585, 255;
	and.b16  	%rs12012, %rs12832, 255;
	mul.wide.u16 	%r15587, %rs12012, 256;
	or.b32  	%r15588, %r15587, %r15586;
	cvt.u32.u16 	%r15589, %rs12831;
	shl.b32 	%r15590, %r15589, 16;
	and.b32  	%r15591, %r15590, 16711680;
	or.b32  	%r15592, %r15588, %r15591;
	cvt.u32.u16 	%r15593, %rs12830;
	shl.b32 	%r15594, %r15593, 24;
	or.b32  	%r14961, %r15592, %r15594;
	cvt.u32.u16 	%r15595, %rs12829;
	and.b32  	%r15596, %r15595, 255;
	and.b16  	%rs12013, %rs12828, 255;
	mul.wide.u16 	%r15597, %rs12013, 256;
	or.b32  	%r15598, %r15597, %r15596;
	cvt.u32.u16 	%r15599, %rs12827;
	shl.b32 	%r15600, %r15599, 16;
	and.b32  	%r15601, %r15600, 16711680;
	or.b32  	%r15602, %r15598, %r15601;
	cvt.u32.u16 	%r15603, %rs12826;
	shl.b32 	%r15604, %r15603, 24;
	or.b32  	%r14966, %r15602, %r15604;
	cvt.u32.u16 	%r15605, %rs12825;
	and.b32  	%r15606, %r15605, 255;
	and.b16  	%rs12014, %rs12824, 255;
	mul.wide.u16 	%r15607, %rs12014, 256;
	or.b32  	%r15608, %r15607, %r15606;
	cvt.u32.u16 	%r15609, %rs12823;
	shl.b32 	%r15610, %r15609, 16;
	and.b32  	%r15611, %r15610, 16711680;
	or.b32  	%r15612, %r15608, %r15611;
	cvt.u32.u16 	%r15613, %rs12822;
	shl.b32 	%r15614, %r15613, 24;
	or.b32  	%r14971, %r15612, %r15614;
	cvt.u32.u16 	%r15615, %rs12821;
	and.b32  	%r15616, %r15615, 255;
	and.b16  	%rs12015, %rs12820, 255;
	mul.wide.u16 	%r15617, %rs12015, 256;
	or.b32  	%r15618, %r15617, %r15616;
	cvt.u32.u16 	%r15619, %rs12819;
	shl.b32 	%r15620, %r15619, 16;
	and.b32  	%r15621, %r15620, 16711680;
	or.b32  	%r15622, %r15618, %r15621;
	cvt.u32.u16 	%r15623, %rs12818;
	shl.b32 	%r15624, %r15623, 24;
	or.b32  	%r14976, %r15622, %r15624;
	mov.b32 	%r14977, 1;
	mov.b32 	%r14979, -1;
	// begin inline asm
	shfl.sync.down.b32 %r14640, %r28660, %r14977, %r14978, %r14979;
	// end inline asm
	// begin inline asm
	shfl.sync.down.b32 %r14645, %r14646, %r14977, %r14978, %r14979;
	// end inline asm
	mov.b64 	%rd143, %fd78;
	mov.b64 	{%r14651, %r14656}, %rd143;
	// begin inline asm
	shfl.sync.down.b32 %r14650, %r14651, %r14977, %r14978, %r14979;
	// end inline asm
	// begin inline asm
	shfl.sync.down.b32 %r14655, %r14656, %r14977, %r14978, %r14979;
	// end inline asm
	// begin inline asm
	shfl.sync.down.b32 %r14660, %r14661, %r14977, %r14978, %r14979;
	// end inline asm
	// begin inline asm
	shfl.sync.down.b32 %r14665, %r14666, %r14977, %r14978, %r14979;
	// end inline asm
	// begin inline asm
	shfl.sync.down.b32 %r14670, %r14671, %r14977, %r14978, %r14979;
	// end inline asm
	// begin inline asm
	shfl.sync.down.b32 %r14675, %r14676, %r14977, %r14978, %r14979;
	// end inline asm
	// begin inline asm
	shfl.sync.down.b32 %r14680, %r14681, %r14977, %r14978, %r14979;
	// end inline asm
	// begin inline asm
	shfl.sync.down.b32 %r14685, %r14686, %r14977, %r14978, %r14979;
	// end inline asm
	// begin inline asm
	shfl.sync.down.b32 %r14690, %r14691, %r14977, %r14978, %r14979;
	// end inline asm
	// begin inline asm
	shfl.sync.down.b32 %r14695, %r14696, %r14977, %r14978, %r14979;
	// end inline asm
	// begin inline asm
	shfl.sync.down.b32 %r14700, %r14701, %r14977, %r14978, %r14979;
	// end inline asm
	// begin inline asm
	shfl.sync.down.b32 %r14705, %r14706, %r14977, %r14978, %r14979;
	// end inline asm
	// begin inline asm
	shfl.sync.down.b32 %r14710, %r14711, %r14977, %r14978, %r14979;
	// end inline asm
	// begin inline asm
	shfl.sync.down.b32 %r14715, %r14716, %r14977, %r14978, %r14979;
	// end inline asm
	// begin inline asm
	shfl.sync.down.b32 %r14720, %r14721, %r14977, %r14978, %r14979;
	// end inline asm
	// begin inline asm
	shfl.sync.down.b32 %r14725, %r14726, %r14977, %r14978, %r14979;
	// end inline asm
	// begin inline asm
	shfl.sync.down.b32 %r14730, %r14731, %r14977, %r14978, %r14979;
	// end inline asm
	// begin inline asm
	shfl.sync.down.b32 %r14735, %r14736, %r14977, %r14978, %r14979;
	// end inline asm
	// begin inline asm
	shfl.sync.down.b32 %r14740, %r14741, %r14977, %r14978, %r14979;
	// end inline asm
	// begin inline asm
	shfl.sync.down.b32 %r14745, %r14746, %r14977, %r14978, %r14979;
	// end inline asm
	// begin inline asm
	shfl.sync.down.b32 %r14750, %r14751, %r14977, %r14978, %r14979;
	// end inline asm
	// begin inline asm
	shfl.sync.down.b32 %r14755, %r14756, %r14977, %r14978, %r14979;
	// end inline asm
	// begin inline asm
	shfl.sync.down.b32 %r14760, %r14761, %r14977, %r14978, %r14979;
	// end inline asm
	// begin inline asm
	shfl.sync.down.b32 %r14765, %r14766, %r14977, %r14978, %r14979;
	// end inline asm
	// begin inline asm
	shfl.sync.down.b32 %r14770, %r14771, %r14977, %r14978, %r14979;
	// end inline asm
	// begin inline asm
	shfl.sync.down.b32 %r14775, %r14776, %r14977, %r14978, %r14979;
	// end inline asm
	// begin inline asm
	shfl.sync.down.b32 %r14780, %r14781, %r14977, %r14978, %r14979;
	// end inline asm
	// begin inline asm
	shfl.sync.down.b32 %r14785, %r14786, %r14977, %r14978, %r14979;
	// end inline asm
	// begin inline asm
	shfl.sync.down.b32 %r14790, %r14791, %r14977, %r14978, %r14979;
	// end inline asm
	// begin inline asm
	shfl.sync.down.b32 %r14795, %r14796, %r14977, %r14978, %r14979;
	// end inline asm
	// begin inline asm
	shfl.sync.down.b32 %r14800, %r14801, %r14977, %r14978, %r14979;
	// end inline asm
	// begin inline asm
	shfl.sync.down.b32 %r14805, %r14806, %r14977, %r14978, %r14979;
	// end inline asm
	// begin inline asm
	shfl.sync.down.b32 %r14810, %r14811, %r14977, %r14978, %r14979;
	// end inline asm
	// begin inline asm
	shfl.sync.down.b32 %r14815, %r14816, %r14977, %r14978, %r14979;
	// end inline asm
	// begin inline asm
	shfl.sync.down.b32 %r14820, %r14821, %r14977, %r14978, %r14979;
	// end inline asm
	// begin inline asm
	shfl.sync.down.b32 %r14825, %r14826, %r14977, %r14978, %r14979;
	// end inline asm
	// begin inline asm
	shfl.sync.down.b32 %r14830, %r14831, %r14977, %r14978, %r14979;
	// end inline asm
	// begin inline asm
	shfl.sync.down.b32 %r14835, %r14836, %r14977, %r14978, %r14979;
	// end inline asm
	// begin inline asm
	shfl.sync.down.b32 %r14840, %r14841, %r14977, %r14978, %r14979;
	// end inline asm
	// begin inline asm
	shfl.sync.down.b32 %r14845, %r14846, %r14977, %r14978, %r14979;
	// end inline asm
	// begin inline asm
	shfl.sync.down.b32 %r14850, %r14851, %r14977, %r14978, %r14979;
	// end inline asm
	// begin inline asm
	shfl.sync.down.b32 %r14855, %r14856, %r14977, %r14978, %r14979;
	// end inline asm
	// begin inline asm
	shfl.sync.down.b32 %r14860, %r14861, %r14977, %r14978, %r14979;
	// end inline asm
	// begin inline asm
	shfl.sync.down.b32 %r14865, %r14866, %r14977, %r14978, %r14979;
	// end inline asm
	// begin inline asm
	shfl.sync.down.b32 %r14870, %r14871, %r14977, %r14978, %r14979;
	// end inline asm
	// begin inline asm
	shfl.sync.down.b32 %r14875, %r14876, %r14977, %r14978, %r14979;
	// end inline asm
	// begin inline asm
	shfl.sync.down.b32 %r14880, %r14881, %r14977, %r14978, %r14979;
	// end inline asm
	// begin inline asm
	shfl.sync.down.b32 %r14885, %r14886, %r14977, %r14978, %r14979;
	// end inline asm
	// begin inline asm
	shfl.sync.down.b32 %r14890, %r14891, %r14977, %r14978, %r14979;
	// end inline asm
	// begin inline asm
	shfl.sync.down.b32 %r14895, %r14896, %r14977, %r14978, %r14979;
	// end inline asm
	// begin inline asm
	shfl.sync.down.b32 %r14900, %r14901, %r14977, %r14978, %r14979;
	// end inline asm
	// begin inline asm
	shfl.sync.down.b32 %r14905, %r14906, %r14977, %r14978, %r14979;
	// end inline asm
	// begin inline asm
	shfl.sync.down.b32 %r14910, %r14911, %r14977, %r14978, %r14979;
	// end inline asm
	// begin inline asm
	shfl.sync.down.b32 %r14915, %r14916, %r14977, %r14978, %r14979;
	// end inline asm
	// begin inline asm
	shfl.sync.down.b32 %r14920, %r14921, %r14977, %r14978, %r14979;
	// end inline asm
	// begin inline asm
	shfl.sync.down.b32 %r14925, %r14926, %r14977, %r14978, %r14979;
	// end inline asm
	// begin inline asm
	shfl.sync.down.b32 %r14930, %r14931, %r14977, %r14978, %r14979;
	// end inline asm
	// begin inline asm
	shfl.sync.down.b32 %r14935, %r14936, %r14977, %r14978, %r14979;
	// end inline asm
	// begin inline asm
	shfl.sync.down.b32 %r14940, %r14941, %r14977, %r14978, %r14979;
	// end inline asm
	// begin inline asm
	shfl.sync.down.b32 %r14945, %r14946, %r14977, %r14978, %r14979;
	// end inline asm
	// begin inline asm
	shfl.sync.down.b32 %r14950, %r14951, %r14977, %r14978, %r14979;
	// end inline asm
	// begin inline asm
	shfl.sync.down.b32 %r14955, %r14956, %r14977, %r14978, %r14979;
	// end inline asm
	// begin inline asm
	shfl.sync.down.b32 %r14960, %r14961, %r14977, %r14978, %r14979;
	// end inline asm
	// begin inline asm
	shfl.sync.down.b32 %r14965, %r14966, %r14977, %r14978, %r14979;
	// end inline asm
	// begin inline asm
	shfl.sync.down.b32 %r14970, %r14971, %r14977, %r14978, %r14979;
	// end inline asm
	// begin inline asm
	shfl.sync.down.b32 %r14975, %r14976, %r14977, %r14978, %r14979;
	// end inline asm
	setp.ge.s32 	%p59, %r14639, %r14978;
	@%p59 bra 	$L__BB1_21;
	cvt.u16.u32 	%rs13074, %r14660;
	mov.b64 	%rd144, {%r14650, %r14655};
	mov.b64 	%fd7, %rd144;
	st.local.u32 	[%rd4], %r14640;
	st.local.v2.u32 	[%rd4+8], {%r14650, %r14655};
	st.local.v2.b32 	[%rd4+16], {%r14660, %r14665};
	st.local.v2.b32 	[%rd4+24], {%r14670, %r14675};
	st.local.v2.b32 	[%rd4+32], {%r14680, %r14685};
	st.local.v2.b32 	[%rd4+40], {%r14690, %r14695};
	st.local.v2.b32 	[%rd4+48], {%r14700, %r14705};
	st.local.v2.b32 	[%rd4+56], {%r14710, %r14715};
	st.local.v2.b32 	[%rd4+64], {%r14720, %r14725};
	st.local.v2.b32 	[%rd4+72], {%r14730, %r14735};
	st.local.v2.b32 	[%rd4+80], {%r14740, %r14745};
	st.local.v2.b32 	[%rd4+88], {%r14750, %r14755};
	st.local.v2.b32 	[%rd4+96], {%r14760, %r14765};
	st.local.v2.b32 	[%rd4+104], {%r14770, %r14775};
	st.local.v2.b32 	[%rd4+112], {%r14780, %r14785};
	st.local.v2.b32 	[%rd4+120], {%r14790, %r14795};
	st.local.v2.b32 	[%rd4+128], {%r14800, %r14805};
	st.local.v2.b32 	[%rd4+136], {%r14810, %r14815};
	st.local.v2.b32 	[%rd4+144], {%r14820, %r14825};
	st.local.v2.b32 	[%rd4+152], {%r14830, %r14835};
	st.local.v2.b32 	[%rd4+160], {%r14840, %r14845};
	st.local.v2.b32 	[%rd4+168], {%r14850, %r14855};
	st.local.v2.b32 	[%rd4+176], {%r14860, %r14865};
	st.local.v2.b32 	[%rd4+184], {%r14870, %r14875};
	st.local.v2.b32 	[%rd4+192], {%r14880, %r14885};
	st.local.v2.b32 	[%rd4+200], {%r14890, %r14895};
	st.local.v2.b32 	[%rd4+208], {%r14900, %r14905};
	st.local.v2.b32 	[%rd4+216], {%r14910, %r14915};
	st.local.v2.b32 	[%rd4+224], {%r14920, %r14925};
	st.local.v2.b32 	[%rd4+232], {%r14930, %r14935};
	st.local.v2.b32 	[%rd4+240], {%r14940, %r14945};
	st.local.v2.b32 	[%rd4+248], {%r14950, %r14955};
	st.local.v2.b32 	[%rd4+256], {%r14960, %r14965};
	st.local.v2.b32 	[%rd4+264], {%r14970, %r14975};
	st.local.u32 	[%rd3], %r28660;
	st.local.f64 	[%rd3+8], %fd78;
	cvt.u32.u16 	%r15626, %rs13066;
	cvt.u32.u16 	%r15627, %rs13067;
	prmt.b32 	%r15628, %r15627, %r15626, 0x3340U;
	cvt.u32.u16 	%r15629, %rs13068;
	cvt.u32.u16 	%r15630, %rs13069;
	prmt.b32 	%r15631, %r15630, %r15629, 0x3340U;
	prmt.b32 	%r15632, %r15631, %r15628, 0x5410U;
	cvt.u32.u16 	%r15633, %rs13070;
	cvt.u32.u16 	%r15634, %rs13071;
	prmt.b32 	%r15635, %r15634, %r15633, 0x3340U;
	cvt.u32.u16 	%r15636, %rs13072;
	cvt.u32.u16 	%r15637, %rs13073;
	prmt.b32 	%r15638, %r15637, %r15636, 0x3340U;
	prmt.b32 	%r15639, %r15638, %r15635, 0x5410U;
	st.local.v2.b32 	[%rd3+16], {%r15639, %r15632};
	cvt.u32.u16 	%r15640, %rs13058;
	cvt.u32.u16 	%r15641, %rs13059;
	prmt.b32 	%r15642, %r15641, %r15640, 0x3340U;
	cvt.u32.u16 	%r15643, %rs13060;
	cvt.u32.u16 	%r15644, %rs13061;
	prmt.b32 	%r15645, %r15644, %r15643, 0x3340U;
	prmt.b32 	%r15646, %r15645, %r15642, 0x5410U;
	cvt.u32.u16 	%r15647, %rs13062;
	cvt.u32.u16 	%r15648, %rs13063;
	prmt.b32 	%r15649, %r15648, %r15647, 0x3340U;
	cvt.u32.u16 	%r15650, %rs13064;
	cvt.u32.u16 	%r15651, %rs13065;
	prmt.b32 	%r15652, %r15651, %r15650, 0x3340U;
	prmt.b32 	%r15653, %r15652, %r15649, 0x5410U;
	st.local.v2.b32 	[%rd3+24], {%r15653, %r15646};
	cvt.u32.u16 	%r15654, %rs13050;
	cvt.u32.u16 	%r15655, %rs13051;
	prmt.b32 	%r15656, %r15655, %r15654, 0x3340U;
	cvt.u32.u16 	%r15657, %rs13052;
	cvt.u32.u16 	%r15658, %rs13053;
	prmt.b32 	%r15659, %r15658, %r15657, 0x3340U;
	prmt.b32 	%r15660, %r15659, %r15656, 0x5410U;
	cvt.u32.u16 	%r15661, %rs13054;
	cvt.u32.u16 	%r15662, %rs13055;
	prmt.b32 	%r15663, %r15662, %r15661, 0x3340U;
	cvt.u32.u16 	%r15664, %rs13056;
	cvt.u32.u16 	%r15665, %rs13057;
	prmt.b32 	%r15666, %r15665, %r15664, 0x3340U;
	prmt.b32 	%r15667, %r15666, %r15663, 0x5410U;
	st.local.v2.b32 	[%rd3+32], {%r15667, %r15660};
	cvt.u32.u16 	%r15668, %rs13042;
	cvt.u32.u16 	%r15669, %rs13043;
	prmt.b32 	%r15670, %r15669, %r15668, 0x3340U;
	cvt.u32.u16 	%r15671, %rs13044;
	cvt.u32.u16 	%r15672, %rs13045;
	prmt.b32 	%r15673, %r15672, %r15671, 0x3340U;
	prmt.b32 	%r15674, %r15673, %r15670, 0x5410U;
	cvt.u32.u16 	%r15675, %rs13046;
	cvt.u32.u16 	%r15676, %rs13047;
	prmt.b32 	%r15677, %r15676, %r15675, 0x3340U;
	cvt.u32.u16 	%r15678, %rs13048;
	cvt.u32.u16 	%r15679, %rs13049;
	prmt.b32 	%r15680, %r15679, %r15678, 0x3340U;
	prmt.b32 	%r15681, %r15680, %r15677, 0x5410U;
	st.local.v2.b32 	[%rd3+40], {%r15681, %r15674};
	cvt.u32.u16 	%r15682, %rs13034;
	cvt.u32.u16 	%r15683, %rs13035;
	prmt.b32 	%r15684, %r15683, %r15682, 0x3340U;
	cvt.u32.u16 	%r15685, %rs13036;
	cvt.u32.u16 	%r15686, %rs13037;
	prmt.b32 	%r15687, %r15686, %r15685, 0x3340U;
	prmt.b32 	%r15688, %r15687, %r15684, 0x5410U;
	cvt.u32.u16 	%r15689, %rs13038;
	cvt.u32.u16 	%r15690, %rs13039;
	prmt.b32 	%r15691, %r15690, %r15689, 0x3340U;
	cvt.u32.u16 	%r15692, %rs13040;
	cvt.u32.u16 	%r15693, %rs13041;
	prmt.b32 	%r15694, %r15693, %r15692, 0x3340U;
	prmt.b32 	%r15695, %r15694, %r15691, 0x5410U;
	st.local.v2.b32 	[%rd3+48], {%r15695, %r15688};
	cvt.u32.u16 	%r15696, %rs13026;
	cvt.u32.u16 	%r15697, %rs13027;
	prmt.b32 	%r15698, %r15697, %r15696, 0x3340U;
	cvt.u32.u16 	%r15699, %rs13028;
	cvt.u32.u16 	%r15700, %rs13029;
	prmt.b32 	%r15701, %r15700, %r15699, 0x3340U;
	prmt.b32 	%r15702, %r15701, %r15698, 0x5410U;
	cvt.u32.u16 	%r15703, %rs13030;
	cvt.u32.u16 	%r15704, %rs13031;
	prmt.b32 	%r15705, %r15704, %r15703, 0x3340U;
	cvt.u32.u16 	%r15706, %rs13032;
	cvt.u32.u16 	%r15707, %rs13033;
	prmt.b32 	%r15708, %r15707, %r15706, 0x3340U;
	prmt.b32 	%r15709, %r15708, %r15705, 0x5410U;
	st.local.v2.b32 	[%rd3+56], {%r15709, %r15702};
	cvt.u32.u16 	%r15710, %rs13018;
	cvt.u32.u16 	%r15711, %rs13019;
	prmt.b32 	%r15712, %r15711, %r15710, 0x3340U;
	cvt.u32.u16 	%r15713, %rs13020;
	cvt.u32.u16 	%r15714, %rs13021;
	prmt.b32 	%r15715, %r15714, %r15713, 0x3340U;
	prmt.b32 	%r15716, %r15715, %r15712, 0x5410U;
	cvt.u32.u16 	%r15717, %rs13022;
	cvt.u32.u16 	%r15718, %rs13023;
	prmt.b32 	%r15719, %r15718, %r15717, 0x3340U;
	cvt.u32.u16 	%r15720, %rs13024;
	cvt.u32.u16 	%r15721, %rs13025;
	prmt.b32 	%r15722, %r15721, %r15720, 0x3340U;
	prmt.b32 	%r15723, %r15722, %r15719, 0x5410U;
	st.local.v2.b32 	[%rd3+64], {%r15723, %r15716};
	cvt.u32.u16 	%r15724, %rs13010;
	cvt.u32.u16 	%r15725, %rs13011;
	prmt.b32 	%r15726, %r15725, %r15724, 0x3340U;
	cvt.u32.u16 	%r15727, %rs13012;
	cvt.u32.u16 	%r15728, %rs13013;
	prmt.b32 	%r15729, %r15728, %r15727, 0x3340U;
	prmt.b32 	%r15730, %r15729, %r15726, 0x5410U;
	cvt.u32.u16 	%r15731, %rs13014;
	cvt.u32.u16 	%r15732, %rs13015;
	prmt.b32 	%r15733, %r15732, %r15731, 0x3340U;
	cvt.u32.u16 	%r15734, %rs13016;
	cvt.u32.u16 	%r15735, %rs13017;
	prmt.b32 	%r15736, %r15735, %r15734, 0x3340U;
	prmt.b32 	%r15737, %r15736, %r15733, 0x5410U;
	st.local.v2.b32 	[%rd3+72], {%r15737, %r15730};
	cvt.u32.u16 	%r15738, %rs13002;
	cvt.u32.u16 	%r15739, %rs13003;
	prmt.b32 	%r15740, %r15739, %r15738, 0x3340U;
	cvt.u32.u16 	%r15741, %rs13004;
	cvt.u32.u16 	%r15742, %rs13005;
	prmt.b32 	%r15743, %r15742, %r15741, 0x3340U;
	prmt.b32 	%r15744, %r15743, %r15740, 0x5410U;
	cvt.u32.u16 	%r15745, %rs13006;
	cvt.u32.u16 	%r15746, %rs13007;
	prmt.b32 	%r15747, %r15746, %r15745, 0x3340U;
	cvt.u32.u16 	%r15748, %rs13008;
	cvt.u32.u16 	%r15749, %rs13009;
	prmt.b32 	%r15750, %r15749, %r15748, 0x3340U;
	prmt.b32 	%r15751, %r15750, %r15747, 0x5410U;
	st.local.v2.b32 	[%rd3+80], {%r15751, %r15744};
	cvt.u32.u16 	%r15752, %rs12994;
	cvt.u32.u16 	%r15753, %rs12995;
	prmt.b32 	%r15754, %r15753, %r15752, 0x3340U;
	cvt.u32.u16 	%r15755, %rs12996;
	cvt.u32.u16 	%r15756, %rs12997;
	prmt.b32 	%r15757, %r15756, %r15755, 0x3340U;
	prmt.b32 	%r15758, %r15757, %r15754, 0x5410U;
	cvt.u32.u16 	%r15759, %rs12998;
	cvt.u32.u16 	%r15760, %rs12999;
	prmt.b32 	%r15761, %r15760, %r15759, 0x3340U;
	cvt.u32.u16 	%r15762, %rs13000;
	cvt.u32.u16 	%r15763, %rs13001;
	prmt.b32 	%r15764, %r15763, %r15762, 0x3340U;
	prmt.b32 	%r15765, %r15764, %r15761, 0x5410U;
	st.local.v2.b32 	[%rd3+88], {%r15765, %r15758};
	cvt.u32.u16 	%r15766, %rs12986;
	cvt.u32.u16 	%r15767, %rs12987;
	prmt.b32 	%r15768, %r15767, %r15766, 0x3340U;
	cvt.u32.u16 	%r15769, %rs12988;
	cvt.u32.u16 	%r15770, %rs12989;
	prmt.b32 	%r15771, %r15770, %r15769, 0x3340U;
	prmt.b32 	%r15772, %r15771, %r15768, 0x5410U;
	cvt.u32.u16 	%r15773, %rs12990;
	cvt.u32.u16 	%r15774, %rs12991;
	prmt.b32 	%r15775, %r15774, %r15773, 0x3340U;
	cvt.u32.u16 	%r15776, %rs12992;
	cvt.u32.u16 	%r15777, %rs12993;
	prmt.b32 	%r15778, %r15777, %r15776, 0x3340U;
	prmt.b32 	%r15779, %r15778, %r15775, 0x5410U;
	st.local.v2.b32 	[%rd3+96], {%r15779, %r15772};
	cvt.u32.u16 	%r15780, %rs12978;
	cvt.u32.u16 	%r15781, %rs12979;
	prmt.b32 	%r15782, %r15781, %r15780, 0x3340U;
	cvt.u32.u16 	%r15783, %rs12980;
	cvt.u32.u16 	%r15784, %rs12981;
	prmt.b32 	%r15785, %r15784, %r15783, 0x3340U;
	prmt.b32 	%r15786, %r15785, %r15782, 0x5410U;
	cvt.u32.u16 	%r15787, %rs12982;
	cvt.u32.u16 	%r15788, %rs12983;
	prmt.b32 	%r15789, %r15788, %r15787, 0x3340U;
	cvt.u32.u16 	%r15790, %rs12984;
	cvt.u32.u16 	%r15791, %rs12985;
	prmt.b32 	%r15792, %r15791, %r15790, 0x3340U;
	prmt.b32 	%r15793, %r15792, %r15789, 0x5410U;
	st.local.v2.b32 	[%rd3+104], {%r15793, %r15786};
	cvt.u32.u16 	%r15794, %rs12970;
	cvt.u32.u16 	%r15795, %rs12971;
	prmt.b32 	%r15796, %r15795, %r15794, 0x3340U;
	cvt.u32.u16 	%r15797, %rs12972;
	cvt.u32.u16 	%r15798, %rs12973;
	prmt.b32 	%r15799, %r15798, %r15797, 0x3340U;
	prmt.b32 	%r15800, %r15799, %r15796, 0x5410U;
	cvt.u32.u16 	%r15801, %rs12974;
	cvt.u32.u16 	%r15802, %rs12975;
	prmt.b32 	%r15803, %r15802, %r15801, 0x3340U;
	cvt.u32.u16 	%r15804, %rs12976;
	cvt.u32.u16 	%r15805, %rs12977;
	prmt.b32 	%r15806, %r15805, %r15804, 0x3340U;
	prmt.b32 	%r15807, %r15806, %r15803, 0x5410U;
	st.local.v2.b32 	[%rd3+112], {%r15807, %r15800};
	cvt.u32.u16 	%r15808, %rs12962;
	cvt.u32.u16 	%r15809, %rs12963;
	prmt.b32 	%r15810, %r15809, %r15808, 0x3340U;
	cvt.u32.u16 	%r15811, %rs12964;
	cvt.u32.u16 	%r15812, %rs12965;
	prmt.b32 	%r15813, %r15812, %r15811, 0x3340U;
	prmt.b32 	%r15814, %r15813, %r15810, 0x5410U;
	cvt.u32.u16 	%r15815, %rs12966;
	cvt.u32.u16 	%r15816, %rs12967;
	prmt.b32 	%r15817, %r15816, %r15815, 0x3340U;
	cvt.u32.u16 	%r15818, %rs12968;
	cvt.u32.u16 	%r15819, %rs12969;
	prmt.b32 	%r15820, %r15819, %r15818, 0x3340U;
	prmt.b32 	%r15821, %r15820, %r15817, 0x5410U;
	st.local.v2.b32 	[%rd3+120], {%r15821, %r15814};
	cvt.u32.u16 	%r15822, %rs12954;
	cvt.u32.u16 	%r15823, %rs12955;
	prmt.b32 	%r15824, %r15823, %r15822, 0x3340U;
	cvt.u32.u16 	%r15825, %rs12956;
	cvt.u32.u16 	%r15826, %rs12957;
	prmt.b32 	%r15827, %r15826, %r15825, 0x3340U;
	prmt.b32 	%r15828, %r15827, %r15824, 0x5410U;
	cvt.u32.u16 	%r15829, %rs12958;
	cvt.u32.u16 	%r15830, %rs12959;
	prmt.b32 	%r15831, %r15830, %r15829, 0x3340U;
	cvt.u32.u16 	%r15832, %rs12960;
	cvt.u32.u16 	%r15833, %rs12961;
	prmt.b32 	%r15834, %r15833, %r15832, 0x3340U;
	prmt.b32 	%r15835, %r15834, %r15831, 0x5410U;
	st.local.v2.b32 	[%rd3+128], {%r15835, %r15828};
	cvt.u32.u16 	%r15836, %rs12946;
	cvt.u32.u16 	%r15837, %rs12947;
	prmt.b32 	%r15838, %r15837, %r15836, 0x3340U;
	cvt.u32.u16 	%r15839, %rs12948;
	cvt.u32.u16 	%r15840, %rs12949;
	prmt.b32 	%r15841, %r15840, %r15839, 0x3340U;
	prmt.b32 	%r15842, %r15841, %r15838, 0x5410U;
	cvt.u32.u16 	%r15843, %rs12950;
	cvt.u32.u16 	%r15844, %rs12951;
	prmt.b32 	%r15845, %r15844, %r15843, 0x3340U;
	cvt.u32.u16 	%r15846, %rs12952;
	cvt.u32.u16 	%r15847, %rs12953;
	prmt.b32 	%r15848, %r15847, %r15846, 0x3340U;
	prmt.b32 	%r15849, %r15848, %r15845, 0x5410U;
	st.local.v2.b32 	[%rd3+136], {%r15849, %r15842};
	cvt.u32.u16 	%r15850, %rs12938;
	cvt.u32.u16 	%r15851, %rs12939;
	prmt.b32 	%r15852, %r15851, %r15850, 0x3340U;
	cvt.u32.u16 	%r15853, %rs12940;
	cvt.u32.u16 	%r15854, %rs12941;
	prmt.b32 	%r15855, %r15854, %r15853, 0x3340U;
	prmt.b32 	%r15856, %r15855, %r15852, 0x5410U;
	cvt.u32.u16 	%r15857, %rs12942;
	cvt.u32.u16 	%r15858, %rs12943;
	prmt.b32 	%r15859, %r15858, %r15857, 0x3340U;
	cvt.u32.u16 	%r15860, %rs12944;
	cvt.u32.u16 	%r15861, %rs12945;
	prmt.b32 	%r15862, %r15861, %r15860, 0x3340U;
	prmt.b32 	%r15863, %r15862, %r15859, 0x5410U;
	st.local.v2.b32 	[%rd3+144], {%r15863, %r15856};
	cvt.u32.u16 	%r15864, %rs12930;
	cvt.u32.u16 	%r15865, %rs12931;
	prmt.b32 	%r15866, %r15865, %r15864, 0x3340U;
	cvt.u32.u16 	%r15867, %rs12932;
	cvt.u32.u16 	%r15868, %rs12933;
	prmt.b32 	%r15869, %r15868, %r15867, 0x3340U;
	prmt.b32 	%r15870, %r15869, %r15866, 0x5410U;
	cvt.u32.u16 	%r15871, %rs12934;
	cvt.u32.u16 	%r15872, %rs12935;
	prmt.b32 	%r15873, %r15872, %r15871, 0x3340U;
	cvt.u32.u16 	%r15874, %rs12936;
	cvt.u32.u16 	%r15875, %rs12937;
	prmt.b32 	%r15876, %r15875, %r15874, 0x3340U;
	prmt.b32 	%r15877, %r15876, %r15873, 0x5410U;
	st.local.v2.b32 	[%rd3+152], {%r15877, %r15870};
	cvt.u32.u16 	%r15878, %rs12922;
	cvt.u32.u16 	%r15879, %rs12923;
	prmt.b32 	%r15880, %r15879, %r15878, 0x3340U;
	cvt.u32.u16 	%r15881, %rs12924;
	cvt.u32.u16 	%r15882, %rs12925;
	prmt.b32 	%r15883, %r15882, %r15881, 0x3340U;
	prmt.b32 	%r15884, %r15883, %r15880, 0x5410U;
	cvt.u32.u16 	%r15885, %rs12926;
	cvt.u32.u16 	%r15886, %rs12927;
	prmt.b32 	%r15887, %r15886, %r15885, 0x3340U;
	cvt.u32.u16 	%r15888, %rs12928;
	cvt.u32.u16 	%r15889, %rs12929;
	prmt.b32 	%r15890, %r15889, %r15888, 0x3340U;
	prmt.b32 	%r15891, %r15890, %r15887, 0x5410U;
	st.local.v2.b32 	[%rd3+160], {%r15891, %r15884};
	cvt.u32.u16 	%r15892, %rs12914;
	cvt.u32.u16 	%r15893, %rs12915;
	prmt.b32 	%r15894, %r15893, %r15892, 0x3340U;
	cvt.u32.u16 	%r15895, %rs12916;
	cvt.u32.u16 	%r15896, %rs12917;
	prmt.b32 	%r15897, %r15896, %r15895, 0x3340U;
	prmt.b32 	%r15898, %r15897, %r15894, 0x5410U;
	cvt.u32.u16 	%r15899, %rs12918;
	cvt.u32.u16 	%r15900, %rs12919;
	prmt.b32 	%r15901, %r15900, %r15899, 0x3340U;
	cvt.u32.u16 	%r15902, %rs12920;
	cvt.u32.u16 	%r15903, %rs12921;
	prmt.b32 	%r15904, %r15903, %r15902, 0x3340U;
	prmt.b32 	%r15905, %r15904, %r15901, 0x5410U;
	st.local.v2.b32 	[%rd3+168], {%r15905, %r15898};
	cvt.u32.u16 	%r15906, %rs12906;
	cvt.u32.u16 	%r15907, %rs12907;
	prmt.b32 	%r15908, %r15907, %r15906, 0x3340U;
	cvt.u32.u16 	%r15909, %rs12908;
	cvt.u32.u16 	%r15910, %rs12909;
	prmt.b32 	%r15911, %r15910, %r15909, 0x3340U;
	prmt.b32 	%r15912, %r15911, %r15908, 0x5410U;
	cvt.u32.u16 	%r15913, %rs12910;
	cvt.u32.u16 	%r15914, %rs12911;
	prmt.b32 	%r15915, %r15914, %r15913, 0x3340U;
	cvt.u32.u16 	%r15916, %rs12912;
	cvt.u32.u16 	%r15917, %rs12913;
	prmt.b32 	%r15918, %r15917, %r15916, 0x3340U;
	prmt.b32 	%r15919, %r15918, %r15915, 0x5410U;
	st.local.v2.b32 	[%rd3+176], {%r15919, %r15912};
	cvt.u32.u16 	%r15920, %rs12898;
	cvt.u32.u16 	%r15921, %rs12899;
	prmt.b32 	%r15922, %r15921, %r15920, 0x3340U;
	cvt.u32.u16 	%r15923, %rs12900;
	cvt.u32.u16 	%r15924, %rs12901;
	prmt.b32 	%r15925, %r15924, %r15923, 0x3340U;
	prmt.b32 	%r15926, %r15925, %r15922, 0x5410U;
	cvt.u32.u16 	%r15927, %rs12902;
	cvt.u32.u16 	%r15928, %rs12903;
	prmt.b32 	%r15929, %r15928, %r15927, 0x3340U;
	cvt.u32.u16 	%r15930, %rs12904;
	cvt.u32.u16 	%r15931, %rs12905;
	prmt.b32 	%r15932, %r15931, %r15930, 0x3340U;
	prmt.b32 	%r15933, %r15932, %r15929, 0x5410U;
	st.local.v2.b32 	[%rd3+184], {%r15933, %r15926};
	cvt.u32.u16 	%r15934, %rs12890;
	cvt.u32.u16 	%r15935, %rs12891;
	prmt.b32 	%r15936, %r15935, %r15934, 0x3340U;
	cvt.u32.u16 	%r15937, %rs12892;
	cvt.u32.u16 	%r15938, %rs12893;
	prmt.b32 	%r15939, %r15938, %r15937, 0x3340U;
	prmt.b32 	%r15940, %r15939, %r15936, 0x5410U;
	cvt.u32.u16 	%r15941, %rs12894;
	cvt.u32.u16 	%r15942, %rs12895;
	prmt.b32 	%r15943, %r15942, %r15941, 0x3340U;
	cvt.u32.u16 	%r15944, %rs12896;
	cvt.u32.u16 	%r15945, %rs12897;
	prmt.b32 	%r15946, %r15945, %r15944, 0x3340U;
	prmt.b32 	%r15947, %r15946, %r15943, 0x5410U;
	st.local.v2.b32 	[%rd3+192], {%r15947, %r15940};
	cvt.u32.u16 	%r15948, %rs12882;
	cvt.u32.u16 	%r15949, %rs12883;
	prmt.b32 	%r15950, %r15949, %r15948, 0x3340U;
	cvt.u32.u16 	%r15951, %rs12884;
	cvt.u32.u16 	%r15952, %rs12885;
	prmt.b32 	%r15953, %r15952, %r15951, 0x3340U;
	prmt.b32 	%r15954, %r15953, %r15950, 0x5410U;
	cvt.u32.u16 	%r15955, %rs12886;
	cvt.u32.u16 	%r15956, %rs12887;
	prmt.b32 	%r15957, %r15956, %r15955, 0x3340U;
	cvt.u32.u16 	%r15958, %rs12888;
	cvt.u32.u16 	%r15959, %rs12889;
	prmt.b32 	%r15960, %r15959, %r15958, 0x3340U;
	prmt.b32 	%r15961, %r15960, %r15957, 0x5410U;
	st.local.v2.b32 	[%rd3+200], {%r15961, %r15954};
	cvt.u32.u16 	%r15962, %rs12874;
	cvt.u32.u16 	%r15963, %rs12875;
	prmt.b32 	%r15964, %r15963, %r15962, 0x3340U;
	cvt.u32.u16 	%r15965, %rs12876;
	cvt.u32.u16 	%r15966, %rs12877;
	prmt.b32 	%r15967, %r15966, %r15965, 0x3340U;
	prmt.b32 	%r15968, %r15967, %r15964, 0x5410U;
	cvt.u32.u16 	%r15969, %rs12878;
	cvt.u32.u16 	%r15970, %rs12879;
	prmt.b32 	%r15971, %r15970, %r15969, 0x3340U;
	cvt.u32.u16 	%r15972, %rs12880;
	cvt.u32.u16 	%r15973, %rs12881;
	prmt.b32 	%r15974, %r15973, %r15972, 0x3340U;
	prmt.b32 	%r15975, %r15974, %r15971, 0x5410U;
	st.local.v2.b32 	[%rd3+208], {%r15975, %r15968};
	cvt.u32.u16 	%r15976, %rs12866;
	cvt.u32.u16 	%r15977, %rs12867;
	prmt.b32 	%r15978, %r15977, %r15976, 0x3340U;
	cvt.u32.u16 	%r15979, %rs12868;
	cvt.u32.u16 	%r15980, %rs12869;
	prmt.b32 	%r15981, %r15980, %r15979, 0x3340U;
	prmt.b32 	%r15982, %r15981, %r15978, 0x5410U;
	cvt.u32.u16 	%r15983, %rs12870;
	cvt.u32.u16 	%r15984, %rs12871;
	prmt.b32 	%r15985, %r15984, %r15983, 0x3340U;
	cvt.u32.u16 	%r15986, %rs12872;
	cvt.u32.u16 	%r15987, %rs12873;
	prmt.b32 	%r15988, %r15987, %r15986, 0x3340U;
	prmt.b32 	%r15989, %r15988, %r15985, 0x5410U;
	st.local.v2.b32 	[%rd3+216], {%r15989, %r15982};
	cvt.u32.u16 	%r15990, %rs12858;
	cvt.u32.u16 	%r15991, %rs12859;
	prmt.b32 	%r15992, %r15991, %r15990, 0x3340U;
	cvt.u32.u16 	%r15993, %rs12860;
	cvt.u32.u16 	%r15994, %rs12861;
	prmt.b32 	%r15995, %r15994, %r15993, 0x3340U;
	prmt.b32 	%r15996, %r15995, %r15992, 0x5410U;
	cvt.u32.u16 	%r15997, %rs12862;
	cvt.u32.u16 	%r15998, %rs12863;
	prmt.b32 	%r15999, %r15998, %r15997, 0x3340U;
	cvt.u32.u16 	%r16000, %rs12864;
	cvt.u32.u16 	%r16001, %rs12865;
	prmt.b32 	%r16002, %r16001, %r16000, 0x3340U;
	prmt.b32 	%r16003, %r16002, %r15999, 0x5410U;
	st.local.v2.b32 	[%rd3+224], {%r16003, %r15996};
	cvt.u32.u16 	%r16004, %rs12850;
	cvt.u32.u16 	%r16005, %rs12851;
	prmt.b32 	%r16006, %r16005, %r16004, 0x3340U;
	cvt.u32.u16 	%r16007, %rs12852;
	cvt.u32.u16 	%r16008, %rs12853;
	prmt.b32 	%r16009, %r16008, %r16007, 0x3340U;
	prmt.b32 	%r16010, %r16009, %r16006, 0x5410U;
	cvt.u32.u16 	%r16011, %rs12854;
	cvt.u32.u16 	%r16012, %rs12855;
	prmt.b32 	%r16013, %r16012, %r16011, 0x3340U;
	cvt.u32.u16 	%r16014, %rs12856;
	cvt.u32.u16 	%r16015, %rs12857;
	prmt.b32 	%r16016, %r16015, %r16014, 0x3340U;
	prmt.b32 	%r16017, %r16016, %r16013, 0x5410U;
	st.local.v2.b32 	[%rd3+232], {%r16017, %r16010};
	cvt.u32.u16 	%r16018, %rs12842;
	cvt.u32.u16 	%r16019, %rs12843;
	prmt.b32 	%r16020, %r16019, %r16018, 0x3340U;
	cvt.u32.u16 	%r16021, %rs12844;
	cvt.u32.u16 	%r16022, %rs12845;
	prmt.b32 	%r16023, %r16022, %r16021, 0x3340U;
	prmt.b32 	%r16024, %r16023, %r16020, 0x5410U;
	cvt.u32.u16 	%r16025, %rs12846;
	cvt.u32.u16 	%r16026, %rs12847;
	prmt.b32 	%r16027, %r16026, %r16025, 0x3340U;
	cvt.u32.u16 	%r16028, %rs12848;
	cvt.u32.u16 	%r16029, %rs12849;
	prmt.b32 	%r16030, %r16029, %r16028, 0x3340U;
	prmt.b32 	%r16031, %r16030, %r16027, 0x5410U;
	st.local.v2.b32 	[%rd3+240], {%r16031, %r16024};
	cvt.u32.u16 	%r16032, %rs12834;
	cvt.u32.u16 	%r16033, %rs12835;
	prmt.b32 	%r16034, %r16033, %r16032, 0x3340U;
	cvt.u32.u16 	%r16035, %rs12836;
	cvt.u32.u16 	%r16036, %rs12837;
	prmt.b32 	%r16037, %r16036, %r16035, 0x3340U;
	prmt.b32 	%r16038, %r16037, %r16034, 0x5410U;
	cvt.u32.u16 	%r16039, %rs12838;
	cvt.u32.u16 	%r16040, %rs12839;
	prmt.b32 	%r16041, %r16040, %r16039, 0x3340U;
	cvt.u32.u16 	%r16042, %rs12840;
	cvt.u32.u16 	%r16043, %rs12841;
	prmt.b32 	%r16044, %r16043, %r16042, 0x3340U;
	prmt.b32 	%r16045, %r16044, %r16041, 0x5410U;
	st.local.v2.b32 	[%rd3+248], {%r16045, %r16038};
	cvt.u32.u16 	%r16046, %rs12826;
	cvt.u32.u16 	%r16047, %rs12827;
	prmt.b32 	%r16048, %r16047, %r16046, 0x3340U;
	cvt.u32.u16 	%r16049, %rs12828;
	cvt.u32.u16 	%r16050, %rs12829;
	prmt.b32 	%r16051, %r16050, %r16049, 0x3340U;
	prmt.b32 	%r16052, %r16051, %r16048, 0x5410U;
	cvt.u32.u16 	%r16053, %rs12830;
	cvt.u32.u16 	%r16054, %rs12831;
	prmt.b32 	%r16055, %r16054, %r16053, 0x3340U;
	cvt.u32.u16 	%r16056, %rs12832;
	cvt.u32.u16 	%r16057, %rs12833;
	prmt.b32 	%r16058, %r16057, %r16056, 0x3340U;
	prmt.b32 	%r16059, %r16058, %r16055, 0x5410U;
	st.local.v2.b32 	[%rd3+256], {%r16059, %r16052};
	cvt.u32.u16 	%r16060, %rs12818;
	cvt.u32.u16 	%r16061, %rs12819;
	prmt.b32 	%r16062, %r16061, %r16060, 0x3340U;
	cvt.u32.u16 	%r16063, %rs12820;
	cvt.u32.u16 	%r16064, %rs12821;
	prmt.b32 	%r16065, %r16064, %r16063, 0x3340U;
	prmt.b32 	%r16066, %r16065, %r16062, 0x5410U;
	cvt.u32.u16 	%r16067, %rs12822;
	cvt.u32.u16 	%r16068, %rs12823;
	prmt.b32 	%r16069, %r16068, %r16067, 0x3340U;
	cvt.u32.u16 	%r16070, %rs12824;
	cvt.u32.u16 	%r16071, %rs12825;
	prmt.b32 	%r16072, %r16071, %r16070, 0x3340U;
	prmt.b32 	%r16073, %r16072, %r16069, 0x5410U;
	st.local.v2.b32 	[%rd3+264], {%r16073, %r16066};
	mov.b32 	%r28661, 0;
$L__BB1_16:
	mov.u32 	%r28664, %r28661;
	cvt.u64.u32 	%rd145, %r28664;
	add.s64 	%rd146, %rd3, %rd145;
	ld.local.u8 	%rs12016, [%rd146+16];
	setp.ne.s16 	%p60, %rs12016, 0;
	add.s32 	%r28661, %r28664, 1;
	@%p60 bra 	$L__BB1_16;
	and.b16  	%rs12017, %rs13074, 255;
	setp.eq.s16 	%p61, %rs12017, 0;
	@%p61 bra 	$L__BB1_20;
	mov.b32 	%r28662, 0;
$L__BB1_19:
	cvt.u64.u32 	%rd147, %r28664;
	add.s64 	%rd148, %rd3, %rd147;
	st.local.u8 	[%rd148+16], %rs13074;
	add.s32 	%r28664, %r28664, 1;
	add.s32 	%r94, %r28662, 1;
	cvt.u64.u32 	%rd149, %r28662;
	add.s64 	%rd150, %rd4, %rd149;
	ld.local.u8 	%rs13074, [%rd150+17];
	setp.ne.s16 	%p62, %rs13074, 0;
	mov.u32 	%r28662, %r94;
	@%p62 bra 	$L__BB1_19;
$L__BB1_20:
	cvt.u64.u32 	%rd151, %r28664;
	add.s64 	%rd152, %rd3, %rd151;
	mov.b16 	%rs12018, 0;
	st.local.u8 	[%rd152+16], %rs12018;
	add.s32 	%r28660, %r28660, %r14640;
	st.local.u32 	[%rd3], %r28660;
	add.f64 	%fd78, %fd78, %fd7;
	st.local.f64 	[%rd3+8], %fd78;
	ld.local.v2.b32 	{%r16075, %r16076}, [%rd3+16];
	bfe.u32 	%r16077, %r16075, 0, 8;
	cvt.u16.u32 	%rs13073, %r16077;
	bfe.u32 	%r16078, %r16075, 8, 8;
	cvt.u16.u32 	%rs13072, %r16078;
	bfe.u32 	%r16079, %r16075, 16, 8;
	cvt.u16.u32 	%rs13071, %r16079;
	bfe.u32 	%r16080, %r16075, 24, 8;
	cvt.u16.u32 	%rs13070, %r16080;
	bfe.u32 	%r16081, %r16076, 0, 8;
	cvt.u16.u32 	%rs13069, %r16081;
	bfe.u32 	%r16082, %r16076, 8, 8;
	cvt.u16.u32 	%rs13068, %r16082;
	bfe.u32 	%r16083, %r16076, 16, 8;
	cvt.u16.u32 	%rs13067, %r16083;
	bfe.u32 	%r16084, %r16076, 24, 8;
	cvt.u16.u32 	%rs13066, %r16084;
	ld.local.v2.b32 	{%r16085, %r16086}, [%rd3+24];
	bfe.u32 	%r16087, %r16085, 0, 8;
	cvt.u16.u32 	%rs13065, %r16087;
	bfe.u32 	%r16088, %r16085, 8, 8;
	cvt.u16.u32 	%rs13064, %r16088;
	bfe.u32 	%r16089, %r16085, 16, 8;
	cvt.u16.u32 	%rs13063, %r16089;
	bfe.u32 	%r16090, %r16085, 24, 8;
	cvt.u16.u32 	%rs13062, %r16090;
	bfe.u32 	%r16091, %r16086, 0, 8;
	cvt.u16.u32 	%rs13061, %r16091;
	bfe.u32 	%r16092, %r16086, 8, 8;
	cvt.u16.u32 	%rs13060, %r16092;
	bfe.u32 	%r16093, %r16086, 16, 8;
	cvt.u16.u32 	%rs13059, %r16093;
	bfe.u32 	%r16094, %r16086, 24, 8;
	cvt.u16.u32 	%rs13058, %r16094;
	ld.local.v2.b32 	{%r16095, %r16096}, [%rd3+32];
	bfe.u32 	%r16097, %r16095, 0, 8;
	cvt.u16.u32 	%rs13057, %r16097;
	bfe.u32 	%r16098, %r16095, 8, 8;
	cvt.u16.u32 	%rs13056, %r16098;
	bfe.u32 	%r16099, %r16095, 16, 8;
	cvt.u16.u32 	%rs13055, %r16099;
	bfe.u32 	%r16100, %r16095, 24, 8;
	cvt.u16.u32 	%rs13054, %r16100;
	bfe.u32 	%r16101, %r16096, 0, 8;
	cvt.u16.u32 	%rs13053, %r16101;
	bfe.u32 	%r16102, %r16096, 8, 8;
	cvt.u16.u32 	%rs13052, %r16102;
	bfe.u32 	%r16103, %r16096, 16, 8;
	cvt.u16.u32 	%rs13051, %r16103;
	bfe.u32 	%r16104, %r16096, 24, 8;
	cvt.u16.u32 	%rs13050, %r16104;
	ld.local.v2.b32 	{%r16105, %r16106}, [%rd3+40];
	bfe.u32 	%r16107, %r16105, 0, 8;
	cvt.u16.u32 	%rs13049, %r16107;
	bfe.u32 	%r16108, %r16105, 8, 8;
	cvt.u16.u32 	%rs13048, %r16108;
	bfe.u32 	%r16109, %r16105, 16, 8;
	cvt.u16.u32 	%rs13047, %r16109;
	bfe.u32 	%r16110, %r16105, 24, 8;
	cvt.u16.u32 	%rs13046, %r16110;
	bfe.u32 	%r16111, %r16106, 0, 8;
	cvt.u16.u32 	%rs13045, %r16111;
	bfe.u32 	%r16112, %r16106, 8, 8;
	cvt.u16.u32 	%rs13044, %r16112;
	bfe.u32 	%r16113, %r16106, 16, 8;
	cvt.u16.u32 	%rs13043, %r16113;
	bfe.u32 	%r16114, %r16106, 24, 8;
	cvt.u16.u32 	%rs13042, %r16114;
	ld.local.v2.b32 	{%r16115, %r16116}, [%rd3+48];
	bfe.u32 	%r16117, %r16115, 0, 8;
	cvt.u16.u32 	%rs13041, %r16117;
	bfe.u32 	%r16118, %r16115, 8, 8;
	cvt.u16.u32 	%rs13040, %r16118;
	bfe.u32 	%r16119, %r16115, 16, 8;
	cvt.u16.u32 	%rs13039, %r16119;
	bfe.u32 	%r16120, %r16115, 24, 8;
	cvt.u16.u32 	%rs13038, %r16120;
	bfe.u32 	%r16121, %r16116, 0, 8;
	cvt.u16.u32 	%rs13037, %r16121;
	bfe.u32 	%r16122, %r16116, 8, 8;
	cvt.u16.u32 	%rs13036, %r16122;
	bfe.u32 	%r16123, %r16116, 16, 8;
	cvt.u16.u32 	%rs13035, %r16123;
	bfe.u32 	%r16124, %r16116, 24, 8;
	cvt.u16.u32 	%rs13034, %r16124;
	ld.local.v2.b32 	{%r16125, %r16126}, [%rd3+56];
	bfe.u32 	%r16127, %r16125, 0, 8;
	cvt.u16.u32 	%rs13033, %r16127;
	bfe.u32 	%r16128, %r16125, 8, 8;
	cvt.u16.u32 	%rs13032, %r16128;
	bfe.u32 	%r16129, %r16125, 16, 8;
	cvt.u16.u32 	%rs13031, %r16129;
	bfe.u32 	%r16130, %r16125, 24, 8;
	cvt.u16.u32 	%rs13030, %r16130;
	bfe.u32 	%r16131, %r16126, 0, 8;
	cvt.u16.u32 	%rs13029, %r16131;
	bfe.u32 	%r16132, %r16126, 8, 8;
	cvt.u16.u32 	%rs13028, %r16132;
	bfe.u32 	%r16133, %r16126, 16, 8;
	cvt.u16.u32 	%rs13027, %r16133;
	bfe.u32 	%r16134, %r16126, 24, 8;
	cvt.u16.u32 	%rs13026, %r16134;
	ld.local.v2.b32 	{%r16135, %r16136}, [%rd3+64];
	bfe.u32 	%r16137, %r16135, 0, 8;
	cvt.u16.u32 	%rs13025, %r16137;
	bfe.u32 	%r16138, %r16135, 8, 8;
	cvt.u16.u32 	%rs13024, %r16138;
	bfe.u32 	%r16139, %r16135, 16, 8;
	cvt.u16.u32 	%rs13023, %r16139;
	bfe.u32 	%r16140, %r16135, 24, 8;
	cvt.u16.u32 	%rs13022, %r16140;
	bfe.u32 	%r16141, %r16136, 0, 8;
	cvt.u16.u32 	%rs13021, %r16141;
	bfe.u32 	%r16142, %r16136, 8, 8;
	cvt.u16.u32 	%rs13020, %r16142;
	bfe.u32 	%r16143, %r16136, 16, 8;
	cvt.u16.u32 	%rs13019, %r16143;
	bfe.u32 	%r16144, %r16136, 24, 8;
	cvt.u16.u32 	%rs13018, %r16144;
	ld.local.v2.b32 	{%r16145, %r16146}, [%rd3+72];
	bfe.u32 	%r16147, %r16145, 0, 8;
	cvt.u16.u32 	%rs13017, %r16147;
	bfe.u32 	%r16148, %r16145, 8, 8;
	cvt.u16.u32 	%rs13016, %r16148;
	bfe.u32 	%r16149, %r16145, 16, 8;
	cvt.u16.u32 	%rs13015, %r16149;
	bfe.u32 	%r16150, %r16145, 24, 8;
	cvt.u16.u32 	%rs13014, %r16150;
	bfe.u32 	%r16151, %r16146, 0, 8;
	cvt.u16.u32 	%rs13013, %r16151;
	bfe.u32 	%r16152, %r16146, 8, 8;
	cvt.u16.u32 	%rs13012, %r16152;
	bfe.u32 	%r16153, %r16146, 16, 8;
	cvt.u16.u32 	%rs13011, %r16153;
	bfe.u32 	%r16154, %r16146, 24, 8;
	cvt.u16.u32 	%rs13010, %r16154;
	ld.local.v2.b32 	{%r16155, %r16156}, [%rd3+80];
	bfe.u32 	%r16157, %r16155, 0, 8;
	cvt.u16.u32 	%rs13009, %r16157;
	bfe.u32 	%r16158, %r16155, 8, 8;
	cvt.u16.u32 	%rs13008, %r16158;
	bfe.u32 	%r16159, %r16155, 16, 8;
	cvt.u16.u32 	%rs13007, %r16159;
	bfe.u32 	%r16160, %r16155, 24, 8;
	cvt.u16.u32 	%rs13006, %r16160;
	bfe.u32 	%r16161, %r16156, 0, 8;
	cvt.u16.u32 	%rs13005, %r16161;
	bfe.u32 	%r16162, %r16156, 8, 8;
	cvt.u16.u32 	%rs13004, %r16162;
	bfe.u32 	%r16163, %r16156, 16, 8;
	cvt.u16.u32 	%rs13003, %r16163;
	bfe.u32 	%r16164, %r16156, 24, 8;
	cvt.u16.u32 	%rs13002, %r16164;
	ld.local.v2.b32 	{%r16165, %r16166}, [%rd3+88];
	bfe.u32 	%r16167, %r16165, 0, 8;
	cvt.u16.u32 	%rs13001, %r16167;
	bfe.u32 	%r16168, %r16165, 8, 8;
	cvt.u16.u32 	%rs13000, %r16168;
	bfe.u32 	%r16169, %r16165, 16, 8;
	cvt.u16.u32 	%rs12999, %r16169;
	bfe.u32 	%r16170, %r16165, 24, 8;
	cvt.u16.u32 	%rs12998, %r16170;
	bfe.u32 	%r16171, %r16166, 0, 8;
	cvt.u16.u32 	%rs12997, %r16171;
	bfe.u32 	%r16172, %r16166, 8, 8;
	cvt.u16.u32 	%rs12996, %r16172;
	bfe.u32 	%r16173, %r16166, 16, 8;
	cvt.u16.u32 	%rs12995, %r16173;
	bfe.u32 	%r16174, %r16166, 24, 8;
	cvt.u16.u32 	%rs12994, %r16174;
	ld.local.v2.b32 	{%r16175, %r16176}, [%rd3+96];
	bfe.u32 	%r16177, %r16175, 0, 8;
	cvt.u16.u32 	%rs12993, %r16177;
	bfe.u32 	%r16178, %r16175, 8, 8;
	cvt.u16.u32 	%rs12992, %r16178;
	bfe.u32 	%r16179, %r16175, 16, 8;
	cvt.u16.u32 	%rs12991, %r16179;
	bfe.u32 	%r16180, %r16175, 24, 8;
	cvt.u16.u32 	%rs12990, %r16180;
	bfe.u32 	%r16181, %r16176, 0, 8;
	cvt.u16.u32 	%rs12989, %r16181;
	bfe.u32 	%r16182, %r16176, 8, 8;
	cvt.u16.u32 	%rs12988, %r16182;
	bfe.u32 	%r16183, %r16176, 16, 8;
	cvt.u16.u32 	%rs12987, %r16183;
	bfe.u32 	%r16184, %r16176, 24, 8;
	cvt.u16.u32 	%rs12986, %r16184;
	ld.local.v2.b32 	{%r16185, %r16186}, [%rd3+104];
	bfe.u32 	%r16187, %r16185, 0, 8;
	cvt.u16.u32 	%rs12985, %r16187;
	bfe.u32 	%r16188, %r16185, 8, 8;
	cvt.u16.u32 	%rs12984, %r16188;
	bfe.u32 	%r16189, %r16185, 16, 8;
	cvt.u16.u32 	%rs12983, %r16189;
	bfe.u32 	%r16190, %r16185, 24, 8;
	cvt.u16.u32 	%rs12982, %r16190;
	bfe.u32 	%r16191, %r16186, 0, 8;
	cvt.u16.u32 	%rs12981, %r16191;
	bfe.u32 	%r16192, %r16186, 8, 8;
	cvt.u16.u32 	%rs12980, %r16192;
	bfe.u32 	%r16193, %r16186, 16, 8;
	cvt.u16.u32 	%rs12979, %r16193;
	bfe.u32 	%r16194, %r16186, 24, 8;
	cvt.u16.u32 	%rs12978, %r16194;
	ld.local.v2.b32 	{%r16195, %r16196}, [%rd3+112];
	bfe.u32 	%r16197, %r16195, 0, 8;
	cvt.u16.u32 	%rs12977, %r16197;
	bfe.u32 	%r16198, %r16195, 8, 8;
	cvt.u16.u32 	%rs12976, %r16198;
	bfe.u32 	%r16199, %r16195, 16, 8;
	cvt.u16.u32 	%rs12975, %r16199;
	bfe.u32 	%r16200, %r16195, 24, 8;
	cvt.u16.u32 	%rs12974, %r16200;
	bfe.u32 	%r16201, %r16196, 0, 8;
	cvt.u16.u32 	%rs12973, %r16201;
	bfe.u32 	%r16202, %r16196, 8, 8;
	cvt.u16.u32 	%rs12972, %r16202;
	bfe.u32 	%r16203, %r16196, 16, 8;
	cvt.u16.u32 	%rs12971, %r16203;
	bfe.u32 	%r16204, %r16196, 24, 8;
	cvt.u16.u32 	%rs12970, %r16204;
	ld.local.v2.b32 	{%r16205, %r16206}, [%rd3+120];
	bfe.u32 	%r16207, %r16205, 0, 8;
	cvt.u16.u32 	%rs12969, %r16207;
	bfe.u32 	%r16208, %r16205, 8, 8;
	cvt.u16.u32 	%rs12968, %r16208;
	bfe.u32 	%r16209, %r16205, 16, 8;
	cvt.u16.u32 	%rs12967, %r16209;
	bfe.u32 	%r16210, %r16205, 24, 8;
	cvt.u16.u32 	%rs12966, %r16210;
	bfe.u32 	%r16211, %r16206, 0, 8;
	cvt.u16.u32 	%rs12965, %r16211;
	bfe.u32 	%r16212, %r16206, 8, 8;
	cvt.u16.u32 	%rs12964, %r16212;
	bfe.u32 	%r16213, %r16206, 16, 8;
	cvt.u16.u32 	%rs12963, %r16213;
	bfe.u32 	%r16214, %r16206, 24, 8;
	cvt.u16.u32 	%rs12962, %r16214;
	ld.local.v2.b32 	{%r16215, %r16216}, [%rd3+128];
	bfe.u32 	%r16217, %r16215, 0, 8;
	cvt.u16.u32 	%rs12961, %r16217;
	bfe.u32 	%r16218, %r16215, 8, 8;
	cvt.u16.u32 	%rs12960, %r16218;
	bfe.u32 	%r16219, %r16215, 16, 8;
	cvt.u16.u32 	%rs12959, %r16219;
	bfe.u32 	%r16220, %r16215, 24, 8;
	cvt.u16.u32 	%rs12958, %r16220;
	bfe.u32 	%r16221, %r16216, 0, 8;
	cvt.u16.u32 	%rs12957, %r16221;
	bfe.u32 	%r16222, %r16216, 8, 8;
	cvt.u16.u32 	%rs12956, %r16222;
	bfe.u32 	%r16223, %r16216, 16, 8;
	cvt.u16.u32 	%rs12955, %r16223;
	bfe.u32 	%r16224, %r16216, 24, 8;
	cvt.u16.u32 	%rs12954, %r16224;
	ld.local.v2.b32 	{%r16225, %r16226}, [%rd3+136];
	bfe.u32 	%r16227, %r16225, 0, 8;
	cvt.u16.u32 	%rs12953, %r16227;
	bfe.u32 	%r16228, %r16225, 8, 8;
	cvt.u16.u32 	%rs12952, %r16228;
	bfe.u32 	%r16229, %r16225, 16, 8;
	cvt.u16.u32 	%rs12951, %r16229;
	bfe.u32 	%r16230, %r16225, 24, 8;
	cvt.u16.u32 	%rs12950, %r16230;
	bfe.u32 	%r16231, %r16226, 0, 8;
	cvt.u16.u32 	%rs12949, %r16231;
	bfe.u32 	%r16232, %r16226, 8, 8;
	cvt.u16.u32 	%rs12948, %r16232;
	bfe.u32 	%r16233, %r16226, 16, 8;
	cvt.u16.u32 	%rs12947, %r16233;
	bfe.u32 	%r16234, %r16226, 24, 8;
	cvt.u16.u32 	%rs12946, %r16234;
	ld.local.v2.b32 	{%r16235, %r16236}, [%rd3+144];
	bfe.u32 	%r16237, %r16235, 0, 8;
	cvt.u16.u32 	%rs12945, %r16237;
	bfe.u32 	%r16238, %r16235, 8, 8;
	cvt.u16.u32 	%rs12944, %r16238;
	bfe.u32 	%r16239, %r16235, 16, 8;
	cvt.u16.u32 	%rs12943, %r16239;
	bfe.u32 	%r16240, %r16235, 24, 8;
	cvt.u16.u32 	%rs12942, %r16240;
	bfe.u32 	%r16241, %r16236, 0, 8;
	cvt.u16.u32 	%rs12941, %r16241;
	bfe.u32 	%r16242, %r16236, 8, 8;
	cvt.u16.u32 	%rs12940, %r16242;
	bfe.u32 	%r16243, %r16236, 16, 8;
	cvt.u16.u32 	%rs12939, %r16243;
	bfe.u32 	%r16244, %r16236, 24, 8;
	cvt.u16.u32 	%rs12938, %r16244;
	ld.local.v2.b32 	{%r16245, %r16246}, [%rd3+152];
	bfe.u32 	%r16247, %r16245, 0, 8;
	cvt.u16.u32 	%rs12937, %r16247;
	bfe.u32 	%r16248, %r16245, 8, 8;
	cvt.u16.u32 	%rs12936, %r16248;
	bfe.u32 	%r16249, %r16245, 16, 8;
	cvt.u16.u32 	%rs12935, %r16249;
	bfe.u32 	%r16250, %r16245, 24, 8;
	cvt.u16.u32 	%rs12934, %r16250;
	bfe.u32 	%r16251, %r16246, 0, 8;
	cvt.u16.u32 	%rs12933, %r16251;
	bfe.u32 	%r16252, %r16246, 8, 8;
	cvt.u16.u32 	%rs12932, %r16252;
	bfe.u32 	%r16253, %r16246, 16, 8;
	cvt.u16.u32 	%rs12931, %r16253;
	bfe.u32 	%r16254, %r16246, 24, 8;
	cvt.u16.u32 	%rs12930, %r16254;
	ld.local.v2.b32 	{%r16255, %r16256}, [%rd3+160];
	bfe.u32 	%r16257, %r16255, 0, 8;
	cvt.u16.u32 	%rs12929, %r16257;
	bfe.u32 	%r16258, %r16255, 8, 8;
	cvt.u16.u32 	%rs12928, %r16258;
	bfe.u32 	%r16259, %r16255, 16, 8;
	cvt.u16.u32 	%rs12927, %r16259;
	bfe.u32 	%r16260, %r16255, 24, 8;
	cvt.u16.u32 	%rs12926, %r16260;
	bfe.u32 	%r16261, %r16256, 0, 8;
	cvt.u16.u32 	%rs12925, %r16261;
	bfe.u32 	%r16262, %r16256, 8, 8;
	cvt.u16.u32 	%rs12924, %r16262;
	bfe.u32 	%r16263, %r16256, 16, 8;
	cvt.u16.u32 	%rs12923, %r16263;
	bfe.u32 	%r16264, %r16256, 24, 8;
	cvt.u16.u32 	%rs12922, %r16264;
	ld.local.v2.b32 	{%r16265, %r16266}, [%rd3+168];
	bfe.u32 	%r16267, %r16265, 0, 8;
	cvt.u16.u32 	%rs12921, %r16267;
	bfe.u32 	%r16268, %r16265, 8, 8;
	cvt.u16.u32 	%rs12920, %r16268;
	bfe.u32 	%r16269, %r16265, 16, 8;
	cvt.u16.u32 	%rs12919, %r16269;
	bfe.u32 	%r16270, %r16265, 24, 8;
	cvt.u16.u32 	%rs12918, %r16270;
	bfe.u32 	%r16271, %r16266, 0, 8;
	cvt.u16.u32 	%rs12917, %r16271;
	bfe.u32 	%r16272, %r16266, 8, 8;
	cvt.u16.u32 	%rs12916, %r16272;
	bfe.u32 	%r16273, %r16266, 16, 8;
	cvt.u16.u32 	%rs12915, %r16273;
	bfe.u32 	%r16274, %r16266, 24, 8;
	cvt.u16.u32 	%rs12914, %r16274;
	ld.local.v2.b32 	{%r16275, %r16276}, [%rd3+176];
	bfe.u32 	%r16277, %r16275, 0, 8;
	cvt.u16.u32 	%rs12913, %r16277;
	bfe.u32 	%r16278, %r16275, 8, 8;
	cvt.u16.u32 	%rs12912, %r16278;
	bfe.u32 	%r16279, %r16275, 16, 8;
	cvt.u16.u32 	%rs12911, %r16279;
	bfe.u32 	%r16280, %r16275, 24, 8;
	cvt.u16.u32 	%rs12910, %r16280;
	bfe.u32 	%r16281, %r16276, 0, 8;
	cvt.u16.u32 	%rs12909, %r16281;
	bfe.u32 	%r16282, %r16276, 8, 8;
	cvt.u16.u32 	%rs12908, %r16282;
	bfe.u32 	%r16283, %r16276, 16, 8;
	cvt.u16.u32 	%rs12907, %r16283;
	bfe.u32 	%r16284, %r16276, 24, 8;
	cvt.u16.u32 	%rs12906, %r16284;
	ld.local.v2.b32 	{%r16285, %r16286}, [%rd3+184];
	bfe.u32 	%r16287, %r16285, 0, 8;
	cvt.u16.u32 	%rs12905, %r16287;
	bfe.u32 	%r16288, %r16285, 8, 8;
	cvt.u16.u32 	%rs12904, %r16288;
	bfe.u32 	%r16289, %r16285, 16, 8;
	cvt.u16.u32 	%rs12903, %r16289;
	bfe.u32 	%r16290, %r16285, 24, 8;
	cvt.u16.u32 	%rs12902, %r16290;
	bfe.u32 	%r16291, %r16286, 0, 8;
	cvt.u16.u32 	%rs12901, %r16291;
	bfe.u32 	%r16292, %r16286, 8, 8;
	cvt.u16.u32 	%rs12900, %r16292;
	bfe.u32 	%r16293, %r16286, 16, 8;
	cvt.u16.u32 	%rs12899, %r16293;
	bfe.u32 	%r16294, %r16286, 24, 8;
	cvt.u16.u32 	%rs12898, %r16294;
	ld.local.v2.b32 	{%r16295, %r16296}, [%rd3+192];
	bfe.u32 	%r16297, %r16295, 0, 8;
	cvt.u16.u32 	%rs12897, %r16297;
	bfe.u32 	%r16298, %r16295, 8, 8;
	cvt.u16.u32 	%rs12896, %r16298;
	bfe.u32 	%r16299, %r16295, 16, 8;
	cvt.u16.u32 	%rs12895, %r16299;
	bfe.u32 	%r16300, %r16295, 24, 8;
	cvt.u16.u32 	%rs12894, %r16300;
	bfe.u32 	%r16301, %r16296, 0, 8;
	cvt.u16.u32 	%rs12893, %r16301;
	bfe.u32 	%r16302, %r16296, 8, 8;
	cvt.u16.u32 	%rs12892, %r16302;
	bfe.u32 	%r16303, %r16296, 16, 8;
	cvt.u16.u32 	%rs12891, %r16303;
	bfe.u32 	%r16304, %r16296, 24, 8;
	cvt.u16.u32 	%rs12890, %r16304;
	ld.local.v2.b32 	{%r16305, %r16306}, [%rd3+200];
	bfe.u32 	%r16307, %r16305, 0, 8;
	cvt.u16.u32 	%rs12889, %r16307;
	bfe.u32 	%r16308, %r16305, 8, 8;
	cvt.u16.u32 	%rs12888, %r16308;
	bfe.u32 	%r16309, %r16305, 16, 8;
	cvt.u16.u32 	%rs12887, %r16309;
	bfe.u32 	%r16310, %r16305, 24, 8;
	cvt.u16.u32 	%rs12886, %r16310;
	bfe.u32 	%r16311, %r16306, 0, 8;
	cvt.u16.u32 	%rs12885, %r16311;
	bfe.u32 	%r16312, %r16306, 8, 8;
	cvt.u16.u32 	%rs12884, %r16312;
	bfe.u32 	%r16313, %r16306, 16, 8;
	cvt.u16.u32 	%rs12883, %r16313;
	bfe.u32 	%r16314, %r16306, 24, 8;
	cvt.u16.u32 	%rs12882, %r16314;
	ld.local.v2.b32 	{%r16315, %r16316}, [%rd3+208];
	bfe.u32 	%r16317, %r16315, 0, 8;
	cvt.u16.u32 	%rs12881, %r16317;
	bfe.u32 	%r16318, %r16315, 8, 8;
	cvt.u16.u32 	%rs12880, %r16318;
	bfe.u32 	%r16319, %r16315, 16, 8;
	cvt.u16.u32 	%rs12879, %r16319;
	bfe.u32 	%r16320, %r16315, 24, 8;
	cvt.u16.u32 	%rs12878, %r16320;
	bfe.u32 	%r16321, %r16316, 0, 8;
	cvt.u16.u32 	%rs12877, %r16321;
	bfe.u32 	%r16322, %r16316, 8, 8;
	cvt.u16.u32 	%rs12876, %r16322;
	bfe.u32 	%r16323, %r16316, 16, 8;
	cvt.u16.u32 	%rs12875, %r16323;
	bfe.u32 	%r16324, %r16316, 24, 8;
	cvt.u16.u32 	%rs12874, %r16324;
	ld.local.v2.b32 	{%r16325, %r16326}, [%rd3+216];
	bfe.u32 	%r16327, %r16325, 0, 8;
	cvt.u16.u32 	%rs12873, %r16327;
	bfe.u32 	%r16328, %r16325, 8, 8;
	cvt.u16.u32 	%rs12872, %r16328;
	bfe.u32 	%r16329, %r16325, 16, 8;
	cvt.u16.u32 	%rs12871, %r16329;
	bfe.u32 	%r16330, %r16325, 24, 8;
	cvt.u16.u32 	%rs12870, %r16330;
	bfe.u32 	%r16331, %r16326, 0, 8;
	cvt.u16.u32 	%rs12869, %r16331;
	bfe.u32 	%r16332, %r16326, 8, 8;
	cvt.u16.u32 	%rs12868, %r16332;
	bfe.u32 	%r16333, %r16326, 16, 8;
	cvt.u16.u32 	%rs12867, %r16333;
	bfe.u32 	%r16334, %r16326, 24, 8;
	cvt.u16.u32 	%rs12866, %r16334;
	ld.local.v2.b32 	{%r16335, %r16336}, [%rd3+224];
	bfe.u32 	%r16337, %r16335, 0, 8;
	cvt.u16.u32 	%rs12865, %r16337;
	bfe.u32 	%r16338, %r16335, 8, 8;
	cvt.u16.u32 	%rs12864, %r16338;
	bfe.u32 	%r16339, %r16335, 16, 8;
	cvt.u16.u32 	%rs12863, %r16339;
	bfe.u32 	%r16340, %r16335, 24, 8;
	cvt.u16.u32 	%rs12862, %r16340;
	bfe.u32 	%r16341, %r16336, 0, 8;
	cvt.u16.u32 	%rs12861, %r16341;
	bfe.u32 	%r16342, %r16336, 8, 8;
	cvt.u16.u32 	%rs12860, %r16342;
	bfe.u32 	%r16343, %r16336, 16, 8;
	cvt.u16.u32 	%rs12859, %r16343;
	bfe.u32 	%r16344, %r16336, 24, 8;
	cvt.u16.u32 	%rs12858, %r16344;
	ld.local.v2.b32 	{%r16345, %r16346}, [%rd3+232];
	bfe.u32 	%r16347, %r16345, 0, 8;
	cvt.u16.u32 	%rs12857, %r16347;
	bfe.u32 	%r16348, %r16345, 8, 8;
	cvt.u16.u32 	%rs12856, %r16348;
	bfe.u32 	%r16349, %r16345, 16, 8;
	cvt.u16.u32 	%rs12855, %r16349;
	bfe.u32 	%r16350, %r16345, 24, 8;
	cvt.u16.u32 	%rs12854, %r16350;
	bfe.u32 	%r16351, %r16346, 0, 8;
	cvt.u16.u32 	%rs12853, %r16351;
	bfe.u32 	%r16352, %r16346, 8, 8;
	cvt.u16.u32 	%rs12852, %r16352;
	bfe.u32 	%r16353, %r16346, 16, 8;
	cvt.u16.u32 	%rs12851, %r16353;
	bfe.u32 	%r16354, %r16346, 24, 8;
	cvt.u16.u32 	%rs12850, %r16354;
	ld.local.v2.b32 	{%r16355, %r16356}, [%rd3+240];
	bfe.u32 	%r16357, %r16355, 0, 8;
	cvt.u16.u32 	%rs12849, %r16357;
	bfe.u32 	%r16358, %r16355, 8, 8;
	cvt.u16.u32 	%rs12848, %r16358;
	bfe.u32 	%r16359, %r16355, 16, 8;
	cvt.u16.u32 	%rs12847, %r16359;
	bfe.u32 	%r16360, %r16355, 24, 8;
	cvt.u16.u32 	%rs12846, %r16360;
	bfe.u32 	%r16361, %r16356, 0, 8;
	cvt.u16.u32 	%rs12845, %r16361;
	bfe.u32 	%r16362, %r16356, 8, 8;
	cvt.u16.u32 	%rs12844, %r16362;
	bfe.u32 	%r16363, %r16356, 16, 8;
	cvt.u16.u32 	%rs12843, %r16363;
	bfe.u32 	%r16364, %r16356, 24, 8;
	cvt.u16.u32 	%rs12842, %r16364;
	ld.local.v2.b32 	{%r16365, %r16366}, [%rd3+248];
	bfe.u32 	%r16367, %r16365, 0, 8;
	cvt.u16.u32 	%rs12841, %r16367;
	bfe.u32 	%r16368, %r16365, 8, 8;
	cvt.u16.u32 	%rs12840, %r16368;
	bfe.u32 	%r16369, %r16365, 16, 8;
	cvt.u16.u32 	%rs12839, %r16369;
	bfe.u32 	%r16370, %r16365, 24, 8;
	cvt.u16.u32 	%rs12838, %r16370;
	bfe.u32 	%r16371, %r16366, 0, 8;
	cvt.u16.u32 	%rs12837, %r16371;
	bfe.u32 	%r16372, %r16366, 8, 8;
	cvt.u16.u32 	%rs12836, %r16372;
	bfe.u32 	%r16373, %r16366, 16, 8;
	cvt.u16.u32 	%rs12835, %r16373;
	bfe.u32 	%r16374, %r16366, 24, 8;
	cvt.u16.u32 	%rs12834, %r16374;
	ld.local.v2.b32 	{%r16375, %r16376}, [%rd3+256];
	bfe.u32 	%r16377, %r16375, 0, 8;
	cvt.u16.u32 	%rs12833, %r16377;
	bfe.u32 	%r16378, %r16375, 8, 8;
	cvt.u16.u32 	%rs12832, %r16378;
	bfe.u32 	%r16379, %r16375, 16, 8;
	cvt.u16.u32 	%rs12831, %r16379;
	bfe.u32 	%r16380, %r16375, 24, 8;
	cvt.u16.u32 	%rs12830, %r16380;
	bfe.u32 	%r16381, %r16376, 0, 8;
	cvt.u16.u32 	%rs12829, %r16381;
	bfe.u32 	%r16382, %r16376, 8, 8;
	cvt.u16.u32 	%rs12828, %r16382;
	bfe.u32 	%r16383, %r16376, 16, 8;
	cvt.u16.u32 	%rs12827, %r16383;
	bfe.u32 	%r16384, %r16376, 24, 8;
	cvt.u16.u32 	%rs12826, %r16384;
	ld.local.v2.b32 	{%r16385, %r16386}, [%rd3+264];
	bfe.u32 	%r16387, %r16385, 0, 8;
	cvt.u16.u32 	%rs12825, %r16387;
	bfe.u32 	%r16388, %r16385, 8, 8;
	cvt.u16.u32 	%rs12824, %r16388;
	bfe.u32 	%r16389, %r16385, 16, 8;
	cvt.u16.u32 	%rs12823, %r16389;
	bfe.u32 	%r16390, %r16385, 24, 8;
	cvt.u16.u32 	%rs12822, %r16390;
	bfe.u32 	%r16391, %r16386, 0, 8;
	cvt.u16.u32 	%rs12821, %r16391;
	bfe.u32 	%r16392, %r16386, 8, 8;
	cvt.u16.u32 	%rs12820, %r16392;
	bfe.u32 	%r16393, %r16386, 16, 8;
	cvt.u16.u32 	%rs12819, %r16393;
	bfe.u32 	%r16394, %r16386, 24, 8;
	cvt.u16.u32 	%rs12818, %r16394;
$L__BB1_21:
	ld.param.u32 	%r28642, [_ZN3cub18CUB_300001_SM_10006detail6reduce28DeviceReduceSingleTileKernelINS2_10policy_hubI4Itemj13Addition_funcE10Policy1000EN6thrust24THRUST_300001_SM_1000_NS6detail15normal_iteratorINSA_10device_ptrIS5_EEEEPS5_jS6_S5_S5_N4cuda3std3__410__identityEEEvT0_T1_T2_T3_T4_T6__param_2];
	cvt.u32.u16 	%r16735, %rs13073;
	and.b32  	%r16736, %r16735, 255;
	and.b16  	%rs12019, %rs13072, 255;
	mul.wide.u16 	%r16737, %rs12019, 256;
	or.b32  	%r16738, %r16737, %r16736;
	cvt.u32.u16 	%r16739, %rs13071;
	shl.b32 	%r16740, %r16739, 16;
	and.b32  	%r16741, %r16740, 16711680;
	or.b32  	%r16742, %r16738, %r16741;
	cvt.u32.u16 	%r16743, %rs13070;
	shl.b32 	%r16744, %r16743, 24;
	or.b32  	%r16416, %r16742, %r16744;
	cvt.u32.u16 	%r16745, %rs13069;
	and.b32  	%r16746, %r16745, 255;
	and.b16  	%rs12020, %rs13068, 255;
	mul.wide.u16 	%r16747, %rs12020, 256;
	or.b32  	%r16748, %r16747, %r16746;
	cvt.u32.u16 	%r16749, %rs13067;
	shl.b32 	%r16750, %r16749, 16;
	and.b32  	%r16751, %r16750, 16711680;
	or.b32  	%r16752, %r16748, %r16751;
	cvt.u32.u16 	%r16753, %rs13066;
	shl.b32 	%r16754, %r16753, 24;
	or.b32  	%r16421, %r16752, %r16754;
	cvt.u32.u16 	%r16755, %rs13065;
	and.b32  	%r16756, %r16755, 255;
	and.b16  	%rs12021, %rs13064, 255;
	mul.wide.u16 	%r16757, %rs12021, 256;
	or.b32  	%r16758, %r16757, %r16756;
	cvt.u32.u16 	%r16759, %rs13063;
	shl.b32 	%r16760, %r16759, 16;
	and.b32  	%r16761, %r16760, 16711680;
	or.b32  	%r16762, %r16758, %r16761;
	cvt.u32.u16 	%r16763, %rs13062;
	shl.b32 	%r16764, %r16763, 24;
	or.b32  	%r16426, %r16762, %r16764;
	cvt.u32.u16 	%r16765, %rs13061;
	and.b32  	%r16766, %r16765, 255;
	and.b16  	%rs12022, %rs13060, 255;
	mul.wide.u16 	%r16767, %rs12022, 256;
	or.b32  	%r16768, %r16767, %r16766;
	cvt.u32.u16 	%r16769, %rs13059;
	shl.b32 	%r16770, %r16769, 16;
	and.b32  	%r16771, %r16770, 16711680;
	or.b32  	%r16772, %r16768, %r16771;
	cvt.u32.u16 	%r16773, %rs13058;
	shl.b32 	%r16774, %r16773, 24;
	or.b32  	%r16431, %r16772, %r16774;
	cvt.u32.u16 	%r16775, %rs13057;
	and.b32  	%r16776, %r16775, 255;
	and.b16  	%rs12023, %rs13056, 255;
	mul.wide.u16 	%r16777, %rs12023, 256;
	or.b32  	%r16778, %r16777, %r16776;
	cvt.u32.u16 	%r16779, %rs13055;
	shl.b32 	%r16780, %r16779, 16;
	and.b32  	%r16781, %r16780, 16711680;
	or.b32  	%r16782, %r16778, %r16781;
	cvt.u32.u16 	%r16783, %rs13054;
	shl.b32 	%r16784, %r16783, 24;
	or.b32  	%r16436, %r16782, %r16784;
	cvt.u32.u16 	%r16785, %rs13053;
	and.b32  	%r16786, %r16785, 255;
	and.b16  	%rs12024, %rs13052, 255;
	mul.wide.u16 	%r16787, %rs12024, 256;
	or.b32  	%r16788, %r16787, %r16786;
	cvt.u32.u16 	%r16789, %rs13051;
	shl.b32 	%r16790, %r16789, 16;
	and.b32  	%r16791, %r16790, 16711680;
	or.b32  	%r16792, %r16788, %r16791;
	cvt.u32.u16 	%r16793, %rs13050;
	shl.b32 	%r16794, %r16793, 24;
	or.b32  	%r16441, %r16792, %r16794;
	cvt.u32.u16 	%r16795, %rs13049;
	and.b32  	%r16796, %r16795, 255;
	and.b16  	%rs12025, %rs13048, 255;
	mul.wide.u16 	%r16797, %rs12025, 256;
	or.b32  	%r16798, %r16797, %r16796;
	cvt.u32.u16 	%r16799, %rs13047;
	shl.b32 	%r16800, %r16799, 16;
	and.b32  	%r16801, %r16800, 16711680;
	or.b32  	%r16802, %r16798, %r16801;
	cvt.u32.u16 	%r16803, %rs13046;
	shl.b32 	%r16804, %r16803, 24;
	or.b32  	%r16446, %r16802, %r16804;
	cvt.u32.u16 	%r16805, %rs13045;
	and.b32  	%r16806, %r16805, 255;
	and.b16  	%rs12026, %rs13044, 255;
	mul.wide.u16 	%r16807, %rs12026, 256;
	or.b32  	%r16808, %r16807, %r16806;
	cvt.u32.u16 	%r16809, %rs13043;
	shl.b32 	%r16810, %r16809, 16;
	and.b32  	%r16811, %r16810, 16711680;
	or.b32  	%r16812, %r16808, %r16811;
	cvt.u32.u16 	%r16813, %rs13042;
	shl.b32 	%r16814, %r16813, 24;
	or.b32  	%r16451, %r16812, %r16814;
	cvt.u32.u16 	%r16815, %rs13041;
	and.b32  	%r16816, %r16815, 255;
	and.b16  	%rs12027, %rs13040, 255;
	mul.wide.u16 	%r16817, %rs12027, 256;
	or.b32  	%r16818, %r16817, %r16816;
	cvt.u32.u16 	%r16819, %rs13039;
	shl.b32 	%r16820, %r16819, 16;
	and.b32  	%r16821, %r16820, 16711680;
	or.b32  	%r16822, %r16818, %r16821;
	cvt.u32.u16 	%r16823, %rs13038;
	shl.b32 	%r16824, %r16823, 24;
	or.b32  	%r16456, %r16822, %r16824;
	cvt.u32.u16 	%r16825, %rs13037;
	and.b32  	%r16826, %r16825, 255;
	and.b16  	%rs12028, %rs13036, 255;
	mul.wide.u16 	%r16827, %rs12028, 256;
	or.b32  	%r16828, %r16827, %r16826;
	cvt.u32.u16 	%r16829, %rs13035;
	shl.b32 	%r16830, %r16829, 16;
	and.b32  	%r16831, %r16830, 16711680;
	or.b32  	%r16832, %r16828, %r16831;
	cvt.u32.u16 	%r16833, %rs13034;
	shl.b32 	%r16834, %r16833, 24;
	or.b32  	%r16461, %r16832, %r16834;
	cvt.u32.u16 	%r16835, %rs13033;
	and.b32  	%r16836, %r16835, 255;
	and.b16  	%rs12029, %rs13032, 255;
	mul.wide.u16 	%r16837, %rs12029, 256;
	or.b32  	%r16838, %r16837, %r16836;
	cvt.u32.u16 	%r16839, %rs13031;
	shl.b32 	%r16840, %r16839, 16;
	and.b32  	%r16841, %r16840, 16711680;
	or.b32  	%r16842, %r16838, %r16841;
	cvt.u32.u16 	%r16843, %rs13030;
	shl.b32 	%r16844, %r16843, 24;
	or.b32  	%r16466, %r16842, %r16844;
	cvt.u32.u16 	%r16845, %rs13029;
	and.b32  	%r16846, %r16845, 255;
	and.b16  	%rs12030, %rs13028, 255;
	mul.wide.u16 	%r16847, %rs12030, 256;
	or.b32  	%r16848, %r16847, %r16846;
	cvt.u32.u16 	%r16849, %rs13027;
	shl.b32 	%r16850, %r16849, 16;
	and.b32  	%r16851, %r16850, 16711680;
	or.b32  	%r16852, %r16848, %r16851;
	cvt.u32.u16 	%r16853, %rs13026;
	shl.b32 	%r16854, %r16853, 24;
	or.b32  	%r16471, %r16852, %r16854;
	cvt.u32.u16 	%r16855, %rs13025;
	and.b32  	%r16856, %r16855, 255;
	and.b16  	%rs12031, %rs13024, 255;
	mul.wide.u16 	%r16857, %rs12031, 256;
	or.b32  	%r16858, %r16857, %r16856;
	cvt.u32.u16 	%r16859, %rs13023;
	shl.b32 	%r16860, %r16859, 16;
	and.b32  	%r16861, %r16860, 16711680;
	or.b32  	%r16862, %r16858, %r16861;
	cvt.u32.u16 	%r16863, %rs13022;
	shl.b32 	%r16864, %r16863, 24;
	or.b32  	%r16476, %r16862, %r16864;
	cvt.u32.u16 	%r16865, %rs13021;
	and.b32  	%r16866, %r16865, 255;
	and.b16  	%rs12032, %rs13020, 255;
	mul.wide.u16 	%r16867, %rs12032, 256;
	or.b32  	%r16868, %r16867, %r16866;
	cvt.u32.u16 	%r16869, %rs13019;
	shl.b32 	%r16870, %r16869, 16;
	and.b32  	%r16871, %r16870, 16711680;
	or.b32  	%r16872, %r16868, %r16871;
	cvt.u32.u16 	%r16873, %rs13018;
	shl.b32 	%r16874, %r16873, 24;
	or.b32  	%r16481, %r16872, %r16874;
	cvt.u32.u16 	%r16875, %rs13017;
	and.b32  	%r16876, %r16875, 255;
	and.b16  	%rs12033, %rs13016, 255;
	mul.wide.u16 	%r16877, %rs12033, 256;
	or.b32  	%r16878, %r16877, %r16876;
	cvt.u32.u16 	%r16879, %rs13015;
	shl.b32 	%r16880, %r16879, 16;
	and.b32  	%r16881, %r16880, 16711680;
	or.b32  	%r16882, %r16878, %r16881;
	cvt.u32.u16 	%r16883, %rs13014;
	shl.b32 	%r16884, %r16883, 24;
	or.b32  	%r16486, %r16882, %r16884;
	cvt.u32.u16 	%r16885, %rs13013;
	and.b32  	%r16886, %r16885, 255;
	and.b16  	%rs12034, %rs13012, 255;
	mul.wide.u16 	%r16887, %rs12034, 256;
	or.b32  	%r16888, %r16887, %r16886;
	cvt.u32.u16 	%r16889, %rs13011;
	shl.b32 	%r16890, %r16889, 16;
	and.b32  	%r16891, %r16890, 16711680;
	or.b32  	%r16892, %r16888, %r16891;
	cvt.u32.u16 	%r16893, %rs13010;
	shl.b32 	%r16894, %r16893, 24;
	or.b32  	%r16491, %r16892, %r16894;
	cvt.u32.u16 	%r16895, %rs13009;
	and.b32  	%r16896, %r16895, 255;
	and.b16  	%rs12035, %rs13008, 255;
	mul.wide.u16 	%r16897, %rs12035, 256;
	or.b32  	%r16898, %r16897, %r16896;
	cvt.u32.u16 	%r16899, %rs13007;
	shl.b32 	%r16900, %r16899, 16;
	and.b32  	%r16901, %r16900, 16711680;
	or.b32  	%r16902, %r16898, %r16901;
	cvt.u32.u16 	%r16903, %rs13006;
	shl.b32 	%r16904, %r16903, 24;
	or.b32  	%r16496, %r16902, %r16904;
	cvt.u32.u16 	%r16905, %rs13005;
	and.b32  	%r16906, %r16905, 255;
	and.b16  	%rs12036, %rs13004, 255;
	mul.wide.u16 	%r16907, %rs12036, 256;
	or.b32  	%r16908, %r16907, %r16906;
	cvt.u32.u16 	%r16909, %rs13003;
	shl.b32 	%r16910, %r16909, 16;
	and.b32  	%r16911, %r16910, 16711680;
	or.b32  	%r16912, %r16908, %r16911;
	cvt.u32.u16 	%r16913, %rs13002;
	shl.b32 	%r16914, %r16913, 24;
	or.b32  	%r16501, %r16912, %r16914;
	cvt.u32.u16 	%r16915, %rs13001;
	and.b32  	%r16916, %r16915, 255;
	and.b16  	%rs12037, %rs13000, 255;
	mul.wide.u16 	%r16917, %rs12037, 256;
	or.b32  	%r16918, %r16917, %r16916;
	cvt.u32.u16 	%r16919, %rs12999;
	shl.b32 	%r16920, %r16919, 16;
	and.b32  	%r16921, %r16920, 16711680;
	or.b32  	%r16922, %r16918, %r16921;
	cvt.u32.u16 	%r16923, %rs12998;
	shl.b32 	%r16924, %r16923, 24;
	or.b32  	%r16506, %r16922, %r16924;
	cvt.u32.u16 	%r16925, %rs12997;
	and.b32  	%r16926, %r16925, 255;
	and.b16  	%rs12038, %rs12996, 255;
	mul.wide.u16 	%r16927, %rs12038, 256;
	or.b32  	%r16928, %r16927, %r16926;
	cvt.u32.u16 	%r16929, %rs12995;
	shl.b32 	%r16930, %r16929, 16;
	and.b32  	%r16931, %r16930, 16711680;
	or.b32  	%r16932, %r16928, %r16931;
	cvt.u32.u16 	%r16933, %rs12994;
	shl.b32 	%r16934, %r16933, 24;
	or.b32  	%r16511, %r16932, %r16934;
	cvt.u32.u16 	%r16935, %rs12993;
	and.b32  	%r16936, %r16935, 255;
	and.b16  	%rs12039, %rs12992, 255;
	mul.wide.u16 	%r16937, %rs12039, 256;
	or.b32  	%r16938, %r16937, %r16936;
	cvt.u32.u16 	%r16939, %rs12991;
	shl.b32 	%r16940, %r16939, 16;
	and.b32  	%r16941, %r16940, 16711680;
	or.b32  	%r16942, %r16938, %r16941;
	cvt.u32.u16 	%r16943, %rs12990;
	shl.b32 	%r16944, %r16943, 24;
	or.b32  	%r16516, %r16942, %r16944;
	cvt.u32.u16 	%r16945, %rs12989;
	and.b32  	%r16946, %r16945, 255;
	and.b16  	%rs12040, %rs12988, 255;
	mul.wide.u16 	%r16947, %rs12040, 256;
	or.b32  	%r16948, %r16947, %r16946;
	cvt.u32.u16 	%r16949, %rs12987;
	shl.b32 	%r16950, %r16949, 16;
	and.b32  	%r16951, %r16950, 16711680;
	or.b32  	%r16952, %r16948, %r16951;
	cvt.u32.u16 	%r16953, %rs12986;
	shl.b32 	%r16954, %r16953, 24;
	or.b32  	%r16521, %r16952, %r16954;
	cvt.u32.u16 	%r16955, %rs12985;
	and.b32  	%r16956, %r16955, 255;
	and.b16  	%rs12041, %rs12984, 255;
	mul.wide.u16 	%r16957, %rs12041, 256;
	or.b32  	%r16958, %r16957, %r16956;
	cvt.u32.u16 	%r16959, %rs12983;
	shl.b32 	%r16960, %r16959, 16;
	and.b32  	%r16961, %r16960, 16711680;
	or.b32  	%r16962, %r16958, %r16961;
	cvt.u32.u16 	%r16963, %rs12982;
	shl.b32 	%r16964, %r16963, 24;
	or.b32  	%r16526, %r16962, %r16964;
	cvt.u32.u16 	%r16965, %rs12981;
	and.b32  	%r16966, %r16965, 255;
	and.b16  	%rs12042, %rs12980, 255;
	mul.wide.u16 	%r16967, %rs12042, 256;
	or.b32  	%r16968, %r16967, %r16966;
	cvt.u32.u16 	%r16969, %rs12979;
	shl.b32 	%r16970, %r16969, 16;
	and.b32  	%r16971, %r16970, 16711680;
	or.b32  	%r16972, %r16968, %r16971;
	cvt.u32.u16 	%r16973, %rs12978;
	shl.b32 	%r16974, %r16973, 24;
	or.b32  	%r16531, %r16972, %r16974;
	cvt.u32.u16 	%r16975, %rs12977;
	and.b32  	%r16976, %r16975, 255;
	and.b16  	%rs12043, %rs12976, 255;
	mul.wide.u16 	%r16977, %rs12043, 256;
	or.b32  	%r16978, %r16977, %r16976;
	cvt.u32.u16 	%r16979, %rs12975;
	shl.b32 	%r16980, %r16979, 16;
	and.b32  	%r16981, %r16980, 16711680;
	or.b32  	%r16982, %r16978, %r16981;
	cvt.u32.u16 	%r16983, %rs12974;
	shl.b32 	%r16984, %r16983, 24;
	or.b32  	%r16536, %r16982, %r16984;
	cvt.u32.u16 	%r16985, %rs12973;
	and.b32  	%r16986, %r16985, 255;
	and.b16  	%rs12044, %rs12972, 255;
	mul.wide.u16 	%r16987, %rs12044, 256;
	or.b32  	%r16988, %r16987, %r16986;
	cvt.u32.u16 	%r16989, %rs12971;
	shl.b32 	%r16990, %r16989, 16;
	and.b32  	%r16991, %r16990, 16711680;
	or.b32  	%r16992, %r16988, %r16991;
	cvt.u32.u16 	%r16993, %rs12970;
	shl.b32 	%r16994, %r16993, 24;
	or.b32  	%r16541, %r16992, %r16994;
	cvt.u32.u16 	%r16995, %rs12969;
	and.b32  	%r16996, %r16995, 255;
	and.b16  	%rs12045, %rs12968, 255;
	mul.wide.u16 	%r16997, %rs12045, 256;
	or.b32  	%r16998, %r16997, %r16996;
	cvt.u32.u16 	%r16999, %rs12967;
	shl.b32 	%r17000, %r16999, 16;
	and.b32  	%r17001, %r17000, 16711680;
	or.b32  	%r17002, %r16998, %r17001;
	cvt.u32.u16 	%r17003, %rs12966;
	shl.b32 	%r17004, %r17003, 24;
	or.b32  	%r16546, %r17002, %r17004;
	cvt.u32.u16 	%r17005, %rs12965;
	and.b32  	%r17006, %r17005, 255;
	and.b16  	%rs12046, %rs12964, 255;
	mul.wide.u16 	%r17007, %rs12046, 256;
	or.b32  	%r17008, %r17007, %r17006;
	cvt.u32.u16 	%r17009, %rs12963;
	shl.b32 	%r17010, %r17009, 16;
	and.b32  	%r17011, %r17010, 16711680;
	or.b32  	%r17012, %r17008, %r17011;
	cvt.u32.u16 	%r17013, %rs12962;
	shl.b32 	%r17014, %r17013, 24;
	or.b32  	%r16551, %r17012, %r17014;
	cvt.u32.u16 	%r17015, %rs12961;
	and.b32  	%r17016, %r17015, 255;
	and.b16  	%rs12047, %rs12960, 255;
	mul.wide.u16 	%r17017, %rs12047, 256;
	or.b32  	%r17018, %r17017, %r17016;
	cvt.u32.u16 	%r17019, %rs12959;
	shl.b32 	%r17020, %r17019, 16;
	and.b32  	%r17021, %r17020, 16711680;
	or.b32  	%r17022, %r17018, %r17021;
	cvt.u32.u16 	%r17023, %rs12958;
	shl.b32 	%r17024, %r17023, 24;
	or.b32  	%r16556, %r17022, %r17024;
	cvt.u32.u16 	%r17025, %rs12957;
	and.b32  	%r17026, %r17025, 255;
	and.b16  	%rs12048, %rs12956, 255;
	mul.wide.u16 	%r17027, %rs12048, 256;
	or.b32  	%r17028, %r17027, %r17026;
	cvt.u32.u16 	%r17029, %rs12955;
	shl.b32 	%r17030, %r17029, 16;
	and.b32  	%r17031, %r17030, 16711680;
	or.b32  	%r17032, %r17028, %r17031;
	cvt.u32.u16 	%r17033, %rs12954;
	shl.b32 	%r17034, %r17033, 24;
	or.b32  	%r16561, %r17032, %r17034;
	cvt.u32.u16 	%r17035, %rs12953;
	and.b32  	%r17036, %r17035, 255;
	and.b16  	%rs12049, %rs12952, 255;
	mul.wide.u16 	%r17037, %rs12049, 256;
	or.b32  	%r17038, %r17037, %r17036;
	cvt.u32.u16 	%r17039, %rs12951;
	shl.b32 	%r17040, %r17039, 16;
	and.b32  	%r17041, %r17040, 16711680;
	or.b32  	%r17042, %r17038, %r17041;
	cvt.u32.u16 	%r17043, %rs12950;
	shl.b32 	%r17044, %r17043, 24;
	or.b32  	%r16566, %r17042, %r17044;
	cvt.u32.u16 	%r17045, %rs12949;
	and.b32  	%r17046, %r17045, 255;
	and.b16  	%rs12050, %rs12948, 255;
	mul.wide.u16 	%r17047, %rs12050, 256;
	or.b32  	%r17048, %r17047, %r17046;
	cvt.u32.u16 	%r17049, %rs12947;
	shl.b32 	%r17050, %r17049, 16;
	and.b32  	%r17051, %r17050, 16711680;
	or.b32  	%r17052, %r17048, %r17051;
	cvt.u32.u16 	%r17053, %rs12946;
	shl.b32 	%r17054, %r17053, 24;
	or.b32  	%r16571, %r17052, %r17054;
	cvt.u32.u16 	%r17055, %rs12945;
	and.b32  	%r17056, %r17055, 255;
	and.b16  	%rs12051, %rs12944, 255;
	mul.wide.u16 	%r17057, %rs12051, 256;
	or.b32  	%r17058, %r17057, %r17056;
	cvt.u32.u16 	%r17059, %rs12943;
	shl.b32 	%r17060, %r17059, 16;
	and.b32  	%r17061, %r17060, 16711680;
	or.b32  	%r17062, %r17058, %r17061;
	cvt.u32.u16 	%r17063, %rs12942;
	shl.b32 	%r17064, %r17063, 24;
	or.b32  	%r16576, %r17062, %r17064;
	cvt.u32.u16 	%r17065, %rs12941;
	and.b32  	%r17066, %r17065, 255;
	and.b16  	%rs12052, %rs12940, 255;
	mul.wide.u16 	%r17067, %rs12052, 256;
	or.b32  	%r17068, %r17067, %r17066;
	cvt.u32.u16 	%r17069, %rs12939;
	shl.b32 	%r17070, %r17069, 16;
	and.b32  	%r17071, %r17070, 16711680;
	or.b32  	%r17072, %r17068, %r17071;
	cvt.u32.u16 	%r17073, %rs12938;
	shl.b32 	%r17074, %r17073, 24;
	or.b32  	%r16581, %r17072, %r17074;
	cvt.u32.u16 	%r17075, %rs12937;
	and.b32  	%r17076, %r17075, 255;
	and.b16  	%rs12053, %rs12936, 255;
	mul.wide.u16 	%r17077, %rs12053, 256;
	or.b32  	%r17078, %r17077, %r17076;
	cvt.u32.u16 	%r17079, %rs12935;
	shl.b32 	%r17080, %r17079, 16;
	and.b32  	%r17081, %r17080, 16711680;
	or.b32  	%r17082, %r17078, %r17081;
	cvt.u32.u16 	%r17083, %rs12934;
	shl.b32 	%r17084, %r17083, 24;
	or.b32  	%r16586, %r17082, %r17084;
	cvt.u32.u16 	%r17085, %rs12933;
	and.b32  	%r17086, %r17085, 255;
	and.b16  	%rs12054, %rs12932, 255;
	mul.wide.u16 	%r17087, %rs12054, 256;
	or.b32  	%r17088, %r17087, %r17086;
	cvt.u32.u16 	%r17089, %rs12931;
	shl.b32 	%r17090, %r17089, 16;
	and.b32  	%r17091, %r17090, 16711680;
	or.b32  	%r17092, %r17088, %r17091;
	cvt.u32.u16 	%r17093, %rs12930;
	shl.b32 	%r17094, %r17093, 24;
	or.b32  	%r16591, %r17092, %r17094;
	cvt.u32.u16 	%r17095, %rs12929;
	and.b32  	%r17096, %r17095, 255;
	and.b16  	%rs12055, %rs12928, 255;
	mul.wide.u16 	%r17097, %rs12055, 256;
	or.b32  	%r17098, %r17097, %r17096;
	cvt.u32.u16 	%r17099, %rs12927;
	shl.b32 	%r17100, %r17099, 16;
	and.b32  	%r17101, %r17100, 16711680;
	or.b32  	%r17102, %r17098, %r17101;
	cvt.u32.u16 	%r17103, %rs12926;
	shl.b32 	%r17104, %r17103, 24;
	or.b32  	%r16596, %r17102, %r17104;
	cvt.u32.u16 	%r17105, %rs12925;
	and.b32  	%r17106, %r17105, 255;
	and.b16  	%rs12056, %rs12924, 255;
	mul.wide.u16 	%r17107, %rs12056, 256;
	or.b32  	%r17108, %r17107, %r17106;
	cvt.u32.u16 	%r17109, %rs12923;
	shl.b32 	%r17110, %r17109, 16;
	and.b32  	%r17111, %r17110, 16711680;
	or.b32  	%r17112, %r17108, %r17111;
	cvt.u32.u16 	%r17113, %rs12922;
	shl.b32 	%r17114, %r17113, 24;
	or.b32  	%r16601, %r17112, %r17114;
	cvt.u32.u16 	%r17115, %rs12921;
	and.b32  	%r17116, %r17115, 255;
	and.b16  	%rs12057, %rs12920, 255;
	mul.wide.u16 	%r17117, %rs12057, 256;
	or.b32  	%r17118, %r17117, %r17116;
	cvt.u32.u16 	%r17119, %rs12919;
	shl.b32 	%r17120, %r17119, 16;
	and.b32  	%r17121, %r17120, 16711680;
	or.b32  	%r17122, %r17118, %r17121;
	cvt.u32.u16 	%r17123, %rs12918;
	shl.b32 	%r17124, %r17123, 24;
	or.b32  	%r16606, %r17122, %r17124;
	cvt.u32.u16 	%r17125, %rs12917;
	and.b32  	%r17126, %r17125, 255;
	and.b16  	%rs12058, %rs12916, 255;
	mul.wide.u16 	%r17127, %rs12058, 256;
	or.b32  	%r17128, %r17127, %r17126;
	cvt.u32.u16 	%r17129, %rs12915;
	shl.b32 	%r17130, %r17129, 16;
	and.b32  	%r17131, %r17130, 16711680;
	or.b32  	%r17132, %r17128, %r17131;
	cvt.u32.u16 	%r17133, %rs12914;
	shl.b32 	%r17134, %r17133, 24;
	or.b32  	%r16611, %r17132, %r17134;
	cvt.u32.u16 	%r17135, %rs12913;
	and.b32  	%r17136, %r17135, 255;
	and.b16  	%rs12059, %rs12912, 255;
	mul.wide.u16 	%r17137, %rs12059, 256;
	or.b32  	%r17138, %r17137, %r17136;
	cvt.u32.u16 	%r17139, %rs12911;
	shl.b32 	%r17140, %r17139, 16;
	and.b32  	%r17141, %r17140, 16711680;
	or.b32  	%r17142, %r17138, %r17141;
	cvt.u32.u16 	%r17143, %rs12910;
	shl.b32 	%r17144, %r17143, 24;
	or.b32  	%r16616, %r17142, %r17144;
	cvt.u32.u16 	%r17145, %rs12909;
	and.b32  	%r17146, %r17145, 255;
	and.b16  	%rs12060, %rs12908, 255;
	mul.wide.u16 	%r17147, %rs12060, 256;
	or.b32  	%r17148, %r17147, %r17146;
	cvt.u32.u16 	%r17149, %rs12907;
	shl.b32 	%r17150, %r17149, 16;
	and.b32  	%r17151, %r17150, 16711680;
	or.b32  	%r17152, %r17148, %r17151;
	cvt.u32.u16 	%r17153, %rs12906;
	shl.b32 	%r17154, %r17153, 24;
	or.b32  	%r16621, %r17152, %r17154;
	cvt.u32.u16 	%r17155, %rs12905;
	and.b32  	%r17156, %r17155, 255;
	and.b16  	%rs12061, %rs12904, 255;
	mul.wide.u16 	%r17157, %rs12061, 256;
	or.b32  	%r17158, %r17157, %r17156;
	cvt.u32.u16 	%r17159, %rs12903;
	shl.b32 	%r17160, %r17159, 16;
	and.b32  	%r17161, %r17160, 16711680;
	or.b32  	%r17162, %r17158, %r17161;
	cvt.u32.u16 	%r17163, %rs12902;
	shl.b32 	%r17164, %r17163, 24;
	or.b32  	%r16626, %r17162, %r17164;
	cvt.u32.u16 	%r17165, %rs12901;
	and.b32  	%r17166, %r17165, 255;
	and.b16  	%rs12062, %rs12900, 255;
	mul.wide.u16 	%r17167, %rs12062, 256;
	or.b32  	%r17168, %r17167, %r17166;
	cvt.u32.u16 	%r17169, %rs12899;
	shl.b32 	%r17170, %r17169, 16;
	and.b32  	%r17171, %r17170, 16711680;
	or.b32  	%r17172, %r17168, %r17171;
	cvt.u32.u16 	%r17173, %rs12898;
	shl.b32 	%r17174, %r17173, 24;
	or.b32  	%r16631, %r17172, %r17174;
	cvt.u32.u16 	%r17175, %rs12897;
	and.b32  	%r17176, %r17175, 255;
	and.b16  	%rs12063, %rs12896, 255;
	mul.wide.u16 	%r17177, %rs12063, 256;
	or.b32  	%r17178, %r17177, %r17176;
	cvt.u32.u16 	%r17179, %rs12895;
	shl.b32 	%r17180, %r17179, 16;
	and.b32  	%r17181, %r17180, 16711680;
	or.b32  	%r17182, %r17178, %r17181;
	cvt.u32.u16 	%r17183, %rs12894;
	shl.b32 	%r17184, %r17183, 24;
	or.b32  	%r16636, %r17182, %r17184;
	cvt.u32.u16 	%r17185, %rs12893;
	and.b32  	%r17186, %r17185, 255;
	and.b16  	%rs12064, %rs12892, 255;
	mul.wide.u16 	%r17187, %rs12064, 256;
	or.b32  	%r17188, %r17187, %r17186;
	cvt.u32.u16 	%r17189, %rs12891;
	shl.b32 	%r17190, %r17189, 16;
	and.b32  	%r17191, %r17190, 16711680;
	or.b32  	%r17192, %r17188, %r17191;
	cvt.u32.u16 	%r17193, %rs12890;
	shl.b32 	%r17194, %r17193, 24;
	or.b32  	%r16641, %r17192, %r17194;
	cvt.u32.u16 	%r17195, %rs12889;
	and.b32  	%r17196, %r17195, 255;
	and.b16  	%rs12065, %rs12888, 255;
	mul.wide.u16 	%r17197, %rs12065, 256;
	or.b32  	%r17198, %r17197, %r17196;
	cvt.u32.u16 	%r17199, %rs12887;
	shl.b32 	%r17200, %r17199, 16;
	and.b32  	%r17201, %r17200, 16711680;
	or.b32  	%r17202, %r17198, %r17201;
	cvt.u32.u16 	%r17203, %rs12886;
	shl.b32 	%r17204, %r17203, 24;
	or.b32  	%r16646, %r17202, %r17204;
	cvt.u32.u16 	%r17205, %rs12885;
	and.b32  	%r17206, %r17205, 255;
	and.b16  	%rs12066, %rs12884, 255;
	mul.wide.u16 	%r17207, %rs12066, 256;
	or.b32  	%r17208, %r17207, %r17206;
	cvt.u32.u16 	%r17209, %rs12883;
	shl.b32 	%r17210, %r17209, 16;
	and.b32  	%r17211, %r17210, 16711680;
	or.b32  	%r17212, %r17208, %r17211;
	cvt.u32.u16 	%r17213, %rs12882;
	shl.b32 	%r17214, %r17213, 24;
	or.b32  	%r16651, %r17212, %r17214;
	cvt.u32.u16 	%r17215, %rs12881;
	and.b32  	%r17216, %r17215, 255;
	and.b16  	%rs12067, %rs12880, 255;
	mul.wide.u16 	%r17217, %rs12067, 256;
	or.b32  	%r17218, %r17217, %r17216;
	cvt.u32.u16 	%r17219, %rs12879;
	shl.b32 	%r17220, %r17219, 16;
	and.b32  	%r17221, %r17220, 16711680;
	or.b32  	%r17222, %r17218, %r17221;
	cvt.u32.u16 	%r17223, %rs12878;
	shl.b32 	%r17224, %r17223, 24;
	or.b32  	%r16656, %r17222, %r17224;
	cvt.u32.u16 	%r17225, %rs12877;
	and.b32  	%r17226, %r17225, 255;
	and.b16  	%rs12068, %rs12876, 255;
	mul.wide.u16 	%r17227, %rs12068, 256;
	or.b32  	%r17228, %r17227, %r17226;
	cvt.u32.u16 	%r17229, %rs12875;
	shl.b32 	%r17230, %r17229, 16;
	and.b32  	%r17231, %r17230, 16711680;
	or.b32  	%r17232, %r17228, %r17231;
	cvt.u32.u16 	%r17233, %rs12874;
	shl.b32 	%r17234, %r17233, 24;
	or.b32  	%r16661, %r17232, %r17234;
	cvt.u32.u16 	%r17235, %rs12873;
	and.b32  	%r17236, %r17235, 255;
	and.b16  	%rs12069, %rs12872, 255;
	mul.wide.u16 	%r17237, %rs12069, 256;
	or.b32  	%r17238, %r17237, %r17236;
	cvt.u32.u16 	%r17239, %rs12871;
	shl.b32 	%r17240, %r17239, 16;
	and.b32  	%r17241, %r17240, 16711680;
	or.b32  	%r17242, %r17238, %r17241;
	cvt.u32.u16 	%r17243, %rs12870;
	shl.b32 	%r17244, %r17243, 24;
	or.b32  	%r16666, %r17242, %r17244;
	cvt.u32.u16 	%r17245, %rs12869;
	and.b32  	%r17246, %r17245, 255;
	and.b16  	%rs12070, %rs12868, 255;
	mul.wide.u16 	%r17247, %rs12070, 256;
	or.b32  	%r17248, %r17247, %r17246;
	cvt.u32.u16 	%r17249, %rs12867;
	shl.b32 	%r17250, %r17249, 16;
	and.b32  	%r17251, %r17250, 16711680;
	or.b32  	%r17252, %r17248, %r17251;
	cvt.u32.u16 	%r17253, %rs12866;
	shl.b32 	%r17254, %r17253, 24;
	or.b32  	%r16671, %r17252, %r17254;
	cvt.u32.u16 	%r17255, %rs12865;
	and.b32  	%r17256, %r17255, 255;
	and.b16  	%rs12071, %rs12864, 255;
	mul.wide.u16 	%r17257, %rs12071, 256;
	or.b32  	%r17258, %r17257, %r17256;
	cvt.u32.u16 	%r17259, %rs12863;
	shl.b32 	%r17260, %r17259, 16;
	and.b32  	%r17261, %r17260, 16711680;
	or.b32  	%r17262, %r17258, %r17261;
	cvt.u32.u16 	%r17263, %rs12862;
	shl.b32 	%r17264, %r17263, 24;
	or.b32  	%r16676, %r17262, %r17264;
	cvt.u32.u16 	%r17265, %rs12861;
	and.b32  	%r17266, %r17265, 255;
	and.b16  	%rs12072, %rs12860, 255;
	mul.wide.u16 	%r17267, %rs12072, 256;
	or.b32  	%r17268, %r17267, %r17266;
	cvt.u32.u16 	%r17269, %rs12859;
	shl.b32 	%r17270, %r17269, 16;
	and.b32  	%r17271, %r17270, 16711680;
	or.b32  	%r17272, %r17268, %r17271;
	cvt.u32.u16 	%r17273, %rs12858;
	shl.b32 	%r17274, %r17273, 24;
	or.b32  	%r16681, %r17272, %r17274;
	cvt.u32.u16 	%r17275, %rs12857;
	and.b32  	%r17276, %r17275, 255;
	and.b16  	%rs12073, %rs12856, 255;
	mul.wide.u16 	%r17277, %rs12073, 256;
	or.b32  	%r17278, %r17277, %r17276;
	cvt.u32.u16 	%r17279, %rs12855;
	shl.b32 	%r17280, %r17279, 16;
	and.b32  	%r17281, %r17280, 16711680;
	or.b32  	%r17282, %r17278, %r17281;
	cvt.u32.u16 	%r17283, %rs12854;
	shl.b32 	%r17284, %r17283, 24;
	or.b32  	%r16686, %r17282, %r17284;
	cvt.u32.u16 	%r17285, %rs12853;
	and.b32  	%r17286, %r17285, 255;
	and.b16  	%rs12074, %rs12852, 255;
	mul.wide.u16 	%r17287, %rs12074, 256;
	or.b32  	%r17288, %r17287, %r17286;
	cvt.u32.u16 	%r17289, %rs12851;
	shl.b32 	%r17290, %r17289, 16;
	and.b32  	%r17291, %r17290, 16711680;
	or.b32  	%r17292, %r17288, %r17291;
	cvt.u32.u16 	%r17293, %rs12850;
	shl.b32 	%r17294, %r17293, 24;
	or.b32  	%r16691, %r17292, %r17294;
	cvt.u32.u16 	%r17295, %rs12849;
	and.b32  	%r17296, %r17295, 255;
	and.b16  	%rs12075, %rs12848, 255;
	mul.wide.u16 	%r17297, %rs12075, 256;
	or.b32  	%r17298, %r17297, %r17296;
	cvt.u32.u16 	%r17299, %rs12847;
	shl.b32 	%r17300, %r17299, 16;
	and.b32  	%r17301, %r17300, 16711680;
	or.b32  	%r17302, %r17298, %r17301;
	cvt.u32.u16 	%r17303, %rs12846;
	shl.b32 	%r17304, %r17303, 24;
	or.b32  	%r16696, %r17302, %r17304;
	cvt.u32.u16 	%r17305, %rs12845;
	and.b32  	%r17306, %r17305, 255;
	and.b16  	%rs12076, %rs12844, 255;
	mul.wide.u16 	%r17307, %rs12076, 256;
	or.b32  	%r17308, %r17307, %r17306;
	cvt.u32.u16 	%r17309, %rs12843;
	shl.b32 	%r17310, %r17309, 16;
	and.b32  	%r17311, %r17310, 16711680;
	or.b32  	%r17312, %r17308, %r17311;
	cvt.u32.u16 	%r17313, %rs12842;
	shl.b32 	%r17314, %r17313, 24;
	or.b32  	%r16701, %r17312, %r17314;
	cvt.u32.u16 	%r17315, %rs12841;
	and.b32  	%r17316, %r17315, 255;
	and.b16  	%rs12077, %rs12840, 255;
	mul.wide.u16 	%r17317, %rs12077, 256;
	or.b32  	%r17318, %r17317, %r17316;
	cvt.u32.u16 	%r17319, %rs12839;
	shl.b32 	%r17320, %r17319, 16;
	and.b32  	%r17321, %r17320, 16711680;
	or.b32  	%r17322, %r17318, %r17321;
	cvt.u32.u16 	%r17323, %rs12838;
	shl.b32 	%r17324, %r17323, 24;
	or.b32  	%r16706, %r17322, %r17324;
	cvt.u32.u16 	%r17325, %rs12837;
	and.b32  	%r17326, %r17325, 255;
	and.b16  	%rs12078, %rs12836, 255;
	mul.wide.u16 	%r17327, %rs12078, 256;
	or.b32  	%r17328, %r17327, %r17326;
	cvt.u32.u16 	%r17329, %rs12835;
	shl.b32 	%r17330, %r17329, 16;
	and.b32  	%r17331, %r17330, 16711680;
	or.b32  	%r17332, %r17328, %r17331;
	cvt.u32.u16 	%r17333, %rs12834;
	shl.b32 	%r17334, %r17333, 24;
	or.b32  	%r16711, %r17332, %r17334;
	cvt.u32.u16 	%r17335, %rs12833;
	and.b32  	%r17336, %r17335, 255;
	and.b16  	%rs12079, %rs12832, 255;
	mul.wide.u16 	%r17337, %rs12079, 256;
	or.b32  	%r17338, %r17337, %r17336;
	cvt.u32.u16 	%r17339, %rs12831;
	shl.b32 	%r17340, %r17339, 16;
	and.b32  	%r17341, %r17340, 16711680;
	or.b32  	%r17342, %r17338, %r17341;
	cvt.u32.u16 	%r17343, %rs12830;
	shl.b32 	%r17344, %r17343, 24;
	or.b32  	%r16716, %r17342, %r17344;
	cvt.u32.u16 	%r17345, %rs12829;
	and.b32  	%r17346, %r17345, 255;
	and.b16  	%rs12080, %rs12828, 255;
	mul.wide.u16 	%r17347, %rs12080, 256;
	or.b32  	%r17348, %r17347, %r17346;
	cvt.u32.u16 	%r17349, %rs12827;
	shl.b32 	%r17350, %r17349, 16;
	and.b32  	%r17351, %r17350, 16711680;
	or.b32  	%r17352, %r17348, %r17351;
	cvt.u32.u16 	%r17353, %rs12826;
	shl.b32 	%r17354, %r17353, 24;
	or.b32  	%r16721, %r17352, %r17354;
	cvt.u32.u16 	%r17355, %rs12825;
	and.b32  	%r17356, %r17355, 255;
	and.b16  	%rs12081, %rs12824, 255;
	mul.wide.u16 	%r17357, %rs12081, 256;
	or.b32  	%r17358, %r17357, %r17356;
	cvt.u32.u16 	%r17359, %rs12823;
	shl.b32 	%r17360, %r17359, 16;
	and.b32  	%r17361, %r17360, 16711680;
	or.b32  	%r17362, %r17358, %r17361;
	cvt.u32.u16 	%r17363, %rs12822;
	shl.b32 	%r17364, %r17363, 24;
	or.b32  	%r16726, %r17362, %r17364;
	cvt.u32.u16 	%r17365, %rs12821;
	and.b32  	%r17366, %r17365, 255;
	and.b16  	%rs12082, %rs12820, 255;
	mul.wide.u16 	%r17367, %rs12082, 256;
	or.b32  	%r17368, %r17367, %r17366;
	cvt.u32.u16 	%r17369, %rs12819;
	shl.b32 	%r17370, %r17369, 16;
	and.b32  	%r17371, %r17370, 16711680;
	or.b32  	%r17372, %r17368, %r17371;
	cvt.u32.u16 	%r17373, %rs12818;
	shl.b32 	%r17374, %r17373, 24;
	or.b32  	%r16731, %r17372, %r17374;
	mov.u32 	%r17375, %tid.x;
	and.b32  	%r17376, %r17375, 992;
	add.s32 	%r17377, %r17376, 32;
	setp.gt.s32 	%p63, %r17377, %r28642;
	not.b32 	%r17378, %r17376;
	add.s32 	%r17379, %r28642, %r17378;
	selp.b32 	%r16733, %r17379, 31, %p63;
	mov.b32 	%r16732, 2;
	mov.b32 	%r16734, -1;
	// begin inline asm
	shfl.sync.down.b32 %r16395, %r28660, %r16732, %r16733, %r16734;
	// end inline asm
	// begin inline asm
	shfl.sync.down.b32 %r16400, %r16401, %r16732, %r16733, %r16734;
	// end inline asm
	mov.b64 	%rd153, %fd78;
	mov.b64 	{%r16406, %r16411}, %rd153;
	// begin inline asm
	shfl.sync.down.b32 %r16405, %r16406, %r16732, %r16733, %r16734;
	// end inline asm
	// begin inline asm
	shfl.sync.down.b32 %r16410, %r16411, %r16732, %r16733, %r16734;
	// end inline asm
	// begin inline asm
	shfl.sync.down.b32 %r16415, %r16416, %r16732, %r16733, %r16734;
	// end inline asm
	// begin inline asm
	shfl.sync.down.b32 %r16420, %r16421, %r16732, %r16733, %r16734;
	// end inline asm
	// begin inline asm
	shfl.sync.down.b32 %r16425, %r16426, %r16732, %r16733, %r16734;
	// end inline asm
	// begin inline asm
	shfl.sync.down.b32 %r16430, %r16431, %r16732, %r16733, %r16734;
	// end inline asm
	// begin inline asm
	shfl.sync.down.b32 %r16435, %r16436, %r16732, %r16733, %r16734;
	// end inline asm
	// begin inline asm
	shfl.sync.down.b32 %r16440, %r16441, %r16732, %r16733, %r16734;
	// end inline asm
	// begin inline asm
	shfl.sync.down.b32 %r16445, %r16446, %r16732, %r16733, %r16734;
	// end inline asm
	// begin inline asm
	shfl.sync.down.b32 %r16450, %r16451, %r16732, %r16733, %r16734;
	// end inline asm
	// begin inline asm
	shfl.sync.down.b32 %r16455, %r16456, %r16732, %r16733, %r16734;
	// end inline asm
	// begin inline asm
	shfl.sync.down.b32 %r16460, %r16461, %r16732, %r16733, %r16734;
	// end inline asm
	// begin inline asm
	shfl.sync.down.b32 %r16465, %r16466, %r16732, %r16733, %r16734;
	// end inline asm
	// begin inline asm
	shfl.sync.down.b32 %r16470, %r16471, %r16732, %r16733, %r16734;
	// end inline asm
	// begin inline asm
	shfl.sync.down.b32 %r16475, %r16476, %r16732, %r16733, %r16734;
	// end inline asm
	// begin inline asm
	shfl.sync.down.b32 %r16480, %r16481, %r16732, %r16733, %r16734;
	// end inline asm
	// begin inline asm
	shfl.sync.down.b32 %r16485, %r16486, %r16732, %r16733, %r16734;
	// end inline asm
	// begin inline asm
	shfl.sync.down.b32 %r16490, %r16491, %r16732, %r16733, %r16734;
	// end inline asm
	// begin inline asm
	shfl.sync.down.b32 %r16495, %r16496, %r16732, %r16733, %r16734;
	// end inline asm
	// begin inline asm
	shfl.sync.down.b32 %r16500, %r16501, %r16732, %r16733, %r16734;
	// end inline asm
	// begin inline asm
	shfl.sync.down.b32 %r16505, %r16506, %r16732, %r16733, %r16734;
	// end inline asm
	// begin inline asm
	shfl.sync.down.b32 %r16510, %r16511, %r16732, %r16733, %r16734;
	// end inline asm
	// begin inline asm
	shfl.sync.down.b32 %r16515, %r16516, %r16732, %r16733, %r16734;
	// end inline asm
	// begin inline asm
	shfl.sync.down.b32 %r16520, %r16521, %r16732, %r16733, %r16734;
	// end inline asm
	// begin inline asm
	shfl.sync.down.b32 %r16525, %r16526, %r16732, %r16733, %r16734;
	// end inline asm
	// begin inline asm
	shfl.sync.down.b32 %r16530, %r16531, %r16732, %r16733, %r16734;
	// end inline asm
	// begin inline asm
	shfl.sync.down.b32 %r16535, %r16536, %r16732, %r16733, %r16734;
	// end inline asm
	// begin inline asm
	shfl.sync.down.b32 %r16540, %r16541, %r16732, %r16733, %r16734;
	// end inline asm
	// begin inline asm
	shfl.sync.down.b32 %r16545, %r16546, %r16732, %r16733, %r16734;
	// end inline asm
	// begin inline asm
	shfl.sync.down.b32 %r16550, %r16551, %r16732, %r16733, %r16734;
	// end inline asm
	// begin inline asm
	shfl.sync.down.b32 %r16555, %r16556, %r16732, %r16733, %r16734;
	// end inline asm
	// begin inline asm
	shfl.sync.down.b32 %r16560, %r16561, %r16732, %r16733, %r16734;
	// end inline asm
	// begin inline asm
	shfl.sync.down.b32 %r16565, %r16566, %r16732, %r16733, %r16734;
	// end inline asm
	// begin inline asm
	shfl.sync.down.b32 %r16570, %r16571, %r16732, %r16733, %r16734;
	// end inline asm
	// begin inline asm
	shfl.sync.down.b32 %r16575, %r16576, %r16732, %r16733, %r16734;
	// end inline asm
	// begin inline asm
	shfl.sync.down.b32 %r16580, %r16581, %r16732, %r16733, %r16734;
	// end inline asm
	// begin inline asm
	shfl.sync.down.b32 %r16585, %r16586, %r16732, %r16733, %r16734;
	// end inline asm
	// begin inline asm
	shfl.sync.down.b32 %r16590, %r16591, %r16732, %r16733, %r16734;
	// end inline asm
	// begin inline asm
	shfl.sync.down.b32 %r16595, %r16596, %r16732, %r16733, %r16734;
	// end inline asm
	// begin inline asm
	shfl.sync.down.b32 %r16600, %r16601, %r16732, %r16733, %r16734;
	// end inline asm
	// begin inline asm
	shfl.sync.down.b32 %r16605, %r16606, %r16732, %r16733, %r16734;
	// end inline asm
	// begin inline asm
	shfl.sync.down.b32 %r16610, %r16611, %r16732, %r16733, %r16734;
	// end inline asm
	// begin inline asm
	shfl.sync.down.b32 %r16615, %r16616, %r16732, %r16733, %r16734;
	// end inline asm
	// begin inline asm
	shfl.sync.down.b32 %r16620, %r16621, %r16732, %r16733, %r16734;
	// end inline asm
	// begin inline asm
	shfl.sync.down.b32 %r16625, %r16626, %r16732, %r16733, %r16734;
	// end inline asm
	// begin inline asm
	shfl.sync.down.b32 %r16630, %r16631, %r16732, %r16733, %r16734;
	// end inline asm
	// begin inline asm
	shfl.sync.down.b32 %r16635, %r16636, %r16732, %r16733, %r16734;
	// end inline asm
	// begin inline asm
	shfl.sync.down.b32 %r16640, %r16641, %r16732, %r16733, %r16734;
	// end inline asm
	// begin inline asm
	shfl.sync.down.b32 %r16645, %r16646, %r16732, %r16733, %r16734;
	// end inline asm
	// begin inline asm
	shfl.sync.down.b32 %r16650, %r16651, %r16732, %r16733, %r16734;
	// end inline asm
	// begin inline asm
	shfl.sync.down.b32 %r16655, %r16656, %r16732, %r16733, %r16734;
	// end inline asm
	// begin inline asm
	shfl.sync.down.b32 %r16660, %r16661, %r16732, %r16733, %r16734;
	// end inline asm
	// begin inline asm
	shfl.sync.down.b32 %r16665, %r16666, %r16732, %r16733, %r16734;
	// end inline asm
	// begin inline asm
	shfl.sync.down.b32 %r16670, %r16671, %r16732, %r16733, %r16734;
	// end inline asm
	// begin inline asm
	shfl.sync.down.b32 %r16675, %r16676, %r16732, %r16733, %r16734;
	// end inline asm
	// begin inline asm
	shfl.sync.down.b32 %r16680, %r16681, %r16732, %r16733, %r16734;
	// end inline asm
	// begin inline asm
	shfl.sync.down.b32 %r16685, %r16686, %r16732, %r16733, %r16734;
	// end inline asm
	// begin inline asm
	shfl.sync.down.b32 %r16690, %r16691, %r16732, %r16733, %r16734;
	// end inline asm
	// begin inline asm
	shfl.sync.down.b32 %r16695, %r16696, %r16732, %r16733, %r16734;
	// end inline asm
	// begin inline asm
	shfl.sync.down.b32 %r16700, %r16701, %r16732, %r16733, %r16734;
	// end inline asm
	// begin inline asm
	shfl.sync.down.b32 %r16705, %r16706, %r16732, %r16733, %r16734;
	// end inline asm
	// begin inline asm
	shfl.sync.down.b32 %r16710, %r16711, %r16732, %r16733, %r16734;
	// end inline asm
	// begin inline asm
	shfl.sync.down.b32 %r16715, %r16716, %r16732, %r16733, %r16734;
	// end inline asm
	// begin inline asm
	shfl.sync.down.b32 %r16720, %r16721, %r16732, %r16733, %r16734;
	// end inline asm
	// begin inline asm
	shfl.sync.down.b32 %r16725, %r16726, %r16732, %r16733, %r16734;
	// end inline asm
	// begin inline asm
	shfl.sync.down.b32 %r16730, %r16731, %r16732, %r16733, %r16734;
	// end inline asm
	add.s32 	%r17380, %r14639, 2;
	setp.gt.s32 	%p64, %r17380, %r16733;
	@%p64 bra 	$L__BB1_28;
	cvt.u16.u32 	%rs13331, %r16415;
	mov.b64 	%rd154, {%r16405, %r16410};
	mov.b64 	%fd10, %rd154;
	st.local.u32 	[%rd4], %r16395;
	st.local.v2.u32 	[%rd4+8], {%r16405, %r16410};
	st.local.v2.b32 	[%rd4+16], {%r16415, %r16420};
	st.local.v2.b32 	[%rd4+24], {%r16425, %r16430};
	st.local.v2.b32 	[%rd4+32], {%r16435, %r16440};
	st.local.v2.b32 	[%rd4+40], {%r16445, %r16450};
	st.local.v2.b32 	[%rd4+48], {%r16455, %r16460};
	st.local.v2.b32 	[%rd4+56], {%r16465, %r16470};
	st.local.v2.b32 	[%rd4+64], {%r16475, %r16480};
	st.local.v2.b32 	[%rd4+72], {%r16485, %r16490};
	st.local.v2.b32 	[%rd4+80], {%r16495, %r16500};
	st.local.v2.b32 	[%rd4+88], {%r16505, %r16510};
	st.local.v2.b32 	[%rd4+96], {%r16515, %r16520};
	st.local.v2.b32 	[%rd4+104], {%r16525, %r16530};
	st.local.v2.b32 	[%rd4+112], {%r16535, %r16540};
	st.local.v2.b32 	[%rd4+120], {%r16545, %r16550};
	st.local.v2.b32 	[%rd4+128], {%r16555, %r16560};
	st.local.v2.b32 	[%rd4+136], {%r16565, %r16570};
	st.local.v2.b32 	[%rd4+144], {%r16575, %r16580};
	st.local.v2.b32 	[%rd4+152], {%r16585, %r16590};
	st.local.v2.b32 	[%rd4+160], {%r16595, %r16600};
	st.local.v2.b32 	[%rd4+168], {%r16605, %r16610};
	st.local.v2.b32 	[%rd4+176], {%r16615, %r16620};
	st.local.v2.b32 	[%rd4+184], {%r16625, %r16630};
	st.local.v2.b32 	[%rd4+192], {%r16635, %r16640};
	st.local.v2.b32 	[%rd4+200], {%r16645, %r16650};
	st.local.v2.b32 	[%rd4+208], {%r16655, %r16660};
	st.local.v2.b32 	[%rd4+216], {%r16665, %r16670};
	st.local.v2.b32 	[%rd4+224], {%r16675, %r16680};
	st.local.v2.b32 	[%rd4+232], {%r16685, %r16690};
	st.local.v2.b32 	[%rd4+240], {%r16695, %r16700};
	st.local.v2.b32 	[%rd4+248], {%r16705, %r16710};
	st.local.v2.b32 	[%rd4+256], {%r16715, %r16720};
	st.local.v2.b32 	[%rd4+264], {%r16725, %r16730};
	st.local.u32 	[%rd3], %r28660;
	st.local.f64 	[%rd3+8], %fd78;
	cvt.u32.u16 	%r17382, %rs13066;
	cvt.u32.u16 	%r17383, %rs13067;
	prmt.b32 	%r17384, %r17383, %r17382, 0x3340U;
	cvt.u32.u16 	%r17385, %rs13068;
	cvt.u32.u16 	%r17386, %rs13069;
	prmt.b32 	%r17387, %r17386, %r17385, 0x3340U;
	prmt.b32 	%r17388, %r17387, %r17384, 0x5410U;
	cvt.u32.u16 	%r17389, %rs13070;
	cvt.u32.u16 	%r17390, %rs13071;
	prmt.b32 	%r17391, %r17390, %r17389, 0x3340U;
	cvt.u32.u16 	%r17392, %rs13072;
	cvt.u32.u16 	%r17393, %rs13073;
	prmt.b32 	%r17394, %r17393, %r17392, 0x3340U;
	prmt.b32 	%r17395, %r17394, %r17391, 0x5410U;
	st.local.v2.b32 	[%rd3+16], {%r17395, %r17388};
	cvt.u32.u16 	%r17396, %rs13058;
	cvt.u32.u16 	%r17397, %rs13059;
	prmt.b32 	%r17398, %r17397, %r17396, 0x3340U;
	cvt.u32.u16 	%r17399, %rs13060;
	cvt.u32.u16 	%r17400, %rs13061;
	prmt.b32 	%r17401, %r17400, %r17399, 0x3340U;
	prmt.b32 	%r17402, %r17401, %r17398, 0x5410U;
	cvt.u32.u16 	%r17403, %rs13062;
	cvt.u32.u16 	%r17404, %rs13063;
	prmt.b32 	%r17405, %r17404, %r17403, 0x3340U;
	cvt.u32.u16 	%r17406, %rs13064;
	cvt.u32.u16 	%r17407, %rs13065;
	prmt.b32 	%r17408, %r17407, %r17406, 0x3340U;
	prmt.b32 	%r17409, %r17408, %r17405, 0x5410U;
	st.local.v2.b32 	[%rd3+24], {%r17409, %r17402};
	cvt.u32.u16 	%r17410, %rs13050;
	cvt.u32.u16 	%r17411, %rs13051;
	prmt.b32 	%r17412, %r17411, %r17410, 0x3340U;
	cvt.u32.u16 	%r17413, %rs13052;
	cvt.u32.u16 	%r17414, %rs13053;
	prmt.b32 	%r17415, %r17414, %r17413, 0x3340U;
	prmt.b32 	%r17416, %r17415, %r17412, 0x5410U;
	cvt.u32.u16 	%r17417, %rs13054;
	cvt.u32.u16 	%r17418, %rs13055;
	prmt.b32 	%r17419, %r17418, %r17417, 0x3340U;
	cvt.u32.u16 	%r17420, %rs13056;
	cvt.u32.u16 	%r17421, %rs13057;
	prmt.b32 	%r17422, %r17421, %r17420, 0x3340U;
	prmt.b32 	%r17423, %r17422, %r17419, 0x5410U;
	st.local.v2.b32 	[%rd3+32], {%r17423, %r17416};
	cvt.u32.u16 	%r17424, %rs13042;
	cvt.u32.u16 	%r17425, %rs13043;
	prmt.b32 	%r17426, %r17425, %r17424, 0x3340U;
	cvt.u32.u16 	%r17427, %rs13044;
	cvt.u32.u16 	%r17428, %rs13045;
	prmt.b32 	%r17429, %r17428, %r17427, 0x3340U;
	prmt.b32 	%r17430, %r17429, %r17426, 0x5410U;
	cvt.u32.u16 	%r17431, %rs13046;
	cvt.u32.u16 	%r17432, %rs13047;
	prmt.b32 	%r17433, %r17432, %r17431, 0x3340U;
	cvt.u32.u16 	%r17434, %rs13048;
	cvt.u32.u16 	%r17435, %rs13049;
	prmt.b32 	%r17436, %r17435, %r17434, 0x3340U;
	prmt.b32 	%r17437, %r17436, %r17433, 0x5410U;
	st.local.v2.b32 	[%rd3+40], {%r17437, %r17430};
	cvt.u32.u16 	%r17438, %rs13034;
	cvt.u32.u16 	%r17439, %rs13035;
	prmt.b32 	%r17440, %r17439, %r17438, 0x3340U;
	cvt.u32.u16 	%r17441, %rs13036;
	cvt.u32.u16 	%r17442, %rs13037;
	prmt.b32 	%r17443, %r17442, %r17441, 0x3340U;
	prmt.b32 	%r17444, %r17443, %r17440, 0x5410U;
	cvt.u32.u16 	%r17445, %rs13038;
	cvt.u32.u16 	%r17446, %rs13039;
	prmt.b32 	%r17447, %r17446, %r17445, 0x3340U;
	cvt.u32.u16 	%r17448, %rs13040;
	cvt.u32.u16 	%r17449, %rs13041;
	prmt.b32 	%r17450, %r17449, %r17448, 0x3340U;
	prmt.b32 	%r17451, %r17450, %r17447, 0x5410U;
	st.local.v2.b32 	[%rd3+48], {%r17451, %r17444};
	cvt.u32.u16 	%r17452, %rs13026;
	cvt.u32.u16 	%r17453, %rs13027;
	prmt.b32 	%r17454, %r17453, %r17452, 0x3340U;
	cvt.u32.u16 	%r17455, %rs13028;
	cvt.u32.u16 	%r17456, %rs13029;
	prmt.b32 	%r17457, %r17456, %r17455, 0x3340U;
	prmt.b32 	%r17458, %r17457, %r17454, 0x5410U;
	cvt.u32.u16 	%r17459, %rs13030;
	cvt.u32.u16 	%r17460, %rs13031;
	prmt.b32 	%r17461, %r17460, %r17459, 0x3340U;
	cvt.u32.u16 	%r17462, %rs13032;
	cvt.u32.u16 	%r17463, %rs13033;
	prmt.b32 	%r17464, %r17463, %r17462, 0x3340U;
	prmt.b32 	%r17465, %r17464, %r17461, 0x5410U;
	st.local.v2.b32 	[%rd3+56], {%r17465, %r17458};
	cvt.u32.u16 	%r17466, %rs13018;
	cvt.u32.u16 	%r17467, %rs13019;
	prmt.b32 	%r17468, %r17467, %r17466, 0x3340U;
	cvt.u32.u16 	%r17469, %rs13020;
	cvt.u32.u16 	%r17470, %rs13021;
	prmt.b32 	%r17471, %r17470, %r17469, 0x3340U;
	prmt.b32 	%r17472, %r17471, %r17468, 0x5410U;
	cvt.u32.u16 	%r17473, %rs13022;
	cvt.u32.u16 	%r17474, %rs13023;
	prmt.b32 	%r17475, %r17474, %r17473, 0x3340U;
	cvt.u32.u16 	%r17476, %rs13024;
	cvt.u32.u16 	%r17477, %rs13025;
	prmt.b32 	%r17478, %r17477, %r17476, 0x3340U;
	prmt.b32 	%r17479, %r17478, %r17475, 0x5410U;
	st.local.v2.b32 	[%rd3+64], {%r17479, %r17472};
	cvt.u32.u16 	%r17480, %rs13010;
	cvt.u32.u16 	%r17481, %rs13011;
	prmt.b32 	%r17482, %r17481, %r17480, 0x3340U;
	cvt.u32.u16 	%r17483, %rs13012;
	cvt.u32.u16 	%r17484, %rs13013;
	prmt.b32 	%r17485, %r17484, %r17483, 0x3340U;
	prmt.b32 	%r17486, %r17485, %r17482, 0x5410U;
	cvt.u32.u16 	%r17487, %rs13014;
	cvt.u32.u16 	%r17488, %rs13015;
	prmt.b32 	%r17489, %r17488, %r17487, 0x3340U;
	cvt.u32.u16 	%r17490, %rs13016;
	cvt.u32.u16 	%r17491, %rs13017;
	prmt.b32 	%r17492, %r17491, %r17490, 0x3340U;
	prmt.b32 	%r17493, %r17492, %r17489, 0x5410U;
	st.local.v2.b32 	[%rd3+72], {%r17493, %r17486};
	cvt.u32.u16 	%r17494, %rs13002;
	cvt.u32.u16 	%r17495, %rs13003;
	prmt.b32 	%r17496, %r17495, %r17494, 0x3340U;
	cvt.u32.u16 	%r17497, %rs13004;
	cvt.u32.u16 	%r17498, %rs13005;
	prmt.b32 	%r17499, %r17498, %r17497, 0x3340U;
	prmt.b32 	%r17500, %r17499, %r17496, 0x5410U;
	cvt.u32.u16 	%r17501, %rs13006;
	cvt.u32.u16 	%r17502, %rs13007;
	prmt.b32 	%r17503, %r17502, %r17501, 0x3340U;
	cvt.u32.u16 	%r17504, %rs13008;
	cvt.u32.u16 	%r17505, %rs13009;
	prmt.b32 	%r17506, %r17505, %r17504, 0x3340U;
	prmt.b32 	%r17507, %r17506, %r17503, 0x5410U;
	st.local.v2.b32 	[%rd3+80], {%r17507, %r17500};
	cvt.u32.u16 	%r17508, %rs12994;
	cvt.u32.u16 	%r17509, %rs12995;
	prmt.b32 	%r17510, %r17509, %r17508, 0x3340U;
	cvt.u32.u16 	%r17511, %rs12996;
	cvt.u32.u16 	%r17512, %rs12997;
	prmt.b32 	%r17513, %r17512, %r17511, 0x3340U;
	prmt.b32 	%r17514, %r17513, %r17510, 0x5410U;
	cvt.u32.u16 	%r17515, %rs12998;
	cvt.u32.u16 	%r17516, %rs12999;
	prmt.b32 	%r17517, %r17516, %r17515, 0x3340U;
	cvt.u32.u16 	%r17518, %rs13000;
	cvt.u32.u16 	%r17519, %rs13001;
	prmt.b32 	%r17520, %r17519, %r17518, 0x3340U;
	prmt.b32 	%r17521, %r17520, %r17517, 0x5410U;
	st.local.v2.b32 	[%rd3+88], {%r17521, %r17514};
	cvt.u32.u16 	%r17522, %rs12986;
	cvt.u32.u16 	%r17523, %rs12987;
	prmt.b32 	%r17524, %r17523, %r17522, 0x3340U;
	cvt.u32.u16 	%r17525, %rs12988;
	cvt.u32.u16 	%r17526, %rs12989;
	prmt.b32 	%r17527, %r17526, %r17525, 0x3340U;
	prmt.b32 	%r17528, %r17527, %r17524, 0x5410U;
	cvt.u32.u16 	%r17529, %rs12990;
	cvt.u32.u16 	%r17530, %rs12991;
	prmt.b32 	%r17531, %r17530, %r17529, 0x3340U;
	cvt.u32.u16 	%r17532, %rs12992;
	cvt.u32.u16 	%r17533, %rs12993;
	prmt.b32 	%r17534, %r17533, %r17532, 0x3340U;
	prmt.b32 	%r17535, %r17534, %r17531, 0x5410U;
	st.local.v2.b32 	[%rd3+96], {%r17535, %r17528};
	cvt.u32.u16 	%r17536, %rs12978;
	cvt.u32.u16 	%r17537, %rs12979;
	prmt.b32 	%r17538, %r17537, %r17536, 0x3340U;
	cvt.u32.u16 	%r17539, %rs12980;
	cvt.u32.u16 	%r17540, %rs12981;
	prmt.b32 	%r17541, %r17540, %r17539, 0x3340U;
	prmt.b32 	%r17542, %r17541, %r17538, 0x5410U;
	cvt.u32.u16 	%r17543, %rs12982;
	cvt.u32.u16 	%r17544, %rs12983;
	prmt.b32 	%r17545, %r17544, %r17543, 0x3340U;
	cvt.u32.u16 	%r17546, %rs12984;
	cvt.u32.u16 	%r17547, %rs12985;
	prmt.b32 	%r17548, %r17547, %r17546, 0x3340U;
	prmt.b32 	%r17549, %r17548, %r17545, 0x5410U;
	st.local.v2.b32 	[%rd3+104], {%r17549, %r17542};
	cvt.u32.u16 	%r17550, %rs12970;
	cvt.u32.u16 	%r17551, %rs12971;
	prmt.b32 	%r17552, %r17551, %r17550, 0x3340U;
	cvt.u32.u16 	%r17553, %rs12972;
	cvt.u32.u16 	%r17554, %rs12973;
	prmt.b32 	%r17555, %r17554, %r17553, 0x3340U;
	prmt.b32 	%r17556, %r17555, %r17552, 0x5410U;
	cvt.u32.u16 	%r17557, %rs12974;
	cvt.u32.u16 	%r17558, %rs12975;
	prmt.b32 	%r17559, %r17558, %r17557, 0x3340U;
	cvt.u32.u16 	%r17560, %rs12976;
	cvt.u32.u16 	%r17561, %rs12977;
	prmt.b32 	%r17562, %r17561, %r17560, 0x3340U;
	prmt.b32 	%r17563, %r17562, %r17559, 0x5410U;
	st.local.v2.b32 	[%rd3+112], {%r17563, %r17556};
	cvt.u32.u16 	%r17564, %rs12962;
	cvt.u32.u16 	%r17565, %rs12963;
	prmt.b32 	%r17566, %r17565, %r17564, 0x3340U;
	cvt.u32.u16 	%r17567, %rs12964;
	cvt.u32.u16 	%r17568, %rs12965;
	prmt.b32 	%r17569, %r17568, %r17567, 0x3340U;
	prmt.b32 	%r17570, %r17569, %r17566, 0x5410U;
	cvt.u32.u16 	%r17571, %rs12966;
	cvt.u32.u16 	%r17572, %rs12967;
	prmt.b32 	%r17573, %r17572, %r17571, 0x3340U;
	cvt.u32.u16 	%r17574, %rs12968;
	cvt.u32.u16 	%r17575, %rs12969;
	prmt.b32 	%r17576, %r17575, %r17574, 0x3340U;
	prmt.b32 	%r17577, %r17576, %r17573, 0x5410U;
	st.local.v2.b32 	[%rd3+120], {%r17577, %r17570};
	cvt.u32.u16 	%r17578, %rs12954;
	cvt.u32.u16 	%r17579, %rs12955;
	prmt.b32 	%r17580, %r17579, %r17578, 0x3340U;
	cvt.u32.u16 	%r17581, %rs12956;
	cvt.u32.u16 	%r17582, %rs12957;
	prmt.b32 	%r17583, %r17582, %r17581, 0x3340U;
	prmt.b32 	%r17584, %r17583, %r17580, 0x5410U;
	cvt.u32.u16 	%r17585, %rs12958;
	cvt.u32.u16 	%r17586, %rs12959;
	prmt.b32 	%r17587, %r17586, %r17585, 0x3340U;
	cvt.u32.u16 	%r17588, %rs12960;
	cvt.u32.u16 	%r17589, %rs12961;
	prmt.b32 	%r17590, %r17589, %r17588, 0x3340U;
	prmt.b32 	%r17591, %r17590, %r17587, 0x5410U;
	st.local.v2.b32 	[%rd3+128], {%r17591, %r17584};
	cvt.u32.u16 	%r17592, %rs12946;
	cvt.u32.u16 	%r17593, %rs12947;
	prmt.b32 	%r17594, %r17593, %r17592, 0x3340U;
	cvt.u32.u16 	%r17595, %rs12948;
	cvt.u32.u16 	%r17596, %rs12949;
	prmt.b32 	%r17597, %r17596, %r17595, 0x3340U;
	prmt.b32 	%r17598, %r17597, %r17594, 0x5410U;
	cvt.u32.u16 	%r17599, %rs12950;
	cvt.u32.u16 	%r17600, %rs12951;
	prmt.b32 	%r17601, %r17600, %r17599, 0x3340U;
	cvt.u32.u16 	%r17602, %rs12952;
	cvt.u32.u16 	%r17603, %rs12953;
	prmt.b32 	%r17604, %r17603, %r17602, 0x3340U;
	prmt.b32 	%r17605, %r17604, %r17601, 0x5410U;
	st.local.v2.b32 	[%rd3+136], {%r17605, %r17598};
	cvt.u32.u16 	%r17606, %rs12938;
	cvt.u32.u16 	%r17607, %rs12939;
	prmt.b32 	%r17608, %r17607, %r17606, 0x3340U;
	cvt.u32.u16 	%r17609, %rs12940;
	cvt.u32.u16 	%r17610, %rs12941;
	prmt.b32 	%r17611, %r17610, %r17609, 0x3340U;
	prmt.b32 	%r17612, %r17611, %r17608, 0x5410U;
	cvt.u32.u16 	%r17613, %rs12942;
	cvt.u32.u16 	%r17614, %rs12943;
	prmt.b32 	%r17615, %r17614, %r17613, 0x3340U;
	cvt.u32.u16 	%r17616, %rs12944;
	cvt.u32.u16 	%r17617, %rs12945;
	prmt.b32 	%r17618, %r17617, %r17616, 0x3340U;
	prmt.b32 	%r17619, %r17618, %r17615, 0x5410U;
	st.local.v2.b32 	[%rd3+144], {%r17619, %r17612};
	cvt.u32.u16 	%r17620, %rs12930;
	cvt.u32.u16 	%r17621, %rs12931;
	prmt.b32 	%r17622, %r17621, %r17620, 0x3340U;
	cvt.u32.u16 	%r17623, %rs12932;
	cvt.u32.u16 	%r17624, %rs12933;
	prmt.b32 	%r17625, %r17624, %r17623, 0x3340U;
	prmt.b32 	%r17626, %r17625, %r17622, 0x5410U;
	cvt.u32.u16 	%r17627, %rs12934;
	cvt.u32.u16 	%r17628, %rs12935;
	prmt.b32 	%r17629, %r17628, %r17627, 0x3340U;
	cvt.u32.u16 	%r17630, %rs12936;
	cvt.u32.u16 	%r17631, %rs12937;
	prmt.b32 	%r17632, %r17631, %r17630, 0x3340U;
	prmt.b32 	%r17633, %r17632, %r17629, 0x5410U;
	st.local.v2.b32 	[%rd3+152], {%r17633, %r17626};
	cvt.u32.u16 	%r17634, %rs12922;
	cvt.u32.u16 	%r17635, %rs12923;
	prmt.b32 	%r17636, %r17635, %r17634, 0x3340U;
	cvt.u32.u16 	%r17637, %rs12924;
	cvt.u32.u16 	%r17638, %rs12925;
	prmt.b32 	%r17639, %r17638, %r17637, 0x3340U;
	prmt.b32 	%r17640, %r17639, %r17636, 0x5410U;
	cvt.u32.u16 	%r17641, %rs12926;
	cvt.u32.u16 	%r17642, %rs12927;
	prmt.b32 	%r17643, %r17642, %r17641, 0x3340U;
	cvt.u32.u16 	%r17644, %rs12928;
	cvt.u32.u16 	%r17645, %rs12929;
	prmt.b32 	%r17646, %r17645, %r17644, 0x3340U;
	prmt.b32 	%r17647, %r17646, %r17643, 0x5410U;
	st.local.v2.b32 	[%rd3+160], {%r17647, %r17640};
	cvt.u32.u16 	%r17648, %rs12914;
	cvt.u32.u16 	%r17649, %rs12915;
	prmt.b32 	%r17650, %r17649, %r17648, 0x3340U;
	cvt.u32.u16 	%r17651, %rs12916;
	cvt.u32.u16 	%r17652, %rs12917;
	prmt.b32 	%r17653, %r17652, %r17651, 0x3340U;
	prmt.b32 	%r17654, %r17653, %r17650, 0x5410U;
	cvt.u32.u16 	%r17655, %rs12918;
	cvt.u32.u16 	%r17656, %rs12919;
	prmt.b32 	%r17657, %r17656, %r17655, 0x3340U;
	cvt.u32.u16 	%r17658, %rs12920;
	cvt.u32.u16 	%r17659, %rs12921;
	prmt.b32 	%r17660, %r17659, %r17658, 0x3340U;
	prmt.b32 	%r17661, %r17660, %r17657, 0x5410U;
	st.local.v2.b32 	[%rd3+168], {%r17661, %r17654};
	cvt.u32.u16 	%r17662, %rs12906;
	cvt.u32.u16 	%r17663, %rs12907;
	prmt.b32 	%r17664, %r17663, %r17662, 0x3340U;
	cvt.u32.u16 	%r17665, %rs12908;
	cvt.u32.u16 	%r17666, %rs12909;
	prmt.b32 	%r17667, %r17666, %r17665, 0x3340U;
	prmt.b32 	%r17668, %r17667, %r17664, 0x5410U;
	cvt.u32.u16 	%r17669, %rs12910;
	cvt.u32.u16 	%r17670, %rs12911;
	prmt.b32 	%r17671, %r17670, %r17669, 0x3340U;
	cvt.u32.u16 	%r17672, %rs12912;
	cvt.u32.u16 	%r17673, %rs12913;
	prmt.b32 	%r17674, %r17673, %r17672, 0x3340U;
	prmt.b32 	%r17675, %r17674, %r17671, 0x5410U;
	st.local.v2.b32 	[%rd3+176], {%r17675, %r17668};
	cvt.u32.u16 	%r17676, %rs12898;
	cvt.u32.u16 	%r17677, %rs12899;
	prmt.b32 	%r17678, %r17677, %r17676, 0x3340U;
	cvt.u32.u16 	%r17679, %rs12900;
	cvt.u32.u16 	%r17680, %rs12901;
	prmt.b32 	%r17681, %r17680, %r17679, 0x3340U;
	prmt.b32 	%r17682, %r17681, %r17678, 0x5410U;
	cvt.u32.u16 	%r17683, %rs12902;
	cvt.u32.u16 	%r17684, %rs12903;
	prmt.b32 	%r17685, %r17684, %r17683, 0x3340U;
	cvt.u32.u16 	%r17686, %rs12904;
	cvt.u32.u16 	%r17687, %rs12905;
	prmt.b32 	%r17688, %r17687, %r17686, 0x3340U;
	prmt.b32 	%r17689, %r17688, %r17685, 0x5410U;
	st.local.v2.b32 	[%rd3+184], {%r17689, %r17682};
	cvt.u32.u16 	%r17690, %rs12890;
	cvt.u32.u16 	%r17691, %rs12891;
	prmt.b32 	%r17692, %r17691, %r17690, 0x3340U;
	cvt.u32.u16 	%r17693, %rs12892;
	cvt.u32.u16 	%r17694, %rs12893;
	prmt.b32 	%r17695, %r17694, %r17693, 0x3340U;
	prmt.b32 	%r17696, %r17695, %r17692, 0x5410U;
	cvt.u32.u16 	%r17697, %rs12894;
	cvt.u32.u16 	%r17698, %rs12895;
	prmt.b32 	%r17699, %r17698, %r17697, 0x3340U;
	cvt.u32.u16 	%r17700, %rs12896;
	cvt.u32.u16 	%r17701, %rs12897;
	prmt.b32 	%r17702, %r17701, %r17700, 0x3340U;
	prmt.b32 	%r17703, %r17702, %r17699, 0x5410U;
	st.local.v2.b32 	[%rd3+192], {%r17703, %r17696};
	cvt.u32.u16 	%r17704, %rs12882;
	cvt.u32.u16 	%r17705, %rs12883;
	prmt.b32 	%r17706, %r17705, %r17704, 0x3340U;
	cvt.u32.u16 	%r17707, %rs12884;
	cvt.u32.u16 	%r17708, %rs12885;
	prmt.b32 	%r17709, %r17708, %r17707, 0x3340U;
	prmt.b32 	%r17710, %r17709, %r17706, 0x5410U;
	cvt.u32.u16 	%r17711, %rs12886;
	cvt.u32.u16 	%r17712, %rs12887;
	prmt.b32 	%r17713, %r17712, %r17711, 0x3340U;
	cvt.u32.u16 	%r17714, %rs12888;
	cvt.u32.u16 	%r17715, %rs12889;
	prmt.b32 	%r17716, %r17715, %r17714, 0x3340U;
	prmt.b32 	%r17717, %r17716, %r17713, 0x5410U;
	st.local.v2.b32 	[%rd3+200], {%r17717, %r17710};
	cvt.u32.u16 	%r17718, %rs12874;
	cvt.u32.u16 	%r17719, %rs12875;
	prmt.b32 	%r17720, %r17719, %r17718, 0x3340U;
	cvt.u32.u16 	%r17721, %rs12876;
	cvt.u32.u16 	%r17722, %rs12877;
	prmt.b32 	%r17723, %r17722, %r17721, 0x3340U;
	prmt.b32 	%r17724, %r17723, %r17720, 0x5410U;
	cvt.u32.u16 	%r17725, %rs12878;
	cvt.u32.u16 	%r17726, %rs12879;
	prmt.b32 	%r17727, %r17726, %r17725, 0x3340U;
	cvt.u32.u16 	%r17728, %rs12880;
	cvt.u32.u16 	%r17729, %rs12881;
	prmt.b32 	%r17730, %r17729, %r17728, 0x3340U;
	prmt.b32 	%r17731, %r17730, %r17727, 0x5410U;
	st.local.v2.b32 	[%rd3+208], {%r17731, %r17724};
	cvt.u32.u16 	%r17732, %rs12866;
	cvt.u32.u16 	%r17733, %rs12867;
	prmt.b32 	%r17734, %r17733, %r17732, 0x3340U;
	cvt.u32.u16 	%r17735, %rs12868;
	cvt.u32.u16 	%r17736, %rs12869;
	prmt.b32 	%r17737, %r17736, %r17735, 0x3340U;
	prmt.b32 	%r17738, %r17737, %r17734, 0x5410U;
	cvt.u32.u16 	%r17739, %rs12870;
	cvt.u32.u16 	%r17740, %rs12871;
	prmt.b32 	%r17741, %r17740, %r17739, 0x3340U;
	cvt.u32.u16 	%r17742, %rs12872;
	cvt.u32.u16 	%r17743, %rs12873;
	prmt.b32 	%r17744, %r17743, %r17742, 0x3340U;
	prmt.b32 	%r17745, %r17744, %r17741, 0x5410U;
	st.local.v2.b32 	[%rd3+216], {%r17745, %r17738};
	cvt.u32.u16 	%r17746, %rs12858;
	cvt.u32.u16 	%r17747, %rs12859;
	prmt.b32 	%r17748, %r17747, %r17746, 0x3340U;
	cvt.u32.u16 	%r17749, %rs12860;
	cvt.u32.u16 	%r17750, %rs12861;
	prmt.b32 	%r17751, %r17750, %r17749, 0x3340U;
	prmt.b32 	%r17752, %r17751, %r17748, 0x5410U;
	cvt.u32.u16 	%r17753, %rs12862;
	cvt.u32.u16 	%r17754, %rs12863;
	prmt.b32 	%r17755, %r17754, %r17753, 0x3340U;
	cvt.u32.u16 	%r17756, %rs12864;
	cvt.u32.u16 	%r17757, %rs12865;
	prmt.b32 	%r17758, %r17757, %r17756, 0x3340U;
	prmt.b32 	%r17759, %r17758, %r17755, 0x5410U;
	st.local.v2.b32 	[%rd3+224], {%r17759, %r17752};
	cvt.u32.u16 	%r17760, %rs12850;
	cvt.u32.u16 	%r17761, %rs12851;
	prmt.b32 	%r17762, %r17761, %r17760, 0x3340U;
	cvt.u32.u16 	%r17763, %rs12852;
	cvt.u32.u16 	%r17764, %rs12853;
	prmt.b32 	%r17765, %r17764, %r17763, 0x3340U;
	prmt.b32 	%r17766, %r17765, %r17762, 0x5410U;
	cvt.u32.u16 	%r17767, %rs12854;
	cvt.u32.u16 	%r17768, %rs12855;
	prmt.b32 	%r17769, %r17768, %r17767, 0x3340U;
	cvt.u32.u16 	%r17770, %rs12856;
	cvt.u32.u16 	%r17771, %rs12857;
	prmt.b32 	%r17772, %r17771, %r17770, 0x3340U;
	prmt.b32 	%r17773, %r17772, %r17769, 0x5410U;
	st.local.v2.b32 	[%rd3+232], {%r17773, %r17766};
	cvt.u32.u16 	%r17774, %rs12842;
	cvt.u32.u16 	%r17775, %rs12843;
	prmt.b32 	%r17776, %r17775, %r17774, 0x3340U;
	cvt.u32.u16 	%r17777, %rs12844;
	cvt.u32.u16 	%r17778, %rs12845;
	prmt.b32 	%r17779, %r17778, %r17777, 0x3340U;
	prmt.b32 	%r17780, %r17779, %r17776, 0x5410U;
	cvt.u32.u16 	%r17781, %rs12846;
	cvt.u32.u16 	%r17782, %rs12847;
	prmt.b32 	%r17783, %r17782, %r17781, 0x3340U;
	cvt.u32.u16 	%r17784, %rs12848;
	cvt.u32.u16 	%r17785, %rs12849;
	prmt.b32 	%r17786, %r17785, %r17784, 0x3340U;
	prmt.b32 	%r17787, %r17786, %r17783, 0x5410U;
	st.local.v2.b32 	[%rd3+240], {%r17787, %r17780};
	cvt.u32.u16 	%r17788, %rs12834;
	cvt.u32.u16 	%r17789, %rs12835;
	prmt.b32 	%r17790, %r17789, %r17788, 0x3340U;
	cvt.u32.u16 	%r17791, %rs12836;
	cvt.u32.u16 	%r17792, %rs12837;
	prmt.b32 	%r17793, %r17792, %r17791, 0x3340U;
	prmt.b32 	%r17794, %r17793, %r17790, 0x5410U;
	cvt.u32.u16 	%r17795, %rs12838;
	cvt.u32.u16 	%r17796, %rs12839;
	prmt.b32 	%r17797, %r17796, %r17795, 0x3340U;
	cvt.u32.u16 	%r17798, %rs12840;
	cvt.u32.u16 	%r17799, %rs12841;
	prmt.b32 	%r17800, %r17799, %r17798, 0x3340U;
	prmt.b32 	%r17801, %r17800, %r17797, 0x5410U;
	st.local.v2.b32 	[%rd3+248], {%r17801, %r17794};
	cvt.u32.u16 	%r17802, %rs12826;
	cvt.u32.u16 	%r17803, %rs12827;
	prmt.b32 	%r17804, %r17803, %r17802, 0x3340U;
	cvt.u32.u16 	%r17805, %rs12828;
	cvt.u32.u16 	%r17806, %rs12829;
	prmt.b32 	%r17807, %r17806, %r17805, 0x3340U;
	prmt.b32 	%r17808, %r17807, %r17804, 0x5410U;
	cvt.u32.u16 	%r17809, %rs12830;
	cvt.u32.u16 	%r17810, %rs12831;
	prmt.b32 	%r17811, %r17810, %r17809, 0x3340U;
	cvt.u32.u16 	%r17812, %rs12832;
	cvt.u32.u16 	%r17813, %rs12833;
	prmt.b32 	%r17814, %r17813, %r17812, 0x3340U;
	prmt.b32 	%r17815, %r17814, %r17811, 0x5410U;
	st.local.v2.b32 	[%rd3+256], {%r17815, %r17808};
	cvt.u32.u16 	%r17816, %rs12818;
	cvt.u32.u16 	%r17817, %rs12819;
	prmt.b32 	%r17818, %r17817, %r17816, 0x3340U;
	cvt.u32.u16 	%r17819, %rs12820;
	cvt.u32.u16 	%r17820, %rs12821;
	prmt.b32 	%r17821, %r17820, %r17819, 0x3340U;
	prmt.b32 	%r17822, %r17821, %r17818, 0x5410U;
	cvt.u32.u16 	%r17823, %rs12822;
	cvt.u32.u16 	%r17824, %rs12823;
	prmt.b32 	%r17825, %r17824, %r17823, 0x3340U;
	cvt.u32.u16 	%r17826, %rs12824;
	cvt.u32.u16 	%r17827, %rs12825;
	prmt.b32 	%r17828, %r17827, %r17826, 0x3340U;
	prmt.b32 	%r17829, %r17828, %r17825, 0x5410U;
	st.local.v2.b32 	[%rd3+264], {%r17829, %r17822};
	mov.b32 	%r28666, 0;
$L__BB1_23:
	mov.u32 	%r28669, %r28666;
	cvt.u64.u32 	%rd155, %r28669;
	add.s64 	%rd156, %rd3, %rd155;
	ld.local.u8 	%rs12083, [%rd156+16];
	setp.ne.s16 	%p65, %rs12083, 0;
	add.s32 	%r28666, %r28669, 1;
	@%p65 bra 	$L__BB1_23;
	and.b16  	%rs12084, %rs13331, 255;
	setp.eq.s16 	%p66, %rs12084, 0;
	@%p66 bra 	$L__BB1_27;
	mov.b32 	%r28667, 0;
$L__BB1_26:
	cvt.u64.u32 	%rd157, %r28669;
	add.s64 	%rd158, %rd3, %rd157;
	st.local.u8 	[%rd158+16], %rs13331;
	add.s32 	%r28669, %r28669, 1;
	add.s32 	%r170, %r28667, 1;
	cvt.u64.u32 	%rd159, %r28667;
	add.s64 	%rd160, %rd4, %rd159;
	ld.local.u8 	%rs13331, [%rd160+17];
	setp.ne.s16 	%p67, %rs13331, 0;
	mov.u32 	%r28667, %r170;
	@%p67 bra 	$L__BB1_26;
$L__BB1_27:
	cvt.u64.u32 	%rd161, %r28669;
	add.s64 	%rd162, %rd3, %rd161;
	mov.b16 	%rs12085, 0;
	st.local.u8 	[%rd162+16], %rs12085;
	add.s32 	%r28660, %r28660, %r16395;
	st.local.u32 	[%rd3], %r28660;
	add.f64 	%fd78, %fd78, %fd10;
	st.local.f64 	[%rd3+8], %fd78;
	ld.local.v2.b32 	{%r17831, %r17832}, [%rd3+16];
	bfe.u32 	%r17833, %r17831, 0, 8;
	cvt.u16.u32 	%rs13073, %r17833;
	bfe.u32 	%r17834, %r17831, 8, 8;
	cvt.u16.u32 	%rs13072, %r17834;
	bfe.u32 	%r17835, %r17831, 16, 8;
	cvt.u16.u32 	%rs13071, %r17835;
	bfe.u32 	%r17836, %r17831, 24, 8;
	cvt.u16.u32 	%rs13070, %r17836;
	bfe.u32 	%r17837, %r17832, 0, 8;
	cvt.u16.u32 	%rs13069, %r17837;
	bfe.u32 	%r17838, %r17832, 8, 8;
	cvt.u16.u32 	%rs13068, %r17838;
	bfe.u32 	%r17839, %r17832, 16, 8;
	cvt.u16.u32 	%rs13067, %r17839;
	bfe.u32 	%r17840, %r17832, 24, 8;
	cvt.u16.u32 	%rs13066, %r17840;
	ld.local.v2.b32 	{%r17841, %r17842}, [%rd3+24];
	bfe.u32 	%r17843, %r17841, 0, 8;
	cvt.u16.u32 	%rs13065, %r17843;
	bfe.u32 	%r17844, %r17841, 8, 8;
	cvt.u16.u32 	%rs13064, %r17844;
	bfe.u32 	%r17845, %r17841, 16, 8;
	cvt.u16.u32 	%rs13063, %r17845;
	bfe.u32 	%r17846, %r17841, 24, 8;
	cvt.u16.u32 	%rs13062, %r17846;
	bfe.u32 	%r17847, %r17842, 0, 8;
	cvt.u16.u32 	%rs13061, %r17847;
	bfe.u32 	%r17848, %r17842, 8, 8;
	cvt.u16.u32 	%rs13060, %r17848;
	bfe.u32 	%r17849, %r17842, 16, 8;
	cvt.u16.u32 	%rs13059, %r17849;
	bfe.u32 	%r17850, %r17842, 24, 8;
	cvt.u16.u32 	%rs13058, %r17850;
	ld.local.v2.b32 	{%r17851, %r17852}, [%rd3+32];
	bfe.u32 	%r17853, %r17851, 0, 8;
	cvt.u16.u32 	%rs13057, %r17853;
	bfe.u32 	%r17854, %r17851, 8, 8;
	cvt.u16.u32 	%rs13056, %r17854;
	bfe.u32 	%r17855, %r17851, 16, 8;
	cvt.u16.u32 	%rs13055, %r17855;
	bfe.u32 	%r17856, %r17851, 24, 8;
	cvt.u16.u32 	%rs13054, %r17856;
	bfe.u32 	%r17857, %r17852, 0, 8;
	cvt.u16.u32 	%rs13053, %r17857;
	bfe.u32 	%r17858, %r17852, 8, 8;
	cvt.u16.u32 	%rs13052, %r17858;
	bfe.u32 	%r17859, %r17852, 16, 8;
	cvt.u16.u32 	%rs13051, %r17859;
	bfe.u32 	%r17860, %r17852, 24, 8;
	cvt.u16.u32 	%rs13050, %r17860;
	ld.local.v2.b32 	{%r17861, %r17862}, [%rd3+40];
	bfe.u32 	%r17863, %r17861, 0, 8;
	cvt.u16.u32 	%rs13049, %r17863;
	bfe.u32 	%r17864, %r17861, 8, 8;
	cvt.u16.u32 	%rs13048, %r17864;
	bfe.u32 	%r17865, %r17861, 16, 8;
	cvt.u16.u32 	%rs13047, %r17865;
	bfe.u32 	%r17866, %r17861, 24, 8;
	cvt.u16.u32 	%rs13046, %r17866;
	bfe.u32 	%r17867, %r17862, 0, 8;
	cvt.u16.u32 	%rs13045, %r17867;
	bfe.u32 	%r17868, %r17862, 8, 8;
	cvt.u16.u32 	%rs13044, %r17868;
	bfe.u32 	%r17869, %r17862, 16, 8;
	cvt.u16.u32 	%rs13043, %r17869;
	bfe.u32 	%r17870, %r17862, 24, 8;
	cvt.u16.u32 	%rs13042, %r17870;
	ld.local.v2.b32 	{%r17871, %r17872}, [%rd3+48];
	bfe.u32 	%r17873, %r17871, 0, 8;
	cvt.u16.u32 	%rs13041, %r17873;
	bfe.u32 	%r17874, %r17871, 8, 8;
	cvt.u16.u32 	%rs13040, %r17874;
	bfe.u32 	%r17875, %r17871, 16, 8;
	cvt.u16.u32 	%rs13039, %r17875;
	bfe.u32 	%r17876, %r17871, 24, 8;
	cvt.u16.u32 	%rs13038, %r17876;
	bfe.u32 	%r17877, %r17872, 0, 8;
	cvt.u16.u32 	%rs13037, %r17877;
	bfe.u32 	%r17878, %r17872, 8, 8;
	cvt.u16.u32 	%rs13036, %r17878;
	bfe.u32 	%r17879, %r17872, 16, 8;
	cvt.u16.u32 	%rs13035, %r17879;
	bfe.u32 	%r17880, %r17872, 24, 8;
	cvt.u16.u32 	%rs13034, %r17880;
	ld.local.v2.b32 	{%r17881, %r17882}, [%rd3+56];
	bfe.u32 	%r17883, %r17881, 0, 8;
	cvt.u16.u32 	%rs13033, %r17883;
	bfe.u32 	%r17884, %r17881, 8, 8;
	cvt.u16.u32 	%rs13032, %r17884;
	bfe.u32 	%r17885, %r17881, 16, 8;
	cvt.u16.u32 	%rs13031, %r17885;
	bfe.u32 	%r17886, %r17881, 24, 8;
	cvt.u16.u32 	%rs13030, %r17886;
	bfe.u32 	%r17887, %r17882, 0, 8;
	cvt.u16.u32 	%rs13029, %r17887;
	bfe.u32 	%r17888, %r17882, 8, 8;
	cvt.u16.u32 	%rs13028, %r17888;
	bfe.u32 	%r17889, %r17882, 16, 8;
	cvt.u16.u32 	%rs13027, %r17889;
	bfe.u32 	%r17890, %r17882, 24, 8;
	cvt.u16.u32 	%rs13026, %r17890;
	ld.local.v2.b32 	{%r17891, %r17892}, [%rd3+64];
	bfe.u32 	%r17893, %r17891, 0, 8;
	cvt.u16.u32 	%rs13025, %r17893;
	bfe.u32 	%r17894, %r17891, 8, 8;
	cvt.u16.u32 	%rs13024, %r17894;
	bfe.u32 	%r17895, %r17891, 16, 8;
	cvt.u16.u32 	%rs13023, %r17895;
	bfe.u32 	%r17896, %r17891, 24, 8;
	cvt.u16.u32 	%rs13022, %r17896;
	bfe.u32 	%r17897, %r17892, 0, 8;
	cvt.u16.u32 	%rs13021, %r17897;
	bfe.u32 	%r17898, %r17892, 8, 8;
	cvt.u16.u32 	%rs13020, %r17898;
	bfe.u32 	%r17899, %r17892, 16, 8;
	cvt.u16.u32 	%rs13019, %r17899;
	bfe.u32 	%r17900, %r17892, 24, 8;
	cvt.u16.u32 	%rs13018, %r17900;
	ld.local.v2.b32 	{%r17901, %r17902}, [%rd3+72];
	bfe.u32 	%r17903, %r17901, 0, 8;
	cvt.u16.u32 	%rs13017, %r17903;
	bfe.u32 	%r17904, %r17901, 8, 8;
	cvt.u16.u32 	%rs13016, %r17904;
	bfe.u32 	%r17905, %r17901, 16, 8;
	cvt.u16.u32 	%rs13015, %r17905;
	bfe.u32 	%r17906, %r17901, 24, 8;
	cvt.u16.u32 	%rs13014, %r17906;
	bfe.u32 	%r17907, %r17902, 0, 8;
	cvt.u16.u32 	%rs13013, %r17907;
	bfe.u32 	%r17908, %r17902, 8, 8;
	cvt.u16.u32 	%rs13012, %r17908;
	bfe.u32 	%r17909, %r17902, 16, 8;
	cvt.u16.u32 	%rs13011, %r17909;
	bfe.u32 	%r17910, %r17902, 24, 8;
	cvt.u16.u32 	%rs13010, %r17910;
	ld.local.v2.b32 	{%r17911, %r17912}, [%rd3+80];
	bfe.u32 	%r17913, %r17911, 0, 8;
	cvt.u16.u32 	%rs13009, %r17913;
	bfe.u32 	%r17914, %r17911, 8, 8;
	cvt.u16.u32 	%rs13008, %r17914;
	bfe.u32 	%r17915, %r17911, 16, 8;
	cvt.u16.u32 	%rs13007, %r17915;
	bfe.u32 	%r17916, %r17911, 24, 8;
	cvt.u16.u32 	%rs13006, %r17916;
	bfe.u32 	%r17917, %r17912, 0, 8;
	cvt.u16.u32 	%rs13005, %r17917;
	bfe.u32 	%r17918, %r17912, 8, 8;
	cvt.u16.u32 	%rs13004, %r17918;
	bfe.u32 	%r17919, %r17912, 16, 8;
	cvt.u16.u32 	%rs13003, %r17919;
	bfe.u32 	%r17920, %r17912, 24, 8;
	cvt.u16.u32 	%rs13002, %r17920;
	ld.local.v2.b32 	{%r17921, %r17922}, [%rd3+88];
	bfe.u32 	%r17923, %r17921, 0, 8;
	cvt.u16.u32 	%rs13001, %r17923;
	bfe.u32 	%r17924, %r17921, 8, 8;
	cvt.u16.u32 	%rs13000, %r17924;
	bfe.u32 	%r17925, %r17921, 16, 8;
	cvt.u16.u32 	%rs12999, %r17925;
	bfe.u32 	%r17926, %r17921, 24, 8;
	cvt.u16.u32 	%rs12998, %r17926;
	bfe.u32 	%r17927, %r17922, 0, 8;
	cvt.u16.u32 	%rs12997, %r17927;
	bfe.u32 	%r17928, %r17922, 8, 8;
	cvt.u16.u32 	%rs12996, %r17928;
	bfe.u32 	%r17929, %r17922, 16, 8;
	cvt.u16.u32 	%rs12995, %r17929;
	bfe.u32 	%r17930, %r17922, 24, 8;
	cvt.u16.u32 	%rs12994, %r17930;
	ld.local.v2.b32 	{%r17931, %r17932}, [%rd3+96];
	bfe.u32 	%r17933, %r17931, 0, 8;
	cvt.u16.u32 	%rs12993, %r17933;
	bfe.u32 	%r17934, %r17931, 8, 8;
	cvt.u16.u32 	%rs12992, %r17934;
	bfe.u32 	%r17935, %r17931, 16, 8;
	cvt.u16.u32 	%rs12991, %r17935;
	bfe.u32 	%r17936, %r17931, 24, 8;
	cvt.u16.u32 	%rs12990, %r17936;
	bfe.u32 	%r17937, %r17932, 0, 8;
	cvt.u16.u32 	%rs12989, %r17937;
	bfe.u32 	%r17938, %r17932, 8, 8;
	cvt.u16.u32 	%rs12988, %r17938;
	bfe.u32 	%r17939, %r17932, 16, 8;
	cvt.u16.u32 	%rs12987, %r17939;
	bfe.u32 	%r17940, %r17932, 24, 8;
	cvt.u16.u32 	%rs12986, %r17940;
	ld.local.v2.b32 	{%r17941, %r17942}, [%rd3+104];
	bfe.u32 	%r17943, %r17941, 0, 8;
	cvt.u16.u32 	%rs12985, %r17943;
	bfe.u32 	%r17944, %r17941, 8, 8;
	cvt.u16.u32 	%rs12984, %r17944;
	bfe.u32 	%r17945, %r17941, 16, 8;
	cvt.u16.u32 	%rs12983, %r17945;
	bfe.u32 	%r17946, %r17941, 24, 8;
	cvt.u16.u32 	%rs12982, %r17946;
	bfe.u32 	%r17947, %r17942, 0, 8;
	cvt.u16.u32 	%rs12981, %r17947;
	bfe.u32 	%r17948, %r17942, 8, 8;
	cvt.u16.u32 	%rs12980, %r17948;
	bfe.u32 	%r17949, %r17942, 16, 8;
	cvt.u16.u32 	%rs12979, %r17949;
	bfe.u32 	%r17950, %r17942, 24, 8;
	cvt.u16.u32 	%rs12978, %r17950;
	ld.local.v2.b32 	{%r17951, %r17952}, [%rd3+112];
	bfe.u32 	%r17953, %r17951, 0, 8;
	cvt.u16.u32 	%rs12977, %r17953;
	bfe.u32 	%r17954, %r17951, 8, 8;
	cvt.u16.u32 	%rs12976, %r17954;
	bfe.u32 	%r17955, %r17951, 16, 8;
	cvt.u16.u32 	%rs12975, %r17955;
	bfe.u32 	%r17956, %r17951, 24, 8;
	cvt.u16.u32 	%rs12974, %r17956;
	bfe.u32 	%r17957, %r17952, 0, 8;
	cvt.u16.u32 	%rs12973, %r17957;
	bfe.u32 	%r17958, %r17952, 8, 8;
	cvt.u16.u32 	%rs12972, %r17958;
	bfe.u32 	%r17959, %r17952, 16, 8;
	cvt.u16.u32 	%rs12971, %r17959;
	bfe.u32 	%r17960, %r17952, 24, 8;
	cvt.u16.u32 	%rs12970, %r17960;
	ld.local.v2.b32 	{%r17961, %r17962}, [%rd3+120];
	bfe.u32 	%r17963, %r17961, 0, 8;
	cvt.u16.u32 	%rs12969, %r17963;
	bfe.u32 	%r17964, %r17961, 8, 8;
	cvt.u16.u32 	%rs12968, %r17964;
	bfe.u32 	%r17965, %r17961, 16, 8;
	cvt.u16.u32 	%rs12967, %r17965;
	bfe.u32 	%r17966, %r17961, 24, 8;
	cvt.u16.u32 	%rs12966, %r17966;
	bfe.u32 	%r17967, %r17962, 0, 8;
	cvt.u16.u32 	%rs12965, %r17967;
	bfe.u32 	%r17968, %r17962, 8, 8;
	cvt.u16.u32 	%rs12964, %r17968;
	bfe.u32 	%r17969, %r17962, 16, 8;
	cvt.u16.u32 	%rs12963, %r17969;
	bfe.u32 	%r17970, %r17962, 24, 8;
	cvt.u16.u32 	%rs12962, %r17970;
	ld.local.v2.b32 	{%r17971, %r17972}, [%rd3+128];
	bfe.u32 	%r17973, %r17971, 0, 8;
	cvt.u16.u32 	%rs12961, %r17973;
	bfe.u32 	%r17974, %r17971, 8, 8;
	cvt.u16.u32 	%rs12960, %r17974;
	bfe.u32 	%r17975, %r17971, 16, 8;
	cvt.u16.u32 	%rs12959, %r17975;
	bfe.u32 	%r17976, %r17971, 24, 8;
	cvt.u16.u32 	%rs12958, %r17976;
	bfe.u32 	%r17977, %r17972, 0, 8;
	cvt.u16.u32 	%rs12957, %r17977;
	bfe.u32 	%r17978, %r17972, 8, 8;
	cvt.u16.u32 	%rs12956, %r17978;
	bfe.u32 	%r17979, %r17972, 16, 8;
	cvt.u16.u32 	%rs12955, %r17979;
	bfe.u32 	%r17980, %r17972, 24, 8;
	cvt.u16.u32 	%rs12954, %r17980;
	ld.local.v2.b32 	{%r17981, %r17982}, [%rd3+136];
	bfe.u32 	%r17983, %r17981, 0, 8;
	cvt.u16.u32 	%rs12953, %r17983;
	bfe.u32 	%r17984, %r17981, 8, 8;
	cvt.u16.u32 	%rs12952, %r17984;
	bfe.u32 	%r17985, %r17981, 16, 8;
	cvt.u16.u32 	%rs12951, %r17985;
	bfe.u32 	%r17986, %r17981, 24, 8;
	cvt.u16.u32 	%rs12950, %r17986;
	bfe.u32 	%r17987, %r17982, 0, 8;
	cvt.u16.u32 	%rs12949, %r17987;
	bfe.u32 	%r17988, %r17982, 8, 8;
	cvt.u16.u32 	%rs12948, %r17988;
	bfe.u32 	%r17989, %r17982, 16, 8;
	cvt.u16.u32 	%rs12947, %r17989;
	bfe.u32 	%r17990, %r17982, 24, 8;
	cvt.u16.u32 	%rs12946, %r17990;
	ld.local.v2.b32 	{%r17991, %r17992}, [%rd3+144];
	bfe.u32 	%r17993, %r17991, 0, 8;
	cvt.u16.u32 	%rs12945, %r17993;
	bfe.u32 	%r17994, %r17991, 8, 8;
	cvt.u16.u32 	%rs12944, %r17994;
	bfe.u32 	%r17995, %r17991, 16, 8;
	cvt.u16.u32 	%rs12943, %r17995;
	bfe.u32 	%r17996, %r17991, 24, 8;
	cvt.u16.u32 	%rs12942, %r17996;
	bfe.u32 	%r17997, %r17992, 0, 8;
	cvt.u16.u32 	%rs12941, %r17997;
	bfe.u32 	%r17998, %r17992, 8, 8;
	cvt.u16.u32 	%rs12940, %r17998;
	bfe.u32 	%r17999, %r17992, 16, 8;
	cvt.u16.u32 	%rs12939, %r17999;
	bfe.u32 	%r18000, %r17992, 24, 8;
	cvt.u16.u32 	%rs12938, %r18000;
	ld.local.v2.b32 	{%r18001, %r18002}, [%rd3+152];
	bfe.u32 	%r18003, %r18001, 0, 8;
	cvt.u16.u32 	%rs12937, %r18003;
	bfe.u32 	%r18004, %r18001, 8, 8;
	cvt.u16.u32 	%rs12936, %r18004;
	bfe.u32 	%r18005, %r18001, 16, 8;
	cvt.u16.u32 	%rs12935, %r18005;
	bfe.u32 	%r18006, %r18001, 24, 8;
	cvt.u16.u32 	%rs12934, %r18006;
	bfe.u32 	%r18007, %r18002, 0, 8;
	cvt.u16.u32 	%rs12933, %r18007;
	bfe.u32 	%r18008, %r18002, 8, 8;
	cvt.u16.u32 	%rs12932, %r18008;
	bfe.u32 	%r18009, %r18002, 16, 8;
	cvt.u16.u32 	%rs12931, %r18009;
	bfe.u32 	%r18010, %r18002, 24, 8;
	cvt.u16.u32 	%rs12930, %r18010;
	ld.local.v2.b32 	{%r18011, %r18012}, [%rd3+160];
	bfe.u32 	%r18013, %r18011, 0, 8;
	cvt.u16.u32 	%rs12929, %r18013;
	bfe.u32 	%r18014, %r18011, 8, 8;
	cvt.u16.u32 	%rs12928, %r18014;
	bfe.u32 	%r18015, %r18011, 16, 8;
	cvt.u16.u32 	%rs12927, %r18015;
	bfe.u32 	%r18016, %r18011, 24, 8;
	cvt.u16.u32 	%rs12926, %r18016;
	bfe.u32 	%r18017, %r18012, 0, 8;
	cvt.u16.u32 	%rs12925, %r18017;
	bfe.u32 	%r18018, %r18012, 8, 8;
	cvt.u16.u32 	%rs12924, %r18018;
	bfe.u32 	%r18019, %r18012, 16, 8;
	cvt.u16.u32 	%rs12923, %r18019;
	bfe.u32 	%r18020, %r18012, 24, 8;
	cvt.u16.u32 	%rs12922, %r18020;
	ld.local.v2.b32 	{%r18021, %r18022}, [%rd3+168];
	bfe.u32 	%r18023, %r18021, 0, 8;
	cvt.u16.u32 	%rs12921, %r18023;
	bfe.u32 	%r18024, %r18021, 8, 8;
	cvt.u16.u32 	%rs12920, %r18024;
	bfe.u32 	%r18025, %r18021, 16, 8;
	cvt.u16.u32 	%rs12919, %r18025;
	bfe.u32 	%r18026, %r18021, 24, 8;
	cvt.u16.u32 	%rs12918, %r18026;
	bfe.u32 	%r18027, %r18022, 0, 8;
	cvt.u16.u32 	%rs12917, %r18027;
	bfe.u32 	%r18028, %r18022, 8, 8;
	cvt.u16.u32 	%rs12916, %r18028;
	bfe.u32 	%r18029, %r18022, 16, 8;
	cvt.u16.u32 	%rs12915, %r18029;
	bfe.u32 	%r18030, %r18022, 24, 8;
	cvt.u16.u32 	%rs12914, %r18030;
	ld.local.v2.b32 	{%r18031, %r18032}, [%rd3+176];
	bfe.u32 	%r18033, %r18031, 0, 8;
	cvt.u16.u32 	%rs12913, %r18033;
	bfe.u32 	%r18034, %r18031, 8, 8;
	cvt.u16.u32 	%rs12912, %r18034;
	bfe.u32 	%r18035, %r18031, 16, 8;
	cvt.u16.u32 	%rs12911, %r18035;
	bfe.u32 	%r18036, %r18031, 24, 8;
	cvt.u16.u32 	%rs12910, %r18036;
	bfe.u32 	%r18037, %r18032, 0, 8;
	cvt.u16.u32 	%rs12909, %r18037;
	bfe.u32 	%r18038, %r18032, 8, 8;
	cvt.u16.u32 	%rs12908, %r18038;
	bfe.u32 	%r18039, %r18032, 16, 8;
	cvt.u16.u32 	%rs12907, %r18039;
	bfe.u32 	%r18040, %r18032, 24, 8;
	cvt.u16.u32 	%rs12906, %r18040;
	ld.local.v2.b32 	{%r18041, %r18042}, [%rd3+184];
	bfe.u32 	%r18043, %r18041, 0, 8;
	cvt.u16.u32 	%rs12905, %r18043;
	bfe.u32 	%r18044, %r18041, 8, 8;
	cvt.u16.u32 	%rs12904, %r18044;
	bfe.u32 	%r18045, %r18041, 16, 8;
	cvt.u16.u32 	%rs12903, %r18045;
	bfe.u32 	%r18046, %r18041, 24, 8;
	cvt.u16.u32 	%rs12902, %r18046;
	bfe.u32 	%r18047, %r18042, 0, 8;
	cvt.u16.u32 	%rs12901, %r18047;
	bfe.u32 	%r18048, %r18042, 8, 8;
	cvt.u16.u32 	%rs12900, %r18048;
	bfe.u32 	%r18049, %r18042, 16, 8;
	cvt.u16.u32 	%rs12899, %r18049;
	bfe.u32 	%r18050, %r18042, 24, 8;
	cvt.u16.u32 	%rs12898, %r18050;
	ld.local.v2.b32 	{%r18051, %r18052}, [%rd3+192];
	bfe.u32 	%r18053, %r18051, 0, 8;
	cvt.u16.u32 	%rs12897, %r18053;
	bfe.u32 	%r18054, %r18051, 8, 8;
	cvt.u16.u32 	%rs12896, %r18054;
	bfe.u32 	%r18055, %r18051, 16, 8;
	cvt.u16.u32 	%rs12895, %r18055;
	bfe.u32 	%r18056, %r18051, 24, 8;
	cvt.u16.u32 	%rs12894, %r18056;
	bfe.u32 	%r18057, %r18052, 0, 8;
	cvt.u16.u32 	%rs12893, %r18057;
	bfe.u32 	%r18058, %r18052, 8, 8;
	cvt.u16.u32 	%rs12892, %r18058;
	bfe.u32 	%r18059, %r18052, 16, 8;
	cvt.u16.u32 	%rs12891, %r18059;
	bfe.u32 	%r18060, %r18052, 24, 8;
	cvt.u16.u32 	%rs12890, %r18060;
	ld.local.v2.b32 	{%r18061, %r18062}, [%rd3+200];
	bfe.u32 	%r18063, %r18061, 0, 8;
	cvt.u16.u32 	%rs12889, %r18063;
	bfe.u32 	%r18064, %r18061, 8, 8;
	cvt.u16.u32 	%rs12888, %r18064;
	bfe.u32 	%r18065, %r18061, 16, 8;
	cvt.u16.u32 	%rs12887, %r18065;
	bfe.u32 	%r18066, %r18061, 24, 8;
	cvt.u16.u32 	%rs12886, %r18066;
	bfe.u32 	%r18067, %r18062, 0, 8;
	cvt.u16.u32 	%rs12885, %r18067;
	bfe.u32 	%r18068, %r18062, 8, 8;
	cvt.u16.u32 	%rs12884, %r18068;
	bfe.u32 	%r18069, %r18062, 16, 8;
	cvt.u16.u32 	%rs12883, %r18069;
	bfe.u32 	%r18070, %r18062, 24, 8;
	cvt.u16.u32 	%rs12882, %r18070;
	ld.local.v2.b32 	{%r18071, %r18072}, [%rd3+208];
	bfe.u32 	%r18073, %r18071, 0, 8;
	cvt.u16.u32 	%rs12881, %r18073;
	bfe.u32 	%r18074, %r18071, 8, 8;
	cvt.u16.u32 	%rs12880, %r18074;
	bfe.u32 	%r18075, %r18071, 16, 8;
	cvt.u16.u32 	%rs12879, %r18075;
	bfe.u32 	%r18076, %r18071, 24, 8;
	cvt.u16.u32 	%rs12878, %r18076;
	bfe.u32 	%r18077, %r18072, 0, 8;
	cvt.u16.u32 	%rs12877, %r18077;
	bfe.u32 	%r18078, %r18072, 8, 8;
	cvt.u16.u32 	%rs12876, %r18078;
	bfe.u32 	%r18079, %r18072, 16, 8;
	cvt.u16.u32 	%rs12875, %r18079;
	bfe.u32 	%r18080, %r18072, 24, 8;
	cvt.u16.u32 	%rs12874, %r18080;
	ld.local.v2.b32 	{%r18081, %r18082}, [%rd3+216];
	bfe.u32 	%r18083, %r18081, 0, 8;
	cvt.u16.u32 	%rs12873, %r18083;
	bfe.u32 	%r18084, %r18081, 8, 8;
	cvt.u16.u32 	%rs12872, %r18084;
	bfe.u32 	%r18085, %r18081, 16, 8;
	cvt.u16.u32 	%rs12871, %r18085;
	bfe.u32 	%r18086, %r18081, 24, 8;
	cvt.u16.u32 	%rs12870, %r18086;
	bfe.u32 	%r18087, %r18082, 0, 8;
	cvt.u16.u32 	%rs12869, %r18087;
	bfe.u32 	%r18088, %r18082, 8, 8;
	cvt.u16.u32 	%rs12868, %r18088;
	bfe.u32 	%r18089, %r18082, 16, 8;
	cvt.u16.u32 	%rs12867, %r18089;
	bfe.u32 	%r18090, %r18082, 24, 8;
	cvt.u16.u32 	%rs12866, %r18090;
	ld.local.v2.b32 	{%r18091, %r18092}, [%rd3+224];
	bfe.u32 	%r18093, %r18091, 0, 8;
	cvt.u16.u32 	%rs12865, %r18093;
	bfe.u32 	%r18094, %r18091, 8, 8;
	cvt.u16.u32 	%rs12864, %r18094;
	bfe.u32 	%r18095, %r18091, 16, 8;
	cvt.u16.u32 	%rs12863, %r18095;
	bfe.u32 	%r18096, %r18091, 24, 8;
	cvt.u16.u32 	%rs12862, %r18096;
	bfe.u32 	%r18097, %r18092, 0, 8;
	cvt.u16.u32 	%rs12861, %r18097;
	bfe.u32 	%r18098, %r18092, 8, 8;
	cvt.u16.u32 	%rs12860, %r18098;
	bfe.u32 	%r18099, %r18092, 16, 8;
	cvt.u16.u32 	%rs12859, %r18099;
	bfe.u32 	%r18100, %r18092, 24, 8;
	cvt.u16.u32 	%rs12858, %r18100;
	ld.local.v2.b32 	{%r18101, %r18102}, [%rd3+232];
	bfe.u32 	%r18103, %r18101, 0, 8;
	cvt.u16.u32 	%rs12857, %r18103;
	bfe.u32 	%r18104, %r18101, 8, 8;
	cvt.u16.u32 	%rs12856, %r18104;
	bfe.u32 	%r18105, %r18101, 16, 8;
	cvt.u16.u32 	%rs12855, %r18105;
	bfe.u32 	%r18106, %r18101, 24, 8;
	cvt.u16.u32 	%rs12854, %r18106;
	bfe.u32 	%r18107, %r18102, 0, 8;
	cvt.u16.u32 	%rs12853, %r18107;
	bfe.u32 	%r18108, %r18102, 8, 8;
	cvt.u16.u32 	%rs12852, %r18108;
	bfe.u32 	%r18109, %r18102, 16, 8;
	cvt.u16.u32 	%rs12851, %r18109;
	bfe.u32 	%r18110, %r18102, 24, 8;
	cvt.u16.u32 	%rs12850, %r18110;
	ld.local.v2.b32 	{%r18111, %r18112}, [%rd3+240];
	bfe.u32 	%r18113, %r18111, 0, 8;
	cvt.u16.u32 	%rs12849, %r18113;
	bfe.u32 	%r18114, %r18111, 8, 8;
	cvt.u16.u32 	%rs12848, %r18114;
	bfe.u32 	%r18115, %r18111, 16, 8;
	cvt.u16.u32 	%rs12847, %r18115;
	bfe.u32 	%r18116, %r18111, 24, 8;
	cvt.u16.u32 	%rs12846, %r18116;
	bfe.u32 	%r18117, %r18112, 0, 8;
	cvt.u16.u32 	%rs12845, %r18117;
	bfe.u32 	%r18118, %r18112, 8, 8;
	cvt.u16.u32 	%rs12844, %r18118;
	bfe.u32 	%r18119, %r18112, 16, 8;
	cvt.u16.u32 	%rs12843, %r18119;
	bfe.u32 	%r18120, %r18112, 24, 8;
	cvt.u16.u32 	%rs12842, %r18120;
	ld.local.v2.b32 	{%r18121, %r18122}, [%rd3+248];
	bfe.u32 	%r18123, %r18121, 0, 8;
	cvt.u16.u32 	%rs12841, %r18123;
	bfe.u32 	%r18124, %r18121, 8, 8;
	cvt.u16.u32 	%rs12840, %r18124;
	bfe.u32 	%r18125, %r18121, 16, 8;
	cvt.u16.u32 	%rs12839, %r18125;
	bfe.u32 	%r18126, %r18121, 24, 8;
	cvt.u16.u32 	%rs12838, %r18126;
	bfe.u32 	%r18127, %r18122, 0, 8;
	cvt.u16.u32 	%rs12837, %r18127;
	bfe.u32 	%r18128, %r18122, 8, 8;
	cvt.u16.u32 	%rs12836, %r18128;
	bfe.u32 	%r18129, %r18122, 16, 8;
	cvt.u16.u32 	%rs12835, %r18129;
	bfe.u32 	%r18130, %r18122, 24, 8;
	cvt.u16.u32 	%rs12834, %r18130;
	ld.local.v2.b32 	{%r18131, %r18132}, [%rd3+256];
	bfe.u32 	%r18133, %r18131, 0, 8;
	cvt.u16.u32 	%rs12833, %r18133;
	bfe.u32 	%r18134, %r18131, 8, 8;
	cvt.u16.u32 	%rs12832, %r18134;
	bfe.u32 	%r18135, %r18131, 16, 8;
	cvt.u16.u32 	%rs12831, %r18135;
	bfe.u32 	%r18136, %r18131, 24, 8;
	cvt.u16.u32 	%rs12830, %r18136;
	bfe.u32 	%r18137, %r18132, 0, 8;
	cvt.u16.u32 	%rs12829, %r18137;
	bfe.u32 	%r18138, %r18132, 8, 8;
	cvt.u16.u32 	%rs12828, %r18138;
	bfe.u32 	%r18139, %r18132, 16, 8;
	cvt.u16.u32 	%rs12827, %r18139;
	bfe.u32 	%r18140, %r18132, 24, 8;
	cvt.u16.u32 	%rs12826, %r18140;
	ld.local.v2.b32 	{%r18141, %r18142}, [%rd3+264];
	bfe.u32 	%r18143, %r18141, 0, 8;
	cvt.u16.u32 	%rs12825, %r18143;
	bfe.u32 	%r18144, %r18141, 8, 8;
	cvt.u16.u32 	%rs12824, %r18144;
	bfe.u32 	%r18145, %r18141, 16, 8;
	cvt.u16.u32 	%rs12823, %r18145;
	bfe.u32 	%r18146, %r18141, 24, 8;
	cvt.u16.u32 	%rs12822, %r18146;
	bfe.u32 	%r18147, %r18142, 0, 8;
	cvt.u16.u32 	%rs12821, %r18147;
	bfe.u32 	%r18148, %r18142, 8, 8;
	cvt.u16.u32 	%rs12820, %r18148;
	bfe.u32 	%r18149, %r18142, 16, 8;
	cvt.u16.u32 	%rs12819, %r18149;
	bfe.u32 	%r18150, %r18142, 24, 8;
	cvt.u16.u32 	%rs12818, %r18150;
$L__BB1_28:
	ld.param.u32 	%r28643, [_ZN3cub18CUB_300001_SM_10006detail6reduce28DeviceReduceSingleTileKernelINS2_10policy_hubI4Itemj13Addition_funcE10Policy1000EN6thrust24THRUST_300001_SM_1000_NS6detail15normal_iteratorINSA_10device_ptrIS5_EEEEPS5_jS6_S5_S5_N4cuda3std3__410__identityEEEvT0_T1_T2_T3_T4_T6__param_2];
	cvt.u32.u16 	%r18491, %rs13073;
	and.b32  	%r18492, %r18491, 255;
	and.b16  	%rs12086, %rs13072, 255;
	mul.wide.u16 	%r18493, %rs12086, 256;
	or.b32  	%r18494, %r18493, %r18492;
	cvt.u32.u16 	%r18495, %rs13071;
	shl.b32 	%r18496, %r18495, 16;
	and.b32  	%r18497, %r18496, 16711680;
	or.b32  	%r18498, %r18494, %r18497;
	cvt.u32.u16 	%r18499, %rs13070;
	shl.b32 	%r18500, %r18499, 24;
	or.b32  	%r18172, %r18498, %r18500;
	cvt.u32.u16 	%r18501, %rs13069;
	and.b32  	%r18502, %r18501, 255;
	and.b16  	%rs12087, %rs13068, 255;
	mul.wide.u16 	%r18503, %rs12087, 256;
	or.b32  	%r18504, %r18503, %r18502;
	cvt.u32.u16 	%r18505, %rs13067;
	shl.b32 	%r18506, %r18505, 16;
	and.b32  	%r18507, %r18506, 16711680;
	or.b32  	%r18508, %r18504, %r18507;
	cvt.u32.u16 	%r18509, %rs13066;
	shl.b32 	%r18510, %r18509, 24;
	or.b32  	%r18177, %r18508, %r18510;
	cvt.u32.u16 	%r18511, %rs13065;
	and.b32  	%r18512, %r18511, 255;
	and.b16  	%rs12088, %rs13064, 255;
	mul.wide.u16 	%r18513, %rs12088, 256;
	or.b32  	%r18514, %r18513, %r18512;
	cvt.u32.u16 	%r18515, %rs13063;
	shl.b32 	%r18516, %r18515, 16;
	and.b32  	%r18517, %r18516, 16711680;
	or.b32  	%r18518, %r18514, %r18517;
	cvt.u32.u16 	%r18519, %rs13062;
	shl.b32 	%r18520, %r18519, 24;
	or.b32  	%r18182, %r18518, %r18520;
	cvt.u32.u16 	%r18521, %rs13061;
	and.b32  	%r18522, %r18521, 255;
	and.b16  	%rs12089, %rs13060, 255;
	mul.wide.u16 	%r18523, %rs12089, 256;
	or.b32  	%r18524, %r18523, %r18522;
	cvt.u32.u16 	%r18525, %rs13059;
	shl.b32 	%r18526, %r18525, 16;
	and.b32  	%r18527, %r18526, 16711680;
	or.b32  	%r18528, %r18524, %r18527;
	cvt.u32.u16 	%r18529, %rs13058;
	shl.b32 	%r18530, %r18529, 24;
	or.b32  	%r18187, %r18528, %r18530;
	cvt.u32.u16 	%r18531, %rs13057;
	and.b32  	%r18532, %r18531, 255;
	and.b16  	%rs12090, %rs13056, 255;
	mul.wide.u16 	%r18533, %rs12090, 256;
	or.b32  	%r18534, %r18533, %r18532;
	cvt.u32.u16 	%r18535, %rs13055;
	shl.b32 	%r18536, %r18535, 16;
	and.b32  	%r18537, %r18536, 16711680;
	or.b32  	%r18538, %r18534, %r18537;
	cvt.u32.u16 	%r18539, %rs13054;
	shl.b32 	%r18540, %r18539, 24;
	or.b32  	%r18192, %r18538, %r18540;
	cvt.u32.u16 	%r18541, %rs13053;
	and.b32  	%r18542, %r18541, 255;
	and.b16  	%rs12091, %rs13052, 255;
	mul.wide.u16 	%r18543, %rs12091, 256;
	or.b32  	%r18544, %r18543, %r18542;
	cvt.u32.u16 	%r18545, %rs13051;
	shl.b32 	%r18546, %r18545, 16;
	and.b32  	%r18547, %r18546, 16711680;
	or.b32  	%r18548, %r18544, %r18547;
	cvt.u32.u16 	%r18549, %rs13050;
	shl.b32 	%r18550, %r18549, 24;
	or.b32  	%r18197, %r18548, %r18550;
	cvt.u32.u16 	%r18551, %rs13049;
	and.b32  	%r18552, %r18551, 255;
	and.b16  	%rs12092, %rs13048, 255;
	mul.wide.u16 	%r18553, %rs12092, 256;
	or.b32  	%r18554, %r18553, %r18552;
	cvt.u32.u16 	%r18555, %rs13047;
	shl.b32 	%r18556, %r18555, 16;
	and.b32  	%r18557, %r18556, 16711680;
	or.b32  	%r18558, %r18554, %r18557;
	cvt.u32.u16 	%r18559, %rs13046;
	shl.b32 	%r18560, %r18559, 24;
	or.b32  	%r18202, %r18558, %r18560;
	cvt.u32.u16 	%r18561, %rs13045;
	and.b32  	%r18562, %r18561, 255;
	and.b16  	%rs12093, %rs13044, 255;
	mul.wide.u16 	%r18563, %rs12093, 256;
	or.b32  	%r18564, %r18563, %r18562;
	cvt.u32.u16 	%r18565, %rs13043;
	shl.b32 	%r18566, %r18565, 16;
	and.b32  	%r18567, %r18566, 16711680;
	or.b32  	%r18568, %r18564, %r18567;
	cvt.u32.u16 	%r18569, %rs13042;
	shl.b32 	%r18570, %r18569, 24;
	or.b32  	%r18207, %r18568, %r18570;
	cvt.u32.u16 	%r18571, %rs13041;
	and.b32  	%r18572, %r18571, 255;
	and.b16  	%rs12094, %rs13040, 255;
	mul.wide.u16 	%r18573, %rs12094, 256;
	or.b32  	%r18574, %r18573, %r18572;
	cvt.u32.u16 	%r18575, %rs13039;
	shl.b32 	%r18576, %r18575, 16;
	and.b32  	%r18577, %r18576, 16711680;
	or.b32  	%r18578, %r18574, %r18577;
	cvt.u32.u16 	%r18579, %rs13038;
	shl.b32 	%r18580, %r18579, 24;
	or.b32  	%r18212, %r18578, %r18580;
	cvt.u32.u16 	%r18581, %rs13037;
	and.b32  	%r18582, %r18581, 255;
	and.b16  	%rs12095, %rs13036, 255;
	mul.wide.u16 	%r18583, %rs12095, 256;
	or.b32  	%r18584, %r18583, %r18582;
	cvt.u32.u16 	%r18585, %rs13035;
	shl.b32 	%r18586, %r18585, 16;
	and.b32  	%r18587, %r18586, 16711680;
	or.b32  	%r18588, %r18584, %r18587;
	cvt.u32.u16 	%r18589, %rs13034;
	shl.b32 	%r18590, %r18589, 24;
	or.b32  	%r18217, %r18588, %r18590;
	cvt.u32.u16 	%r18591, %rs13033;
	and.b32  	%r18592, %r18591, 255;
	and.b16  	%rs12096, %rs13032, 255;
	mul.wide.u16 	%r18593, %rs12096, 256;
	or.b32  	%r18594, %r18593, %r18592;
	cvt.u32.u16 	%r18595, %rs13031;
	shl.b32 	%r18596, %r18595, 16;
	and.b32  	%r18597, %r18596, 16711680;
	or.b32  	%r18598, %r18594, %r18597;
	cvt.u32.u16 	%r18599, %rs13030;
	shl.b32 	%r18600, %r18599, 24;
	or.b32  	%r18222, %r18598, %r18600;
	cvt.u32.u16 	%r18601, %rs13029;
	and.b32  	%r18602, %r18601, 255;
	and.b16  	%rs12097, %rs13028, 255;
	mul.wide.u16 	%r18603, %rs12097, 256;
	or.b32  	%r18604, %r18603, %r18602;
	cvt.u32.u16 	%r18605, %rs13027;
	shl.b32 	%r18606, %r18605, 16;
	and.b32  	%r18607, %r18606, 16711680;
	or.b32  	%r18608, %r18604, %r18607;
	cvt.u32.u16 	%r18609, %rs13026;
	shl.b32 	%r18610, %r18609, 24;
	or.b32  	%r18227, %r18608, %r18610;
	cvt.u32.u16 	%r18611, %rs13025;
	and.b32  	%r18612, %r18611, 255;
	and.b16  	%rs12098, %rs13024, 255;
	mul.wide.u16 	%r18613, %rs12098, 256;
	or.b32  	%r18614, %r18613, %r18612;
	cvt.u32.u16 	%r18615, %rs13023;
	shl.b32 	%r18616, %r18615, 16;
	and.b32  	%r18617, %r18616, 16711680;
	or.b32  	%r18618, %r18614, %r18617;
	cvt.u32.u16 	%r18619, %rs13022;
	shl.b32 	%r18620, %r18619, 24;
	or.b32  	%r18232, %r18618, %r18620;
	cvt.u32.u16 	%r18621, %rs13021;
	and.b32  	%r18622, %r18621, 255;
	and.b16  	%rs12099, %rs13020, 255;
	mul.wide.u16 	%r18623, %rs12099, 256;
	or.b32  	%r18624, %r18623, %r18622;
	cvt.u32.u16 	%r18625, %rs13019;
	shl.b32 	%r18626, %r18625, 16;
	and.b32  	%r18627, %r18626, 16711680;
	or.b32  	%r18628, %r18624, %r18627;
	cvt.u32.u16 	%r18629, %rs13018;
	shl.b32 	%r18630, %r18629, 24;
	or.b32  	%r18237, %r18628, %r18630;
	cvt.u32.u16 	%r18631, %rs13017;
	and.b32  	%r18632, %r18631, 255;
	and.b16  	%rs12100, %rs13016, 255;
	mul.wide.u16 	%r18633, %rs12100, 256;
	or.b32  	%r18634, %r18633, %r18632;
	cvt.u32.u16 	%r18635, %rs13015;
	shl.b32 	%r18636, %r18635, 16;
	and.b32  	%r18637, %r18636, 16711680;
	or.b32  	%r18638, %r18634, %r18637;
	cvt.u32.u16 	%r18639, %rs13014;
	shl.b32 	%r18640, %r18639, 24;
	or.b32  	%r18242, %r18638, %r18640;
	cvt.u32.u16 	%r18641, %rs13013;
	and.b32  	%r18642, %r18641, 255;
	and.b16  	%rs12101, %rs13012, 255;
	mul.wide.u16 	%r18643, %rs12101, 256;
	or.b32  	%r18644, %r18643, %r18642;
	cvt.u32.u16 	%r18645, %rs13011;
	shl.b32 	%r18646, %r18645, 16;
	and.b32  	%r18647, %r18646, 16711680;
	or.b32  	%r18648, %r18644, %r18647;
	cvt.u32.u16 	%r18649, %rs13010;
	shl.b32 	%r18650, %r18649, 24;
	or.b32  	%r18247, %r18648, %r18650;
	cvt.u32.u16 	%r18651, %rs13009;
	and.b32  	%r18652, %r18651, 255;
	and.b16  	%rs12102, %rs13008, 255;
	mul.wide.u16 	%r18653, %rs12102, 256;
	or.b32  	%r18654, %r18653, %r18652;
	cvt.u32.u16 	%r18655, %rs13007;
	shl.b32 	%r18656, %r18655, 16;
	and.b32  	%r18657, %r18656, 16711680;
	or.b32  	%r18658, %r18654, %r18657;
	cvt.u32.u16 	%r18659, %rs13006;
	shl.b32 	%r18660, %r18659, 24;
	or.b32  	%r18252, %r18658, %r18660;
	cvt.u32.u16 	%r18661, %rs13005;
	and.b32  	%r18662, %r18661, 255;
	and.b16  	%rs12103, %rs13004, 255;
	mul.wide.u16 	%r18663, %rs12103, 256;
	or.b32  	%r18664, %r18663, %r18662;
	cvt.u32.u16 	%r18665, %rs13003;
	shl.b32 	%r18666, %r18665, 16;
	and.b32  	%r18667, %r18666, 16711680;
	or.b32  	%r18668, %r18664, %r18667;
	cvt.u32.u16 	%r18669, %rs13002;
	shl.b32 	%r18670, %r18669, 24;
	or.b32  	%r18257, %r18668, %r18670;
	cvt.u32.u16 	%r18671, %rs13001;
	and.b32  	%r18672, %r18671, 255;
	and.b16  	%rs12104, %rs13000, 255;
	mul.wide.u16 	%r18673, %rs12104, 256;
	or.b32  	%r18674, %r18673, %r18672;
	cvt.u32.u16 	%r18675, %rs12999;
	shl.b32 	%r18676, %r18675, 16;
	and.b32  	%r18677, %r18676, 16711680;
	or.b32  	%r18678, %r18674, %r18677;
	cvt.u32.u16 	%r18679, %rs12998;
	shl.b32 	%r18680, %r18679, 24;
	or.b32  	%r18262, %r18678, %r18680;
	cvt.u32.u16 	%r18681, %rs12997;
	and.b32  	%r18682, %r18681, 255;
	and.b16  	%rs12105, %rs12996, 255;
	mul.wide.u16 	%r18683, %rs12105, 256;
	or.b32  	%r18684, %r18683, %r18682;
	cvt.u32.u16 	%r18685, %rs12995;
	shl.b32 	%r18686, %r18685, 16;
	and.b32  	%r18687, %r18686, 16711680;
	or.b32  	%r18688, %r18684, %r18687;
	cvt.u32.u16 	%r18689, %rs12994;
	shl.b32 	%r18690, %r18689, 24;
	or.b32  	%r18267, %r18688, %r18690;
	cvt.u32.u16 	%r18691, %rs12993;
	and.b32  	%r18692, %r18691, 255;
	and.b16  	%rs12106, %rs12992, 255;
	mul.wide.u16 	%r18693, %rs12106, 256;
	or.b32  	%r18694, %r18693, %r18692;
	cvt.u32.u16 	%r18695, %rs12991;
	shl.b32 	%r18696, %r18695, 16;
	and.b32  	%r18697, %r18696, 16711680;
	or.b32  	%r18698, %r18694, %r18697;
	cvt.u32.u16 	%r18699, %rs12990;
	shl.b32 	%r18700, %r18699, 24;
	or.b32  	%r18272, %r18698, %r18700;
	cvt.u32.u16 	%r18701, %rs12989;
	and.b32  	%r18702, %r18701, 255;
	and.b16  	%rs12107, %rs12988, 255;
	mul.wide.u16 	%r18703, %rs12107, 256;
	or.b32  	%r18704, %r18703, %r18702;
	cvt.u32.u16 	%r18705, %rs12987;
	shl.b32 	%r18706, %r18705, 16;
	and.b32  	%r18707, %r18706, 16711680;
	or.b32  	%r18708, %r18704, %r18707;
	cvt.u32.u16 	%r18709, %rs12986;
	shl.b32 	%r18710, %r18709, 24;
	or.b32  	%r18277, %r18708, %r18710;
	cvt.u32.u16 	%r18711, %rs12985;
	and.b32  	%r18712, %r18711, 255;
	and.b16  	%rs12108, %rs12984, 255;
	mul.wide.u16 	%r18713, %rs12108, 256;
	or.b32  	%r18714, %r18713, %r18712;
	cvt.u32.u16 	%r18715, %rs12983;
	shl.b32 	%r18716, %r18715, 16;
	and.b32  	%r18717, %r18716, 16711680;
	or.b32  	%r18718, %r18714, %r18717;
	cvt.u32.u16 	%r18719, %rs12982;
	shl.b32 	%r18720, %r18719, 24;
	or.b32  	%r18282, %r18718, %r18720;
	cvt.u32.u16 	%r18721, %rs12981;
	and.b32  	%r18722, %r18721, 255;
	and.b16  	%rs12109, %rs12980, 255;
	mul.wide.u16 	%r18723, %rs12109, 256;
	or.b32  	%r18724, %r18723, %r18722;
	cvt.u32.u16 	%r18725, %rs12979;
	shl.b32 	%r18726, %r18725, 16;
	and.b32  	%r18727, %r18726, 16711680;
	or.b32  	%r18728, %r18724, %r18727;
	cvt.u32.u16 	%r18729, %rs12978;
	shl.b32 	%r18730, %r18729, 24;
	or.b32  	%r18287, %r18728, %r18730;
	cvt.u32.u16 	%r18731, %rs12977;
	and.b32  	%r18732, %r18731, 255;
	and.b16  	%rs12110, %rs12976, 255;
	mul.wide.u16 	%r18733, %rs12110, 256;
	or.b32  	%r18734, %r18733, %r18732;
	cvt.u32.u16 	%r18735, %rs12975;
	shl.b32 	%r18736, %r18735, 16;
	and.b32  	%r18737, %r18736, 16711680;
	or.b32  	%r18738, %r18734, %r18737;
	cvt.u32.u16 	%r18739, %rs12974;
	shl.b32 	%r18740, %r18739, 24;
	or.b32  	%r18292, %r18738, %r18740;
	cvt.u32.u16 	%r18741, %rs12973;
	and.b32  	%r18742, %r18741, 255;
	and.b16  	%rs12111, %rs12972, 255;
	mul.wide.u16 	%r18743, %rs12111, 256;
	or.b32  	%r18744, %r18743, %r18742;
	cvt.u32.u16 	%r18745, %rs12971;
	shl.b32 	%r18746, %r18745, 16;
	and.b32  	%r18747, %r18746, 16711680;
	or.b32  	%r18748, %r18744, %r18747;
	cvt.u32.u16 	%r18749, %rs12970;
	shl.b32 	%r18750, %r18749, 24;
	or.b32  	%r18297, %r18748, %r18750;
	cvt.u32.u16 	%r18751, %rs12969;
	and.b32  	%r18752, %r18751, 255;
	and.b16  	%rs12112, %rs12968, 255;
	mul.wide.u16 	%r18753, %rs12112, 256;
	or.b32  	%r18754, %r18753, %r18752;
	cvt.u32.u16 	%r18755, %rs12967;
	shl.b32 	%r18756, %r18755, 16;
	and.b32  	%r18757, %r18756, 16711680;
	or.b32  	%r18758, %r18754, %r18757;
	cvt.u32.u16 	%r18759, %rs12966;
	shl.b32 	%r18760, %r18759, 24;
	or.b32  	%r18302, %r18758, %r18760;
	cvt.u32.u16 	%r18761, %rs12965;
	and.b32  	%r18762, %r18761, 255;
	and.b16  	%rs12113, %rs12964, 255;
	mul.wide.u16 	%r18763, %rs12113, 256;
	or.b32  	%r18764, %r18763, %r18762;
	cvt.u32.u16 	%r18765, %rs12963;
	shl.b32 	%r18766, %r18765, 16;
	and.b32  	%r18767, %r18766, 16711680;
	or.b32  	%r18768, %r18764, %r18767;
	cvt.u32.u16 	%r18769, %rs12962;
	shl.b32 	%r18770, %r18769, 24;
	or.b32  	%r18307, %r18768, %r18770;
	cvt.u32.u16 	%r18771, %rs12961;
	and.b32  	%r18772, %r18771, 255;
	and.b16  	%rs12114, %rs12960, 255;
	mul.wide.u16 	%r18773, %rs12114, 256;
	or.b32  	%r18774, %r18773, %r18772;
	cvt.u32.u16 	%r18775, %rs12959;
	shl.b32 	%r18776, %r18775, 16;
	and.b32  	%r18777, %r18776, 16711680;
	or.b32  	%r18778, %r18774, %r18777;
	cvt.u32.u16 	%r18779, %rs12958;
	shl.b32 	%r18780, %r18779, 24;
	or.b32  	%r18312, %r18778, %r18780;
	cvt.u32.u16 	%r18781, %rs12957;
	and.b32  	%r18782, %r18781, 255;
	and.b16  	%rs12115, %rs12956, 255;
	mul.wide.u16 	%r18783, %rs12115, 256;
	or.b32  	%r18784, %r18783, %r18782;
	cvt.u32.u16 	%r18785, %rs12955;
	shl.b32 	%r18786, %r18785, 16;
	and.b32  	%r18787, %r18786, 16711680;
	or.b32  	%r18788, %r18784, %r18787;
	cvt.u32.u16 	%r18789, %rs12954;
	shl.b32 	%r18790, %r18789, 24;
	or.b32  	%r18317, %r18788, %r18790;
	cvt.u32.u16 	%r18791, %rs12953;
	and.b32  	%r18792, %r18791, 255;
	and.b16  	%rs12116, %rs12952, 255;
	mul.wide.u16 	%r18793, %rs12116, 256;
	or.b32  	%r18794, %r18793, %r18792;
	cvt.u32.u16 	%r18795, %rs12951;
	shl.b32 	%r18796, %r18795, 16;
	and.b32  	%r18797, %r18796, 16711680;
	or.b32  	%r18798, %r18794, %r18797;
	cvt.u32.u16 	%r18799, %rs12950;
	shl.b32 	%r18800, %r18799, 24;
	or.b32  	%r18322, %r18798, %r18800;
	cvt.u32.u16 	%r18801, %rs12949;
	and.b32  	%r18802, %r18801, 255;
	and.b16  	%rs12117, %rs12948, 255;
	mul.wide.u16 	%r18803, %rs12117, 256;
	or.b32  	%r18804, %r18803, %r18802;
	cvt.u32.u16 	%r18805, %rs12947;
	shl.b32 	%r18806, %r18805, 16;
	and.b32  	%r18807, %r18806, 16711680;
	or.b32  	%r18808, %r18804, %r18807;
	cvt.u32.u16 	%r18809, %rs12946;
	shl.b32 	%r18810, %r18809, 24;
	or.b32  	%r18327, %r18808, %r18810;
	cvt.u32.u16 	%r18811, %rs12945;
	and.b32  	%r18812, %r18811, 255;
	and.b16  	%rs12118, %rs12944, 255;
	mul.wide.u16 	%r18813, %rs12118, 256;
	or.b32  	%r18814, %r18813, %r18812;
	cvt.u32.u16 	%r18815, %rs12943;
	shl.b32 	%r18816, %r18815, 16;
	and.b32  	%r18817, %r18816, 16711680;
	or.b32  	%r18818, %r18814, %r18817;
	cvt.u32.u16 	%r18819, %rs12942;
	shl.b32 	%r18820, %r18819, 24;
	or.b32  	%r18332, %r18818, %r18820;
	cvt.u32.u16 	%r18821, %rs12941;
	and.b32  	%r18822, %r18821, 255;
	and.b16  	%rs12119, %rs12940, 255;
	mul.wide.u16 	%r18823, %rs12119, 256;
	or.b32  	%r18824, %r18823, %r18822;
	cvt.u32.u16 	%r18825, %rs12939;
	shl.b32 	%r18826, %r18825, 16;
	and.b32  	%r18827, %r18826, 16711680;
	or.b32  	%r18828, %r18824, %r18827;
	cvt.u32.u16 	%r18829, %rs12938;
	shl.b32 	%r18830, %r18829, 24;
	or.b32  	%r18337, %r18828, %r18830;
	cvt.u32.u16 	%r18831, %rs12937;
	and.b32  	%r18832, %r18831, 255;
	and.b16  	%rs12120, %rs12936, 255;
	mul.wide.u16 	%r18833, %rs12120, 256;
	or.b32  	%r18834, %r18833, %r18832;
	cvt.u32.u16 	%r18835, %rs12935;
	shl.b32 	%r18836, %r18835, 16;
	and.b32  	%r18837, %r18836, 16711680;
	or.b32  	%r18838, %r18834, %r18837;
	cvt.u32.u16 	%r18839, %rs12934;
	shl.b32 	%r18840, %r18839, 24;
	or.b32  	%r18342, %r18838, %r18840;
	cvt.u32.u16 	%r18841, %rs12933;
	and.b32  	%r18842, %r18841, 255;
	and.b16  	%rs12121, %rs12932, 255;
	mul.wide.u16 	%r18843, %rs12121, 256;
	or.b32  	%r18844, %r18843, %r18842;
	cvt.u32.u16 	%r18845, %rs12931;
	shl.b32 	%r18846, %r18845, 16;
	and.b32  	%r18847, %r18846, 16711680;
	or.b32  	%r18848, %r18844, %r18847;
	cvt.u32.u16 	%r18849, %rs12930;
	shl.b32 	%r18850, %r18849, 24;
	or.b32  	%r18347, %r18848, %r18850;
	cvt.u32.u16 	%r18851, %rs12929;
	and.b32  	%r18852, %r18851, 255;
	and.b16  	%rs12122, %rs12928, 255;
	mul.wide.u16 	%r18853, %rs12122, 256;
	or.b32  	%r18854, %r18853, %r18852;
	cvt.u32.u16 	%r18855, %rs12927;
	shl.b32 	%r18856, %r18855, 16;
	and.b32  	%r18857, %r18856, 16711680;
	or.b32  	%r18858, %r18854, %r18857;
	cvt.u32.u16 	%r18859, %rs12926;
	shl.b32 	%r18860, %r18859, 24;
	or.b32  	%r18352, %r18858, %r18860;
	cvt.u32.u16 	%r18861, %rs12925;
	and.b32  	%r18862, %r18861, 255;
	and.b16  	%rs12123, %rs12924, 255;
	mul.wide.u16 	%r18863, %rs12123, 256;
	or.b32  	%r18864, %r18863, %r18862;
	cvt.u32.u16 	%r18865, %rs12923;
	shl.b32 	%r18866, %r18865, 16;
	and.b32  	%r18867, %r18866, 16711680;
	or.b32  	%r18868, %r18864, %r18867;
	cvt.u32.u16 	%r18869, %rs12922;
	shl.b32 	%r18870, %r18869, 24;
	or.b32  	%r18357, %r18868, %r18870;
	cvt.u32.u16 	%r18871, %rs12921;
	and.b32  	%r18872, %r18871, 255;
	and.b16  	%rs12124, %rs12920, 255;
	mul.wide.u16 	%r18873, %rs12124, 256;
	or.b32  	%r18874, %r18873, %r18872;
	cvt.u32.u16 	%r18875, %rs12919;
	shl.b32 	%r18876, %r18875, 16;
	and.b32  	%r18877, %r18876, 16711680;
	or.b32  	%r18878, %r18874, %r18877;
	cvt.u32.u16 	%r18879, %rs12918;
	shl.b32 	%r18880, %r18879, 24;
	or.b32  	%r18362, %r18878, %r18880;
	cvt.u32.u16 	%r18881, %rs12917;
	and.b32  	%r18882, %r18881, 255;
	and.b16  	%rs12125, %rs12916, 255;
	mul.wide.u16 	%r18883, %rs12125, 256;
	or.b32  	%r18884, %r18883, %r18882;
	cvt.u32.u16 	%r18885, %rs12915;
	shl.b32 	%r18886, %r18885, 16;
	and.b32  	%r18887, %r18886, 16711680;
	or.b32  	%r18888, %r18884, %r18887;
	cvt.u32.u16 	%r18889, %rs12914;
	shl.b32 	%r18890, %r18889, 24;
	or.b32  	%r18367, %r18888, %r18890;
	cvt.u32.u16 	%r18891, %rs12913;
	and.b32  	%r18892, %r18891, 255;
	and.b16  	%rs12126, %rs12912, 255;
	mul.wide.u16 	%r18893, %rs12126, 256;
	or.b32  	%r18894, %r18893, %r18892;
	cvt.u32.u16 	%r18895, %rs12911;
	shl.b32 	%r18896, %r18895, 16;
	and.b32  	%r18897, %r18896, 16711680;
	or.b32  	%r18898, %r18894, %r18897;
	cvt.u32.u16 	%r18899, %rs12910;
	shl.b32 	%r18900, %r18899, 24;
	or.b32  	%r18372, %r18898, %r18900;
	cvt.u32.u16 	%r18901, %rs12909;
	and.b32  	%r18902, %r18901, 255;
	and.b16  	%rs12127, %rs12908, 255;
	mul.wide.u16 	%r18903, %rs12127, 256;
	or.b32  	%r18904, %r18903, %r18902;
	cvt.u32.u16 	%r18905, %rs12907;
	shl.b32 	%r18906, %r18905, 16;
	and.b32  	%r18907, %r18906, 16711680;
	or.b32  	%r18908, %r18904, %r18907;
	cvt.u32.u16 	%r18909, %rs12906;
	shl.b32 	%r18910, %r18909, 24;
	or.b32  	%r18377, %r18908, %r18910;
	cvt.u32.u16 	%r18911, %rs12905;
	and.b32  	%r18912, %r18911, 255;
	and.b16  	%rs12128, %rs12904, 255;
	mul.wide.u16 	%r18913, %rs12128, 256;
	or.b32  	%r18914, %r18913, %r18912;
	cvt.u32.u16 	%r18915, %rs12903;
	shl.b32 	%r18916, %r18915, 16;
	and.b32  	%r18917, %r18916, 16711680;
	or.b32  	%r18918, %r18914, %r18917;
	cvt.u32.u16 	%r18919, %rs12902;
	shl.b32 	%r18920, %r18919, 24;
	or.b32  	%r18382, %r18918, %r18920;
	cvt.u32.u16 	%r18921, %rs12901;
	and.b32  	%r18922, %r18921, 255;
	and.b16  	%rs12129, %rs12900, 255;
	mul.wide.u16 	%r18923, %rs12129, 256;
	or.b32  	%r18924, %r18923, %r18922;
	cvt.u32.u16 	%r18925, %rs12899;
	shl.b32 	%r18926, %r18925, 16;
	and.b32  	%r18927, %r18926, 16711680;
	or.b32  	%r18928, %r18924, %r18927;
	cvt.u32.u16 	%r18929, %rs12898;
	shl.b32 	%r18930, %r18929, 24;
	or.b32  	%r18387, %r18928, %r18930;
	cvt.u32.u16 	%r18931, %rs12897;
	and.b32  	%r18932, %r18931, 255;
	and.b16  	%rs12130, %rs12896, 255;
	mul.wide.u16 	%r18933, %rs12130, 256;
	or.b32  	%r18934, %r18933, %r18932;
	cvt.u32.u16 	%r18935, %rs12895;
	shl.b32 	%r18936, %r18935, 16;
	and.b32  	%r18937, %r18936, 16711680;
	or.b32  	%r18938, %r18934, %r18937;
	cvt.u32.u16 	%r18939, %rs12894;
	shl.b32 	%r18940, %r18939, 24;
	or.b32  	%r18392, %r18938, %r18940;
	cvt.u32.u16 	%r18941, %rs12893;
	and.b32  	%r18942, %r18941, 255;
	and.b16  	%rs12131, %rs12892, 255;
	mul.wide.u16 	%r18943, %rs12131, 256;
	or.b32  	%r18944, %r18943, %r18942;
	cvt.u32.u16 	%r18945, %rs12891;
	shl.b32 	%r18946, %r18945, 16;
	and.b32  	%r18947, %r18946, 16711680;
	or.b32  	%r18948, %r18944, %r18947;
	cvt.u32.u16 	%r18949, %rs12890;
	shl.b32 	%r18950, %r18949, 24;
	or.b32  	%r18397, %r18948, %r18950;
	cvt.u32.u16 	%r18951, %rs12889;
	and.b32  	%r18952, %r18951, 255;
	and.b16  	%rs12132, %rs12888, 255;
	mul.wide.u16 	%r18953, %rs12132, 256;
	or.b32  	%r18954, %r18953, %r18952;
	cvt.u32.u16 	%r18955, %rs12887;
	shl.b32 	%r18956, %r18955, 16;
	and.b32  	%r18957, %r18956, 16711680;
	or.b32  	%r18958, %r18954, %r18957;
	cvt.u32.u16 	%r18959, %rs12886;
	shl.b32 	%r18960, %r18959, 24;
	or.b32  	%r18402, %r18958, %r18960;
	cvt.u32.u16 	%r18961, %rs12885;
	and.b32  	%r18962, %r18961, 255;
	and.b16  	%rs12133, %rs12884, 255;
	mul.wide.u16 	%r18963, %rs12133, 256;
	or.b32  	%r18964, %r18963, %r18962;
	cvt.u32.u16 	%r18965, %rs12883;
	shl.b32 	%r18966, %r18965, 16;
	and.b32  	%r18967, %r18966, 16711680;
	or.b32  	%r18968, %r18964, %r18967;
	cvt.u32.u16 	%r18969, %rs12882;
	shl.b32 	%r18970, %r18969, 24;
	or.b32  	%r18407, %r18968, %r18970;
	cvt.u32.u16 	%r18971, %rs12881;
	and.b32  	%r18972, %r18971, 255;
	and.b16  	%rs12134, %rs12880, 255;
	mul.wide.u16 	%r18973, %rs12134, 256;
	or.b32  	%r18974, %r18973, %r18972;
	cvt.u32.u16 	%r18975, %rs12879;
	shl.b32 	%r18976, %r18975, 16;
	and.b32  	%r18977, %r18976, 16711680;
	or.b32  	%r18978, %r18974, %r18977;
	cvt.u32.u16 	%r18979, %rs12878;
	shl.b32 	%r18980, %r18979, 24;
	or.b32  	%r18412, %r18978, %r18980;
	cvt.u32.u16 	%r18981, %rs12877;
	and.b32  	%r18982, %r18981, 255;
	and.b16  	%rs12135, %rs12876, 255;
	mul.wide.u16 	%r18983, %rs12135, 256;
	or.b32  	%r18984, %r18983, %r18982;
	cvt.u32.u16 	%r18985, %rs12875;
	shl.b32 	%r18986, %r18985, 16;
	and.b32  	%r18987, %r18986, 16711680;
	or.b32  	%r18988, %r18984, %r18987;
	cvt.u32.u16 	%r18989, %rs12874;
	shl.b32 	%r18990, %r18989, 24;
	or.b32  	%r18417, %r18988, %r18990;
	cvt.u32.u16 	%r18991, %rs12873;
	and.b32  	%r18992, %r18991, 255;
	and.b16  	%rs12136, %rs12872, 255;
	mul.wide.u16 	%r18993, %rs12136, 256;
	or.b32  	%r18994, %r18993, %r18992;
	cvt.u32.u16 	%r18995, %rs12871;
	shl.b32 	%r18996, %r18995, 16;
	and.b32  	%r18997, %r18996, 16711680;
	or.b32  	%r18998, %r18994, %r18997;
	cvt.u32.u16 	%r18999, %rs12870;
	shl.b32 	%r19000, %r18999, 24;
	or.b32  	%r18422, %r18998, %r19000;
	cvt.u32.u16 	%r19001, %rs12869;
	and.b32  	%r19002, %r19001, 255;
	and.b16  	%rs12137, %rs12868, 255;
	mul.wide.u16 	%r19003, %rs12137, 256;
	or.b32  	%r19004, %r19003, %r19002;
	cvt.u32.u16 	%r19005, %rs12867;
	shl.b32 	%r19006, %r19005, 16;
	and.b32  	%r19007, %r19006, 16711680;
	or.b32  	%r19008, %r19004, %r19007;
	cvt.u32.u16 	%r19009, %rs12866;
	shl.b32 	%r19010, %r19009, 24;
	or.b32  	%r18427, %r19008, %r19010;
	cvt.u32.u16 	%r19011, %rs12865;
	and.b32  	%r19012, %r19011, 255;
	and.b16  	%rs12138, %rs12864, 255;
	mul.wide.u16 	%r19013, %rs12138, 256;
	or.b32  	%r19014, %r19013, %r19012;
	cvt.u32.u16 	%r19015, %rs12863;
	shl.b32 	%r19016, %r19015, 16;
	and.b32  	%r19017, %r19016, 16711680;
	or.b32  	%r19018, %r19014, %r19017;
	cvt.u32.u16 	%r19019, %rs12862;
	shl.b32 	%r19020, %r19019, 24;
	or.b32  	%r18432, %r19018, %r19020;
	cvt.u32.u16 	%r19021, %rs12861;
	and.b32  	%r19022, %r19021, 255;
	and.b16  	%rs12139, %rs12860, 255;
	mul.wide.u16 	%r19023, %rs12139, 256;
	or.b32  	%r19024, %r19023, %r19022;
	cvt.u32.u16 	%r19025, %rs12859;
	shl.b32 	%r19026, %r19025, 16;
	and.b32  	%r19027, %r19026, 16711680;
	or.b32  	%r19028, %r19024, %r19027;
	cvt.u32.u16 	%r19029, %rs12858;
	shl.b32 	%r19030, %r19029, 24;
	or.b32  	%r18437, %r19028, %r19030;
	cvt.u32.u16 	%r19031, %rs12857;
	and.b32  	%r19032, %r19031, 255;
	and.b16  	%rs12140, %rs12856, 255;
	mul.wide.u16 	%r19033, %rs12140, 256;
	or.b32  	%r19034, %r19033, %r19032;
	cvt.u32.u16 	%r19035, %rs12855;
	shl.b32 	%r19036, %r19035, 16;
	and.b32  	%r19037, %r19036, 16711680;
	or.b32  	%r19038, %r19034, %r19037;
	cvt.u32.u16 	%r19039, %rs12854;
	shl.b32 	%r19040, %r19039, 24;
	or.b32  	%r18442, %r19038, %r19040;
	cvt.u32.u16 	%r19041, %rs12853;
	and.b32  	%r19042, %r19041, 255;
	and.b16  	%rs12141, %rs12852, 255;
	mul.wide.u16 	%r19043, %rs12141, 256;
	or.b32  	%r19044, %r19043, %r19042;
	cvt.u32.u16 	%r19045, %rs12851;
	shl.b32 	%r19046, %r19045, 16;
	and.b32  	%r19047, %r19046, 16711680;
	or.b32  	%r19048, %r19044, %r19047;
	cvt.u32.u16 	%r19049, %rs12850;
	shl.b32 	%r19050, %r19049, 24;
	or.b32  	%r18447, %r19048, %r19050;
	cvt.u32.u16 	%r19051, %rs12849;
	and.b32  	%r19052, %r19051, 255;
	and.b16  	%rs12142, %rs12848, 255;
	mul.wide.u16 	%r19053, %rs12142, 256;
	or.b32  	%r19054, %r19053, %r19052;
	cvt.u32.u16 	%r19055, %rs12847;
	shl.b32 	%r19056, %r19055, 16;
	and.b32  	%r19057, %r19056, 16711680;
	or.b32  	%r19058, %r19054, %r19057;
	cvt.u32.u16 	%r19059, %rs12846;
	shl.b32 	%r19060, %r19059, 24;
	or.b32  	%r18452, %r19058, %r19060;
	cvt.u32.u16 	%r19061, %rs12845;
	and.b32  	%r19062, %r19061, 255;
	and.b16  	%rs12143, %rs12844, 255;
	mul.wide.u16 	%r19063, %rs12143, 256;
	or.b32  	%r19064, %r19063, %r19062;
	cvt.u32.u16 	%r19065, %rs12843;
	shl.b32 	%r19066, %r19065, 16;
	and.b32  	%r19067, %r19066, 16711680;
	or.b32  	%r19068, %r19064, %r19067;
	cvt.u32.u16 	%r19069, %rs12842;
	shl.b32 	%r19070, %r19069, 24;
	or.b32  	%r18457, %r19068, %r19070;
	cvt.u32.u16 	%r19071, %rs12841;
	and.b32  	%r19072, %r19071, 255;
	and.b16  	%rs12144, %rs12840, 255;
	mul.wide.u16 	%r19073, %rs12144, 256;
	or.b32  	%r19074, %r19073, %r19072;
	cvt.u32.u16 	%r19075, %rs12839;
	shl.b32 	%r19076, %r19075, 16;
	and.b32  	%r19077, %r19076, 16711680;
	or.b32  	%r19078, %r19074, %r19077;
	cvt.u32.u16 	%r19079, %rs12838;
	shl.b32 	%r19080, %r19079, 24;
	or.b32  	%r18462, %r19078, %r19080;
	cvt.u32.u16 	%r19081, %rs12837;
	and.b32  	%r19082, %r19081, 255;
	and.b16  	%rs12145, %rs12836, 255;
	mul.wide.u16 	%r19083, %rs12145, 256;
	or.b32  	%r19084, %r19083, %r19082;
	cvt.u32.u16 	%r19085, %rs12835;
	shl.b32 	%r19086, %r19085, 16;
	and.b32  	%r19087, %r19086, 16711680;
	or.b32  	%r19088, %r19084, %r19087;
	cvt.u32.u16 	%r19089, %rs12834;
	shl.b32 	%r19090, %r19089, 24;
	or.b32  	%r18467, %r19088, %r19090;
	cvt.u32.u16 	%r19091, %rs12833;
	and.b32  	%r19092, %r19091, 255;
	and.b16  	%rs12146, %rs12832, 255;
	mul.wide.u16 	%r19093, %rs12146, 256;
	or.b32  	%r19094, %r19093, %r19092;
	cvt.u32.u16 	%r19095, %rs12831;
	shl.b32 	%r19096, %r19095, 16;
	and.b32  	%r19097, %r19096, 16711680;
	or.b32  	%r19098, %r19094, %r19097;
	cvt.u32.u16 	%r19099, %rs12830;
	shl.b32 	%r19100, %r19099, 24;
	or.b32  	%r18472, %r19098, %r19100;
	cvt.u32.u16 	%r19101, %rs12829;
	and.b32  	%r19102, %r19101, 255;
	and.b16  	%rs12147, %rs12828, 255;
	mul.wide.u16 	%r19103, %rs12147, 256;
	or.b32  	%r19104, %r19103, %r19102;
	cvt.u32.u16 	%r19105, %rs12827;
	shl.b32 	%r19106, %r19105, 16;
	and.b32  	%r19107, %r19106, 16711680;
	or.b32  	%r19108, %r19104, %r19107;
	cvt.u32.u16 	%r19109, %rs12826;
	shl.b32 	%r19110, %r19109, 24;
	or.b32  	%r18477, %r19108, %r19110;
	cvt.u32.u16 	%r19111, %rs12825;
	and.b32  	%r19112, %r19111, 255;
	and.b16  	%rs12148, %rs12824, 255;
	mul.wide.u16 	%r19113, %rs12148, 256;
	or.b32  	%r19114, %r19113, %r19112;
	cvt.u32.u16 	%r19115, %rs12823;
	shl.b32 	%r19116, %r19115, 16;
	and.b32  	%r19117, %r19116, 16711680;
	or.b32  	%r19118, %r19114, %r19117;
	cvt.u32.u16 	%r19119, %rs12822;
	shl.b32 	%r19120, %r19119, 24;
	or.b32  	%r18482, %r19118, %r19120;
	cvt.u32.u16 	%r19121, %rs12821;
	and.b32  	%r19122, %r19121, 255;
	and.b16  	%rs12149, %rs12820, 255;
	mul.wide.u16 	%r19123, %rs12149, 256;
	or.b32  	%r19124, %r19123, %r19122;
	cvt.u32.u16 	%r19125, %rs12819;
	shl.b32 	%r19126, %r19125, 16;
	and.b32  	%r19127, %r19126, 16711680;
	or.b32  	%r19128, %r19124, %r19127;
	cvt.u32.u16 	%r19129, %rs12818;
	shl.b32 	%r19130, %r19129, 24;
	or.b32  	%r18487, %r19128, %r19130;
	mov.u32 	%r19131, %tid.x;
	and.b32  	%r19132, %r19131, 992;
	add.s32 	%r19133, %r19132, 32;
	setp.gt.s32 	%p68, %r19133, %r28643;
	not.b32 	%r19134, %r19132;
	add.s32 	%r19135, %r28643, %r19134;
	selp.b32 	%r18489, %r19135, 31, %p68;
	mov.b32 	%r18488, 4;
	mov.b32 	%r18490, -1;
	// begin inline asm
	shfl.sync.down.b32 %r18151, %r28660, %r18488, %r18489, %r18490;
	// end inline asm
	// begin inline asm
	shfl.sync.down.b32 %r18156, %r18157, %r18488, %r18489, %r18490;
	// end inline asm
	mov.b64 	%rd163, %fd78;
	mov.b64 	{%r18162, %r18167}, %rd163;
	// begin inline asm
	shfl.sync.down.b32 %r18161, %r18162, %r18488, %r18489, %r18490;
	// end inline asm
	// begin inline asm
	shfl.sync.down.b32 %r18166, %r18167, %r18488, %r18489, %r18490;
	// end inline asm
	// begin inline asm
	shfl.sync.down.b32 %r18171, %r18172, %r18488, %r18489, %r18490;
	// end inline asm
	// begin inline asm
	shfl.sync.down.b32 %r18176, %r18177, %r18488, %r18489, %r18490;
	// end inline asm
	// begin inline asm
	shfl.sync.down.b32 %r18181, %r18182, %r18488, %r18489, %r18490;
	// end inline asm
	// begin inline asm
	shfl.sync.down.b32 %r18186, %r18187, %r18488, %r18489, %r18490;
	// end inline asm
	// begin inline asm
	shfl.sync.down.b32 %r18191, %r18192, %r18488, %r18489, %r18490;
	// end inline asm
	// begin inline asm
	shfl.sync.down.b32 %r18196, %r18197, %r18488, %r18489, %r18490;
	// end inline asm
	// begin inline asm
	shfl.sync.down.b32 %r18201, %r18202, %r18488, %r18489, %r18490;
	// end inline asm
	// begin inline asm
	shfl.sync.down.b32 %r18206, %r18207, %r18488, %r18489, %r18490;
	// end inline asm
	// begin inline asm
	shfl.sync.down.b32 %r18211, %r18212, %r18488, %r18489, %r18490;
	// end inline asm
	// begin inline asm
	shfl.sync.down.b32 %r18216, %r18217, %r18488, %r18489, %r18490;
	// end inline asm
	// begin inline asm
	shfl.sync.down.b32 %r18221, %r18222, %r18488, %r18489, %r18490;
	// end inline asm
	// begin inline asm
	shfl.sync.down.b32 %r18226, %r18227, %r18488, %r18489, %r18490;
	// end inline asm
	// begin inline asm
	shfl.sync.down.b32 %r18231, %r18232, %r18488, %r18489, %r18490;
	// end inline asm
	// begin inline asm
	shfl.sync.down.b32 %r18236, %r18237, %r18488, %r18489, %r18490;
	// end inline asm
	// begin inline asm
	shfl.sync.down.b32 %r18241, %r18242, %r18488, %r18489, %r18490;
	// end inline asm
	// begin inline asm
	shfl.sync.down.b32 %r18246, %r18247, %r18488, %r18489, %r18490;
	// end inline asm
	// begin inline asm
	shfl.sync.down.b32 %r18251, %r18252, %r18488, %r18489, %r18490;
	// end inline asm
	// begin inline asm
	shfl.sync.down.b32 %r18256, %r18257, %r18488, %r18489, %r18490;
	// end inline asm
	// begin inline asm
	shfl.sync.down.b32 %r18261, %r18262, %r18488, %r18489, %r18490;
	// end inline asm
	// begin inline asm
	shfl.sync.down.b32 %r18266, %r18267, %r18488, %r18489, %r18490;
	// end inline asm
	// begin inline asm
	shfl.sync.down.b32 %r18271, %r18272, %r18488, %r18489, %r18490;
	// end inline asm
	// begin inline asm
	shfl.sync.down.b32 %r18276, %r18277, %r18488, %r18489, %r18490;
	// end inline asm
	// begin inline asm
	shfl.sync.down.b32 %r18281, %r18282, %r18488, %r18489, %r18490;
	// end inline asm
	// begin inline asm
	shfl.sync.down.b32 %r18286, %r18287, %r18488, %r18489, %r18490;
	// end inline asm
	// begin inline asm
	shfl.sync.down.b32 %r18291, %r18292, %r18488, %r18489, %r18490;
	// end inline asm
	// begin inline asm
	shfl.sync.down.b32 %r18296, %r18297, %r18488, %r18489, %r18490;
	// end inline asm
	// begin inline asm
	shfl.sync.down.b32 %r18301, %r18302, %r18488, %r18489, %r18490;
	// end inline asm
	// begin inline asm
	shfl.sync.down.b32 %r18306, %r18307, %r18488, %r18489, %r18490;
	// end inline asm
	// begin inline asm
	shfl.sync.down.b32 %r18311, %r18312, %r18488, %r18489, %r18490;
	// end inline asm
	// begin inline asm
	shfl.sync.down.b32 %r18316, %r18317, %r18488, %r18489, %r18490;
	// end inline asm
	// begin inline asm
	shfl.sync.down.b32 %r18321, %r18322, %r18488, %r18489, %r18490;
	// end inline asm
	// begin inline asm
	shfl.sync.down.b32 %r18326, %r18327, %r18488, %r18489, %r18490;
	// end inline asm
	// begin inline asm
	shfl.sync.down.b32 %r18331, %r18332, %r18488, %r18489, %r18490;
	// end inline asm
	// begin inline asm
	shfl.sync.down.b32 %r18336, %r18337, %r18488, %r18489, %r18490;
	// end inline asm
	// begin inline asm
	shfl.sync.down.b32 %r18341, %r18342, %r18488, %r18489, %r18490;
	// end inline asm
	// begin inline asm
	shfl.sync.down.b32 %r18346, %r18347, %r18488, %r18489, %r18490;
	// end inline asm
	// begin inline asm
	shfl.sync.down.b32 %r18351, %r18352, %r18488, %r18489, %r18490;
	// end inline asm
	// begin inline asm
	shfl.sync.down.b32 %r18356, %r18357, %r18488, %r18489, %r18490;
	// end inline asm
	// begin inline asm
	shfl.sync.down.b32 %r18361, %r18362, %r18488, %r18489, %r18490;
	// end inline asm
	// begin inline asm
	shfl.sync.down.b32 %r18366, %r18367, %r18488, %r18489, %r18490;
	// end inline asm
	// begin inline asm
	shfl.sync.down.b32 %r18371, %r18372, %r18488, %r18489, %r18490;
	// end inline asm
	// begin inline asm
	shfl.sync.down.b32 %r18376, %r18377, %r18488, %r18489, %r18490;
	// end inline asm
	// begin inline asm
	shfl.sync.down.b32 %r18381, %r18382, %r18488, %r18489, %r18490;
	// end inline asm
	// begin inline asm
	shfl.sync.down.b32 %r18386, %r18387, %r18488, %r18489, %r18490;
	// end inline asm
	// begin inline asm
	shfl.sync.down.b32 %r18391, %r18392, %r18488, %r18489, %r18490;
	// end inline asm
	// begin inline asm
	shfl.sync.down.b32 %r18396, %r18397, %r18488, %r18489, %r18490;
	// end inline asm
	// begin inline asm
	shfl.sync.down.b32 %r18401, %r18402, %r18488, %r18489, %r18490;
	// end inline asm
	// begin inline asm
	shfl.sync.down.b32 %r18406, %r18407, %r18488, %r18489, %r18490;
	// end inline asm
	// begin inline asm
	shfl.sync.down.b32 %r18411, %r18412, %r18488, %r18489, %r18490;
	// end inline asm
	// begin inline asm
	shfl.sync.down.b32 %r18416, %r18417, %r18488, %r18489, %r18490;
	// end inline asm
	// begin inline asm
	shfl.sync.down.b32 %r18421, %r18422, %r18488, %r18489, %r18490;
	// end inline asm
	// begin inline asm
	shfl.sync.down.b32 %r18426, %r18427, %r18488, %r18489, %r18490;
	// end inline asm
	// begin inline asm
	shfl.sync.down.b32 %r18431, %r18432, %r18488, %r18489, %r18490;
	// end inline asm
	// begin inline asm
	shfl.sync.down.b32 %r18436, %r18437, %r18488, %r18489, %r18490;
	// end inline asm
	// begin inline asm
	shfl.sync.down.b32 %r18441, %r18442, %r18488, %r18489, %r18490;
	// end inline asm
	// begin inline asm
	shfl.sync.down.b32 %r18446, %r18447, %r18488, %r18489, %r18490;
	// end inline asm
	// begin inline asm
	shfl.sync.down.b32 %r18451, %r18452, %r18488, %r18489, %r18490;
	// end inline asm
	// begin inline asm
	shfl.sync.down.b32 %r18456, %r18457, %r18488, %r18489, %r18490;
	// end inline asm
	// begin inline asm
	shfl.sync.down.b32 %r18461, %r18462, %r18488, %r18489, %r18490;
	// end inline asm
	// begin inline asm
	shfl.sync.down.b32 %r18466, %r18467, %r18488, %r18489, %r18490;
	// end inline asm
	// begin inline asm
	shfl.sync.down.b32 %r18471, %r18472, %r18488, %r18489, %r18490;
	// end inline asm
	// begin inline asm
	shfl.sync.down.b32 %r18476, %r18477, %r18488, %r18489, %r18490;
	// end inline asm
	// begin inline asm
	shfl.sync.down.b32 %r18481, %r18482, %r18488, %r18489, %r18490;
	// end inline asm
	// begin inline asm
	shfl.sync.down.b32 %r18486, %r18487, %r18488, %r18489, %r18490;
	// end inline asm
	add.s32 	%r19136, %r14639, 4;
	setp.gt.s32 	%p69, %r19136, %r18489;
	@%p69 bra 	$L__BB1_35;
	cvt.u16.u32 	%rs13588, %r18171;
	mov.b64 	%rd164, {%r18161, %r18166};
	mov.b64 	%fd13, %rd164;
	st.local.u32 	[%rd4], %r18151;
	st.local.v2.u32 	[%rd4+8], {%r18161, %r18166};
	st.local.v2.b32 	[%rd4+16], {%r18171, %r18176};
	st.local.v2.b32 	[%rd4+24], {%r18181, %r18186};
	st.local.v2.b32 	[%rd4+32], {%r18191, %r18196};
	st.local.v2.b32 	[%rd4+40], {%r18201, %r18206};
	st.local.v2.b32 	[%rd4+48], {%r18211, %r18216};
	st.local.v2.b32 	[%rd4+56], {%r18221, %r18226};
	st.local.v2.b32 	[%rd4+64], {%r18231, %r18236};
	st.local.v2.b32 	[%rd4+72], {%r18241, %r18246};
	st.local.v2.b32 	[%rd4+80], {%r18251, %r18256};
	st.local.v2.b32 	[%rd4+88], {%r18261, %r18266};
	st.local.v2.b32 	[%rd4+96], {%r18271, %r18276};
	st.local.v2.b32 	[%rd4+104], {%r18281, %r18286};
	st.local.v2.b32 	[%rd4+112], {%r18291, %r18296};
	st.local.v2.b32 	[%rd4+120], {%r18301, %r18306};
	st.local.v2.b32 	[%rd4+128], {%r18311, %r18316};
	st.local.v2.b32 	[%rd4+136], {%r18321, %r18326};
	st.local.v2.b32 	[%rd4+144], {%r18331, %r18336};
	st.local.v2.b32 	[%rd4+152], {%r18341, %r18346};
	st.local.v2.b32 	[%rd4+160], {%r18351, %r18356};
	st.local.v2.b32 	[%rd4+168], {%r18361, %r18366};
	st.local.v2.b32 	[%rd4+176], {%r18371, %r18376};
	st.local.v2.b32 	[%rd4+184], {%r18381, %r18386};
	st.local.v2.b32 	[%rd4+192], {%r18391, %r18396};
	st.local.v2.b32 	[%rd4+200], {%r18401, %r18406};
	st.local.v2.b32 	[%rd4+208], {%r18411, %r18416};
	st.local.v2.b32 	[%rd4+216], {%r18421, %r18426};
	st.local.v2.b32 	[%rd4+224], {%r18431, %r18436};
	st.local.v2.b32 	[%rd4+232], {%r18441, %r18446};
	st.local.v2.b32 	[%rd4+240], {%r18451, %r18456};
	st.local.v2.b32 	[%rd4+248], {%r18461, %r18466};
	st.local.v2.b32 	[%rd4+256], {%r18471, %r18476};
	st.local.v2.b32 	[%rd4+264], {%r18481, %r18486};
	st.local.u32 	[%rd3], %r28660;
	st.local.f64 	[%rd3+8], %fd78;
	cvt.u32.u16 	%r19138, %rs13066;
	cvt.u32.u16 	%r19139, %rs13067;
	prmt.b32 	%r19140, %r19139, %r19138, 0x3340U;
	cvt.u32.u16 	%r19141, %rs13068;
	cvt.u32.u16 	%r19142, %rs13069;
	prmt.b32 	%r19143, %r19142, %r19141, 0x3340U;
	prmt.b32 	%r19144, %r19143, %r19140, 0x5410U;
	cvt.u32.u16 	%r19145, %rs13070;
	cvt.u32.u16 	%r19146, %rs13071;
	prmt.b32 	%r19147, %r19146, %r19145, 0x3340U;
	cvt.u32.u16 	%r19148, %rs13072;
	cvt.u32.u16 	%r19149, %rs13073;
	prmt.b32 	%r19150, %r19149, %r19148, 0x3340U;
	prmt.b32 	%r19151, %r19150, %r19147, 0x5410U;
	st.local.v2.b32 	[%rd3+16], {%r19151, %r19144};
	cvt.u32.u16 	%r19152, %rs13058;
	cvt.u32.u16 	%r19153, %rs13059;
	prmt.b32 	%r19154, %r19153, %r19152, 0x3340U;
	cvt.u32.u16 	%r19155, %rs13060;
	cvt.u32.u16 	%r19156, %rs13061;
	prmt.b32 	%r19157, %r19156, %r19155, 0x3340U;
	prmt.b32 	%r19158, %r19157, %r19154, 0x5410U;
	cvt.u32.u16 	%r19159, %rs13062;
	cvt.u32.u16 	%r19160, %rs13063;
	prmt.b32 	%r19161, %r19160, %r19159, 0x3340U;
	cvt.u32.u16 	%r19162, %rs13064;
	cvt.u32.u16 	%r19163, %rs13065;
	prmt.b32 	%r19164, %r19163, %r19162, 0x3340U;
	prmt.b32 	%r19165, %r19164, %r19161, 0x5410U;
	st.local.v2.b32 	[%rd3+24], {%r19165, %r19158};
	cvt.u32.u16 	%r19166, %rs13050;
	cvt.u32.u16 	%r19167, %rs13051;
	prmt.b32 	%r19168, %r19167, %r19166, 0x3340U;
	cvt.u32.u16 	%r19169, %rs13052;
	cvt.u32.u16 	%r19170, %rs13053;
	prmt.b32 	%r19171, %r19170, %r19169, 0x3340U;
	prmt.b32 	%r19172, %r19171, %r19168, 0x5410U;
	cvt.u32.u16 	%r19173, %rs13054;
	cvt.u32.u16 	%r19174, %rs13055;
	prmt.b32 	%r19175, %r19174, %r19173, 0x3340U;
	cvt.u32.u16 	%r19176, %rs13056;
	cvt.u32.u16 	%r19177, %rs13057;
	prmt.b32 	%r19178, %r19177, %r19176, 0x3340U;
	prmt.b32 	%r19179, %r19178, %r19175, 0x5410U;
	st.local.v2.b32 	[%rd3+32], {%r19179, %r19172};
	cvt.u32.u16 	%r19180, %rs13042;
	cvt.u32.u16 	%r19181, %rs13043;
	prmt.b32 	%r19182, %r19181, %r19180, 0x3340U;
	cvt.u32.u16 	%r19183, %rs13044;
	cvt.u32.u16 	%r19184, %rs13045;
	prmt.b32 	%r19185, %r19184, %r19183, 0x3340U;
	prmt.b32 	%r19186, %r19185, %r19182, 0x5410U;
	cvt.u32.u16 	%r19187, %rs13046;
	cvt.u32.u16 	%r19188, %rs13047;
	prmt.b32 	%r19189, %r19188, %r19187, 0x3340U;
	cvt.u32.u16 	%r19190, %rs13048;
	cvt.u32.u16 	%r19191, %rs13049;
	prmt.b32 	%r19192, %r19191, %r19190, 0x3340U;
	prmt.b32 	%r19193, %r19192, %r19189, 0x5410U;
	st.local.v2.b32 	[%rd3+40], {%r19193, %r19186};
	cvt.u32.u16 	%r19194, %rs13034;
	cvt.u32.u16 	%r19195, %rs13035;
	prmt.b32 	%r19196, %r19195, %r19194, 0x3340U;
	cvt.u32.u16 	%r19197, %rs13036;
	cvt.u32.u16 	%r19198, %rs13037;
	prmt.b32 	%r19199, %r19198, %r19197, 0x3340U;
	prmt.b32 	%r19200, %r19199, %r19196, 0x5410U;
	cvt.u32.u16 	%r19201, %rs13038;
	cvt.u32.u16 	%r19202, %rs13039;
	prmt.b32 	%r19203, %r19202, %r19201, 0x3340U;
	cvt.u32.u16 	%r19204, %rs13040;
	cvt.u32.u16 	%r19205, %rs13041;
	prmt.b32 	%r19206, %r19205, %r19204, 0x3340U;
	prmt.b32 	%r19207, %r19206, %r19203, 0x5410U;
	st.local.v2.b32 	[%rd3+48], {%r19207, %r19200};
	cvt.u32.u16 	%r19208, %rs13026;
	cvt.u32.u16 	%r19209, %rs13027;
	prmt.b32 	%r19210, %r19209, %r19208, 0x3340U;
	cvt.u32.u16 	%r19211, %rs13028;
	cvt.u32.u16 	%r19212, %rs13029;
	prmt.b32 	%r19213, %r19212, %r19211, 0x3340U;
	prmt.b32 	%r19214, %r19213, %r19210, 0x5410U;
	cvt.u32.u16 	%r19215, %rs13030;
	cvt.u32.u16 	%r19216, %rs13031;
	prmt.b32 	%r19217, %r19216, %r19215, 0x3340U;
	cvt.u32.u16 	%r19218, %rs13032;
	cvt.u32.u16 	%r19219, %rs13033;
	prmt.b32 	%r19220, %r19219, %r19218, 0x3340U;
	prmt.b32 	%r19221, %r19220, %r19217, 0x5410U;
	st.local.v2.b32 	[%rd3+56], {%r19221, %r19214};
	cvt.u32.u16 	%r19222, %rs13018;
	cvt.u32.u16 	%r19223, %rs13019;
	prmt.b32 	%r19224, %r19223, %r19222, 0x3340U;
	cvt.u32.u16 	%r19225, %rs13020;
	cvt.u32.u16 	%r19226, %rs13021;
	prmt.b32 	%r19227, %r19226, %r19225, 0x3340U;
	prmt.b32 	%r19228, %r19227, %r19224, 0x5410U;
	cvt.u32.u16 	%r19229, %rs13022;
	cvt.u32.u16 	%r19230, %rs13023;
	prmt.b32 	%r19231, %r19230, %r19229, 0x3340U;
	cvt.u32.u16 	%r19232, %rs13024;
	cvt.u32.u16 	%r19233, %rs13025;
	prmt.b32 	%r19234, %r19233, %r19232, 0x3340U;
	prmt.b32 	%r19235, %r19234, %r19231, 0x5410U;
	st.local.v2.b32 	[%rd3+64], {%r19235, %r19228};
	cvt.u32.u16 	%r19236, %rs13010;
	cvt.u32.u16 	%r19237, %rs13011;
	prmt.b32 	%r19238, %r19237, %r19236, 0x3340U;
	cvt.u32.u16 	%r19239, %rs13012;
	cvt.u32.u16 	%r19240, %rs13013;
	prmt.b32 	%r19241, %r19240, %r19239, 0x3340U;
	prmt.b32 	%r19242, %r19241, %r19238, 0x5410U;
	cvt.u32.u16 	%r19243, %rs13014;
	cvt.u32.u16 	%r19244, %rs13015;
	prmt.b32 	%r19245, %r19244, %r19243, 0x3340U;
	cvt.u32.u16 	%r19246, %rs13016;
	cvt.u32.u16 	%r19247, %rs13017;
	prmt.b32 	%r19248, %r19247, %r19246, 0x3340U;
	prmt.b32 	%r19249, %r19248, %r19245, 0x5410U;
	st.local.v2.b32 	[%rd3+72], {%r19249, %r19242};
	cvt.u32.u16 	%r19250, %rs13002;
	cvt.u32.u16 	%r19251, %rs13003;
	prmt.b32 	%r19252, %r19251, %r19250, 0x3340U;
	cvt.u32.u16 	%r19253, %rs13004;
	cvt.u32.u16 	%r19254, %rs13005;
	prmt.b32 	%r19255, %r19254, %r19253, 0x3340U;
	prmt.b32 	%r19256, %r19255, %r19252, 0x5410U;
	cvt.u32.u16 	%r19257, %rs13006;
	cvt.u32.u16 	%r19258, %rs13007;
	prmt.b32 	%r19259, %r19258, %r19257, 0x3340U;
	cvt.u32.u16 	%r19260, %rs13008;
	cvt.u32.u16 	%r19261, %rs13009;
	prmt.b32 	%r19262, %r19261, %r19260, 0x3340U;
	prmt.b32 	%r19263, %r19262, %r19259, 0x5410U;
	st.local.v2.b32 	[%rd3+80], {%r19263, %r19256};
	cvt.u32.u16 	%r19264, %rs12994;
	cvt.u32.u16 	%r19265, %rs12995;
	prmt.b32 	%r19266, %r19265, %r19264, 0x3340U;
	cvt.u32.u16 	%r19267, %rs12996;
	cvt.u32.u16 	%r19268, %rs12997;
	prmt.b32 	%r19269, %r19268, %r19267, 0x3340U;
	prmt.b32 	%r19270, %r19269, %r19266, 0x5410U;
	cvt.u32.u16 	%r19271, %rs12998;
	cvt.u32.u16 	%r19272, %rs12999;
	prmt.b32 	%r19273, %r19272, %r19271, 0x3340U;
	cvt.u32.u16 	%r19274, %rs13000;
	cvt.u32.u16 	%r19275, %rs13001;
	prmt.b32 	%r19276, %r19275, %r19274, 0x3340U;
	prmt.b32 	%r19277, %r19276, %r19273, 0x5410U;
	st.local.v2.b32 	[%rd3+88], {%r19277, %r19270};
	cvt.u32.u16 	%r19278, %rs12986;
	cvt.u32.u16 	%r19279, %rs12987;
	prmt.b32 	%r19280, %r19279, %r19278, 0x3340U;
	cvt.u32.u16 	%r19281, %rs12988;
	cvt.u32.u16 	%r19282, %rs12989;
	prmt.b32 	%r19283, %r19282, %r19281, 0x3340U;
	prmt.b32 	%r19284, %r19283, %r19280, 0x5410U;
	cvt.u32.u16 	%r19285, %rs12990;
	cvt.u32.u16 	%r19286, %rs12991;
	prmt.b32 	%r19287, %r19286, %r19285, 0x3340U;
	cvt.u32.u16 	%r19288, %rs12992;
	cvt.u32.u16 	%r19289, %rs12993;
	prmt.b32 	%r19290, %r19289, %r19288, 0x3340U;
	prmt.b32 	%r19291, %r19290, %r19287, 0x5410U;
	st.local.v2.b32 	[%rd3+96], {%r19291, %r19284};
	cvt.u32.u16 	%r19292, %rs12978;
	cvt.u32.u16 	%r19293, %rs12979;
	prmt.b32 	%r19294, %r19293, %r19292, 0x3340U;
	cvt.u32.u16 	%r19295, %rs12980;
	cvt.u32.u16 	%r19296, %rs12981;
	prmt.b32 	%r19297, %r19296, %r19295, 0x3340U;
	prmt.b32 	%r19298, %r19297, %r19294, 0x5410U;
	cvt.u32.u16 	%r19299, %rs12982;
	cvt.u32.u16 	%r19300, %rs12983;
	prmt.b32 	%r19301, %r19300, %r19299, 0x3340U;
	cvt.u32.u16 	%r19302, %rs12984;
	cvt.u32.u16 	%r19303, %rs12985;
	prmt.b32 	%r19304, %r19303, %r19302, 0x3340U;
	prmt.b32 	%r19305, %r19304, %r19301, 0x5410U;
	st.local.v2.b32 	[%rd3+104], {%r19305, %r19298};
	cvt.u32.u16 	%r19306, %rs12970;
	cvt.u32.u16 	%r19307, %rs12971;
	prmt.b32 	%r19308, %r19307, %r19306, 0x3340U;
	cvt.u32.u16 	%r19309, %rs12972;
	cvt.u32.u16 	%r19310, %rs12973;
	prmt.b32 	%r19311, %r19310, %r19309, 0x3340U;
	prmt.b32 	%r19312, %r19311, %r19308, 0x5410U;
	cvt.u32.u16 	%r19313, %rs12974;
	cvt.u32.u16 	%r19314, %rs12975;
	prmt.b32 	%r19315, %r19314, %r19313, 0x3340U;
	cvt.u32.u16 	%r19316, %rs12976;
	cvt.u32.u16 	%r19317, %rs12977;
	prmt.b32 	%r19318, %r19317, %r19316, 0x3340U;
	prmt.b32 	%r19319, %r19318, %r19315, 0x5410U;
	st.local.v2.b32 	[%rd3+112], {%r19319, %r19312};
	cvt.u32.u16 	%r19320, %rs12962;
	cvt.u32.u16 	%r19321, %rs12963;
	prmt.b32 	%r19322, %r19321, %r19320, 0x3340U;
	cvt.u32.u16 	%r19323, %rs12964;
	cvt.u32.u16 	%r19324, %rs12965;
	prmt.b32 	%r19325, %r19324, %r19323, 0x3340U;
	prmt.b32 	%r19326, %r19325, %r19322, 0x5410U;
	cvt.u32.u16 	%r19327, %rs12966;
	cvt.u32.u16 	%r19328, %rs12967;
	prmt.b32 	%r19329, %r19328, %r19327, 0x3340U;
	cvt.u32.u16 	%r19330, %rs12968;
	cvt.u32.u16 	%r19331, %rs12969;
	prmt.b32 	%r19332, %r19331, %r19330, 0x3340U;
	prmt.b32 	%r19333, %r19332, %r19329, 0x5410U;
	st.local.v2.b32 	[%rd3+120], {%r19333, %r19326};
	cvt.u32.u16 	%r19334, %rs12954;
	cvt.u32.u16 	%r19335, %rs12955;
	prmt.b32 	%r19336, %r19335, %r19334, 0x3340U;
	cvt.u32.u16 	%r19337, %rs12956;
	cvt.u32.u16 	%r19338, %rs12957;
	prmt.b32 	%r19339, %r19338, %r19337, 0x3340U;
	prmt.b32 	%r19340, %r19339, %r19336, 0x5410U;
	cvt.u32.u16 	%r19341, %rs12958;
	cvt.u32.u16 	%r19342, %rs12959;
	prmt.b32 	%r19343, %r19342, %r19341, 0x3340U;
	cvt.u32.u16 	%r19344, %rs12960;
	cvt.u32.u16 	%r19345, %rs12961;
	prmt.b32 	%r19346, %r19345, %r19344, 0x3340U;
	prmt.b32 	%r19347, %r19346, %r19343, 0x5410U;
	st.local.v2.b32 	[%rd3+128], {%r19347, %r19340};
	cvt.u32.u16 	%r19348, %rs12946;
	cvt.u32.u16 	%r19349, %rs12947;
	prmt.b32 	%r19350, %r19349, %r19348, 0x3340U;
	cvt.u32.u16 	%r19351, %rs12948;
	cvt.u32.u16 	%r19352, %rs12949;
	prmt.b32 	%r19353, %r19352, %r19351, 0x3340U;
	prmt.b32 	%r19354, %r19353, %r19350, 0x5410U;
	cvt.u32.u16 	%r19355, %rs12950;
	cvt.u32.u16 	%r19356, %rs12951;
	prmt.b32 	%r19357, %r19356, %r19355, 0x3340U;
	cvt.u32.u16 	%r19358, %rs12952;
	cvt.u32.u16 	%r19359, %rs12953;
	prmt.b32 	%r19360, %r19359, %r19358, 0x3340U;
	prmt.b32 	%r19361, %r19360, %r19357, 0x5410U;
	st.local.v2.b32 	[%rd3+136], {%r19361, %r19354};
	cvt.u32.u16 	%r19362, %rs12938;
	cvt.u32.u16 	%r19363, %rs12939;
	prmt.b32 	%r19364, %r19363, %r19362, 0x3340U;
	cvt.u32.u16 	%r19365, %rs12940;
	cvt.u32.u16 	%r19366, %rs12941;
	prmt.b32 	%r19367, %r19366, %r19365, 0x3340U;
	prmt.b32 	%r19368, %r19367, %r19364, 0x5410U;
	cvt.u32.u16 	%r19369, %rs12942;
	cvt.u32.u16 	%r19370, %rs12943;
	prmt.b32 	%r19371, %r19370, %r19369, 0x3340U;
	cvt.u32.u16 	%r19372, %rs12944;
	cvt.u32.u16 	%r19373, %rs12945;
	prmt.b32 	%r19374, %r19373, %r19372, 0x3340U;
	prmt.b32 	%r19375, %r19374, %r19371, 0x5410U;
	st.local.v2.b32 	[%rd3+144], {%r19375, %r19368};
	cvt.u32.u16 	%r19376, %rs12930;
	cvt.u32.u16 	%r19377, %rs12931;
	prmt.b32 	%r19378, %r19377, %r19376, 0x3340U;
	cvt.u32.u16 	%r19379, %rs12932;
	cvt.u32.u16 	%r19380, %rs12933;
	prmt.b32 	%r19381, %r19380, %r19379, 0x3340U;
	prmt.b32 	%r19382, %r19381, %r19378, 0x5410U;
	cvt.u32.u16 	%r19383, %rs12934;
	cvt.u32.u16 	%r19384, %rs12935;
	prmt.b32 	%r19385, %r19384, %r19383, 0x3340U;
	cvt.u32.u16 	%r19386, %rs12936;
	cvt.u32.u16 	%r19387, %rs12937;
	prmt.b32 	%r19388, %r19387, %r19386, 0x3340U;
	prmt.b32 	%r19389, %r19388, %r19385, 0x5410U;
	st.local.v2.b32 	[%rd3+152], {%r19389, %r19382};
	cvt.u32.u16 	%r19390, %rs12922;
	cvt.u32.u16 	%r19391, %rs12923;
	prmt.b32 	%r19392, %r19391, %r19390, 0x3340U;
	cvt.u32.u16 	%r19393, %rs12924;
	cvt.u32.u16 	%r19394, %rs12925;
	prmt.b32 	%r19395, %r19394, %r19393, 0x3340U;
	prmt.b32 	%r19396, %r19395, %r19392, 0x5410U;
	cvt.u32.u16 	%r19397, %rs12926;
	cvt.u32.u16 	%r19398, %rs12927;
	prmt.b32 	%r19399, %r19398, %r19397, 0x3340U;
	cvt.u32.u16 	%r19400, %rs12928;
	cvt.u32.u16 	%r19401, %rs12929;
	prmt.b32 	%r19402, %r19401, %r19400, 0x3340U;
	prmt.b32 	%r19403, %r19402, %r19399, 0x5410U;
	st.local.v2.b32 	[%rd3+160], {%r19403, %r19396};
	cvt.u32.u16 	%r19404, %rs12914;
	cvt.u32.u16 	%r19405, %rs12915;
	prmt.b32 	%r19406, %r19405, %r19404, 0x3340U;
	cvt.u32.u16 	%r19407, %rs12916;
	cvt.u32.u16 	%r19408, %rs12917;
	prmt.b32 	%r19409, %r19408, %r19407, 0x3340U;
	prmt.b32 	%r19410, %r19409, %r19406, 0x5410U;
	cvt.u32.u16 	%r19411, %rs12918;
	cvt.u32.u16 	%r19412, %rs12919;
	prmt.b32 	%r19413, %r19412, %r19411, 0x3340U;
	cvt.u32.u16 	%r19414, %rs12920;
	cvt.u32.u16 	%r19415, %rs12921;
	prmt.b32 	%r19416, %r19415, %r19414, 0x3340U;
	prmt.b32 	%r19417, %r19416, %r19413, 0x5410U;
	st.local.v2.b32 	[%rd3+168], {%r19417, %r19410};
	cvt.u32.u16 	%r19418, %rs12906;
	cvt.u32.u16 	%r19419, %rs12907;
	prmt.b32 	%r19420, %r19419, %r19418, 0x3340U;
	cvt.u32.u16 	%r19421, %rs12908;
	cvt.u32.u16 	%r19422, %rs12909;
	prmt.b32 	%r19423, %r19422, %r19421, 0x3340U;
	prmt.b32 	%r19424, %r19423, %r19420, 0x5410U;
	cvt.u32.u16 	%r19425, %rs12910;
	cvt.u32.u16 	%r19426, %rs12911;
	prmt.b32 	%r19427, %r19426, %r19425, 0x3340U;
	cvt.u32.u16 	%r19428, %rs12912;
	cvt.u32.u16 	%r19429, %rs12913;
	prmt.b32 	%r19430, %r19429, %r19428, 0x3340U;
	prmt.b32 	%r19431, %r19430, %r19427, 0x5410U;
	st.local.v2.b32 	[%rd3+176], {%r19431, %r19424};
	cvt.u32.u16 	%r19432, %rs12898;
	cvt.u32.u16 	%r19433, %rs12899;
	prmt.b32 	%r19434, %r19433, %r19432, 0x3340U;
	cvt.u32.u16 	%r19435, %rs12900;
	cvt.u32.u16 	%r19436, %rs12901;
	prmt.b32 	%r19437, %r19436, %r19435, 0x3340U;
	prmt.b32 	%r19438, %r19437, %r19434, 0x5410U;
	cvt.u32.u16 	%r19439, %rs12902;
	cvt.u32.u16 	%r19440, %rs12903;
	prmt.b32 	%r19441, %r19440, %r19439, 0x3340U;
	cvt.u32.u16 	%r19442, %rs12904;
	cvt.u32.u16 	%r19443, %rs12905;
	prmt.b32 	%r19444, %r19443, %r19442, 0x3340U;
	prmt.b32 	%r19445, %r19444, %r19441, 0x5410U;
	st.local.v2.b32 	[%rd3+184], {%r19445, %r19438};
	cvt.u32.u16 	%r19446, %rs12890;
	cvt.u32.u16 	%r19447, %rs12891;
	prmt.b32 	%r19448, %r19447, %r19446, 0x3340U;
	cvt.u32.u16 	%r19449, %rs12892;
	cvt.u32.u16 	%r19450, %rs12893;
	prmt.b32 	%r19451, %r19450, %r19449, 0x3340U;
	prmt.b32 	%r19452, %r19451, %r19448, 0x5410U;
	cvt.u32.u16 	%r19453, %rs12894;
	cvt.u32.u16 	%r19454, %rs12895;
	prmt.b32 	%r19455, %r19454, %r19453, 0x3340U;
	cvt.u32.u16 	%r19456, %rs12896;
	cvt.u32.u16 	%r19457, %rs12897;
	prmt.b32 	%r19458, %r19457, %r19456, 0x3340U;
	prmt.b32 	%r19459, %r19458, %r19455, 0x5410U;
	st.local.v2.b32 	[%rd3+192], {%r19459, %r19452};
	cvt.u32.u16 	%r19460, %rs12882;
	cvt.u32.u16 	%r19461, %rs12883;
	prmt.b32 	%r19462, %r19461, %r19460, 0x3340U;
	cvt.u32.u16 	%r19463, %rs12884;
	cvt.u32.u16 	%r19464, %rs12885;
	prmt.b32 	%r19465, %r19464, %r19463, 0x3340U;
	prmt.b32 	%r19466, %r19465, %r19462, 0x5410U;
	cvt.u32.u16 	%r19467, %rs12886;
	cvt.u32.u16 	%r19468, %rs12887;
	prmt.b32 	%r19469, %r19468, %r19467, 0x3340U;
	cvt.u32.u16 	%r19470, %rs12888;
	cvt.u32.u16 	%r19471, %rs12889;
	prmt.b32 	%r19472, %r19471, %r19470, 0x3340U;
	prmt.b32 	%r19473, %r19472, %r19469, 0x5410U;
	st.local.v2.b32 	[%rd3+200], {%r19473, %r19466};
	cvt.u32.u16 	%r19474, %rs12874;
	cvt.u32.u16 	%r19475, %rs12875;
	prmt.b32 	%r19476, %r19475, %r19474, 0x3340U;
	cvt.u32.u16 	%r19477, %rs12876;
	cvt.u32.u16 	%r19478, %rs12877;
	prmt.b32 	%r19479, %r19478, %r19477, 0x3340U;
	prmt.b32 	%r19480, %r19479, %r19476, 0x5410U;
	cvt.u32.u16 	%r19481, %rs12878;
	cvt.u32.u16 	%r19482, %rs12879;
	prmt.b32 	%r19483, %r19482, %r19481, 0x3340U;
	cvt.u32.u16 	%r19484, %rs12880;
	cvt.u32.u16 	%r19485, %rs12881;
	prmt.b32 	%r19486, %r19485, %r19484, 0x3340U;
	prmt.b32 	%r19487, %r19486, %r19483, 0x5410U;
	st.local.v2.b32 	[%rd3+208], {%r19487, %r19480};
	cvt.u32.u16 	%r19488, %rs12866;
	cvt.u32.u16 	%r19489, %rs12867;
	prmt.b32 	%r19490, %r19489, %r19488, 0x3340U;
	cvt.u32.u16 	%r19491, %rs12868;
	cvt.u32.u16 	%r19492, %rs12869;
	prmt.b32 	%r19493, %r19492, %r19491, 0x3340U;
	prmt.b32 	%r19494, %r19493, %r19490, 0x5410U;
	cvt.u32.u16 	%r19495, %rs12870;
	cvt.u32.u16 	%r19496, %rs12871;
	prmt.b32 	%r19497, %r19496, %r19495, 0x3340U;
	cvt.u32.u16 	%r19498, %rs12872;
	cvt.u32.u16 	%r19499, %rs12873;
	prmt.b32 	%r19500, %r19499, %r19498, 0x3340U;
	prmt.b32 	%r19501, %r19500, %r19497, 0x5410U;
	st.local.v2.b32 	[%rd3+216], {%r19501, %r19494};
	cvt.u32.u16 	%r19502, %rs12858;
	cvt.u32.u16 	%r19503, %rs12859;
	prmt.b32 	%r19504, %r19503, %r19502, 0x3340U;
	cvt.u32.u16 	%r19505, %rs12860;
	cvt.u32.u16 	%r19506, %rs12861;
	prmt.b32 	%r19507, %r19506, %r19505, 0x3340U;
	prmt.b32 	%r19508, %r19507, %r19504, 0x5410U;
	cvt.u32.u16 	%r19509, %rs12862;
	cvt.u32.u16 	%r19510, %rs12863;
	prmt.b32 	%r19511, %r19510, %r19509, 0x3340U;
	cvt.u32.u16 	%r19512, %rs12864;
	cvt.u32.u16 	%r19513, %rs12865;
	prmt.b32 	%r19514, %r19513, %r19512, 0x3340U;
	prmt.b32 	%r19515, %r19514, %r19511, 0x5410U;
	st.local.v2.b32 	[%rd3+224], {%r19515, %r19508};
	cvt.u32.u16 	%r19516, %rs12850;
	cvt.u32.u16 	%r19517, %rs12851;
	prmt.b32 	%r19518, %r19517, %r19516, 0x3340U;
	cvt.u32.u16 	%r19519, %rs12852;
	cvt.u32.u16 	%r19520, %rs12853;
	prmt.b32 	%r19521, %r19520, %r19519, 0x3340U;
	prmt.b32 	%r19522, %r19521, %r19518, 0x5410U;
	cvt.u32.u16 	%r19523, %rs12854;
	cvt.u32.u16 	%r19524, %rs12855;
	prmt.b32 	%r19525, %r19524, %r19523, 0x3340U;
	cvt.u32.u16 	%r19526, %rs12856;
	cvt.u32.u16 	%r19527, %rs12857;
	prmt.b32 	%r19528, %r19527, %r19526, 0x3340U;
	prmt.b32 	%r19529, %r19528, %r19525, 0x5410U;
	st.local.v2.b32 	[%rd3+232], {%r19529, %r19522};
	cvt.u32.u16 	%r19530, %rs12842;
	cvt.u32.u16 	%r19531, %rs12843;
	prmt.b32 	%r19532, %r19531, %r19530, 0x3340U;
	cvt.u32.u16 	%r19533, %rs12844;
	cvt.u32.u16 	%r19534, %rs12845;
	prmt.b32 	%r19535, %r19534, %r19533, 0x3340U;
	prmt.b32 	%r19536, %r19535, %r19532, 0x5410U;
	cvt.u32.u16 	%r19537, %rs12846;
	cvt.u32.u16 	%r19538, %rs12847;
	prmt.b32 	%r19539, %r19538, %r19537, 0x3340U;
	cvt.u32.u16 	%r19540, %rs12848;
	cvt.u32.u16 	%r19541, %rs12849;
	prmt.b32 	%r19542, %r19541, %r19540, 0x3340U;
	prmt.b32 	%r19543, %r19542, %r19539, 0x5410U;
	st.local.v2.b32 	[%rd3+240], {%r19543, %r19536};
	cvt.u32.u16 	%r19544, %rs12834;
	cvt.u32.u16 	%r19545, %rs12835;
	prmt.b32 	%r19546, %r19545, %r19544, 0x3340U;
	cvt.u32.u16 	%r19547, %rs12836;
	cvt.u32.u16 	%r19548, %rs12837;
	prmt.b32 	%r19549, %r19548, %r19547, 0x3340U;
	prmt.b32 	%r19550, %r19549, %r19546, 0x5410U;
	cvt.u32.u16 	%r19551, %rs12838;
	cvt.u32.u16 	%r19552, %rs12839;
	prmt.b32 	%r19553, %r19552, %r19551, 0x3340U;
	cvt.u32.u16 	%r19554, %rs12840;
	cvt.u32.u16 	%r19555, %rs12841;
	prmt.b32 	%r19556, %r19555, %r19554, 0x3340U;
	prmt.b32 	%r19557, %r19556, %r19553, 0x5410U;
	st.local.v2.b32 	[%rd3+248], {%r19557, %r19550};
	cvt.u32.u16 	%r19558, %rs12826;
	cvt.u32.u16 	%r19559, %rs12827;
	prmt.b32 	%r19560, %r19559, %r19558, 0x3340U;
	cvt.u32.u16 	%r19561, %rs12828;
	cvt.u32.u16 	%r19562, %rs12829;
	prmt.b32 	%r19563, %r19562, %r19561, 0x3340U;
	prmt.b32 	%r19564, %r19563, %r19560, 0x5410U;
	cvt.u32.u16 	%r19565, %rs12830;
	cvt.u32.u16 	%r19566, %rs12831;
	prmt.b32 	%r19567, %r19566, %r19565, 0x3340U;
	cvt.u32.u16 	%r19568, %rs12832;
	cvt.u32.u16 	%r19569, %rs12833;
	prmt.b32 	%r19570, %r19569, %r19568, 0x3340U;
	prmt.b32 	%r19571, %r19570, %r19567, 0x5410U;
	st.local.v2.b32 	[%rd3+256], {%r19571, %r19564};
	cvt.u32.u16 	%r19572, %rs12818;
	cvt.u32.u16 	%r19573, %rs12819;
	prmt.b32 	%r19574, %r19573, %r19572, 0x3340U;
	cvt.u32.u16 	%r19575, %rs12820;
	cvt.u32.u16 	%r19576, %rs12821;
	prmt.b32 	%r19577, %r19576, %r19575, 0x3340U;
	prmt.b32 	%r19578, %r19577, %r19574, 0x5410U;
	cvt.u32.u16 	%r19579, %rs12822;
	cvt.u32.u16 	%r19580, %rs12823;
	prmt.b32 	%r19581, %r19580, %r19579, 0x3340U;
	cvt.u32.u16 	%r19582, %rs12824;
	cvt.u32.u16 	%r19583, %rs12825;
	prmt.b32 	%r19584, %r19583, %r19582, 0x3340U;
	prmt.b32 	%r19585, %r19584, %r19581, 0x5410U;
	st.local.v2.b32 	[%rd3+264], {%r19585, %r19578};
	mov.b32 	%r28671, 0;
$L__BB1_30:
	mov.u32 	%r28674, %r28671;
	cvt.u64.u32 	%rd165, %r28674;
	add.s64 	%rd166, %rd3, %rd165;
	ld.local.u8 	%rs12150, [%rd166+16];
	setp.ne.s16 	%p70, %rs12150, 0;
	add.s32 	%r28671, %r28674, 1;
	@%p70 bra 	$L__BB1_30;
	and.b16  	%rs12151, %rs13588, 255;
	setp.eq.s16 	%p71, %rs12151, 0;
	@%p71 bra 	$L__BB1_34;
	mov.b32 	%r28672, 0;
$L__BB1_33:
	cvt.u64.u32 	%rd167, %r28674;
	add.s64 	%rd168, %rd3, %rd167;
	st.local.u8 	[%rd168+16], %rs13588;
	add.s32 	%r28674, %r28674, 1;
	add.s32 	%r246, %r28672, 1;
	cvt.u64.u32 	%rd169, %r28672;
	add.s64 	%rd170, %rd4, %rd169;
	ld.local.u8 	%rs13588, [%rd170+17];
	setp.ne.s16 	%p72, %rs13588, 0;
	mov.u32 	%r28672, %r246;
	@%p72 bra 	$L__BB1_33;
$L__BB1_34:
	cvt.u64.u32 	%rd171, %r28674;
	add.s64 	%rd172, %rd3, %rd171;
	mov.b16 	%rs12152, 0;
	st.local.u8 	[%rd172+16], %rs12152;
	add.s32 	%r28660, %r28660, %r18151;
	st.local.u32 	[%rd3], %r28660;
	add.f64 	%fd78, %fd78, %fd13;
	st.local.f64 	[%rd3+8], %fd78;
	ld.local.v2.b32 	{%r19587, %r19588}, [%rd3+16];
	bfe.u32 	%r19589, %r19587, 0, 8;
	cvt.u16.u32 	%rs13073, %r19589;
	bfe.u32 	%r19590, %r19587, 8, 8;
	cvt.u16.u32 	%rs13072, %r19590;
	bfe.u32 	%r19591, %r19587, 16, 8;
	cvt.u16.u32 	%rs13071, %r19591;
	bfe.u32 	%r19592, %r19587, 24, 8;
	cvt.u16.u32 	%rs13070, %r19592;
	bfe.u32 	%r19593, %r19588, 0, 8;
	cvt.u16.u32 	%rs13069, %r19593;
	bfe.u32 	%r19594, %r19588, 8, 8;
	cvt.u16.u32 	%rs13068, %r19594;
	bfe.u32 	%r19595, %r19588, 16, 8;
	cvt.u16.u32 	%rs13067, %r19595;
	bfe.u32 	%r19596, %r19588, 24, 8;
	cvt.u16.u32 	%rs13066, %r19596;
	ld.local.v2.b32 	{%r19597, %r19598}, [%rd3+24];
	bfe.u32 	%r19599, %r19597, 0, 8;
	cvt.u16.u32 	%rs13065, %r19599;
	bfe.u32 	%r19600, %r19597, 8, 8;
	cvt.u16.u32 	%rs13064, %r19600;
	bfe.u32 	%r19601, %r19597, 16, 8;
	cvt.u16.u32 	%rs13063, %r19601;
	bfe.u32 	%r19602, %r19597, 24, 8;
	cvt.u16.u32 	%rs13062, %r19602;
	bfe.u32 	%r19603, %r19598, 0, 8;
	cvt.u16.u32 	%rs13061, %r19603;
	bfe.u32 	%r19604, %r19598, 8, 8;
	cvt.u16.u32 	%rs13060, %r19604;
	bfe.u32 	%r19605, %r19598, 16, 8;
	cvt.u16.u32 	%rs13059, %r19605;
	bfe.u32 	%r19606, %r19598, 24, 8;
	cvt.u16.u32 	%rs13058, %r19606;
	ld.local.v2.b32 	{%r19607, %r19608}, [%rd3+32];
	bfe.u32 	%r19609, %r19607, 0, 8;
	cvt.u16.u32 	%rs13057, %r19609;
	bfe.u32 	%r19610, %r19607, 8, 8;
	cvt.u16.u32 	%rs13056, %r19610;
	bfe.u32 	%r19611, %r19607, 16, 8;
	cvt.u16.u32 	%rs13055, %r19611;
	bfe.u32 	%r19612, %r19607, 24, 8;
	cvt.u16.u32 	%rs13054, %r19612;
	bfe.u32 	%r19613, %r19608, 0, 8;
	cvt.u16.u32 	%rs13053, %r19613;
	bfe.u32 	%r19614, %r19608, 8, 8;
	cvt.u16.u32 	%rs13052, %r19614;
	bfe.u32 	%r19615, %r19608, 16, 8;
	cvt.u16.u32 	%rs13051, %r19615;
	bfe.u32 	%r19616, %r19608, 24, 8;
	cvt.u16.u32 	%rs13050, %r19616;
	ld.local.v2.b32 	{%r19617, %r19618}, [%rd3+40];
	bfe.u32 	%r19619, %r19617, 0, 8;
	cvt.u16.u32 	%rs13049, %r19619;
	bfe.u32 	%r19620, %r19617, 8, 8;
	cvt.u16.u32 	%rs13048, %r19620;
	bfe.u32 	%r19621, %r19617, 16, 8;
	cvt.u16.u32 	%rs13047, %r19621;
	bfe.u32 	%r19622, %r19617, 24, 8;
	cvt.u16.u32 	%rs13046, %r19622;
	bfe.u32 	%r19623, %r19618, 0, 8;
	cvt.u16.u32 	%rs13045, %r19623;
	bfe.u32 	%r19624, %r19618, 8, 8;
	cvt.u16.u32 	%rs13044, %r19624;
	bfe.u32 	%r19625, %r19618, 16, 8;
	cvt.u16.u32 	%rs13043, %r19625;
	bfe.u32 	%r19626, %r19618, 24, 8;
	cvt.u16.u32 	%rs13042, %r19626;
	ld.local.v2.b32 	{%r19627, %r19628}, [%rd3+48];
	bfe.u32 	%r19629, %r19627, 0, 8;
	cvt.u16.u32 	%rs13041, %r19629;
	bfe.u32 	%r19630, %r19627, 8, 8;
	cvt.u16.u32 	%rs13040, %r19630;
	bfe.u32 	%r19631, %r19627, 16, 8;
	cvt.u16.u32 	%rs13039, %r19631;
	bfe.u32 	%r19632, %r19627, 24, 8;
	cvt.u16.u32 	%rs13038, %r19632;
	bfe.u32 	%r19633, %r19628, 0, 8;
	cvt.u16.u32 	%rs13037, %r19633;
	bfe.u32 	%r19634, %r19628, 8, 8;
	cvt.u16.u32 	%rs13036, %r19634;
	bfe.u32 	%r19635, %r19628, 16, 8;
	cvt.u16.u32 	%rs13035, %r19635;
	bfe.u32 	%r19636, %r19628, 24, 8;
	cvt.u16.u32 	%rs13034, %r19636;
	ld.local.v2.b32 	{%r19637, %r19638}, [%rd3+56];
	bfe.u32 	%r19639, %r19637, 0, 8;
	cvt.u16.u32 	%rs13033, %r19639;
	bfe.u32 	%r19640, %r19637, 8, 8;
	cvt.u16.u32 	%rs13032, %r19640;
	bfe.u32 	%r19641, %r19637, 16, 8;
	cvt.u16.u32 	%rs13031, %r19641;
	bfe.u32 	%r19642, %r19637, 24, 8;
	cvt.u16.u32 	%rs13030, %r19642;
	bfe.u32 	%r19643, %r19638, 0, 8;
	cvt.u16.u32 	%rs13029, %r19643;
	bfe.u32 	%r19644, %r19638, 8, 8;
	cvt.u16.u32 	%rs13028, %r19644;
	bfe.u32 	%r19645, %r19638, 16, 8;
	cvt.u16.u32 	%rs13027, %r19645;
	bfe.u32 	%r19646, %r19638, 24, 8;
	cvt.u16.u32 	%rs13026, %r19646;
	ld.local.v2.b32 	{%r19647, %r19648}, [%rd3+64];
	bfe.u32 	%r19649, %r19647, 0, 8;
	cvt.u16.u32 	%rs13025, %r19649;
	bfe.u32 	%r19650, %r19647, 8, 8;
	cvt.u16.u32 	%rs13024, %r19650;
	bfe.u32 	%r19651, %r19647, 16, 8;
	cvt.u16.u32 	%rs13023, %r19651;
	bfe.u32 	%r19652, %r19647, 24, 8;
	cvt.u16.u32 	%rs13022, %r19652;
	bfe.u32 	%r19653, %r19648, 0, 8;
	cvt.u16.u32 	%rs13021, %r19653;
	bfe.u32 	%r19654, %r19648, 8, 8;
	cvt.u16.u32 	%rs13020, %r19654;
	bfe.u32 	%r19655, %r19648, 16, 8;
	cvt.u16.u32 	%rs13019, %r19655;
	bfe.u32 	%r19656, %r19648, 24, 8;
	cvt.u16.u32 	%rs13018, %r19656;
	ld.local.v2.b32 	{%r19657, %r19658}, [%rd3+72];
	bfe.u32 	%r19659, %r19657, 0, 8;
	cvt.u16.u32 	%rs13017, %r19659;
	bfe.u32 	%r19660, %r19657, 8, 8;
	cvt.u16.u32 	%rs13016, %r19660;
	bfe.u32 	%r19661, %r19657, 16, 8;
	cvt.u16.u32 	%rs13015, %r19661;
	bfe.u32 	%r19662, %r19657, 24, 8;
	cvt.u16.u32 	%rs13014, %r19662;
	bfe.u32 	%r19663, %r19658, 0, 8;
	cvt.u16.u32 	%rs13013, %r19663;
	bfe.u32 	%r19664, %r19658, 8, 8;
	cvt.u16.u32 	%rs13012, %r19664;
	bfe.u32 	%r19665, %r19658, 16, 8;
	cvt.u16.u32 	%rs13011, %r19665;
	bfe.u32 	%r19666, %r19658, 24, 8;
	cvt.u16.u32 	%rs13010, %r19666;
	ld.local.v2.b32 	{%r19667, %r19668}, [%rd3+80];
	bfe.u32 	%r19669, %r19667, 0, 8;
	cvt.u16.u32 	%rs13009, %r19669;
	bfe.u32 	%r19670, %r19667, 8, 8;
	cvt.u16.u32 	%rs13008, %r19670;
	bfe.u32 	%r19671, %r19667, 16, 8;
	cvt.u16.u32 	%rs13007, %r19671;
	bfe.u32 	%r19672, %r19667, 24, 8;
	cvt.u16.u32 	%rs13006, %r19672;
	bfe.u32 	%r19673, %r19668, 0, 8;
	cvt.u16.u32 	%rs13005, %r19673;
	bfe.u32 	%r19674, %r19668, 8, 8;
	cvt.u16.u32 	%rs13004, %r19674;
	bfe.u32 	%r19675, %r19668, 16, 8;
	cvt.u16.u32 	%rs13003, %r19675;
	bfe.u32 	%r19676, %r19668, 24, 8;
	cvt.u16.u32 	%rs13002, %r19676;
	ld.local.v2.b32 	{%r19677, %r19678}, [%rd3+88];
	bfe.u32 	%r19679, %r19677, 0, 8;
	cvt.u16.u32 	%rs13001, %r19679;
	bfe.u32 	%r19680, %r19677, 8, 8;
	cvt.u16.u32 	%rs13000, %r19680;
	bfe.u32 	%r19681, %r19677, 16, 8;
	cvt.u16.u32 	%rs12999, %r19681;
	bfe.u32 	%r19682, %r19677, 24, 8;
	cvt.u16.u32 	%rs12998, %r19682;
	bfe.u32 	%r19683, %r19678, 0, 8;
	cvt.u16.u32 	%rs12997, %r19683;
	bfe.u32 	%r19684, %r19678, 8, 8;
	cvt.u16.u32 	%rs12996, %r19684;
	bfe.u32 	%r19685, %r19678, 16, 8;
	cvt.u16.u32 	%rs12995, %r19685;
	bfe.u32 	%r19686, %r19678, 24, 8;
	cvt.u16.u32 	%rs12994, %r19686;
	ld.local.v2.b32 	{%r19687, %r19688}, [%rd3+96];
	bfe.u32 	%r19689, %r19687, 0, 8;
	cvt.u16.u32 	%rs12993, %r19689;
	bfe.u32 	%r19690, %r19687, 8, 8;
	cvt.u16.u32 	%rs12992, %r19690;
	bfe.u32 	%r19691, %r19687, 16, 8;
	cvt.u16.u32 	%rs12991, %r19691;
	bfe.u32 	%r19692, %r19687, 24, 8;
	cvt.u16.u32 	%rs12990, %r19692;
	bfe.u32 	%r19693, %r19688, 0, 8;
	cvt.u16.u32 	%rs12989, %r19693;
	bfe.u32 	%r19694, %r19688, 8, 8;
	cvt.u16.u32 	%rs12988, %r19694;
	bfe.u32 	%r19695, %r19688, 16, 8;
	cvt.u16.u32 	%rs12987, %r19695;
	bfe.u32 	%r19696, %r19688, 24, 8;
	cvt.u16.u32 	%rs12986, %r19696;
	ld.local.v2.b32 	{%r19697, %r19698}, [%rd3+104];
	bfe.u32 	%r19699, %r19697, 0, 8;
	cvt.u16.u32 	%rs12985, %r19699;
	bfe.u32 	%r19700, %r19697, 8, 8;
	cvt.u16.u32 	%rs12984, %r19700;
	bfe.u32 	%r19701, %r19697, 16, 8;
	cvt.u16.u32 	%rs12983, %r19701;
	bfe.u32 	%r19702, %r19697, 24, 8;
	cvt.u16.u32 	%rs12982, %r19702;
	bfe.u32 	%r19703, %r19698, 0, 8;
	cvt.u16.u32 	%rs12981, %r19703;
	bfe.u32 	%r19704, %r19698, 8, 8;
	cvt.u16.u32 	%rs12980, %r19704;
	bfe.u32 	%r19705, %r19698, 16, 8;
	cvt.u16.u32 	%rs12979, %r19705;
	bfe.u32 	%r19706, %r19698, 24, 8;
	cvt.u16.u32 	%rs12978, %r19706;
	ld.local.v2.b32 	{%r19707, %r19708}, [%rd3+112];
	bfe.u32 	%r19709, %r19707, 0, 8;
	cvt.u16.u32 	%rs12977, %r19709;
	bfe.u32 	%r19710, %r19707, 8, 8;
	cvt.u16.u32 	%rs12976, %r19710;
	bfe.u32 	%r19711, %r19707, 16, 8;
	cvt.u16.u32 	%rs12975, %r19711;
	bfe.u32 	%r19712, %r19707, 24, 8;
	cvt.u16.u32 	%rs12974, %r19712;
	bfe.u32 	%r19713, %r19708, 0, 8;
	cvt.u16.u32 	%rs12973, %r19713;
	bfe.u32 	%r19714, %r19708, 8, 8;
	cvt.u16.u32 	%rs12972, %r19714;
	bfe.u32 	%r19715, %r19708, 16, 8;
	cvt.u16.u32 	%rs12971, %r19715;
	bfe.u32 	%r19716, %r19708, 24, 8;
	cvt.u16.u32 	%rs12970, %r19716;
	ld.local.v2.b32 	{%r19717, %r19718}, [%rd3+120];
	bfe.u32 	%r19719, %r19717, 0, 8;
	cvt.u16.u32 	%rs12969, %r19719;
	bfe.u32 	%r19720, %r19717, 8, 8;
	cvt.u16.u32 	%rs12968, %r19720;
	bfe.u32 	%r19721, %r19717, 16, 8;
	cvt.u16.u32 	%rs12967, %r19721;
	bfe.u32 	%r19722, %r19717, 24, 8;
	cvt.u16.u32 	%rs12966, %r19722;
	bfe.u32 	%r19723, %r19718, 0, 8;
	cvt.u16.u32 	%rs12965, %r19723;
	bfe.u32 	%r19724, %r19718, 8, 8;
	cvt.u16.u32 	%rs12964, %r19724;
	bfe.u32 	%r19725, %r19718, 16, 8;
	cvt.u16.u32 	%rs12963, %r19725;
	bfe.u32 	%r19726, %r19718, 24, 8;
	cvt.u16.u32 	%rs12962, %r19726;
	ld.local.v2.b32 	{%r19727, %r19728}, [%rd3+128];
	bfe.u32 	%r19729, %r19727, 0, 8;
	cvt.u16.u32 	%rs12961, %r19729;
	bfe.u32 	%r19730, %r19727, 8, 8;
	cvt.u16.u32 	%rs12960, %r19730;
	bfe.u32 	%r19731, %r19727, 16, 8;
	cvt.u16.u32 	%rs12959, %r19731;
	bfe.u32 	%r19732, %r19727, 24, 8;
	cvt.u16.u32 	%rs12958, %r19732;
	bfe.u32 	%r19733, %r19728, 0, 8;
	cvt.u16.u32 	%rs12957, %r19733;
	bfe.u32 	%r19734, %r19728, 8, 8;
	cvt.u16.u32 	%rs12956, %r19734;
	bfe.u32 	%r19735, %r19728, 16, 8;
	cvt.u16.u32 	%rs12955, %r19735;
	bfe.u32 	%r19736, %r19728, 24, 8;
	cvt.u16.u32 	%rs12954, %r19736;
	ld.local.v2.b32 	{%r19737, %r19738}, [%rd3+136];
	bfe.u32 	%r19739, %r19737, 0, 8;
	cvt.u16.u32 	%rs12953, %r19739;
	bfe.u32 	%r19740, %r19737, 8, 8;
	cvt.u16.u32 	%rs12952, %r19740;
	bfe.u32 	%r19741, %r19737, 16, 8;
	cvt.u16.u32 	%rs12951, %r19741;
	bfe.u32 	%r19742, %r19737, 24, 8;
	cvt.u16.u32 	%rs12950, %r19742;
	bfe.u32 	%r19743, %r19738, 0, 8;
	cvt.u16.u32 	%rs12949, %r19743;
	bfe.u32 	%r19744, %r19738, 8, 8;
	cvt.u16.u32 	%rs12948, %r19744;
	bfe.u32 	%r19745, %r19738, 16, 8;
	cvt.u16.u32 	%rs12947, %r19745;
	bfe.u32 	%r19746, %r19738, 24, 8;
	cvt.u16.u32 	%rs12946, %r19746;
	ld.local.v2.b32 	{%r19747, %r19748}, [%rd3+144];
	bfe.u32 	%r19749, %r19747, 0, 8;
	cvt.u16.u32 	%rs12945, %r19749;
	bfe.u32 	%r19750, %r19747, 8, 8;
	cvt.u16.u32 	%rs12944, %r19750;
	bfe.u32 	%r19751, %r19747, 16, 8;
	cvt.u16.u32 	%rs12943, %r19751;
	bfe.u32 	%r19752, %r19747, 24, 8;
	cvt.u16.u32 	%rs12942, %r19752;
	bfe.u32 	%r19753, %r19748, 0, 8;
	cvt.u16.u32 	%rs12941, %r19753;
	bfe.u32 	%r19754, %r19748, 8, 8;
	cvt.u16.u32 	%rs12940, %r19754;
	bfe.u32 	%r19755, %r19748, 16, 8;
	cvt.u16.u32 	%rs12939, %r19755;
	bfe.u32 	%r19756, %r19748, 24, 8;
	cvt.u16.u32 	%rs12938, %r19756;
	ld.local.v2.b32 	{%r19757, %r19758}, [%rd3+152];
	bfe.u32 	%r19759, %r19757, 0, 8;
	cvt.u16.u32 	%rs12937, %r19759;
	bfe.u32 	%r19760, %r19757, 8, 8;
	cvt.u16.u32 	%rs12936, %r19760;
	bfe.u32 	%r19761, %r19757, 16, 8;
	cvt.u16.u32 	%rs12935, %r19761;
	bfe.u32 	%r19762, %r19757, 24, 8;
	cvt.u16.u32 	%rs12934, %r19762;
	bfe.u32 	%r19763, %r19758, 0, 8;
	cvt.u16.u32 	%rs12933, %r19763;
	bfe.u32 	%r19764, %r19758, 8, 8;
	cvt.u16.u32 	%rs12932, %r19764;
	bfe.u32 	%r19765, %r19758, 16, 8;
	cvt.u16.u32 	%rs12931, %r19765;
	bfe.u32 	%r19766, %r19758, 24, 8;
	cvt.u16.u32 	%rs12930, %r19766;
	ld.local.v2.b32 	{%r19767, %r19768}, [%rd3+160];
	bfe.u32 	%r19769, %r19767, 0, 8;
	cvt.u16.u32 	%rs12929, %r19769;
	bfe.u32 	%r19770, %r19767, 8, 8;
	cvt.u16.u32 	%rs12928, %r19770;
	bfe.u32 	%r19771, %r19767, 16, 8;
	cvt.u16.u32 	%rs12927, %r19771;
	bfe.u32 	%r19772, %r19767, 24, 8;
	cvt.u16.u32 	%rs12926, %r19772;
	bfe.u32 	%r19773, %r19768, 0, 8;
	cvt.u16.u32 	%rs12925, %r19773;
	bfe.u32 	%r19774, %r19768, 8, 8;
	cvt.u16.u32 	%rs12924, %r19774;
	bfe.u32 	%r19775, %r19768, 16, 8;
	cvt.u16.u32 	%rs12923, %r19775;
	bfe.u32 	%r19776, %r19768, 24, 8;
	cvt.u16.u32 	%rs12922, %r19776;
	ld.local.v2.b32 	{%r19777, %r19778}, [%rd3+168];
	bfe.u32 	%r19779, %r19777, 0, 8;
	cvt.u16.u32 	%rs12921, %r19779;
	bfe.u32 	%r19780, %r19777, 8, 8;
	cvt.u16.u32 	%rs12920, %r19780;
	bfe.u32 	%r19781, %r19777, 16, 8;
	cvt.u16.u32 	%rs12919, %r19781;
	bfe.u32 	%r19782, %r19777, 24, 8;
	cvt.u16.u32 	%rs12918, %r19782;
	bfe.u32 	%r19783, %r19778, 0, 8;
	cvt.u16.u32 	%rs12917, %r19783;
	bfe.u32 	%r19784, %r19778, 8, 8;
	cvt.u16.u32 	%rs12916, %r19784;
	bfe.u32 	%r19785, %r19778, 16, 8;
	cvt.u16.u32 	%rs12915, %r19785;
	bfe.u32 	%r19786, %r19778, 24, 8;
	cvt.u16.u32 	%rs12914, %r19786;
	ld.local.v2.b32 	{%r19787, %r19788}, [%rd3+176];
	bfe.u32 	%r19789, %r19787, 0, 8;
	cvt.u16.u32 	%rs12913, %r19789;
	bfe.u32 	%r19790, %r19787, 8, 8;
	cvt.u16.u32 	%rs12912, %r19790;
	bfe.u32 	%r19791, %r19787, 16, 8;
	cvt.u16.u32 	%rs12911, %r19791;
	bfe.u32 	%r19792, %r19787, 24, 8;
	cvt.u16.u32 	%rs12910, %r19792;
	bfe.u32 	%r19793, %r19788, 0, 8;
	cvt.u16.u32 	%rs12909, %r19793;
	bfe.u32 	%r19794, %r19788, 8, 8;
	cvt.u16.u32 	%rs12908, %r19794;
	bfe.u32 	%r19795, %r19788, 16, 8;
	cvt.u16.u32 	%rs12907, %r19795;
	bfe.u32 	%r19796, %r19788, 24, 8;
	cvt.u16.u32 	%rs12906, %r19796;
	ld.local.v2.b32 	{%r19797, %r19798}, [%rd3+184];
	bfe.u32 	%r19799, %r19797, 0, 8;
	cvt.u16.u32 	%rs12905, %r19799;
	bfe.u32 	%r19800, %r19797, 8, 8;
	cvt.u16.u32 	%rs12904, %r19800;
	bfe.u32 	%r19801, %r19797, 16, 8;
	cvt.u16.u32 	%rs12903, %r19801;
	bfe.u32 	%r19802, %r19797, 24, 8;
	cvt.u16.u32 	%rs12902, %r19802;
	bfe.u32 	%r19803, %r19798, 0, 8;
	cvt.u16.u32 	%rs12901, %r19803;
	bfe.u32 	%r19804, %r19798, 8, 8;
	cvt.u16.u32 	%rs12900, %r19804;
	bfe.u32 	%r19805, %r19798, 16, 8;
	cvt.u16.u32 	%rs12899, %r19805;
	bfe.u32 	%r19806, %r19798, 24, 8;
	cvt.u16.u32 	%rs12898, %r19806;
	ld.local.v2.b32 	{%r19807, %r19808}, [%rd3+192];
	bfe.u32 	%r19809, %r19807, 0, 8;
	cvt.u16.u32 	%rs12897, %r19809;
	bfe.u32 	%r19810, %r19807, 8, 8;
	cvt.u16.u32 	%rs12896, %r19810;
	bfe.u32 	%r19811, %r19807, 16, 8;
	cvt.u16.u32 	%rs12895, %r19811;
	bfe.u32 	%r19812, %r19807, 24, 8;
	cvt.u16.u32 	%rs12894, %r19812;
	bfe.u32 	%r19813, %r19808, 0, 8;
	cvt.u16.u32 	%rs12893, %r19813;
	bfe.u32 	%r19814, %r19808, 8, 8;
	cvt.u16.u32 	%rs12892, %r19814;
	bfe.u32 	%r19815, %r19808, 16, 8;
	cvt.u16.u32 	%rs12891, %r19815;
	bfe.u32 	%r19816, %r19808, 24, 8;
	cvt.u16.u32 	%rs12890, %r19816;
	ld.local.v2.b32 	{%r19817, %r19818}, [%rd3+200];
	bfe.u32 	%r19819, %r19817, 0, 8;
	cvt.u16.u32 	%rs12889, %r19819;
	bfe.u32 	%r19820, %r19817, 8, 8;
	cvt.u16.u32 	%rs12888, %r19820;
	bfe.u32 	%r19821, %r19817, 16, 8;
	cvt.u16.u32 	%rs12887, %r19821;
	bfe.u32 	%r19822, %r19817, 24, 8;
	cvt.u16.u32 	%rs12886, %r19822;
	bfe.u32 	%r19823, %r19818, 0, 8;
	cvt.u16.u32 	%rs12885, %r19823;
	bfe.u32 	%r19824, %r19818, 8, 8;
	cvt.u16.u32 	%rs12884, %r19824;
	bfe.u32 	%r19825, %r19818, 16, 8;
	cvt.u16.u32 	%rs12883, %r19825;
	bfe.u32 	%r19826, %r19818, 24, 8;
	cvt.u16.u32 	%rs12882, %r19826;
	ld.local.v2.b32 	{%r19827, %r19828}, [%rd3+208];
	bfe.u32 	%r19829, %r19827, 0, 8;
	cvt.u16.u32 	%rs12881, %r19829;
	bfe.u32 	%r19830, %r19827, 8, 8;
	cvt.u16.u32 	%rs12880, %r19830;
	bfe.u32 	%r19831, %r19827, 16, 8;
	cvt.u16.u32 	%rs12879, %r19831;
	bfe.u32 	%r19832, %r19827, 24, 8;
	cvt.u16.u32 	%rs12878, %r19832;
	bfe.u32 	%r19833, %r19828, 0, 8;
	cvt.u16.u32 	%rs12877, %r19833;
	bfe.u32 	%r19834, %r19828, 8, 8;
	cvt.u16.u32 	%rs12876, %r19834;
	bfe.u32 	%r19835, %r19828, 16, 8;
	cvt.u16.u32 	%rs12875, %r19835;
	bfe.u32 	%r19836, %r19828, 24, 8;
	cvt.u16.u32 	%rs12874, %r19836;
	ld.local.v2.b32 	{%r19837, %r19838}, [%rd3+216];
	bfe.u32 	%r19839, %r19837, 0, 8;
	cvt.u16.u32 	%rs12873, %r19839;
	bfe.u32 	%r19840, %r19837, 8, 8;
	cvt.u16.u32 	%rs12872, %r19840;
	bfe.u32 	%r19841, %r19837, 16, 8;
	cvt.u16.u32 	%rs12871, %r19841;
	bfe.u32 	%r19842, %r19837, 24, 8;
	cvt.u16.u32 	%rs12870, %r19842;
	bfe.u32 	%r19843, %r19838, 0, 8;
	cvt.u16.u32 	%rs12869, %r19843;
	bfe.u32 	%r19844, %r19838, 8, 8;
	cvt.u16.u32 	%rs12868, %r19844;
	bfe.u32 	%r19845, %r19838, 16, 8;
	cvt.u16.u32 	%rs12867, %r19845;
	bfe.u32 	%r19846, %r19838, 24, 8;
	cvt.u16.u32 	%rs12866, %r19846;
	ld.local.v2.b32 	{%r19847, %r19848}, [%rd3+224];
	bfe.u32 	%r19849, %r19847, 0, 8;
	cvt.u16.u32 	%rs12865, %r19849;
	bfe.u32 	%r19850, %r19847, 8, 8;
	cvt.u16.u32 	%rs12864, %r19850;
	bfe.u32 	%r19851, %r19847, 16, 8;
	cvt.u16.u32 	%rs12863, %r19851;
	bfe.u32 	%r19852, %r19847, 24, 8;
	cvt.u16.u32 	%rs12862, %r19852;
	bfe.u32 	%r19853, %r19848, 0, 8;
	cvt.u16.u32 	%rs12861, %r19853;
	bfe.u32 	%r19854, %r19848, 8, 8;
	cvt.u16.u32 	%rs12860, %r19854;
	bfe.u32 	%r19855, %r19848, 16, 8;
	cvt.u16.u32 	%rs12859, %r19855;
	bfe.u32 	%r19856, %r19848, 24, 8;
	cvt.u16.u32 	%rs12858, %r19856;
	ld.local.v2.b32 	{%r19857, %r19858}, [%rd3+232];
	bfe.u32 	%r19859, %r19857, 0, 8;
	cvt.u16.u32 	%rs12857, %r19859;
	bfe.u32 	%r19860, %r19857, 8, 8;
	cvt.u16.u32 	%rs12856, %r19860;
	bfe.u32 	%r19861, %r19857, 16, 8;
	cvt.u16.u32 	%rs12855, %r19861;
	bfe.u32 	%r19862, %r19857, 24, 8;
	cvt.u16.u32 	%rs12854, %r19862;
	bfe.u32 	%r19863, %r19858, 0, 8;
	cvt.u16.u32 	%rs12853, %r19863;
	bfe.u32 	%r19864, %r19858, 8, 8;
	cvt.u16.u32 	%rs12852, %r19864;
	bfe.u32 	%r19865, %r19858, 16, 8;
	cvt.u16.u32 	%rs12851, %r19865;
	bfe.u32 	%r19866, %r19858, 24, 8;
	cvt.u16.u32 	%rs12850, %r19866;
	ld.local.v2.b32 	{%r19867, %r19868}, [%rd3+240];
	bfe.u32 	%r19869, %r19867, 0, 8;
	cvt.u16.u32 	%rs12849, %r19869;
	bfe.u32 	%r19870, %r19867, 8, 8;
	cvt.u16.u32 	%rs12848, %r19870;
	bfe.u32 	%r19871, %r19867, 16, 8;
	cvt.u16.u32 	%rs12847, %r19871;
	bfe.u32 	%r19872, %r19867, 24, 8;
	cvt.u16.u32 	%rs12846, %r19872;
	bfe.u32 	%r19873, %r19868, 0, 8;
	cvt.u16.u32 	%rs12845, %r19873;
	bfe.u32 	%r19874, %r19868, 8, 8;
	cvt.u16.u32 	%rs12844, %r19874;
	bfe.u32 	%r19875, %r19868, 16, 8;
	cvt.u16.u32 	%rs12843, %r19875;
	bfe.u32 	%r19876, %r19868, 24, 8;
	cvt.u16.u32 	%rs12842, %r19876;
	ld.local.v2.b32 	{%r19877, %r19878}, [%rd3+248];
	bfe.u32 	%r19879, %r19877, 0, 8;
	cvt.u16.u32 	%rs12841, %r19879;
	bfe.u32 	%r19880, %r19877, 8, 8;
	cvt.u16.u32 	%rs12840, %r19880;
	bfe.u32 	%r19881, %r19877, 16, 8;
	cvt.u16.u32 	%rs12839, %r19881;
	bfe.u32 	%r19882, %r19877, 24, 8;
	cvt.u16.u32 	%rs12838, %r19882;
	bfe.u32 	%r19883, %r19878, 0, 8;
	cvt.u16.u32 	%rs12837, %r19883;
	bfe.u32 	%r19884, %r19878, 8, 8;
	cvt.u16.u32 	%rs12836, %r19884;
	bfe.u32 	%r19885, %r19878, 16, 8;
	cvt.u16.u32 	%rs12835, %r19885;
	bfe.u32 	%r19886, %r19878, 24, 8;
	cvt.u16.u32 	%rs12834, %r19886;
	ld.local.v2.b32 	{%r19887, %r19888}, [%rd3+256];
	bfe.u32 	%r19889, %r19887, 0, 8;
	cvt.u16.u32 	%rs12833, %r19889;
	bfe.u32 	%r19890, %r19887, 8, 8;
	cvt.u16.u32 	%rs12832, %r19890;
	bfe.u32 	%r19891, %r19887, 16, 8;
	cvt.u16.u32 	%rs12831, %r19891;
	bfe.u32 	%r19892, %r19887, 24, 8;
	cvt.u16.u32 	%rs12830, %r19892;
	bfe.u32 	%r19893, %r19888, 0, 8;
	cvt.u16.u32 	%rs12829, %r19893;
	bfe.u32 	%r19894, %r19888, 8, 8;
	cvt.u16.u32 	%rs12828, %r19894;
	bfe.u32 	%r19895, %r19888, 16, 8;
	cvt.u16.u32 	%rs12827, %r19895;
	bfe.u32 	%r19896, %r19888, 24, 8;
	cvt.u16.u32 	%rs12826, %r19896;
	ld.local.v2.b32 	{%r19897, %r19898}, [%rd3+264];
	bfe.u32 	%r19899, %r19897, 0, 8;
	cvt.u16.u32 	%rs12825, %r19899;
	bfe.u32 	%r19900, %r19897, 8, 8;
	cvt.u16.u32 	%rs12824, %r19900;
	bfe.u32 	%r19901, %r19897, 16, 8;
	cvt.u16.u32 	%rs12823, %r19901;
	bfe.u32 	%r19902, %r19897, 24, 8;
	cvt.u16.u32 	%rs12822, %r19902;
	bfe.u32 	%r19903, %r19898, 0, 8;
	cvt.u16.u32 	%rs12821, %r19903;
	bfe.u32 	%r19904, %r19898, 8, 8;
	cvt.u16.u32 	%rs12820, %r19904;
	bfe.u32 	%r19905, %r19898, 16, 8;
	cvt.u16.u32 	%rs12819, %r19905;
	bfe.u32 	%r19906, %r19898, 24, 8;
	cvt.u16.u32 	%rs12818, %r19906;
$L__BB1_35:
	ld.param.u32 	%r28644, [_ZN3cub18CUB_300001_SM_10006detail6reduce28DeviceReduceSingleTileKernelINS2_10policy_hubI4Itemj13Addition_funcE10Policy1000EN6thrust24THRUST_300001_SM_1000_NS6detail15normal_iteratorINSA_10device_ptrIS5_EEEEPS5_jS6_S5_S5_N4cuda3std3__410__identityEEEvT0_T1_T2_T3_T4_T6__param_2];
	cvt.u32.u16 	%r20247, %rs13073;
	and.b32  	%r20248, %r20247, 255;
	and.b16  	%rs12153, %rs13072, 255;
	mul.wide.u16 	%r20249, %rs12153, 256;
	or.b32  	%r20250, %r20249, %r20248;
	cvt.u32.u16 	%r20251, %rs13071;
	shl.b32 	%r20252, %r20251, 16;
	and.b32  	%r20253, %r20252, 16711680;
	or.b32  	%r20254, %r20250, %r20253;
	cvt.u32.u16 	%r20255, %rs13070;
	shl.b32 	%r20256, %r20255, 24;
	or.b32  	%r19928, %r20254, %r20256;
	cvt.u32.u16 	%r20257, %rs13069;
	and.b32  	%r20258, %r20257, 255;
	and.b16  	%rs12154, %rs13068, 255;
	mul.wide.u16 	%r20259, %rs12154, 256;
	or.b32  	%r20260, %r20259, %r20258;
	cvt.u32.u16 	%r20261, %rs13067;
	shl.b32 	%r20262, %r20261, 16;
	and.b32  	%r20263, %r20262, 16711680;
	or.b32  	%r20264, %r20260, %r20263;
	cvt.u32.u16 	%r20265, %rs13066;
	shl.b32 	%r20266, %r20265, 24;
	or.b32  	%r19933, %r20264, %r20266;
	cvt.u32.u16 	%r20267, %rs13065;
	and.b32  	%r20268, %r20267, 255;
	and.b16  	%rs12155, %rs13064, 255;
	mul.wide.u16 	%r20269, %rs12155, 256;
	or.b32  	%r20270, %r20269, %r20268;
	cvt.u32.u16 	%r20271, %rs13063;
	shl.b32 	%r20272, %r20271, 16;
	and.b32  	%r20273, %r20272, 16711680;
	or.b32  	%r20274, %r20270, %r20273;
	cvt.u32.u16 	%r20275, %rs13062;
	shl.b32 	%r20276, %r20275, 24;
	or.b32  	%r19938, %r20274, %r20276;
	cvt.u32.u16 	%r20277, %rs13061;
	and.b32  	%r20278, %r20277, 255;
	and.b16  	%rs12156, %rs13060, 255;
	mul.wide.u16 	%r20279, %rs12156, 256;
	or.b32  	%r20280, %r20279, %r20278;
	cvt.u32.u16 	%r20281, %rs13059;
	shl.b32 	%r20282, %r20281, 16;
	and.b32  	%r20283, %r20282, 16711680;
	or.b32  	%r20284, %r20280, %r20283;
	cvt.u32.u16 	%r20285, %rs13058;
	shl.b32 	%r20286, %r20285, 24;
	or.b32  	%r19943, %r20284, %r20286;
	cvt.u32.u16 	%r20287, %rs13057;
	and.b32  	%r20288, %r20287, 255;
	and.b16  	%rs12157, %rs13056, 255;
	mul.wide.u16 	%r20289, %rs12157, 256;
	or.b32  	%r20290, %r20289, %r20288;
	cvt.u32.u16 	%r20291, %rs13055;
	shl.b32 	%r20292, %r20291, 16;
	and.b32  	%r20293, %r20292, 16711680;
	or.b32  	%r20294, %r20290, %r20293;
	cvt.u32.u16 	%r20295, %rs13054;
	shl.b32 	%r20296, %r20295, 24;
	or.b32  	%r19948, %r20294, %r20296;
	cvt.u32.u16 	%r20297, %rs13053;
	and.b32  	%r20298, %r20297, 255;
	and.b16  	%rs12158, %rs13052, 255;
	mul.wide.u16 	%r20299, %rs12158, 256;
	or.b32  	%r20300, %r20299, %r20298;
	cvt.u32.u16 	%r20301, %rs13051;
	shl.b32 	%r20302, %r20301, 16;
	and.b32  	%r20303, %r20302, 16711680;
	or.b32  	%r20304, %r20300, %r20303;
	cvt.u32.u16 	%r20305, %rs13050;
	shl.b32 	%r20306, %r20305, 24;
	or.b32  	%r19953, %r20304, %r20306;
	cvt.u32.u16 	%r20307, %rs13049;
	and.b32  	%r20308, %r20307, 255;
	and.b16  	%rs12159, %rs13048, 255;
	mul.wide.u16 	%r20309, %rs12159, 256;
	or.b32  	%r20310, %r20309, %r20308;
	cvt.u32.u16 	%r20311, %rs13047;
	shl.b32 	%r20312, %r20311, 16;
	and.b32  	%r20313, %r20312, 16711680;
	or.b32  	%r20314, %r20310, %r20313;
	cvt.u32.u16 	%r20315, %rs13046;
	shl.b32 	%r20316, %r20315, 24;
	or.b32  	%r19958, %r20314, %r20316;
	cvt.u32.u16 	%r20317, %rs13045;
	and.b32  	%r20318, %r20317, 255;
	and.b16  	%rs12160, %rs13044, 255;
	mul.wide.u16 	%r20319, %rs12160, 256;
	or.b32  	%r20320, %r20319, %r20318;
	cvt.u32.u16 	%r20321, %rs13043;
	shl.b32 	%r20322, %r20321, 16;
	and.b32  	%r20323, %r20322, 16711680;
	or.b32  	%r20324, %r20320, %r20323;
	cvt.u32.u16 	%r20325, %rs13042;
	shl.b32 	%r20326, %r20325, 24;
	or.b32  	%r19963, %r20324, %r20326;
	cvt.u32.u16 	%r20327, %rs13041;
	and.b32  	%r20328, %r20327, 255;
	and.b16  	%rs12161, %rs13040, 255;
	mul.wide.u16 	%r20329, %rs12161, 256;
	or.b32  	%r20330, %r20329, %r20328;
	cvt.u32.u16 	%r20331, %rs13039;
	shl.b32 	%r20332, %r20331, 16;
	and.b32  	%r20333, %r20332, 16711680;
	or.b32  	%r20334, %r20330, %r20333;
	cvt.u32.u16 	%r20335, %rs13038;
	shl.b32 	%r20336, %r20335, 24;
	or.b32  	%r19968, %r20334, %r20336;
	cvt.u32.u16 	%r20337, %rs13037;
	and.b32  	%r20338, %r20337, 255;
	and.b16  	%rs12162, %rs13036, 255;
	mul.wide.u16 	%r20339, %rs12162, 256;
	or.b32  	%r20340, %r20339, %r20338;
	cvt.u32.u16 	%r20341, %rs13035;
	shl.b32 	%r20342, %r20341, 16;
	and.b32  	%r20343, %r20342, 16711680;
	or.b32  	%r20344, %r20340, %r20343;
	cvt.u32.u16 	%r20345, %rs13034;
	shl.b32 	%r20346, %r20345, 24;
	or.b32  	%r19973, %r20344, %r20346;
	cvt.u32.u16 	%r20347, %rs13033;
	and.b32  	%r20348, %r20347, 255;
	and.b16  	%rs12163, %rs13032, 255;
	mul.wide.u16 	%r20349, %rs12163, 256;
	or.b32  	%r20350, %r20349, %r20348;
	cvt.u32.u16 	%r20351, %rs13031;
	shl.b32 	%r20352, %r20351, 16;
	and.b32  	%r20353, %r20352, 16711680;
	or.b32  	%r20354, %r20350, %r20353;
	cvt.u32.u16 	%r20355, %rs13030;
	shl.b32 	%r20356, %r20355, 24;
	or.b32  	%r19978, %r20354, %r20356;
	cvt.u32.u16 	%r20357, %rs13029;
	and.b32  	%r20358, %r20357, 255;
	and.b16  	%rs12164, %rs13028, 255;
	mul.wide.u16 	%r20359, %rs12164, 256;
	or.b32  	%r20360, %r20359, %r20358;
	cvt.u32.u16 	%r20361, %rs13027;
	shl.b32 	%r20362, %r20361, 16;
	and.b32  	%r20363, %r20362, 16711680;
	or.b32  	%r20364, %r20360, %r20363;
	cvt.u32.u16 	%r20365, %rs13026;
	shl.b32 	%r20366, %r20365, 24;
	or.b32  	%r19983, %r20364, %r20366;
	cvt.u32.u16 	%r20367, %rs13025;
	and.b32  	%r20368, %r20367, 255;
	and.b16  	%rs12165, %rs13024, 255;
	mul.wide.u16 	%r20369, %rs12165, 256;
	or.b32  	%r20370, %r20369, %r20368;
	cvt.u32.u16 	%r20371, %rs13023;
	shl.b32 	%r20372, %r20371, 16;
	and.b32  	%r20373, %r20372, 16711680;
	or.b32  	%r20374, %r20370, %r20373;
	cvt.u32.u16 	%r20375, %rs13022;
	shl.b32 	%r20376, %r20375, 24;
	or.b32  	%r19988, %r20374, %r20376;
	cvt.u32.u16 	%r20377, %rs13021;
	and.b32  	%r20378, %r20377, 255;
	and.b16  	%rs12166, %rs13020, 255;
	mul.wide.u16 	%r20379, %rs12166, 256;
	or.b32  	%r20380, %r20379, %r20378;
	cvt.u32.u16 	%r20381, %rs13019;
	shl.b32 	%r20382, %r20381, 16;
	and.b32  	%r20383, %r20382, 16711680;
	or.b32  	%r20384, %r20380, %r20383;
	cvt.u32.u16 	%r20385, %rs13018;
	shl.b32 	%r20386, %r20385, 24;
	or.b32  	%r19993, %r20384, %r20386;
	cvt.u32.u16 	%r20387, %rs13017;
	and.b32  	%r20388, %r20387, 255;
	and.b16  	%rs12167, %rs13016, 255;
	mul.wide.u16 	%r20389, %rs12167, 256;
	or.b32  	%r20390, %r20389, %r20388;
	cvt.u32.u16 	%r20391, %rs13015;
	shl.b32 	%r20392, %r20391, 16;
	and.b32  	%r20393, %r20392, 16711680;
	or.b32  	%r20394, %r20390, %r20393;
	cvt.u32.u16 	%r20395, %rs13014;
	shl.b32 	%r20396, %r20395, 24;
	or.b32  	%r19998, %r20394, %r20396;
	cvt.u32.u16 	%r20397, %rs13013;
	and.b32  	%r20398, %r20397, 255;
	and.b16  	%rs12168, %rs13012, 255;
	mul.wide.u16 	%r20399, %rs12168, 256;
	or.b32  	%r20400, %r20399, %r20398;
	cvt.u32.u16 	%r20401, %rs13011;
	shl.b32 	%r20402, %r20401, 16;
	and.b32  	%r20403, %r20402, 16711680;
	or.b32  	%r20404, %r20400, %r20403;
	cvt.u32.u16 	%r20405, %rs13010;
	shl.b32 	%r20406, %r20405, 24;
	or.b32  	%r20003, %r20404, %r20406;
	cvt.u32.u16 	%r20407, %rs13009;
	and.b32  	%r20408, %r20407, 255;
	and.b16  	%rs12169, %rs13008, 255;
	mul.wide.u16 	%r20409, %rs12169, 256;
	or.b32  	%r20410, %r20409, %r20408;
	cvt.u32.u16 	%r20411, %rs13007;
	shl.b32 	%r20412, %r20411, 16;
	and.b32  	%r20413, %r20412, 16711680;
	or.b32  	%r20414, %r20410, %r20413;
	cvt.u32.u16 	%r20415, %rs13006;
	shl.b32 	%r20416, %r20415, 24;
	or.b32  	%r20008, %r20414, %r20416;
	cvt.u32.u16 	%r20417, %rs13005;
	and.b32  	%r20418, %r20417, 255;
	and.b16  	%rs12170, %rs13004, 255;
	mul.wide.u16 	%r20419, %rs12170, 256;
	or.b32  	%r20420, %r20419, %r20418;
	cvt.u32.u16 	%r20421, %rs13003;
	shl.b32 	%r20422, %r20421, 16;
	and.b32  	%r20423, %r20422, 16711680;
	or.b32  	%r20424, %r20420, %r20423;
	cvt.u32.u16 	%r20425, %rs13002;
	shl.b32 	%r20426, %r20425, 24;
	or.b32  	%r20013, %r20424, %r20426;
	cvt.u32.u16 	%r20427, %rs13001;
	and.b32  	%r20428, %r20427, 255;
	and.b16  	%rs12171, %rs13000, 255;
	mul.wide.u16 	%r20429, %rs12171, 256;
	or.b32  	%r20430, %r20429, %r20428;
	cvt.u32.u16 	%r20431, %rs12999;
	shl.b32 	%r20432, %r20431, 16;
	and.b32  	%r20433, %r20432, 16711680;
	or.b32  	%r20434, %r20430, %r20433;
	cvt.u32.u16 	%r20435, %rs12998;
	shl.b32 	%r20436, %r20435, 24;
	or.b32  	%r20018, %r20434, %r20436;
	cvt.u32.u16 	%r20437, %rs12997;
	and.b32  	%r20438, %r20437, 255;
	and.b16  	%rs12172, %rs12996, 255;
	mul.wide.u16 	%r20439, %rs12172, 256;
	or.b32  	%r20440, %r20439, %r20438;
	cvt.u32.u16 	%r20441, %rs12995;
	shl.b32 	%r20442, %r20441, 16;
	and.b32  	%r20443, %r20442, 16711680;
	or.b32  	%r20444, %r20440, %r20443;
	cvt.u32.u16 	%r20445, %rs12994;
	shl.b32 	%r20446, %r20445, 24;
	or.b32  	%r20023, %r20444, %r20446;
	cvt.u32.u16 	%r20447, %rs12993;
	and.b32  	%r20448, %r20447, 255;
	and.b16  	%rs12173, %rs12992, 255;
	mul.wide.u16 	%r20449, %rs12173, 256;
	or.b32  	%r20450, %r20449, %r20448;
	cvt.u32.u16 	%r20451, %rs12991;
	shl.b32 	%r20452, %r20451, 16;
	and.b32  	%r20453, %r20452, 16711680;
	or.b32  	%r20454, %r20450, %r20453;
	cvt.u32.u16 	%r20455, %rs12990;
	shl.b32 	%r20456, %r20455, 24;
	or.b32  	%r20028, %r20454, %r20456;
	cvt.u32.u16 	%r20457, %rs12989;
	and.b32  	%r20458, %r20457, 255;
	and.b16  	%rs12174, %rs12988, 255;
	mul.wide.u16 	%r20459, %rs12174, 256;
	or.b32  	%r20460, %r20459, %r20458;
	cvt.u32.u16 	%r20461, %rs12987;
	shl.b32 	%r20462, %r20461, 16;
	and.b32  	%r20463, %r20462, 16711680;
	or.b32  	%r20464, %r20460, %r20463;
	cvt.u32.u16 	%r20465, %rs12986;
	shl.b32 	%r20466, %r20465, 24;
	or.b32  	%r20033, %r20464, %r20466;
	cvt.u32.u16 	%r20467, %rs12985;
	and.b32  	%r20468, %r20467, 255;
	and.b16  	%rs12175, %rs12984, 255;
	mul.wide.u16 	%r20469, %rs12175, 256;
	or.b32  	%r20470, %r20469, %r20468;
	cvt.u32.u16 	%r20471, %rs12983;
	shl.b32 	%r20472, %r20471, 16;
	and.b32  	%r20473, %r20472, 16711680;
	or.b32  	%r20474, %r20470, %r20473;
	cvt.u32.u16 	%r20475, %rs12982;
	shl.b32 	%r20476, %r20475, 24;
	or.b32  	%r20038, %r20474, %r20476;
	cvt.u32.u16 	%r20477, %rs12981;
	and.b32  	%r20478, %r20477, 255;
	and.b16  	%rs12176, %rs12980, 255;
	mul.wide.u16 	%r20479, %rs12176, 256;
	or.b32  	%r20480, %r20479, %r20478;
	cvt.u32.u16 	%r20481, %rs12979;
	shl.b32 	%r20482, %r20481, 16;
	and.b32  	%r20483, %r20482, 16711680;
	or.b32  	%r20484, %r20480, %r20483;
	cvt.u32.u16 	%r20485, %rs12978;
	shl.b32 	%r20486, %r20485, 24;
	or.b32  	%r20043, %r20484, %r20486;
	cvt.u32.u16 	%r20487, %rs12977;
	and.b32  	%r20488, %r20487, 255;
	and.b16  	%rs12177, %rs12976, 255;
	mul.wide.u16 	%r20489, %rs12177, 256;
	or.b32  	%r20490, %r20489, %r20488;
	cvt.u32.u16 	%r20491, %rs12975;
	shl.b32 	%r20492, %r20491, 16;
	and.b32  	%r20493, %r20492, 16711680;
	or.b32  	%r20494, %r20490, %r20493;
	cvt.u32.u16 	%r20495, %rs12974;
	shl.b32 	%r20496, %r20495, 24;
	or.b32  	%r20048, %r20494, %r20496;
	cvt.u32.u16 	%r20497, %rs12973;
	and.b32  	%r20498, %r20497, 255;
	and.b16  	%rs12178, %rs12972, 255;
	mul.wide.u16 	%r20499, %rs12178, 256;
	or.b32  	%r20500, %r20499, %r20498;
	cvt.u32.u16 	%r20501, %rs12971;
	shl.b32 	%r20502, %r20501, 16;
	and.b32  	%r20503, %r20502, 16711680;
	or.b32  	%r20504, %r20500, %r20503;
	cvt.u32.u16 	%r20505, %rs12970;
	shl.b32 	%r20506, %r20505, 24;
	or.b32  	%r20053, %r20504, %r20506;
	cvt.u32.u16 	%r20507, %rs12969;
	and.b32  	%r20508, %r20507, 255;
	and.b16  	%rs12179, %rs12968, 255;
	mul.wide.u16 	%r20509, %rs12179, 256;
	or.b32  	%r20510, %r20509, %r20508;
	cvt.u32.u16 	%r20511, %rs12967;
	shl.b32 	%r20512, %r20511, 16;
	and.b32  	%r20513, %r20512, 16711680;
	or.b32  	%r20514, %r20510, %r20513;
	cvt.u32.u16 	%r20515, %rs12966;
	shl.b32 	%r20516, %r20515, 24;
	or.b32  	%r20058, %r20514, %r20516;
	cvt.u32.u16 	%r20517, %rs12965;
	and.b32  	%r20518, %r20517, 255;
	and.b16  	%rs12180, %rs12964, 255;
	mul.wide.u16 	%r20519, %rs12180, 256;
	or.b32  	%r20520, %r20519, %r20518;
	cvt.u32.u16 	%r20521, %rs12963;
	shl.b32 	%r20522, %r20521, 16;
	and.b32  	%r20523, %r20522, 16711680;
	or.b32  	%r20524, %r20520, %r20523;
	cvt.u32.u16 	%r20525, %rs12962;
	shl.b32 	%r20526, %r20525, 24;
	or.b32  	%r20063, %r20524, %r20526;
	cvt.u32.u16 	%r20527, %rs12961;
	and.b32  	%r20528, %r20527, 255;
	and.b16  	%rs12181, %rs12960, 255;
	mul.wide.u16 	%r20529, %rs12181, 256;
	or.b32  	%r20530, %r20529, %r20528;
	cvt.u32.u16 	%r20531, %rs12959;
	shl.b32 	%r20532, %r20531, 16;
	and.b32  	%r20533, %r20532, 16711680;
	or.b32  	%r20534, %r20530, %r20533;
	cvt.u32.u16 	%r20535, %rs12958;
	shl.b32 	%r20536, %r20535, 24;
	or.b32  	%r20068, %r20534, %r20536;
	cvt.u32.u16 	%r20537, %rs12957;
	and.b32  	%r20538, %r20537, 255;
	and.b16  	%rs12182, %rs12956, 255;
	mul.wide.u16 	%r20539, %rs12182, 256;
	or.b32  	%r20540, %r20539, %r20538;
	cvt.u32.u16 	%r20541, %rs12955;
	shl.b32 	%r20542, %r20541, 16;
	and.b32  	%r20543, %r20542, 16711680;
	or.b32  	%r20544, %r20540, %r20543;
	cvt.u32.u16 	%r20545, %rs12954;
	shl.b32 	%r20546, %r20545, 24;
	or.b32  	%r20073, %r20544, %r20546;
	cvt.u32.u16 	%r20547, %rs12953;
	and.b32  	%r20548, %r20547, 255;
	and.b16  	%rs12183, %rs12952, 255;
	mul.wide.u16 	%r20549, %rs12183, 256;
	or.b32  	%r20550, %r20549, %r20548;
	cvt.u32.u16 	%r20551, %rs12951;
	shl.b32 	%r20552, %r20551, 16;
	and.b32  	%r20553, %r20552, 16711680;
	or.b32  	%r20554, %r20550, %r20553;
	cvt.u32.u16 	%r20555, %rs12950;
	shl.b32 	%r20556, %r20555, 24;
	or.b32  	%r20078, %r20554, %r20556;
	cvt.u32.u16 	%r20557, %rs12949;
	and.b32  	%r20558, %r20557, 255;
	and.b16  	%rs12184, %rs12948, 255;
	mul.wide.u16 	%r20559, %rs12184, 256;
	or.b32  	%r20560, %r20559, %r20558;
	cvt.u32.u16 	%r20561, %rs12947;
	shl.b32 	%r20562, %r20561, 16;
	and.b32  	%r20563, %r20562, 16711680;
	or.b32  	%r20564, %r20560, %r20563;
	cvt.u32.u16 	%r20565, %rs12946;
	shl.b32 	%r20566, %r20565, 24;
	or.b32  	%r20083, %r20564, %r20566;
	cvt.u32.u16 	%r20567, %rs12945;
	and.b32  	%r20568, %r20567, 255;
	and.b16  	%rs12185, %rs12944, 255;
	mul.wide.u16 	%r20569, %rs12185, 256;
	or.b32  	%r20570, %r20569, %r20568;
	cvt.u32.u16 	%r20571, %rs12943;
	shl.b32 	%r20572, %r20571, 16;
	and.b32  	%r20573, %r20572, 16711680;
	or.b32  	%r20574, %r20570, %r20573;
	cvt.u32.u16 	%r20575, %rs12942;
	shl.b32 	%r20576, %r20575, 24;
	or.b32  	%r20088, %r20574, %r20576;
	cvt.u32.u16 	%r20577, %rs12941;
	and.b32  	%r20578, %r20577, 255;
	and.b16  	%rs12186, %rs12940, 255;
	mul.wide.u16 	%r20579, %rs12186, 256;
	or.b32  	%r20580, %r20579, %r20578;
	cvt.u32.u16 	%r20581, %rs12939;
	shl.b32 	%r20582, %r20581, 16;
	and.b32  	%r20583, %r20582, 16711680;
	or.b32  	%r20584, %r20580, %r20583;
	cvt.u32.u16 	%r20585, %rs12938;
	shl.b32 	%r20586, %r20585, 24;
	or.b32  	%r20093, %r20584, %r20586;
	cvt.u32.u16 	%r20587, %rs12937;
	and.b32  	%r20588, %r20587, 255;
	and.b16  	%rs12187, %rs12936, 255;
	mul.wide.u16 	%r20589, %rs12187, 256;
	or.b32  	%r20590, %r20589, %r20588;
	cvt.u32.u16 	%r20591, %rs12935;
	shl.b32 	%r20592, %r20591, 16;
	and.b32  	%r20593, %r20592, 16711680;
	or.b32  	%r20594, %r20590, %r20593;
	cvt.u32.u16 	%r20595, %rs12934;
	shl.b32 	%r20596, %r20595, 24;
	or.b32  	%r20098, %r20594, %r20596;
	cvt.u32.u16 	%r20597, %rs12933;
	and.b32  	%r20598, %r20597, 255;
	and.b16  	%rs12188, %rs12932, 255;
	mul.wide.u16 	%r20599, %rs12188, 256;
	or.b32  	%r20600, %r20599, %r20598;
	cvt.u32.u16 	%r20601, %rs12931;
	shl.b32 	%r20602, %r20601, 16;
	and.b32  	%r20603, %r20602, 16711680;
	or.b32  	%r20604, %r20600, %r20603;
	cvt.u32.u16 	%r20605, %rs12930;
	shl.b32 	%r20606, %r20605, 24;
	or.b32  	%r20103, %r20604, %r20606;
	cvt.u32.u16 	%r20607, %rs12929;
	and.b32  	%r20608, %r20607, 255;
	and.b16  	%rs12189, %rs12928, 255;
	mul.wide.u16 	%r20609, %rs12189, 256;
	or.b32  	%r20610, %r20609, %r20608;
	cvt.u32.u16 	%r20611, %rs12927;
	shl.b32 	%r20612, %r20611, 16;
	and.b32  	%r20613, %r20612, 16711680;
	or.b32  	%r20614, %r20610, %r20613;
	cvt.u32.u16 	%r20615, %rs12926;
	shl.b32 	%r20616, %r20615, 24;
	or.b32  	%r20108, %r20614, %r20616;
	cvt.u32.u16 	%r20617, %rs12925;
	and.b32  	%r20618, %r20617, 255;
	and.b16  	%rs12190, %rs12924, 255;
	mul.wide.u16 	%r20619, %rs12190, 256;
	or.b32  	%r20620, %r20619, %r20618;
	cvt.u32.u16 	%r20621, %rs12923;
	shl.b32 	%r20622, %r20621, 16;
	and.b32  	%r20623, %r20622, 16711680;
	or.b32  	%r20624, %r20620, %r20623;
	cvt.u32.u16 	%r20625, %rs12922;
	shl.b32 	%r20626, %r20625, 24;
	or.b32  	%r20113, %r20624, %r20626;
	cvt.u32.u16 	%r20627, %rs12921;
	and.b32  	%r20628, %r20627, 255;
	and.b16  	%rs12191, %rs12920, 255;
	mul.wide.u16 	%r20629, %rs12191, 256;
	or.b32  	%r20630, %r20629, %r20628;
	cvt.u32.u16 	%r20631, %rs12919;
	shl.b32 	%r20632, %r20631, 16;
	and.b32  	%r20633, %r20632, 16711680;
	or.b32  	%r20634, %r20630, %r20633;
	cvt.u32.u16 	%r20635, %rs12918;
	shl.b32 	%r20636, %r20635, 24;
	or.b32  	%r20118, %r20634, %r20636;
	cvt.u32.u16 	%r20637, %rs12917;
	and.b32  	%r20638, %r20637, 255;
	and.b16  	%rs12192, %rs12916, 255;
	mul.wide.u16 	%r20639, %rs12192, 256;
	or.b32  	%r20640, %r20639, %r20638;
	cvt.u32.u16 	%r20641, %rs12915;
	shl.b32 	%r20642, %r20641, 16;
	and.b32  	%r20643, %r20642, 16711680;
	or.b32  	%r20644, %r20640, %r20643;
	cvt.u32.u16 	%r20645, %rs12914;
	shl.b32 	%r20646, %r20645, 24;
	or.b32  	%r20123, %r20644, %r20646;
	cvt.u32.u16 	%r20647, %rs12913;
	and.b32  	%r20648, %r20647, 255;
	and.b16  	%rs12193, %rs12912, 255;
	mul.wide.u16 	%r20649, %rs12193, 256;
	or.b32  	%r20650, %r20649, %r20648;
	cvt.u32.u16 	%r20651, %rs12911;
	shl.b32 	%r20652, %r20651, 16;
	and.b32  	%r20653, %r20652, 16711680;
	or.b32  	%r20654, %r20650, %r20653;
	cvt.u32.u16 	%r20655, %rs12910;
	shl.b32 	%r20656, %r20655, 24;
	or.b32  	%r20128, %r20654, %r20656;
	cvt.u32.u16 	%r20657, %rs12909;
	and.b32  	%r20658, %r20657, 255;
	and.b16  	%rs12194, %rs12908, 255;
	mul.wide.u16 	%r20659, %rs12194, 256;
	or.b32  	%r20660, %r20659, %r20658;
	cvt.u32.u16 	%r20661, %rs12907;
	shl.b32 	%r20662, %r20661, 16;
	and.b32  	%r20663, %r20662, 16711680;
	or.b32  	%r20664, %r20660, %r20663;
	cvt.u32.u16 	%r20665, %rs12906;
	shl.b32 	%r20666, %r20665, 24;
	or.b32  	%r20133, %r20664, %r20666;
	cvt.u32.u16 	%r20667, %rs12905;
	and.b32  	%r20668, %r20667, 255;
	and.b16  	%rs12195, %rs12904, 255;
	mul.wide.u16 	%r20669, %rs12195, 256;
	or.b32  	%r20670, %r20669, %r20668;
	cvt.u32.u16 	%r20671, %rs12903;
	shl.b32 	%r20672, %r20671, 16;
	and.b32  	%r20673, %r20672, 16711680;
	or.b32  	%r20674, %r20670, %r20673;
	cvt.u32.u16 	%r20675, %rs12902;
	shl.b32 	%r20676, %r20675, 24;
	or.b32  	%r20138, %r20674, %r20676;
	cvt.u32.u16 	%r20677, %rs12901;
	and.b32  	%r20678, %r20677, 255;
	and.b16  	%rs12196, %rs12900, 255;
	mul.wide.u16 	%r20679, %rs12196, 256;
	or.b32  	%r20680, %r20679, %r20678;
	cvt.u32.u16 	%r20681, %rs12899;
	shl.b32 	%r20682, %r20681, 16;
	and.b32  	%r20683, %r20682, 16711680;
	or.b32  	%r20684, %r20680, %r20683;
	cvt.u32.u16 	%r20685, %rs12898;
	shl.b32 	%r20686, %r20685, 24;
	or.b32  	%r20143, %r20684, %r20686;
	cvt.u32.u16 	%r20687, %rs12897;
	and.b32  	%r20688, %r20687, 255;
	and.b16  	%rs12197, %rs12896, 255;
	mul.wide.u16 	%r20689, %rs12197, 256;
	or.b32  	%r20690, %r20689, %r20688;
	cvt.u32.u16 	%r20691, %rs12895;
	shl.b32 	%r20692, %r20691, 16;
	and.b32  	%r20693, %r20692, 16711680;
	or.b32  	%r20694, %r20690, %r20693;
	cvt.u32.u16 	%r20695, %rs12894;
	shl.b32 	%r20696, %r20695, 24;
	or.b32  	%r20148, %r20694, %r20696;
	cvt.u32.u16 	%r20697, %rs12893;
	and.b32  	%r20698, %r20697, 255;
	and.b16  	%rs12198, %rs12892, 255;
	mul.wide.u16 	%r20699, %rs12198, 256;
	or.b32  	%r20700, %r20699, %r20698;
	cvt.u32.u16 	%r20701, %rs12891;
	shl.b32 	%r20702, %r20701, 16;
	and.b32  	%r20703, %r20702, 16711680;
	or.b32  	%r20704, %r20700, %r20703;
	cvt.u32.u16 	%r20705, %rs12890;
	shl.b32 	%r20706, %r20705, 24;
	or.b32  	%r20153, %r20704, %r20706;
	cvt.u32.u16 	%r20707, %rs12889;
	and.b32  	%r20708, %r20707, 255;
	and.b16  	%rs12199, %rs12888, 255;
	mul.wide.u16 	%r20709, %rs12199, 256;
	or.b32  	%r20710, %r20709, %r20708;
	cvt.u32.u16 	%r20711, %rs12887;
	shl.b32 	%r20712, %r20711, 16;
	and.b32  	%r20713, %r20712, 16711680;
	or.b32  	%r20714, %r20710, %r20713;
	cvt.u32.u16 	%r20715, %rs12886;
	shl.b32 	%r20716, %r20715, 24;
	or.b32  	%r20158, %r20714, %r20716;
	cvt.u32.u16 	%r20717, %rs12885;
	and.b32  	%r20718, %r20717, 255;
	and.b16  	%rs12200, %rs12884, 255;
	mul.wide.u16 	%r20719, %rs12200, 256;
	or.b32  	%r20720, %r20719, %r20718;
	cvt.u32.u16 	%r20721, %rs12883;
	shl.b32 	%r20722, %r20721, 16;
	and.b32  	%r20723, %r20722, 16711680;
	or.b32  	%r20724, %r20720, %r20723;
	cvt.u32.u16 	%r20725, %rs12882;
	shl.b32 	%r20726, %r20725, 24;
	or.b32  	%r20163, %r20724, %r20726;
	cvt.u32.u16 	%r20727, %rs12881;
	and.b32  	%r20728, %r20727, 255;
	and.b16  	%rs12201, %rs12880, 255;
	mul.wide.u16 	%r20729, %rs12201, 256;
	or.b32  	%r20730, %r20729, %r20728;
	cvt.u32.u16 	%r20731, %rs12879;
	shl.b32 	%r20732, %r20731, 16;
	and.b32  	%r20733, %r20732, 16711680;
	or.b32  	%r20734, %r20730, %r20733;
	cvt.u32.u16 	%r20735, %rs12878;
	shl.b32 	%r20736, %r20735, 24;
	or.b32  	%r20168, %r20734, %r20736;
	cvt.u32.u16 	%r20737, %rs12877;
	and.b32  	%r20738, %r20737, 255;
	and.b16  	%rs12202, %rs12876, 255;
	mul.wide.u16 	%r20739, %rs12202, 256;
	or.b32  	%r20740, %r20739, %r20738;
	cvt.u32.u16 	%r20741, %rs12875;
	shl.b32 	%r20742, %r20741, 16;
	and.b32  	%r20743, %r20742, 16711680;
	or.b32  	%r20744, %r20740, %r20743;
	cvt.u32.u16 	%r20745, %rs12874;
	shl.b32 	%r20746, %r20745, 24;
	or.b32  	%r20173, %r20744, %r20746;
	cvt.u32.u16 	%r20747, %rs12873;
	and.b32  	%r20748, %r20747, 255;
	and.b16  	%rs12203, %rs12872, 255;
	mul.wide.u16 	%r20749, %rs12203, 256;
	or.b32  	%r20750, %r20749, %r20748;
	cvt.u32.u16 	%r20751, %rs12871;
	shl.b32 	%r20752, %r20751, 16;
	and.b32  	%r20753, %r20752, 16711680;
	or.b32  	%r20754, %r20750, %r20753;
	cvt.u32.u16 	%r20755, %rs12870;
	shl.b32 	%r20756, %r20755, 24;
	or.b32  	%r20178, %r20754, %r20756;
	cvt.u32.u16 	%r20757, %rs12869;
	and.b32  	%r20758, %r20757, 255;
	and.b16  	%rs12204, %rs12868, 255;
	mul.wide.u16 	%r20759, %rs12204, 256;
	or.b32  	%r20760, %r20759, %r20758;
	cvt.u32.u16 	%r20761, %rs12867;
	shl.b32 	%r20762, %r20761, 16;
	and.b32  	%r20763, %r20762, 16711680;
	or.b32  	%r20764, %r20760, %r20763;
	cvt.u32.u16 	%r20765, %rs12866;
	shl.b32 	%r20766, %r20765, 24;
	or.b32  	%r20183, %r20764, %r20766;
	cvt.u32.u16 	%r20767, %rs12865;
	and.b32  	%r20768, %r20767, 255;
	and.b16  	%rs12205, %rs12864, 255;
	mul.wide.u16 	%r20769, %rs12205, 256;
	or.b32  	%r20770, %r20769, %r20768;
	cvt.u32.u16 	%r20771, %rs12863;
	shl.b32 	%r20772, %r20771, 16;
	and.b32  	%r20773, %r20772, 16711680;
	or.b32  	%r20774, %r20770, %r20773;
	cvt.u32.u16 	%r20775, %rs12862;
	shl.b32 	%r20776, %r20775, 24;
	or.b32  	%r20188, %r20774, %r20776;
	cvt.u32.u16 	%r20777, %rs12861;
	and.b32  	%r20778, %r20777, 255;
	and.b16  	%rs12206, %rs12860, 255;
	mul.wide.u16 	%r20779, %rs12206, 256;
	or.b32  	%r20780, %r20779, %r20778;
	cvt.u32.u16 	%r20781, %rs12859;
	shl.b32 	%r20782, %r20781, 16;
	and.b32  	%r20783, %r20782, 16711680;
	or.b32  	%r20784, %r20780, %r20783;
	cvt.u32.u16 	%r20785, %rs12858;
	shl.b32 	%r20786, %r20785, 24;
	or.b32  	%r20193, %r20784, %r20786;
	cvt.u32.u16 	%r20787, %rs12857;
	and.b32  	%r20788, %r20787, 255;
	and.b16  	%rs12207, %rs12856, 255;
	mul.wide.u16 	%r20789, %rs12207, 256;
	or.b32  	%r20790, %r20789, %r20788;
	cvt.u32.u16 	%r20791, %rs12855;
	shl.b32 	%r20792, %r20791, 16;
	and.b32  	%r20793, %r20792, 16711680;
	or.b32  	%r20794, %r20790, %r20793;
	cvt.u32.u16 	%r20795, %rs12854;
	shl.b32 	%r20796, %r20795, 24;
	or.b32  	%r20198, %r20794, %r20796;
	cvt.u32.u16 	%r20797, %rs12853;
	and.b32  	%r20798, %r20797, 255;
	and.b16  	%rs12208, %rs12852, 255;
	mul.wide.u16 	%r20799, %rs12208, 256;
	or.b32  	%r20800, %r20799, %r20798;
	cvt.u32.u16 	%r20801, %rs12851;
	shl.b32 	%r20802, %r20801, 16;
	and.b32  	%r20803, %r20802, 16711680;
	or.b32  	%r20804, %r20800, %r20803;
	cvt.u32.u16 	%r20805, %rs12850;
	shl.b32 	%r20806, %r20805, 24;
	or.b32  	%r20203, %r20804, %r20806;
	cvt.u32.u16 	%r20807, %rs12849;
	and.b32  	%r20808, %r20807, 255;
	and.b16  	%rs12209, %rs12848, 255;
	mul.wide.u16 	%r20809, %rs12209, 256;
	or.b32  	%r20810, %r20809, %r20808;
	cvt.u32.u16 	%r20811, %rs12847;
	shl.b32 	%r20812, %r20811, 16;
	and.b32  	%r20813, %r20812, 16711680;
	or.b32  	%r20814, %r20810, %r20813;
	cvt.u32.u16 	%r20815, %rs12846;
	shl.b32 	%r20816, %r20815, 24;
	or.b32  	%r20208, %r20814, %r20816;
	cvt.u32.u16 	%r20817, %rs12845;
	and.b32  	%r20818, %r20817, 255;
	and.b16  	%rs12210, %rs12844, 255;
	mul.wide.u16 	%r20819, %rs12210, 256;
	or.b32  	%r20820, %r20819, %r20818;
	cvt.u32.u16 	%r20821, %rs12843;
	shl.b32 	%r20822, %r20821, 16;
	and.b32  	%r20823, %r20822, 16711680;
	or.b32  	%r20824, %r20820, %r20823;
	cvt.u32.u16 	%r20825, %rs12842;
	shl.b32 	%r20826, %r20825, 24;
	or.b32  	%r20213, %r20824, %r20826;
	cvt.u32.u16 	%r20827, %rs12841;
	and.b32  	%r20828, %r20827, 255;
	and.b16  	%rs12211, %rs12840, 255;
	mul.wide.u16 	%r20829, %rs12211, 256;
	or.b32  	%r20830, %r20829, %r20828;
	cvt.u32.u16 	%r20831, %rs12839;
	shl.b32 	%r20832, %r20831, 16;
	and.b32  	%r20833, %r20832, 16711680;
	or.b32  	%r20834, %r20830, %r20833;
	cvt.u32.u16 	%r20835, %rs12838;
	shl.b32 	%r20836, %r20835, 24;
	or.b32  	%r20218, %r20834, %r20836;
	cvt.u32.u16 	%r20837, %rs12837;
	and.b32  	%r20838, %r20837, 255;
	and.b16  	%rs12212, %rs12836, 255;
	mul.wide.u16 	%r20839, %rs12212, 256;
	or.b32  	%r20840, %r20839, %r20838;
	cvt.u32.u16 	%r20841, %rs12835;
	shl.b32 	%r20842, %r20841, 16;
	and.b32  	%r20843, %r20842, 16711680;
	or.b32  	%r20844, %r20840, %r20843;
	cvt.u32.u16 	%r20845, %rs12834;
	shl.b32 	%r20846, %r20845, 24;
	or.b32  	%r20223, %r20844, %r20846;
	cvt.u32.u16 	%r20847, %rs12833;
	and.b32  	%r20848, %r20847, 255;
	and.b16  	%rs12213, %rs12832, 255;
	mul.wide.u16 	%r20849, %rs12213, 256;
	or.b32  	%r20850, %r20849, %r20848;
	cvt.u32.u16 	%r20851, %rs12831;
	shl.b32 	%r20852, %r20851, 16;
	and.b32  	%r20853, %r20852, 16711680;
	or.b32  	%r20854, %r20850, %r20853;
	cvt.u32.u16 	%r20855, %rs12830;
	shl.b32 	%r20856, %r20855, 24;
	or.b32  	%r20228, %r20854, %r20856;
	cvt.u32.u16 	%r20857, %rs12829;
	and.b32  	%r20858, %r20857, 255;
	and.b16  	%rs12214, %rs12828, 255;
	mul.wide.u16 	%r20859, %rs12214, 256;
	or.b32  	%r20860, %r20859, %r20858;
	cvt.u32.u16 	%r20861, %rs12827;
	shl.b32 	%r20862, %r20861, 16;
	and.b32  	%r20863, %r20862, 16711680;
	or.b32  	%r20864, %r20860, %r20863;
	cvt.u32.u16 	%r20865, %rs12826;
	shl.b32 	%r20866, %r20865, 24;
	or.b32  	%r20233, %r20864, %r20866;
	cvt.u32.u16 	%r20867, %rs12825;
	and.b32  	%r20868, %r20867, 255;
	and.b16  	%rs12215, %rs12824, 255;
	mul.wide.u16 	%r20869, %rs12215, 256;
	or.b32  	%r20870, %r20869, %r20868;
	cvt.u32.u16 	%r20871, %rs12823;
	shl.b32 	%r20872, %r20871, 16;
	and.b32  	%r20873, %r20872, 16711680;
	or.b32  	%r20874, %r20870, %r20873;
	cvt.u32.u16 	%r20875, %rs12822;
	shl.b32 	%r20876, %r20875, 24;
	or.b32  	%r20238, %r20874, %r20876;
	cvt.u32.u16 	%r20877, %rs12821;
	and.b32  	%r20878, %r20877, 255;
	and.b16  	%rs12216, %rs12820, 255;
	mul.wide.u16 	%r20879, %rs12216, 256;
	or.b32  	%r20880, %r20879, %r20878;
	cvt.u32.u16 	%r20881, %rs12819;
	shl.b32 	%r20882, %r20881, 16;
	and.b32  	%r20883, %r20882, 16711680;
	or.b32  	%r20884, %r20880, %r20883;
	cvt.u32.u16 	%r20885, %rs12818;
	shl.b32 	%r20886, %r20885, 24;
	or.b32  	%r20243, %r20884, %r20886;
	mov.u32 	%r20887, %tid.x;
	and.b32  	%r20888, %r20887, 992;
	add.s32 	%r20889, %r20888, 32;
	setp.gt.s32 	%p73, %r20889, %r28644;
	not.b32 	%r20890, %r20888;
	add.s32 	%r20891, %r28644, %r20890;
	selp.b32 	%r20245, %r20891, 31, %p73;
	mov.b32 	%r20244, 8;
	mov.b32 	%r20246, -1;
	// begin inline asm
	shfl.sync.down.b32 %r19907, %r28660, %r20244, %r20245, %r20246;
	// end inline asm
	// begin inline asm
	shfl.sync.down.b32 %r19912, %r19913, %r20244, %r20245, %r20246;
	// end inline asm
	mov.b64 	%rd173, %fd78;
	mov.b64 	{%r19918, %r19923}, %rd173;
	// begin inline asm
	shfl.sync.down.b32 %r19917, %r19918, %r20244, %r20245, %r20246;
	// end inline asm
	// begin inline asm
	shfl.sync.down.b32 %r19922, %r19923, %r20244, %r20245, %r20246;
	// end inline asm
	// begin inline asm
	shfl.sync.down.b32 %r19927, %r19928, %r20244, %r20245, %r20246;
	// end inline asm
	// begin inline asm
	shfl.sync.down.b32 %r19932, %r19933, %r20244, %r20245, %r20246;
	// end inline asm
	// begin inline asm
	shfl.sync.down.b32 %r19937, %r19938, %r20244, %r20245, %r20246;
	// end inline asm
	// begin inline asm
	shfl.sync.down.b32 %r19942, %r19943, %r20244, %r20245, %r20246;
	// end inline asm
	// begin inline asm
	shfl.sync.down.b32 %r19947, %r19948, %r20244, %r20245, %r20246;
	// end inline asm
	// begin inline asm
	shfl.sync.down.b32 %r19952, %r19953, %r20244, %r20245, %r20246;
	// end inline asm
	// begin inline asm
	shfl.sync.down.b32 %r19957, %r19958, %r20244, %r20245, %r20246;
	// end inline asm
	// begin inline asm
	shfl.sync.down.b32 %r19962, %r19963, %r20244, %r20245, %r20246;
	// end inline asm
	// begin inline asm
	shfl.sync.down.b32 %r19967, %r19968, %r20244, %r20245, %r20246;
	// end inline asm
	// begin inline asm
	shfl.sync.down.b32 %r19972, %r19973, %r20244, %r20245, %r20246;
	// end inline asm
	// begin inline asm
	shfl.sync.down.b32 %r19977, %r19978, %r20244, %r20245, %r20246;
	// end inline asm
	// begin inline asm
	shfl.sync.down.b32 %r19982, %r19983, %r20244, %r20245, %r20246;
	// end inline asm
	// begin inline asm
	shfl.sync.down.b32 %r19987, %r19988, %r20244, %r20245, %r20246;
	// end inline asm
	// begin inline asm
	shfl.sync.down.b32 %r19992, %r19993, %r20244, %r20245, %r20246;
	// end inline asm
	// begin inline asm
	shfl.sync.down.b32 %r19997, %r19998, %r20244, %r20245, %r20246;
	// end inline asm
	// begin inline asm
	shfl.sync.down.b32 %r20002, %r20003, %r20244, %r20245, %r20246;
	// end inline asm
	// begin inline asm
	shfl.sync.down.b32 %r20007, %r20008, %r20244, %r20245, %r20246;
	// end inline asm
	// begin inline asm
	shfl.sync.down.b32 %r20012, %r20013, %r20244, %r20245, %r20246;
	// end inline asm
	// begin inline asm
	shfl.sync.down.b32 %r20017, %r20018, %r20244, %r20245, %r20246;
	// end inline asm
	// begin inline asm
	shfl.sync.down.b32 %r20022, %r20023, %r20244, %r20245, %r20246;
	// end inline asm
	// begin inline asm
	shfl.sync.down.b32 %r20027, %r20028, %r20244, %r20245, %r20246;
	// end inline asm
	// begin inline asm
	shfl.sync.down.b32 %r20032, %r20033, %r20244, %r20245, %r20246;
	// end inline asm
	// begin inline asm
	shfl.sync.down.b32 %r20037, %r20038, %r20244, %r20245, %r20246;
	// end inline asm
	// begin inline asm
	shfl.sync.down.b32 %r20042, %r20043, %r20244, %r20245, %r20246;
	// end inline asm
	// begin inline asm
	shfl.sync.down.b32 %r20047, %r20048, %r20244, %r20245, %r20246;
	// end inline asm
	// begin inline asm
	shfl.sync.down.b32 %r20052, %r20053, %r20244, %r20245, %r20246;
	// end inline asm
	// begin inline asm
	shfl.sync.down.b32 %r20057, %r20058, %r20244, %r20245, %r20246;
	// end inline asm
	// begin inline asm
	shfl.sync.down.b32 %r20062, %r20063, %r20244, %r20245, %r20246;
	// end inline asm
	// begin inline asm
	shfl.sync.down.b32 %r20067, %r20068, %r20244, %r20245, %r20246;
	// end inline asm
	// begin inline asm
	shfl.sync.down.b32 %r20072, %r20073, %r20244, %r20245, %r20246;
	// end inline asm
	// begin inline asm
	shfl.sync.down.b32 %r20077, %r20078, %r20244, %r20245, %r20246;
	// end inline asm
	// begin inline asm
	shfl.sync.down.b32 %r20082, %r20083, %r20244, %r20245, %r20246;
	// end inline asm
	// begin inline asm
	shfl.sync.down.b32 %r20087, %r20088, %r20244, %r20245, %r20246;
	// end inline asm
	// begin inline asm
	shfl.sync.down.b32 %r20092, %r20093, %r20244, %r20245, %r20246;
	// end inline asm
	// begin inline asm
	shfl.sync.down.b32 %r20097, %r20098, %r20244, %r20245, %r20246;
	// end inline asm
	// begin inline asm
	shfl.sync.down.b32 %r20102, %r20103, %r20244, %r20245, %r20246;
	// end inline asm
	// begin inline asm
	shfl.sync.down.b32 %r20107, %r20108, %r20244, %r20245, %r20246;
	// end inline asm
	// begin inline asm
	shfl.sync.down.b32 %r20112, %r20113, %r20244, %r20245, %r20246;
	// end inline asm
	// begin inline asm
	shfl.sync.down.b32 %r20117, %r20118, %r20244, %r20245, %r20246;
	// end inline asm
	// begin inline asm
	shfl.sync.down.b32 %r20122, %r20123, %r20244, %r20245, %r20246;
	// end inline asm
	// begin inline asm
	shfl.sync.down.b32 %r20127, %r20128, %r20244, %r20245, %r20246;
	// end inline asm
	// begin inline asm
	shfl.sync.down.b32 %r20132, %r20133, %r20244, %r20245, %r20246;
	// end inline asm
	// begin inline asm
	shfl.sync.down.b32 %r20137, %r20138, %r20244, %r20245, %r20246;
	// end inline asm
	// begin inline asm
	shfl.sync.down.b32 %r20142, %r20143, %r20244, %r20245, %r20246;
	// end inline asm
	// begin inline asm
	shfl.sync.down.b32 %r20147, %r20148, %r20244, %r20245, %r20246;
	// end inline asm
	// begin inline asm
	shfl.sync.down.b32 %r20152, %r20153, %r20244, %r20245, %r20246;
	// end inline asm
	// begin inline asm
	shfl.sync.down.b32 %r20157, %r20158, %r20244, %r20245, %r20246;
	// end inline asm
	// begin inline asm
	shfl.sync.down.b32 %r20162, %r20163, %r20244, %r20245, %r20246;
	// end inline asm
	// begin inline asm
	shfl.sync.down.b32 %r20167, %r20168, %r20244, %r20245, %r20246;
	// end inline asm
	// begin inline asm
	shfl.sync.down.b32 %r20172, %r20173, %r20244, %r20245, %r20246;
	// end inline asm
	// begin inline asm
	shfl.sync.down.b32 %r20177, %r20178, %r20244, %r20245, %r20246;
	// end inline asm
	// begin inline asm
	shfl.sync.down.b32 %r20182, %r20183, %r20244, %r20245, %r20246;
	// end inline asm
	// begin inline asm
	shfl.sync.down.b32 %r20187, %r20188, %r20244, %r20245, %r20246;
	// end inline asm
	// begin inline asm
	shfl.sync.down.b32 %r20192, %r20193, %r20244, %r20245, %r20246;
	// end inline asm
	// begin inline asm
	shfl.sync.down.b32 %r20197, %r20198, %r20244, %r20245, %r20246;
	// end inline asm
	// begin inline asm
	shfl.sync.down.b32 %r20202, %r20203, %r20244, %r20245, %r20246;
	// end inline asm
	// begin inline asm
	shfl.sync.down.b32 %r20207, %r20208, %r20244, %r20245, %r20246;
	// end inline asm
	// begin inline asm
	shfl.sync.down.b32 %r20212, %r20213, %r20244, %r20245, %r20246;
	// end inline asm
	// begin inline asm
	shfl.sync.down.b32 %r20217, %r20218, %r20244, %r20245, %r20246;
	// end inline asm
	// begin inline asm
	shfl.sync.down.b32 %r20222, %r20223, %r20244, %r20245, %r20246;
	// end inline asm
	// begin inline asm
	shfl.sync.down.b32 %r20227, %r20228, %r20244, %r20245, %r20246;
	// end inline asm
	// begin inline asm
	shfl.sync.down.b32 %r20232, %r20233, %r20244, %r20245, %r20246;
	// end inline asm
	// begin inline asm
	shfl.sync.down.b32 %r20237, %r20238, %r20244, %r20245, %r20246;
	// end inline asm
	// begin inline asm
	shfl.sync.down.b32 %r20242, %r20243, %r20244, %r20245, %r20246;
	// end inline asm
	add.s32 	%r20892, %r14639, 8;
	setp.gt.s32 	%p74, %r20892, %r20245;
	@%p74 bra 	$L__BB1_42;
	cvt.u16.u32 	%rs13845, %r19927;
	mov.b64 	%rd174, {%r19917, %r19922};
	mov.b64 	%fd16, %rd174;
	st.local.u32 	[%rd4], %r19907;
	st.local.v2.u32 	[%rd4+8], {%r19917, %r19922};
	st.local.v2.b32 	[%rd4+16], {%r19927, %r19932};
	st.local.v2.b32 	[%rd4+24], {%r19937, %r19942};
	st.local.v2.b32 	[%rd4+32], {%r19947, %r19952};
	st.local.v2.b32 	[%rd4+40], {%r19957, %r19962};
	st.local.v2.b32 	[%rd4+48], {%r19967, %r19972};
	st.local.v2.b32 	[%rd4+56], {%r19977, %r19982};
	st.local.v2.b32 	[%rd4+64], {%r19987, %r19992};
	st.local.v2.b32 	[%rd4+72], {%r19997, %r20002};
	st.local.v2.b32 	[%rd4+80], {%r20007, %r20012};
	st.local.v2.b32 	[%rd4+88], {%r20017, %r20022};
	st.local.v2.b32 	[%rd4+96], {%r20027, %r20032};
	st.local.v2.b32 	[%rd4+104], {%r20037, %r20042};
	st.local.v2.b32 	[%rd4+112], {%r20047, %r20052};
	st.local.v2.b32 	[%rd4+120], {%r20057, %r20062};
	st.local.v2.b32 	[%rd4+128], {%r20067, %r20072};
	st.local.v2.b32 	[%rd4+136], {%r20077, %r20082};
	st.local.v2.b32 	[%rd4+144], {%r20087, %r20092};
	st.local.v2.b32 	[%rd4+152], {%r20097, %r20102};
	st.local.v2.b32 	[%rd4+160], {%r20107, %r20112};
	st.local.v2.b32 	[%rd4+168], {%r20117, %r20122};
	st.local.v2.b32 	[%rd4+176], {%r20127, %r20132};
	st.local.v2.b32 	[%rd4+184], {%r20137, %r20142};
	st.local.v2.b32 	[%rd4+192], {%r20147, %r20152};
	st.local.v2.b32 	[%rd4+200], {%r20157, %r20162};
	st.local.v2.b32 	[%rd4+208], {%r20167, %r20172};
	st.local.v2.b32 	[%rd4+216], {%r20177, %r20182};
	st.local.v2.b32 	[%rd4+224], {%r20187, %r20192};
	st.local.v2.b32 	[%rd4+232], {%r20197, %r20202};
	st.local.v2.b32 	[%rd4+240], {%r20207, %r20212};
	st.local.v2.b32 	[%rd4+248], {%r20217, %r20222};
	st.local.v2.b32 	[%rd4+256], {%r20227, %r20232};
	st.local.v2.b32 	[%rd4+264], {%r20237, %r20242};
	st.local.u32 	[%rd3], %r28660;
	st.local.f64 	[%rd3+8], %fd78;
	cvt.u32.u16 	%r20894, %rs13066;
	cvt.u32.u16 	%r20895, %rs13067;
	prmt.b32 	%r20896, %r20895, %r20894, 0x3340U;
	cvt.u32.u16 	%r20897, %rs13068;
	cvt.u32.u16 	%r20898, %rs13069;
	prmt.b32 	%r20899, %r20898, %r20897, 0x3340U;
	prmt.b32 	%r20900, %r20899, %r20896, 0x5410U;
	cvt.u32.u16 	%r20901, %rs13070;
	cvt.u32.u16 	%r20902, %rs13071;
	prmt.b32 	%r20903, %r20902, %r20901, 0x3340U;
	cvt.u32.u16 	%r20904, %rs13072;
	cvt.u32.u16 	%r20905, %rs13073;
	prmt.b32 	%r20906, %r20905, %r20904, 0x3340U;
	prmt.b32 	%r20907, %r20906, %r20903, 0x5410U;
	st.local.v2.b32 	[%rd3+16], {%r20907, %r20900};
	cvt.u32.u16 	%r20908, %rs13058;
	cvt.u32.u16 	%r20909, %rs13059;
	prmt.b32 	%r20910, %r20909, %r20908, 0x3340U;
	cvt.u32.u16 	%r20911, %rs13060;
	cvt.u32.u16 	%r20912, %rs13061;
	prmt.b32 	%r20913, %r20912, %r20911, 0x3340U;
	prmt.b32 	%r20914, %r20913, %r20910, 0x5410U;
	cvt.u32.u16 	%r20915, %rs13062;
	cvt.u32.u16 	%r20916, %rs13063;
	prmt.b32 	%r20917, %r20916, %r20915, 0x3340U;
	cvt.u32.u16 	%r20918, %rs13064;
	cvt.u32.u16 	%r20919, %rs13065;
	prmt.b32 	%r20920, %r20919, %r20918, 0x3340U;
	prmt.b32 	%r20921, %r20920, %r20917, 0x5410U;
	st.local.v2.b32 	[%rd3+24], {%r20921, %r20914};
	cvt.u32.u16 	%r20922, %rs13050;
	cvt.u32.u16 	%r20923, %rs13051;
	prmt.b32 	%r20924, %r20923, %r20922, 0x3340U;
	cvt.u32.u16 	%r20925, %rs13052;
	cvt.u32.u16 	%r20926, %rs13053;
	prmt.b32 	%r20927, %r20926, %r20925, 0x3340U;
	prmt.b32 	%r20928, %r20927, %r20924, 0x5410U;
	cvt.u32.u16 	%r20929, %rs13054;
	cvt.u32.u16 	%r20930, %rs13055;
	prmt.b32 	%r20931, %r20930, %r20929, 0x3340U;
	cvt.u32.u16 	%r20932, %rs13056;
	cvt.u32.u16 	%r20933, %rs13057;
	prmt.b32 	%r20934, %r20933, %r20932, 0x3340U;
	prmt.b32 	%r20935, %r20934, %r20931, 0x5410U;
	st.local.v2.b32 	[%rd3+32], {%r20935, %r20928};
	cvt.u32.u16 	%r20936, %rs13042;
	cvt.u32.u16 	%r20937, %rs13043;
	prmt.b32 	%r20938, %r20937, %r20936, 0x3340U;
	cvt.u32.u16 	%r20939, %rs13044;
	cvt.u32.u16 	%r20940, %rs13045;
	prmt.b32 	%r20941, %r20940, %r20939, 0x3340U;
	prmt.b32 	%r20942, %r20941, %r20938, 0x5410U;
	cvt.u32.u16 	%r20943, %rs13046;
	cvt.u32.u16 	%r20944, %rs13047;
	prmt.b32 	%r20945, %r20944, %r20943, 0x3340U;
	cvt.u32.u16 	%r20946, %rs13048;
	cvt.u32.u16 	%r20947, %rs13049;
	prmt.b32 	%r20948, %r20947, %r20946, 0x3340U;
	prmt.b32 	%r20949, %r20948, %r20945, 0x5410U;
	st.local.v2.b32 	[%rd3+40], {%r20949, %r20942};
	cvt.u32.u16 	%r20950, %rs13034;
	cvt.u32.u16 	%r20951, %rs13035;
	prmt.b32 	%r20952, %r20951, %r20950, 0x3340U;
	cvt.u32.u16 	%r20953, %rs13036;
	cvt.u32.u16 	%r20954, %rs13037;
	prmt.b32 	%r20955, %r20954, %r20953, 0x3340U;
	prmt.b32 	%r20956, %r20955, %r20952, 0x5410U;
	cvt.u32.u16 	%r20957, %rs13038;
	cvt.u32.u16 	%r20958, %rs13039;
	prmt.b32 	%r20959, %r20958, %r20957, 0x3340U;
	cvt.u32.u16 	%r20960, %rs13040;
	cvt.u32.u16 	%r20961, %rs13041;
	prmt.b32 	%r20962, %r20961, %r20960, 0x3340U;
	prmt.b32 	%r20963, %r20962, %r20959, 0x5410U;
	st.local.v2.b32 	[%rd3+48], {%r20963, %r20956};
	cvt.u32.u16 	%r20964, %rs13026;
	cvt.u32.u16 	%r20965, %rs13027;
	prmt.b32 	%r20966, %r20965, %r20964, 0x3340U;
	cvt.u32.u16 	%r20967, %rs13028;
	cvt.u32.u16 	%r20968, %rs13029;
	prmt.b32 	%r20969, %r20968, %r20967, 0x3340U;
	prmt.b32 	%r20970, %r20969, %r20966, 0x5410U;
	cvt.u32.u16 	%r20971, %rs13030;
	cvt.u32.u16 	%r20972, %rs13031;
	prmt.b32 	%r20973, %r20972, %r20971, 0x3340U;
	cvt.u32.u16 	%r20974, %rs13032;
	cvt.u32.u16 	%r20975, %rs13033;
	prmt.b32 	%r20976, %r20975, %r20974, 0x3340U;
	prmt.b32 	%r20977, %r20976, %r20973, 0x5410U;
	st.local.v2.b32 	[%rd3+56], {%r20977, %r20970};
	cvt.u32.u16 	%r20978, %rs13018;
	cvt.u32.u16 	%r20979, %rs13019;
	prmt.b32 	%r20980, %r20979, %r20978, 0x3340U;
	cvt.u32.u16 	%r20981, %rs13020;
	cvt.u32.u16 	%r20982, %rs13021;
	prmt.b32 	%r20983, %r20982, %r20981, 0x3340U;
	prmt.b32 	%r20984, %r20983, %r20980, 0x5410U;
	cvt.u32.u16 	%r20985, %rs13022;
	cvt.u32.u16 	%r20986, %rs13023;
	prmt.b32 	%r20987, %r20986, %r20985, 0x3340U;
	cvt.u32.u16 	%r20988, %rs13024;
	cvt.u32.u16 	%r20989, %rs13025;
	prmt.b32 	%r20990, %r20989, %r20988, 0x3340U;
	prmt.b32 	%r20991, %r20990, %r20987, 0x5410U;
	st.local.v2.b32 	[%rd3+64], {%r20991, %r20984};
	cvt.u32.u16 	%r20992, %rs13010;
	cvt.u32.u16 	%r20993, %rs13011;
	prmt.b32 	%r20994, %r20993, %r20992, 0x3340U;
	cvt.u32.u16 	%r20995, %rs13012;
	cvt.u32.u16 	%r20996, %rs13013;
	prmt.b32 	%r20997, %r20996, %r20995, 0x3340U;
	prmt.b32 	%r20998, %r20997, %r20994, 0x5410U;
	cvt.u32.u16 	%r20999, %rs13014;
	cvt.u32.u16 	%r21000, %rs13015;
	prmt.b32 	%r21001, %r21000, %r20999, 0x3340U;
	cvt.u32.u16 	%r21002, %rs13016;
	cvt.u32.u16 	%r21003, %rs13017;
	prmt.b32 	%r21004, %r21003, %r21002, 0x3340U;
	prmt.b32 	%r21005, %r21004, %r21001, 0x5410U;
	st.local.v2.b32 	[%rd3+72], {%r21005, %r20998};
	cvt.u32.u16 	%r21006, %rs13002;
	cvt.u32.u16 	%r21007, %rs13003;
	prmt.b32 	%r21008, %r21007, %r21006, 0x3340U;
	cvt.u32.u16 	%r21009, %rs13004;
	cvt.u32.u16 	%r21010, %rs13005;
	prmt.b32 	%r21011, %r21010, %r21009, 0x3340U;
	prmt.b32 	%r21012, %r21011, %r21008, 0x5410U;
	cvt.u32.u16 	%r21013, %rs13006;
	cvt.u32.u16 	%r21014, %rs13007;
	prmt.b32 	%r21015, %r21014, %r21013, 0x3340U;
	cvt.u32.u16 	%r21016, %rs13008;
	cvt.u32.u16 	%r21017, %rs13009;
	prmt.b32 	%r21018, %r21017, %r21016, 0x3340U;
	prmt.b32 	%r21019, %r21018, %r21015, 0x5410U;
	st.local.v2.b32 	[%rd3+80], {%r21019, %r21012};
	cvt.u32.u16 	%r21020, %rs12994;
	cvt.u32.u16 	%r21021, %rs12995;
	prmt.b32 	%r21022, %r21021, %r21020, 0x3340U;
	cvt.u32.u16 	%r21023, %rs12996;
	cvt.u32.u16 	%r21024, %rs12997;
	prmt.b32 	%r21025, %r21024, %r21023, 0x3340U;
	prmt.b32 	%r21026, %r21025, %r21022, 0x5410U;
	cvt.u32.u16 	%r21027, %rs12998;
	cvt.u32.u16 	%r21028, %rs12999;
	prmt.b32 	%r21029, %r21028, %r21027, 0x3340U;
	cvt.u32.u16 	%r21030, %rs13000;
	cvt.u32.u16 	%r21031, %rs13001;
	prmt.b32 	%r21032, %r21031, %r21030, 0x3340U;
	prmt.b32 	%r21033, %r21032, %r21029, 0x5410U;
	st.local.v2.b32 	[%rd3+88], {%r21033, %r21026};
	cvt.u32.u16 	%r21034, %rs12986;
	cvt.u32.u16 	%r21035, %rs12987;
	prmt.b32 	%r21036, %r21035, %r21034, 0x3340U;
	cvt.u32.u16 	%r21037, %rs12988;
	cvt.u32.u16 	%r21038, %rs12989;
	prmt.b32 	%r21039, %r21038, %r21037, 0x3340U;
	prmt.b32 	%r21040, %r21039, %r21036, 0x5410U;
	cvt.u32.u16 	%r21041, %rs12990;
	cvt.u32.u16 	%r21042, %rs12991;
	prmt.b32 	%r21043, %r21042, %r21041, 0x3340U;
	cvt.u32.u16 	%r21044, %rs12992;
	cvt.u32.u16 	%r21045, %rs12993;
	prmt.b32 	%r21046, %r21045, %r21044, 0x3340U;
	prmt.b32 	%r21047, %r21046, %r21043, 0x5410U;
	st.local.v2.b32 	[%rd3+96], {%r21047, %r21040};
	cvt.u32.u16 	%r21048, %rs12978;
	cvt.u32.u16 	%r21049, %rs12979;
	prmt.b32 	%r21050, %r21049, %r21048, 0x3340U;
	cvt.u32.u16 	%r21051, %rs12980;
	cvt.u32.u16 	%r21052, %rs12981;
	prmt.b32 	%r21053, %r21052, %r21051, 0x3340U;
	prmt.b32 	%r21054, %r21053, %r21050, 0x5410U;
	cvt.u32.u16 	%r21055, %rs12982;
	cvt.u32.u16 	%r21056, %rs12983;
	prmt.b32 	%r21057, %r21056, %r21055, 0x3340U;
	cvt.u32.u16 	%r21058, %rs12984;
	cvt.u32.u16 	%r21059, %rs12985;
	prmt.b32 	%r21060, %r21059, %r21058, 0x3340U;
	prmt.b32 	%r21061, %r21060, %r21057, 0x5410U;
	st.local.v2.b32 	[%rd3+104], {%r21061, %r21054};
	cvt.u32.u16 	%r21062, %rs12970;
	cvt.u32.u16 	%r21063, %rs12971;
	prmt.b32 	%r21064, %r21063, %r21062, 0x3340U;
	cvt.u32.u16 	%r21065, %rs12972;
	cvt.u32.u16 	%r21066, %rs12973;
	prmt.b32 	%r21067, %r21066, %r21065, 0x3340U;
	prmt.b32 	%r21068, %r21067, %r21064, 0x5410U;
	cvt.u32.u16 	%r21069, %rs12974;
	cvt.u32.u16 	%r21070, %rs12975;
	prmt.b32 	%r21071, %r21070, %r21069, 0x3340U;
	cvt.u32.u16 	%r21072, %rs12976;
	cvt.u32.u16 	%r21073, %rs12977;
	prmt.b32 	%r21074, %r21073, %r21072, 0x3340U;
	prmt.b32 	%r21075, %r21074, %r21071, 0x5410U;
	st.local.v2.b32 	[%rd3+112], {%r21075, %r21068};
	cvt.u32.u16 	%r21076, %rs12962;
	cvt.u32.u16 	%r21077, %rs12963;
	prmt.b32 	%r21078, %r21077, %r21076, 0x3340U;
	cvt.u32.u16 	%r21079, %rs12964;
	cvt.u32.u16 	%r21080, %rs12965;
	prmt.b32 	%r21081, %r21080, %r21079, 0x3340U;
	prmt.b32 	%r21082, %r21081, %r21078, 0x5410U;
	cvt.u32.u16 	%r21083, %rs12966;
	cvt.u32.u16 	%r21084, %rs12967;
	prmt.b32 	%r21085, %r21084, %r21083, 0x3340U;
	cvt.u32.u16 	%r21086, %rs12968;
	cvt.u32.u16 	%r21087, %rs12969;
	prmt.b32 	%r21088, %r21087, %r21086, 0x3340U;
	prmt.b32 	%r21089, %r21088, %r21085, 0x5410U;
	st.local.v2.b32 	[%rd3+120], {%r21089, %r21082};
	cvt.u32.u16 	%r21090, %rs12954;
	cvt.u32.u16 	%r21091, %rs12955;
	prmt.b32 	%r21092, %r21091, %r21090, 0x3340U;
	cvt.u32.u16 	%r21093, %rs12956;
	cvt.u32.u16 	%r21094, %rs12957;
	prmt.b32 	%r21095, %r21094, %r21093, 0x3340U;
	prmt.b32 	%r21096, %r21095, %r21092, 0x5410U;
	cvt.u32.u16 	%r21097, %rs12958;
	cvt.u32.u16 	%r21098, %rs12959;
	prmt.b32 	%r21099, %r21098, %r21097, 0x3340U;
	cvt.u32.u16 	%r21100, %rs12960;
	cvt.u32.u16 	%r21101, %rs12961;
	prmt.b32 	%r21102, %r21101, %r21100, 0x3340U;
	prmt.b32 	%r21103, %r21102, %r21099, 0x5410U;
	st.local.v2.b32 	[%rd3+128], {%r21103, %r21096};
	cvt.u32.u16 	%r21104, %rs12946;
	cvt.u32.u16 	%r21105, %rs12947;
	prmt.b32 	%r21106, %r21105, %r21104, 0x3340U;
	cvt.u32.u16 	%r21107, %rs12948;
	cvt.u32.u16 	%r21108, %rs12949;
	prmt.b32 	%r21109, %r21108, %r21107, 0x3340U;
	prmt.b32 	%r21110, %r21109, %r21106, 0x5410U;
	cvt.u32.u16 	%r21111, %rs12950;
	cvt.u32.u16 	%r21112, %rs12951;
	prmt.b32 	%r21113, %r21112, %r21111, 0x3340U;
	cvt.u32.u16 	%r21114, %rs12952;
	cvt.u32.u16 	%r21115, %rs12953;
	prmt.b32 	%r21116, %r21115, %r21114, 0x3340U;
	prmt.b32 	%r21117, %r21116, %r21113, 0x5410U;
	st.local.v2.b32 	[%rd3+136], {%r21117, %r21110};
	cvt.u32.u16 	%r21118, %rs12938;
	cvt.u32.u16 	%r21119, %rs12939;
	prmt.b32 	%r21120, %r21119, %r21118, 0x3340U;
	cvt.u32.u16 	%r21121, %rs12940;
	cvt.u32.u16 	%r21122, %rs12941;
	prmt.b32 	%r21123, %r21122, %r21121, 0x3340U;
	prmt.b32 	%r21124, %r21123, %r21120, 0x5410U;
	cvt.u32.u16 	%r21125, %rs12942;
	cvt.u32.u16 	%r21126, %rs12943;
	prmt.b32 	%r21127, %r21126, %r21125, 0x3340U;
	cvt.u32.u16 	%r21128, %rs12944;
	cvt.u32.u16 	%r21129, %rs12945;
	prmt.b32 	%r21130, %r21129, %r21128, 0x3340U;
	prmt.b32 	%r21131, %r21130, %r21127, 0x5410U;
	st.local.v2.b32 	[%rd3+144], {%r21131, %r21124};
	cvt.u32.u16 	%r21132, %rs12930;
	cvt.u32.u16 	%r21133, %rs12931;
	prmt.b32 	%r21134, %r21133, %r21132, 0x3340U;
	cvt.u32.u16 	%r21135, %rs12932;
	cvt.u32.u16 	%r21136, %rs12933;
	prmt.b32 	%r21137, %r21136, %r21135, 0x3340U;
	prmt.b32 	%r21138, %r21137, %r21134, 0x5410U;
	cvt.u32.u16 	%r21139, %rs12934;
	cvt.u32.u16 	%r21140, %rs12935;
	prmt.b32 	%r21141, %r21140, %r21139, 0x3340U;
	cvt.u32.u16 	%r21142, %rs12936;
	cvt.u32.u16 	%r21143, %rs12937;
	prmt.b32 	%r21144, %r21143, %r21142, 0x3340U;
	prmt.b32 	%r21145, %r21144, %r21141, 0x5410U;
	st.local.v2.b32 	[%rd3+152], {%r21145, %r21138};
	cvt.u32.u16 	%r21146, %rs12922;
	cvt.u32.u16 	%r21147, %rs12923;
	prmt.b32 	%r21148, %r21147, %r21146, 0x3340U;
	cvt.u32.u16 	%r21149, %rs12924;
	cvt.u32.u16 	%r21150, %rs12925;
	prmt.b32 	%r21151, %r21150, %r21149, 0x3340U;
	prmt.b32 	%r21152, %r21151, %r21148, 0x5410U;
	cvt.u32.u16 	%r21153, %rs12926;
	cvt.u32.u16 	%r21154, %rs12927;
	prmt.b32 	%r21155, %r21154, %r21153, 0x3340U;
	cvt.u32.u16 	%r21156, %rs12928;
	cvt.u32.u16 	%r21157, %rs12929;
	prmt.b32 	%r21158, %r21157, %r21156, 0x3340U;
	prmt.b32 	%r21159, %r21158, %r21155, 0x5410U;
	st.local.v2.b32 	[%rd3+160], {%r21159, %r21152};
	cvt.u32.u16 	%r21160, %rs12914;
	cvt.u32.u16 	%r21161, %rs12915;
	prmt.b32 	%r21162, %r21161, %r21160, 0x3340U;
	cvt.u32.u16 	%r21163, %rs12916;
	cvt.u32.u16 	%r21164, %rs12917;
	prmt.b32 	%r21165, %r21164, %r21163, 0x3340U;
	prmt.b32 	%r21166, %r21165, %r21162, 0x5410U;
	cvt.u32.u16 	%r21167, %rs12918;
	cvt.u32.u16 	%r21168, %rs12919;
	prmt.b32 	%r21169, %r21168, %r21167, 0x3340U;
	cvt.u32.u16 	%r21170, %rs12920;
	cvt.u32.u16 	%r21171, %rs12921;
	prmt.b32 	%r21172, %r21171, %r21170, 0x3340U;
	prmt.b32 	%r21173, %r21172, %r21169, 0x5410U;
	st.local.v2.b32 	[%rd3+168], {%r21173, %r21166};
	cvt.u32.u16 	%r21174, %rs12906;
	cvt.u32.u16 	%r21175, %rs12907;
	prmt.b32 	%r21176, %r21175, %r21174, 0x3340U;
	cvt.u32.u16 	%r21177, %rs12908;
	cvt.u32.u16 	%r21178, %rs12909;
	prmt.b32 	%r21179, %r21178, %r21177, 0x3340U;
	prmt.b32 	%r21180, %r21179, %r21176, 0x5410U;
	cvt.u32.u16 	%r21181, %rs12910;
	cvt.u32.u16 	%r21182, %rs12911;
	prmt.b32 	%r21183, %r21182, %r21181, 0x3340U;
	cvt.u32.u16 	%r21184, %rs12912;
	cvt.u32.u16 	%r21185, %rs12913;
	prmt.b32 	%r21186, %r21185, %r21184, 0x3340U;
	prmt.b32 	%r21187, %r21186, %r21183, 0x5410U;
	st.local.v2.b32 	[%rd3+176], {%r21187, %r21180};
	cvt.u32.u16 	%r21188, %rs12898;
	cvt.u32.u16 	%r21189, %rs12899;
	prmt.b32 	%r21190, %r21189, %r21188, 0x3340U;
	cvt.u32.u16 	%r21191, %rs12900;
	cvt.u32.u16 	%r21192, %rs12901;
	prmt.b32 	%r21193, %r21192, %r21191, 0x3340U;
	prmt.b32 	%r21194, %r21193, %r21190, 0x5410U;
	cvt.u32.u16 	%r21195, %rs12902;
	cvt.u32.u16 	%r21196, %rs12903;
	prmt.b32 	%r21197, %r21196, %r21195, 0x3340U;
	cvt.u32.u16 	%r21198, %rs12904;
	cvt.u32.u16 	%r21199, %rs12905;
	prmt.b32 	%r21200, %r21199, %r21198, 0x3340U;
	prmt.b32 	%r21201, %r21200, %r21197, 0x5410U;
	st.local.v2.b32 	[%rd3+184], {%r21201, %r21194};
	cvt.u32.u16 	%r21202, %rs12890;
	cvt.u32.u16 	%r21203, %rs12891;
	prmt.b32 	%r21204, %r21203, %r21202, 0x3340U;
	cvt.u32.u16 	%r21205, %rs12892;
	cvt.u32.u16 	%r21206, %rs12893;
	prmt.b32 	%r21207, %r21206, %r21205, 0x3340U;
	prmt.b32 	%r21208, %r21207, %r21204, 0x5410U;
	cvt.u32.u16 	%r21209, %rs12894;
	cvt.u32.u16 	%r21210, %rs12895;
	prmt.b32 	%r21211, %r21210, %r21209, 0x3340U;
	cvt.u32.u16 	%r21212, %rs12896;
	cvt.u32.u16 	%r21213, %rs12897;
	prmt.b32 	%r21214, %r21213, %r21212, 0x3340U;
	prmt.b32 	%r21215, %r21214, %r21211, 0x5410U;
	st.local.v2.b32 	[%rd3+192], {%r21215, %r21208};
	cvt.u32.u16 	%r21216, %rs12882;
	cvt.u32.u16 	%r21217, %rs12883;
	prmt.b32 	%r21218, %r21217, %r21216, 0x3340U;
	cvt.u32.u16 	%r21219, %rs12884;
	cvt.u32.u16 	%r21220, %rs12885;
	prmt.b32 	%r21221, %r21220, %r21219, 0x3340U;
	prmt.b32 	%r21222, %r21221, %r21218, 0x5410U;
	cvt.u32.u16 	%r21223, %rs12886;
	cvt.u32.u16 	%r21224, %rs12887;
	prmt.b32 	%r21225, %r21224, %r21223, 0x3340U;
	cvt.u32.u16 	%r21226, %rs12888;
	cvt.u32.u16 	%r21227, %rs12889;
	prmt.b32 	%r21228, %r21227, %r21226, 0x3340U;
	prmt.b32 	%r21229, %r21228, %r21225, 0x5410U;
	st.local.v2.b32 	[%rd3+200], {%r21229, %r21222};
	cvt.u32.u16 	%r21230, %rs12874;
	cvt.u32.u16 	%r21231, %rs12875;
	prmt.b32 	%r21232, %r21231, %r21230, 0x3340U;
	cvt.u32.u16 	%r21233, %rs12876;
	cvt.u32.u16 	%r21234, %rs12877;
	prmt.b32 	%r21235, %r21234, %r21233, 0x3340U;
	prmt.b32 	%r21236, %r21235, %r21232, 0x5410U;
	cvt.u32.u16 	%r21237, %rs12878;
	cvt.u32.u16 	%r21238, %rs12879;
	prmt.b32 	%r21239, %r21238, %r21237, 0x3340U;
	cvt.u32.u16 	%r21240, %rs12880;
	cvt.u32.u16 	%r21241, %rs12881;
	prmt.b32 	%r21242, %r21241, %r21240, 0x3340U;
	prmt.b32 	%r21243, %r21242, %r21239, 0x5410U;
	st.local.v2.b32 	[%rd3+208], {%r21243, %r21236};
	cvt.u32.u16 	%r21244, %rs12866;
	cvt.u32.u16 	%r21245, %rs12867;
	prmt.b32 	%r21246, %r21245, %r21244, 0x3340U;
	cvt.u32.u16 	%r21247, %rs12868;
	cvt.u32.u16 	%r21248, %rs12869;
	prmt.b32 	%r21249, %r21248, %r21247, 0x3340U;
	prmt.b32 	%r21250, %r21249, %r21246, 0x5410U;
	cvt.u32.u16 	%r21251, %rs12870;
	cvt.u32.u16 	%r21252, %rs12871;
	prmt.b32 	%r21253, %r21252, %r21251, 0x3340U;
	cvt.u32.u16 	%r21254, %rs12872;
	cvt.u32.u16 	%r21255, %rs12873;
	prmt.b32 	%r21256, %r21255, %r21254, 0x3340U;
	prmt.b32 	%r21257, %r21256, %r21253, 0x5410U;
	st.local.v2.b32 	[%rd3+216], {%r21257, %r21250};
	cvt.u32.u16 	%r21258, %rs12858;
	cvt.u32.u16 	%r21259, %rs12859;
	prmt.b32 	%r21260, %r21259, %r21258, 0x3340U;
	cvt.u32.u16 	%r21261, %rs12860;
	cvt.u32.u16 	%r21262, %rs12861;
	prmt.b32 	%r21263, %r21262, %r21261, 0x3340U;
	prmt.b32 	%r21264, %r21263, %r21260, 0x5410U;
	cvt.u32.u16 	%r21265, %rs12862;
	cvt.u32.u16 	%r21266, %rs12863;
	prmt.b32 	%r21267, %r21266, %r21265, 0x3340U;
	cvt.u32.u16 	%r21268, %rs12864;
	cvt.u32.u16 	%r21269, %rs12865;
	prmt.b32 	%r21270, %r21269, %r21268, 0x3340U;
	prmt.b32 	%r21271, %r21270, %r21267, 0x5410U;
	st.local.v2.b32 	[%rd3+224], {%r21271, %r21264};
	cvt.u32.u16 	%r21272, %rs12850;
	cvt.u32.u16 	%r21273, %rs12851;
	prmt.b32 	%r21274, %r21273, %r21272, 0x3340U;
	cvt.u32.u16 	%r21275, %rs12852;
	cvt.u32.u16 	%r21276, %rs12853;
	prmt.b32 	%r21277, %r21276, %r21275, 0x3340U;
	prmt.b32 	%r21278, %r21277, %r21274, 0x5410U;
	cvt.u32.u16 	%r21279, %rs12854;
	cvt.u32.u16 	%r21280, %rs12855;
	prmt.b32 	%r21281, %r21280, %r21279, 0x3340U;
	cvt.u32.u16 	%r21282, %rs12856;
	cvt.u32.u16 	%r21283, %rs12857;
	prmt.b32 	%r21284, %r21283, %r21282, 0x3340U;
	prmt.b32 	%r21285, %r21284, %r21281, 0x5410U;
	st.local.v2.b32 	[%rd3+232], {%r21285, %r21278};
	cvt.u32.u16 	%r21286, %rs12842;
	cvt.u32.u16 	%r21287, %rs12843;
	prmt.b32 	%r21288, %r21287, %r21286, 0x3340U;
	cvt.u32.u16 	%r21289, %rs12844;
	cvt.u32.u16 	%r21290, %rs12845;
	prmt.b32 	%r21291, %r21290, %r21289, 0x3340U;
	prmt.b32 	%r21292, %r21291, %r21288, 0x5410U;
	cvt.u32.u16 	%r21293, %rs12846;
	cvt.u32.u16 	%r21294, %rs12847;
	prmt.b32 	%r21295, %r21294, %r21293, 0x3340U;
	cvt.u32.u16 	%r21296, %rs12848;
	cvt.u32.u16 	%r21297, %rs12849;
	prmt.b32 	%r21298, %r21297, %r21296, 0x3340U;
	prmt.b32 	%r21299, %r21298, %r21295, 0x5410U;
	st.local.v2.b32 	[%rd3+240], {%r21299, %r21292};
	cvt.u32.u16 	%r21300, %rs12834;
	cvt.u32.u16 	%r21301, %rs12835;
	prmt.b32 	%r21302, %r21301, %r21300, 0x3340U;
	cvt.u32.u16 	%r21303, %rs12836;
	cvt.u32.u16 	%r21304, %rs12837;
	prmt.b32 	%r21305, %r21304, %r21303, 0x3340U;
	prmt.b32 	%r21306, %r21305, %r21302, 0x5410U;
	cvt.u32.u16 	%r21307, %rs12838;
	cvt.u32.u16 	%r21308, %rs12839;
	prmt.b32 	%r21309, %r21308, %r21307, 0x3340U;
	cvt.u32.u16 	%r21310, %rs12840;
	cvt.u32.u16 	%r21311, %rs12841;
	prmt.b32 	%r21312, %r21311, %r21310, 0x3340U;
	prmt.b32 	%r21313, %r21312, %r21309, 0x5410U;
	st.local.v2.b32 	[%rd3+248], {%r21313, %r21306};
	cvt.u32.u16 	%r21314, %rs12826;
	cvt.u32.u16 	%r21315, %rs12827;
	prmt.b32 	%r21316, %r21315, %r21314, 0x3340U;
	cvt.u32.u16 	%r21317, %rs12828;
	cvt.u32.u16 	%r21318, %rs12829;
	prmt.b32 	%r21319, %r21318, %r21317, 0x3340U;
	prmt.b32 	%r21320, %r21319, %r21316, 0x5410U;
	cvt.u32.u16 	%r21321, %rs12830;
	cvt.u32.u16 	%r21322, %rs12831;
	prmt.b32 	%r21323, %r21322, %r21321, 0x3340U;
	cvt.u32.u16 	%r21324, %rs12832;
	cvt.u32.u16 	%r21325, %rs12833;
	prmt.b32 	%r21326, %r21325, %r21324, 0x3340U;
	prmt.b32 	%r21327, %r21326, %r21323, 0x5410U;
	st.local.v2.b32 	[%rd3+256], {%r21327, %r21320};
	cvt.u32.u16 	%r21328, %rs12818;
	cvt.u32.u16 	%r21329, %rs12819;
	prmt.b32 	%r21330, %r21329, %r21328, 0x3340U;
	cvt.u32.u16 	%r21331, %rs12820;
	cvt.u32.u16 	%r21332, %rs12821;
	prmt.b32 	%r21333, %r21332, %r21331, 0x3340U;
	prmt.b32 	%r21334, %r21333, %r21330, 0x5410U;
	cvt.u32.u16 	%r21335, %rs12822;
	cvt.u32.u16 	%r21336, %rs12823;
	prmt.b32 	%r21337, %r21336, %r21335, 0x3340U;
	cvt.u32.u16 	%r21338, %rs12824;
	cvt.u32.u16 	%r21339, %rs12825;
	prmt.b32 	%r21340, %r21339, %r21338, 0x3340U;
	prmt.b32 	%r21341, %r21340, %r21337, 0x5410U;
	st.local.v2.b32 	[%rd3+264], {%r21341, %r21334};
	mov.b32 	%r28676, 0;
$L__BB1_37:
	mov.u32 	%r28679, %r28676;
	cvt.u64.u32 	%rd175, %r28679;
	add.s64 	%rd176, %rd3, %rd175;
	ld.local.u8 	%rs12217, [%rd176+16];
	setp.ne.s16 	%p75, %rs12217, 0;
	add.s32 	%r28676, %r28679, 1;
	@%p75 bra 	$L__BB1_37;
	and.b16  	%rs12218, %rs13845, 255;
	setp.eq.s16 	%p76, %rs12218, 0;
	@%p76 bra 	$L__BB1_41;
	mov.b32 	%r28677, 0;
$L__BB1_40:
	cvt.u64.u32 	%rd177, %r28679;
	add.s64 	%rd178, %rd3, %rd177;
	st.local.u8 	[%rd178+16], %rs13845;
	add.s32 	%r28679, %r28679, 1;
	add.s32 	%r322, %r28677, 1;
	cvt.u64.u32 	%rd179, %r28677;
	add.s64 	%rd180, %rd4, %rd179;
	ld.local.u8 	%rs13845, [%rd180+17];
	setp.ne.s16 	%p77, %rs13845, 0;
	mov.u32 	%r28677, %r322;
	@%p77 bra 	$L__BB1_40;
$L__BB1_41:
	cvt.u64.u32 	%rd181, %r28679;
	add.s64 	%rd182, %rd3, %rd181;
	mov.b16 	%rs12219, 0;
	st.local.u8 	[%rd182+16], %rs12219;
	add.s32 	%r28660, %r28660, %r19907;
	st.local.u32 	[%rd3], %r28660;
	add.f64 	%fd78, %fd78, %fd16;
	st.local.f64 	[%rd3+8], %fd78;
	ld.local.v2.b32 	{%r21343, %r21344}, [%rd3+16];
	bfe.u32 	%r21345, %r21343, 0, 8;
	cvt.u16.u32 	%rs13073, %r21345;
	bfe.u32 	%r21346, %r21343, 8, 8;
	cvt.u16.u32 	%rs13072, %r21346;
	bfe.u32 	%r21347, %r21343, 16, 8;
	cvt.u16.u32 	%rs13071, %r21347;
	bfe.u32 	%r21348, %r21343, 24, 8;
	cvt.u16.u32 	%rs13070, %r21348;
	bfe.u32 	%r21349, %r21344, 0, 8;
	cvt.u16.u32 	%rs13069, %r21349;
	bfe.u32 	%r21350, %r21344, 8, 8;
	cvt.u16.u32 	%rs13068, %r21350;
	bfe.u32 	%r21351, %r21344, 16, 8;
	cvt.u16.u32 	%rs13067, %r21351;
	bfe.u32 	%r21352, %r21344, 24, 8;
	cvt.u16.u32 	%rs13066, %r21352;
	ld.local.v2.b32 	{%r21353, %r21354}, [%rd3+24];
	bfe.u32 	%r21355, %r21353, 0, 8;
	cvt.u16.u32 	%rs13065, %r21355;
	bfe.u32 	%r21356, %r21353, 8, 8;
	cvt.u16.u32 	%rs13064, %r21356;
	bfe.u32 	%r21357, %r21353, 16, 8;
	cvt.u16.u32 	%rs13063, %r21357;
	bfe.u32 	%r21358, %r21353, 24, 8;
	cvt.u16.u32 	%rs13062, %r21358;
	bfe.u32 	%r21359, %r21354, 0, 8;
	cvt.u16.u32 	%rs13061, %r21359;
	bfe.u32 	%r21360, %r21354, 8, 8;
	cvt.u16.u32 	%rs13060, %r21360;
	bfe.u32 	%r21361, %r21354, 16, 8;
	cvt.u16.u32 	%rs13059, %r21361;
	bfe.u32 	%r21362, %r21354, 24, 8;
	cvt.u16.u32 	%rs13058, %r21362;
	ld.local.v2.b32 	{%r21363, %r21364}, [%rd3+32];
	bfe.u32 	%r21365, %r21363, 0, 8;
	cvt.u16.u32 	%rs13057, %r21365;
	bfe.u32 	%r21366, %r21363, 8, 8;
	cvt.u16.u32 	%rs13056, %r21366;
	bfe.u32 	%r21367, %r21363, 16, 8;
	cvt.u16.u32 	%rs13055, %r21367;
	bfe.u32 	%r21368, %r21363, 24, 8;
	cvt.u16.u32 	%rs13054, %r21368;
	bfe.u32 	%r21369, %r21364, 0, 8;
	cvt.u16.u32 	%rs13053, %r21369;
	bfe.u32 	%r21370, %r21364, 8, 8;
	cvt.u16.u32 	%rs13052, %r21370;
	bfe.u32 	%r21371, %r21364, 16, 8;
	cvt.u16.u32 	%rs13051, %r21371;
	bfe.u32 	%r21372, %r21364, 24, 8;
	cvt.u16.u32 	%rs13050, %r21372;
	ld.local.v2.b32 	{%r21373, %r21374}, [%rd3+40];
	bfe.u32 	%r21375, %r21373, 0, 8;
	cvt.u16.u32 	%rs13049, %r21375;
	bfe.u32 	%r21376, %r21373, 8, 8;
	cvt.u16.u32 	%rs13048, %r21376;
	bfe.u32 	%r21377, %r21373, 16, 8;
	cvt.u16.u32 	%rs13047, %r21377;
	bfe.u32 	%r21378, %r21373, 24, 8;
	cvt.u16.u32 	%rs13046, %r21378;
	bfe.u32 	%r21379, %r21374, 0, 8;
	cvt.u16.u32 	%rs13045, %r21379;
	bfe.u32 	%r21380, %r21374, 8, 8;
	cvt.u16.u32 	%rs13044, %r21380;
	bfe.u32 	%r21381, %r21374, 16, 8;
	cvt.u16.u32 	%rs13043, %r21381;
	bfe.u32 	%r21382, %r21374, 24, 8;
	cvt.u16.u32 	%rs13042, %r21382;
	ld.local.v2.b32 	{%r21383, %r21384}, [%rd3+48];
	bfe.u32 	%r21385, %r21383, 0, 8;
	cvt.u16.u32 	%rs13041, %r21385;
	bfe.u32 	%r21386, %r21383, 8, 8;
	cvt.u16.u32 	%rs13040, %r21386;
	bfe.u32 	%r21387, %r21383, 16, 8;
	cvt.u16.u32 	%rs13039, %r21387;
	bfe.u32 	%r21388, %r21383, 24, 8;
	cvt.u16.u32 	%rs13038, %r21388;
	bfe.u32 	%r21389, %r21384, 0, 8;
	cvt.u16.u32 	%rs13037, %r21389;
	bfe.u32 	%r21390, %r21384, 8, 8;
	cvt.u16.u32 	%rs13036, %r21390;
	bfe.u32 	%r21391, %r21384, 16, 8;
	cvt.u16.u32 	%rs13035, %r21391;
	bfe.u32 	%r21392, %r21384, 24, 8;
	cvt.u16.u32 	%rs13034, %r21392;
	ld.local.v2.b32 	{%r21393, %r21394}, [%rd3+56];
	bfe.u32 	%r21395, %r21393, 0, 8;
	cvt.u16.u32 	%rs13033, %r21395;
	bfe.u32 	%r21396, %r21393, 8, 8;
	cvt.u16.u32 	%rs13032, %r21396;
	bfe.u32 	%r21397, %r21393, 16, 8;
	cvt.u16.u32 	%rs13031, %r21397;
	bfe.u32 	%r21398, %r21393, 24, 8;
	cvt.u16.u32 	%rs13030, %r21398;
	bfe.u32 	%r21399, %r21394, 0, 8;
	cvt.u16.u32 	%rs13029, %r21399;
	bfe.u32 	%r21400, %r21394, 8, 8;
	cvt.u16.u32 	%rs13028, %r21400;
	bfe.u32 	%r21401, %r21394, 16, 8;
	cvt.u16.u32 	%rs13027, %r21401;
	bfe.u32 	%r21402, %r21394, 24, 8;
	cvt.u16.u32 	%rs13026, %r21402;
	ld.local.v2.b32 	{%r21403, %r21404}, [%rd3+64];
	bfe.u32 	%r21405, %r21403, 0, 8;
	cvt.u16.u32 	%rs13025, %r21405;
	bfe.u32 	%r21406, %r21403, 8, 8;
	cvt.u16.u32 	%rs13024, %r21406;
	bfe.u32 	%r21407, %r21403, 16, 8;
	cvt.u16.u32 	%rs13023, %r21407;
	bfe.u32 	%r21408, %r21403, 24, 8;
	cvt.u16.u32 	%rs13022, %r21408;
	bfe.u32 	%r21409, %r21404, 0, 8;
	cvt.u16.u32 	%rs13021, %r21409;
	bfe.u32 	%r21410, %r21404, 8, 8;
	cvt.u16.u32 	%rs13020, %r21410;
	bfe.u32 	%r21411, %r21404, 16, 8;
	cvt.u16.u32 	%rs13019, %r21411;
	bfe.u32 	%r21412, %r21404, 24, 8;
	cvt.u16.u32 	%rs13018, %r21412;
	ld.local.v2.b32 	{%r21413, %r21414}, [%rd3+72];
	bfe.u32 	%r21415, %r21413, 0, 8;
	cvt.u16.u32 	%rs13017, %r21415;
	bfe.u32 	%r21416, %r21413, 8, 8;
	cvt.u16.u32 	%rs13016, %r21416;
	bfe.u32 	%r21417, %r21413, 16, 8;
	cvt.u16.u32 	%rs13015, %r21417;
	bfe.u32 	%r21418, %r21413, 24, 8;
	cvt.u16.u32 	%rs13014, %r21418;
	bfe.u32 	%r21419, %r21414, 0, 8;
	cvt.u16.u32 	%rs13013, %r21419;
	bfe.u32 	%r21420, %r21414, 8, 8;
	cvt.u16.u32 	%rs13012, %r21420;
	bfe.u32 	%r21421, %r21414, 16, 8;
	cvt.u16.u32 	%rs13011, %r21421;
	bfe.u32 	%r21422, %r21414, 24, 8;
	cvt.u16.u32 	%rs13010, %r21422;
	ld.local.v2.b32 	{%r21423, %r21424}, [%rd3+80];
	bfe.u32 	%r21425, %r21423, 0, 8;
	cvt.u16.u32 	%rs13009, %r21425;
	bfe.u32 	%r21426, %r21423, 8, 8;
	cvt.u16.u32 	%rs13008, %r21426;
	bfe.u32 	%r21427, %r21423, 16, 8;
	cvt.u16.u32 	%rs13007, %r21427;
	bfe.u32 	%r21428, %r21423, 24, 8;
	cvt.u16.u32 	%rs13006, %r21428;
	bfe.u32 	%r21429, %r21424, 0, 8;
	cvt.u16.u32 	%rs13005, %r21429;
	bfe.u32 	%r21430, %r21424, 8, 8;
	cvt.u16.u32 	%rs13004, %r21430;
	bfe.u32 	%r21431, %r21424, 16, 8;
	cvt.u16.u32 	%rs13003, %r21431;
	bfe.u32 	%r21432, %r21424, 24, 8;
	cvt.u16.u32 	%rs13002, %r21432;
	ld.local.v2.b32 	{%r21433, %r21434}, [%rd3+88];
	bfe.u32 	%r21435, %r21433, 0, 8;
	cvt.u16.u32 	%rs13001, %r21435;
	bfe.u32 	%r21436, %r21433, 8, 8;
	cvt.u16.u32 	%rs13000, %r21436;
	bfe.u32 	%r21437, %r21433, 16, 8;
	cvt.u16.u32 	%rs12999, %r21437;
	bfe.u32 	%r21438, %r21433, 24, 8;
	cvt.u16.u32 	%rs12998, %r21438;
	bfe.u32 	%r21439, %r21434, 0, 8;
	cvt.u16.u32 	%rs12997, %r21439;
	bfe.u32 	%r21440, %r21434, 8, 8;
	cvt.u16.u32 	%rs12996, %r21440;
	bfe.u32 	%r21441, %r21434, 16, 8;
	cvt.u16.u32 	%rs12995, %r21441;
	bfe.u32 	%r21442, %r21434, 24, 8;
	cvt.u16.u32 	%rs12994, %r21442;
	ld.local.v2.b32 	{%r21443, %r21444}, [%rd3+96];
	bfe.u32 	%r21445, %r21443, 0, 8;
	cvt.u16.u32 	%rs12993, %r21445;
	bfe.u32 	%r21446, %r21443, 8, 8;
	cvt.u16.u32 	%rs12992, %r21446;
	bfe.u32 	%r21447, %r21443, 16, 8;
	cvt.u16.u32 	%rs12991, %r21447;
	bfe.u32 	%r21448, %r21443, 24, 8;
	cvt.u16.u32 	%rs12990, %r21448;
	bfe.u32 	%r21449, %r21444, 0, 8;
	cvt.u16.u32 	%rs12989, %r21449;
	bfe.u32 	%r21450, %r21444, 8, 8;
	cvt.u16.u32 	%rs12988, %r21450;
	bfe.u32 	%r21451, %r21444, 16, 8;
	cvt.u16.u32 	%rs12987, %r21451;
	bfe.u32 	%r21452, %r21444, 24, 8;
	cvt.u16.u32 	%rs12986, %r21452;
	ld.local.v2.b32 	{%r21453, %r21454}, [%rd3+104];
	bfe.u32 	%r21455, %r21453, 0, 8;
	cvt.u16.u32 	%rs12985, %r21455;
	bfe.u32 	%r21456, %r21453, 8, 8;
	cvt.u16.u32 	%rs12984, %r21456;
	bfe.u32 	%r21457, %r21453, 16, 8;
	cvt.u16.u32 	%rs12983, %r21457;
	bfe.u32 	%r21458, %r21453, 24, 8;
	cvt.u16.u32 	%rs12982, %r21458;
	bfe.u32 	%r21459, %r21454, 0, 8;
	cvt.u16.u32 	%rs12981, %r21459;
	bfe.u32 	%r21460, %r21454, 8, 8;
	cvt.u16.u32 	%rs12980, %r21460;
	bfe.u32 	%r21461, %r21454, 16, 8;
	cvt.u16.u32 	%rs12979, %r21461;
	bfe.u32 	%r21462, %r21454, 24, 8;
	cvt.u16.u32 	%rs12978, %r21462;
	ld.local.v2.b32 	{%r21463, %r21464}, [%rd3+112];
	bfe.u32 	%r21465, %r21463, 0, 8;
	cvt.u16.u32 	%rs12977, %r21465;
	bfe.u32 	%r21466, %r21463, 8, 8;
	cvt.u16.u32 	%rs12976, %r21466;
	bfe.u32 	%r21467, %r21463, 16, 8;
	cvt.u16.u32 	%rs12975, %r21467;
	bfe.u32 	%r21468, %r21463, 24, 8;
	cvt.u16.u32 	%rs12974, %r21468;
	bfe.u32 	%r21469, %r21464, 0, 8;
	cvt.u16.u32 	%rs12973, %r21469;
	bfe.u32 	%r21470, %r21464, 8, 8;
	cvt.u16.u32 	%rs12972, %r21470;
	bfe.u32 	%r21471, %r21464, 16, 8;
	cvt.u16.u32 	%rs12971, %r21471;
	bfe.u32 	%r21472, %r21464, 24, 8;
	cvt.u16.u32 	%rs12970, %r21472;
	ld.local.v2.b32 	{%r21473, %r21474}, [%rd3+120];
	bfe.u32 	%r21475, %r21473, 0, 8;
	cvt.u16.u32 	%rs12969, %r21475;
	bfe.u32 	%r21476, %r21473, 8, 8;
	cvt.u16.u32 	%rs12968, %r21476;
	bfe.u32 	%r21477, %r21473, 16, 8;
	cvt.u16.u32 	%rs12967, %r21477;
	bfe.u32 	%r21478, %r21473, 24, 8;
	cvt.u16.u32 	%rs12966, %r21478;
	bfe.u32 	%r21479, %r21474, 0, 8;
	cvt.u16.u32 	%rs12965, %r21479;
	bfe.u32 	%r21480, %r21474, 8, 8;
	cvt.u16.u32 	%rs12964, %r21480;
	bfe.u32 	%r21481, %r21474, 16, 8;
	cvt.u16.u32 	%rs12963, %r21481;
	bfe.u32 	%r21482, %r21474, 24, 8;
	cvt.u16.u32 	%rs12962, %r21482;
	ld.local.v2.b32 	{%r21483, %r21484}, [%rd3+128];
	bfe.u32 	%r21485, %r21483, 0, 8;
	cvt.u16.u32 	%rs12961, %r21485;
	bfe.u32 	%r21486, %r21483, 8, 8;
	cvt.u16.u32 	%rs12960, %r21486;
	bfe.u32 	%r21487, %r21483, 16, 8;
	cvt.u16.u32 	%rs12959, %r21487;
	bfe.u32 	%r21488, %r21483, 24, 8;
	cvt.u16.u32 	%rs12958, %r21488;
	bfe.u32 	%r21489, %r21484, 0, 8;
	cvt.u16.u32 	%rs12957, %r21489;
	bfe.u32 	%r21490, %r21484, 8, 8;
	cvt.u16.u32 	%rs12956, %r21490;
	bfe.u32 	%r21491, %r21484, 16, 8;
	cvt.u16.u32 	%rs12955, %r21491;
	bfe.u32 	%r21492, %r21484, 24, 8;
	cvt.u16.u32 	%rs12954, %r21492;
	ld.local.v2.b32 	{%r21493, %r21494}, [%rd3+136];
	bfe.u32 	%r21495, %r21493, 0, 8;
	cvt.u16.u32 	%rs12953, %r21495;
	bfe.u32 	%r21496, %r21493, 8, 8;
	cvt.u16.u32 	%rs12952, %r21496;
	bfe.u32 	%r21497, %r21493, 16, 8;
	cvt.u16.u32 	%rs12951, %r21497;
	bfe.u32 	%r21498, %r21493, 24, 8;
	cvt.u16.u32 	%rs12950, %r21498;
	bfe.u32 	%r21499, %r21494, 0, 8;
	cvt.u16.u32 	%rs12949, %r21499;
	bfe.u32 	%r21500, %r21494, 8, 8;
	cvt.u16.u32 	%rs12948, %r21500;
	bfe.u32 	%r21501, %r21494, 16, 8;
	cvt.u16.u32 	%rs12947, %r21501;
	bfe.u32 	%r21502, %r21494, 24, 8;
	cvt.u16.u32 	%rs12946, %r21502;
	ld.local.v2.b32 	{%r21503, %r21504}, [%rd3+144];
	bfe.u32 	%r21505, %r21503, 0, 8;
	cvt.u16.u32 	%rs12945, %r21505;
	bfe.u32 	%r21506, %r21503, 8, 8;
	cvt.u16.u32 	%rs12944, %r21506;
	bfe.u32 	%r21507, %r21503, 16, 8;
	cvt.u16.u32 	%rs12943, %r21507;
	bfe.u32 	%r21508, %r21503, 24, 8;
	cvt.u16.u32 	%rs12942, %r21508;
	bfe.u32 	%r21509, %r21504, 0, 8;
	cvt.u16.u32 	%rs12941, %r21509;
	bfe.u32 	%r21510, %r21504, 8, 8;
	cvt.u16.u32 	%rs12940, %r21510;
	bfe.u32 	%r21511, %r21504, 16, 8;
	cvt.u16.u32 	%rs12939, %r21511;
	bfe.u32 	%r21512, %r21504, 24, 8;
	cvt.u16.u32 	%rs12938, %r21512;
	ld.local.v2.b32 	{%r21513, %r21514}, [%rd3+152];
	bfe.u32 	%r21515, %r21513, 0, 8;
	cvt.u16.u32 	%rs12937, %r21515;
	bfe.u32 	%r21516, %r21513, 8, 8;
	cvt.u16.u32 	%rs12936, %r21516;
	bfe.u32 	%r21517, %r21513, 16, 8;
	cvt.u16.u32 	%rs12935, %r21517;
	bfe.u32 	%r21518, %r21513, 24, 8;
	cvt.u16.u32 	%rs12934, %r21518;
	bfe.u32 	%r21519, %r21514, 0, 8;
	cvt.u16.u32 	%rs12933, %r21519;
	bfe.u32 	%r21520, %r21514, 8, 8;
	cvt.u16.u32 	%rs12932, %r21520;
	bfe.u32 	%r21521, %r21514, 16, 8;
	cvt.u16.u32 	%rs12931, %r21521;
	bfe.u32 	%r21522, %r21514, 24, 8;
	cvt.u16.u32 	%rs12930, %r21522;
	ld.local.v2.b32 	{%r21523, %r21524}, [%rd3+160];
	bfe.u32 	%r21525, %r21523, 0, 8;
	cvt.u16.u32 	%rs12929, %r21525;
	bfe.u32 	%r21526, %r21523, 8, 8;
	cvt.u16.u32 	%rs12928, %r21526;
	bfe.u32 	%r21527, %r21523, 16, 8;
	cvt.u16.u32 	%rs12927, %r21527;
	bfe.u32 	%r21528, %r21523, 24, 8;
	cvt.u16.u32 	%rs12926, %r21528;
	bfe.u32 	%r21529, %r21524, 0, 8;
	cvt.u16.u32 	%rs12925, %r21529;
	bfe.u32 	%r21530, %r21524, 8, 8;
	cvt.u16.u32 	%rs12924, %r21530;
	bfe.u32 	%r21531, %r21524, 16, 8;
	cvt.u16.u32 	%rs12923, %r21531;
	bfe.u32 	%r21532, %r21524, 24, 8;
	cvt.u16.u32 	%rs12922, %r21532;
	ld.local.v2.b32 	{%r21533, %r21534}, [%rd3+168];
	bfe.u32 	%r21535, %r21533, 0, 8;
	cvt.u16.u32 	%rs12921, %r21535;
	bfe.u32 	%r21536, %r21533, 8, 8;
	cvt.u16.u32 	%rs12920, %r21536;
	bfe.u32 	%r21537, %r21533, 16, 8;
	cvt.u16.u32 	%rs12919, %r21537;
	bfe.u32 	%r21538, %r21533, 24, 8;
	cvt.u16.u32 	%rs12918, %r21538;
	bfe.u32 	%r21539, %r21534, 0, 8;
	cvt.u16.u32 	%rs12917, %r21539;
	bfe.u32 	%r21540, %r21534, 8, 8;
	cvt.u16.u32 	%rs12916, %r21540;
	bfe.u32 	%r21541, %r21534, 16, 8;
	cvt.u16.u32 	%rs12915, %r21541;
	bfe.u32 	%r21542, %r21534, 24, 8;
	cvt.u16.u32 	%rs12914, %r21542;
	ld.local.v2.b32 	{%r21543, %r21544}, [%rd3+176];
	bfe.u32 	%r21545, %r21543, 0, 8;
	cvt.u16.u32 	%rs12913, %r21545;
	bfe.u32 	%r21546, %r21543, 8, 8;
	cvt.u16.u32 	%rs12912, %r21546;
	bfe.u32 	%r21547, %r21543, 16, 8;
	cvt.u16.u32 	%rs12911, %r21547;
	bfe.u32 	%r21548, %r21543, 24, 8;
	cvt.u16.u32 	%rs12910, %r21548;
	bfe.u32 	%r21549, %r21544, 0, 8;
	cvt.u16.u32 	%rs12909, %r21549;
	bfe.u32 	%r21550, %r21544, 8, 8;
	cvt.u16.u32 	%rs12908, %r21550;
	bfe.u32 	%r21551, %r21544, 16, 8;
	cvt.u16.u32 	%rs12907, %r21551;
	bfe.u32 	%r21552, %r21544, 24, 8;
	cvt.u16.u32 	%rs12906, %r21552;
	ld.local.v2.b32 	{%r21553, %r21554}, [%rd3+184];
	bfe.u32 	%r21555, %r21553, 0, 8;
	cvt.u16.u32 	%rs12905, %r21555;
	bfe.u32 	%r21556, %r21553, 8, 8;
	cvt.u16.u32 	%rs12904, %r21556;
	bfe.u32 	%r21557, %r21553, 16, 8;
	cvt.u16.u32 	%rs12903, %r21557;
	bfe.u32 	%r21558, %r21553, 24, 8;
	cvt.u16.u32 	%rs12902, %r21558;
	bfe.u32 	%r21559, %r21554, 0, 8;
	cvt.u16.u32 	%rs12901, %r21559;
	bfe.u32 	%r21560, %r21554, 8, 8;
	cvt.u16.u32 	%rs12900, %r21560;
	bfe.u32 	%r21561, %r21554, 16, 8;
	cvt.u16.u32 	%rs12899, %r21561;
	bfe.u32 	%r21562, %r21554, 24, 8;
	cvt.u16.u32 	%rs12898, %r21562;
	ld.local.v2.b32 	{%r21563, %r21564}, [%rd3+192];
	bfe.u32 	%r21565, %r21563, 0, 8;
	cvt.u16.u32 	%rs12897, %r21565;
	bfe.u32 	%r21566, %r21563, 8, 8;
	cvt.u16.u32 	%rs12896, %r21566;
	bfe.u32 	%r21567, %r21563, 16, 8;
	cvt.u16.u32 	%rs12895, %r21567;
	bfe.u32 	%r21568, %r21563, 24, 8;
	cvt.u16.u32 	%rs12894, %r21568;
	bfe.u32 	%r21569, %r21564, 0, 8;
	cvt.u16.u32 	%rs12893, %r21569;
	bfe.u32 	%r21570, %r21564, 8, 8;
	cvt.u16.u32 	%rs12892, %r21570;
	bfe.u32 	%r21571, %r21564, 16, 8;
	cvt.u16.u32 	%rs12891, %r21571;
	bfe.u32 	%r21572, %r21564, 24, 8;
	cvt.u16.u32 	%rs12890, %r21572;
	ld.local.v2.b32 	{%r21573, %r21574}, [%rd3+200];
	bfe.u32 	%r21575, %r21573, 0, 8;
	cvt.u16.u32 	%rs12889, %r21575;
	bfe.u32 	%r21576, %r21573, 8, 8;
	cvt.u16.u32 	%rs12888, %r21576;
	bfe.u32 	%r21577, %r21573, 16, 8;
	cvt.u16.u32 	%rs12887, %r21577;
	bfe.u32 	%r21578, %r21573, 24, 8;
	cvt.u16.u32 	%rs12886, %r21578;
	bfe.u32 	%r21579, %r21574, 0, 8;
	cvt.u16.u32 	%rs12885, %r21579;
	bfe.u32 	%r21580, %r21574, 8, 8;
	cvt.u16.u32 	%rs12884, %r21580;
	bfe.u32 	%r21581, %r21574, 16, 8;
	cvt.u16.u32 	%rs12883, %r21581;
	bfe.u32 	%r21582, %r21574, 24, 8;
	cvt.u16.u32 	%rs12882, %r21582;
	ld.local.v2.b32 	{%r21583, %r21584}, [%rd3+208];
	bfe.u32 	%r21585, %r21583, 0, 8;
	cvt.u16.u32 	%rs12881, %r21585;
	bfe.u32 	%r21586, %r21583, 8, 8;
	cvt.u16.u32 	%rs12880, %r21586;
	bfe.u32 	%r21587, %r21583, 16, 8;
	cvt.u16.u32 	%rs12879, %r21587;
	bfe.u32 	%r21588, %r21583, 24, 8;
	cvt.u16.u32 	%rs12878, %r21588;
	bfe.u32 	%r21589, %r21584, 0, 8;
	cvt.u16.u32 	%rs12877, %r21589;
	bfe.u32 	%r21590, %r21584, 8, 8;
	cvt.u16.u32 	%rs12876, %r21590;
	bfe.u32 	%r21591, %r21584, 16, 8;
	cvt.u16.u32 	%rs12875, %r21591;
	bfe.u32 	%r21592, %r21584, 24, 8;
	cvt.u16.u32 	%rs12874, %r21592;
	ld.local.v2.b32 	{%r21593, %r21594}, [%rd3+216];
	bfe.u32 	%r21595, %r21593, 0, 8;
	cvt.u16.u32 	%rs12873, %r21595;
	bfe.u32 	%r21596, %r21593, 8, 8;
	cvt.u16.u32 	%rs12872, %r21596;
	bfe.u32 	%r21597, %r21593, 16, 8;
	cvt.u16.u32 	%rs12871, %r21597;
	bfe.u32 	%r21598, %r21593, 24, 8;
	cvt.u16.u32 	%rs12870, %r21598;
	bfe.u32 	%r21599, %r21594, 0, 8;
	cvt.u16.u32 	%rs12869, %r21599;
	bfe.u32 	%r21600, %r21594, 8, 8;
	cvt.u16.u32 	%rs12868, %r21600;
	bfe.u32 	%r21601, %r21594, 16, 8;
	cvt.u16.u32 	%rs12867, %r21601;
	bfe.u32 	%r21602, %r21594, 24, 8;
	cvt.u16.u32 	%rs12866, %r21602;
	ld.local.v2.b32 	{%r21603, %r21604}, [%rd3+224];
	bfe.u32 	%r21605, %r21603, 0, 8;
	cvt.u16.u32 	%rs12865, %r21605;
	bfe.u32 	%r21606, %r21603, 8, 8;
	cvt.u16.u32 	%rs12864, %r21606;
	bfe.u32 	%r21607, %r21603, 16, 8;
	cvt.u16.u32 	%rs12863, %r21607;
	bfe.u32 	%r21608, %r21603, 24, 8;
	cvt.u16.u32 	%rs12862, %r21608;
	bfe.u32 	%r21609, %r21604, 0, 8;
	cvt.u16.u32 	%rs12861, %r21609;
	bfe.u32 	%r21610, %r21604, 8, 8;
	cvt.u16.u32 	%rs12860, %r21610;
	bfe.u32 	%r21611, %r21604, 16, 8;
	cvt.u16.u32 	%rs12859, %r21611;
	bfe.u32 	%r21612, %r21604, 24, 8;
	cvt.u16.u32 	%rs12858, %r21612;
	ld.local.v2.b32 	{%r21613, %r21614}, [%rd3+232];
	bfe.u32 	%r21615, %r21613, 0, 8;
	cvt.u16.u32 	%rs12857, %r21615;
	bfe.u32 	%r21616, %r21613, 8, 8;
	cvt.u16.u32 	%rs12856, %r21616;
	bfe.u32 	%r21617, %r21613, 16, 8;
	cvt.u16.u32 	%rs12855, %r21617;
	bfe.u32 	%r21618, %r21613, 24, 8;
	cvt.u16.u32 	%rs12854, %r21618;
	bfe.u32 	%r21619, %r21614, 0, 8;
	cvt.u16.u32 	%rs12853, %r21619;
	bfe.u32 	%r21620, %r21614, 8, 8;
	cvt.u16.u32 	%rs12852, %r21620;
	bfe.u32 	%r21621, %r21614, 16, 8;
	cvt.u16.u32 	%rs12851, %r21621;
	bfe.u32 	%r21622, %r21614, 24, 8;
	cvt.u16.u32 	%rs12850, %r21622;
	ld.local.v2.b32 	{%r21623, %r21624}, [%rd3+240];
	bfe.u32 	%r21625, %r21623, 0, 8;
	cvt.u16.u32 	%rs12849, %r21625;
	bfe.u32 	%r21626, %r21623, 8, 8;
	cvt.u16.u32 	%rs12848, %r21626;
	bfe.u32 	%r21627, %r21623, 16, 8;
	cvt.u16.u32 	%rs12847, %r21627;
	bfe.u32 	%r21628, %r21623, 24, 8;
	cvt.u16.u32 	%rs12846, %r21628;
	bfe.u32 	%r21629, %r21624, 0, 8;
	cvt.u16.u32 	%rs12845, %r21629;
	bfe.u32 	%r21630, %r21624, 8, 8;
	cvt.u16.u32 	%rs12844, %r21630;
	bfe.u32 	%r21631, %r21624, 16, 8;
	cvt.u16.u32 	%rs12843, %r21631;
	bfe.u32 	%r21632, %r21624, 24, 8;
	cvt.u16.u32 	%rs12842, %r21632;
	ld.local.v2.b32 	{%r21633, %r21634}, [%rd3+248];
	bfe.u32 	%r21635, %r21633, 0, 8;
	cvt.u16.u32 	%rs12841, %r21635;
	bfe.u32 	%r21636, %r21633, 8, 8;
	cvt.u16.u32 	%rs12840, %r21636;
	bfe.u32 	%r21637, %r21633, 16, 8;
	cvt.u16.u32 	%rs12839, %r21637;
	bfe.u32 	%r21638, %r21633, 24, 8;
	cvt.u16.u32 	%rs12838, %r21638;
	bfe.u32 	%r21639, %r21634, 0, 8;
	cvt.u16.u32 	%rs12837, %r21639;
	bfe.u32 	%r21640, %r21634, 8, 8;
	cvt.u16.u32 	%rs12836, %r21640;
	bfe.u32 	%r21641, %r21634, 16, 8;
	cvt.u16.u32 	%rs12835, %r21641;
	bfe.u32 	%r21642, %r21634, 24, 8;
	cvt.u16.u32 	%rs12834, %r21642;
	ld.local.v2.b32 	{%r21643, %r21644}, [%rd3+256];
	bfe.u32 	%r21645, %r21643, 0, 8;
	cvt.u16.u32 	%rs12833, %r21645;
	bfe.u32 	%r21646, %r21643, 8, 8;
	cvt.u16.u32 	%rs12832, %r21646;
	bfe.u32 	%r21647, %r21643, 16, 8;
	cvt.u16.u32 	%rs12831, %r21647;
	bfe.u32 	%r21648, %r21643, 24, 8;
	cvt.u16.u32 	%rs12830, %r21648;
	bfe.u32 	%r21649, %r21644, 0, 8;
	cvt.u16.u32 	%rs12829, %r21649;
	bfe.u32 	%r21650, %r21644, 8, 8;
	cvt.u16.u32 	%rs12828, %r21650;
	bfe.u32 	%r21651, %r21644, 16, 8;
	cvt.u16.u32 	%rs12827, %r21651;
	bfe.u32 	%r21652, %r21644, 24, 8;
	cvt.u16.u32 	%rs12826, %r21652;
	ld.local.v2.b32 	{%r21653, %r21654}, [%rd3+264];
	bfe.u32 	%r21655, %r21653, 0, 8;
	cvt.u16.u32 	%rs12825, %r21655;
	bfe.u32 	%r21656, %r21653, 8, 8;
	cvt.u16.u32 	%rs12824, %r21656;
	bfe.u32 	%r21657, %r21653, 16, 8;
	cvt.u16.u32 	%rs12823, %r21657;
	bfe.u32 	%r21658, %r21653, 24, 8;
	cvt.u16.u32 	%rs12822, %r21658;
	bfe.u32 	%r21659, %r21654, 0, 8;
	cvt.u16.u32 	%rs12821, %r21659;
	bfe.u32 	%r21660, %r21654, 8, 8;
	cvt.u16.u32 	%rs12820, %r21660;
	bfe.u32 	%r21661, %r21654, 16, 8;
	cvt.u16.u32 	%rs12819, %r21661;
	bfe.u32 	%r21662, %r21654, 24, 8;
	cvt.u16.u32 	%rs12818, %r21662;
$L__BB1_42:
	ld.param.u32 	%r28645, [_ZN3cub18CUB_300001_SM_10006detail6reduce28DeviceReduceSingleTileKernelINS2_10policy_hubI4Itemj13Addition_funcE10Policy1000EN6thrust24THRUST_300001_SM_1000_NS6detail15normal_iteratorINSA_10device_ptrIS5_EEEEPS5_jS6_S5_S5_N4cuda3std3__410__identityEEEvT0_T1_T2_T3_T4_T6__param_2];
	cvt.u32.u16 	%r22003, %rs13073;
	and.b32  	%r22004, %r22003, 255;
	and.b16  	%rs12220, %rs13072, 255;
	mul.wide.u16 	%r22005, %rs12220, 256;
	or.b32  	%r22006, %r22005, %r22004;
	cvt.u32.u16 	%r22007, %rs13071;
	shl.b32 	%r22008, %r22007, 16;
	and.b32  	%r22009, %r22008, 16711680;
	or.b32  	%r22010, %r22006, %r22009;
	cvt.u32.u16 	%r22011, %rs13070;
	shl.b32 	%r22012, %r22011, 24;
	or.b32  	%r21684, %r22010, %r22012;
	cvt.u32.u16 	%r22013, %rs13069;
	and.b32  	%r22014, %r22013, 255;
	and.b16  	%rs12221, %rs13068, 255;
	mul.wide.u16 	%r22015, %rs12221, 256;
	or.b32  	%r22016, %r22015, %r22014;
	cvt.u32.u16 	%r22017, %rs13067;
	shl.b32 	%r22018, %r22017, 16;
	and.b32  	%r22019, %r22018, 16711680;
	or.b32  	%r22020, %r22016, %r22019;
	cvt.u32.u16 	%r22021, %rs13066;
	shl.b32 	%r22022, %r22021, 24;
	or.b32  	%r21689, %r22020, %r22022;
	cvt.u32.u16 	%r22023, %rs13065;
	and.b32  	%r22024, %r22023, 255;
	and.b16  	%rs12222, %rs13064, 255;
	mul.wide.u16 	%r22025, %rs12222, 256;
	or.b32  	%r22026, %r22025, %r22024;
	cvt.u32.u16 	%r22027, %rs13063;
	shl.b32 	%r22028, %r22027, 16;
	and.b32  	%r22029, %r22028, 16711680;
	or.b32  	%r22030, %r22026, %r22029;
	cvt.u32.u16 	%r22031, %rs13062;
	shl.b32 	%r22032, %r22031, 24;
	or.b32  	%r21694, %r22030, %r22032;
	cvt.u32.u16 	%r22033, %rs13061;
	and.b32  	%r22034, %r22033, 255;
	and.b16  	%rs12223, %rs13060, 255;
	mul.wide.u16 	%r22035, %rs12223, 256;
	or.b32  	%r22036, %r22035, %r22034;
	cvt.u32.u16 	%r22037, %rs13059;
	shl.b32 	%r22038, %r22037, 16;
	and.b32  	%r22039, %r22038, 16711680;
	or.b32  	%r22040, %r22036, %r22039;
	cvt.u32.u16 	%r22041, %rs13058;
	shl.b32 	%r22042, %r22041, 24;
	or.b32  	%r21699, %r22040, %r22042;
	cvt.u32.u16 	%r22043, %rs13057;
	and.b32  	%r22044, %r22043, 255;
	and.b16  	%rs12224, %rs13056, 255;
	mul.wide.u16 	%r22045, %rs12224, 256;
	or.b32  	%r22046, %r22045, %r22044;
	cvt.u32.u16 	%r22047, %rs13055;
	shl.b32 	%r22048, %r22047, 16;
	and.b32  	%r22049, %r22048, 16711680;
	or.b32  	%r22050, %r22046, %r22049;
	cvt.u32.u16 	%r22051, %rs13054;
	shl.b32 	%r22052, %r22051, 24;
	or.b32  	%r21704, %r22050, %r22052;
	cvt.u32.u16 	%r22053, %rs13053;
	and.b32  	%r22054, %r22053, 255;
	and.b16  	%rs12225, %rs13052, 255;
	mul.wide.u16 	%r22055, %rs12225, 256;
	or.b32  	%r22056, %r22055, %r22054;
	cvt.u32.u16 	%r22057, %rs13051;
	shl.b32 	%r22058, %r22057, 16;
	and.b32  	%r22059, %r22058, 16711680;
	or.b32  	%r22060, %r22056, %r22059;
	cvt.u32.u16 	%r22061, %rs13050;
	shl.b32 	%r22062, %r22061, 24;
	or.b32  	%r21709, %r22060, %r22062;
	cvt.u32.u16 	%r22063, %rs13049;
	and.b32  	%r22064, %r22063, 255;
	and.b16  	%rs12226, %rs13048, 255;
	mul.wide.u16 	%r22065, %rs12226, 256;
	or.b32  	%r22066, %r22065, %r22064;
	cvt.u32.u16 	%r22067, %rs13047;
	shl.b32 	%r22068, %r22067, 16;
	and.b32  	%r22069, %r22068, 16711680;
	or.b32  	%r22070, %r22066, %r22069;
	cvt.u32.u16 	%r22071, %rs13046;
	shl.b32 	%r22072, %r22071, 24;
	or.b32  	%r21714, %r22070, %r22072;
	cvt.u32.u16 	%r22073, %rs13045;
	and.b32  	%r22074, %r22073, 255;
	and.b16  	%rs12227, %rs13044, 255;
	mul.wide.u16 	%r22075, %rs12227, 256;
	or.b32  	%r22076, %r22075, %r22074;
	cvt.u32.u16 	%r22077, %rs13043;
	shl.b32 	%r22078, %r22077, 16;
	and.b32  	%r22079, %r22078, 16711680;
	or.b32  	%r22080, %r22076, %r22079;
	cvt.u32.u16 	%r22081, %rs13042;
	shl.b32 	%r22082, %r22081, 24;
	or.b32  	%r21719, %r22080, %r22082;
	cvt.u32.u16 	%r22083, %rs13041;
	and.b32  	%r22084, %r22083, 255;
	and.b16  	%rs12228, %rs13040, 255;
	mul.wide.u16 	%r22085, %rs12228, 256;
	or.b32  	%r22086, %r22085, %r22084;
	cvt.u32.u16 	%r22087, %rs13039;
	shl.b32 	%r22088, %r22087, 16;
	and.b32  	%r22089, %r22088, 16711680;
	or.b32  	%r22090, %r22086, %r22089;
	cvt.u32.u16 	%r22091, %rs13038;
	shl.b32 	%r22092, %r22091, 24;
	or.b32  	%r21724, %r22090, %r22092;
	cvt.u32.u16 	%r22093, %rs13037;
	and.b32  	%r22094, %r22093, 255;
	and.b16  	%rs12229, %rs13036, 255;
	mul.wide.u16 	%r22095, %rs12229, 256;
	or.b32  	%r22096, %r22095, %r22094;
	cvt.u32.u16 	%r22097, %rs13035;
	shl.b32 	%r22098, %r22097, 16;
	and.b32  	%r22099, %r22098, 16711680;
	or.b32  	%r22100, %r22096, %r22099;
	cvt.u32.u16 	%r22101, %rs13034;
	shl.b32 	%r22102, %r22101, 24;
	or.b32  	%r21729, %r22100, %r22102;
	cvt.u32.u16 	%r22103, %rs13033;
	and.b32  	%r22104, %r22103, 255;
	and.b16  	%rs12230, %rs13032, 255;
	mul.wide.u16 	%r22105, %rs12230, 256;
	or.b32  	%r22106, %r22105, %r22104;
	cvt.u32.u16 	%r22107, %rs13031;
	shl.b32 	%r22108, %r22107, 16;
	and.b32  	%r22109, %r22108, 16711680;
	or.b32  	%r22110, %r22106, %r22109;
	cvt.u32.u16 	%r22111, %rs13030;
	shl.b32 	%r22112, %r22111, 24;
	or.b32  	%r21734, %r22110, %r22112;
	cvt.u32.u16 	%r22113, %rs13029;
	and.b32  	%r22114, %r22113, 255;
	and.b16  	%rs12231, %rs13028, 255;
	mul.wide.u16 	%r22115, %rs12231, 256;
	or.b32  	%r22116, %r22115, %r22114;
	cvt.u32.u16 	%r22117, %rs13027;
	shl.b32 	%r22118, %r22117, 16;
	and.b32  	%r22119, %r22118, 16711680;
	or.b32  	%r22120, %r22116, %r22119;
	cvt.u32.u16 	%r22121, %rs13026;
	shl.b32 	%r22122, %r22121, 24;
	or.b32  	%r21739, %r22120, %r22122;
	cvt.u32.u16 	%r22123, %rs13025;
	and.b32  	%r22124, %r22123, 255;
	and.b16  	%rs12232, %rs13024, 255;
	mul.wide.u16 	%r22125, %rs12232, 256;
	or.b32  	%r22126, %r22125, %r22124;
	cvt.u32.u16 	%r22127, %rs13023;
	shl.b32 	%r22128, %r22127, 16;
	and.b32  	%r22129, %r22128, 16711680;
	or.b32  	%r22130, %r22126, %r22129;
	cvt.u32.u16 	%r22131, %rs13022;
	shl.b32 	%r22132, %r22131, 24;
	or.b32  	%r21744, %r22130, %r22132;
	cvt.u32.u16 	%r22133, %rs13021;
	and.b32  	%r22134, %r22133, 255;
	and.b16  	%rs12233, %rs13020, 255;
	mul.wide.u16 	%r22135, %rs12233, 256;
	or.b32  	%r22136, %r22135, %r22134;
	cvt.u32.u16 	%r22137, %rs13019;
	shl.b32 	%r22138, %r22137, 16;
	and.b32  	%r22139, %r22138, 16711680;
	or.b32  	%r22140, %r22136, %r22139;
	cvt.u32.u16 	%r22141, %rs13018;
	shl.b32 	%r22142, %r22141, 24;
	or.b32  	%r21749, %r22140, %r22142;
	cvt.u32.u16 	%r22143, %rs13017;
	and.b32  	%r22144, %r22143, 255;
	and.b16  	%rs12234, %rs13016, 255;
	mul.wide.u16 	%r22145, %rs12234, 256;
	or.b32  	%r22146, %r22145, %r22144;
	cvt.u32.u16 	%r22147, %rs13015;
	shl.b32 	%r22148, %r22147, 16;
	and.b32  	%r22149, %r22148, 16711680;
	or.b32  	%r22150, %r22146, %r22149;
	cvt.u32.u16 	%r22151, %rs13014;
	shl.b32 	%r22152, %r22151, 24;
	or.b32  	%r21754, %r22150, %r22152;
	cvt.u32.u16 	%r22153, %rs13013;
	and.b32  	%r22154, %r22153, 255;
	and.b16  	%rs12235, %rs13012, 255;
	mul.wide.u16 	%r22155, %rs12235, 256;
	or.b32  	%r22156, %r22155, %r22154;
	cvt.u32.u16 	%r22157, %rs13011;
	shl.b32 	%r22158, %r22157, 16;
	and.b32  	%r22159, %r22158, 16711680;
	or.b32  	%r22160, %r22156, %r22159;
	cvt.u32.u16 	%r22161, %rs13010;
	shl.b32 	%r22162, %r22161, 24;
	or.b32  	%r21759, %r22160, %r22162;
	cvt.u32.u16 	%r22163, %rs13009;
	and.b32  	%r22164, %r22163, 255;
	and.b16  	%rs12236, %rs13008, 255;
	mul.wide.u16 	%r22165, %rs12236, 256;
	or.b32  	%r22166, %r22165, %r22164;
	cvt.u32.u16 	%r22167, %rs13007;
	shl.b32 	%r22168, %r22167, 16;
	and.b32  	%r22169, %r22168, 16711680;
	or.b32  	%r22170, %r22166, %r22169;
	cvt.u32.u16 	%r22171, %rs13006;
	shl.b32 	%r22172, %r22171, 24;
	or.b32  	%r21764, %r22170, %r22172;
	cvt.u32.u16 	%r22173, %rs13005;
	and.b32  	%r22174, %r22173, 255;
	and.b16  	%rs12237, %rs13004, 255;
	mul.wide.u16 	%r22175, %rs12237, 256;
	or.b32  	%r22176, %r22175, %r22174;
	cvt.u32.u16 	%r22177, %rs13003;
	shl.b32 	%r22178, %r22177, 16;
	and.b32  	%r22179, %r22178, 16711680;
	or.b32  	%r22180, %r22176, %r22179;
	cvt.u32.u16 	%r22181, %rs13002;
	shl.b32 	%r22182, %r22181, 24;
	or.b32  	%r21769, %r22180, %r22182;
	cvt.u32.u16 	%r22183, %rs13001;
	and.b32  	%r22184, %r22183, 255;
	and.b16  	%rs12238, %rs13000, 255;
	mul.wide.u16 	%r22185, %rs12238, 256;
	or.b32  	%r22186, %r22185, %r22184;
	cvt.u32.u16 	%r22187, %rs12999;
	shl.b32 	%r22188, %r22187, 16;
	and.b32  	%r22189, %r22188, 16711680;
	or.b32  	%r22190, %r22186, %r22189;
	cvt.u32.u16 	%r22191, %rs12998;
	shl.b32 	%r22192, %r22191, 24;
	or.b32  	%r21774, %r22190, %r22192;
	cvt.u32.u16 	%r22193, %rs12997;
	and.b32  	%r22194, %r22193, 255;
	and.b16  	%rs12239, %rs12996, 255;
	mul.wide.u16 	%r22195, %rs12239, 256;
	or.b32  	%r22196, %r22195, %r22194;
	cvt.u32.u16 	%r22197, %rs12995;
	shl.b32 	%r22198, %r22197, 16;
	and.b32  	%r22199, %r22198, 16711680;
	or.b32  	%r22200, %r22196, %r22199;
	cvt.u32.u16 	%r22201, %rs12994;
	shl.b32 	%r22202, %r22201, 24;
	or.b32  	%r21779, %r22200, %r22202;
	cvt.u32.u16 	%r22203, %rs12993;
	and.b32  	%r22204, %r22203, 255;
	and.b16  	%rs12240, %rs12992, 255;
	mul.wide.u16 	%r22205, %rs12240, 256;
	or.b32  	%r22206, %r22205, %r22204;
	cvt.u32.u16 	%r22207, %rs12991;
	shl.b32 	%r22208, %r22207, 16;
	and.b32  	%r22209, %r22208, 16711680;
	or.b32  	%r22210, %r22206, %r22209;
	cvt.u32.u16 	%r22211, %rs12990;
	shl.b32 	%r22212, %r22211, 24;
	or.b32  	%r21784, %r22210, %r22212;
	cvt.u32.u16 	%r22213, %rs12989;
	and.b32  	%r22214, %r22213, 255;
	and.b16  	%rs12241, %rs12988, 255;
	mul.wide.u16 	%r22215, %rs12241, 256;
	or.b32  	%r22216, %r22215, %r22214;
	cvt.u32.u16 	%r22217, %rs12987;
	shl.b32 	%r22218, %r22217, 16;
	and.b32  	%r22219, %r22218, 16711680;
	or.b32  	%r22220, %r22216, %r22219;
	cvt.u32.u16 	%r22221, %rs12986;
	shl.b32 	%r22222, %r22221, 24;
	or.b32  	%r21789, %r22220, %r22222;
	cvt.u32.u16 	%r22223, %rs12985;
	and.b32  	%r22224, %r22223, 255;
	and.b16  	%rs12242, %rs12984, 255;
	mul.wide.u16 	%r22225, %rs12242, 256;
	or.b32  	%r22226, %r22225, %r22224;
	cvt.u32.u16 	%r22227, %rs12983;
	shl.b32 	%r22228, %r22227, 16;
	and.b32  	%r22229, %r22228, 16711680;
	or.b32  	%r22230, %r22226, %r22229;
	cvt.u32.u16 	%r22231, %rs12982;
	shl.b32 	%r22232, %r22231, 24;
	or.b32  	%r21794, %r22230, %r22232;
	cvt.u32.u16 	%r22233, %rs12981;
	and.b32  	%r22234, %r22233, 255;
	and.b16  	%rs12243, %rs12980, 255;
	mul.wide.u16 	%r22235, %rs12243, 256;
	or.b32  	%r22236, %r22235, %r22234;
	cvt.u32.u16 	%r22237, %rs12979;
	shl.b32 	%r22238, %r22237, 16;
	and.b32  	%r22239, %r22238, 16711680;
	or.b32  	%r22240, %r22236, %r22239;
	cvt.u32.u16 	%r22241, %rs12978;
	shl.b32 	%r22242, %r22241, 24;
	or.b32  	%r21799, %r22240, %r22242;
	cvt.u32.u16 	%r22243, %rs12977;
	and.b32  	%r22244, %r22243, 255;
	and.b16  	%rs12244, %rs12976, 255;
	mul.wide.u16 	%r22245, %rs12244, 256;
	or.b32  	%r22246, %r22245, %r22244;
	cvt.u32.u16 	%r22247, %rs12975;
	shl.b32 	%r22248, %r22247, 16;
	and.b32  	%r22249, %r22248, 16711680;
	or.b32  	%r22250, %r22246, %r22249;
	cvt.u32.u16 	%r22251, %rs12974;
	shl.b32 	%r22252, %r22251, 24;
	or.b32  	%r21804, %r22250, %r22252;
	cvt.u32.u16 	%r22253, %rs12973;
	and.b32  	%r22254, %r22253, 255;
	and.b16  	%rs12245, %rs12972, 255;
	mul.wide.u16 	%r22255, %rs12245, 256;
	or.b32  	%r22256, %r22255, %r22254;
	cvt.u32.u16 	%r22257, %rs12971;
	shl.b32 	%r22258, %r22257, 16;
	and.b32  	%r22259, %r22258, 16711680;
	or.b32  	%r22260, %r22256, %r22259;
	cvt.u32.u16 	%r22261, %rs12970;
	shl.b32 	%r22262, %r22261, 24;
	or.b32  	%r21809, %r22260, %r22262;
	cvt.u32.u16 	%r22263, %rs12969;
	and.b32  	%r22264, %r22263, 255;
	and.b16  	%rs12246, %rs12968, 255;
	mul.wide.u16 	%r22265, %rs12246, 256;
	or.b32  	%r22266, %r22265, %r22264;
	cvt.u32.u16 	%r22267, %rs12967;
	shl.b32 	%r22268, %r22267, 16;
	and.b32  	%r22269, %r22268, 16711680;
	or.b32  	%r22270, %r22266, %r22269;
	cvt.u32.u16 	%r22271, %rs12966;
	shl.b32 	%r22272, %r22271, 24;
	or.b32  	%r21814, %r22270, %r22272;
	cvt.u32.u16 	%r22273, %rs12965;
	and.b32  	%r22274, %r22273, 255;
	and.b16  	%rs12247, %rs12964, 255;
	mul.wide.u16 	%r22275, %rs12247, 256;
	or.b32  	%r22276, %r22275, %r22274;
	cvt.u32.u16 	%r22277, %rs12963;
	shl.b32 	%r22278, %r22277, 16;
	and.b32  	%r22279, %r22278, 16711680;
	or.b32  	%r22280, %r22276, %r22279;
	cvt.u32.u16 	%r22281, %rs12962;
	shl.b32 	%r22282, %r22281, 24;
	or.b32  	%r21819, %r22280, %r22282;
	cvt.u32.u16 	%r22283, %rs12961;
	and.b32  	%r22284, %r22283, 255;
	and.b16  	%rs12248, %rs12960, 255;
	mul.wide.u16 	%r22285, %rs12248, 256;
	or.b32  	%r22286, %r22285, %r22284;
	cvt.u32.u16 	%r22287, %rs12959;
	shl.b32 	%r22288, %r22287, 16;
	and.b32  	%r22289, %r22288, 16711680;
	or.b32  	%r22290, %r22286, %r22289;
	cvt.u32.u16 	%r22291, %rs12958;
	shl.b32 	%r22292, %r22291, 24;
	or.b32  	%r21824, %r22290, %r22292;
	cvt.u32.u16 	%r22293, %rs12957;
	and.b32  	%r22294, %r22293, 255;
	and.b16  	%rs12249, %rs12956, 255;
	mul.wide.u16 	%r22295, %rs12249, 256;
	or.b32  	%r22296, %r22295, %r22294;
	cvt.u32.u16 	%r22297, %rs12955;
	shl.b32 	%r22298, %r22297, 16;
	and.b32  	%r22299, %r22298, 16711680;
	or.b32  	%r22300, %r22296, %r22299;
	cvt.u32.u16 	%r22301, %rs12954;
	shl.b32 	%r22302, %r22301, 24;
	or.b32  	%r21829, %r22300, %r22302;
	cvt.u32.u16 	%r22303, %rs12953;
	and.b32  	%r22304, %r22303, 255;
	and.b16  	%rs12250, %rs12952, 255;
	mul.wide.u16 	%r22305, %rs12250, 256;
	or.b32  	%r22306, %r22305, %r22304;
	cvt.u32.u16 	%r22307, %rs12951;
	shl.b32 	%r22308, %r22307, 16;
	and.b32  	%r22309, %r22308, 16711680;
	or.b32  	%r22310, %r22306, %r22309;
	cvt.u32.u16 	%r22311, %rs12950;
	shl.b32 	%r22312, %r22311, 24;
	or.b32  	%r21834, %r22310, %r22312;
	cvt.u32.u16 	%r22313, %rs12949;
	and.b32  	%r22314, %r22313, 255;
	and.b16  	%rs12251, %rs12948, 255;
	mul.wide.u16 	%r22315, %rs12251, 256;
	or.b32  	%r22316, %r22315, %r22314;
	cvt.u32.u16 	%r22317, %rs12947;
	shl.b32 	%r22318, %r22317, 16;
	and.b32  	%r22319, %r22318, 16711680;
	or.b32  	%r22320, %r22316, %r22319;
	cvt.u32.u16 	%r22321, %rs12946;
	shl.b32 	%r22322, %r22321, 24;
	or.b32  	%r21839, %r22320, %r22322;
	cvt.u32.u16 	%r22323, %rs12945;
	and.b32  	%r22324, %r22323, 255;
	and.b16  	%rs12252, %rs12944, 255;
	mul.wide.u16 	%r22325, %rs12252, 256;
	or.b32  	%r22326, %r22325, %r22324;
	cvt.u32.u16 	%r22327, %rs12943;
	shl.b32 	%r22328, %r22327, 16;
	and.b32  	%r22329, %r22328, 16711680;
	or.b32  	%r22330, %r22326, %r22329;
	cvt.u32.u16 	%r22331, %rs12942;
	shl.b32 	%r22332, %r22331, 24;
	or.b32  	%r21844, %r22330, %r22332;
	cvt.u32.u16 	%r22333, %rs12941;
	and.b32  	%r22334, %r22333, 255;
	and.b16  	%rs12253, %rs12940, 255;
	mul.wide.u16 	%r22335, %rs12253, 256;
	or.b32  	%r22336, %r22335, %r22334;
	cvt.u32.u16 	%r22337, %rs12939;
	shl.b32 	%r22338, %r22337, 16;
	and.b32  	%r22339, %r22338, 16711680;
	or.b32  	%r22340, %r22336, %r22339;
	cvt.u32.u16 	%r22341, %rs12938;
	shl.b32 	%r22342, %r22341, 24;
	or.b32  	%r21849, %r22340, %r22342;
	cvt.u32.u16 	%r22343, %rs12937;
	and.b32  	%r22344, %r22343, 255;
	and.b16  	%rs12254, %rs12936, 255;
	mul.wide.u16 	%r22345, %rs12254, 256;
	or.b32  	%r22346, %r22345, %r22344;
	cvt.u32.u16 	%r22347, %rs12935;
	shl.b32 	%r22348, %r22347, 16;
	and.b32  	%r22349, %r22348, 16711680;
	or.b32  	%r22350, %r22346, %r22349;
	cvt.u32.u16 	%r22351, %rs12934;
	shl.b32 	%r22352, %r22351, 24;
	or.b32  	%r21854, %r22350, %r22352;
	cvt.u32.u16 	%r22353, %rs12933;
	and.b32  	%r22354, %r22353, 255;
	and.b16  	%rs12255, %rs12932, 255;
	mul.wide.u16 	%r22355, %rs12255, 256;
	or.b32  	%r22356, %r22355, %r22354;
	cvt.u32.u16 	%r22357, %rs12931;
	shl.b32 	%r22358, %r22357, 16;
	and.b32  	%r22359, %r22358, 16711680;
	or.b32  	%r22360, %r22356, %r22359;
	cvt.u32.u16 	%r22361, %rs12930;
	shl.b32 	%r22362, %r22361, 24;
	or.b32  	%r21859, %r22360, %r22362;
	cvt.u32.u16 	%r22363, %rs12929;
	and.b32  	%r22364, %r22363, 255;
	and.b16  	%rs12256, %rs12928, 255;
	mul.wide.u16 	%r22365, %rs12256, 256;
	or.b32  	%r22366, %r22365, %r22364;
	cvt.u32.u16 	%r22367, %rs12927;
	shl.b32 	%r22368, %r22367, 16;
	and.b32  	%r22369, %r22368, 16711680;
	or.b32  	%r22370, %r22366, %r22369;
	cvt.u32.u16 	%r22371, %rs12926;
	shl.b32 	%r22372, %r22371, 24;
	or.b32  	%r21864, %r22370, %r22372;
	cvt.u32.u16 	%r22373, %rs12925;
	and.b32  	%r22374, %r22373, 255;
	and.b16  	%rs12257, %rs12924, 255;
	mul.wide.u16 	%r22375, %rs12257, 256;
	or.b32  	%r22376, %r22375, %r22374;
	cvt.u32.u16 	%r22377, %rs12923;
	shl.b32 	%r22378, %r22377, 16;
	and.b32  	%r22379, %r22378, 16711680;
	or.b32  	%r22380, %r22376, %r22379;
	cvt.u32.u16 	%r22381, %rs12922;
	shl.b32 	%r22382, %r22381, 24;
	or.b32  	%r21869, %r22380, %r22382;
	cvt.u32.u16 	%r22383, %rs12921;
	and.b32  	%r22384, %r22383, 255;
	and.b16  	%rs12258, %rs12920, 255;
	mul.wide.u16 	%r22385, %rs12258, 256;
	or.b32  	%r22386, %r22385, %r22384;
	cvt.u32.u16 	%r22387, %rs12919;
	shl.b32 	%r22388, %r22387, 16;
	and.b32  	%r22389, %r22388, 16711680;
	or.b32  	%r22390, %r22386, %r22389;
	cvt.u32.u16 	%r22391, %rs12918;
	shl.b32 	%r22392, %r22391, 24;
	or.b32  	%r21874, %r22390, %r22392;
	cvt.u32.u16 	%r22393, %rs12917;
	and.b32  	%r22394, %r22393, 255;
	and.b16  	%rs12259, %rs12916, 255;
	mul.wide.u16 	%r22395, %rs12259, 256;
	or.b32  	%r22396, %r22395, %r22394;
	cvt.u32.u16 	%r22397, %rs12915;
	shl.b32 	%r22398, %r22397, 16;
	and.b32  	%r22399, %r22398, 16711680;
	or.b32  	%r22400, %r22396, %r22399;
	cvt.u32.u16 	%r22401, %rs12914;
	shl.b32 	%r22402, %r22401, 24;
	or.b32  	%r21879, %r22400, %r22402;
	cvt.u32.u16 	%r22403, %rs12913;
	and.b32  	%r22404, %r22403, 255;
	and.b16  	%rs12260, %rs12912, 255;
	mul.wide.u16 	%r22405, %rs12260, 256;
	or.b32  	%r22406, %r22405, %r22404;
	cvt.u32.u16 	%r22407, %rs12911;
	shl.b32 	%r22408, %r22407, 16;
	and.b32  	%r22409, %r22408, 16711680;
	or.b32  	%r22410, %r22406, %r22409;
	cvt.u32.u16 	%r22411, %rs12910;
	shl.b32 	%r22412, %r22411, 24;
	or.b32  	%r21884, %r22410, %r22412;
	cvt.u32.u16 	%r22413, %rs12909;
	and.b32  	%r22414, %r22413, 255;
	and.b16  	%rs12261, %rs12908, 255;
	mul.wide.u16 	%r22415, %rs12261, 256;
	or.b32  	%r22416, %r22415, %r22414;
	cvt.u32.u16 	%r22417, %rs12907;
	shl.b32 	%r22418, %r22417, 16;
	and.b32  	%r22419, %r22418, 16711680;
	or.b32  	%r22420, %r22416, %r22419;
	cvt.u32.u16 	%r22421, %rs12906;
	shl.b32 	%r22422, %r22421, 24;
	or.b32  	%r21889, %r22420, %r22422;
	cvt.u32.u16 	%r22423, %rs12905;
	and.b32  	%r22424, %r22423, 255;
	and.b16  	%rs12262, %rs12904, 255;
	mul.wide.u16 	%r22425, %rs12262, 256;
	or.b32  	%r22426, %r22425, %r22424;
	cvt.u32.u16 	%r22427, %rs12903;
	shl.b32 	%r22428, %r22427, 16;
	and.b32  	%r22429, %r22428, 16711680;
	or.b32  	%r22430, %r22426, %r22429;
	cvt.u32.u16 	%r22431, %rs12902;
	shl.b32 	%r22432, %r22431, 24;
	or.b32  	%r21894, %r22430, %r22432;
	cvt.u32.u16 	%r22433, %rs12901;
	and.b32  	%r22434, %r22433, 255;
	and.b16  	%rs12263, %rs12900, 255;
	mul.wide.u16 	%r22435, %rs12263, 256;
	or.b32  	%r22436, %r22435, %r22434;
	cvt.u32.u16 	%r22437, %rs12899;
	shl.b32 	%r22438, %r22437, 16;
	and.b32  	%r22439, %r22438, 16711680;
	or.b32  	%r22440, %r22436, %r22439;
	cvt.u32.u16 	%r22441, %rs12898;
	shl.b32 	%r22442, %r22441, 24;
	or.b32  	%r21899, %r22440, %r22442;
	cvt.u32.u16 	%r22443, %rs12897;
	and.b32  	%r22444, %r22443, 255;
	and.b16  	%rs12264, %rs12896, 255;
	mul.wide.u16 	%r22445, %rs12264, 256;
	or.b32  	%r22446, %r22445, %r22444;
	cvt.u32.u16 	%r22447, %rs12895;
	shl.b32 	%r22448, %r22447, 16;
	and.b32  	%r22449, %r22448, 16711680;
	or.b32  	%r22450, %r22446, %r22449;
	cvt.u32.u16 	%r22451, %rs12894;
	shl.b32 	%r22452, %r22451, 24;
	or.b32  	%r21904, %r22450, %r22452;
	cvt.u32.u16 	%r22453, %rs12893;
	and.b32  	%r22454, %r22453, 255;
	and.b16  	%rs12265, %rs12892, 255;
	mul.wide.u16 	%r22455, %rs12265, 256;
	or.b32  	%r22456, %r22455, %r22454;
	cvt.u32.u16 	%r22457, %rs12891;
	shl.b32 	%r22458, %r22457, 16;
	and.b32  	%r22459, %r22458, 16711680;
	or.b32  	%r22460, %r22456, %r22459;
	cvt.u32.u16 	%r22461, %rs12890;
	shl.b32 	%r22462, %r22461, 24;
	or.b32  	%r21909, %r22460, %r22462;
	cvt.u32.u16 	%r22463, %rs12889;
	and.b32  	%r22464, %r22463, 255;
	and.b16  	%rs12266, %rs12888, 255;
	mul.wide.u16 	%r22465, %rs12266, 256;
	or.b32  	%r22466, %r22465, %r22464;
	cvt.u32.u16 	%r22467, %rs12887;
	shl.b32 	%r22468, %r22467, 16;
	and.b32  	%r22469, %r22468, 16711680;
	or.b32  	%r22470, %r22466, %r22469;
	cvt.u32.u16 	%r22471, %rs12886;
	shl.b32 	%r22472, %r22471, 24;
	or.b32  	%r21914, %r22470, %r22472;
	cvt.u32.u16 	%r22473, %rs12885;
	and.b32  	%r22474, %r22473, 255;
	and.b16  	%rs12267, %rs12884, 255;
	mul.wide.u16 	%r22475, %rs12267, 256;
	or.b32  	%r22476, %r22475, %r22474;
	cvt.u32.u16 	%r22477, %rs12883;
	shl.b32 	%r22478, %r22477, 16;
	and.b32  	%r22479, %r22478, 16711680;
	or.b32  	%r22480, %r22476, %r22479;
	cvt.u32.u16 	%r22481, %rs12882;
	shl.b32 	%r22482, %r22481, 24;
	or.b32  	%r21919, %r22480, %r22482;
	cvt.u32.u16 	%r22483, %rs12881;
	and.b32  	%r22484, %r22483, 255;
	and.b16  	%rs12268, %rs12880, 255;
	mul.wide.u16 	%r22485, %rs12268, 256;
	or.b32  	%r22486, %r22485, %r22484;
	cvt.u32.u16 	%r22487, %rs12879;
	shl.b32 	%r22488, %r22487, 16;
	and.b32  	%r22489, %r22488, 16711680;
	or.b32  	%r22490, %r22486, %r22489;
	cvt.u32.u16 	%r22491, %rs12878;
	shl.b32 	%r22492, %r22491, 24;
	or.b32  	%r21924, %r22490, %r22492;
	cvt.u32.u16 	%r22493, %rs12877;
	and.b32  	%r22494, %r22493, 255;
	and.b16  	%rs12269, %rs12876, 255;
	mul.wide.u16 	%r22495, %rs12269, 256;
	or.b32  	%r22496, %r22495, %r22494;
	cvt.u32.u16 	%r22497, %rs12875;
	shl.b32 	%r22498, %r22497, 16;
	and.b32  	%r22499, %r22498, 16711680;
	or.b32  	%r22500, %r22496, %r22499;
	cvt.u32.u16 	%r22501, %rs12874;
	shl.b32 	%r22502, %r22501, 24;
	or.b32  	%r21929, %r22500, %r22502;
	cvt.u32.u16 	%r22503, %rs12873;
	and.b32  	%r22504, %r22503, 255;
	and.b16  	%rs12270, %rs12872, 255;
	mul.wide.u16 	%r22505, %rs12270, 256;
	or.b32  	%r22506, %r22505, %r22504;
	cvt.u32.u16 	%r22507, %rs12871;
	shl.b32 	%r22508, %r22507, 16;
	and.b32  	%r22509, %r22508, 16711680;
	or.b32  	%r22510, %r22506, %r22509;
	cvt.u32.u16 	%r22511, %rs12870;
	shl.b32 	%r22512, %r22511, 24;
	or.b32  	%r21934, %r22510, %r22512;
	cvt.u32.u16 	%r22513, %rs12869;
	and.b32  	%r22514, %r22513, 255;
	and.b16  	%rs12271, %rs12868, 255;
	mul.wide.u16 	%r22515, %rs12271, 256;
	or.b32  	%r22516, %r22515, %r22514;
	cvt.u32.u16 	%r22517, %rs12867;
	shl.b32 	%r22518, %r22517, 16;
	and.b32  	%r22519, %r22518, 16711680;
	or.b32  	%r22520, %r22516, %r22519;
	cvt.u32.u16 	%r22521, %rs12866;
	shl.b32 	%r22522, %r22521, 24;
	or.b32  	%r21939, %r22520, %r22522;
	cvt.u32.u16 	%r22523, %rs12865;
	and.b32  	%r22524, %r22523, 255;
	and.b16  	%rs12272, %rs12864, 255;
	mul.wide.u16 	%r22525, %rs12272, 256;
	or.b32  	%r22526, %r22525, %r22524;
	cvt.u32.u16 	%r22527, %rs12863;
	shl.b32 	%r22528, %r22527, 16;
	and.b32  	%r22529, %r22528, 16711680;
	or.b32  	%r22530, %r22526, %r22529;
	cvt.u32.u16 	%r22531, %rs12862;
	shl.b32 	%r22532, %r22531, 24;
	or.b32  	%r21944, %r22530, %r22532;
	cvt.u32.u16 	%r22533, %rs12861;
	and.b32  	%r22534, %r22533, 255;
	and.b16  	%rs12273, %rs12860, 255;
	mul.wide.u16 	%r22535, %rs12273, 256;
	or.b32  	%r22536, %r22535, %r22534;
	cvt.u32.u16 	%r22537, %rs12859;
	shl.b32 	%r22538, %r22537, 16;
	and.b32  	%r22539, %r22538, 16711680;
	or.b32  	%r22540, %r22536, %r22539;
	cvt.u32.u16 	%r22541, %rs12858;
	shl.b32 	%r22542, %r22541, 24;
	or.b32  	%r21949, %r22540, %r22542;
	cvt.u32.u16 	%r22543, %rs12857;
	and.b32  	%r22544, %r22543, 255;
	and.b16  	%rs12274, %rs12856, 255;
	mul.wide.u16 	%r22545, %rs12274, 256;
	or.b32  	%r22546, %r22545, %r22544;
	cvt.u32.u16 	%r22547, %rs12855;
	shl.b32 	%r22548, %r22547, 16;
	and.b32  	%r22549, %r22548, 16711680;
	or.b32  	%r22550, %r22546, %r22549;
	cvt.u32.u16 	%r22551, %rs12854;
	shl.b32 	%r22552, %r22551, 24;
	or.b32  	%r21954, %r22550, %r22552;
	cvt.u32.u16 	%r22553, %rs12853;
	and.b32  	%r22554, %r22553, 255;
	and.b16  	%rs12275, %rs12852, 255;
	mul.wide.u16 	%r22555, %rs12275, 256;
	or.b32  	%r22556, %r22555, %r22554;
	cvt.u32.u16 	%r22557, %rs12851;
	shl.b32 	%r22558, %r22557, 16;
	and.b32  	%r22559, %r22558, 16711680;
	or.b32  	%r22560, %r22556, %r22559;
	cvt.u32.u16 	%r22561, %rs12850;
	shl.b32 	%r22562, %r22561, 24;
	or.b32  	%r21959, %r22560, %r22562;
	cvt.u32.u16 	%r22563, %rs12849;
	and.b32  	%r22564, %r22563, 255;
	and.b16  	%rs12276, %rs12848, 255;
	mul.wide.u16 	%r22565, %rs12276, 256;
	or.b32  	%r22566, %r22565, %r22564;
	cvt.u32.u16 	%r22567, %rs12847;
	shl.b32 	%r22568, %r22567, 16;
	and.b32  	%r22569, %r22568, 16711680;
	or.b32  	%r22570, %r22566, %r22569;
	cvt.u32.u16 	%r22571, %rs12846;
	shl.b32 	%r22572, %r22571, 24;
	or.b32  	%r21964, %r22570, %r22572;
	cvt.u32.u16 	%r22573, %rs12845;
	and.b32  	%r22574, %r22573, 255;
	and.b16  	%rs12277, %rs12844, 255;
	mul.wide.u16 	%r22575, %rs12277, 256;
	or.b32  	%r22576, %r22575, %r22574;
	cvt.u32.u16 	%r22577, %rs12843;
	shl.b32 	%r22578, %r22577, 16;
	and.b32  	%r22579, %r22578, 16711680;
	or.b32  	%r22580, %r22576, %r22579;
	cvt.u32.u16 	%r22581, %rs12842;
	shl.b32 	%r22582, %r22581, 24;
	or.b32  	%r21969, %r22580, %r22582;
	cvt.u32.u16 	%r22583, %rs12841;
	and.b32  	%r22584, %r22583, 255;
	and.b16  	%rs12278, %rs12840, 255;
	mul.wide.u16 	%r22585, %rs12278, 256;
	or.b32  	%r22586, %r22585, %r22584;
	cvt.u32.u16 	%r22587, %rs12839;
	shl.b32 	%r22588, %r22587, 16;
	and.b32  	%r22589, %r22588, 16711680;
	or.b32  	%r22590, %r22586, %r22589;
	cvt.u32.u16 	%r22591, %rs12838;
	shl.b32 	%r22592, %r22591, 24;
	or.b32  	%r21974, %r22590, %r22592;
	cvt.u32.u16 	%r22593, %rs12837;
	and.b32  	%r22594, %r22593, 255;
	and.b16  	%rs12279, %rs12836, 255;
	mul.wide.u16 	%r22595, %rs12279, 256;
	or.b32  	%r22596, %r22595, %r22594;
	cvt.u32.u16 	%r22597, %rs12835;
	shl.b32 	%r22598, %r22597, 16;
	and.b32  	%r22599, %r22598, 16711680;
	or.b32  	%r22600, %r22596, %r22599;
	cvt.u32.u16 	%r22601, %rs12834;
	shl.b32 	%r22602, %r22601, 24;
	or.b32  	%r21979, %r22600, %r22602;
	cvt.u32.u16 	%r22603, %rs12833;
	and.b32  	%r22604, %r22603, 255;
	and.b16  	%rs12280, %rs12832, 255;
	mul.wide.u16 	%r22605, %rs12280, 256;
	or.b32  	%r22606, %r22605, %r22604;
	cvt.u32.u16 	%r22607, %rs12831;
	shl.b32 	%r22608, %r22607, 16;
	and.b32  	%r22609, %r22608, 16711680;
	or.b32  	%r22610, %r22606, %r22609;
	cvt.u32.u16 	%r22611, %rs12830;
	shl.b32 	%r22612, %r22611, 24;
	or.b32  	%r21984, %r22610, %r22612;
	cvt.u32.u16 	%r22613, %rs12829;
	and.b32  	%r22614, %r22613, 255;
	and.b16  	%rs12281, %rs12828, 255;
	mul.wide.u16 	%r22615, %rs12281, 256;
	or.b32  	%r22616, %r22615, %r22614;
	cvt.u32.u16 	%r22617, %rs12827;
	shl.b32 	%r22618, %r22617, 16;
	and.b32  	%r22619, %r22618, 16711680;
	or.b32  	%r22620, %r22616, %r22619;
	cvt.u32.u16 	%r22621, %rs12826;
	shl.b32 	%r22622, %r22621, 24;
	or.b32  	%r21989, %r22620, %r22622;
	cvt.u32.u16 	%r22623, %rs12825;
	and.b32  	%r22624, %r22623, 255;
	and.b16  	%rs12282, %rs12824, 255;
	mul.wide.u16 	%r22625, %rs12282, 256;
	or.b32  	%r22626, %r22625, %r22624;
	cvt.u32.u16 	%r22627, %rs12823;
	shl.b32 	%r22628, %r22627, 16;
	and.b32  	%r22629, %r22628, 16711680;
	or.b32  	%r22630, %r22626, %r22629;
	cvt.u32.u16 	%r22631, %rs12822;
	shl.b32 	%r22632, %r22631, 24;
	or.b32  	%r21994, %r22630, %r22632;
	cvt.u32.u16 	%r22633, %rs12821;
	and.b32  	%r22634, %r22633, 255;
	and.b16  	%rs12283, %rs12820, 255;
	mul.wide.u16 	%r22635, %rs12283, 256;
	or.b32  	%r22636, %r22635, %r22634;
	cvt.u32.u16 	%r22637, %rs12819;
	shl.b32 	%r22638, %r22637, 16;
	and.b32  	%r22639, %r22638, 16711680;
	or.b32  	%r22640, %r22636, %r22639;
	cvt.u32.u16 	%r22641, %rs12818;
	shl.b32 	%r22642, %r22641, 24;
	or.b32  	%r21999, %r22640, %r22642;
	mov.u32 	%r22643, %tid.x;
	and.b32  	%r22644, %r22643, 992;
	add.s32 	%r22645, %r22644, 32;
	setp.gt.s32 	%p78, %r22645, %r28645;
	not.b32 	%r22646, %r22644;
	add.s32 	%r22647, %r28645, %r22646;
	selp.b32 	%r22001, %r22647, 31, %p78;
	mov.b32 	%r22000, 16;
	mov.b32 	%r22002, -1;
	// begin inline asm
	shfl.sync.down.b32 %r21663, %r28660, %r22000, %r22001, %r22002;
	// end inline asm
	// begin inline asm
	shfl.sync.down.b32 %r21668, %r21669, %r22000, %r22001, %r22002;
	// end inline asm
	mov.b64 	%rd183, %fd78;
	mov.b64 	{%r21674, %r21679}, %rd183;
	// begin inline asm
	shfl.sync.down.b32 %r21673, %r21674, %r22000, %r22001, %r22002;
	// end inline asm
	// begin inline asm
	shfl.sync.down.b32 %r21678, %r21679, %r22000, %r22001, %r22002;
	// end inline asm
	// begin inline asm
	shfl.sync.down.b32 %r21683, %r21684, %r22000, %r22001, %r22002;
	// end inline asm
	// begin inline asm
	shfl.sync.down.b32 %r21688, %r21689, %r22000, %r22001, %r22002;
	// end inline asm
	// begin inline asm
	shfl.sync.down.b32 %r21693, %r21694, %r22000, %r22001, %r22002;
	// end inline asm
	// begin inline asm
	shfl.sync.down.b32 %r21698, %r21699, %r22000, %r22001, %r22002;
	// end inline asm
	// begin inline asm
	shfl.sync.down.b32 %r21703, %r21704, %r22000, %r22001, %r22002;
	// end inline asm
	// begin inline asm
	shfl.sync.down.b32 %r21708, %r21709, %r22000, %r22001, %r22002;
	// end inline asm
	// begin inline asm
	shfl.sync.down.b32 %r21713, %r21714, %r22000, %r22001, %r22002;
	// end inline asm
	// begin inline asm
	shfl.sync.down.b32 %r21718, %r21719, %r22000, %r22001, %r22002;
	// end inline asm
	// begin inline asm
	shfl.sync.down.b32 %r21723, %r21724, %r22000, %r22001, %r22002;
	// end inline asm
	// begin inline asm
	shfl.sync.down.b32 %r21728, %r21729, %r22000, %r22001, %r22002;
	// end inline asm
	// begin inline asm
	shfl.sync.down.b32 %r21733, %r21734, %r22000, %r22001, %r22002;
	// end inline asm
	// begin inline asm
	shfl.sync.down.b32 %r21738, %r21739, %r22000, %r22001, %r22002;
	// end inline asm
	// begin inline asm
	shfl.sync.down.b32 %r21743, %r21744, %r22000, %r22001, %r22002;
	// end inline asm
	// begin inline asm
	shfl.sync.down.b32 %r21748, %r21749, %r22000, %r22001, %r22002;
	// end inline asm
	// begin inline asm
	shfl.sync.down.b32 %r21753, %r21754, %r22000, %r22001, %r22002;
	// end inline asm
	// begin inline asm
	shfl.sync.down.b32 %r21758, %r21759, %r22000, %r22001, %r22002;
	// end inline asm
	// begin inline asm
	shfl.sync.down.b32 %r21763, %r21764, %r22000, %r22001, %r22002;
	// end inline asm
	// begin inline asm
	shfl.sync.down.b32 %r21768, %r21769, %r22000, %r22001, %r22002;
	// end inline asm
	// begin inline asm
	shfl.sync.down.b32 %r21773, %r21774, %r22000, %r22001, %r22002;
	// end inline asm
	// begin inline asm
	shfl.sync.down.b32 %r21778, %r21779, %r22000, %r22001, %r22002;
	// end inline asm
	// begin inline asm
	shfl.sync.down.b32 %r21783, %r21784, %r22000, %r22001, %r22002;
	// end inline asm
	// begin inline asm
	shfl.sync.down.b32 %r21788, %r21789, %r22000, %r22001, %r22002;
	// end inline asm
	// begin inline asm
	shfl.sync.down.b32 %r21793, %r21794, %r22000, %r22001, %r22002;
	// end inline asm
	// begin inline asm
	shfl.sync.down.b32 %r21798, %r21799, %r22000, %r22001, %r22002;
	// end inline asm
	// begin inline asm
	shfl.sync.down.b32 %r21803, %r21804, %r22000, %r22001, %r22002;
	// end inline asm
	// begin inline asm
	shfl.sync.down.b32 %r21808, %r21809, %r22000, %r22001, %r22002;
	// end inline asm
	// begin inline asm
	shfl.sync.down.b32 %r21813, %r21814, %r22000, %r22001, %r22002;
	// end inline asm
	// begin inline asm
	shfl.sync.down.b32 %r21818, %r21819, %r22000, %r22001, %r22002;
	// end inline asm
	// begin inline asm
	shfl.sync.down.b32 %r21823, %r21824, %r22000, %r22001, %r22002;
	// end inline asm
	// begin inline asm
	shfl.sync.down.b32 %r21828, %r21829, %r22000, %r22001, %r22002;
	// end inline asm
	// begin inline asm
	shfl.sync.down.b32 %r21833, %r21834, %r22000, %r22001, %r22002;
	// end inline asm
	// begin inline asm
	shfl.sync.down.b32 %r21838, %r21839, %r22000, %r22001, %r22002;
	// end inline asm
	// begin inline asm
	shfl.sync.down.b32 %r21843, %r21844, %r22000, %r22001, %r22002;
	// end inline asm
	// begin inline asm
	shfl.sync.down.b32 %r21848, %r21849, %r22000, %r22001, %r22002;
	// end inline asm
	// begin inline asm
	shfl.sync.down.b32 %r21853, %r21854, %r22000, %r22001, %r22002;
	// end inline asm
	// begin inline asm
	shfl.sync.down.b32 %r21858, %r21859, %r22000, %r22001, %r22002;
	// end inline asm
	// begin inline asm
	shfl.sync.down.b32 %r21863, %r21864, %r22000, %r22001, %r22002;
	// end inline asm
	// begin inline asm
	shfl.sync.down.b32 %r21868, %r21869, %r22000, %r22001, %r22002;
	// end inline asm
	// begin inline asm
	shfl.sync.down.b32 %r21873, %r21874, %r22000, %r22001, %r22002;
	// end inline asm
	// begin inline asm
	shfl.sync.down.b32 %r21878, %r21879, %r22000, %r22001, %r22002;
	// end inline asm
	// begin inline asm
	shfl.sync.down.b32 %r21883, %r21884, %r22000, %r22001, %r22002;
	// end inline asm
	// begin inline asm
	shfl.sync.down.b32 %r21888, %r21889, %r22000, %r22001, %r22002;
	// end inline asm
	// begin inline asm
	shfl.sync.down.b32 %r21893, %r21894, %r22000, %r22001, %r22002;
	// end inline asm
	// begin inline asm
	shfl.sync.down.b32 %r21898, %r21899, %r22000, %r22001, %r22002;
	// end inline asm
	// begin inline asm
	shfl.sync.down.b32 %r21903, %r21904, %r22000, %r22001, %r22002;
	// end inline asm
	// begin inline asm
	shfl.sync.down.b32 %r21908, %r21909, %r22000, %r22001, %r22002;
	// end inline asm
	// begin inline asm
	shfl.sync.down.b32 %r21913, %r21914, %r22000, %r22001, %r22002;
	// end inline asm
	// begin inline asm
	shfl.sync.down.b32 %r21918, %r21919, %r22000, %r22001, %r22002;
	// end inline asm
	// begin inline asm
	shfl.sync.down.b32 %r21923, %r21924, %r22000, %r22001, %r22002;
	// end inline asm
	// begin inline asm
	shfl.sync.down.b32 %r21928, %r21929, %r22000, %r22001, %r22002;
	// end inline asm
	// begin inline asm
	shfl.sync.down.b32 %r21933, %r21934, %r22000, %r22001, %r22002;
	// end inline asm
	// begin inline asm
	shfl.sync.down.b32 %r21938, %r21939, %r22000, %r22001, %r22002;
	// end inline asm
	// begin inline asm
	shfl.sync.down.b32 %r21943, %r21944, %r22000, %r22001, %r22002;
	// end inline asm
	// begin inline asm
	shfl.sync.down.b32 %r21948, %r21949, %r22000, %r22001, %r22002;
	// end inline asm
	// begin inline asm
	shfl.sync.down.b32 %r21953, %r21954, %r22000, %r22001, %r22002;
	// end inline asm
	// begin inline asm
	shfl.sync.down.b32 %r21958, %r21959, %r22000, %r22001, %r22002;
	// end inline asm
	// begin inline asm
	shfl.sync.down.b32 %r21963, %r21964, %r22000, %r22001, %r22002;
	// end inline asm
	// begin inline asm
	shfl.sync.down.b32 %r21968, %r21969, %r22000, %r22001, %r22002;
	// end inline asm
	// begin inline asm
	shfl.sync.down.b32 %r21973, %r21974, %r22000, %r22001, %r22002;
	// end inline asm
	// begin inline asm
	shfl.sync.down.b32 %r21978, %r21979, %r22000, %r22001, %r22002;
	// end inline asm
	// begin inline asm
	shfl.sync.down.b32 %r21983, %r21984, %r22000, %r22001, %r22002;
	// end inline asm
	// begin inline asm
	shfl.sync.down.b32 %r21988, %r21989, %r22000, %r22001, %r22002;
	// end inline asm
	// begin inline asm
	shfl.sync.down.b32 %r21993, %r21994, %r22000, %r22001, %r22002;
	// end inline asm
	// begin inline asm
	shfl.sync.down.b32 %r21998, %r21999, %r22000, %r22001, %r22002;
	// end inline asm
	add.s32 	%r22648, %r14639, 16;
	setp.gt.s32 	%p79, %r22648, %r22001;
	@%p79 bra 	$L__BB1_49;
	cvt.u16.u32 	%rs14102, %r21683;
	mov.b64 	%rd184, {%r21673, %r21678};
	mov.b64 	%fd19, %rd184;
	st.local.u32 	[%rd4], %r21663;
	st.local.v2.u32 	[%rd4+8], {%r21673, %r21678};
	st.local.v2.b32 	[%rd4+16], {%r21683, %r21688};
	st.local.v2.b32 	[%rd4+24], {%r21693, %r21698};
	st.local.v2.b32 	[%rd4+32], {%r21703, %r21708};
	st.local.v2.b32 	[%rd4+40], {%r21713, %r21718};
	st.local.v2.b32 	[%rd4+48], {%r21723, %r21728};
	st.local.v2.b32 	[%rd4+56], {%r21733, %r21738};
	st.local.v2.b32 	[%rd4+64], {%r21743, %r21748};
	st.local.v2.b32 	[%rd4+72], {%r21753, %r21758};
	st.local.v2.b32 	[%rd4+80], {%r21763, %r21768};
	st.local.v2.b32 	[%rd4+88], {%r21773, %r21778};
	st.local.v2.b32 	[%rd4+96], {%r21783, %r21788};
	st.local.v2.b32 	[%rd4+104], {%r21793, %r21798};
	st.local.v2.b32 	[%rd4+112], {%r21803, %r21808};
	st.local.v2.b32 	[%rd4+120], {%r21813, %r21818};
	st.local.v2.b32 	[%rd4+128], {%r21823, %r21828};
	st.local.v2.b32 	[%rd4+136], {%r21833, %r21838};
	st.local.v2.b32 	[%rd4+144], {%r21843, %r21848};
	st.local.v2.b32 	[%rd4+152], {%r21853, %r21858};
	st.local.v2.b32 	[%rd4+160], {%r21863, %r21868};
	st.local.v2.b32 	[%rd4+168], {%r21873, %r21878};
	st.local.v2.b32 	[%rd4+176], {%r21883, %r21888};
	st.local.v2.b32 	[%rd4+184], {%r21893, %r21898};
	st.local.v2.b32 	[%rd4+192], {%r21903, %r21908};
	st.local.v2.b32 	[%rd4+200], {%r21913, %r21918};
	st.local.v2.b32 	[%rd4+208], {%r21923, %r21928};
	st.local.v2.b32 	[%rd4+216], {%r21933, %r21938};
	st.local.v2.b32 	[%rd4+224], {%r21943, %r21948};
	st.local.v2.b32 	[%rd4+232], {%r21953, %r21958};
	st.local.v2.b32 	[%rd4+240], {%r21963, %r21968};
	st.local.v2.b32 	[%rd4+248], {%r21973, %r21978};
	st.local.v2.b32 	[%rd4+256], {%r21983, %r21988};
	st.local.v2.b32 	[%rd4+264], {%r21993, %r21998};
	st.local.u32 	[%rd3], %r28660;
	st.local.f64 	[%rd3+8], %fd78;
	cvt.u32.u16 	%r22650, %rs13066;
	cvt.u32.u16 	%r22651, %rs13067;
	prmt.b32 	%r22652, %r22651, %r22650, 0x3340U;
	cvt.u32.u16 	%r22653, %rs13068;
	cvt.u32.u16 	%r22654, %rs13069;
	prmt.b32 	%r22655, %r22654, %r22653, 0x3340U;
	prmt.b32 	%r22656, %r22655, %r22652, 0x5410U;
	cvt.u32.u16 	%r22657, %rs13070;
	cvt.u32.u16 	%r22658, %rs13071;
	prmt.b32 	%r22659, %r22658, %r22657, 0x3340U;
	cvt.u32.u16 	%r22660, %rs13072;
	cvt.u32.u16 	%r22661, %rs13073;
	prmt.b32 	%r22662, %r22661, %r22660, 0x3340U;
	prmt.b32 	%r22663, %r22662, %r22659, 0x5410U;
	st.local.v2.b32 	[%rd3+16], {%r22663, %r22656};
	cvt.u32.u16 	%r22664, %rs13058;
	cvt.u32.u16 	%r22665, %rs13059;
	prmt.b32 	%r22666, %r22665, %r22664, 0x3340U;
	cvt.u32.u16 	%r22667, %rs13060;
	cvt.u32.u16 	%r22668, %rs13061;
	prmt.b32 	%r22669, %r22668, %r22667, 0x3340U;
	prmt.b32 	%r22670, %r22669, %r22666, 0x5410U;
	cvt.u32.u16 	%r22671, %rs13062;
	cvt.u32.u16 	%r22672, %rs13063;
	prmt.b32 	%r22673, %r22672, %r22671, 0x3340U;
	cvt.u32.u16 	%r22674, %rs13064;
	cvt.u32.u16 	%r22675, %rs13065;
	prmt.b32 	%r22676, %r22675, %r22674, 0x3340U;
	prmt.b32 	%r22677, %r22676, %r22673, 0x5410U;
	st.local.v2.b32 	[%rd3+24], {%r22677, %r22670};
	cvt.u32.u16 	%r22678, %rs13050;
	cvt.u32.u16 	%r22679, %rs13051;
	prmt.b32 	%r22680, %r22679, %r22678, 0x3340U;
	cvt.u32.u16 	%r22681, %rs13052;
	cvt.u32.u16 	%r22682, %rs13053;
	prmt.b32 	%r22683, %r22682, %r22681, 0x3340U;
	prmt.b32 	%r22684, %r22683, %r22680, 0x5410U;
	cvt.u32.u16 	%r22685, %rs13054;
	cvt.u32.u16 	%r22686, %rs13055;
	prmt.b32 	%r22687, %r22686, %r22685, 0x3340U;
	cvt.u32.u16 	%r22688, %rs13056;
	cvt.u32.u16 	%r22689, %rs13057;
	prmt.b32 	%r22690, %r22689, %r22688, 0x3340U;
	prmt.b32 	%r22691, %r22690, %r22687, 0x5410U;
	st.local.v2.b32 	[%rd3+32], {%r22691, %r22684};
	cvt.u32.u16 	%r22692, %rs13042;
	cvt.u32.u16 	%r22693, %rs13043;
	prmt.b32 	%r22694, %r22693, %r22692, 0x3340U;
	cvt.u32.u16 	%r22695, %rs13044;
	cvt.u32.u16 	%r22696, %rs13045;
	prmt.b32 	%r22697, %r22696, %r22695, 0x3340U;
	prmt.b32 	%r22698, %r22697, %r22694, 0x5410U;
	cvt.u32.u16 	%r22699, %rs13046;
	cvt.u32.u16 	%r22700, %rs13047;
	prmt.b32 	%r22701, %r22700, %r22699, 0x3340U;
	cvt.u32.u16 	%r22702, %rs13048;
	cvt.u32.u16 	%r22703, %rs13049;
	prmt.b32 	%r22704, %r22703, %r22702, 0x3340U;
	prmt.b32 	%r22705, %r22704, %r22701, 0x5410U;
	st.local.v2.b32 	[%rd3+40], {%r22705, %r22698};
	cvt.u32.u16 	%r22706, %rs13034;
	cvt.u32.u16 	%r22707, %rs13035;
	prmt.b32 	%r22708, %r22707, %r22706, 0x3340U;
	cvt.u32.u16 	%r22709, %rs13036;
	cvt.u32.u16 	%r22710, %rs13037;
	prmt.b32 	%r22711, %r22710, %r22709, 0x3340U;
	prmt.b32 	%r22712, %r22711, %r22708, 0x5410U;
	cvt.u32.u16 	%r22713, %rs13038;
	cvt.u32.u16 	%r22714, %rs13039;
	prmt.b32 	%r22715, %r22714, %r22713, 0x3340U;
	cvt.u32.u16 	%r22716, %rs13040;
	cvt.u32.u16 	%r22717, %rs13041;
	prmt.b32 	%r22718, %r22717, %r22716, 0x3340U;
	prmt.b32 	%r22719, %r22718, %r22715, 0x5410U;
	st.local.v2.b32 	[%rd3+48], {%r22719, %r22712};
	cvt.u32.u16 	%r22720, %rs13026;
	cvt.u32.u16 	%r22721, %rs13027;
	prmt.b32 	%r22722, %r22721, %r22720, 0x3340U;
	cvt.u32.u16 	%r22723, %rs13028;
	cvt.u32.u16 	%r22724, %rs13029;
	prmt.b32 	%r22725, %r22724, %r22723, 0x3340U;
	prmt.b32 	%r22726, %r22725, %r22722, 0x5410U;
	cvt.u32.u16 	%r22727, %rs13030;
	cvt.u32.u16 	%r22728, %rs13031;
	prmt.b32 	%r22729, %r22728, %r22727, 0x3340U;
	cvt.u32.u16 	%r22730, %rs13032;
	cvt.u32.u16 	%r22731, %rs13033;
	prmt.b32 	%r22732, %r22731, %r22730, 0x3340U;
	prmt.b32 	%r22733, %r22732, %r22729, 0x5410U;
	st.local.v2.b32 	[%rd3+56], {%r22733, %r22726};
	cvt.u32.u16 	%r22734, %rs13018;
	cvt.u32.u16 	%r22735, %rs13019;
	prmt.b32 	%r22736, %r22735, %r22734, 0x3340U;
	cvt.u32.u16 	%r22737, %rs13020;
	cvt.u32.u16 	%r22738, %rs13021;
	prmt.b32 	%r22739, %r22738, %r22737, 0x3340U;
	prmt.b32 	%r22740, %r22739, %r22736, 0x5410U;
	cvt.u32.u16 	%r22741, %rs13022;
	cvt.u32.u16 	%r22742, %rs13023;
	prmt.b32 	%r22743, %r22742, %r22741, 0x3340U;
	cvt.u32.u16 	%r22744, %rs13024;
	cvt.u32.u16 	%r22745, %rs13025;
	prmt.b32 	%r22746, %r22745, %r22744, 0x3340U;
	prmt.b32 	%r22747, %r22746, %r22743, 0x5410U;
	st.local.v2.b32 	[%rd3+64], {%r22747, %r22740};
	cvt.u32.u16 	%r22748, %rs13010;
	cvt.u32.u16 	%r22749, %rs13011;
	prmt.b32 	%r22750, %r22749, %r22748, 0x3340U;
	cvt.u32.u16 	%r22751, %rs13012;
	cvt.u32.u16 	%r22752, %rs13013;
	prmt.b32 	%r22753, %r22752, %r22751, 0x3340U;
	prmt.b32 	%r22754, %r22753, %r22750, 0x5410U;
	cvt.u32.u16 	%r22755, %rs13014;
	cvt.u32.u16 	%r22756, %rs13015;
	prmt.b32 	%r22757, %r22756, %r22755, 0x3340U;
	cvt.u32.u16 	%r22758, %rs13016;
	cvt.u32.u16 	%r22759, %rs13017;
	prmt.b32 	%r22760, %r22759, %r22758, 0x3340U;
	prmt.b32 	%r22761, %r22760, %r22757, 0x5410U;
	st.local.v2.b32 	[%rd3+72], {%r22761, %r22754};
	cvt.u32.u16 	%r22762, %rs13002;
	cvt.u32.u16 	%r22763, %rs13003;
	prmt.b32 	%r22764, %r22763, %r22762, 0x3340U;
	cvt.u32.u16 	%r22765, %rs13004;
	cvt.u32.u16 	%r22766, %rs13005;
	prmt.b32 	%r22767, %r22766, %r22765, 0x3340U;
	prmt.b32 	%r22768, %r22767, %r22764, 0x5410U;
	cvt.u32.u16 	%r22769, %rs13006;
	cvt.u32.u16 	%r22770, %rs13007;
	prmt.b32 	%r22771, %r22770, %r22769, 0x3340U;
	cvt.u32.u16 	%r22772, %rs13008;
	cvt.u32.u16 	%r22773, %rs13009;
	prmt.b32 	%r22774, %r22773, %r22772, 0x3340U;
	prmt.b32 	%r22775, %r22774, %r22771, 0x5410U;
	st.local.v2.b32 	[%rd3+80], {%r22775, %r22768};
	cvt.u32.u16 	%r22776, %rs12994;
	cvt.u32.u16 	%r22777, %rs12995;
	prmt.b32 	%r22778, %r22777, %r22776, 0x3340U;
	cvt.u32.u16 	%r22779, %rs12996;
	cvt.u32.u16 	%r22780, %rs12997;
	prmt.b32 	%r22781, %r22780, %r22779, 0x3340U;
	prmt.b32 	%r22782, %r22781, %r22778, 0x5410U;
	cvt.u32.u16 	%r22783, %rs12998;
	cvt.u32.u16 	%r22784, %rs12999;
	prmt.b32 	%r22785, %r22784, %r22783, 0x3340U;
	cvt.u32.u16 	%r22786, %rs13000;
	cvt.u32.u16 	%r22787, %rs13001;
	prmt.b32 	%r22788, %r22787, %r22786, 0x3340U;
	prmt.b32 	%r22789, %r22788, %r22785, 0x5410U;
	st.local.v2.b32 	[%rd3+88], {%r22789, %r22782};
	cvt.u32.u16 	%r22790, %rs12986;
	cvt.u32.u16 	%r22791, %rs12987;
	prmt.b32 	%r22792, %r22791, %r22790, 0x3340U;
	cvt.u32.u16 	%r22793, %rs12988;
	cvt.u32.u16 	%r22794, %rs12989;
	prmt.b32 	%r22795, %r22794, %r22793, 0x3340U;
	prmt.b32 	%r22796, %r22795, %r22792, 0x5410U;
	cvt.u32.u16 	%r22797, %rs12990;
	cvt.u32.u16 	%r22798, %rs12991;
	prmt.b32 	%r22799, %r22798, %r22797, 0x3340U;
	cvt.u32.u16 	%r22800, %rs12992;
	cvt.u32.u16 	%r22801, %rs12993;
	prmt.b32 	%r22802, %r22801, %r22800, 0x3340U;
	prmt.b32 	%r22803, %r22802, %r22799, 0x5410U;
	st.local.v2.b32 	[%rd3+96], {%r22803, %r22796};
	cvt.u32.u16 	%r22804, %rs12978;
	cvt.u32.u16 	%r22805, %rs12979;
	prmt.b32 	%r22806, %r22805, %r22804, 0x3340U;
	cvt.u32.u16 	%r22807, %rs12980;
	cvt.u32.u16 	%r22808, %rs12981;
	prmt.b32 	%r22809, %r22808, %r22807, 0x3340U;
	prmt.b32 	%r22810, %r22809, %r22806, 0x5410U;
	cvt.u32.u16 	%r22811, %rs12982;
	cvt.u32.u16 	%r22812, %rs12983;
	prmt.b32 	%r22813, %r22812, %r22811, 0x3340U;
	cvt.u32.u16 	%r22814, %rs12984;
	cvt.u32.u16 	%r22815, %rs12985;
	prmt.b32 	%r22816, %r22815, %r22814, 0x3340U;
	prmt.b32 	%r22817, %r22816, %r22813, 0x5410U;
	st.local.v2.b32 	[%rd3+104], {%r22817, %r22810};
	cvt.u32.u16 	%r22818, %rs12970;
	cvt.u32.u16 	%r22819, %rs12971;
	prmt.b32 	%r22820, %r22819, %r22818, 0x3340U;
	cvt.u32.u16 	%r22821, %rs12972;
	cvt.u32.u16 	%r22822, %rs12973;
	prmt.b32 	%r22823, %r22822, %r22821, 0x3340U;
	prmt.b32 	%r22824, %r22823, %r22820, 0x5410U;
	cvt.u32.u16 	%r22825, %rs12974;
	cvt.u32.u16 	%r22826, %rs12975;
	prmt.b32 	%r22827, %r22826, %r22825, 0x3340U;
	cvt.u32.u16 	%r22828, %rs12976;
	cvt.u32.u16 	%r22829, %rs12977;
	prmt.b32 	%r22830, %r22829, %r22828, 0x3340U;
	prmt.b32 	%r22831, %r22830, %r22827, 0x5410U;
	st.local.v2.b32 	[%rd3+112], {%r22831, %r22824};
	cvt.u32.u16 	%r22832, %rs12962;
	cvt.u32.u16 	%r22833, %rs12963;
	prmt.b32 	%r22834, %r22833, %r22832, 0x3340U;
	cvt.u32.u16 	%r22835, %rs12964;
	cvt.u32.u16 	%r22836, %rs12965;
	prmt.b32 	%r22837, %r22836, %r22835, 0x3340U;
	prmt.b32 	%r22838, %r22837, %r22834, 0x5410U;
	cvt.u32.u16 	%r22839, %rs12966;
	cvt.u32.u16 	%r22840, %rs12967;
	prmt.b32 	%r22841, %r22840, %r22839, 0x3340U;
	cvt.u32.u16 	%r22842, %rs12968;
	cvt.u32.u16 	%r22843, %rs12969;
	prmt.b32 	%r22844, %r22843, %r22842, 0x3340U;
	prmt.b32 	%r22845, %r22844, %r22841, 0x5410U;
	st.local.v2.b32 	[%rd3+120], {%r22845, %r22838};
	cvt.u32.u16 	%r22846, %rs12954;
	cvt.u32.u16 	%r22847, %rs12955;
	prmt.b32 	%r22848, %r22847, %r22846, 0x3340U;
	cvt.u32.u16 	%r22849, %rs12956;
	cvt.u32.u16 	%r22850, %rs12957;
	prmt.b32 	%r22851, %r22850, %r22849, 0x3340U;
	prmt.b32 	%r22852, %r22851, %r22848, 0x5410U;
	cvt.u32.u16 	%r22853, %rs12958;
	cvt.u32.u16 	%r22854, %rs12959;
	prmt.b32 	%r22855, %r22854, %r22853, 0x3340U;
	cvt.u32.u16 	%r22856, %rs12960;
	cvt.u32.u16 	%r22857, %rs12961;
	prmt.b32 	%r22858, %r22857, %r22856, 0x3340U;
	prmt.b32 	%r22859, %r22858, %r22855, 0x5410U;
	st.local.v2.b32 	[%rd3+128], {%r22859, %r22852};
	cvt.u32.u16 	%r22860, %rs12946;
	cvt.u32.u16 	%r22861, %rs12947;
	prmt.b32 	%r22862, %r22861, %r22860, 0x3340U;
	cvt.u32.u16 	%r22863, %rs12948;
	cvt.u32.u16 	%r22864, %rs12949;
	prmt.b32 	%r22865, %r22864, %r22863, 0x3340U;
	prmt.b32 	%r22866, %r22865, %r22862, 0x5410U;
	cvt.u32.u16 	%r22867, %rs12950;
	cvt.u32.u16 	%r22868, %rs12951;
	prmt.b32 	%r22869, %r22868, %r22867, 0x3340U;
	cvt.u32.u16 	%r22870, %rs12952;
	cvt.u32.u16 	%r22871, %rs12953;
	prmt.b32 	%r22872, %r22871, %r22870, 0x3340U;
	prmt.b32 	%r22873, %r22872, %r22869, 0x5410U;
	st.local.v2.b32 	[%rd3+136], {%r22873, %r22866};
	cvt.u32.u16 	%r22874, %rs12938;
	cvt.u32.u16 	%r22875, %rs12939;
	prmt.b32 	%r22876, %r22875, %r22874, 0x3340U;
	cvt.u32.u16 	%r22877, %rs12940;
	cvt.u32.u16 	%r22878, %rs12941;
	prmt.b32 	%r22879, %r22878, %r22877, 0x3340U;
	prmt.b32 	%r22880, %r22879, %r22876, 0x5410U;
	cvt.u32.u16 	%r22881, %rs12942;
	cvt.u32.u16 	%r22882, %rs12943;
	prmt.b32 	%r22883, %r22882, %r22881, 0x3340U;
	cvt.u32.u16 	%r22884, %rs12944;
	cvt.u32.u16 	%r22885, %rs12945;
	prmt.b32 	%r22886, %r22885, %r22884, 0x3340U;
	prmt.b32 	%r22887, %r22886, %r22883, 0x5410U;
	st.local.v2.b32 	[%rd3+144], {%r22887, %r22880};
	cvt.u32.u16 	%r22888, %rs12930;
	cvt.u32.u16 	%r22889, %rs12931;
	prmt.b32 	%r22890, %r22889, %r22888, 0x3340U;
	cvt.u32.u16 	%r22891, %rs12932;
	cvt.u32.u16 	%r22892, %rs12933;
	prmt.b32 	%r22893, %r22892, %r22891, 0x3340U;
	prmt.b32 	%r22894, %r22893, %r22890, 0x5410U;
	cvt.u32.u16 	%r22895, %rs12934;
	cvt.u32.u16 	%r22896, %rs12935;
	prmt.b32 	%r22897, %r22896, %r22895, 0x3340U;
	cvt.u32.u16 	%r22898, %rs12936;
	cvt.u32.u16 	%r22899, %rs12937;
	prmt.b32 	%r22900, %r22899, %r22898, 0x3340U;
	prmt.b32 	%r22901, %r22900, %r22897, 0x5410U;
	st.local.v2.b32 	[%rd3+152], {%r22901, %r22894};
	cvt.u32.u16 	%r22902, %rs12922;
	cvt.u32.u16 	%r22903, %rs12923;
	prmt.b32 	%r22904, %r22903, %r22902, 0x3340U;
	cvt.u32.u16 	%r22905, %rs12924;
	cvt.u32.u16 	%r22906, %rs12925;
	prmt.b32 	%r22907, %r22906, %r22905, 0x3340U;
	prmt.b32 	%r22908, %r22907, %r22904, 0x5410U;
	cvt.u32.u16 	%r22909, %rs12926;
	cvt.u32.u16 	%r22910, %rs12927;
	prmt.b32 	%r22911, %r22910, %r22909, 0x3340U;
	cvt.u32.u16 	%r22912, %rs12928;
	cvt.u32.u16 	%r22913, %rs12929;
	prmt.b32 	%r22914, %r22913, %r22912, 0x3340U;
	prmt.b32 	%r22915, %r22914, %r22911, 0x5410U;
	st.local.v2.b32 	[%rd3+160], {%r22915, %r22908};
	cvt.u32.u16 	%r22916, %rs12914;
	cvt.u32.u16 	%r22917, %rs12915;
	prmt.b32 	%r22918, %r22917, %r22916, 0x3340U;
	cvt.u32.u16 	%r22919, %rs12916;
	cvt.u32.u16 	%r22920, %rs12917;
	prmt.b32 	%r22921, %r22920, %r22919, 0x3340U;
	prmt.b32 	%r22922, %r22921, %r22918, 0x5410U;
	cvt.u32.u16 	%r22923, %rs12918;
	cvt.u32.u16 	%r22924, %rs12919;
	prmt.b32 	%r22925, %r22924, %r22923, 0x3340U;
	cvt.u32.u16 	%r22926, %rs12920;
	cvt.u32.u16 	%r22927, %rs12921;
	prmt.b32 	%r22928, %r22927, %r22926, 0x3340U;
	prmt.b32 	%r22929, %r22928, %r22925, 0x5410U;
	st.local.v2.b32 	[%rd3+168], {%r22929, %r22922};
	cvt.u32.u16 	%r22930, %rs12906;
	cvt.u32.u16 	%r22931, %rs12907;
	prmt.b32 	%r22932, %r22931, %r22930, 0x3340U;
	cvt.u32.u16 	%r22933, %rs12908;
	cvt.u32.u16 	%r22934, %rs12909;
	prmt.b32 	%r22935, %r22934, %r22933, 0x3340U;
	prmt.b32 	%r22936, %r22935, %r22932, 0x5410U;
	cvt.u32.u16 	%r22937, %rs12910;
	cvt.u32.u16 	%r22938, %rs12911;
	prmt.b32 	%r22939, %r22938, %r22937, 0x3340U;
	cvt.u32.u16 	%r22940, %rs12912;
	cvt.u32.u16 	%r22941, %rs12913;
	prmt.b32 	%r22942, %r22941, %r22940, 0x3340U;
	prmt.b32 	%r22943, %r22942, %r22939, 0x5410U;
	st.local.v2.b32 	[%rd3+176], {%r22943, %r22936};
	cvt.u32.u16 	%r22944, %rs12898;
	cvt.u32.u16 	%r22945, %rs12899;
	prmt.b32 	%r22946, %r22945, %r22944, 0x3340U;
	cvt.u32.u16 	%r22947, %rs12900;
	cvt.u32.u16 	%r22948, %rs12901;
	prmt.b32 	%r22949, %r22948, %r22947, 0x3340U;
	prmt.b32 	%r22950, %r22949, %r22946, 0x5410U;
	cvt.u32.u16 	%r22951, %rs12902;
	cvt.u32.u16 	%r22952, %rs12903;
	prmt.b32 	%r22953, %r22952, %r22951, 0x3340U;
	cvt.u32.u16 	%r22954, %rs12904;
	cvt.u32.u16 	%r22955, %rs12905;
	prmt.b32 	%r22956, %r22955, %r22954, 0x3340U;
	prmt.b32 	%r22957, %r22956, %r22953, 0x5410U;
	st.local.v2.b32 	[%rd3+184], {%r22957, %r22950};
	cvt.u32.u16 	%r22958, %rs12890;
	cvt.u32.u16 	%r22959, %rs12891;
	prmt.b32 	%r22960, %r22959, %r22958, 0x3340U;
	cvt.u32.u16 	%r22961, %rs12892;
	cvt.u32.u16 	%r22962, %rs12893;
	prmt.b32 	%r22963, %r22962, %r22961, 0x3340U;
	prmt.b32 	%r22964, %r22963, %r22960, 0x5410U;
	cvt.u32.u16 	%r22965, %rs12894;
	cvt.u32.u16 	%r22966, %rs12895;
	prmt.b32 	%r22967, %r22966, %r22965, 0x3340U;
	cvt.u32.u16 	%r22968, %rs12896;
	cvt.u32.u16 	%r22969, %rs12897;
	prmt.b32 	%r22970, %r22969, %r22968, 0x3340U;
	prmt.b32 	%r22971, %r22970, %r22967, 0x5410U;
	st.local.v2.b32 	[%rd3+192], {%r22971, %r22964};
	cvt.u32.u16 	%r22972, %rs12882;
	cvt.u32.u16 	%r22973, %rs12883;
	prmt.b32 	%r22974, %r22973, %r22972, 0x3340U;
	cvt.u32.u16 	%r22975, %rs12884;
	cvt.u32.u16 	%r22976, %rs12885;
	prmt.b32 	%r22977, %r22976, %r22975, 0x3340U;
	prmt.b32 	%r22978, %r22977, %r22974, 0x5410U;
	cvt.u32.u16 	%r22979, %rs12886;
	cvt.u32.u16 	%r22980, %rs12887;
	prmt.b32 	%r22981, %r22980, %r22979, 0x3340U;
	cvt.u32.u16 	%r22982, %rs12888;
	cvt.u32.u16 	%r22983, %rs12889;
	prmt.b32 	%r22984, %r22983, %r22982, 0x3340U;
	prmt.b32 	%r22985, %r22984, %r22981, 0x5410U;
	st.local.v2.b32 	[%rd3+200], {%r22985, %r22978};
	cvt.u32.u16 	%r22986, %rs12874;
	cvt.u32.u16 	%r22987, %rs12875;
	prmt.b32 	%r22988, %r22987, %r22986, 0x3340U;
	cvt.u32.u16 	%r22989, %rs12876;
	cvt.u32.u16 	%r22990, %rs12877;
	prmt.b32 	%r22991, %r22990, %r22989, 0x3340U;
	prmt.b32 	%r22992, %r22991, %r22988, 0x5410U;
	cvt.u32.u16 	%r22993, %rs12878;
	cvt.u32.u16 	%r22994, %rs12879;
	prmt.b32 	%r22995, %r22994, %r22993, 0x3340U;
	cvt.u32.u16 	%r22996, %rs12880;
	cvt.u32.u16 	%r22997, %rs12881;
	prmt.b32 	%r22998, %r22997, %r22996, 0x3340U;
	prmt.b32 	%r22999, %r22998, %r22995, 0x5410U;
	st.local.v2.b32 	[%rd3+208], {%r22999, %r22992};
	cvt.u32.u16 	%r23000, %rs12866;
	cvt.u32.u16 	%r23001, %rs12867;
	prmt.b32 	%r23002, %r23001, %r23000, 0x3340U;
	cvt.u32.u16 	%r23003, %rs12868;
	cvt.u32.u16 	%r23004, %rs12869;
	prmt.b32 	%r23005, %r23004, %r23003, 0x3340U;
	prmt.b32 	%r23006, %r23005, %r23002, 0x5410U;
	cvt.u32.u16 	%r23007, %rs12870;
	cvt.u32.u16 	%r23008, %rs12871;
	prmt.b32 	%r23009, %r23008, %r23007, 0x3340U;
	cvt.u32.u16 	%r23010, %rs12872;
	cvt.u32.u16 	%r23011, %rs12873;
	prmt.b32 	%r23012, %r23011, %r23010, 0x3340U;
	prmt.b32 	%r23013, %r23012, %r23009, 0x5410U;
	st.local.v2.b32 	[%rd3+216], {%r23013, %r23006};
	cvt.u32.u16 	%r23014, %rs12858;
	cvt.u32.u16 	%r23015, %rs12859;
	prmt.b32 	%r23016, %r23015, %r23014, 0x3340U;
	cvt.u32.u16 	%r23017, %rs12860;
	cvt.u32.u16 	%r23018, %rs12861;
	prmt.b32 	%r23019, %r23018, %r23017, 0x3340U;
	prmt.b32 	%r23020, %r23019, %r23016, 0x5410U;
	cvt.u32.u16 	%r23021, %rs12862;
	cvt.u32.u16 	%r23022, %rs12863;
	prmt.b32 	%r23023, %r23022, %r23021, 0x3340U;
	cvt.u32.u16 	%r23024, %rs12864;
	cvt.u32.u16 	%r23025, %rs12865;
	prmt.b32 	%r23026, %r23025, %r23024, 0x3340U;
	prmt.b32 	%r23027, %r23026, %r23023, 0x5410U;
	st.local.v2.b32 	[%rd3+224], {%r23027, %r23020};
	cvt.u32.u16 	%r23028, %rs12850;
	cvt.u32.u16 	%r23029, %rs12851;
	prmt.b32 	%r23030, %r23029, %r23028, 0x3340U;
	cvt.u32.u16 	%r23031, %rs12852;
	cvt.u32.u16 	%r23032, %rs12853;
	prmt.b32 	%r23033, %r23032, %r23031, 0x3340U;
	prmt.b32 	%r23034, %r23033, %r23030, 0x5410U;
	cvt.u32.u16 	%r23035, %rs12854;
	cvt.u32.u16 	%r23036, %rs12855;
	prmt.b32 	%r23037, %r23036, %r23035, 0x3340U;
	cvt.u32.u16 	%r23038, %rs12856;
	cvt.u32.u16 	%r23039, %rs12857;
	prmt.b32 	%r23040, %r23039, %r23038, 0x3340U;
	prmt.b32 	%r23041, %r23040, %r23037, 0x5410U;
	st.local.v2.b32 	[%rd3+232], {%r23041, %r23034};
	cvt.u32.u16 	%r23042, %rs12842;
	cvt.u32.u16 	%r23043, %rs12843;
	prmt.b32 	%r23044, %r23043, %r23042, 0x3340U;
	cvt.u32.u16 	%r23045, %rs12844;
	cvt.u32.u16 	%r23046, %rs12845;
	prmt.b32 	%r23047, %r23046, %r23045, 0x3340U;
	prmt.b32 	%r23048, %r23047, %r23044, 0x5410U;
	cvt.u32.u16 	%r23049, %rs12846;
	cvt.u32.u16 	%r23050, %rs12847;
	prmt.b32 	%r23051, %r23050, %r23049, 0x3340U;
	cvt.u32.u16 	%r23052, %rs12848;
	cvt.u32.u16 	%r23053, %rs12849;
	prmt.b32 	%r23054, %r23053, %r23052, 0x3340U;
	prmt.b32 	%r23055, %r23054, %r23051, 0x5410U;
	st.local.v2.b32 	[%rd3+240], {%r23055, %r23048};
	cvt.u32.u16 	%r23056, %rs12834;
	cvt.u32.u16 	%r23057, %rs12835;
	prmt.b32 	%r23058, %r23057, %r23056, 0x3340U;
	cvt.u32.u16 	%r23059, %rs12836;
	cvt.u32.u16 	%r23060, %rs12837;
	prmt.b32 	%r23061, %r23060, %r23059, 0x3340U;
	prmt.b32 	%r23062, %r23061, %r23058, 0x5410U;
	cvt.u32.u16 	%r23063, %rs12838;
	cvt.u32.u16 	%r23064, %rs12839;
	prmt.b32 	%r23065, %r23064, %r23063, 0x3340U;
	cvt.u32.u16 	%r23066, %rs12840;
	cvt.u32.u16 	%r23067, %rs12841;
	prmt.b32 	%r23068, %r23067, %r23066, 0x3340U;
	prmt.b32 	%r23069, %r23068, %r23065, 0x5410U;
	st.local.v2.b32 	[%rd3+248], {%r23069, %r23062};
	cvt.u32.u16 	%r23070, %rs12826;
	cvt.u32.u16 	%r23071, %rs12827;
	prmt.b32 	%r23072, %r23071, %r23070, 0x3340U;
	cvt.u32.u16 	%r23073, %rs12828;
	cvt.u32.u16 	%r23074, %rs12829;
	prmt.b32 	%r23075, %r23074, %r23073, 0x3340U;
	prmt.b32 	%r23076, %r23075, %r23072, 0x5410U;
	cvt.u32.u16 	%r23077, %rs12830;
	cvt.u32.u16 	%r23078, %rs12831;
	prmt.b32 	%r23079, %r23078, %r23077, 0x3340U;
	cvt.u32.u16 	%r23080, %rs12832;
	cvt.u32.u16 	%r23081, %rs12833;
	prmt.b32 	%r23082, %r23081, %r23080, 0x3340U;
	prmt.b32 	%r23083, %r23082, %r23079, 0x5410U;
	st.local.v2.b32 	[%rd3+256], {%r23083, %r23076};
	cvt.u32.u16 	%r23084, %rs12818;
	cvt.u32.u16 	%r23085, %rs12819;
	prmt.b32 	%r23086, %r23085, %r23084, 0x3340U;
	cvt.u32.u16 	%r23087, %rs12820;
	cvt.u32.u16 	%r23088, %rs12821;
	prmt.b32 	%r23089, %r23088, %r23087, 0x3340U;
	prmt.b32 	%r23090, %r23089, %r23086, 0x5410U;
	cvt.u32.u16 	%r23091, %rs12822;
	cvt.u32.u16 	%r23092, %rs12823;
	prmt.b32 	%r23093, %r23092, %r23091, 0x3340U;
	cvt.u32.u16 	%r23094, %rs12824;
	cvt.u32.u16 	%r23095, %rs12825;
	prmt.b32 	%r23096, %r23095, %r23094, 0x3340U;
	prmt.b32 	%r23097, %r23096, %r23093, 0x5410U;
	st.local.v2.b32 	[%rd3+264], {%r23097, %r23090};
	mov.b32 	%r28681, 0;
$L__BB1_44:
	mov.u32 	%r28684, %r28681;
	cvt.u64.u32 	%rd185, %r28684;
	add.s64 	%rd186, %rd3, %rd185;
	ld.local.u8 	%rs12284, [%rd186+16];
	setp.ne.s16 	%p80, %rs12284, 0;
	add.s32 	%r28681, %r28684, 1;
	@%p80 bra 	$L__BB1_44;
	and.b16  	%rs12285, %rs14102, 255;
	setp.eq.s16 	%p81, %rs12285, 0;
	@%p81 bra 	$L__BB1_48;
	mov.b32 	%r28682, 0;
$L__BB1_47:
	cvt.u64.u32 	%rd187, %r28684;
	add.s64 	%rd188, %rd3, %rd187;
	st.local.u8 	[%rd188+16], %rs14102;
	add.s32 	%r28684, %r28684, 1;
	add.s32 	%r398, %r28682, 1;
	cvt.u64.u32 	%rd189, %r28682;
	add.s64 	%rd190, %rd4, %rd189;
	ld.local.u8 	%rs14102, [%rd190+17];
	setp.ne.s16 	%p82, %rs14102, 0;
	mov.u32 	%r28682, %r398;
	@%p82 bra 	$L__BB1_47;
$L__BB1_48:
	cvt.u64.u32 	%rd191, %r28684;
	add.s64 	%rd192, %rd3, %rd191;
	mov.b16 	%rs12286, 0;
	st.local.u8 	[%rd192+16], %rs12286;
	add.s32 	%r28660, %r28660, %r21663;
	st.local.u32 	[%rd3], %r28660;
	add.f64 	%fd78, %fd78, %fd19;
	st.local.f64 	[%rd3+8], %fd78;
	ld.local.v2.b32 	{%r23099, %r23100}, [%rd3+16];
	bfe.u32 	%r23101, %r23099, 0, 8;
	cvt.u16.u32 	%rs13073, %r23101;
	bfe.u32 	%r23102, %r23099, 8, 8;
	cvt.u16.u32 	%rs13072, %r23102;
	bfe.u32 	%r23103, %r23099, 16, 8;
	cvt.u16.u32 	%rs13071, %r23103;
	bfe.u32 	%r23104, %r23099, 24, 8;
	cvt.u16.u32 	%rs13070, %r23104;
	bfe.u32 	%r23105, %r23100, 0, 8;
	cvt.u16.u32 	%rs13069, %r23105;
	bfe.u32 	%r23106, %r23100, 8, 8;
	cvt.u16.u32 	%rs13068, %r23106;
	bfe.u32 	%r23107, %r23100, 16, 8;
	cvt.u16.u32 	%rs13067, %r23107;
	bfe.u32 	%r23108, %r23100, 24, 8;
	cvt.u16.u32 	%rs13066, %r23108;
	ld.local.v2.b32 	{%r23109, %r23110}, [%rd3+24];
	bfe.u32 	%r23111, %r23109, 0, 8;
	cvt.u16.u32 	%rs13065, %r23111;
	bfe.u32 	%r23112, %r23109, 8, 8;
	cvt.u16.u32 	%rs13064, %r23112;
	bfe.u32 	%r23113, %r23109, 16, 8;
	cvt.u16.u32 	%rs13063, %r23113;
	bfe.u32 	%r23114, %r23109, 24, 8;
	cvt.u16.u32 	%rs13062, %r23114;
	bfe.u32 	%r23115, %r23110, 0, 8;
	cvt.u16.u32 	%rs13061, %r23115;
	bfe.u32 	%r23116, %r23110, 8, 8;
	cvt.u16.u32 	%rs13060, %r23116;
	bfe.u32 	%r23117, %r23110, 16, 8;
	cvt.u16.u32 	%rs13059, %r23117;
	bfe.u32 	%r23118, %r23110, 24, 8;
	cvt.u16.u32 	%rs13058, %r23118;
	ld.local.v2.b32 	{%r23119, %r23120}, [%rd3+32];
	bfe.u32 	%r23121, %r23119, 0, 8;
	cvt.u16.u32 	%rs13057, %r23121;
	bfe.u32 	%r23122, %r23119, 8, 8;
	cvt.u16.u32 	%rs13056, %r23122;
	bfe.u32 	%r23123, %r23119, 16, 8;
	cvt.u16.u32 	%rs13055, %r23123;
	bfe.u32 	%r23124, %r23119, 24, 8;
	cvt.u16.u32 	%rs13054, %r23124;
	bfe.u32 	%r23125, %r23120, 0, 8;
	cvt.u16.u32 	%rs13053, %r23125;
	bfe.u32 	%r23126, %r23120, 8, 8;
	cvt.u16.u32 	%rs13052, %r23126;
	bfe.u32 	%r23127, %r23120, 16, 8;
	cvt.u16.u32 	%rs13051, %r23127;
	bfe.u32 	%r23128, %r23120, 24, 8;
	cvt.u16.u32 	%rs13050, %r23128;
	ld.local.v2.b32 	{%r23129, %r23130}, [%rd3+40];
	bfe.u32 	%r23131, %r23129, 0, 8;
	cvt.u16.u32 	%rs13049, %r23131;
	bfe.u32 	%r23132, %r23129, 8, 8;
	cvt.u16.u32 	%rs13048, %r23132;
	bfe.u32 	%r23133, %r23129, 16, 8;
	cvt.u16.u32 	%rs13047, %r23133;
	bfe.u32 	%r23134, %r23129, 24, 8;
	cvt.u16.u32 	%rs13046, %r23134;
	bfe.u32 	%r23135, %r23130, 0, 8;
	cvt.u16.u32 	%rs13045, %r23135;
	bfe.u32 	%r23136, %r23130, 8, 8;
	cvt.u16.u32 	%rs13044, %r23136;
	bfe.u32 	%r23137, %r23130, 16, 8;
	cvt.u16.u32 	%rs13043, %r23137;
	bfe.u32 	%r23138, %r23130, 24, 8;
	cvt.u16.u32 	%rs13042, %r23138;
	ld.local.v2.b32 	{%r23139, %r23140}, [%rd3+48];
	bfe.u32 	%r23141, %r23139, 0, 8;
	cvt.u16.u32 	%rs13041, %r23141;
	bfe.u32 	%r23142, %r23139, 8, 8;
	cvt.u16.u32 	%rs13040, %r23142;
	bfe.u32 	%r23143, %r23139, 16, 8;
	cvt.u16.u32 	%rs13039, %r23143;
	bfe.u32 	%r23144, %r23139, 24, 8;
	cvt.u16.u32 	%rs13038, %r23144;
	bfe.u32 	%r23145, %r23140, 0, 8;
	cvt.u16.u32 	%rs13037, %r23145;
	bfe.u32 	%r23146, %r23140, 8, 8;
	cvt.u16.u32 	%rs13036, %r23146;
	bfe.u32 	%r23147, %r23140, 16, 8;
	cvt.u16.u32 	%rs13035, %r23147;
	bfe.u32 	%r23148, %r23140, 24, 8;
	cvt.u16.u32 	%rs13034, %r23148;
	ld.local.v2.b32 	{%r23149, %r23150}, [%rd3+56];
	bfe.u32 	%r23151, %r23149, 0, 8;
	cvt.u16.u32 	%rs13033, %r23151;
	bfe.u32 	%r23152, %r23149, 8, 8;
	cvt.u16.u32 	%rs13032, %r23152;
	bfe.u32 	%r23153, %r23149, 16, 8;
	cvt.u16.u32 	%rs13031, %r23153;
	bfe.u32 	%r23154, %r23149, 24, 8;
	cvt.u16.u32 	%rs13030, %r23154;
	bfe.u32 	%r23155, %r23150, 0, 8;
	cvt.u16.u32 	%rs13029, %r23155;
	bfe.u32 	%r23156, %r23150, 8, 8;
	cvt.u16.u32 	%rs13028, %r23156;
	bfe.u32 	%r23157, %r23150, 16, 8;
	cvt.u16.u32 	%rs13027, %r23157;
	bfe.u32 	%r23158, %r23150, 24, 8;
	cvt.u16.u32 	%rs13026, %r23158;
	ld.local.v2.b32 	{%r23159, %r23160}, [%rd3+64];
	bfe.u32 	%r23161, %r23159, 0, 8;
	cvt.u16.u32 	%rs13025, %r23161;
	bfe.u32 	%r23162, %r23159, 8, 8;
	cvt.u16.u32 	%rs13024, %r23162;
	bfe.u32 	%r23163, %r23159, 16, 8;
	cvt.u16.u32 	%rs13023, %r23163;
	bfe.u32 	%r23164, %r23159, 24, 8;
	cvt.u16.u32 	%rs13022, %r23164;
	bfe.u32 	%r23165, %r23160, 0, 8;
	cvt.u16.u32 	%rs13021, %r23165;
	bfe.u32 	%r23166, %r23160, 8, 8;
	cvt.u16.u32 	%rs13020, %r23166;
	bfe.u32 	%r23167, %r23160, 16, 8;
	cvt.u16.u32 	%rs13019, %r23167;
	bfe.u32 	%r23168, %r23160, 24, 8;
	cvt.u16.u32 	%rs13018, %r23168;
	ld.local.v2.b32 	{%r23169, %r23170}, [%rd3+72];
	bfe.u32 	%r23171, %r23169, 0, 8;
	cvt.u16.u32 	%rs13017, %r23171;
	bfe.u32 	%r23172, %r23169, 8, 8;
	cvt.u16.u32 	%rs13016, %r23172;
	bfe.u32 	%r23173, %r23169, 16, 8;
	cvt.u16.u32 	%rs13015, %r23173;
	bfe.u32 	%r23174, %r23169, 24, 8;
	cvt.u16.u32 	%rs13014, %r23174;
	bfe.u32 	%r23175, %r23170, 0, 8;
	cvt.u16.u32 	%rs13013, %r23175;
	bfe.u32 	%r23176, %r23170, 8, 8;
	cvt.u16.u32 	%rs13012, %r23176;
	bfe.u32 	%r23177, %r23170, 16, 8;
	cvt.u16.u32 	%rs13011, %r23177;
	bfe.u32 	%r23178, %r23170, 24, 8;
	cvt.u16.u32 	%rs13010, %r23178;
	ld.local.v2.b32 	{%r23179, %r23180}, [%rd3+80];
	bfe.u32 	%r23181, %r23179, 0, 8;
	cvt.u16.u32 	%rs13009, %r23181;
	bfe.u32 	%r23182, %r23179, 8, 8;
	cvt.u16.u32 	%rs13008, %r23182;
	bfe.u32 	%r23183, %r23179, 16, 8;
	cvt.u16.u32 	%rs13007, %r23183;
	bfe.u32 	%r23184, %r23179, 24, 8;
	cvt.u16.u32 	%rs13006, %r23184;
	bfe.u32 	%r23185, %r23180, 0, 8;
	cvt.u16.u32 	%rs13005, %r23185;
	bfe.u32 	%r23186, %r23180, 8, 8;
	cvt.u16.u32 	%rs13004, %r23186;
	bfe.u32 	%r23187, %r23180, 16, 8;
	cvt.u16.u32 	%rs13003, %r23187;
	bfe.u32 	%r23188, %r23180, 24, 8;
	cvt.u16.u32 	%rs13002, %r23188;
	ld.local.v2.b32 	{%r23189, %r23190}, [%rd3+88];
	bfe.u32 	%r23191, %r23189, 0, 8;
	cvt.u16.u32 	%rs13001, %r23191;
	bfe.u32 	%r23192, %r23189, 8, 8;
	cvt.u16.u32 	%rs13000, %r23192;
	bfe.u32 	%r23193, %r23189, 16, 8;
	cvt.u16.u32 	%rs12999, %r23193;
	bfe.u32 	%r23194, %r23189, 24, 8;
	cvt.u16.u32 	%rs12998, %r23194;
	bfe.u32 	%r23195, %r23190, 0, 8;
	cvt.u16.u32 	%rs12997, %r23195;
	bfe.u32 	%r23196, %r23190, 8, 8;
	cvt.u16.u32 	%rs12996, %r23196;
	bfe.u32 	%r23197, %r23190, 16, 8;
	cvt.u16.u32 	%rs12995, %r23197;
	bfe.u32 	%r23198, %r23190, 24, 8;
	cvt.u16.u32 	%rs12994, %r23198;
	ld.local.v2.b32 	{%r23199, %r23200}, [%rd3+96];
	bfe.u32 	%r23201, %r23199, 0, 8;
	cvt.u16.u32 	%rs12993, %r23201;
	bfe.u32 	%r23202, %r23199, 8, 8;
	cvt.u16.u32 	%rs12992, %r23202;
	bfe.u32 	%r23203, %r23199, 16, 8;
	cvt.u16.u32 	%rs12991, %r23203;
	bfe.u32 	%r23204, %r23199, 24, 8;
	cvt.u16.u32 	%rs12990, %r23204;
	bfe.u32 	%r23205, %r23200, 0, 8;
	cvt.u16.u32 	%rs12989, %r23205;
	bfe.u32 	%r23206, %r23200, 8, 8;
	cvt.u16.u32 	%rs12988, %r23206;
	bfe.u32 	%r23207, %r23200, 16, 8;
	cvt.u16.u32 	%rs12987, %r23207;
	bfe.u32 	%r23208, %r23200, 24, 8;
	cvt.u16.u32 	%rs12986, %r23208;
	ld.local.v2.b32 	{%r23209, %r23210}, [%rd3+104];
	bfe.u32 	%r23211, %r23209, 0, 8;
	cvt.u16.u32 	%rs12985, %r23211;
	bfe.u32 	%r23212, %r23209, 8, 8;
	cvt.u16.u32 	%rs12984, %r23212;
	bfe.u32 	%r23213, %r23209, 16, 8;
	cvt.u16.u32 	%rs12983, %r23213;
	bfe.u32 	%r23214, %r23209, 24, 8;
	cvt.u16.u32 	%rs12982, %r23214;
	bfe.u32 	%r23215, %r23210, 0, 8;
	cvt.u16.u32 	%rs12981, %r23215;
	bfe.u32 	%r23216, %r23210, 8, 8;
	cvt.u16.u32 	%rs12980, %r23216;
	bfe.u32 	%r23217, %r23210, 16, 8;
	cvt.u16.u32 	%rs12979, %r23217;
	bfe.u32 	%r23218, %r23210, 24, 8;
	cvt.u16.u32 	%rs12978, %r23218;
	ld.local.v2.b32 	{%r23219, %r23220}, [%rd3+112];
	bfe.u32 	%r23221, %r23219, 0, 8;
	cvt.u16.u32 	%rs12977, %r23221;
	bfe.u32 	%r23222, %r23219, 8, 8;
	cvt.u16.u32 	%rs12976, %r23222;
	bfe.u32 	%r23223, %r23219, 16, 8;
	cvt.u16.u32 	%rs12975, %r23223;
	bfe.u32 	%r23224, %r23219, 24, 8;
	cvt.u16.u32 	%rs12974, %r23224;
	bfe.u32 	%r23225, %r23220, 0, 8;
	cvt.u16.u32 	%rs12973, %r23225;
	bfe.u32 	%r23226, %r23220, 8, 8;
	cvt.u16.u32 	%rs12972, %r23226;
	bfe.u32 	%r23227, %r23220, 16, 8;
	cvt.u16.u32 	%rs12971, %r23227;
	bfe.u32 	%r23228, %r23220, 24, 8;
	cvt.u16.u32 	%rs12970, %r23228;
	ld.local.v2.b32 	{%r23229, %r23230}, [%rd3+120];
	bfe.u32 	%r23231, %r23229, 0, 8;
	cvt.u16.u32 	%rs12969, %r23231;
	bfe.u32 	%r23232, %r23229, 8, 8;
	cvt.u16.u32 	%rs12968, %r23232;
	bfe.u32 	%r23233, %r23229, 16, 8;
	cvt.u16.u32 	%rs12967, %r23233;
	bfe.u32 	%r23234, %r23229, 24, 8;
	cvt.u16.u32 	%rs12966, %r23234;
	bfe.u32 	%r23235, %r23230, 0, 8;
	cvt.u16.u32 	%rs12965, %r23235;
	bfe.u32 	%r23236, %r23230, 8, 8;
	cvt.u16.u32 	%rs12964, %r23236;
	bfe.u32 	%r23237, %r23230, 16, 8;
	cvt.u16.u32 	%rs12963, %r23237;
	bfe.u32 	%r23238, %r23230, 24, 8;
	cvt.u16.u32 	%rs12962, %r23238;
	ld.local.v2.b32 	{%r23239, %r23240}, [%rd3+128];
	bfe.u32 	%r23241, %r23239, 0, 8;
	cvt.u16.u32 	%rs12961, %r23241;
	bfe.u32 	%r23242, %r23239, 8, 8;
	cvt.u16.u32 	%rs12960, %r23242;
	bfe.u32 	%r23243, %r23239, 16, 8;
	cvt.u16.u32 	%rs12959, %r23243;
	bfe.u32 	%r23244, %r23239, 24, 8;
	cvt.u16.u32 	%rs12958, %r23244;
	bfe.u32 	%r23245, %r23240, 0, 8;
	cvt.u16.u32 	%rs12957, %r23245;
	bfe.u32 	%r23246, %r23240, 8, 8;
	cvt.u16.u32 	%rs12956, %r23246;
	bfe.u32 	%r23247, %r23240, 16, 8;
	cvt.u16.u32 	%rs12955, %r23247;
	bfe.u32 	%r23248, %r23240, 24, 8;
	cvt.u16.u32 	%rs12954, %r23248;
	ld.local.v2.b32 	{%r23249, %r23250}, [%rd3+136];
	bfe.u32 	%r23251, %r23249, 0, 8;
	cvt.u16.u32 	%rs12953, %r23251;
	bfe.u32 	%r23252, %r23249, 8, 8;
	cvt.u16.u32 	%rs12952, %r23252;
	bfe.u32 	%r23253, %r23249, 16, 8;
	cvt.u16.u32 	%rs12951, %r23253;
	bfe.u32 	%r23254, %r23249, 24, 8;
	cvt.u16.u32 	%rs12950, %r23254;
	bfe.u32 	%r23255, %r23250, 0, 8;
	cvt.u16.u32 	%rs12949, %r23255;
	bfe.u32 	%r23256, %r23250, 8, 8;
	cvt.u16.u32 	%rs12948, %r23256;
	bfe.u32 	%r23257, %r23250, 16, 8;
	cvt.u16.u32 	%rs12947, %r23257;
	bfe.u32 	%r23258, %r23250, 24, 8;
	cvt.u16.u32 	%rs12946, %r23258;
	ld.local.v2.b32 	{%r23259, %r23260}, [%rd3+144];
	bfe.u32 	%r23261, %r23259, 0, 8;
	cvt.u16.u32 	%rs12945, %r23261;
	bfe.u32 	%r23262, %r23259, 8, 8;
	cvt.u16.u32 	%rs12944, %r23262;
	bfe.u32 	%r23263, %r23259, 16, 8;
	cvt.u16.u32 	%rs12943, %r23263;
	bfe.u32 	%r23264, %r23259, 24, 8;
	cvt.u16.u32 	%rs12942, %r23264;
	bfe.u32 	%r23265, %r23260, 0, 8;
	cvt.u16.u32 	%rs12941, %r23265;
	bfe.u32 	%r23266, %r23260, 8, 8;
	cvt.u16.u32 	%rs12940, %r23266;
	bfe.u32 	%r23267, %r23260, 16, 8;
	cvt.u16.u32 	%rs12939, %r23267;
	bfe.u32 	%r23268, %r23260, 24, 8;
	cvt.u16.u32 	%rs12938, %r23268;
	ld.local.v2.b32 	{%r23269, %r23270}, [%rd3+152];
	bfe.u32 	%r23271, %r23269, 0, 8;
	cvt.u16.u32 	%rs12937, %r23271;
	bfe.u32 	%r23272, %r23269, 8, 8;
	cvt.u16.u32 	%rs12936, %r23272;
	bfe.u32 	%r23273, %r23269, 16, 8;
	cvt.u16.u32 	%rs12935, %r23273;
	bfe.u32 	%r23274, %r23269, 24, 8;
	cvt.u16.u32 	%rs12934, %r23274;
	bfe.u32 	%r23275, %r23270, 0, 8;
	cvt.u16.u32 	%rs12933, %r23275;
	bfe.u32 	%r23276, %r23270, 8, 8;
	cvt.u16.u32 	%rs12932, %r23276;
	bfe.u32 	%r23277, %r23270, 16, 8;
	cvt.u16.u32 	%rs12931, %r23277;
	bfe.u32 	%r23278, %r23270, 24, 8;
	cvt.u16.u32 	%rs12930, %r23278;
	ld.local.v2.b32 	{%r23279, %r23280}, [%rd3+160];
	bfe.u32 	%r23281, %r23279, 0, 8;
	cvt.u16.u32 	%rs12929, %r23281;
	bfe.u32 	%r23282, %r23279, 8, 8;
	cvt.u16.u32 	%rs12928, %r23282;
	bfe.u32 	%r23283, %r23279, 16, 8;
	cvt.u16.u32 	%rs12927, %r23283;
	bfe.u32 	%r23284, %r23279, 24, 8;
	cvt.u16.u32 	%rs12926, %r23284;
	bfe.u32 	%r23285, %r23280, 0, 8;
	cvt.u16.u32 	%rs12925, %r23285;
	bfe.u32 	%r23286, %r23280, 8, 8;
	cvt.u16.u32 	%rs12924, %r23286;
	bfe.u32 	%r23287, %r23280, 16, 8;
	cvt.u16.u32 	%rs12923, %r23287;
	bfe.u32 	%r23288, %r23280, 24, 8;
	cvt.u16.u32 	%rs12922, %r23288;
	ld.local.v2.b32 	{%r23289, %r23290}, [%rd3+168];
	bfe.u32 	%r23291, %r23289, 0, 8;
	cvt.u16.u32 	%rs12921, %r23291;
	bfe.u32 	%r23292, %r23289, 8, 8;
	cvt.u16.u32 	%rs12920, %r23292;
	bfe.u32 	%r23293, %r23289, 16, 8;
	cvt.u16.u32 	%rs12919, %r23293;
	bfe.u32 	%r23294, %r23289, 24, 8;
	cvt.u16.u32 	%rs12918, %r23294;
	bfe.u32 	%r23295, %r23290, 0, 8;
	cvt.u16.u32 	%rs12917, %r23295;
	bfe.u32 	%r23296, %r23290, 8, 8;
	cvt.u16.u32 	%rs12916, %r23296;
	bfe.u32 	%r23297, %r23290, 16, 8;
	cvt.u16.u32 	%rs12915, %r23297;
	bfe.u32 	%r23298, %r23290, 24, 8;
	cvt.u16.u32 	%rs12914, %r23298;
	ld.local.v2.b32 	{%r23299, %r23300}, [%rd3+176];
	bfe.u32 	%r23301, %r23299, 0, 8;
	cvt.u16.u32 	%rs12913, %r23301;
	bfe.u32 	%r23302, %r23299, 8, 8;
	cvt.u16.u32 	%rs12912, %r23302;
	bfe.u32 	%r23303, %r23299, 16, 8;
	cvt.u16.u32 	%rs12911, %r23303;
	bfe.u32 	%r23304, %r23299, 24, 8;
	cvt.u16.u32 	%rs12910, %r23304;
	bfe.u32 	%r23305, %r23300, 0, 8;
	cvt.u16.u32 	%rs12909, %r23305;
	bfe.u32 	%r23306, %r23300, 8, 8;
	cvt.u16.u32 	%rs12908, %r23306;
	bfe.u32 	%r23307, %r23300, 16, 8;
	cvt.u16.u32 	%rs12907, %r23307;
	bfe.u32 	%r23308, %r23300, 24, 8;
	cvt.u16.u32 	%rs12906, %r23308;
	ld.local.v2.b32 	{%r23309, %r23310}, [%rd3+184];
	bfe.u32 	%r23311, %r23309, 0, 8;
	cvt.u16.u32 	%rs12905, %r23311;
	bfe.u32 	%r23312, %r23309, 8, 8;
	cvt.u16.u32 	%rs12904, %r23312;
	bfe.u32 	%r23313, %r23309, 16, 8;
	cvt.u16.u32 	%rs12903, %r23313;
	bfe.u32 	%r23314, %r23309, 24, 8;
	cvt.u16.u32 	%rs12902, %r23314;
	bfe.u32 	%r23315, %r23310, 0, 8;
	cvt.u16.u32 	%rs12901, %r23315;
	bfe.u32 	%r23316, %r23310, 8, 8;
	cvt.u16.u32 	%rs12900, %r23316;
	bfe.u32 	%r23317, %r23310, 16, 8;
	cvt.u16.u32 	%rs12899, %r23317;
	bfe.u32 	%r23318, %r23310, 24, 8;
	cvt.u16.u32 	%rs12898, %r23318;
	ld.local.v2.b32 	{%r23319, %r23320}, [%rd3+192];
	bfe.u32 	%r23321, %r23319, 0, 8;
	cvt.u16.u32 	%rs12897, %r23321;
	bfe.u32 	%r23322, %r23319, 8, 8;
	cvt.u16.u32 	%rs12896, %r23322;
	bfe.u32 	%r23323, %r23319, 16, 8;
	cvt.u16.u32 	%rs12895, %r23323;
	bfe.u32 	%r23324, %r23319, 24, 8;
	cvt.u16.u32 	%rs12894, %r23324;
	bfe.u32 	%r23325, %r23320, 0, 8;
	cvt.u16.u32 	%rs12893, %r23325;
	bfe.u32 	%r23326, %r23320, 8, 8;
	cvt.u16.u32 	%rs12892, %r23326;
	bfe.u32 	%r23327, %r23320, 16, 8;
	cvt.u16.u32 	%rs12891, %r23327;
	bfe.u32 	%r23328, %r23320, 24, 8;
	cvt.u16.u32 	%rs12890, %r23328;
	ld.local.v2.b32 	{%r23329, %r23330}, [%rd3+200];
	bfe.u32 	%r23331, %r23329, 0, 8;
	cvt.u16.u32 	%rs12889, %r23331;
	bfe.u32 	%r23332, %r23329, 8, 8;
	cvt.u16.u32 	%rs12888, %r23332;
	bfe.u32 	%r23333, %r23329, 16, 8;
	cvt.u16.u32 	%rs12887, %r23333;
	bfe.u32 	%r23334, %r23329, 24, 8;
	cvt.u16.u32 	%rs12886, %r23334;
	bfe.u32 	%r23335, %r23330, 0, 8;
	cvt.u16.u32 	%rs12885, %r23335;
	bfe.u32 	%r23336, %r23330, 8, 8;
	cvt.u16.u32 	%rs12884, %r23336;
	bfe.u32 	%r23337, %r23330, 16, 8;
	cvt.u16.u32 	%rs12883, %r23337;
	bfe.u32 	%r23338, %r23330, 24, 8;
	cvt.u16.u32 	%rs12882, %r23338;
	ld.local.v2.b32 	{%r23339, %r23340}, [%rd3+208];
	bfe.u32 	%r23341, %r23339, 0, 8;
	cvt.u16.u32 	%rs12881, %r23341;
	bfe.u32 	%r23342, %r23339, 8, 8;
	cvt.u16.u32 	%rs12880, %r23342;
	bfe.u32 	%r23343, %r23339, 16, 8;
	cvt.u16.u32 	%rs12879, %r23343;
	bfe.u32 	%r23344, %r23339, 24, 8;
	cvt.u16.u32 	%rs12878, %r23344;
	bfe.u32 	%r23345, %r23340, 0, 8;
	cvt.u16.u32 	%rs12877, %r23345;
	bfe.u32 	%r23346, %r23340, 8, 8;
	cvt.u16.u32 	%rs12876, %r23346;
	bfe.u32 	%r23347, %r23340, 16, 8;
	cvt.u16.u32 	%rs12875, %r23347;
	bfe.u32 	%r23348, %r23340, 24, 8;
	cvt.u16.u32 	%rs12874, %r23348;
	ld.local.v2.b32 	{%r23349, %r23350}, [%rd3+216];
	bfe.u32 	%r23351, %r23349, 0, 8;
	cvt.u16.u32 	%rs12873, %r23351;
	bfe.u32 	%r23352, %r23349, 8, 8;
	cvt.u16.u32 	%rs12872, %r23352;
	bfe.u32 	%r23353, %r23349, 16, 8;
	cvt.u16.u32 	%rs12871, %r23353;
	bfe.u32 	%r23354, %r23349, 24, 8;
	cvt.u16.u32 	%rs12870, %r23354;
	bfe.u32 	%r23355, %r23350, 0, 8;
	cvt.u16.u32 	%rs12869, %r23355;
	bfe.u32 	%r23356, %r23350, 8, 8;
	cvt.u16.u32 	%rs12868, %r23356;
	bfe.u32 	%r23357, %r23350, 16, 8;
	cvt.u16.u32 	%rs12867, %r23357;
	bfe.u32 	%r23358, %r23350, 24, 8;
	cvt.u16.u32 	%rs12866, %r23358;
	ld.local.v2.b32 	{%r23359, %r23360}, [%rd3+224];
	bfe.u32 	%r23361, %r23359, 0, 8;
	cvt.u16.u32 	%rs12865, %r23361;
	bfe.u32 	%r23362, %r23359, 8, 8;
	cvt.u16.u32 	%rs12864, %r23362;
	bfe.u32 	%r23363, %r23359, 16, 8;
	cvt.u16.u32 	%rs12863, %r23363;
	bfe.u32 	%r23364, %r23359, 24, 8;
	cvt.u16.u32 	%rs12862, %r23364;
	bfe.u32 	%r23365, %r23360, 0, 8;
	cvt.u16.u32 	%rs12861, %r23365;
	bfe.u32 	%r23366, %r23360, 8, 8;
	cvt.u16.u32 	%rs12860, %r23366;
	bfe.u32 	%r23367, %r23360, 16, 8;
	cvt.u16.u32 	%rs12859, %r23367;
	bfe.u32 	%r23368, %r23360, 24, 8;
	cvt.u16.u32 	%rs12858, %r23368;
	ld.local.v2.b32 	{%r23369, %r23370}, [%rd3+232];
	bfe.u32 	%r23371, %r23369, 0, 8;
	cvt.u16.u32 	%rs12857, %r23371;
	bfe.u32 	%r23372, %r23369, 8, 8;
	cvt.u16.u32 	%rs12856, %r23372;
	bfe.u32 	%r23373, %r23369, 16, 8;
	cvt.u16.u32 	%rs12855, %r23373;
	bfe.u32 	%r23374, %r23369, 24, 8;
	cvt.u16.u32 	%rs12854, %r23374;
	bfe.u32 	%r23375, %r23370, 0, 8;
	cvt.u16.u32 	%rs12853, %r23375;
	bfe.u32 	%r23376, %r23370, 8, 8;
	cvt.u16.u32 	%rs12852, %r23376;
	bfe.u32 	%r23377, %r23370, 16, 8;
	cvt.u16.u32 	%rs12851, %r23377;
	bfe.u32 	%r23378, %r23370, 24, 8;
	cvt.u16.u32 	%rs12850, %r23378;
	ld.local.v2.b32 	{%r23379, %r23380}, [%rd3+240];
	bfe.u32 	%r23381, %r23379, 0, 8;
	cvt.u16.u32 	%rs12849, %r23381;
	bfe.u32 	%r23382, %r23379, 8, 8;
	cvt.u16.u32 	%rs12848, %r23382;
	bfe.u32 	%r23383, %r23379, 16, 8;
	cvt.u16.u32 	%rs12847, %r23383;
	bfe.u32 	%r23384, %r23379, 24, 8;
	cvt.u16.u32 	%rs12846, %r23384;
	bfe.u32 	%r23385, %r23380, 0, 8;
	cvt.u16.u32 	%rs12845, %r23385;
	bfe.u32 	%r23386, %r23380, 8, 8;
	cvt.u16.u32 	%rs12844, %r23386;
	bfe.u32 	%r23387, %r23380, 16, 8;
	cvt.u16.u32 	%rs12843, %r23387;
	bfe.u32 	%r23388, %r23380, 24, 8;
	cvt.u16.u32 	%rs12842, %r23388;
	ld.local.v2.b32 	{%r23389, %r23390}, [%rd3+248];
	bfe.u32 	%r23391, %r23389, 0, 8;
	cvt.u16.u32 	%rs12841, %r23391;
	bfe.u32 	%r23392, %r23389, 8, 8;
	cvt.u16.u32 	%rs12840, %r23392;
	bfe.u32 	%r23393, %r23389, 16, 8;
	cvt.u16.u32 	%rs12839, %r23393;
	bfe.u32 	%r23394, %r23389, 24, 8;
	cvt.u16.u32 	%rs12838, %r23394;
	bfe.u32 	%r23395, %r23390, 0, 8;
	cvt.u16.u32 	%rs12837, %r23395;
	bfe.u32 	%r23396, %r23390, 8, 8;
	cvt.u16.u32 	%rs12836, %r23396;
	bfe.u32 	%r23397, %r23390, 16, 8;
	cvt.u16.u32 	%rs12835, %r23397;
	bfe.u32 	%r23398, %r23390, 24, 8;
	cvt.u16.u32 	%rs12834, %r23398;
	ld.local.v2.b32 	{%r23399, %r23400}, [%rd3+256];
	bfe.u32 	%r23401, %r23399, 0, 8;
	cvt.u16.u32 	%rs12833, %r23401;
	bfe.u32 	%r23402, %r23399, 8, 8;
	cvt.u16.u32 	%rs12832, %r23402;
	bfe.u32 	%r23403, %r23399, 16, 8;
	cvt.u16.u32 	%rs12831, %r23403;
	bfe.u32 	%r23404, %r23399, 24, 8;
	cvt.u16.u32 	%rs12830, %r23404;
	bfe.u32 	%r23405, %r23400, 0, 8;
	cvt.u16.u32 	%rs12829, %r23405;
	bfe.u32 	%r23406, %r23400, 8, 8;
	cvt.u16.u32 	%rs12828, %r23406;
	bfe.u32 	%r23407, %r23400, 16, 8;
	cvt.u16.u32 	%rs12827, %r23407;
	bfe.u32 	%r23408, %r23400, 24, 8;
	cvt.u16.u32 	%rs12826, %r23408;
	ld.local.v2.b32 	{%r23409, %r23410}, [%rd3+264];
	bfe.u32 	%r23411, %r23409, 0, 8;
	cvt.u16.u32 	%rs12825, %r23411;
	bfe.u32 	%r23412, %r23409, 8, 8;
	cvt.u16.u32 	%rs12824, %r23412;
	bfe.u32 	%r23413, %r23409, 16, 8;
	cvt.u16.u32 	%rs12823, %r23413;
	bfe.u32 	%r23414, %r23409, 24, 8;
	cvt.u16.u32 	%rs12822, %r23414;
	bfe.u32 	%r23415, %r23410, 0, 8;
	cvt.u16.u32 	%rs12821, %r23415;
	bfe.u32 	%r23416, %r23410, 8, 8;
	cvt.u16.u32 	%rs12820, %r23416;
	bfe.u32 	%r23417, %r23410, 16, 8;
	cvt.u16.u32 	%rs12819, %r23417;
	bfe.u32 	%r23418, %r23410, 24, 8;
	cvt.u16.u32 	%rs12818, %r23418;
$L__BB1_49:
	setp.ne.s32 	%p83, %r14639, 0;
	@%p83 bra 	$L__BB1_51;
	mov.u32 	%r23419, %tid.x;
	shr.u32 	%r23420, %r23419, 5;
	mov.u32 	%r23421, _ZZN3cub18CUB_300001_SM_10006detail6reduce28DeviceReduceSingleTileKernelINS2_10policy_hubI4Itemj13Addition_funcE10Policy1000EN6thrust24THRUST_300001_SM_1000_NS6detail15normal_iteratorINSA_10device_ptrIS5_EEEEPS5_jS6_S5_S5_N4cuda3std3__410__identityEEEvT0_T1_T2_T3_T4_T6_E12temp_storage;
	mad.lo.s32 	%r23422, %r23420, 272, %r23421;
	st.shared.u32 	[%r23422+8], %r28660;
	st.shared.f64 	[%r23422+16], %fd78;
	cvt.u32.u16 	%r23423, %rs13066;
	cvt.u32.u16 	%r23424, %rs13067;
	prmt.b32 	%r23425, %r23424, %r23423, 0x3340U;
	cvt.u32.u16 	%r23426, %rs13068;
	cvt.u32.u16 	%r23427, %rs13069;
	prmt.b32 	%r23428, %r23427, %r23426, 0x3340U;
	prmt.b32 	%r23429, %r23428, %r23425, 0x5410U;
	cvt.u32.u16 	%r23430, %rs13070;
	cvt.u32.u16 	%r23431, %rs13071;
	prmt.b32 	%r23432, %r23431, %r23430, 0x3340U;
	cvt.u32.u16 	%r23433, %rs13072;
	cvt.u32.u16 	%r23434, %rs13073;
	prmt.b32 	%r23435, %r23434, %r23433, 0x3340U;
	prmt.b32 	%r23436, %r23435, %r23432, 0x5410U;
	st.shared.v2.b32 	[%r23422+24], {%r23436, %r23429};
	cvt.u32.u16 	%r23437, %rs13058;
	cvt.u32.u16 	%r23438, %rs13059;
	prmt.b32 	%r23439, %r23438, %r23437, 0x3340U;
	cvt.u32.u16 	%r23440, %rs13060;
	cvt.u32.u16 	%r23441, %rs13061;
	prmt.b32 	%r23442, %r23441, %r23440, 0x3340U;
	prmt.b32 	%r23443, %r23442, %r23439, 0x5410U;
	cvt.u32.u16 	%r23444, %rs13062;
	cvt.u32.u16 	%r23445, %rs13063;
	prmt.b32 	%r23446, %r23445, %r23444, 0x3340U;
	cvt.u32.u16 	%r23447, %rs13064;
	cvt.u32.u16 	%r23448, %rs13065;
	prmt.b32 	%r23449, %r23448, %r23447, 0x3340U;
	prmt.b32 	%r23450, %r23449, %r23446, 0x5410U;
	st.shared.v2.b32 	[%r23422+32], {%r23450, %r23443};
	cvt.u32.u16 	%r23451, %rs13050;
	cvt.u32.u16 	%r23452, %rs13051;
	prmt.b32 	%r23453, %r23452, %r23451, 0x3340U;
	cvt.u32.u16 	%r23454, %rs13052;
	cvt.u32.u16 	%r23455, %rs13053;
	prmt.b32 	%r23456, %r23455, %r23454, 0x3340U;
	prmt.b32 	%r23457, %r23456, %r23453, 0x5410U;
	cvt.u32.u16 	%r23458, %rs13054;
	cvt.u32.u16 	%r23459, %rs13055;
	prmt.b32 	%r23460, %r23459, %r23458, 0x3340U;
	cvt.u32.u16 	%r23461, %rs13056;
	cvt.u32.u16 	%r23462, %rs13057;
	prmt.b32 	%r23463, %r23462, %r23461, 0x3340U;
	prmt.b32 	%r23464, %r23463, %r23460, 0x5410U;
	st.shared.v2.b32 	[%r23422+40], {%r23464, %r23457};
	cvt.u32.u16 	%r23465, %rs13042;
	cvt.u32.u16 	%r23466, %rs13043;
	prmt.b32 	%r23467, %r23466, %r23465, 0x3340U;
	cvt.u32.u16 	%r23468, %rs13044;
	cvt.u32.u16 	%r23469, %rs13045;
	prmt.b32 	%r23470, %r23469, %r23468, 0x3340U;
	prmt.b32 	%r23471, %r23470, %r23467, 0x5410U;
	cvt.u32.u16 	%r23472, %rs13046;
	cvt.u32.u16 	%r23473, %rs13047;
	prmt.b32 	%r23474, %r23473, %r23472, 0x3340U;
	cvt.u32.u16 	%r23475, %rs13048;
	cvt.u32.u16 	%r23476, %rs13049;
	prmt.b32 	%r23477, %r23476, %r23475, 0x3340U;
	prmt.b32 	%r23478, %r23477, %r23474, 0x5410U;
	st.shared.v2.b32 	[%r23422+48], {%r23478, %r23471};
	cvt.u32.u16 	%r23479, %rs13034;
	cvt.u32.u16 	%r23480, %rs13035;
	prmt.b32 	%r23481, %r23480, %r23479, 0x3340U;
	cvt.u32.u16 	%r23482, %rs13036;
	cvt.u32.u16 	%r23483, %rs13037;
	prmt.b32 	%r23484, %r23483, %r23482, 0x3340U;
	prmt.b32 	%r23485, %r23484, %r23481, 0x5410U;
	cvt.u32.u16 	%r23486, %rs13038;
	cvt.u32.u16 	%r23487, %rs13039;
	prmt.b32 	%r23488, %r23487, %r23486, 0x3340U;
	cvt.u32.u16 	%r23489, %rs13040;
	cvt.u32.u16 	%r23490, %rs13041;
	prmt.b32 	%r23491, %r23490, %r23489, 0x3340U;
	prmt.b32 	%r23492, %r23491, %r23488, 0x5410U;
	st.shared.v2.b32 	[%r23422+56], {%r23492, %r23485};
	cvt.u32.u16 	%r23493, %rs13026;
	cvt.u32.u16 	%r23494, %rs13027;
	prmt.b32 	%r23495, %r23494, %r23493, 0x3340U;
	cvt.u32.u16 	%r23496, %rs13028;
	cvt.u32.u16 	%r23497, %rs13029;
	prmt.b32 	%r23498, %r23497, %r23496, 0x3340U;
	prmt.b32 	%r23499, %r23498, %r23495, 0x5410U;
	cvt.u32.u16 	%r23500, %rs13030;
	cvt.u32.u16 	%r23501, %rs13031;
	prmt.b32 	%r23502, %r23501, %r23500, 0x3340U;
	cvt.u32.u16 	%r23503, %rs13032;
	cvt.u32.u16 	%r23504, %rs13033;
	prmt.b32 	%r23505, %r23504, %r23503, 0x3340U;
	prmt.b32 	%r23506, %r23505, %r23502, 0x5410U;
	st.shared.v2.b32 	[%r23422+64], {%r23506, %r23499};
	cvt.u32.u16 	%r23507, %rs13018;
	cvt.u32.u16 	%r23508, %rs13019;
	prmt.b32 	%r23509, %r23508, %r23507, 0x3340U;
	cvt.u32.u16 	%r23510, %rs13020;
	cvt.u32.u16 	%r23511, %rs13021;
	prmt.b32 	%r23512, %r23511, %r23510, 0x3340U;
	prmt.b32 	%r23513, %r23512, %r23509, 0x5410U;
	cvt.u32.u16 	%r23514, %rs13022;
	cvt.u32.u16 	%r23515, %rs13023;
	prmt.b32 	%r23516, %r23515, %r23514, 0x3340U;
	cvt.u32.u16 	%r23517, %rs13024;
	cvt.u32.u16 	%r23518, %rs13025;
	prmt.b32 	%r23519, %r23518, %r23517, 0x3340U;
	prmt.b32 	%r23520, %r23519, %r23516, 0x5410U;
	st.shared.v2.b32 	[%r23422+72], {%r23520, %r23513};
	cvt.u32.u16 	%r23521, %rs13010;
	cvt.u32.u16 	%r23522, %rs13011;
	prmt.b32 	%r23523, %r23522, %r23521, 0x3340U;
	cvt.u32.u16 	%r23524, %rs13012;
	cvt.u32.u16 	%r23525, %rs13013;
	prmt.b32 	%r23526, %r23525, %r23524, 0x3340U;
	prmt.b32 	%r23527, %r23526, %r23523, 0x5410U;
	cvt.u32.u16 	%r23528, %rs13014;
	cvt.u32.u16 	%r23529, %rs13015;
	prmt.b32 	%r23530, %r23529, %r23528, 0x3340U;
	cvt.u32.u16 	%r23531, %rs13016;
	cvt.u32.u16 	%r23532, %rs13017;
	prmt.b32 	%r23533, %r23532, %r23531, 0x3340U;
	prmt.b32 	%r23534, %r23533, %r23530, 0x5410U;
	st.shared.v2.b32 	[%r23422+80], {%r23534, %r23527};
	cvt.u32.u16 	%r23535, %rs13002;
	cvt.u32.u16 	%r23536, %rs13003;
	prmt.b32 	%r23537, %r23536, %r23535, 0x3340U;
	cvt.u32.u16 	%r23538, %rs13004;
	cvt.u32.u16 	%r23539, %rs13005;
	prmt.b32 	%r23540, %r23539, %r23538, 0x3340U;
	prmt.b32 	%r23541, %r23540, %r23537, 0x5410U;
	cvt.u32.u16 	%r23542, %rs13006;
	cvt.u32.u16 	%r23543, %rs13007;
	prmt.b32 	%r23544, %r23543, %r23542, 0x3340U;
	cvt.u32.u16 	%r23545, %rs13008;
	cvt.u32.u16 	%r23546, %rs13009;
	prmt.b32 	%r23547, %r23546, %r23545, 0x3340U;
	prmt.b32 	%r23548, %r23547, %r23544, 0x5410U;
	st.shared.v2.b32 	[%r23422+88], {%r23548, %r23541};
	cvt.u32.u16 	%r23549, %rs12994;
	cvt.u32.u16 	%r23550, %rs12995;
	prmt.b32 	%r23551, %r23550, %r23549, 0x3340U;
	cvt.u32.u16 	%r23552, %rs12996;
	cvt.u32.u16 	%r23553, %rs12997;
	prmt.b32 	%r23554, %r23553, %r23552, 0x3340U;
	prmt.b32 	%r23555, %r23554, %r23551, 0x5410U;
	cvt.u32.u16 	%r23556, %rs12998;
	cvt.u32.u16 	%r23557, %rs12999;
	prmt.b32 	%r23558, %r23557, %r23556, 0x3340U;
	cvt.u32.u16 	%r23559, %rs13000;
	cvt.u32.u16 	%r23560, %rs13001;
	prmt.b32 	%r23561, %r23560, %r23559, 0x3340U;
	prmt.b32 	%r23562, %r23561, %r23558, 0x5410U;
	st.shared.v2.b32 	[%r23422+96], {%r23562, %r23555};
	cvt.u32.u16 	%r23563, %rs12986;
	cvt.u32.u16 	%r23564, %rs12987;
	prmt.b32 	%r23565, %r23564, %r23563, 0x3340U;
	cvt.u32.u16 	%r23566, %rs12988;
	cvt.u32.u16 	%r23567, %rs12989;
	prmt.b32 	%r23568, %r23567, %r23566, 0x3340U;
	prmt.b32 	%r23569, %r23568, %r23565, 0x5410U;
	cvt.u32.u16 	%r23570, %rs12990;
	cvt.u32.u16 	%r23571, %rs12991;
	prmt.b32 	%r23572, %r23571, %r23570, 0x3340U;
	cvt.u32.u16 	%r23573, %rs12992;
	cvt.u32.u16 	%r23574, %rs12993;
	prmt.b32 	%r23575, %r23574, %r23573, 0x3340U;
	prmt.b32 	%r23576, %r23575, %r23572, 0x5410U;
	st.shared.v2.b32 	[%r23422+104], {%r23576, %r23569};
	cvt.u32.u16 	%r23577, %rs12978;
	cvt.u32.u16 	%r23578, %rs12979;
	prmt.b32 	%r23579, %r23578, %r23577, 0x3340U;
	cvt.u32.u16 	%r23580, %rs12980;
	cvt.u32.u16 	%r23581, %rs12981;
	prmt.b32 	%r23582, %r23581, %r23580, 0x3340U;
	prmt.b32 	%r23583, %r23582, %r23579, 0x5410U;
	cvt.u32.u16 	%r23584, %rs12982;
	cvt.u32.u16 	%r23585, %rs12983;
	prmt.b32 	%r23586, %r23585, %r23584, 0x3340U;
	cvt.u32.u16 	%r23587, %rs12984;
	cvt.u32.u16 	%r23588, %rs12985;
	prmt.b32 	%r23589, %r23588, %r23587, 0x3340U;
	prmt.b32 	%r23590, %r23589, %r23586, 0x5410U;
	st.shared.v2.b32 	[%r23422+112], {%r23590, %r23583};
	cvt.u32.u16 	%r23591, %rs12970;
	cvt.u32.u16 	%r23592, %rs12971;
	prmt.b32 	%r23593, %r23592, %r23591, 0x3340U;
	cvt.u32.u16 	%r23594, %rs12972;
	cvt.u32.u16 	%r23595, %rs12973;
	prmt.b32 	%r23596, %r23595, %r23594, 0x3340U;
	prmt.b32 	%r23597, %r23596, %r23593, 0x5410U;
	cvt.u32.u16 	%r23598, %rs12974;
	cvt.u32.u16 	%r23599, %rs12975;
	prmt.b32 	%r23600, %r23599, %r23598, 0x3340U;
	cvt.u32.u16 	%r23601, %rs12976;
	cvt.u32.u16 	%r23602, %rs12977;
	prmt.b32 	%r23603, %r23602, %r23601, 0x3340U;
	prmt.b32 	%r23604, %r23603, %r23600, 0x5410U;
	st.shared.v2.b32 	[%r23422+120], {%r23604, %r23597};
	cvt.u32.u16 	%r23605, %rs12962;
	cvt.u32.u16 	%r23606, %rs12963;
	prmt.b32 	%r23607, %r23606, %r23605, 0x3340U;
	cvt.u32.u16 	%r23608, %rs12964;
	cvt.u32.u16 	%r23609, %rs12965;
	prmt.b32 	%r23610, %r23609, %r23608, 0x3340U;
	prmt.b32 	%r23611, %r23610, %r23607, 0x5410U;
	cvt.u32.u16 	%r23612, %rs12966;
	cvt.u32.u16 	%r23613, %rs12967;
	prmt.b32 	%r23614, %r23613, %r23612, 0x3340U;
	cvt.u32.u16 	%r23615, %rs12968;
	cvt.u32.u16 	%r23616, %rs12969;
	prmt.b32 	%r23617, %r23616, %r23615, 0x3340U;
	prmt.b32 	%r23618, %r23617, %r23614, 0x5410U;
	st.shared.v2.b32 	[%r23422+128], {%r23618, %r23611};
	cvt.u32.u16 	%r23619, %rs12954;
	cvt.u32.u16 	%r23620, %rs12955;
	prmt.b32 	%r23621, %r23620, %r23619, 0x3340U;
	cvt.u32.u16 	%r23622, %rs12956;
	cvt.u32.u16 	%r23623, %rs12957;
	prmt.b32 	%r23624, %r23623, %r23622, 0x3340U;
	prmt.b32 	%r23625, %r23624, %r23621, 0x5410U;
	cvt.u32.u16 	%r23626, %rs12958;
	cvt.u32.u16 	%r23627, %rs12959;
	prmt.b32 	%r23628, %r23627, %r23626, 0x3340U;
	cvt.u32.u16 	%r23629, %rs12960;
	cvt.u32.u16 	%r23630, %rs12961;
	prmt.b32 	%r23631, %r23630, %r23629, 0x3340U;
	prmt.b32 	%r23632, %r23631, %r23628, 0x5410U;
	st.shared.v2.b32 	[%r23422+136], {%r23632, %r23625};
	cvt.u32.u16 	%r23633, %rs12946;
	cvt.u32.u16 	%r23634, %rs12947;
	prmt.b32 	%r23635, %r23634, %r23633, 0x3340U;
	cvt.u32.u16 	%r23636, %rs12948;
	cvt.u32.u16 	%r23637, %rs12949;
	prmt.b32 	%r23638, %r23637, %r23636, 0x3340U;
	prmt.b32 	%r23639, %r23638, %r23635, 0x5410U;
	cvt.u32.u16 	%r23640, %rs12950;
	cvt.u32.u16 	%r23641, %rs12951;
	prmt.b32 	%r23642, %r23641, %r23640, 0x3340U;
	cvt.u32.u16 	%r23643, %rs12952;
	cvt.u32.u16 	%r23644, %rs12953;
	prmt.b32 	%r23645, %r23644, %r23643, 0x3340U;
	prmt.b32 	%r23646, %r23645, %r23642, 0x5410U;
	st.shared.v2.b32 	[%r23422+144], {%r23646, %r23639};
	cvt.u32.u16 	%r23647, %rs12938;
	cvt.u32.u16 	%r23648, %rs12939;
	prmt.b32 	%r23649, %r23648, %r23647, 0x3340U;
	cvt.u32.u16 	%r23650, %rs12940;
	cvt.u32.u16 	%r23651, %rs12941;
	prmt.b32 	%r23652, %r23651, %r23650, 0x3340U;
	prmt.b32 	%r23653, %r23652, %r23649, 0x5410U;
	cvt.u32.u16 	%r23654, %rs12942;
	cvt.u32.u16 	%r23655, %rs12943;
	prmt.b32 	%r23656, %r23655, %r23654, 0x3340U;
	cvt.u32.u16 	%r23657, %rs12944;
	cvt.u32.u16 	%r23658, %rs12945;
	prmt.b32 	%r23659, %r23658, %r23657, 0x3340U;
	prmt.b32 	%r23660, %r23659, %r23656, 0x5410U;
	st.shared.v2.b32 	[%r23422+152], {%r23660, %r23653};
	cvt.u32.u16 	%r23661, %rs12930;
	cvt.u32.u16 	%r23662, %rs12931;
	prmt.b32 	%r23663, %r23662, %r23661, 0x3340U;
	cvt.u32.u16 	%r23664, %rs12932;
	cvt.u32.u16 	%r23665, %rs12933;
	prmt.b32 	%r23666, %r23665, %r23664, 0x3340U;
	prmt.b32 	%r23667, %r23666, %r23663, 0x5410U;
	cvt.u32.u16 	%r23668, %rs12934;
	cvt.u32.u16 	%r23669, %rs12935;
	prmt.b32 	%r23670, %r23669, %r23668, 0x3340U;
	cvt.u32.u16 	%r23671, %rs12936;
	cvt.u32.u16 	%r23672, %rs12937;
	prmt.b32 	%r23673, %r23672, %r23671, 0x3340U;
	prmt.b32 	%r23674, %r23673, %r23670, 0x5410U;
	st.shared.v2.b32 	[%r23422+160], {%r23674, %r23667};
	cvt.u32.u16 	%r23675, %rs12922;
	cvt.u32.u16 	%r23676, %rs12923;
	prmt.b32 	%r23677, %r23676, %r23675, 0x3340U;
	cvt.u32.u16 	%r23678, %rs12924;
	cvt.u32.u16 	%r23679, %rs12925;
	prmt.b32 	%r23680, %r23679, %r23678, 0x3340U;
	prmt.b32 	%r23681, %r23680, %r23677, 0x5410U;
	cvt.u32.u16 	%r23682, %rs12926;
	cvt.u32.u16 	%r23683, %rs12927;
	prmt.b32 	%r23684, %r23683, %r23682, 0x3340U;
	cvt.u32.u16 	%r23685, %rs12928;
	cvt.u32.u16 	%r23686, %rs12929;
	prmt.b32 	%r23687, %r23686, %r23685, 0x3340U;
	prmt.b32 	%r23688, %r23687, %r23684, 0x5410U;
	st.shared.v2.b32 	[%r23422+168], {%r23688, %r23681};
	cvt.u32.u16 	%r23689, %rs12914;
	cvt.u32.u16 	%r23690, %rs12915;
	prmt.b32 	%r23691, %r23690, %r23689, 0x3340U;
	cvt.u32.u16 	%r23692, %rs12916;
	cvt.u32.u16 	%r23693, %rs12917;
	prmt.b32 	%r23694, %r23693, %r23692, 0x3340U;
	prmt.b32 	%r23695, %r23694, %r23691, 0x5410U;
	cvt.u32.u16 	%r23696, %rs12918;
	cvt.u32.u16 	%r23697, %rs12919;
	prmt.b32 	%r23698, %r23697, %r23696, 0x3340U;
	cvt.u32.u16 	%r23699, %rs12920;
	cvt.u32.u16 	%r23700, %rs12921;
	prmt.b32 	%r23701, %r23700, %r23699, 0x3340U;
	prmt.b32 	%r23702, %r23701, %r23698, 0x5410U;
	st.shared.v2.b32 	[%r23422+176], {%r23702, %r23695};
	cvt.u32.u16 	%r23703, %rs12906;
	cvt.u32.u16 	%r23704, %rs12907;
	prmt.b32 	%r23705, %r23704, %r23703, 0x3340U;
	cvt.u32.u16 	%r23706, %rs12908;
	cvt.u32.u16 	%r23707, %rs12909;
	prmt.b32 	%r23708, %r23707, %r23706, 0x3340U;
	prmt.b32 	%r23709, %r23708, %r23705, 0x5410U;
	cvt.u32.u16 	%r23710, %rs12910;
	cvt.u32.u16 	%r23711, %rs12911;
	prmt.b32 	%r23712, %r23711, %r23710, 0x3340U;
	cvt.u32.u16 	%r23713, %rs12912;
	cvt.u32.u16 	%r23714, %rs12913;
	prmt.b32 	%r23715, %r23714, %r23713, 0x3340U;
	prmt.b32 	%r23716, %r23715, %r23712, 0x5410U;
	st.shared.v2.b32 	[%r23422+184], {%r23716, %r23709};
	cvt.u32.u16 	%r23717, %rs12898;
	cvt.u32.u16 	%r23718, %rs12899;
	prmt.b32 	%r23719, %r23718, %r23717, 0x3340U;
	cvt.u32.u16 	%r23720, %rs12900;
	cvt.u32.u16 	%r23721, %rs12901;
	prmt.b32 	%r23722, %r23721, %r23720, 0x3340U;
	prmt.b32 	%r23723, %r23722, %r23719, 0x5410U;
	cvt.u32.u16 	%r23724, %rs12902;
	cvt.u32.u16 	%r23725, %rs12903;
	prmt.b32 	%r23726, %r23725, %r23724, 0x3340U;
	cvt.u32.u16 	%r23727, %rs12904;
	cvt.u32.u16 	%r23728, %rs12905;
	prmt.b32 	%r23729, %r23728, %r23727, 0x3340U;
	prmt.b32 	%r23730, %r23729, %r23726, 0x5410U;
	st.shared.v2.b32 	[%r23422+192], {%r23730, %r23723};
	cvt.u32.u16 	%r23731, %rs12890;
	cvt.u32.u16 	%r23732, %rs12891;
	prmt.b32 	%r23733, %r23732, %r23731, 0x3340U;
	cvt.u32.u16 	%r23734, %rs12892;
	cvt.u32.u16 	%r23735, %rs12893;
	prmt.b32 	%r23736, %r23735, %r23734, 0x3340U;
	prmt.b32 	%r23737, %r23736, %r23733, 0x5410U;
	cvt.u32.u16 	%r23738, %rs12894;
	cvt.u32.u16 	%r23739, %rs12895;
	prmt.b32 	%r23740, %r23739, %r23738, 0x3340U;
	cvt.u32.u16 	%r23741, %rs12896;
	cvt.u32.u16 	%r23742, %rs12897;
	prmt.b32 	%r23743, %r23742, %r23741, 0x3340U;
	prmt.b32 	%r23744, %r23743, %r23740, 0x5410U;
	st.shared.v2.b32 	[%r23422+200], {%r23744, %r23737};
	cvt.u32.u16 	%r23745, %rs12882;
	cvt.u32.u16 	%r23746, %rs12883;
	prmt.b32 	%r23747, %r23746, %r23745, 0x3340U;
	cvt.u32.u16 	%r23748, %rs12884;
	cvt.u32.u16 	%r23749, %rs12885;
	prmt.b32 	%r23750, %r23749, %r23748, 0x3340U;
	prmt.b32 	%r23751, %r23750, %r23747, 0x5410U;
	cvt.u32.u16 	%r23752, %rs12886;
	cvt.u32.u16 	%r23753, %rs12887;
	prmt.b32 	%r23754, %r23753, %r23752, 0x3340U;
	cvt.u32.u16 	%r23755, %rs12888;
	cvt.u32.u16 	%r23756, %rs12889;
	prmt.b32 	%r23757, %r23756, %r23755, 0x3340U;
	prmt.b32 	%r23758, %r23757, %r23754, 0x5410U;
	st.shared.v2.b32 	[%r23422+208], {%r23758, %r23751};
	cvt.u32.u16 	%r23759, %rs12874;
	cvt.u32.u16 	%r23760, %rs12875;
	prmt.b32 	%r23761, %r23760, %r23759, 0x3340U;
	cvt.u32.u16 	%r23762, %rs12876;
	cvt.u32.u16 	%r23763, %rs12877;
	prmt.b32 	%r23764, %r23763, %r23762, 0x3340U;
	prmt.b32 	%r23765, %r23764, %r23761, 0x5410U;
	cvt.u32.u16 	%r23766, %rs12878;
	cvt.u32.u16 	%r23767, %rs12879;
	prmt.b32 	%r23768, %r23767, %r23766, 0x3340U;
	cvt.u32.u16 	%r23769, %rs12880;
	cvt.u32.u16 	%r23770, %rs12881;
	prmt.b32 	%r23771, %r23770, %r23769, 0x3340U;
	prmt.b32 	%r23772, %r23771, %r23768, 0x5410U;
	st.shared.v2.b32 	[%r23422+216], {%r23772, %r23765};
	cvt.u32.u16 	%r23773, %rs12866;
	cvt.u32.u16 	%r23774, %rs12867;
	prmt.b32 	%r23775, %r23774, %r23773, 0x3340U;
	cvt.u32.u16 	%r23776, %rs12868;
	cvt.u32.u16 	%r23777, %rs12869;
	prmt.b32 	%r23778, %r23777, %r23776, 0x3340U;
	prmt.b32 	%r23779, %r23778, %r23775, 0x5410U;
	cvt.u32.u16 	%r23780, %rs12870;
	cvt.u32.u16 	%r23781, %rs12871;
	prmt.b32 	%r23782, %r23781, %r23780, 0x3340U;
	cvt.u32.u16 	%r23783, %rs12872;
	cvt.u32.u16 	%r23784, %rs12873;
	prmt.b32 	%r23785, %r23784, %r23783, 0x3340U;
	prmt.b32 	%r23786, %r23785, %r23782, 0x5410U;
	st.shared.v2.b32 	[%r23422+224], {%r23786, %r23779};
	cvt.u32.u16 	%r23787, %rs12858;
	cvt.u32.u16 	%r23788, %rs12859;
	prmt.b32 	%r23789, %r23788, %r23787, 0x3340U;
	cvt.u32.u16 	%r23790, %rs12860;
	cvt.u32.u16 	%r23791, %rs12861;
	prmt.b32 	%r23792, %r23791, %r23790, 0x3340U;
	prmt.b32 	%r23793, %r23792, %r23789, 0x5410U;
	cvt.u32.u16 	%r23794, %rs12862;
	cvt.u32.u16 	%r23795, %rs12863;
	prmt.b32 	%r23796, %r23795, %r23794, 0x3340U;
	cvt.u32.u16 	%r23797, %rs12864;
	cvt.u32.u16 	%r23798, %rs12865;
	prmt.b32 	%r23799, %r23798, %r23797, 0x3340U;
	prmt.b32 	%r23800, %r23799, %r23796, 0x5410U;
	st.shared.v2.b32 	[%r23422+232], {%r23800, %r23793};
	cvt.u32.u16 	%r23801, %rs12850;
	cvt.u32.u16 	%r23802, %rs12851;
	prmt.b32 	%r23803, %r23802, %r23801, 0x3340U;
	cvt.u32.u16 	%r23804, %rs12852;
	cvt.u32.u16 	%r23805, %rs12853;
	prmt.b32 	%r23806, %r23805, %r23804, 0x3340U;
	prmt.b32 	%r23807, %r23806, %r23803, 0x5410U;
	cvt.u32.u16 	%r23808, %rs12854;
	cvt.u32.u16 	%r23809, %rs12855;
	prmt.b32 	%r23810, %r23809, %r23808, 0x3340U;
	cvt.u32.u16 	%r23811, %rs12856;
	cvt.u32.u16 	%r23812, %rs12857;
	prmt.b32 	%r23813, %r23812, %r23811, 0x3340U;
	prmt.b32 	%r23814, %r23813, %r23810, 0x5410U;
	st.shared.v2.b32 	[%r23422+240], {%r23814, %r23807};
	cvt.u32.u16 	%r23815, %rs12842;
	cvt.u32.u16 	%r23816, %rs12843;
	prmt.b32 	%r23817, %r23816, %r23815, 0x3340U;
	cvt.u32.u16 	%r23818, %rs12844;
	cvt.u32.u16 	%r23819, %rs12845;
	prmt.b32 	%r23820, %r23819, %r23818, 0x3340U;
	prmt.b32 	%r23821, %r23820, %r23817, 0x5410U;
	cvt.u32.u16 	%r23822, %rs12846;
	cvt.u32.u16 	%r23823, %rs12847;
	prmt.b32 	%r23824, %r23823, %r23822, 0x3340U;
	cvt.u32.u16 	%r23825, %rs12848;
	cvt.u32.u16 	%r23826, %rs12849;
	prmt.b32 	%r23827, %r23826, %r23825, 0x3340U;
	prmt.b32 	%r23828, %r23827, %r23824, 0x5410U;
	st.shared.v2.b32 	[%r23422+248], {%r23828, %r23821};
	cvt.u32.u16 	%r23829, %rs12834;
	cvt.u32.u16 	%r23830, %rs12835;
	prmt.b32 	%r23831, %r23830, %r23829, 0x3340U;
	cvt.u32.u16 	%r23832, %rs12836;
	cvt.u32.u16 	%r23833, %rs12837;
	prmt.b32 	%r23834, %r23833, %r23832, 0x3340U;
	prmt.b32 	%r23835, %r23834, %r23831, 0x5410U;
	cvt.u32.u16 	%r23836, %rs12838;
	cvt.u32.u16 	%r23837, %rs12839;
	prmt.b32 	%r23838, %r23837, %r23836, 0x3340U;
	cvt.u32.u16 	%r23839, %rs12840;
	cvt.u32.u16 	%r23840, %rs12841;
	prmt.b32 	%r23841, %r23840, %r23839, 0x3340U;
	prmt.b32 	%r23842, %r23841, %r23838, 0x5410U;
	st.shared.v2.b32 	[%r23422+256], {%r23842, %r23835};
	cvt.u32.u16 	%r23843, %rs12826;
	cvt.u32.u16 	%r23844, %rs12827;
	prmt.b32 	%r23845, %r23844, %r23843, 0x3340U;
	cvt.u32.u16 	%r23846, %rs12828;
	cvt.u32.u16 	%r23847, %rs12829;
	prmt.b32 	%r23848, %r23847, %r23846, 0x3340U;
	prmt.b32 	%r23849, %r23848, %r23845, 0x5410U;
	cvt.u32.u16 	%r23850, %rs12830;
	cvt.u32.u16 	%r23851, %rs12831;
	prmt.b32 	%r23852, %r23851, %r23850, 0x3340U;
	cvt.u32.u16 	%r23853, %rs12832;
	cvt.u32.u16 	%r23854, %rs12833;
	prmt.b32 	%r23855, %r23854, %r23853, 0x3340U;
	prmt.b32 	%r23856, %r23855, %r23852, 0x5410U;
	st.shared.v2.b32 	[%r23422+264], {%r23856, %r23849};
	cvt.u32.u16 	%r23857, %rs12818;
	cvt.u32.u16 	%r23858, %rs12819;
	prmt.b32 	%r23859, %r23858, %r23857, 0x3340U;
	cvt.u32.u16 	%r23860, %rs12820;
	cvt.u32.u16 	%r23861, %rs12821;
	prmt.b32 	%r23862, %r23861, %r23860, 0x3340U;
	prmt.b32 	%r23863, %r23862, %r23859, 0x5410U;
	cvt.u32.u16 	%r23864, %rs12822;
	cvt.u32.u16 	%r23865, %rs12823;
	prmt.b32 	%r23866, %r23865, %r23864, 0x3340U;
	cvt.u32.u16 	%r23867, %rs12824;
	cvt.u32.u16 	%r23868, %rs12825;
	prmt.b32 	%r23869, %r23868, %r23867, 0x3340U;
	prmt.b32 	%r23870, %r23869, %r23866, 0x5410U;
	st.shared.v2.b32 	[%r23422+272], {%r23870, %r23863};
$L__BB1_51:
	bar.sync 	0;
	mov.u32 	%r23871, %tid.x;
	setp.ne.s32 	%p84, %r23871, 0;
	@%p84 bra 	$L__BB1_169;
	ld.param.u32 	%r28646, [_ZN3cub18CUB_300001_SM_10006detail6reduce28DeviceReduceSingleTileKernelINS2_10policy_hubI4Itemj13Addition_funcE10Policy1000EN6thrust24THRUST_300001_SM_1000_NS6detail15normal_iteratorINSA_10device_ptrIS5_EEEEPS5_jS6_S5_S5_N4cuda3std3__410__identityEEEvT0_T1_T2_T3_T4_T6__param_2];
	setp.lt.s32 	%p85, %r28646, 33;
	@%p85 bra 	$L__BB1_59;
	ld.shared.v2.b32 	{%r23873, %r23874}, [_ZZN3cub18CUB_300001_SM_10006detail6reduce28DeviceReduceSingleTileKernelINS2_10policy_hubI4Itemj13Addition_funcE10Policy1000EN6thrust24THRUST_300001_SM_1000_NS6detail15normal_iteratorINSA_10device_ptrIS5_EEEEPS5_jS6_S5_S5_N4cuda3std3__410__identityEEEvT0_T1_T2_T3_T4_T6_E12temp_storage+544];
	ld.shared.v2.b32 	{%r23875, %r23876}, [_ZZN3cub18CUB_300001_SM_10006detail6reduce28DeviceReduceSingleTileKernelINS2_10policy_hubI4Itemj13Addition_funcE10Policy1000EN6thrust24THRUST_300001_SM_1000_NS6detail15normal_iteratorINSA_10device_ptrIS5_EEEEPS5_jS6_S5_S5_N4cuda3std3__410__identityEEEvT0_T1_T2_T3_T4_T6_E12temp_storage+536];
	ld.shared.v2.b32 	{%r23877, %r23878}, [_ZZN3cub18CUB_300001_SM_10006detail6reduce28DeviceReduceSingleTileKernelINS2_10policy_hubI4Itemj13Addition_funcE10Policy1000EN6thrust24THRUST_300001_SM_1000_NS6detail15normal_iteratorINSA_10device_ptrIS5_EEEEPS5_jS6_S5_S5_N4cuda3std3__410__identityEEEvT0_T1_T2_T3_T4_T6_E12temp_storage+528];
	ld.shared.v2.b32 	{%r23879, %r23880}, [_ZZN3cub18CUB_300001_SM_10006detail6reduce28DeviceReduceSingleTileKernelINS2_10policy_hubI4Itemj13Addition_funcE10Policy1000EN6thrust24THRUST_300001_SM_1000_NS6detail15normal_iteratorINSA_10device_ptrIS5_EEEEPS5_jS6_S5_S5_N4cuda3std3__410__identityEEEvT0_T1_T2_T3_T4_T6_E12temp_storage+520];
	ld.shared.v2.b32 	{%r23881, %r23882}, [_ZZN3cub18CUB_300001_SM_10006detail6reduce28DeviceReduceSingleTileKernelINS2_10policy_hubI4Itemj13Addition_funcE10Policy1000EN6thrust24THRUST_300001_SM_1000_NS6detail15normal_iteratorINSA_10device_ptrIS5_EEEEPS5_jS6_S5_S5_N4cuda3std3__410__identityEEEvT0_T1_T2_T3_T4_T6_E12temp_storage+512];
	ld.shared.v2.b32 	{%r23883, %r23884}, [_ZZN3cub18CUB_300001_SM_10006detail6reduce28DeviceReduceSingleTileKernelINS2_10policy_hubI4Itemj13Addition_funcE10Policy1000EN6thrust24THRUST_300001_SM_1000_NS6detail15normal_iteratorINSA_10device_ptrIS5_EEEEPS5_jS6_S5_S5_N4cuda3std3__410__identityEEEvT0_T1_T2_T3_T4_T6_E12temp_storage+504];
	ld.shared.v2.b32 	{%r23885, %r23886}, [_ZZN3cub18CUB_300001_SM_10006detail6reduce28DeviceReduceSingleTileKernelINS2_10policy_hubI4Itemj13Addition_funcE10Policy1000EN6thrust24THRUST_300001_SM_1000_NS6detail15normal_iteratorINSA_10device_ptrIS5_EEEEPS5_jS6_S5_S5_N4cuda3std3__410__identityEEEvT0_T1_T2_T3_T4_T6_E12temp_storage+496];
	ld.shared.v2.b32 	{%r23887, %r23888}, [_ZZN3cub18CUB_300001_SM_10006detail6reduce28DeviceReduceSingleTileKernelINS2_10policy_hubI4Itemj13Addition_funcE10Policy1000EN6thrust24THRUST_300001_SM_1000_NS6detail15normal_iteratorINSA_10device_ptrIS5_EEEEPS5_jS6_S5_S5_N4cuda3std3__410__identityEEEvT0_T1_T2_T3_T4_T6_E12temp_storage+488];
	ld.shared.v2.b32 	{%r23889, %r23890}, [_ZZN3cub18CUB_300001_SM_10006detail6reduce28DeviceReduceSingleTileKernelINS2_10policy_hubI4Itemj13Addition_funcE10Policy1000EN6thrust24THRUST_300001_SM_1000_NS6detail15normal_iteratorINSA_10device_ptrIS5_EEEEPS5_jS6_S5_S5_N4cuda3std3__410__identityEEEvT0_T1_T2_T3_T4_T6_E12temp_storage+480];
	ld.shared.v2.b32 	{%r23891, %r23892}, [_ZZN3cub18CUB_300001_SM_10006detail6reduce28DeviceReduceSingleTileKernelINS2_10policy_hubI4Itemj13Addition_funcE10Policy1000EN6thrust24THRUST_300001_SM_1000_NS6detail15normal_iteratorINSA_10device_ptrIS5_EEEEPS5_jS6_S5_S5_N4cuda3std3__410__identityEEEvT0_T1_T2_T3_T4_T6_E12temp_storage+472];
	ld.shared.v2.b32 	{%r23893, %r23894}, [_ZZN3cub18CUB_300001_SM_10006detail6reduce28DeviceReduceSingleTileKernelINS2_10policy_hubI4Itemj13Addition_funcE10Policy1000EN6thrust24THRUST_300001_SM_1000_NS6detail15normal_iteratorINSA_10device_ptrIS5_EEEEPS5_jS6_S5_S5_N4cuda3std3__410__identityEEEvT0_T1_T2_T3_T4_T6_E12temp_storage+464];
	ld.shared.v2.b32 	{%r23895, %r23896}, [_ZZN3cub18CUB_300001_SM_10006detail6reduce28DeviceReduceSingleTileKernelINS2_10policy_hubI4Itemj13Addition_funcE10Policy1000EN6thrust24THRUST_300001_SM_1000_NS6detail15normal_iteratorINSA_10device_ptrIS5_EEEEPS5_jS6_S5_S5_N4cuda3std3__410__identityEEEvT0_T1_T2_T3_T4_T6_E12temp_storage+456];
	ld.shared.v2.b32 	{%r23897, %r23898}, [_ZZN3cub18CUB_300001_SM_10006detail6reduce28DeviceReduceSingleTileKernelINS2_10policy_hubI4Itemj13Addition_funcE10Policy1000EN6thrust24THRUST_300001_SM_1000_NS6detail15normal_iteratorINSA_10device_ptrIS5_EEEEPS5_jS6_S5_S5_N4cuda3std3__410__identityEEEvT0_T1_T2_T3_T4_T6_E12temp_storage+448];
	ld.shared.v2.b32 	{%r23899, %r23900}, [_ZZN3cub18CUB_300001_SM_10006detail6reduce28DeviceReduceSingleTileKernelINS2_10policy_hubI4Itemj13Addition_funcE10Policy1000EN6thrust24THRUST_300001_SM_1000_NS6detail15normal_iteratorINSA_10device_ptrIS5_EEEEPS5_jS6_S5_S5_N4cuda3std3__410__identityEEEvT0_T1_T2_T3_T4_T6_E12temp_storage+440];
	ld.shared.v2.b32 	{%r23901, %r23902}, [_ZZN3cub18CUB_300001_SM_10006detail6reduce28DeviceReduceSingleTileKernelINS2_10policy_hubI4Itemj13Addition_funcE10Policy1000EN6thrust24THRUST_300001_SM_1000_NS6detail15normal_iteratorINSA_10device_ptrIS5_EEEEPS5_jS6_S5_S5_N4cuda3std3__410__identityEEEvT0_T1_T2_T3_T4_T6_E12temp_storage+432];
	ld.shared.v2.b32 	{%r23903, %r23904}, [_ZZN3cub18CUB_300001_SM_10006detail6reduce28DeviceReduceSingleTileKernelINS2_10policy_hubI4Itemj13Addition_funcE10Policy1000EN6thrust24THRUST_300001_SM_1000_NS6detail15normal_iteratorINSA_10device_ptrIS5_EEEEPS5_jS6_S5_S5_N4cuda3std3__410__identityEEEvT0_T1_T2_T3_T4_T6_E12temp_storage+424];
	ld.shared.v2.b32 	{%r23905, %r23906}, [_ZZN3cub18CUB_300001_SM_10006detail6reduce28DeviceReduceSingleTileKernelINS2_10policy_hubI4Itemj13Addition_funcE10Policy1000EN6thrust24THRUST_300001_SM_1000_NS6detail15normal_iteratorINSA_10device_ptrIS5_EEEEPS5_jS6_S5_S5_N4cuda3std3__410__identityEEEvT0_T1_T2_T3_T4_T6_E12temp_storage+416];
	ld.shared.v2.b32 	{%r23907, %r23908}, [_ZZN3cub18CUB_300001_SM_10006detail6reduce28DeviceReduceSingleTileKernelINS2_10policy_hubI4Itemj13Addition_funcE10Policy1000EN6thrust24THRUST_300001_SM_1000_NS6detail15normal_iteratorINSA_10device_ptrIS5_EEEEPS5_jS6_S5_S5_N4cuda3std3__410__identityEEEvT0_T1_T2_T3_T4_T6_E12temp_storage+408];
	ld.shared.v2.b32 	{%r23909, %r23910}, [_ZZN3cub18CUB_300001_SM_10006detail6reduce28DeviceReduceSingleTileKernelINS2_10policy_hubI4Itemj13Addition_funcE10Policy1000EN6thrust24THRUST_300001_SM_1000_NS6detail15normal_iteratorINSA_10device_ptrIS5_EEEEPS5_jS6_S5_S5_N4cuda3std3__410__identityEEEvT0_T1_T2_T3_T4_T6_E12temp_storage+400];
	ld.shared.v2.b32 	{%r23911, %r23912}, [_ZZN3cub18CUB_300001_SM_10006detail6reduce28DeviceReduceSingleTileKernelINS2_10policy_hubI4Itemj13Addition_funcE10Policy1000EN6thrust24THRUST_300001_SM_1000_NS6detail15normal_iteratorINSA_10device_ptrIS5_EEEEPS5_jS6_S5_S5_N4cuda3std3__410__identityEEEvT0_T1_T2_T3_T4_T6_E12temp_storage+392];
	ld.shared.v2.b32 	{%r23913, %r23914}, [_ZZN3cub18CUB_300001_SM_10006detail6reduce28DeviceReduceSingleTileKernelINS2_10policy_hubI4Itemj13Addition_funcE10Policy1000EN6thrust24THRUST_300001_SM_1000_NS6detail15normal_iteratorINSA_10device_ptrIS5_EEEEPS5_jS6_S5_S5_N4cuda3std3__410__identityEEEvT0_T1_T2_T3_T4_T6_E12temp_storage+384];
	ld.shared.v2.b32 	{%r23915, %r23916}, [_ZZN3cub18CUB_300001_SM_10006detail6reduce28DeviceReduceSingleTileKernelINS2_10policy_hubI4Itemj13Addition_funcE10Policy1000EN6thrust24THRUST_300001_SM_1000_NS6detail15normal_iteratorINSA_10device_ptrIS5_EEEEPS5_jS6_S5_S5_N4cuda3std3__410__identityEEEvT0_T1_T2_T3_T4_T6_E12temp_storage+376];
	ld.shared.v2.b32 	{%r23917, %r23918}, [_ZZN3cub18CUB_300001_SM_10006detail6reduce28DeviceReduceSingleTileKernelINS2_10policy_hubI4Itemj13Addition_funcE10Policy1000EN6thrust24THRUST_300001_SM_1000_NS6detail15normal_iteratorINSA_10device_ptrIS5_EEEEPS5_jS6_S5_S5_N4cuda3std3__410__identityEEEvT0_T1_T2_T3_T4_T6_E12temp_storage+368];
	ld.shared.v2.b32 	{%r23919, %r23920}, [_ZZN3cub18CUB_300001_SM_10006detail6reduce28DeviceReduceSingleTileKernelINS2_10policy_hubI4Itemj13Addition_funcE10Policy1000EN6thrust24THRUST_300001_SM_1000_NS6detail15normal_iteratorINSA_10device_ptrIS5_EEEEPS5_jS6_S5_S5_N4cuda3std3__410__identityEEEvT0_T1_T2_T3_T4_T6_E12temp_storage+360];
	ld.shared.v2.b32 	{%r23921, %r23922}, [_ZZN3cub18CUB_300001_SM_10006detail6reduce28DeviceReduceSingleTileKernelINS2_10policy_hubI4Itemj13Addition_funcE10Policy1000EN6thrust24THRUST_300001_SM_1000_NS6detail15normal_iteratorINSA_10device_ptrIS5_EEEEPS5_jS6_S5_S5_N4cuda3std3__410__identityEEEvT0_T1_T2_T3_T4_T6_E12temp_storage+352];
	ld.shared.v2.b32 	{%r23923, %r23924}, [_ZZN3cub18CUB_300001_SM_10006detail6reduce28DeviceReduceSingleTileKernelINS2_10policy_hubI4Itemj13Addition_funcE10Policy1000EN6thrust24THRUST_300001_SM_1000_NS6detail15normal_iteratorINSA_10device_ptrIS5_EEEEPS5_jS6_S5_S5_N4cuda3std3__410__identityEEEvT0_T1_T2_T3_T4_T6_E12temp_storage+344];
	ld.shared.v2.b32 	{%r23925, %r23926}, [_ZZN3cub18CUB_300001_SM_10006detail6reduce28DeviceReduceSingleTileKernelINS2_10policy_hubI4Itemj13Addition_funcE10Policy1000EN6thrust24THRUST_300001_SM_1000_NS6detail15normal_iteratorINSA_10device_ptrIS5_EEEEPS5_jS6_S5_S5_N4cuda3std3__410__identityEEEvT0_T1_T2_T3_T4_T6_E12temp_storage+336];
	ld.shared.v2.b32 	{%r23927, %r23928}, [_ZZN3cub18CUB_300001_SM_10006detail6reduce28DeviceReduceSingleTileKernelINS2_10policy_hubI4Itemj13Addition_funcE10Policy1000EN6thrust24THRUST_300001_SM_1000_NS6detail15normal_iteratorINSA_10device_ptrIS5_EEEEPS5_jS6_S5_S5_N4cuda3std3__410__identityEEEvT0_T1_T2_T3_T4_T6_E12temp_storage+328];
	ld.shared.v2.b32 	{%r23929, %r23930}, [_ZZN3cub18CUB_300001_SM_10006detail6reduce28DeviceReduceSingleTileKernelINS2_10policy_hubI4Itemj13Addition_funcE10Policy1000EN6thrust24THRUST_300001_SM_1000_NS6detail15normal_iteratorINSA_10device_ptrIS5_EEEEPS5_jS6_S5_S5_N4cuda3std3__410__identityEEEvT0_T1_T2_T3_T4_T6_E12temp_storage+320];
	ld.shared.v2.b32 	{%r23931, %r23932}, [_ZZN3cub18CUB_300001_SM_10006detail6reduce28DeviceReduceSingleTileKernelINS2_10policy_hubI4Itemj13Addition_funcE10Policy1000EN6thrust24THRUST_300001_SM_1000_NS6detail15normal_iteratorINSA_10device_ptrIS5_EEEEPS5_jS6_S5_S5_N4cuda3std3__410__identityEEEvT0_T1_T2_T3_T4_T6_E12temp_storage+312];
	ld.shared.v2.b32 	{%r23933, %r23934}, [_ZZN3cub18CUB_300001_SM_10006detail6reduce28DeviceReduceSingleTileKernelINS2_10policy_hubI4Itemj13Addition_funcE10Policy1000EN6thrust24THRUST_300001_SM_1000_NS6detail15normal_iteratorINSA_10device_ptrIS5_EEEEPS5_jS6_S5_S5_N4cuda3std3__410__identityEEEvT0_T1_T2_T3_T4_T6_E12temp_storage+304];
	ld.shared.v2.b32 	{%r23935, %r23936}, [_ZZN3cub18CUB_300001_SM_10006detail6reduce28DeviceReduceSingleTileKernelINS2_10policy_hubI4Itemj13Addition_funcE10Policy1000EN6thrust24THRUST_300001_SM_1000_NS6detail15normal_iteratorINSA_10device_ptrIS5_EEEEPS5_jS6_S5_S5_N4cuda3std3__410__identityEEEvT0_T1_T2_T3_T4_T6_E12temp_storage+296];
	bfe.u32 	%r23937, %r23935, 0, 8;
	cvt.u16.u32 	%rs14359, %r23937;
	ld.shared.f64 	%fd22, [_ZZN3cub18CUB_300001_SM_10006detail6reduce28DeviceReduceSingleTileKernelINS2_10policy_hubI4Itemj13Addition_funcE10Policy1000EN6thrust24THRUST_300001_SM_1000_NS6detail15normal_iteratorINSA_10device_ptrIS5_EEEEPS5_jS6_S5_S5_N4cuda3std3__410__identityEEEvT0_T1_T2_T3_T4_T6_E12temp_storage+288];
	ld.shared.u32 	%r402, [_ZZN3cub18CUB_300001_SM_10006detail6reduce28DeviceReduceSingleTileKernelINS2_10policy_hubI4Itemj13Addition_funcE10Policy1000EN6thrust24THRUST_300001_SM_1000_NS6detail15normal_iteratorINSA_10device_ptrIS5_EEEEPS5_jS6_S5_S5_N4cuda3std3__410__identityEEEvT0_T1_T2_T3_T4_T6_E12temp_storage+280];
	st.local.u32 	[%rd4], %r402;
	st.local.f64 	[%rd4+8], %fd22;
	st.local.v2.b32 	[%rd4+16], {%r23935, %r23936};
	st.local.v2.b32 	[%rd4+24], {%r23933, %r23934};
	st.local.v2.b32 	[%rd4+32], {%r23931, %r23932};
	st.local.v2.b32 	[%rd4+40], {%r23929, %r23930};
	st.local.v2.b32 	[%rd4+48], {%r23927, %r23928};
	st.local.v2.b32 	[%rd4+56], {%r23925, %r23926};
	st.local.v2.b32 	[%rd4+64], {%r23923, %r23924};
	st.local.v2.b32 	[%rd4+72], {%r23921, %r23922};
	st.local.v2.b32 	[%rd4+80], {%r23919, %r23920};
	st.local.v2.b32 	[%rd4+88], {%r23917, %r23918};
	st.local.v2.b32 	[%rd4+96], {%r23915, %r23916};
	st.local.v2.b32 	[%rd4+104], {%r23913, %r23914};
	st.local.v2.b32 	[%rd4+112], {%r23911, %r23912};
	st.local.v2.b32 	[%rd4+120], {%r23909, %r23910};
	st.local.v2.b32 	[%rd4+128], {%r23907, %r23908};
	st.local.v2.b32 	[%rd4+136], {%r23905, %r23906};
	st.local.v2.b32 	[%rd4+144], {%r23903, %r23904};
	st.local.v2.b32 	[%rd4+152], {%r23901, %r23902};
	st.local.v2.b32 	[%rd4+160], {%r23899, %r23900};
	st.local.v2.b32 	[%rd4+168], {%r23897, %r23898};
	st.local.v2.b32 	[%rd4+176], {%r23895, %r23896};
	st.local.v2.b32 	[%rd4+184], {%r23893, %r23894};
	st.local.v2.b32 	[%rd4+192], {%r23891, %r23892};
	st.local.v2.b32 	[%rd4+200], {%r23889, %r23890};
	st.local.v2.b32 	[%rd4+208], {%r23887, %r23888};
	st.local.v2.b32 	[%rd4+216], {%r23885, %r23886};
	st.local.v2.b32 	[%rd4+224], {%r23883, %r23884};
	st.local.v2.b32 	[%rd4+232], {%r23881, %r23882};
	st.local.v2.b32 	[%rd4+240], {%r23879, %r23880};
	st.local.v2.b32 	[%rd4+248], {%r23877, %r23878};
	st.local.v2.b32 	[%rd4+256], {%r23875, %r23876};
	st.local.v2.b32 	[%rd4+264], {%r23873, %r23874};
	st.local.u32 	[%rd3], %r28660;
	st.local.f64 	[%rd3+8], %fd78;
	cvt.u32.u16 	%r23938, %rs13066;
	cvt.u32.u16 	%r23939, %rs13067;
	prmt.b32 	%r23940, %r23939, %r23938, 0x3340U;
	cvt.u32.u16 	%r23941, %rs13068;
	cvt.u32.u16 	%r23942, %rs13069;
	prmt.b32 	%r23943, %r23942, %r23941, 0x3340U;
	prmt.b32 	%r23944, %r23943, %r23940, 0x5410U;
	cvt.u32.u16 	%r23945, %rs13070;
	cvt.u32.u16 	%r23946, %rs13071;
	prmt.b32 	%r23947, %r23946, %r23945, 0x3340U;
	cvt.u32.u16 	%r23948, %rs13072;
	cvt.u32.u16 	%r23949, %rs13073;
	prmt.b32 	%r23950, %r23949, %r23948, 0x3340U;
	prmt.b32 	%r23951, %r23950, %r23947, 0x5410U;
	st.local.v2.b32 	[%rd3+16], {%r23951, %r23944};
	cvt.u32.u16 	%r23952, %rs13058;
	cvt.u32.u16 	%r23953, %rs13059;
	prmt.b32 	%r23954, %r23953, %r23952, 0x3340U;
	cvt.u32.u16 	%r23955, %rs13060;
	cvt.u32.u16 	%r23956, %rs13061;
	prmt.b32 	%r23957, %r23956, %r23955, 0x3340U;
	prmt.b32 	%r23958, %r23957, %r23954, 0x5410U;
	cvt.u32.u16 	%r23959, %rs13062;
	cvt.u32.u16 	%r23960, %rs13063;
	prmt.b32 	%r23961, %r23960, %r23959, 0x3340U;
	cvt.u32.u16 	%r23962, %rs13064;
	cvt.u32.u16 	%r23963, %rs13065;
	prmt.b32 	%r23964, %r23963, %r23962, 0x3340U;
	prmt.b32 	%r23965, %r23964, %r23961, 0x5410U;
	st.local.v2.b32 	[%rd3+24], {%r23965, %r23958};
	cvt.u32.u16 	%r23966, %rs13050;
	cvt.u32.u16 	%r23967, %rs13051;
	prmt.b32 	%r23968, %r23967, %r23966, 0x3340U;
	cvt.u32.u16 	%r23969, %rs13052;
	cvt.u32.u16 	%r23970, %rs13053;
	prmt.b32 	%r23971, %r23970, %r23969, 0x3340U;
	prmt.b32 	%r23972, %r23971, %r23968, 0x5410U;
	cvt.u32.u16 	%r23973, %rs13054;
	cvt.u32.u16 	%r23974, %rs13055;
	prmt.b32 	%r23975, %r23974, %r23973, 0x3340U;
	cvt.u32.u16 	%r23976, %rs13056;
	cvt.u32.u16 	%r23977, %rs13057;
	prmt.b32 	%r23978, %r23977, %r23976, 0x3340U;
	prmt.b32 	%r23979, %r23978, %r23975, 0x5410U;
	st.local.v2.b32 	[%rd3+32], {%r23979, %r23972};
	cvt.u32.u16 	%r23980, %rs13042;
	cvt.u32.u16 	%r23981, %rs13043;
	prmt.b32 	%r23982, %r23981, %r23980, 0x3340U;
	cvt.u32.u16 	%r23983, %rs13044;
	cvt.u32.u16 	%r23984, %rs13045;
	prmt.b32 	%r23985, %r23984, %r23983, 0x3340U;
	prmt.b32 	%r23986, %r23985, %r23982, 0x5410U;
	cvt.u32.u16 	%r23987, %rs13046;
	cvt.u32.u16 	%r23988, %rs13047;
	prmt.b32 	%r23989, %r23988, %r23987, 0x3340U;
	cvt.u32.u16 	%r23990, %rs13048;
	cvt.u32.u16 	%r23991, %rs13049;
	prmt.b32 	%r23992, %r23991, %r23990, 0x3340U;
	prmt.b32 	%r23993, %r23992, %r23989, 0x5410U;
	st.local.v2.b32 	[%rd3+40], {%r23993, %r23986};
	cvt.u32.u16 	%r23994, %rs13034;
	cvt.u32.u16 	%r23995, %rs13035;
	prmt.b32 	%r23996, %r23995, %r23994, 0x3340U;
	cvt.u32.u16 	%r23997, %rs13036;
	cvt.u32.u16 	%r23998, %rs13037;
	prmt.b32 	%r23999, %r23998, %r23997, 0x3340U;
	prmt.b32 	%r24000, %r23999, %r23996, 0x5410U;
	cvt.u32.u16 	%r24001, %rs13038;
	cvt.u32.u16 	%r24002, %rs13039;
	prmt.b32 	%r24003, %r24002, %r24001, 0x3340U;
	cvt.u32.u16 	%r24004, %rs13040;
	cvt.u32.u16 	%r24005, %rs13041;
	prmt.b32 	%r24006, %r24005, %r24004, 0x3340U;
	prmt.b32 	%r24007, %r24006, %r24003, 0x5410U;
	st.local.v2.b32 	[%rd3+48], {%r24007, %r24000};
	cvt.u32.u16 	%r24008, %rs13026;
	cvt.u32.u16 	%r24009, %rs13027;
	prmt.b32 	%r24010, %r24009, %r24008, 0x3340U;
	cvt.u32.u16 	%r24011, %rs13028;
	cvt.u32.u16 	%r24012, %rs13029;
	prmt.b32 	%r24013, %r24012, %r24011, 0x3340U;
	prmt.b32 	%r24014, %r24013, %r24010, 0x5410U;
	cvt.u32.u16 	%r24015, %rs13030;
	cvt.u32.u16 	%r24016, %rs13031;
	prmt.b32 	%r24017, %r24016, %r24015, 0x3340U;
	cvt.u32.u16 	%r24018, %rs13032;
	cvt.u32.u16 	%r24019, %rs13033;
	prmt.b32 	%r24020, %r24019, %r24018, 0x3340U;
	prmt.b32 	%r24021, %r24020, %r24017, 0x5410U;
	st.local.v2.b32 	[%rd3+56], {%r24021, %r24014};
	cvt.u32.u16 	%r24022, %rs13018;
	cvt.u32.u16 	%r24023, %rs13019;
	prmt.b32 	%r24024, %r24023, %r24022, 0x3340U;
	cvt.u32.u16 	%r24025, %rs13020;
	cvt.u32.u16 	%r24026, %rs13021;
	prmt.b32 	%r24027, %r24026, %r24025, 0x3340U;
	prmt.b32 	%r24028, %r24027, %r24024, 0x5410U;
	cvt.u32.u16 	%r24029, %rs13022;
	cvt.u32.u16 	%r24030, %rs13023;
	prmt.b32 	%r24031, %r24030, %r24029, 0x3340U;
	cvt.u32.u16 	%r24032, %rs13024;
	cvt.u32.u16 	%r24033, %rs13025;
	prmt.b32 	%r24034, %r24033, %r24032, 0x3340U;
	prmt.b32 	%r24035, %r24034, %r24031, 0x5410U;
	st.local.v2.b32 	[%rd3+64], {%r24035, %r24028};
	cvt.u32.u16 	%r24036, %rs13010;
	cvt.u32.u16 	%r24037, %rs13011;
	prmt.b32 	%r24038, %r24037, %r24036, 0x3340U;
	cvt.u32.u16 	%r24039, %rs13012;
	cvt.u32.u16 	%r24040, %rs13013;
	prmt.b32 	%r24041, %r24040, %r24039, 0x3340U;
	prmt.b32 	%r24042, %r24041, %r24038, 0x5410U;
	cvt.u32.u16 	%r24043, %rs13014;
	cvt.u32.u16 	%r24044, %rs13015;
	prmt.b32 	%r24045, %r24044, %r24043, 0x3340U;
	cvt.u32.u16 	%r24046, %rs13016;
	cvt.u32.u16 	%r24047, %rs13017;
	prmt.b32 	%r24048, %r24047, %r24046, 0x3340U;
	prmt.b32 	%r24049, %r24048, %r24045, 0x5410U;
	st.local.v2.b32 	[%rd3+72], {%r24049, %r24042};
	cvt.u32.u16 	%r24050, %rs13002;
	cvt.u32.u16 	%r24051, %rs13003;
	prmt.b32 	%r24052, %r24051, %r24050, 0x3340U;
	cvt.u32.u16 	%r24053, %rs13004;
	cvt.u32.u16 	%r24054, %rs13005;
	prmt.b32 	%r24055, %r24054, %r24053, 0x3340U;
	prmt.b32 	%r24056, %r24055, %r24052, 0x5410U;
	cvt.u32.u16 	%r24057, %rs13006;
	cvt.u32.u16 	%r24058, %rs13007;
	prmt.b32 	%r24059, %r24058, %r24057, 0x3340U;
	cvt.u32.u16 	%r24060, %rs13008;
	cvt.u32.u16 	%r24061, %rs13009;
	prmt.b32 	%r24062, %r24061, %r24060, 0x3340U;
	prmt.b32 	%r24063, %r24062, %r24059, 0x5410U;
	st.local.v2.b32 	[%rd3+80], {%r24063, %r24056};
	cvt.u32.u16 	%r24064, %rs12994;
	cvt.u32.u16 	%r24065, %rs12995;
	prmt.b32 	%r24066, %r24065, %r24064, 0x3340U;
	cvt.u32.u16 	%r24067, %rs12996;
	cvt.u32.u16 	%r24068, %rs12997;
	prmt.b32 	%r24069, %r24068, %r24067, 0x3340U;
	prmt.b32 	%r24070, %r24069, %r24066, 0x5410U;
	cvt.u32.u16 	%r24071, %rs12998;
	cvt.u32.u16 	%r24072, %rs12999;
	prmt.b32 	%r24073, %r24072, %r24071, 0x3340U;
	cvt.u32.u16 	%r24074, %rs13000;
	cvt.u32.u16 	%r24075, %rs13001;
	prmt.b32 	%r24076, %r24075, %r24074, 0x3340U;
	prmt.b32 	%r24077, %r24076, %r24073, 0x5410U;
	st.local.v2.b32 	[%rd3+88], {%r24077, %r24070};
	cvt.u32.u16 	%r24078, %rs12986;
	cvt.u32.u16 	%r24079, %rs12987;
	prmt.b32 	%r24080, %r24079, %r24078, 0x3340U;
	cvt.u32.u16 	%r24081, %rs12988;
	cvt.u32.u16 	%r24082, %rs12989;
	prmt.b32 	%r24083, %r24082, %r24081, 0x3340U;
	prmt.b32 	%r24084, %r24083, %r24080, 0x5410U;
	cvt.u32.u16 	%r24085, %rs12990;
	cvt.u32.u16 	%r24086, %rs12991;
	prmt.b32 	%r24087, %r24086, %r24085, 0x3340U;
	cvt.u32.u16 	%r24088, %rs12992;
	cvt.u32.u16 	%r24089, %rs12993;
	prmt.b32 	%r24090, %r24089, %r24088, 0x3340U;
	prmt.b32 	%r24091, %r24090, %r24087, 0x5410U;
	st.local.v2.b32 	[%rd3+96], {%r24091, %r24084};
	cvt.u32.u16 	%r24092, %rs12978;
	cvt.u32.u16 	%r24093, %rs12979;
	prmt.b32 	%r24094, %r24093, %r24092, 0x3340U;
	cvt.u32.u16 	%r24095, %rs12980;
	cvt.u32.u16 	%r24096, %rs12981;
	prmt.b32 	%r24097, %r24096, %r24095, 0x3340U;
	prmt.b32 	%r24098, %r24097, %r24094, 0x5410U;
	cvt.u32.u16 	%r24099, %rs12982;
	cvt.u32.u16 	%r24100, %rs12983;
	prmt.b32 	%r24101, %r24100, %r24099, 0x3340U;
	cvt.u32.u16 	%r24102, %rs12984;
	cvt.u32.u16 	%r24103, %rs12985;
	prmt.b32 	%r24104, %r24103, %r24102, 0x3340U;
	prmt.b32 	%r24105, %r24104, %r24101, 0x5410U;
	st.local.v2.b32 	[%rd3+104], {%r24105, %r24098};
	cvt.u32.u16 	%r24106, %rs12970;
	cvt.u32.u16 	%r24107, %rs12971;
	prmt.b32 	%r24108, %r24107, %r24106, 0x3340U;
	cvt.u32.u16 	%r24109, %rs12972;
	cvt.u32.u16 	%r24110, %rs12973;
	prmt.b32 	%r24111, %r24110, %r24109, 0x3340U;
	prmt.b32 	%r24112, %r24111, %r24108, 0x5410U;
	cvt.u32.u16 	%r24113, %rs12974;
	cvt.u32.u16 	%r24114, %rs12975;
	prmt.b32 	%r24115, %r24114, %r24113, 0x3340U;
	cvt.u32.u16 	%r24116, %rs12976;
	cvt.u32.u16 	%r24117, %rs12977;
	prmt.b32 	%r24118, %r24117, %r24116, 0x3340U;
	prmt.b32 	%r24119, %r24118, %r24115, 0x5410U;
	st.local.v2.b32 	[%rd3+112], {%r24119, %r24112};
	cvt.u32.u16 	%r24120, %rs12962;
	cvt.u32.u16 	%r24121, %rs12963;
	prmt.b32 	%r24122, %r24121, %r24120, 0x3340U;
	cvt.u32.u16 	%r24123, %rs12964;
	cvt.u32.u16 	%r24124, %rs12965;
	prmt.b32 	%r24125, %r24124, %r24123, 0x3340U;
	prmt.b32 	%r24126, %r24125, %r24122, 0x5410U;
	cvt.u32.u16 	%r24127, %rs12966;
	cvt.u32.u16 	%r24128, %rs12967;
	prmt.b32 	%r24129, %r24128, %r24127, 0x3340U;
	cvt.u32.u16 	%r24130, %rs12968;
	cvt.u32.u16 	%r24131, %rs12969;
	prmt.b32 	%r24132, %r24131, %r24130, 0x3340U;
	prmt.b32 	%r24133, %r24132, %r24129, 0x5410U;
	st.local.v2.b32 	[%rd3+120], {%r24133, %r24126};
	cvt.u32.u16 	%r24134, %rs12954;
	cvt.u32.u16 	%r24135, %rs12955;
	prmt.b32 	%r24136, %r24135, %r24134, 0x3340U;
	cvt.u32.u16 	%r24137, %rs12956;
	cvt.u32.u16 	%r24138, %rs12957;
	prmt.b32 	%r24139, %r24138, %r24137, 0x3340U;
	prmt.b32 	%r24140, %r24139, %r24136, 0x5410U;
	cvt.u32.u16 	%r24141, %rs12958;
	cvt.u32.u16 	%r24142, %rs12959;
	prmt.b32 	%r24143, %r24142, %r24141, 0x3340U;
	cvt.u32.u16 	%r24144, %rs12960;
	cvt.u32.u16 	%r24145, %rs12961;
	prmt.b32 	%r24146, %r24145, %r24144, 0x3340U;
	prmt.b32 	%r24147, %r24146, %r24143, 0x5410U;
	st.local.v2.b32 	[%rd3+128], {%r24147, %r24140};
	cvt.u32.u16 	%r24148, %rs12946;
	cvt.u32.u16 	%r24149, %rs12947;
	prmt.b32 	%r24150, %r24149, %r24148, 0x3340U;
	cvt.u32.u16 	%r24151, %rs12948;
	cvt.u32.u16 	%r24152, %rs12949;
	prmt.b32 	%r24153, %r24152, %r24151, 0x3340U;
	prmt.b32 	%r24154, %r24153, %r24150, 0x5410U;
	cvt.u32.u16 	%r24155, %rs12950;
	cvt.u32.u16 	%r24156, %rs12951;
	prmt.b32 	%r24157, %r24156, %r24155, 0x3340U;
	cvt.u32.u16 	%r24158, %rs12952;
	cvt.u32.u16 	%r24159, %rs12953;
	prmt.b32 	%r24160, %r24159, %r24158, 0x3340U;
	prmt.b32 	%r24161, %r24160, %r24157, 0x5410U;
	st.local.v2.b32 	[%rd3+136], {%r24161, %r24154};
	cvt.u32.u16 	%r24162, %rs12938;
	cvt.u32.u16 	%r24163, %rs12939;
	prmt.b32 	%r24164, %r24163, %r24162, 0x3340U;
	cvt.u32.u16 	%r24165, %rs12940;
	cvt.u32.u16 	%r24166, %rs12941;
	prmt.b32 	%r24167, %r24166, %r24165, 0x3340U;
	prmt.b32 	%r24168, %r24167, %r24164, 0x5410U;
	cvt.u32.u16 	%r24169, %rs12942;
	cvt.u32.u16 	%r24170, %rs12943;
	prmt.b32 	%r24171, %r24170, %r24169, 0x3340U;
	cvt.u32.u16 	%r24172, %rs12944;
	cvt.u32.u16 	%r24173, %rs12945;
	prmt.b32 	%r24174, %r24173, %r24172, 0x3340U;
	prmt.b32 	%r24175, %r24174, %r24171, 0x5410U;
	st.local.v2.b32 	[%rd3+144], {%r24175, %r24168};
	cvt.u32.u16 	%r24176, %rs12930;
	cvt.u32.u16 	%r24177, %rs12931;
	prmt.b32 	%r24178, %r24177, %r24176, 0x3340U;
	cvt.u32.u16 	%r24179, %rs12932;
	cvt.u32.u16 	%r24180, %rs12933;
	prmt.b32 	%r24181, %r24180, %r24179, 0x3340U;
	prmt.b32 	%r24182, %r24181, %r24178, 0x5410U;
	cvt.u32.u16 	%r24183, %rs12934;
	cvt.u32.u16 	%r24184, %rs12935;
	prmt.b32 	%r24185, %r24184, %r24183, 0x3340U;
	cvt.u32.u16 	%r24186, %rs12936;
	cvt.u32.u16 	%r24187, %rs12937;
	prmt.b32 	%r24188, %r24187, %r24186, 0x3340U;
	prmt.b32 	%r24189, %r24188, %r24185, 0x5410U;
	st.local.v2.b32 	[%rd3+152], {%r24189, %r24182};
	cvt.u32.u16 	%r24190, %rs12922;
	cvt.u32.u16 	%r24191, %rs12923;
	prmt.b32 	%r24192, %r24191, %r24190, 0x3340U;
	cvt.u32.u16 	%r24193, %rs12924;
	cvt.u32.u16 	%r24194, %rs12925;
	prmt.b32 	%r24195, %r24194, %r24193, 0x3340U;
	prmt.b32 	%r24196, %r24195, %r24192, 0x5410U;
	cvt.u32.u16 	%r24197, %rs12926;
	cvt.u32.u16 	%r24198, %rs12927;
	prmt.b32 	%r24199, %r24198, %r24197, 0x3340U;
	cvt.u32.u16 	%r24200, %rs12928;
	cvt.u32.u16 	%r24201, %rs12929;
	prmt.b32 	%r24202, %r24201, %r24200, 0x3340U;
	prmt.b32 	%r24203, %r24202, %r24199, 0x5410U;
	st.local.v2.b32 	[%rd3+160], {%r24203, %r24196};
	cvt.u32.u16 	%r24204, %rs12914;
	cvt.u32.u16 	%r24205, %rs12915;
	prmt.b32 	%r24206, %r24205, %r24204, 0x3340U;
	cvt.u32.u16 	%r24207, %rs12916;
	cvt.u32.u16 	%r24208, %rs12917;
	prmt.b32 	%r24209, %r24208, %r24207, 0x3340U;
	prmt.b32 	%r24210, %r24209, %r24206, 0x5410U;
	cvt.u32.u16 	%r24211, %rs12918;
	cvt.u32.u16 	%r24212, %rs12919;
	prmt.b32 	%r24213, %r24212, %r24211, 0x3340U;
	cvt.u32.u16 	%r24214, %rs12920;
	cvt.u32.u16 	%r24215, %rs12921;
	prmt.b32 	%r24216, %r24215, %r24214, 0x3340U;
	prmt.b32 	%r24217, %r24216, %r24213, 0x5410U;
	st.local.v2.b32 	[%rd3+168], {%r24217, %r24210};
	cvt.u32.u16 	%r24218, %rs12906;
	cvt.u32.u16 	%r24219, %rs12907;
	prmt.b32 	%r24220, %r24219, %r24218, 0x3340U;
	cvt.u32.u16 	%r24221, %rs12908;
	cvt.u32.u16 	%r24222, %rs12909;
	prmt.b32 	%r24223, %r24222, %r24221, 0x3340U;
	prmt.b32 	%r24224, %r24223, %r24220, 0x5410U;
	cvt.u32.u16 	%r24225, %rs12910;
	cvt.u32.u16 	%r24226, %rs12911;
	prmt.b32 	%r24227, %r24226, %r24225, 0x3340U;
	cvt.u32.u16 	%r24228, %rs12912;
	cvt.u32.u16 	%r24229, %rs12913;
	prmt.b32 	%r24230, %r24229, %r24228, 0x3340U;
	prmt.b32 	%r24231, %r24230, %r24227, 0x5410U;
	st.local.v2.b32 	[%rd3+176], {%r24231, %r24224};
	cvt.u32.u16 	%r24232, %rs12898;
	cvt.u32.u16 	%r24233, %rs12899;
	prmt.b32 	%r24234, %r24233, %r24232, 0x3340U;
	cvt.u32.u16 	%r24235, %rs12900;
	cvt.u32.u16 	%r24236, %rs12901;
	prmt.b32 	%r24237, %r24236, %r24235, 0x3340U;
	prmt.b32 	%r24238, %r24237, %r24234, 0x5410U;
	cvt.u32.u16 	%r24239, %rs12902;
	cvt.u32.u16 	%r24240, %rs12903;
	prmt.b32 	%r24241, %r24240, %r24239, 0x3340U;
	cvt.u32.u16 	%r24242, %rs12904;
	cvt.u32.u16 	%r24243, %rs12905;
	prmt.b32 	%r24244, %r24243, %r24242, 0x3340U;
	prmt.b32 	%r24245, %r24244, %r24241, 0x5410U;
	st.local.v2.b32 	[%rd3+184], {%r24245, %r24238};
	cvt.u32.u16 	%r24246, %rs12890;
	cvt.u32.u16 	%r24247, %rs12891;
	prmt.b32 	%r24248, %r24247, %r24246, 0x3340U;
	cvt.u32.u16 	%r24249, %rs12892;
	cvt.u32.u16 	%r24250, %rs12893;
	prmt.b32 	%r24251, %r24250, %r24249, 0x3340U;
	prmt.b32 	%r24252, %r24251, %r24248, 0x5410U;
	cvt.u32.u16 	%r24253, %rs12894;
	cvt.u32.u16 	%r24254, %rs12895;
	prmt.b32 	%r24255, %r24254, %r24253, 0x3340U;
	cvt.u32.u16 	%r24256, %rs12896;
	cvt.u32.u16 	%r24257, %rs12897;
	prmt.b32 	%r24258, %r24257, %r24256, 0x3340U;
	prmt.b32 	%r24259, %r24258, %r24255, 0x5410U;
	st.local.v2.b32 	[%rd3+192], {%r24259, %r24252};
	cvt.u32.u16 	%r24260, %rs12882;
	cvt.u32.u16 	%r24261, %rs12883;
	prmt.b32 	%r24262, %r24261, %r24260, 0x3340U;
	cvt.u32.u16 	%r24263, %rs12884;
	cvt.u32.u16 	%r24264, %rs12885;
	prmt.b32 	%r24265, %r24264, %r24263, 0x3340U;
	prmt.b32 	%r24266, %r24265, %r24262, 0x5410U;
	cvt.u32.u16 	%r24267, %rs12886;
	cvt.u32.u16 	%r24268, %rs12887;
	prmt.b32 	%r24269, %r24268, %r24267, 0x3340U;
	cvt.u32.u16 	%r24270, %rs12888;
	cvt.u32.u16 	%r24271, %rs12889;
	prmt.b32 	%r24272, %r24271, %r24270, 0x3340U;
	prmt.b32 	%r24273, %r24272, %r24269, 0x5410U;
	st.local.v2.b32 	[%rd3+200], {%r24273, %r24266};
	cvt.u32.u16 	%r24274, %rs12874;
	cvt.u32.u16 	%r24275, %rs12875;
	prmt.b32 	%r24276, %r24275, %r24274, 0x3340U;
	cvt.u32.u16 	%r24277, %rs12876;
	cvt.u32.u16 	%r24278, %rs12877;
	prmt.b32 	%r24279, %r24278, %r24277, 0x3340U;
	prmt.b32 	%r24280, %r24279, %r24276, 0x5410U;
	cvt.u32.u16 	%r24281, %rs12878;
	cvt.u32.u16 	%r24282, %rs12879;
	prmt.b32 	%r24283, %r24282, %r24281, 0x3340U;
	cvt.u32.u16 	%r24284, %rs12880;
	cvt.u32.u16 	%r24285, %rs12881;
	prmt.b32 	%r24286, %r24285, %r24284, 0x3340U;
	prmt.b32 	%r24287, %r24286, %r24283, 0x5410U;
	st.local.v2.b32 	[%rd3+208], {%r24287, %r24280};
	cvt.u32.u16 	%r24288, %rs12866;
	cvt.u32.u16 	%r24289, %rs12867;
	prmt.b32 	%r24290, %r24289, %r24288, 0x3340U;
	cvt.u32.u16 	%r24291, %rs12868;
	cvt.u32.u16 	%r24292, %rs12869;
	prmt.b32 	%r24293, %r24292, %r24291, 0x3340U;
	prmt.b32 	%r24294, %r24293, %r24290, 0x5410U;
	cvt.u32.u16 	%r24295, %rs12870;
	cvt.u32.u16 	%r24296, %rs12871;
	prmt.b32 	%r24297, %r24296, %r24295, 0x3340U;
	cvt.u32.u16 	%r24298, %rs12872;
	cvt.u32.u16 	%r24299, %rs12873;
	prmt.b32 	%r24300, %r24299, %r24298, 0x3340U;
	prmt.b32 	%r24301, %r24300, %r24297, 0x5410U;
	st.local.v2.b32 	[%rd3+216], {%r24301, %r24294};
	cvt.u32.u16 	%r24302, %rs12858;
	cvt.u32.u16 	%r24303, %rs12859;
	prmt.b32 	%r24304, %r24303, %r24302, 0x3340U;
	cvt.u32.u16 	%r24305, %rs12860;
	cvt.u32.u16 	%r24306, %rs12861;
	prmt.b32 	%r24307, %r24306, %r24305, 0x3340U;
	prmt.b32 	%r24308, %r24307, %r24304, 0x5410U;
	cvt.u32.u16 	%r24309, %rs12862;
	cvt.u32.u16 	%r24310, %rs12863;
	prmt.b32 	%r24311, %r24310, %r24309, 0x3340U;
	cvt.u32.u16 	%r24312, %rs12864;
	cvt.u32.u16 	%r24313, %rs12865;
	prmt.b32 	%r24314, %r24313, %r24312, 0x3340U;
	prmt.b32 	%r24315, %r24314, %r24311, 0x5410U;
	st.local.v2.b32 	[%rd3+224], {%r24315, %r24308};
	cvt.u32.u16 	%r24316, %rs12850;
	cvt.u32.u16 	%r24317, %rs12851;
	prmt.b32 	%r24318, %r24317, %r24316, 0x3340U;
	cvt.u32.u16 	%r24319, %rs12852;
	cvt.u32.u16 	%r24320, %rs12853;
	prmt.b32 	%r24321, %r24320, %r24319, 0x3340U;
	prmt.b32 	%r24322, %r24321, %r24318, 0x5410U;
	cvt.u32.u16 	%r24323, %rs12854;
	cvt.u32.u16 	%r24324, %rs12855;
	prmt.b32 	%r24325, %r24324, %r24323, 0x3340U;
	cvt.u32.u16 	%r24326, %rs12856;
	cvt.u32.u16 	%r24327, %rs12857;
	prmt.b32 	%r24328, %r24327, %r24326, 0x3340U;
	prmt.b32 	%r24329, %r24328, %r24325, 0x5410U;
	st.local.v2.b32 	[%rd3+232], {%r24329, %r24322};
	cvt.u32.u16 	%r24330, %rs12842;
	cvt.u32.u16 	%r24331, %rs12843;
	prmt.b32 	%r24332, %r24331, %r24330, 0x3340U;
	cvt.u32.u16 	%r24333, %rs12844;
	cvt.u32.u16 	%r24334, %rs12845;
	prmt.b32 	%r24335, %r24334, %r24333, 0x3340U;
	prmt.b32 	%r24336, %r24335, %r24332, 0x5410U;
	cvt.u32.u16 	%r24337, %rs12846;
	cvt.u32.u16 	%r24338, %rs12847;
	prmt.b32 	%r24339, %r24338, %r24337, 0x3340U;
	cvt.u32.u16 	%r24340, %rs12848;
	cvt.u32.u16 	%r24341, %rs12849;
	prmt.b32 	%r24342, %r24341, %r24340, 0x3340U;
	prmt.b32 	%r24343, %r24342, %r24339, 0x5410U;
	st.local.v2.b32 	[%rd3+240], {%r24343, %r24336};
	cvt.u32.u16 	%r24344, %rs12834;
	cvt.u32.u16 	%r24345, %rs12835;
	prmt.b32 	%r24346, %r24345, %r24344, 0x3340U;
	cvt.u32.u16 	%r24347, %rs12836;
	cvt.u32.u16 	%r24348, %rs12837;
	prmt.b32 	%r24349, %r24348, %r24347, 0x3340U;
	prmt.b32 	%r24350, %r24349, %r24346, 0x5410U;
	cvt.u32.u16 	%r24351, %rs12838;
	cvt.u32.u16 	%r24352, %rs12839;
	prmt.b32 	%r24353, %r24352, %r24351, 0x3340U;
	cvt.u32.u16 	%r24354, %rs12840;
	cvt.u32.u16 	%r24355, %rs12841;
	prmt.b32 	%r24356, %r24355, %r24354, 0x3340U;
	prmt.b32 	%r24357, %r24356, %r24353, 0x5410U;
	st.local.v2.b32 	[%rd3+248], {%r24357, %r24350};
	cvt.u32.u16 	%r24358, %rs12826;
	cvt.u32.u16 	%r24359, %rs12827;
	prmt.b32 	%r24360, %r24359, %r24358, 0x3340U;
	cvt.u32.u16 	%r24361, %rs12828;
	cvt.u32.u16 	%r24362, %rs12829;
	prmt.b32 	%r24363, %r24362, %r24361, 0x3340U;
	prmt.b32 	%r24364, %r24363, %r24360, 0x5410U;
	cvt.u32.u16 	%r24365, %rs12830;
	cvt.u32.u16 	%r24366, %rs12831;
	prmt.b32 	%r24367, %r24366, %r24365, 0x3340U;
	cvt.u32.u16 	%r24368, %rs12832;
	cvt.u32.u16 	%r24369, %rs12833;
	prmt.b32 	%r24370, %r24369, %r24368, 0x3340U;
	prmt.b32 	%r24371, %r24370, %r24367, 0x5410U;
	st.local.v2.b32 	[%rd3+256], {%r24371, %r24364};
	cvt.u32.u16 	%r24372, %rs12818;
	cvt.u32.u16 	%r24373, %rs12819;
	prmt.b32 	%r24374, %r24373, %r24372, 0x3340U;
	cvt.u32.u16 	%r24375, %rs12820;
	cvt.u32.u16 	%r24376, %rs12821;
	prmt.b32 	%r24377, %r24376, %r24375, 0x3340U;
	prmt.b32 	%r24378, %r24377, %r24374, 0x5410U;
	cvt.u32.u16 	%r24379, %rs12822;
	cvt.u32.u16 	%r24380, %rs12823;
	prmt.b32 	%r24381, %r24380, %r24379, 0x3340U;
	cvt.u32.u16 	%r24382, %rs12824;
	cvt.u32.u16 	%r24383, %rs12825;
	prmt.b32 	%r24384, %r24383, %r24382, 0x3340U;
	prmt.b32 	%r24385, %r24384, %r24381, 0x5410U;
	st.local.v2.b32 	[%rd3+264], {%r24385, %r24378};
	mov.b32 	%r28686, 0;
$L__BB1_54:
	mov.u32 	%r28689, %r28686;
	cvt.u64.u32 	%rd193, %r28689;
	add.s64 	%rd194, %rd3, %rd193;
	ld.local.u8 	%rs12287, [%rd194+16];
	setp.ne.s16 	%p86, %rs12287, 0;
	add.s32 	%r28686, %r28689, 1;
	@%p86 bra 	$L__BB1_54;
	and.b16  	%rs12288, %rs14359, 255;
	setp.eq.s16 	%p87, %rs12288, 0;
	@%p87 bra 	$L__BB1_58;
	mov.b32 	%r28687, 0;
$L__BB1_57:
	cvt.u64.u32 	%rd195, %r28689;
	add.s64 	%rd196, %rd3, %rd195;
	st.local.u8 	[%rd196+16], %rs14359;
	add.s32 	%r28689, %r28689, 1;
	add.s32 	%r408, %r28687, 1;
	cvt.u64.u32 	%rd197, %r28687;
	add.s64 	%rd198, %rd4, %rd197;
	ld.local.u8 	%rs14359, [%rd198+17];
	setp.ne.s16 	%p88, %rs14359, 0;
	mov.u32 	%r28687, %r408;
	@%p88 bra 	$L__BB1_57;
$L__BB1_58:
	cvt.u64.u32 	%rd199, %r28689;
	add.s64 	%rd200, %rd3, %rd199;
	mov.b16 	%rs12289, 0;
	st.local.u8 	[%rd200+16], %rs12289;
	add.s32 	%r28660, %r28660, %r402;
	st.local.u32 	[%rd3], %r28660;
	add.f64 	%fd78, %fd22, %fd78;
	st.local.f64 	[%rd3+8], %fd78;
	ld.local.v2.b32 	{%r24387, %r24388}, [%rd3+16];
	bfe.u32 	%r24389, %r24387, 0, 8;
	cvt.u16.u32 	%rs13073, %r24389;
	bfe.u32 	%r24390, %r24387, 8, 8;
	cvt.u16.u32 	%rs13072, %r24390;
	bfe.u32 	%r24391, %r24387, 16, 8;
	cvt.u16.u32 	%rs13071, %r24391;
	bfe.u32 	%r24392, %r24387, 24, 8;
	cvt.u16.u32 	%rs13070, %r24392;
	bfe.u32 	%r24393, %r24388, 0, 8;
	cvt.u16.u32 	%rs13069, %r24393;
	bfe.u32 	%r24394, %r24388, 8, 8;
	cvt.u16.u32 	%rs13068, %r24394;
	bfe.u32 	%r24395, %r24388, 16, 8;
	cvt.u16.u32 	%rs13067, %r24395;
	bfe.u32 	%r24396, %r24388, 24, 8;
	cvt.u16.u32 	%rs13066, %r24396;
	ld.local.v2.b32 	{%r24397, %r24398}, [%rd3+24];
	bfe.u32 	%r24399, %r24397, 0, 8;
	cvt.u16.u32 	%rs13065, %r24399;
	bfe.u32 	%r24400, %r24397, 8, 8;
	cvt.u16.u32 	%rs13064, %r24400;
	bfe.u32 	%r24401, %r24397, 16, 8;
	cvt.u16.u32 	%rs13063, %r24401;
	bfe.u32 	%r24402, %r24397, 24, 8;
	cvt.u16.u32 	%rs13062, %r24402;
	bfe.u32 	%r24403, %r24398, 0, 8;
	cvt.u16.u32 	%rs13061, %r24403;
	bfe.u32 	%r24404, %r24398, 8, 8;
	cvt.u16.u32 	%rs13060, %r24404;
	bfe.u32 	%r24405, %r24398, 16, 8;
	cvt.u16.u32 	%rs13059, %r24405;
	bfe.u32 	%r24406, %r24398, 24, 8;
	cvt.u16.u32 	%rs13058, %r24406;
	ld.local.v2.b32 	{%r24407, %r24408}, [%rd3+32];
	bfe.u32 	%r24409, %r24407, 0, 8;
	cvt.u16.u32 	%rs13057, %r24409;
	bfe.u32 	%r24410, %r24407, 8, 8;
	cvt.u16.u32 	%rs13056, %r24410;
	bfe.u32 	%r24411, %r24407, 16, 8;
	cvt.u16.u32 	%rs13055, %r24411;
	bfe.u32 	%r24412, %r24407, 24, 8;
	cvt.u16.u32 	%rs13054, %r24412;
	bfe.u32 	%r24413, %r24408, 0, 8;
	cvt.u16.u32 	%rs13053, %r24413;
	bfe.u32 	%r24414, %r24408, 8, 8;
	cvt.u16.u32 	%rs13052, %r24414;
	bfe.u32 	%r24415, %r24408, 16, 8;
	cvt.u16.u32 	%rs13051, %r24415;
	bfe.u32 	%r24416, %r24408, 24, 8;
	cvt.u16.u32 	%rs13050, %r24416;
	ld.local.v2.b32 	{%r24417, %r24418}, [%rd3+40];
	bfe.u32 	%r24419, %r24417, 0, 8;
	cvt.u16.u32 	%rs13049, %r24419;
	bfe.u32 	%r24420, %r24417, 8, 8;
	cvt.u16.u32 	%rs13048, %r24420;
	bfe.u32 	%r24421, %r24417, 16, 8;
	cvt.u16.u32 	%rs13047, %r24421;
	bfe.u32 	%r24422, %r24417, 24, 8;
	cvt.u16.u32 	%rs13046, %r24422;
	bfe.u32 	%r24423, %r24418, 0, 8;
	cvt.u16.u32 	%rs13045, %r24423;
	bfe.u32 	%r24424, %r24418, 8, 8;
	cvt.u16.u32 	%rs13044, %r24424;
	bfe.u32 	%r24425, %r24418, 16, 8;
	cvt.u16.u32 	%rs13043, %r24425;
	bfe.u32 	%r24426, %r24418, 24, 8;
	cvt.u16.u32 	%rs13042, %r24426;
	ld.local.v2.b32 	{%r24427, %r24428}, [%rd3+48];
	bfe.u32 	%r24429, %r24427, 0, 8;
	cvt.u16.u32 	%rs13041, %r24429;
	bfe.u32 	%r24430, %r24427, 8, 8;
	cvt.u16.u32 	%rs13040, %r24430;
	bfe.u32 	%r24431, %r24427, 16, 8;
	cvt.u16.u32 	%rs13039, %r24431;
	bfe.u32 	%r24432, %r24427, 24, 8;
	cvt.u16.u32 	%rs13038, %r24432;
	bfe.u32 	%r24433, %r24428, 0, 8;
	cvt.u16.u32 	%rs13037, %r24433;
	bfe.u32 	%r24434, %r24428, 8, 8;
	cvt.u16.u32 	%rs13036, %r24434;
	bfe.u32 	%r24435, %r24428, 16, 8;
	cvt.u16.u32 	%rs13035, %r24435;
	bfe.u32 	%r24436, %r24428, 24, 8;
	cvt.u16.u32 	%rs13034, %r24436;
	ld.local.v2.b32 	{%r24437, %r24438}, [%rd3+56];
	bfe.u32 	%r24439, %r24437, 0, 8;
	cvt.u16.u32 	%rs13033, %r24439;
	bfe.u32 	%r24440, %r24437, 8, 8;
	cvt.u16.u32 	%rs13032, %r24440;
	bfe.u32 	%r24441, %r24437, 16, 8;
	cvt.u16.u32 	%rs13031, %r24441;
	bfe.u32 	%r24442, %r24437, 24, 8;
	cvt.u16.u32 	%rs13030, %r24442;
	bfe.u32 	%r24443, %r24438, 0, 8;
	cvt.u16.u32 	%rs13029, %r24443;
	bfe.u32 	%r24444, %r24438, 8, 8;
	cvt.u16.u32 	%rs13028, %r24444;
	bfe.u32 	%r24445, %r24438, 16, 8;
	cvt.u16.u32 	%rs13027, %r24445;
	bfe.u32 	%r24446, %r24438, 24, 8;
	cvt.u16.u32 	%rs13026, %r24446;
	ld.local.v2.b32 	{%r24447, %r24448}, [%rd3+64];
	bfe.u32 	%r24449, %r24447, 0, 8;
	cvt.u16.u32 	%rs13025, %r24449;
	bfe.u32 	%r24450, %r24447, 8, 8;
	cvt.u16.u32 	%rs13024, %r24450;
	bfe.u32 	%r24451, %r24447, 16, 8;
	cvt.u16.u32 	%rs13023, %r24451;
	bfe.u32 	%r24452, %r24447, 24, 8;
	cvt.u16.u32 	%rs13022, %r24452;
	bfe.u32 	%r24453, %r24448, 0, 8;
	cvt.u16.u32 	%rs13021, %r24453;
	bfe.u32 	%r24454, %r24448, 8, 8;
	cvt.u16.u32 	%rs13020, %r24454;
	bfe.u32 	%r24455, %r24448, 16, 8;
	cvt.u16.u32 	%rs13019, %r24455;
	bfe.u32 	%r24456, %r24448, 24, 8;
	cvt.u16.u32 	%rs13018, %r24456;
	ld.local.v2.b32 	{%r24457, %r24458}, [%rd3+72];
	bfe.u32 	%r24459, %r24457, 0, 8;
	cvt.u16.u32 	%rs13017, %r24459;
	bfe.u32 	%r24460, %r24457, 8, 8;
	cvt.u16.u32 	%rs13016, %r24460;
	bfe.u32 	%r24461, %r24457, 16, 8;
	cvt.u16.u32 	%rs13015, %r24461;
	bfe.u32 	%r24462, %r24457, 24, 8;
	cvt.u16.u32 	%rs13014, %r24462;
	bfe.u32 	%r24463, %r24458, 0, 8;
	cvt.u16.u32 	%rs13013, %r24463;
	bfe.u32 	%r24464, %r24458, 8, 8;
	cvt.u16.u32 	%rs13012, %r24464;
	bfe.u32 	%r24465, %r24458, 16, 8;
	cvt.u16.u32 	%rs13011, %r24465;
	bfe.u32 	%r24466, %r24458, 24, 8;
	cvt.u16.u32 	%rs13010, %r24466;
	ld.local.v2.b32 	{%r24467, %r24468}, [%rd3+80];
	bfe.u32 	%r24469, %r24467, 0, 8;
	cvt.u16.u32 	%rs13009, %r24469;
	bfe.u32 	%r24470, %r24467, 8, 8;
	cvt.u16.u32 	%rs13008, %r24470;
	bfe.u32 	%r24471, %r24467, 16, 8;
	cvt.u16.u32 	%rs13007, %r24471;
	bfe.u32 	%r24472, %r24467, 24, 8;
	cvt.u16.u32 	%rs13006, %r24472;
	bfe.u32 	%r24473, %r24468, 0, 8;
	cvt.u16.u32 	%rs13005, %r24473;
	bfe.u32 	%r24474, %r24468, 8, 8;
	cvt.u16.u32 	%rs13004, %r24474;
	bfe.u32 	%r24475, %r24468, 16, 8;
	cvt.u16.u32 	%rs13003, %r24475;
	bfe.u32 	%r24476, %r24468, 24, 8;
	cvt.u16.u32 	%rs13002, %r24476;
	ld.local.v2.b32 	{%r24477, %r24478}, [%rd3+88];
	bfe.u32 	%r24479, %r24477, 0, 8;
	cvt.u16.u32 	%rs13001, %r24479;
	bfe.u32 	%r24480, %r24477, 8, 8;
	cvt.u16.u32 	%rs13000, %r24480;
	bfe.u32 	%r24481, %r24477, 16, 8;
	cvt.u16.u32 	%rs12999, %r24481;
	bfe.u32 	%r24482, %r24477, 24, 8;
	cvt.u16.u32 	%rs12998, %r24482;
	bfe.u32 	%r24483, %r24478, 0, 8;
	cvt.u16.u32 	%rs12997, %r24483;
	bfe.u32 	%r24484, %r24478, 8, 8;
	cvt.u16.u32 	%rs12996, %r24484;
	bfe.u32 	%r24485, %r24478, 16, 8;
	cvt.u16.u32 	%rs12995, %r24485;
	bfe.u32 	%r24486, %r24478, 24, 8;
	cvt.u16.u32 	%rs12994, %r24486;
	ld.local.v2.b32 	{%r24487, %r24488}, [%rd3+96];
	bfe.u32 	%r24489, %r24487, 0, 8;
	cvt.u16.u32 	%rs12993, %r24489;
	bfe.u32 	%r24490, %r24487, 8, 8;
	cvt.u16.u32 	%rs12992, %r24490;
	bfe.u32 	%r24491, %r24487, 16, 8;
	cvt.u16.u32 	%rs12991, %r24491;
	bfe.u32 	%r24492, %r24487, 24, 8;
	cvt.u16.u32 	%rs12990, %r24492;
	bfe.u32 	%r24493, %r24488, 0, 8;
	cvt.u16.u32 	%rs12989, %r24493;
	bfe.u32 	%r24494, %r24488, 8, 8;
	cvt.u16.u32 	%rs12988, %r24494;
	bfe.u32 	%r24495, %r24488, 16, 8;
	cvt.u16.u32 	%rs12987, %r24495;
	bfe.u32 	%r24496, %r24488, 24, 8;
	cvt.u16.u32 	%rs12986, %r24496;
	ld.local.v2.b32 	{%r24497, %r24498}, [%rd3+104];
	bfe.u32 	%r24499, %r24497, 0, 8;
	cvt.u16.u32 	%rs12985, %r24499;
	bfe.u32 	%r24500, %r24497, 8, 8;
	cvt.u16.u32 	%rs12984, %r24500;
	bfe.u32 	%r24501, %r24497, 16, 8;
	cvt.u16.u32 	%rs12983, %r24501;
	bfe.u32 	%r24502, %r24497, 24, 8;
	cvt.u16.u32 	%rs12982, %r24502;
	bfe.u32 	%r24503, %r24498, 0, 8;
	cvt.u16.u32 	%rs12981, %r24503;
	bfe.u32 	%r24504, %r24498, 8, 8;
	cvt.u16.u32 	%rs12980, %r24504;
	bfe.u32 	%r24505, %r24498, 16, 8;
	cvt.u16.u32 	%rs12979, %r24505;
	bfe.u32 	%r24506, %r24498, 24, 8;
	cvt.u16.u32 	%rs12978, %r24506;
	ld.local.v2.b32 	{%r24507, %r24508}, [%rd3+112];
	bfe.u32 	%r24509, %r24507, 0, 8;
	cvt.u16.u32 	%rs12977, %r24509;
	bfe.u32 	%r24510, %r24507, 8, 8;
	cvt.u16.u32 	%rs12976, %r24510;
	bfe.u32 	%r24511, %r24507, 16, 8;
	cvt.u16.u32 	%rs12975, %r24511;
	bfe.u32 	%r24512, %r24507, 24, 8;
	cvt.u16.u32 	%rs12974, %r24512;
	bfe.u32 	%r24513, %r24508, 0, 8;
	cvt.u16.u32 	%rs12973, %r24513;
	bfe.u32 	%r24514, %r24508, 8, 8;
	cvt.u16.u32 	%rs12972, %r24514;
	bfe.u32 	%r24515, %r24508, 16, 8;
	cvt.u16.u32 	%rs12971, %r24515;
	bfe.u32 	%r24516, %r24508, 24, 8;
	cvt.u16.u32 	%rs12970, %r24516;
	ld.local.v2.b32 	{%r24517, %r24518}, [%rd3+120];
	bfe.u32 	%r24519, %r24517, 0, 8;
	cvt.u16.u32 	%rs12969, %r24519;
	bfe.u32 	%r24520, %r24517, 8, 8;
	cvt.u16.u32 	%rs12968, %r24520;
	bfe.u32 	%r24521, %r24517, 16, 8;
	cvt.u16.u32 	%rs12967, %r24521;
	bfe.u32 	%r24522, %r24517, 24, 8;
	cvt.u16.u32 	%rs12966, %r24522;
	bfe.u32 	%r24523, %r24518, 0, 8;
	cvt.u16.u32 	%rs12965, %r24523;
	bfe.u32 	%r24524, %r24518, 8, 8;
	cvt.u16.u32 	%rs12964, %r24524;
	bfe.u32 	%r24525, %r24518, 16, 8;
	cvt.u16.u32 	%rs12963, %r24525;
	bfe.u32 	%r24526, %r24518, 24, 8;
	cvt.u16.u32 	%rs12962, %r24526;
	ld.local.v2.b32 	{%r24527, %r24528}, [%rd3+128];
	bfe.u32 	%r24529, %r24527, 0, 8;
	cvt.u16.u32 	%rs12961, %r24529;
	bfe.u32 	%r24530, %r24527, 8, 8;
	cvt.u16.u32 	%rs12960, %r24530;
	bfe.u32 	%r24531, %r24527, 16, 8;
	cvt.u16.u32 	%rs12959, %r24531;
	bfe.u32 	%r24532, %r24527, 24, 8;
	cvt.u16.u32 	%rs12958, %r24532;
	bfe.u32 	%r24533, %r24528, 0, 8;
	cvt.u16.u32 	%rs12957, %r24533;
	bfe.u32 	%r24534, %r24528, 8, 8;
	cvt.u16.u32 	%rs12956, %r24534;
	bfe.u32 	%r24535, %r24528, 16, 8;
	cvt.u16.u32 	%rs12955, %r24535;
	bfe.u32 	%r24536, %r24528, 24, 8;
	cvt.u16.u32 	%rs12954, %r24536;
	ld.local.v2.b32 	{%r24537, %r24538}, [%rd3+136];
	bfe.u32 	%r24539, %r24537, 0, 8;
	cvt.u16.u32 	%rs12953, %r24539;
	bfe.u32 	%r24540, %r24537, 8, 8;
	cvt.u16.u32 	%rs12952, %r24540;
	bfe.u32 	%r24541, %r24537, 16, 8;
	cvt.u16.u32 	%rs12951, %r24541;
	bfe.u32 	%r24542, %r24537, 24, 8;
	cvt.u16.u32 	%rs12950, %r24542;
	bfe.u32 	%r24543, %r24538, 0, 8;
	cvt.u16.u32 	%rs12949, %r24543;
	bfe.u32 	%r24544, %r24538, 8, 8;
	cvt.u16.u32 	%rs12948, %r24544;
	bfe.u32 	%r24545, %r24538, 16, 8;
	cvt.u16.u32 	%rs12947, %r24545;
	bfe.u32 	%r24546, %r24538, 24, 8;
	cvt.u16.u32 	%rs12946, %r24546;
	ld.local.v2.b32 	{%r24547, %r24548}, [%rd3+144];
	bfe.u32 	%r24549, %r24547, 0, 8;
	cvt.u16.u32 	%rs12945, %r24549;
	bfe.u32 	%r24550, %r24547, 8, 8;
	cvt.u16.u32 	%rs12944, %r24550;
	bfe.u32 	%r24551, %r24547, 16, 8;
	cvt.u16.u32 	%rs12943, %r24551;
	bfe.u32 	%r24552, %r24547, 24, 8;
	cvt.u16.u32 	%rs12942, %r24552;
	bfe.u32 	%r24553, %r24548, 0, 8;
	cvt.u16.u32 	%rs12941, %r24553;
	bfe.u32 	%r24554, %r24548, 8, 8;
	cvt.u16.u32 	%rs12940, %r24554;
	bfe.u32 	%r24555, %r24548, 16, 8;
	cvt.u16.u32 	%rs12939, %r24555;
	bfe.u32 	%r24556, %r24548, 24, 8;
	cvt.u16.u32 	%rs12938, %r24556;
	ld.local.v2.b32 	{%r24557, %r24558}, [%rd3+152];
	bfe.u32 	%r24559, %r24557, 0, 8;
	cvt.u16.u32 	%rs12937, %r24559;
	bfe.u32 	%r24560, %r24557, 8, 8;
	cvt.u16.u32 	%rs12936, %r24560;
	bfe.u32 	%r24561, %r24557, 16, 8;
	cvt.u16.u32 	%rs12935, %r24561;
	bfe.u32 	%r24562, %r24557, 24, 8;
	cvt.u16.u32 	%rs12934, %r24562;
	bfe.u32 	%r24563, %r24558, 0, 8;
	cvt.u16.u32 	%rs12933, %r24563;
	bfe.u32 	%r24564, %r24558, 8, 8;
	cvt.u16.u32 	%rs12932, %r24564;
	bfe.u32 	%r24565, %r24558, 16, 8;
	cvt.u16.u32 	%rs12931, %r24565;
	bfe.u32 	%r24566, %r24558, 24, 8;
	cvt.u16.u32 	%rs12930, %r24566;
	ld.local.v2.b32 	{%r24567, %r24568}, [%rd3+160];
	bfe.u32 	%r24569, %r24567, 0, 8;
	cvt.u16.u32 	%rs12929, %r24569;
	bfe.u32 	%r24570, %r24567, 8, 8;
	cvt.u16.u32 	%rs12928, %r24570;
	bfe.u32 	%r24571, %r24567, 16, 8;
	cvt.u16.u32 	%rs12927, %r24571;
	bfe.u32 	%r24572, %r24567, 24, 8;
	cvt.u16.u32 	%rs12926, %r24572;
	bfe.u32 	%r24573, %r24568, 0, 8;
	cvt.u16.u32 	%rs12925, %r24573;
	bfe.u32 	%r24574, %r24568, 8, 8;
	cvt.u16.u32 	%rs12924, %r24574;
	bfe.u32 	%r24575, %r24568, 16, 8;
	cvt.u16.u32 	%rs12923, %r24575;
	bfe.u32 	%r24576, %r24568, 24, 8;
	cvt.u16.u32 	%rs12922, %r24576;
	ld.local.v2.b32 	{%r24577, %r24578}, [%rd3+168];
	bfe.u32 	%r24579, %r24577, 0, 8;
	cvt.u16.u32 	%rs12921, %r24579;
	bfe.u32 	%r24580, %r24577, 8, 8;
	cvt.u16.u32 	%rs12920, %r24580;
	bfe.u32 	%r24581, %r24577, 16, 8;
	cvt.u16.u32 	%rs12919, %r24581;
	bfe.u32 	%r24582, %r24577, 24, 8;
	cvt.u16.u32 	%rs12918, %r24582;
	bfe.u32 	%r24583, %r24578, 0, 8;
	cvt.u16.u32 	%rs12917, %r24583;
	bfe.u32 	%r24584, %r24578, 8, 8;
	cvt.u16.u32 	%rs12916, %r24584;
	bfe.u32 	%r24585, %r24578, 16, 8;
	cvt.u16.u32 	%rs12915, %r24585;
	bfe.u32 	%r24586, %r24578, 24, 8;
	cvt.u16.u32 	%rs12914, %r24586;
	ld.local.v2.b32 	{%r24587, %r24588}, [%rd3+176];
	bfe.u32 	%r24589, %r24587, 0, 8;
	cvt.u16.u32 	%rs12913, %r24589;
	bfe.u32 	%r24590, %r24587, 8, 8;
	cvt.u16.u32 	%rs12912, %r24590;
	bfe.u32 	%r24591, %r24587, 16, 8;
	cvt.u16.u32 	%rs12911, %r24591;
	bfe.u32 	%r24592, %r24587, 24, 8;
	cvt.u16.u32 	%rs12910, %r24592;
	bfe.u32 	%r24593, %r24588, 0, 8;
	cvt.u16.u32 	%rs12909, %r24593;
	bfe.u32 	%r24594, %r24588, 8, 8;
	cvt.u16.u32 	%rs12908, %r24594;
	bfe.u32 	%r24595, %r24588, 16, 8;
	cvt.u16.u32 	%rs12907, %r24595;
	bfe.u32 	%r24596, %r24588, 24, 8;
	cvt.u16.u32 	%rs12906, %r24596;
	ld.local.v2.b32 	{%r24597, %r24598}, [%rd3+184];
	bfe.u32 	%r24599, %r24597, 0, 8;
	cvt.u16.u32 	%rs12905, %r24599;
	bfe.u32 	%r24600, %r24597, 8, 8;
	cvt.u16.u32 	%rs12904, %r24600;
	bfe.u32 	%r24601, %r24597, 16, 8;
	cvt.u16.u32 	%rs12903, %r24601;
	bfe.u32 	%r24602, %r24597, 24, 8;
	cvt.u16.u32 	%rs12902, %r24602;
	bfe.u32 	%r24603, %r24598, 0, 8;
	cvt.u16.u32 	%rs12901, %r24603;
	bfe.u32 	%r24604, %r24598, 8, 8;
	cvt.u16.u32 	%rs12900, %r24604;
	bfe.u32 	%r24605, %r24598, 16, 8;
	cvt.u16.u32 	%rs12899, %r24605;
	bfe.u32 	%r24606, %r24598, 24, 8;
	cvt.u16.u32 	%rs12898, %r24606;
	ld.local.v2.b32 	{%r24607, %r24608}, [%rd3+192];
	bfe.u32 	%r24609, %r24607, 0, 8;
	cvt.u16.u32 	%rs12897, %r24609;
	bfe.u32 	%r24610, %r24607, 8, 8;
	cvt.u16.u32 	%rs12896, %r24610;
	bfe.u32 	%r24611, %r24607, 16, 8;
	cvt.u16.u32 	%rs12895, %r24611;
	bfe.u32 	%r24612, %r24607, 24, 8;
	cvt.u16.u32 	%rs12894, %r24612;
	bfe.u32 	%r24613, %r24608, 0, 8;
	cvt.u16.u32 	%rs12893, %r24613;
	bfe.u32 	%r24614, %r24608, 8, 8;
	cvt.u16.u32 	%rs12892, %r24614;
	bfe.u32 	%r24615, %r24608, 16, 8;
	cvt.u16.u32 	%rs12891, %r24615;
	bfe.u32 	%r24616, %r24608, 24, 8;
	cvt.u16.u32 	%rs12890, %r24616;
	ld.local.v2.b32 	{%r24617, %r24618}, [%rd3+200];
	bfe.u32 	%r24619, %r24617, 0, 8;
	cvt.u16.u32 	%rs12889, %r24619;
	bfe.u32 	%r24620, %r24617, 8, 8;
	cvt.u16.u32 	%rs12888, %r24620;
	bfe.u32 	%r24621, %r24617, 16, 8;
	cvt.u16.u32 	%rs12887, %r24621;
	bfe.u32 	%r24622, %r24617, 24, 8;
	cvt.u16.u32 	%rs12886, %r24622;
	bfe.u32 	%r24623, %r24618, 0, 8;
	cvt.u16.u32 	%rs12885, %r24623;
	bfe.u32 	%r24624, %r24618, 8, 8;
	cvt.u16.u32 	%rs12884, %r24624;
	bfe.u32 	%r24625, %r24618, 16, 8;
	cvt.u16.u32 	%rs12883, %r24625;
	bfe.u32 	%r24626, %r24618, 24, 8;
	cvt.u16.u32 	%rs12882, %r24626;
	ld.local.v2.b32 	{%r24627, %r24628}, [%rd3+208];
	bfe.u32 	%r24629, %r24627, 0, 8;
	cvt.u16.u32 	%rs12881, %r24629;
	bfe.u32 	%r24630, %r24627, 8, 8;
	cvt.u16.u32 	%rs12880, %r24630;
	bfe.u32 	%r24631, %r24627, 16, 8;
	cvt.u16.u32 	%rs12879, %r24631;
	bfe.u32 	%r24632, %r24627, 24, 8;
	cvt.u16.u32 	%rs12878, %r24632;
	bfe.u32 	%r24633, %r24628, 0, 8;
	cvt.u16.u32 	%rs12877, %r24633;
	bfe.u32 	%r24634, %r24628, 8, 8;
	cvt.u16.u32 	%rs12876, %r24634;
	bfe.u32 	%r24635, %r24628, 16, 8;
	cvt.u16.u32 	%rs12875, %r24635;
	bfe.u32 	%r24636, %r24628, 24, 8;
	cvt.u16.u32 	%rs12874, %r24636;
	ld.local.v2.b32 	{%r24637, %r24638}, [%rd3+216];
	bfe.u32 	%r24639, %r24637, 0, 8;
	cvt.u16.u32 	%rs12873, %r24639;
	bfe.u32 	%r24640, %r24637, 8, 8;
	cvt.u16.u32 	%rs12872, %r24640;
	bfe.u32 	%r24641, %r24637, 16, 8;
	cvt.u16.u32 	%rs12871, %r24641;
	bfe.u32 	%r24642, %r24637, 24, 8;
	cvt.u16.u32 	%rs12870, %r24642;
	bfe.u32 	%r24643, %r24638, 0, 8;
	cvt.u16.u32 	%rs12869, %r24643;
	bfe.u32 	%r24644, %r24638, 8, 8;
	cvt.u16.u32 	%rs12868, %r24644;
	bfe.u32 	%r24645, %r24638, 16, 8;
	cvt.u16.u32 	%rs12867, %r24645;
	bfe.u32 	%r24646, %r24638, 24, 8;
	cvt.u16.u32 	%rs12866, %r24646;
	ld.local.v2.b32 	{%r24647, %r24648}, [%rd3+224];
	bfe.u32 	%r24649, %r24647, 0, 8;
	cvt.u16.u32 	%rs12865, %r24649;
	bfe.u32 	%r24650, %r24647, 8, 8;
	cvt.u16.u32 	%rs12864, %r24650;
	bfe.u32 	%r24651, %r24647, 16, 8;
	cvt.u16.u32 	%rs12863, %r24651;
	bfe.u32 	%r24652, %r24647, 24, 8;
	cvt.u16.u32 	%rs12862, %r24652;
	bfe.u32 	%r24653, %r24648, 0, 8;
	cvt.u16.u32 	%rs12861, %r24653;
	bfe.u32 	%r24654, %r24648, 8, 8;
	cvt.u16.u32 	%rs12860, %r24654;
	bfe.u32 	%r24655, %r24648, 16, 8;
	cvt.u16.u32 	%rs12859, %r24655;
	bfe.u32 	%r24656, %r24648, 24, 8;
	cvt.u16.u32 	%rs12858, %r24656;
	ld.local.v2.b32 	{%r24657, %r24658}, [%rd3+232];
	bfe.u32 	%r24659, %r24657, 0, 8;
	cvt.u16.u32 	%rs12857, %r24659;
	bfe.u32 	%r24660, %r24657, 8, 8;
	cvt.u16.u32 	%rs12856, %r24660;
	bfe.u32 	%r24661, %r24657, 16, 8;
	cvt.u16.u32 	%rs12855, %r24661;
	bfe.u32 	%r24662, %r24657, 24, 8;
	cvt.u16.u32 	%rs12854, %r24662;
	bfe.u32 	%r24663, %r24658, 0, 8;
	cvt.u16.u32 	%rs12853, %r24663;
	bfe.u32 	%r24664, %r24658, 8, 8;
	cvt.u16.u32 	%rs12852, %r24664;
	bfe.u32 	%r24665, %r24658, 16, 8;
	cvt.u16.u32 	%rs12851, %r24665;
	bfe.u32 	%r24666, %r24658, 24, 8;
	cvt.u16.u32 	%rs12850, %r24666;
	ld.local.v2.b32 	{%r24667, %r24668}, [%rd3+240];
	bfe.u32 	%r24669, %r24667, 0, 8;
	cvt.u16.u32 	%rs12849, %r24669;
	bfe.u32 	%r24670, %r24667, 8, 8;
	cvt.u16.u32 	%rs12848, %r24670;
	bfe.u32 	%r24671, %r24667, 16, 8;
	cvt.u16.u32 	%rs12847, %r24671;
	bfe.u32 	%r24672, %r24667, 24, 8;
	cvt.u16.u32 	%rs12846, %r24672;
	bfe.u32 	%r24673, %r24668, 0, 8;
	cvt.u16.u32 	%rs12845, %r24673;
	bfe.u32 	%r24674, %r24668, 8, 8;
	cvt.u16.u32 	%rs12844, %r24674;
	bfe.u32 	%r24675, %r24668, 16, 8;
	cvt.u16.u32 	%rs12843, %r24675;
	bfe.u32 	%r24676, %r24668, 24, 8;
	cvt.u16.u32 	%rs12842, %r24676;
	ld.local.v2.b32 	{%r24677, %r24678}, [%rd3+248];
	bfe.u32 	%r24679, %r24677, 0, 8;
	cvt.u16.u32 	%rs12841, %r24679;
	bfe.u32 	%r24680, %r24677, 8, 8;
	cvt.u16.u32 	%rs12840, %r24680;
	bfe.u32 	%r24681, %r24677, 16, 8;
	cvt.u16.u32 	%rs12839, %r24681;
	bfe.u32 	%r24682, %r24677, 24, 8;
	cvt.u16.u32 	%rs12838, %r24682;
	bfe.u32 	%r24683, %r24678, 0, 8;
	cvt.u16.u32 	%rs12837, %r24683;
	bfe.u32 	%r24684, %r24678, 8, 8;
	cvt.u16.u32 	%rs12836, %r24684;
	bfe.u32 	%r24685, %r24678, 16, 8;
	cvt.u16.u32 	%rs12835, %r24685;
	bfe.u32 	%r24686, %r24678, 24, 8;
	cvt.u16.u32 	%rs12834, %r24686;
	ld.local.v2.b32 	{%r24687, %r24688}, [%rd3+256];
	bfe.u32 	%r24689, %r24687, 0, 8;
	cvt.u16.u32 	%rs12833, %r24689;
	bfe.u32 	%r24690, %r24687, 8, 8;
	cvt.u16.u32 	%rs12832, %r24690;
	bfe.u32 	%r24691, %r24687, 16, 8;
	cvt.u16.u32 	%rs12831, %r24691;
	bfe.u32 	%r24692, %r24687, 24, 8;
	cvt.u16.u32 	%rs12830, %r24692;
	bfe.u32 	%r24693, %r24688, 0, 8;
	cvt.u16.u32 	%rs12829, %r24693;
	bfe.u32 	%r24694, %r24688, 8, 8;
	cvt.u16.u32 	%rs12828, %r24694;
	bfe.u32 	%r24695, %r24688, 16, 8;
	cvt.u16.u32 	%rs12827, %r24695;
	bfe.u32 	%r24696, %r24688, 24, 8;
	cvt.u16.u32 	%rs12826, %r24696;
	ld.local.v2.b32 	{%r24697, %r24698}, [%rd3+264];
	bfe.u32 	%r24699, %r24697, 0, 8;
	cvt.u16.u32 	%rs12825, %r24699;
	bfe.u32 	%r24700, %r24697, 8, 8;
	cvt.u16.u32 	%rs12824, %r24700;
	bfe.u32 	%r24701, %r24697, 16, 8;
	cvt.u16.u32 	%rs12823, %r24701;
	bfe.u32 	%r24702, %r24697, 24, 8;
	cvt.u16.u32 	%rs12822, %r24702;
	bfe.u32 	%r24703, %r24698, 0, 8;
	cvt.u16.u32 	%rs12821, %r24703;
	bfe.u32 	%r24704, %r24698, 8, 8;
	cvt.u16.u32 	%rs12820, %r24704;
	bfe.u32 	%r24705, %r24698, 16, 8;
	cvt.u16.u32 	%rs12819, %r24705;
	bfe.u32 	%r24706, %r24698, 24, 8;
	cvt.u16.u32 	%rs12818, %r24706;
$L__BB1_59:
	ld.param.u32 	%r28647, [_ZN3cub18CUB_300001_SM_10006detail6reduce28DeviceReduceSingleTileKernelINS2_10policy_hubI4Itemj13Addition_funcE10Policy1000EN6thrust24THRUST_300001_SM_1000_NS6detail15normal_iteratorINSA_10device_ptrIS5_EEEEPS5_jS6_S5_S5_N4cuda3std3__410__identityEEEvT0_T1_T2_T3_T4_T6__param_2];
	setp.lt.s32 	%p89, %r28647, 65;
	@%p89 bra 	$L__BB1_66;
	ld.shared.v2.b32 	{%r24708, %r24709}, [_ZZN3cub18CUB_300001_SM_10006detail6reduce28DeviceReduceSingleTileKernelINS2_10policy_hubI4Itemj13Addition_funcE10Policy1000EN6thrust24THRUST_300001_SM_1000_NS6detail15normal_iteratorINSA_10device_ptrIS5_EEEEPS5_jS6_S5_S5_N4cuda3std3__410__identityEEEvT0_T1_T2_T3_T4_T6_E12temp_storage+816];
	ld.shared.v2.b32 	{%r24710, %r24711}, [_ZZN3cub18CUB_300001_SM_10006detail6reduce28DeviceReduceSingleTileKernelINS2_10policy_hubI4Itemj13Addition_funcE10Policy1000EN6thrust24THRUST_300001_SM_1000_NS6detail15normal_iteratorINSA_10device_ptrIS5_EEEEPS5_jS6_S5_S5_N4cuda3std3__410__identityEEEvT0_T1_T2_T3_T4_T6_E12temp_storage+808];
	ld.shared.v2.b32 	{%r24712, %r24713}, [_ZZN3cub18CUB_300001_SM_10006detail6reduce28DeviceReduceSingleTileKernelINS2_10policy_hubI4Itemj13Addition_funcE10Policy1000EN6thrust24THRUST_300001_SM_1000_NS6detail15normal_iteratorINSA_10device_ptrIS5_EEEEPS5_jS6_S5_S5_N4cuda3std3__410__identityEEEvT0_T1_T2_T3_T4_T6_E12temp_storage+800];
	ld.shared.v2.b32 	{%r24714, %r24715}, [_ZZN3cub18CUB_300001_SM_10006detail6reduce28DeviceReduceSingleTileKernelINS2_10policy_hubI4Itemj13Addition_funcE10Policy1000EN6thrust24THRUST_300001_SM_1000_NS6detail15normal_iteratorINSA_10device_ptrIS5_EEEEPS5_jS6_S5_S5_N4cuda3std3__410__identityEEEvT0_T1_T2_T3_T4_T6_E12temp_storage+792];
	ld.shared.v2.b32 	{%r24716, %r24717}, [_ZZN3cub18CUB_300001_SM_10006detail6reduce28DeviceReduceSingleTileKernelINS2_10policy_hubI4Itemj13Addition_funcE10Policy1000EN6thrust24THRUST_300001_SM_1000_NS6detail15normal_iteratorINSA_10device_ptrIS5_EEEEPS5_jS6_S5_S5_N4cuda3std3__410__identityEEEvT0_T1_T2_T3_T4_T6_E12temp_storage+784];
	ld.shared.v2.b32 	{%r24718, %r24719}, [_ZZN3cub18CUB_300001_SM_10006detail6reduce28DeviceReduceSingleTileKernelINS2_10policy_hubI4Itemj13Addition_funcE10Policy1000EN6thrust24THRUST_300001_SM_1000_NS6detail15normal_iteratorINSA_10device_ptrIS5_EEEEPS5_jS6_S5_S5_N4cuda3std3__410__identityEEEvT0_T1_T2_T3_T4_T6_E12temp_storage+776];
	ld.shared.v2.b32 	{%r24720, %r24721}, [_ZZN3cub18CUB_300001_SM_10006detail6reduce28DeviceReduceSingleTileKernelINS2_10policy_hubI4Itemj13Addition_funcE10Policy1000EN6thrust24THRUST_300001_SM_1000_NS6detail15normal_iteratorINSA_10device_ptrIS5_EEEEPS5_jS6_S5_S5_N4cuda3std3__410__identityEEEvT0_T1_T2_T3_T4_T6_E12temp_storage+768];
	ld.shared.v2.b32 	{%r24722, %r24723}, [_ZZN3cub18CUB_300001_SM_10006detail6reduce28DeviceReduceSingleTileKernelINS2_10policy_hubI4Itemj13Addition_funcE10Policy1000EN6thrust24THRUST_300001_SM_1000_NS6detail15normal_iteratorINSA_10device_ptrIS5_EEEEPS5_jS6_S5_S5_N4cuda3std3__410__identityEEEvT0_T1_T2_T3_T4_T6_E12temp_storage+760];
	ld.shared.v2.b32 	{%r24724, %r24725}, [_ZZN3cub18CUB_300001_SM_10006detail6reduce28DeviceReduceSingleTileKernelINS2_10policy_hubI4Itemj13Addition_funcE10Policy1000EN6thrust24THRUST_300001_SM_1000_NS6detail15normal_iteratorINSA_10device_ptrIS5_EEEEPS5_jS6_S5_S5_N4cuda3std3__410__identityEEEvT0_T1_T2_T3_T4_T6_E12temp_storage+752];
	ld.shared.v2.b32 	{%r24726, %r24727}, [_ZZN3cub18CUB_300001_SM_10006detail6reduce28DeviceReduceSingleTileKernelINS2_10policy_hubI4Itemj13Addition_funcE10Policy1000EN6thrust24THRUST_300001_SM_1000_NS6detail15normal_iteratorINSA_10device_ptrIS5_EEEEPS5_jS6_S5_S5_N4cuda3std3__410__identityEEEvT0_T1_T2_T3_T4_T6_E12temp_storage+744];
	ld.shared.v2.b32 	{%r24728, %r24729}, [_ZZN3cub18CUB_300001_SM_10006detail6reduce28DeviceReduceSingleTileKernelINS2_10policy_hubI4Itemj13Addition_funcE10Policy1000EN6thrust24THRUST_300001_SM_1000_NS6detail15normal_iteratorINSA_10device_ptrIS5_EEEEPS5_jS6_S5_S5_N4cuda3std3__410__identityEEEvT0_T1_T2_T3_T4_T6_E12temp_storage+736];
	ld.shared.v2.b32 	{%r24730, %r24731}, [_ZZN3cub18CUB_300001_SM_10006detail6reduce28DeviceReduceSingleTileKernelINS2_10policy_hubI4Itemj13Addition_funcE10Policy1000EN6thrust24THRUST_300001_SM_1000_NS6detail15normal_iteratorINSA_10device_ptrIS5_EEEEPS5_jS6_S5_S5_N4cuda3std3__410__identityEEEvT0_T1_T2_T3_T4_T6_E12temp_storage+728];
	ld.shared.v2.b32 	{%r24732, %r24733}, [_ZZN3cub18CUB_300001_SM_10006detail6reduce28DeviceReduceSingleTileKernelINS2_10policy_hubI4Itemj13Addition_funcE10Policy1000EN6thrust24THRUST_300001_SM_1000_NS6detail15normal_iteratorINSA_10device_ptrIS5_EEEEPS5_jS6_S5_S5_N4cuda3std3__410__identityEEEvT0_T1_T2_T3_T4_T6_E12temp_storage+720];
	ld.shared.v2.b32 	{%r24734, %r24735}, [_ZZN3cub18CUB_300001_SM_10006detail6reduce28DeviceReduceSingleTileKernelINS2_10policy_hubI4Itemj13Addition_funcE10Policy1000EN6thrust24THRUST_300001_SM_1000_NS6detail15normal_iteratorINSA_10device_ptrIS5_EEEEPS5_jS6_S5_S5_N4cuda3std3__410__identityEEEvT0_T1_T2_T3_T4_T6_E12temp_storage+712];
	ld.shared.v2.b32 	{%r24736, %r24737}, [_ZZN3cub18CUB_300001_SM_10006detail6reduce28DeviceReduceSingleTileKernelINS2_10policy_hubI4Itemj13Addition_funcE10Policy1000EN6thrust24THRUST_300001_SM_1000_NS6detail15normal_iteratorINSA_10device_ptrIS5_EEEEPS5_jS6_S5_S5_N4cuda3std3__410__identityEEEvT0_T1_T2_T3_T4_T6_E12temp_storage+704];
	ld.shared.v2.b32 	{%r24738, %r24739}, [_ZZN3cub18CUB_300001_SM_10006detail6reduce28DeviceReduceSingleTileKernelINS2_10policy_hubI4Itemj13Addition_funcE10Policy1000EN6thrust24THRUST_300001_SM_1000_NS6detail15normal_iteratorINSA_10device_ptrIS5_EEEEPS5_jS6_S5_S5_N4cuda3std3__410__identityEEEvT0_T1_T2_T3_T4_T6_E12temp_storage+696];
	ld.shared.v2.b32 	{%r24740, %r24741}, [_ZZN3cub18CUB_300001_SM_10006detail6reduce28DeviceReduceSingleTileKernelINS2_10policy_hubI4Itemj13Addition_funcE10Policy1000EN6thrust24THRUST_300001_SM_1000_NS6detail15normal_iteratorINSA_10device_ptrIS5_EEEEPS5_jS6_S5_S5_N4cuda3std3__410__identityEEEvT0_T1_T2_T3_T4_T6_E12temp_storage+688];
	ld.shared.v2.b32 	{%r24742, %r24743}, [_ZZN3cub18CUB_300001_SM_10006detail6reduce28DeviceReduceSingleTileKernelINS2_10policy_hubI4Itemj13Addition_funcE10Policy1000EN6thrust24THRUST_300001_SM_1000_NS6detail15normal_iteratorINSA_10device_ptrIS5_EEEEPS5_jS6_S5_S5_N4cuda3std3__410__identityEEEvT0_T1_T2_T3_T4_T6_E12temp_storage+680];
	ld.shared.v2.b32 	{%r24744, %r24745}, [_ZZN3cub18CUB_300001_SM_10006detail6reduce28DeviceReduceSingleTileKernelINS2_10policy_hubI4Itemj13Addition_funcE10Policy1000EN6thrust24THRUST_300001_SM_1000_NS6detail15normal_iteratorINSA_10device_ptrIS5_EEEEPS5_jS6_S5_S5_N4cuda3std3__410__identityEEEvT0_T1_T2_T3_T4_T6_E12temp_storage+672];
	ld.shared.v2.b32 	{%r24746, %r24747}, [_ZZN3cub18CUB_300001_SM_10006detail6reduce28DeviceReduceSingleTileKernelINS2_10policy_hubI4Itemj13Addition_funcE10Policy1000EN6thrust24THRUST_300001_SM_1000_NS6detail15normal_iteratorINSA_10device_ptrIS5_EEEEPS5_jS6_S5_S5_N4cuda3std3__410__identityEEEvT0_T1_T2_T3_T4_T6_E12temp_storage+664];
	ld.shared.v2.b32 	{%r24748, %r24749}, [_ZZN3cub18CUB_300001_SM_10006detail6reduce28DeviceReduceSingleTileKernelINS2_10policy_hubI4Itemj13Addition_funcE10Policy1000EN6thrust24THRUST_300001_SM_1000_NS6detail15normal_iteratorINSA_10device_ptrIS5_EEEEPS5_jS6_S5_S5_N4cuda3std3__410__identityEEEvT0_T1_T2_T3_T4_T6_E12temp_storage+656];
	ld.shared.v2.b32 	{%r24750, %r24751}, [_ZZN3cub18CUB_300001_SM_10006detail6reduce28DeviceReduceSingleTileKernelINS2_10policy_hubI4Itemj13Addition_funcE10Policy1000EN6thrust24THRUST_300001_SM_1000_NS6detail15normal_iteratorINSA_10device_ptrIS5_EEEEPS5_jS6_S5_S5_N4cuda3std3__410__identityEEEvT0_T1_T2_T3_T4_T6_E12temp_storage+648];
	ld.shared.v2.b32 	{%r24752, %r24753}, [_ZZN3cub18CUB_300001_SM_10006detail6reduce28DeviceReduceSingleTileKernelINS2_10policy_hubI4Itemj13Addition_funcE10Policy1000EN6thrust24THRUST_300001_SM_1000_NS6detail15normal_iteratorINSA_10device_ptrIS5_EEEEPS5_jS6_S5_S5_N4cuda3std3__410__identityEEEvT0_T1_T2_T3_T4_T6_E12temp_storage+640];
	ld.shared.v2.b32 	{%r24754, %r24755}, [_ZZN3cub18CUB_300001_SM_10006detail6reduce28DeviceReduceSingleTileKernelINS2_10policy_hubI4Itemj13Addition_funcE10Policy1000EN6thrust24THRUST_300001_SM_1000_NS6detail15normal_iteratorINSA_10device_ptrIS5_EEEEPS5_jS6_S5_S5_N4cuda3std3__410__identityEEEvT0_T1_T2_T3_T4_T6_E12temp_storage+632];
	ld.shared.v2.b32 	{%r24756, %r24757}, [_ZZN3cub18CUB_300001_SM_10006detail6reduce28DeviceReduceSingleTileKernelINS2_10policy_hubI4Itemj13Addition_funcE10Policy1000EN6thrust24THRUST_300001_SM_1000_NS6detail15normal_iteratorINSA_10device_ptrIS5_EEEEPS5_jS6_S5_S5_N4cuda3std3__410__identityEEEvT0_T1_T2_T3_T4_T6_E12temp_storage+624];
	ld.shared.v2.b32 	{%r24758, %r24759}, [_ZZN3cub18CUB_300001_SM_10006detail6reduce28DeviceReduceSingleTileKernelINS2_10policy_hubI4Itemj13Addition_funcE10Policy1000EN6thrust24THRUST_300001_SM_1000_NS6detail15normal_iteratorINSA_10device_ptrIS5_EEEEPS5_jS6_S5_S5_N4cuda3std3__410__identityEEEvT0_T1_T2_T3_T4_T6_E12temp_storage+616];
	ld.shared.v2.b32 	{%r24760, %r24761}, [_ZZN3cub18CUB_300001_SM_10006detail6reduce28DeviceReduceSingleTileKernelINS2_10policy_hubI4Itemj13Addition_funcE10Policy1000EN6thrust24THRUST_300001_SM_1000_NS6detail15normal_iteratorINSA_10device_ptrIS5_EEEEPS5_jS6_S5_S5_N4cuda3std3__410__identityEEEvT0_T1_T2_T3_T4_T6_E12temp_storage+608];
	ld.shared.v2.b32 	{%r24762, %r24763}, [_ZZN3cub18CUB_300001_SM_10006detail6reduce28DeviceReduceSingleTileKernelINS2_10policy_hubI4Itemj13Addition_funcE10Policy1000EN6thrust24THRUST_300001_SM_1000_NS6detail15normal_iteratorINSA_10device_ptrIS5_EEEEPS5_jS6_S5_S5_N4cuda3std3__410__identityEEEvT0_T1_T2_T3_T4_T6_E12temp_storage+600];
	ld.shared.v2.b32 	{%r24764, %r24765}, [_ZZN3cub18CUB_300001_SM_10006detail6reduce28DeviceReduceSingleTileKernelINS2_10policy_hubI4Itemj13Addition_funcE10Policy1000EN6thrust24THRUST_300001_SM_1000_NS6detail15normal_iteratorINSA_10device_ptrIS5_EEEEPS5_jS6_S5_S5_N4cuda3std3__410__identityEEEvT0_T1_T2_T3_T4_T6_E12temp_storage+592];
	ld.shared.v2.b32 	{%r24766, %r24767}, [_ZZN3cub18CUB_300001_SM_10006detail6reduce28DeviceReduceSingleTileKernelINS2_10policy_hubI4Itemj13Addition_funcE10Policy1000EN6thrust24THRUST_300001_SM_1000_NS6detail15normal_iteratorINSA_10device_ptrIS5_EEEEPS5_jS6_S5_S5_N4cuda3std3__410__identityEEEvT0_T1_T2_T3_T4_T6_E12temp_storage+584];
	ld.shared.v2.b32 	{%r24768, %r24769}, [_ZZN3cub18CUB_300001_SM_10006detail6reduce28DeviceReduceSingleTileKernelINS2_10policy_hubI4Itemj13Addition_funcE10Policy1000EN6thrust24THRUST_300001_SM_1000_NS6detail15normal_iteratorINSA_10device_ptrIS5_EEEEPS5_jS6_S5_S5_N4cuda3std3__410__identityEEEvT0_T1_T2_T3_T4_T6_E12temp_storage+576];
	ld.shared.v2.b32 	{%r24770, %r24771}, [_ZZN3cub18CUB_300001_SM_10006detail6reduce28DeviceReduceSingleTileKernelINS2_10policy_hubI4Itemj13Addition_funcE10Policy1000EN6thrust24THRUST_300001_SM_1000_NS6detail15normal_iteratorINSA_10device_ptrIS5_EEEEPS5_jS6_S5_S5_N4cuda3std3__410__identityEEEvT0_T1_T2_T3_T4_T6_E12temp_storage+568];
	bfe.u32 	%r24772, %r24770, 0, 8;
	cvt.u16.u32 	%rs14616, %r24772;
	ld.shared.f64 	%fd25, [_ZZN3cub18CUB_300001_SM_10006detail6reduce28DeviceReduceSingleTileKernelINS2_10policy_hubI4Itemj13Addition_funcE10Policy1000EN6thrust24THRUST_300001_SM_1000_NS6detail15normal_iteratorINSA_10device_ptrIS5_EEEEPS5_jS6_S5_S5_N4cuda3std3__410__identityEEEvT0_T1_T2_T3_T4_T6_E12temp_storage+560];
	ld.shared.u32 	%r412, [_ZZN3cub18CUB_300001_SM_10006detail6reduce28DeviceReduceSingleTileKernelINS2_10policy_hubI4Itemj13Addition_funcE10Policy1000EN6thrust24THRUST_300001_SM_1000_NS6detail15normal_iteratorINSA_10device_ptrIS5_EEEEPS5_jS6_S5_S5_N4cuda3std3__410__identityEEEvT0_T1_T2_T3_T4_T6_E12temp_storage+552];
	st.local.u32 	[%rd4], %r412;
	st.local.f64 	[%rd4+8], %fd25;
	st.local.v2.b32 	[%rd4+16], {%r24770, %r24771};
	st.local.v2.b32 	[%rd4+24], {%r24768, %r24769};
	st.local.v2.b32 	[%rd4+32], {%r24766, %r24767};
	st.local.v2.b32 	[%rd4+40], {%r24764, %r24765};
	st.local.v2.b32 	[%rd4+48], {%r24762, %r24763};
	st.local.v2.b32 	[%rd4+56], {%r24760, %r24761};
	st.local.v2.b32 	[%rd4+64], {%r24758, %r24759};
	st.local.v2.b32 	[%rd4+72], {%r24756, %r24757};
	st.local.v2.b32 	[%rd4+80], {%r24754, %r24755};
	st.local.v2.b32 	[%rd4+88], {%r24752, %r24753};
	st.local.v2.b32 	[%rd4+96], {%r24750, %r24751};
	st.local.v2.b32 	[%rd4+104], {%r24748, %r24749};
	st.local.v2.b32 	[%rd4+112], {%r24746, %r24747};
	st.local.v2.b32 	[%rd4+120], {%r24744, %r24745};
	st.local.v2.b32 	[%rd4+128], {%r24742, %r24743};
	st.local.v2.b32 	[%rd4+136], {%r24740, %r24741};
	st.local.v2.b32 	[%rd4+144], {%r24738, %r24739};
	st.local.v2.b32 	[%rd4+152], {%r24736, %r24737};
	st.local.v2.b32 	[%rd4+160], {%r24734, %r24735};
	st.local.v2.b32 	[%rd4+168], {%r24732, %r24733};
	st.local.v2.b32 	[%rd4+176], {%r24730, %r24731};
	st.local.v2.b32 	[%rd4+184], {%r24728, %r24729};
	st.local.v2.b32 	[%rd4+192], {%r24726, %r24727};
	st.local.v2.b32 	[%rd4+200], {%r24724, %r24725};
	st.local.v2.b32 	[%rd4+208], {%r24722, %r24723};
	st.local.v2.b32 	[%rd4+216], {%r24720, %r24721};
	st.local.v2.b32 	[%rd4+224], {%r24718, %r24719};
	st.local.v2.b32 	[%rd4+232], {%r24716, %r24717};
	st.local.v2.b32 	[%rd4+240], {%r24714, %r24715};
	st.local.v2.b32 	[%rd4+248], {%r24712, %r24713};
	st.local.v2.b32 	[%rd4+256], {%r24710, %r24711};
	st.local.v2.b32 	[%rd4+264], {%r24708, %r24709};
	st.local.u32 	[%rd3], %r28660;
	st.local.f64 	[%rd3+8], %fd78;
	cvt.u32.u16 	%r24773, %rs13066;
	cvt.u32.u16 	%r24774, %rs13067;
	prmt.b32 	%r24775, %r24774, %r24773, 0x3340U;
	cvt.u32.u16 	%r24776, %rs13068;
	cvt.u32.u16 	%r24777, %rs13069;
	prmt.b32 	%r24778, %r24777, %r24776, 0x3340U;
	prmt.b32 	%r24779, %r24778, %r24775, 0x5410U;
	cvt.u32.u16 	%r24780, %rs13070;
	cvt.u32.u16 	%r24781, %rs13071;
	prmt.b32 	%r24782, %r24781, %r24780, 0x3340U;
	cvt.u32.u16 	%r24783, %rs13072;
	cvt.u32.u16 	%r24784, %rs13073;
	prmt.b32 	%r24785, %r24784, %r24783, 0x3340U;
	prmt.b32 	%r24786, %r24785, %r24782, 0x5410U;
	st.local.v2.b32 	[%rd3+16], {%r24786, %r24779};
	cvt.u32.u16 	%r24787, %rs13058;
	cvt.u32.u16 	%r24788, %rs13059;
	prmt.b32 	%r24789, %r24788, %r24787, 0x3340U;
	cvt.u32.u16 	%r24790, %rs13060;
	cvt.u32.u16 	%r24791, %rs13061;
	prmt.b32 	%r24792, %r24791, %r24790, 0x3340U;
	prmt.b32 	%r24793, %r24792, %r24789, 0x5410U;
	cvt.u32.u16 	%r24794, %rs13062;
	cvt.u32.u16 	%r24795, %rs13063;
	prmt.b32 	%r24796, %r24795, %r24794, 0x3340U;
	cvt.u32.u16 	%r24797, %rs13064;
	cvt.u32.u16 	%r24798, %rs13065;
	prmt.b32 	%r24799, %r24798, %r24797, 0x3340U;
	prmt.b32 	%r24800, %r24799, %r24796, 0x5410U;
	st.local.v2.b32 	[%rd3+24], {%r24800, %r24793};
	cvt.u32.u16 	%r24801, %rs13050;
	cvt.u32.u16 	%r24802, %rs13051;
	prmt.b32 	%r24803, %r24802, %r24801, 0x3340U;
	cvt.u32.u16 	%r24804, %rs13052;
	cvt.u32.u16 	%r24805, %rs13053;
	prmt.b32 	%r24806, %r24805, %r24804, 0x3340U;
	prmt.b32 	%r24807, %r24806, %r24803, 0x5410U;
	cvt.u32.u16 	%r24808, %rs13054;
	cvt.u32.u16 	%r24809, %rs13055;
	prmt.b32 	%r24810, %r24809, %r24808, 0x3340U;
	cvt.u32.u16 	%r24811, %rs13056;
	cvt.u32.u16 	%r24812, %rs13057;
	prmt.b32 	%r24813, %r24812, %r24811, 0x3340U;
	prmt.b32 	%r24814, %r24813, %r24810, 0x5410U;
	st.local.v2.b32 	[%rd3+32], {%r24814, %r24807};
	cvt.u32.u16 	%r24815, %rs13042;
	cvt.u32.u16 	%r24816, %rs13043;
	prmt.b32 	%r24817, %r24816, %r24815, 0x3340U;
	cvt.u32.u16 	%r24818, %rs13044;
	cvt.u32.u16 	%r24819, %rs13045;
	prmt.b32 	%r24820, %r24819, %r24818, 0x3340U;
	prmt.b32 	%r24821, %r24820, %r24817, 0x5410U;
	cvt.u32.u16 	%r24822, %rs13046;
	cvt.u32.u16 	%r24823, %rs13047;
	prmt.b32 	%r24824, %r24823, %r24822, 0x3340U;
	cvt.u32.u16 	%r24825, %rs13048;
	cvt.u32.u16 	%r24826, %rs13049;
	prmt.b32 	%r24827, %r24826, %r24825, 0x3340U;
	prmt.b32 	%r24828, %r24827, %r24824, 0x5410U;
	st.local.v2.b32 	[%rd3+40], {%r24828, %r24821};
	cvt.u32.u16 	%r24829, %rs13034;
	cvt.u32.u16 	%r24830, %rs13035;
	prmt.b32 	%r24831, %r24830, %r24829, 0x3340U;
	cvt.u32.u16 	%r24832, %rs13036;
	cvt.u32.u16 	%r24833, %rs13037;
	prmt.b32 	%r24834, %r24833, %r24832, 0x3340U;
	prmt.b32 	%r24835, %r24834, %r24831, 0x5410U;
	cvt.u32.u16 	%r24836, %rs13038;
	cvt.u32.u16 	%r24837, %rs13039;
	prmt.b32 	%r24838, %r24837, %r24836, 0x3340U;
	cvt.u32.u16 	%r24839, %rs13040;
	cvt.u32.u16 	%r24840, %rs13041;
	prmt.b32 	%r24841, %r24840, %r24839, 0x3340U;
	prmt.b32 	%r24842, %r24841, %r24838, 0x5410U;
	st.local.v2.b32 	[%rd3+48], {%r24842, %r24835};
	cvt.u32.u16 	%r24843, %rs13026;
	cvt.u32.u16 	%r24844, %rs13027;
	prmt.b32 	%r24845, %r24844, %r24843, 0x3340U;
	cvt.u32.u16 	%r24846, %rs13028;
	cvt.u32.u16 	%r24847, %rs13029;
	prmt.b32 	%r24848, %r24847, %r24846, 0x3340U;
	prmt.b32 	%r24849, %r24848, %r24845, 0x5410U;
	cvt.u32.u16 	%r24850, %rs13030;
	cvt.u32.u16 	%r24851, %rs13031;
	prmt.b32 	%r24852, %r24851, %r24850, 0x3340U;
	cvt.u32.u16 	%r24853, %rs13032;
	cvt.u32.u16 	%r24854, %rs13033;
	prmt.b32 	%r24855, %r24854, %r24853, 0x3340U;
	prmt.b32 	%r24856, %r24855, %r24852, 0x5410U;
	st.local.v2.b32 	[%rd3+56], {%r24856, %r24849};
	cvt.u32.u16 	%r24857, %rs13018;
	cvt.u32.u16 	%r24858, %rs13019;
	prmt.b32 	%r24859, %r24858, %r24857, 0x3340U;
	cvt.u32.u16 	%r24860, %rs13020;
	cvt.u32.u16 	%r24861, %rs13021;
	prmt.b32 	%r24862, %r24861, %r24860, 0x3340U;
	prmt.b32 	%r24863, %r24862, %r24859, 0x5410U;
	cvt.u32.u16 	%r24864, %rs13022;
	cvt.u32.u16 	%r24865, %rs13023;
	prmt.b32 	%r24866, %r24865, %r24864, 0x3340U;
	cvt.u32.u16 	%r24867, %rs13024;
	cvt.u32.u16 	%r24868, %rs13025;
	prmt.b32 	%r24869, %r24868, %r24867, 0x3340U;
	prmt.b32 	%r24870, %r24869, %r24866, 0x5410U;
	st.local.v2.b32 	[%rd3+64], {%r24870, %r24863};
	cvt.u32.u16 	%r24871, %rs13010;
	cvt.u32.u16 	%r24872, %rs13011;
	prmt.b32 	%r24873, %r24872, %r24871, 0x3340U;
	cvt.u32.u16 	%r24874, %rs13012;
	cvt.u32.u16 	%r24875, %rs13013;
	prmt.b32 	%r24876, %r24875, %r24874, 0x3340U;
	prmt.b32 	%r24877, %r24876, %r24873, 0x5410U;
	cvt.u32.u16 	%r24878, %rs13014;
	cvt.u32.u16 	%r24879, %rs13015;
	prmt.b32 	%r24880, %r24879, %r24878, 0x3340U;
	cvt.u32.u16 	%r24881, %rs13016;
	cvt.u32.u16 	%r24882, %rs13017;
	prmt.b32 	%r24883, %r24882, %r24881, 0x3340U;
	prmt.b32 	%r24884, %r24883, %r24880, 0x5410U;
	st.local.v2.b32 	[%rd3+72], {%r24884, %r24877};
	cvt.u32.u16 	%r24885, %rs13002;
	cvt.u32.u16 	%r24886, %rs13003;
	prmt.b32 	%r24887, %r24886, %r24885, 0x3340U;
	cvt.u32.u16 	%r24888, %rs13004;
	cvt.u32.u16 	%r24889, %rs13005;
	prmt.b32 	%r24890, %r24889, %r24888, 0x3340U;
	prmt.b32 	%r24891, %r24890, %r24887, 0x5410U;
	cvt.u32.u16 	%r24892, %rs13006;
	cvt.u32.u16 	%r24893, %rs13007;
	prmt.b32 	%r24894, %r24893, %r24892, 0x3340U;
	cvt.u32.u16 	%r24895, %rs13008;
	cvt.u32.u16 	%r24896, %rs13009;
	prmt.b32 	%r24897, %r24896, %r24895, 0x3340U;
	prmt.b32 	%r24898, %r24897, %r24894, 0x5410U;
	st.local.v2.b32 	[%rd3+80], {%r24898, %r24891};
	cvt.u32.u16 	%r24899, %rs12994;
	cvt.u32.u16 	%r24900, %rs12995;
	prmt.b32 	%r24901, %r24900, %r24899, 0x3340U;
	cvt.u32.u16 	%r24902, %rs12996;
	cvt.u32.u16 	%r24903, %rs12997;
	prmt.b32 	%r24904, %r24903, %r24902, 0x3340U;
	prmt.b32 	%r24905, %r24904, %r24901, 0x5410U;
	cvt.u32.u16 	%r24906, %rs12998;
	cvt.u32.u16 	%r24907, %rs12999;
	prmt.b32 	%r24908, %r24907, %r24906, 0x3340U;
	cvt.u32.u16 	%r24909, %rs13000;
	cvt.u32.u16 	%r24910, %rs13001;
	prmt.b32 	%r24911, %r24910, %r24909, 0x3340U;
	prmt.b32 	%r24912, %r24911, %r24908, 0x5410U;
	st.local.v2.b32 	[%rd3+88], {%r24912, %r24905};
	cvt.u32.u16 	%r24913, %rs12986;
	cvt.u32.u16 	%r24914, %rs12987;
	prmt.b32 	%r24915, %r24914, %r24913, 0x3340U;
	cvt.u32.u16 	%r24916, %rs12988;
	cvt.u32.u16 	%r24917, %rs12989;
	prmt.b32 	%r24918, %r24917, %r24916, 0x3340U;
	prmt.b32 	%r24919, %r24918, %r24915, 0x5410U;
	cvt.u32.u16 	%r24920, %rs12990;
	cvt.u32.u16 	%r24921, %rs12991;
	prmt.b32 	%r24922, %r24921, %r24920, 0x3340U;
	cvt.u32.u16 	%r24923, %rs12992;
	cvt.u32.u16 	%r24924, %rs12993;
	prmt.b32 	%r24925, %r24924, %r24923, 0x3340U;
	prmt.b32 	%r24926, %r24925, %r24922, 0x5410U;
	st.local.v2.b32 	[%rd3+96], {%r24926, %r24919};
	cvt.u32.u16 	%r24927, %rs12978;
	cvt.u32.u16 	%r24928, %rs12979;
	prmt.b32 	%r24929, %r24928, %r24927, 0x3340U;
	cvt.u32.u16 	%r24930, %rs12980;
	cvt.u32.u16 	%r24931, %rs12981;
	prmt.b32 	%r24932, %r24931, %r24930, 0x3340U;
	prmt.b32 	%r24933, %r24932, %r24929, 0x5410U;
	cvt.u32.u16 	%r24934, %rs12982;
	cvt.u32.u16 	%r24935, %rs12983;
	prmt.b32 	%r24936, %r24935, %r24934, 0x3340U;
	cvt.u32.u16 	%r24937, %rs12984;
	cvt.u32.u16 	%r24938, %rs12985;
	prmt.b32 	%r24939, %r24938, %r24937, 0x3340U;
	prmt.b32 	%r24940, %r24939, %r24936, 0x5410U;
	st.local.v2.b32 	[%rd3+104], {%r24940, %r24933};
	cvt.u32.u16 	%r24941, %rs12970;
	cvt.u32.u16 	%r24942, %rs12971;
	prmt.b32 	%r24943, %r24942, %r24941, 0x3340U;
	cvt.u32.u16 	%r24944, %rs12972;
	cvt.u32.u16 	%r24945, %rs12973;
	prmt.b32 	%r24946, %r24945, %r24944, 0x3340U;
	prmt.b32 	%r24947, %r24946, %r24943, 0x5410U;
	cvt.u32.u16 	%r24948, %rs12974;
	cvt.u32.u16 	%r24949, %rs12975;
	prmt.b32 	%r24950, %r24949, %r24948, 0x3340U;
	cvt.u32.u16 	%r24951, %rs12976;
	cvt.u32.u16 	%r24952, %rs12977;
	prmt.b32 	%r24953, %r24952, %r24951, 0x3340U;
	prmt.b32 	%r24954, %r24953, %r24950, 0x5410U;
	st.local.v2.b32 	[%rd3+112], {%r24954, %r24947};
	cvt.u32.u16 	%r24955, %rs12962;
	cvt.u32.u16 	%r24956, %rs12963;
	prmt.b32 	%r24957, %r24956, %r24955, 0x3340U;
	cvt.u32.u16 	%r24958, %rs12964;
	cvt.u32.u16 	%r24959, %rs12965;
	prmt.b32 	%r24960, %r24959, %r24958, 0x3340U;
	prmt.b32 	%r24961, %r24960, %r24957, 0x5410U;
	cvt.u32.u16 	%r24962, %rs12966;
	cvt.u32.u16 	%r24963, %rs12967;
	prmt.b32 	%r24964, %r24963, %r24962, 0x3340U;
	cvt.u32.u16 	%r24965, %rs12968;
	cvt.u32.u16 	%r24966, %rs12969;
	prmt.b32 	%r24967, %r24966, %r24965, 0x3340U;
	prmt.b32 	%r24968, %r24967, %r24964, 0x5410U;
	st.local.v2.b32 	[%rd3+120], {%r24968, %r24961};
	cvt.u32.u16 	%r24969, %rs12954;
	cvt.u32.u16 	%r24970, %rs12955;
	prmt.b32 	%r24971, %r24970, %r24969, 0x3340U;
	cvt.u32.u16 	%r24972, %rs12956;
	cvt.u32.u16 	%r24973, %rs12957;
	prmt.b32 	%r24974, %r24973, %r24972, 0x3340U;
	prmt.b32 	%r24975, %r24974, %r24971, 0x5410U;
	cvt.u32.u16 	%r24976, %rs12958;
	cvt.u32.u16 	%r24977, %rs12959;
	prmt.b32 	%r24978, %r24977, %r24976, 0x3340U;
	cvt.u32.u16 	%r24979, %rs12960;
	cvt.u32.u16 	%r24980, %rs12961;
	prmt.b32 	%r24981, %r24980, %r24979, 0x3340U;
	prmt.b32 	%r24982, %r24981, %r24978, 0x5410U;
	st.local.v2.b32 	[%rd3+128], {%r24982, %r24975};
	cvt.u32.u16 	%r24983, %rs12946;
	cvt.u32.u16 	%r24984, %rs12947;
	prmt.b32 	%r24985, %r24984, %r24983, 0x3340U;
	cvt.u32.u16 	%r24986, %rs12948;
	cvt.u32.u16 	%r24987, %rs12949;
	prmt.b32 	%r24988, %r24987, %r24986, 0x3340U;
	prmt.b32 	%r24989, %r24988, %r24985, 0x5410U;
	cvt.u32.u16 	%r24990, %rs12950;
	cvt.u32.u16 	%r24991, %rs12951;
	prmt.b32 	%r24992, %r24991, %r24990, 0x3340U;
	cvt.u32.u16 	%r24993, %rs12952;
	cvt.u32.u16 	%r24994, %rs12953;
	prmt.b32 	%r24995, %r24994, %r24993, 0x3340U;
	prmt.b32 	%r24996, %r24995, %r24992, 0x5410U;
	st.local.v2.b32 	[%rd3+136], {%r24996, %r24989};
	cvt.u32.u16 	%r24997, %rs12938;
	cvt.u32.u16 	%r24998, %rs12939;
	prmt.b32 	%r24999, %r24998, %r24997, 0x3340U;
	cvt.u32.u16 	%r25000, %rs12940;
	cvt.u32.u16 	%r25001, %rs12941;
	prmt.b32 	%r25002, %r25001, %r25000, 0x3340U;
	prmt.b32 	%r25003, %r25002, %r24999, 0x5410U;
	cvt.u32.u16 	%r25004, %rs12942;
	cvt.u32.u16 	%r25005, %rs12943;
	prmt.b32 	%r25006, %r25005, %r25004, 0x3340U;
	cvt.u32.u16 	%r25007, %rs12944;
	cvt.u32.u16 	%r25008, %rs12945;
	prmt.b32 	%r25009, %r25008, %r25007, 0x3340U;
	prmt.b32 	%r25010, %r25009, %r25006, 0x5410U;
	st.local.v2.b32 	[%rd3+144], {%r25010, %r25003};
	cvt.u32.u16 	%r25011, %rs12930;
	cvt.u32.u16 	%r25012, %rs12931;
	prmt.b32 	%r25013, %r25012, %r25011, 0x3340U;
	cvt.u32.u16 	%r25014, %rs12932;
	cvt.u32.u16 	%r25015, %rs12933;
	prmt.b32 	%r25016, %r25015, %r25014, 0x3340U;
	prmt.b32 	%r25017, %r25016, %r25013, 0x5410U;
	cvt.u32.u16 	%r25018, %rs12934;
	cvt.u32.u16 	%r25019, %rs12935;
	prmt.b32 	%r25020, %r25019, %r25018, 0x3340U;
	cvt.u32.u16 	%r25021, %rs12936;
	cvt.u32.u16 	%r25022, %rs12937;
	prmt.b32 	%r25023, %r25022, %r25021, 0x3340U;
	prmt.b32 	%r25024, %r25023, %r25020, 0x5410U;
	st.local.v2.b32 	[%rd3+152], {%r25024, %r25017};
	cvt.u32.u16 	%r25025, %rs12922;
	cvt.u32.u16 	%r25026, %rs12923;
	prmt.b32 	%r25027, %r25026, %r25025, 0x3340U;
	cvt.u32.u16 	%r25028, %rs12924;
	cvt.u32.u16 	%r25029, %rs12925;
	prmt.b32 	%r25030, %r25029, %r25028, 0x3340U;
	prmt.b32 	%r25031, %r25030, %r25027, 0x5410U;
	cvt.u32.u16 	%r25032, %rs12926;
	cvt.u32.u16 	%r25033, %rs12927;
	prmt.b32 	%r25034, %r25033, %r25032, 0x3340U;
	cvt.u32.u16 	%r25035, %rs12928;
	cvt.u32.u16 	%r25036, %rs12929;
	prmt.b32 	%r25037, %r25036, %r25035, 0x3340U;
	prmt.b32 	%r25038, %r25037, %r25034, 0x5410U;
	st.local.v2.b32 	[%rd3+160], {%r25038, %r25031};
	cvt.u32.u16 	%r25039, %rs12914;
	cvt.u32.u16 	%r25040, %rs12915;
	prmt.b32 	%r25041, %r25040, %r25039, 0x3340U;
	cvt.u32.u16 	%r25042, %rs12916;
	cvt.u32.u16 	%r25043, %rs12917;
	prmt.b32 	%r25044, %r25043, %r25042, 0x3340U;
	prmt.b32 	%r25045, %r25044, %r25041, 0x5410U;
	cvt.u32.u16 	%r25046, %rs12918;
	cvt.u32.u16 	%r25047, %rs12919;
	prmt.b32 	%r25048, %r25047, %r25046, 0x3340U;
	cvt.u32.u16 	%r25049, %rs12920;
	cvt.u32.u16 	%r25050, %rs12921;
	prmt.b32 	%r25051, %r25050, %r25049, 0x3340U;
	prmt.b32 	%r25052, %r25051, %r25048, 0x5410U;
	st.local.v2.b32 	[%rd3+168], {%r25052, %r25045};
	cvt.u32.u16 	%r25053, %rs12906;
	cvt.u32.u16 	%r25054, %rs12907;
	prmt.b32 	%r25055, %r25054, %r25053, 0x3340U;
	cvt.u32.u16 	%r25056, %rs12908;
	cvt.u32.u16 	%r25057, %rs12909;
	prmt.b32 	%r25058, %r25057, %r25056, 0x3340U;
	prmt.b32 	%r25059, %r25058, %r25055, 0x5410U;
	cvt.u32.u16 	%r25060, %rs12910;
	cvt.u32.u16 	%r25061, %rs12911;
	prmt.b32 	%r25062, %r25061, %r25060, 0x3340U;
	cvt.u32.u16 	%r25063, %rs12912;
	cvt.u32.u16 	%r25064, %rs12913;
	prmt.b32 	%r25065, %r25064, %r25063, 0x3340U;
	prmt.b32 	%r25066, %r25065, %r25062, 0x5410U;
	st.local.v2.b32 	[%rd3+176], {%r25066, %r25059};
	cvt.u32.u16 	%r25067, %rs12898;
	cvt.u32.u16 	%r25068, %rs12899;
	prmt.b32 	%r25069, %r25068, %r25067, 0x3340U;
	cvt.u32.u16 	%r25070, %rs12900;
	cvt.u32.u16 	%r25071, %rs12901;
	prmt.b32 	%r25072, %r25071, %r25070, 0x3340U;
	prmt.b32 	%r25073, %r25072, %r25069, 0x5410U;
	cvt.u32.u16 	%r25074, %rs12902;
	cvt.u32.u16 	%r25075, %rs12903;
	prmt.b32 	%r25076, %r25075, %r25074, 0x3340U;
	cvt.u32.u16 	%r25077, %rs12904;
	cvt.u32.u16 	%r25078, %rs12905;
	prmt.b32 	%r25079, %r25078, %r25077, 0x3340U;
	prmt.b32 	%r25080, %r25079, %r25076, 0x5410U;
	st.local.v2.b32 	[%rd3+184], {%r25080, %r25073};
	cvt.u32.u16 	%r25081, %rs12890;
	cvt.u32.u16 	%r25082, %rs12891;
	prmt.b32 	%r25083, %r25082, %r25081, 0x3340U;
	cvt.u32.u16 	%r25084, %rs12892;
	cvt.u32.u16 	%r25085, %rs12893;
	prmt.b32 	%r25086, %r25085, %r25084, 0x3340U;
	prmt.b32 	%r25087, %r25086, %r25083, 0x5410U;
	cvt.u32.u16 	%r25088, %rs12894;
	cvt.u32.u16 	%r25089, %rs12895;
	prmt.b32 	%r25090, %r25089, %r25088, 0x3340U;
	cvt.u32.u16 	%r25091, %rs12896;
	cvt.u32.u16 	%r25092, %rs12897;
	prmt.b32 	%r25093, %r25092, %r25091, 0x3340U;
	prmt.b32 	%r25094, %r25093, %r25090, 0x5410U;
	st.local.v2.b32 	[%rd3+192], {%r25094, %r25087};
	cvt.u32.u16 	%r25095, %rs12882;
	cvt.u32.u16 	%r25096, %rs12883;
	prmt.b32 	%r25097, %r25096, %r25095, 0x3340U;
	cvt.u32.u16 	%r25098, %rs12884;
	cvt.u32.u16 	%r25099, %rs12885;
	prmt.b32 	%r25100, %r25099, %r25098, 0x3340U;
	prmt.b32 	%r25101, %r25100, %r25097, 0x5410U;
	cvt.u32.u16 	%r25102, %rs12886;
	cvt.u32.u16 	%r25103, %rs12887;
	prmt.b32 	%r25104, %r25103, %r25102, 0x3340U;
	cvt.u32.u16 	%r25105, %rs12888;
	cvt.u32.u16 	%r25106, %rs12889;
	prmt.b32 	%r25107, %r25106, %r25105, 0x3340U;
	prmt.b32 	%r25108, %r25107, %r25104, 0x5410U;
	st.local.v2.b32 	[%rd3+200], {%r25108, %r25101};
	cvt.u32.u16 	%r25109, %rs12874;
	cvt.u32.u16 	%r25110, %rs12875;
	prmt.b32 	%r25111, %r25110, %r25109, 0x3340U;
	cvt.u32.u16 	%r25112, %rs12876;
	cvt.u32.u16 	%r25113, %rs12877;
	prmt.b32 	%r25114, %r25113, %r25112, 0x3340U;
	prmt.b32 	%r25115, %r25114, %r25111, 0x5410U;
	cvt.u32.u16 	%r25116, %rs12878;
	cvt.u32.u16 	%r25117, %rs12879;
	prmt.b32 	%r25118, %r25117, %r25116, 0x3340U;
	cvt.u32.u16 	%r25119, %rs12880;
	cvt.u32.u16 	%r25120, %rs12881;
	prmt.b32 	%r25121, %r25120, %r25119, 0x3340U;
	prmt.b32 	%r25122, %r25121, %r25118, 0x5410U;
	st.local.v2.b32 	[%rd3+208], {%r25122, %r25115};
	cvt.u32.u16 	%r25123, %rs12866;
	cvt.u32.u16 	%r25124, %rs12867;
	prmt.b32 	%r25125, %r25124, %r25123, 0x3340U;
	cvt.u32.u16 	%r25126, %rs12868;
	cvt.u32.u16 	%r25127, %rs12869;
	prmt.b32 	%r25128, %r25127, %r25126, 0x3340U;
	prmt.b32 	%r25129, %r25128, %r25125, 0x5410U;
	cvt.u32.u16 	%r25130, %rs12870;
	cvt.u32.u16 	%r25131, %rs12871;
	prmt.b32 	%r25132, %r25131, %r25130, 0x3340U;
	cvt.u32.u16 	%r25133, %rs12872;
	cvt.u32.u16 	%r25134, %rs12873;
	prmt.b32 	%r25135, %r25134, %r25133, 0x3340U;
	prmt.b32 	%r25136, %r25135, %r25132, 0x5410U;
	st.local.v2.b32 	[%rd3+216], {%r25136, %r25129};
	cvt.u32.u16 	%r25137, %rs12858;
	cvt.u32.u16 	%r25138, %rs12859;
	prmt.b32 	%r25139, %r25138, %r25137, 0x3340U;
	cvt.u32.u16 	%r25140, %rs12860;
	cvt.u32.u16 	%r25141, %rs12861;
	prmt.b32 	%r25142, %r25141, %r25140, 0x3340U;
	prmt.b32 	%r25143, %r25142, %r25139, 0x5410U;
	cvt.u32.u16 	%r25144, %rs12862;
	cvt.u32.u16 	%r25145, %rs12863;
	prmt.b32 	%r25146, %r25145, %r25144, 0x3340U;
	cvt.u32.u16 	%r25147, %rs12864;
	cvt.u32.u16 	%r25148, %rs12865;
	prmt.b32 	%r25149, %r25148, %r25147, 0x3340U;
	prmt.b32 	%r25150, %r25149, %r25146, 0x5410U;
	st.local.v2.b32 	[%rd3+224], {%r25150, %r25143};
	cvt.u32.u16 	%r25151, %rs12850;
	cvt.u32.u16 	%r25152, %rs12851;
	prmt.b32 	%r25153, %r25152, %r25151, 0x3340U;
	cvt.u32.u16 	%r25154, %rs12852;
	cvt.u32.u16 	%r25155, %rs12853;
	prmt.b32 	%r25156, %r25155, %r25154, 0x3340U;
	prmt.b32 	%r25157, %r25156, %r25153, 0x5410U;
	cvt.u32.u16 	%r25158, %rs12854;
	cvt.u32.u16 	%r25159, %rs12855;
	prmt.b32 	%r25160, %r25159, %r25158, 0x3340U;
	cvt.u32.u16 	%r25161, %rs12856;
	cvt.u32.u16 	%r25162, %rs12857;
	prmt.b32 	%r25163, %r25162, %r25161, 0x3340U;
	prmt.b32 	%r25164, %r25163, %r25160, 0x5410U;
	st.local.v2.b32 	[%rd3+232], {%r25164, %r25157};
	cvt.u32.u16 	%r25165, %rs12842;
	cvt.u32.u16 	%r25166, %rs12843;
	prmt.b32 	%r25167, %r25166, %r25165, 0x3340U;
	cvt.u32.u16 	%r25168, %rs12844;
	cvt.u32.u16 	%r25169, %rs12845;
	prmt.b32 	%r25170, %r25169, %r25168, 0x3340U;
	prmt.b32 	%r25171, %r25170, %r25167, 0x5410U;
	cvt.u32.u16 	%r25172, %rs12846;
	cvt.u32.u16 	%r25173, %rs12847;
	prmt.b32 	%r25174, %r25173, %r25172, 0x3340U;
	cvt.u32.u16 	%r25175, %rs12848;
	cvt.u32.u16 	%r25176, %rs12849;
	prmt.b32 	%r25177, %r25176, %r25175, 0x3340U;
	prmt.b32 	%r25178, %r25177, %r25174, 0x5410U;
	st.local.v2.b32 	[%rd3+240], {%r25178, %r25171};
	cvt.u32.u16 	%r25179, %rs12834;
	cvt.u32.u16 	%r25180, %rs12835;
	prmt.b32 	%r25181, %r25180, %r25179, 0x3340U;
	cvt.u32.u16 	%r25182, %rs12836;
	cvt.u32.u16 	%r25183, %rs12837;
	prmt.b32 	%r25184, %r25183, %r25182, 0x3340U;
	prmt.b32 	%r25185, %r25184, %r25181, 0x5410U;
	cvt.u32.u16 	%r25186, %rs12838;
	cvt.u32.u16 	%r25187, %rs12839;
	prmt.b32 	%r25188, %r25187, %r25186, 0x3340U;
	cvt.u32.u16 	%r25189, %rs12840;
	cvt.u32.u16 	%r25190, %rs12841;
	prmt.b32 	%r25191, %r25190, %r25189, 0x3340U;
	prmt.b32 	%r25192, %r25191, %r25188, 0x5410U;
	st.local.v2.b32 	[%rd3+248], {%r25192, %r25185};
	cvt.u32.u16 	%r25193, %rs12826;
	cvt.u32.u16 	%r25194, %rs12827;
	prmt.b32 	%r25195, %r25194, %r25193, 0x3340U;
	cvt.u32.u16 	%r25196, %rs12828;
	cvt.u32.u16 	%r25197, %rs12829;
	prmt.b32 	%r25198, %r25197, %r25196, 0x3340U;
	prmt.b32 	%r25199, %r25198, %r25195, 0x5410U;
	cvt.u32.u16 	%r25200, %rs12830;
	cvt.u32.u16 	%r25201, %rs12831;
	prmt.b32 	%r25202, %r25201, %r25200, 0x3340U;
	cvt.u32.u16 	%r25203, %rs12832;
	cvt.u32.u16 	%r25204, %rs12833;
	prmt.b32 	%r25205, %r25204, %r25203, 0x3340U;
	prmt.b32 	%r25206, %r25205, %r25202, 0x5410U;
	st.local.v2.b32 	[%rd3+256], {%r25206, %r25199};
	cvt.u32.u16 	%r25207, %rs12818;
	cvt.u32.u16 	%r25208, %rs12819;
	prmt.b32 	%r25209, %r25208, %r25207, 0x3340U;
	cvt.u32.u16 	%r25210, %rs12820;
	cvt.u32.u16 	%r25211, %rs12821;
	prmt.b32 	%r25212, %r25211, %r25210, 0x3340U;
	prmt.b32 	%r25213, %r25212, %r25209, 0x5410U;
	cvt.u32.u16 	%r25214, %rs12822;
	cvt.u32.u16 	%r25215, %rs12823;
	prmt.b32 	%r25216, %r25215, %r25214, 0x3340U;
	cvt.u32.u16 	%r25217, %rs12824;
	cvt.u32.u16 	%r25218, %rs12825;
	prmt.b32 	%r25219, %r25218, %r25217, 0x3340U;
	prmt.b32 	%r25220, %r25219, %r25216, 0x5410U;
	st.local.v2.b32 	[%rd3+264], {%r25220, %r25213};
	mov.b32 	%r28691, 0;
$L__BB1_61:
	mov.u32 	%r28694, %r28691;
	cvt.u64.u32 	%rd201, %r28694;
	add.s64 	%rd202, %rd3, %rd201;
	ld.local.u8 	%rs12290, [%rd202+16];
	setp.ne.s16 	%p90, %rs12290, 0;
	add.s32 	%r28691, %r28694, 1;
	@%p90 bra 	$L__BB1_61;
	and.b16  	%rs12291, %rs14616, 255;
	setp.eq.s16 	%p91, %rs12291, 0;
	@%p91 bra 	$L__BB1_65;
	mov.b32 	%r28692, 0;
$L__BB1_64:
	cvt.u64.u32 	%rd203, %r28694;
	add.s64 	%rd204, %rd3, %rd203;
	st.local.u8 	[%rd204+16], %rs14616;
	add.s32 	%r28694, %r28694, 1;
	add.s32 	%r418, %r28692, 1;
	cvt.u64.u32 	%rd205, %r28692;
	add.s64 	%rd206, %rd4, %rd205;
	ld.local.u8 	%rs14616, [%rd206+17];
	setp.ne.s16 	%p92, %rs14616, 0;
	mov.u32 	%r28692, %r418;
	@%p92 bra 	$L__BB1_64;
$L__BB1_65:
	cvt.u64.u32 	%rd207, %r28694;
	add.s64 	%rd208, %rd3, %rd207;
	mov.b16 	%rs12292, 0;
	st.local.u8 	[%rd208+16], %rs12292;
	add.s32 	%r28660, %r28660, %r412;
	st.local.u32 	[%rd3], %r28660;
	add.f64 	%fd78, %fd25, %fd78;
	st.local.f64 	[%rd3+8], %fd78;
	ld.local.v2.b32 	{%r25222, %r25223}, [%rd3+16];
	bfe.u32 	%r25224, %r25222, 0, 8;
	cvt.u16.u32 	%rs13073, %r25224;
	bfe.u32 	%r25225, %r25222, 8, 8;
	cvt.u16.u32 	%rs13072, %r25225;
	bfe.u32 	%r25226, %r25222, 16, 8;
	cvt.u16.u32 	%rs13071, %r25226;
	bfe.u32 	%r25227, %r25222, 24, 8;
	cvt.u16.u32 	%rs13070, %r25227;
	bfe.u32 	%r25228, %r25223, 0, 8;
	cvt.u16.u32 	%rs13069, %r25228;
	bfe.u32 	%r25229, %r25223, 8, 8;
	cvt.u16.u32 	%rs13068, %r25229;
	bfe.u32 	%r25230, %r25223, 16, 8;
	cvt.u16.u32 	%rs13067, %r25230;
	bfe.u32 	%r25231, %r25223, 24, 8;
	cvt.u16.u32 	%rs13066, %r25231;
	ld.local.v2.b32 	{%r25232, %r25233}, [%rd3+24];
	bfe.u32 	%r25234, %r25232, 0, 8;
	cvt.u16.u32 	%rs13065, %r25234;
	bfe.u32 	%r25235, %r25232, 8, 8;
	cvt.u16.u32 	%rs13064, %r25235;
	bfe.u32 	%r25236, %r25232, 16, 8;
	cvt.u16.u32 	%rs13063, %r25236;
	bfe.u32 	%r25237, %r25232, 24, 8;
	cvt.u16.u32 	%rs13062, %r25237;
	bfe.u32 	%r25238, %r25233, 0, 8;
	cvt.u16.u32 	%rs13061, %r25238;
	bfe.u32 	%r25239, %r25233, 8, 8;
	cvt.u16.u32 	%rs13060, %r25239;
	bfe.u32 	%r25240, %r25233, 16, 8;
	cvt.u16.u32 	%rs13059, %r25240;
	bfe.u32 	%r25241, %r25233, 24, 8;
	cvt.u16.u32 	%rs13058, %r25241;
	ld.local.v2.b32 	{%r25242, %r25243}, [%rd3+32];
	bfe.u32 	%r25244, %r25242, 0, 8;
	cvt.u16.u32 	%rs13057, %r25244;
	bfe.u32 	%r25245, %r25242, 8, 8;
	cvt.u16.u32 	%rs13056, %r25245;
	bfe.u32 	%r25246, %r25242, 16, 8;
	cvt.u16.u32 	%rs13055, %r25246;
	bfe.u32 	%r25247, %r25242, 24, 8;
	cvt.u16.u32 	%rs13054, %r25247;
	bfe.u32 	%r25248, %r25243, 0, 8;
	cvt.u16.u32 	%rs13053, %r25248;
	bfe.u32 	%r25249, %r25243, 8, 8;
	cvt.u16.u32 	%rs13052, %r25249;
	bfe.u32 	%r25250, %r25243, 16, 8;
	cvt.u16.u32 	%rs13051, %r25250;
	bfe.u32 	%r25251, %r25243, 24, 8;
	cvt.u16.u32 	%rs13050, %r25251;
	ld.local.v2.b32 	{%r25252, %r25253}, [%rd3+40];
	bfe.u32 	%r25254, %r25252, 0, 8;
	cvt.u16.u32 	%rs13049, %r25254;
	bfe.u32 	%r25255, %r25252, 8, 8;
	cvt.u16.u32 	%rs13048, %r25255;
	bfe.u32 	%r25256, %r25252, 16, 8;
	cvt.u16.u32 	%rs13047, %r25256;
	bfe.u32 	%r25257, %r25252, 24, 8;
	cvt.u16.u32 	%rs13046, %r25257;
	bfe.u32 	%r25258, %r25253, 0, 8;
	cvt.u16.u32 	%rs13045, %r25258;
	bfe.u32 	%r25259, %r25253, 8, 8;
	cvt.u16.u32 	%rs13044, %r25259;
	bfe.u32 	%r25260, %r25253, 16, 8;
	cvt.u16.u32 	%rs13043, %r25260;
	bfe.u32 	%r25261, %r25253, 24, 8;
	cvt.u16.u32 	%rs13042, %r25261;
	ld.local.v2.b32 	{%r25262, %r25263}, [%rd3+48];
	bfe.u32 	%r25264, %r25262, 0, 8;
	cvt.u16.u32 	%rs13041, %r25264;
	bfe.u32 	%r25265, %r25262, 8, 8;
	cvt.u16.u32 	%rs13040, %r25265;
	bfe.u32 	%r25266, %r25262, 16, 8;
	cvt.u16.u32 	%rs13039, %r25266;
	bfe.u32 	%r25267, %r25262, 24, 8;
	cvt.u16.u32 	%rs13038, %r25267;
	bfe.u32 	%r25268, %r25263, 0, 8;
	cvt.u16.u32 	%rs13037, %r25268;
	bfe.u32 	%r25269, %r25263, 8, 8;
	cvt.u16.u32 	%rs13036, %r25269;
	bfe.u32 	%r25270, %r25263, 16, 8;
	cvt.u16.u32 	%rs13035, %r25270;
	bfe.u32 	%r25271, %r25263, 24, 8;
	cvt.u16.u32 	%rs13034, %r25271;
	ld.local.v2.b32 	{%r25272, %r25273}, [%rd3+56];
	bfe.u32 	%r25274, %r25272, 0, 8;
	cvt.u16.u32 	%rs13033, %r25274;
	bfe.u32 	%r25275, %r25272, 8, 8;
	cvt.u16.u32 	%rs13032, %r25275;
	bfe.u32 	%r25276, %r25272, 16, 8;
	cvt.u16.u32 	%rs13031, %r25276;
	bfe.u32 	%r25277, %r25272, 24, 8;
	cvt.u16.u32 	%rs13030, %r25277;
	bfe.u32 	%r25278, %r25273, 0, 8;
	cvt.u16.u32 	%rs13029, %r25278;
	bfe.u32 	%r25279, %r25273, 8, 8;
	cvt.u16.u32 	%rs13028, %r25279;
	bfe.u32 	%r25280, %r25273, 16, 8;
	cvt.u16.u32 	%rs13027, %r25280;
	bfe.u32 	%r25281, %r25273, 24, 8;
	cvt.u16.u32 	%rs13026, %r25281;
	ld.local.v2.b32 	{%r25282, %r25283}, [%rd3+64];
	bfe.u32 	%r25284, %r25282, 0, 8;
	cvt.u16.u32 	%rs13025, %r25284;
	bfe.u32 	%r25285, %r25282, 8, 8;
	cvt.u16.u32 	%rs13024, %r25285;
	bfe.u32 	%r25286, %r25282, 16, 8;
	cvt.u16.u32 	%rs13023, %r25286;
	bfe.u32 	%r25287, %r25282, 24, 8;
	cvt.u16.u32 	%rs13022, %r25287;
	bfe.u32 	%r25288, %r25283, 0, 8;
	cvt.u16.u32 	%rs13021, %r25288;
	bfe.u32 	%r25289, %r25283, 8, 8;
	cvt.u16.u32 	%rs13020, %r25289;
	bfe.u32 	%r25290, %r25283, 16, 8;
	cvt.u16.u32 	%rs13019, %r25290;
	bfe.u32 	%r25291, %r25283, 24, 8;
	cvt.u16.u32 	%rs13018, %r25291;
	ld.local.v2.b32 	{%r25292, %r25293}, [%rd3+72];
	bfe.u32 	%r25294, %r25292, 0, 8;
	cvt.u16.u32 	%rs13017, %r25294;
	bfe.u32 	%r25295, %r25292, 8, 8;
	cvt.u16.u32 	%rs13016, %r25295;
	bfe.u32 	%r25296, %r25292, 16, 8;
	cvt.u16.u32 	%rs13015, %r25296;
	bfe.u32 	%r25297, %r25292, 24, 8;
	cvt.u16.u32 	%rs13014, %r25297;
	bfe.u32 	%r25298, %r25293, 0, 8;
	cvt.u16.u32 	%rs13013, %r25298;
	bfe.u32 	%r25299, %r25293, 8, 8;
	cvt.u16.u32 	%rs13012, %r25299;
	bfe.u32 	%r25300, %r25293, 16, 8;
	cvt.u16.u32 	%rs13011, %r25300;
	bfe.u32 	%r25301, %r25293, 24, 8;
	cvt.u16.u32 	%rs13010, %r25301;
	ld.local.v2.b32 	{%r25302, %r25303}, [%rd3+80];
	bfe.u32 	%r25304, %r25302, 0, 8;
	cvt.u16.u32 	%rs13009, %r25304;
	bfe.u32 	%r25305, %r25302, 8, 8;
	cvt.u16.u32 	%rs13008, %r25305;
	bfe.u32 	%r25306, %r25302, 16, 8;
	cvt.u16.u32 	%rs13007, %r25306;
	bfe.u32 	%r25307, %r25302, 24, 8;
	cvt.u16.u32 	%rs13006, %r25307;
	bfe.u32 	%r25308, %r25303, 0, 8;
	cvt.u16.u32 	%rs13005, %r25308;
	bfe.u32 	%r25309, %r25303, 8, 8;
	cvt.u16.u32 	%rs13004, %r25309;
	bfe.u32 	%r25310, %r25303, 16, 8;
	cvt.u16.u32 	%rs13003, %r25310;
	bfe.u32 	%r25311, %r25303, 24, 8;
	cvt.u16.u32 	%rs13002, %r25311;
	ld.local.v2.b32 	{%r25312, %r25313}, [%rd3+88];
	bfe.u32 	%r25314, %r25312, 0, 8;
	cvt.u16.u32 	%rs13001, %r25314;
	bfe.u32 	%r25315, %r25312, 8, 8;
	cvt.u16.u32 	%rs13000, %r25315;
	bfe.u32 	%r25316, %r25312, 16, 8;
	cvt.u16.u32 	%rs12999, %r25316;
	bfe.u32 	%r25317, %r25312, 24, 8;
	cvt.u16.u32 	%rs12998, %r25317;
	bfe.u32 	%r25318, %r25313, 0, 8;
	cvt.u16.u32 	%rs12997, %r25318;
	bfe.u32 	%r25319, %r25313, 8, 8;
	cvt.u16.u32 	%rs12996, %r25319;
	bfe.u32 	%r25320, %r25313, 16, 8;
	cvt.u16.u32 	%rs12995, %r25320;
	bfe.u32 	%r25321, %r25313, 24, 8;
	cvt.u16.u32 	%rs12994, %r25321;
	ld.local.v2.b32 	{%r25322, %r25323}, [%rd3+96];
	bfe.u32 	%r25324, %r25322, 0, 8;
	cvt.u16.u32 	%rs12993, %r25324;
	bfe.u32 	%r25325, %r25322, 8, 8;
	cvt.u16.u32 	%rs12992, %r25325;
	bfe.u32 	%r25326, %r25322, 16, 8;
	cvt.u16.u32 	%rs12991, %r25326;
	bfe.u32 	%r25327, %r25322, 24, 8;
	cvt.u16.u32 	%rs12990, %r25327;
	bfe.u32 	%r25328, %r25323, 0, 8;
	cvt.u16.u32 	%rs12989, %r25328;
	bfe.u32 	%r25329, %r25323, 8, 8;
	cvt.u16.u32 	%rs12988, %r25329;
	bfe.u32 	%r25330, %r25323, 16, 8;
	cvt.u16.u32 	%rs12987, %r25330;
	bfe.u32 	%r25331, %r25323, 24, 8;
	cvt.u16.u32 	%rs12986, %r25331;
	ld.local.v2.b32 	{%r25332, %r25333}, [%rd3+104];
	bfe.u32 	%r25334, %r25332, 0, 8;
	cvt.u16.u32 	%rs12985, %r25334;
	bfe.u32 	%r25335, %r25332, 8, 8;
	cvt.u16.u32 	%rs12984, %r25335;
	bfe.u32 	%r25336, %r25332, 16, 8;
	cvt.u16.u32 	%rs12983, %r25336;
	bfe.u32 	%r25337, %r25332, 24, 8;
	cvt.u16.u32 	%rs12982, %r25337;
	bfe.u32 	%r25338, %r25333, 0, 8;
	cvt.u16.u32 	%rs12981, %r25338;
	bfe.u32 	%r25339, %r25333, 8, 8;
	cvt.u16.u32 	%rs12980, %r25339;
	bfe.u32 	%r25340, %r25333, 16, 8;
	cvt.u16.u32 	%rs12979, %r25340;
	bfe.u32 	%r25341, %r25333, 24, 8;
	cvt.u16.u32 	%rs12978, %r25341;
	ld.local.v2.b32 	{%r25342, %r25343}, [%rd3+112];
	bfe.u32 	%r25344, %r25342, 0, 8;
	cvt.u16.u32 	%rs12977, %r25344;
	bfe.u32 	%r25345, %r25342, 8, 8;
	cvt.u16.u32 	%rs12976, %r25345;
	bfe.u32 	%r25346, %r25342, 16, 8;
	cvt.u16.u32 	%rs12975, %r25346;
	bfe.u32 	%r25347, %r25342, 24, 8;
	cvt.u16.u32 	%rs12974, %r25347;
	bfe.u32 	%r25348, %r25343, 0, 8;
	cvt.u16.u32 	%rs12973, %r25348;
	bfe.u32 	%r25349, %r25343, 8, 8;
	cvt.u16.u32 	%rs12972, %r25349;
	bfe.u32 	%r25350, %r25343, 16, 8;
	cvt.u16.u32 	%rs12971, %r25350;
	bfe.u32 	%r25351, %r25343, 24, 8;
	cvt.u16.u32 	%rs12970, %r25351;
	ld.local.v2.b32 	{%r25352, %r25353}, [%rd3+120];
	bfe.u32 	%r25354, %r25352, 0, 8;
	cvt.u16.u32 	%rs12969, %r25354;
	bfe.u32 	%r25355, %r25352, 8, 8;
	cvt.u16.u32 	%rs12968, %r25355;
	bfe.u32 	%r25356, %r25352, 16, 8;
	cvt.u16.u32 	%rs12967, %r25356;
	bfe.u32 	%r25357, %r25352, 24, 8;
	cvt.u16.u32 	%rs12966, %r25357;
	bfe.u32 	%r25358, %r25353, 0, 8;
	cvt.u16.u32 	%rs12965, %r25358;
	bfe.u32 	%r25359, %r25353, 8, 8;
	cvt.u16.u32 	%rs12964, %r25359;
	bfe.u32 	%r25360, %r25353, 16, 8;
	cvt.u16.u32 	%rs12963, %r25360;
	bfe.u32 	%r25361, %r25353, 24, 8;
	cvt.u16.u32 	%rs12962, %r25361;
	ld.local.v2.b32 	{%r25362, %r25363}, [%rd3+128];
	bfe.u32 	%r25364, %r25362, 0, 8;
	cvt.u16.u32 	%rs12961, %r25364;
	bfe.u32 	%r25365, %r25362, 8, 8;
	cvt.u16.u32 	%rs12960, %r25365;
	bfe.u32 	%r25366, %r25362, 16, 8;
	cvt.u16.u32 	%rs12959, %r25366;
	bfe.u32 	%r25367, %r25362, 24, 8;
	cvt.u16.u32 	%rs12958, %r25367;
	bfe.u32 	%r25368, %r25363, 0, 8;
	cvt.u16.u32 	%rs12957, %r25368;
	bfe.u32 	%r25369, %r25363, 8, 8;
	cvt.u16.u32 	%rs12956, %r25369;
	bfe.u32 	%r25370, %r25363, 16, 8;
	cvt.u16.u32 	%rs12955, %r25370;
	bfe.u32 	%r25371, %r25363, 24, 8;
	cvt.u16.u32 	%rs12954, %r25371;
	ld.local.v2.b32 	{%r25372, %r25373}, [%rd3+136];
	bfe.u32 	%r25374, %r25372, 0, 8;
	cvt.u16.u32 	%rs12953, %r25374;
	bfe.u32 	%r25375, %r25372, 8, 8;
	cvt.u16.u32 	%rs12952, %r25375;
	bfe.u32 	%r25376, %r25372, 16, 8;
	cvt.u16.u32 	%rs12951, %r25376;
	bfe.u32 	%r25377, %r25372, 24, 8;
	cvt.u16.u32 	%rs12950, %r25377;
	bfe.u32 	%r25378, %r25373, 0, 8;
	cvt.u16.u32 	%rs12949, %r25378;
	bfe.u32 	%r25379, %r25373, 8, 8;
	cvt.u16.u32 	%rs12948, %r25379;
	bfe.u32 	%r25380, %r25373, 16, 8;
	cvt.u16.u32 	%rs12947, %r25380;
	bfe.u32 	%r25381, %r25373, 24, 8;
	cvt.u16.u32 	%rs12946, %r25381;
	ld.local.v2.b32 	{%r25382, %r25383}, [%rd3+144];
	bfe.u32 	%r25384, %r25382, 0, 8;
	cvt.u16.u32 	%rs12945, %r25384;
	bfe.u32 	%r25385, %r25382, 8, 8;
	cvt.u16.u32 	%rs12944, %r25385;
	bfe.u32 	%r25386, %r25382, 16, 8;
	cvt.u16.u32 	%rs12943, %r25386;
	bfe.u32 	%r25387, %r25382, 24, 8;
	cvt.u16.u32 	%rs12942, %r25387;
	bfe.u32 	%r25388, %r25383, 0, 8;
	cvt.u16.u32 	%rs12941, %r25388;
	bfe.u32 	%r25389, %r25383, 8, 8;
	cvt.u16.u32 	%rs12940, %r25389;
	bfe.u32 	%r25390, %r25383, 16, 8;
	cvt.u16.u32 	%rs12939, %r25390;
	bfe.u32 	%r25391, %r25383, 24, 8;
	cvt.u16.u32 	%rs12938, %r25391;
	ld.local.v2.b32 	{%r25392, %r25393}, [%rd3+152];
	bfe.u32 	%r25394, %r25392, 0, 8;
	cvt.u16.u32 	%rs12937, %r25394;
	bfe.u32 	%r25395, %r25392, 8, 8;
	cvt.u16.u32 	%rs12936, %r25395;
	bfe.u32 	%r25396, %r25392, 16, 8;
	cvt.u16.u32 	%rs12935, %r25396;
	bfe.u32 	%r25397, %r25392, 24, 8;
	cvt.u16.u32 	%rs12934, %r25397;
	bfe.u32 	%r25398, %r25393, 0, 8;
	cvt.u16.u32 	%rs12933, %r25398;
	bfe.u32 	%r25399, %r25393, 8, 8;
	cvt.u16.u32 	%rs12932, %r25399;
	bfe.u32 	%r25400, %r25393, 16, 8;
	cvt.u16.u32 	%rs12931, %r25400;
	bfe.u32 	%r25401, %r25393, 24, 8;
	cvt.u16.u32 	%rs12930, %r25401;
	ld.local.v2.b32 	{%r25402, %r25403}, [%rd3+160];
	bfe.u32 	%r25404, %r25402, 0, 8;
	cvt.u16.u32 	%rs12929, %r25404;
	bfe.u32 	%r25405, %r25402, 8, 8;
	cvt.u16.u32 	%rs12928, %r25405;
	bfe.u32 	%r25406, %r25402, 16, 8;
	cvt.u16.u32 	%rs12927, %r25406;
	bfe.u32 	%r25407, %r25402, 24, 8;
	cvt.u16.u32 	%rs12926, %r25407;
	bfe.u32 	%r25408, %r25403, 0, 8;
	cvt.u16.u32 	%rs12925, %r25408;
	bfe.u32 	%r25409, %r25403, 8, 8;
	cvt.u16.u32 	%rs12924, %r25409;
	bfe.u32 	%r25410, %r25403, 16, 8;
	cvt.u16.u32 	%rs12923, %r25410;
	bfe.u32 	%r25411, %r25403, 24, 8;
	cvt.u16.u32 	%rs12922, %r25411;
	ld.local.v2.b32 	{%r25412, %r25413}, [%rd3+168];
	bfe.u32 	%r25414, %r25412, 0, 8;
	cvt.u16.u32 	%rs12921, %r25414;
	bfe.u32 	%r25415, %r25412, 8, 8;
	cvt.u16.u32 	%rs12920, %r25415;
	bfe.u32 	%r25416, %r25412, 16, 8;
	cvt.u16.u32 	%rs12919, %r25416;
	bfe.u32 	%r25417, %r25412, 24, 8;
	cvt.u16.u32 	%rs12918, %r25417;
	bfe.u32 	%r25418, %r25413, 0, 8;
	cvt.u16.u32 	%rs12917, %r25418;
	bfe.u32 	%r25419, %r25413, 8, 8;
	cvt.u16.u32 	%rs12916, %r25419;
	bfe.u32 	%r25420, %r25413, 16, 8;
	cvt.u16.u32 	%rs12915, %r25420;
	bfe.u32 	%r25421, %r25413, 24, 8;
	cvt.u16.u32 	%rs12914, %r25421;
	ld.local.v2.b32 	{%r25422, %r25423}, [%rd3+176];
	bfe.u32 	%r25424, %r25422, 0, 8;
	cvt.u16.u32 	%rs12913, %r25424;
	bfe.u32 	%r25425, %r25422, 8, 8;
	cvt.u16.u32 	%rs12912, %r25425;
	bfe.u32 	%r25426, %r25422, 16, 8;
	cvt.u16.u32 	%rs12911, %r25426;
	bfe.u32 	%r25427, %r25422, 24, 8;
	cvt.u16.u32 	%rs12910, %r25427;
	bfe.u32 	%r25428, %r25423, 0, 8;
	cvt.u16.u32 	%rs12909, %r25428;
	bfe.u32 	%r25429, %r25423, 8, 8;
	cvt.u16.u32 	%rs12908, %r25429;
	bfe.u32 	%r25430, %r25423, 16, 8;
	cvt.u16.u32 	%rs12907, %r25430;
	bfe.u32 	%r25431, %r25423, 24, 8;
	cvt.u16.u32 	%rs12906, %r25431;
	ld.local.v2.b32 	{%r25432, %r25433}, [%rd3+184];
	bfe.u32 	%r25434, %r25432, 0, 8;
	cvt.u16.u32 	%rs12905, %r25434;
	bfe.u32 	%r25435, %r25432, 8, 8;
	cvt.u16.u32 	%rs12904, %r25435;
	bfe.u32 	%r25436, %r25432, 16, 8;
	cvt.u16.u32 	%rs12903, %r25436;
	bfe.u32 	%r25437, %r25432, 24, 8;
	cvt.u16.u32 	%rs12902, %r25437;
	bfe.u32 	%r25438, %r25433, 0, 8;
	cvt.u16.u32 	%rs12901, %r25438;
	bfe.u32 	%r25439, %r25433, 8, 8;
	cvt.u16.u32 	%rs12900, %r25439;
	bfe.u32 	%r25440, %r25433, 16, 8;
	cvt.u16.u32 	%rs12899, %r25440;
	bfe.u32 	%r25441, %r25433, 24, 8;
	cvt.u16.u32 	%rs12898, %r25441;
	ld.local.v2.b32 	{%r25442, %r25443}, [%rd3+192];
	bfe.u32 	%r25444, %r25442, 0, 8;
	cvt.u16.u32 	%rs12897, %r25444;
	bfe.u32 	%r25445, %r25442, 8, 8;
	cvt.u16.u32 	%rs12896, %r25445;
	bfe.u32 	%r25446, %r25442, 16, 8;
	cvt.u16.u32 	%rs12895, %r25446;
	bfe.u32 	%r25447, %r25442, 24, 8;
	cvt.u16.u32 	%rs12894, %r25447;
	bfe.u32 	%r25448, %r25443, 0, 8;
	cvt.u16.u32 	%rs12893, %r25448;
	bfe.u32 	%r25449, %r25443, 8, 8;
	cvt.u16.u32 	%rs12892, %r25449;
	bfe.u32 	%r25450, %r25443, 16, 8;
	cvt.u16.u32 	%rs12891, %r25450;
	bfe.u32 	%r25451, %r25443, 24, 8;
	cvt.u16.u32 	%rs12890, %r25451;
	ld.local.v2.b32 	{%r25452, %r25453}, [%rd3+200];
	bfe.u32 	%r25454, %r25452, 0, 8;
	cvt.u16.u32 	%rs12889, %r25454;
	bfe.u32 	%r25455, %r25452, 8, 8;
	cvt.u16.u32 	%rs12888, %r25455;
	bfe.u32 	%r25456, %r25452, 16, 8;
	cvt.u16.u32 	%rs12887, %r25456;
	bfe.u32 	%r25457, %r25452, 24, 8;
	cvt.u16.u32 	%rs12886, %r25457;
	bfe.u32 	%r25458, %r25453, 0, 8;
	cvt.u16.u32 	%rs12885, %r25458;
	bfe.u32 	%r25459, %r25453, 8, 8;
	cvt.u16.u32 	%rs12884, %r25459;
	bfe.u32 	%r25460, %r25453, 16, 8;
	cvt.u16.u32 	%rs12883, %r25460;
	bfe.u32 	%r25461, %r25453, 24, 8;
	cvt.u16.u32 	%rs12882, %r25461;
	ld.local.v2.b32 	{%r25462, %r25463}, [%rd3+208];
	bfe.u32 	%r25464, %r25462, 0, 8;
	cvt.u16.u32 	%rs12881, %r25464;
	bfe.u32 	%r25465, %r25462, 8, 8;
	cvt.u16.u32 	%rs12880, %r25465;
	bfe.u32 	%r25466, %r25462, 16, 8;
	cvt.u16.u32 	%rs12879, %r25466;
	bfe.u32 	%r25467, %r25462, 24, 8;
	cvt.u16.u32 	%rs12878, %r25467;
	bfe.u32 	%r25468, %r25463, 0, 8;
	cvt.u16.u32 	%rs12877, %r25468;
	bfe.u32 	%r25469, %r25463, 8, 8;
	cvt.u16.u32 	%rs12876, %r25469;
	bfe.u32 	%r25470, %r25463, 16, 8;
	cvt.u16.u32 	%rs12875, %r25470;
	bfe.u32 	%r25471, %r25463, 24, 8;
	cvt.u16.u32 	%rs12874, %r25471;
	ld.local.v2.b32 	{%r25472, %r25473}, [%rd3+216];
	bfe.u32 	%r25474, %r25472, 0, 8;
	cvt.u16.u32 	%rs12873, %r25474;
	bfe.u32 	%r25475, %r25472, 8, 8;
	cvt.u16.u32 	%rs12872, %r25475;
	bfe.u32 	%r25476, %r25472, 16, 8;
	cvt.u16.u32 	%rs12871, %r25476;
	bfe.u32 	%r25477, %r25472, 24, 8;
	cvt.u16.u32 	%rs12870, %r25477;
	bfe.u32 	%r25478, %r25473, 0, 8;
	cvt.u16.u32 	%rs12869, %r25478;
	bfe.u32 	%r25479, %r25473, 8, 8;
	cvt.u16.u32 	%rs12868, %r25479;
	bfe.u32 	%r25480, %r25473, 16, 8;
	cvt.u16.u32 	%rs12867, %r25480;
	bfe.u32 	%r25481, %r25473, 24, 8;
	cvt.u16.u32 	%rs12866, %r25481;
	ld.local.v2.b32 	{%r25482, %r25483}, [%rd3+224];
	bfe.u32 	%r25484, %r25482, 0, 8;
	cvt.u16.u32 	%rs12865, %r25484;
	bfe.u32 	%r25485, %r25482, 8, 8;
	cvt.u16.u32 	%rs12864, %r25485;
	bfe.u32 	%r25486, %r25482, 16, 8;
	cvt.u16.u32 	%rs12863, %r25486;
	bfe.u32 	%r25487, %r25482, 24, 8;
	cvt.u16.u32 	%rs12862, %r25487;
	bfe.u32 	%r25488, %r25483, 0, 8;
	cvt.u16.u32 	%rs12861, %r25488;
	bfe.u32 	%r25489, %r25483, 8, 8;
	cvt.u16.u32 	%rs12860, %r25489;
	bfe.u32 	%r25490, %r25483, 16, 8;
	cvt.u16.u32 	%rs12859, %r25490;
	bfe.u32 	%r25491, %r25483, 24, 8;
	cvt.u16.u32 	%rs12858, %r25491;
	ld.local.v2.b32 	{%r25492, %r25493}, [%rd3+232];
	bfe.u32 	%r25494, %r25492, 0, 8;
	cvt.u16.u32 	%rs12857, %r25494;
	bfe.u32 	%r25495, %r25492, 8, 8;
	cvt.u16.u32 	%rs12856, %r25495;
	bfe.u32 	%r25496, %r25492, 16, 8;
	cvt.u16.u32 	%rs12855, %r25496;
	bfe.u32 	%r25497, %r25492, 24, 8;
	cvt.u16.u32 	%rs12854, %r25497;
	bfe.u32 	%r25498, %r25493, 0, 8;
	cvt.u16.u32 	%rs12853, %r25498;
	bfe.u32 	%r25499, %r25493, 8, 8;
	cvt.u16.u32 	%rs12852, %r25499;
	bfe.u32 	%r25500, %r25493, 16, 8;
	cvt.u16.u32 	%rs12851, %r25500;
	bfe.u32 	%r25501, %r25493, 24, 8;
	cvt.u16.u32 	%rs12850, %r25501;
	ld.local.v2.b32 	{%r25502, %r25503}, [%rd3+240];
	bfe.u32 	%r25504, %r25502, 0, 8;
	cvt.u16.u32 	%rs12849, %r25504;
	bfe.u32 	%r25505, %r25502, 8, 8;
	cvt.u16.u32 	%rs12848, %r25505;
	bfe.u32 	%r25506, %r25502, 16, 8;
	cvt.u16.u32 	%rs12847, %r25506;
	bfe.u32 	%r25507, %r25502, 24, 8;
	cvt.u16.u32 	%rs12846, %r25507;
	bfe.u32 	%r25508, %r25503, 0, 8;
	cvt.u16.u32 	%rs12845, %r25508;
	bfe.u32 	%r25509, %r25503, 8, 8;
	cvt.u16.u32 	%rs12844, %r25509;
	bfe.u32 	%r25510, %r25503, 16, 8;
	cvt.u16.u32 	%rs12843, %r25510;
	bfe.u32 	%r25511, %r25503, 24, 8;
	cvt.u16.u32 	%rs12842, %r25511;
	ld.local.v2.b32 	{%r25512, %r25513}, [%rd3+248];
	bfe.u32 	%r25514, %r25512, 0, 8;
	cvt.u16.u32 	%rs12841, %r25514;
	bfe.u32 	%r25515, %r25512, 8, 8;
	cvt.u16.u32 	%rs12840, %r25515;
	bfe.u32 	%r25516, %r25512, 16, 8;
	cvt.u16.u32 	%rs12839, %r25516;
	bfe.u32 	%r25517, %r25512, 24, 8;
	cvt.u16.u32 	%rs12838, %r25517;
	bfe.u32 	%r25518, %r25513, 0, 8;
	cvt.u16.u32 	%rs12837, %r25518;
	bfe.u32 	%r25519, %r25513, 8, 8;
	cvt.u16.u32 	%rs12836, %r25519;
	bfe.u32 	%r25520, %r25513, 16, 8;
	cvt.u16.u32 	%rs12835, %r25520;
	bfe.u32 	%r25521, %r25513, 24, 8;
	cvt.u16.u32 	%rs12834, %r25521;
	ld.local.v2.b32 	{%r25522, %r25523}, [%rd3+256];
	bfe.u32 	%r25524, %r25522, 0, 8;
	cvt.u16.u32 	%rs12833, %r25524;
	bfe.u32 	%r25525, %r25522, 8, 8;
	cvt.u16.u32 	%rs12832, %r25525;
	bfe.u32 	%r25526, %r25522, 16, 8;
	cvt.u16.u32 	%rs12831, %r25526;
	bfe.u32 	%r25527, %r25522, 24, 8;
	cvt.u16.u32 	%rs12830, %r25527;
	bfe.u32 	%r25528, %r25523, 0, 8;
	cvt.u16.u32 	%rs12829, %r25528;
	bfe.u32 	%r25529, %r25523, 8, 8;
	cvt.u16.u32 	%rs12828, %r25529;
	bfe.u32 	%r25530, %r25523, 16, 8;
	cvt.u16.u32 	%rs12827, %r25530;
	bfe.u32 	%r25531, %r25523, 24, 8;
	cvt.u16.u32 	%rs12826, %r25531;
	ld.local.v2.b32 	{%r25532, %r25533}, [%rd3+264];
	bfe.u32 	%r25534, %r25532, 0, 8;
	cvt.u16.u32 	%rs12825, %r25534;
	bfe.u32 	%r25535, %r25532, 8, 8;
	cvt.u16.u32 	%rs12824, %r25535;
	bfe.u32 	%r25536, %r25532, 16, 8;
	cvt.u16.u32 	%rs12823, %r25536;
	bfe.u32 	%r25537, %r25532, 24, 8;
	cvt.u16.u32 	%rs12822, %r25537;
	bfe.u32 	%r25538, %r25533, 0, 8;
	cvt.u16.u32 	%rs12821, %r25538;
	bfe.u32 	%r25539, %r25533, 8, 8;
	cvt.u16.u32 	%rs12820, %r25539;
	bfe.u32 	%r25540, %r25533, 16, 8;
	cvt.u16.u32 	%rs12819, %r25540;
	bfe.u32 	%r25541, %r25533, 24, 8;
	cvt.u16.u32 	%rs12818, %r25541;
$L__BB1_66:
	ld.param.u32 	%r28648, [_ZN3cub18CUB_300001_SM_10006detail6reduce28DeviceReduceSingleTileKernelINS2_10policy_hubI4Itemj13Addition_funcE10Policy1000EN6thrust24THRUST_300001_SM_1000_NS6detail15normal_iteratorINSA_10device_ptrIS5_EEEEPS5_jS6_S5_S5_N4cuda3std3__410__identityEEEvT0_T1_T2_T3_T4_T6__param_2];
	setp.lt.s32 	%p93, %r28648, 97;
	@%p93 bra 	$L__BB1_73;
	ld.shared.v2.b32 	{%r25543, %r25544}, [_ZZN3cub18CUB_300001_SM_10006detail6reduce28DeviceReduceSingleTileKernelINS2_10policy_hubI4Itemj13Addition_funcE10Policy1000EN6thrust24THRUST_300001_SM_1000_NS6detail15normal_iteratorINSA_10device_ptrIS5_EEEEPS5_jS6_S5_S5_N4cuda3std3__410__identityEEEvT0_T1_T2_T3_T4_T6_E12temp_storage+1088];
	ld.shared.v2.b32 	{%r25545, %r25546}, [_ZZN3cub18CUB_300001_SM_10006detail6reduce28DeviceReduceSingleTileKernelINS2_10policy_hubI4Itemj13Addition_funcE10Policy1000EN6thrust24THRUST_300001_SM_1000_NS6detail15normal_iteratorINSA_10device_ptrIS5_EEEEPS5_jS6_S5_S5_N4cuda3std3__410__identityEEEvT0_T1_T2_T3_T4_T6_E12temp_storage+1080];
	ld.shared.v2.b32 	{%r25547, %r25548}, [_ZZN3cub18CUB_300001_SM_10006detail6reduce28DeviceReduceSingleTileKernelINS2_10policy_hubI4Itemj13Addition_funcE10Policy1000EN6thrust24THRUST_300001_SM_1000_NS6detail15normal_iteratorINSA_10device_ptrIS5_EEEEPS5_jS6_S5_S5_N4cuda3std3__410__identityEEEvT0_T1_T2_T3_T4_T6_E12temp_storage+1072];
	ld.shared.v2.b32 	{%r25549, %r25550}, [_ZZN3cub18CUB_300001_SM_10006detail6reduce28DeviceReduceSingleTileKernelINS2_10policy_hubI4Itemj13Addition_funcE10Policy1000EN6thrust24THRUST_300001_SM_1000_NS6detail15normal_iteratorINSA_10device_ptrIS5_EEEEPS5_jS6_S5_S5_N4cuda3std3__410__identityEEEvT0_T1_T2_T3_T4_T6_E12temp_storage+1064];
	ld.shared.v2.b32 	{%r25551, %r25552}, [_ZZN3cub18CUB_300001_SM_10006detail6reduce28DeviceReduceSingleTileKernelINS2_10policy_hubI4Itemj13Addition_funcE10Policy1000EN6thrust24THRUST_300001_SM_1000_NS6detail15normal_iteratorINSA_10device_ptrIS5_EEEEPS5_jS6_S5_S5_N4cuda3std3__410__identityEEEvT0_T1_T2_T3_T4_T6_E12temp_storage+1056];
	ld.shared.v2.b32 	{%r25553, %r25554}, [_ZZN3cub18CUB_300001_SM_10006detail6reduce28DeviceReduceSingleTileKernelINS2_10policy_hubI4Itemj13Addition_funcE10Policy1000EN6thrust24THRUST_300001_SM_1000_NS6detail15normal_iteratorINSA_10device_ptrIS5_EEEEPS5_jS6_S5_S5_N4cuda3std3__410__identityEEEvT0_T1_T2_T3_T4_T6_E12temp_storage+1048];
	ld.shared.v2.b32 	{%r25555, %r25556}, [_ZZN3cub18CUB_300001_SM_10006detail6reduce28DeviceReduceSingleTileKernelINS2_10policy_hubI4Itemj13Addition_funcE10Policy1000EN6thrust24THRUST_300001_SM_1000_NS6detail15normal_iteratorINSA_10device_ptrIS5_EEEEPS5_jS6_S5_S5_N4cuda3std3__410__identityEEEvT0_T1_T2_T3_T4_T6_E12temp_storage+1040];
	ld.shared.v2.b32 	{%r25557, %r25558}, [_ZZN3cub18CUB_300001_SM_10006detail6reduce28DeviceReduceSingleTileKernelINS2_10policy_hubI4Itemj13Addition_funcE10Policy1000EN6thrust24THRUST_300001_SM_1000_NS6detail15normal_iteratorINSA_10device_ptrIS5_EEEEPS5_jS6_S5_S5_N4cuda3std3__410__identityEEEvT0_T1_T2_T3_T4_T6_E12temp_storage+1032];
	ld.shared.v2.b32 	{%r25559, %r25560}, [_ZZN3cub18CUB_300001_SM_10006detail6reduce28DeviceReduceSingleTileKernelINS2_10policy_hubI4Itemj13Addition_funcE10Policy1000EN6thrust24THRUST_300001_SM_1000_NS6detail15normal_iteratorINSA_10device_ptrIS5_EEEEPS5_jS6_S5_S5_N4cuda3std3__410__identityEEEvT0_T1_T2_T3_T4_T6_E12temp_storage+1024];
	ld.shared.v2.b32 	{%r25561, %r25562}, [_ZZN3cub18CUB_300001_SM_10006detail6reduce28DeviceReduceSingleTileKernelINS2_10policy_hubI4Itemj13Addition_funcE10Policy1000EN6thrust24THRUST_300001_SM_1000_NS6detail15normal_iteratorINSA_10device_ptrIS5_EEEEPS5_jS6_S5_S5_N4cuda3std3__410__identityEEEvT0_T1_T2_T3_T4_T6_E12temp_storage+1016];
	ld.shared.v2.b32 	{%r25563, %r25564}, [_ZZN3cub18CUB_300001_SM_10006detail6reduce28DeviceReduceSingleTileKernelINS2_10policy_hubI4Itemj13Addition_funcE10Policy1000EN6thrust24THRUST_300001_SM_1000_NS6detail15normal_iteratorINSA_10device_ptrIS5_EEEEPS5_jS6_S5_S5_N4cuda3std3__410__identityEEEvT0_T1_T2_T3_T4_T6_E12temp_storage+1008];
	ld.shared.v2.b32 	{%r25565, %r25566}, [_ZZN3cub18CUB_300001_SM_10006detail6reduce28DeviceReduceSingleTileKernelINS2_10policy_hubI4Itemj13Addition_funcE10Policy1000EN6thrust24THRUST_300001_SM_1000_NS6detail15normal_iteratorINSA_10device_ptrIS5_EEEEPS5_jS6_S5_S5_N4cuda3std3__410__identityEEEvT0_T1_T2_T3_T4_T6_E12temp_storage+1000];
	ld.shared.v2.b32 	{%r25567, %r25568}, [_ZZN3cub18CUB_300001_SM_10006detail6reduce28DeviceReduceSingleTileKernelINS2_10policy_hubI4Itemj13Addition_funcE10Policy1000EN6thrust24THRUST_300001_SM_1000_NS6detail15normal_iteratorINSA_10device_ptrIS5_EEEEPS5_jS6_S5_S5_N4cuda3std3__410__identityEEEvT0_T1_T2_T3_T4_T6_E12temp_storage+992];
	ld.shared.v2.b32 	{%r25569, %r25570}, [_ZZN3cub18CUB_300001_SM_10006detail6reduce28DeviceReduceSingleTileKernelINS2_10policy_hubI4Itemj13Addition_funcE10Policy1000EN6thrust24THRUST_300001_SM_1000_NS6detail15normal_iteratorINSA_10device_ptrIS5_EEEEPS5_jS6_S5_S5_N4cuda3std3__410__identityEEEvT0_T1_T2_T3_T4_T6_E12temp_storage+984];
	ld.shared.v2.b32 	{%r25571, %r25572}, [_ZZN3cub18CUB_300001_SM_10006detail6reduce28DeviceReduceSingleTileKernelINS2_10policy_hubI4Itemj13Addition_funcE10Policy1000EN6thrust24THRUST_300001_SM_1000_NS6detail15normal_iteratorINSA_10device_ptrIS5_EEEEPS5_jS6_S5_S5_N4cuda3std3__410__identityEEEvT0_T1_T2_T3_T4_T6_E12temp_storage+976];
	ld.shared.v2.b32 	{%r25573, %r25574}, [_ZZN3cub18CUB_300001_SM_10006detail6reduce28DeviceReduceSingleTileKernelINS2_10policy_hubI4Itemj13Addition_funcE10Policy1000EN6thrust24THRUST_300001_SM_1000_NS6detail15normal_iteratorINSA_10device_ptrIS5_EEEEPS5_jS6_S5_S5_N4cuda3std3__410__identityEEEvT0_T1_T2_T3_T4_T6_E12temp_storage+968];
	ld.shared.v2.b32 	{%r25575, %r25576}, [_ZZN3cub18CUB_300001_SM_10006detail6reduce28DeviceReduceSingleTileKernelINS2_10policy_hubI4Itemj13Addition_funcE10Policy1000EN6thrust24THRUST_300001_SM_1000_NS6detail15normal_iteratorINSA_10device_ptrIS5_EEEEPS5_jS6_S5_S5_N4cuda3std3__410__identityEEEvT0_T1_T2_T3_T4_T6_E12temp_storage+960];
	ld.shared.v2.b32 	{%r25577, %r25578}, [_ZZN3cub18CUB_300001_SM_10006detail6reduce28DeviceReduceSingleTileKernelINS2_10policy_hubI4Itemj13Addition_funcE10Policy1000EN6thrust24THRUST_300001_SM_1000_NS6detail15normal_iteratorINSA_10device_ptrIS5_EEEEPS5_jS6_S5_S5_N4cuda3std3__410__identityEEEvT0_T1_T2_T3_T4_T6_E12temp_storage+952];
	ld.shared.v2.b32 	{%r25579, %r25580}, [_ZZN3cub18CUB_300001_SM_10006detail6reduce28DeviceReduceSingleTileKernelINS2_10policy_hubI4Itemj13Addition_funcE10Policy1000EN6thrust24THRUST_300001_SM_1000_NS6detail15normal_iteratorINSA_10device_ptrIS5_EEEEPS5_jS6_S5_S5_N4cuda3std3__410__identityEEEvT0_T1_T2_T3_T4_T6_E12temp_storage+944];
	ld.shared.v2.b32 	{%r25581, %r25582}, [_ZZN3cub18CUB_300001_SM_10006detail6reduce28DeviceReduceSingleTileKernelINS2_10policy_hubI4Itemj13Addition_funcE10Policy1000EN6thrust24THRUST_300001_SM_1000_NS6detail15normal_iteratorINSA_10device_ptrIS5_EEEEPS5_jS6_S5_S5_N4cuda3std3__410__identityEEEvT0_T1_T2_T3_T4_T6_E12temp_storage+936];
	ld.shared.v2.b32 	{%r25583, %r25584}, [_ZZN3cub18CUB_300001_SM_10006detail6reduce28DeviceReduceSingleTileKernelINS2_10policy_hubI4Itemj13Addition_funcE10Policy1000EN6thrust24THRUST_300001_SM_1000_NS6detail15normal_iteratorINSA_10device_ptrIS5_EEEEPS5_jS6_S5_S5_N4cuda3std3__410__identityEEEvT0_T1_T2_T3_T4_T6_E12temp_storage+928];
	ld.shared.v2.b32 	{%r25585, %r25586}, [_ZZN3cub18CUB_300001_SM_10006detail6reduce28DeviceReduceSingleTileKernelINS2_10policy_hubI4Itemj13Addition_funcE10Policy1000EN6thrust24THRUST_300001_SM_1000_NS6detail15normal_iteratorINSA_10device_ptrIS5_EEEEPS5_jS6_S5_S5_N4cuda3std3__410__identityEEEvT0_T1_T2_T3_T4_T6_E12temp_storage+920];
	ld.shared.v2.b32 	{%r25587, %r25588}, [_ZZN3cub18CUB_300001_SM_10006detail6reduce28DeviceReduceSingleTileKernelINS2_10policy_hubI4Itemj13Addition_funcE10Policy1000EN6thrust24THRUST_300001_SM_1000_NS6detail15normal_iteratorINSA_10device_ptrIS5_EEEEPS5_jS6_S5_S5_N4cuda3std3__410__identityEEEvT0_T1_T2_T3_T4_T6_E12temp_storage+912];
	ld.shared.v2.b32 	{%r25589, %r25590}, [_ZZN3cub18CUB_300001_SM_10006detail6reduce28DeviceReduceSingleTileKernelINS2_10policy_hubI4Itemj13Addition_funcE10Policy1000EN6thrust24THRUST_300001_SM_1000_NS6detail15normal_iteratorINSA_10device_ptrIS5_EEEEPS5_jS6_S5_S5_N4cuda3std3__410__identityEEEvT0_T1_T2_T3_T4_T6_E12temp_storage+904];
	ld.shared.v2.b32 	{%r25591, %r25592}, [_ZZN3cub18CUB_300001_SM_10006detail6reduce28DeviceReduceSingleTileKernelINS2_10policy_hubI4Itemj13Addition_funcE10Policy1000EN6thrust24THRUST_300001_SM_1000_NS6detail15normal_iteratorINSA_10device_ptrIS5_EEEEPS5_jS6_S5_S5_N4cuda3std3__410__identityEEEvT0_T1_T2_T3_T4_T6_E12temp_storage+896];
	ld.shared.v2.b32 	{%r25593, %r25594}, [_ZZN3cub18CUB_300001_SM_10006detail6reduce28DeviceReduceSingleTileKernelINS2_10policy_hubI4Itemj13Addition_funcE10Policy1000EN6thrust24THRUST_300001_SM_1000_NS6detail15normal_iteratorINSA_10device_ptrIS5_EEEEPS5_jS6_S5_S5_N4cuda3std3__410__identityEEEvT0_T1_T2_T3_T4_T6_E12temp_storage+888];
	ld.shared.v2.b32 	{%r25595, %r25596}, [_ZZN3cub18CUB_300001_SM_10006detail6reduce28DeviceReduceSingleTileKernelINS2_10policy_hubI4Itemj13Addition_funcE10Policy1000EN6thrust24THRUST_300001_SM_1000_NS6detail15normal_iteratorINSA_10device_ptrIS5_EEEEPS5_jS6_S5_S5_N4cuda3std3__410__identityEEEvT0_T1_T2_T3_T4_T6_E12temp_storage+880];
	ld.shared.v2.b32 	{%r25597, %r25598}, [_ZZN3cub18CUB_300001_SM_10006detail6reduce28DeviceReduceSingleTileKernelINS2_10policy_hubI4Itemj13Addition_funcE10Policy1000EN6thrust24THRUST_300001_SM_1000_NS6detail15normal_iteratorINSA_10device_ptrIS5_EEEEPS5_jS6_S5_S5_N4cuda3std3__410__identityEEEvT0_T1_T2_T3_T4_T6_E12temp_storage+872];
	ld.shared.v2.b32 	{%r25599, %r25600}, [_ZZN3cub18CUB_300001_SM_10006detail6reduce28DeviceReduceSingleTileKernelINS2_10policy_hubI4Itemj13Addition_funcE10Policy1000EN6thrust24THRUST_300001_SM_1000_NS6detail15normal_iteratorINSA_10device_ptrIS5_EEEEPS5_jS6_S5_S5_N4cuda3std3__410__identityEEEvT0_T1_T2_T3_T4_T6_E12temp_storage+864];
	ld.shared.v2.b32 	{%r25601, %r25602}, [_ZZN3cub18CUB_300001_SM_10006detail6reduce28DeviceReduceSingleTileKernelINS2_10policy_hubI4Itemj13Addition_funcE10Policy1000EN6thrust24THRUST_300001_SM_1000_NS6detail15normal_iteratorINSA_10device_ptrIS5_EEEEPS5_jS6_S5_S5_N4cuda3std3__410__identityEEEvT0_T1_T2_T3_T4_T6_E12temp_storage+856];
	ld.shared.v2.b32 	{%r25603, %r25604}, [_ZZN3cub18CUB_300001_SM_10006detail6reduce28DeviceReduceSingleTileKernelINS2_10policy_hubI4Itemj13Addition_funcE10Policy1000EN6thrust24THRUST_300001_SM_1000_NS6detail15normal_iteratorINSA_10device_ptrIS5_EEEEPS5_jS6_S5_S5_N4cuda3std3__410__identityEEEvT0_T1_T2_T3_T4_T6_E12temp_storage+848];
	ld.shared.v2.b32 	{%r25605, %r25606}, [_ZZN3cub18CUB_300001_SM_10006detail6reduce28DeviceReduceSingleTileKernelINS2_10policy_hubI4Itemj13Addition_funcE10Policy1000EN6thrust24THRUST_300001_SM_1000_NS6detail15normal_iteratorINSA_10device_ptrIS5_EEEEPS5_jS6_S5_S5_N4cuda3std3__410__identityEEEvT0_T1_T2_T3_T4_T6_E12temp_storage+840];
	bfe.u32 	%r25607, %r25605, 0, 8;
	cvt.u16.u32 	%rs14873, %r25607;
	ld.shared.f64 	%fd28, [_ZZN3cub18CUB_300001_SM_10006detail6reduce28DeviceReduceSingleTileKernelINS2_10policy_hubI4Itemj13Addition_funcE10Policy1000EN6thrust24THRUST_300001_SM_1000_NS6detail15normal_iteratorINSA_10device_ptrIS5_EEEEPS5_jS6_S5_S5_N4cuda3std3__410__identityEEEvT0_T1_T2_T3_T4_T6_E12temp_storage+832];
	ld.shared.u32 	%r422, [_ZZN3cub18CUB_300001_SM_10006detail6reduce28DeviceReduceSingleTileKernelINS2_10policy_hubI4Itemj13Addition_funcE10Policy1000EN6thrust24THRUST_300001_SM_1000_NS6detail15normal_iteratorINSA_10device_ptrIS5_EEEEPS5_jS6_S5_S5_N4cuda3std3__410__identityEEEvT0_T1_T2_T3_T4_T6_E12temp_storage+824];
	st.local.u32 	[%rd4], %r422;
	st.local.f64 	[%rd4+8], %fd28;
	st.local.v2.b32 	[%rd4+16], {%r25605, %r25606};
	st.local.v2.b32 	[%rd4+24], {%r25603, %r25604};
	st.local.v2.b32 	[%rd4+32], {%r25601, %r25602};
	st.local.v2.b32 	[%rd4+40], {%r25599, %r25600};
	st.local.v2.b32 	[%rd4+48], {%r25597, %r25598};
	st.local.v2.b32 	[%rd4+56], {%r25595, %r25596};
	st.local.v2.b32 	[%rd4+64], {%r25593, %r25594};
	st.local.v2.b32 	[%rd4+72], {%r25591, %r25592};
	st.local.v2.b32 	[%rd4+80], {%r25589, %r25590};
	st.local.v2.b32 	[%rd4+88], {%r25587, %r25588};
	st.local.v2.b32 	[%rd4+96], {%r25585, %r25586};
	st.local.v2.b32 	[%rd4+104], {%r25583, %r25584};
	st.local.v2.b32 	[%rd4+112], {%r25581, %r25582};
	st.local.v2.b32 	[%rd4+120], {%r25579, %r25580};
	st.local.v2.b32 	[%rd4+128], {%r25577, %r25578};
	st.local.v2.b32 	[%rd4+136], {%r25575, %r25576};
	st.local.v2.b32 	[%rd4+144], {%r25573, %r25574};
	st.local.v2.b32 	[%rd4+152], {%r25571, %r25572};
	st.local.v2.b32 	[%rd4+160], {%r25569, %r25570};
	st.local.v2.b32 	[%rd4+168], {%r25567, %r25568};
	st.local.v2.b32 	[%rd4+176], {%r25565, %r25566};
	st.local.v2.b32 	[%rd4+184], {%r25563, %r25564};
	st.local.v2.b32 	[%rd4+192], {%r25561, %r25562};
	st.local.v2.b32 	[%rd4+200], {%r25559, %r25560};
	st.local.v2.b32 	[%rd4+208], {%r25557, %r25558};
	st.local.v2.b32 	[%rd4+216], {%r25555, %r25556};
	st.local.v2.b32 	[%rd4+224], {%r25553, %r25554};
	st.local.v2.b32 	[%rd4+232], {%r25551, %r25552};
	st.local.v2.b32 	[%rd4+240], {%r25549, %r25550};
	st.local.v2.b32 	[%rd4+248], {%r25547, %r25548};
	st.local.v2.b32 	[%rd4+256], {%r25545, %r25546};
	st.local.v2.b32 	[%rd4+264], {%r25543, %r25544};
	st.local.u32 	[%rd3], %r28660;
	st.local.f64 	[%rd3+8], %fd78;
	cvt.u32.u16 	%r25608, %rs13066;
	cvt.u32.u16 	%r25609, %rs13067;
	prmt.b32 	%r25610, %r25609, %r25608, 0x3340U;
	cvt.u32.u16 	%r25611, %rs13068;
	cvt.u32.u16 	%r25612, %rs13069;
	prmt.b32 	%r25613, %r25612, %r25611, 0x3340U;
	prmt.b32 	%r25614, %r25613, %r25610, 0x5410U;
	cvt.u32.u16 	%r25615, %rs13070;
	cvt.u32.u16 	%r25616, %rs13071;
	prmt.b32 	%r25617, %r25616, %r25615, 0x3340U;
	cvt.u32.u16 	%r25618, %rs13072;
	cvt.u32.u16 	%r25619, %rs13073;
	prmt.b32 	%r25620, %r25619, %r25618, 0x3340U;
	prmt.b32 	%r25621, %r25620, %r25617, 0x5410U;
	st.local.v2.b32 	[%rd3+16], {%r25621, %r25614};
	cvt.u32.u16 	%r25622, %rs13058;
	cvt.u32.u16 	%r25623, %rs13059;
	prmt.b32 	%r25624, %r25623, %r25622, 0x3340U;
	cvt.u32.u16 	%r25625, %rs13060;
	cvt.u32.u16 	%r25626, %rs13061;
	prmt.b32 	%r25627, %r25626, %r25625, 0x3340U;
	prmt.b32 	%r25628, %r25627, %r25624, 0x5410U;
	cvt.u32.u16 	%r25629, %rs13062;
	cvt.u32.u16 	%r25630, %rs13063;
	prmt.b32 	%r25631, %r25630, %r25629, 0x3340U;
	cvt.u32.u16 	%r25632, %rs13064;
	cvt.u32.u16 	%r25633, %rs13065;
	prmt.b32 	%r25634, %r25633, %r25632, 0x3340U;
	prmt.b32 	%r25635, %r25634, %r25631, 0x5410U;
	st.local.v2.b32 	[%rd3+24], {%r25635, %r25628};
	cvt.u32.u16 	%r25636, %rs13050;
	cvt.u32.u16 	%r25637, %rs13051;
	prmt.b32 	%r25638, %r25637, %r25636, 0x3340U;
	cvt.u32.u16 	%r25639, %rs13052;
	cvt.u32.u16 	%r25640, %rs13053;
	prmt.b32 	%r25641, %r25640, %r25639, 0x3340U;
	prmt.b32 	%r25642, %r25641, %r25638, 0x5410U;
	cvt.u32.u16 	%r25643, %rs13054;
	cvt.u32.u16 	%r25644, %rs13055;
	prmt.b32 	%r25645, %r25644, %r25643, 0x3340U;
	cvt.u32.u16 	%r25646, %rs13056;
	cvt.u32.u16 	%r25647, %rs13057;
	prmt.b32 	%r25648, %r25647, %r25646, 0x3340U;
	prmt.b32 	%r25649, %r25648, %r25645, 0x5410U;
	st.local.v2.b32 	[%rd3+32], {%r25649, %r25642};
	cvt.u32.u16 	%r25650, %rs13042;
	cvt.u32.u16 	%r25651, %rs13043;
	prmt.b32 	%r25652, %r25651, %r25650, 0x3340U;
	cvt.u32.u16 	%r25653, %rs13044;
	cvt.u32.u16 	%r25654, %rs13045;
	prmt.b32 	%r25655, %r25654, %r25653, 0x3340U;
	prmt.b32 	%r25656, %r25655, %r25652, 0x5410U;
	cvt.u32.u16 	%r25657, %rs13046;
	cvt.u32.u16 	%r25658, %rs13047;
	prmt.b32 	%r25659, %r25658, %r25657, 0x3340U;
	cvt.u32.u16 	%r25660, %rs13048;
	cvt.u32.u16 	%r25661, %rs13049;
	prmt.b32 	%r25662, %r25661, %r25660, 0x3340U;
	prmt.b32 	%r25663, %r25662, %r25659, 0x5410U;
	st.local.v2.b32 	[%rd3+40], {%r25663, %r25656};
	cvt.u32.u16 	%r25664, %rs13034;
	cvt.u32.u16 	%r25665, %rs13035;
	prmt.b32 	%r25666, %r25665, %r25664, 0x3340U;
	cvt.u32.u16 	%r25667, %rs13036;
	cvt.u32.u16 	%r25668, %rs13037;
	prmt.b32 	%r25669, %r25668, %r25667, 0x3340U;
	prmt.b32 	%r25670, %r25669, %r25666, 0x5410U;
	cvt.u32.u16 	%r25671, %rs13038;
	cvt.u32.u16 	%r25672, %rs13039;
	prmt.b32 	%r25673, %r25672, %r25671, 0x3340U;
	cvt.u32.u16 	%r25674, %rs13040;
	cvt.u32.u16 	%r25675, %rs13041;
	prmt.b32 	%r25676, %r25675, %r25674, 0x3340U;
	prmt.b32 	%r25677, %r25676, %r25673, 0x5410U;
	st.local.v2.b32 	[%rd3+48], {%r25677, %r25670};
	cvt.u32.u16 	%r25678, %rs13026;
	cvt.u32.u16 	%r25679, %rs13027;
	prmt.b32 	%r25680, %r25679, %r25678, 0x3340U;
	cvt.u32.u16 	%r25681, %rs13028;
	cvt.u32.u16 	%r25682, %rs13029;
	prmt.b32 	%r25683, %r25682, %r25681, 0x3340U;
	prmt.b32 	%r25684, %r25683, %r25680, 0x5410U;
	cvt.u32.u16 	%r25685, %rs13030;
	cvt.u32.u16 	%r25686, %rs13031;
	prmt.b32 	%r25687, %r25686, %r25685, 0x3340U;
	cvt.u32.u16 	%r25688, %rs13032;
	cvt.u32.u16 	%r25689, %rs13033;
	prmt.b32 	%r25690, %r25689, %r25688, 0x3340U;
	prmt.b32 	%r25691, %r25690, %r25687, 0x5410U;
	st.local.v2.b32 	[%rd3+56], {%r25691, %r25684};
	cvt.u32.u16 	%r25692, %rs13018;
	cvt.u32.u16 	%r25693, %rs13019;
	prmt.b32 	%r25694, %r25693, %r25692, 0x3340U;
	cvt.u32.u16 	%r25695, %rs13020;
	cvt.u32.u16 	%r25696, %rs13021;
	prmt.b32 	%r25697, %r25696, %r25695, 0x3340U;
	prmt.b32 	%r25698, %r25697, %r25694, 0x5410U;
	cvt.u32.u16 	%r25699, %rs13022;
	cvt.u32.u16 	%r25700, %rs13023;
	prmt.b32 	%r25701, %r25700, %r25699, 0x3340U;
	cvt.u32.u16 	%r25702, %rs13024;
	cvt.u32.u16 	%r25703, %rs13025;
	prmt.b32 	%r25704, %r25703, %r25702, 0x3340U;
	prmt.b32 	%r25705, %r25704, %r25701, 0x5410U;
	st.local.v2.b32 	[%rd3+64], {%r25705, %r25698};
	cvt.u32.u16 	%r25706, %rs13010;
	cvt.u32.u16 	%r25707, %rs13011;
	prmt.b32 	%r25708, %r25707, %r25706, 0x3340U;
	cvt.u32.u16 	%r25709, %rs13012;
	cvt.u32.u16 	%r25710, %rs13013;
	prmt.b32 	%r25711, %r25710, %r25709, 0x3340U;
	prmt.b32 	%r25712, %r25711, %r25708, 0x5410U;
	cvt.u32.u16 	%r25713, %rs13014;
	cvt.u32.u16 	%r25714, %rs13015;
	prmt.b32 	%r25715, %r25714, %r25713, 0x3340U;
	cvt.u32.u16 	%r25716, %rs13016;
	cvt.u32.u16 	%r25717, %rs13017;
	prmt.b32 	%r25718, %r25717, %r25716, 0x3340U;
	prmt.b32 	%r25719, %r25718, %r25715, 0x5410U;
	st.local.v2.b32 	[%rd3+72], {%r25719, %r25712};
	cvt.u32.u16 	%r25720, %rs13002;
	cvt.u32.u16 	%r25721, %rs13003;
	prmt.b32 	%r25722, %r25721, %r25720, 0x3340U;
	cvt.u32.u16 	%r25723, %rs13004;
	cvt.u32.u16 	%r25724, %rs13005;
	prmt.b32 	%r25725, %r25724, %r25723, 0x3340U;
	prmt.b32 	%r25726, %r25725, %r25722, 0x5410U;
	cvt.u32.u16 	%r25727, %rs13006;
	cvt.u32.u16 	%r25728, %rs13007;
	prmt.b32 	%r25729, %r25728, %r25727, 0x3340U;
	cvt.u32.u16 	%r25730, %rs13008;
	cvt.u32.u16 	%r25731, %rs13009;
	prmt.b32 	%r25732, %r25731, %r25730, 0x3340U;
	prmt.b32 	%r25733, %r25732, %r25729, 0x5410U;
	st.local.v2.b32 	[%rd3+80], {%r25733, %r25726};
	cvt.u32.u16 	%r25734, %rs12994;
	cvt.u32.u16 	%r25735, %rs12995;
	prmt.b32 	%r25736, %r25735, %r25734, 0x3340U;
	cvt.u32.u16 	%r25737, %rs12996;
	cvt.u32.u16 	%r25738, %rs12997;
	prmt.b32 	%r25739, %r25738, %r25737, 0x3340U;
	prmt.b32 	%r25740, %r25739, %r25736, 0x5410U;
	cvt.u32.u16 	%r25741, %rs12998;
	cvt.u32.u16 	%r25742, %rs12999;
	prmt.b32 	%r25743, %r25742, %r25741, 0x3340U;
	cvt.u32.u16 	%r25744, %rs13000;
	cvt.u32.u16 	%r25745, %rs13001;
	prmt.b32 	%r25746, %r25745, %r25744, 0x3340U;
	prmt.b32 	%r25747, %r25746, %r25743, 0x5410U;
	st.local.v2.b32 	[%rd3+88], {%r25747, %r25740};
	cvt.u32.u16 	%r25748, %rs12986;
	cvt.u32.u16 	%r25749, %rs12987;
	prmt.b32 	%r25750, %r25749, %r25748, 0x3340U;
	cvt.u32.u16 	%r25751, %rs12988;
	cvt.u32.u16 	%r25752, %rs12989;
	prmt.b32 	%r25753, %r25752, %r25751, 0x3340U;
	prmt.b32 	%r25754, %r25753, %r25750, 0x5410U;
	cvt.u32.u16 	%r25755, %rs12990;
	cvt.u32.u16 	%r25756, %rs12991;
	prmt.b32 	%r25757, %r25756, %r25755, 0x3340U;
	cvt.u32.u16 	%r25758, %rs12992;
	cvt.u32.u16 	%r25759, %rs12993;
	prmt.b32 	%r25760, %r25759, %r25758, 0x3340U;
	prmt.b32 	%r25761, %r25760, %r25757, 0x5410U;
	st.local.v2.b32 	[%rd3+96], {%r25761, %r25754};
	cvt.u32.u16 	%r25762, %rs12978;
	cvt.u32.u16 	%r25763, %rs12979;
	prmt.b32 	%r25764, %r25763, %r25762, 0x3340U;
	cvt.u32.u16 	%r25765, %rs12980;
	cvt.u32.u16 	%r25766, %rs12981;
	prmt.b32 	%r25767, %r25766, %r25765, 0x3340U;
	prmt.b32 	%r25768, %r25767, %r25764, 0x5410U;
	cvt.u32.u16 	%r25769, %rs12982;
	cvt.u32.u16 	%r25770, %rs12983;
	prmt.b32 	%r25771, %r25770, %r25769, 0x3340U;
	cvt.u32.u16 	%r25772, %rs12984;
	cvt.u32.u16 	%r25773, %rs12985;
	prmt.b32 	%r25774, %r25773, %r25772, 0x3340U;
	prmt.b32 	%r25775, %r25774, %r25771, 0x5410U;
	st.local.v2.b32 	[%rd3+104], {%r25775, %r25768};
	cvt.u32.u16 	%r25776, %rs12970;
	cvt.u32.u16 	%r25777, %rs12971;
	prmt.b32 	%r25778, %r25777, %r25776, 0x3340U;
	cvt.u32.u16 	%r25779, %rs12972;
	cvt.u32.u16 	%r25780, %rs12973;
	prmt.b32 	%r25781, %r25780, %r25779, 0x3340U;
	prmt.b32 	%r25782, %r25781, %r25778, 0x5410U;
	cvt.u32.u16 	%r25783, %rs12974;
	cvt.u32.u16 	%r25784, %rs12975;
	prmt.b32 	%r25785, %r25784, %r25783, 0x3340U;
	cvt.u32.u16 	%r25786, %rs12976;
	cvt.u32.u16 	%r25787, %rs12977;
	prmt.b32 	%r25788, %r25787, %r25786, 0x3340U;
	prmt.b32 	%r25789, %r25788, %r25785, 0x5410U;
	st.local.v2.b32 	[%rd3+112], {%r25789, %r25782};
	cvt.u32.u16 	%r25790, %rs12962;
	cvt.u32.u16 	%r25791, %rs12963;
	prmt.b32 	%r25792, %r25791, %r25790, 0x3340U;
	cvt.u32.u16 	%r25793, %rs12964;
	cvt.u32.u16 	%r25794, %rs12965;
	prmt.b32 	%r25795, %r25794, %r25793, 0x3340U;
	prmt.b32 	%r25796, %r25795, %r25792, 0x5410U;
	cvt.u32.u16 	%r25797, %rs12966;
	cvt.u32.u16 	%r25798, %rs12967;
	prmt.b32 	%r25799, %r25798, %r25797, 0x3340U;
	cvt.u32.u16 	%r25800, %rs12968;
	cvt.u32.u16 	%r25801, %rs12969;
	prmt.b32 	%r25802, %r25801, %r25800, 0x3340U;
	prmt.b32 	%r25803, %r25802, %r25799, 0x5410U;
	st.local.v2.b32 	[%rd3+120], {%r25803, %r25796};
	cvt.u32.u16 	%r25804, %rs12954;
	cvt.u32.u16 	%r25805, %rs12955;
	prmt.b32 	%r25806, %r25805, %r25804, 0x3340U;
	cvt.u32.u16 	%r25807, %rs12956;
	cvt.u32.u16 	%r25808, %rs12957;
	prmt.b32 	%r25809, %r25808, %r25807, 0x3340U;
	prmt.b32 	%r25810, %r25809, %r25806, 0x5410U;
	cvt.u32.u16 	%r25811, %rs12958;
	cvt.u32.u16 	%r25812, %rs12959;
	prmt.b32 	%r25813, %r25812, %r25811, 0x3340U;
	cvt.u32.u16 	%r25814, %rs12960;
	cvt.u32.u16 	%r25815, %rs12961;
	prmt.b32 	%r25816, %r25815, %r25814, 0x3340U;
	prmt.b32 	%r25817, %r25816, %r25813, 0x5410U;
	st.local.v2.b32 	[%rd3+128], {%r25817, %r25810};
	cvt.u32.u16 	%r25818, %rs12946;
	cvt.u32.u16 	%r25819, %rs12947;
	prmt.b32 	%r25820, %r25819, %r25818, 0x3340U;
	cvt.u32.u16 	%r25821, %rs12948;
	cvt.u32.u16 	%r25822, %rs12949;
	prmt.b32 	%r25823, %r25822, %r25821, 0x3340U;
	prmt.b32 	%r25824, %r25823, %r25820, 0x5410U;
	cvt.u32.u16 	%r25825, %rs12950;
	cvt.u32.u16 	%r25826, %rs12951;
	prmt.b32 	%r25827, %r25826, %r25825, 0x3340U;
	cvt.u32.u16 	%r25828, %rs12952;
	cvt.u32.u16 	%r25829, %rs12953;
	prmt.b32 	%r25830, %r25829, %r25828, 0x3340U;
	prmt.b32 	%r25831, %r25830, %r25827, 0x5410U;
	st.local.v2.b32 	[%rd3+136], {%r25831, %r25824};
	cvt.u32.u16 	%r25832, %rs12938;
	cvt.u32.u16 	%r25833, %rs12939;
	prmt.b32 	%r25834, %r25833, %r25832, 0x3340U;
	cvt.u32.u16 	%r25835, %rs12940;
	cvt.u32.u16 	%r25836, %rs12941;
	prmt.b32 	%r25837, %r25836, %r25835, 0x3340U;
	prmt.b32 	%r25838, %r25837, %r25834, 0x5410U;
	cvt.u32.u16 	%r25839, %rs12942;
	cvt.u32.u16 	%r25840, %rs12943;
	prmt.b32 	%r25841, %r25840, %r25839, 0x3340U;
	cvt.u32.u16 	%r25842, %rs12944;
	cvt.u32.u16 	%r25843, %rs12945;
	prmt.b32 	%r25844, %r25843, %r25842, 0x3340U;
	prmt.b32 	%r25845, %r25844, %r25841, 0x5410U;
	st.local.v2.b32 	[%rd3+144], {%r25845, %r25838};
	cvt.u32.u16 	%r25846, %rs12930;
	cvt.u32.u16 	%r25847, %rs12931;
	prmt.b32 	%r25848, %r25847, %r25846, 0x3340U;
	cvt.u32.u16 	%r25849, %rs12932;
	cvt.u32.u16 	%r25850, %rs12933;
	prmt.b32 	%r25851, %r25850, %r25849, 0x3340U;
	prmt.b32 	%r25852, %r25851, %r25848, 0x5410U;
	cvt.u32.u16 	%r25853, %rs12934;
	cvt.u32.u16 	%r25854, %rs12935;
	prmt.b32 	%r25855, %r25854, %r25853, 0x3340U;
	cvt.u32.u16 	%r25856, %rs12936;
	cvt.u32.u16 	%r25857, %rs12937;
	prmt.b32 	%r25858, %r25857, %r25856, 0x3340U;
	prmt.b32 	%r25859, %r25858, %r25855, 0x5410U;
	st.local.v2.b32 	[%rd3+152], {%r25859, %r25852};
	cvt.u32.u16 	%r25860, %rs12922;
	cvt.u32.u16 	%r25861, %rs12923;
	prmt.b32 	%r25862, %r25861, %r25860, 0x3340U;
	cvt.u32.u16 	%r25863, %rs12924;
	cvt.u32.u16 	%r25864, %rs12925;
	prmt.b32 	%r25865, %r25864, %r25863, 0x3340U;
	prmt.b32 	%r25866, %r25865, %r25862, 0x5410U;
	cvt.u32.u16 	%r25867, %rs12926;
	cvt.u32.u16 	%r25868, %rs12927;
	prmt.b32 	%r25869, %r25868, %r25867, 0x3340U;
	cvt.u32.u16 	%r25870, %rs12928;
	cvt.u32.u16 	%r25871, %rs12929;
	prmt.b32 	%r25872, %r25871, %r25870, 0x3340U;
	prmt.b32 	%r25873, %r25872, %r25869, 0x5410U;
	st.local.v2.b32 	[%rd3+160], {%r25873, %r25866};
	cvt.u32.u16 	%r25874, %rs12914;
	cvt.u32.u16 	%r25875, %rs12915;
	prmt.b32 	%r25876, %r25875, %r25874, 0x3340U;
	cvt.u32.u16 	%r25877, %rs12916;
	cvt.u32.u16 	%r25878, %rs12917;
	prmt.b32 	%r25879, %r25878, %r25877, 0x3340U;
	prmt.b32 	%r25880, %r25879, %r25876, 0x5410U;
	cvt.u32.u16 	%r25881, %rs12918;
	cvt.u32.u16 	%r25882, %rs12919;
	prmt.b32 	%r25883, %r25882, %r25881, 0x3340U;
	cvt.u32.u16 	%r25884, %rs12920;
	cvt.u32.u16 	%r25885, %rs12921;
	prmt.b32 	%r25886, %r25885, %r25884, 0x3340U;
	prmt.b32 	%r25887, %r25886, %r25883, 0x5410U;
	st.local.v2.b32 	[%rd3+168], {%r25887, %r25880};
	cvt.u32.u16 	%r25888, %rs12906;
	cvt.u32.u16 	%r25889, %rs12907;
	prmt.b32 	%r25890, %r25889, %r25888, 0x3340U;
	cvt.u32.u16 	%r25891, %rs12908;
	cvt.u32.u16 	%r25892, %rs12909;
	prmt.b32 	%r25893, %r25892, %r25891, 0x3340U;
	prmt.b32 	%r25894, %r25893, %r25890, 0x5410U;
	cvt.u32.u16 	%r25895, %rs12910;
	cvt.u32.u16 	%r25896, %rs12911;
	prmt.b32 	%r25897, %r25896, %r25895, 0x3340U;
	cvt.u32.u16 	%r25898, %rs12912;
	cvt.u32.u16 	%r25899, %rs12913;
	prmt.b32 	%r25900, %r25899, %r25898, 0x3340U;
	prmt.b32 	%r25901, %r25900, %r25897, 0x5410U;
	st.local.v2.b32 	[%rd3+176], {%r25901, %r25894};
	cvt.u32.u16 	%r25902, %rs12898;
	cvt.u32.u16 	%r25903, %rs12899;
	prmt.b32 	%r25904, %r25903, %r25902, 0x3340U;
	cvt.u32.u16 	%r25905, %rs12900;
	cvt.u32.u16 	%r25906, %rs12901;
	prmt.b32 	%r25907, %r25906, %r25905, 0x3340U;
	prmt.b32 	%r25908, %r25907, %r25904, 0x5410U;
	cvt.u32.u16 	%r25909, %rs12902;
	cvt.u32.u16 	%r25910, %rs12903;
	prmt.b32 	%r25911, %r25910, %r25909, 0x3340U;
	cvt.u32.u16 	%r25912, %rs12904;
	cvt.u32.u16 	%r25913, %rs12905;
	prmt.b32 	%r25914, %r25913, %r25912, 0x3340U;
	prmt.b32 	%r25915, %r25914, %r25911, 0x5410U;
	st.local.v2.b32 	[%rd3+184], {%r25915, %r25908};
	cvt.u32.u16 	%r25916, %rs12890;
	cvt.u32.u16 	%r25917, %rs12891;
	prmt.b32 	%r25918, %r25917, %r25916, 0x3340U;
	cvt.u32.u16 	%r25919, %rs12892;
	cvt.u32.u16 	%r25920, %rs12893;
	prmt.b32 	%r25921, %r25920, %r25919, 0x3340U;
	prmt.b32 	%r25922, %r25921, %r25918, 0x5410U;
	cvt.u32.u16 	%r25923, %rs12894;
	cvt.u32.u16 	%r25924, %rs12895;
	prmt.b32 	%r25925, %r25924, %r25923, 0x3340U;
	cvt.u32.u16 	%r25926, %rs12896;
	cvt.u32.u16 	%r25927, %rs12897;
	prmt.b32 	%r25928, %r25927, %r25926, 0x3340U;
	prmt.b32 	%r25929, %r25928, %r25925, 0x5410U;
	st.local.v2.b32 	[%rd3+192], {%r25929, %r25922};
	cvt.u32.u16 	%r25930, %rs12882;
	cvt.u32.u16 	%r25931, %rs12883;
	prmt.b32 	%r25932, %r25931, %r25930, 0x3340U;
	cvt.u32.u16 	%r25933, %rs12884;
	cvt.u32.u16 	%r25934, %rs12885;
	prmt.b32 	%r25935, %r25934, %r25933, 0x3340U;
	prmt.b32 	%r25936, %r25935, %r25932, 0x5410U;
	cvt.u32.u16 	%r25937, %rs12886;
	cvt.u32.u16 	%r25938, %rs12887;
	prmt.b32 	%r25939, %r25938, %r25937, 0x3340U;
	cvt.u32.u16 	%r25940, %rs12888;
	cvt.u32.u16 	%r25941, %rs12889;
	prmt.b32 	%r25942, %r25941, %r25940, 0x3340U;
	prmt.b32 	%r25943, %r25942, %r25939, 0x5410U;
	st.local.v2.b32 	[%rd3+200], {%r25943, %r25936};
	cvt.u32.u16 	%r25944, %rs12874;
	cvt.u32.u16 	%r25945, %rs12875;
	prmt.b32 	%r25946, %r25945, %r25944, 0x3340U;
	cvt.u32.u16 	%r25947, %rs12876;
	cvt.u32.u16 	%r25948, %rs12877;
	prmt.b32 	%r25949, %r25948, %r25947, 0x3340U;
	prmt.b32 	%r25950, %r25949, %r25946, 0x5410U;
	cvt.u32.u16 	%r25951, %rs12878;
	cvt.u32.u16 	%r25952, %rs12879;
	prmt.b32 	%r25953, %r25952, %r25951, 0x3340U;
	cvt.u32.u16 	%r25954, %rs12880;
	cvt.u32.u16 	%r25955, %rs12881;
	prmt.b32 	%r25956, %r25955, %r25954, 0x3340U;
	prmt.b32 	%r25957, %r25956, %r25953, 0x5410U;
	st.local.v2.b32 	[%rd3+208], {%r25957, %r25950};
	cvt.u32.u16 	%r25958, %rs12866;
	cvt.u32.u16 	%r25959, %rs12867;
	prmt.b32 	%r25960, %r25959, %r25958, 0x3340U;
	cvt.u32.u16 	%r25961, %rs12868;
	cvt.u32.u16 	%r25962, %rs12869;
	prmt.b32 	%r25963, %r25962, %r25961, 0x3340U;
	prmt.b32 	%r25964, %r25963, %r25960, 0x5410U;
	cvt.u32.u16 	%r25965, %rs12870;
	cvt.u32.u16 	%r25966, %rs12871;
	prmt.b32 	%r25967, %r25966, %r25965, 0x3340U;
	cvt.u32.u16 	%r25968, %rs12872;
	cvt.u32.u16 	%r25969, %rs12873;
	prmt.b32 	%r25970, %r25969, %r25968, 0x3340U;
	prmt.b32 	%r25971, %r25970, %r25967, 0x5410U;
	st.local.v2.b32 	[%rd3+216], {%r25971, %r25964};
	cvt.u32.u16 	%r25972, %rs12858;
	cvt.u32.u16 	%r25973, %rs12859;
	prmt.b32 	%r25974, %r25973, %r25972, 0x3340U;
	cvt.u32.u16 	%r25975, %rs12860;
	cvt.u32.u16 	%r25976, %rs12861;
	prmt.b32 	%r25977, %r25976, %r25975, 0x3340U;
	prmt.b32 	%r25978, %r25977, %r25974, 0x5410U;
	cvt.u32.u16 	%r25979, %rs12862;
	cvt.u32.u16 	%r25980, %rs12863;
	prmt.b32 	%r25981, %r25980, %r25979, 0x3340U;
	cvt.u32.u16 	%r25982, %rs12864;
	cvt.u32.u16 	%r25983, %rs12865;
	prmt.b32 	%r25984, %r25983, %r25982, 0x3340U;
	prmt.b32 	%r25985, %r25984, %r25981, 0x5410U;
	st.local.v2.b32 	[%rd3+224], {%r25985, %r25978};
	cvt.u32.u16 	%r25986, %rs12850;
	cvt.u32.u16 	%r25987, %rs12851;
	prmt.b32 	%r25988, %r25987, %r25986, 0x3340U;
	cvt.u32.u16 	%r25989, %rs12852;
	cvt.u32.u16 	%r25990, %rs12853;
	prmt.b32 	%r25991, %r25990, %r25989, 0x3340U;
	prmt.b32 	%r25992, %r25991, %r25988, 0x5410U;
	cvt.u32.u16 	%r25993, %rs12854;
	cvt.u32.u16 	%r25994, %rs12855;
	prmt.b32 	%r25995, %r25994, %r25993, 0x3340U;
	cvt.u32.u16 	%r25996, %rs12856;
	cvt.u32.u16 	%r25997, %rs12857;
	prmt.b32 	%r25998, %r25997, %r25996, 0x3340U;
	prmt.b32 	%r25999, %r25998, %r25995, 0x5410U;
	st.local.v2.b32 	[%rd3+232], {%r25999, %r25992};
	cvt.u32.u16 	%r26000, %rs12842;
	cvt.u32.u16 	%r26001, %rs12843;
	prmt.b32 	%r26002, %r26001, %r26000, 0x3340U;
	cvt.u32.u16 	%r26003, %rs12844;
	cvt.u32.u16 	%r26004, %rs12845;
	prmt.b32 	%r26005, %r26004, %r26003, 0x3340U;
	prmt.b32 	%r26006, %r26005, %r26002, 0x5410U;
	cvt.u32.u16 	%r26007, %rs12846;
	cvt.u32.u16 	%r26008, %rs12847;
	prmt.b32 	%r26009, %r26008, %r26007, 0x3340U;
	cvt.u32.u16 	%r26010, %rs12848;
	cvt.u32.u16 	%r26011, %rs12849;
	prmt.b32 	%r26012, %r26011, %r26010, 0x3340U;
	prmt.b32 	%r26013, %r26012, %r26009, 0x5410U;
	st.local.v2.b32 	[%rd3+240], {%r26013, %r26006};
	cvt.u32.u16 	%r26014, %rs12834;
	cvt.u32.u16 	%r26015, %rs12835;
	prmt.b32 	%r26016, %r26015, %r26014, 0x3340U;
	cvt.u32.u16 	%r26017, %rs12836;
	cvt.u32.u16 	%r26018, %rs12837;
	prmt.b32 	%r26019, %r26018, %r26017, 0x3340U;
	prmt.b32 	%r26020, %r26019, %r26016, 0x5410U;
	cvt.u32.u16 	%r26021, %rs12838;
	cvt.u32.u16 	%r26022, %rs12839;
	prmt.b32 	%r26023, %r26022, %r26021, 0x3340U;
	cvt.u32.u16 	%r26024, %rs12840;
	cvt.u32.u16 	%r26025, %rs12841;
	prmt.b32 	%r26026, %r26025, %r26024, 0x3340U;
	prmt.b32 	%r26027, %r26026, %r26023, 0x5410U;
	st.local.v2.b32 	[%rd3+248], {%r26027, %r26020};
	cvt.u32.u16 	%r26028, %rs12826;
	cvt.u32.u16 	%r26029, %rs12827;
	prmt.b32 	%r26030, %r26029, %r26028, 0x3340U;
	cvt.u32.u16 	%r26031, %rs12828;
	cvt.u32.u16 	%r26032, %rs12829;
	prmt.b32 	%r26033, %r26032, %r26031, 0x3340U;
	prmt.b32 	%r26034, %r26033, %r26030, 0x5410U;
	cvt.u32.u16 	%r26035, %rs12830;
	cvt.u32.u16 	%r26036, %rs12831;
	prmt.b32 	%r26037, %r26036, %r26035, 0x3340U;
	cvt.u32.u16 	%r26038, %rs12832;
	cvt.u32.u16 	%r26039, %rs12833;
	prmt.b32 	%r26040, %r26039, %r26038, 0x3340U;
	prmt.b32 	%r26041, %r26040, %r26037, 0x5410U;
	st.local.v2.b32 	[%rd3+256], {%r26041, %r26034};
	cvt.u32.u16 	%r26042, %rs12818;
	cvt.u32.u16 	%r26043, %rs12819;
	prmt.b32 	%r26044, %r26043, %r26042, 0x3340U;
	cvt.u32.u16 	%r26045, %rs12820;
	cvt.u32.u16 	%r26046, %rs12821;
	prmt.b32 	%r26047, %r26046, %r26045, 0x3340U;
	prmt.b32 	%r26048, %r26047, %r26044, 0x5410U;
	cvt.u32.u16 	%r26049, %rs12822;
	cvt.u32.u16 	%r26050, %rs12823;
	prmt.b32 	%r26051, %r26050, %r26049, 0x3340U;
	cvt.u32.u16 	%r26052, %rs12824;
	cvt.u32.u16 	%r26053, %rs12825;
	prmt.b32 	%r26054, %r26053, %r26052, 0x3340U;
	prmt.b32 	%r26055, %r26054, %r26051, 0x5410U;
	st.local.v2.b32 	[%rd3+264], {%r26055, %r26048};
	mov.b32 	%r28696, 0;
$L__BB1_68:
	mov.u32 	%r28699, %r28696;
	cvt.u64.u32 	%rd209, %r28699;
	add.s64 	%rd210, %rd3, %rd209;
	ld.local.u8 	%rs12293, [%rd210+16];
	setp.ne.s16 	%p94, %rs12293, 0;
	add.s32 	%r28696, %r28699, 1;
	@%p94 bra 	$L__BB1_68;
	and.b16  	%rs12294, %rs14873, 255;
	setp.eq.s16 	%p95, %rs12294, 0;
	@%p95 bra 	$L__BB1_72;
	mov.b32 	%r28697, 0;
$L__BB1_71:
	cvt.u64.u32 	%rd211, %r28699;
	add.s64 	%rd212, %rd3, %rd211;
	st.local.u8 	[%rd212+16], %rs14873;
	add.s32 	%r28699, %r28699, 1;
	add.s32 	%r428, %r28697, 1;
	cvt.u64.u32 	%rd213, %r28697;
	add.s64 	%rd214, %rd4, %rd213;
	ld.local.u8 	%rs14873, [%rd214+17];
	setp.ne.s16 	%p96, %rs14873, 0;
	mov.u32 	%r28697, %r428;
	@%p96 bra 	$L__BB1_71;
$L__BB1_72:
	cvt.u64.u32 	%rd215, %r28699;
	add.s64 	%rd216, %rd3, %rd215;
	mov.b16 	%rs12295, 0;
	st.local.u8 	[%rd216+16], %rs12295;
	add.s32 	%r28660, %r28660, %r422;
	st.local.u32 	[%rd3], %r28660;
	add.f64 	%fd78, %fd28, %fd78;
	st.local.f64 	[%rd3+8], %fd78;
	ld.local.v2.b32 	{%r26057, %r26058}, [%rd3+16];
	bfe.u32 	%r26059, %r26057, 0, 8;
	cvt.u16.u32 	%rs13073, %r26059;
	bfe.u32 	%r26060, %r26057, 8, 8;
	cvt.u16.u32 	%rs13072, %r26060;
	bfe.u32 	%r26061, %r26057, 16, 8;
	cvt.u16.u32 	%rs13071, %r26061;
	bfe.u32 	%r26062, %r26057, 24, 8;
	cvt.u16.u32 	%rs13070, %r26062;
	bfe.u32 	%r26063, %r26058, 0, 8;
	cvt.u16.u32 	%rs13069, %r26063;
	bfe.u32 	%r26064, %r26058, 8, 8;
	cvt.u16.u32 	%rs13068, %r26064;
	bfe.u32 	%r26065, %r26058, 16, 8;
	cvt.u16.u32 	%rs13067, %r26065;
	bfe.u32 	%r26066, %r26058, 24, 8;
	cvt.u16.u32 	%rs13066, %r26066;
	ld.local.v2.b32 	{%r26067, %r26068}, [%rd3+24];
	bfe.u32 	%r26069, %r26067, 0, 8;
	cvt.u16.u32 	%rs13065, %r26069;
	bfe.u32 	%r26070, %r26067, 8, 8;
	cvt.u16.u32 	%rs13064, %r26070;
	bfe.u32 	%r26071, %r26067, 16, 8;
	cvt.u16.u32 	%rs13063, %r26071;
	bfe.u32 	%r26072, %r26067, 24, 8;
	cvt.u16.u32 	%rs13062, %r26072;
	bfe.u32 	%r26073, %r26068, 0, 8;
	cvt.u16.u32 	%rs13061, %r26073;
	bfe.u32 	%r26074, %r26068, 8, 8;
	cvt.u16.u32 	%rs13060, %r26074;
	bfe.u32 	%r26075, %r26068, 16, 8;
	cvt.u16.u32 	%rs13059, %r26075;
	bfe.u32 	%r26076, %r26068, 24, 8;
	cvt.u16.u32 	%rs13058, %r26076;
	ld.local.v2.b32 	{%r26077, %r26078}, [%rd3+32];
	bfe.u32 	%r26079, %r26077, 0, 8;
	cvt.u16.u32 	%rs13057, %r26079;
	bfe.u32 	%r26080, %r26077, 8, 8;
	cvt.u16.u32 	%rs13056, %r26080;
	bfe.u32 	%r26081, %r26077, 16, 8;
	cvt.u16.u32 	%rs13055, %r26081;
	bfe.u32 	%r26082, %r26077, 24, 8;
	cvt.u16.u32 	%rs13054, %r26082;
	bfe.u32 	%r26083, %r26078, 0, 8;
	cvt.u16.u32 	%rs13053, %r26083;
	bfe.u32 	%r26084, %r26078, 8, 8;
	cvt.u16.u32 	%rs13052, %r26084;
	bfe.u32 	%r26085, %r26078, 16, 8;
	cvt.u16.u32 	%rs13051, %r26085;
	bfe.u32 	%r26086, %r26078, 24, 8;
	cvt.u16.u32 	%rs13050, %r26086;
	ld.local.v2.b32 	{%r26087, %r26088}, [%rd3+40];
	bfe.u32 	%r26089, %r26087, 0, 8;
	cvt.u16.u32 	%rs13049, %r26089;
	bfe.u32 	%r26090, %r26087, 8, 8;
	cvt.u16.u32 	%rs13048, %r26090;
	bfe.u32 	%r26091, %r26087, 16, 8;
	cvt.u16.u32 	%rs13047, %r26091;
	bfe.u32 	%r26092, %r26087, 24, 8;
	cvt.u16.u32 	%rs13046, %r26092;
	bfe.u32 	%r26093, %r26088, 0, 8;
	cvt.u16.u32 	%rs13045, %r26093;
	bfe.u32 	%r26094, %r26088, 8, 8;
	cvt.u16.u32 	%rs13044, %r26094;
	bfe.u32 	%r26095, %r26088, 16, 8;
	cvt.u16.u32 	%rs13043, %r26095;
	bfe.u32 	%r26096, %r26088, 24, 8;
	cvt.u16.u32 	%rs13042, %r26096;
	ld.local.v2.b32 	{%r26097, %r26098}, [%rd3+48];
	bfe.u32 	%r26099, %r26097, 0, 8;
	cvt.u16.u32 	%rs13041, %r26099;
	bfe.u32 	%r26100, %r26097, 8, 8;
	cvt.u16.u32 	%rs13040, %r26100;
	bfe.u32 	%r26101, %r26097, 16, 8;
	cvt.u16.u32 	%rs13039, %r26101;
	bfe.u32 	%r26102, %r26097, 24, 8;
	cvt.u16.u32 	%rs13038, %r26102;
	bfe.u32 	%r26103, %r26098, 0, 8;
	cvt.u16.u32 	%rs13037, %r26103;
	bfe.u32 	%r26104, %r26098, 8, 8;
	cvt.u16.u32 	%rs13036, %r26104;
	bfe.u32 	%r26105, %r26098, 16, 8;
	cvt.u16.u32 	%rs13035, %r26105;
	bfe.u32 	%r26106, %r26098, 24, 8;
	cvt.u16.u32 	%rs13034, %r26106;
	ld.local.v2.b32 	{%r26107, %r26108}, [%rd3+56];
	bfe.u32 	%r26109, %r26107, 0, 8;
	cvt.u16.u32 	%rs13033, %r26109;
	bfe.u32 	%r26110, %r26107, 8, 8;
	cvt.u16.u32 	%rs13032, %r26110;
	bfe.u32 	%r26111, %r26107, 16, 8;
	cvt.u16.u32 	%rs13031, %r26111;
	bfe.u32 	%r26112, %r26107, 24, 8;
	cvt.u16.u32 	%rs13030, %r26112;
	bfe.u32 	%r26113, %r26108, 0, 8;
	cvt.u16.u32 	%rs13029, %r26113;
	bfe.u32 	%r26114, %r26108, 8, 8;
	cvt.u16.u32 	%rs13028, %r26114;
	bfe.u32 	%r26115, %r26108, 16, 8;
	cvt.u16.u32 	%rs13027, %r26115;
	bfe.u32 	%r26116, %r26108, 24, 8;
	cvt.u16.u32 	%rs13026, %r26116;
	ld.local.v2.b32 	{%r26117, %r26118}, [%rd3+64];
	bfe.u32 	%r26119, %r26117, 0, 8;
	cvt.u16.u32 	%rs13025, %r26119;
	bfe.u32 	%r26120, %r26117, 8, 8;
	cvt.u16.u32 	%rs13024, %r26120;
	bfe.u32 	%r26121, %r26117, 16, 8;
	cvt.u16.u32 	%rs13023, %r26121;
	bfe.u32 	%r26122, %r26117, 24, 8;
	cvt.u16.u32 	%rs13022, %r26122;
	bfe.u32 	%r26123, %r26118, 0, 8;
	cvt.u16.u32 	%rs13021, %r26123;
	bfe.u32 	%r26124, %r26118, 8, 8;
	cvt.u16.u32 	%rs13020, %r26124;
	bfe.u32 	%r26125, %r26118, 16, 8;
	cvt.u16.u32 	%rs13019, %r26125;
	bfe.u32 	%r26126, %r26118, 24, 8;
	cvt.u16.u32 	%rs13018, %r26126;
	ld.local.v2.b32 	{%r26127, %r26128}, [%rd3+72];
	bfe.u32 	%r26129, %r26127, 0, 8;
	cvt.u16.u32 	%rs13017, %r26129;
	bfe.u32 	%r26130, %r26127, 8, 8;
	cvt.u16.u32 	%rs13016, %r26130;
	bfe.u32 	%r26131, %r26127, 16, 8;
	cvt.u16.u32 	%rs13015, %r26131;
	bfe.u32 	%r26132, %r26127, 24, 8;
	cvt.u16.u32 	%rs13014, %r26132;
	bfe.u32 	%r26133, %r26128, 0, 8;
	cvt.u16.u32 	%rs13013, %r26133;
	bfe.u32 	%r26134, %r26128, 8, 8;
	cvt.u16.u32 	%rs13012, %r26134;
	bfe.u32 	%r26135, %r26128, 16, 8;
	cvt.u16.u32 	%rs13011, %r26135;
	bfe.u32 	%r26136, %r26128, 24, 8;
	cvt.u16.u32 	%rs13010, %r26136;
	ld.local.v2.b32 	{%r26137, %r26138}, [%rd3+80];
	bfe.u32 	%r26139, %r26137, 0, 8;
	cvt.u16.u32 	%rs13009, %r26139;
	bfe.u32 	%r26140, %r26137, 8, 8;
	cvt.u16.u32 	%rs13008, %r26140;
	bfe.u32 	%r26141, %r26137, 16, 8;
	cvt.u16.u32 	%rs13007, %r26141;
	bfe.u32 	%r26142, %r26137, 24, 8;
	cvt.u16.u32 	%rs13006, %r26142;
	bfe.u32 	%r26143, %r26138, 0, 8;
	cvt.u16.u32 	%rs13005, %r26143;
	bfe.u32 	%r26144, %r26138, 8, 8;
	cvt.u16.u32 	%rs13004, %r26144;
	bfe.u32 	%r26145, %r26138, 16, 8;
	cvt.u16.u32 	%rs13003, %r26145;
	bfe.u32 	%r26146, %r26138, 24, 8;
	cvt.u16.u32 	%rs13002, %r26146;
	ld.local.v2.b32 	{%r26147, %r26148}, [%rd3+88];
	bfe.u32 	%r26149, %r26147, 0, 8;
	cvt.u16.u32 	%rs13001, %r26149;
	bfe.u32 	%r26150, %r26147, 8, 8;
	cvt.u16.u32 	%rs13000, %r26150;
	bfe.u32 	%r26151, %r26147, 16, 8;
	cvt.u16.u32 	%rs12999, %r26151;
	bfe.u32 	%r26152, %r26147, 24, 8;
	cvt.u16.u32 	%rs12998, %r26152;
	bfe.u32 	%r26153, %r26148, 0, 8;
	cvt.u16.u32 	%rs12997, %r26153;
	bfe.u32 	%r26154, %r26148, 8, 8;
	cvt.u16.u32 	%rs12996, %r26154;
	bfe.u32 	%r26155, %r26148, 16, 8;
	cvt.u16.u32 	%rs12995, %r26155;
	bfe.u32 	%r26156, %r26148, 24, 8;
	cvt.u16.u32 	%rs12994, %r26156;
	ld.local.v2.b32 	{%r26157, %r26158}, [%rd3+96];
	bfe.u32 	%r26159, %r26157, 0, 8;
	cvt.u16.u32 	%rs12993, %r26159;
	bfe.u32 	%r26160, %r26157, 8, 8;
	cvt.u16.u32 	%rs12992, %r26160;
	bfe.u32 	%r26161, %r26157, 16, 8;
	cvt.u16.u32 	%rs12991, %r26161;
	bfe.u32 	%r26162, %r26157, 24, 8;
	cvt.u16.u32 	%rs12990, %r26162;
	bfe.u32 	%r26163, %r26158, 0, 8;
	cvt.u16.u32 	%rs12989, %r26163;
	bfe.u32 	%r26164, %r26158, 8, 8;
	cvt.u16.u32 	%rs12988, %r26164;
	bfe.u32 	%r26165, %r26158, 16, 8;
	cvt.u16.u32 	%rs12987, %r26165;
	bfe.u32 	%r26166, %r26158, 24, 8;
	cvt.u16.u32 	%rs12986, %r26166;
	ld.local.v2.b32 	{%r26167, %r26168}, [%rd3+104];
	bfe.u32 	%r26169, %r26167, 0, 8;
	cvt.u16.u32 	%rs12985, %r26169;
	bfe.u32 	%r26170, %r26167, 8, 8;
	cvt.u16.u32 	%rs12984, %r26170;
	bfe.u32 	%r26171, %r26167, 16, 8;
	cvt.u16.u32 	%rs12983, %r26171;
	bfe.u32 	%r26172, %r26167, 24, 8;
	cvt.u16.u32 	%rs12982, %r26172;
	bfe.u32 	%r26173, %r26168, 0, 8;
	cvt.u16.u32 	%rs12981, %r26173;
	bfe.u32 	%r26174, %r26168, 8, 8;
	cvt.u16.u32 	%rs12980, %r26174;
	bfe.u32 	%r26175, %r26168, 16, 8;
	cvt.u16.u32 	%rs12979, %r26175;
	bfe.u32 	%r26176, %r26168, 24, 8;
	cvt.u16.u32 	%rs12978, %r26176;
	ld.local.v2.b32 	{%r26177, %r26178}, [%rd3+112];
	bfe.u32 	%r26179, %r26177, 0, 8;
	cvt.u16.u32 	%rs12977, %r26179;
	bfe.u32 	%r26180, %r26177, 8, 8;
	cvt.u16.u32 	%rs12976, %r26180;
	bfe.u32 	%r26181, %r26177, 16, 8;
	cvt.u16.u32 	%rs12975, %r26181;
	bfe.u32 	%r26182, %r26177, 24, 8;
	cvt.u16.u32 	%rs12974, %r26182;
	bfe.u32 	%r26183, %r26178, 0, 8;
	cvt.u16.u32 	%rs12973, %r26183;
	bfe.u32 	%r26184, %r26178, 8, 8;
	cvt.u16.u32 	%rs12972, %r26184;
	bfe.u32 	%r26185, %r26178, 16, 8;
	cvt.u16.u32 	%rs12971, %r26185;
	bfe.u32 	%r26186, %r26178, 24, 8;
	cvt.u16.u32 	%rs12970, %r26186;
	ld.local.v2.b32 	{%r26187, %r26188}, [%rd3+120];
	bfe.u32 	%r26189, %r26187, 0, 8;
	cvt.u16.u32 	%rs12969, %r26189;
	bfe.u32 	%r26190, %r26187, 8, 8;
	cvt.u16.u32 	%rs12968, %r26190;
	bfe.u32 	%r26191, %r26187, 16, 8;
	cvt.u16.u32 	%rs12967, %r26191;
	bfe.u32 	%r26192, %r26187, 24, 8;
	cvt.u16.u32 	%rs12966, %r26192;
	bfe.u32 	%r26193, %r26188, 0, 8;
	cvt.u16.u32 	%rs12965, %r26193;
	bfe.u32 	%r26194, %r26188, 8, 8;
	cvt.u16.u32 	%rs12964, %r26194;
	bfe.u32 	%r26195, %r26188, 16, 8;
	cvt.u16.u32 	%rs12963, %r26195;
	bfe.u32 	%r26196, %r26188, 24, 8;
	cvt.u16.u32 	%rs12962, %r26196;
	ld.local.v2.b32 	{%r26197, %r26198}, [%rd3+128];
	bfe.u32 	%r26199, %r26197, 0, 8;
	cvt.u16.u32 	%rs12961, %r26199;
	bfe.u32 	%r26200, %r26197, 8, 8;
	cvt.u16.u32 	%rs12960, %r26200;
	bfe.u32 	%r26201, %r26197, 16, 8;
	cvt.u16.u32 	%rs12959, %r26201;
	bfe.u32 	%r26202, %r26197, 24, 8;
	cvt.u16.u32 	%rs12958, %r26202;
	bfe.u32 	%r26203, %r26198, 0, 8;
	cvt.u16.u32 	%rs12957, %r26203;
	bfe.u32 	%r26204, %r26198, 8, 8;
	cvt.u16.u32 	%rs12956, %r26204;
	bfe.u32 	%r26205, %r26198, 16, 8;
	cvt.u16.u32 	%rs12955, %r26205;
	bfe.u32 	%r26206, %r26198, 24, 8;
	cvt.u16.u32 	%rs12954, %r26206;
	ld.local.v2.b32 	{%r26207, %r26208}, [%rd3+136];
	bfe.u32 	%r26209, %r26207, 0, 8;
	cvt.u16.u32 	%rs12953, %r26209;
	bfe.u32 	%r26210, %r26207, 8, 8;
	cvt.u16.u32 	%rs12952, %r26210;
	bfe.u32 	%r26211, %r26207, 16, 8;
	cvt.u16.u32 	%rs12951, %r26211;
	bfe.u32 	%r26212, %r26207, 24, 8;
	cvt.u16.u32 	%rs12950, %r26212;
	bfe.u32 	%r26213, %r26208, 0, 8;
	cvt.u16.u32 	%rs12949, %r26213;
	bfe.u32 	%r26214, %r26208, 8, 8;
	cvt.u16.u32 	%rs12948, %r26214;
	bfe.u32 	%r26215, %r26208, 16, 8;
	cvt.u16.u32 	%rs12947, %r26215;
	bfe.u32 	%r26216, %r26208, 24, 8;
	cvt.u16.u32 	%rs12946, %r26216;
	ld.local.v2.b32 	{%r26217, %r26218}, [%rd3+144];
	bfe.u32 	%r26219, %r26217, 0, 8;
	cvt.u16.u32 	%rs12945, %r26219;
	bfe.u32 	%r26220, %r26217, 8, 8;
	cvt.u16.u32 	%rs12944, %r26220;
	bfe.u32 	%r26221, %r26217, 16, 8;
	cvt.u16.u32 	%rs12943, %r26221;
	bfe.u32 	%r26222, %r26217, 24, 8;
	cvt.u16.u32 	%rs12942, %r26222;
	bfe.u32 	%r26223, %r26218, 0, 8;
	cvt.u16.u32 	%rs12941, %r26223;
	bfe.u32 	%r26224, %r26218, 8, 8;
	cvt.u16.u32 	%rs12940, %r26224;
	bfe.u32 	%r26225, %r26218, 16, 8;
	cvt.u16.u32 	%rs12939, %r26225;
	bfe.u32 	%r26226, %r26218, 24, 8;
	cvt.u16.u32 	%rs12938, %r26226;
	ld.local.v2.b32 	{%r26227, %r26228}, [%rd3+152];
	bfe.u32 	%r26229, %r26227, 0, 8;
	cvt.u16.u32 	%rs12937, %r26229;
	bfe.u32 	%r26230, %r26227, 8, 8;
	cvt.u16.u32 	%rs12936, %r26230;
	bfe.u32 	%r26231, %r26227, 16, 8;
	cvt.u16.u32 	%rs12935, %r26231;
	bfe.u32 	%r26232, %r26227, 24, 8;
	cvt.u16.u32 	%rs12934, %r26232;
	bfe.u32 	%r26233, %r26228, 0, 8;
	cvt.u16.u32 	%rs12933, %r26233;
	bfe.u32 	%r26234, %r26228, 8, 8;
	cvt.u16.u32 	%rs12932, %r26234;
	bfe.u32 	%r26235, %r26228, 16, 8;
	cvt.u16.u32 	%rs12931, %r26235;
	bfe.u32 	%r26236, %r26228, 24, 8;
	cvt.u16.u32 	%rs12930, %r26236;
	ld.local.v2.b32 	{%r26237, %r26238}, [%rd3+160];
	bfe.u32 	%r26239, %r26237, 0, 8;
	cvt.u16.u32 	%rs12929, %r26239;
	bfe.u32 	%r26240, %r26237, 8, 8;
	cvt.u16.u32 	%rs12928, %r26240;
	bfe.u32 	%r26241, %r26237, 16, 8;
	cvt.u16.u32 	%rs12927, %r26241;
	bfe.u32 	%r26242, %r26237, 24, 8;
	cvt.u16.u32 	%rs12926, %r26242;
	bfe.u32 	%r26243, %r26238, 0, 8;
	cvt.u16.u32 	%rs12925, %r26243;
	bfe.u32 	%r26244, %r26238, 8, 8;
	cvt.u16.u32 	%rs12924, %r26244;
	bfe.u32 	%r26245, %r26238, 16, 8;
	cvt.u16.u32 	%rs12923, %r26245;
	bfe.u32 	%r26246, %r26238, 24, 8;
	cvt.u16.u32 	%rs12922, %r26246;
	ld.local.v2.b32 	{%r26247, %r26248}, [%rd3+168];
	bfe.u32 	%r26249, %r26247, 0, 8;
	cvt.u16.u32 	%rs12921, %r26249;
	bfe.u32 	%r26250, %r26247, 8, 8;
	cvt.u16.u32 	%rs12920, %r26250;
	bfe.u32 	%r26251, %r26247, 16, 8;
	cvt.u16.u32 	%rs12919, %r26251;
	bfe.u32 	%r26252, %r26247, 24, 8;
	cvt.u16.u32 	%rs12918, %r26252;
	bfe.u32 	%r26253, %r26248, 0, 8;
	cvt.u16.u32 	%rs12917, %r26253;
	bfe.u32 	%r26254, %r26248, 8, 8;
	cvt.u16.u32 	%rs12916, %r26254;
	bfe.u32 	%r26255, %r26248, 16, 8;
	cvt.u16.u32 	%rs12915, %r26255;
	bfe.u32 	%r26256, %r26248, 24, 8;
	cvt.u16.u32 	%rs12914, %r26256;
	ld.local.v2.b32 	{%r26257, %r26258}, [%rd3+176];
	bfe.u32 	%r26259, %r26257, 0, 8;
	cvt.u16.u32 	%rs12913, %r26259;
	bfe.u32 	%r26260, %r26257, 8, 8;
	cvt.u16.u32 	%rs12912, %r26260;
	bfe.u32 	%r26261, %r26257, 16, 8;
	cvt.u16.u32 	%rs12911, %r26261;
	bfe.u32 	%r26262, %r26257, 24, 8;
	cvt.u16.u32 	%rs12910, %r26262;
	bfe.u32 	%r26263, %r26258, 0, 8;
	cvt.u16.u32 	%rs12909, %r26263;
	bfe.u32 	%r26264, %r26258, 8, 8;
	cvt.u16.u32 	%rs12908, %r26264;
	bfe.u32 	%r26265, %r26258, 16, 8;
	cvt.u16.u32 	%rs12907, %r26265;
	bfe.u32 	%r26266, %r26258, 24, 8;
	cvt.u16.u32 	%rs12906, %r26266;
	ld.local.v2.b32 	{%r26267, %r26268}, [%rd3+184];
	bfe.u32 	%r26269, %r26267, 0, 8;
	cvt.u16.u32 	%rs12905, %r26269;
	bfe.u32 	%r26270, %r26267, 8, 8;
	cvt.u16.u32 	%rs12904, %r26270;
	bfe.u32 	%r26271, %r26267, 16, 8;
	cvt.u16.u32 	%rs12903, %r26271;
	bfe.u32 	%r26272, %r26267, 24, 8;
	cvt.u16.u32 	%rs12902, %r26272;
	bfe.u32 	%r26273, %r26268, 0, 8;
	cvt.u16.u32 	%rs12901, %r26273;
	bfe.u32 	%r26274, %r26268, 8, 8;
	cvt.u16.u32 	%rs12900, %r26274;
	bfe.u32 	%r26275, %r26268, 16, 8;
	cvt.u16.u32 	%rs12899, %r26275;
	bfe.u32 	%r26276, %r26268, 24, 8;
	cvt.u16.u32 	%rs12898, %r26276;
	ld.local.v2.b32 	{%r26277, %r26278}, [%rd3+192];
	bfe.u32 	%r26279, %r26277, 0, 8;
	cvt.u16.u32 	%rs12897, %r26279;
	bfe.u32 	%r26280, %r26277, 8, 8;
	cvt.u16.u32 	%rs12896, %r26280;
	bfe.u32 	%r26281, %r26277, 16, 8;
	cvt.u16.u32 	%rs12895, %r26281;
	bfe.u32 	%r26282, %r26277, 24, 8;
	cvt.u16.u32 	%rs12894, %r26282;
	bfe.u32 	%r26283, %r26278, 0, 8;
	cvt.u16.u32 	%rs12893, %r26283;
	bfe.u32 	%r26284, %r26278, 8, 8;
	cvt.u16.u32 	%rs12892, %r26284;
	bfe.u32 	%r26285, %r26278, 16, 8;
	cvt.u16.u32 	%rs12891, %r26285;
	bfe.u32 	%r26286, %r26278, 24, 8;
	cvt.u16.u32 	%rs12890, %r26286;
	ld.local.v2.b32 	{%r26287, %r26288}, [%rd3+200];
	bfe.u32 	%r26289, %r26287, 0, 8;
	cvt.u16.u32 	%rs12889, %r26289;
	bfe.u32 	%r26290, %r26287, 8, 8;
	cvt.u16.u32 	%rs12888, %r26290;
	bfe.u32 	%r26291, %r26287, 16, 8;
	cvt.u16.u32 	%rs12887, %r26291;
	bfe.u32 	%r26292, %r26287, 24, 8;
	cvt.u16.u32 	%rs12886, %r26292;
	bfe.u32 	%r26293, %r26288, 0, 8;
	cvt.u16.u32 	%rs12885, %r26293;
	bfe.u32 	%r26294, %r26288, 8, 8;
	cvt.u16.u32 	%rs12884, %r26294;
	bfe.u32 	%r26295, %r26288, 16, 8;
	cvt.u16.u32 	%rs12883, %r26295;
	bfe.u32 	%r26296, %r26288, 24, 8;
	cvt.u16.u32 	%rs12882, %r26296;
	ld.local.v2.b32 	{%r26297, %r26298}, [%rd3+208];
	bfe.u32 	%r26299, %r26297, 0, 8;
	cvt.u16.u32 	%rs12881, %r26299;
	bfe.u32 	%r26300, %r26297, 8, 8;
	cvt.u16.u32 	%rs12880, %r26300;
	bfe.u32 	%r26301, %r26297, 16, 8;
	cvt.u16.u32 	%rs12879, %r26301;
	bfe.u32 	%r26302, %r26297, 24, 8;
	cvt.u16.u32 	%rs12878, %r26302;
	bfe.u32 	%r26303, %r26298, 0, 8;
	cvt.u16.u32 	%rs12877, %r26303;
	bfe.u32 	%r26304, %r26298, 8, 8;
	cvt.u16.u32 	%rs12876, %r26304;
	bfe.u32 	%r26305, %r26298, 16, 8;
	cvt.u16.u32 	%rs12875, %r26305;
	bfe.u32 	%r26306, %r26298, 24, 8;
	cvt.u16.u32 	%rs12874, %r26306;
	ld.local.v2.b32 	{%r26307, %r26308}, [%rd3+216];
	bfe.u32 	%r26309, %r26307, 0, 8;
	cvt.u16.u32 	%rs12873, %r26309;
	bfe.u32 	%r26310, %r26307, 8, 8;
	cvt.u16.u32 	%rs12872, %r26310;
	bfe.u32 	%r26311, %r26307, 16, 8;
	cvt.u16.u32 	%rs12871, %r26311;
	bfe.u32 	%r26312, %r26307, 24, 8;
	cvt.u16.u32 	%rs12870, %r26312;
	bfe.u32 	%r26313, %r26308, 0, 8;
	cvt.u16.u32 	%rs12869, %r26313;
	bfe.u32 	%r26314, %r26308, 8, 8;
	cvt.u16.u32 	%rs12868, %r26314;
	bfe.u32 	%r26315, %r26308, 16, 8;
	cvt.u16.u32 	%rs12867, %r26315;
	bfe.u32 	%r26316, %r26308, 24, 8;
	cvt.u16.u32 	%rs12866, %r26316;
	ld.local.v2.b32 	{%r26317, %r26318}, [%rd3+224];
	bfe.u32 	%r26319, %r26317, 0, 8;
	cvt.u16.u32 	%rs12865, %r26319;
	bfe.u32 	%r26320, %r26317, 8, 8;
	cvt.u16.u32 	%rs12864, %r26320;
	bfe.u32 	%r26321, %r26317, 16, 8;
	cvt.u16.u32 	%rs12863, %r26321;
	bfe.u32 	%r26322, %r26317, 24, 8;
	cvt.u16.u32 	%rs12862, %r26322;
	bfe.u32 	%r26323, %r26318, 0, 8;
	cvt.u16.u32 	%rs12861, %r26323;
	bfe.u32 	%r26324, %r26318, 8, 8;
	cvt.u16.u32 	%rs12860, %r26324;
	bfe.u32 	%r26325, %r26318, 16, 8;
	cvt.u16.u32 	%rs12859, %r26325;
	bfe.u32 	%r26326, %r26318, 24, 8;
	cvt.u16.u32 	%rs12858, %r26326;
	ld.local.v2.b32 	{%r26327, %r26328}, [%rd3+232];
	bfe.u32 	%r26329, %r26327, 0, 8;
	cvt.u16.u32 	%rs12857, %r26329;
	bfe.u32 	%r26330, %r26327, 8, 8;
	cvt.u16.u32 	%rs12856, %r26330;
	bfe.u32 	%r26331, %r26327, 16, 8;
	cvt.u16.u32 	%rs12855, %r26331;
	bfe.u32 	%r26332, %r26327, 24, 8;
	cvt.u16.u32 	%rs12854, %r26332;
	bfe.u32 	%r26333, %r26328, 0, 8;
	cvt.u16.u32 	%rs12853, %r26333;
	bfe.u32 	%r26334, %r26328, 8, 8;
	cvt.u16.u32 	%rs12852, %r26334;
	bfe.u32 	%r26335, %r26328, 16, 8;
	cvt.u16.u32 	%rs12851, %r26335;
	bfe.u32 	%r26336, %r26328, 24, 8;
	cvt.u16.u32 	%rs12850, %r26336;
	ld.local.v2.b32 	{%r26337, %r26338}, [%rd3+240];
	bfe.u32 	%r26339, %r26337, 0, 8;
	cvt.u16.u32 	%rs12849, %r26339;
	bfe.u32 	%r26340, %r26337, 8, 8;
	cvt.u16.u32 	%rs12848, %r26340;
	bfe.u32 	%r26341, %r26337, 16, 8;
	cvt.u16.u32 	%rs12847, %r26341;
	bfe.u32 	%r26342, %r26337, 24, 8;
	cvt.u16.u32 	%rs12846, %r26342;
	bfe.u32 	%r26343, %r26338, 0, 8;
	cvt.u16.u32 	%rs12845, %r26343;
	bfe.u32 	%r26344, %r26338, 8, 8;
	cvt.u16.u32 	%rs12844, %r26344;
	bfe.u32 	%r26345, %r26338, 16, 8;
	cvt.u16.u32 	%rs12843, %r26345;
	bfe.u32 	%r26346, %r26338, 24, 8;
	cvt.u16.u32 	%rs12842, %r26346;
	ld.local.v2.b32 	{%r26347, %r26348}, [%rd3+248];
	bfe.u32 	%r26349, %r26347, 0, 8;
	cvt.u16.u32 	%rs12841, %r26349;
	bfe.u32 	%r26350, %r26347, 8, 8;
	cvt.u16.u32 	%rs12840, %r26350;
	bfe.u32 	%r26351, %r26347, 16, 8;
	cvt.u16.u32 	%rs12839, %r26351;
	bfe.u32 	%r26352, %r26347, 24, 8;
	cvt.u16.u32 	%rs12838, %r26352;
	bfe.u32 	%r26353, %r26348, 0, 8;
	cvt.u16.u32 	%rs12837, %r26353;
	bfe.u32 	%r26354, %r26348, 8, 8;
	cvt.u16.u32 	%rs12836, %r26354;
	bfe.u32 	%r26355, %r26348, 16, 8;
	cvt.u16.u32 	%rs12835, %r26355;
	bfe.u32 	%r26356, %r26348, 24, 8;
	cvt.u16.u32 	%rs12834, %r26356;
	ld.local.v2.b32 	{%r26357, %r26358}, [%rd3+256];
	bfe.u32 	%r26359, %r26357, 0, 8;
	cvt.u16.u32 	%rs12833, %r26359;
	bfe.u32 	%r26360, %r26357, 8, 8;
	cvt.u16.u32 	%rs12832, %r26360;
	bfe.u32 	%r26361, %r26357, 16, 8;
	cvt.u16.u32 	%rs12831, %r26361;
	bfe.u32 	%r26362, %r26357, 24, 8;
	cvt.u16.u32 	%rs12830, %r26362;
	bfe.u32 	%r26363, %r26358, 0, 8;
	cvt.u16.u32 	%rs12829, %r26363;
	bfe.u32 	%r26364, %r26358, 8, 8;
	cvt.u16.u32 	%rs12828, %r26364;
	bfe.u32 	%r26365, %r26358, 16, 8;
	cvt.u16.u32 	%rs12827, %r26365;
	bfe.u32 	%r26366, %r26358, 24, 8;
	cvt.u16.u32 	%rs12826, %r26366;
	ld.local.v2.b32 	{%r26367, %r26368}, [%rd3+264];
	bfe.u32 	%r26369, %r26367, 0, 8;
	cvt.u16.u32 	%rs12825, %r26369;
	bfe.u32 	%r26370, %r26367, 8, 8;
	cvt.u16.u32 	%rs12824, %r26370;
	bfe.u32 	%r26371, %r26367, 16, 8;
	cvt.u16.u32 	%rs12823, %r26371;
	bfe.u32 	%r26372, %r26367, 24, 8;
	cvt.u16.u32 	%rs12822, %r26372;
	bfe.u32 	%r26373, %r26368, 0, 8;
	cvt.u16.u32 	%rs12821, %r26373;
	bfe.u32 	%r26374, %r26368, 8, 8;
	cvt.u16.u32 	%rs12820, %r26374;
	bfe.u32 	%r26375, %r26368, 16, 8;
	cvt.u16.u32 	%rs12819, %r26375;
	bfe.u32 	%r26376, %r26368, 24, 8;
	cvt.u16.u32 	%rs12818, %r26376;
$L__BB1_73:
	ld.param.u32 	%r28649, [_ZN3cub18CUB_300001_SM_10006detail6reduce28DeviceReduceSingleTileKernelINS2_10policy_hubI4Itemj13Addition_funcE10Policy1000EN6thrust24THRUST_300001_SM_1000_NS6detail15normal_iteratorINSA_10device_ptrIS5_EEEEPS5_jS6_S5_S5_N4cuda3std3__410__identityEEEvT0_T1_T2_T3_T4_T6__param_2];
	setp.lt.s32 	%p97, %r28649, 129;
	@%p97 bra 	$L__BB1_80;
	ld.shared.v2.b32 	{%r26378, %r26379}, [_ZZN3cub18CUB_300001_SM_10006detail6reduce28DeviceReduceSingleTileKernelINS2_10policy_hubI4Itemj13Addition_funcE10Policy1000EN6thrust24THRUST_300001_SM_1000_NS6detail15normal_iteratorINSA_10device_ptrIS5_EEEEPS5_jS6_S5_S5_N4cuda3std3__410__identityEEEvT0_T1_T2_T3_T4_T6_E12temp_storage+1360];
	ld.shared.v2.b32 	{%r26380, %r26381}, [_ZZN3cub18CUB_300001_SM_10006detail6reduce28DeviceReduceSingleTileKernelINS2_10policy_hubI4Itemj13Addition_funcE10Policy1000EN6thrust24THRUST_300001_SM_1000_NS6detail15normal_iteratorINSA_10device_ptrIS5_EEEEPS5_jS6_S5_S5_N4cuda3std3__410__identityEEEvT0_T1_T2_T3_T4_T6_E12temp_storage+1352];
	ld.shared.v2.b32 	{%r26382, %r26383}, [_ZZN3cub18CUB_300001_SM_10006detail6reduce28DeviceReduceSingleTileKernelINS2_10policy_hubI4Itemj13Addition_funcE10Policy1000EN6thrust24THRUST_300001_SM_1000_NS6detail15normal_iteratorINSA_10device_ptrIS5_EEEEPS5_jS6_S5_S5_N4cuda3std3__410__identityEEEvT0_T1_T2_T3_T4_T6_E12temp_storage+1344];
	ld.shared.v2.b32 	{%r26384, %r26385}, [_ZZN3cub18CUB_300001_SM_10006detail6reduce28DeviceReduceSingleTileKernelINS2_10policy_hubI4Itemj13Addition_funcE10Policy1000EN6thrust24THRUST_300001_SM_1000_NS6detail15normal_iteratorINSA_10device_ptrIS5_EEEEPS5_jS6_S5_S5_N4cuda3std3__410__identityEEEvT0_T1_T2_T3_T4_T6_E12temp_storage+1336];
	ld.shared.v2.b32 	{%r26386, %r26387}, [_ZZN3cub18CUB_300001_SM_10006detail6reduce28DeviceReduceSingleTileKernelINS2_10policy_hubI4Itemj13Addition_funcE10Policy1000EN6thrust24THRUST_300001_SM_1000_NS6detail15normal_iteratorINSA_10device_ptrIS5_EEEEPS5_jS6_S5_S5_N4cuda3std3__410__identityEEEvT0_T1_T2_T3_T4_T6_E12temp_storage+1328];
	ld.shared.v2.b32 	{%r26388, %r26389}, [_ZZN3cub18CUB_300001_SM_10006detail6reduce28DeviceReduceSingleTileKernelINS2_10policy_hubI4Itemj13Addition_funcE10Policy1000EN6thrust24THRUST_300001_SM_1000_NS6detail15normal_iteratorINSA_10device_ptrIS5_EEEEPS5_jS6_S5_S5_N4cuda3std3__410__identityEEEvT0_T1_T2_T3_T4_T6_E12temp_storage+1320];
	ld.shared.v2.b32 	{%r26390, %r26391}, [_ZZN3cub18CUB_300001_SM_10006detail6reduce28DeviceReduceSingleTileKernelINS2_10policy_hubI4Itemj13Addition_funcE10Policy1000EN6thrust24THRUST_300001_SM_1000_NS6detail15normal_iteratorINSA_10device_ptrIS5_EEEEPS5_jS6_S5_S5_N4cuda3std3__410__identityEEEvT0_T1_T2_T3_T4_T6_E12temp_storage+1312];
	ld.shared.v2.b32 	{%r26392, %r26393}, [_ZZN3cub18CUB_300001_SM_10006detail6reduce28DeviceReduceSingleTileKernelINS2_10policy_hubI4Itemj13Addition_funcE10Policy1000EN6thrust24THRUST_300001_SM_1000_NS6detail15normal_iteratorINSA_10device_ptrIS5_EEEEPS5_jS6_S5_S5_N4cuda3std3__410__identityEEEvT0_T1_T2_T3_T4_T6_E12temp_storage+1304];
	ld.shared.v2.b32 	{%r26394, %r26395}, [_ZZN3cub18CUB_300001_SM_10006detail6reduce28DeviceReduceSingleTileKernelINS2_10policy_hubI4Itemj13Addition_funcE10Policy1000EN6thrust24THRUST_300001_SM_1000_NS6detail15normal_iteratorINSA_10device_ptrIS5_EEEEPS5_jS6_S5_S5_N4cuda3std3__410__identityEEEvT0_T1_T2_T3_T4_T6_E12temp_storage+1296];
	ld.shared.v2.b32 	{%r26396, %r26397}, [_ZZN3cub18CUB_300001_SM_10006detail6reduce28DeviceReduceSingleTileKernelINS2_10policy_hubI4Itemj13Addition_funcE10Policy1000EN6thrust24THRUST_300001_SM_1000_NS6detail15normal_iteratorINSA_10device_ptrIS5_EEEEPS5_jS6_S5_S5_N4cuda3std3__410__identityEEEvT0_T1_T2_T3_T4_T6_E12temp_storage+1288];
	ld.shared.v2.b32 	{%r26398, %r26399}, [_ZZN3cub18CUB_300001_SM_10006detail6reduce28DeviceReduceSingleTileKernelINS2_10policy_hubI4Itemj13Addition_funcE10Policy1000EN6thrust24THRUST_300001_SM_1000_NS6detail15normal_iteratorINSA_10device_ptrIS5_EEEEPS5_jS6_S5_S5_N4cuda3std3__410__identityEEEvT0_T1_T2_T3_T4_T6_E12temp_storage+1280];
	ld.shared.v2.b32 	{%r26400, %r26401}, [_ZZN3cub18CUB_300001_SM_10006detail6reduce28DeviceReduceSingleTileKernelINS2_10policy_hubI4Itemj13Addition_funcE10Policy1000EN6thrust24THRUST_300001_SM_1000_NS6detail15normal_iteratorINSA_10device_ptrIS5_EEEEPS5_jS6_S5_S5_N4cuda3std3__410__identityEEEvT0_T1_T2_T3_T4_T6_E12temp_storage+1272];
	ld.shared.v2.b32 	{%r26402, %r26403}, [_ZZN3cub18CUB_300001_SM_10006detail6reduce28DeviceReduceSingleTileKernelINS2_10policy_hubI4Itemj13Addition_funcE10Policy1000EN6thrust24THRUST_300001_SM_1000_NS6detail15normal_iteratorINSA_10device_ptrIS5_EEEEPS5_jS6_S5_S5_N4cuda3std3__410__identityEEEvT0_T1_T2_T3_T4_T6_E12temp_storage+1264];
	ld.shared.v2.b32 	{%r26404, %r26405}, [_ZZN3cub18CUB_300001_SM_10006detail6reduce28DeviceReduceSingleTileKernelINS2_10policy_hubI4Itemj13Addition_funcE10Policy1000EN6thrust24THRUST_300001_SM_1000_NS6detail15normal_iteratorINSA_10device_ptrIS5_EEEEPS5_jS6_S5_S5_N4cuda3std3__410__identityEEEvT0_T1_T2_T3_T4_T6_E12temp_storage+1256];
	ld.shared.v2.b32 	{%r26406, %r26407}, [_ZZN3cub18CUB_300001_SM_10006detail6reduce28DeviceReduceSingleTileKernelINS2_10policy_hubI4Itemj13Addition_funcE10Policy1000EN6thrust24THRUST_300001_SM_1000_NS6detail15normal_iteratorINSA_10device_ptrIS5_EEEEPS5_jS6_S5_S5_N4cuda3std3__410__identityEEEvT0_T1_T2_T3_T4_T6_E12temp_storage+1248];
	ld.shared.v2.b32 	{%r26408, %r26409}, [_ZZN3cub18CUB_300001_SM_10006detail6reduce28DeviceReduceSingleTileKernelINS2_10policy_hubI4Itemj13Addition_funcE10Policy1000EN6thrust24THRUST_300001_SM_1000_NS6detail15normal_iteratorINSA_10device_ptrIS5_EEEEPS5_jS6_S5_S5_N4cuda3std3__410__identityEEEvT0_T1_T2_T3_T4_T6_E12temp_storage+1240];
	ld.shared.v2.b32 	{%r26410, %r26411}, [_ZZN3cub18CUB_300001_SM_10006detail6reduce28DeviceReduceSingleTileKernelINS2_10policy_hubI4Itemj13Addition_funcE10Policy1000EN6thrust24THRUST_300001_SM_1000_NS6detail15normal_iteratorINSA_10device_ptrIS5_EEEEPS5_jS6_S5_S5_N4cuda3std3__410__identityEEEvT0_T1_T2_T3_T4_T6_E12temp_storage+1232];
	ld.shared.v2.b32 	{%r26412, %r26413}, [_ZZN3cub18CUB_300001_SM_10006detail6reduce28DeviceReduceSingleTileKernelINS2_10policy_hubI4Itemj13Addition_funcE10Policy1000EN6thrust24THRUST_300001_SM_1000_NS6detail15normal_iteratorINSA_10device_ptrIS5_EEEEPS5_jS6_S5_S5_N4cuda3std3__410__identityEEEvT0_T1_T2_T3_T4_T6_E12temp_storage+1224];
	ld.shared.v2.b32 	{%r26414, %r26415}, [_ZZN3cub18CUB_300001_SM_10006detail6reduce28DeviceReduceSingleTileKernelINS2_10policy_hubI4Itemj13Addition_funcE10Policy1000EN6thrust24THRUST_300001_SM_1000_NS6detail15normal_iteratorINSA_10device_ptrIS5_EEEEPS5_jS6_S5_S5_N4cuda3std3__410__identityEEEvT0_T1_T2_T3_T4_T6_E12temp_storage+1216];
	ld.shared.v2.b32 	{%r26416, %r26417}, [_ZZN3cub18CUB_300001_SM_10006detail6reduce28DeviceReduceSingleTileKernelINS2_10policy_hubI4Itemj13Addition_funcE10Policy1000EN6thrust24THRUST_300001_SM_1000_NS6detail15normal_iteratorINSA_10device_ptrIS5_EEEEPS5_jS6_S5_S5_N4cuda3std3__410__identityEEEvT0_T1_T2_T3_T4_T6_E12temp_storage+1208];
	ld.shared.v2.b32 	{%r26418, %r26419}, [_ZZN3cub18CUB_300001_SM_10006detail6reduce28DeviceReduceSingleTileKernelINS2_10policy_hubI4Itemj13Addition_funcE10Policy1000EN6thrust24THRUST_300001_SM_1000_NS6detail15normal_iteratorINSA_10device_ptrIS5_EEEEPS5_jS6_S5_S5_N4cuda3std3__410__identityEEEvT0_T1_T2_T3_T4_T6_E12temp_storage+1200];
	ld.shared.v2.b32 	{%r26420, %r26421}, [_ZZN3cub18CUB_300001_SM_10006detail6reduce28DeviceReduceSingleTileKernelINS2_10policy_hubI4Itemj13Addition_funcE10Policy1000EN6thrust24THRUST_300001_SM_1000_NS6detail15normal_iteratorINSA_10device_ptrIS5_EEEEPS5_jS6_S5_S5_N4cuda3std3__410__identityEEEvT0_T1_T2_T3_T4_T6_E12temp_storage+1192];
	ld.shared.v2.b32 	{%r26422, %r26423}, [_ZZN3cub18CUB_300001_SM_10006detail6reduce28DeviceReduceSingleTileKernelINS2_10policy_hubI4Itemj13Addition_funcE10Policy1000EN6thrust24THRUST_300001_SM_1000_NS6detail15normal_iteratorINSA_10device_ptrIS5_EEEEPS5_jS6_S5_S5_N4cuda3std3__410__identityEEEvT0_T1_T2_T3_T4_T6_E12temp_storage+1184];
	ld.shared.v2.b32 	{%r26424, %r26425}, [_ZZN3cub18CUB_300001_SM_10006detail6reduce28DeviceReduceSingleTileKernelINS2_10policy_hubI4Itemj13Addition_funcE10Policy1000EN6thrust24THRUST_300001_SM_1000_NS6detail15normal_iteratorINSA_10device_ptrIS5_EEEEPS5_jS6_S5_S5_N4cuda3std3__410__identityEEEvT0_T1_T2_T3_T4_T6_E12temp_storage+1176];
	ld.shared.v2.b32 	{%r26426, %r26427}, [_ZZN3cub18CUB_300001_SM_10006detail6reduce28DeviceReduceSingleTileKernelINS2_10policy_hubI4Itemj13Addition_funcE10Policy1000EN6thrust24THRUST_300001_SM_1000_NS6detail15normal_iteratorINSA_10device_ptrIS5_EEEEPS5_jS6_S5_S5_N4cuda3std3__410__identityEEEvT0_T1_T2_T3_T4_T6_E12temp_storage+1168];
	ld.shared.v2.b32 	{%r26428, %r26429}, [_ZZN3cub18CUB_300001_SM_10006detail6reduce28DeviceReduceSingleTileKernelINS2_10policy_hubI4Itemj13Addition_funcE10Policy1000EN6thrust24THRUST_300001_SM_1000_NS6detail15normal_iteratorINSA_10device_ptrIS5_EEEEPS5_jS6_S5_S5_N4cuda3std3__410__identityEEEvT0_T1_T2_T3_T4_T6_E12temp_storage+1160];
	ld.shared.v2.b32 	{%r26430, %r26431}, [_ZZN3cub18CUB_300001_SM_10006detail6reduce28DeviceReduceSingleTileKernelINS2_10policy_hubI4Itemj13Addition_funcE10Policy1000EN6thrust24THRUST_300001_SM_1000_NS6detail15normal_iteratorINSA_10device_ptrIS5_EEEEPS5_jS6_S5_S5_N4cuda3std3__410__identityEEEvT0_T1_T2_T3_T4_T6_E12temp_storage+1152];
	ld.shared.v2.b32 	{%r26432, %r26433}, [_ZZN3cub18CUB_300001_SM_10006detail6reduce28DeviceReduceSingleTileKernelINS2_10policy_hubI4Itemj13Addition_funcE10Policy1000EN6thrust24THRUST_300001_SM_1000_NS6detail15normal_iteratorINSA_10device_ptrIS5_EEEEPS5_jS6_S5_S5_N4cuda3std3__410__identityEEEvT0_T1_T2_T3_T4_T6_E12temp_storage+1144];
	ld.shared.v2.b32 	{%r26434, %r26435}, [_ZZN3cub18CUB_300001_SM_10006detail6reduce28DeviceReduceSingleTileKernelINS2_10policy_hubI4Itemj13Addition_funcE10Policy1000EN6thrust24THRUST_300001_SM_1000_NS6detail15normal_iteratorINSA_10device_ptrIS5_EEEEPS5_jS6_S5_S5_N4cuda3std3__410__identityEEEvT0_T1_T2_T3_T4_T6_E12temp_storage+1136];
	ld.shared.v2.b32 	{%r26436, %r26437}, [_ZZN3cub18CUB_300001_SM_10006detail6reduce28DeviceReduceSingleTileKernelINS2_10policy_hubI4Itemj13Addition_funcE10Policy1000EN6thrust24THRUST_300001_SM_1000_NS6detail15normal_iteratorINSA_10device_ptrIS5_EEEEPS5_jS6_S5_S5_N4cuda3std3__410__identityEEEvT0_T1_T2_T3_T4_T6_E12temp_storage+1128];
	ld.shared.v2.b32 	{%r26438, %r26439}, [_ZZN3cub18CUB_300001_SM_10006detail6reduce28DeviceReduceSingleTileKernelINS2_10policy_hubI4Itemj13Addition_funcE10Policy1000EN6thrust24THRUST_300001_SM_1000_NS6detail15normal_iteratorINSA_10device_ptrIS5_EEEEPS5_jS6_S5_S5_N4cuda3std3__410__identityEEEvT0_T1_T2_T3_T4_T6_E12temp_storage+1120];
	ld.shared.v2.b32 	{%r26440, %r26441}, [_ZZN3cub18CUB_300001_SM_10006detail6reduce28DeviceReduceSingleTileKernelINS2_10policy_hubI4Itemj13Addition_funcE10Policy1000EN6thrust24THRUST_300001_SM_1000_NS6detail15normal_iteratorINSA_10device_ptrIS5_EEEEPS5_jS6_S5_S5_N4cuda3std3__410__identityEEEvT0_T1_T2_T3_T4_T6_E12temp_storage+1112];
	bfe.u32 	%r26442, %r26440, 0, 8;
	cvt.u16.u32 	%rs15130, %r26442;
	ld.shared.f64 	%fd31, [_ZZN3cub18CUB_300001_SM_10006detail6reduce28DeviceReduceSingleTileKernelINS2_10policy_hubI4Itemj13Addition_funcE10Policy1000EN6thrust24THRUST_300001_SM_1000_NS6detail15normal_iteratorINSA_10device_ptrIS5_EEEEPS5_jS6_S5_S5_N4cuda3std3__410__identityEEEvT0_T1_T2_T3_T4_T6_E12temp_storage+1104];
	ld.shared.u32 	%r432, [_ZZN3cub18CUB_300001_SM_10006detail6reduce28DeviceReduceSingleTileKernelINS2_10policy_hubI4Itemj13Addition_funcE10Policy1000EN6thrust24THRUST_300001_SM_1000_NS6detail15normal_iteratorINSA_10device_ptrIS5_EEEEPS5_jS6_S5_S5_N4cuda3std3__410__identityEEEvT0_T1_T2_T3_T4_T6_E12temp_storage+1096];
	st.local.u32 	[%rd4], %r432;
	st.local.f64 	[%rd4+8], %fd31;
	st.local.v2.b32 	[%rd4+16], {%r26440, %r26441};
	st.local.v2.b32 	[%rd4+24], {%r26438, %r26439};
	st.local.v2.b32 	[%rd4+32], {%r26436, %r26437};
	st.local.v2.b32 	[%rd4+40], {%r26434, %r26435};
	st.local.v2.b32 	[%rd4+48], {%r26432, %r26433};
	st.local.v2.b32 	[%rd4+56], {%r26430, %r26431};
	st.local.v2.b32 	[%rd4+64], {%r26428, %r26429};
	st.local.v2.b32 	[%rd4+72], {%r26426, %r26427};
	st.local.v2.b32 	[%rd4+80], {%r26424, %r26425};
	st.local.v2.b32 	[%rd4+88], {%r26422, %r26423};
	st.local.v2.b32 	[%rd4+96], {%r26420, %r26421};
	st.local.v2.b32 	[%rd4+104], {%r26418, %r26419};
	st.local.v2.b32 	[%rd4+112], {%r26416, %r26417};
	st.local.v2.b32 	[%rd4+120], {%r26414, %r26415};
	st.local.v2.b32 	[%rd4+128], {%r26412, %r26413};
	st.local.v2.b32 	[%rd4+136], {%r26410, %r26411};
	st.local.v2.b32 	[%rd4+144], {%r26408, %r26409};
	st.local.v2.b32 	[%rd4+152], {%r26406, %r26407};
	st.local.v2.b32 	[%rd4+160], {%r26404, %r26405};
	st.local.v2.b32 	[%rd4+168], {%r26402, %r26403};
	st.local.v2.b32 	[%rd4+176], {%r26400, %r26401};
	st.local.v2.b32 	[%rd4+184], {%r26398, %r26399};
	st.local.v2.b32 	[%rd4+192], {%r26396, %r26397};
	st.local.v2.b32 	[%rd4+200], {%r26394, %r26395};
	st.local.v2.b32 	[%rd4+208], {%r26392, %r26393};
	st.local.v2.b32 	[%rd4+216], {%r26390, %r26391};
	st.local.v2.b32 	[%rd4+224], {%r26388, %r26389};
	st.local.v2.b32 	[%rd4+232], {%r26386, %r26387};
	st.local.v2.b32 	[%rd4+240], {%r26384, %r26385};
	st.local.v2.b32 	[%rd4+248], {%r26382, %r26383};
	st.local.v2.b32 	[%rd4+256], {%r26380, %r26381};
	st.local.v2.b32 	[%rd4+264], {%r26378, %r26379};
	st.local.u32 	[%rd3], %r28660;
	st.local.f64 	[%rd3+8], %fd78;
	cvt.u32.u16 	%r26443, %rs13066;
	cvt.u32.u16 	%r26444, %rs13067;
	prmt.b32 	%r26445, %r26444, %r26443, 0x3340U;
	cvt.u32.u16 	%r26446, %rs13068;
	cvt.u32.u16 	%r26447, %rs13069;
	prmt.b32 	%r26448, %r26447, %r26446, 0x3340U;
	prmt.b32 	%r26449, %r26448, %r26445, 0x5410U;
	cvt.u32.u16 	%r26450, %rs13070;
	cvt.u32.u16 	%r26451, %rs13071;
	prmt.b32 	%r26452, %r26451, %r26450, 0x3340U;
	cvt.u32.u16 	%r26453, %rs13072;
	cvt.u32.u16 	%r26454, %rs13073;
	prmt.b32 	%r26455, %r26454, %r26453, 0x3340U;
	prmt.b32 	%r26456, %r26455, %r26452, 0x5410U;
	st.local.v2.b32 	[%rd3+16], {%r26456, %r26449};
	cvt.u32.u16 	%r26457, %rs13058;
	cvt.u32.u16 	%r26458, %rs13059;
	prmt.b32 	%r26459, %r26458, %r26457, 0x3340U;
	cvt.u32.u16 	%r26460, %rs13060;
	cvt.u32.u16 	%r26461, %rs13061;
	prmt.b32 	%r26462, %r26461, %r26460, 0x3340U;
	prmt.b32 	%r26463, %r26462, %r26459, 0x5410U;
	cvt.u32.u16 	%r26464, %rs13062;
	cvt.u32.u16 	%r26465, %rs13063;
	prmt.b32 	%r26466, %r26465, %r26464, 0x3340U;
	cvt.u32.u16 	%r26467, %rs13064;
	cvt.u32.u16 	%r26468, %rs13065;
	prmt.b32 	%r26469, %r26468, %r26467, 0x3340U;
	prmt.b32 	%r26470, %r26469, %r26466, 0x5410U;
	st.local.v2.b32 	[%rd3+24], {%r26470, %r26463};
	cvt.u32.u16 	%r26471, %rs13050;
	cvt.u32.u16 	%r26472, %rs13051;
	prmt.b32 	%r26473, %r26472, %r26471, 0x3340U;
	cvt.u32.u16 	%r26474, %rs13052;
	cvt.u32.u16 	%r26475, %rs13053;
	prmt.b32 	%r26476, %r26475, %r26474, 0x3340U;
	prmt.b32 	%r26477, %r26476, %r26473, 0x5410U;
	cvt.u32.u16 	%r26478, %rs13054;
	cvt.u32.u16 	%r26479, %rs13055;
	prmt.b32 	%r26480, %r26479, %r26478, 0x3340U;
	cvt.u32.u16 	%r26481, %rs13056;
	cvt.u32.u16 	%r26482, %rs13057;
	prmt.b32 	%r26483, %r26482, %r26481, 0x3340U;
	prmt.b32 	%r26484, %r26483, %r26480, 0x5410U;
	st.local.v2.b32 	[%rd3+32], {%r26484, %r26477};
	cvt.u32.u16 	%r26485, %rs13042;
	cvt.u32.u16 	%r26486, %rs13043;
	prmt.b32 	%r26487, %r26486, %r26485, 0x3340U;
	cvt.u32.u16 	%r26488, %rs13044;
	cvt.u32.u16 	%r26489, %rs13045;
	prmt.b32 	%r26490, %r26489, %r26488, 0x3340U;
	prmt.b32 	%r26491, %r26490, %r26487, 0x5410U;
	cvt.u32.u16 	%r26492, %rs13046;
	cvt.u32.u16 	%r26493, %rs13047;
	prmt.b32 	%r26494, %r26493, %r26492, 0x3340U;
	cvt.u32.u16 	%r26495, %rs13048;
	cvt.u32.u16 	%r26496, %rs13049;
	prmt.b32 	%r26497, %r26496, %r26495, 0x3340U;
	prmt.b32 	%r26498, %r26497, %r26494, 0x5410U;
	st.local.v2.b32 	[%rd3+40], {%r26498, %r26491};
	cvt.u32.u16 	%r26499, %rs13034;
	cvt.u32.u16 	%r26500, %rs13035;
	prmt.b32 	%r26501, %r26500, %r26499, 0x3340U;
	cvt.u32.u16 	%r26502, %rs13036;
	cvt.u32.u16 	%r26503, %rs13037;
	prmt.b32 	%r26504, %r26503, %r26502, 0x3340U;
	prmt.b32 	%r26505, %r26504, %r26501, 0x5410U;
	cvt.u32.u16 	%r26506, %rs13038;
	cvt.u32.u16 	%r26507, %rs13039;
	prmt.b32 	%r26508, %r26507, %r26506, 0x3340U;
	cvt.u32.u16 	%r26509, %rs13040;
	cvt.u32.u16 	%r26510, %rs13041;
	prmt.b32 	%r26511, %r26510, %r26509, 0x3340U;
	prmt.b32 	%r26512, %r26511, %r26508, 0x5410U;
	st.local.v2.b32 	[%rd3+48], {%r26512, %r26505};
	cvt.u32.u16 	%r26513, %rs13026;
	cvt.u32.u16 	%r26514, %rs13027;
	prmt.b32 	%r26515, %r26514, %r26513, 0x3340U;
	cvt.u32.u16 	%r26516, %rs13028;
	cvt.u32.u16 	%r26517, %rs13029;
	prmt.b32 	%r26518, %r26517, %r26516, 0x3340U;
	prmt.b32 	%r26519, %r26518, %r26515, 0x5410U;
	cvt.u32.u16 	%r26520, %rs13030;
	cvt.u32.u16 	%r26521, %rs13031;
	prmt.b32 	%r26522, %r26521, %r26520, 0x3340U;
	cvt.u32.u16 	%r26523, %rs13032;
	cvt.u32.u16 	%r26524, %rs13033;
	prmt.b32 	%r26525, %r26524, %r26523, 0x3340U;
	prmt.b32 	%r26526, %r26525, %r26522, 0x5410U;
	st.local.v2.b32 	[%rd3+56], {%r26526, %r26519};
	cvt.u32.u16 	%r26527, %rs13018;
	cvt.u32.u16 	%r26528, %rs13019;
	prmt.b32 	%r26529, %r26528, %r26527, 0x3340U;
	cvt.u32.u16 	%r26530, %rs13020;
	cvt.u32.u16 	%r26531, %rs13021;
	prmt.b32 	%r26532, %r26531, %r26530, 0x3340U;
	prmt.b32 	%r26533, %r26532, %r26529, 0x5410U;
	cvt.u32.u16 	%r26534, %rs13022;
	cvt.u32.u16 	%r26535, %rs13023;
	prmt.b32 	%r26536, %r26535, %r26534, 0x3340U;
	cvt.u32.u16 	%r26537, %rs13024;
	cvt.u32.u16 	%r26538, %rs13025;
	prmt.b32 	%r26539, %r26538, %r26537, 0x3340U;
	prmt.b32 	%r26540, %r26539, %r26536, 0x5410U;
	st.local.v2.b32 	[%rd3+64], {%r26540, %r26533};
	cvt.u32.u16 	%r26541, %rs13010;
	cvt.u32.u16 	%r26542, %rs13011;
	prmt.b32 	%r26543, %r26542, %r26541, 0x3340U;
	cvt.u32.u16 	%r26544, %rs13012;
	cvt.u32.u16 	%r26545, %rs13013;
	prmt.b32 	%r26546, %r26545, %r26544, 0x3340U;
	prmt.b32 	%r26547, %r26546, %r26543, 0x5410U;
	cvt.u32.u16 	%r26548, %rs13014;
	cvt.u32.u16 	%r26549, %rs13015;
	prmt.b32 	%r26550, %r26549, %r26548, 0x3340U;
	cvt.u32.u16 	%r26551, %rs13016;
	cvt.u32.u16 	%r26552, %rs13017;
	prmt.b32 	%r26553, %r26552, %r26551, 0x3340U;
	prmt.b32 	%r26554, %r26553, %r26550, 0x5410U;
	st.local.v2.b32 	[%rd3+72], {%r26554, %r26547};
	cvt.u32.u16 	%r26555, %rs13002;
	cvt.u32.u16 	%r26556, %rs13003;
	prmt.b32 	%r26557, %r26556, %r26555, 0x3340U;
	cvt.u32.u16 	%r26558, %rs13004;
	cvt.u32.u16 	%r26559, %rs13005;
	prmt.b32 	%r26560, %r26559, %r26558, 0x3340U;
	prmt.b32 	%r26561, %r26560, %r26557, 0x5410U;
	cvt.u32.u16 	%r26562, %rs13006;
	cvt.u32.u16 	%r26563, %rs13007;
	prmt.b32 	%r26564, %r26563, %r26562, 0x3340U;
	cvt.u32.u16 	%r26565, %rs13008;
	cvt.u32.u16 	%r26566, %rs13009;
	prmt.b32 	%r26567, %r26566, %r26565, 0x3340U;
	prmt.b32 	%r26568, %r26567, %r26564, 0x5410U;
	st.local.v2.b32 	[%rd3+80], {%r26568, %r26561};
	cvt.u32.u16 	%r26569, %rs12994;
	cvt.u32.u16 	%r26570, %rs12995;
	prmt.b32 	%r26571, %r26570, %r26569, 0x3340U;
	cvt.u32.u16 	%r26572, %rs12996;
	cvt.u32.u16 	%r26573, %rs12997;
	prmt.b32 	%r26574, %r26573, %r26572, 0x3340U;
	prmt.b32 	%r26575, %r26574, %r26571, 0x5410U;
	cvt.u32.u16 	%r26576, %rs12998;
	cvt.u32.u16 	%r26577, %rs12999;
	prmt.b32 	%r26578, %r26577, %r26576, 0x3340U;
	cvt.u32.u16 	%r26579, %rs13000;
	cvt.u32.u16 	%r26580, %rs13001;
	prmt.b32 	%r26581, %r26580, %r26579, 0x3340U;
	prmt.b32 	%r26582, %r26581, %r26578, 0x5410U;
	st.local.v2.b32 	[%rd3+88], {%r26582, %r26575};
	cvt.u32.u16 	%r26583, %rs12986;
	cvt.u32.u16 	%r26584, %rs12987;
	prmt.b32 	%r26585, %r26584, %r26583, 0x3340U;
	cvt.u32.u16 	%r26586, %rs12988;
	cvt.u32.u16 	%r26587, %rs12989;
	prmt.b32 	%r26588, %r26587, %r26586, 0x3340U;
	prmt.b32 	%r26589, %r26588, %r26585, 0x5410U;
	cvt.u32.u16 	%r26590, %rs12990;
	cvt.u32.u16 	%r26591, %rs12991;
	prmt.b32 	%r26592, %r26591, %r26590, 0x3340U;
	cvt.u32.u16 	%r26593, %rs12992;
	cvt.u32.u16 	%r26594, %rs12993;
	prmt.b32 	%r26595, %r26594, %r26593, 0x3340U;
	prmt.b32 	%r26596, %r26595, %r26592, 0x5410U;
	st.local.v2.b32 	[%rd3+96], {%r26596, %r26589};
	cvt.u32.u16 	%r26597, %rs12978;
	cvt.u32.u16 	%r26598, %rs12979;
	prmt.b32 	%r26599, %r26598, %r26597, 0x3340U;
	cvt.u32.u16 	%r26600, %rs12980;
	cvt.u32.u16 	%r26601, %rs12981;
	prmt.b32 	%r26602, %r26601, %r26600, 0x3340U;
	prmt.b32 	%r26603, %r26602, %r26599, 0x5410U;
	cvt.u32.u16 	%r26604, %rs12982;
	cvt.u32.u16 	%r26605, %rs12983;
	prmt.b32 	%r26606, %r26605, %r26604, 0x3340U;
	cvt.u32.u16 	%r26607, %rs12984;
	cvt.u32.u16 	%r26608, %rs12985;
	prmt.b32 	%r26609, %r26608, %r26607, 0x3340U;
	prmt.b32 	%r26610, %r26609, %r26606, 0x5410U;
	st.local.v2.b32 	[%rd3+104], {%r26610, %r26603};
	cvt.u32.u16 	%r26611, %rs12970;
	cvt.u32.u16 	%r26612, %rs12971;
	prmt.b32 	%r26613, %r26612, %r26611, 0x3340U;
	cvt.u32.u16 	%r26614, %rs12972;
	cvt.u32.u16 	%r26615, %rs12973;
	prmt.b32 	%r26616, %r26615, %r26614, 0x3340U;
	prmt.b32 	%r26617, %r26616, %r26613, 0x5410U;
	cvt.u32.u16 	%r26618, %rs12974;
	cvt.u32.u16 	%r26619, %rs12975;
	prmt.b32 	%r26620, %r26619, %r26618, 0x3340U;
	cvt.u32.u16 	%r26621, %rs12976;
	cvt.u32.u16 	%r26622, %rs12977;
	prmt.b32 	%r26623, %r26622, %r26621, 0x3340U;
	prmt.b32 	%r26624, %r26623, %r26620, 0x5410U;
	st.local.v2.b32 	[%rd3+112], {%r26624, %r26617};
	cvt.u32.u16 	%r26625, %rs12962;
	cvt.u32.u16 	%r26626, %rs12963;
	prmt.b32 	%r26627, %r26626, %r26625, 0x3340U;
	cvt.u32.u16 	%r26628, %rs12964;
	cvt.u32.u16 	%r26629, %rs12965;
	prmt.b32 	%r26630, %r26629, %r26628, 0x3340U;
	prmt.b32 	%r26631, %r26630, %r26627, 0x5410U;
	cvt.u32.u16 	%r26632, %rs12966;
	cvt.u32.u16 	%r26633, %rs12967;
	prmt.b32 	%r26634, %r26633, %r26632, 0x3340U;
	cvt.u32.u16 	%r26635, %rs12968;
	cvt.u32.u16 	%r26636, %rs12969;
	prmt.b32 	%r26637, %r26636, %r26635, 0x3340U;
	prmt.b32 	%r26638, %r26637, %r26634, 0x5410U;
	st.local.v2.b32 	[%rd3+120], {%r26638, %r26631};
	cvt.u32.u16 	%r26639, %rs12954;
	cvt.u32.u16 	%r26640, %rs12955;
	prmt.b32 	%r26641, %r26640, %r26639, 0x3340U;
	cvt.u32.u16 	%r26642, %rs12956;
	cvt.u32.u16 	%r26643, %rs12957;
	prmt.b32 	%r26644, %r26643, %r26642, 0x3340U;
	prmt.b32 	%r26645, %r26644, %r26641, 0x5410U;
	cvt.u32.u16 	%r26646, %rs12958;
	cvt.u32.u16 	%r26647, %rs12959;
	prmt.b32 	%r26648, %r26647, %r26646, 0x3340U;
	cvt.u32.u16 	%r26649, %rs12960;
	cvt.u32.u16 	%r26650, %rs12961;
	prmt.b32 	%r26651, %r26650, %r26649, 0x3340U;
	prmt.b32 	%r26652, %r26651, %r26648, 0x5410U;
	st.local.v2.b32 	[%rd3+128], {%r26652, %r26645};
	cvt.u32.u16 	%r26653, %rs12946;
	cvt.u32.u16 	%r26654, %rs12947;
	prmt.b32 	%r26655, %r26654, %r26653, 0x3340U;
	cvt.u32.u16 	%r26656, %rs12948;
	cvt.u32.u16 	%r26657, %rs12949;
	prmt.b32 	%r26658, %r26657, %r26656, 0x3340U;
	prmt.b32 	%r26659, %r26658, %r26655, 0x5410U;
	cvt.u32.u16 	%r26660, %rs12950;
	cvt.u32.u16 	%r26661, %rs12951;
	prmt.b32 	%r26662, %r26661, %r26660, 0x3340U;
	cvt.u32.u16 	%r26663, %rs12952;
	cvt.u32.u16 	%r26664, %rs12953;
	prmt.b32 	%r26665, %r26664, %r26663, 0x3340U;
	prmt.b32 	%r26666, %r26665, %r26662, 0x5410U;
	st.local.v2.b32 	[%rd3+136], {%r26666, %r26659};
	cvt.u32.u16 	%r26667, %rs12938;
	cvt.u32.u16 	%r26668, %rs12939;
	prmt.b32 	%r26669, %r26668, %r26667, 0x3340U;
	cvt.u32.u16 	%r26670, %rs12940;
	cvt.u32.u16 	%r26671, %rs12941;
	prmt.b32 	%r26672, %r26671, %r26670, 0x3340U;
	prmt.b32 	%r26673, %r26672, %r26669, 0x5410U;
	cvt.u32.u16 	%r26674, %rs12942;
	cvt.u32.u16 	%r26675, %rs12943;
	prmt.b32 	%r26676, %r26675, %r26674, 0x3340U;
	cvt.u32.u16 	%r26677, %rs12944;
	cvt.u32.u16 	%r26678, %rs12945;
	prmt.b32 	%r26679, %r26678, %r26677, 0x3340U;
	prmt.b32 	%r26680, %r26679, %r26676, 0x5410U;
	st.local.v2.b32 	[%rd3+144], {%r26680, %r26673};
	cvt.u32.u16 	%r26681, %rs12930;
	cvt.u32.u16 	%r26682, %rs12931;
	prmt.b32 	%r26683, %r26682, %r26681, 0x3340U;
	cvt.u32.u16 	%r26684, %rs12932;
	cvt.u32.u16 	%r26685, %rs12933;
	prmt.b32 	%r26686, %r26685, %r26684, 0x3340U;
	prmt.b32 	%r26687, %r26686, %r26683, 0x5410U;
	cvt.u32.u16 	%r26688, %rs12934;
	cvt.u32.u16 	%r26689, %rs12935;
	prmt.b32 	%r26690, %r26689, %r26688, 0x3340U;
	cvt.u32.u16 	%r26691, %rs12936;
	cvt.u32.u16 	%r26692, %rs12937;
	prmt.b32 	%r26693, %r26692, %r26691, 0x3340U;
	prmt.b32 	%r26694, %r26693, %r26690, 0x5410U;
	st.local.v2.b32 	[%rd3+152], {%r26694, %r26687};
	cvt.u32.u16 	%r26695, %rs12922;
	cvt.u32.u16 	%r26696, %rs12923;
	prmt.b32 	%r26697, %r26696, %r26695, 0x3340U;
	cvt.u32.u16 	%r26698, %rs12924;
	cvt.u32.u16 	%r26699, %rs12925;
	prmt.b32 	%r26700, %r26699, %r26698, 0x3340U;
	prmt.b32 	%r26701, %r26700, %r26697, 0x5410U;
	cvt.u32.u16 	%r26702, %rs12926;
	cvt.u32.u16 	%r26703, %rs12927;
	prmt.b32 	%r26704, %r26703, %r26702, 0x3340U;
	cvt.u32.u16 	%r26705, %rs12928;
	cvt.u32.u16 	%r26706, %rs12929;
	prmt.b32 	%r26707, %r26706, %r26705, 0x3340U;
	prmt.b32 	%r26708, %r26707, %r26704, 0x5410U;
	st.local.v2.b32 	[%rd3+160], {%r26708, %r26701};
	cvt.u32.u16 	%r26709, %rs12914;
	cvt.u32.u16 	%r26710, %rs12915;
	prmt.b32 	%r26711, %r26710, %r26709, 0x3340U;
	cvt.u32.u16 	%r26712, %rs12916;
	cvt.u32.u16 	%r26713, %rs12917;
	prmt.b32 	%r26714, %r26713, %r26712, 0x3340U;
	prmt.b32 	%r26715, %r26714, %r26711, 0x5410U;
	cvt.u32.u16 	%r26716, %rs12918;
	cvt.u32.u16 	%r26717, %rs12919;
	prmt.b32 	%r26718, %r26717, %r26716, 0x3340U;
	cvt.u32.u16 	%r26719, %rs12920;
	cvt.u32.u16 	%r26720, %rs12921;
	prmt.b32 	%r26721, %r26720, %r26719, 0x3340U;
	prmt.b32 	%r26722, %r26721, %r26718, 0x5410U;
	st.local.v2.b32 	[%rd3+168], {%r26722, %r26715};
	cvt.u32.u16 	%r26723, %rs12906;
	cvt.u32.u16 	%r26724, %rs12907;
	prmt.b32 	%r26725, %r26724, %r26723, 0x3340U;
	cvt.u32.u16 	%r26726, %rs12908;
	cvt.u32.u16 	%r26727, %rs12909;
	prmt.b32 	%r26728, %r26727, %r26726, 0x3340U;
	prmt.b32 	%r26729, %r26728, %r26725, 0x5410U;
	cvt.u32.u16 	%r26730, %rs12910;
	cvt.u32.u16 	%r26731, %rs12911;
	prmt.b32 	%r26732, %r26731, %r26730, 0x3340U;
	cvt.u32.u16 	%r26733, %rs12912;
	cvt.u32.u16 	%r26734, %rs12913;
	prmt.b32 	%r26735, %r26734, %r26733, 0x3340U;
	prmt.b32 	%r26736, %r26735, %r26732, 0x5410U;
	st.local.v2.b32 	[%rd3+176], {%r26736, %r26729};
	cvt.u32.u16 	%r26737, %rs12898;
	cvt.u32.u16 	%r26738, %rs12899;
	prmt.b32 	%r26739, %r26738, %r26737, 0x3340U;
	cvt.u32.u16 	%r26740, %rs12900;
	cvt.u32.u16 	%r26741, %rs12901;
	prmt.b32 	%r26742, %r26741, %r26740, 0x3340U;
	prmt.b32 	%r26743, %r26742, %r26739, 0x5410U;
	cvt.u32.u16 	%r26744, %rs12902;
	cvt.u32.u16 	%r26745, %rs12903;
	prmt.b32 	%r26746, %r26745, %r26744, 0x3340U;
	cvt.u32.u16 	%r26747, %rs12904;
	cvt.u32.u16 	%r26748, %rs12905;
	prmt.b32 	%r26749, %r26748, %r26747, 0x3340U;
	prmt.b32 	%r26750, %r26749, %r26746, 0x5410U;
	st.local.v2.b32 	[%rd3+184], {%r26750, %r26743};
	cvt.u32.u16 	%r26751, %rs12890;
	cvt.u32.u16 	%r26752, %rs12891;
	prmt.b32 	%r26753, %r26752, %r26751, 0x3340U;
	cvt.u32.u16 	%r26754, %rs12892;
	cvt.u32.u16 	%r26755, %rs12893;
	prmt.b32 	%r26756, %r26755, %r26754, 0x3340U;
	prmt.b32 	%r26757, %r26756, %r26753, 0x5410U;
	cvt.u32.u16 	%r26758, %rs12894;
	cvt.u32.u16 	%r26759, %rs12895;
	prmt.b32 	%r26760, %r26759, %r26758, 0x3340U;
	cvt.u32.u16 	%r26761, %rs12896;
	cvt.u32.u16 	%r26762, %rs12897;
	prmt.b32 	%r26763, %r26762, %r26761, 0x3340U;
	prmt.b32 	%r26764, %r26763, %r26760, 0x5410U;
	st.local.v2.b32 	[%rd3+192], {%r26764, %r26757};
	cvt.u32.u16 	%r26765, %rs12882;
	cvt.u32.u16 	%r26766, %rs12883;
	prmt.b32 	%r26767, %r26766, %r26765, 0x3340U;
	cvt.u32.u16 	%r26768, %rs12884;
	cvt.u32.u16 	%r26769, %rs12885;
	prmt.b32 	%r26770, %r26769, %r26768, 0x3340U;
	prmt.b32 	%r26771, %r26770, %r26767, 0x5410U;
	cvt.u32.u16 	%r26772, %rs12886;
	cvt.u32.u16 	%r26773, %rs12887;
	prmt.b32 	%r26774, %r26773, %r26772, 0x3340U;
	cvt.u32.u16 	%r26775, %rs12888;
	cvt.u32.u16 	%r26776, %rs12889;
	prmt.b32 	%r26777, %r26776, %r26775, 0x3340U;
	prmt.b32 	%r26778, %r26777, %r26774, 0x5410U;
	st.local.v2.b32 	[%rd3+200], {%r26778, %r26771};
	cvt.u32.u16 	%r26779, %rs12874;
	cvt.u32.u16 	%r26780, %rs12875;
	prmt.b32 	%r26781, %r26780, %r26779, 0x3340U;
	cvt.u32.u16 	%r26782, %rs12876;
	cvt.u32.u16 	%r26783, %rs12877;
	prmt.b32 	%r26784, %r26783, %r26782, 0x3340U;
	prmt.b32 	%r26785, %r26784, %r26781, 0x5410U;
	cvt.u32.u16 	%r26786, %rs12878;
	cvt.u32.u16 	%r26787, %rs12879;
	prmt.b32 	%r26788, %r26787, %r26786, 0x3340U;
	cvt.u32.u16 	%r26789, %rs12880;
	cvt.u32.u16 	%r26790, %rs12881;
	prmt.b32 	%r26791, %r26790, %r26789, 0x3340U;
	prmt.b32 	%r26792, %r26791, %r26788, 0x5410U;
	st.local.v2.b32 	[%rd3+208], {%r26792, %r26785};
	cvt.u32.u16 	%r26793, %rs12866;
	cvt.u32.u16 	%r26794, %rs12867;
	prmt.b32 	%r26795, %r26794, %r26793, 0x3340U;
	cvt.u32.u16 	%r26796, %rs12868;
	cvt.u32.u16 	%r26797, %rs12869;
	prmt.b32 	%r26798, %r26797, %r26796, 0x3340U;
	prmt.b32 	%r26799, %r26798, %r26795, 0x5410U;
	cvt.u32.u16 	%r26800, %rs12870;
	cvt.u32.u16 	%r26801, %rs12871;
	prmt.b32 	%r26802, %r26801, %r26800, 0x3340U;
	cvt.u32.u16 	%r26803, %rs12872;
	cvt.u32.u16 	%r26804, %rs12873;
	prmt.b32 	%r26805, %r26804, %r26803, 0x3340U;
	prmt.b32 	%r26806, %r26805, %r26802, 0x5410U;
	st.local.v2.b32 	[%rd3+216], {%r26806, %r26799};
	cvt.u32.u16 	%r26807, %rs12858;
	cvt.u32.u16 	%r26808, %rs12859;
	prmt.b32 	%r26809, %r26808, %r26807, 0x3340U;
	cvt.u32.u16 	%r26810, %rs12860;
	cvt.u32.u16 	%r26811, %rs12861;
	prmt.b32 	%r26812, %r26811, %r26810, 0x3340U;
	prmt.b32 	%r26813, %r26812, %r26809, 0x5410U;
	cvt.u32.u16 	%r26814, %rs12862;
	cvt.u32.u16 	%r26815, %rs12863;
	prmt.b32 	%r26816, %r26815, %r26814, 0x3340U;
	cvt.u32.u16 	%r26817, %rs12864;
	cvt.u32.u16 	%r26818, %rs12865;
	prmt.b32 	%r26819, %r26818, %r26817, 0x3340U;
	prmt.b32 	%r26820, %r26819, %r26816, 0x5410U;
	st.local.v2.b32 	[%rd3+224], {%r26820, %r26813};
	cvt.u32.u16 	%r26821, %rs12850;
	cvt.u32.u16 	%r26822, %rs12851;
	prmt.b32 	%r26823, %r26822, %r26821, 0x3340U;
	cvt.u32.u16 	%r26824, %rs12852;
	cvt.u32.u16 	%r26825, %rs12853;
	prmt.b32 	%r26826, %r26825, %r26824, 0x3340U;
	prmt.b32 	%r26827, %r26826, %r26823, 0x5410U;
	cvt.u32.u16 	%r26828, %rs12854;
	cvt.u32.u16 	%r26829, %rs12855;
	prmt.b32 	%r26830, %r26829, %r26828, 0x3340U;
	cvt.u32.u16 	%r26831, %rs12856;
	cvt.u32.u16 	%r26832, %rs12857;
	prmt.b32 	%r26833, %r26832, %r26831, 0x3340U;
	prmt.b32 	%r26834, %r26833, %r26830, 0x5410U;
	st.local.v2.b32 	[%rd3+232], {%r26834, %r26827};
	cvt.u32.u16 	%r26835, %rs12842;
	cvt.u32.u16 	%r26836, %rs12843;
	prmt.b32 	%r26837, %r26836, %r26835, 0x3340U;
	cvt.u32.u16 	%r26838, %rs12844;
	cvt.u32.u16 	%r26839, %rs12845;
	prmt.b32 	%r26840, %r26839, %r26838, 0x3340U;
	prmt.b32 	%r26841, %r26840, %r26837, 0x5410U;
	cvt.u32.u16 	%r26842, %rs12846;
	cvt.u32.u16 	%r26843, %rs12847;
	prmt.b32 	%r26844, %r26843, %r26842, 0x3340U;
	cvt.u32.u16 	%r26845, %rs12848;
	cvt.u32.u16 	%r26846, %rs12849;
	prmt.b32 	%r26847, %r26846, %r26845, 0x3340U;
	prmt.b32 	%r26848, %r26847, %r26844, 0x5410U;
	st.local.v2.b32 	[%rd3+240], {%r26848, %r26841};
	cvt.u32.u16 	%r26849, %rs12834;
	cvt.u32.u16 	%r26850, %rs12835;
	prmt.b32 	%r26851, %r26850, %r26849, 0x3340U;
	cvt.u32.u16 	%r26852, %rs12836;
	cvt.u32.u16 	%r26853, %rs12837;
	prmt.b32 	%r26854, %r26853, %r26852, 0x3340U;
	prmt.b32 	%r26855, %r26854, %r26851, 0x5410U;
	cvt.u32.u16 	%r26856, %rs12838;
	cvt.u32.u16 	%r26857, %rs12839;
	prmt.b32 	%r26858, %r26857, %r26856, 0x3340U;
	cvt.u32.u16 	%r26859, %rs12840;
	cvt.u32.u16 	%r26860, %rs12841;
	prmt.b32 	%r26861, %r26860, %r26859, 0x3340U;
	prmt.b32 	%r26862, %r26861, %r26858, 0x5410U;
	st.local.v2.b32 	[%rd3+248], {%r26862, %r26855};
	cvt.u32.u16 	%r26863, %rs12826;
	cvt.u32.u16 	%r26864, %rs12827;
	prmt.b32 	%r26865, %r26864, %r26863, 0x3340U;
	cvt.u32.u16 	%r26866, %rs12828;
	cvt.u32.u16 	%r26867, %rs12829;
	prmt.b32 	%r26868, %r26867, %r26866, 0x3340U;
	prmt.b32 	%r26869, %r26868, %r26865, 0x5410U;
	cvt.u32.u16 	%r26870, %rs12830;
	cvt.u32.u16 	%r26871, %rs12831;
	prmt.b32 	%r26872, %r26871, %r26870, 0x3340U;
	cvt.u32.u16 	%r26873, %rs12832;
	cvt.u32.u16 	%r26874, %rs12833;
	prmt.b32 	%r26875, %r26874, %r26873, 0x3340U;
	prmt.b32 	%r26876, %r26875, %r26872, 0x5410U;
	st.local.v2.b32 	[%rd3+256], {%r26876, %r26869};
	cvt.u32.u16 	%r26877, %rs12818;
	cvt.u32.u16 	%r26878, %rs12819;
	prmt.b32 	%r26879, %r26878, %r26877, 0x3340U;
	cvt.u32.u16 	%r26880, %rs12820;
	cvt.u32.u16 	%r26881, %rs12821;
	prmt.b32 	%r26882, %r26881, %r26880, 0x3340U;
	prmt.b32 	%r26883, %r26882, %r26879, 0x5410U;
	cvt.u32.u16 	%r26884, %rs12822;
	cvt.u32.u16 	%r26885, %rs12823;
	prmt.b32 	%r26886, %r26885, %r26884, 0x3340U;
	cvt.u32.u16 	%r26887, %rs12824;
	cvt.u32.u16 	%r26888, %rs12825;
	prmt.b32 	%r26889, %r26888, %r26887, 0x3340U;
	prmt.b32 	%r26890, %r26889, %r26886, 0x5410U;
	st.local.v2.b32 	[%rd3+264], {%r26890, %r26883};
	mov.b32 	%r28701, 0;
$L__BB1_75:
	mov.u32 	%r28704, %r28701;
	cvt.u64.u32 	%rd217, %r28704;
	add.s64 	%rd218, %rd3, %rd217;
	ld.local.u8 	%rs12296, [%rd218+16];
	setp.ne.s16 	%p98, %rs12296, 0;
	add.s32 	%r28701, %r28704, 1;
	@%p98 bra 	$L__BB1_75;
	and.b16  	%rs12297, %rs15130, 255;
	setp.eq.s16 	%p99, %rs12297, 0;
	@%p99 bra 	$L__BB1_79;
	mov.b32 	%r28702, 0;
$L__BB1_78:
	cvt.u64.u32 	%rd219, %r28704;
	add.s64 	%rd220, %rd3, %rd219;
	st.local.u8 	[%rd220+16], %rs15130;
	add.s32 	%r28704, %r28704, 1;
	add.s32 	%r438, %r28702, 1;
	cvt.u64.u32 	%rd221, %r28702;
	add.s64 	%rd222, %rd4, %rd221;
	ld.local.u8 	%rs15130, [%rd222+17];
	setp.ne.s16 	%p100, %rs15130, 0;
	mov.u32 	%r28702, %r438;
	@%p100 bra 	$L__BB1_78;
$L__BB1_79:
	cvt.u64.u32 	%rd223, %r28704;
	add.s64 	%rd224, %rd3, %rd223;
	mov.b16 	%rs12298, 0;
	st.local.u8 	[%rd224+16], %rs12298;
	add.s32 	%r28660, %r28660, %r432;
	st.local.u32 	[%rd3], %r28660;
	add.f64 	%fd78, %fd31, %fd78;
	st.local.f64 	[%rd3+8], %fd78;
	ld.local.v2.b32 	{%r26892, %r26893}, [%rd3+16];
	bfe.u32 	%r26894, %r26892, 0, 8;
	cvt.u16.u32 	%rs13073, %r26894;
	bfe.u32 	%r26895, %r26892, 8, 8;
	cvt.u16.u32 	%rs13072, %r26895;
	bfe.u32 	%r26896, %r26892, 16, 8;
	cvt.u16.u32 	%rs13071, %r26896;
	bfe.u32 	%r26897, %r26892, 24, 8;
	cvt.u16.u32 	%rs13070, %r26897;
	bfe.u32 	%r26898, %r26893, 0, 8;
	cvt.u16.u32 	%rs13069, %r26898;
	bfe.u32 	%r26899, %r26893, 8, 8;
	cvt.u16.u32 	%rs13068, %r26899;
	bfe.u32 	%r26900, %r26893, 16, 8;
	cvt.u16.u32 	%rs13067, %r26900;
	bfe.u32 	%r26901, %r26893, 24, 8;
	cvt.u16.u32 	%rs13066, %r26901;
	ld.local.v2.b32 	{%r26902, %r26903}, [%rd3+24];
	bfe.u32 	%r26904, %r26902, 0, 8;
	cvt.u16.u32 	%rs13065, %r26904;
	bfe.u32 	%r26905, %r26902, 8, 8;
	cvt.u16.u32 	%rs13064, %r26905;
	bfe.u32 	%r26906, %r26902, 16, 8;
	cvt.u16.u32 	%rs13063, %r26906;
	bfe.u32 	%r26907, %r26902, 24, 8;
	cvt.u16.u32 	%rs13062, %r26907;
	bfe.u32 	%r26908, %r26903, 0, 8;
	cvt.u16.u32 	%rs13061, %r26908;
	bfe.u32 	%r26909, %r26903, 8, 8;
	cvt.u16.u32 	%rs13060, %r26909;
	bfe.u32 	%r26910, %r26903, 16, 8;
	cvt.u16.u32 	%rs13059, %r26910;
	bfe.u32 	%r26911, %r26903, 24, 8;
	cvt.u16.u32 	%rs13058, %r26911;
	ld.local.v2.b32 	{%r26912, %r26913}, [%rd3+32];
	bfe.u32 	%r26914, %r26912, 0, 8;
	cvt.u16.u32 	%rs13057, %r26914;
	bfe.u32 	%r26915, %r26912, 8, 8;
	cvt.u16.u32 	%rs13056, %r26915;
	bfe.u32 	%r26916, %r26912, 16, 8;
	cvt.u16.u32 	%rs13055, %r26916;
	bfe.u32 	%r26917, %r26912, 24, 8;
	cvt.u16.u32 	%rs13054, %r26917;
	bfe.u32 	%r26918, %r26913, 0, 8;
	cvt.u16.u32 	%rs13053, %r26918;
	bfe.u32 	%r26919, %r26913, 8, 8;
	cvt.u16.u32 	%rs13052, %r26919;
	bfe.u32 	%r26920, %r26913, 16, 8;
	cvt.u16.u32 	%rs13051, %r26920;
	bfe.u32 	%r26921, %r26913, 24, 8;
	cvt.u16.u32 	%rs13050, %r26921;
	ld.local.v2.b32 	{%r26922, %r26923}, [%rd3+40];
	bfe.u32 	%r26924, %r26922, 0, 8;
	cvt.u16.u32 	%rs13049, %r26924;
	bfe.u32 	%r26925, %r26922, 8, 8;
	cvt.u16.u32 	%rs13048, %r26925;
	bfe.u32 	%r26926, %r26922, 16, 8;
	cvt.u16.u32 	%rs13047, %r26926;
	bfe.u32 	%r26927, %r26922, 24, 8;
	cvt.u16.u32 	%rs13046, %r26927;
	bfe.u32 	%r26928, %r26923, 0, 8;
	cvt.u16.u32 	%rs13045, %r26928;
	bfe.u32 	%r26929, %r26923, 8, 8;
	cvt.u16.u32 	%rs13044, %r26929;
	bfe.u32 	%r26930, %r26923, 16, 8;
	cvt.u16.u32 	%rs13043, %r26930;
	bfe.u32 	%r26931, %r26923, 24, 8;
	cvt.u16.u32 	%rs13042, %r26931;
	ld.local.v2.b32 	{%r26932, %r26933}, [%rd3+48];
	bfe.u32 	%r26934, %r26932, 0, 8;
	cvt.u16.u32 	%rs13041, %r26934;
	bfe.u32 	%r26935, %r26932, 8, 8;
	cvt.u16.u32 	%rs13040, %r26935;
	bfe.u32 	%r26936, %r26932, 16, 8;
	cvt.u16.u32 	%rs13039, %r26936;
	bfe.u32 	%r26937, %r26932, 24, 8;
	cvt.u16.u32 	%rs13038, %r26937;
	bfe.u32 	%r26938, %r26933, 0, 8;
	cvt.u16.u32 	%rs13037, %r26938;
	bfe.u32 	%r26939, %r26933, 8, 8;
	cvt.u16.u32 	%rs13036, %r26939;
	bfe.u32 	%r26940, %r26933, 16, 8;
	cvt.u16.u32 	%rs13035, %r26940;
	bfe.u32 	%r26941, %r26933, 24, 8;
	cvt.u16.u32 	%rs13034, %r26941;
	ld.local.v2.b32 	{%r26942, %r26943}, [%rd3+56];
	bfe.u32 	%r26944, %r26942, 0, 8;
	cvt.u16.u32 	%rs13033, %r26944;
	bfe.u32 	%r26945, %r26942, 8, 8;
	cvt.u16.u32 	%rs13032, %r26945;
	bfe.u32 	%r26946, %r26942, 16, 8;
	cvt.u16.u32 	%rs13031, %r26946;
	bfe.u32 	%r26947, %r26942, 24, 8;
	cvt.u16.u32 	%rs13030, %r26947;
	bfe.u32 	%r26948, %r26943, 0, 8;
	cvt.u16.u32 	%rs13029, %r26948;
	bfe.u32 	%r26949, %r26943, 8, 8;
	cvt.u16.u32 	%rs13028, %r26949;
	bfe.u32 	%r26950, %r26943, 16, 8;
	cvt.u16.u32 	%rs13027, %r26950;
	bfe.u32 	%r26951, %r26943, 24, 8;
	cvt.u16.u32 	%rs13026, %r26951;
	ld.local.v2.b32 	{%r26952, %r26953}, [%rd3+64];
	bfe.u32 	%r26954, %r26952, 0, 8;
	cvt.u16.u32 	%rs13025, %r26954;
	bfe.u32 	%r26955, %r26952, 8, 8;
	cvt.u16.u32 	%rs13024, %r26955;
	bfe.u32 	%r26956, %r26952, 16, 8;
	cvt.u16.u32 	%rs13023, %r26956;
	bfe.u32 	%r26957, %r26952, 24, 8;
	cvt.u16.u32 	%rs13022, %r26957;
	bfe.u32 	%r26958, %r26953, 0, 8;
	cvt.u16.u32 	%rs13021, %r26958;
	bfe.u32 	%r26959, %r26953, 8, 8;
	cvt.u16.u32 	%rs13020, %r26959;
	bfe.u32 	%r26960, %r26953, 16, 8;
	cvt.u16.u32 	%rs13019, %r26960;
	bfe.u32 	%r26961, %r26953, 24, 8;
	cvt.u16.u32 	%rs13018, %r26961;
	ld.local.v2.b32 	{%r26962, %r26963}, [%rd3+72];
	bfe.u32 	%r26964, %r26962, 0, 8;
	cvt.u16.u32 	%rs13017, %r26964;
	bfe.u32 	%r26965, %r26962, 8, 8;
	cvt.u16.u32 	%rs13016, %r26965;
	bfe.u32 	%r26966, %r26962, 16, 8;
	cvt.u16.u32 	%rs13015, %r26966;
	bfe.u32 	%r26967, %r26962, 24, 8;
	cvt.u16.u32 	%rs13014, %r26967;
	bfe.u32 	%r26968, %r26963, 0, 8;
	cvt.u16.u32 	%rs13013, %r26968;
	bfe.u32 	%r26969, %r26963, 8, 8;
	cvt.u16.u32 	%rs13012, %r26969;
	bfe.u32 	%r26970, %r26963, 16, 8;
	cvt.u16.u32 	%rs13011, %r26970;
	bfe.u32 	%r26971, %r26963, 24, 8;
	cvt.u16.u32 	%rs13010, %r26971;
	ld.local.v2.b32 	{%r26972, %r26973}, [%rd3+80];
	bfe.u32 	%r26974, %r26972, 0, 8;
	cvt.u16.u32 	%rs13009, %r26974;
	bfe.u32 	%r26975, %r26972, 8, 8;
	cvt.u16.u32 	%rs13008, %r26975;
	bfe.u32 	%r26976, %r26972, 16, 8;
	cvt.u16.u32 	%rs13007, %r26976;
	bfe.u32 	%r26977, %r26972, 24, 8;
	cvt.u16.u32 	%rs13006, %r26977;
	bfe.u32 	%r26978, %r26973, 0, 8;
	cvt.u16.u32 	%rs13005, %r26978;
	bfe.u32 	%r26979, %r26973, 8, 8;
	cvt.u16.u32 	%rs13004, %r26979;
	bfe.u32 	%r26980, %r26973, 16, 8;
	cvt.u16.u32 	%rs13003, %r26980;
	bfe.u32 	%r26981, %r26973, 24, 8;
	cvt.u16.u32 	%rs13002, %r26981;
	ld.local.v2.b32 	{%r26982, %r26983}, [%rd3+88];
	bfe.u32 	%r26984, %r26982, 0, 8;
	cvt.u16.u32 	%rs13001, %r26984;
	bfe.u32 	%r26985, %r26982, 8, 8;
	cvt.u16.u32 	%rs13000, %r26985;
	bfe.u32 	%r26986, %r26982, 16, 8;
	cvt.u16.u32 	%rs12999, %r26986;
	bfe.u32 	%r26987, %r26982, 24, 8;
	cvt.u16.u32 	%rs12998, %r26987;
	bfe.u32 	%r26988, %r26983, 0, 8;
	cvt.u16.u32 	%rs12997, %r26988;
	bfe.u32 	%r26989, %r26983, 8, 8;
	cvt.u16.u32 	%rs12996, %r26989;
	bfe.u32 	%r26990, %r26983, 16, 8;
	cvt.u16.u32 	%rs12995, %r26990;
	bfe.u32 	%r26991, %r26983, 24, 8;
	cvt.u16.u32 	%rs12994, %r26991;
	ld.local.v2.b32 	{%r26992, %r26993}, [%rd3+96];
	bfe.u32 	%r26994, %r26992, 0, 8;
	cvt.u16.u32 	%rs12993, %r26994;
	bfe.u32 	%r26995, %r26992, 8, 8;
	cvt.u16.u32 	%rs12992, %r26995;
	bfe.u32 	%r26996, %r26992, 16, 8;
	cvt.u16.u32 	%rs12991, %r26996;
	bfe.u32 	%r26997, %r26992, 24, 8;
	cvt.u16.u32 	%rs12990, %r26997;
	bfe.u32 	%r26998, %r26993, 0, 8;
	cvt.u16.u32 	%rs12989, %r26998;
	bfe.u32 	%r26999, %r26993, 8, 8;
	cvt.u16.u32 	%rs12988, %r26999;
	bfe.u32 	%r27000, %r26993, 16, 8;
	cvt.u16.u32 	%rs12987, %r27000;
	bfe.u32 	%r27001, %r26993, 24, 8;
	cvt.u16.u32 	%rs12986, %r27001;
	ld.local.v2.b32 	{%r27002, %r27003}, [%rd3+104];
	bfe.u32 	%r27004, %r27002, 0, 8;
	cvt.u16.u32 	%rs12985, %r27004;
	bfe.u32 	%r27005, %r27002, 8, 8;
	cvt.u16.u32 	%rs12984, %r27005;
	bfe.u32 	%r27006, %r27002, 16, 8;
	cvt.u16.u32 	%rs12983, %r27006;
	bfe.u32 	%r27007, %r27002, 24, 8;
	cvt.u16.u32 	%rs12982, %r27007;
	bfe.u32 	%r27008, %r27003, 0, 8;
	cvt.u16.u32 	%rs12981, %r27008;
	bfe.u32 	%r27009, %r27003, 8, 8;
	cvt.u16.u32 	%rs12980, %r27009;
	bfe.u32 	%r27010, %r27003, 16, 8;
	cvt.u16.u32 	%rs12979, %r27010;
	bfe.u32 	%r27011, %r27003, 24, 8;
	cvt.u16.u32 	%rs12978, %r27011;
	ld.local.v2.b32 	{%r27012, %r27013}, [%rd3+112];
	bfe.u32 	%r27014, %r27012, 0, 8;
	cvt.u16.u32 	%rs12977, %r27014;
	bfe.u32 	%r27015, %r27012, 8, 8;
	cvt.u16.u32 	%rs12976, %r27015;
	bfe.u32 	%r27016, %r27012, 16, 8;
	cvt.u16.u32 	%rs12975, %r27016;
	bfe.u32 	%r27017, %r27012, 24, 8;
	cvt.u16.u32 	%rs12974, %r27017;
	bfe.u32 	%r27018, %r27013, 0, 8;
	cvt.u16.u32 	%rs12973, %r27018;
	bfe.u32 	%r27019, %r27013, 8, 8;
	cvt.u16.u32 	%rs12972, %r27019;
	bfe.u32 	%r27020, %r27013, 16, 8;
	cvt.u16.u32 	%rs12971, %r27020;
	bfe.u32 	%r27021, %r27013, 24, 8;
	cvt.u16.u32 	%rs12970, %r27021;
	ld.local.v2.b32 	{%r27022, %r27023}, [%rd3+120];
	bfe.u32 	%r27024, %r27022, 0, 8;
	cvt.u16.u32 	%rs12969, %r27024;
	bfe.u32 	%r27025, %r27022, 8, 8;
	cvt.u16.u32 	%rs12968, %r27025;
	bfe.u32 	%r27026, %r27022, 16, 8;
	cvt.u16.u32 	%rs12967, %r27026;
	bfe.u32 	%r27027, %r27022, 24, 8;
	cvt.u16.u32 	%rs12966, %r27027;
	bfe.u32 	%r27028, %r27023, 0, 8;
	cvt.u16.u32 	%rs12965, %r27028;
	bfe.u32 	%r27029, %r27023, 8, 8;
	cvt.u16.u32 	%rs12964, %r27029;
	bfe.u32 	%r27030, %r27023, 16, 8;
	cvt.u16.u32 	%rs12963, %r27030;
	bfe.u32 	%r27031, %r27023, 24, 8;
	cvt.u16.u32 	%rs12962, %r27031;
	ld.local.v2.b32 	{%r27032, %r27033}, [%rd3+128];
	bfe.u32 	%r27034, %r27032, 0, 8;
	cvt.u16.u32 	%rs12961, %r27034;
	bfe.u32 	%r27035, %r27032, 8, 8;
	cvt.u16.u32 	%rs12960, %r27035;
	bfe.u32 	%r27036, %r27032, 16, 8;
	cvt.u16.u32 	%rs12959, %r27036;
	bfe.u32 	%r27037, %r27032, 24, 8;
	cvt.u16.u32 	%rs12958, %r27037;
	bfe.u32 	%r27038, %r27033, 0, 8;
	cvt.u16.u32 	%rs12957, %r27038;
	bfe.u32 	%r27039, %r27033, 8, 8;
	cvt.u16.u32 	%rs12956, %r27039;
	bfe.u32 	%r27040, %r27033, 16, 8;
	cvt.u16.u32 	%rs12955, %r27040;
	bfe.u32 	%r27041, %r27033, 24, 8;
	cvt.u16.u32 	%rs12954, %r27041;
	ld.local.v2.b32 	{%r27042, %r27043}, [%rd3+136];
	bfe.u32 	%r27044, %r27042, 0, 8;
	cvt.u16.u32 	%rs12953, %r27044;
	bfe.u32 	%r27045, %r27042, 8, 8;
	cvt.u16.u32 	%rs12952, %r27045;
	bfe.u32 	%r27046, %r27042, 16, 8;
	cvt.u16.u32 	%rs12951, %r27046;
	bfe.u32 	%r27047, %r27042, 24, 8;
	cvt.u16.u32 	%rs12950, %r27047;
	bfe.u32 	%r27048, %r27043, 0, 8;
	cvt.u16.u32 	%rs12949, %r27048;
	bfe.u32 	%r27049, %r27043, 8, 8;
	cvt.u16.u32 	%rs12948, %r27049;
	bfe.u32 	%r27050, %r27043, 16, 8;
	cvt.u16.u32 	%rs12947, %r27050;
	bfe.u32 	%r27051, %r27043, 24, 8;
	cvt.u16.u32 	%rs12946, %r27051;
	ld.local.v2.b32 	{%r27052, %r27053}, [%rd3+144];
	bfe.u32 	%r27054, %r27052, 0, 8;
	cvt.u16.u32 	%rs12945, %r27054;
	bfe.u32 	%r27055, %r27052, 8, 8;
	cvt.u16.u32 	%rs12944, %r27055;
	bfe.u32 	%r27056, %r27052, 16, 8;
	cvt.u16.u32 	%rs12943, %r27056;
	bfe.u32 	%r27057, %r27052, 24, 8;
	cvt.u16.u32 	%rs12942, %r27057;
	bfe.u32 	%r27058, %r27053, 0, 8;
	cvt.u16.u32 	%rs12941, %r27058;
	bfe.u32 	%r27059, %r27053, 8, 8;
	cvt.u16.u32 	%rs12940, %r27059;
	bfe.u32 	%r27060, %r27053, 16, 8;
	cvt.u16.u32 	%rs12939, %r27060;
	bfe.u32 	%r27061, %r27053, 24, 8;
	cvt.u16.u32 	%rs12938, %r27061;
	ld.local.v2.b32 	{%r27062, %r27063}, [%rd3+152];
	bfe.u32 	%r27064, %r27062, 0, 8;
	cvt.u16.u32 	%rs12937, %r27064;
	bfe.u32 	%r27065, %r27062, 8, 8;
	cvt.u16.u32 	%rs12936, %r27065;
	bfe.u32 	%r27066, %r27062, 16, 8;
	cvt.u16.u32 	%rs12935, %r27066;
	bfe.u32 	%r27067, %r27062, 24, 8;
	cvt.u16.u32 	%rs12934, %r27067;
	bfe.u32 	%r27068, %r27063, 0, 8;
	cvt.u16.u32 	%rs12933, %r27068;
	bfe.u32 	%r27069, %r27063, 8, 8;
	cvt.u16.u32 	%rs12932, %r27069;
	bfe.u32 	%r27070, %r27063, 16, 8;
	cvt.u16.u32 	%rs12931, %r27070;
	bfe.u32 	%r27071, %r27063, 24, 8;
	cvt.u16.u32 	%rs12930, %r27071;
	ld.local.v2.b32 	{%r27072, %r27073}, [%rd3+160];
	bfe.u32 	%r27074, %r27072, 0, 8;
	cvt.u16.u32 	%rs12929, %r27074;
	bfe.u32 	%r27075, %r27072, 8, 8;
	cvt.u16.u32 	%rs12928, %r27075;
	bfe.u32 	%r27076, %r27072, 16, 8;
	cvt.u16.u32 	%rs12927, %r27076;
	bfe.u32 	%r27077, %r27072, 24, 8;
	cvt.u16.u32 	%rs12926, %r27077;
	bfe.u32 	%r27078, %r27073, 0, 8;
	cvt.u16.u32 	%rs12925, %r27078;
	bfe.u32 	%r27079, %r27073, 8, 8;
	cvt.u16.u32 	%rs12924, %r27079;
	bfe.u32 	%r27080, %r27073, 16, 8;
	cvt.u16.u32 	%rs12923, %r27080;
	bfe.u32 	%r27081, %r27073, 24, 8;
	cvt.u16.u32 	%rs12922, %r27081;
	ld.local.v2.b32 	{%r27082, %r27083}, [%rd3+168];
	bfe.u32 	%r27084, %r27082, 0, 8;
	cvt.u16.u32 	%rs12921, %r27084;
	bfe.u32 	%r27085, %r27082, 8, 8;
	cvt.u16.u32 	%rs12920, %r27085;
	bfe.u32 	%r27086, %r27082, 16, 8;
	cvt.u16.u32 	%rs12919, %r27086;
	bfe.u32 	%r27087, %r27082, 24, 8;
	cvt.u16.u32 	%rs12918, %r27087;
	bfe.u32 	%r27088, %r27083, 0, 8;
	cvt.u16.u32 	%rs12917, %r27088;
	bfe.u32 	%r27089, %r27083, 8, 8;
	cvt.u16.u32 	%rs12916, %r27089;
	bfe.u32 	%r27090, %r27083, 16, 8;
	cvt.u16.u32 	%rs12915, %r27090;
	bfe.u32 	%r27091, %r27083, 24, 8;
	cvt.u16.u32 	%rs12914, %r27091;
	ld.local.v2.b32 	{%r27092, %r27093}, [%rd3+176];
	bfe.u32 	%r27094, %r27092, 0, 8;
	cvt.u16.u32 	%rs12913, %r27094;
	bfe.u32 	%r27095, %r27092, 8, 8;
	cvt.u16.u32 	%rs12912, %r27095;
	bfe.u32 	%r27096, %r27092, 16, 8;
	cvt.u16.u32 	%rs12911, %r27096;
	bfe.u32 	%r27097, %r27092, 24, 8;
	cvt.u16.u32 	%rs12910, %r27097;
	bfe.u32 	%r27098, %r27093, 0, 8;
	cvt.u16.u32 	%rs12909, %r27098;
	bfe.u32 	%r27099, %r27093, 8, 8;
	cvt.u16.u32 	%rs12908, %r27099;
	bfe.u32 	%r27100, %r27093, 16, 8;
	cvt.u16.u32 	%rs12907, %r27100;
	bfe.u32 	%r27101, %r27093, 24, 8;
	cvt.u16.u32 	%rs12906, %r27101;
	ld.local.v2.b32 	{%r27102, %r27103}, [%rd3+184];
	bfe.u32 	%r27104, %r27102, 0, 8;
	cvt.u16.u32 	%rs12905, %r27104;
	bfe.u32 	%r27105, %r27102, 8, 8;
	cvt.u16.u32 	%rs12904, %r27105;
	bfe.u32 	%r27106, %r27102, 16, 8;
	cvt.u16.u32 	%rs12903, %r27106;
	bfe.u32 	%r27107, %r27102, 24, 8;
	cvt.u16.u32 	%rs12902, %r27107;
	bfe.u32 	%r27108, %r27103, 0, 8;
	cvt.u16.u32 	%rs12901, %r27108;
	bfe.u32 	%r27109, %r27103, 8, 8;
	cvt.u16.u32 	%rs12900, %r27109;
	bfe.u32 	%r27110, %r27103, 16, 8;
	cvt.u16.u32 	%rs12899, %r27110;
	bfe.u32 	%r27111, %r27103, 24, 8;
	cvt.u16.u32 	%rs12898, %r27111;
	ld.local.v2.b32 	{%r27112, %r27113}, [%rd3+192];
	bfe.u32 	%r27114, %r27112, 0, 8;
	cvt.u16.u32 	%rs12897, %r27114;
	bfe.u32 	%r27115, %r27112, 8, 8;
	cvt.u16.u32 	%rs12896, %r27115;
	bfe.u32 	%r27116, %r27112, 16, 8;
	cvt.u16.u32 	%rs12895, %r27116;
	bfe.u32 	%r27117, %r27112, 24, 8;
	cvt.u16.u32 	%rs12894, %r27117;
	bfe.u32 	%r27118, %r27113, 0, 8;
	cvt.u16.u32 	%rs12893, %r27118;
	bfe.u32 	%r27119, %r27113, 8, 8;
	cvt.u16.u32 	%rs12892, %r27119;
	bfe.u32 	%r27120, %r27113, 16, 8;
	cvt.u16.u32 	%rs12891, %r27120;
	bfe.u32 	%r27121, %r27113, 24, 8;
	cvt.u16.u32 	%rs12890, %r27121;
	ld.local.v2.b32 	{%r27122, %r27123}, [%rd3+200];
	bfe.u32 	%r27124, %r27122, 0, 8;
	cvt.u16.u32 	%rs12889, %r27124;
	bfe.u32 	%r27125, %r27122, 8, 8;
	cvt.u16.u32 	%rs12888, %r27125;
	bfe.u32 	%r27126, %r27122, 16, 8;
	cvt.u16.u32 	%rs12887, %r27126;
	bfe.u32 	%r27127, %r27122, 24, 8;
	cvt.u16.u32 	%rs12886, %r27127;
	bfe.u32 	%r27128, %r27123, 0, 8;
	cvt.u16.u32 	%rs12885, %r27128;
	bfe.u32 	%r27129, %r27123, 8, 8;
	cvt.u16.u32 	%rs12884, %r27129;
	bfe.u32 	%r27130, %r27123, 16, 8;
	cvt.u16.u32 	%rs12883, %r27130;
	bfe.u32 	%r27131, %r27123, 24, 8;
	cvt.u16.u32 	%rs12882, %r27131;
	ld.local.v2.b32 	{%r27132, %r27133}, [%rd3+208];
	bfe.u32 	%r27134, %r27132, 0, 8;
	cvt.u16.u32 	%rs12881, %r27134;
	bfe.u32 	%r27135, %r27132, 8, 8;
	cvt.u16.u32 	%rs12880, %r27135;
	bfe.u32 	%r27136, %r27132, 16, 8;
	cvt.u16.u32 	%rs12879, %r27136;
	bfe.u32 	%r27137, %r27132, 24, 8;
	cvt.u16.u32 	%rs12878, %r27137;
	bfe.u32 	%r27138, %r27133, 0, 8;
	cvt.u16.u32 	%rs12877, %r27138;
	bfe.u32 	%r27139, %r27133, 8, 8;
	cvt.u16.u32 	%rs12876, %r27139;
	bfe.u32 	%r27140, %r27133, 16, 8;
	cvt.u16.u32 	%rs12875, %r27140;
	bfe.u32 	%r27141, %r27133, 24, 8;
	cvt.u16.u32 	%rs12874, %r27141;
	ld.local.v2.b32 	{%r27142, %r27143}, [%rd3+216];
	bfe.u32 	%r27144, %r27142, 0, 8;
	cvt.u16.u32 	%rs12873, %r27144;
	bfe.u32 	%r27145, %r27142, 8, 8;
	cvt.u16.u32 	%rs12872, %r27145;
	bfe.u32 	%r27146, %r27142, 16, 8;
	cvt.u16.u32 	%rs12871, %r27146;
	bfe.u32 	%r27147, %r27142, 24, 8;
	cvt.u16.u32 	%rs12870, %r27147;
	bfe.u32 	%r27148, %r27143, 0, 8;
	cvt.u16.u32 	%rs12869, %r27148;
	bfe.u32 	%r27149, %r27143, 8, 8;
	cvt.u16.u32 	%rs12868, %r27149;
	bfe.u32 	%r27150, %r27143, 16, 8;
	cvt.u16.u32 	%rs12867, %r27150;
	bfe.u32 	%r27151, %r27143, 24, 8;
	cvt.u16.u32 	%rs12866, %r27151;
	ld.local.v2.b32 	{%r27152, %r27153}, [%rd3+224];
	bfe.u32 	%r27154, %r27152, 0, 8;
	cvt.u16.u32 	%rs12865, %r27154;
	bfe.u32 	%r27155, %r27152, 8, 8;
	cvt.u16.u32 	%rs12864, %r27155;
	bfe.u32 	%r27156, %r27152, 16, 8;
	cvt.u16.u32 	%rs12863, %r27156;
	bfe.u32 	%r27157, %r27152, 24, 8;
	cvt.u16.u32 	%rs12862, %r27157;
	bfe.u32 	%r27158, %r27153, 0, 8;
	cvt.u16.u32 	%rs12861, %r27158;
	bfe.u32 	%r27159, %r27153, 8, 8;
	cvt.u16.u32 	%rs12860, %r27159;
	bfe.u32 	%r27160, %r27153, 16, 8;
	cvt.u16.u32 	%rs12859, %r27160;
	bfe.u32 	%r27161, %r27153, 24, 8;
	cvt.u16.u32 	%rs12858, %r27161;
	ld.local.v2.b32 	{%r27162, %r27163}, [%rd3+232];
	bfe.u32 	%r27164, %r27162, 0, 8;
	cvt.u16.u32 	%rs12857, %r27164;
	bfe.u32 	%r27165, %r27162, 8, 8;
	cvt.u16.u32 	%rs12856, %r27165;
	bfe.u32 	%r27166, %r27162, 16, 8;
	cvt.u16.u32 	%rs12855, %r27166;
	bfe.u32 	%r27167, %r27162, 24, 8;
	cvt.u16.u32 	%rs12854, %r27167;
	bfe.u32 	%r27168, %r27163, 0, 8;
	cvt.u16.u32 	%rs12853, %r27168;
	bfe.u32 	%r27169, %r27163, 8, 8;
	cvt.u16.u32 	%rs12852, %r27169;
	bfe.u32 	%r27170, %r27163, 16, 8;
	cvt.u16.u32 	%rs12851, %r27170;
	bfe.u32 	%r27171, %r27163, 24, 8;
	cvt.u16.u32 	%rs12850, %r27171;
	ld.local.v2.b32 	{%r27172, %r27173}, [%rd3+240];
	bfe.u32 	%r27174, %r27172, 0, 8;
	cvt.u16.u32 	%rs12849, %r27174;
	bfe.u32 	%r27175, %r27172, 8, 8;
	cvt.u16.u32 	%rs12848, %r27175;
	bfe.u32 	%r27176, %r27172, 16, 8;
	cvt.u16.u32 	%rs12847, %r27176;
	bfe.u32 	%r27177, %r27172, 24, 8;
	cvt.u16.u32 	%rs12846, %r27177;
	bfe.u32 	%r27178, %r27173, 0, 8;
	cvt.u16.u32 	%rs12845, %r27178;
	bfe.u32 	%r27179, %r27173, 8, 8;
	cvt.u16.u32 	%rs12844, %r27179;
	bfe.u32 	%r27180, %r27173, 16, 8;
	cvt.u16.u32 	%rs12843, %r27180;
	bfe.u32 	%r27181, %r27173, 24, 8;
	cvt.u16.u32 	%rs12842, %r27181;
	ld.local.v2.b32 	{%r27182, %r27183}, [%rd3+248];
	bfe.u32 	%r27184, %r27182, 0, 8;
	cvt.u16.u32 	%rs12841, %r27184;
	bfe.u32 	%r27185, %r27182, 8, 8;
	cvt.u16.u32 	%rs12840, %r27185;
	bfe.u32 	%r27186, %r27182, 16, 8;
	cvt.u16.u32 	%rs12839, %r27186;
	bfe.u32 	%r27187, %r27182, 24, 8;
	cvt.u16.u32 	%rs12838, %r27187;
	bfe.u32 	%r27188, %r27183, 0, 8;
	cvt.u16.u32 	%rs12837, %r27188;
	bfe.u32 	%r27189, %r27183, 8, 8;
	cvt.u16.u32 	%rs12836, %r27189;
	bfe.u32 	%r27190, %r27183, 16, 8;
	cvt.u16.u32 	%rs12835, %r27190;
	bfe.u32 	%r27191, %r27183, 24, 8;
	cvt.u16.u32 	%rs12834, %r27191;
	ld.local.v2.b32 	{%r27192, %r27193}, [%rd3+256];
	bfe.u32 	%r27194, %r27192, 0, 8;
	cvt.u16.u32 	%rs12833, %r27194;
	bfe.u32 	%r27195, %r27192, 8, 8;
	cvt.u16.u32 	%rs12832, %r27195;
	bfe.u32 	%r27196, %r27192, 16, 8;
	cvt.u16.u32 	%rs12831, %r27196;
	bfe.u32 	%r27197, %r27192, 24, 8;
	cvt.u16.u32 	%rs12830, %r27197;
	bfe.u32 	%r27198, %r27193, 0, 8;
	cvt.u16.u32 	%rs12829, %r27198;
	bfe.u32 	%r27199, %r27193, 8, 8;
	cvt.u16.u32 	%rs12828, %r27199;
	bfe.u32 	%r27200, %r27193, 16, 8;
	cvt.u16.u32 	%rs12827, %r27200;
	bfe.u32 	%r27201, %r27193, 24, 8;
	cvt.u16.u32 	%rs12826, %r27201;
	ld.local.v2.b32 	{%r27202, %r27203}, [%rd3+264];
	bfe.u32 	%r27204, %r27202, 0, 8;
	cvt.u16.u32 	%rs12825, %r27204;
	bfe.u32 	%r27205, %r27202, 8, 8;
	cvt.u16.u32 	%rs12824, %r27205;
	bfe.u32 	%r27206, %r27202, 16, 8;
	cvt.u16.u32 	%rs12823, %r27206;
	bfe.u32 	%r27207, %r27202, 24, 8;
	cvt.u16.u32 	%rs12822, %r27207;
	bfe.u32 	%r27208, %r27203, 0, 8;
	cvt.u16.u32 	%rs12821, %r27208;
	bfe.u32 	%r27209, %r27203, 8, 8;
	cvt.u16.u32 	%rs12820, %r27209;
	bfe.u32 	%r27210, %r27203, 16, 8;
	cvt.u16.u32 	%rs12819, %r27210;
	bfe.u32 	%r27211, %r27203, 24, 8;
	cvt.u16.u32 	%rs12818, %r27211;
$L__BB1_80:
	ld.param.u32 	%r28650, [_ZN3cub18CUB_300001_SM_10006detail6reduce28DeviceReduceSingleTileKernelINS2_10policy_hubI4Itemj13Addition_funcE10Policy1000EN6thrust24THRUST_300001_SM_1000_NS6detail15normal_iteratorINSA_10device_ptrIS5_EEEEPS5_jS6_S5_S5_N4cuda3std3__410__identityEEEvT0_T1_T2_T3_T4_T6__param_2];
	setp.lt.s32 	%p101, %r28650, 161;
	@%p101 bra 	$L__BB1_169;
	ld.shared.v2.b32 	{%r27213, %r27214}, [_ZZN3cub18CUB_300001_SM_10006detail6reduce28DeviceReduceSingleTileKernelINS2_10policy_hubI4Itemj13Addition_funcE10Policy1000EN6thrust24THRUST_300001_SM_1000_NS6detail15normal_iteratorINSA_10device_ptrIS5_EEEEPS5_jS6_S5_S5_N4cuda3std3__410__identityEEEvT0_T1_T2_T3_T4_T6_E12temp_storage+1632];
	ld.shared.v2.b32 	{%r27215, %r27216}, [_ZZN3cub18CUB_300001_SM_10006detail6reduce28DeviceReduceSingleTileKernelINS2_10policy_hubI4Itemj13Addition_funcE10Policy1000EN6thrust24THRUST_300001_SM_1000_NS6detail15normal_iteratorINSA_10device_ptrIS5_EEEEPS5_jS6_S5_S5_N4cuda3std3__410__identityEEEvT0_T1_T2_T3_T4_T6_E12temp_storage+1624];
	ld.shared.v2.b32 	{%r27217, %r27218}, [_ZZN3cub18CUB_300001_SM_10006detail6reduce28DeviceReduceSingleTileKernelINS2_10policy_hubI4Itemj13Addition_funcE10Policy1000EN6thrust24THRUST_300001_SM_1000_NS6detail15normal_iteratorINSA_10device_ptrIS5_EEEEPS5_jS6_S5_S5_N4cuda3std3__410__identityEEEvT0_T1_T2_T3_T4_T6_E12temp_storage+1616];
	ld.shared.v2.b32 	{%r27219, %r27220}, [_ZZN3cub18CUB_300001_SM_10006detail6reduce28DeviceReduceSingleTileKernelINS2_10policy_hubI4Itemj13Addition_funcE10Policy1000EN6thrust24THRUST_300001_SM_1000_NS6detail15normal_iteratorINSA_10device_ptrIS5_EEEEPS5_jS6_S5_S5_N4cuda3std3__410__identityEEEvT0_T1_T2_T3_T4_T6_E12temp_storage+1608];
	ld.shared.v2.b32 	{%r27221, %r27222}, [_ZZN3cub18CUB_300001_SM_10006detail6reduce28DeviceReduceSingleTileKernelINS2_10policy_hubI4Itemj13Addition_funcE10Policy1000EN6thrust24THRUST_300001_SM_1000_NS6detail15normal_iteratorINSA_10device_ptrIS5_EEEEPS5_jS6_S5_S5_N4cuda3std3__410__identityEEEvT0_T1_T2_T3_T4_T6_E12temp_storage+1600];
	ld.shared.v2.b32 	{%r27223, %r27224}, [_ZZN3cub18CUB_300001_SM_10006detail6reduce28DeviceReduceSingleTileKernelINS2_10policy_hubI4Itemj13Addition_funcE10Policy1000EN6thrust24THRUST_300001_SM_1000_NS6detail15normal_iteratorINSA_10device_ptrIS5_EEEEPS5_jS6_S5_S5_N4cuda3std3__410__identityEEEvT0_T1_T2_T3_T4_T6_E12temp_storage+1592];
	ld.shared.v2.b32 	{%r27225, %r27226}, [_ZZN3cub18CUB_300001_SM_10006detail6reduce28DeviceReduceSingleTileKernelINS2_10policy_hubI4Itemj13Addition_funcE10Policy1000EN6thrust24THRUST_300001_SM_1000_NS6detail15normal_iteratorINSA_10device_ptrIS5_EEEEPS5_jS6_S5_S5_N4cuda3std3__410__identityEEEvT0_T1_T2_T3_T4_T6_E12temp_storage+1584];
	ld.shared.v2.b32 	{%r27227, %r27228}, [_ZZN3cub18CUB_300001_SM_10006detail6reduce28DeviceReduceSingleTileKernelINS2_10policy_hubI4Itemj13Addition_funcE10Policy1000EN6thrust24THRUST_300001_SM_1000_NS6detail15normal_iteratorINSA_10device_ptrIS5_EEEEPS5_jS6_S5_S5_N4cuda3std3__410__identityEEEvT0_T1_T2_T3_T4_T6_E12temp_storage+1576];
	ld.shared.v2.b32 	{%r27229, %r27230}, [_ZZN3cub18CUB_300001_SM_10006detail6reduce28DeviceReduceSingleTileKernelINS2_10policy_hubI4Itemj13Addition_funcE10Policy1000EN6thrust24THRUST_300001_SM_1000_NS6detail15normal_iteratorINSA_10device_ptrIS5_EEEEPS5_jS6_S5_S5_N4cuda3std3__410__identityEEEvT0_T1_T2_T3_T4_T6_E12temp_storage+1568];
	ld.shared.v2.b32 	{%r27231, %r27232}, [_ZZN3cub18CUB_300001_SM_10006detail6reduce28DeviceReduceSingleTileKernelINS2_10policy_hubI4Itemj13Addition_funcE10Policy1000EN6thrust24THRUST_300001_SM_1000_NS6detail15normal_iteratorINSA_10device_ptrIS5_EEEEPS5_jS6_S5_S5_N4cuda3std3__410__identityEEEvT0_T1_T2_T3_T4_T6_E12temp_storage+1560];
	ld.shared.v2.b32 	{%r27233, %r27234}, [_ZZN3cub18CUB_300001_SM_10006detail6reduce28DeviceReduceSingleTileKernelINS2_10policy_hubI4Itemj13Addition_funcE10Policy1000EN6thrust24THRUST_300001_SM_1000_NS6detail15normal_iteratorINSA_10device_ptrIS5_EEEEPS5_jS6_S5_S5_N4cuda3std3__410__identityEEEvT0_T1_T2_T3_T4_T6_E12temp_storage+1552];
	ld.shared.v2.b32 	{%r27235, %r27236}, [_ZZN3cub18CUB_300001_SM_10006detail6reduce28DeviceReduceSingleTileKernelINS2_10policy_hubI4Itemj13Addition_funcE10Policy1000EN6thrust24THRUST_300001_SM_1000_NS6detail15normal_iteratorINSA_10device_ptrIS5_EEEEPS5_jS6_S5_S5_N4cuda3std3__410__identityEEEvT0_T1_T2_T3_T4_T6_E12temp_storage+1544];
	ld.shared.v2.b32 	{%r27237, %r27238}, [_ZZN3cub18CUB_300001_SM_10006detail6reduce28DeviceReduceSingleTileKernelINS2_10policy_hubI4Itemj13Addition_funcE10Policy1000EN6thrust24THRUST_300001_SM_1000_NS6detail15normal_iteratorINSA_10device_ptrIS5_EEEEPS5_jS6_S5_S5_N4cuda3std3__410__identityEEEvT0_T1_T2_T3_T4_T6_E12temp_storage+1536];
	ld.shared.v2.b32 	{%r27239, %r27240}, [_ZZN3cub18CUB_300001_SM_10006detail6reduce28DeviceReduceSingleTileKernelINS2_10policy_hubI4Itemj13Addition_funcE10Policy1000EN6thrust24THRUST_300001_SM_1000_NS6detail15normal_iteratorINSA_10device_ptrIS5_EEEEPS5_jS6_S5_S5_N4cuda3std3__410__identityEEEvT0_T1_T2_T3_T4_T6_E12temp_storage+1528];
	ld.shared.v2.b32 	{%r27241, %r27242}, [_ZZN3cub18CUB_300001_SM_10006detail6reduce28DeviceReduceSingleTileKernelINS2_10policy_hubI4Itemj13Addition_funcE10Policy1000EN6thrust24THRUST_300001_SM_1000_NS6detail15normal_iteratorINSA_10device_ptrIS5_EEEEPS5_jS6_S5_S5_N4cuda3std3__410__identityEEEvT0_T1_T2_T3_T4_T6_E12temp_storage+1520];
	ld.shared.v2.b32 	{%r27243, %r27244}, [_ZZN3cub18CUB_300001_SM_10006detail6reduce28DeviceReduceSingleTileKernelINS2_10policy_hubI4Itemj13Addition_funcE10Policy1000EN6thrust24THRUST_300001_SM_1000_NS6detail15normal_iteratorINSA_10device_ptrIS5_EEEEPS5_jS6_S5_S5_N4cuda3std3__410__identityEEEvT0_T1_T2_T3_T4_T6_E12temp_storage+1512];
	ld.shared.v2.b32 	{%r27245, %r27246}, [_ZZN3cub18CUB_300001_SM_10006detail6reduce28DeviceReduceSingleTileKernelINS2_10policy_hubI4Itemj13Addition_funcE10Policy1000EN6thrust24THRUST_300001_SM_1000_NS6detail15normal_iteratorINSA_10device_ptrIS5_EEEEPS5_jS6_S5_S5_N4cuda3std3__410__identityEEEvT0_T1_T2_T3_T4_T6_E12temp_storage+1504];
	ld.shared.v2.b32 	{%r27247, %r27248}, [_ZZN3cub18CUB_300001_SM_10006detail6reduce28DeviceReduceSingleTileKernelINS2_10policy_hubI4Itemj13Addition_funcE10Policy1000EN6thrust24THRUST_300001_SM_1000_NS6detail15normal_iteratorINSA_10device_ptrIS5_EEEEPS5_jS6_S5_S5_N4cuda3std3__410__identityEEEvT0_T1_T2_T3_T4_T6_E12temp_storage+1496];
	ld.shared.v2.b32 	{%r27249, %r27250}, [_ZZN3cub18CUB_300001_SM_10006detail6reduce28DeviceReduceSingleTileKernelINS2_10policy_hubI4Itemj13Addition_funcE10Policy1000EN6thrust24THRUST_300001_SM_1000_NS6detail15normal_iteratorINSA_10device_ptrIS5_EEEEPS5_jS6_S5_S5_N4cuda3std3__410__identityEEEvT0_T1_T2_T3_T4_T6_E12temp_storage+1488];
	ld.shared.v2.b32 	{%r27251, %r27252}, [_ZZN3cub18CUB_300001_SM_10006detail6reduce28DeviceReduceSingleTileKernelINS2_10policy_hubI4Itemj13Addition_funcE10Policy1000EN6thrust24THRUST_300001_SM_1000_NS6detail15normal_iteratorINSA_10device_ptrIS5_EEEEPS5_jS6_S5_S5_N4cuda3std3__410__identityEEEvT0_T1_T2_T3_T4_T6_E12temp_storage+1480];
	ld.shared.v2.b32 	{%r27253, %r27254}, [_ZZN3cub18CUB_300001_SM_10006detail6reduce28DeviceReduceSingleTileKernelINS2_10policy_hubI4Itemj13Addition_funcE10Policy1000EN6thrust24THRUST_300001_SM_1000_NS6detail15normal_iteratorINSA_10device_ptrIS5_EEEEPS5_jS6_S5_S5_N4cuda3std3__410__identityEEEvT0_T1_T2_T3_T4_T6_E12temp_storage+1472];
	ld.shared.v2.b32 	{%r27255, %r27256}, [_ZZN3cub18CUB_300001_SM_10006detail6reduce28DeviceReduceSingleTileKernelINS2_10policy_hubI4Itemj13Addition_funcE10Policy1000EN6thrust24THRUST_300001_SM_1000_NS6detail15normal_iteratorINSA_10device_ptrIS5_EEEEPS5_jS6_S5_S5_N4cuda3std3__410__identityEEEvT0_T1_T2_T3_T4_T6_E12temp_storage+1464];
	ld.shared.v2.b32 	{%r27257, %r27258}, [_ZZN3cub18CUB_300001_SM_10006detail6reduce28DeviceReduceSingleTileKernelINS2_10policy_hubI4Itemj13Addition_funcE10Policy1000EN6thrust24THRUST_300001_SM_1000_NS6detail15normal_iteratorINSA_10device_ptrIS5_EEEEPS5_jS6_S5_S5_N4cuda3std3__410__identityEEEvT0_T1_T2_T3_T4_T6_E12temp_storage+1456];
	ld.shared.v2.b32 	{%r27259, %r27260}, [_ZZN3cub18CUB_300001_SM_10006detail6reduce28DeviceReduceSingleTileKernelINS2_10policy_hubI4Itemj13Addition_funcE10Policy1000EN6thrust24THRUST_300001_SM_1000_NS6detail15normal_iteratorINSA_10device_ptrIS5_EEEEPS5_jS6_S5_S5_N4cuda3std3__410__identityEEEvT0_T1_T2_T3_T4_T6_E12temp_storage+1448];
	ld.shared.v2.b32 	{%r27261, %r27262}, [_ZZN3cub18CUB_300001_SM_10006detail6reduce28DeviceReduceSingleTileKernelINS2_10policy_hubI4Itemj13Addition_funcE10Policy1000EN6thrust24THRUST_300001_SM_1000_NS6detail15normal_iteratorINSA_10device_ptrIS5_EEEEPS5_jS6_S5_S5_N4cuda3std3__410__identityEEEvT0_T1_T2_T3_T4_T6_E12temp_storage+1440];
	ld.shared.v2.b32 	{%r27263, %r27264}, [_ZZN3cub18CUB_300001_SM_10006detail6reduce28DeviceReduceSingleTileKernelINS2_10policy_hubI4Itemj13Addition_funcE10Policy1000EN6thrust24THRUST_300001_SM_1000_NS6detail15normal_iteratorINSA_10device_ptrIS5_EEEEPS5_jS6_S5_S5_N4cuda3std3__410__identityEEEvT0_T1_T2_T3_T4_T6_E12temp_storage+1432];
	ld.shared.v2.b32 	{%r27265, %r27266}, [_ZZN3cub18CUB_300001_SM_10006detail6reduce28DeviceReduceSingleTileKernelINS2_10policy_hubI4Itemj13Addition_funcE10Policy1000EN6thrust24THRUST_300001_SM_1000_NS6detail15normal_iteratorINSA_10device_ptrIS5_EEEEPS5_jS6_S5_S5_N4cuda3std3__410__identityEEEvT0_T1_T2_T3_T4_T6_E12temp_storage+1424];
	ld.shared.v2.b32 	{%r27267, %r27268}, [_ZZN3cub18CUB_300001_SM_10006detail6reduce28DeviceReduceSingleTileKernelINS2_10policy_hubI4Itemj13Addition_funcE10Policy1000EN6thrust24THRUST_300001_SM_1000_NS6detail15normal_iteratorINSA_10device_ptrIS5_EEEEPS5_jS6_S5_S5_N4cuda3std3__410__identityEEEvT0_T1_T2_T3_T4_T6_E12temp_storage+1416];
	ld.shared.v2.b32 	{%r27269, %r27270}, [_ZZN3cub18CUB_300001_SM_10006detail6reduce28DeviceReduceSingleTileKernelINS2_10policy_hubI4Itemj13Addition_funcE10Policy1000EN6thrust24THRUST_300001_SM_1000_NS6detail15normal_iteratorINSA_10device_ptrIS5_EEEEPS5_jS6_S5_S5_N4cuda3std3__410__identityEEEvT0_T1_T2_T3_T4_T6_E12temp_storage+1408];
	ld.shared.v2.b32 	{%r27271, %r27272}, [_ZZN3cub18CUB_300001_SM_10006detail6reduce28DeviceReduceSingleTileKernelINS2_10policy_hubI4Itemj13Addition_funcE10Policy1000EN6thrust24THRUST_300001_SM_1000_NS6detail15normal_iteratorINSA_10device_ptrIS5_EEEEPS5_jS6_S5_S5_N4cuda3std3__410__identityEEEvT0_T1_T2_T3_T4_T6_E12temp_storage+1400];
	ld.shared.v2.b32 	{%r27273, %r27274}, [_ZZN3cub18CUB_300001_SM_10006detail6reduce28DeviceReduceSingleTileKernelINS2_10policy_hubI4Itemj13Addition_funcE10Policy1000EN6thrust24THRUST_300001_SM_1000_NS6detail15normal_iteratorINSA_10device_ptrIS5_EEEEPS5_jS6_S5_S5_N4cuda3std3__410__identityEEEvT0_T1_T2_T3_T4_T6_E12temp_storage+1392];
	ld.shared.v2.b32 	{%r27275, %r27276}, [_ZZN3cub18CUB_300001_SM_10006detail6reduce28DeviceReduceSingleTileKernelINS2_10policy_hubI4Itemj13Addition_funcE10Policy1000EN6thrust24THRUST_300001_SM_1000_NS6detail15normal_iteratorINSA_10device_ptrIS5_EEEEPS5_jS6_S5_S5_N4cuda3std3__410__identityEEEvT0_T1_T2_T3_T4_T6_E12temp_storage+1384];
	bfe.u32 	%r27277, %r27275, 0, 8;
	cvt.u16.u32 	%rs15387, %r27277;
	ld.shared.f64 	%fd34, [_ZZN3cub18CUB_300001_SM_10006detail6reduce28DeviceReduceSingleTileKernelINS2_10policy_hubI4Itemj13Addition_funcE10Policy1000EN6thrust24THRUST_300001_SM_1000_NS6detail15normal_iteratorINSA_10device_ptrIS5_EEEEPS5_jS6_S5_S5_N4cuda3std3__410__identityEEEvT0_T1_T2_T3_T4_T6_E12temp_storage+1376];
	ld.shared.u32 	%r442, [_ZZN3cub18CUB_300001_SM_10006detail6reduce28DeviceReduceSingleTileKernelINS2_10policy_hubI4Itemj13Addition_funcE10Policy1000EN6thrust24THRUST_300001_SM_1000_NS6detail15normal_iteratorINSA_10device_ptrIS5_EEEEPS5_jS6_S5_S5_N4cuda3std3__410__identityEEEvT0_T1_T2_T3_T4_T6_E12temp_storage+1368];
	st.local.u32 	[%rd4], %r442;
	st.local.f64 	[%rd4+8], %fd34;
	st.local.v2.b32 	[%rd4+16], {%r27275, %r27276};
	st.local.v2.b32 	[%rd4+24], {%r27273, %r27274};
	st.local.v2.b32 	[%rd4+32], {%r27271, %r27272};
	st.local.v2.b32 	[%rd4+40], {%r27269, %r27270};
	st.local.v2.b32 	[%rd4+48], {%r27267, %r27268};
	st.local.v2.b32 	[%rd4+56], {%r27265, %r27266};
	st.local.v2.b32 	[%rd4+64], {%r27263, %r27264};
	st.local.v2.b32 	[%rd4+72], {%r27261, %r27262};
	st.local.v2.b32 	[%rd4+80], {%r27259, %r27260};
	st.local.v2.b32 	[%rd4+88], {%r27257, %r27258};
	st.local.v2.b32 	[%rd4+96], {%r27255, %r27256};
	st.local.v2.b32 	[%rd4+104], {%r27253, %r27254};
	st.local.v2.b32 	[%rd4+112], {%r27251, %r27252};
	st.local.v2.b32 	[%rd4+120], {%r27249, %r27250};
	st.local.v2.b32 	[%rd4+128], {%r27247, %r27248};
	st.local.v2.b32 	[%rd4+136], {%r27245, %r27246};
	st.local.v2.b32 	[%rd4+144], {%r27243, %r27244};
	st.local.v2.b32 	[%rd4+152], {%r27241, %r27242};
	st.local.v2.b32 	[%rd4+160], {%r27239, %r27240};
	st.local.v2.b32 	[%rd4+168], {%r27237, %r27238};
	st.local.v2.b32 	[%rd4+176], {%r27235, %r27236};
	st.local.v2.b32 	[%rd4+184], {%r27233, %r27234};
	st.local.v2.b32 	[%rd4+192], {%r27231, %r27232};
	st.local.v2.b32 	[%rd4+200], {%r27229, %r27230};
	st.local.v2.b32 	[%rd4+208], {%r27227, %r27228};
	st.local.v2.b32 	[%rd4+216], {%r27225, %r27226};
	st.local.v2.b32 	[%rd4+224], {%r27223, %r27224};
	st.local.v2.b32 	[%rd4+232], {%r27221, %r27222};
	st.local.v2.b32 	[%rd4+240], {%r27219, %r27220};
	st.local.v2.b32 	[%rd4+248], {%r27217, %r27218};
	st.local.v2.b32 	[%rd4+256], {%r27215, %r27216};
	st.local.v2.b32 	[%rd4+264], {%r27213, %r27214};
	st.local.u32 	[%rd3], %r28660;
	st.local.f64 	[%rd3+8], %fd78;
	cvt.u32.u16 	%r27278, %rs13066;
	cvt.u32.u16 	%r27279, %rs13067;
	prmt.b32 	%r27280, %r27279, %r27278, 0x3340U;
	cvt.u32.u16 	%r27281, %rs13068;
	cvt.u32.u16 	%r27282, %rs13069;
	prmt.b32 	%r27283, %r27282, %r27281, 0x3340U;
	prmt.b32 	%r27284, %r27283, %r27280, 0x5410U;
	cvt.u32.u16 	%r27285, %rs13070;
	cvt.u32.u16 	%r27286, %rs13071;
	prmt.b32 	%r27287, %r27286, %r27285, 0x3340U;
	cvt.u32.u16 	%r27288, %rs13072;
	cvt.u32.u16 	%r27289, %rs13073;
	prmt.b32 	%r27290, %r27289, %r27288, 0x3340U;
	prmt.b32 	%r27291, %r27290, %r27287, 0x5410U;
	st.local.v2.b32 	[%rd3+16], {%r27291, %r27284};
	cvt.u32.u16 	%r27292, %rs13058;
	cvt.u32.u16 	%r27293, %rs13059;
	prmt.b32 	%r27294, %r27293, %r27292, 0x3340U;
	cvt.u32.u16 	%r27295, %rs13060;
	cvt.u32.u16 	%r27296, %rs13061;
	prmt.b32 	%r27297, %r27296, %r27295, 0x3340U;
	prmt.b32 	%r27298, %r27297, %r27294, 0x5410U;
	cvt.u32.u16 	%r27299, %rs13062;
	cvt.u32.u16 	%r27300, %rs13063;
	prmt.b32 	%r27301, %r27300, %r27299, 0x3340U;
	cvt.u32.u16 	%r27302, %rs13064;
	cvt.u32.u16 	%r27303, %rs13065;
	prmt.b32 	%r27304, %r27303, %r27302, 0x3340U;
	prmt.b32 	%r27305, %r27304, %r27301, 0x5410U;
	st.local.v2.b32 	[%rd3+24], {%r27305, %r27298};
	cvt.u32.u16 	%r27306, %rs13050;
	cvt.u32.u16 	%r27307, %rs13051;
	prmt.b32 	%r27308, %r27307, %r27306, 0x3340U;
	cvt.u32.u16 	%r27309, %rs13052;
	cvt.u32.u16 	%r27310, %rs13053;
	prmt.b32 	%r27311, %r27310, %r27309, 0x3340U;
	prmt.b32 	%r27312, %r27311, %r27308, 0x5410U;
	cvt.u32.u16 	%r27313, %rs13054;
	cvt.u32.u16 	%r27314, %rs13055;
	prmt.b32 	%r27315, %r27314, %r27313, 0x3340U;
	cvt.u32.u16 	%r27316, %rs13056;
	cvt.u32.u16 	%r27317, %rs13057;
	prmt.b32 	%r27318, %r27317, %r27316, 0x3340U;
	prmt.b32 	%r27319, %r27318, %r27315, 0x5410U;
	st.local.v2.b32 	[%rd3+32], {%r27319, %r27312};
	cvt.u32.u16 	%r27320, %rs13042;
	cvt.u32.u16 	%r27321, %rs13043;
	prmt.b32 	%r27322, %r27321, %r27320, 0x3340U;
	cvt.u32.u16 	%r27323, %rs13044;
	cvt.u32.u16 	%r27324, %rs13045;
	prmt.b32 	%r27325, %r27324, %r27323, 0x3340U;
	prmt.b32 	%r27326, %r27325, %r27322, 0x5410U;
	cvt.u32.u16 	%r27327, %rs13046;
	cvt.u32.u16 	%r27328, %rs13047;
	prmt.b32 	%r27329, %r27328, %r27327, 0x3340U;
	cvt.u32.u16 	%r27330, %rs13048;
	cvt.u32.u16 	%r27331, %rs13049;
	prmt.b32 	%r27332, %r27331, %r27330, 0x3340U;
	prmt.b32 	%r27333, %r27332, %r27329, 0x5410U;
	st.local.v2.b32 	[%rd3+40], {%r27333, %r27326};
	cvt.u32.u16 	%r27334, %rs13034;
	cvt.u32.u16 	%r27335, %rs13035;
	prmt.b32 	%r27336, %r27335, %r27334, 0x3340U;
	cvt.u32.u16 	%r27337, %rs13036;
	cvt.u32.u16 	%r27338, %rs13037;
	prmt.b32 	%r27339, %r27338, %r27337, 0x3340U;
	prmt.b32 	%r27340, %r27339, %r27336, 0x5410U;
	cvt.u32.u16 	%r27341, %rs13038;
	cvt.u32.u16 	%r27342, %rs13039;
	prmt.b32 	%r27343, %r27342, %r27341, 0x3340U;
	cvt.u32.u16 	%r27344, %rs13040;
	cvt.u32.u16 	%r27345, %rs13041;
	prmt.b32 	%r27346, %r27345, %r27344, 0x3340U;
	prmt.b32 	%r27347, %r27346, %r27343, 0x5410U;
	st.local.v2.b32 	[%rd3+48], {%r27347, %r27340};
	cvt.u32.u16 	%r27348, %rs13026;
	cvt.u32.u16 	%r27349, %rs13027;
	prmt.b32 	%r27350, %r27349, %r27348, 0x3340U;
	cvt.u32.u16 	%r27351, %rs13028;
	cvt.u32.u16 	%r27352, %rs13029;
	prmt.b32 	%r27353, %r27352, %r27351, 0x3340U;
	prmt.b32 	%r27354, %r27353, %r27350, 0x5410U;
	cvt.u32.u16 	%r27355, %rs13030;
	cvt.u32.u16 	%r27356, %rs13031;
	prmt.b32 	%r27357, %r27356, %r27355, 0x3340U;
	cvt.u32.u16 	%r27358, %rs13032;
	cvt.u32.u16 	%r27359, %rs13033;
	prmt.b32 	%r27360, %r27359, %r27358, 0x3340U;
	prmt.b32 	%r27361, %r27360, %r27357, 0x5410U;
	st.local.v2.b32 	[%rd3+56], {%r27361, %r27354};
	cvt.u32.u16 	%r27362, %rs13018;
	cvt.u32.u16 	%r27363, %rs13019;
	prmt.b32 	%r27364, %r27363, %r27362, 0x3340U;
	cvt.u32.u16 	%r27365, %rs13020;
	cvt.u32.u16 	%r27366, %rs13021;
	prmt.b32 	%r27367, %r27366, %r27365, 0x3340U;
	prmt.b32 	%r27368, %r27367, %r27364, 0x5410U;
	cvt.u32.u16 	%r27369, %rs13022;
	cvt.u32.u16 	%r27370, %rs13023;
	prmt.b32 	%r27371, %r27370, %r27369, 0x3340U;
	cvt.u32.u16 	%r27372, %rs13024;
	cvt.u32.u16 	%r27373, %rs13025;
	prmt.b32 	%r27374, %r27373, %r27372, 0x3340U;
	prmt.b32 	%r27375, %r27374, %r27371, 0x5410U;
	st.local.v2.b32 	[%rd3+64], {%r27375, %r27368};
	cvt.u32.u16 	%r27376, %rs13010;
	cvt.u32.u16 	%r27377, %rs13011;
	prmt.b32 	%r27378, %r27377, %r27376, 0x3340U;
	cvt.u32.u16 	%r27379, %rs13012;
	cvt.u32.u16 	%r27380, %rs13013;
	prmt.b32 	%r27381, %r27380, %r27379, 0x3340U;
	prmt.b32 	%r27382, %r27381, %r27378, 0x5410U;
	cvt.u32.u16 	%r27383, %rs13014;
	cvt.u32.u16 	%r27384, %rs13015;
	prmt.b32 	%r27385, %r27384, %r27383, 0x3340U;
	cvt.u32.u16 	%r27386, %rs13016;
	cvt.u32.u16 	%r27387, %rs13017;
	prmt.b32 	%r27388, %r27387, %r27386, 0x3340U;
	prmt.b32 	%r27389, %r27388, %r27385, 0x5410U;
	st.local.v2.b32 	[%rd3+72], {%r27389, %r27382};
	cvt.u32.u16 	%r27390, %rs13002;
	cvt.u32.u16 	%r27391, %rs13003;
	prmt.b32 	%r27392, %r27391, %r27390, 0x3340U;
	cvt.u32.u16 	%r27393, %rs13004;
	cvt.u32.u16 	%r27394, %rs13005;
	prmt.b32 	%r27395, %r27394, %r27393, 0x3340U;
	prmt.b32 	%r27396, %r27395, %r27392, 0x5410U;
	cvt.u32.u16 	%r27397, %rs13006;
	cvt.u32.u16 	%r27398, %rs13007;
	prmt.b32 	%r27399, %r27398, %r27397, 0x3340U;
	cvt.u32.u16 	%r27400, %rs13008;
	cvt.u32.u16 	%r27401, %rs13009;
	prmt.b32 	%r27402, %r27401, %r27400, 0x3340U;
	prmt.b32 	%r27403, %r27402, %r27399, 0x5410U;
	st.local.v2.b32 	[%rd3+80], {%r27403, %r27396};
	cvt.u32.u16 	%r27404, %rs12994;
	cvt.u32.u16 	%r27405, %rs12995;
	prmt.b32 	%r27406, %r27405, %r27404, 0x3340U;
	cvt.u32.u16 	%r27407, %rs12996;
	cvt.u32.u16 	%r27408, %rs12997;
	prmt.b32 	%r27409, %r27408, %r27407, 0x3340U;
	prmt.b32 	%r27410, %r27409, %r27406, 0x5410U;
	cvt.u32.u16 	%r27411, %rs12998;
	cvt.u32.u16 	%r27412, %rs12999;
	prmt.b32 	%r27413, %r27412, %r27411, 0x3340U;
	cvt.u32.u16 	%r27414, %rs13000;
	cvt.u32.u16 	%r27415, %rs13001;
	prmt.b32 	%r27416, %r27415, %r27414, 0x3340U;
	prmt.b32 	%r27417, %r27416, %r27413, 0x5410U;
	st.local.v2.b32 	[%rd3+88], {%r27417, %r27410};
	cvt.u32.u16 	%r27418, %rs12986;
	cvt.u32.u16 	%r27419, %rs12987;
	prmt.b32 	%r27420, %r27419, %r27418, 0x3340U;
	cvt.u32.u16 	%r27421, %rs12988;
	cvt.u32.u16 	%r27422, %rs12989;
	prmt.b32 	%r27423, %r27422, %r27421, 0x3340U;
	prmt.b32 	%r27424, %r27423, %r27420, 0x5410U;
	cvt.u32.u16 	%r27425, %rs12990;
	cvt.u32.u16 	%r27426, %rs12991;
	prmt.b32 	%r27427, %r27426, %r27425, 0x3340U;
	cvt.u32.u16 	%r27428, %rs12992;
	cvt.u32.u16 	%r27429, %rs12993;
	prmt.b32 	%r27430, %r27429, %r27428, 0x3340U;
	prmt.b32 	%r27431, %r27430, %r27427, 0x5410U;
	st.local.v2.b32 	[%rd3+96], {%r27431, %r27424};
	cvt.u32.u16 	%r27432, %rs12978;
	cvt.u32.u16 	%r27433, %rs12979;
	prmt.b32 	%r27434, %r27433, %r27432, 0x3340U;
	cvt.u32.u16 	%r27435, %rs12980;
	cvt.u32.u16 	%r27436, %rs12981;
	prmt.b32 	%r27437, %r27436, %r27435, 0x3340U;
	prmt.b32 	%r27438, %r27437, %r27434, 0x5410U;
	cvt.u32.u16 	%r27439, %rs12982;
	cvt.u32.u16 	%r27440, %rs12983;
	prmt.b32 	%r27441, %r27440, %r27439, 0x3340U;
	cvt.u32.u16 	%r27442, %rs12984;
	cvt.u32.u16 	%r27443, %rs12985;
	prmt.b32 	%r27444, %r27443, %r27442, 0x3340U;
	prmt.b32 	%r27445, %r27444, %r27441, 0x5410U;
	st.local.v2.b32 	[%rd3+104], {%r27445, %r27438};
	cvt.u32.u16 	%r27446, %rs12970;
	cvt.u32.u16 	%r27447, %rs12971;
	prmt.b32 	%r27448, %r27447, %r27446, 0x3340U;
	cvt.u32.u16 	%r27449, %rs12972;
	cvt.u32.u16 	%r27450, %rs12973;
	prmt.b32 	%r27451, %r27450, %r27449, 0x3340U;
	prmt.b32 	%r27452, %r27451, %r27448, 0x5410U;
	cvt.u32.u16 	%r27453, %rs12974;
	cvt.u32.u16 	%r27454, %rs12975;
	prmt.b32 	%r27455, %r27454, %r27453, 0x3340U;
	cvt.u32.u16 	%r27456, %rs12976;
	cvt.u32.u16 	%r27457, %rs12977;
	prmt.b32 	%r27458, %r27457, %r27456, 0x3340U;
	prmt.b32 	%r27459, %r27458, %r27455, 0x5410U;
	st.local.v2.b32 	[%rd3+112], {%r27459, %r27452};
	cvt.u32.u16 	%r27460, %rs12962;
	cvt.u32.u16 	%r27461, %rs12963;
	prmt.b32 	%r27462, %r27461, %r27460, 0x3340U;
	cvt.u32.u16 	%r27463, %rs12964;
	cvt.u32.u16 	%r27464, %rs12965;
	prmt.b32 	%r27465, %r27464, %r27463, 0x3340U;
	prmt.b32 	%r27466, %r27465, %r27462, 0x5410U;
	cvt.u32.u16 	%r27467, %rs12966;
	cvt.u32.u16 	%r27468, %rs12967;
	prmt.b32 	%r27469, %r27468, %r27467, 0x3340U;
	cvt.u32.u16 	%r27470, %rs12968;
	cvt.u32.u16 	%r27471, %rs12969;
	prmt.b32 	%r27472, %r27471, %r27470, 0x3340U;
	prmt.b32 	%r27473, %r27472, %r27469, 0x5410U;
	st.local.v2.b32 	[%rd3+120], {%r27473, %r27466};
	cvt.u32.u16 	%r27474, %rs12954;
	cvt.u32.u16 	%r27475, %rs12955;
	prmt.b32 	%r27476, %r27475, %r27474, 0x3340U;
	cvt.u32.u16 	%r27477, %rs12956;
	cvt.u32.u16 	%r27478, %rs12957;
	prmt.b32 	%r27479, %r27478, %r27477, 0x3340U;
	prmt.b32 	%r27480, %r27479, %r27476, 0x5410U;
	cvt.u32.u16 	%r27481, %rs12958;
	cvt.u32.u16 	%r27482, %rs12959;
	prmt.b32 	%r27483, %r27482, %r27481, 0x3340U;
	cvt.u32.u16 	%r27484, %rs12960;
	cvt.u32.u16 	%r27485, %rs12961;
	prmt.b32 	%r27486, %r27485, %r27484, 0x3340U;
	prmt.b32 	%r27487, %r27486, %r27483, 0x5410U;
	st.local.v2.b32 	[%rd3+128], {%r27487, %r27480};
	cvt.u32.u16 	%r27488, %rs12946;
	cvt.u32.u16 	%r27489, %rs12947;
	prmt.b32 	%r27490, %r27489, %r27488, 0x3340U;
	cvt.u32.u16 	%r27491, %rs12948;
	cvt.u32.u16 	%r27492, %rs12949;
	prmt.b32 	%r27493, %r27492, %r27491, 0x3340U;
	prmt.b32 	%r27494, %r27493, %r27490, 0x5410U;
	cvt.u32.u16 	%r27495, %rs12950;
	cvt.u32.u16 	%r27496, %rs12951;
	prmt.b32 	%r27497, %r27496, %r27495, 0x3340U;
	cvt.u32.u16 	%r27498, %rs12952;
	cvt.u32.u16 	%r27499, %rs12953;
	prmt.b32 	%r27500, %r27499, %r27498, 0x3340U;
	prmt.b32 	%r27501, %r27500, %r27497, 0x5410U;
	st.local.v2.b32 	[%rd3+136], {%r27501, %r27494};
	cvt.u32.u16 	%r27502, %rs12938;
	cvt.u32.u16 	%r27503, %rs12939;
	prmt.b32 	%r27504, %r27503, %r27502, 0x3340U;
	cvt.u32.u16 	%r27505, %rs12940;
	cvt.u32.u16 	%r27506, %rs12941;
	prmt.b32 	%r27507, %r27506, %r27505, 0x3340U;
	prmt.b32 	%r27508, %r27507, %r27504, 0x5410U;
	cvt.u32.u16 	%r27509, %rs12942;
	cvt.u32.u16 	%r27510, %rs12943;
	prmt.b32 	%r27511, %r27510, %r27509, 0x3340U;
	cvt.u32.u16 	%r27512, %rs12944;
	cvt.u32.u16 	%r27513, %rs12945;
	prmt.b32 	%r27514, %r27513, %r27512, 0x3340U;
	prmt.b32 	%r27515, %r27514, %r27511, 0x5410U;
	st.local.v2.b32 	[%rd3+144], {%r27515, %r27508};
	cvt.u32.u16 	%r27516, %rs12930;
	cvt.u32.u16 	%r27517, %rs12931;
	prmt.b32 	%r27518, %r27517, %r27516, 0x3340U;
	cvt.u32.u16 	%r27519, %rs12932;
	cvt.u32.u16 	%r27520, %rs12933;
	prmt.b32 	%r27521, %r27520, %r27519, 0x3340U;
	prmt.b32 	%r27522, %r27521, %r27518, 0x5410U;
	cvt.u32.u16 	%r27523, %rs12934;
	cvt.u32.u16 	%r27524, %rs12935;
	prmt.b32 	%r27525, %r27524, %r27523, 0x3340U;
	cvt.u32.u16 	%r27526, %rs12936;
	cvt.u32.u16 	%r27527, %rs12937;
	prmt.b32 	%r27528, %r27527, %r27526, 0x3340U;
	prmt.b32 	%r27529, %r27528, %r27525, 0x5410U;
	st.local.v2.b32 	[%rd3+152], {%r27529, %r27522};
	cvt.u32.u16 	%r27530, %rs12922;
	cvt.u32.u16 	%r27531, %rs12923;
	prmt.b32 	%r27532, %r27531, %r27530, 0x3340U;
	cvt.u32.u16 	%r27533, %rs12924;
	cvt.u32.u16 	%r27534, %rs12925;
	prmt.b32 	%r27535, %r27534, %r27533, 0x3340U;
	prmt.b32 	%r27536, %r27535, %r27532, 0x5410U;
	cvt.u32.u16 	%r27537, %rs12926;
	cvt.u32.u16 	%r27538, %rs12927;
	prmt.b32 	%r27539, %r27538, %r27537, 0x3340U;
	cvt.u32.u16 	%r27540, %rs12928;
	cvt.u32.u16 	%r27541, %rs12929;
	prmt.b32 	%r27542, %r27541, %r27540, 0x3340U;
	prmt.b32 	%r27543, %r27542, %r27539, 0x5410U;
	st.local.v2.b32 	[%rd3+160], {%r27543, %r27536};
	cvt.u32.u16 	%r27544, %rs12914;
	cvt.u32.u16 	%r27545, %rs12915;
	prmt.b32 	%r27546, %r27545, %r27544, 0x3340U;
	cvt.u32.u16 	%r27547, %rs12916;
	cvt.u32.u16 	%r27548, %rs12917;
	prmt.b32 	%r27549, %r27548, %r27547, 0x3340U;
	prmt.b32 	%r27550, %r27549, %r27546, 0x5410U;
	cvt.u32.u16 	%r27551, %rs12918;
	cvt.u32.u16 	%r27552, %rs12919;
	prmt.b32 	%r27553, %r27552, %r27551, 0x3340U;
	cvt.u32.u16 	%r27554, %rs12920;
	cvt.u32.u16 	%r27555, %rs12921;
	prmt.b32 	%r27556, %r27555, %r27554, 0x3340U;
	prmt.b32 	%r27557, %r27556, %r27553, 0x5410U;
	st.local.v2.b32 	[%rd3+168], {%r27557, %r27550};
	cvt.u32.u16 	%r27558, %rs12906;
	cvt.u32.u16 	%r27559, %rs12907;
	prmt.b32 	%r27560, %r27559, %r27558, 0x3340U;
	cvt.u32.u16 	%r27561, %rs12908;
	cvt.u32.u16 	%r27562, %rs12909;
	prmt.b32 	%r27563, %r27562, %r27561, 0x3340U;
	prmt.b32 	%r27564, %r27563, %r27560, 0x5410U;
	cvt.u32.u16 	%r27565, %rs12910;
	cvt.u32.u16 	%r27566, %rs12911;
	prmt.b32 	%r27567, %r27566, %r27565, 0x3340U;
	cvt.u32.u16 	%r27568, %rs12912;
	cvt.u32.u16 	%r27569, %rs12913;
	prmt.b32 	%r27570, %r27569, %r27568, 0x3340U;
	prmt.b32 	%r27571, %r27570, %r27567, 0x5410U;
	st.local.v2.b32 	[%rd3+176], {%r27571, %r27564};
	cvt.u32.u16 	%r27572, %rs12898;
	cvt.u32.u16 	%r27573, %rs12899;
	prmt.b32 	%r27574, %r27573, %r27572, 0x3340U;
	cvt.u32.u16 	%r27575, %rs12900;
	cvt.u32.u16 	%r27576, %rs12901;
	prmt.b32 	%r27577, %r27576, %r27575, 0x3340U;
	prmt.b32 	%r27578, %r27577, %r27574, 0x5410U;
	cvt.u32.u16 	%r27579, %rs12902;
	cvt.u32.u16 	%r27580, %rs12903;
	prmt.b32 	%r27581, %r27580, %r27579, 0x3340U;
	cvt.u32.u16 	%r27582, %rs12904;
	cvt.u32.u16 	%r27583, %rs12905;
	prmt.b32 	%r27584, %r27583, %r27582, 0x3340U;
	prmt.b32 	%r27585, %r27584, %r27581, 0x5410U;
	st.local.v2.b32 	[%rd3+184], {%r27585, %r27578};
	cvt.u32.u16 	%r27586, %rs12890;
	cvt.u32.u16 	%r27587, %rs12891;
	prmt.b32 	%r27588, %r27587, %r27586, 0x3340U;
	cvt.u32.u16 	%r27589, %rs12892;
	cvt.u32.u16 	%r27590, %rs12893;
	prmt.b32 	%r27591, %r27590, %r27589, 0x3340U;
	prmt.b32 	%r27592, %r27591, %r27588, 0x5410U;
	cvt.u32.u16 	%r27593, %rs12894;
	cvt.u32.u16 	%r27594, %rs12895;
	prmt.b32 	%r27595, %r27594, %r27593, 0x3340U;
	cvt.u32.u16 	%r27596, %rs12896;
	cvt.u32.u16 	%r27597, %rs12897;
	prmt.b32 	%r27598, %r27597, %r27596, 0x3340U;
	prmt.b32 	%r27599, %r27598, %r27595, 0x5410U;
	st.local.v2.b32 	[%rd3+192], {%r27599, %r27592};
	cvt.u32.u16 	%r27600, %rs12882;
	cvt.u32.u16 	%r27601, %rs12883;
	prmt.b32 	%r27602, %r27601, %r27600, 0x3340U;
	cvt.u32.u16 	%r27603, %rs12884;
	cvt.u32.u16 	%r27604, %rs12885;
	prmt.b32 	%r27605, %r27604, %r27603, 0x3340U;
	prmt.b32 	%r27606, %r27605, %r27602, 0x5410U;
	cvt.u32.u16 	%r27607, %rs12886;
	cvt.u32.u16 	%r27608, %rs12887;
	prmt.b32 	%r27609, %r27608, %r27607, 0x3340U;
	cvt.u32.u16 	%r27610, %rs12888;
	cvt.u32.u16 	%r27611, %rs12889;
	prmt.b32 	%r27612, %r27611, %r27610, 0x3340U;
	prmt.b32 	%r27613, %r27612, %r27609, 0x5410U;
	st.local.v2.b32 	[%rd3+200], {%r27613, %r27606};
	cvt.u32.u16 	%r27614, %rs12874;
	cvt.u32.u16 	%r27615, %rs12875;
	prmt.b32 	%r27616, %r27615, %r27614, 0x3340U;
	cvt.u32.u16 	%r27617, %rs12876;
	cvt.u32.u16 	%r27618, %rs12877;
	prmt.b32 	%r27619, %r27618, %r27617, 0x3340U;
	prmt.b32 	%r27620, %r27619, %r27616, 0x5410U;
	cvt.u32.u16 	%r27621, %rs12878;
	cvt.u32.u16 	%r27622, %rs12879;
	prmt.b32 	%r27623, %r27622, %r27621, 0x3340U;
	cvt.u32.u16 	%r27624, %rs12880;
	cvt.u32.u16 	%r27625, %rs12881;
	prmt.b32 	%r27626, %r27625, %r27624, 0x3340U;
	prmt.b32 	%r27627, %r27626, %r27623, 0x5410U;
	st.local.v2.b32 	[%rd3+208], {%r27627, %r27620};
	cvt.u32.u16 	%r27628, %rs12866;
	cvt.u32.u16 	%r27629, %rs12867;
	prmt.b32 	%r27630, %r27629, %r27628, 0x3340U;
	cvt.u32.u16 	%r27631, %rs12868;
	cvt.u32.u16 	%r27632, %rs12869;
	prmt.b32 	%r27633, %r27632, %r27631, 0x3340U;
	prmt.b32 	%r27634, %r27633, %r27630, 0x5410U;
	cvt.u32.u16 	%r27635, %rs12870;
	cvt.u32.u16 	%r27636, %rs12871;
	prmt.b32 	%r27637, %r27636, %r27635, 0x3340U;
	cvt.u32.u16 	%r27638, %rs12872;
	cvt.u32.u16 	%r27639, %rs12873;
	prmt.b32 	%r27640, %r27639, %r27638, 0x3340U;
	prmt.b32 	%r27641, %r27640, %r27637, 0x5410U;
	st.local.v2.b32 	[%rd3+216], {%r27641, %r27634};
	cvt.u32.u16 	%r27642, %rs12858;
	cvt.u32.u16 	%r27643, %rs12859;
	prmt.b32 	%r27644, %r27643, %r27642, 0x3340U;
	cvt.u32.u16 	%r27645, %rs12860;
	cvt.u32.u16 	%r27646, %rs12861;
	prmt.b32 	%r27647, %r27646, %r27645, 0x3340U;
	prmt.b32 	%r27648, %r27647, %r27644, 0x5410U;
	cvt.u32.u16 	%r27649, %rs12862;
	cvt.u32.u16 	%r27650, %rs12863;
	prmt.b32 	%r27651, %r27650, %r27649, 0x3340U;
	cvt.u32.u16 	%r27652, %rs12864;
	cvt.u32.u16 	%r27653, %rs12865;
	prmt.b32 	%r27654, %r27653, %r27652, 0x3340U;
	prmt.b32 	%r27655, %r27654, %r27651, 0x5410U;
	st.local.v2.b32 	[%rd3+224], {%r27655, %r27648};
	cvt.u32.u16 	%r27656, %rs12850;
	cvt.u32.u16 	%r27657, %rs12851;
	prmt.b32 	%r27658, %r27657, %r27656, 0x3340U;
	cvt.u32.u16 	%r27659, %rs12852;
	cvt.u32.u16 	%r27660, %rs12853;
	prmt.b32 	%r27661, %r27660, %r27659, 0x3340U;
	prmt.b32 	%r27662, %r27661, %r27658, 0x5410U;
	cvt.u32.u16 	%r27663, %rs12854;
	cvt.u32.u16 	%r27664, %rs12855;
	prmt.b32 	%r27665, %r27664, %r27663, 0x3340U;
	cvt.u32.u16 	%r27666, %rs12856;
	cvt.u32.u16 	%r27667, %rs12857;
	prmt.b32 	%r27668, %r27667, %r27666, 0x3340U;
	prmt.b32 	%r27669, %r27668, %r27665, 0x5410U;
	st.local.v2.b32 	[%rd3+232], {%r27669, %r27662};
	cvt.u32.u16 	%r27670, %rs12842;
	cvt.u32.u16 	%r27671, %rs12843;
	prmt.b32 	%r27672, %r27671, %r27670, 0x3340U;
	cvt.u32.u16 	%r27673, %rs12844;
	cvt.u32.u16 	%r27674, %rs12845;
	prmt.b32 	%r27675, %r27674, %r27673, 0x3340U;
	prmt.b32 	%r27676, %r27675, %r27672, 0x5410U;
	cvt.u32.u16 	%r27677, %rs12846;
	cvt.u32.u16 	%r27678, %rs12847;
	prmt.b32 	%r27679, %r27678, %r27677, 0x3340U;
	cvt.u32.u16 	%r27680, %rs12848;
	cvt.u32.u16 	%r27681, %rs12849;
	prmt.b32 	%r27682, %r27681, %r27680, 0x3340U;
	prmt.b32 	%r27683, %r27682, %r27679, 0x5410U;
	st.local.v2.b32 	[%rd3+240], {%r27683, %r27676};
	cvt.u32.u16 	%r27684, %rs12834;
	cvt.u32.u16 	%r27685, %rs12835;
	prmt.b32 	%r27686, %r27685, %r27684, 0x3340U;
	cvt.u32.u16 	%r27687, %rs12836;
	cvt.u32.u16 	%r27688, %rs12837;
	prmt.b32 	%r27689, %r27688, %r27687, 0x3340U;
	prmt.b32 	%r27690, %r27689, %r27686, 0x5410U;
	cvt.u32.u16 	%r27691, %rs12838;
	cvt.u32.u16 	%r27692, %rs12839;
	prmt.b32 	%r27693, %r27692, %r27691, 0x3340U;
	cvt.u32.u16 	%r27694, %rs12840;
	cvt.u32.u16 	%r27695, %rs12841;
	prmt.b32 	%r27696, %r27695, %r27694, 0x3340U;
	prmt.b32 	%r27697, %r27696, %r27693, 0x5410U;
	st.local.v2.b32 	[%rd3+248], {%r27697, %r27690};
	cvt.u32.u16 	%r27698, %rs12826;
	cvt.u32.u16 	%r27699, %rs12827;
	prmt.b32 	%r27700, %r27699, %r27698, 0x3340U;
	cvt.u32.u16 	%r27701, %rs12828;
	cvt.u32.u16 	%r27702, %rs12829;
	prmt.b32 	%r27703, %r27702, %r27701, 0x3340U;
	prmt.b32 	%r27704, %r27703, %r27700, 0x5410U;
	cvt.u32.u16 	%r27705, %rs12830;
	cvt.u32.u16 	%r27706, %rs12831;
	prmt.b32 	%r27707, %r27706, %r27705, 0x3340U;
	cvt.u32.u16 	%r27708, %rs12832;
	cvt.u32.u16 	%r27709, %rs12833;
	prmt.b32 	%r27710, %r27709, %r27708, 0x3340U;
	prmt.b32 	%r27711, %r27710, %r27707, 0x5410U;
	st.local.v2.b32 	[%rd3+256], {%r27711, %r27704};
	cvt.u32.u16 	%r27712, %rs12818;
	cvt.u32.u16 	%r27713, %rs12819;
	prmt.b32 	%r27714, %r27713, %r27712, 0x3340U;
	cvt.u32.u16 	%r27715, %rs12820;
	cvt.u32.u16 	%r27716, %rs12821;
	prmt.b32 	%r27717, %r27716, %r27715, 0x3340U;
	prmt.b32 	%r27718, %r27717, %r27714, 0x5410U;
	cvt.u32.u16 	%r27719, %rs12822;
	cvt.u32.u16 	%r27720, %rs12823;
	prmt.b32 	%r27721, %r27720, %r27719, 0x3340U;
	cvt.u32.u16 	%r27722, %rs12824;
	cvt.u32.u16 	%r27723, %rs12825;
	prmt.b32 	%r27724, %r27723, %r27722, 0x3340U;
	prmt.b32 	%r27725, %r27724, %r27721, 0x5410U;
	st.local.v2.b32 	[%rd3+264], {%r27725, %r27718};
	mov.b32 	%r28706, 0;
$L__BB1_82:
	mov.u32 	%r28709, %r28706;
	cvt.u64.u32 	%rd225, %r28709;
	add.s64 	%rd226, %rd3, %rd225;
	ld.local.u8 	%rs12299, [%rd226+16];
	setp.ne.s16 	%p102, %rs12299, 0;
	add.s32 	%r28706, %r28709, 1;
	@%p102 bra 	$L__BB1_82;
	and.b16  	%rs12300, %rs15387, 255;
	setp.eq.s16 	%p103, %rs12300, 0;
	@%p103 bra 	$L__BB1_86;
	mov.b32 	%r28707, 0;
$L__BB1_85:
	cvt.u64.u32 	%rd227, %r28709;
	add.s64 	%rd228, %rd3, %rd227;
	st.local.u8 	[%rd228+16], %rs15387;
	add.s32 	%r28709, %r28709, 1;
	add.s32 	%r448, %r28707, 1;
	cvt.u64.u32 	%rd229, %r28707;
	add.s64 	%rd230, %rd4, %rd229;
	ld.local.u8 	%rs15387, [%rd230+17];
	setp.ne.s16 	%p104, %rs15387, 0;
	mov.u32 	%r28707, %r448;
	@%p104 bra 	$L__BB1_85;
$L__BB1_86:
	cvt.u64.u32 	%rd231, %r28709;
	add.s64 	%rd232, %rd3, %rd231;
	mov.b16 	%rs12301, 0;
	st.local.u8 	[%rd232+16], %rs12301;
	add.s32 	%r28660, %r28660, %r442;
	st.local.u32 	[%rd3], %r28660;
	add.f64 	%fd78, %fd34, %fd78;
	st.local.f64 	[%rd3+8], %fd78;
	ld.local.v2.b32 	{%r27727, %r27728}, [%rd3+16];
	bfe.u32 	%r27729, %r27727, 0, 8;
	cvt.u16.u32 	%rs13073, %r27729;
	bfe.u32 	%r27730, %r27727, 8, 8;
	cvt.u16.u32 	%rs13072, %r27730;
	bfe.u32 	%r27731, %r27727, 16, 8;
	cvt.u16.u32 	%rs13071, %r27731;
	bfe.u32 	%r27732, %r27727, 24, 8;
	cvt.u16.u32 	%rs13070, %r27732;
	bfe.u32 	%r27733, %r27728, 0, 8;
	cvt.u16.u32 	%rs13069, %r27733;
	bfe.u32 	%r27734, %r27728, 8, 8;
	cvt.u16.u32 	%rs13068, %r27734;
	bfe.u32 	%r27735, %r27728, 16, 8;
	cvt.u16.u32 	%rs13067, %r27735;
	bfe.u32 	%r27736, %r27728, 24, 8;
	cvt.u16.u32 	%rs13066, %r27736;
	ld.local.v2.b32 	{%r27737, %r27738}, [%rd3+24];
	bfe.u32 	%r27739, %r27737, 0, 8;
	cvt.u16.u32 	%rs13065, %r27739;
	bfe.u32 	%r27740, %r27737, 8, 8;
	cvt.u16.u32 	%rs13064, %r27740;
	bfe.u32 	%r27741, %r27737, 16, 8;
	cvt.u16.u32 	%rs13063, %r27741;
	bfe.u32 	%r27742, %r27737, 24, 8;
	cvt.u16.u32 	%rs13062, %r27742;
	bfe.u32 	%r27743, %r27738, 0, 8;
	cvt.u16.u32 	%rs13061, %r27743;
	bfe.u32 	%r27744, %r27738, 8, 8;
	cvt.u16.u32 	%rs13060, %r27744;
	bfe.u32 	%r27745, %r27738, 16, 8;
	cvt.u16.u32 	%rs13059, %r27745;
	bfe.u32 	%r27746, %r27738, 24, 8;
	cvt.u16.u32 	%rs13058, %r27746;
	ld.local.v2.b32 	{%r27747, %r27748}, [%rd3+32];
	bfe.u32 	%r27749, %r27747, 0, 8;
	cvt.u16.u32 	%rs13057, %r27749;
	bfe.u32 	%r27750, %r27747, 8, 8;
	cvt.u16.u32 	%rs13056, %r27750;
	bfe.u32 	%r27751, %r27747, 16, 8;
	cvt.u16.u32 	%rs13055, %r27751;
	bfe.u32 	%r27752, %r27747, 24, 8;
	cvt.u16.u32 	%rs13054, %r27752;
	bfe.u32 	%r27753, %r27748, 0, 8;
	cvt.u16.u32 	%rs13053, %r27753;
	bfe.u32 	%r27754, %r27748, 8, 8;
	cvt.u16.u32 	%rs13052, %r27754;
	bfe.u32 	%r27755, %r27748, 16, 8;
	cvt.u16.u32 	%rs13051, %r27755;
	bfe.u32 	%r27756, %r27748, 24, 8;
	cvt.u16.u32 	%rs13050, %r27756;
	ld.local.v2.b32 	{%r27757, %r27758}, [%rd3+40];
	bfe.u32 	%r27759, %r27757, 0, 8;
	cvt.u16.u32 	%rs13049, %r27759;
	bfe.u32 	%r27760, %r27757, 8, 8;
	cvt.u16.u32 	%rs13048, %r27760;
	bfe.u32 	%r27761, %r27757, 16, 8;
	cvt.u16.u32 	%rs13047, %r27761;
	bfe.u32 	%r27762, %r27757, 24, 8;
	cvt.u16.u32 	%rs13046, %r27762;
	bfe.u32 	%r27763, %r27758, 0, 8;
	cvt.u16.u32 	%rs13045, %r27763;
	bfe.u32 	%r27764, %r27758, 8, 8;
	cvt.u16.u32 	%rs13044, %r27764;
	bfe.u32 	%r27765, %r27758, 16, 8;
	cvt.u16.u32 	%rs13043, %r27765;
	bfe.u32 	%r27766, %r27758, 24, 8;
	cvt.u16.u32 	%rs13042, %r27766;
	ld.local.v2.b32 	{%r27767, %r27768}, [%rd3+48];
	bfe.u32 	%r27769, %r27767, 0, 8;
	cvt.u16.u32 	%rs13041, %r27769;
	bfe.u32 	%r27770, %r27767, 8, 8;
	cvt.u16.u32 	%rs13040, %r27770;
	bfe.u32 	%r27771, %r27767, 16, 8;
	cvt.u16.u32 	%rs13039, %r27771;
	bfe.u32 	%r27772, %r27767, 24, 8;
	cvt.u16.u32 	%rs13038, %r27772;
	bfe.u32 	%r27773, %r27768, 0, 8;
	cvt.u16.u32 	%rs13037, %r27773;
	bfe.u32 	%r27774, %r27768, 8, 8;
	cvt.u16.u32 	%rs13036, %r27774;
	bfe.u32 	%r27775, %r27768, 16, 8;
	cvt.u16.u32 	%rs13035, %r27775;
	bfe.u32 	%r27776, %r27768, 24, 8;
	cvt.u16.u32 	%rs13034, %r27776;
	ld.local.v2.b32 	{%r27777, %r27778}, [%rd3+56];
	bfe.u32 	%r27779, %r27777, 0, 8;
	cvt.u16.u32 	%rs13033, %r27779;
	bfe.u32 	%r27780, %r27777, 8, 8;
	cvt.u16.u32 	%rs13032, %r27780;
	bfe.u32 	%r27781, %r27777, 16, 8;
	cvt.u16.u32 	%rs13031, %r27781;
	bfe.u32 	%r27782, %r27777, 24, 8;
	cvt.u16.u32 	%rs13030, %r27782;
	bfe.u32 	%r27783, %r27778, 0, 8;
	cvt.u16.u32 	%rs13029, %r27783;
	bfe.u32 	%r27784, %r27778, 8, 8;
	cvt.u16.u32 	%rs13028, %r27784;
	bfe.u32 	%r27785, %r27778, 16, 8;
	cvt.u16.u32 	%rs13027, %r27785;
	bfe.u32 	%r27786, %r27778, 24, 8;
	cvt.u16.u32 	%rs13026, %r27786;
	ld.local.v2.b32 	{%r27787, %r27788}, [%rd3+64];
	bfe.u32 	%r27789, %r27787, 0, 8;
	cvt.u16.u32 	%rs13025, %r27789;
	bfe.u32 	%r27790, %r27787, 8, 8;
	cvt.u16.u32 	%rs13024, %r27790;
	bfe.u32 	%r27791, %r27787, 16, 8;
	cvt.u16.u32 	%rs13023, %r27791;
	bfe.u32 	%r27792, %r27787, 24, 8;
	cvt.u16.u32 	%rs13022, %r27792;
	bfe.u32 	%r27793, %r27788, 0, 8;
	cvt.u16.u32 	%rs13021, %r27793;
	bfe.u32 	%r27794, %r27788, 8, 8;
	cvt.u16.u32 	%rs13020, %r27794;
	bfe.u32 	%r27795, %r27788, 16, 8;
	cvt.u16.u32 	%rs13019, %r27795;
	bfe.u32 	%r27796, %r27788, 24, 8;
	cvt.u16.u32 	%rs13018, %r27796;
	ld.local.v2.b32 	{%r27797, %r27798}, [%rd3+72];
	bfe.u32 	%r27799, %r27797, 0, 8;
	cvt.u16.u32 	%rs13017, %r27799;
	bfe.u32 	%r27800, %r27797, 8, 8;
	cvt.u16.u32 	%rs13016, %r27800;
	bfe.u32 	%r27801, %r27797, 16, 8;
	cvt.u16.u32 	%rs13015, %r27801;
	bfe.u32 	%r27802, %r27797, 24, 8;
	cvt.u16.u32 	%rs13014, %r27802;
	bfe.u32 	%r27803, %r27798, 0, 8;
	cvt.u16.u32 	%rs13013, %r27803;
	bfe.u32 	%r27804, %r27798, 8, 8;
	cvt.u16.u32 	%rs13012, %r27804;
	bfe.u32 	%r27805, %r27798, 16, 8;
	cvt.u16.u32 	%rs13011, %r27805;
	bfe.u32 	%r27806, %r27798, 24, 8;
	cvt.u16.u32 	%rs13010, %r27806;
	ld.local.v2.b32 	{%r27807, %r27808}, [%rd3+80];
	bfe.u32 	%r27809, %r27807, 0, 8;
	cvt.u16.u32 	%rs13009, %r27809;
	bfe.u32 	%r27810, %r27807, 8, 8;
	cvt.u16.u32 	%rs13008, %r27810;
	bfe.u32 	%r27811, %r27807, 16, 8;
	cvt.u16.u32 	%rs13007, %r27811;
	bfe.u32 	%r27812, %r27807, 24, 8;
	cvt.u16.u32 	%rs13006, %r27812;
	bfe.u32 	%r27813, %r27808, 0, 8;
	cvt.u16.u32 	%rs13005, %r27813;
	bfe.u32 	%r27814, %r27808, 8, 8;
	cvt.u16.u32 	%rs13004, %r27814;
	bfe.u32 	%r27815, %r27808, 16, 8;
	cvt.u16.u32 	%rs13003, %r27815;
	bfe.u32 	%r27816, %r27808, 24, 8;
	cvt.u16.u32 	%rs13002, %r27816;
	ld.local.v2.b32 	{%r27817, %r27818}, [%rd3+88];
	bfe.u32 	%r27819, %r27817, 0, 8;
	cvt.u16.u32 	%rs13001, %r27819;
	bfe.u32 	%r27820, %r27817, 8, 8;
	cvt.u16.u32 	%rs13000, %r27820;
	bfe.u32 	%r27821, %r27817, 16, 8;
	cvt.u16.u32 	%rs12999, %r27821;
	bfe.u32 	%r27822, %r27817, 24, 8;
	cvt.u16.u32 	%rs12998, %r27822;
	bfe.u32 	%r27823, %r27818, 0, 8;
	cvt.u16.u32 	%rs12997, %r27823;
	bfe.u32 	%r27824, %r27818, 8, 8;
	cvt.u16.u32 	%rs12996, %r27824;
	bfe.u32 	%r27825, %r27818, 16, 8;
	cvt.u16.u32 	%rs12995, %r27825;
	bfe.u32 	%r27826, %r27818, 24, 8;
	cvt.u16.u32 	%rs12994, %r27826;
	ld.local.v2.b32 	{%r27827, %r27828}, [%rd3+96];
	bfe.u32 	%r27829, %r27827, 0, 8;
	cvt.u16.u32 	%rs12993, %r27829;
	bfe.u32 	%r27830, %r27827, 8, 8;
	cvt.u16.u32 	%rs12992, %r27830;
	bfe.u32 	%r27831, %r27827, 16, 8;
	cvt.u16.u32 	%rs12991, %r27831;
	bfe.u32 	%r27832, %r27827, 24, 8;
	cvt.u16.u32 	%rs12990, %r27832;
	bfe.u32 	%r27833, %r27828, 0, 8;
	cvt.u16.u32 	%rs12989, %r27833;
	bfe.u32 	%r27834, %r27828, 8, 8;
	cvt.u16.u32 	%rs12988, %r27834;
	bfe.u32 	%r27835, %r27828, 16, 8;
	cvt.u16.u32 	%rs12987, %r27835;
	bfe.u32 	%r27836, %r27828, 24, 8;
	cvt.u16.u32 	%rs12986, %r27836;
	ld.local.v2.b32 	{%r27837, %r27838}, [%rd3+104];
	bfe.u32 	%r27839, %r27837, 0, 8;
	cvt.u16.u32 	%rs12985, %r27839;
	bfe.u32 	%r27840, %r27837, 8, 8;
	cvt.u16.u32 	%rs12984, %r27840;
	bfe.u32 	%r27841, %r27837, 16, 8;
	cvt.u16.u32 	%rs12983, %r27841;
	bfe.u32 	%r27842, %r27837, 24, 8;
	cvt.u16.u32 	%rs12982, %r27842;
	bfe.u32 	%r27843, %r27838, 0, 8;
	cvt.u16.u32 	%rs12981, %r27843;
	bfe.u32 	%r27844, %r27838, 8, 8;
	cvt.u16.u32 	%rs12980, %r27844;
	bfe.u32 	%r27845, %r27838, 16, 8;
	cvt.u16.u32 	%rs12979, %r27845;
	bfe.u32 	%r27846, %r27838, 24, 8;
	cvt.u16.u32 	%rs12978, %r27846;
	ld.local.v2.b32 	{%r27847, %r27848}, [%rd3+112];
	bfe.u32 	%r27849, %r27847, 0, 8;
	cvt.u16.u32 	%rs12977, %r27849;
	bfe.u32 	%r27850, %r27847, 8, 8;
	cvt.u16.u32 	%rs12976, %r27850;
	bfe.u32 	%r27851, %r27847, 16, 8;
	cvt.u16.u32 	%rs12975, %r27851;
	bfe.u32 	%r27852, %r27847, 24, 8;
	cvt.u16.u32 	%rs12974, %r27852;
	bfe.u32 	%r27853, %r27848, 0, 8;
	cvt.u16.u32 	%rs12973, %r27853;
	bfe.u32 	%r27854, %r27848, 8, 8;
	cvt.u16.u32 	%rs12972, %r27854;
	bfe.u32 	%r27855, %r27848, 16, 8;
	cvt.u16.u32 	%rs12971, %r27855;
	bfe.u32 	%r27856, %r27848, 24, 8;
	cvt.u16.u32 	%rs12970, %r27856;
	ld.local.v2.b32 	{%r27857, %r27858}, [%rd3+120];
	bfe.u32 	%r27859, %r27857, 0, 8;
	cvt.u16.u32 	%rs12969, %r27859;
	bfe.u32 	%r27860, %r27857, 8, 8;
	cvt.u16.u32 	%rs12968, %r27860;
	bfe.u32 	%r27861, %r27857, 16, 8;
	cvt.u16.u32 	%rs12967, %r27861;
	bfe.u32 	%r27862, %r27857, 24, 8;
	cvt.u16.u32 	%rs12966, %r27862;
	bfe.u32 	%r27863, %r27858, 0, 8;
	cvt.u16.u32 	%rs12965, %r27863;
	bfe.u32 	%r27864, %r27858, 8, 8;
	cvt.u16.u32 	%rs12964, %r27864;
	bfe.u32 	%r27865, %r27858, 16, 8;
	cvt.u16.u32 	%rs12963, %r27865;
	bfe.u32 	%r27866, %r27858, 24, 8;
	cvt.u16.u32 	%rs12962, %r27866;
	ld.local.v2.b32 	{%r27867, %r27868}, [%rd3+128];
	bfe.u32 	%r27869, %r27867, 0, 8;
	cvt.u16.u32 	%rs12961, %r27869;
	bfe.u32 	%r27870, %r27867, 8, 8;
	cvt.u16.u32 	%rs12960, %r27870;
	bfe.u32 	%r27871, %r27867, 16, 8;
	cvt.u16.u32 	%rs12959, %r27871;
	bfe.u32 	%r27872, %r27867, 24, 8;
	cvt.u16.u32 	%rs12958, %r27872;
	bfe.u32 	%r27873, %r27868, 0, 8;
	cvt.u16.u32 	%rs12957, %r27873;
	bfe.u32 	%r27874, %r27868, 8, 8;
	cvt.u16.u32 	%rs12956, %r27874;
	bfe.u32 	%r27875, %r27868, 16, 8;
	cvt.u16.u32 	%rs12955, %r27875;
	bfe.u32 	%r27876, %r27868, 24, 8;
	cvt.u16.u32 	%rs12954, %r27876;
	ld.local.v2.b32 	{%r27877, %r27878}, [%rd3+136];
	bfe.u32 	%r27879, %r27877, 0, 8;
	cvt.u16.u32 	%rs12953, %r27879;
	bfe.u32 	%r27880, %r27877, 8, 8;
	cvt.u16.u32 	%rs12952, %r27880;
	bfe.u32 	%r27881, %r27877, 16, 8;
	cvt.u16.u32 	%rs12951, %r27881;
	bfe.u32 	%r27882, %r27877, 24, 8;
	cvt.u16.u32 	%rs12950, %r27882;
	bfe.u32 	%r27883, %r27878, 0, 8;
	cvt.u16.u32 	%rs12949, %r27883;
	bfe.u32 	%r27884, %r27878, 8, 8;
	cvt.u16.u32 	%rs12948, %r27884;
	bfe.u32 	%r27885, %r27878, 16, 8;
	cvt.u16.u32 	%rs12947, %r27885;
	bfe.u32 	%r27886, %r27878, 24, 8;
	cvt.u16.u32 	%rs12946, %r27886;
	ld.local.v2.b32 	{%r27887, %r27888}, [%rd3+144];
	bfe.u32 	%r27889, %r27887, 0, 8;
	cvt.u16.u32 	%rs12945, %r27889;
	bfe.u32 	%r27890, %r27887, 8, 8;
	cvt.u16.u32 	%rs12944, %r27890;
	bfe.u32 	%r27891, %r27887, 16, 8;
	cvt.u16.u32 	%rs12943, %r27891;
	bfe.u32 	%r27892, %r27887, 24, 8;
	cvt.u16.u32 	%rs12942, %r27892;
	bfe.u32 	%r27893, %r27888, 0, 8;
	cvt.u16.u32 	%rs12941, %r27893;
	bfe.u32 	%r27894, %r27888, 8, 8;
	cvt.u16.u32 	%rs12940, %r27894;
	bfe.u32 	%r27895, %r27888, 16, 8;
	cvt.u16.u32 	%rs12939, %r27895;
	bfe.u32 	%r27896, %r27888, 24, 8;
	cvt.u16.u32 	%rs12938, %r27896;
	ld.local.v2.b32 	{%r27897, %r27898}, [%rd3+152];
	bfe.u32 	%r27899, %r27897, 0, 8;
	cvt.u16.u32 	%rs12937, %r27899;
	bfe.u32 	%r27900, %r27897, 8, 8;
	cvt.u16.u32 	%rs12936, %r27900;
	bfe.u32 	%r27901, %r27897, 16, 8;
	cvt.u16.u32 	%rs12935, %r27901;
	bfe.u32 	%r27902, %r27897, 24, 8;
	cvt.u16.u32 	%rs12934, %r27902;
	bfe.u32 	%r27903, %r27898, 0, 8;
	cvt.u16.u32 	%rs12933, %r27903;
	bfe.u32 	%r27904, %r27898, 8, 8;
	cvt.u16.u32 	%rs12932, %r27904;
	bfe.u32 	%r27905, %r27898, 16, 8;
	cvt.u16.u32 	%rs12931, %r27905;
	bfe.u32 	%r27906, %r27898, 24, 8;
	cvt.u16.u32 	%rs12930, %r27906;
	ld.local.v2.b32 	{%r27907, %r27908}, [%rd3+160];
	bfe.u32 	%r27909, %r27907, 0, 8;
	cvt.u16.u32 	%rs12929, %r27909;
	bfe.u32 	%r27910, %r27907, 8, 8;
	cvt.u16.u32 	%rs12928, %r27910;
	bfe.u32 	%r27911, %r27907, 16, 8;
	cvt.u16.u32 	%rs12927, %r27911;
	bfe.u32 	%r27912, %r27907, 24, 8;
	cvt.u16.u32 	%rs12926, %r27912;
	bfe.u32 	%r27913, %r27908, 0, 8;
	cvt.u16.u32 	%rs12925, %r27913;
	bfe.u32 	%r27914, %r27908, 8, 8;
	cvt.u16.u32 	%rs12924, %r27914;
	bfe.u32 	%r27915, %r27908, 16, 8;
	cvt.u16.u32 	%rs12923, %r27915;
	bfe.u32 	%r27916, %r27908, 24, 8;
	cvt.u16.u32 	%rs12922, %r27916;
	ld.local.v2.b32 	{%r27917, %r27918}, [%rd3+168];
	bfe.u32 	%r27919, %r27917, 0, 8;
	cvt.u16.u32 	%rs12921, %r27919;
	bfe.u32 	%r27920, %r27917, 8, 8;
	cvt.u16.u32 	%rs12920, %r27920;
	bfe.u32 	%r27921, %r27917, 16, 8;
	cvt.u16.u32 	%rs12919, %r27921;
	bfe.u32 	%r27922, %r27917, 24, 8;
	cvt.u16.u32 	%rs12918, %r27922;
	bfe.u32 	%r27923, %r27918, 0, 8;
	cvt.u16.u32 	%rs12917, %r27923;
	bfe.u32 	%r27924, %r27918, 8, 8;
	cvt.u16.u32 	%rs12916, %r27924;
	bfe.u32 	%r27925, %r27918, 16, 8;
	cvt.u16.u32 	%rs12915, %r27925;
	bfe.u32 	%r27926, %r27918, 24, 8;
	cvt.u16.u32 	%rs12914, %r27926;
	ld.local.v2.b32 	{%r27927, %r27928}, [%rd3+176];
	bfe.u32 	%r27929, %r27927, 0, 8;
	cvt.u16.u32 	%rs12913, %r27929;
	bfe.u32 	%r27930, %r27927, 8, 8;
	cvt.u16.u32 	%rs12912, %r27930;
	bfe.u32 	%r27931, %r27927, 16, 8;
	cvt.u16.u32 	%rs12911, %r27931;
	bfe.u32 	%r27932, %r27927, 24, 8;
	cvt.u16.u32 	%rs12910, %r27932;
	bfe.u32 	%r27933, %r27928, 0, 8;
	cvt.u16.u32 	%rs12909, %r27933;
	bfe.u32 	%r27934, %r27928, 8, 8;
	cvt.u16.u32 	%rs12908, %r27934;
	bfe.u32 	%r27935, %r27928, 16, 8;
	cvt.u16.u32 	%rs12907, %r27935;
	bfe.u32 	%r27936, %r27928, 24, 8;
	cvt.u16.u32 	%rs12906, %r27936;
	ld.local.v2.b32 	{%r27937, %r27938}, [%rd3+184];
	bfe.u32 	%r27939, %r27937, 0, 8;
	cvt.u16.u32 	%rs12905, %r27939;
	bfe.u32 	%r27940, %r27937, 8, 8;
	cvt.u16.u32 	%rs12904, %r27940;
	bfe.u32 	%r27941, %r27937, 16, 8;
	cvt.u16.u32 	%rs12903, %r27941;
	bfe.u32 	%r27942, %r27937, 24, 8;
	cvt.u16.u32 	%rs12902, %r27942;
	bfe.u32 	%r27943, %r27938, 0, 8;
	cvt.u16.u32 	%rs12901, %r27943;
	bfe.u32 	%r27944, %r27938, 8, 8;
	cvt.u16.u32 	%rs12900, %r27944;
	bfe.u32 	%r27945, %r27938, 16, 8;
	cvt.u16.u32 	%rs12899, %r27945;
	bfe.u32 	%r27946, %r27938, 24, 8;
	cvt.u16.u32 	%rs12898, %r27946;
	ld.local.v2.b32 	{%r27947, %r27948}, [%rd3+192];
	bfe.u32 	%r27949, %r27947, 0, 8;
	cvt.u16.u32 	%rs12897, %r27949;
	bfe.u32 	%r27950, %r27947, 8, 8;
	cvt.u16.u32 	%rs12896, %r27950;
	bfe.u32 	%r27951, %r27947, 16, 8;
	cvt.u16.u32 	%rs12895, %r27951;
	bfe.u32 	%r27952, %r27947, 24, 8;
	cvt.u16.u32 	%rs12894, %r27952;
	bfe.u32 	%r27953, %r27948, 0, 8;
	cvt.u16.u32 	%rs12893, %r27953;
	bfe.u32 	%r27954, %r27948, 8, 8;
	cvt.u16.u32 	%rs12892, %r27954;
	bfe.u32 	%r27955, %r27948, 16, 8;
	cvt.u16.u32 	%rs12891, %r27955;
	bfe.u32 	%r27956, %r27948, 24, 8;
	cvt.u16.u32 	%rs12890, %r27956;
	ld.local.v2.b32 	{%r27957, %r27958}, [%rd3+200];
	bfe.u32 	%r27959, %r27957, 0, 8;
	cvt.u16.u32 	%rs12889, %r27959;
	bfe.u32 	%r27960, %r27957, 8, 8;
	cvt.u16.u32 	%rs12888, %r27960;
	bfe.u32 	%r27961, %r27957, 16, 8;
	cvt.u16.u32 	%rs12887, %r27961;
	bfe.u32 	%r27962, %r27957, 24, 8;
	cvt.u16.u32 	%rs12886, %r27962;
	bfe.u32 	%r27963, %r27958, 0, 8;
	cvt.u16.u32 	%rs12885, %r27963;
	bfe.u32 	%r27964, %r27958, 8, 8;
	cvt.u16.u32 	%rs12884, %r27964;
	bfe.u32 	%r27965, %r27958, 16, 8;
	cvt.u16.u32 	%rs12883, %r27965;
	bfe.u32 	%r27966, %r27958, 24, 8;
	cvt.u16.u32 	%rs12882, %r27966;
	ld.local.v2.b32 	{%r27967, %r27968}, [%rd3+208];
	bfe.u32 	%r27969, %r27967, 0, 8;
	cvt.u16.u32 	%rs12881, %r27969;
	bfe.u32 	%r27970, %r27967, 8, 8;
	cvt.u16.u32 	%rs12880, %r27970;
	bfe.u32 	%r27971, %r27967, 16, 8;
	cvt.u16.u32 	%rs12879, %r27971;
	bfe.u32 	%r27972, %r27967, 24, 8;
	cvt.u16.u32 	%rs12878, %r27972;
	bfe.u32 	%r27973, %r27968, 0, 8;
	cvt.u16.u32 	%rs12877, %r27973;
	bfe.u32 	%r27974, %r27968, 8, 8;
	cvt.u16.u32 	%rs12876, %r27974;
	bfe.u32 	%r27975, %r27968, 16, 8;
	cvt.u16.u32 	%rs12875, %r27975;
	bfe.u32 	%r27976, %r27968, 24, 8;
	cvt.u16.u32 	%rs12874, %r27976;
	ld.local.v2.b32 	{%r27977, %r27978}, [%rd3+216];
	bfe.u32 	%r27979, %r27977, 0, 8;
	cvt.u16.u32 	%rs12873, %r27979;
	bfe.u32 	%r27980, %r27977, 8, 8;
	cvt.u16.u32 	%rs12872, %r27980;
	bfe.u32 	%r27981, %r27977, 16, 8;
	cvt.u16.u32 	%rs12871, %r27981;
	bfe.u32 	%r27982, %r27977, 24, 8;
	cvt.u16.u32 	%rs12870, %r27982;
	bfe.u32 	%r27983, %r27978, 0, 8;
	cvt.u16.u32 	%rs12869, %r27983;
	bfe.u32 	%r27984, %r27978, 8, 8;
	cvt.u16.u32 	%rs12868, %r27984;
	bfe.u32 	%r27985, %r27978, 16, 8;
	cvt.u16.u32 	%rs12867, %r27985;
	bfe.u32 	%r27986, %r27978, 24, 8;
	cvt.u16.u32 	%rs12866, %r27986;
	ld.local.v2.b32 	{%r27987, %r27988}, [%rd3+224];
	bfe.u32 	%r27989, %r27987, 0, 8;
	cvt.u16.u32 	%rs12865, %r27989;
	bfe.u32 	%r27990, %r27987, 8, 8;
	cvt.u16.u32 	%rs12864, %r27990;
	bfe.u32 	%r27991, %r27987, 16, 8;
	cvt.u16.u32 	%rs12863, %r27991;
	bfe.u32 	%r27992, %r27987, 24, 8;
	cvt.u16.u32 	%rs12862, %r27992;
	bfe.u32 	%r27993, %r27988, 0, 8;
	cvt.u16.u32 	%rs12861, %r27993;
	bfe.u32 	%r27994, %r27988, 8, 8;
	cvt.u16.u32 	%rs12860, %r27994;
	bfe.u32 	%r27995, %r27988, 16, 8;
	cvt.u16.u32 	%rs12859, %r27995;
	bfe.u32 	%r27996, %r27988, 24, 8;
	cvt.u16.u32 	%rs12858, %r27996;
	ld.local.v2.b32 	{%r27997, %r27998}, [%rd3+232];
	bfe.u32 	%r27999, %r27997, 0, 8;
	cvt.u16.u32 	%rs12857, %r27999;
	bfe.u32 	%r28000, %r27997, 8, 8;
	cvt.u16.u32 	%rs12856, %r28000;
	bfe.u32 	%r28001, %r27997, 16, 8;
	cvt.u16.u32 	%rs12855, %r28001;
	bfe.u32 	%r28002, %r27997, 24, 8;
	cvt.u16.u32 	%rs12854, %r28002;
	bfe.u32 	%r28003, %r27998, 0, 8;
	cvt.u16.u32 	%rs12853, %r28003;
	bfe.u32 	%r28004, %r27998, 8, 8;
	cvt.u16.u32 	%rs12852, %r28004;
	bfe.u32 	%r28005, %r27998, 16, 8;
	cvt.u16.u32 	%rs12851, %r28005;
	bfe.u32 	%r28006, %r27998, 24, 8;
	cvt.u16.u32 	%rs12850, %r28006;
	ld.local.v2.b32 	{%r28007, %r28008}, [%rd3+240];
	bfe.u32 	%r28009, %r28007, 0, 8;
	cvt.u16.u32 	%rs12849, %r28009;
	bfe.u32 	%r28010, %r28007, 8, 8;
	cvt.u16.u32 	%rs12848, %r28010;
	bfe.u32 	%r28011, %r28007, 16, 8;
	cvt.u16.u32 	%rs12847, %r28011;
	bfe.u32 	%r28012, %r28007, 24, 8;
	cvt.u16.u32 	%rs12846, %r28012;
	bfe.u32 	%r28013, %r28008, 0, 8;
	cvt.u16.u32 	%rs12845, %r28013;
	bfe.u32 	%r28014, %r28008, 8, 8;
	cvt.u16.u32 	%rs12844, %r28014;
	bfe.u32 	%r28015, %r28008, 16, 8;
	cvt.u16.u32 	%rs12843, %r28015;
	bfe.u32 	%r28016, %r28008, 24, 8;
	cvt.u16.u32 	%rs12842, %r28016;
	ld.local.v2.b32 	{%r28017, %r28018}, [%rd3+248];
	bfe.u32 	%r28019, %r28017, 0, 8;
	cvt.u16.u32 	%rs12841, %r28019;
	bfe.u32 	%r28020, %r28017, 8, 8;
	cvt.u16.u32 	%rs12840, %r28020;
	bfe.u32 	%r28021, %r28017, 16, 8;
	cvt.u16.u32 	%rs12839, %r28021;
	bfe.u32 	%r28022, %r28017, 24, 8;
	cvt.u16.u32 	%rs12838, %r28022;
	bfe.u32 	%r28023, %r28018, 0, 8;
	cvt.u16.u32 	%rs12837, %r28023;
	bfe.u32 	%r28024, %r28018, 8, 8;
	cvt.u16.u32 	%rs12836, %r28024;
	bfe.u32 	%r28025, %r28018, 16, 8;
	cvt.u16.u32 	%rs12835, %r28025;
	bfe.u32 	%r28026, %r28018, 24, 8;
	cvt.u16.u32 	%rs12834, %r28026;
	ld.local.v2.b32 	{%r28027, %r28028}, [%rd3+256];
	bfe.u32 	%r28029, %r28027, 0, 8;
	cvt.u16.u32 	%rs12833, %r28029;
	bfe.u32 	%r28030, %r28027, 8, 8;
	cvt.u16.u32 	%rs12832, %r28030;
	bfe.u32 	%r28031, %r28027, 16, 8;
	cvt.u16.u32 	%rs12831, %r28031;
	bfe.u32 	%r28032, %r28027, 24, 8;
	cvt.u16.u32 	%rs12830, %r28032;
	bfe.u32 	%r28033, %r28028, 0, 8;
	cvt.u16.u32 	%rs12829, %r28033;
	bfe.u32 	%r28034, %r28028, 8, 8;
	cvt.u16.u32 	%rs12828, %r28034;
	bfe.u32 	%r28035, %r28028, 16, 8;
	cvt.u16.u32 	%rs12827, %r28035;
	bfe.u32 	%r28036, %r28028, 24, 8;
	cvt.u16.u32 	%rs12826, %r28036;
	ld.local.v2.b32 	{%r28037, %r28038}, [%rd3+264];
	bfe.u32 	%r28039, %r28037, 0, 8;
	cvt.u16.u32 	%rs12825, %r28039;
	bfe.u32 	%r28040, %r28037, 8, 8;
	cvt.u16.u32 	%rs12824, %r28040;
	bfe.u32 	%r28041, %r28037, 16, 8;
	cvt.u16.u32 	%rs12823, %r28041;
	bfe.u32 	%r28042, %r28037, 24, 8;
	cvt.u16.u32 	%rs12822, %r28042;
	bfe.u32 	%r28043, %r28038, 0, 8;
	cvt.u16.u32 	%rs12821, %r28043;
	bfe.u32 	%r28044, %r28038, 8, 8;
	cvt.u16.u32 	%rs12820, %r28044;
	bfe.u32 	%r28045, %r28038, 16, 8;
	cvt.u16.u32 	%rs12819, %r28045;
	bfe.u32 	%r28046, %r28038, 24, 8;
	cvt.u16.u32 	%rs12818, %r28046;
	bra.uni 	$L__BB1_169;
$L__BB1_87:
	ld.param.u32 	%r28632, [_ZN3cub18CUB_300001_SM_10006detail6reduce28DeviceReduceSingleTileKernelINS2_10policy_hubI4Itemj13Addition_funcE10Policy1000EN6thrust24THRUST_300001_SM_1000_NS6detail15normal_iteratorINSA_10device_ptrIS5_EEEEPS5_jS6_S5_S5_N4cuda3std3__410__identityEEEvT0_T1_T2_T3_T4_T6__param_2];
	mov.u32 	%r919, %tid.x;
	mul.wide.u32 	%rd17, %r919, 272;
	add.s64 	%rd18, %rd10, %rd17;
	ld.global.v2.b32 	{%r920, %r921}, [%rd18+264];
	bfe.u32 	%r922, %r920, 0, 8;
	cvt.u16.u32 	%rs12825, %r922;
	bfe.u32 	%r923, %r920, 8, 8;
	cvt.u16.u32 	%rs12824, %r923;
	bfe.u32 	%r924, %r920, 16, 8;
	cvt.u16.u32 	%rs12823, %r924;
	bfe.u32 	%r925, %r920, 24, 8;
	cvt.u16.u32 	%rs12822, %r925;
	bfe.u32 	%r926, %r921, 0, 8;
	cvt.u16.u32 	%rs12821, %r926;
	bfe.u32 	%r927, %r921, 8, 8;
	cvt.u16.u32 	%rs12820, %r927;
	bfe.u32 	%r928, %r921, 16, 8;
	cvt.u16.u32 	%rs12819, %r928;
	bfe.u32 	%r929, %r921, 24, 8;
	cvt.u16.u32 	%rs12818, %r929;
	ld.global.v2.b32 	{%r930, %r931}, [%rd18+256];
	bfe.u32 	%r932, %r930, 0, 8;
	cvt.u16.u32 	%rs12833, %r932;
	bfe.u32 	%r933, %r930, 8, 8;
	cvt.u16.u32 	%rs12832, %r933;
	bfe.u32 	%r934, %r930, 16, 8;
	cvt.u16.u32 	%rs12831, %r934;
	bfe.u32 	%r935, %r930, 24, 8;
	cvt.u16.u32 	%rs12830, %r935;
	bfe.u32 	%r936, %r931, 0, 8;
	cvt.u16.u32 	%rs12829, %r936;
	bfe.u32 	%r937, %r931, 8, 8;
	cvt.u16.u32 	%rs12828, %r937;
	bfe.u32 	%r938, %r931, 16, 8;
	cvt.u16.u32 	%rs12827, %r938;
	bfe.u32 	%r939, %r931, 24, 8;
	cvt.u16.u32 	%rs12826, %r939;
	ld.global.v2.b32 	{%r940, %r941}, [%rd18+248];
	bfe.u32 	%r942, %r940, 0, 8;
	cvt.u16.u32 	%rs12841, %r942;
	bfe.u32 	%r943, %r940, 8, 8;
	cvt.u16.u32 	%rs12840, %r943;
	bfe.u32 	%r944, %r940, 16, 8;
	cvt.u16.u32 	%rs12839, %r944;
	bfe.u32 	%r945, %r940, 24, 8;
	cvt.u16.u32 	%rs12838, %r945;
	bfe.u32 	%r946, %r941, 0, 8;
	cvt.u16.u32 	%rs12837, %r946;
	bfe.u32 	%r947, %r941, 8, 8;
	cvt.u16.u32 	%rs12836, %r947;
	bfe.u32 	%r948, %r941, 16, 8;
	cvt.u16.u32 	%rs12835, %r948;
	bfe.u32 	%r949, %r941, 24, 8;
	cvt.u16.u32 	%rs12834, %r949;
	ld.global.v2.b32 	{%r950, %r951}, [%rd18+240];
	bfe.u32 	%r952, %r950, 0, 8;
	cvt.u16.u32 	%rs12849, %r952;
	bfe.u32 	%r953, %r950, 8, 8;
	cvt.u16.u32 	%rs12848, %r953;
	bfe.u32 	%r954, %r950, 16, 8;
	cvt.u16.u32 	%rs12847, %r954;
	bfe.u32 	%r955, %r950, 24, 8;
	cvt.u16.u32 	%rs12846, %r955;
	bfe.u32 	%r956, %r951, 0, 8;
	cvt.u16.u32 	%rs12845, %r956;
	bfe.u32 	%r957, %r951, 8, 8;
	cvt.u16.u32 	%rs12844, %r957;
	bfe.u32 	%r958, %r951, 16, 8;
	cvt.u16.u32 	%rs12843, %r958;
	bfe.u32 	%r959, %r951, 24, 8;
	cvt.u16.u32 	%rs12842, %r959;
	ld.global.v2.b32 	{%r960, %r961}, [%rd18+232];
	bfe.u32 	%r962, %r960, 0, 8;
	cvt.u16.u32 	%rs12857, %r962;
	bfe.u32 	%r963, %r960, 8, 8;
	cvt.u16.u32 	%rs12856, %r963;
	bfe.u32 	%r964, %r960, 16, 8;
	cvt.u16.u32 	%rs12855, %r964;
	bfe.u32 	%r965, %r960, 24, 8;
	cvt.u16.u32 	%rs12854, %r965;
	bfe.u32 	%r966, %r961, 0, 8;
	cvt.u16.u32 	%rs12853, %r966;
	bfe.u32 	%r967, %r961, 8, 8;
	cvt.u16.u32 	%rs12852, %r967;
	bfe.u32 	%r968, %r961, 16, 8;
	cvt.u16.u32 	%rs12851, %r968;
	bfe.u32 	%r969, %r961, 24, 8;
	cvt.u16.u32 	%rs12850, %r969;
	ld.global.v2.b32 	{%r970, %r971}, [%rd18+224];
	bfe.u32 	%r972, %r970, 0, 8;
	cvt.u16.u32 	%rs12865, %r972;
	bfe.u32 	%r973, %r970, 8, 8;
	cvt.u16.u32 	%rs12864, %r973;
	bfe.u32 	%r974, %r970, 16, 8;
	cvt.u16.u32 	%rs12863, %r974;
	bfe.u32 	%r975, %r970, 24, 8;
	cvt.u16.u32 	%rs12862, %r975;
	bfe.u32 	%r976, %r971, 0, 8;
	cvt.u16.u32 	%rs12861, %r976;
	bfe.u32 	%r977, %r971, 8, 8;
	cvt.u16.u32 	%rs12860, %r977;
	bfe.u32 	%r978, %r971, 16, 8;
	cvt.u16.u32 	%rs12859, %r978;
	bfe.u32 	%r979, %r971, 24, 8;
	cvt.u16.u32 	%rs12858, %r979;
	ld.global.v2.b32 	{%r980, %r981}, [%rd18+216];
	bfe.u32 	%r982, %r980, 0, 8;
	cvt.u16.u32 	%rs12873, %r982;
	bfe.u32 	%r983, %r980, 8, 8;
	cvt.u16.u32 	%rs12872, %r983;
	bfe.u32 	%r984, %r980, 16, 8;
	cvt.u16.u32 	%rs12871, %r984;
	bfe.u32 	%r985, %r980, 24, 8;
	cvt.u16.u32 	%rs12870, %r985;
	bfe.u32 	%r986, %r981, 0, 8;
	cvt.u16.u32 	%rs12869, %r986;
	bfe.u32 	%r987, %r981, 8, 8;
	cvt.u16.u32 	%rs12868, %r987;
	bfe.u32 	%r988, %r981, 16, 8;
	cvt.u16.u32 	%rs12867, %r988;
	bfe.u32 	%r989, %r981, 24, 8;
	cvt.u16.u32 	%rs12866, %r989;
	ld.global.v2.b32 	{%r990, %r991}, [%rd18+208];
	bfe.u32 	%r992, %r990, 0, 8;
	cvt.u16.u32 	%rs12881, %r992;
	bfe.u32 	%r993, %r990, 8, 8;
	cvt.u16.u32 	%rs12880, %r993;
	bfe.u32 	%r994, %r990, 16, 8;
	cvt.u16.u32 	%rs12879, %r994;
	bfe.u32 	%r995, %r990, 24, 8;
	cvt.u16.u32 	%rs12878, %r995;
	bfe.u32 	%r996, %r991, 0, 8;
	cvt.u16.u32 	%rs12877, %r996;
	bfe.u32 	%r997, %r991, 8, 8;
	cvt.u16.u32 	%rs12876, %r997;
	bfe.u32 	%r998, %r991, 16, 8;
	cvt.u16.u32 	%rs12875, %r998;
	bfe.u32 	%r999, %r991, 24, 8;
	cvt.u16.u32 	%rs12874, %r999;
	ld.global.v2.b32 	{%r1000, %r1001}, [%rd18+200];
	bfe.u32 	%r1002, %r1000, 0, 8;
	cvt.u16.u32 	%rs12889, %r1002;
	bfe.u32 	%r1003, %r1000, 8, 8;
	cvt.u16.u32 	%rs12888, %r1003;
	bfe.u32 	%r1004, %r1000, 16, 8;
	cvt.u16.u32 	%rs12887, %r1004;
	bfe.u32 	%r1005, %r1000, 24, 8;
	cvt.u16.u32 	%rs12886, %r1005;
	bfe.u32 	%r1006, %r1001, 0, 8;
	cvt.u16.u32 	%rs12885, %r1006;
	bfe.u32 	%r1007, %r1001, 8, 8;
	cvt.u16.u32 	%rs12884, %r1007;
	bfe.u32 	%r1008, %r1001, 16, 8;
	cvt.u16.u32 	%rs12883, %r1008;
	bfe.u32 	%r1009, %r1001, 24, 8;
	cvt.u16.u32 	%rs12882, %r1009;
	ld.global.v2.b32 	{%r1010, %r1011}, [%rd18+192];
	bfe.u32 	%r1012, %r1010, 0, 8;
	cvt.u16.u32 	%rs12897, %r1012;
	bfe.u32 	%r1013, %r1010, 8, 8;
	cvt.u16.u32 	%rs12896, %r1013;
	bfe.u32 	%r1014, %r1010, 16, 8;
	cvt.u16.u32 	%rs12895, %r1014;
	bfe.u32 	%r1015, %r1010, 24, 8;
	cvt.u16.u32 	%rs12894, %r1015;
	bfe.u32 	%r1016, %r1011, 0, 8;
	cvt.u16.u32 	%rs12893, %r1016;
	bfe.u32 	%r1017, %r1011, 8, 8;
	cvt.u16.u32 	%rs12892, %r1017;
	bfe.u32 	%r1018, %r1011, 16, 8;
	cvt.u16.u32 	%rs12891, %r1018;
	bfe.u32 	%r1019, %r1011, 24, 8;
	cvt.u16.u32 	%rs12890, %r1019;
	ld.global.v2.b32 	{%r1020, %r1021}, [%rd18+184];
	bfe.u32 	%r1022, %r1020, 0, 8;
	cvt.u16.u32 	%rs12905, %r1022;
	bfe.u32 	%r1023, %r1020, 8, 8;
	cvt.u16.u32 	%rs12904, %r1023;
	bfe.u32 	%r1024, %r1020, 16, 8;
	cvt.u16.u32 	%rs12903, %r1024;
	bfe.u32 	%r1025, %r1020, 24, 8;
	cvt.u16.u32 	%rs12902, %r1025;
	bfe.u32 	%r1026, %r1021, 0, 8;
	cvt.u16.u32 	%rs12901, %r1026;
	bfe.u32 	%r1027, %r1021, 8, 8;
	cvt.u16.u32 	%rs12900, %r1027;
	bfe.u32 	%r1028, %r1021, 16, 8;
	cvt.u16.u32 	%rs12899, %r1028;
	bfe.u32 	%r1029, %r1021, 24, 8;
	cvt.u16.u32 	%rs12898, %r1029;
	ld.global.v2.b32 	{%r1030, %r1031}, [%rd18+176];
	bfe.u32 	%r1032, %r1030, 0, 8;
	cvt.u16.u32 	%rs12913, %r1032;
	bfe.u32 	%r1033, %r1030, 8, 8;
	cvt.u16.u32 	%rs12912, %r1033;
	bfe.u32 	%r1034, %r1030, 16, 8;
	cvt.u16.u32 	%rs12911, %r1034;
	bfe.u32 	%r1035, %r1030, 24, 8;
	cvt.u16.u32 	%rs12910, %r1035;
	bfe.u32 	%r1036, %r1031, 0, 8;
	cvt.u16.u32 	%rs12909, %r1036;
	bfe.u32 	%r1037, %r1031, 8, 8;
	cvt.u16.u32 	%rs12908, %r1037;
	bfe.u32 	%r1038, %r1031, 16, 8;
	cvt.u16.u32 	%rs12907, %r1038;
	bfe.u32 	%r1039, %r1031, 24, 8;
	cvt.u16.u32 	%rs12906, %r1039;
	ld.global.v2.b32 	{%r1040, %r1041}, [%rd18+168];
	bfe.u32 	%r1042, %r1040, 0, 8;
	cvt.u16.u32 	%rs12921, %r1042;
	bfe.u32 	%r1043, %r1040, 8, 8;
	cvt.u16.u32 	%rs12920, %r1043;
	bfe.u32 	%r1044, %r1040, 16, 8;
	cvt.u16.u32 	%rs12919, %r1044;
	bfe.u32 	%r1045, %r1040, 24, 8;
	cvt.u16.u32 	%rs12918, %r1045;
	bfe.u32 	%r1046, %r1041, 0, 8;
	cvt.u16.u32 	%rs12917, %r1046;
	bfe.u32 	%r1047, %r1041, 8, 8;
	cvt.u16.u32 	%rs12916, %r1047;
	bfe.u32 	%r1048, %r1041, 16, 8;
	cvt.u16.u32 	%rs12915, %r1048;
	bfe.u32 	%r1049, %r1041, 24, 8;
	cvt.u16.u32 	%rs12914, %r1049;
	ld.global.v2.b32 	{%r1050, %r1051}, [%rd18+160];
	bfe.u32 	%r1052, %r1050, 0, 8;
	cvt.u16.u32 	%rs12929, %r1052;
	bfe.u32 	%r1053, %r1050, 8, 8;
	cvt.u16.u32 	%rs12928, %r1053;
	bfe.u32 	%r1054, %r1050, 16, 8;
	cvt.u16.u32 	%rs12927, %r1054;
	bfe.u32 	%r1055, %r1050, 24, 8;
	cvt.u16.u32 	%rs12926, %r1055;
	bfe.u32 	%r1056, %r1051, 0, 8;
	cvt.u16.u32 	%rs12925, %r1056;
	bfe.u32 	%r1057, %r1051, 8, 8;
	cvt.u16.u32 	%rs12924, %r1057;
	bfe.u32 	%r1058, %r1051, 16, 8;
	cvt.u16.u32 	%rs12923, %r1058;
	bfe.u32 	%r1059, %r1051, 24, 8;
	cvt.u16.u32 	%rs12922, %r1059;
	ld.global.v2.b32 	{%r1060, %r1061}, [%rd18+152];
	bfe.u32 	%r1062, %r1060, 0, 8;
	cvt.u16.u32 	%rs12937, %r1062;
	bfe.u32 	%r1063, %r1060, 8, 8;
	cvt.u16.u32 	%rs12936, %r1063;
	bfe.u32 	%r1064, %r1060, 16, 8;
	cvt.u16.u32 	%rs12935, %r1064;
	bfe.u32 	%r1065, %r1060, 24, 8;
	cvt.u16.u32 	%rs12934, %r1065;
	bfe.u32 	%r1066, %r1061, 0, 8;
	cvt.u16.u32 	%rs12933, %r1066;
	bfe.u32 	%r1067, %r1061, 8, 8;
	cvt.u16.u32 	%rs12932, %r1067;
	bfe.u32 	%r1068, %r1061, 16, 8;
	cvt.u16.u32 	%rs12931, %r1068;
	bfe.u32 	%r1069, %r1061, 24, 8;
	cvt.u16.u32 	%rs12930, %r1069;
	ld.global.v2.b32 	{%r1070, %r1071}, [%rd18+144];
	bfe.u32 	%r1072, %r1070, 0, 8;
	cvt.u16.u32 	%rs12945, %r1072;
	bfe.u32 	%r1073, %r1070, 8, 8;
	cvt.u16.u32 	%rs12944, %r1073;
	bfe.u32 	%r1074, %r1070, 16, 8;
	cvt.u16.u32 	%rs12943, %r1074;
	bfe.u32 	%r1075, %r1070, 24, 8;
	cvt.u16.u32 	%rs12942, %r1075;
	bfe.u32 	%r1076, %r1071, 0, 8;
	cvt.u16.u32 	%rs12941, %r1076;
	bfe.u32 	%r1077, %r1071, 8, 8;
	cvt.u16.u32 	%rs12940, %r1077;
	bfe.u32 	%r1078, %r1071, 16, 8;
	cvt.u16.u32 	%rs12939, %r1078;
	bfe.u32 	%r1079, %r1071, 24, 8;
	cvt.u16.u32 	%rs12938, %r1079;
	ld.global.v2.b32 	{%r1080, %r1081}, [%rd18+136];
	bfe.u32 	%r1082, %r1080, 0, 8;
	cvt.u16.u32 	%rs12953, %r1082;
	bfe.u32 	%r1083, %r1080, 8, 8;
	cvt.u16.u32 	%rs12952, %r1083;
	bfe.u32 	%r1084, %r1080, 16, 8;
	cvt.u16.u32 	%rs12951, %r1084;
	bfe.u32 	%r1085, %r1080, 24, 8;
	cvt.u16.u32 	%rs12950, %r1085;
	bfe.u32 	%r1086, %r1081, 0, 8;
	cvt.u16.u32 	%rs12949, %r1086;
	bfe.u32 	%r1087, %r1081, 8, 8;
	cvt.u16.u32 	%rs12948, %r1087;
	bfe.u32 	%r1088, %r1081, 16, 8;
	cvt.u16.u32 	%rs12947, %r1088;
	bfe.u32 	%r1089, %r1081, 24, 8;
	cvt.u16.u32 	%rs12946, %r1089;
	ld.global.v2.b32 	{%r1090, %r1091}, [%rd18+128];
	bfe.u32 	%r1092, %r1090, 0, 8;
	cvt.u16.u32 	%rs12961, %r1092;
	bfe.u32 	%r1093, %r1090, 8, 8;
	cvt.u16.u32 	%rs12960, %r1093;
	bfe.u32 	%r1094, %r1090, 16, 8;
	cvt.u16.u32 	%rs12959, %r1094;
	bfe.u32 	%r1095, %r1090, 24, 8;
	cvt.u16.u32 	%rs12958, %r1095;
	bfe.u32 	%r1096, %r1091, 0, 8;
	cvt.u16.u32 	%rs12957, %r1096;
	bfe.u32 	%r1097, %r1091, 8, 8;
	cvt.u16.u32 	%rs12956, %r1097;
	bfe.u32 	%r1098, %r1091, 16, 8;
	cvt.u16.u32 	%rs12955, %r1098;
	bfe.u32 	%r1099, %r1091, 24, 8;
	cvt.u16.u32 	%rs12954, %r1099;
	ld.global.v2.b32 	{%r1100, %r1101}, [%rd18+120];
	bfe.u32 	%r1102, %r1100, 0, 8;
	cvt.u16.u32 	%rs12969, %r1102;
	bfe.u32 	%r1103, %r1100, 8, 8;
	cvt.u16.u32 	%rs12968, %r1103;
	bfe.u32 	%r1104, %r1100, 16, 8;
	cvt.u16.u32 	%rs12967, %r1104;
	bfe.u32 	%r1105, %r1100, 24, 8;
	cvt.u16.u32 	%rs12966, %r1105;
	bfe.u32 	%r1106, %r1101, 0, 8;
	cvt.u16.u32 	%rs12965, %r1106;
	bfe.u32 	%r1107, %r1101, 8, 8;
	cvt.u16.u32 	%rs12964, %r1107;
	bfe.u32 	%r1108, %r1101, 16, 8;
	cvt.u16.u32 	%rs12963, %r1108;
	bfe.u32 	%r1109, %r1101, 24, 8;
	cvt.u16.u32 	%rs12962, %r1109;
	ld.global.v2.b32 	{%r1110, %r1111}, [%rd18+112];
	bfe.u32 	%r1112, %r1110, 0, 8;
	cvt.u16.u32 	%rs12977, %r1112;
	bfe.u32 	%r1113, %r1110, 8, 8;
	cvt.u16.u32 	%rs12976, %r1113;
	bfe.u32 	%r1114, %r1110, 16, 8;
	cvt.u16.u32 	%rs12975, %r1114;
	bfe.u32 	%r1115, %r1110, 24, 8;
	cvt.u16.u32 	%rs12974, %r1115;
	bfe.u32 	%r1116, %r1111, 0, 8;
	cvt.u16.u32 	%rs12973, %r1116;
	bfe.u32 	%r1117, %r1111, 8, 8;
	cvt.u16.u32 	%rs12972, %r1117;
	bfe.u32 	%r1118, %r1111, 16, 8;
	cvt.u16.u32 	%rs12971, %r1118;
	bfe.u32 	%r1119, %r1111, 24, 8;
	cvt.u16.u32 	%rs12970, %r1119;
	ld.global.v2.b32 	{%r1120, %r1121}, [%rd18+104];
	bfe.u32 	%r1122, %r1120, 0, 8;
	cvt.u16.u32 	%rs12985, %r1122;
	bfe.u32 	%r1123, %r1120, 8, 8;
	cvt.u16.u32 	%rs12984, %r1123;
	bfe.u32 	%r1124, %r1120, 16, 8;
	cvt.u16.u32 	%rs12983, %r1124;
	bfe.u32 	%r1125, %r1120, 24, 8;
	cvt.u16.u32 	%rs12982, %r1125;
	bfe.u32 	%r1126, %r1121, 0, 8;
	cvt.u16.u32 	%rs12981, %r1126;
	bfe.u32 	%r1127, %r1121, 8, 8;
	cvt.u16.u32 	%rs12980, %r1127;
	bfe.u32 	%r1128, %r1121, 16, 8;
	cvt.u16.u32 	%rs12979, %r1128;
	bfe.u32 	%r1129, %r1121, 24, 8;
	cvt.u16.u32 	%rs12978, %r1129;
	ld.global.v2.b32 	{%r1130, %r1131}, [%rd18+96];
	bfe.u32 	%r1132, %r1130, 0, 8;
	cvt.u16.u32 	%rs12993, %r1132;
	bfe.u32 	%r1133, %r1130, 8, 8;
	cvt.u16.u32 	%rs12992, %r1133;
	bfe.u32 	%r1134, %r1130, 16, 8;
	cvt.u16.u32 	%rs12991, %r1134;
	bfe.u32 	%r1135, %r1130, 24, 8;
	cvt.u16.u32 	%rs12990, %r1135;
	bfe.u32 	%r1136, %r1131, 0, 8;
	cvt.u16.u32 	%rs12989, %r1136;
	bfe.u32 	%r1137, %r1131, 8, 8;
	cvt.u16.u32 	%rs12988, %r1137;
	bfe.u32 	%r1138, %r1131, 16, 8;
	cvt.u16.u32 	%rs12987, %r1138;
	bfe.u32 	%r1139, %r1131, 24, 8;
	cvt.u16.u32 	%rs12986, %r1139;
	ld.global.v2.b32 	{%r1140, %r1141}, [%rd18+88];
	bfe.u32 	%r1142, %r1140, 0, 8;
	cvt.u16.u32 	%rs13001, %r1142;
	bfe.u32 	%r1143, %r1140, 8, 8;
	cvt.u16.u32 	%rs13000, %r1143;
	bfe.u32 	%r1144, %r1140, 16, 8;
	cvt.u16.u32 	%rs12999, %r1144;
	bfe.u32 	%r1145, %r1140, 24, 8;
	cvt.u16.u32 	%rs12998, %r1145;
	bfe.u32 	%r1146, %r1141, 0, 8;
	cvt.u16.u32 	%rs12997, %r1146;
	bfe.u32 	%r1147, %r1141, 8, 8;
	cvt.u16.u32 	%rs12996, %r1147;
	bfe.u32 	%r1148, %r1141, 16, 8;
	cvt.u16.u32 	%rs12995, %r1148;
	bfe.u32 	%r1149, %r1141, 24, 8;
	cvt.u16.u32 	%rs12994, %r1149;
	ld.global.v2.b32 	{%r1150, %r1151}, [%rd18+80];
	bfe.u32 	%r1152, %r1150, 0, 8;
	cvt.u16.u32 	%rs13009, %r1152;
	bfe.u32 	%r1153, %r1150, 8, 8;
	cvt.u16.u32 	%rs13008, %r1153;
	bfe.u32 	%r1154, %r1150, 16, 8;
	cvt.u16.u32 	%rs13007, %r1154;
	bfe.u32 	%r1155, %r1150, 24, 8;
	cvt.u16.u32 	%rs13006, %r1155;
	bfe.u32 	%r1156, %r1151, 0, 8;
	cvt.u16.u32 	%rs13005, %r1156;
	bfe.u32 	%r1157, %r1151, 8, 8;
	cvt.u16.u32 	%rs13004, %r1157;
	bfe.u32 	%r1158, %r1151, 16, 8;
	cvt.u16.u32 	%rs13003, %r1158;
	bfe.u32 	%r1159, %r1151, 24, 8;
	cvt.u16.u32 	%rs13002, %r1159;
	ld.global.v2.b32 	{%r1160, %r1161}, [%rd18+72];
	bfe.u32 	%r1162, %r1160, 0, 8;
	cvt.u16.u32 	%rs13017, %r1162;
	bfe.u32 	%r1163, %r1160, 8, 8;
	cvt.u16.u32 	%rs13016, %r1163;
	bfe.u32 	%r1164, %r1160, 16, 8;
	cvt.u16.u32 	%rs13015, %r1164;
	bfe.u32 	%r1165, %r1160, 24, 8;
	cvt.u16.u32 	%rs13014, %r1165;
	bfe.u32 	%r1166, %r1161, 0, 8;
	cvt.u16.u32 	%rs13013, %r1166;
	bfe.u32 	%r1167, %r1161, 8, 8;
	cvt.u16.u32 	%rs13012, %r1167;
	bfe.u32 	%r1168, %r1161, 16, 8;
	cvt.u16.u32 	%rs13011, %r1168;
	bfe.u32 	%r1169, %r1161, 24, 8;
	cvt.u16.u32 	%rs13010, %r1169;
	ld.global.v2.b32 	{%r1170, %r1171}, [%rd18+64];
	bfe.u32 	%r1172, %r1170, 0, 8;
	cvt.u16.u32 	%rs13025, %r1172;
	bfe.u32 	%r1173, %r1170, 8, 8;
	cvt.u16.u32 	%rs13024, %r1173;
	bfe.u32 	%r1174, %r1170, 16, 8;
	cvt.u16.u32 	%rs13023, %r1174;
	bfe.u32 	%r1175, %r1170, 24, 8;
	cvt.u16.u32 	%rs13022, %r1175;
	bfe.u32 	%r1176, %r1171, 0, 8;
	cvt.u16.u32 	%rs13021, %r1176;
	bfe.u32 	%r1177, %r1171, 8, 8;
	cvt.u16.u32 	%rs13020, %r1177;
	bfe.u32 	%r1178, %r1171, 16, 8;
	cvt.u16.u32 	%rs13019, %r1178;
	bfe.u32 	%r1179, %r1171, 24, 8;
	cvt.u16.u32 	%rs13018, %r1179;
	ld.global.v2.b32 	{%r1180, %r1181}, [%rd18+56];
	bfe.u32 	%r1182, %r1180, 0, 8;
	cvt.u16.u32 	%rs13033, %r1182;
	bfe.u32 	%r1183, %r1180, 8, 8;
	cvt.u16.u32 	%rs13032, %r1183;
	bfe.u32 	%r1184, %r1180, 16, 8;
	cvt.u16.u32 	%rs13031, %r1184;
	bfe.u32 	%r1185, %r1180, 24, 8;
	cvt.u16.u32 	%rs13030, %r1185;
	bfe.u32 	%r1186, %r1181, 0, 8;
	cvt.u16.u32 	%rs13029, %r1186;
	bfe.u32 	%r1187, %r1181, 8, 8;
	cvt.u16.u32 	%rs13028, %r1187;
	bfe.u32 	%r1188, %r1181, 16, 8;
	cvt.u16.u32 	%rs13027, %r1188;
	bfe.u32 	%r1189, %r1181, 24, 8;
	cvt.u16.u32 	%rs13026, %r1189;
	ld.global.v2.b32 	{%r1190, %r1191}, [%rd18+48];
	bfe.u32 	%r1192, %r1190, 0, 8;
	cvt.u16.u32 	%rs13041, %r1192;
	bfe.u32 	%r1193, %r1190, 8, 8;
	cvt.u16.u32 	%rs13040, %r1193;
	bfe.u32 	%r1194, %r1190, 16, 8;
	cvt.u16.u32 	%rs13039, %r1194;
	bfe.u32 	%r1195, %r1190, 24, 8;
	cvt.u16.u32 	%rs13038, %r1195;
	bfe.u32 	%r1196, %r1191, 0, 8;
	cvt.u16.u32 	%rs13037, %r1196;
	bfe.u32 	%r1197, %r1191, 8, 8;
	cvt.u16.u32 	%rs13036, %r1197;
	bfe.u32 	%r1198, %r1191, 16, 8;
	cvt.u16.u32 	%rs13035, %r1198;
	bfe.u32 	%r1199, %r1191, 24, 8;
	cvt.u16.u32 	%rs13034, %r1199;
	ld.global.v2.b32 	{%r1200, %r1201}, [%rd18+40];
	bfe.u32 	%r1202, %r1200, 0, 8;
	cvt.u16.u32 	%rs13049, %r1202;
	bfe.u32 	%r1203, %r1200, 8, 8;
	cvt.u16.u32 	%rs13048, %r1203;
	bfe.u32 	%r1204, %r1200, 16, 8;
	cvt.u16.u32 	%rs13047, %r1204;
	bfe.u32 	%r1205, %r1200, 24, 8;
	cvt.u16.u32 	%rs13046, %r1205;
	bfe.u32 	%r1206, %r1201, 0, 8;
	cvt.u16.u32 	%rs13045, %r1206;
	bfe.u32 	%r1207, %r1201, 8, 8;
	cvt.u16.u32 	%rs13044, %r1207;
	bfe.u32 	%r1208, %r1201, 16, 8;
	cvt.u16.u32 	%rs13043, %r1208;
	bfe.u32 	%r1209, %r1201, 24, 8;
	cvt.u16.u32 	%rs13042, %r1209;
	ld.global.v2.b32 	{%r1210, %r1211}, [%rd18+32];
	bfe.u32 	%r1212, %r1210, 0, 8;
	cvt.u16.u32 	%rs13057, %r1212;
	bfe.u32 	%r1213, %r1210, 8, 8;
	cvt.u16.u32 	%rs13056, %r1213;
	bfe.u32 	%r1214, %r1210, 16, 8;
	cvt.u16.u32 	%rs13055, %r1214;
	bfe.u32 	%r1215, %r1210, 24, 8;
	cvt.u16.u32 	%rs13054, %r1215;
	bfe.u32 	%r1216, %r1211, 0, 8;
	cvt.u16.u32 	%rs13053, %r1216;
	bfe.u32 	%r1217, %r1211, 8, 8;
	cvt.u16.u32 	%rs13052, %r1217;
	bfe.u32 	%r1218, %r1211, 16, 8;
	cvt.u16.u32 	%rs13051, %r1218;
	bfe.u32 	%r1219, %r1211, 24, 8;
	cvt.u16.u32 	%rs13050, %r1219;
	ld.global.v2.b32 	{%r1220, %r1221}, [%rd18+24];
	bfe.u32 	%r1222, %r1220, 0, 8;
	cvt.u16.u32 	%rs13065, %r1222;
	bfe.u32 	%r1223, %r1220, 8, 8;
	cvt.u16.u32 	%rs13064, %r1223;
	bfe.u32 	%r1224, %r1220, 16, 8;
	cvt.u16.u32 	%rs13063, %r1224;
	bfe.u32 	%r1225, %r1220, 24, 8;
	cvt.u16.u32 	%rs13062, %r1225;
	bfe.u32 	%r1226, %r1221, 0, 8;
	cvt.u16.u32 	%rs13061, %r1226;
	bfe.u32 	%r1227, %r1221, 8, 8;
	cvt.u16.u32 	%rs13060, %r1227;
	bfe.u32 	%r1228, %r1221, 16, 8;
	cvt.u16.u32 	%rs13059, %r1228;
	bfe.u32 	%r1229, %r1221, 24, 8;
	cvt.u16.u32 	%rs13058, %r1229;
	ld.global.v2.b32 	{%r1230, %r1231}, [%rd18+16];
	bfe.u32 	%r1232, %r1230, 0, 8;
	cvt.u16.u32 	%rs13073, %r1232;
	bfe.u32 	%r1233, %r1230, 8, 8;
	cvt.u16.u32 	%rs13072, %r1233;
	bfe.u32 	%r1234, %r1230, 16, 8;
	cvt.u16.u32 	%rs13071, %r1234;
	bfe.u32 	%r1235, %r1230, 24, 8;
	cvt.u16.u32 	%rs13070, %r1235;
	bfe.u32 	%r1236, %r1231, 0, 8;
	cvt.u16.u32 	%rs13069, %r1236;
	bfe.u32 	%r1237, %r1231, 8, 8;
	cvt.u16.u32 	%rs13068, %r1237;
	bfe.u32 	%r1238, %r1231, 16, 8;
	cvt.u16.u32 	%rs13067, %r1238;
	bfe.u32 	%r1239, %r1231, 24, 8;
	cvt.u16.u32 	%rs13066, %r1239;
	ld.global.f64 	%fd78, [%rd18+8];
	ld.global.u32 	%r28660, [%rd18];
	add.s32 	%r1240, %r28632, -192;
	setp.lt.u32 	%p3, %r1240, 192;
	mov.b32 	%r28718, 192;
	@%p3 bra 	$L__BB1_96;
	mov.b32 	%r28718, 192;
$L__BB1_89:
	mul.wide.u32 	%rd19, %r28718, 272;
	mov.u32 	%r1243, %tid.x;
	mul.wide.u32 	%rd20, %r1243, 272;
	add.s64 	%rd21, %rd10, %rd20;
	add.s64 	%rd22, %rd21, %rd19;
	ld.global.v2.b32 	{%r1244, %r1245}, [%rd22+264];
	ld.global.v2.b32 	{%r1246, %r1247}, [%rd22+256];
	ld.global.v2.b32 	{%r1248, %r1249}, [%rd22+248];
	ld.global.v2.b32 	{%r1250, %r1251}, [%rd22+240];
	ld.global.v2.b32 	{%r1252, %r1253}, [%rd22+232];
	ld.global.v2.b32 	{%r1254, %r1255}, [%rd22+224];
	ld.global.v2.b32 	{%r1256, %r1257}, [%rd22+216];
	ld.global.v2.b32 	{%r1258, %r1259}, [%rd22+208];
	ld.global.v2.b32 	{%r1260, %r1261}, [%rd22+200];
	ld.global.v2.b32 	{%r1262, %r1263}, [%rd22+192];
	ld.global.v2.b32 	{%r1264, %r1265}, [%rd22+184];
	ld.global.v2.b32 	{%r1266, %r1267}, [%rd22+176];
	ld.global.v2.b32 	{%r1268, %r1269}, [%rd22+168];
	ld.global.v2.b32 	{%r1270, %r1271}, [%rd22+160];
	ld.global.v2.b32 	{%r1272, %r1273}, [%rd22+152];
	ld.global.v2.b32 	{%r1274, %r1275}, [%rd22+144];
	ld.global.v2.b32 	{%r1276, %r1277}, [%rd22+136];
	ld.global.v2.b32 	{%r1278, %r1279}, [%rd22+128];
	ld.global.v2.b32 	{%r1280, %r1281}, [%rd22+120];
	ld.global.v2.b32 	{%r1282, %r1283}, [%rd22+112];
	ld.global.v2.b32 	{%r1284, %r1285}, [%rd22+104];
	ld.global.v2.b32 	{%r1286, %r1287}, [%rd22+96];
	ld.global.v2.b32 	{%r1288, %r1289}, [%rd22+88];
	ld.global.v2.b32 	{%r1290, %r1291}, [%rd22+80];
	ld.global.v2.b32 	{%r1292, %r1293}, [%rd22+72];
	ld.global.v2.b32 	{%r1294, %r1295}, [%rd22+64];
	ld.global.v2.b32 	{%r1296, %r1297}, [%rd22+56];
	ld.global.v2.b32 	{%r1298, %r1299}, [%rd22+48];
	ld.global.v2.b32 	{%r1300, %r1301}, [%rd22+40];
	ld.global.v2.b32 	{%r1302, %r1303}, [%rd22+32];
	ld.global.v2.b32 	{%r1304, %r1305}, [%rd22+24];
	ld.global.v2.b32 	{%r1306, %r1307}, [%rd22+16];
	bfe.u32 	%r1308, %r1306, 0, 8;
	cvt.u16.u32 	%rs15900, %r1308;
	ld.global.f64 	%fd39, [%rd22+8];
	ld.global.u32 	%r455, [%rd22];
	st.local.u32 	[%rd4], %r455;
	st.local.f64 	[%rd4+8], %fd39;
	st.local.v2.b32 	[%rd4+16], {%r1306, %r1307};
	st.local.v2.b32 	[%rd4+24], {%r1304, %r1305};
	st.local.v2.b32 	[%rd4+32], {%r1302, %r1303};
	st.local.v2.b32 	[%rd4+40], {%r1300, %r1301};
	st.local.v2.b32 	[%rd4+48], {%r1298, %r1299};
	st.local.v2.b32 	[%rd4+56], {%r1296, %r1297};
	st.local.v2.b32 	[%rd4+64], {%r1294, %r1295};
	st.local.v2.b32 	[%rd4+72], {%r1292, %r1293};
	st.local.v2.b32 	[%rd4+80], {%r1290, %r1291};
	st.local.v2.b32 	[%rd4+88], {%r1288, %r1289};
	st.local.v2.b32 	[%rd4+96], {%r1286, %r1287};
	st.local.v2.b32 	[%rd4+104], {%r1284, %r1285};
	st.local.v2.b32 	[%rd4+112], {%r1282, %r1283};
	st.local.v2.b32 	[%rd4+120], {%r1280, %r1281};
	st.local.v2.b32 	[%rd4+128], {%r1278, %r1279};
	st.local.v2.b32 	[%rd4+136], {%r1276, %r1277};
	st.local.v2.b32 	[%rd4+144], {%r1274, %r1275};
	st.local.v2.b32 	[%rd4+152], {%r1272, %r1273};
	st.local.v2.b32 	[%rd4+160], {%r1270, %r1271};
	st.local.v2.b32 	[%rd4+168], {%r1268, %r1269};
	st.local.v2.b32 	[%rd4+176], {%r1266, %r1267};
	st.local.v2.b32 	[%rd4+184], {%r1264, %r1265};
	st.local.v2.b32 	[%rd4+192], {%r1262, %r1263};
	st.local.v2.b32 	[%rd4+200], {%r1260, %r1261};
	st.local.v2.b32 	[%rd4+208], {%r1258, %r1259};
	st.local.v2.b32 	[%rd4+216], {%r1256, %r1257};
	st.local.v2.b32 	[%rd4+224], {%r1254, %r1255};
	st.local.v2.b32 	[%rd4+232], {%r1252, %r1253};
	st.local.v2.b32 	[%rd4+240], {%r1250, %r1251};
	st.local.v2.b32 	[%rd4+248], {%r1248, %r1249};
	st.local.v2.b32 	[%rd4+256], {%r1246, %r1247};
	st.local.v2.b32 	[%rd4+264], {%r1244, %r1245};
	st.local.u32 	[%rd3], %r28660;
	st.local.f64 	[%rd3+8], %fd78;
	cvt.u32.u16 	%r1309, %rs13066;
	cvt.u32.u16 	%r1310, %rs13067;
	prmt.b32 	%r1311, %r1310, %r1309, 0x3340U;
	cvt.u32.u16 	%r1312, %rs13068;
	cvt.u32.u16 	%r1313, %rs13069;
	prmt.b32 	%r1314, %r1313, %r1312, 0x3340U;
	prmt.b32 	%r1315, %r1314, %r1311, 0x5410U;
	cvt.u32.u16 	%r1316, %rs13070;
	cvt.u32.u16 	%r1317, %rs13071;
	prmt.b32 	%r1318, %r1317, %r1316, 0x3340U;
	cvt.u32.u16 	%r1319, %rs13072;
	cvt.u32.u16 	%r1320, %rs13073;
	prmt.b32 	%r1321, %r1320, %r1319, 0x3340U;
	prmt.b32 	%r1322, %r1321, %r1318, 0x5410U;
	st.local.v2.b32 	[%rd3+16], {%r1322, %r1315};
	cvt.u32.u16 	%r1323, %rs13058;
	cvt.u32.u16 	%r1324, %rs13059;
	prmt.b32 	%r1325, %r1324, %r1323, 0x3340U;
	cvt.u32.u16 	%r1326, %rs13060;
	cvt.u32.u16 	%r1327, %rs13061;
	prmt.b32 	%r1328, %r1327, %r1326, 0x3340U;
	prmt.b32 	%r1329, %r1328, %r1325, 0x5410U;
	cvt.u32.u16 	%r1330, %rs13062;
	cvt.u32.u16 	%r1331, %rs13063;
	prmt.b32 	%r1332, %r1331, %r1330, 0x3340U;
	cvt.u32.u16 	%r1333, %rs13064;
	cvt.u32.u16 	%r1334, %rs13065;
	prmt.b32 	%r1335, %r1334, %r1333, 0x3340U;
	prmt.b32 	%r1336, %r1335, %r1332, 0x5410U;
	st.local.v2.b32 	[%rd3+24], {%r1336, %r1329};
	cvt.u32.u16 	%r1337, %rs13050;
	cvt.u32.u16 	%r1338, %rs13051;
	prmt.b32 	%r1339, %r1338, %r1337, 0x3340U;
	cvt.u32.u16 	%r1340, %rs13052;
	cvt.u32.u16 	%r1341, %rs13053;
	prmt.b32 	%r1342, %r1341, %r1340, 0x3340U;
	prmt.b32 	%r1343, %r1342, %r1339, 0x5410U;
	cvt.u32.u16 	%r1344, %rs13054;
	cvt.u32.u16 	%r1345, %rs13055;
	prmt.b32 	%r1346, %r1345, %r1344, 0x3340U;
	cvt.u32.u16 	%r1347, %rs13056;
	cvt.u32.u16 	%r1348, %rs13057;
	prmt.b32 	%r1349, %r1348, %r1347, 0x3340U;
	prmt.b32 	%r1350, %r1349, %r1346, 0x5410U;
	st.local.v2.b32 	[%rd3+32], {%r1350, %r1343};
	cvt.u32.u16 	%r1351, %rs13042;
	cvt.u32.u16 	%r1352, %rs13043;
	prmt.b32 	%r1353, %r1352, %r1351, 0x3340U;
	cvt.u32.u16 	%r1354, %rs13044;
	cvt.u32.u16 	%r1355, %rs13045;
	prmt.b32 	%r1356, %r1355, %r1354, 0x3340U;
	prmt.b32 	%r1357, %r1356, %r1353, 0x5410U;
	cvt.u32.u16 	%r1358, %rs13046;
	cvt.u32.u16 	%r1359, %rs13047;
	prmt.b32 	%r1360, %r1359, %r1358, 0x3340U;
	cvt.u32.u16 	%r1361, %rs13048;
	cvt.u32.u16 	%r1362, %rs13049;
	prmt.b32 	%r1363, %r1362, %r1361, 0x3340U;
	prmt.b32 	%r1364, %r1363, %r1360, 0x5410U;
	st.local.v2.b32 	[%rd3+40], {%r1364, %r1357};
	cvt.u32.u16 	%r1365, %rs13034;
	cvt.u32.u16 	%r1366, %rs13035;
	prmt.b32 	%r1367, %r1366, %r1365, 0x3340U;
	cvt.u32.u16 	%r1368, %rs13036;
	cvt.u32.u16 	%r1369, %rs13037;
	prmt.b32 	%r1370, %r1369, %r1368, 0x3340U;
	prmt.b32 	%r1371, %r1370, %r1367, 0x5410U;
	cvt.u32.u16 	%r1372, %rs13038;
	cvt.u32.u16 	%r1373, %rs13039;
	prmt.b32 	%r1374, %r1373, %r1372, 0x3340U;
	cvt.u32.u16 	%r1375, %rs13040;
	cvt.u32.u16 	%r1376, %rs13041;
	prmt.b32 	%r1377, %r1376, %r1375, 0x3340U;
	prmt.b32 	%r1378, %r1377, %r1374, 0x5410U;
	st.local.v2.b32 	[%rd3+48], {%r1378, %r1371};
	cvt.u32.u16 	%r1379, %rs13026;
	cvt.u32.u16 	%r1380, %rs13027;
	prmt.b32 	%r1381, %r1380, %r1379, 0x3340U;
	cvt.u32.u16 	%r1382, %rs13028;
	cvt.u32.u16 	%r1383, %rs13029;
	prmt.b32 	%r1384, %r1383, %r1382, 0x3340U;
	prmt.b32 	%r1385, %r1384, %r1381, 0x5410U;
	cvt.u32.u16 	%r1386, %rs13030;
	cvt.u32.u16 	%r1387, %rs13031;
	prmt.b32 	%r1388, %r1387, %r1386, 0x3340U;
	cvt.u32.u16 	%r1389, %rs13032;
	cvt.u32.u16 	%r1390, %rs13033;
	prmt.b32 	%r1391, %r1390, %r1389, 0x3340U;
	prmt.b32 	%r1392, %r1391, %r1388, 0x5410U;
	st.local.v2.b32 	[%rd3+56], {%r1392, %r1385};
	cvt.u32.u16 	%r1393, %rs13018;
	cvt.u32.u16 	%r1394, %rs13019;
	prmt.b32 	%r1395, %r1394, %r1393, 0x3340U;
	cvt.u32.u16 	%r1396, %rs13020;
	cvt.u32.u16 	%r1397, %rs13021;
	prmt.b32 	%r1398, %r1397, %r1396, 0x3340U;
	prmt.b32 	%r1399, %r1398, %r1395, 0x5410U;
	cvt.u32.u16 	%r1400, %rs13022;
	cvt.u32.u16 	%r1401, %rs13023;
	prmt.b32 	%r1402, %r1401, %r1400, 0x3340U;
	cvt.u32.u16 	%r1403, %rs13024;
	cvt.u32.u16 	%r1404, %rs13025;
	prmt.b32 	%r1405, %r1404, %r1403, 0x3340U;
	prmt.b32 	%r1406, %r1405, %r1402, 0x5410U;
	st.local.v2.b32 	[%rd3+64], {%r1406, %r1399};
	cvt.u32.u16 	%r1407, %rs13010;
	cvt.u32.u16 	%r1408, %rs13011;
	prmt.b32 	%r1409, %r1408, %r1407, 0x3340U;
	cvt.u32.u16 	%r1410, %rs13012;
	cvt.u32.u16 	%r1411, %rs13013;
	prmt.b32 	%r1412, %r1411, %r1410, 0x3340U;
	prmt.b32 	%r1413, %r1412, %r1409, 0x5410U;
	cvt.u32.u16 	%r1414, %rs13014;
	cvt.u32.u16 	%r1415, %rs13015;
	prmt.b32 	%r1416, %r1415, %r1414, 0x3340U;
	cvt.u32.u16 	%r1417, %rs13016;
	cvt.u32.u16 	%r1418, %rs13017;
	prmt.b32 	%r1419, %r1418, %r1417, 0x3340U;
	prmt.b32 	%r1420, %r1419, %r1416, 0x5410U;
	st.local.v2.b32 	[%rd3+72], {%r1420, %r1413};
	cvt.u32.u16 	%r1421, %rs13002;
	cvt.u32.u16 	%r1422, %rs13003;
	prmt.b32 	%r1423, %r1422, %r1421, 0x3340U;
	cvt.u32.u16 	%r1424, %rs13004;
	cvt.u32.u16 	%r1425, %rs13005;
	prmt.b32 	%r1426, %r1425, %r1424, 0x3340U;
	prmt.b32 	%r1427, %r1426, %r1423, 0x5410U;
	cvt.u32.u16 	%r1428, %rs13006;
	cvt.u32.u16 	%r1429, %rs13007;
	prmt.b32 	%r1430, %r1429, %r1428, 0x3340U;
	cvt.u32.u16 	%r1431, %rs13008;
	cvt.u32.u16 	%r1432, %rs13009;
	prmt.b32 	%r1433, %r1432, %r1431, 0x3340U;
	prmt.b32 	%r1434, %r1433, %r1430, 0x5410U;
	st.local.v2.b32 	[%rd3+80], {%r1434, %r1427};
	cvt.u32.u16 	%r1435, %rs12994;
	cvt.u32.u16 	%r1436, %rs12995;
	prmt.b32 	%r1437, %r1436, %r1435, 0x3340U;
	cvt.u32.u16 	%r1438, %rs12996;
	cvt.u32.u16 	%r1439, %rs12997;
	prmt.b32 	%r1440, %r1439, %r1438, 0x3340U;
	prmt.b32 	%r1441, %r1440, %r1437, 0x5410U;
	cvt.u32.u16 	%r1442, %rs12998;
	cvt.u32.u16 	%r1443, %rs12999;
	prmt.b32 	%r1444, %r1443, %r1442, 0x3340U;
	cvt.u32.u16 	%r1445, %rs13000;
	cvt.u32.u16 	%r1446, %rs13001;
	prmt.b32 	%r1447, %r1446, %r1445, 0x3340U;
	prmt.b32 	%r1448, %r1447, %r1444, 0x5410U;
	st.local.v2.b32 	[%rd3+88], {%r1448, %r1441};
	cvt.u32.u16 	%r1449, %rs12986;
	cvt.u32.u16 	%r1450, %rs12987;
	prmt.b32 	%r1451, %r1450, %r1449, 0x3340U;
	cvt.u32.u16 	%r1452, %rs12988;
	cvt.u32.u16 	%r1453, %rs12989;
	prmt.b32 	%r1454, %r1453, %r1452, 0x3340U;
	prmt.b32 	%r1455, %r1454, %r1451, 0x5410U;
	cvt.u32.u16 	%r1456, %rs12990;
	cvt.u32.u16 	%r1457, %rs12991;
	prmt.b32 	%r1458, %r1457, %r1456, 0x3340U;
	cvt.u32.u16 	%r1459, %rs12992;
	cvt.u32.u16 	%r1460, %rs12993;
	prmt.b32 	%r1461, %r1460, %r1459, 0x3340U;
	prmt.b32 	%r1462, %r1461, %r1458, 0x5410U;
	st.local.v2.b32 	[%rd3+96], {%r1462, %r1455};
	cvt.u32.u16 	%r1463, %rs12978;
	cvt.u32.u16 	%r1464, %rs12979;
	prmt.b32 	%r1465, %r1464, %r1463, 0x3340U;
	cvt.u32.u16 	%r1466, %rs12980;
	cvt.u32.u16 	%r1467, %rs12981;
	prmt.b32 	%r1468, %r1467, %r1466, 0x3340U;
	prmt.b32 	%r1469, %r1468, %r1465, 0x5410U;
	cvt.u32.u16 	%r1470, %rs12982;
	cvt.u32.u16 	%r1471, %rs12983;
	prmt.b32 	%r1472, %r1471, %r1470, 0x3340U;
	cvt.u32.u16 	%r1473, %rs12984;
	cvt.u32.u16 	%r1474, %rs12985;
	prmt.b32 	%r1475, %r1474, %r1473, 0x3340U;
	prmt.b32 	%r1476, %r1475, %r1472, 0x5410U;
	st.local.v2.b32 	[%rd3+104], {%r1476, %r1469};
	cvt.u32.u16 	%r1477, %rs12970;
	cvt.u32.u16 	%r1478, %rs12971;
	prmt.b32 	%r1479, %r1478, %r1477, 0x3340U;
	cvt.u32.u16 	%r1480, %rs12972;
	cvt.u32.u16 	%r1481, %rs12973;
	prmt.b32 	%r1482, %r1481, %r1480, 0x3340U;
	prmt.b32 	%r1483, %r1482, %r1479, 0x5410U;
	cvt.u32.u16 	%r1484, %rs12974;
	cvt.u32.u16 	%r1485, %rs12975;
	prmt.b32 	%r1486, %r1485, %r1484, 0x3340U;
	cvt.u32.u16 	%r1487, %rs12976;
	cvt.u32.u16 	%r1488, %rs12977;
	prmt.b32 	%r1489, %r1488, %r1487, 0x3340U;
	prmt.b32 	%r1490, %r1489, %r1486, 0x5410U;
	st.local.v2.b32 	[%rd3+112], {%r1490, %r1483};
	cvt.u32.u16 	%r1491, %rs12962;
	cvt.u32.u16 	%r1492, %rs12963;
	prmt.b32 	%r1493, %r1492, %r1491, 0x3340U;
	cvt.u32.u16 	%r1494, %rs12964;
	cvt.u32.u16 	%r1495, %rs12965;
	prmt.b32 	%r1496, %r1495, %r1494, 0x3340U;
	prmt.b32 	%r1497, %r1496, %r1493, 0x5410U;
	cvt.u32.u16 	%r1498, %rs12966;
	cvt.u32.u16 	%r1499, %rs12967;
	prmt.b32 	%r1500, %r1499, %r1498, 0x3340U;
	cvt.u32.u16 	%r1501, %rs12968;
	cvt.u32.u16 	%r1502, %rs12969;
	prmt.b32 	%r1503, %r1502, %r1501, 0x3340U;
	prmt.b32 	%r1504, %r1503, %r1500, 0x5410U;
	st.local.v2.b32 	[%rd3+120], {%r1504, %r1497};
	cvt.u32.u16 	%r1505, %rs12954;
	cvt.u32.u16 	%r1506, %rs12955;
	prmt.b32 	%r1507, %r1506, %r1505, 0x3340U;
	cvt.u32.u16 	%r1508, %rs12956;
	cvt.u32.u16 	%r1509, %rs12957;
	prmt.b32 	%r1510, %r1509, %r1508, 0x3340U;
	prmt.b32 	%r1511, %r1510, %r1507, 0x5410U;
	cvt.u32.u16 	%r1512, %rs12958;
	cvt.u32.u16 	%r1513, %rs12959;
	prmt.b32 	%r1514, %r1513, %r1512, 0x3340U;
	cvt.u32.u16 	%r1515, %rs12960;
	cvt.u32.u16 	%r1516, %rs12961;
	prmt.b32 	%r1517, %r1516, %r1515, 0x3340U;
	prmt.b32 	%r1518, %r1517, %r1514, 0x5410U;
	st.local.v2.b32 	[%rd3+128], {%r1518, %r1511};
	cvt.u32.u16 	%r1519, %rs12946;
	cvt.u32.u16 	%r1520, %rs12947;
	prmt.b32 	%r1521, %r1520, %r1519, 0x3340U;
	cvt.u32.u16 	%r1522, %rs12948;
	cvt.u32.u16 	%r1523, %rs12949;
	prmt.b32 	%r1524, %r1523, %r1522, 0x3340U;
	prmt.b32 	%r1525, %r1524, %r1521, 0x5410U;
	cvt.u32.u16 	%r1526, %rs12950;
	cvt.u32.u16 	%r1527, %rs12951;
	prmt.b32 	%r1528, %r1527, %r1526, 0x3340U;
	cvt.u32.u16 	%r1529, %rs12952;
	cvt.u32.u16 	%r1530, %rs12953;
	prmt.b32 	%r1531, %r1530, %r1529, 0x3340U;
	prmt.b32 	%r1532, %r1531, %r1528, 0x5410U;
	st.local.v2.b32 	[%rd3+136], {%r1532, %r1525};
	cvt.u32.u16 	%r1533, %rs12938;
	cvt.u32.u16 	%r1534, %rs12939;
	prmt.b32 	%r1535, %r1534, %r1533, 0x3340U;
	cvt.u32.u16 	%r1536, %rs12940;
	cvt.u32.u16 	%r1537, %rs12941;
	prmt.b32 	%r1538, %r1537, %r1536, 0x3340U;
	prmt.b32 	%r1539, %r1538, %r1535, 0x5410U;
	cvt.u32.u16 	%r1540, %rs12942;
	cvt.u32.u16 	%r1541, %rs12943;
	prmt.b32 	%r1542, %r1541, %r1540, 0x3340U;
	cvt.u32.u16 	%r1543, %rs12944;
	cvt.u32.u16 	%r1544, %rs12945;
	prmt.b32 	%r1545, %r1544, %r1543, 0x3340U;
	prmt.b32 	%r1546, %r1545, %r1542, 0x5410U;
	st.local.v2.b32 	[%rd3+144], {%r1546, %r1539};
	cvt.u32.u16 	%r1547, %rs12930;
	cvt.u32.u16 	%r1548, %rs12931;
	prmt.b32 	%r1549, %r1548, %r1547, 0x3340U;
	cvt.u32.u16 	%r1550, %rs12932;
	cvt.u32.u16 	%r1551, %rs12933;
	prmt.b32 	%r1552, %r1551, %r1550, 0x3340U;
	prmt.b32 	%r1553, %r1552, %r1549, 0x5410U;
	cvt.u32.u16 	%r1554, %rs12934;
	cvt.u32.u16 	%r1555, %rs12935;
	prmt.b32 	%r1556, %r1555, %r1554, 0x3340U;
	cvt.u32.u16 	%r1557, %rs12936;
	cvt.u32.u16 	%r1558, %rs12937;
	prmt.b32 	%r1559, %r1558, %r1557, 0x3340U;
	prmt.b32 	%r1560, %r1559, %r1556, 0x5410U;
	st.local.v2.b32 	[%rd3+152], {%r1560, %r1553};
	cvt.u32.u16 	%r1561, %rs12922;
	cvt.u32.u16 	%r1562, %rs12923;
	prmt.b32 	%r1563, %r1562, %r1561, 0x3340U;
	cvt.u32.u16 	%r1564, %rs12924;
	cvt.u32.u16 	%r1565, %rs12925;
	prmt.b32 	%r1566, %r1565, %r1564, 0x3340U;
	prmt.b32 	%r1567, %r1566, %r1563, 0x5410U;
	cvt.u32.u16 	%r1568, %rs12926;
	cvt.u32.u16 	%r1569, %rs12927;
	prmt.b32 	%r1570, %r1569, %r1568, 0x3340U;
	cvt.u32.u16 	%r1571, %rs12928;
	cvt.u32.u16 	%r1572, %rs12929;
	prmt.b32 	%r1573, %r1572, %r1571, 0x3340U;
	prmt.b32 	%r1574, %r1573, %r1570, 0x5410U;
	st.local.v2.b32 	[%rd3+160], {%r1574, %r1567};
	cvt.u32.u16 	%r1575, %rs12914;
	cvt.u32.u16 	%r1576, %rs12915;
	prmt.b32 	%r1577, %r1576, %r1575, 0x3340U;
	cvt.u32.u16 	%r1578, %rs12916;
	cvt.u32.u16 	%r1579, %rs12917;
	prmt.b32 	%r1580, %r1579, %r1578, 0x3340U;
	prmt.b32 	%r1581, %r1580, %r1577, 0x5410U;
	cvt.u32.u16 	%r1582, %rs12918;
	cvt.u32.u16 	%r1583, %rs12919;
	prmt.b32 	%r1584, %r1583, %r1582, 0x3340U;
	cvt.u32.u16 	%r1585, %rs12920;
	cvt.u32.u16 	%r1586, %rs12921;
	prmt.b32 	%r1587, %r1586, %r1585, 0x3340U;
	prmt.b32 	%r1588, %r1587, %r1584, 0x5410U;
	st.local.v2.b32 	[%rd3+168], {%r1588, %r1581};
	cvt.u32.u16 	%r1589, %rs12906;
	cvt.u32.u16 	%r1590, %rs12907;
	prmt.b32 	%r1591, %r1590, %r1589, 0x3340U;
	cvt.u32.u16 	%r1592, %rs12908;
	cvt.u32.u16 	%r1593, %rs12909;
	prmt.b32 	%r1594, %r1593, %r1592, 0x3340U;
	prmt.b32 	%r1595, %r1594, %r1591, 0x5410U;
	cvt.u32.u16 	%r1596, %rs12910;
	cvt.u32.u16 	%r1597, %rs12911;
	prmt.b32 	%r1598, %r1597, %r1596, 0x3340U;
	cvt.u32.u16 	%r1599, %rs12912;
	cvt.u32.u16 	%r1600, %rs12913;
	prmt.b32 	%r1601, %r1600, %r1599, 0x3340U;
	prmt.b32 	%r1602, %r1601, %r1598, 0x5410U;
	st.local.v2.b32 	[%rd3+176], {%r1602, %r1595};
	cvt.u32.u16 	%r1603, %rs12898;
	cvt.u32.u16 	%r1604, %rs12899;
	prmt.b32 	%r1605, %r1604, %r1603, 0x3340U;
	cvt.u32.u16 	%r1606, %rs12900;
	cvt.u32.u16 	%r1607, %rs12901;
	prmt.b32 	%r1608, %r1607, %r1606, 0x3340U;
	prmt.b32 	%r1609, %r1608, %r1605, 0x5410U;
	cvt.u32.u16 	%r1610, %rs12902;
	cvt.u32.u16 	%r1611, %rs12903;
	prmt.b32 	%r1612, %r1611, %r1610, 0x3340U;
	cvt.u32.u16 	%r1613, %rs12904;
	cvt.u32.u16 	%r1614, %rs12905;
	prmt.b32 	%r1615, %r1614, %r1613, 0x3340U;
	prmt.b32 	%r1616, %r1615, %r1612, 0x5410U;
	st.local.v2.b32 	[%rd3+184], {%r1616, %r1609};
	cvt.u32.u16 	%r1617, %rs12890;
	cvt.u32.u16 	%r1618, %rs12891;
	prmt.b32 	%r1619, %r1618, %r1617, 0x3340U;
	cvt.u32.u16 	%r1620, %rs12892;
	cvt.u32.u16 	%r1621, %rs12893;
	prmt.b32 	%r1622, %r1621, %r1620, 0x3340U;
	prmt.b32 	%r1623, %r1622, %r1619, 0x5410U;
	cvt.u32.u16 	%r1624, %rs12894;
	cvt.u32.u16 	%r1625, %rs12895;
	prmt.b32 	%r1626, %r1625, %r1624, 0x3340U;
	cvt.u32.u16 	%r1627, %rs12896;
	cvt.u32.u16 	%r1628, %rs12897;
	prmt.b32 	%r1629, %r1628, %r1627, 0x3340U;
	prmt.b32 	%r1630, %r1629, %r1626, 0x5410U;
	st.local.v2.b32 	[%rd3+192], {%r1630, %r1623};
	cvt.u32.u16 	%r1631, %rs12882;
	cvt.u32.u16 	%r1632, %rs12883;
	prmt.b32 	%r1633, %r1632, %r1631, 0x3340U;
	cvt.u32.u16 	%r1634, %rs12884;
	cvt.u32.u16 	%r1635, %rs12885;
	prmt.b32 	%r1636, %r1635, %r1634, 0x3340U;
	prmt.b32 	%r1637, %r1636, %r1633, 0x5410U;
	cvt.u32.u16 	%r1638, %rs12886;
	cvt.u32.u16 	%r1639, %rs12887;
	prmt.b32 	%r1640, %r1639, %r1638, 0x3340U;
	cvt.u32.u16 	%r1641, %rs12888;
	cvt.u32.u16 	%r1642, %rs12889;
	prmt.b32 	%r1643, %r1642, %r1641, 0x3340U;
	prmt.b32 	%r1644, %r1643, %r1640, 0x5410U;
	st.local.v2.b32 	[%rd3+200], {%r1644, %r1637};
	cvt.u32.u16 	%r1645, %rs12874;
	cvt.u32.u16 	%r1646, %rs12875;
	prmt.b32 	%r1647, %r1646, %r1645, 0x3340U;
	cvt.u32.u16 	%r1648, %rs12876;
	cvt.u32.u16 	%r1649, %rs12877;
	prmt.b32 	%r1650, %r1649, %r1648, 0x3340U;
	prmt.b32 	%r1651, %r1650, %r1647, 0x5410U;
	cvt.u32.u16 	%r1652, %rs12878;
	cvt.u32.u16 	%r1653, %rs12879;
	prmt.b32 	%r1654, %r1653, %r1652, 0x3340U;
	cvt.u32.u16 	%r1655, %rs12880;
	cvt.u32.u16 	%r1656, %rs12881;
	prmt.b32 	%r1657, %r1656, %r1655, 0x3340U;
	prmt.b32 	%r1658, %r1657, %r1654, 0x5410U;
	st.local.v2.b32 	[%rd3+208], {%r1658, %r1651};
	cvt.u32.u16 	%r1659, %rs12866;
	cvt.u32.u16 	%r1660, %rs12867;
	prmt.b32 	%r1661, %r1660, %r1659, 0x3340U;
	cvt.u32.u16 	%r1662, %rs12868;
	cvt.u32.u16 	%r1663, %rs12869;
	prmt.b32 	%r1664, %r1663, %r1662, 0x3340U;
	prmt.b32 	%r1665, %r1664, %r1661, 0x5410U;
	cvt.u32.u16 	%r1666, %rs12870;
	cvt.u32.u16 	%r1667, %rs12871;
	prmt.b32 	%r1668, %r1667, %r1666, 0x3340U;
	cvt.u32.u16 	%r1669, %rs12872;
	cvt.u32.u16 	%r1670, %rs12873;
	prmt.b32 	%r1671, %r1670, %r1669, 0x3340U;
	prmt.b32 	%r1672, %r1671, %r1668, 0x5410U;
	st.local.v2.b32 	[%rd3+216], {%r1672, %r1665};
	cvt.u32.u16 	%r1673, %rs12858;
	cvt.u32.u16 	%r1674, %rs12859;
	prmt.b32 	%r1675, %r1674, %r1673, 0x3340U;
	cvt.u32.u16 	%r1676, %rs12860;
	cvt.u32.u16 	%r1677, %rs12861;
	prmt.b32 	%r1678, %r1677, %r1676, 0x3340U;
	prmt.b32 	%r1679, %r1678, %r1675, 0x5410U;
	cvt.u32.u16 	%r1680, %rs12862;
	cvt.u32.u16 	%r1681, %rs12863;
	prmt.b32 	%r1682, %r1681, %r1680, 0x3340U;
	cvt.u32.u16 	%r1683, %rs12864;
	cvt.u32.u16 	%r1684, %rs12865;
	prmt.b32 	%r1685, %r1684, %r1683, 0x3340U;
	prmt.b32 	%r1686, %r1685, %r1682, 0x5410U;
	st.local.v2.b32 	[%rd3+224], {%r1686, %r1679};
	cvt.u32.u16 	%r1687, %rs12850;
	cvt.u32.u16 	%r1688, %rs12851;
	prmt.b32 	%r1689, %r1688, %r1687, 0x3340U;
	cvt.u32.u16 	%r1690, %rs12852;
	cvt.u32.u16 	%r1691, %rs12853;
	prmt.b32 	%r1692, %r1691, %r1690, 0x3340U;
	prmt.b32 	%r1693, %r1692, %r1689, 0x5410U;
	cvt.u32.u16 	%r1694, %rs12854;
	cvt.u32.u16 	%r1695, %rs12855;
	prmt.b32 	%r1696, %r1695, %r1694, 0x3340U;
	cvt.u32.u16 	%r1697, %rs12856;
	cvt.u32.u16 	%r1698, %rs12857;
	prmt.b32 	%r1699, %r1698, %r1697, 0x3340U;
	prmt.b32 	%r1700, %r1699, %r1696, 0x5410U;
	st.local.v2.b32 	[%rd3+232], {%r1700, %r1693};
	cvt.u32.u16 	%r1701, %rs12842;
	cvt.u32.u16 	%r1702, %rs12843;
	prmt.b32 	%r1703, %r1702, %r1701, 0x3340U;
	cvt.u32.u16 	%r1704, %rs12844;
	cvt.u32.u16 	%r1705, %rs12845;
	prmt.b32 	%r1706, %r1705, %r1704, 0x3340U;
	prmt.b32 	%r1707, %r1706, %r1703, 0x5410U;
	cvt.u32.u16 	%r1708, %rs12846;
	cvt.u32.u16 	%r1709, %rs12847;
	prmt.b32 	%r1710, %r1709, %r1708, 0x3340U;
	cvt.u32.u16 	%r1711, %rs12848;
	cvt.u32.u16 	%r1712, %rs12849;
	prmt.b32 	%r1713, %r1712, %r1711, 0x3340U;
	prmt.b32 	%r1714, %r1713, %r1710, 0x5410U;
	st.local.v2.b32 	[%rd3+240], {%r1714, %r1707};
	cvt.u32.u16 	%r1715, %rs12834;
	cvt.u32.u16 	%r1716, %rs12835;
	prmt.b32 	%r1717, %r1716, %r1715, 0x3340U;
	cvt.u32.u16 	%r1718, %rs12836;
	cvt.u32.u16 	%r1719, %rs12837;
	prmt.b32 	%r1720, %r1719, %r1718, 0x3340U;
	prmt.b32 	%r1721, %r1720, %r1717, 0x5410U;
	cvt.u32.u16 	%r1722, %rs12838;
	cvt.u32.u16 	%r1723, %rs12839;
	prmt.b32 	%r1724, %r1723, %r1722, 0x3340U;
	cvt.u32.u16 	%r1725, %rs12840;
	cvt.u32.u16 	%r1726, %rs12841;
	prmt.b32 	%r1727, %r1726, %r1725, 0x3340U;
	prmt.b32 	%r1728, %r1727, %r1724, 0x5410U;
	st.local.v2.b32 	[%rd3+248], {%r1728, %r1721};
	cvt.u32.u16 	%r1729, %rs12826;
	cvt.u32.u16 	%r1730, %rs12827;
	prmt.b32 	%r1731, %r1730, %r1729, 0x3340U;
	cvt.u32.u16 	%r1732, %rs12828;
	cvt.u32.u16 	%r1733, %rs12829;
	prmt.b32 	%r1734, %r1733, %r1732, 0x3340U;
	prmt.b32 	%r1735, %r1734, %r1731, 0x5410U;
	cvt.u32.u16 	%r1736, %rs12830;
	cvt.u32.u16 	%r1737, %rs12831;
	prmt.b32 	%r1738, %r1737, %r1736, 0x3340U;
	cvt.u32.u16 	%r1739, %rs12832;
	cvt.u32.u16 	%r1740, %rs12833;
	prmt.b32 	%r1741, %r1740, %r1739, 0x3340U;
	prmt.b32 	%r1742, %r1741, %r1738, 0x5410U;
	st.local.v2.b32 	[%rd3+256], {%r1742, %r1735};
	cvt.u32.u16 	%r1743, %rs12818;
	cvt.u32.u16 	%r1744, %rs12819;
	prmt.b32 	%r1745, %r1744, %r1743, 0x3340U;
	cvt.u32.u16 	%r1746, %rs12820;
	cvt.u32.u16 	%r1747, %rs12821;
	prmt.b32 	%r1748, %r1747, %r1746, 0x3340U;
	prmt.b32 	%r1749, %r1748, %r1745, 0x5410U;
	cvt.u32.u16 	%r1750, %rs12822;
	cvt.u32.u16 	%r1751, %rs12823;
	prmt.b32 	%r1752, %r1751, %r1750, 0x3340U;
	cvt.u32.u16 	%r1753, %rs12824;
	cvt.u32.u16 	%r1754, %rs12825;
	prmt.b32 	%r1755, %r1754, %r1753, 0x3340U;
	prmt.b32 	%r1756, %r1755, %r1752, 0x5410U;
	st.local.v2.b32 	[%rd3+264], {%r1756, %r1749};
	mov.b32 	%r28713, 0;
$L__BB1_90:
	mov.u32 	%r28716, %r28713;
	cvt.u64.u32 	%rd23, %r28716;
	add.s64 	%rd24, %rd3, %rd23;
	ld.local.u8 	%rs11592, [%rd24+16];
	setp.ne.s16 	%p4, %rs11592, 0;
	add.s32 	%r28713, %r28716, 1;
	@%p4 bra 	$L__BB1_90;
	and.b16  	%rs11593, %rs15900, 255;
	setp.eq.s16 	%p5, %rs11593, 0;
	@%p5 bra 	$L__BB1_94;
	mov.b32 	%r28714, 0;
$L__BB1_93:
	cvt.u64.u32 	%rd25, %r28716;
	add.s64 	%rd26, %rd3, %rd25;
	st.local.u8 	[%rd26+16], %rs15900;
	add.s32 	%r28716, %r28716, 1;
	add.s32 	%r461, %r28714, 1;
	cvt.u64.u32 	%rd27, %r28714;
	add.s64 	%rd28, %rd4, %rd27;
	ld.local.u8 	%rs15900, [%rd28+17];
	setp.ne.s16 	%p6, %rs15900, 0;
	mov.u32 	%r28714, %r461;
	@%p6 bra 	$L__BB1_93;
$L__BB1_94:
	ld.param.u32 	%r28633, [_ZN3cub18CUB_300001_SM_10006detail6reduce28DeviceReduceSingleTileKernelINS2_10policy_hubI4Itemj13Addition_funcE10Policy1000EN6thrust24THRUST_300001_SM_1000_NS6detail15normal_iteratorINSA_10device_ptrIS5_EEEEPS5_jS6_S5_S5_N4cuda3std3__410__identityEEEvT0_T1_T2_T3_T4_T6__param_2];
	cvt.u64.u32 	%rd29, %r28716;
	add.s64 	%rd30, %rd3, %rd29;
	mov.b16 	%rs11594, 0;
	st.local.u8 	[%rd30+16], %rs11594;
	add.s32 	%r28660, %r28660, %r455;
	st.local.u32 	[%rd3], %r28660;
	add.f64 	%fd78, %fd39, %fd78;
	st.local.f64 	[%rd3+8], %fd78;
	ld.local.v2.b32 	{%r1758, %r1759}, [%rd3+16];
	bfe.u32 	%r1760, %r1758, 0, 8;
	cvt.u16.u32 	%rs13073, %r1760;
	bfe.u32 	%r1761, %r1758, 8, 8;
	cvt.u16.u32 	%rs13072, %r1761;
	bfe.u32 	%r1762, %r1758, 16, 8;
	cvt.u16.u32 	%rs13071, %r1762;
	bfe.u32 	%r1763, %r1758, 24, 8;
	cvt.u16.u32 	%rs13070, %r1763;
	bfe.u32 	%r1764, %r1759, 0, 8;
	cvt.u16.u32 	%rs13069, %r1764;
	bfe.u32 	%r1765, %r1759, 8, 8;
	cvt.u16.u32 	%rs13068, %r1765;
	bfe.u32 	%r1766, %r1759, 16, 8;
	cvt.u16.u32 	%rs13067, %r1766;
	bfe.u32 	%r1767, %r1759, 24, 8;
	cvt.u16.u32 	%rs13066, %r1767;
	ld.local.v2.b32 	{%r1768, %r1769}, [%rd3+24];
	bfe.u32 	%r1770, %r1768, 0, 8;
	cvt.u16.u32 	%rs13065, %r1770;
	bfe.u32 	%r1771, %r1768, 8, 8;
	cvt.u16.u32 	%rs13064, %r1771;
	bfe.u32 	%r1772, %r1768, 16, 8;
	cvt.u16.u32 	%rs13063, %r1772;
	bfe.u32 	%r1773, %r1768, 24, 8;
	cvt.u16.u32 	%rs13062, %r1773;
	bfe.u32 	%r1774, %r1769, 0, 8;
	cvt.u16.u32 	%rs13061, %r1774;
	bfe.u32 	%r1775, %r1769, 8, 8;
	cvt.u16.u32 	%rs13060, %r1775;
	bfe.u32 	%r1776, %r1769, 16, 8;
	cvt.u16.u32 	%rs13059, %r1776;
	bfe.u32 	%r1777, %r1769, 24, 8;
	cvt.u16.u32 	%rs13058, %r1777;
	ld.local.v2.b32 	{%r1778, %r1779}, [%rd3+32];
	bfe.u32 	%r1780, %r1778, 0, 8;
	cvt.u16.u32 	%rs13057, %r1780;
	bfe.u32 	%r1781, %r1778, 8, 8;
	cvt.u16.u32 	%rs13056, %r1781;
	bfe.u32 	%r1782, %r1778, 16, 8;
	cvt.u16.u32 	%rs13055, %r1782;
	bfe.u32 	%r1783, %r1778, 24, 8;
	cvt.u16.u32 	%rs13054, %r1783;
	bfe.u32 	%r1784, %r1779, 0, 8;
	cvt.u16.u32 	%rs13053, %r1784;
	bfe.u32 	%r1785, %r1779, 8, 8;
	cvt.u16.u32 	%rs13052, %r1785;
	bfe.u32 	%r1786, %r1779, 16, 8;
	cvt.u16.u32 	%rs13051, %r1786;
	bfe.u32 	%r1787, %r1779, 24, 8;
	cvt.u16.u32 	%rs13050, %r1787;
	ld.local.v2.b32 	{%r1788, %r1789}, [%rd3+40];
	bfe.u32 	%r1790, %r1788, 0, 8;
	cvt.u16.u32 	%rs13049, %r1790;
	bfe.u32 	%r1791, %r1788, 8, 8;
	cvt.u16.u32 	%rs13048, %r1791;
	bfe.u32 	%r1792, %r1788, 16, 8;
	cvt.u16.u32 	%rs13047, %r1792;
	bfe.u32 	%r1793, %r1788, 24, 8;
	cvt.u16.u32 	%rs13046, %r1793;
	bfe.u32 	%r1794, %r1789, 0, 8;
	cvt.u16.u32 	%rs13045, %r1794;
	bfe.u32 	%r1795, %r1789, 8, 8;
	cvt.u16.u32 	%rs13044, %r1795;
	bfe.u32 	%r1796, %r1789, 16, 8;
	cvt.u16.u32 	%rs13043, %r1796;
	bfe.u32 	%r1797, %r1789, 24, 8;
	cvt.u16.u32 	%rs13042, %r1797;
	ld.local.v2.b32 	{%r1798, %r1799}, [%rd3+48];
	bfe.u32 	%r1800, %r1798, 0, 8;
	cvt.u16.u32 	%rs13041, %r1800;
	bfe.u32 	%r1801, %r1798, 8, 8;
	cvt.u16.u32 	%rs13040, %r1801;
	bfe.u32 	%r1802, %r1798, 16, 8;
	cvt.u16.u32 	%rs13039, %r1802;
	bfe.u32 	%r1803, %r1798, 24, 8;
	cvt.u16.u32 	%rs13038, %r1803;
	bfe.u32 	%r1804, %r1799, 0, 8;
	cvt.u16.u32 	%rs13037, %r1804;
	bfe.u32 	%r1805, %r1799, 8, 8;
	cvt.u16.u32 	%rs13036, %r1805;
	bfe.u32 	%r1806, %r1799, 16, 8;
	cvt.u16.u32 	%rs13035, %r1806;
	bfe.u32 	%r1807, %r1799, 24, 8;
	cvt.u16.u32 	%rs13034, %r1807;
	ld.local.v2.b32 	{%r1808, %r1809}, [%rd3+56];
	bfe.u32 	%r1810, %r1808, 0, 8;
	cvt.u16.u32 	%rs13033, %r1810;
	bfe.u32 	%r1811, %r1808, 8, 8;
	cvt.u16.u32 	%rs13032, %r1811;
	bfe.u32 	%r1812, %r1808, 16, 8;
	cvt.u16.u32 	%rs13031, %r1812;
	bfe.u32 	%r1813, %r1808, 24, 8;
	cvt.u16.u32 	%rs13030, %r1813;
	bfe.u32 	%r1814, %r1809, 0, 8;
	cvt.u16.u32 	%rs13029, %r1814;
	bfe.u32 	%r1815, %r1809, 8, 8;
	cvt.u16.u32 	%rs13028, %r1815;
	bfe.u32 	%r1816, %r1809, 16, 8;
	cvt.u16.u32 	%rs13027, %r1816;
	bfe.u32 	%r1817, %r1809, 24, 8;
	cvt.u16.u32 	%rs13026, %r1817;
	ld.local.v2.b32 	{%r1818, %r1819}, [%rd3+64];
	bfe.u32 	%r1820, %r1818, 0, 8;
	cvt.u16.u32 	%rs13025, %r1820;
	bfe.u32 	%r1821, %r1818, 8, 8;
	cvt.u16.u32 	%rs13024, %r1821;
	bfe.u32 	%r1822, %r1818, 16, 8;
	cvt.u16.u32 	%rs13023, %r1822;
	bfe.u32 	%r1823, %r1818, 24, 8;
	cvt.u16.u32 	%rs13022, %r1823;
	bfe.u32 	%r1824, %r1819, 0, 8;
	cvt.u16.u32 	%rs13021, %r1824;
	bfe.u32 	%r1825, %r1819, 8, 8;
	cvt.u16.u32 	%rs13020, %r1825;
	bfe.u32 	%r1826, %r1819, 16, 8;
	cvt.u16.u32 	%rs13019, %r1826;
	bfe.u32 	%r1827, %r1819, 24, 8;
	cvt.u16.u32 	%rs13018, %r1827;
	ld.local.v2.b32 	{%r1828, %r1829}, [%rd3+72];
	bfe.u32 	%r1830, %r1828, 0, 8;
	cvt.u16.u32 	%rs13017, %r1830;
	bfe.u32 	%r1831, %r1828, 8, 8;
	cvt.u16.u32 	%rs13016, %r1831;
	bfe.u32 	%r1832, %r1828, 16, 8;
	cvt.u16.u32 	%rs13015, %r1832;
	bfe.u32 	%r1833, %r1828, 24, 8;
	cvt.u16.u32 	%rs13014, %r1833;
	bfe.u32 	%r1834, %r1829, 0, 8;
	cvt.u16.u32 	%rs13013, %r1834;
	bfe.u32 	%r1835, %r1829, 8, 8;
	cvt.u16.u32 	%rs13012, %r1835;
	bfe.u32 	%r1836, %r1829, 16, 8;
	cvt.u16.u32 	%rs13011, %r1836;
	bfe.u32 	%r1837, %r1829, 24, 8;
	cvt.u16.u32 	%rs13010, %r1837;
	ld.local.v2.b32 	{%r1838, %r1839}, [%rd3+80];
	bfe.u32 	%r1840, %r1838, 0, 8;
	cvt.u16.u32 	%rs13009, %r1840;
	bfe.u32 	%r1841, %r1838, 8, 8;
	cvt.u16.u32 	%rs13008, %r1841;
	bfe.u32 	%r1842, %r1838, 16, 8;
	cvt.u16.u32 	%rs13007, %r1842;
	bfe.u32 	%r1843, %r1838, 24, 8;
	cvt.u16.u32 	%rs13006, %r1843;
	bfe.u32 	%r1844, %r1839, 0, 8;
	cvt.u16.u32 	%rs13005, %r1844;
	bfe.u32 	%r1845, %r1839, 8, 8;
	cvt.u16.u32 	%rs13004, %r1845;
	bfe.u32 	%r1846, %r1839, 16, 8;
	cvt.u16.u32 	%rs13003, %r1846;
	bfe.u32 	%r1847, %r1839, 24, 8;
	cvt.u16.u32 	%rs13002, %r1847;
	ld.local.v2.b32 	{%r1848, %r1849}, [%rd3+88];
	bfe.u32 	%r1850, %r1848, 0, 8;
	cvt.u16.u32 	%rs13001, %r1850;
	bfe.u32 	%r1851, %r1848, 8, 8;
	cvt.u16.u32 	%rs13000, %r1851;
	bfe.u32 	%r1852, %r1848, 16, 8;
	cvt.u16.u32 	%rs12999, %r1852;
	bfe.u32 	%r1853, %r1848, 24, 8;
	cvt.u16.u32 	%rs12998, %r1853;
	bfe.u32 	%r1854, %r1849, 0, 8;
	cvt.u16.u32 	%rs12997, %r1854;
	bfe.u32 	%r1855, %r1849, 8, 8;
	cvt.u16.u32 	%rs12996, %r1855;
	bfe.u32 	%r1856, %r1849, 16, 8;
	cvt.u16.u32 	%rs12995, %r1856;
	bfe.u32 	%r1857, %r1849, 24, 8;
	cvt.u16.u32 	%rs12994, %r1857;
	ld.local.v2.b32 	{%r1858, %r1859}, [%rd3+96];
	bfe.u32 	%r1860, %r1858, 0, 8;
	cvt.u16.u32 	%rs12993, %r1860;
	bfe.u32 	%r1861, %r1858, 8, 8;
	cvt.u16.u32 	%rs12992, %r1861;
	bfe.u32 	%r1862, %r1858, 16, 8;
	cvt.u16.u32 	%rs12991, %r1862;
	bfe.u32 	%r1863, %r1858, 24, 8;
	cvt.u16.u32 	%rs12990, %r1863;
	bfe.u32 	%r1864, %r1859, 0, 8;
	cvt.u16.u32 	%rs12989, %r1864;
	bfe.u32 	%r1865, %r1859, 8, 8;
	cvt.u16.u32 	%rs12988, %r1865;
	bfe.u32 	%r1866, %r1859, 16, 8;
	cvt.u16.u32 	%rs12987, %r1866;
	bfe.u32 	%r1867, %r1859, 24, 8;
	cvt.u16.u32 	%rs12986, %r1867;
	ld.local.v2.b32 	{%r1868, %r1869}, [%rd3+104];
	bfe.u32 	%r1870, %r1868, 0, 8;
	cvt.u16.u32 	%rs12985, %r1870;
	bfe.u32 	%r1871, %r1868, 8, 8;
	cvt.u16.u32 	%rs12984, %r1871;
	bfe.u32 	%r1872, %r1868, 16, 8;
	cvt.u16.u32 	%rs12983, %r1872;
	bfe.u32 	%r1873, %r1868, 24, 8;
	cvt.u16.u32 	%rs12982, %r1873;
	bfe.u32 	%r1874, %r1869, 0, 8;
	cvt.u16.u32 	%rs12981, %r1874;
	bfe.u32 	%r1875, %r1869, 8, 8;
	cvt.u16.u32 	%rs12980, %r1875;
	bfe.u32 	%r1876, %r1869, 16, 8;
	cvt.u16.u32 	%rs12979, %r1876;
	bfe.u32 	%r1877, %r1869, 24, 8;
	cvt.u16.u32 	%rs12978, %r1877;
	ld.local.v2.b32 	{%r1878, %r1879}, [%rd3+112];
	bfe.u32 	%r1880, %r1878, 0, 8;
	cvt.u16.u32 	%rs12977, %r1880;
	bfe.u32 	%r1881, %r1878, 8, 8;
	cvt.u16.u32 	%rs12976, %r1881;
	bfe.u32 	%r1882, %r1878, 16, 8;
	cvt.u16.u32 	%rs12975, %r1882;
	bfe.u32 	%r1883, %r1878, 24, 8;
	cvt.u16.u32 	%rs12974, %r1883;
	bfe.u32 	%r1884, %r1879, 0, 8;
	cvt.u16.u32 	%rs12973, %r1884;
	bfe.u32 	%r1885, %r1879, 8, 8;
	cvt.u16.u32 	%rs12972, %r1885;
	bfe.u32 	%r1886, %r1879, 16, 8;
	cvt.u16.u32 	%rs12971, %r1886;
	bfe.u32 	%r1887, %r1879, 24, 8;
	cvt.u16.u32 	%rs12970, %r1887;
	ld.local.v2.b32 	{%r1888, %r1889}, [%rd3+120];
	bfe.u32 	%r1890, %r1888, 0, 8;
	cvt.u16.u32 	%rs12969, %r1890;
	bfe.u32 	%r1891, %r1888, 8, 8;
	cvt.u16.u32 	%rs12968, %r1891;
	bfe.u32 	%r1892, %r1888, 16, 8;
	cvt.u16.u32 	%rs12967, %r1892;
	bfe.u32 	%r1893, %r1888, 24, 8;
	cvt.u16.u32 	%rs12966, %r1893;
	bfe.u32 	%r1894, %r1889, 0, 8;
	cvt.u16.u32 	%rs12965, %r1894;
	bfe.u32 	%r1895, %r1889, 8, 8;
	cvt.u16.u32 	%rs12964, %r1895;
	bfe.u32 	%r1896, %r1889, 16, 8;
	cvt.u16.u32 	%rs12963, %r1896;
	bfe.u32 	%r1897, %r1889, 24, 8;
	cvt.u16.u32 	%rs12962, %r1897;
	ld.local.v2.b32 	{%r1898, %r1899}, [%rd3+128];
	bfe.u32 	%r1900, %r1898, 0, 8;
	cvt.u16.u32 	%rs12961, %r1900;
	bfe.u32 	%r1901, %r1898, 8, 8;
	cvt.u16.u32 	%rs12960, %r1901;
	bfe.u32 	%r1902, %r1898, 16, 8;
	cvt.u16.u32 	%rs12959, %r1902;
	bfe.u32 	%r1903, %r1898, 24, 8;
	cvt.u16.u32 	%rs12958, %r1903;
	bfe.u32 	%r1904, %r1899, 0, 8;
	cvt.u16.u32 	%rs12957, %r1904;
	bfe.u32 	%r1905, %r1899, 8, 8;
	cvt.u16.u32 	%rs12956, %r1905;
	bfe.u32 	%r1906, %r1899, 16, 8;
	cvt.u16.u32 	%rs12955, %r1906;
	bfe.u32 	%r1907, %r1899, 24, 8;
	cvt.u16.u32 	%rs12954, %r1907;
	ld.local.v2.b32 	{%r1908, %r1909}, [%rd3+136];
	bfe.u32 	%r1910, %r1908, 0, 8;
	cvt.u16.u32 	%rs12953, %r1910;
	bfe.u32 	%r1911, %r1908, 8, 8;
	cvt.u16.u32 	%rs12952, %r1911;
	bfe.u32 	%r1912, %r1908, 16, 8;
	cvt.u16.u32 	%rs12951, %r1912;
	bfe.u32 	%r1913, %r1908, 24, 8;
	cvt.u16.u32 	%rs12950, %r1913;
	bfe.u32 	%r1914, %r1909, 0, 8;
	cvt.u16.u32 	%rs12949, %r1914;
	bfe.u32 	%r1915, %r1909, 8, 8;
	cvt.u16.u32 	%rs12948, %r1915;
	bfe.u32 	%r1916, %r1909, 16, 8;
	cvt.u16.u32 	%rs12947, %r1916;
	bfe.u32 	%r1917, %r1909, 24, 8;
	cvt.u16.u32 	%rs12946, %r1917;
	ld.local.v2.b32 	{%r1918, %r1919}, [%rd3+144];
	bfe.u32 	%r1920, %r1918, 0, 8;
	cvt.u16.u32 	%rs12945, %r1920;
	bfe.u32 	%r1921, %r1918, 8, 8;
	cvt.u16.u32 	%rs12944, %r1921;
	bfe.u32 	%r1922, %r1918, 16, 8;
	cvt.u16.u32 	%rs12943, %r1922;
	bfe.u32 	%r1923, %r1918, 24, 8;
	cvt.u16.u32 	%rs12942, %r1923;
	bfe.u32 	%r1924, %r1919, 0, 8;
	cvt.u16.u32 	%rs12941, %r1924;
	bfe.u32 	%r1925, %r1919, 8, 8;
	cvt.u16.u32 	%rs12940, %r1925;
	bfe.u32 	%r1926, %r1919, 16, 8;
	cvt.u16.u32 	%rs12939, %r1926;
	bfe.u32 	%r1927, %r1919, 24, 8;
	cvt.u16.u32 	%rs12938, %r1927;
	ld.local.v2.b32 	{%r1928, %r1929}, [%rd3+152];
	bfe.u32 	%r1930, %r1928, 0, 8;
	cvt.u16.u32 	%rs12937, %r1930;
	bfe.u32 	%r1931, %r1928, 8, 8;
	cvt.u16.u32 	%rs12936, %r1931;
	bfe.u32 	%r1932, %r1928, 16, 8;
	cvt.u16.u32 	%rs12935, %r1932;
	bfe.u32 	%r1933, %r1928, 24, 8;
	cvt.u16.u32 	%rs12934, %r1933;
	bfe.u32 	%r1934, %r1929, 0, 8;
	cvt.u16.u32 	%rs12933, %r1934;
	bfe.u32 	%r1935, %r1929, 8, 8;
	cvt.u16.u32 	%rs12932, %r1935;
	bfe.u32 	%r1936, %r1929, 16, 8;
	cvt.u16.u32 	%rs12931, %r1936;
	bfe.u32 	%r1937, %r1929, 24, 8;
	cvt.u16.u32 	%rs12930, %r1937;
	ld.local.v2.b32 	{%r1938, %r1939}, [%rd3+160];
	bfe.u32 	%r1940, %r1938, 0, 8;
	cvt.u16.u32 	%rs12929, %r1940;
	bfe.u32 	%r1941, %r1938, 8, 8;
	cvt.u16.u32 	%rs12928, %r1941;
	bfe.u32 	%r1942, %r1938, 16, 8;
	cvt.u16.u32 	%rs12927, %r1942;
	bfe.u32 	%r1943, %r1938, 24, 8;
	cvt.u16.u32 	%rs12926, %r1943;
	bfe.u32 	%r1944, %r1939, 0, 8;
	cvt.u16.u32 	%rs12925, %r1944;
	bfe.u32 	%r1945, %r1939, 8, 8;
	cvt.u16.u32 	%rs12924, %r1945;
	bfe.u32 	%r1946, %r1939, 16, 8;
	cvt.u16.u32 	%rs12923, %r1946;
	bfe.u32 	%r1947, %r1939, 24, 8;
	cvt.u16.u32 	%rs12922, %r1947;
	ld.local.v2.b32 	{%r1948, %r1949}, [%rd3+168];
	bfe.u32 	%r1950, %r1948, 0, 8;
	cvt.u16.u32 	%rs12921, %r1950;
	bfe.u32 	%r1951, %r1948, 8, 8;
	cvt.u16.u32 	%rs12920, %r1951;
	bfe.u32 	%r1952, %r1948, 16, 8;
	cvt.u16.u32 	%rs12919, %r1952;
	bfe.u32 	%r1953, %r1948, 24, 8;
	cvt.u16.u32 	%rs12918, %r1953;
	bfe.u32 	%r1954, %r1949, 0, 8;
	cvt.u16.u32 	%rs12917, %r1954;
	bfe.u32 	%r1955, %r1949, 8, 8;
	cvt.u16.u32 	%rs12916, %r1955;
	bfe.u32 	%r1956, %r1949, 16, 8;
	cvt.u16.u32 	%rs12915, %r1956;
	bfe.u32 	%r1957, %r1949, 24, 8;
	cvt.u16.u32 	%rs12914, %r1957;
	ld.local.v2.b32 	{%r1958, %r1959}, [%rd3+176];
	bfe.u32 	%r1960, %r1958, 0, 8;
	cvt.u16.u32 	%rs12913, %r1960;
	bfe.u32 	%r1961, %r1958, 8, 8;
	cvt.u16.u32 	%rs12912, %r1961;
	bfe.u32 	%r1962, %r1958, 16, 8;
	cvt.u16.u32 	%rs12911, %r1962;
	bfe.u32 	%r1963, %r1958, 24, 8;
	cvt.u16.u32 	%rs12910, %r1963;
	bfe.u32 	%r1964, %r1959, 0, 8;
	cvt.u16.u32 	%rs12909, %r1964;
	bfe.u32 	%r1965, %r1959, 8, 8;
	cvt.u16.u32 	%rs12908, %r1965;
	bfe.u32 	%r1966, %r1959, 16, 8;
	cvt.u16.u32 	%rs12907, %r1966;
	bfe.u32 	%r1967, %r1959, 24, 8;
	cvt.u16.u32 	%rs12906, %r1967;
	ld.local.v2.b32 	{%r1968, %r1969}, [%rd3+184];
	bfe.u32 	%r1970, %r1968, 0, 8;
	cvt.u16.u32 	%rs12905, %r1970;
	bfe.u32 	%r1971, %r1968, 8, 8;
	cvt.u16.u32 	%rs12904, %r1971;
	bfe.u32 	%r1972, %r1968, 16, 8;
	cvt.u16.u32 	%rs12903, %r1972;
	bfe.u32 	%r1973, %r1968, 24, 8;
	cvt.u16.u32 	%rs12902, %r1973;
	bfe.u32 	%r1974, %r1969, 0, 8;
	cvt.u16.u32 	%rs12901, %r1974;
	bfe.u32 	%r1975, %r1969, 8, 8;
	cvt.u16.u32 	%rs12900, %r1975;
	bfe.u32 	%r1976, %r1969, 16, 8;
	cvt.u16.u32 	%rs12899, %r1976;
	bfe.u32 	%r1977, %r1969, 24, 8;
	cvt.u16.u32 	%rs12898, %r1977;
	ld.local.v2.b32 	{%r1978, %r1979}, [%rd3+192];
	bfe.u32 	%r1980, %r1978, 0, 8;
	cvt.u16.u32 	%rs12897, %r1980;
	bfe.u32 	%r1981, %r1978, 8, 8;
	cvt.u16.u32 	%rs12896, %r1981;
	bfe.u32 	%r1982, %r1978, 16, 8;
	cvt.u16.u32 	%rs12895, %r1982;
	bfe.u32 	%r1983, %r1978, 24, 8;
	cvt.u16.u32 	%rs12894, %r1983;
	bfe.u32 	%r1984, %r1979, 0, 8;
	cvt.u16.u32 	%rs12893, %r1984;
	bfe.u32 	%r1985, %r1979, 8, 8;
	cvt.u16.u32 	%rs12892, %r1985;
	bfe.u32 	%r1986, %r1979, 16, 8;
	cvt.u16.u32 	%rs12891, %r1986;
	bfe.u32 	%r1987, %r1979, 24, 8;
	cvt.u16.u32 	%rs12890, %r1987;
	ld.local.v2.b32 	{%r1988, %r1989}, [%rd3+200];
	bfe.u32 	%r1990, %r1988, 0, 8;
	cvt.u16.u32 	%rs12889, %r1990;
	bfe.u32 	%r1991, %r1988, 8, 8;
	cvt.u16.u32 	%rs12888, %r1991;
	bfe.u32 	%r1992, %r1988, 16, 8;
	cvt.u16.u32 	%rs12887, %r1992;
	bfe.u32 	%r1993, %r1988, 24, 8;
	cvt.u16.u32 	%rs12886, %r1993;
	bfe.u32 	%r1994, %r1989, 0, 8;
	cvt.u16.u32 	%rs12885, %r1994;
	bfe.u32 	%r1995, %r1989, 8, 8;
	cvt.u16.u32 	%rs12884, %r1995;
	bfe.u32 	%r1996, %r1989, 16, 8;
	cvt.u16.u32 	%rs12883, %r1996;
	bfe.u32 	%r1997, %r1989, 24, 8;
	cvt.u16.u32 	%rs12882, %r1997;
	ld.local.v2.b32 	{%r1998, %r1999}, [%rd3+208];
	bfe.u32 	%r2000, %r1998, 0, 8;
	cvt.u16.u32 	%rs12881, %r2000;
	bfe.u32 	%r2001, %r1998, 8, 8;
	cvt.u16.u32 	%rs12880, %r2001;
	bfe.u32 	%r2002, %r1998, 16, 8;
	cvt.u16.u32 	%rs12879, %r2002;
	bfe.u32 	%r2003, %r1998, 24, 8;
	cvt.u16.u32 	%rs12878, %r2003;
	bfe.u32 	%r2004, %r1999, 0, 8;
	cvt.u16.u32 	%rs12877, %r2004;
	bfe.u32 	%r2005, %r1999, 8, 8;
	cvt.u16.u32 	%rs12876, %r2005;
	bfe.u32 	%r2006, %r1999, 16, 8;
	cvt.u16.u32 	%rs12875, %r2006;
	bfe.u32 	%r2007, %r1999, 24, 8;
	cvt.u16.u32 	%rs12874, %r2007;
	ld.local.v2.b32 	{%r2008, %r2009}, [%rd3+216];
	bfe.u32 	%r2010, %r2008, 0, 8;
	cvt.u16.u32 	%rs12873, %r2010;
	bfe.u32 	%r2011, %r2008, 8, 8;
	cvt.u16.u32 	%rs12872, %r2011;
	bfe.u32 	%r2012, %r2008, 16, 8;
	cvt.u16.u32 	%rs12871, %r2012;
	bfe.u32 	%r2013, %r2008, 24, 8;
	cvt.u16.u32 	%rs12870, %r2013;
	bfe.u32 	%r2014, %r2009, 0, 8;
	cvt.u16.u32 	%rs12869, %r2014;
	bfe.u32 	%r2015, %r2009, 8, 8;
	cvt.u16.u32 	%rs12868, %r2015;
	bfe.u32 	%r2016, %r2009, 16, 8;
	cvt.u16.u32 	%rs12867, %r2016;
	bfe.u32 	%r2017, %r2009, 24, 8;
	cvt.u16.u32 	%rs12866, %r2017;
	ld.local.v2.b32 	{%r2018, %r2019}, [%rd3+224];
	bfe.u32 	%r2020, %r2018, 0, 8;
	cvt.u16.u32 	%rs12865, %r2020;
	bfe.u32 	%r2021, %r2018, 8, 8;
	cvt.u16.u32 	%rs12864, %r2021;
	bfe.u32 	%r2022, %r2018, 16, 8;
	cvt.u16.u32 	%rs12863, %r2022;
	bfe.u32 	%r2023, %r2018, 24, 8;
	cvt.u16.u32 	%rs12862, %r2023;
	bfe.u32 	%r2024, %r2019, 0, 8;
	cvt.u16.u32 	%rs12861, %r2024;
	bfe.u32 	%r2025, %r2019, 8, 8;
	cvt.u16.u32 	%rs12860, %r2025;
	bfe.u32 	%r2026, %r2019, 16, 8;
	cvt.u16.u32 	%rs12859, %r2026;
	bfe.u32 	%r2027, %r2019, 24, 8;
	cvt.u16.u32 	%rs12858, %r2027;
	ld.local.v2.b32 	{%r2028, %r2029}, [%rd3+232];
	bfe.u32 	%r2030, %r2028, 0, 8;
	cvt.u16.u32 	%rs12857, %r2030;
	bfe.u32 	%r2031, %r2028, 8, 8;
	cvt.u16.u32 	%rs12856, %r2031;
	bfe.u32 	%r2032, %r2028, 16, 8;
	cvt.u16.u32 	%rs12855, %r2032;
	bfe.u32 	%r2033, %r2028, 24, 8;
	cvt.u16.u32 	%rs12854, %r2033;
	bfe.u32 	%r2034, %r2029, 0, 8;
	cvt.u16.u32 	%rs12853, %r2034;
	bfe.u32 	%r2035, %r2029, 8, 8;
	cvt.u16.u32 	%rs12852, %r2035;
	bfe.u32 	%r2036, %r2029, 16, 8;
	cvt.u16.u32 	%rs12851, %r2036;
	bfe.u32 	%r2037, %r2029, 24, 8;
	cvt.u16.u32 	%rs12850, %r2037;
	ld.local.v2.b32 	{%r2038, %r2039}, [%rd3+240];
	bfe.u32 	%r2040, %r2038, 0, 8;
	cvt.u16.u32 	%rs12849, %r2040;
	bfe.u32 	%r2041, %r2038, 8, 8;
	cvt.u16.u32 	%rs12848, %r2041;
	bfe.u32 	%r2042, %r2038, 16, 8;
	cvt.u16.u32 	%rs12847, %r2042;
	bfe.u32 	%r2043, %r2038, 24, 8;
	cvt.u16.u32 	%rs12846, %r2043;
	bfe.u32 	%r2044, %r2039, 0, 8;
	cvt.u16.u32 	%rs12845, %r2044;
	bfe.u32 	%r2045, %r2039, 8, 8;
	cvt.u16.u32 	%rs12844, %r2045;
	bfe.u32 	%r2046, %r2039, 16, 8;
	cvt.u16.u32 	%rs12843, %r2046;
	bfe.u32 	%r2047, %r2039, 24, 8;
	cvt.u16.u32 	%rs12842, %r2047;
	ld.local.v2.b32 	{%r2048, %r2049}, [%rd3+248];
	bfe.u32 	%r2050, %r2048, 0, 8;
	cvt.u16.u32 	%rs12841, %r2050;
	bfe.u32 	%r2051, %r2048, 8, 8;
	cvt.u16.u32 	%rs12840, %r2051;
	bfe.u32 	%r2052, %r2048, 16, 8;
	cvt.u16.u32 	%rs12839, %r2052;
	bfe.u32 	%r2053, %r2048, 24, 8;
	cvt.u16.u32 	%rs12838, %r2053;
	bfe.u32 	%r2054, %r2049, 0, 8;
	cvt.u16.u32 	%rs12837, %r2054;
	bfe.u32 	%r2055, %r2049, 8, 8;
	cvt.u16.u32 	%rs12836, %r2055;
	bfe.u32 	%r2056, %r2049, 16, 8;
	cvt.u16.u32 	%rs12835, %r2056;
	bfe.u32 	%r2057, %r2049, 24, 8;
	cvt.u16.u32 	%rs12834, %r2057;
	ld.local.v2.b32 	{%r2058, %r2059}, [%rd3+256];
	bfe.u32 	%r2060, %r2058, 0, 8;
	cvt.u16.u32 	%rs12833, %r2060;
	bfe.u32 	%r2061, %r2058, 8, 8;
	cvt.u16.u32 	%rs12832, %r2061;
	bfe.u32 	%r2062, %r2058, 16, 8;
	cvt.u16.u32 	%rs12831, %r2062;
	bfe.u32 	%r2063, %r2058, 24, 8;
	cvt.u16.u32 	%rs12830, %r2063;
	bfe.u32 	%r2064, %r2059, 0, 8;
	cvt.u16.u32 	%rs12829, %r2064;
	bfe.u32 	%r2065, %r2059, 8, 8;
	cvt.u16.u32 	%rs12828, %r2065;
	bfe.u32 	%r2066, %r2059, 16, 8;
	cvt.u16.u32 	%rs12827, %r2066;
	bfe.u32 	%r2067, %r2059, 24, 8;
	cvt.u16.u32 	%rs12826, %r2067;
	ld.local.v2.b32 	{%r2068, %r2069}, [%rd3+264];
	bfe.u32 	%r2070, %r2068, 0, 8;
	cvt.u16.u32 	%rs12825, %r2070;
	bfe.u32 	%r2071, %r2068, 8, 8;
	cvt.u16.u32 	%rs12824, %r2071;
	bfe.u32 	%r2072, %r2068, 16, 8;
	cvt.u16.u32 	%rs12823, %r2072;
	bfe.u32 	%r2073, %r2068, 24, 8;
	cvt.u16.u32 	%rs12822, %r2073;
	bfe.u32 	%r2074, %r2069, 0, 8;
	cvt.u16.u32 	%rs12821, %r2074;
	bfe.u32 	%r2075, %r2069, 8, 8;
	cvt.u16.u32 	%rs12820, %r2075;
	bfe.u32 	%r2076, %r2069, 16, 8;
	cvt.u16.u32 	%rs12819, %r2076;
	bfe.u32 	%r2077, %r2069, 24, 8;
	cvt.u16.u32 	%rs12818, %r2077;
	sub.s32 	%r2078, %r28633, %r28718;
	setp.lt.u32 	%p7, %r2078, 192;
	@%p7 bra 	$L__BB1_105;
	ld.param.u32 	%r28634, [_ZN3cub18CUB_300001_SM_10006detail6reduce28DeviceReduceSingleTileKernelINS2_10policy_hubI4Itemj13Addition_funcE10Policy1000EN6thrust24THRUST_300001_SM_1000_NS6detail15normal_iteratorINSA_10device_ptrIS5_EEEEPS5_jS6_S5_S5_N4cuda3std3__410__identityEEEvT0_T1_T2_T3_T4_T6__param_2];
	add.s32 	%r28718, %r28718, 192;
	add.s32 	%r2079, %r28634, -192;
	setp.le.u32 	%p8, %r28718, %r2079;
	@%p8 bra 	$L__BB1_89;
$L__BB1_96:
	ld.param.u32 	%r28635, [_ZN3cub18CUB_300001_SM_10006detail6reduce28DeviceReduceSingleTileKernelINS2_10policy_hubI4Itemj13Addition_funcE10Policy1000EN6thrust24THRUST_300001_SM_1000_NS6detail15normal_iteratorINSA_10device_ptrIS5_EEEEPS5_jS6_S5_S5_N4cuda3std3__410__identityEEEvT0_T1_T2_T3_T4_T6__param_2];
	setp.le.u32 	%p9, %r28635, %r28718;
	@%p9 bra 	$L__BB1_105;
	ld.param.u32 	%r28636, [_ZN3cub18CUB_300001_SM_10006detail6reduce28DeviceReduceSingleTileKernelINS2_10policy_hubI4Itemj13Addition_funcE10Policy1000EN6thrust24THRUST_300001_SM_1000_NS6detail15normal_iteratorINSA_10device_ptrIS5_EEEEPS5_jS6_S5_S5_N4cuda3std3__410__identityEEEvT0_T1_T2_T3_T4_T6__param_2];
	sub.s32 	%r2080, %r28636, %r28718;
	mov.u32 	%r2081, %tid.x;
	setp.ge.s32 	%p10, %r2081, %r2080;
	@%p10 bra 	$L__BB1_105;
	mov.u32 	%r28719, %tid.x;
$L__BB1_99:
	add.s32 	%r2083, %r28719, %r28718;
	mul.wide.u32 	%rd31, %r2083, 272;
	add.s64 	%rd32, %rd10, %rd31;
	ld.global.v2.b32 	{%r2084, %r2085}, [%rd32+264];
	ld.global.v2.b32 	{%r2086, %r2087}, [%rd32+256];
	ld.global.v2.b32 	{%r2088, %r2089}, [%rd32+248];
	ld.global.v2.b32 	{%r2090, %r2091}, [%rd32+240];
	ld.global.v2.b32 	{%r2092, %r2093}, [%rd32+232];
	ld.global.v2.b32 	{%r2094, %r2095}, [%rd32+224];
	ld.global.v2.b32 	{%r2096, %r2097}, [%rd32+216];
	ld.global.v2.b32 	{%r2098, %r2099}, [%rd32+208];
	ld.global.v2.b32 	{%r2100, %r2101}, [%rd32+200];
	ld.global.v2.b32 	{%r2102, %r2103}, [%rd32+192];
	ld.global.v2.b32 	{%r2104, %r2105}, [%rd32+184];
	ld.global.v2.b32 	{%r2106, %r2107}, [%rd32+176];
	ld.global.v2.b32 	{%r2108, %r2109}, [%rd32+168];
	ld.global.v2.b32 	{%r2110, %r2111}, [%rd32+160];
	ld.global.v2.b32 	{%r2112, %r2113}, [%rd32+152];
	ld.global.v2.b32 	{%r2114, %r2115}, [%rd32+144];
	ld.global.v2.b32 	{%r2116, %r2117}, [%rd32+136];
	ld.global.v2.b32 	{%r2118, %r2119}, [%rd32+128];
	ld.global.v2.b32 	{%r2120, %r2121}, [%rd32+120];
	ld.global.v2.b32 	{%r2122, %r2123}, [%rd32+112];
	ld.global.v2.b32 	{%r2124, %r2125}, [%rd32+104];
	ld.global.v2.b32 	{%r2126, %r2127}, [%rd32+96];
	ld.global.v2.b32 	{%r2128, %r2129}, [%rd32+88];
	ld.global.v2.b32 	{%r2130, %r2131}, [%rd32+80];
	ld.global.v2.b32 	{%r2132, %r2133}, [%rd32+72];
	ld.global.v2.b32 	{%r2134, %r2135}, [%rd32+64];
	ld.global.v2.b32 	{%r2136, %r2137}, [%rd32+56];
	ld.global.v2.b32 	{%r2138, %r2139}, [%rd32+48];
	ld.global.v2.b32 	{%r2140, %r2141}, [%rd32+40];
	ld.global.v2.b32 	{%r2142, %r2143}, [%rd32+32];
	ld.global.v2.b32 	{%r2144, %r2145}, [%rd32+24];
	ld.global.v2.b32 	{%r2146, %r2147}, [%rd32+16];
	bfe.u32 	%r2148, %r2146, 0, 8;
	cvt.u16.u32 	%rs16413, %r2148;
	ld.global.f64 	%fd43, [%rd32+8];
	ld.global.u32 	%r470, [%rd32];
	st.local.u32 	[%rd4], %r470;
	st.local.f64 	[%rd4+8], %fd43;
	st.local.v2.b32 	[%rd4+16], {%r2146, %r2147};
	st.local.v2.b32 	[%rd4+24], {%r2144, %r2145};
	st.local.v2.b32 	[%rd4+32], {%r2142, %r2143};
	st.local.v2.b32 	[%rd4+40], {%r2140, %r2141};
	st.local.v2.b32 	[%rd4+48], {%r2138, %r2139};
	st.local.v2.b32 	[%rd4+56], {%r2136, %r2137};
	st.local.v2.b32 	[%rd4+64], {%r2134, %r2135};
	st.local.v2.b32 	[%rd4+72], {%r2132, %r2133};
	st.local.v2.b32 	[%rd4+80], {%r2130, %r2131};
	st.local.v2.b32 	[%rd4+88], {%r2128, %r2129};
	st.local.v2.b32 	[%rd4+96], {%r2126, %r2127};
	st.local.v2.b32 	[%rd4+104], {%r2124, %r2125};
	st.local.v2.b32 	[%rd4+112], {%r2122, %r2123};
	st.local.v2.b32 	[%rd4+120], {%r2120, %r2121};
	st.local.v2.b32 	[%rd4+128], {%r2118, %r2119};
	st.local.v2.b32 	[%rd4+136], {%r2116, %r2117};
	st.local.v2.b32 	[%rd4+144], {%r2114, %r2115};
	st.local.v2.b32 	[%rd4+152], {%r2112, %r2113};
	st.local.v2.b32 	[%rd4+160], {%r2110, %r2111};
	st.local.v2.b32 	[%rd4+168], {%r2108, %r2109};
	st.local.v2.b32 	[%rd4+176], {%r2106, %r2107};
	st.local.v2.b32 	[%rd4+184], {%r2104, %r2105};
	st.local.v2.b32 	[%rd4+192], {%r2102, %r2103};
	st.local.v2.b32 	[%rd4+200], {%r2100, %r2101};
	st.local.v2.b32 	[%rd4+208], {%r2098, %r2099};
	st.local.v2.b32 	[%rd4+216], {%r2096, %r2097};
	st.local.v2.b32 	[%rd4+224], {%r2094, %r2095};
	st.local.v2.b32 	[%rd4+232], {%r2092, %r2093};
	st.local.v2.b32 	[%rd4+240], {%r2090, %r2091};
	st.local.v2.b32 	[%rd4+248], {%r2088, %r2089};
	st.local.v2.b32 	[%rd4+256], {%r2086, %r2087};
	st.local.v2.b32 	[%rd4+264], {%r2084, %r2085};
	st.local.u32 	[%rd3], %r28660;
	st.local.f64 	[%rd3+8], %fd78;
	cvt.u32.u16 	%r2149, %rs13066;
	cvt.u32.u16 	%r2150, %rs13067;
	prmt.b32 	%r2151, %r2150, %r2149, 0x3340U;
	cvt.u32.u16 	%r2152, %rs13068;
	cvt.u32.u16 	%r2153, %rs13069;
	prmt.b32 	%r2154, %r2153, %r2152, 0x3340U;
	prmt.b32 	%r2155, %r2154, %r2151, 0x5410U;
	cvt.u32.u16 	%r2156, %rs13070;
	cvt.u32.u16 	%r2157, %rs13071;
	prmt.b32 	%r2158, %r2157, %r2156, 0x3340U;
	cvt.u32.u16 	%r2159, %rs13072;
	cvt.u32.u16 	%r2160, %rs13073;
	prmt.b32 	%r2161, %r2160, %r2159, 0x3340U;
	prmt.b32 	%r2162, %r2161, %r2158, 0x5410U;
	st.local.v2.b32 	[%rd3+16], {%r2162, %r2155};
	cvt.u32.u16 	%r2163, %rs13058;
	cvt.u32.u16 	%r2164, %rs13059;
	prmt.b32 	%r2165, %r2164, %r2163, 0x3340U;
	cvt.u32.u16 	%r2166, %rs13060;
	cvt.u32.u16 	%r2167, %rs13061;
	prmt.b32 	%r2168, %r2167, %r2166, 0x3340U;
	prmt.b32 	%r2169, %r2168, %r2165, 0x5410U;
	cvt.u32.u16 	%r2170, %rs13062;
	cvt.u32.u16 	%r2171, %rs13063;
	prmt.b32 	%r2172, %r2171, %r2170, 0x3340U;
	cvt.u32.u16 	%r2173, %rs13064;
	cvt.u32.u16 	%r2174, %rs13065;
	prmt.b32 	%r2175, %r2174, %r2173, 0x3340U;
	prmt.b32 	%r2176, %r2175, %r2172, 0x5410U;
	st.local.v2.b32 	[%rd3+24], {%r2176, %r2169};
	cvt.u32.u16 	%r2177, %rs13050;
	cvt.u32.u16 	%r2178, %rs13051;
	prmt.b32 	%r2179, %r2178, %r2177, 0x3340U;
	cvt.u32.u16 	%r2180, %rs13052;
	cvt.u32.u16 	%r2181, %rs13053;
	prmt.b32 	%r2182, %r2181, %r2180, 0x3340U;
	prmt.b32 	%r2183, %r2182, %r2179, 0x5410U;
	cvt.u32.u16 	%r2184, %rs13054;
	cvt.u32.u16 	%r2185, %rs13055;
	prmt.b32 	%r2186, %r2185, %r2184, 0x3340U;
	cvt.u32.u16 	%r2187, %rs13056;
	cvt.u32.u16 	%r2188, %rs13057;
	prmt.b32 	%r2189, %r2188, %r2187, 0x3340U;
	prmt.b32 	%r2190, %r2189, %r2186, 0x5410U;
	st.local.v2.b32 	[%rd3+32], {%r2190, %r2183};
	cvt.u32.u16 	%r2191, %rs13042;
	cvt.u32.u16 	%r2192, %rs13043;
	prmt.b32 	%r2193, %r2192, %r2191, 0x3340U;
	cvt.u32.u16 	%r2194, %rs13044;
	cvt.u32.u16 	%r2195, %rs13045;
	prmt.b32 	%r2196, %r2195, %r2194, 0x3340U;
	prmt.b32 	%r2197, %r2196, %r2193, 0x5410U;
	cvt.u32.u16 	%r2198, %rs13046;
	cvt.u32.u16 	%r2199, %rs13047;
	prmt.b32 	%r2200, %r2199, %r2198, 0x3340U;
	cvt.u32.u16 	%r2201, %rs13048;
	cvt.u32.u16 	%r2202, %rs13049;
	prmt.b32 	%r2203, %r2202, %r2201, 0x3340U;
	prmt.b32 	%r2204, %r2203, %r2200, 0x5410U;
	st.local.v2.b32 	[%rd3+40], {%r2204, %r2197};
	cvt.u32.u16 	%r2205, %rs13034;
	cvt.u32.u16 	%r2206, %rs13035;
	prmt.b32 	%r2207, %r2206, %r2205, 0x3340U;
	cvt.u32.u16 	%r2208, %rs13036;
	cvt.u32.u16 	%r2209, %rs13037;
	prmt.b32 	%r2210, %r2209, %r2208, 0x3340U;
	prmt.b32 	%r2211, %r2210, %r2207, 0x5410U;
	cvt.u32.u16 	%r2212, %rs13038;
	cvt.u32.u16 	%r2213, %rs13039;
	prmt.b32 	%r2214, %r2213, %r2212, 0x3340U;
	cvt.u32.u16 	%r2215, %rs13040;
	cvt.u32.u16 	%r2216, %rs13041;
	prmt.b32 	%r2217, %r2216, %r2215, 0x3340U;
	prmt.b32 	%r2218, %r2217, %r2214, 0x5410U;
	st.local.v2.b32 	[%rd3+48], {%r2218, %r2211};
	cvt.u32.u16 	%r2219, %rs13026;
	cvt.u32.u16 	%r2220, %rs13027;
	prmt.b32 	%r2221, %r2220, %r2219, 0x3340U;
	cvt.u32.u16 	%r2222, %rs13028;
	cvt.u32.u16 	%r2223, %rs13029;
	prmt.b32 	%r2224, %r2223, %r2222, 0x3340U;
	prmt.b32 	%r2225, %r2224, %r2221, 0x5410U;
	cvt.u32.u16 	%r2226, %rs13030;
	cvt.u32.u16 	%r2227, %rs13031;
	prmt.b32 	%r2228, %r2227, %r2226, 0x3340U;
	cvt.u32.u16 	%r2229, %rs13032;
	cvt.u32.u16 	%r2230, %rs13033;
	prmt.b32 	%r2231, %r2230, %r2229, 0x3340U;
	prmt.b32 	%r2232, %r2231, %r2228, 0x5410U;
	st.local.v2.b32 	[%rd3+56], {%r2232, %r2225};
	cvt.u32.u16 	%r2233, %rs13018;
	cvt.u32.u16 	%r2234, %rs13019;
	prmt.b32 	%r2235, %r2234, %r2233, 0x3340U;
	cvt.u32.u16 	%r2236, %rs13020;
	cvt.u32.u16 	%r2237, %rs13021;
	prmt.b32 	%r2238, %r2237, %r2236, 0x3340U;
	prmt.b32 	%r2239, %r2238, %r2235, 0x5410U;
	cvt.u32.u16 	%r2240, %rs13022;
	cvt.u32.u16 	%r2241, %rs13023;
	prmt.b32 	%r2242, %r2241, %r2240, 0x3340U;
	cvt.u32.u16 	%r2243, %rs13024;
	cvt.u32.u16 	%r2244, %rs13025;
	prmt.b32 	%r2245, %r2244, %r2243, 0x3340U;
	prmt.b32 	%r2246, %r2245, %r2242, 0x5410U;
	st.local.v2.b32 	[%rd3+64], {%r2246, %r2239};
	cvt.u32.u16 	%r2247, %rs13010;
	cvt.u32.u16 	%r2248, %rs13011;
	prmt.b32 	%r2249, %r2248, %r2247, 0x3340U;
	cvt.u32.u16 	%r2250, %rs13012;
	cvt.u32.u16 	%r2251, %rs13013;
	prmt.b32 	%r2252, %r2251, %r2250, 0x3340U;
	prmt.b32 	%r2253, %r2252, %r2249, 0x5410U;
	cvt.u32.u16 	%r2254, %rs13014;
	cvt.u32.u16 	%r2255, %rs13015;
	prmt.b32 	%r2256, %r2255, %r2254, 0x3340U;
	cvt.u32.u16 	%r2257, %rs13016;
	cvt.u32.u16 	%r2258, %rs13017;
	prmt.b32 	%r2259, %r2258, %r2257, 0x3340U;
	prmt.b32 	%r2260, %r2259, %r2256, 0x5410U;
	st.local.v2.b32 	[%rd3+72], {%r2260, %r2253};
	cvt.u32.u16 	%r2261, %rs13002;
	cvt.u32.u16 	%r2262, %rs13003;
	prmt.b32 	%r2263, %r2262, %r2261, 0x3340U;
	cvt.u32.u16 	%r2264, %rs13004;
	cvt.u32.u16 	%r2265, %rs13005;
	prmt.b32 	%r2266, %r2265, %r2264, 0x3340U;
	prmt.b32 	%r2267, %r2266, %r2263, 0x5410U;
	cvt.u32.u16 	%r2268, %rs13006;
	cvt.u32.u16 	%r2269, %rs13007;
	prmt.b32 	%r2270, %r2269, %r2268, 0x3340U;
	cvt.u32.u16 	%r2271, %rs13008;
	cvt.u32.u16 	%r2272, %rs13009;
	prmt.b32 	%r2273, %r2272, %r2271, 0x3340U;
	prmt.b32 	%r2274, %r2273, %r2270, 0x5410U;
	st.local.v2.b32 	[%rd3+80], {%r2274, %r2267};
	cvt.u32.u16 	%r2275, %rs12994;
	cvt.u32.u16 	%r2276, %rs12995;
	prmt.b32 	%r2277, %r2276, %r2275, 0x3340U;
	cvt.u32.u16 	%r2278, %rs12996;
	cvt.u32.u16 	%r2279, %rs12997;
	prmt.b32 	%r2280, %r2279, %r2278, 0x3340U;
	prmt.b32 	%r2281, %r2280, %r2277, 0x5410U;
	cvt.u32.u16 	%r2282, %rs12998;
	cvt.u32.u16 	%r2283, %rs12999;
	prmt.b32 	%r2284, %r2283, %r2282, 0x3340U;
	cvt.u32.u16 	%r2285, %rs13000;
	cvt.u32.u16 	%r2286, %rs13001;
	prmt.b32 	%r2287, %r2286, %r2285, 0x3340U;
	prmt.b32 	%r2288, %r2287, %r2284, 0x5410U;
	st.local.v2.b32 	[%rd3+88], {%r2288, %r2281};
	cvt.u32.u16 	%r2289, %rs12986;
	cvt.u32.u16 	%r2290, %rs12987;
	prmt.b32 	%r2291, %r2290, %r2289, 0x3340U;
	cvt.u32.u16 	%r2292, %rs12988;
	cvt.u32.u16 	%r2293, %rs12989;
	prmt.b32 	%r2294, %r2293, %r2292, 0x3340U;
	prmt.b32 	%r2295, %r2294, %r2291, 0x5410U;
	cvt.u32.u16 	%r2296, %rs12990;
	cvt.u32.u16 	%r2297, %rs12991;
	prmt.b32 	%r2298, %r2297, %r2296, 0x3340U;
	cvt.u32.u16 	%r2299, %rs12992;
	cvt.u32.u16 	%r2300, %rs12993;
	prmt.b32 	%r2301, %r2300, %r2299, 0x3340U;
	prmt.b32 	%r2302, %r2301, %r2298, 0x5410U;
	st.local.v2.b32 	[%rd3+96], {%r2302, %r2295};
	cvt.u32.u16 	%r2303, %rs12978;
	cvt.u32.u16 	%r2304, %rs12979;
	prmt.b32 	%r2305, %r2304, %r2303, 0x3340U;
	cvt.u32.u16 	%r2306, %rs12980;
	cvt.u32.u16 	%r2307, %rs12981;
	prmt.b32 	%r2308, %r2307, %r2306, 0x3340U;
	prmt.b32 	%r2309, %r2308, %r2305, 0x5410U;
	cvt.u32.u16 	%r2310, %rs12982;
	cvt.u32.u16 	%r2311, %rs12983;
	prmt.b32 	%r2312, %r2311, %r2310, 0x3340U;
	cvt.u32.u16 	%r2313, %rs12984;
	cvt.u32.u16 	%r2314, %rs12985;
	prmt.b32 	%r2315, %r2314, %r2313, 0x3340U;
	prmt.b32 	%r2316, %r2315, %r2312, 0x5410U;
	st.local.v2.b32 	[%rd3+104], {%r2316, %r2309};
	cvt.u32.u16 	%r2317, %rs12970;
	cvt.u32.u16 	%r2318, %rs12971;
	prmt.b32 	%r2319, %r2318, %r2317, 0x3340U;
	cvt.u32.u16 	%r2320, %rs12972;
	cvt.u32.u16 	%r2321, %rs12973;
	prmt.b32 	%r2322, %r2321, %r2320, 0x3340U;
	prmt.b32 	%r2323, %r2322, %r2319, 0x5410U;
	cvt.u32.u16 	%r2324, %rs12974;
	cvt.u32.u16 	%r2325, %rs12975;
	prmt.b32 	%r2326, %r2325, %r2324, 0x3340U;
	cvt.u32.u16 	%r2327, %rs12976;
	cvt.u32.u16 	%r2328, %rs12977;
	prmt.b32 	%r2329, %r2328, %r2327, 0x3340U;
	prmt.b32 	%r2330, %r2329, %r2326, 0x5410U;
	st.local.v2.b32 	[%rd3+112], {%r2330, %r2323};
	cvt.u32.u16 	%r2331, %rs12962;
	cvt.u32.u16 	%r2332, %rs12963;
	prmt.b32 	%r2333, %r2332, %r2331, 0x3340U;
	cvt.u32.u16 	%r2334, %rs12964;
	cvt.u32.u16 	%r2335, %rs12965;
	prmt.b32 	%r2336, %r2335, %r2334, 0x3340U;
	prmt.b32 	%r2337, %r2336, %r2333, 0x5410U;
	cvt.u32.u16 	%r2338, %rs12966;
	cvt.u32.u16 	%r2339, %rs12967;
	prmt.b32 	%r2340, %r2339, %r2338, 0x3340U;
	cvt.u32.u16 	%r2341, %rs12968;
	cvt.u32.u16 	%r2342, %rs12969;
	prmt.b32 	%r2343, %r2342, %r2341, 0x3340U;
	prmt.b32 	%r2344, %r2343, %r2340, 0x5410U;
	st.local.v2.b32 	[%rd3+120], {%r2344, %r2337};
	cvt.u32.u16 	%r2345, %rs12954;
	cvt.u32.u16 	%r2346, %rs12955;
	prmt.b32 	%r2347, %r2346, %r2345, 0x3340U;
	cvt.u32.u16 	%r2348, %rs12956;
	cvt.u32.u16 	%r2349, %rs12957;
	prmt.b32 	%r2350, %r2349, %r2348, 0x3340U;
	prmt.b32 	%r2351, %r2350, %r2347, 0x5410U;
	cvt.u32.u16 	%r2352, %rs12958;
	cvt.u32.u16 	%r2353, %rs12959;
	prmt.b32 	%r2354, %r2353, %r2352, 0x3340U;
	cvt.u32.u16 	%r2355, %rs12960;
	cvt.u32.u16 	%r2356, %rs12961;
	prmt.b32 	%r2357, %r2356, %r2355, 0x3340U;
	prmt.b32 	%r2358, %r2357, %r2354, 0x5410U;
	st.local.v2.b32 	[%rd3+128], {%r2358, %r2351};
	cvt.u32.u16 	%r2359, %rs12946;
	cvt.u32.u16 	%r2360, %rs12947;
	prmt.b32 	%r2361, %r2360, %r2359, 0x3340U;
	cvt.u32.u16 	%r2362, %rs12948;
	cvt.u32.u16 	%r2363, %rs12949;
	prmt.b32 	%r2364, %r2363, %r2362, 0x3340U;
	prmt.b32 	%r2365, %r2364, %r2361, 0x5410U;
	cvt.u32.u16 	%r2366, %rs12950;
	cvt.u32.u16 	%r2367, %rs12951;
	prmt.b32 	%r2368, %r2367, %r2366, 0x3340U;
	cvt.u32.u16 	%r2369, %rs12952;
	cvt.u32.u16 	%r2370, %rs12953;
	prmt.b32 	%r2371, %r2370, %r2369, 0x3340U;
	prmt.b32 	%r2372, %r2371, %r2368, 0x5410U;
	st.local.v2.b32 	[%rd3+136], {%r2372, %r2365};
	cvt.u32.u16 	%r2373, %rs12938;
	cvt.u32.u16 	%r2374, %rs12939;
	prmt.b32 	%r2375, %r2374, %r2373, 0x3340U;
	cvt.u32.u16 	%r2376, %rs12940;
	cvt.u32.u16 	%r2377, %rs12941;
	prmt.b32 	%r2378, %r2377, %r2376, 0x3340U;
	prmt.b32 	%r2379, %r2378, %r2375, 0x5410U;
	cvt.u32.u16 	%r2380, %rs12942;
	cvt.u32.u16 	%r2381, %rs12943;
	prmt.b32 	%r2382, %r2381, %r2380, 0x3340U;
	cvt.u32.u16 	%r2383, %rs12944;
	cvt.u32.u16 	%r2384, %rs12945;
	prmt.b32 	%r2385, %r2384, %r2383, 0x3340U;
	prmt.b32 	%r2386, %r2385, %r2382, 0x5410U;
	st.local.v2.b32 	[%rd3+144], {%r2386, %r2379};
	cvt.u32.u16 	%r2387, %rs12930;
	cvt.u32.u16 	%r2388, %rs12931;
	prmt.b32 	%r2389, %r2388, %r2387, 0x3340U;
	cvt.u32.u16 	%r2390, %rs12932;
	cvt.u32.u16 	%r2391, %rs12933;
	prmt.b32 	%r2392, %r2391, %r2390, 0x3340U;
	prmt.b32 	%r2393, %r2392, %r2389, 0x5410U;
	cvt.u32.u16 	%r2394, %rs12934;
	cvt.u32.u16 	%r2395, %rs12935;
	prmt.b32 	%r2396, %r2395, %r2394, 0x3340U;
	cvt.u32.u16 	%r2397, %rs12936;
	cvt.u32.u16 	%r2398, %rs12937;
	prmt.b32 	%r2399, %r2398, %r2397, 0x3340U;
	prmt.b32 	%r2400, %r2399, %r2396, 0x5410U;
	st.local.v2.b32 	[%rd3+152], {%r2400, %r2393};
	cvt.u32.u16 	%r2401, %rs12922;
	cvt.u32.u16 	%r2402, %rs12923;
	prmt.b32 	%r2403, %r2402, %r2401, 0x3340U;
	cvt.u32.u16 	%r2404, %rs12924;
	cvt.u32.u16 	%r2405, %rs12925;
	prmt.b32 	%r2406, %r2405, %r2404, 0x3340U;
	prmt.b32 	%r2407, %r2406, %r2403, 0x5410U;
	cvt.u32.u16 	%r2408, %rs12926;
	cvt.u32.u16 	%r2409, %rs12927;
	prmt.b32 	%r2410, %r2409, %r2408, 0x3340U;
	cvt.u32.u16 	%r2411, %rs12928;
	cvt.u32.u16 	%r2412, %rs12929;
	prmt.b32 	%r2413, %r2412, %r2411, 0x3340U;
	prmt.b32 	%r2414, %r2413, %r2410, 0x5410U;
	st.local.v2.b32 	[%rd3+160], {%r2414, %r2407};
	cvt.u32.u16 	%r2415, %rs12914;
	cvt.u32.u16 	%r2416, %rs12915;
	prmt.b32 	%r2417, %r2416, %r2415, 0x3340U;
	cvt.u32.u16 	%r2418, %rs12916;
	cvt.u32.u16 	%r2419, %rs12917;
	prmt.b32 	%r2420, %r2419, %r2418, 0x3340U;
	prmt.b32 	%r2421, %r2420, %r2417, 0x5410U;
	cvt.u32.u16 	%r2422, %rs12918;
	cvt.u32.u16 	%r2423, %rs12919;
	prmt.b32 	%r2424, %r2423, %r2422, 0x3340U;
	cvt.u32.u16 	%r2425, %rs12920;
	cvt.u32.u16 	%r2426, %rs12921;
	prmt.b32 	%r2427, %r2426, %r2425, 0x3340U;
	prmt.b32 	%r2428, %r2427, %r2424, 0x5410U;
	st.local.v2.b32 	[%rd3+168], {%r2428, %r2421};
	cvt.u32.u16 	%r2429, %rs12906;
	cvt.u32.u16 	%r2430, %rs12907;
	prmt.b32 	%r2431, %r2430, %r2429, 0x3340U;
	cvt.u32.u16 	%r2432, %rs12908;
	cvt.u32.u16 	%r2433, %rs12909;
	prmt.b32 	%r2434, %r2433, %r2432, 0x3340U;
	prmt.b32 	%r2435, %r2434, %r2431, 0x5410U;
	cvt.u32.u16 	%r2436, %rs12910;
	cvt.u32.u16 	%r2437, %rs12911;
	prmt.b32 	%r2438, %r2437, %r2436, 0x3340U;
	cvt.u32.u16 	%r2439, %rs12912;
	cvt.u32.u16 	%r2440, %rs12913;
	prmt.b32 	%r2441, %r2440, %r2439, 0x3340U;
	prmt.b32 	%r2442, %r2441, %r2438, 0x5410U;
	st.local.v2.b32 	[%rd3+176], {%r2442, %r2435};
	cvt.u32.u16 	%r2443, %rs12898;
	cvt.u32.u16 	%r2444, %rs12899;
	prmt.b32 	%r2445, %r2444, %r2443, 0x3340U;
	cvt.u32.u16 	%r2446, %rs12900;
	cvt.u32.u16 	%r2447, %rs12901;
	prmt.b32 	%r2448, %r2447, %r2446, 0x3340U;
	prmt.b32 	%r2449, %r2448, %r2445, 0x5410U;
	cvt.u32.u16 	%r2450, %rs12902;
	cvt.u32.u16 	%r2451, %rs12903;
	prmt.b32 	%r2452, %r2451, %r2450, 0x3340U;
	cvt.u32.u16 	%r2453, %rs12904;
	cvt.u32.u16 	%r2454, %rs12905;
	prmt.b32 	%r2455, %r2454, %r2453, 0x3340U;
	prmt.b32 	%r2456, %r2455, %r2452, 0x5410U;
	st.local.v2.b32 	[%rd3+184], {%r2456, %r2449};
	cvt.u32.u16 	%r2457, %rs12890;
	cvt.u32.u16 	%r2458, %rs12891;
	prmt.b32 	%r2459, %r2458, %r2457, 0x3340U;
	cvt.u32.u16 	%r2460, %rs12892;
	cvt.u32.u16 	%r2461, %rs12893;
	prmt.b32 	%r2462, %r2461, %r2460, 0x3340U;
	prmt.b32 	%r2463, %r2462, %r2459, 0x5410U;
	cvt.u32.u16 	%r2464, %rs12894;
	cvt.u32.u16 	%r2465, %rs12895;
	prmt.b32 	%r2466, %r2465, %r2464, 0x3340U;
	cvt.u32.u16 	%r2467, %rs12896;
	cvt.u32.u16 	%r2468, %rs12897;
	prmt.b32 	%r2469, %r2468, %r2467, 0x3340U;
	prmt.b32 	%r2470, %r2469, %r2466, 0x5410U;
	st.local.v2.b32 	[%rd3+192], {%r2470, %r2463};
	cvt.u32.u16 	%r2471, %rs12882;
	cvt.u32.u16 	%r2472, %rs12883;
	prmt.b32 	%r2473, %r2472, %r2471, 0x3340U;
	cvt.u32.u16 	%r2474, %rs12884;
	cvt.u32.u16 	%r2475, %rs12885;
	prmt.b32 	%r2476, %r2475, %r2474, 0x3340U;
	prmt.b32 	%r2477, %r2476, %r2473, 0x5410U;
	cvt.u32.u16 	%r2478, %rs12886;
	cvt.u32.u16 	%r2479, %rs12887;
	prmt.b32 	%r2480, %r2479, %r2478, 0x3340U;
	cvt.u32.u16 	%r2481, %rs12888;
	cvt.u32.u16 	%r2482, %rs12889;
	prmt.b32 	%r2483, %r2482, %r2481, 0x3340U;
	prmt.b32 	%r2484, %r2483, %r2480, 0x5410U;
	st.local.v2.b32 	[%rd3+200], {%r2484, %r2477};
	cvt.u32.u16 	%r2485, %rs12874;
	cvt.u32.u16 	%r2486, %rs12875;
	prmt.b32 	%r2487, %r2486, %r2485, 0x3340U;
	cvt.u32.u16 	%r2488, %rs12876;
	cvt.u32.u16 	%r2489, %rs12877;
	prmt.b32 	%r2490, %r2489, %r2488, 0x3340U;
	prmt.b32 	%r2491, %r2490, %r2487, 0x5410U;
	cvt.u32.u16 	%r2492, %rs12878;
	cvt.u32.u16 	%r2493, %rs12879;
	prmt.b32 	%r2494, %r2493, %r2492, 0x3340U;
	cvt.u32.u16 	%r2495, %rs12880;
	cvt.u32.u16 	%r2496, %rs12881;
	prmt.b32 	%r2497, %r2496, %r2495, 0x3340U;
	prmt.b32 	%r2498, %r2497, %r2494, 0x5410U;
	st.local.v2.b32 	[%rd3+208], {%r2498, %r2491};
	cvt.u32.u16 	%r2499, %rs12866;
	cvt.u32.u16 	%r2500, %rs12867;
	prmt.b32 	%r2501, %r2500, %r2499, 0x3340U;
	cvt.u32.u16 	%r2502, %rs12868;
	cvt.u32.u16 	%r2503, %rs12869;
	prmt.b32 	%r2504, %r2503, %r2502, 0x3340U;
	prmt.b32 	%r2505, %r2504, %r2501, 0x5410U;
	cvt.u32.u16 	%r2506, %rs12870;
	cvt.u32.u16 	%r2507, %rs12871;
	prmt.b32 	%r2508, %r2507, %r2506, 0x3340U;
	cvt.u32.u16 	%r2509, %rs12872;
	cvt.u32.u16 	%r2510, %rs12873;
	prmt.b32 	%r2511, %r2510, %r2509, 0x3340U;
	prmt.b32 	%r2512, %r2511, %r2508, 0x5410U;
	st.local.v2.b32 	[%rd3+216], {%r2512, %r2505};
	cvt.u32.u16 	%r2513, %rs12858;
	cvt.u32.u16 	%r2514, %rs12859;
	prmt.b32 	%r2515, %r2514, %r2513, 0x3340U;
	cvt.u32.u16 	%r2516, %rs12860;
	cvt.u32.u16 	%r2517, %rs12861;
	prmt.b32 	%r2518, %r2517, %r2516, 0x3340U;
	prmt.b32 	%r2519, %r2518, %r2515, 0x5410U;
	cvt.u32.u16 	%r2520, %rs12862;
	cvt.u32.u16 	%r2521, %rs12863;
	prmt.b32 	%r2522, %r2521, %r2520, 0x3340U;
	cvt.u32.u16 	%r2523, %rs12864;
	cvt.u32.u16 	%r2524, %rs12865;
	prmt.b32 	%r2525, %r2524, %r2523, 0x3340U;
	prmt.b32 	%r2526, %r2525, %r2522, 0x5410U;
	st.local.v2.b32 	[%rd3+224], {%r2526, %r2519};
	cvt.u32.u16 	%r2527, %rs12850;
	cvt.u32.u16 	%r2528, %rs12851;
	prmt.b32 	%r2529, %r2528, %r2527, 0x3340U;
	cvt.u32.u16 	%r2530, %rs12852;
	cvt.u32.u16 	%r2531, %rs12853;
	prmt.b32 	%r2532, %r2531, %r2530, 0x3340U;
	prmt.b32 	%r2533, %r2532, %r2529, 0x5410U;
	cvt.u32.u16 	%r2534, %rs12854;
	cvt.u32.u16 	%r2535, %rs12855;
	prmt.b32 	%r2536, %r2535, %r2534, 0x3340U;
	cvt.u32.u16 	%r2537, %rs12856;
	cvt.u32.u16 	%r2538, %rs12857;
	prmt.b32 	%r2539, %r2538, %r2537, 0x3340U;
	prmt.b32 	%r2540, %r2539, %r2536, 0x5410U;
	st.local.v2.b32 	[%rd3+232], {%r2540, %r2533};
	cvt.u32.u16 	%r2541, %rs12842;
	cvt.u32.u16 	%r2542, %rs12843;
	prmt.b32 	%r2543, %r2542, %r2541, 0x3340U;
	cvt.u32.u16 	%r2544, %rs12844;
	cvt.u32.u16 	%r2545, %rs12845;
	prmt.b32 	%r2546, %r2545, %r2544, 0x3340U;
	prmt.b32 	%r2547, %r2546, %r2543, 0x5410U;
	cvt.u32.u16 	%r2548, %rs12846;
	cvt.u32.u16 	%r2549, %rs12847;
	prmt.b32 	%r2550, %r2549, %r2548, 0x3340U;
	cvt.u32.u16 	%r2551, %rs12848;
	cvt.u32.u16 	%r2552, %rs12849;
	prmt.b32 	%r2553, %r2552, %r2551, 0x3340U;
	prmt.b32 	%r2554, %r2553, %r2550, 0x5410U;
	st.local.v2.b32 	[%rd3+240], {%r2554, %r2547};
	cvt.u32.u16 	%r2555, %rs12834;
	cvt.u32.u16 	%r2556, %rs12835;
	prmt.b32 	%r2557, %r2556, %r2555, 0x3340U;
	cvt.u32.u16 	%r2558, %rs12836;
	cvt.u32.u16 	%r2559, %rs12837;
	prmt.b32 	%r2560, %r2559, %r2558, 0x3340U;
	prmt.b32 	%r2561, %r2560, %r2557, 0x5410U;
	cvt.u32.u16 	%r2562, %rs12838;
	cvt.u32.u16 	%r2563, %rs12839;
	prmt.b32 	%r2564, %r2563, %r2562, 0x3340U;
	cvt.u32.u16 	%r2565, %rs12840;
	cvt.u32.u16 	%r2566, %rs12841;
	prmt.b32 	%r2567, %r2566, %r2565, 0x3340U;
	prmt.b32 	%r2568, %r2567, %r2564, 0x5410U;
	st.local.v2.b32 	[%rd3+248], {%r2568, %r2561};
	cvt.u32.u16 	%r2569, %rs12826;
	cvt.u32.u16 	%r2570, %rs12827;
	prmt.b32 	%r2571, %r2570, %r2569, 0x3340U;
	cvt.u32.u16 	%r2572, %rs12828;
	cvt.u32.u16 	%r2573, %rs12829;
	prmt.b32 	%r2574, %r2573, %r2572, 0x3340U;
	prmt.b32 	%r2575, %r2574, %r2571, 0x5410U;
	cvt.u32.u16 	%r2576, %rs12830;
	cvt.u32.u16 	%r2577, %rs12831;
	prmt.b32 	%r2578, %r2577, %r2576, 0x3340U;
	cvt.u32.u16 	%r2579, %rs12832;
	cvt.u32.u16 	%r2580, %rs12833;
	prmt.b32 	%r2581, %r2580, %r2579, 0x3340U;
	prmt.b32 	%r2582, %r2581, %r2578, 0x5410U;
	st.local.v2.b32 	[%rd3+256], {%r2582, %r2575};
	cvt.u32.u16 	%r2583, %rs12818;
	cvt.u32.u16 	%r2584, %rs12819;
	prmt.b32 	%r2585, %r2584, %r2583, 0x3340U;
	cvt.u32.u16 	%r2586, %rs12820;
	cvt.u32.u16 	%r2587, %rs12821;
	prmt.b32 	%r2588, %r2587, %r2586, 0x3340U;
	prmt.b32 	%r2589, %r2588, %r2585, 0x5410U;
	cvt.u32.u16 	%r2590, %rs12822;
	cvt.u32.u16 	%r2591, %rs12823;
	prmt.b32 	%r2592, %r2591, %r2590, 0x3340U;
	cvt.u32.u16 	%r2593, %rs12824;
	cvt.u32.u16 	%r2594, %rs12825;
	prmt.b32 	%r2595, %r2594, %r2593, 0x3340U;
	prmt.b32 	%r2596, %r2595, %r2592, 0x5410U;
	st.local.v2.b32 	[%rd3+264], {%r2596, %r2589};
	mov.b32 	%r28721, 0;
$L__BB1_100:
	mov.u32 	%r28724, %r28721;
	cvt.u64.u32 	%rd33, %r28724;
	add.s64 	%rd34, %rd3, %rd33;
	ld.local.u8 	%rs11595, [%rd34+16];
	setp.ne.s16 	%p11, %rs11595, 0;
	add.s32 	%r28721, %r28724, 1;
	@%p11 bra 	$L__BB1_100;
	and.b16  	%rs11596, %rs16413, 255;
	setp.eq.s16 	%p12, %rs11596, 0;
	@%p12 bra 	$L__BB1_104;
	mov.b32 	%r28722, 0;
$L__BB1_103:
	cvt.u64.u32 	%rd35, %r28724;
	add.s64 	%rd36, %rd3, %rd35;
	st.local.u8 	[%rd36+16], %rs16413;
	add.s32 	%r28724, %r28724, 1;
	add.s32 	%r476, %r28722, 1;
	cvt.u64.u32 	%rd37, %r28722;
	add.s64 	%rd38, %rd4, %rd37;
	ld.local.u8 	%rs16413, [%rd38+17];
	setp.ne.s16 	%p13, %rs16413, 0;
	mov.u32 	%r28722, %r476;
	@%p13 bra 	$L__BB1_103;
$L__BB1_104:
	ld.param.u32 	%r28637, [_ZN3cub18CUB_300001_SM_10006detail6reduce28DeviceReduceSingleTileKernelINS2_10policy_hubI4Itemj13Addition_funcE10Policy1000EN6thrust24THRUST_300001_SM_1000_NS6detail15normal_iteratorINSA_10device_ptrIS5_EEEEPS5_jS6_S5_S5_N4cuda3std3__410__identityEEEvT0_T1_T2_T3_T4_T6__param_2];
	cvt.u64.u32 	%rd39, %r28724;
	add.s64 	%rd40, %rd3, %rd39;
	mov.b16 	%rs11597, 0;
	st.local.u8 	[%rd40+16], %rs11597;
	add.s32 	%r28660, %r28660, %r470;
	st.local.u32 	[%rd3], %r28660;
	add.f64 	%fd78, %fd43, %fd78;
	st.local.f64 	[%rd3+8], %fd78;
	ld.local.v2.b32 	{%r2598, %r2599}, [%rd3+16];
	bfe.u32 	%r2600, %r2598, 0, 8;
	cvt.u16.u32 	%rs13073, %r2600;
	bfe.u32 	%r2601, %r2598, 8, 8;
	cvt.u16.u32 	%rs13072, %r2601;
	bfe.u32 	%r2602, %r2598, 16, 8;
	cvt.u16.u32 	%rs13071, %r2602;
	bfe.u32 	%r2603, %r2598, 24, 8;
	cvt.u16.u32 	%rs13070, %r2603;
	bfe.u32 	%r2604, %r2599, 0, 8;
	cvt.u16.u32 	%rs13069, %r2604;
	bfe.u32 	%r2605, %r2599, 8, 8;
	cvt.u16.u32 	%rs13068, %r2605;
	bfe.u32 	%r2606, %r2599, 16, 8;
	cvt.u16.u32 	%rs13067, %r2606;
	bfe.u32 	%r2607, %r2599, 24, 8;
	cvt.u16.u32 	%rs13066, %r2607;
	ld.local.v2.b32 	{%r2608, %r2609}, [%rd3+24];
	bfe.u32 	%r2610, %r2608, 0, 8;
	cvt.u16.u32 	%rs13065, %r2610;
	bfe.u32 	%r2611, %r2608, 8, 8;
	cvt.u16.u32 	%rs13064, %r2611;
	bfe.u32 	%r2612, %r2608, 16, 8;
	cvt.u16.u32 	%rs13063, %r2612;
	bfe.u32 	%r2613, %r2608, 24, 8;
	cvt.u16.u32 	%rs13062, %r2613;
	bfe.u32 	%r2614, %r2609, 0, 8;
	cvt.u16.u32 	%rs13061, %r2614;
	bfe.u32 	%r2615, %r2609, 8, 8;
	cvt.u16.u32 	%rs13060, %r2615;
	bfe.u32 	%r2616, %r2609, 16, 8;
	cvt.u16.u32 	%rs13059, %r2616;
	bfe.u32 	%r2617, %r2609, 24, 8;
	cvt.u16.u32 	%rs13058, %r2617;
	ld.local.v2.b32 	{%r2618, %r2619}, [%rd3+32];
	bfe.u32 	%r2620, %r2618, 0, 8;
	cvt.u16.u32 	%rs13057, %r2620;
	bfe.u32 	%r2621, %r2618, 8, 8;
	cvt.u16.u32 	%rs13056, %r2621;
	bfe.u32 	%r2622, %r2618, 16, 8;
	cvt.u16.u32 	%rs13055, %r2622;
	bfe.u32 	%r2623, %r2618, 24, 8;
	cvt.u16.u32 	%rs13054, %r2623;
	bfe.u32 	%r2624, %r2619, 0, 8;
	cvt.u16.u32 	%rs13053, %r2624;
	bfe.u32 	%r2625, %r2619, 8, 8;
	cvt.u16.u32 	%rs13052, %r2625;
	bfe.u32 	%r2626, %r2619, 16, 8;
	cvt.u16.u32 	%rs13051, %r2626;
	bfe.u32 	%r2627, %r2619, 24, 8;
	cvt.u16.u32 	%rs13050, %r2627;
	ld.local.v2.b32 	{%r2628, %r2629}, [%rd3+40];
	bfe.u32 	%r2630, %r2628, 0, 8;
	cvt.u16.u32 	%rs13049, %r2630;
	bfe.u32 	%r2631, %r2628, 8, 8;
	cvt.u16.u32 	%rs13048, %r2631;
	bfe.u32 	%r2632, %r2628, 16, 8;
	cvt.u16.u32 	%rs13047, %r2632;
	bfe.u32 	%r2633, %r2628, 24, 8;
	cvt.u16.u32 	%rs13046, %r2633;
	bfe.u32 	%r2634, %r2629, 0, 8;
	cvt.u16.u32 	%rs13045, %r2634;
	bfe.u32 	%r2635, %r2629, 8, 8;
	cvt.u16.u32 	%rs13044, %r2635;
	bfe.u32 	%r2636, %r2629, 16, 8;
	cvt.u16.u32 	%rs13043, %r2636;
	bfe.u32 	%r2637, %r2629, 24, 8;
	cvt.u16.u32 	%rs13042, %r2637;
	ld.local.v2.b32 	{%r2638, %r2639}, [%rd3+48];
	bfe.u32 	%r2640, %r2638, 0, 8;
	cvt.u16.u32 	%rs13041, %r2640;
	bfe.u32 	%r2641, %r2638, 8, 8;
	cvt.u16.u32 	%rs13040, %r2641;
	bfe.u32 	%r2642, %r2638, 16, 8;
	cvt.u16.u32 	%rs13039, %r2642;
	bfe.u32 	%r2643, %r2638, 24, 8;
	cvt.u16.u32 	%rs13038, %r2643;
	bfe.u32 	%r2644, %r2639, 0, 8;
	cvt.u16.u32 	%rs13037, %r2644;
	bfe.u32 	%r2645, %r2639, 8, 8;
	cvt.u16.u32 	%rs13036, %r2645;
	bfe.u32 	%r2646, %r2639, 16, 8;
	cvt.u16.u32 	%rs13035, %r2646;
	bfe.u32 	%r2647, %r2639, 24, 8;
	cvt.u16.u32 	%rs13034, %r2647;
	ld.local.v2.b32 	{%r2648, %r2649}, [%rd3+56];
	bfe.u32 	%r2650, %r2648, 0, 8;
	cvt.u16.u32 	%rs13033, %r2650;
	bfe.u32 	%r2651, %r2648, 8, 8;
	cvt.u16.u32 	%rs13032, %r2651;
	bfe.u32 	%r2652, %r2648, 16, 8;
	cvt.u16.u32 	%rs13031, %r2652;
	bfe.u32 	%r2653, %r2648, 24, 8;
	cvt.u16.u32 	%rs13030, %r2653;
	bfe.u32 	%r2654, %r2649, 0, 8;
	cvt.u16.u32 	%rs13029, %r2654;
	bfe.u32 	%r2655, %r2649, 8, 8;
	cvt.u16.u32 	%rs13028, %r2655;
	bfe.u32 	%r2656, %r2649, 16, 8;
	cvt.u16.u32 	%rs13027, %r2656;
	bfe.u32 	%r2657, %r2649, 24, 8;
	cvt.u16.u32 	%rs13026, %r2657;
	ld.local.v2.b32 	{%r2658, %r2659}, [%rd3+64];
	bfe.u32 	%r2660, %r2658, 0, 8;
	cvt.u16.u32 	%rs13025, %r2660;
	bfe.u32 	%r2661, %r2658, 8, 8;
	cvt.u16.u32 	%rs13024, %r2661;
	bfe.u32 	%r2662, %r2658, 16, 8;
	cvt.u16.u32 	%rs13023, %r2662;
	bfe.u32 	%r2663, %r2658, 24, 8;
	cvt.u16.u32 	%rs13022, %r2663;
	bfe.u32 	%r2664, %r2659, 0, 8;
	cvt.u16.u32 	%rs13021, %r2664;
	bfe.u32 	%r2665, %r2659, 8, 8;
	cvt.u16.u32 	%rs13020, %r2665;
	bfe.u32 	%r2666, %r2659, 16, 8;
	cvt.u16.u32 	%rs13019, %r2666;
	bfe.u32 	%r2667, %r2659, 24, 8;
	cvt.u16.u32 	%rs13018, %r2667;
	ld.local.v2.b32 	{%r2668, %r2669}, [%rd3+72];
	bfe.u32 	%r2670, %r2668, 0, 8;
	cvt.u16.u32 	%rs13017, %r2670;
	bfe.u32 	%r2671, %r2668, 8, 8;
	cvt.u16.u32 	%rs13016, %r2671;
	bfe.u32 	%r2672, %r2668, 16, 8;
	cvt.u16.u32 	%rs13015, %r2672;
	bfe.u32 	%r2673, %r2668, 24, 8;
	cvt.u16.u32 	%rs13014, %r2673;
	bfe.u32 	%r2674, %r2669, 0, 8;
	cvt.u16.u32 	%rs13013, %r2674;
	bfe.u32 	%r2675, %r2669, 8, 8;
	cvt.u16.u32 	%rs13012, %r2675;
	bfe.u32 	%r2676, %r2669, 16, 8;
	cvt.u16.u32 	%rs13011, %r2676;
	bfe.u32 	%r2677, %r2669, 24, 8;
	cvt.u16.u32 	%rs13010, %r2677;
	ld.local.v2.b32 	{%r2678, %r2679}, [%rd3+80];
	bfe.u32 	%r2680, %r2678, 0, 8;
	cvt.u16.u32 	%rs13009, %r2680;
	bfe.u32 	%r2681, %r2678, 8, 8;
	cvt.u16.u32 	%rs13008, %r2681;
	bfe.u32 	%r2682, %r2678, 16, 8;
	cvt.u16.u32 	%rs13007, %r2682;
	bfe.u32 	%r2683, %r2678, 24, 8;
	cvt.u16.u32 	%rs13006, %r2683;
	bfe.u32 	%r2684, %r2679, 0, 8;
	cvt.u16.u32 	%rs13005, %r2684;
	bfe.u32 	%r2685, %r2679, 8, 8;
	cvt.u16.u32 	%rs13004, %r2685;
	bfe.u32 	%r2686, %r2679, 16, 8;
	cvt.u16.u32 	%rs13003, %r2686;
	bfe.u32 	%r2687, %r2679, 24, 8;
	cvt.u16.u32 	%rs13002, %r2687;
	ld.local.v2.b32 	{%r2688, %r2689}, [%rd3+88];
	bfe.u32 	%r2690, %r2688, 0, 8;
	cvt.u16.u32 	%rs13001, %r2690;
	bfe.u32 	%r2691, %r2688, 8, 8;
	cvt.u16.u32 	%rs13000, %r2691;
	bfe.u32 	%r2692, %r2688, 16, 8;
	cvt.u16.u32 	%rs12999, %r2692;
	bfe.u32 	%r2693, %r2688, 24, 8;
	cvt.u16.u32 	%rs12998, %r2693;
	bfe.u32 	%r2694, %r2689, 0, 8;
	cvt.u16.u32 	%rs12997, %r2694;
	bfe.u32 	%r2695, %r2689, 8, 8;
	cvt.u16.u32 	%rs12996, %r2695;
	bfe.u32 	%r2696, %r2689, 16, 8;
	cvt.u16.u32 	%rs12995, %r2696;
	bfe.u32 	%r2697, %r2689, 24, 8;
	cvt.u16.u32 	%rs12994, %r2697;
	ld.local.v2.b32 	{%r2698, %r2699}, [%rd3+96];
	bfe.u32 	%r2700, %r2698, 0, 8;
	cvt.u16.u32 	%rs12993, %r2700;
	bfe.u32 	%r2701, %r2698, 8, 8;
	cvt.u16.u32 	%rs12992, %r2701;
	bfe.u32 	%r2702, %r2698, 16, 8;
	cvt.u16.u32 	%rs12991, %r2702;
	bfe.u32 	%r2703, %r2698, 24, 8;
	cvt.u16.u32 	%rs12990, %r2703;
	bfe.u32 	%r2704, %r2699, 0, 8;
	cvt.u16.u32 	%rs12989, %r2704;
	bfe.u32 	%r2705, %r2699, 8, 8;
	cvt.u16.u32 	%rs12988, %r2705;
	bfe.u32 	%r2706, %r2699, 16, 8;
	cvt.u16.u32 	%rs12987, %r2706;
	bfe.u32 	%r2707, %r2699, 24, 8;
	cvt.u16.u32 	%rs12986, %r2707;
	ld.local.v2.b32 	{%r2708, %r2709}, [%rd3+104];
	bfe.u32 	%r2710, %r2708, 0, 8;
	cvt.u16.u32 	%rs12985, %r2710;
	bfe.u32 	%r2711, %r2708, 8, 8;
	cvt.u16.u32 	%rs12984, %r2711;
	bfe.u32 	%r2712, %r2708, 16, 8;
	cvt.u16.u32 	%rs12983, %r2712;
	bfe.u32 	%r2713, %r2708, 24, 8;
	cvt.u16.u32 	%rs12982, %r2713;
	bfe.u32 	%r2714, %r2709, 0, 8;
	cvt.u16.u32 	%rs12981, %r2714;
	bfe.u32 	%r2715, %r2709, 8, 8;
	cvt.u16.u32 	%rs12980, %r2715;
	bfe.u32 	%r2716, %r2709, 16, 8;
	cvt.u16.u32 	%rs12979, %r2716;
	bfe.u32 	%r2717, %r2709, 24, 8;
	cvt.u16.u32 	%rs12978, %r2717;
	ld.local.v2.b32 	{%r2718, %r2719}, [%rd3+112];
	bfe.u32 	%r2720, %r2718, 0, 8;
	cvt.u16.u32 	%rs12977, %r2720;
	bfe.u32 	%r2721, %r2718, 8, 8;
	cvt.u16.u32 	%rs12976, %r2721;
	bfe.u32 	%r2722, %r2718, 16, 8;
	cvt.u16.u32 	%rs12975, %r2722;
	bfe.u32 	%r2723, %r2718, 24, 8;
	cvt.u16.u32 	%rs12974, %r2723;
	bfe.u32 	%r2724, %r2719, 0, 8;
	cvt.u16.u32 	%rs12973, %r2724;
	bfe.u32 	%r2725, %r2719, 8, 8;
	cvt.u16.u32 	%rs12972, %r2725;
	bfe.u32 	%r2726, %r2719, 16, 8;
	cvt.u16.u32 	%rs12971, %r2726;
	bfe.u32 	%r2727, %r2719, 24, 8;
	cvt.u16.u32 	%rs12970, %r2727;
	ld.local.v2.b32 	{%r2728, %r2729}, [%rd3+120];
	bfe.u32 	%r2730, %r2728, 0, 8;
	cvt.u16.u32 	%rs12969, %r2730;
	bfe.u32 	%r2731, %r2728, 8, 8;
	cvt.u16.u32 	%rs12968, %r2731;
	bfe.u32 	%r2732, %r2728, 16, 8;
	cvt.u16.u32 	%rs12967, %r2732;
	bfe.u32 	%r2733, %r2728, 24, 8;
	cvt.u16.u32 	%rs12966, %r2733;
	bfe.u32 	%r2734, %r2729, 0, 8;
	cvt.u16.u32 	%rs12965, %r2734;
	bfe.u32 	%r2735, %r2729, 8, 8;
	cvt.u16.u32 	%rs12964, %r2735;
	bfe.u32 	%r2736, %r2729, 16, 8;
	cvt.u16.u32 	%rs12963, %r2736;
	bfe.u32 	%r2737, %r2729, 24, 8;
	cvt.u16.u32 	%rs12962, %r2737;
	ld.local.v2.b32 	{%r2738, %r2739}, [%rd3+128];
	bfe.u32 	%r2740, %r2738, 0, 8;
	cvt.u16.u32 	%rs12961, %r2740;
	bfe.u32 	%r2741, %r2738, 8, 8;
	cvt.u16.u32 	%rs12960, %r2741;
	bfe.u32 	%r2742, %r2738, 16, 8;
	cvt.u16.u32 	%rs12959, %r2742;
	bfe.u32 	%r2743, %r2738, 24, 8;
	cvt.u16.u32 	%rs12958, %r2743;
	bfe.u32 	%r2744, %r2739, 0, 8;
	cvt.u16.u32 	%rs12957, %r2744;
	bfe.u32 	%r2745, %r2739, 8, 8;
	cvt.u16.u32 	%rs12956, %r2745;
	bfe.u32 	%r2746, %r2739, 16, 8;
	cvt.u16.u32 	%rs12955, %r2746;
	bfe.u32 	%r2747, %r2739, 24, 8;
	cvt.u16.u32 	%rs12954, %r2747;
	ld.local.v2.b32 	{%r2748, %r2749}, [%rd3+136];
	bfe.u32 	%r2750, %r2748, 0, 8;
	cvt.u16.u32 	%rs12953, %r2750;
	bfe.u32 	%r2751, %r2748, 8, 8;
	cvt.u16.u32 	%rs12952, %r2751;
	bfe.u32 	%r2752, %r2748, 16, 8;
	cvt.u16.u32 	%rs12951, %r2752;
	bfe.u32 	%r2753, %r2748, 24, 8;
	cvt.u16.u32 	%rs12950, %r2753;
	bfe.u32 	%r2754, %r2749, 0, 8;
	cvt.u16.u32 	%rs12949, %r2754;
	bfe.u32 	%r2755, %r2749, 8, 8;
	cvt.u16.u32 	%rs12948, %r2755;
	bfe.u32 	%r2756, %r2749, 16, 8;
	cvt.u16.u32 	%rs12947, %r2756;
	bfe.u32 	%r2757, %r2749, 24, 8;
	cvt.u16.u32 	%rs12946, %r2757;
	ld.local.v2.b32 	{%r2758, %r2759}, [%rd3+144];
	bfe.u32 	%r2760, %r2758, 0, 8;
	cvt.u16.u32 	%rs12945, %r2760;
	bfe.u32 	%r2761, %r2758, 8, 8;
	cvt.u16.u32 	%rs12944, %r2761;
	bfe.u32 	%r2762, %r2758, 16, 8;
	cvt.u16.u32 	%rs12943, %r2762;
	bfe.u32 	%r2763, %r2758, 24, 8;
	cvt.u16.u32 	%rs12942, %r2763;
	bfe.u32 	%r2764, %r2759, 0, 8;
	cvt.u16.u32 	%rs12941, %r2764;
	bfe.u32 	%r2765, %r2759, 8, 8;
	cvt.u16.u32 	%rs12940, %r2765;
	bfe.u32 	%r2766, %r2759, 16, 8;
	cvt.u16.u32 	%rs12939, %r2766;
	bfe.u32 	%r2767, %r2759, 24, 8;
	cvt.u16.u32 	%rs12938, %r2767;
	ld.local.v2.b32 	{%r2768, %r2769}, [%rd3+152];
	bfe.u32 	%r2770, %r2768, 0, 8;
	cvt.u16.u32 	%rs12937, %r2770;
	bfe.u32 	%r2771, %r2768, 8, 8;
	cvt.u16.u32 	%rs12936, %r2771;
	bfe.u32 	%r2772, %r2768, 16, 8;
	cvt.u16.u32 	%rs12935, %r2772;
	bfe.u32 	%r2773, %r2768, 24, 8;
	cvt.u16.u32 	%rs12934, %r2773;
	bfe.u32 	%r2774, %r2769, 0, 8;
	cvt.u16.u32 	%rs12933, %r2774;
	bfe.u32 	%r2775, %r2769, 8, 8;
	cvt.u16.u32 	%rs12932, %r2775;
	bfe.u32 	%r2776, %r2769, 16, 8;
	cvt.u16.u32 	%rs12931, %r2776;
	bfe.u32 	%r2777, %r2769, 24, 8;
	cvt.u16.u32 	%rs12930, %r2777;
	ld.local.v2.b32 	{%r2778, %r2779}, [%rd3+160];
	bfe.u32 	%r2780, %r2778, 0, 8;
	cvt.u16.u32 	%rs12929, %r2780;
	bfe.u32 	%r2781, %r2778, 8, 8;
	cvt.u16.u32 	%rs12928, %r2781;
	bfe.u32 	%r2782, %r2778, 16, 8;
	cvt.u16.u32 	%rs12927, %r2782;
	bfe.u32 	%r2783, %r2778, 24, 8;
	cvt.u16.u32 	%rs12926, %r2783;
	bfe.u32 	%r2784, %r2779, 0, 8;
	cvt.u16.u32 	%rs12925, %r2784;
	bfe.u32 	%r2785, %r2779, 8, 8;
	cvt.u16.u32 	%rs12924, %r2785;
	bfe.u32 	%r2786, %r2779, 16, 8;
	cvt.u16.u32 	%rs12923, %r2786;
	bfe.u32 	%r2787, %r2779, 24, 8;
	cvt.u16.u32 	%rs12922, %r2787;
	ld.local.v2.b32 	{%r2788, %r2789}, [%rd3+168];
	bfe.u32 	%r2790, %r2788, 0, 8;
	cvt.u16.u32 	%rs12921, %r2790;
	bfe.u32 	%r2791, %r2788, 8, 8;
	cvt.u16.u32 	%rs12920, %r2791;
	bfe.u32 	%r2792, %r2788, 16, 8;
	cvt.u16.u32 	%rs12919, %r2792;
	bfe.u32 	%r2793, %r2788, 24, 8;
	cvt.u16.u32 	%rs12918, %r2793;
	bfe.u32 	%r2794, %r2789, 0, 8;
	cvt.u16.u32 	%rs12917, %r2794;
	bfe.u32 	%r2795, %r2789, 8, 8;
	cvt.u16.u32 	%rs12916, %r2795;
	bfe.u32 	%r2796, %r2789, 16, 8;
	cvt.u16.u32 	%rs12915, %r2796;
	bfe.u32 	%r2797, %r2789, 24, 8;
	cvt.u16.u32 	%rs12914, %r2797;
	ld.local.v2.b32 	{%r2798, %r2799}, [%rd3+176];
	bfe.u32 	%r2800, %r2798, 0, 8;
	cvt.u16.u32 	%rs12913, %r2800;
	bfe.u32 	%r2801, %r2798, 8, 8;
	cvt.u16.u32 	%rs12912, %r2801;
	bfe.u32 	%r2802, %r2798, 16, 8;
	cvt.u16.u32 	%rs12911, %r2802;
	bfe.u32 	%r2803, %r2798, 24, 8;
	cvt.u16.u32 	%rs12910, %r2803;
	bfe.u32 	%r2804, %r2799, 0, 8;
	cvt.u16.u32 	%rs12909, %r2804;
	bfe.u32 	%r2805, %r2799, 8, 8;
	cvt.u16.u32 	%rs12908, %r2805;
	bfe.u32 	%r2806, %r2799, 16, 8;
	cvt.u16.u32 	%rs12907, %r2806;
	bfe.u32 	%r2807, %r2799, 24, 8;
	cvt.u16.u32 	%rs12906, %r2807;
	ld.local.v2.b32 	{%r2808, %r2809}, [%rd3+184];
	bfe.u32 	%r2810, %r2808, 0, 8;
	cvt.u16.u32 	%rs12905, %r2810;
	bfe.u32 	%r2811, %r2808, 8, 8;
	cvt.u16.u32 	%rs12904, %r2811;
	bfe.u32 	%r2812, %r2808, 16, 8;
	cvt.u16.u32 	%rs12903, %r2812;
	bfe.u32 	%r2813, %r2808, 24, 8;
	cvt.u16.u32 	%rs12902, %r2813;
	bfe.u32 	%r2814, %r2809, 0, 8;
	cvt.u16.u32 	%rs12901, %r2814;
	bfe.u32 	%r2815, %r2809, 8, 8;
	cvt.u16.u32 	%rs12900, %r2815;
	bfe.u32 	%r2816, %r2809, 16, 8;
	cvt.u16.u32 	%rs12899, %r2816;
	bfe.u32 	%r2817, %r2809, 24, 8;
	cvt.u16.u32 	%rs12898, %r2817;
	ld.local.v2.b32 	{%r2818, %r2819}, [%rd3+192];
	bfe.u32 	%r2820, %r2818, 0, 8;
	cvt.u16.u32 	%rs12897, %r2820;
	bfe.u32 	%r2821, %r2818, 8, 8;
	cvt.u16.u32 	%rs12896, %r2821;
	bfe.u32 	%r2822, %r2818, 16, 8;
	cvt.u16.u32 	%rs12895, %r2822;
	bfe.u32 	%r2823, %r2818, 24, 8;
	cvt.u16.u32 	%rs12894, %r2823;
	bfe.u32 	%r2824, %r2819, 0, 8;
	cvt.u16.u32 	%rs12893, %r2824;
	bfe.u32 	%r2825, %r2819, 8, 8;
	cvt.u16.u32 	%rs12892, %r2825;
	bfe.u32 	%r2826, %r2819, 16, 8;
	cvt.u16.u32 	%rs12891, %r2826;
	bfe.u32 	%r2827, %r2819, 24, 8;
	cvt.u16.u32 	%rs12890, %r2827;
	ld.local.v2.b32 	{%r2828, %r2829}, [%rd3+200];
	bfe.u32 	%r2830, %r2828, 0, 8;
	cvt.u16.u32 	%rs12889, %r2830;
	bfe.u32 	%r2831, %r2828, 8, 8;
	cvt.u16.u32 	%rs12888, %r2831;
	bfe.u32 	%r2832, %r2828, 16, 8;
	cvt.u16.u32 	%rs12887, %r2832;
	bfe.u32 	%r2833, %r2828, 24, 8;
	cvt.u16.u32 	%rs12886, %r2833;
	bfe.u32 	%r2834, %r2829, 0, 8;
	cvt.u16.u32 	%rs12885, %r2834;
	bfe.u32 	%r2835, %r2829, 8, 8;
	cvt.u16.u32 	%rs12884, %r2835;
	bfe.u32 	%r2836, %r2829, 16, 8;
	cvt.u16.u32 	%rs12883, %r2836;
	bfe.u32 	%r2837, %r2829, 24, 8;
	cvt.u16.u32 	%rs12882, %r2837;
	ld.local.v2.b32 	{%r2838, %r2839}, [%rd3+208];
	bfe.u32 	%r2840, %r2838, 0, 8;
	cvt.u16.u32 	%rs12881, %r2840;
	bfe.u32 	%r2841, %r2838, 8, 8;
	cvt.u16.u32 	%rs12880, %r2841;
	bfe.u32 	%r2842, %r2838, 16, 8;
	cvt.u16.u32 	%rs12879, %r2842;
	bfe.u32 	%r2843, %r2838, 24, 8;
	cvt.u16.u32 	%rs12878, %r2843;
	bfe.u32 	%r2844, %r2839, 0, 8;
	cvt.u16.u32 	%rs12877, %r2844;
	bfe.u32 	%r2845, %r2839, 8, 8;
	cvt.u16.u32 	%rs12876, %r2845;
	bfe.u32 	%r2846, %r2839, 16, 8;
	cvt.u16.u32 	%rs12875, %r2846;
	bfe.u32 	%r2847, %r2839, 24, 8;
	cvt.u16.u32 	%rs12874, %r2847;
	ld.local.v2.b32 	{%r2848, %r2849}, [%rd3+216];
	bfe.u32 	%r2850, %r2848, 0, 8;
	cvt.u16.u32 	%rs12873, %r2850;
	bfe.u32 	%r2851, %r2848, 8, 8;
	cvt.u16.u32 	%rs12872, %r2851;
	bfe.u32 	%r2852, %r2848, 16, 8;
	cvt.u16.u32 	%rs12871, %r2852;
	bfe.u32 	%r2853, %r2848, 24, 8;
	cvt.u16.u32 	%rs12870, %r2853;
	bfe.u32 	%r2854, %r2849, 0, 8;
	cvt.u16.u32 	%rs12869, %r2854;
	bfe.u32 	%r2855, %r2849, 8, 8;
	cvt.u16.u32 	%rs12868, %r2855;
	bfe.u32 	%r2856, %r2849, 16, 8;
	cvt.u16.u32 	%rs12867, %r2856;
	bfe.u32 	%r2857, %r2849, 24, 8;
	cvt.u16.u32 	%rs12866, %r2857;
	ld.local.v2.b32 	{%r2858, %r2859}, [%rd3+224];
	bfe.u32 	%r2860, %r2858, 0, 8;
	cvt.u16.u32 	%rs12865, %r2860;
	bfe.u32 	%r2861, %r2858, 8, 8;
	cvt.u16.u32 	%rs12864, %r2861;
	bfe.u32 	%r2862, %r2858, 16, 8;
	cvt.u16.u32 	%rs12863, %r2862;
	bfe.u32 	%r2863, %r2858, 24, 8;
	cvt.u16.u32 	%rs12862, %r2863;
	bfe.u32 	%r2864, %r2859, 0, 8;
	cvt.u16.u32 	%rs12861, %r2864;
	bfe.u32 	%r2865, %r2859, 8, 8;
	cvt.u16.u32 	%rs12860, %r2865;
	bfe.u32 	%r2866, %r2859, 16, 8;
	cvt.u16.u32 	%rs12859, %r2866;
	bfe.u32 	%r2867, %r2859, 24, 8;
	cvt.u16.u32 	%rs12858, %r2867;
	ld.local.v2.b32 	{%r2868, %r2869}, [%rd3+232];
	bfe.u32 	%r2870, %r2868, 0, 8;
	cvt.u16.u32 	%rs12857, %r2870;
	bfe.u32 	%r2871, %r2868, 8, 8;
	cvt.u16.u32 	%rs12856, %r2871;
	bfe.u32 	%r2872, %r2868, 16, 8;
	cvt.u16.u32 	%rs12855, %r2872;
	bfe.u32 	%r2873, %r2868, 24, 8;
	cvt.u16.u32 	%rs12854, %r2873;
	bfe.u32 	%r2874, %r2869, 0, 8;
	cvt.u16.u32 	%rs12853, %r2874;
	bfe.u32 	%r2875, %r2869, 8, 8;
	cvt.u16.u32 	%rs12852, %r2875;
	bfe.u32 	%r2876, %r2869, 16, 8;
	cvt.u16.u32 	%rs12851, %r2876;
	bfe.u32 	%r2877, %r2869, 24, 8;
	cvt.u16.u32 	%rs12850, %r2877;
	ld.local.v2.b32 	{%r2878, %r2879}, [%rd3+240];
	bfe.u32 	%r2880, %r2878, 0, 8;
	cvt.u16.u32 	%rs12849, %r2880;
	bfe.u32 	%r2881, %r2878, 8, 8;
	cvt.u16.u32 	%rs12848, %r2881;
	bfe.u32 	%r2882, %r2878, 16, 8;
	cvt.u16.u32 	%rs12847, %r2882;
	bfe.u32 	%r2883, %r2878, 24, 8;
	cvt.u16.u32 	%rs12846, %r2883;
	bfe.u32 	%r2884, %r2879, 0, 8;
	cvt.u16.u32 	%rs12845, %r2884;
	bfe.u32 	%r2885, %r2879, 8, 8;
	cvt.u16.u32 	%rs12844, %r2885;
	bfe.u32 	%r2886, %r2879, 16, 8;
	cvt.u16.u32 	%rs12843, %r2886;
	bfe.u32 	%r2887, %r2879, 24, 8;
	cvt.u16.u32 	%rs12842, %r2887;
	ld.local.v2.b32 	{%r2888, %r2889}, [%rd3+248];
	bfe.u32 	%r2890, %r2888, 0, 8;
	cvt.u16.u32 	%rs12841, %r2890;
	bfe.u32 	%r2891, %r2888, 8, 8;
	cvt.u16.u32 	%rs12840, %r2891;
	bfe.u32 	%r2892, %r2888, 16, 8;
	cvt.u16.u32 	%rs12839, %r2892;
	bfe.u32 	%r2893, %r2888, 24, 8;
	cvt.u16.u32 	%rs12838, %r2893;
	bfe.u32 	%r2894, %r2889, 0, 8;
	cvt.u16.u32 	%rs12837, %r2894;
	bfe.u32 	%r2895, %r2889, 8, 8;
	cvt.u16.u32 	%rs12836, %r2895;
	bfe.u32 	%r2896, %r2889, 16, 8;
	cvt.u16.u32 	%rs12835, %r2896;
	bfe.u32 	%r2897, %r2889, 24, 8;
	cvt.u16.u32 	%rs12834, %r2897;
	ld.local.v2.b32 	{%r2898, %r2899}, [%rd3+256];
	bfe.u32 	%r2900, %r2898, 0, 8;
	cvt.u16.u32 	%rs12833, %r2900;
	bfe.u32 	%r2901, %r2898, 8, 8;
	cvt.u16.u32 	%rs12832, %r2901;
	bfe.u32 	%r2902, %r2898, 16, 8;
	cvt.u16.u32 	%rs12831, %r2902;
	bfe.u32 	%r2903, %r2898, 24, 8;
	cvt.u16.u32 	%rs12830, %r2903;
	bfe.u32 	%r2904, %r2899, 0, 8;
	cvt.u16.u32 	%rs12829, %r2904;
	bfe.u32 	%r2905, %r2899, 8, 8;
	cvt.u16.u32 	%rs12828, %r2905;
	bfe.u32 	%r2906, %r2899, 16, 8;
	cvt.u16.u32 	%rs12827, %r2906;
	bfe.u32 	%r2907, %r2899, 24, 8;
	cvt.u16.u32 	%rs12826, %r2907;
	ld.local.v2.b32 	{%r2908, %r2909}, [%rd3+264];
	bfe.u32 	%r2910, %r2908, 0, 8;
	cvt.u16.u32 	%rs12825, %r2910;
	bfe.u32 	%r2911, %r2908, 8, 8;
	cvt.u16.u32 	%rs12824, %r2911;
	bfe.u32 	%r2912, %r2908, 16, 8;
	cvt.u16.u32 	%rs12823, %r2912;
	bfe.u32 	%r2913, %r2908, 24, 8;
	cvt.u16.u32 	%rs12822, %r2913;
	bfe.u32 	%r2914, %r2909, 0, 8;
	cvt.u16.u32 	%rs12821, %r2914;
	bfe.u32 	%r2915, %r2909, 8, 8;
	cvt.u16.u32 	%rs12820, %r2915;
	bfe.u32 	%r2916, %r2909, 16, 8;
	cvt.u16.u32 	%rs12819, %r2916;
	bfe.u32 	%r2917, %r2909, 24, 8;
	cvt.u16.u32 	%rs12818, %r2917;
	add.s32 	%r28719, %r28719, 192;
	sub.s32 	%r2918, %r28637, %r28718;
	setp.lt.s32 	%p14, %r28719, %r2918;
	@%p14 bra 	$L__BB1_99;
$L__BB1_105:
	// begin inline asm
	mov.u32 %r2919, %laneid;
	// end inline asm
	cvt.u32.u16 	%r3260, %rs13073;
	and.b32  	%r3261, %r3260, 255;
	and.b16  	%rs11598, %rs13072, 255;
	mul.wide.u16 	%r3262, %rs11598, 256;
	or.b32  	%r3263, %r3262, %r3261;
	cvt.u32.u16 	%r3264, %rs13071;
	shl.b32 	%r3265, %r3264, 16;
	and.b32  	%r3266, %r3265, 16711680;
	or.b32  	%r3267, %r3263, %r3266;
	cvt.u32.u16 	%r3268, %rs13070;
	shl.b32 	%r3269, %r3268, 24;
	or.b32  	%r2941, %r3267, %r3269;
	cvt.u32.u16 	%r3270, %rs13069;
	and.b32  	%r3271, %r3270, 255;
	and.b16  	%rs11599, %rs13068, 255;
	mul.wide.u16 	%r3272, %rs11599, 256;
	or.b32  	%r3273, %r3272, %r3271;
	cvt.u32.u16 	%r3274, %rs13067;
	shl.b32 	%r3275, %r3274, 16;
	and.b32  	%r3276, %r3275, 16711680;
	or.b32  	%r3277, %r3273, %r3276;
	cvt.u32.u16 	%r3278, %rs13066;
	shl.b32 	%r3279, %r3278, 24;
	or.b32  	%r2946, %r3277, %r3279;
	cvt.u32.u16 	%r3280, %rs13065;
	and.b32  	%r3281, %r3280, 255;
	and.b16  	%rs11600, %rs13064, 255;
	mul.wide.u16 	%r3282, %rs11600, 256;
	or.b32  	%r3283, %r3282, %r3281;
	cvt.u32.u16 	%r3284, %rs13063;
	shl.b32 	%r3285, %r3284, 16;
	and.b32  	%r3286, %r3285, 16711680;
	or.b32  	%r3287, %r3283, %r3286;
	cvt.u32.u16 	%r3288, %rs13062;
	shl.b32 	%r3289, %r3288, 24;
	or.b32  	%r2951, %r3287, %r3289;
	cvt.u32.u16 	%r3290, %rs13061;
	and.b32  	%r3291, %r3290, 255;
	and.b16  	%rs11601, %rs13060, 255;
	mul.wide.u16 	%r3292, %rs11601, 256;
	or.b32  	%r3293, %r3292, %r3291;
	cvt.u32.u16 	%r3294, %rs13059;
	shl.b32 	%r3295, %r3294, 16;
	and.b32  	%r3296, %r3295, 16711680;
	or.b32  	%r3297, %r3293, %r3296;
	cvt.u32.u16 	%r3298, %rs13058;
	shl.b32 	%r3299, %r3298, 24;
	or.b32  	%r2956, %r3297, %r3299;
	cvt.u32.u16 	%r3300, %rs13057;
	and.b32  	%r3301, %r3300, 255;
	and.b16  	%rs11602, %rs13056, 255;
	mul.wide.u16 	%r3302, %rs11602, 256;
	or.b32  	%r3303, %r3302, %r3301;
	cvt.u32.u16 	%r3304, %rs13055;
	shl.b32 	%r3305, %r3304, 16;
	and.b32  	%r3306, %r3305, 16711680;
	or.b32  	%r3307, %r3303, %r3306;
	cvt.u32.u16 	%r3308, %rs13054;
	shl.b32 	%r3309, %r3308, 24;
	or.b32  	%r2961, %r3307, %r3309;
	cvt.u32.u16 	%r3310, %rs13053;
	and.b32  	%r3311, %r3310, 255;
	and.b16  	%rs11603, %rs13052, 255;
	mul.wide.u16 	%r3312, %rs11603, 256;
	or.b32  	%r3313, %r3312, %r3311;
	cvt.u32.u16 	%r3314, %rs13051;
	shl.b32 	%r3315, %r3314, 16;
	and.b32  	%r3316, %r3315, 16711680;
	or.b32  	%r3317, %r3313, %r3316;
	cvt.u32.u16 	%r3318, %rs13050;
	shl.b32 	%r3319, %r3318, 24;
	or.b32  	%r2966, %r3317, %r3319;
	cvt.u32.u16 	%r3320, %rs13049;
	and.b32  	%r3321, %r3320, 255;
	and.b16  	%rs11604, %rs13048, 255;
	mul.wide.u16 	%r3322, %rs11604, 256;
	or.b32  	%r3323, %r3322, %r3321;
	cvt.u32.u16 	%r3324, %rs13047;
	shl.b32 	%r3325, %r3324, 16;
	and.b32  	%r3326, %r3325, 16711680;
	or.b32  	%r3327, %r3323, %r3326;
	cvt.u32.u16 	%r3328, %rs13046;
	shl.b32 	%r3329, %r3328, 24;
	or.b32  	%r2971, %r3327, %r3329;
	cvt.u32.u16 	%r3330, %rs13045;
	and.b32  	%r3331, %r3330, 255;
	and.b16  	%rs11605, %rs13044, 255;
	mul.wide.u16 	%r3332, %rs11605, 256;
	or.b32  	%r3333, %r3332, %r3331;
	cvt.u32.u16 	%r3334, %rs13043;
	shl.b32 	%r3335, %r3334, 16;
	and.b32  	%r3336, %r3335, 16711680;
	or.b32  	%r3337, %r3333, %r3336;
	cvt.u32.u16 	%r3338, %rs13042;
	shl.b32 	%r3339, %r3338, 24;
	or.b32  	%r2976, %r3337, %r3339;
	cvt.u32.u16 	%r3340, %rs13041;
	and.b32  	%r3341, %r3340, 255;
	and.b16  	%rs11606, %rs13040, 255;
	mul.wide.u16 	%r3342, %rs11606, 256;
	or.b32  	%r3343, %r3342, %r3341;
	cvt.u32.u16 	%r3344, %rs13039;
	shl.b32 	%r3345, %r3344, 16;
	and.b32  	%r3346, %r3345, 16711680;
	or.b32  	%r3347, %r3343, %r3346;
	cvt.u32.u16 	%r3348, %rs13038;
	shl.b32 	%r3349, %r3348, 24;
	or.b32  	%r2981, %r3347, %r3349;
	cvt.u32.u16 	%r3350, %rs13037;
	and.b32  	%r3351, %r3350, 255;
	and.b16  	%rs11607, %rs13036, 255;
	mul.wide.u16 	%r3352, %rs11607, 256;
	or.b32  	%r3353, %r3352, %r3351;
	cvt.u32.u16 	%r3354, %rs13035;
	shl.b32 	%r3355, %r3354, 16;
	and.b32  	%r3356, %r3355, 16711680;
	or.b32  	%r3357, %r3353, %r3356;
	cvt.u32.u16 	%r3358, %rs13034;
	shl.b32 	%r3359, %r3358, 24;
	or.b32  	%r2986, %r3357, %r3359;
	cvt.u32.u16 	%r3360, %rs13033;
	and.b32  	%r3361, %r3360, 255;
	and.b16  	%rs11608, %rs13032, 255;
	mul.wide.u16 	%r3362, %rs11608, 256;
	or.b32  	%r3363, %r3362, %r3361;
	cvt.u32.u16 	%r3364, %rs13031;
	shl.b32 	%r3365, %r3364, 16;
	and.b32  	%r3366, %r3365, 16711680;
	or.b32  	%r3367, %r3363, %r3366;
	cvt.u32.u16 	%r3368, %rs13030;
	shl.b32 	%r3369, %r3368, 24;
	or.b32  	%r2991, %r3367, %r3369;
	cvt.u32.u16 	%r3370, %rs13029;
	and.b32  	%r3371, %r3370, 255;
	and.b16  	%rs11609, %rs13028, 255;
	mul.wide.u16 	%r3372, %rs11609, 256;
	or.b32  	%r3373, %r3372, %r3371;
	cvt.u32.u16 	%r3374, %rs13027;
	shl.b32 	%r3375, %r3374, 16;
	and.b32  	%r3376, %r3375, 16711680;
	or.b32  	%r3377, %r3373, %r3376;
	cvt.u32.u16 	%r3378, %rs13026;
	shl.b32 	%r3379, %r3378, 24;
	or.b32  	%r2996, %r3377, %r3379;
	cvt.u32.u16 	%r3380, %rs13025;
	and.b32  	%r3381, %r3380, 255;
	and.b16  	%rs11610, %rs13024, 255;
	mul.wide.u16 	%r3382, %rs11610, 256;
	or.b32  	%r3383, %r3382, %r3381;
	cvt.u32.u16 	%r3384, %rs13023;
	shl.b32 	%r3385, %r3384, 16;
	and.b32  	%r3386, %r3385, 16711680;
	or.b32  	%r3387, %r3383, %r3386;
	cvt.u32.u16 	%r3388, %rs13022;
	shl.b32 	%r3389, %r3388, 24;
	or.b32  	%r3001, %r3387, %r3389;
	cvt.u32.u16 	%r3390, %rs13021;
	and.b32  	%r3391, %r3390, 255;
	and.b16  	%rs11611, %rs13020, 255;
	mul.wide.u16 	%r3392, %rs11611, 256;
	or.b32  	%r3393, %r3392, %r3391;
	cvt.u32.u16 	%r3394, %rs13019;
	shl.b32 	%r3395, %r3394, 16;
	and.b32  	%r3396, %r3395, 16711680;
	or.b32  	%r3397, %r3393, %r3396;
	cvt.u32.u16 	%r3398, %rs13018;
	shl.b32 	%r3399, %r3398, 24;
	or.b32  	%r3006, %r3397, %r3399;
	cvt.u32.u16 	%r3400, %rs13017;
	and.b32  	%r3401, %r3400, 255;
	and.b16  	%rs11612, %rs13016, 255;
	mul.wide.u16 	%r3402, %rs11612, 256;
	or.b32  	%r3403, %r3402, %r3401;
	cvt.u32.u16 	%r3404, %rs13015;
	shl.b32 	%r3405, %r3404, 16;
	and.b32  	%r3406, %r3405, 16711680;
	or.b32  	%r3407, %r3403, %r3406;
	cvt.u32.u16 	%r3408, %rs13014;
	shl.b32 	%r3409, %r3408, 24;
	or.b32  	%r3011, %r3407, %r3409;
	cvt.u32.u16 	%r3410, %rs13013;
	and.b32  	%r3411, %r3410, 255;
	and.b16  	%rs11613, %rs13012, 255;
	mul.wide.u16 	%r3412, %rs11613, 256;
	or.b32  	%r3413, %r3412, %r3411;
	cvt.u32.u16 	%r3414, %rs13011;
	shl.b32 	%r3415, %r3414, 16;
	and.b32  	%r3416, %r3415, 16711680;
	or.b32  	%r3417, %r3413, %r3416;
	cvt.u32.u16 	%r3418, %rs13010;
	shl.b32 	%r3419, %r3418, 24;
	or.b32  	%r3016, %r3417, %r3419;
	cvt.u32.u16 	%r3420, %rs13009;
	and.b32  	%r3421, %r3420, 255;
	and.b16  	%rs11614, %rs13008, 255;
	mul.wide.u16 	%r3422, %rs11614, 256;
	or.b32  	%r3423, %r3422, %r3421;
	cvt.u32.u16 	%r3424, %rs13007;
	shl.b32 	%r3425, %r3424, 16;
	and.b32  	%r3426, %r3425, 16711680;
	or.b32  	%r3427, %r3423, %r3426;
	cvt.u32.u16 	%r3428, %rs13006;
	shl.b32 	%r3429, %r3428, 24;
	or.b32  	%r3021, %r3427, %r3429;
	cvt.u32.u16 	%r3430, %rs13005;
	and.b32  	%r3431, %r3430, 255;
	and.b16  	%rs11615, %rs13004, 255;
	mul.wide.u16 	%r3432, %rs11615, 256;
	or.b32  	%r3433, %r3432, %r3431;
	cvt.u32.u16 	%r3434, %rs13003;
	shl.b32 	%r3435, %r3434, 16;
	and.b32  	%r3436, %r3435, 16711680;
	or.b32  	%r3437, %r3433, %r3436;
	cvt.u32.u16 	%r3438, %rs13002;
	shl.b32 	%r3439, %r3438, 24;
	or.b32  	%r3026, %r3437, %r3439;
	cvt.u32.u16 	%r3440, %rs13001;
	and.b32  	%r3441, %r3440, 255;
	and.b16  	%rs11616, %rs13000, 255;
	mul.wide.u16 	%r3442, %rs11616, 256;
	or.b32  	%r3443, %r3442, %r3441;
	cvt.u32.u16 	%r3444, %rs12999;
	shl.b32 	%r3445, %r3444, 16;
	and.b32  	%r3446, %r3445, 16711680;
	or.b32  	%r3447, %r3443, %r3446;
	cvt.u32.u16 	%r3448, %rs12998;
	shl.b32 	%r3449, %r3448, 24;
	or.b32  	%r3031, %r3447, %r3449;
	cvt.u32.u16 	%r3450, %rs12997;
	and.b32  	%r3451, %r3450, 255;
	and.b16  	%rs11617, %rs12996, 255;
	mul.wide.u16 	%r3452, %rs11617, 256;
	or.b32  	%r3453, %r3452, %r3451;
	cvt.u32.u16 	%r3454, %rs12995;
	shl.b32 	%r3455, %r3454, 16;
	and.b32  	%r3456, %r3455, 16711680;
	or.b32  	%r3457, %r3453, %r3456;
	cvt.u32.u16 	%r3458, %rs12994;
	shl.b32 	%r3459, %r3458, 24;
	or.b32  	%r3036, %r3457, %r3459;
	cvt.u32.u16 	%r3460, %rs12993;
	and.b32  	%r3461, %r3460, 255;
	and.b16  	%rs11618, %rs12992, 255;
	mul.wide.u16 	%r3462, %rs11618, 256;
	or.b32  	%r3463, %r3462, %r3461;
	cvt.u32.u16 	%r3464, %rs12991;
	shl.b32 	%r3465, %r3464, 16;
	and.b32  	%r3466, %r3465, 16711680;
	or.b32  	%r3467, %r3463, %r3466;
	cvt.u32.u16 	%r3468, %rs12990;
	shl.b32 	%r3469, %r3468, 24;
	or.b32  	%r3041, %r3467, %r3469;
	cvt.u32.u16 	%r3470, %rs12989;
	and.b32  	%r3471, %r3470, 255;
	and.b16  	%rs11619, %rs12988, 255;
	mul.wide.u16 	%r3472, %rs11619, 256;
	or.b32  	%r3473, %r3472, %r3471;
	cvt.u32.u16 	%r3474, %rs12987;
	shl.b32 	%r3475, %r3474, 16;
	and.b32  	%r3476, %r3475, 16711680;
	or.b32  	%r3477, %r3473, %r3476;
	cvt.u32.u16 	%r3478, %rs12986;
	shl.b32 	%r3479, %r3478, 24;
	or.b32  	%r3046, %r3477, %r3479;
	cvt.u32.u16 	%r3480, %rs12985;
	and.b32  	%r3481, %r3480, 255;
	and.b16  	%rs11620, %rs12984, 255;
	mul.wide.u16 	%r3482, %rs11620, 256;
	or.b32  	%r3483, %r3482, %r3481;
	cvt.u32.u16 	%r3484, %rs12983;
	shl.b32 	%r3485, %r3484, 16;
	and.b32  	%r3486, %r3485, 16711680;
	or.b32  	%r3487, %r3483, %r3486;
	cvt.u32.u16 	%r3488, %rs12982;
	shl.b32 	%r3489, %r3488, 24;
	or.b32  	%r3051, %r3487, %r3489;
	cvt.u32.u16 	%r3490, %rs12981;
	and.b32  	%r3491, %r3490, 255;
	and.b16  	%rs11621, %rs12980, 255;
	mul.wide.u16 	%r3492, %rs11621, 256;
	or.b32  	%r3493, %r3492, %r3491;
	cvt.u32.u16 	%r3494, %rs12979;
	shl.b32 	%r3495, %r3494, 16;
	and.b32  	%r3496, %r3495, 16711680;
	or.b32  	%r3497, %r3493, %r3496;
	cvt.u32.u16 	%r3498, %rs12978;
	shl.b32 	%r3499, %r3498, 24;
	or.b32  	%r3056, %r3497, %r3499;
	cvt.u32.u16 	%r3500, %rs12977;
	and.b32  	%r3501, %r3500, 255;
	and.b16  	%rs11622, %rs12976, 255;
	mul.wide.u16 	%r3502, %rs11622, 256;
	or.b32  	%r3503, %r3502, %r3501;
	cvt.u32.u16 	%r3504, %rs12975;
	shl.b32 	%r3505, %r3504, 16;
	and.b32  	%r3506, %r3505, 16711680;
	or.b32  	%r3507, %r3503, %r3506;
	cvt.u32.u16 	%r3508, %rs12974;
	shl.b32 	%r3509, %r3508, 24;
	or.b32  	%r3061, %r3507, %r3509;
	cvt.u32.u16 	%r3510, %rs12973;
	and.b32  	%r3511, %r3510, 255;
	and.b16  	%rs11623, %rs12972, 255;
	mul.wide.u16 	%r3512, %rs11623, 256;
	or.b32  	%r3513, %r3512, %r3511;
	cvt.u32.u16 	%r3514, %rs12971;
	shl.b32 	%r3515, %r3514, 16;
	and.b32  	%r3516, %r3515, 16711680;
	or.b32  	%r3517, %r3513, %r3516;
	cvt.u32.u16 	%r3518, %rs12970;
	shl.b32 	%r3519, %r3518, 24;
	or.b32  	%r3066, %r3517, %r3519;
	cvt.u32.u16 	%r3520, %rs12969;
	and.b32  	%r3521, %r3520, 255;
	and.b16  	%rs11624, %rs12968, 255;
	mul.wide.u16 	%r3522, %rs11624, 256;
	or.b32  	%r3523, %r3522, %r3521;
	cvt.u32.u16 	%r3524, %rs12967;
	shl.b32 	%r3525, %r3524, 16;
	and.b32  	%r3526, %r3525, 16711680;
	or.b32  	%r3527, %r3523, %r3526;
	cvt.u32.u16 	%r3528, %rs12966;
	shl.b32 	%r3529, %r3528, 24;
	or.b32  	%r3071, %r3527, %r3529;
	cvt.u32.u16 	%r3530, %rs12965;
	and.b32  	%r3531, %r3530, 255;
	and.b16  	%rs11625, %rs12964, 255;
	mul.wide.u16 	%r3532, %rs11625, 256;
	or.b32  	%r3533, %r3532, %r3531;
	cvt.u32.u16 	%r3534, %rs12963;
	shl.b32 	%r3535, %r3534, 16;
	and.b32  	%r3536, %r3535, 16711680;
	or.b32  	%r3537, %r3533, %r3536;
	cvt.u32.u16 	%r3538, %rs12962;
	shl.b32 	%r3539, %r3538, 24;
	or.b32  	%r3076, %r3537, %r3539;
	cvt.u32.u16 	%r3540, %rs12961;
	and.b32  	%r3541, %r3540, 255;
	and.b16  	%rs11626, %rs12960, 255;
	mul.wide.u16 	%r3542, %rs11626, 256;
	or.b32  	%r3543, %r3542, %r3541;
	cvt.u32.u16 	%r3544, %rs12959;
	shl.b32 	%r3545, %r3544, 16;
	and.b32  	%r3546, %r3545, 16711680;
	or.b32  	%r3547, %r3543, %r3546;
	cvt.u32.u16 	%r3548, %rs12958;
	shl.b32 	%r3549, %r3548, 24;
	or.b32  	%r3081, %r3547, %r3549;
	cvt.u32.u16 	%r3550, %rs12957;
	and.b32  	%r3551, %r3550, 255;
	and.b16  	%rs11627, %rs12956, 255;
	mul.wide.u16 	%r3552, %rs11627, 256;
	or.b32  	%r3553, %r3552, %r3551;
	cvt.u32.u16 	%r3554, %rs12955;
	shl.b32 	%r3555, %r3554, 16;
	and.b32  	%r3556, %r3555, 16711680;
	or.b32  	%r3557, %r3553, %r3556;
	cvt.u32.u16 	%r3558, %rs12954;
	shl.b32 	%r3559, %r3558, 24;
	or.b32  	%r3086, %r3557, %r3559;
	cvt.u32.u16 	%r3560, %rs12953;
	and.b32  	%r3561, %r3560, 255;
	and.b16  	%rs11628, %rs12952, 255;
	mul.wide.u16 	%r3562, %rs11628, 256;
	or.b32  	%r3563, %r3562, %r3561;
	cvt.u32.u16 	%r3564, %rs12951;
	shl.b32 	%r3565, %r3564, 16;
	and.b32  	%r3566, %r3565, 16711680;
	or.b32  	%r3567, %r3563, %r3566;
	cvt.u32.u16 	%r3568, %rs12950;
	shl.b32 	%r3569, %r3568, 24;
	or.b32  	%r3091, %r3567, %r3569;
	cvt.u32.u16 	%r3570, %rs12949;
	and.b32  	%r3571, %r3570, 255;
	and.b16  	%rs11629, %rs12948, 255;
	mul.wide.u16 	%r3572, %rs11629, 256;
	or.b32  	%r3573, %r3572, %r3571;
	cvt.u32.u16 	%r3574, %rs12947;
	shl.b32 	%r3575, %r3574, 16;
	and.b32  	%r3576, %r3575, 16711680;
	or.b32  	%r3577, %r3573, %r3576;
	cvt.u32.u16 	%r3578, %rs12946;
	shl.b32 	%r3579, %r3578, 24;
	or.b32  	%r3096, %r3577, %r3579;
	cvt.u32.u16 	%r3580, %rs12945;
	and.b32  	%r3581, %r3580, 255;
	and.b16  	%rs11630, %rs12944, 255;
	mul.wide.u16 	%r3582, %rs11630, 256;
	or.b32  	%r3583, %r3582, %r3581;
	cvt.u32.u16 	%r3584, %rs12943;
	shl.b32 	%r3585, %r3584, 16;
	and.b32  	%r3586, %r3585, 16711680;
	or.b32  	%r3587, %r3583, %r3586;
	cvt.u32.u16 	%r3588, %rs12942;
	shl.b32 	%r3589, %r3588, 24;
	or.b32  	%r3101, %r3587, %r3589;
	cvt.u32.u16 	%r3590, %rs12941;
	and.b32  	%r3591, %r3590, 255;
	and.b16  	%rs11631, %rs12940, 255;
	mul.wide.u16 	%r3592, %rs11631, 256;
	or.b32  	%r3593, %r3592, %r3591;
	cvt.u32.u16 	%r3594, %rs12939;
	shl.b32 	%r3595, %r3594, 16;
	and.b32  	%r3596, %r3595, 16711680;
	or.b32  	%r3597, %r3593, %r3596;
	cvt.u32.u16 	%r3598, %rs12938;
	shl.b32 	%r3599, %r3598, 24;
	or.b32  	%r3106, %r3597, %r3599;
	cvt.u32.u16 	%r3600, %rs12937;
	and.b32  	%r3601, %r3600, 255;
	and.b16  	%rs11632, %rs12936, 255;
	mul.wide.u16 	%r3602, %rs11632, 256;
	or.b32  	%r3603, %r3602, %r3601;
	cvt.u32.u16 	%r3604, %rs12935;
	shl.b32 	%r3605, %r3604, 16;
	and.b32  	%r3606, %r3605, 16711680;
	or.b32  	%r3607, %r3603, %r3606;
	cvt.u32.u16 	%r3608, %rs12934;
	shl.b32 	%r3609, %r3608, 24;
	or.b32  	%r3111, %r3607, %r3609;
	cvt.u32.u16 	%r3610, %rs12933;
	and.b32  	%r3611, %r3610, 255;
	and.b16  	%rs11633, %rs12932, 255;
	mul.wide.u16 	%r3612, %rs11633, 256;
	or.b32  	%r3613, %r3612, %r3611;
	cvt.u32.u16 	%r3614, %rs12931;
	shl.b32 	%r3615, %r3614, 16;
	and.b32  	%r3616, %r3615, 16711680;
	or.b32  	%r3617, %r3613, %r3616;
	cvt.u32.u16 	%r3618, %rs12930;
	shl.b32 	%r3619, %r3618, 24;
	or.b32  	%r3116, %r3617, %r3619;
	cvt.u32.u16 	%r3620, %rs12929;
	and.b32  	%r3621, %r3620, 255;
	and.b16  	%rs11634, %rs12928, 255;
	mul.wide.u16 	%r3622, %rs11634, 256;
	or.b32  	%r3623, %r3622, %r3621;
	cvt.u32.u16 	%r3624, %rs12927;
	shl.b32 	%r3625, %r3624, 16;
	and.b32  	%r3626, %r3625, 16711680;
	or.b32  	%r3627, %r3623, %r3626;
	cvt.u32.u16 	%r3628, %rs12926;
	shl.b32 	%r3629, %r3628, 24;
	or.b32  	%r3121, %r3627, %r3629;
	cvt.u32.u16 	%r3630, %rs12925;
	and.b32  	%r3631, %r3630, 255;
	and.b16  	%rs11635, %rs12924, 255;
	mul.wide.u16 	%r3632, %rs11635, 256;
	or.b32  	%r3633, %r3632, %r3631;
	cvt.u32.u16 	%r3634, %rs12923;
	shl.b32 	%r3635, %r3634, 16;
	and.b32  	%r3636, %r3635, 16711680;
	or.b32  	%r3637, %r3633, %r3636;
	cvt.u32.u16 	%r3638, %rs12922;
	shl.b32 	%r3639, %r3638, 24;
	or.b32  	%r3126, %r3637, %r3639;
	cvt.u32.u16 	%r3640, %rs12921;
	and.b32  	%r3641, %r3640, 255;
	and.b16  	%rs11636, %rs12920, 255;
	mul.wide.u16 	%r3642, %rs11636, 256;
	or.b32  	%r3643, %r3642, %r3641;
	cvt.u32.u16 	%r3644, %rs12919;
	shl.b32 	%r3645, %r3644, 16;
	and.b32  	%r3646, %r3645, 16711680;
	or.b32  	%r3647, %r3643, %r3646;
	cvt.u32.u16 	%r3648, %rs12918;
	shl.b32 	%r3649, %r3648, 24;
	or.b32  	%r3131, %r3647, %r3649;
	cvt.u32.u16 	%r3650, %rs12917;
	and.b32  	%r3651, %r3650, 255;
	and.b16  	%rs11637, %rs12916, 255;
	mul.wide.u16 	%r3652, %rs11637, 256;
	or.b32  	%r3653, %r3652, %r3651;
	cvt.u32.u16 	%r3654, %rs12915;
	shl.b32 	%r3655, %r3654, 16;
	and.b32  	%r3656, %r3655, 16711680;
	or.b32  	%r3657, %r3653, %r3656;
	cvt.u32.u16 	%r3658, %rs12914;
	shl.b32 	%r3659, %r3658, 24;
	or.b32  	%r3136, %r3657, %r3659;
	cvt.u32.u16 	%r3660, %rs12913;
	and.b32  	%r3661, %r3660, 255;
	and.b16  	%rs11638, %rs12912, 255;
	mul.wide.u16 	%r3662, %rs11638, 256;
	or.b32  	%r3663, %r3662, %r3661;
	cvt.u32.u16 	%r3664, %rs12911;
	shl.b32 	%r3665, %r3664, 16;
	and.b32  	%r3666, %r3665, 16711680;
	or.b32  	%r3667, %r3663, %r3666;
	cvt.u32.u16 	%r3668, %rs12910;
	shl.b32 	%r3669, %r3668, 24;
	or.b32  	%r3141, %r3667, %r3669;
	cvt.u32.u16 	%r3670, %rs12909;
	and.b32  	%r3671, %r3670, 255;
	and.b16  	%rs11639, %rs12908, 255;
	mul.wide.u16 	%r3672, %rs11639, 256;
	or.b32  	%r3673, %r3672, %r3671;
	cvt.u32.u16 	%r3674, %rs12907;
	shl.b32 	%r3675, %r3674, 16;
	and.b32  	%r3676, %r3675, 16711680;
	or.b32  	%r3677, %r3673, %r3676;
	cvt.u32.u16 	%r3678, %rs12906;
	shl.b32 	%r3679, %r3678, 24;
	or.b32  	%r3146, %r3677, %r3679;
	cvt.u32.u16 	%r3680, %rs12905;
	and.b32  	%r3681, %r3680, 255;
	and.b16  	%rs11640, %rs12904, 255;
	mul.wide.u16 	%r3682, %rs11640, 256;
	or.b32  	%r3683, %r3682, %r3681;
	cvt.u32.u16 	%r3684, %rs12903;
	shl.b32 	%r3685, %r3684, 16;
	and.b32  	%r3686, %r3685, 16711680;
	or.b32  	%r3687, %r3683, %r3686;
	cvt.u32.u16 	%r3688, %rs12902;
	shl.b32 	%r3689, %r3688, 24;
	or.b32  	%r3151, %r3687, %r3689;
	cvt.u32.u16 	%r3690, %rs12901;
	and.b32  	%r3691, %r3690, 255;
	and.b16  	%rs11641, %rs12900, 255;
	mul.wide.u16 	%r3692, %rs11641, 256;
	or.b32  	%r3693, %r3692, %r3691;
	cvt.u32.u16 	%r3694, %rs12899;
	shl.b32 	%r3695, %r3694, 16;
	and.b32  	%r3696, %r3695, 16711680;
	or.b32  	%r3697, %r3693, %r3696;
	cvt.u32.u16 	%r3698, %rs12898;
	shl.b32 	%r3699, %r3698, 24;
	or.b32  	%r3156, %r3697, %r3699;
	cvt.u32.u16 	%r3700, %rs12897;
	and.b32  	%r3701, %r3700, 255;
	and.b16  	%rs11642, %rs12896, 255;
	mul.wide.u16 	%r3702, %rs11642, 256;
	or.b32  	%r3703, %r3702, %r3701;
	cvt.u32.u16 	%r3704, %rs12895;
	shl.b32 	%r3705, %r3704, 16;
	and.b32  	%r3706, %r3705, 16711680;
	or.b32  	%r3707, %r3703, %r3706;
	cvt.u32.u16 	%r3708, %rs12894;
	shl.b32 	%r3709, %r3708, 24;
	or.b32  	%r3161, %r3707, %r3709;
	cvt.u32.u16 	%r3710, %rs12893;
	and.b32  	%r3711, %r3710, 255;
	and.b16  	%rs11643, %rs12892, 255;
	mul.wide.u16 	%r3712, %rs11643, 256;
	or.b32  	%r3713, %r3712, %r3711;
	cvt.u32.u16 	%r3714, %rs12891;
	shl.b32 	%r3715, %r3714, 16;
	and.b32  	%r3716, %r3715, 16711680;
	or.b32  	%r3717, %r3713, %r3716;
	cvt.u32.u16 	%r3718, %rs12890;
	shl.b32 	%r3719, %r3718, 24;
	or.b32  	%r3166, %r3717, %r3719;
	cvt.u32.u16 	%r3720, %rs12889;
	and.b32  	%r3721, %r3720, 255;
	and.b16  	%rs11644, %rs12888, 255;
	mul.wide.u16 	%r3722, %rs11644, 256;
	or.b32  	%r3723, %r3722, %r3721;
	cvt.u32.u16 	%r3724, %rs12887;
	shl.b32 	%r3725, %r3724, 16;
	and.b32  	%r3726, %r3725, 16711680;
	or.b32  	%r3727, %r3723, %r3726;
	cvt.u32.u16 	%r3728, %rs12886;
	shl.b32 	%r3729, %r3728, 24;
	or.b32  	%r3171, %r3727, %r3729;
	cvt.u32.u16 	%r3730, %rs12885;
	and.b32  	%r3731, %r3730, 255;
	and.b16  	%rs11645, %rs12884, 255;
	mul.wide.u16 	%r3732, %rs11645, 256;
	or.b32  	%r3733, %r3732, %r3731;
	cvt.u32.u16 	%r3734, %rs12883;
	shl.b32 	%r3735, %r3734, 16;
	and.b32  	%r3736, %r3735, 16711680;
	or.b32  	%r3737, %r3733, %r3736;
	cvt.u32.u16 	%r3738, %rs12882;
	shl.b32 	%r3739, %r3738, 24;
	or.b32  	%r3176, %r3737, %r3739;
	cvt.u32.u16 	%r3740, %rs12881;
	and.b32  	%r3741, %r3740, 255;
	and.b16  	%rs11646, %rs12880, 255;
	mul.wide.u16 	%r3742, %rs11646, 256;
	or.b32  	%r3743, %r3742, %r3741;
	cvt.u32.u16 	%r3744, %rs12879;
	shl.b32 	%r3745, %r3744, 16;
	and.b32  	%r3746, %r3745, 16711680;
	or.b32  	%r3747, %r3743, %r3746;
	cvt.u32.u16 	%r3748, %rs12878;
	shl.b32 	%r3749, %r3748, 24;
	or.b32  	%r3181, %r3747, %r3749;
	cvt.u32.u16 	%r3750, %rs12877;
	and.b32  	%r3751, %r3750, 255;
	and.b16  	%rs11647, %rs12876, 255;
	mul.wide.u16 	%r3752, %rs11647, 256;
	or.b32  	%r3753, %r3752, %r3751;
	cvt.u32.u16 	%r3754, %rs12875;
	shl.b32 	%r3755, %r3754, 16;
	and.b32  	%r3756, %r3755, 16711680;
	or.b32  	%r3757, %r3753, %r3756;
	cvt.u32.u16 	%r3758, %rs12874;
	shl.b32 	%r3759, %r3758, 24;
	or.b32  	%r3186, %r3757, %r3759;
	cvt.u32.u16 	%r3760, %rs12873;
	and.b32  	%r3761, %r3760, 255;
	and.b16  	%rs11648, %rs12872, 255;
	mul.wide.u16 	%r3762, %rs11648, 256;
	or.b32  	%r3763, %r3762, %r3761;
	cvt.u32.u16 	%r3764, %rs12871;
	shl.b32 	%r3765, %r3764, 16;
	and.b32  	%r3766, %r3765, 16711680;
	or.b32  	%r3767, %r3763, %r3766;
	cvt.u32.u16 	%r3768, %rs12870;
	shl.b32 	%r3769, %r3768, 24;
	or.b32  	%r3191, %r3767, %r3769;
	cvt.u32.u16 	%r3770, %rs12869;
	and.b32  	%r3771, %r3770, 255;
	and.b16  	%rs11649, %rs12868, 255;
	mul.wide.u16 	%r3772, %rs11649, 256;
	or.b32  	%r3773, %r3772, %r3771;
	cvt.u32.u16 	%r3774, %rs12867;
	shl.b32 	%r3775, %r3774, 16;
	and.b32  	%r3776, %r3775, 16711680;
	or.b32  	%r3777, %r3773, %r3776;
	cvt.u32.u16 	%r3778, %rs12866;
	shl.b32 	%r3779, %r3778, 24;
	or.b32  	%r3196, %r3777, %r3779;
	cvt.u32.u16 	%r3780, %rs12865;
	and.b32  	%r3781, %r3780, 255;
	and.b16  	%rs11650, %rs12864, 255;
	mul.wide.u16 	%r3782, %rs11650, 256;
	or.b32  	%r3783, %r3782, %r3781;
	cvt.u32.u16 	%r3784, %rs12863;
	shl.b32 	%r3785, %r3784, 16;
	and.b32  	%r3786, %r3785, 16711680;
	or.b32  	%r3787, %r3783, %r3786;
	cvt.u32.u16 	%r3788, %rs12862;
	shl.b32 	%r3789, %r3788, 24;
	or.b32  	%r3201, %r3787, %r3789;
	cvt.u32.u16 	%r3790, %rs12861;
	and.b32  	%r3791, %r3790, 255;
	and.b16  	%rs11651, %rs12860, 255;
	mul.wide.u16 	%r3792, %rs11651, 256;
	or.b32  	%r3793, %r3792, %r3791;
	cvt.u32.u16 	%r3794, %rs12859;
	shl.b32 	%r3795, %r3794, 16;
	and.b32  	%r3796, %r3795, 16711680;
	or.b32  	%r3797, %r3793, %r3796;
	cvt.u32.u16 	%r3798, %rs12858;
	shl.b32 	%r3799, %r3798, 24;
	or.b32  	%r3206, %r3797, %r3799;
	cvt.u32.u16 	%r3800, %rs12857;
	and.b32  	%r3801, %r3800, 255;
	and.b16  	%rs11652, %rs12856, 255;
	mul.wide.u16 	%r3802, %rs11652, 256;
	or.b32  	%r3803, %r3802, %r3801;
	cvt.u32.u16 	%r3804, %rs12855;
	shl.b32 	%r3805, %r3804, 16;
	and.b32  	%r3806, %r3805, 16711680;
	or.b32  	%r3807, %r3803, %r3806;
	cvt.u32.u16 	%r3808, %rs12854;
	shl.b32 	%r3809, %r3808, 24;
	or.b32  	%r3211, %r3807, %r3809;
	cvt.u32.u16 	%r3810, %rs12853;
	and.b32  	%r3811, %r3810, 255;
	and.b16  	%rs11653, %rs12852, 255;
	mul.wide.u16 	%r3812, %rs11653, 256;
	or.b32  	%r3813, %r3812, %r3811;
	cvt.u32.u16 	%r3814, %rs12851;
	shl.b32 	%r3815, %r3814, 16;
	and.b32  	%r3816, %r3815, 16711680;
	or.b32  	%r3817, %r3813, %r3816;
	cvt.u32.u16 	%r3818, %rs12850;
	shl.b32 	%r3819, %r3818, 24;
	or.b32  	%r3216, %r3817, %r3819;
	cvt.u32.u16 	%r3820, %rs12849;
	and.b32  	%r3821, %r3820, 255;
	and.b16  	%rs11654, %rs12848, 255;
	mul.wide.u16 	%r3822, %rs11654, 256;
	or.b32  	%r3823, %r3822, %r3821;
	cvt.u32.u16 	%r3824, %rs12847;
	shl.b32 	%r3825, %r3824, 16;
	and.b32  	%r3826, %r3825, 16711680;
	or.b32  	%r3827, %r3823, %r3826;
	cvt.u32.u16 	%r3828, %rs12846;
	shl.b32 	%r3829, %r3828, 24;
	or.b32  	%r3221, %r3827, %r3829;
	cvt.u32.u16 	%r3830, %rs12845;
	and.b32  	%r3831, %r3830, 255;
	and.b16  	%rs11655, %rs12844, 255;
	mul.wide.u16 	%r3832, %rs11655, 256;
	or.b32  	%r3833, %r3832, %r3831;
	cvt.u32.u16 	%r3834, %rs12843;
	shl.b32 	%r3835, %r3834, 16;
	and.b32  	%r3836, %r3835, 16711680;
	or.b32  	%r3837, %r3833, %r3836;
	cvt.u32.u16 	%r3838, %rs12842;
	shl.b32 	%r3839, %r3838, 24;
	or.b32  	%r3226, %r3837, %r3839;
	cvt.u32.u16 	%r3840, %rs12841;
	and.b32  	%r3841, %r3840, 255;
	and.b16  	%rs11656, %rs12840, 255;
	mul.wide.u16 	%r3842, %rs11656, 256;
	or.b32  	%r3843, %r3842, %r3841;
	cvt.u32.u16 	%r3844, %rs12839;
	shl.b32 	%r3845, %r3844, 16;
	and.b32  	%r3846, %r3845, 16711680;
	or.b32  	%r3847, %r3843, %r3846;
	cvt.u32.u16 	%r3848, %rs12838;
	shl.b32 	%r3849, %r3848, 24;
	or.b32  	%r3231, %r3847, %r3849;
	cvt.u32.u16 	%r3850, %rs12837;
	and.b32  	%r3851, %r3850, 255;
	and.b16  	%rs11657, %rs12836, 255;
	mul.wide.u16 	%r3852, %rs11657, 256;
	or.b32  	%r3853, %r3852, %r3851;
	cvt.u32.u16 	%r3854, %rs12835;
	shl.b32 	%r3855, %r3854, 16;
	and.b32  	%r3856, %r3855, 16711680;
	or.b32  	%r3857, %r3853, %r3856;
	cvt.u32.u16 	%r3858, %rs12834;
	shl.b32 	%r3859, %r3858, 24;
	or.b32  	%r3236, %r3857, %r3859;
	cvt.u32.u16 	%r3860, %rs12833;
	and.b32  	%r3861, %r3860, 255;
	and.b16  	%rs11658, %rs12832, 255;
	mul.wide.u16 	%r3862, %rs11658, 256;
	or.b32  	%r3863, %r3862, %r3861;
	cvt.u32.u16 	%r3864, %rs12831;
	shl.b32 	%r3865, %r3864, 16;
	and.b32  	%r3866, %r3865, 16711680;
	or.b32  	%r3867, %r3863, %r3866;
	cvt.u32.u16 	%r3868, %rs12830;
	shl.b32 	%r3869, %r3868, 24;
	or.b32  	%r3241, %r3867, %r3869;
	cvt.u32.u16 	%r3870, %rs12829;
	and.b32  	%r3871, %r3870, 255;
	and.b16  	%rs11659, %rs12828, 255;
	mul.wide.u16 	%r3872, %rs11659, 256;
	or.b32  	%r3873, %r3872, %r3871;
	cvt.u32.u16 	%r3874, %rs12827;
	shl.b32 	%r3875, %r3874, 16;
	and.b32  	%r3876, %r3875, 16711680;
	or.b32  	%r3877, %r3873, %r3876;
	cvt.u32.u16 	%r3878, %rs12826;
	shl.b32 	%r3879, %r3878, 24;
	or.b32  	%r3246, %r3877, %r3879;
	cvt.u32.u16 	%r3880, %rs12825;
	and.b32  	%r3881, %r3880, 255;
	and.b16  	%rs11660, %rs12824, 255;
	mul.wide.u16 	%r3882, %rs11660, 256;
	or.b32  	%r3883, %r3882, %r3881;
	cvt.u32.u16 	%r3884, %rs12823;
	shl.b32 	%r3885, %r3884, 16;
	and.b32  	%r3886, %r3885, 16711680;
	or.b32  	%r3887, %r3883, %r3886;
	cvt.u32.u16 	%r3888, %rs12822;
	shl.b32 	%r3889, %r3888, 24;
	or.b32  	%r3251, %r3887, %r3889;
	cvt.u32.u16 	%r3890, %rs12821;
	and.b32  	%r3891, %r3890, 255;
	and.b16  	%rs11661, %rs12820, 255;
	mul.wide.u16 	%r3892, %rs11661, 256;
	or.b32  	%r3893, %r3892, %r3891;
	cvt.u32.u16 	%r3894, %rs12819;
	shl.b32 	%r3895, %r3894, 16;
	and.b32  	%r3896, %r3895, 16711680;
	or.b32  	%r3897, %r3893, %r3896;
	cvt.u32.u16 	%r3898, %rs12818;
	shl.b32 	%r3899, %r3898, 24;
	or.b32  	%r3256, %r3897, %r3899;
	mov.b32 	%r3257, 1;
	mov.b32 	%r3258, 31;
	mov.b32 	%r3259, -1;
	// begin inline asm
	shfl.sync.down.b32 %r2920, %r28660, %r3257, %r3258, %r3259;
	// end inline asm
	// begin inline asm
	shfl.sync.down.b32 %r2925, %r2926, %r3257, %r3258, %r3259;
	// end inline asm
	mov.b64 	%rd41, %fd78;
	mov.b64 	{%r2931, %r2936}, %rd41;
	// begin inline asm
	shfl.sync.down.b32 %r2930, %r2931, %r3257, %r3258, %r3259;
	// end inline asm
	// begin inline asm
	shfl.sync.down.b32 %r2935, %r2936, %r3257, %r3258, %r3259;
	// end inline asm
	// begin inline asm
	shfl.sync.down.b32 %r2940, %r2941, %r3257, %r3258, %r3259;
	// end inline asm
	// begin inline asm
	shfl.sync.down.b32 %r2945, %r2946, %r3257, %r3258, %r3259;
	// end inline asm
	// begin inline asm
	shfl.sync.down.b32 %r2950, %r2951, %r3257, %r3258, %r3259;
	// end inline asm
	// begin inline asm
	shfl.sync.down.b32 %r2955, %r2956, %r3257, %r3258, %r3259;
	// end inline asm
	// begin inline asm
	shfl.sync.down.b32 %r2960, %r2961, %r3257, %r3258, %r3259;
	// end inline asm
	// begin inline asm
	shfl.sync.down.b32 %r2965, %r2966, %r3257, %r3258, %r3259;
	// end inline asm
	// begin inline asm
	shfl.sync.down.b32 %r2970, %r2971, %r3257, %r3258, %r3259;
	// end inline asm
	// begin inline asm
	shfl.sync.down.b32 %r2975, %r2976, %r3257, %r3258, %r3259;
	// end inline asm
	// begin inline asm
	shfl.sync.down.b32 %r2980, %r2981, %r3257, %r3258, %r3259;
	// end inline asm
	// begin inline asm
	shfl.sync.down.b32 %r2985, %r2986, %r3257, %r3258, %r3259;
	// end inline asm
	// begin inline asm
	shfl.sync.down.b32 %r2990, %r2991, %r3257, %r3258, %r3259;
	// end inline asm
	// begin inline asm
	shfl.sync.down.b32 %r2995, %r2996, %r3257, %r3258, %r3259;
	// end inline asm
	// begin inline asm
	shfl.sync.down.b32 %r3000, %r3001, %r3257, %r3258, %r3259;
	// end inline asm
	// begin inline asm
	shfl.sync.down.b32 %r3005, %r3006, %r3257, %r3258, %r3259;
	// end inline asm
	// begin inline asm
	shfl.sync.down.b32 %r3010, %r3011, %r3257, %r3258, %r3259;
	// end inline asm
	// begin inline asm
	shfl.sync.down.b32 %r3015, %r3016, %r3257, %r3258, %r3259;
	// end inline asm
	// begin inline asm
	shfl.sync.down.b32 %r3020, %r3021, %r3257, %r3258, %r3259;
	// end inline asm
	// begin inline asm
	shfl.sync.down.b32 %r3025, %r3026, %r3257, %r3258, %r3259;
	// end inline asm
	// begin inline asm
	shfl.sync.down.b32 %r3030, %r3031, %r3257, %r3258, %r3259;
	// end inline asm
	// begin inline asm
	shfl.sync.down.b32 %r3035, %r3036, %r3257, %r3258, %r3259;
	// end inline asm
	// begin inline asm
	shfl.sync.down.b32 %r3040, %r3041, %r3257, %r3258, %r3259;
	// end inline asm
	// begin inline asm
	shfl.sync.down.b32 %r3045, %r3046, %r3257, %r3258, %r3259;
	// end inline asm
	// begin inline asm
	shfl.sync.down.b32 %r3050, %r3051, %r3257, %r3258, %r3259;
	// end inline asm
	// begin inline asm
	shfl.sync.down.b32 %r3055, %r3056, %r3257, %r3258, %r3259;
	// end inline asm
	// begin inline asm
	shfl.sync.down.b32 %r3060, %r3061, %r3257, %r3258, %r3259;
	// end inline asm
	// begin inline asm
	shfl.sync.down.b32 %r3065, %r3066, %r3257, %r3258, %r3259;
	// end inline asm
	// begin inline asm
	shfl.sync.down.b32 %r3070, %r3071, %r3257, %r3258, %r3259;
	// end inline asm
	// begin inline asm
	shfl.sync.down.b32 %r3075, %r3076, %r3257, %r3258, %r3259;
	// end inline asm
	// begin inline asm
	shfl.sync.down.b32 %r3080, %r3081, %r3257, %r3258, %r3259;
	// end inline asm
	// begin inline asm
	shfl.sync.down.b32 %r3085, %r3086, %r3257, %r3258, %r3259;
	// end inline asm
	// begin inline asm
	shfl.sync.down.b32 %r3090, %r3091, %r3257, %r3258, %r3259;
	// end inline asm
	// begin inline asm
	shfl.sync.down.b32 %r3095, %r3096, %r3257, %r3258, %r3259;
	// end inline asm
	// begin inline asm
	shfl.sync.down.b32 %r3100, %r3101, %r3257, %r3258, %r3259;
	// end inline asm
	// begin inline asm
	shfl.sync.down.b32 %r3105, %r3106, %r3257, %r3258, %r3259;
	// end inline asm
	// begin inline asm
	shfl.sync.down.b32 %r3110, %r3111, %r3257, %r3258, %r3259;
	// end inline asm
	// begin inline asm
	shfl.sync.down.b32 %r3115, %r3116, %r3257, %r3258, %r3259;
	// end inline asm
	// begin inline asm
	shfl.sync.down.b32 %r3120, %r3121, %r3257, %r3258, %r3259;
	// end inline asm
	// begin inline asm
	shfl.sync.down.b32 %r3125, %r3126, %r3257, %r3258, %r3259;
	// end inline asm
	// begin inline asm
	shfl.sync.down.b32 %r3130, %r3131, %r3257, %r3258, %r3259;
	// end inline asm
	// begin inline asm
	shfl.sync.down.b32 %r3135, %r3136, %r3257, %r3258, %r3259;
	// end inline asm
	// begin inline asm
	shfl.sync.down.b32 %r3140, %r3141, %r3257, %r3258, %r3259;
	// end inline asm
	// begin inline asm
	shfl.sync.down.b32 %r3145, %r3146, %r3257, %r3258, %r3259;
	// end inline asm
	// begin inline asm
	shfl.sync.down.b32 %r3150, %r3151, %r3257, %r3258, %r3259;
	// end inline asm
	// begin inline asm
	shfl.sync.down.b32 %r3155, %r3156, %r3257, %r3258, %r3259;
	// end inline asm
	// begin inline asm
	shfl.sync.down.b32 %r3160, %r3161, %r3257, %r3258, %r3259;
	// end inline asm
	// begin inline asm
	shfl.sync.down.b32 %r3165, %r3166, %r3257, %r3258, %r3259;
	// end inline asm
	// begin inline asm
	shfl.sync.down.b32 %r3170, %r3171, %r3257, %r3258, %r3259;
	// end inline asm
	// begin inline asm
	shfl.sync.down.b32 %r3175, %r3176, %r3257, %r3258, %r3259;
	// end inline asm
	// begin inline asm
	shfl.sync.down.b32 %r3180, %r3181, %r3257, %r3258, %r3259;
	// end inline asm
	// begin inline asm
	shfl.sync.down.b32 %r3185, %r3186, %r3257, %r3258, %r3259;
	// end inline asm
	// begin inline asm
	shfl.sync.down.b32 %r3190, %r3191, %r3257, %r3258, %r3259;
	// end inline asm
	// begin inline asm
	shfl.sync.down.b32 %r3195, %r3196, %r3257, %r3258, %r3259;
	// end inline asm
	// begin inline asm
	shfl.sync.down.b32 %r3200, %r3201, %r3257, %r3258, %r3259;
	// end inline asm
	// begin inline asm
	shfl.sync.down.b32 %r3205, %r3206, %r3257, %r3258, %r3259;
	// end inline asm
	// begin inline asm
	shfl.sync.down.b32 %r3210, %r3211, %r3257, %r3258, %r3259;
	// end inline asm
	// begin inline asm
	shfl.sync.down.b32 %r3215, %r3216, %r3257, %r3258, %r3259;
	// end inline asm
	// begin inline asm
	shfl.sync.down.b32 %r3220, %r3221, %r3257, %r3258, %r3259;
	// end inline asm
	// begin inline asm
	shfl.sync.down.b32 %r3225, %r3226, %r3257, %r3258, %r3259;
	// end inline asm
	// begin inline asm
	shfl.sync.down.b32 %r3230, %r3231, %r3257, %r3258, %r3259;
	// end inline asm
	// begin inline asm
	shfl.sync.down.b32 %r3235, %r3236, %r3257, %r3258, %r3259;
	// end inline asm
	// begin inline asm
	shfl.sync.down.b32 %r3240, %r3241, %r3257, %r3258, %r3259;
	// end inline asm
	// begin inline asm
	shfl.sync.down.b32 %r3245, %r3246, %r3257, %r3258, %r3259;
	// end inline asm
	// begin inline asm
	shfl.sync.down.b32 %r3250, %r3251, %r3257, %r3258, %r3259;
	// end inline asm
	// begin inline asm
	shfl.sync.down.b32 %r3255, %r3256, %r3257, %r3258, %r3259;
	// end inline asm
	setp.gt.s32 	%p15, %r2919, 30;
	@%p15 bra 	$L__BB1_112;
	cvt.u16.u32 	%rs16926, %r2940;
	mov.b64 	%rd42, {%r2930, %r2935};
	mov.b64 	%fd47, %rd42;
	st.local.u32 	[%rd4], %r2920;
	st.local.v2.u32 	[%rd4+8], {%r2930, %r2935};
	st.local.v2.b32 	[%rd4+16], {%r2940, %r2945};
	st.local.v2.b32 	[%rd4+24], {%r2950, %r2955};
	st.local.v2.b32 	[%rd4+32], {%r2960, %r2965};
	st.local.v2.b32 	[%rd4+40], {%r2970, %r2975};
	st.local.v2.b32 	[%rd4+48], {%r2980, %r2985};
	st.local.v2.b32 	[%rd4+56], {%r2990, %r2995};
	st.local.v2.b32 	[%rd4+64], {%r3000, %r3005};
	st.local.v2.b32 	[%rd4+72], {%r3010, %r3015};
	st.local.v2.b32 	[%rd4+80], {%r3020, %r3025};
	st.local.v2.b32 	[%rd4+88], {%r3030, %r3035};
	st.local.v2.b32 	[%rd4+96], {%r3040, %r3045};
	st.local.v2.b32 	[%rd4+104], {%r3050, %r3055};
	st.local.v2.b32 	[%rd4+112], {%r3060, %r3065};
	st.local.v2.b32 	[%rd4+120], {%r3070, %r3075};
	st.local.v2.b32 	[%rd4+128], {%r3080, %r3085};
	st.local.v2.b32 	[%rd4+136], {%r3090, %r3095};
	st.local.v2.b32 	[%rd4+144], {%r3100, %r3105};
	st.local.v2.b32 	[%rd4+152], {%r3110, %r3115};
	st.local.v2.b32 	[%rd4+160], {%r3120, %r3125};
	st.local.v2.b32 	[%rd4+168], {%r3130, %r3135};
	st.local.v2.b32 	[%rd4+176], {%r3140, %r3145};
	st.local.v2.b32 	[%rd4+184], {%r3150, %r3155};
	st.local.v2.b32 	[%rd4+192], {%r3160, %r3165};
	st.local.v2.b32 	[%rd4+200], {%r3170, %r3175};
	st.local.v2.b32 	[%rd4+208], {%r3180, %r3185};
	st.local.v2.b32 	[%rd4+216], {%r3190, %r3195};
	st.local.v2.b32 	[%rd4+224], {%r3200, %r3205};
	st.local.v2.b32 	[%rd4+232], {%r3210, %r3215};
	st.local.v2.b32 	[%rd4+240], {%r3220, %r3225};
	st.local.v2.b32 	[%rd4+248], {%r3230, %r3235};
	st.local.v2.b32 	[%rd4+256], {%r3240, %r3245};
	st.local.v2.b32 	[%rd4+264], {%r3250, %r3255};
	st.local.u32 	[%rd3], %r28660;
	st.local.f64 	[%rd3+8], %fd78;
	cvt.u32.u16 	%r3901, %rs13066;
	cvt.u32.u16 	%r3902, %rs13067;
	prmt.b32 	%r3903, %r3902, %r3901, 0x3340U;
	cvt.u32.u16 	%r3904, %rs13068;
	cvt.u32.u16 	%r3905, %rs13069;
	prmt.b32 	%r3906, %r3905, %r3904, 0x3340U;
	prmt.b32 	%r3907, %r3906, %r3903, 0x5410U;
	cvt.u32.u16 	%r3908, %rs13070;
	cvt.u32.u16 	%r3909, %rs13071;
	prmt.b32 	%r3910, %r3909, %r3908, 0x3340U;
	cvt.u32.u16 	%r3911, %rs13072;
	cvt.u32.u16 	%r3912, %rs13073;
	prmt.b32 	%r3913, %r3912, %r3911, 0x3340U;
	prmt.b32 	%r3914, %r3913, %r3910, 0x5410U;
	st.local.v2.b32 	[%rd3+16], {%r3914, %r3907};
	cvt.u32.u16 	%r3915, %rs13058;
	cvt.u32.u16 	%r3916, %rs13059;
	prmt.b32 	%r3917, %r3916, %r3915, 0x3340U;
	cvt.u32.u16 	%r3918, %rs13060;
	cvt.u32.u16 	%r3919, %rs13061;
	prmt.b32 	%r3920, %r3919, %r3918, 0x3340U;
	prmt.b32 	%r3921, %r3920, %r3917, 0x5410U;
	cvt.u32.u16 	%r3922, %rs13062;
	cvt.u32.u16 	%r3923, %rs13063;
	prmt.b32 	%r3924, %r3923, %r3922, 0x3340U;
	cvt.u32.u16 	%r3925, %rs13064;
	cvt.u32.u16 	%r3926, %rs13065;
	prmt.b32 	%r3927, %r3926, %r3925, 0x3340U;
	prmt.b32 	%r3928, %r3927, %r3924, 0x5410U;
	st.local.v2.b32 	[%rd3+24], {%r3928, %r3921};
	cvt.u32.u16 	%r3929, %rs13050;
	cvt.u32.u16 	%r3930, %rs13051;
	prmt.b32 	%r3931, %r3930, %r3929, 0x3340U;
	cvt.u32.u16 	%r3932, %rs13052;
	cvt.u32.u16 	%r3933, %rs13053;
	prmt.b32 	%r3934, %r3933, %r3932, 0x3340U;
	prmt.b32 	%r3935, %r3934, %r3931, 0x5410U;
	cvt.u32.u16 	%r3936, %rs13054;
	cvt.u32.u16 	%r3937, %rs13055;
	prmt.b32 	%r3938, %r3937, %r3936, 0x3340U;
	cvt.u32.u16 	%r3939, %rs13056;
	cvt.u32.u16 	%r3940, %rs13057;
	prmt.b32 	%r3941, %r3940, %r3939, 0x3340U;
	prmt.b32 	%r3942, %r3941, %r3938, 0x5410U;
	st.local.v2.b32 	[%rd3+32], {%r3942, %r3935};
	cvt.u32.u16 	%r3943, %rs13042;
	cvt.u32.u16 	%r3944, %rs13043;
	prmt.b32 	%r3945, %r3944, %r3943, 0x3340U;
	cvt.u32.u16 	%r3946, %rs13044;
	cvt.u32.u16 	%r3947, %rs13045;
	prmt.b32 	%r3948, %r3947, %r3946, 0x3340U;
	prmt.b32 	%r3949, %r3948, %r3945, 0x5410U;
	cvt.u32.u16 	%r3950, %rs13046;
	cvt.u32.u16 	%r3951, %rs13047;
	prmt.b32 	%r3952, %r3951, %r3950, 0x3340U;
	cvt.u32.u16 	%r3953, %rs13048;
	cvt.u32.u16 	%r3954, %rs13049;
	prmt.b32 	%r3955, %r3954, %r3953, 0x3340U;
	prmt.b32 	%r3956, %r3955, %r3952, 0x5410U;
	st.local.v2.b32 	[%rd3+40], {%r3956, %r3949};
	cvt.u32.u16 	%r3957, %rs13034;
	cvt.u32.u16 	%r3958, %rs13035;
	prmt.b32 	%r3959, %r3958, %r3957, 0x3340U;
	cvt.u32.u16 	%r3960, %rs13036;
	cvt.u32.u16 	%r3961, %rs13037;
	prmt.b32 	%r3962, %r3961, %r3960, 0x3340U;
	prmt.b32 	%r3963, %r3962, %r3959, 0x5410U;
	cvt.u32.u16 	%r3964, %rs13038;
	cvt.u32.u16 	%r3965, %rs13039;
	prmt.b32 	%r3966, %r3965, %r3964, 0x3340U;
	cvt.u32.u16 	%r3967, %rs13040;
	cvt.u32.u16 	%r3968, %rs13041;
	prmt.b32 	%r3969, %r3968, %r3967, 0x3340U;
	prmt.b32 	%r3970, %r3969, %r3966, 0x5410U;
	st.local.v2.b32 	[%rd3+48], {%r3970, %r3963};
	cvt.u32.u16 	%r3971, %rs13026;
	cvt.u32.u16 	%r3972, %rs13027;
	prmt.b32 	%r3973, %r3972, %r3971, 0x3340U;
	cvt.u32.u16 	%r3974, %rs13028;
	cvt.u32.u16 	%r3975, %rs13029;
	prmt.b32 	%r3976, %r3975, %r3974, 0x3340U;
	prmt.b32 	%r3977, %r3976, %r3973, 0x5410U;
	cvt.u32.u16 	%r3978, %rs13030;
	cvt.u32.u16 	%r3979, %rs13031;
	prmt.b32 	%r3980, %r3979, %r3978, 0x3340U;
	cvt.u32.u16 	%r3981, %rs13032;
	cvt.u32.u16 	%r3982, %rs13033;
	prmt.b32 	%r3983, %r3982, %r3981, 0x3340U;
	prmt.b32 	%r3984, %r3983, %r3980, 0x5410U;
	st.local.v2.b32 	[%rd3+56], {%r3984, %r3977};
	cvt.u32.u16 	%r3985, %rs13018;
	cvt.u32.u16 	%r3986, %rs13019;
	prmt.b32 	%r3987, %r3986, %r3985, 0x3340U;
	cvt.u32.u16 	%r3988, %rs13020;
	cvt.u32.u16 	%r3989, %rs13021;
	prmt.b32 	%r3990, %r3989, %r3988, 0x3340U;
	prmt.b32 	%r3991, %r3990, %r3987, 0x5410U;
	cvt.u32.u16 	%r3992, %rs13022;
	cvt.u32.u16 	%r3993, %rs13023;
	prmt.b32 	%r3994, %r3993, %r3992, 0x3340U;
	cvt.u32.u16 	%r3995, %rs13024;
	cvt.u32.u16 	%r3996, %rs13025;
	prmt.b32 	%r3997, %r3996, %r3995, 0x3340U;
	prmt.b32 	%r3998, %r3997, %r3994, 0x5410U;
	st.local.v2.b32 	[%rd3+64], {%r3998, %r3991};
	cvt.u32.u16 	%r3999, %rs13010;
	cvt.u32.u16 	%r4000, %rs13011;
	prmt.b32 	%r4001, %r4000, %r3999, 0x3340U;
	cvt.u32.u16 	%r4002, %rs13012;
	cvt.u32.u16 	%r4003, %rs13013;
	prmt.b32 	%r4004, %r4003, %r4002, 0x3340U;
	prmt.b32 	%r4005, %r4004, %r4001, 0x5410U;
	cvt.u32.u16 	%r4006, %rs13014;
	cvt.u32.u16 	%r4007, %rs13015;
	prmt.b32 	%r4008, %r4007, %r4006, 0x3340U;
	cvt.u32.u16 	%r4009, %rs13016;
	cvt.u32.u16 	%r4010, %rs13017;
	prmt.b32 	%r4011, %r4010, %r4009, 0x3340U;
	prmt.b32 	%r4012, %r4011, %r4008, 0x5410U;
	st.local.v2.b32 	[%rd3+72], {%r4012, %r4005};
	cvt.u32.u16 	%r4013, %rs13002;
	cvt.u32.u16 	%r4014, %rs13003;
	prmt.b32 	%r4015, %r4014, %r4013, 0x3340U;
	cvt.u32.u16 	%r4016, %rs13004;
	cvt.u32.u16 	%r4017, %rs13005;
	prmt.b32 	%r4018, %r4017, %r4016, 0x3340U;
	prmt.b32 	%r4019, %r4018, %r4015, 0x5410U;
	cvt.u32.u16 	%r4020, %rs13006;
	cvt.u32.u16 	%r4021, %rs13007;
	prmt.b32 	%r4022, %r4021, %r4020, 0x3340U;
	cvt.u32.u16 	%r4023, %rs13008;
	cvt.u32.u16 	%r4024, %rs13009;
	prmt.b32 	%r4025, %r4024, %r4023, 0x3340U;
	prmt.b32 	%r4026, %r4025, %r4022, 0x5410U;
	st.local.v2.b32 	[%rd3+80], {%r4026, %r4019};
	cvt.u32.u16 	%r4027, %rs12994;
	cvt.u32.u16 	%r4028, %rs12995;
	prmt.b32 	%r4029, %r4028, %r4027, 0x3340U;
	cvt.u32.u16 	%r4030, %rs12996;
	cvt.u32.u16 	%r4031, %rs12997;
	prmt.b32 	%r4032, %r4031, %r4030, 0x3340U;
	prmt.b32 	%r4033, %r4032, %r4029, 0x5410U;
	cvt.u32.u16 	%r4034, %rs12998;
	cvt.u32.u16 	%r4035, %rs12999;
	prmt.b32 	%r4036, %r4035, %r4034, 0x3340U;
	cvt.u32.u16 	%r4037, %rs13000;
	cvt.u32.u16 	%r4038, %rs13001;
	prmt.b32 	%r4039, %r4038, %r4037, 0x3340U;
	prmt.b32 	%r4040, %r4039, %r4036, 0x5410U;
	st.local.v2.b32 	[%rd3+88], {%r4040, %r4033};
	cvt.u32.u16 	%r4041, %rs12986;
	cvt.u32.u16 	%r4042, %rs12987;
	prmt.b32 	%r4043, %r4042, %r4041, 0x3340U;
	cvt.u32.u16 	%r4044, %rs12988;
	cvt.u32.u16 	%r4045, %rs12989;
	prmt.b32 	%r4046, %r4045, %r4044, 0x3340U;
	prmt.b32 	%r4047, %r4046, %r4043, 0x5410U;
	cvt.u32.u16 	%r4048, %rs12990;
	cvt.u32.u16 	%r4049, %rs12991;
	prmt.b32 	%r4050, %r4049, %r4048, 0x3340U;
	cvt.u32.u16 	%r4051, %rs12992;
	cvt.u32.u16 	%r4052, %rs12993;
	prmt.b32 	%r4053, %r4052, %r4051, 0x3340U;
	prmt.b32 	%r4054, %r4053, %r4050, 0x5410U;
	st.local.v2.b32 	[%rd3+96], {%r4054, %r4047};
	cvt.u32.u16 	%r4055, %rs12978;
	cvt.u32.u16 	%r4056, %rs12979;
	prmt.b32 	%r4057, %r4056, %r4055, 0x3340U;
	cvt.u32.u16 	%r4058, %rs12980;
	cvt.u32.u16 	%r4059, %rs12981;
	prmt.b32 	%r4060, %r4059, %r4058, 0x3340U;
	prmt.b32 	%r4061, %r4060, %r4057, 0x5410U;
	cvt.u32.u16 	%r4062, %rs12982;
	cvt.u32.u16 	%r4063, %rs12983;
	prmt.b32 	%r4064, %r4063, %r4062, 0x3340U;
	cvt.u32.u16 	%r4065, %rs12984;
	cvt.u32.u16 	%r4066, %rs12985;
	prmt.b32 	%r4067, %r4066, %r4065, 0x3340U;
	prmt.b32 	%r4068, %r4067, %r4064, 0x5410U;
	st.local.v2.b32 	[%rd3+104], {%r4068, %r4061};
	cvt.u32.u16 	%r4069, %rs12970;
	cvt.u32.u16 	%r4070, %rs12971;
	prmt.b32 	%r4071, %r4070, %r4069, 0x3340U;
	cvt.u32.u16 	%r4072, %rs12972;
	cvt.u32.u16 	%r4073, %rs12973;
	prmt.b32 	%r4074, %r4073, %r4072, 0x3340U;
	prmt.b32 	%r4075, %r4074, %r4071, 0x5410U;
	cvt.u32.u16 	%r4076, %rs12974;
	cvt.u32.u16 	%r4077, %rs12975;
	prmt.b32 	%r4078, %r4077, %r4076, 0x3340U;
	cvt.u32.u16 	%r4079, %rs12976;
	cvt.u32.u16 	%r4080, %rs12977;
	prmt.b32 	%r4081, %r4080, %r4079, 0x3340U;
	prmt.b32 	%r4082, %r4081, %r4078, 0x5410U;
	st.local.v2.b32 	[%rd3+112], {%r4082, %r4075};
	cvt.u32.u16 	%r4083, %rs12962;
	cvt.u32.u16 	%r4084, %rs12963;
	prmt.b32 	%r4085, %r4084, %r4083, 0x3340U;
	cvt.u32.u16 	%r4086, %rs12964;
	cvt.u32.u16 	%r4087, %rs12965;
	prmt.b32 	%r4088, %r4087, %r4086, 0x3340U;
	prmt.b32 	%r4089, %r4088, %r4085, 0x5410U;
	cvt.u32.u16 	%r4090, %rs12966;
	cvt.u32.u16 	%r4091, %rs12967;
	prmt.b32 	%r4092, %r4091, %r4090, 0x3340U;
	cvt.u32.u16 	%r4093, %rs12968;
	cvt.u32.u16 	%r4094, %rs12969;
	prmt.b32 	%r4095, %r4094, %r4093, 0x3340U;
	prmt.b32 	%r4096, %r4095, %r4092, 0x5410U;
	st.local.v2.b32 	[%rd3+120], {%r4096, %r4089};
	cvt.u32.u16 	%r4097, %rs12954;
	cvt.u32.u16 	%r4098, %rs12955;
	prmt.b32 	%r4099, %r4098, %r4097, 0x3340U;
	cvt.u32.u16 	%r4100, %rs12956;
	cvt.u32.u16 	%r4101, %rs12957;
	prmt.b32 	%r4102, %r4101, %r4100, 0x3340U;
	prmt.b32 	%r4103, %r4102, %r4099, 0x5410U;
	cvt.u32.u16 	%r4104, %rs12958;
	cvt.u32.u16 	%r4105, %rs12959;
	prmt.b32 	%r4106, %r4105, %r4104, 0x3340U;
	cvt.u32.u16 	%r4107, %rs12960;
	cvt.u32.u16 	%r4108, %rs12961;
	prmt.b32 	%r4109, %r4108, %r4107, 0x3340U;
	prmt.b32 	%r4110, %r4109, %r4106, 0x5410U;
	st.local.v2.b32 	[%rd3+128], {%r4110, %r4103};
	cvt.u32.u16 	%r4111, %rs12946;
	cvt.u32.u16 	%r4112, %rs12947;
	prmt.b32 	%r4113, %r4112, %r4111, 0x3340U;
	cvt.u32.u16 	%r4114, %rs12948;
	cvt.u32.u16 	%r4115, %rs12949;
	prmt.b32 	%r4116, %r4115, %r4114, 0x3340U;
	prmt.b32 	%r4117, %r4116, %r4113, 0x5410U;
	cvt.u32.u16 	%r4118, %rs12950;
	cvt.u32.u16 	%r4119, %rs12951;
	prmt.b32 	%r4120, %r4119, %r4118, 0x3340U;
	cvt.u32.u16 	%r4121, %rs12952;
	cvt.u32.u16 	%r4122, %rs12953;
	prmt.b32 	%r4123, %r4122, %r4121, 0x3340U;
	prmt.b32 	%r4124, %r4123, %r4120, 0x5410U;
	st.local.v2.b32 	[%rd3+136], {%r4124, %r4117};
	cvt.u32.u16 	%r4125, %rs12938;
	cvt.u32.u16 	%r4126, %rs12939;
	prmt.b32 	%r4127, %r4126, %r4125, 0x3340U;
	cvt.u32.u16 	%r4128, %rs12940;
	cvt.u32.u16 	%r4129, %rs12941;
	prmt.b32 	%r4130, %r4129, %r4128, 0x3340U;
	prmt.b32 	%r4131, %r4130, %r4127, 0x5410U;
	cvt.u32.u16 	%r4132, %rs12942;
	cvt.u32.u16 	%r4133, %rs12943;
	prmt.b32 	%r4134, %r4133, %r4132, 0x3340U;
	cvt.u32.u16 	%r4135, %rs12944;
	cvt.u32.u16 	%r4136, %rs12945;
	prmt.b32 	%r4137, %r4136, %r4135, 0x3340U;
	prmt.b32 	%r4138, %r4137, %r4134, 0x5410U;
	st.local.v2.b32 	[%rd3+144], {%r4138, %r4131};
	cvt.u32.u16 	%r4139, %rs12930;
	cvt.u32.u16 	%r4140, %rs12931;
	prmt.b32 	%r4141, %r4140, %r4139, 0x3340U;
	cvt.u32.u16 	%r4142, %rs12932;
	cvt.u32.u16 	%r4143, %rs12933;
	prmt.b32 	%r4144, %r4143, %r4142, 0x3340U;
	prmt.b32 	%r4145, %r4144, %r4141, 0x5410U;
	cvt.u32.u16 	%r4146, %rs12934;
	cvt.u32.u16 	%r4147, %rs12935;
	prmt.b32 	%r4148, %r4147, %r4146, 0x3340U;
	cvt.u32.u16 	%r4149, %rs12936;
	cvt.u32.u16 	%r4150, %rs12937;
	prmt.b32 	%r4151, %r4150, %r4149, 0x3340U;
	prmt.b32 	%r4152, %r4151, %r4148, 0x5410U;
	st.local.v2.b32 	[%rd3+152], {%r4152, %r4145};
	cvt.u32.u16 	%r4153, %rs12922;
	cvt.u32.u16 	%r4154, %rs12923;
	prmt.b32 	%r4155, %r4154, %r4153, 0x3340U;
	cvt.u32.u16 	%r4156, %rs12924;
	cvt.u32.u16 	%r4157, %rs12925;
	prmt.b32 	%r4158, %r4157, %r4156, 0x3340U;
	prmt.b32 	%r4159, %r4158, %r4155, 0x5410U;
	cvt.u32.u16 	%r4160, %rs12926;
	cvt.u32.u16 	%r4161, %rs12927;
	prmt.b32 	%r4162, %r4161, %r4160, 0x3340U;
	cvt.u32.u16 	%r4163, %rs12928;
	cvt.u32.u16 	%r4164, %rs12929;
	prmt.b32 	%r4165, %r4164, %r4163, 0x3340U;
	prmt.b32 	%r4166, %r4165, %r4162, 0x5410U;
	st.local.v2.b32 	[%rd3+160], {%r4166, %r4159};
	cvt.u32.u16 	%r4167, %rs12914;
	cvt.u32.u16 	%r4168, %rs12915;
	prmt.b32 	%r4169, %r4168, %r4167, 0x3340U;
	cvt.u32.u16 	%r4170, %rs12916;
	cvt.u32.u16 	%r4171, %rs12917;
	prmt.b32 	%r4172, %r4171, %r4170, 0x3340U;
	prmt.b32 	%r4173, %r4172, %r4169, 0x5410U;
	cvt.u32.u16 	%r4174, %rs12918;
	cvt.u32.u16 	%r4175, %rs12919;
	prmt.b32 	%r4176, %r4175, %r4174, 0x3340U;
	cvt.u32.u16 	%r4177, %rs12920;
	cvt.u32.u16 	%r4178, %rs12921;
	prmt.b32 	%r4179, %r4178, %r4177, 0x3340U;
	prmt.b32 	%r4180, %r4179, %r4176, 0x5410U;
	st.local.v2.b32 	[%rd3+168], {%r4180, %r4173};
	cvt.u32.u16 	%r4181, %rs12906;
	cvt.u32.u16 	%r4182, %rs12907;
	prmt.b32 	%r4183, %r4182, %r4181, 0x3340U;
	cvt.u32.u16 	%r4184, %rs12908;
	cvt.u32.u16 	%r4185, %rs12909;
	prmt.b32 	%r4186, %r4185, %r4184, 0x3340U;
	prmt.b32 	%r4187, %r4186, %r4183, 0x5410U;
	cvt.u32.u16 	%r4188, %rs12910;
	cvt.u32.u16 	%r4189, %rs12911;
	prmt.b32 	%r4190, %r4189, %r4188, 0x3340U;
	cvt.u32.u16 	%r4191, %rs12912;
	cvt.u32.u16 	%r4192, %rs12913;
	prmt.b32 	%r4193, %r4192, %r4191, 0x3340U;
	prmt.b32 	%r4194, %r4193, %r4190, 0x5410U;
	st.local.v2.b32 	[%rd3+176], {%r4194, %r4187};
	cvt.u32.u16 	%r4195, %rs12898;
	cvt.u32.u16 	%r4196, %rs12899;
	prmt.b32 	%r4197, %r4196, %r4195, 0x3340U;
	cvt.u32.u16 	%r4198, %rs12900;
	cvt.u32.u16 	%r4199, %rs12901;
	prmt.b32 	%r4200, %r4199, %r4198, 0x3340U;
	prmt.b32 	%r4201, %r4200, %r4197, 0x5410U;
	cvt.u32.u16 	%r4202, %rs12902;
	cvt.u32.u16 	%r4203, %rs12903;
	prmt.b32 	%r4204, %r4203, %r4202, 0x3340U;
	cvt.u32.u16 	%r4205, %rs12904;
	cvt.u32.u16 	%r4206, %rs12905;
	prmt.b32 	%r4207, %r4206, %r4205, 0x3340U;
	prmt.b32 	%r4208, %r4207, %r4204, 0x5410U;
	st.local.v2.b32 	[%rd3+184], {%r4208, %r4201};
	cvt.u32.u16 	%r4209, %rs12890;
	cvt.u32.u16 	%r4210, %rs12891;
	prmt.b32 	%r4211, %r4210, %r4209, 0x3340U;
	cvt.u32.u16 	%r4212, %rs12892;
	cvt.u32.u16 	%r4213, %rs12893;
	prmt.b32 	%r4214, %r4213, %r4212, 0x3340U;
	prmt.b32 	%r4215, %r4214, %r4211, 0x5410U;
	cvt.u32.u16 	%r4216, %rs12894;
	cvt.u32.u16 	%r4217, %rs12895;
	prmt.b32 	%r4218, %r4217, %r4216, 0x3340U;
	cvt.u32.u16 	%r4219, %rs12896;
	cvt.u32.u16 	%r4220, %rs12897;
	prmt.b32 	%r4221, %r4220, %r4219, 0x3340U;
	prmt.b32 	%r4222, %r4221, %r4218, 0x5410U;
	st.local.v2.b32 	[%rd3+192], {%r4222, %r4215};
	cvt.u32.u16 	%r4223, %rs12882;
	cvt.u32.u16 	%r4224, %rs12883;
	prmt.b32 	%r4225, %r4224, %r4223, 0x3340U;
	cvt.u32.u16 	%r4226, %rs12884;
	cvt.u32.u16 	%r4227, %rs12885;
	prmt.b32 	%r4228, %r4227, %r4226, 0x3340U;
	prmt.b32 	%r4229, %r4228, %r4225, 0x5410U;
	cvt.u32.u16 	%r4230, %rs12886;
	cvt.u32.u16 	%r4231, %rs12887;
	prmt.b32 	%r4232, %r4231, %r4230, 0x3340U;
	cvt.u32.u16 	%r4233, %rs12888;
	cvt.u32.u16 	%r4234, %rs12889;
	prmt.b32 	%r4235, %r4234, %r4233, 0x3340U;
	prmt.b32 	%r4236, %r4235, %r4232, 0x5410U;
	st.local.v2.b32 	[%rd3+200], {%r4236, %r4229};
	cvt.u32.u16 	%r4237, %rs12874;
	cvt.u32.u16 	%r4238, %rs12875;
	prmt.b32 	%r4239, %r4238, %r4237, 0x3340U;
	cvt.u32.u16 	%r4240, %rs12876;
	cvt.u32.u16 	%r4241, %rs12877;
	prmt.b32 	%r4242, %r4241, %r4240, 0x3340U;
	prmt.b32 	%r4243, %r4242, %r4239, 0x5410U;
	cvt.u32.u16 	%r4244, %rs12878;
	cvt.u32.u16 	%r4245, %rs12879;
	prmt.b32 	%r4246, %r4245, %r4244, 0x3340U;
	cvt.u32.u16 	%r4247, %rs12880;
	cvt.u32.u16 	%r4248, %rs12881;
	prmt.b32 	%r4249, %r4248, %r4247, 0x3340U;
	prmt.b32 	%r4250, %r4249, %r4246, 0x5410U;
	st.local.v2.b32 	[%rd3+208], {%r4250, %r4243};
	cvt.u32.u16 	%r4251, %rs12866;
	cvt.u32.u16 	%r4252, %rs12867;
	prmt.b32 	%r4253, %r4252, %r4251, 0x3340U;
	cvt.u32.u16 	%r4254, %rs12868;
	cvt.u32.u16 	%r4255, %rs12869;
	prmt.b32 	%r4256, %r4255, %r4254, 0x3340U;
	prmt.b32 	%r4257, %r4256, %r4253, 0x5410U;
	cvt.u32.u16 	%r4258, %rs12870;
	cvt.u32.u16 	%r4259, %rs12871;
	prmt.b32 	%r4260, %r4259, %r4258, 0x3340U;
	cvt.u32.u16 	%r4261, %rs12872;
	cvt.u32.u16 	%r4262, %rs12873;
	prmt.b32 	%r4263, %r4262, %r4261, 0x3340U;
	prmt.b32 	%r4264, %r4263, %r4260, 0x5410U;
	st.local.v2.b32 	[%rd3+216], {%r4264, %r4257};
	cvt.u32.u16 	%r4265, %rs12858;
	cvt.u32.u16 	%r4266, %rs12859;
	prmt.b32 	%r4267, %r4266, %r4265, 0x3340U;
	cvt.u32.u16 	%r4268, %rs12860;
	cvt.u32.u16 	%r4269, %rs12861;
	prmt.b32 	%r4270, %r4269, %r4268, 0x3340U;
	prmt.b32 	%r4271, %r4270, %r4267, 0x5410U;
	cvt.u32.u16 	%r4272, %rs12862;
	cvt.u32.u16 	%r4273, %rs12863;
	prmt.b32 	%r4274, %r4273, %r4272, 0x3340U;
	cvt.u32.u16 	%r4275, %rs12864;
	cvt.u32.u16 	%r4276, %rs12865;
	prmt.b32 	%r4277, %r4276, %r4275, 0x3340U;
	prmt.b32 	%r4278, %r4277, %r4274, 0x5410U;
	st.local.v2.b32 	[%rd3+224], {%r4278, %r4271};
	cvt.u32.u16 	%r4279, %rs12850;
	cvt.u32.u16 	%r4280, %rs12851;
	prmt.b32 	%r4281, %r4280, %r4279, 0x3340U;
	cvt.u32.u16 	%r4282, %rs12852;
	cvt.u32.u16 	%r4283, %rs12853;
	prmt.b32 	%r4284, %r4283, %r4282, 0x3340U;
	prmt.b32 	%r4285, %r4284, %r4281, 0x5410U;
	cvt.u32.u16 	%r4286, %rs12854;
	cvt.u32.u16 	%r4287, %rs12855;
	prmt.b32 	%r4288, %r4287, %r4286, 0x3340U;
	cvt.u32.u16 	%r4289, %rs12856;
	cvt.u32.u16 	%r4290, %rs12857;
	prmt.b32 	%r4291, %r4290, %r4289, 0x3340U;
	prmt.b32 	%r4292, %r4291, %r4288, 0x5410U;
	st.local.v2.b32 	[%rd3+232], {%r4292, %r4285};
	cvt.u32.u16 	%r4293, %rs12842;
	cvt.u32.u16 	%r4294, %rs12843;
	prmt.b32 	%r4295, %r4294, %r4293, 0x3340U;
	cvt.u32.u16 	%r4296, %rs12844;
	cvt.u32.u16 	%r4297, %rs12845;
	prmt.b32 	%r4298, %r4297, %r4296, 0x3340U;
	prmt.b32 	%r4299, %r4298, %r4295, 0x5410U;
	cvt.u32.u16 	%r4300, %rs12846;
	cvt.u32.u16 	%r4301, %rs12847;
	prmt.b32 	%r4302, %r4301, %r4300, 0x3340U;
	cvt.u32.u16 	%r4303, %rs12848;
	cvt.u32.u16 	%r4304, %rs12849;
	prmt.b32 	%r4305, %r4304, %r4303, 0x3340U;
	prmt.b32 	%r4306, %r4305, %r4302, 0x5410U;
	st.local.v2.b32 	[%rd3+240], {%r4306, %r4299};
	cvt.u32.u16 	%r4307, %rs12834;
	cvt.u32.u16 	%r4308, %rs12835;
	prmt.b32 	%r4309, %r4308, %r4307, 0x3340U;
	cvt.u32.u16 	%r4310, %rs12836;
	cvt.u32.u16 	%r4311, %rs12837;
	prmt.b32 	%r4312, %r4311, %r4310, 0x3340U;
	prmt.b32 	%r4313, %r4312, %r4309, 0x5410U;
	cvt.u32.u16 	%r4314, %rs12838;
	cvt.u32.u16 	%r4315, %rs12839;
	prmt.b32 	%r4316, %r4315, %r4314, 0x3340U;
	cvt.u32.u16 	%r4317, %rs12840;
	cvt.u32.u16 	%r4318, %rs12841;
	prmt.b32 	%r4319, %r4318, %r4317, 0x3340U;
	prmt.b32 	%r4320, %r4319, %r4316, 0x5410U;
	st.local.v2.b32 	[%rd3+248], {%r4320, %r4313};
	cvt.u32.u16 	%r4321, %rs12826;
	cvt.u32.u16 	%r4322, %rs12827;
	prmt.b32 	%r4323, %r4322, %r4321, 0x3340U;
	cvt.u32.u16 	%r4324, %rs12828;
	cvt.u32.u16 	%r4325, %rs12829;
	prmt.b32 	%r4326, %r4325, %r4324, 0x3340U;
	prmt.b32 	%r4327, %r4326, %r4323, 0x5410U;
	cvt.u32.u16 	%r4328, %rs12830;
	cvt.u32.u16 	%r4329, %rs12831;
	prmt.b32 	%r4330, %r4329, %r4328, 0x3340U;
	cvt.u32.u16 	%r4331, %rs12832;
	cvt.u32.u16 	%r4332, %rs12833;
	prmt.b32 	%r4333, %r4332, %r4331, 0x3340U;
	prmt.b32 	%r4334, %r4333, %r4330, 0x5410U;
	st.local.v2.b32 	[%rd3+256], {%r4334, %r4327};
	cvt.u32.u16 	%r4335, %rs12818;
	cvt.u32.u16 	%r4336, %rs12819;
	prmt.b32 	%r4337, %r4336, %r4335, 0x3340U;
	cvt.u32.u16 	%r4338, %rs12820;
	cvt.u32.u16 	%r4339, %rs12821;
	prmt.b32 	%r4340, %r4339, %r4338, 0x3340U;
	prmt.b32 	%r4341, %r4340, %r4337, 0x5410U;
	cvt.u32.u16 	%r4342, %rs12822;
	cvt.u32.u16 	%r4343, %rs12823;
	prmt.b32 	%r4344, %r4343, %r4342, 0x3340U;
	cvt.u32.u16 	%r4345, %rs12824;
	cvt.u32.u16 	%r4346, %rs12825;
	prmt.b32 	%r4347, %r4346, %r4345, 0x3340U;
	prmt.b32 	%r4348, %r4347, %r4344, 0x5410U;
	st.local.v2.b32 	[%rd3+264], {%r4348, %r4341};
	mov.b32 	%r28727, 0;
$L__BB1_107:
	mov.u32 	%r28730, %r28727;
	cvt.u64.u32 	%rd43, %r28730;
	add.s64 	%rd44, %rd3, %rd43;
	ld.local.u8 	%rs11662, [%rd44+16];
	setp.ne.s16 	%p16, %rs11662, 0;
	add.s32 	%r28727, %r28730, 1;
	@%p16 bra 	$L__BB1_107;
	and.b16  	%rs11663, %rs16926, 255;
	setp.eq.s16 	%p17, %rs11663, 0;
	@%p17 bra 	$L__BB1_111;
	mov.b32 	%r28728, 0;
$L__BB1_110:
	cvt.u64.u32 	%rd45, %r28730;
	add.s64 	%rd46, %rd3, %rd45;
	st.local.u8 	[%rd46+16], %rs16926;
	add.s32 	%r28730, %r28730, 1;
	add.s32 	%r555, %r28728, 1;
	cvt.u64.u32 	%rd47, %r28728;
	add.s64 	%rd48, %rd4, %rd47;
	ld.local.u8 	%rs16926, [%rd48+17];
	setp.ne.s16 	%p18, %rs16926, 0;
	mov.u32 	%r28728, %r555;
	@%p18 bra 	$L__BB1_110;
$L__BB1_111:
	cvt.u64.u32 	%rd49, %r28730;
	add.s64 	%rd50, %rd3, %rd49;
	mov.b16 	%rs11664, 0;
	st.local.u8 	[%rd50+16], %rs11664;
	add.s32 	%r28660, %r28660, %r2920;
	st.local.u32 	[%rd3], %r28660;
	add.f64 	%fd78, %fd78, %fd47;
	st.local.f64 	[%rd3+8], %fd78;
	ld.local.v2.b32 	{%r4350, %r4351}, [%rd3+16];
	bfe.u32 	%r4352, %r4350, 0, 8;
	cvt.u16.u32 	%rs13073, %r4352;
	bfe.u32 	%r4353, %r4350, 8, 8;
	cvt.u16.u32 	%rs13072, %r4353;
	bfe.u32 	%r4354, %r4350, 16, 8;
	cvt.u16.u32 	%rs13071, %r4354;
	bfe.u32 	%r4355, %r4350, 24, 8;
	cvt.u16.u32 	%rs13070, %r4355;
	bfe.u32 	%r4356, %r4351, 0, 8;
	cvt.u16.u32 	%rs13069, %r4356;
	bfe.u32 	%r4357, %r4351, 8, 8;
	cvt.u16.u32 	%rs13068, %r4357;
	bfe.u32 	%r4358, %r4351, 16, 8;
	cvt.u16.u32 	%rs13067, %r4358;
	bfe.u32 	%r4359, %r4351, 24, 8;
	cvt.u16.u32 	%rs13066, %r4359;
	ld.local.v2.b32 	{%r4360, %r4361}, [%rd3+24];
	bfe.u32 	%r4362, %r4360, 0, 8;
	cvt.u16.u32 	%rs13065, %r4362;
	bfe.u32 	%r4363, %r4360, 8, 8;
	cvt.u16.u32 	%rs13064, %r4363;
	bfe.u32 	%r4364, %r4360, 16, 8;
	cvt.u16.u32 	%rs13063, %r4364;
	bfe.u32 	%r4365, %r4360, 24, 8;
	cvt.u16.u32 	%rs13062, %r4365;
	bfe.u32 	%r4366, %r4361, 0, 8;
	cvt.u16.u32 	%rs13061, %r4366;
	bfe.u32 	%r4367, %r4361, 8, 8;
	cvt.u16.u32 	%rs13060, %r4367;
	bfe.u32 	%r4368, %r4361, 16, 8;
	cvt.u16.u32 	%rs13059, %r4368;
	bfe.u32 	%r4369, %r4361, 24, 8;
	cvt.u16.u32 	%rs13058, %r4369;
	ld.local.v2.b32 	{%r4370, %r4371}, [%rd3+32];
	bfe.u32 	%r4372, %r4370, 0, 8;
	cvt.u16.u32 	%rs13057, %r4372;
	bfe.u32 	%r4373, %r4370, 8, 8;
	cvt.u16.u32 	%rs13056, %r4373;
	bfe.u32 	%r4374, %r4370, 16, 8;
	cvt.u16.u32 	%rs13055, %r4374;
	bfe.u32 	%r4375, %r4370, 24, 8;
	cvt.u16.u32 	%rs13054, %r4375;
	bfe.u32 	%r4376, %r4371, 0, 8;
	cvt.u16.u32 	%rs13053, %r4376;
	bfe.u32 	%r4377, %r4371, 8, 8;
	cvt.u16.u32 	%rs13052, %r4377;
	bfe.u32 	%r4378, %r4371, 16, 8;
	cvt.u16.u32 	%rs13051, %r4378;
	bfe.u32 	%r4379, %r4371, 24, 8;
	cvt.u16.u32 	%rs13050, %r4379;
	ld.local.v2.b32 	{%r4380, %r4381}, [%rd3+40];
	bfe.u32 	%r4382, %r4380, 0, 8;
	cvt.u16.u32 	%rs13049, %r4382;
	bfe.u32 	%r4383, %r4380, 8, 8;
	cvt.u16.u32 	%rs13048, %r4383;
	bfe.u32 	%r4384, %r4380, 16, 8;
	cvt.u16.u32 	%rs13047, %r4384;
	bfe.u32 	%r4385, %r4380, 24, 8;
	cvt.u16.u32 	%rs13046, %r4385;
	bfe.u32 	%r4386, %r4381, 0, 8;
	cvt.u16.u32 	%rs13045, %r4386;
	bfe.u32 	%r4387, %r4381, 8, 8;
	cvt.u16.u32 	%rs13044, %r4387;
	bfe.u32 	%r4388, %r4381, 16, 8;
	cvt.u16.u32 	%rs13043, %r4388;
	bfe.u32 	%r4389, %r4381, 24, 8;
	cvt.u16.u32 	%rs13042, %r4389;
	ld.local.v2.b32 	{%r4390, %r4391}, [%rd3+48];
	bfe.u32 	%r4392, %r4390, 0, 8;
	cvt.u16.u32 	%rs13041, %r4392;
	bfe.u32 	%r4393, %r4390, 8, 8;
	cvt.u16.u32 	%rs13040, %r4393;
	bfe.u32 	%r4394, %r4390, 16, 8;
	cvt.u16.u32 	%rs13039, %r4394;
	bfe.u32 	%r4395, %r4390, 24, 8;
	cvt.u16.u32 	%rs13038, %r4395;
	bfe.u32 	%r4396, %r4391, 0, 8;
	cvt.u16.u32 	%rs13037, %r4396;
	bfe.u32 	%r4397, %r4391, 8, 8;
	cvt.u16.u32 	%rs13036, %r4397;
	bfe.u32 	%r4398, %r4391, 16, 8;
	cvt.u16.u32 	%rs13035, %r4398;
	bfe.u32 	%r4399, %r4391, 24, 8;
	cvt.u16.u32 	%rs13034, %r4399;
	ld.local.v2.b32 	{%r4400, %r4401}, [%rd3+56];
	bfe.u32 	%r4402, %r4400, 0, 8;
	cvt.u16.u32 	%rs13033, %r4402;
	bfe.u32 	%r4403, %r4400, 8, 8;
	cvt.u16.u32 	%rs13032, %r4403;
	bfe.u32 	%r4404, %r4400, 16, 8;
	cvt.u16.u32 	%rs13031, %r4404;
	bfe.u32 	%r4405, %r4400, 24, 8;
	cvt.u16.u32 	%rs13030, %r4405;
	bfe.u32 	%r4406, %r4401, 0, 8;
	cvt.u16.u32 	%rs13029, %r4406;
	bfe.u32 	%r4407, %r4401, 8, 8;
	cvt.u16.u32 	%rs13028, %r4407;
	bfe.u32 	%r4408, %r4401, 16, 8;
	cvt.u16.u32 	%rs13027, %r4408;
	bfe.u32 	%r4409, %r4401, 24, 8;
	cvt.u16.u32 	%rs13026, %r4409;
	ld.local.v2.b32 	{%r4410, %r4411}, [%rd3+64];
	bfe.u32 	%r4412, %r4410, 0, 8;
	cvt.u16.u32 	%rs13025, %r4412;
	bfe.u32 	%r4413, %r4410, 8, 8;
	cvt.u16.u32 	%rs13024, %r4413;
	bfe.u32 	%r4414, %r4410, 16, 8;
	cvt.u16.u32 	%rs13023, %r4414;
	bfe.u32 	%r4415, %r4410, 24, 8;
	cvt.u16.u32 	%rs13022, %r4415;
	bfe.u32 	%r4416, %r4411, 0, 8;
	cvt.u16.u32 	%rs13021, %r4416;
	bfe.u32 	%r4417, %r4411, 8, 8;
	cvt.u16.u32 	%rs13020, %r4417;
	bfe.u32 	%r4418, %r4411, 16, 8;
	cvt.u16.u32 	%rs13019, %r4418;
	bfe.u32 	%r4419, %r4411, 24, 8;
	cvt.u16.u32 	%rs13018, %r4419;
	ld.local.v2.b32 	{%r4420, %r4421}, [%rd3+72];
	bfe.u32 	%r4422, %r4420, 0, 8;
	cvt.u16.u32 	%rs13017, %r4422;
	bfe.u32 	%r4423, %r4420, 8, 8;
	cvt.u16.u32 	%rs13016, %r4423;
	bfe.u32 	%r4424, %r4420, 16, 8;
	cvt.u16.u32 	%rs13015, %r4424;
	bfe.u32 	%r4425, %r4420, 24, 8;
	cvt.u16.u32 	%rs13014, %r4425;
	bfe.u32 	%r4426, %r4421, 0, 8;
	cvt.u16.u32 	%rs13013, %r4426;
	bfe.u32 	%r4427, %r4421, 8, 8;
	cvt.u16.u32 	%rs13012, %r4427;
	bfe.u32 	%r4428, %r4421, 16, 8;
	cvt.u16.u32 	%rs13011, %r4428;
	bfe.u32 	%r4429, %r4421, 24, 8;
	cvt.u16.u32 	%rs13010, %r4429;
	ld.local.v2.b32 	{%r4430, %r4431}, [%rd3+80];
	bfe.u32 	%r4432, %r4430, 0, 8;
	cvt.u16.u32 	%rs13009, %r4432;
	bfe.u32 	%r4433, %r4430, 8, 8;
	cvt.u16.u32 	%rs13008, %r4433;
	bfe.u32 	%r4434, %r4430, 16, 8;
	cvt.u16.u32 	%rs13007, %r4434;
	bfe.u32 	%r4435, %r4430, 24, 8;
	cvt.u16.u32 	%rs13006, %r4435;
	bfe.u32 	%r4436, %r4431, 0, 8;
	cvt.u16.u32 	%rs13005, %r4436;
	bfe.u32 	%r4437, %r4431, 8, 8;
	cvt.u16.u32 	%rs13004, %r4437;
	bfe.u32 	%r4438, %r4431, 16, 8;
	cvt.u16.u32 	%rs13003, %r4438;
	bfe.u32 	%r4439, %r4431, 24, 8;
	cvt.u16.u32 	%rs13002, %r4439;
	ld.local.v2.b32 	{%r4440, %r4441}, [%rd3+88];
	bfe.u32 	%r4442, %r4440, 0, 8;
	cvt.u16.u32 	%rs13001, %r4442;
	bfe.u32 	%r4443, %r4440, 8, 8;
	cvt.u16.u32 	%rs13000, %r4443;
	bfe.u32 	%r4444, %r4440, 16, 8;
	cvt.u16.u32 	%rs12999, %r4444;
	bfe.u32 	%r4445, %r4440, 24, 8;
	cvt.u16.u32 	%rs12998, %r4445;
	bfe.u32 	%r4446, %r4441, 0, 8;
	cvt.u16.u32 	%rs12997, %r4446;
	bfe.u32 	%r4447, %r4441, 8, 8;
	cvt.u16.u32 	%rs12996, %r4447;
	bfe.u32 	%r4448, %r4441, 16, 8;
	cvt.u16.u32 	%rs12995, %r4448;
	bfe.u32 	%r4449, %r4441, 24, 8;
	cvt.u16.u32 	%rs12994, %r4449;
	ld.local.v2.b32 	{%r4450, %r4451}, [%rd3+96];
	bfe.u32 	%r4452, %r4450, 0, 8;
	cvt.u16.u32 	%rs12993, %r4452;
	bfe.u32 	%r4453, %r4450, 8, 8;
	cvt.u16.u32 	%rs12992, %r4453;
	bfe.u32 	%r4454, %r4450, 16, 8;
	cvt.u16.u32 	%rs12991, %r4454;
	bfe.u32 	%r4455, %r4450, 24, 8;
	cvt.u16.u32 	%rs12990, %r4455;
	bfe.u32 	%r4456, %r4451, 0, 8;
	cvt.u16.u32 	%rs12989, %r4456;
	bfe.u32 	%r4457, %r4451, 8, 8;
	cvt.u16.u32 	%rs12988, %r4457;
	bfe.u32 	%r4458, %r4451, 16, 8;
	cvt.u16.u32 	%rs12987, %r4458;
	bfe.u32 	%r4459, %r4451, 24, 8;
	cvt.u16.u32 	%rs12986, %r4459;
	ld.local.v2.b32 	{%r4460, %r4461}, [%rd3+104];
	bfe.u32 	%r4462, %r4460, 0, 8;
	cvt.u16.u32 	%rs12985, %r4462;
	bfe.u32 	%r4463, %r4460, 8, 8;
	cvt.u16.u32 	%rs12984, %r4463;
	bfe.u32 	%r4464, %r4460, 16, 8;
	cvt.u16.u32 	%rs12983, %r4464;
	bfe.u32 	%r4465, %r4460, 24, 8;
	cvt.u16.u32 	%rs12982, %r4465;
	bfe.u32 	%r4466, %r4461, 0, 8;
	cvt.u16.u32 	%rs12981, %r4466;
	bfe.u32 	%r4467, %r4461, 8, 8;
	cvt.u16.u32 	%rs12980, %r4467;
	bfe.u32 	%r4468, %r4461, 16, 8;
	cvt.u16.u32 	%rs12979, %r4468;
	bfe.u32 	%r4469, %r4461, 24, 8;
	cvt.u16.u32 	%rs12978, %r4469;
	ld.local.v2.b32 	{%r4470, %r4471}, [%rd3+112];
	bfe.u32 	%r4472, %r4470, 0, 8;
	cvt.u16.u32 	%rs12977, %r4472;
	bfe.u32 	%r4473, %r4470, 8, 8;
	cvt.u16.u32 	%rs12976, %r4473;
	bfe.u32 	%r4474, %r4470, 16, 8;
	cvt.u16.u32 	%rs12975, %r4474;
	bfe.u32 	%r4475, %r4470, 24, 8;
	cvt.u16.u32 	%rs12974, %r4475;
	bfe.u32 	%r4476, %r4471, 0, 8;
	cvt.u16.u32 	%rs12973, %r4476;
	bfe.u32 	%r4477, %r4471, 8, 8;
	cvt.u16.u32 	%rs12972, %r4477;
	bfe.u32 	%r4478, %r4471, 16, 8;
	cvt.u16.u32 	%rs12971, %r4478;
	bfe.u32 	%r4479, %r4471, 24, 8;
	cvt.u16.u32 	%rs12970, %r4479;
	ld.local.v2.b32 	{%r4480, %r4481}, [%rd3+120];
	bfe.u32 	%r4482, %r4480, 0, 8;
	cvt.u16.u32 	%rs12969, %r4482;
	bfe.u32 	%r4483, %r4480, 8, 8;
	cvt.u16.u32 	%rs12968, %r4483;
	bfe.u32 	%r4484, %r4480, 16, 8;
	cvt.u16.u32 	%rs12967, %r4484;
	bfe.u32 	%r4485, %r4480, 24, 8;
	cvt.u16.u32 	%rs12966, %r4485;
	bfe.u32 	%r4486, %r4481, 0, 8;
	cvt.u16.u32 	%rs12965, %r4486;
	bfe.u32 	%r4487, %r4481, 8, 8;
	cvt.u16.u32 	%rs12964, %r4487;
	bfe.u32 	%r4488, %r4481, 16, 8;
	cvt.u16.u32 	%rs12963, %r4488;
	bfe.u32 	%r4489, %r4481, 24, 8;
	cvt.u16.u32 	%rs12962, %r4489;
	ld.local.v2.b32 	{%r4490, %r4491}, [%rd3+128];
	bfe.u32 	%r4492, %r4490, 0, 8;
	cvt.u16.u32 	%rs12961, %r4492;
	bfe.u32 	%r4493, %r4490, 8, 8;
	cvt.u16.u32 	%rs12960, %r4493;
	bfe.u32 	%r4494, %r4490, 16, 8;
	cvt.u16.u32 	%rs12959, %r4494;
	bfe.u32 	%r4495, %r4490, 24, 8;
	cvt.u16.u32 	%rs12958, %r4495;
	bfe.u32 	%r4496, %r4491, 0, 8;
	cvt.u16.u32 	%rs12957, %r4496;
	bfe.u32 	%r4497, %r4491, 8, 8;
	cvt.u16.u32 	%rs12956, %r4497;
	bfe.u32 	%r4498, %r4491, 16, 8;
	cvt.u16.u32 	%rs12955, %r4498;
	bfe.u32 	%r4499, %r4491, 24, 8;
	cvt.u16.u32 	%rs12954, %r4499;
	ld.local.v2.b32 	{%r4500, %r4501}, [%rd3+136];
	bfe.u32 	%r4502, %r4500, 0, 8;
	cvt.u16.u32 	%rs12953, %r4502;
	bfe.u32 	%r4503, %r4500, 8, 8;
	cvt.u16.u32 	%rs12952, %r4503;
	bfe.u32 	%r4504, %r4500, 16, 8;
	cvt.u16.u32 	%rs12951, %r4504;
	bfe.u32 	%r4505, %r4500, 24, 8;
	cvt.u16.u32 	%rs12950, %r4505;
	bfe.u32 	%r4506, %r4501, 0, 8;
	cvt.u16.u32 	%rs12949, %r4506;
	bfe.u32 	%r4507, %r4501, 8, 8;
	cvt.u16.u32 	%rs12948, %r4507;
	bfe.u32 	%r4508, %r4501, 16, 8;
	cvt.u16.u32 	%rs12947, %r4508;
	bfe.u32 	%r4509, %r4501, 24, 8;
	cvt.u16.u32 	%rs12946, %r4509;
	ld.local.v2.b32 	{%r4510, %r4511}, [%rd3+144];
	bfe.u32 	%r4512, %r4510, 0, 8;
	cvt.u16.u32 	%rs12945, %r4512;
	bfe.u32 	%r4513, %r4510, 8, 8;
	cvt.u16.u32 	%rs12944, %r4513;
	bfe.u32 	%r4514, %r4510, 16, 8;
	cvt.u16.u32 	%rs12943, %r4514;
	bfe.u32 	%r4515, %r4510, 24, 8;
	cvt.u16.u32 	%rs12942, %r4515;
	bfe.u32 	%r4516, %r4511, 0, 8;
	cvt.u16.u32 	%rs12941, %r4516;
	bfe.u32 	%r4517, %r4511, 8, 8;
	cvt.u16.u32 	%rs12940, %r4517;
	bfe.u32 	%r4518, %r4511, 16, 8;
	cvt.u16.u32 	%rs12939, %r4518;
	bfe.u32 	%r4519, %r4511, 24, 8;
	cvt.u16.u32 	%rs12938, %r4519;
	ld.local.v2.b32 	{%r4520, %r4521}, [%rd3+152];
	bfe.u32 	%r4522, %r4520, 0, 8;
	cvt.u16.u32 	%rs12937, %r4522;
	bfe.u32 	%r4523, %r4520, 8, 8;
	cvt.u16.u32 	%rs12936, %r4523;
	bfe.u32 	%r4524, %r4520, 16, 8;
	cvt.u16.u32 	%rs12935, %r4524;
	bfe.u32 	%r4525, %r4520, 24, 8;
	cvt.u16.u32 	%rs12934, %r4525;
	bfe.u32 	%r4526, %r4521, 0, 8;
	cvt.u16.u32 	%rs12933, %r4526;
	bfe.u32 	%r4527, %r4521, 8, 8;
	cvt.u16.u32 	%rs12932, %r4527;
	bfe.u32 	%r4528, %r4521, 16, 8;
	cvt.u16.u32 	%rs12931, %r4528;
	bfe.u32 	%r4529, %r4521, 24, 8;
	cvt.u16.u32 	%rs12930, %r4529;
	ld.local.v2.b32 	{%r4530, %r4531}, [%rd3+160];
	bfe.u32 	%r4532, %r4530, 0, 8;
	cvt.u16.u32 	%rs12929, %r4532;
	bfe.u32 	%r4533, %r4530, 8, 8;
	cvt.u16.u32 	%rs12928, %r4533;
	bfe.u32 	%r4534, %r4530, 16, 8;
	cvt.u16.u32 	%rs12927, %r4534;
	bfe.u32 	%r4535, %r4530, 24, 8;
	cvt.u16.u32 	%rs12926, %r4535;
	bfe.u32 	%r4536, %r4531, 0, 8;
	cvt.u16.u32 	%rs12925, %r4536;
	bfe.u32 	%r4537, %r4531, 8, 8;
	cvt.u16.u32 	%rs12924, %r4537;
	bfe.u32 	%r4538, %r4531, 16, 8;
	cvt.u16.u32 	%rs12923, %r4538;
	bfe.u32 	%r4539, %r4531, 24, 8;
	cvt.u16.u32 	%rs12922, %r4539;
	ld.local.v2.b32 	{%r4540, %r4541}, [%rd3+168];
	bfe.u32 	%r4542, %r4540, 0, 8;
	cvt.u16.u32 	%rs12921, %r4542;
	bfe.u32 	%r4543, %r4540, 8, 8;
	cvt.u16.u32 	%rs12920, %r4543;
	bfe.u32 	%r4544, %r4540, 16, 8;
	cvt.u16.u32 	%rs12919, %r4544;
	bfe.u32 	%r4545, %r4540, 24, 8;
	cvt.u16.u32 	%rs12918, %r4545;
	bfe.u32 	%r4546, %r4541, 0, 8;
	cvt.u16.u32 	%rs12917, %r4546;
	bfe.u32 	%r4547, %r4541, 8, 8;
	cvt.u16.u32 	%rs12916, %r4547;
	bfe.u32 	%r4548, %r4541, 16, 8;
	cvt.u16.u32 	%rs12915, %r4548;
	bfe.u32 	%r4549, %r4541, 24, 8;
	cvt.u16.u32 	%rs12914, %r4549;
	ld.local.v2.b32 	{%r4550, %r4551}, [%rd3+176];
	bfe.u32 	%r4552, %r4550, 0, 8;
	cvt.u16.u32 	%rs12913, %r4552;
	bfe.u32 	%r4553, %r4550, 8, 8;
	cvt.u16.u32 	%rs12912, %r4553;
	bfe.u32 	%r4554, %r4550, 16, 8;
	cvt.u16.u32 	%rs12911, %r4554;
	bfe.u32 	%r4555, %r4550, 24, 8;
	cvt.u16.u32 	%rs12910, %r4555;
	bfe.u32 	%r4556, %r4551, 0, 8;
	cvt.u16.u32 	%rs12909, %r4556;
	bfe.u32 	%r4557, %r4551, 8, 8;
	cvt.u16.u32 	%rs12908, %r4557;
	bfe.u32 	%r4558, %r4551, 16, 8;
	cvt.u16.u32 	%rs12907, %r4558;
	bfe.u32 	%r4559, %r4551, 24, 8;
	cvt.u16.u32 	%rs12906, %r4559;
	ld.local.v2.b32 	{%r4560, %r4561}, [%rd3+184];
	bfe.u32 	%r4562, %r4560, 0, 8;
	cvt.u16.u32 	%rs12905, %r4562;
	bfe.u32 	%r4563, %r4560, 8, 8;
	cvt.u16.u32 	%rs12904, %r4563;
	bfe.u32 	%r4564, %r4560, 16, 8;
	cvt.u16.u32 	%rs12903, %r4564;
	bfe.u32 	%r4565, %r4560, 24, 8;
	cvt.u16.u32 	%rs12902, %r4565;
	bfe.u32 	%r4566, %r4561, 0, 8;
	cvt.u16.u32 	%rs12901, %r4566;
	bfe.u32 	%r4567, %r4561, 8, 8;
	cvt.u16.u32 	%rs12900, %r4567;
	bfe.u32 	%r4568, %r4561, 16, 8;
	cvt.u16.u32 	%rs12899, %r4568;
	bfe.u32 	%r4569, %r4561, 24, 8;
	cvt.u16.u32 	%rs12898, %r4569;
	ld.local.v2.b32 	{%r4570, %r4571}, [%rd3+192];
	bfe.u32 	%r4572, %r4570, 0, 8;
	cvt.u16.u32 	%rs12897, %r4572;
	bfe.u32 	%r4573, %r4570, 8, 8;
	cvt.u16.u32 	%rs12896, %r4573;
	bfe.u32 	%r4574, %r4570, 16, 8;
	cvt.u16.u32 	%rs12895, %r4574;
	bfe.u32 	%r4575, %r4570, 24, 8;
	cvt.u16.u32 	%rs12894, %r4575;
	bfe.u32 	%r4576, %r4571, 0, 8;
	cvt.u16.u32 	%rs12893, %r4576;
	bfe.u32 	%r4577, %r4571, 8, 8;
	cvt.u16.u32 	%rs12892, %r4577;
	bfe.u32 	%r4578, %r4571, 16, 8;
	cvt.u16.u32 	%rs12891, %r4578;
	bfe.u32 	%r4579, %r4571, 24, 8;
	cvt.u16.u32 	%rs12890, %r4579;
	ld.local.v2.b32 	{%r4580, %r4581}, [%rd3+200];
	bfe.u32 	%r4582, %r4580, 0, 8;
	cvt.u16.u32 	%rs12889, %r4582;
	bfe.u32 	%r4583, %r4580, 8, 8;
	cvt.u16.u32 	%rs12888, %r4583;
	bfe.u32 	%r4584, %r4580, 16, 8;
	cvt.u16.u32 	%rs12887, %r4584;
	bfe.u32 	%r4585, %r4580, 24, 8;
	cvt.u16.u32 	%rs12886, %r4585;
	bfe.u32 	%r4586, %r4581, 0, 8;
	cvt.u16.u32 	%rs12885, %r4586;
	bfe.u32 	%r4587, %r4581, 8, 8;
	cvt.u16.u32 	%rs12884, %r4587;
	bfe.u32 	%r4588, %r4581, 16, 8;
	cvt.u16.u32 	%rs12883, %r4588;
	bfe.u32 	%r4589, %r4581, 24, 8;
	cvt.u16.u32 	%rs12882, %r4589;
	ld.local.v2.b32 	{%r4590, %r4591}, [%rd3+208];
	bfe.u32 	%r4592, %r4590, 0, 8;
	cvt.u16.u32 	%rs12881, %r4592;
	bfe.u32 	%r4593, %r4590, 8, 8;
	cvt.u16.u32 	%rs12880, %r4593;
	bfe.u32 	%r4594, %r4590, 16, 8;
	cvt.u16.u32 	%rs12879, %r4594;
	bfe.u32 	%r4595, %r4590, 24, 8;
	cvt.u16.u32 	%rs12878, %r4595;
	bfe.u32 	%r4596, %r4591, 0, 8;
	cvt.u16.u32 	%rs12877, %r4596;
	bfe.u32 	%r4597, %r4591, 8, 8;
	cvt.u16.u32 	%rs12876, %r4597;
	bfe.u32 	%r4598, %r4591, 16, 8;
	cvt.u16.u32 	%rs12875, %r4598;
	bfe.u32 	%r4599, %r4591, 24, 8;
	cvt.u16.u32 	%rs12874, %r4599;
	ld.local.v2.b32 	{%r4600, %r4601}, [%rd3+216];
	bfe.u32 	%r4602, %r4600, 0, 8;
	cvt.u16.u32 	%rs12873, %r4602;
	bfe.u32 	%r4603, %r4600, 8, 8;
	cvt.u16.u32 	%rs12872, %r4603;
	bfe.u32 	%r4604, %r4600, 16, 8;
	cvt.u16.u32 	%rs12871, %r4604;
	bfe.u32 	%r4605, %r4600, 24, 8;
	cvt.u16.u32 	%rs12870, %r4605;
	bfe.u32 	%r4606, %r4601, 0, 8;
	cvt.u16.u32 	%rs12869, %r4606;
	bfe.u32 	%r4607, %r4601, 8, 8;
	cvt.u16.u32 	%rs12868, %r4607;
	bfe.u32 	%r4608, %r4601, 16, 8;
	cvt.u16.u32 	%rs12867, %r4608;
	bfe.u32 	%r4609, %r4601, 24, 8;
	cvt.u16.u32 	%rs12866, %r4609;
	ld.local.v2.b32 	{%r4610, %r4611}, [%rd3+224];
	bfe.u32 	%r4612, %r4610, 0, 8;
	cvt.u16.u32 	%rs12865, %r4612;
	bfe.u32 	%r4613, %r4610, 8, 8;
	cvt.u16.u32 	%rs12864, %r4613;
	bfe.u32 	%r4614, %r4610, 16, 8;
	cvt.u16.u32 	%rs12863, %r4614;
	bfe.u32 	%r4615, %r4610, 24, 8;
	cvt.u16.u32 	%rs12862, %r4615;
	bfe.u32 	%r4616, %r4611, 0, 8;
	cvt.u16.u32 	%rs12861, %r4616;
	bfe.u32 	%r4617, %r4611, 8, 8;
	cvt.u16.u32 	%rs12860, %r4617;
	bfe.u32 	%r4618, %r4611, 16, 8;
	cvt.u16.u32 	%rs12859, %r4618;
	bfe.u32 	%r4619, %r4611, 24, 8;
	cvt.u16.u32 	%rs12858, %r4619;
	ld.local.v2.b32 	{%r4620, %r4621}, [%rd3+232];
	bfe.u32 	%r4622, %r4620, 0, 8;
	cvt.u16.u32 	%rs12857, %r4622;
	bfe.u32 	%r4623, %r4620, 8, 8;
	cvt.u16.u32 	%rs12856, %r4623;
	bfe.u32 	%r4624, %r4620, 16, 8;
	cvt.u16.u32 	%rs12855, %r4624;
	bfe.u32 	%r4625, %r4620, 24, 8;
	cvt.u16.u32 	%rs12854, %r4625;
	bfe.u32 	%r4626, %r4621, 0, 8;
	cvt.u16.u32 	%rs12853, %r4626;
	bfe.u32 	%r4627, %r4621, 8, 8;
	cvt.u16.u32 	%rs12852, %r4627;
	bfe.u32 	%r4628, %r4621, 16, 8;
	cvt.u16.u32 	%rs12851, %r4628;
	bfe.u32 	%r4629, %r4621, 24, 8;
	cvt.u16.u32 	%rs12850, %r4629;
	ld.local.v2.b32 	{%r4630, %r4631}, [%rd3+240];
	bfe.u32 	%r4632, %r4630, 0, 8;
	cvt.u16.u32 	%rs12849, %r4632;
	bfe.u32 	%r4633, %r4630, 8, 8;
	cvt.u16.u32 	%rs12848, %r4633;
	bfe.u32 	%r4634, %r4630, 16, 8;
	cvt.u16.u32 	%rs12847, %r4634;
	bfe.u32 	%r4635, %r4630, 24, 8;
	cvt.u16.u32 	%rs12846, %r4635;
	bfe.u32 	%r4636, %r4631, 0, 8;
	cvt.u16.u32 	%rs12845, %r4636;
	bfe.u32 	%r4637, %r4631, 8, 8;
	cvt.u16.u32 	%rs12844, %r4637;
	bfe.u32 	%r4638, %r4631, 16, 8;
	cvt.u16.u32 	%rs12843, %r4638;
	bfe.u32 	%r4639, %r4631, 24, 8;
	cvt.u16.u32 	%rs12842, %r4639;
	ld.local.v2.b32 	{%r4640, %r4641}, [%rd3+248];
	bfe.u32 	%r4642, %r4640, 0, 8;
	cvt.u16.u32 	%rs12841, %r4642;
	bfe.u32 	%r4643, %r4640, 8, 8;
	cvt.u16.u32 	%rs12840, %r4643;
	bfe.u32 	%r4644, %r4640, 16, 8;
	cvt.u16.u32 	%rs12839, %r4644;
	bfe.u32 	%r4645, %r4640, 24, 8;
	cvt.u16.u32 	%rs12838, %r4645;
	bfe.u32 	%r4646, %r4641, 0, 8;
	cvt.u16.u32 	%rs12837, %r4646;
	bfe.u32 	%r4647, %r4641, 8, 8;
	cvt.u16.u32 	%rs12836, %r4647;
	bfe.u32 	%r4648, %r4641, 16, 8;
	cvt.u16.u32 	%rs12835, %r4648;
	bfe.u32 	%r4649, %r4641, 24, 8;
	cvt.u16.u32 	%rs12834, %r4649;
	ld.local.v2.b32 	{%r4650, %r4651}, [%rd3+256];
	bfe.u32 	%r4652, %r4650, 0, 8;
	cvt.u16.u32 	%rs12833, %r4652;
	bfe.u32 	%r4653, %r4650, 8, 8;
	cvt.u16.u32 	%rs12832, %r4653;
	bfe.u32 	%r4654, %r4650, 16, 8;
	cvt.u16.u32 	%rs12831, %r4654;
	bfe.u32 	%r4655, %r4650, 24, 8;
	cvt.u16.u32 	%rs12830, %r4655;
	bfe.u32 	%r4656, %r4651, 0, 8;
	cvt.u16.u32 	%rs12829, %r4656;
	bfe.u32 	%r4657, %r4651, 8, 8;
	cvt.u16.u32 	%rs12828, %r4657;
	bfe.u32 	%r4658, %r4651, 16, 8;
	cvt.u16.u32 	%rs12827, %r4658;
	bfe.u32 	%r4659, %r4651, 24, 8;
	cvt.u16.u32 	%rs12826, %r4659;
	ld.local.v2.b32 	{%r4660, %r4661}, [%rd3+264];
	bfe.u32 	%r4662, %r4660, 0, 8;
	cvt.u16.u32 	%rs12825, %r4662;
	bfe.u32 	%r4663, %r4660, 8, 8;
	cvt.u16.u32 	%rs12824, %r4663;
	bfe.u32 	%r4664, %r4660, 16, 8;
	cvt.u16.u32 	%rs12823, %r4664;
	bfe.u32 	%r4665, %r4660, 24, 8;
	cvt.u16.u32 	%rs12822, %r4665;
	bfe.u32 	%r4666, %r4661, 0, 8;
	cvt.u16.u32 	%rs12821, %r4666;
	bfe.u32 	%r4667, %r4661, 8, 8;
	cvt.u16.u32 	%rs12820, %r4667;
	bfe.u32 	%r4668, %r4661, 16, 8;
	cvt.u16.u32 	%rs12819, %r4668;
	bfe.u32 	%r4669, %r4661, 24, 8;
	cvt.u16.u32 	%rs12818, %r4669;
$L__BB1_112:
	cvt.u32.u16 	%r5010, %rs13073;
	and.b32  	%r5011, %r5010, 255;
	and.b16  	%rs11665, %rs13072, 255;
	mul.wide.u16 	%r5012, %rs11665, 256;
	or.b32  	%r5013, %r5012, %r5011;
	cvt.u32.u16 	%r5014, %rs13071;
	shl.b32 	%r5015, %r5014, 16;
	and.b32  	%r5016, %r5015, 16711680;
	or.b32  	%r5017, %r5013, %r5016;
	cvt.u32.u16 	%r5018, %rs13070;
	shl.b32 	%r5019, %r5018, 24;
	or.b32  	%r4691, %r5017, %r5019;
	cvt.u32.u16 	%r5020, %rs13069;
	and.b32  	%r5021, %r5020, 255;
	and.b16  	%rs11666, %rs13068, 255;
	mul.wide.u16 	%r5022, %rs11666, 256;
	or.b32  	%r5023, %r5022, %r5021;
	cvt.u32.u16 	%r5024, %rs13067;
	shl.b32 	%r5025, %r5024, 16;
	and.b32  	%r5026, %r5025, 16711680;
	or.b32  	%r5027, %r5023, %r5026;
	cvt.u32.u16 	%r5028, %rs13066;
	shl.b32 	%r5029, %r5028, 24;
	or.b32  	%r4696, %r5027, %r5029;
	cvt.u32.u16 	%r5030, %rs13065;
	and.b32  	%r5031, %r5030, 255;
	and.b16  	%rs11667, %rs13064, 255;
	mul.wide.u16 	%r5032, %rs11667, 256;
	or.b32  	%r5033, %r5032, %r5031;
	cvt.u32.u16 	%r5034, %rs13063;
	shl.b32 	%r5035, %r5034, 16;
	and.b32  	%r5036, %r5035, 16711680;
	or.b32  	%r5037, %r5033, %r5036;
	cvt.u32.u16 	%r5038, %rs13062;
	shl.b32 	%r5039, %r5038, 24;
	or.b32  	%r4701, %r5037, %r5039;
	cvt.u32.u16 	%r5040, %rs13061;
	and.b32  	%r5041, %r5040, 255;
	and.b16  	%rs11668, %rs13060, 255;
	mul.wide.u16 	%r5042, %rs11668, 256;
	or.b32  	%r5043, %r5042, %r5041;
	cvt.u32.u16 	%r5044, %rs13059;
	shl.b32 	%r5045, %r5044, 16;
	and.b32  	%r5046, %r5045, 16711680;
	or.b32  	%r5047, %r5043, %r5046;
	cvt.u32.u16 	%r5048, %rs13058;
	shl.b32 	%r5049, %r5048, 24;
	or.b32  	%r4706, %r5047, %r5049;
	cvt.u32.u16 	%r5050, %rs13057;
	and.b32  	%r5051, %r5050, 255;
	and.b16  	%rs11669, %rs13056, 255;
	mul.wide.u16 	%r5052, %rs11669, 256;
	or.b32  	%r5053, %r5052, %r5051;
	cvt.u32.u16 	%r5054, %rs13055;
	shl.b32 	%r5055, %r5054, 16;
	and.b32  	%r5056, %r5055, 16711680;
	or.b32  	%r5057, %r5053, %r5056;
	cvt.u32.u16 	%r5058, %rs13054;
	shl.b32 	%r5059, %r5058, 24;
	or.b32  	%r4711, %r5057, %r5059;
	cvt.u32.u16 	%r5060, %rs13053;
	and.b32  	%r5061, %r5060, 255;
	and.b16  	%rs11670, %rs13052, 255;
	mul.wide.u16 	%r5062, %rs11670, 256;
	or.b32  	%r5063, %r5062, %r5061;
	cvt.u32.u16 	%r5064, %rs13051;
	shl.b32 	%r5065, %r5064, 16;
	and.b32  	%r5066, %r5065, 16711680;
	or.b32  	%r5067, %r5063, %r5066;
	cvt.u32.u16 	%r5068, %rs13050;
	shl.b32 	%r5069, %r5068, 24;
	or.b32  	%r4716, %r5067, %r5069;
	cvt.u32.u16 	%r5070, %rs13049;
	and.b32  	%r5071, %r5070, 255;
	and.b16  	%rs11671, %rs13048, 255;
	mul.wide.u16 	%r5072, %rs11671, 256;
	or.b32  	%r5073, %r5072, %r5071;
	cvt.u32.u16 	%r5074, %rs13047;
	shl.b32 	%r5075, %r5074, 16;
	and.b32  	%r5076, %r5075, 16711680;
	or.b32  	%r5077, %r5073, %r5076;
	cvt.u32.u16 	%r5078, %rs13046;
	shl.b32 	%r5079, %r5078, 24;
	or.b32  	%r4721, %r5077, %r5079;
	cvt.u32.u16 	%r5080, %rs13045;
	and.b32  	%r5081, %r5080, 255;
	and.b16  	%rs11672, %rs13044, 255;
	mul.wide.u16 	%r5082, %rs11672, 256;
	or.b32  	%r5083, %r5082, %r5081;
	cvt.u32.u16 	%r5084, %rs13043;
	shl.b32 	%r5085, %r5084, 16;
	and.b32  	%r5086, %r5085, 16711680;
	or.b32  	%r5087, %r5083, %r5086;
	cvt.u32.u16 	%r5088, %rs13042;
	shl.b32 	%r5089, %r5088, 24;
	or.b32  	%r4726, %r5087, %r5089;
	cvt.u32.u16 	%r5090, %rs13041;
	and.b32  	%r5091, %r5090, 255;
	and.b16  	%rs11673, %rs13040, 255;
	mul.wide.u16 	%r5092, %rs11673, 256;
	or.b32  	%r5093, %r5092, %r5091;
	cvt.u32.u16 	%r5094, %rs13039;
	shl.b32 	%r5095, %r5094, 16;
	and.b32  	%r5096, %r5095, 16711680;
	or.b32  	%r5097, %r5093, %r5096;
	cvt.u32.u16 	%r5098, %rs13038;
	shl.b32 	%r5099, %r5098, 24;
	or.b32  	%r4731, %r5097, %r5099;
	cvt.u32.u16 	%r5100, %rs13037;
	and.b32  	%r5101, %r5100, 255;
	and.b16  	%rs11674, %rs13036, 255;
	mul.wide.u16 	%r5102, %rs11674, 256;
	or.b32  	%r5103, %r5102, %r5101;
	cvt.u32.u16 	%r5104, %rs13035;
	shl.b32 	%r5105, %r5104, 16;
	and.b32  	%r5106, %r5105, 16711680;
	or.b32  	%r5107, %r5103, %r5106;
	cvt.u32.u16 	%r5108, %rs13034;
	shl.b32 	%r5109, %r5108, 24;
	or.b32  	%r4736, %r5107, %r5109;
	cvt.u32.u16 	%r5110, %rs13033;
	and.b32  	%r5111, %r5110, 255;
	and.b16  	%rs11675, %rs13032, 255;
	mul.wide.u16 	%r5112, %rs11675, 256;
	or.b32  	%r5113, %r5112, %r5111;
	cvt.u32.u16 	%r5114, %rs13031;
	shl.b32 	%r5115, %r5114, 16;
	and.b32  	%r5116, %r5115, 16711680;
	or.b32  	%r5117, %r5113, %r5116;
	cvt.u32.u16 	%r5118, %rs13030;
	shl.b32 	%r5119, %r5118, 24;
	or.b32  	%r4741, %r5117, %r5119;
	cvt.u32.u16 	%r5120, %rs13029;
	and.b32  	%r5121, %r5120, 255;
	and.b16  	%rs11676, %rs13028, 255;
	mul.wide.u16 	%r5122, %rs11676, 256;
	or.b32  	%r5123, %r5122, %r5121;
	cvt.u32.u16 	%r5124, %rs13027;
	shl.b32 	%r5125, %r5124, 16;
	and.b32  	%r5126, %r5125, 16711680;
	or.b32  	%r5127, %r5123, %r5126;
	cvt.u32.u16 	%r5128, %rs13026;
	shl.b32 	%r5129, %r5128, 24;
	or.b32  	%r4746, %r5127, %r5129;
	cvt.u32.u16 	%r5130, %rs13025;
	and.b32  	%r5131, %r5130, 255;
	and.b16  	%rs11677, %rs13024, 255;
	mul.wide.u16 	%r5132, %rs11677, 256;
	or.b32  	%r5133, %r5132, %r5131;
	cvt.u32.u16 	%r5134, %rs13023;
	shl.b32 	%r5135, %r5134, 16;
	and.b32  	%r5136, %r5135, 16711680;
	or.b32  	%r5137, %r5133, %r5136;
	cvt.u32.u16 	%r5138, %rs13022;
	shl.b32 	%r5139, %r5138, 24;
	or.b32  	%r4751, %r5137, %r5139;
	cvt.u32.u16 	%r5140, %rs13021;
	and.b32  	%r5141, %r5140, 255;
	and.b16  	%rs11678, %rs13020, 255;
	mul.wide.u16 	%r5142, %rs11678, 256;
	or.b32  	%r5143, %r5142, %r5141;
	cvt.u32.u16 	%r5144, %rs13019;
	shl.b32 	%r5145, %r5144, 16;
	and.b32  	%r5146, %r5145, 16711680;
	or.b32  	%r5147, %r5143, %r5146;
	cvt.u32.u16 	%r5148, %rs13018;
	shl.b32 	%r5149, %r5148, 24;
	or.b32  	%r4756, %r5147, %r5149;
	cvt.u32.u16 	%r5150, %rs13017;
	and.b32  	%r5151, %r5150, 255;
	and.b16  	%rs11679, %rs13016, 255;
	mul.wide.u16 	%r5152, %rs11679, 256;
	or.b32  	%r5153, %r5152, %r5151;
	cvt.u32.u16 	%r5154, %rs13015;
	shl.b32 	%r5155, %r5154, 16;
	and.b32  	%r5156, %r5155, 16711680;
	or.b32  	%r5157, %r5153, %r5156;
	cvt.u32.u16 	%r5158, %rs13014;
	shl.b32 	%r5159, %r5158, 24;
	or.b32  	%r4761, %r5157, %r5159;
	cvt.u32.u16 	%r5160, %rs13013;
	and.b32  	%r5161, %r5160, 255;
	and.b16  	%rs11680, %rs13012, 255;
	mul.wide.u16 	%r5162, %rs11680, 256;
	or.b32  	%r5163, %r5162, %r5161;
	cvt.u32.u16 	%r5164, %rs13011;
	shl.b32 	%r5165, %r5164, 16;
	and.b32  	%r5166, %r5165, 16711680;
	or.b32  	%r5167, %r5163, %r5166;
	cvt.u32.u16 	%r5168, %rs13010;
	shl.b32 	%r5169, %r5168, 24;
	or.b32  	%r4766, %r5167, %r5169;
	cvt.u32.u16 	%r5170, %rs13009;
	and.b32  	%r5171, %r5170, 255;
	and.b16  	%rs11681, %rs13008, 255;
	mul.wide.u16 	%r5172, %rs11681, 256;
	or.b32  	%r5173, %r5172, %r5171;
	cvt.u32.u16 	%r5174, %rs13007;
	shl.b32 	%r5175, %r5174, 16;
	and.b32  	%r5176, %r5175, 16711680;
	or.b32  	%r5177, %r5173, %r5176;
	cvt.u32.u16 	%r5178, %rs13006;
	shl.b32 	%r5179, %r5178, 24;
	or.b32  	%r4771, %r5177, %r5179;
	cvt.u32.u16 	%r5180, %rs13005;
	and.b32  	%r5181, %r5180, 255;
	and.b16  	%rs11682, %rs13004, 255;
	mul.wide.u16 	%r5182, %rs11682, 256;
	or.b32  	%r5183, %r5182, %r5181;
	cvt.u32.u16 	%r5184, %rs13003;
	shl.b32 	%r5185, %r5184, 16;
	and.b32  	%r5186, %r5185, 16711680;
	or.b32  	%r5187, %r5183, %r5186;
	cvt.u32.u16 	%r5188, %rs13002;
	shl.b32 	%r5189, %r5188, 24;
	or.b32  	%r4776, %r5187, %r5189;
	cvt.u32.u16 	%r5190, %rs13001;
	and.b32  	%r5191, %r5190, 255;
	and.b16  	%rs11683, %rs13000, 255;
	mul.wide.u16 	%r5192, %rs11683, 256;
	or.b32  	%r5193, %r5192, %r5191;
	cvt.u32.u16 	%r5194, %rs12999;
	shl.b32 	%r5195, %r5194, 16;
	and.b32  	%r5196, %r5195, 16711680;
	or.b32  	%r5197, %r5193, %r5196;
	cvt.u32.u16 	%r5198, %rs12998;
	shl.b32 	%r5199, %r5198, 24;
	or.b32  	%r4781, %r5197, %r5199;
	cvt.u32.u16 	%r5200, %rs12997;
	and.b32  	%r5201, %r5200, 255;
	and.b16  	%rs11684, %rs12996, 255;
	mul.wide.u16 	%r5202, %rs11684, 256;
	or.b32  	%r5203, %r5202, %r5201;
	cvt.u32.u16 	%r5204, %rs12995;
	shl.b32 	%r5205, %r5204, 16;
	and.b32  	%r5206, %r5205, 16711680;
	or.b32  	%r5207, %r5203, %r5206;
	cvt.u32.u16 	%r5208, %rs12994;
	shl.b32 	%r5209, %r5208, 24;
	or.b32  	%r4786, %r5207, %r5209;
	cvt.u32.u16 	%r5210, %rs12993;
	and.b32  	%r5211, %r5210, 255;
	and.b16  	%rs11685, %rs12992, 255;
	mul.wide.u16 	%r5212, %rs11685, 256;
	or.b32  	%r5213, %r5212, %r5211;
	cvt.u32.u16 	%r5214, %rs12991;
	shl.b32 	%r5215, %r5214, 16;
	and.b32  	%r5216, %r5215, 16711680;
	or.b32  	%r5217, %r5213, %r5216;
	cvt.u32.u16 	%r5218, %rs12990;
	shl.b32 	%r5219, %r5218, 24;
	or.b32  	%r4791, %r5217, %r5219;
	cvt.u32.u16 	%r5220, %rs12989;
	and.b32  	%r5221, %r5220, 255;
	and.b16  	%rs11686, %rs12988, 255;
	mul.wide.u16 	%r5222, %rs11686, 256;
	or.b32  	%r5223, %r5222, %r5221;
	cvt.u32.u16 	%r5224, %rs12987;
	shl.b32 	%r5225, %r5224, 16;
	and.b32  	%r5226, %r5225, 16711680;
	or.b32  	%r5227, %r5223, %r5226;
	cvt.u32.u16 	%r5228, %rs12986;
	shl.b32 	%r5229, %r5228, 24;
	or.b32  	%r4796, %r5227, %r5229;
	cvt.u32.u16 	%r5230, %rs12985;
	and.b32  	%r5231, %r5230, 255;
	and.b16  	%rs11687, %rs12984, 255;
	mul.wide.u16 	%r5232, %rs11687, 256;
	or.b32  	%r5233, %r5232, %r5231;
	cvt.u32.u16 	%r5234, %rs12983;
	shl.b32 	%r5235, %r5234, 16;
	and.b32  	%r5236, %r5235, 16711680;
	or.b32  	%r5237, %r5233, %r5236;
	cvt.u32.u16 	%r5238, %rs12982;
	shl.b32 	%r5239, %r5238, 24;
	or.b32  	%r4801, %r5237, %r5239;
	cvt.u32.u16 	%r5240, %rs12981;
	and.b32  	%r5241, %r5240, 255;
	and.b16  	%rs11688, %rs12980, 255;
	mul.wide.u16 	%r5242, %rs11688, 256;
	or.b32  	%r5243, %r5242, %r5241;
	cvt.u32.u16 	%r5244, %rs12979;
	shl.b32 	%r5245, %r5244, 16;
	and.b32  	%r5246, %r5245, 16711680;
	or.b32  	%r5247, %r5243, %r5246;
	cvt.u32.u16 	%r5248, %rs12978;
	shl.b32 	%r5249, %r5248, 24;
	or.b32  	%r4806, %r5247, %r5249;
	cvt.u32.u16 	%r5250, %rs12977;
	and.b32  	%r5251, %r5250, 255;
	and.b16  	%rs11689, %rs12976, 255;
	mul.wide.u16 	%r5252, %rs11689, 256;
	or.b32  	%r5253, %r5252, %r5251;
	cvt.u32.u16 	%r5254, %rs12975;
	shl.b32 	%r5255, %r5254, 16;
	and.b32  	%r5256, %r5255, 16711680;
	or.b32  	%r5257, %r5253, %r5256;
	cvt.u32.u16 	%r5258, %rs12974;
	shl.b32 	%r5259, %r5258, 24;
	or.b32  	%r4811, %r5257, %r5259;
	cvt.u32.u16 	%r5260, %rs12973;
	and.b32  	%r5261, %r5260, 255;
	and.b16  	%rs11690, %rs12972, 255;
	mul.wide.u16 	%r5262, %rs11690, 256;
	or.b32  	%r5263, %r5262, %r5261;
	cvt.u32.u16 	%r5264, %rs12971;
	shl.b32 	%r5265, %r5264, 16;
	and.b32  	%r5266, %r5265, 16711680;
	or.b32  	%r5267, %r5263, %r5266;
	cvt.u32.u16 	%r5268, %rs12970;
	shl.b32 	%r5269, %r5268, 24;
	or.b32  	%r4816, %r5267, %r5269;
	cvt.u32.u16 	%r5270, %rs12969;
	and.b32  	%r5271, %r5270, 255;
	and.b16  	%rs11691, %rs12968, 255;
	mul.wide.u16 	%r5272, %rs11691, 256;
	or.b32  	%r5273, %r5272, %r5271;
	cvt.u32.u16 	%r5274, %rs12967;
	shl.b32 	%r5275, %r5274, 16;
	and.b32  	%r5276, %r5275, 16711680;
	or.b32  	%r5277, %r5273, %r5276;
	cvt.u32.u16 	%r5278, %rs12966;
	shl.b32 	%r5279, %r5278, 24;
	or.b32  	%r4821, %r5277, %r5279;
	cvt.u32.u16 	%r5280, %rs12965;
	and.b32  	%r5281, %r5280, 255;
	and.b16  	%rs11692, %rs12964, 255;
	mul.wide.u16 	%r5282, %rs11692, 256;
	or.b32  	%r5283, %r5282, %r5281;
	cvt.u32.u16 	%r5284, %rs12963;
	shl.b32 	%r5285, %r5284, 16;
	and.b32  	%r5286, %r5285, 16711680;
	or.b32  	%r5287, %r5283, %r5286;
	cvt.u32.u16 	%r5288, %rs12962;
	shl.b32 	%r5289, %r5288, 24;
	or.b32  	%r4826, %r5287, %r5289;
	cvt.u32.u16 	%r5290, %rs12961;
	and.b32  	%r5291, %r5290, 255;
	and.b16  	%rs11693, %rs12960, 255;
	mul.wide.u16 	%r5292, %rs11693, 256;
	or.b32  	%r5293, %r5292, %r5291;
	cvt.u32.u16 	%r5294, %rs12959;
	shl.b32 	%r5295, %r5294, 16;
	and.b32  	%r5296, %r5295, 16711680;
	or.b32  	%r5297, %r5293, %r5296;
	cvt.u32.u16 	%r5298, %rs12958;
	shl.b32 	%r5299, %r5298, 24;
	or.b32  	%r4831, %r5297, %r5299;
	cvt.u32.u16 	%r5300, %rs12957;
	and.b32  	%r5301, %r5300, 255;
	and.b16  	%rs11694, %rs12956, 255;
	mul.wide.u16 	%r5302, %rs11694, 256;
	or.b32  	%r5303, %r5302, %r5301;
	cvt.u32.u16 	%r5304, %rs12955;
	shl.b32 	%r5305, %r5304, 16;
	and.b32  	%r5306, %r5305, 16711680;
	or.b32  	%r5307, %r5303, %r5306;
	cvt.u32.u16 	%r5308, %rs12954;
	shl.b32 	%r5309, %r5308, 24;
	or.b32  	%r4836, %r5307, %r5309;
	cvt.u32.u16 	%r5310, %rs12953;
	and.b32  	%r5311, %r5310, 255;
	and.b16  	%rs11695, %rs12952, 255;
	mul.wide.u16 	%r5312, %rs11695, 256;
	or.b32  	%r5313, %r5312, %r5311;
	cvt.u32.u16 	%r5314, %rs12951;
	shl.b32 	%r5315, %r5314, 16;
	and.b32  	%r5316, %r5315, 16711680;
	or.b32  	%r5317, %r5313, %r5316;
	cvt.u32.u16 	%r5318, %rs12950;
	shl.b32 	%r5319, %r5318, 24;
	or.b32  	%r4841, %r5317, %r5319;
	cvt.u32.u16 	%r5320, %rs12949;
	and.b32  	%r5321, %r5320, 255;
	and.b16  	%rs11696, %rs12948, 255;
	mul.wide.u16 	%r5322, %rs11696, 256;
	or.b32  	%r5323, %r5322, %r5321;
	cvt.u32.u16 	%r5324, %rs12947;
	shl.b32 	%r5325, %r5324, 16;
	and.b32  	%r5326, %r5325, 16711680;
	or.b32  	%r5327, %r5323, %r5326;
	cvt.u32.u16 	%r5328, %rs12946;
	shl.b32 	%r5329, %r5328, 24;
	or.b32  	%r4846, %r5327, %r5329;
	cvt.u32.u16 	%r5330, %rs12945;
	and.b32  	%r5331, %r5330, 255;
	and.b16  	%rs11697, %rs12944, 255;
	mul.wide.u16 	%r5332, %rs11697, 256;
	or.b32  	%r5333, %r5332, %r5331;
	cvt.u32.u16 	%r5334, %rs12943;
	shl.b32 	%r5335, %r5334, 16;
	and.b32  	%r5336, %r5335, 16711680;
	or.b32  	%r5337, %r5333, %r5336;
	cvt.u32.u16 	%r5338, %rs12942;
	shl.b32 	%r5339, %r5338, 24;
	or.b32  	%r4851, %r5337, %r5339;
	cvt.u32.u16 	%r5340, %rs12941;
	and.b32  	%r5341, %r5340, 255;
	and.b16  	%rs11698, %rs12940, 255;
	mul.wide.u16 	%r5342, %rs11698, 256;
	or.b32  	%r5343, %r5342, %r5341;
	cvt.u32.u16 	%r5344, %rs12939;
	shl.b32 	%r5345, %r5344, 16;
	and.b32  	%r5346, %r5345, 16711680;
	or.b32  	%r5347, %r5343, %r5346;
	cvt.u32.u16 	%r5348, %rs12938;
	shl.b32 	%r5349, %r5348, 24;
	or.b32  	%r4856, %r5347, %r5349;
	cvt.u32.u16 	%r5350, %rs12937;
	and.b32  	%r5351, %r5350, 255;
	and.b16  	%rs11699, %rs12936, 255;
	mul.wide.u16 	%r5352, %rs11699, 256;
	or.b32  	%r5353, %r5352, %r5351;
	cvt.u32.u16 	%r5354, %rs12935;
	shl.b32 	%r5355, %r5354, 16;
	and.b32  	%r5356, %r5355, 16711680;
	or.b32  	%r5357, %r5353, %r5356;
	cvt.u32.u16 	%r5358, %rs12934;
	shl.b32 	%r5359, %r5358, 24;
	or.b32  	%r4861, %r5357, %r5359;
	cvt.u32.u16 	%r5360, %rs12933;
	and.b32  	%r5361, %r5360, 255;
	and.b16  	%rs11700, %rs12932, 255;
	mul.wide.u16 	%r5362, %rs11700, 256;
	or.b32  	%r5363, %r5362, %r5361;
	cvt.u32.u16 	%r5364, %rs12931;
	shl.b32 	%r5365, %r5364, 16;
	and.b32  	%r5366, %r5365, 16711680;
	or.b32  	%r5367, %r5363, %r5366;
	cvt.u32.u16 	%r5368, %rs12930;
	shl.b32 	%r5369, %r5368, 24;
	or.b32  	%r4866, %r5367, %r5369;
	cvt.u32.u16 	%r5370, %rs12929;
	and.b32  	%r5371, %r5370, 255;
	and.b16  	%rs11701, %rs12928, 255;
	mul.wide.u16 	%r5372, %rs11701, 256;
	or.b32  	%r5373, %r5372, %r5371;
	cvt.u32.u16 	%r5374, %rs12927;
	shl.b32 	%r5375, %r5374, 16;
	and.b32  	%r5376, %r5375, 16711680;
	or.b32  	%r5377, %r5373, %r5376;
	cvt.u32.u16 	%r5378, %rs12926;
	shl.b32 	%r5379, %r5378, 24;
	or.b32  	%r4871, %r5377, %r5379;
	cvt.u32.u16 	%r5380, %rs12925;
	and.b32  	%r5381, %r5380, 255;
	and.b16  	%rs11702, %rs12924, 255;
	mul.wide.u16 	%r5382, %rs11702, 256;
	or.b32  	%r5383, %r5382, %r5381;
	cvt.u32.u16 	%r5384, %rs12923;
	shl.b32 	%r5385, %r5384, 16;
	and.b32  	%r5386, %r5385, 16711680;
	or.b32  	%r5387, %r5383, %r5386;
	cvt.u32.u16 	%r5388, %rs12922;
	shl.b32 	%r5389, %r5388, 24;
	or.b32  	%r4876, %r5387, %r5389;
	cvt.u32.u16 	%r5390, %rs12921;
	and.b32  	%r5391, %r5390, 255;
	and.b16  	%rs11703, %rs12920, 255;
	mul.wide.u16 	%r5392, %rs11703, 256;
	or.b32  	%r5393, %r5392, %r5391;
	cvt.u32.u16 	%r5394, %rs12919;
	shl.b32 	%r5395, %r5394, 16;
	and.b32  	%r5396, %r5395, 16711680;
	or.b32  	%r5397, %r5393, %r5396;
	cvt.u32.u16 	%r5398, %rs12918;
	shl.b32 	%r5399, %r5398, 24;
	or.b32  	%r4881, %r5397, %r5399;
	cvt.u32.u16 	%r5400, %rs12917;
	and.b32  	%r5401, %r5400, 255;
	and.b16  	%rs11704, %rs12916, 255;
	mul.wide.u16 	%r5402, %rs11704, 256;
	or.b32  	%r5403, %r5402, %r5401;
	cvt.u32.u16 	%r5404, %rs12915;
	shl.b32 	%r5405, %r5404, 16;
	and.b32  	%r5406, %r5405, 16711680;
	or.b32  	%r5407, %r5403, %r5406;
	cvt.u32.u16 	%r5408, %rs12914;
	shl.b32 	%r5409, %r5408, 24;
	or.b32  	%r4886, %r5407, %r5409;
	cvt.u32.u16 	%r5410, %rs12913;
	and.b32  	%r5411, %r5410, 255;
	and.b16  	%rs11705, %rs12912, 255;
	mul.wide.u16 	%r5412, %rs11705, 256;
	or.b32  	%r5413, %r5412, %r5411;
	cvt.u32.u16 	%r5414, %rs12911;
	shl.b32 	%r5415, %r5414, 16;
	and.b32  	%r5416, %r5415, 16711680;
	or.b32  	%r5417, %r5413, %r5416;
	cvt.u32.u16 	%r5418, %rs12910;
	shl.b32 	%r5419, %r5418, 24;
	or.b32  	%r4891, %r5417, %r5419;
	cvt.u32.u16 	%r5420, %rs12909;
	and.b32  	%r5421, %r5420, 255;
	and.b16  	%rs11706, %rs12908, 255;
	mul.wide.u16 	%r5422, %rs11706, 256;
	or.b32  	%r5423, %r5422, %r5421;
	cvt.u32.u16 	%r5424, %rs12907;
	shl.b32 	%r5425, %r5424, 16;
	and.b32  	%r5426, %r5425, 16711680;
	or.b32  	%r5427, %r5423, %r5426;
	cvt.u32.u16 	%r5428, %rs12906;
	shl.b32 	%r5429, %r5428, 24;
	or.b32  	%r4896, %r5427, %r5429;
	cvt.u32.u16 	%r5430, %rs12905;
	and.b32  	%r5431, %r5430, 255;
	and.b16  	%rs11707, %rs12904, 255;
	mul.wide.u16 	%r5432, %rs11707, 256;
	or.b32  	%r5433, %r5432, %r5431;
	cvt.u32.u16 	%r5434, %rs12903;
	shl.b32 	%r5435, %r5434, 16;
	and.b32  	%r5436, %r5435, 16711680;
	or.b32  	%r5437, %r5433, %r5436;
	cvt.u32.u16 	%r5438, %rs12902;
	shl.b32 	%r5439, %r5438, 24;
	or.b32  	%r4901, %r5437, %r5439;
	cvt.u32.u16 	%r5440, %rs12901;
	and.b32  	%r5441, %r5440, 255;
	and.b16  	%rs11708, %rs12900, 255;
	mul.wide.u16 	%r5442, %rs11708, 256;
	or.b32  	%r5443, %r5442, %r5441;
	cvt.u32.u16 	%r5444, %rs12899;
	shl.b32 	%r5445, %r5444, 16;
	and.b32  	%r5446, %r5445, 16711680;
	or.b32  	%r5447, %r5443, %r5446;
	cvt.u32.u16 	%r5448, %rs12898;
	shl.b32 	%r5449, %r5448, 24;
	or.b32  	%r4906, %r5447, %r5449;
	cvt.u32.u16 	%r5450, %rs12897;
	and.b32  	%r5451, %r5450, 255;
	and.b16  	%rs11709, %rs12896, 255;
	mul.wide.u16 	%r5452, %rs11709, 256;
	or.b32  	%r5453, %r5452, %r5451;
	cvt.u32.u16 	%r5454, %rs12895;
	shl.b32 	%r5455, %r5454, 16;
	and.b32  	%r5456, %r5455, 16711680;
	or.b32  	%r5457, %r5453, %r5456;
	cvt.u32.u16 	%r5458, %rs12894;
	shl.b32 	%r5459, %r5458, 24;
	or.b32  	%r4911, %r5457, %r5459;
	cvt.u32.u16 	%r5460, %rs12893;
	and.b32  	%r5461, %r5460, 255;
	and.b16  	%rs11710, %rs12892, 255;
	mul.wide.u16 	%r5462, %rs11710, 256;
	or.b32  	%r5463, %r5462, %r5461;
	cvt.u32.u16 	%r5464, %rs12891;
	shl.b32 	%r5465, %r5464, 16;
	and.b32  	%r5466, %r5465, 16711680;
	or.b32  	%r5467, %r5463, %r5466;
	cvt.u32.u16 	%r5468, %rs12890;
	shl.b32 	%r5469, %r5468, 24;
	or.b32  	%r4916, %r5467, %r5469;
	cvt.u32.u16 	%r5470, %rs12889;
	and.b32  	%r5471, %r5470, 255;
	and.b16  	%rs11711, %rs12888, 255;
	mul.wide.u16 	%r5472, %rs11711, 256;
	or.b32  	%r5473, %r5472, %r5471;
	cvt.u32.u16 	%r5474, %rs12887;
	shl.b32 	%r5475, %r5474, 16;
	and.b32  	%r5476, %r5475, 16711680;
	or.b32  	%r5477, %r5473, %r5476;
	cvt.u32.u16 	%r5478, %rs12886;
	shl.b32 	%r5479, %r5478, 24;
	or.b32  	%r4921, %r5477, %r5479;
	cvt.u32.u16 	%r5480, %rs12885;
	and.b32  	%r5481, %r5480, 255;
	and.b16  	%rs11712, %rs12884, 255;
	mul.wide.u16 	%r5482, %rs11712, 256;
	or.b32  	%r5483, %r5482, %r5481;
	cvt.u32.u16 	%r5484, %rs12883;
	shl.b32 	%r5485, %r5484, 16;
	and.b32  	%r5486, %r5485, 16711680;
	or.b32  	%r5487, %r5483, %r5486;
	cvt.u32.u16 	%r5488, %rs12882;
	shl.b32 	%r5489, %r5488, 24;
	or.b32  	%r4926, %r5487, %r5489;
	cvt.u32.u16 	%r5490, %rs12881;
	and.b32  	%r5491, %r5490, 255;
	and.b16  	%rs11713, %rs12880, 255;
	mul.wide.u16 	%r5492, %rs11713, 256;
	or.b32  	%r5493, %r5492, %r5491;
	cvt.u32.u16 	%r5494, %rs12879;
	shl.b32 	%r5495, %r5494, 16;
	and.b32  	%r5496, %r5495, 16711680;
	or.b32  	%r5497, %r5493, %r5496;
	cvt.u32.u16 	%r5498, %rs12878;
	shl.b32 	%r5499, %r5498, 24;
	or.b32  	%r4931, %r5497, %r5499;
	cvt.u32.u16 	%r5500, %rs12877;
	and.b32  	%r5501, %r5500, 255;
	and.b16  	%rs11714, %rs12876, 255;
	mul.wide.u16 	%r5502, %rs11714, 256;
	or.b32  	%r5503, %r5502, %r5501;
	cvt.u32.u16 	%r5504, %rs12875;
	shl.b32 	%r5505, %r5504, 16;
	and.b32  	%r5506, %r5505, 16711680;
	or.b32  	%r5507, %r5503, %r5506;
	cvt.u32.u16 	%r5508, %rs12874;
	shl.b32 	%r5509, %r5508, 24;
	or.b32  	%r4936, %r5507, %r5509;
	cvt.u32.u16 	%r5510, %rs12873;
	and.b32  	%r5511, %r5510, 255;
	and.b16  	%rs11715, %rs12872, 255;
	mul.wide.u16 	%r5512, %rs11715, 256;
	or.b32  	%r5513, %r5512, %r5511;
	cvt.u32.u16 	%r5514, %rs12871;
	shl.b32 	%r5515, %r5514, 16;
	and.b32  	%r5516, %r5515, 16711680;
	or.b32  	%r5517, %r5513, %r5516;
	cvt.u32.u16 	%r5518, %rs12870;
	shl.b32 	%r5519, %r5518, 24;
	or.b32  	%r4941, %r5517, %r5519;
	cvt.u32.u16 	%r5520, %rs12869;
	and.b32  	%r5521, %r5520, 255;
	and.b16  	%rs11716, %rs12868, 255;
	mul.wide.u16 	%r5522, %rs11716, 256;
	or.b32  	%r5523, %r5522, %r5521;
	cvt.u32.u16 	%r5524, %rs12867;
	shl.b32 	%r5525, %r5524, 16;
	and.b32  	%r5526, %r5525, 16711680;
	or.b32  	%r5527, %r5523, %r5526;
	cvt.u32.u16 	%r5528, %rs12866;
	shl.b32 	%r5529, %r5528, 24;
	or.b32  	%r4946, %r5527, %r5529;
	cvt.u32.u16 	%r5530, %rs12865;
	and.b32  	%r5531, %r5530, 255;
	and.b16  	%rs11717, %rs12864, 255;
	mul.wide.u16 	%r5532, %rs11717, 256;
	or.b32  	%r5533, %r5532, %r5531;
	cvt.u32.u16 	%r5534, %rs12863;
	shl.b32 	%r5535, %r5534, 16;
	and.b32  	%r5536, %r5535, 16711680;
	or.b32  	%r5537, %r5533, %r5536;
	cvt.u32.u16 	%r5538, %rs12862;
	shl.b32 	%r5539, %r5538, 24;
	or.b32  	%r4951, %r5537, %r5539;
	cvt.u32.u16 	%r5540, %rs12861;
	and.b32  	%r5541, %r5540, 255;
	and.b16  	%rs11718, %rs12860, 255;
	mul.wide.u16 	%r5542, %rs11718, 256;
	or.b32  	%r5543, %r5542, %r5541;
	cvt.u32.u16 	%r5544, %rs12859;
	shl.b32 	%r5545, %r5544, 16;
	and.b32  	%r5546, %r5545, 16711680;
	or.b32  	%r5547, %r5543, %r5546;
	cvt.u32.u16 	%r5548, %rs12858;
	shl.b32 	%r5549, %r5548, 24;
	or.b32  	%r4956, %r5547, %r5549;
	cvt.u32.u16 	%r5550, %rs12857;
	and.b32  	%r5551, %r5550, 255;
	and.b16  	%rs11719, %rs12856, 255;
	mul.wide.u16 	%r5552, %rs11719, 256;
	or.b32  	%r5553, %r5552, %r5551;
	cvt.u32.u16 	%r5554, %rs12855;
	shl.b32 	%r5555, %r5554, 16;
	and.b32  	%r5556, %r5555, 16711680;
	or.b32  	%r5557, %r5553, %r5556;
	cvt.u32.u16 	%r5558, %rs12854;
	shl.b32 	%r5559, %r5558, 24;
	or.b32  	%r4961, %r5557, %r5559;
	cvt.u32.u16 	%r5560, %rs12853;
	and.b32  	%r5561, %r5560, 255;
	and.b16  	%rs11720, %rs12852, 255;
	mul.wide.u16 	%r5562, %rs11720, 256;
	or.b32  	%r5563, %r5562, %r5561;
	cvt.u32.u16 	%r5564, %rs12851;
	shl.b32 	%r5565, %r5564, 16;
	and.b32  	%r5566, %r5565, 16711680;
	or.b32  	%r5567, %r5563, %r5566;
	cvt.u32.u16 	%r5568, %rs12850;
	shl.b32 	%r5569, %r5568, 24;
	or.b32  	%r4966, %r5567, %r5569;
	cvt.u32.u16 	%r5570, %rs12849;
	and.b32  	%r5571, %r5570, 255;
	and.b16  	%rs11721, %rs12848, 255;
	mul.wide.u16 	%r5572, %rs11721, 256;
	or.b32  	%r5573, %r5572, %r5571;
	cvt.u32.u16 	%r5574, %rs12847;
	shl.b32 	%r5575, %r5574, 16;
	and.b32  	%r5576, %r5575, 16711680;
	or.b32  	%r5577, %r5573, %r5576;
	cvt.u32.u16 	%r5578, %rs12846;
	shl.b32 	%r5579, %r5578, 24;
	or.b32  	%r4971, %r5577, %r5579;
	cvt.u32.u16 	%r5580, %rs12845;
	and.b32  	%r5581, %r5580, 255;
	and.b16  	%rs11722, %rs12844, 255;
	mul.wide.u16 	%r5582, %rs11722, 256;
	or.b32  	%r5583, %r5582, %r5581;
	cvt.u32.u16 	%r5584, %rs12843;
	shl.b32 	%r5585, %r5584, 16;
	and.b32  	%r5586, %r5585, 16711680;
	or.b32  	%r5587, %r5583, %r5586;
	cvt.u32.u16 	%r5588, %rs12842;
	shl.b32 	%r5589, %r5588, 24;
	or.b32  	%r4976, %r5587, %r5589;
	cvt.u32.u16 	%r5590, %rs12841;
	and.b32  	%r5591, %r5590, 255;
	and.b16  	%rs11723, %rs12840, 255;
	mul.wide.u16 	%r5592, %rs11723, 256;
	or.b32  	%r5593, %r5592, %r5591;
	cvt.u32.u16 	%r5594, %rs12839;
	shl.b32 	%r5595, %r5594, 16;
	and.b32  	%r5596, %r5595, 16711680;
	or.b32  	%r5597, %r5593, %r5596;
	cvt.u32.u16 	%r5598, %rs12838;
	shl.b32 	%r5599, %r5598, 24;
	or.b32  	%r4981, %r5597, %r5599;
	cvt.u32.u16 	%r5600, %rs12837;
	and.b32  	%r5601, %r5600, 255;
	and.b16  	%rs11724, %rs12836, 255;
	mul.wide.u16 	%r5602, %rs11724, 256;
	or.b32  	%r5603, %r5602, %r5601;
	cvt.u32.u16 	%r5604, %rs12835;
	shl.b32 	%r5605, %r5604, 16;
	and.b32  	%r5606, %r5605, 16711680;
	or.b32  	%r5607, %r5603, %r5606;
	cvt.u32.u16 	%r5608, %rs12834;
	shl.b32 	%r5609, %r5608, 24;
	or.b32  	%r4986, %r5607, %r5609;
	cvt.u32.u16 	%r5610, %rs12833;
	and.b32  	%r5611, %r5610, 255;
	and.b16  	%rs11725, %rs12832, 255;
	mul.wide.u16 	%r5612, %rs11725, 256;
	or.b32  	%r5613, %r5612, %r5611;
	cvt.u32.u16 	%r5614, %rs12831;
	shl.b32 	%r5615, %r5614, 16;
	and.b32  	%r5616, %r5615, 16711680;
	or.b32  	%r5617, %r5613, %r5616;
	cvt.u32.u16 	%r5618, %rs12830;
	shl.b32 	%r5619, %r5618, 24;
	or.b32  	%r4991, %r5617, %r5619;
	cvt.u32.u16 	%r5620, %rs12829;
	and.b32  	%r5621, %r5620, 255;
	and.b16  	%rs11726, %rs12828, 255;
	mul.wide.u16 	%r5622, %rs11726, 256;
	or.b32  	%r5623, %r5622, %r5621;
	cvt.u32.u16 	%r5624, %rs12827;
	shl.b32 	%r5625, %r5624, 16;
	and.b32  	%r5626, %r5625, 16711680;
	or.b32  	%r5627, %r5623, %r5626;
	cvt.u32.u16 	%r5628, %rs12826;
	shl.b32 	%r5629, %r5628, 24;
	or.b32  	%r4996, %r5627, %r5629;
	cvt.u32.u16 	%r5630, %rs12825;
	and.b32  	%r5631, %r5630, 255;
	and.b16  	%rs11727, %rs12824, 255;
	mul.wide.u16 	%r5632, %rs11727, 256;
	or.b32  	%r5633, %r5632, %r5631;
	cvt.u32.u16 	%r5634, %rs12823;
	shl.b32 	%r5635, %r5634, 16;
	and.b32  	%r5636, %r5635, 16711680;
	or.b32  	%r5637, %r5633, %r5636;
	cvt.u32.u16 	%r5638, %rs12822;
	shl.b32 	%r5639, %r5638, 24;
	or.b32  	%r5001, %r5637, %r5639;
	cvt.u32.u16 	%r5640, %rs12821;
	and.b32  	%r5641, %r5640, 255;
	and.b16  	%rs11728, %rs12820, 255;
	mul.wide.u16 	%r5642, %rs11728, 256;
	or.b32  	%r5643, %r5642, %r5641;
	cvt.u32.u16 	%r5644, %rs12819;
	shl.b32 	%r5645, %r5644, 16;
	and.b32  	%r5646, %r5645, 16711680;
	or.b32  	%r5647, %r5643, %r5646;
	cvt.u32.u16 	%r5648, %rs12818;
	shl.b32 	%r5649, %r5648, 24;
	or.b32  	%r5006, %r5647, %r5649;
	mov.b32 	%r5007, 2;
	mov.b32 	%r5008, 31;
	mov.b32 	%r5009, -1;
	// begin inline asm
	shfl.sync.down.b32 %r4670, %r28660, %r5007, %r5008, %r5009;
	// end inline asm
	// begin inline asm
	shfl.sync.down.b32 %r4675, %r4676, %r5007, %r5008, %r5009;
	// end inline asm
	mov.b64 	%rd51, %fd78;
	mov.b64 	{%r4681, %r4686}, %rd51;
	// begin inline asm
	shfl.sync.down.b32 %r4680, %r4681, %r5007, %r5008, %r5009;
	// end inline asm
	// begin inline asm
	shfl.sync.down.b32 %r4685, %r4686, %r5007, %r5008, %r5009;
	// end inline asm
	// begin inline asm
	shfl.sync.down.b32 %r4690, %r4691, %r5007, %r5008, %r5009;
	// end inline asm
	// begin inline asm
	shfl.sync.down.b32 %r4695, %r4696, %r5007, %r5008, %r5009;
	// end inline asm
	// begin inline asm
	shfl.sync.down.b32 %r4700, %r4701, %r5007, %r5008, %r5009;
	// end inline asm
	// begin inline asm
	shfl.sync.down.b32 %r4705, %r4706, %r5007, %r5008, %r5009;
	// end inline asm
	// begin inline asm
	shfl.sync.down.b32 %r4710, %r4711, %r5007, %r5008, %r5009;
	// end inline asm
	// begin inline asm
	shfl.sync.down.b32 %r4715, %r4716, %r5007, %r5008, %r5009;
	// end inline asm
	// begin inline asm
	shfl.sync.down.b32 %r4720, %r4721, %r5007, %r5008, %r5009;
	// end inline asm
	// begin inline asm
	shfl.sync.down.b32 %r4725, %r4726, %r5007, %r5008, %r5009;
	// end inline asm
	// begin inline asm
	shfl.sync.down.b32 %r4730, %r4731, %r5007, %r5008, %r5009;
	// end inline asm
	// begin inline asm
	shfl.sync.down.b32 %r4735, %r4736, %r5007, %r5008, %r5009;
	// end inline asm
	// begin inline asm
	shfl.sync.down.b32 %r4740, %r4741, %r5007, %r5008, %r5009;
	// end inline asm
	// begin inline asm
	shfl.sync.down.b32 %r4745, %r4746, %r5007, %r5008, %r5009;
	// end inline asm
	// begin inline asm
	shfl.sync.down.b32 %r4750, %r4751, %r5007, %r5008, %r5009;
	// end inline asm
	// begin inline asm
	shfl.sync.down.b32 %r4755, %r4756, %r5007, %r5008, %r5009;
	// end inline asm
	// begin inline asm
	shfl.sync.down.b32 %r4760, %r4761, %r5007, %r5008, %r5009;
	// end inline asm
	// begin inline asm
	shfl.sync.down.b32 %r4765, %r4766, %r5007, %r5008, %r5009;
	// end inline asm
	// begin inline asm
	shfl.sync.down.b32 %r4770, %r4771, %r5007, %r5008, %r5009;
	// end inline asm
	// begin inline asm
	shfl.sync.down.b32 %r4775, %r4776, %r5007, %r5008, %r5009;
	// end inline asm
	// begin inline asm
	shfl.sync.down.b32 %r4780, %r4781, %r5007, %r5008, %r5009;
	// end inline asm
	// begin inline asm
	shfl.sync.down.b32 %r4785, %r4786, %r5007, %r5008, %r5009;
	// end inline asm
	// begin inline asm
	shfl.sync.down.b32 %r4790, %r4791, %r5007, %r5008, %r5009;
	// end inline asm
	// begin inline asm
	shfl.sync.down.b32 %r4795, %r4796, %r5007, %r5008, %r5009;
	// end inline asm
	// begin inline asm
	shfl.sync.down.b32 %r4800, %r4801, %r5007, %r5008, %r5009;
	// end inline asm
	// begin inline asm
	shfl.sync.down.b32 %r4805, %r4806, %r5007, %r5008, %r5009;
	// end inline asm
	// begin inline asm
	shfl.sync.down.b32 %r4810, %r4811, %r5007, %r5008, %r5009;
	// end inline asm
	// begin inline asm
	shfl.sync.down.b32 %r4815, %r4816, %r5007, %r5008, %r5009;
	// end inline asm
	// begin inline asm
	shfl.sync.down.b32 %r4820, %r4821, %r5007, %r5008, %r5009;
	// end inline asm
	// begin inline asm
	shfl.sync.down.b32 %r4825, %r4826, %r5007, %r5008, %r5009;
	// end inline asm
	// begin inline asm
	shfl.sync.down.b32 %r4830, %r4831, %r5007, %r5008, %r5009;
	// end inline asm
	// begin inline asm
	shfl.sync.down.b32 %r4835, %r4836, %r5007, %r5008, %r5009;
	// end inline asm
	// begin inline asm
	shfl.sync.down.b32 %r4840, %r4841, %r5007, %r5008, %r5009;
	// end inline asm
	// begin inline asm
	shfl.sync.down.b32 %r4845, %r4846, %r5007, %r5008, %r5009;
	// end inline asm
	// begin inline asm
	shfl.sync.down.b32 %r4850, %r4851, %r5007, %r5008, %r5009;
	// end inline asm
	// begin inline asm
	shfl.sync.down.b32 %r4855, %r4856, %r5007, %r5008, %r5009;
	// end inline asm
	// begin inline asm
	shfl.sync.down.b32 %r4860, %r4861, %r5007, %r5008, %r5009;
	// end inline asm
	// begin inline asm
	shfl.sync.down.b32 %r4865, %r4866, %r5007, %r5008, %r5009;
	// end inline asm
	// begin inline asm
	shfl.sync.down.b32 %r4870, %r4871, %r5007, %r5008, %r5009;
	// end inline asm
	// begin inline asm
	shfl.sync.down.b32 %r4875, %r4876, %r5007, %r5008, %r5009;
	// end inline asm
	// begin inline asm
	shfl.sync.down.b32 %r4880, %r4881, %r5007, %r5008, %r5009;
	// end inline asm
	// begin inline asm
	shfl.sync.down.b32 %r4885, %r4886, %r5007, %r5008, %r5009;
	// end inline asm
	// begin inline asm
	shfl.sync.down.b32 %r4890, %r4891, %r5007, %r5008, %r5009;
	// end inline asm
	// begin inline asm
	shfl.sync.down.b32 %r4895, %r4896, %r5007, %r5008, %r5009;
	// end inline asm
	// begin inline asm
	shfl.sync.down.b32 %r4900, %r4901, %r5007, %r5008, %r5009;
	// end inline asm
	// begin inline asm
	shfl.sync.down.b32 %r4905, %r4906, %r5007, %r5008, %r5009;
	// end inline asm
	// begin inline asm
	shfl.sync.down.b32 %r4910, %r4911, %r5007, %r5008, %r5009;
	// end inline asm
	// begin inline asm
	shfl.sync.down.b32 %r4915, %r4916, %r5007, %r5008, %r5009;
	// end inline asm
	// begin inline asm
	shfl.sync.down.b32 %r4920, %r4921, %r5007, %r5008, %r5009;
	// end inline asm
	// begin inline asm
	shfl.sync.down.b32 %r4925, %r4926, %r5007, %r5008, %r5009;
	// end inline asm
	// begin inline asm
	shfl.sync.down.b32 %r4930, %r4931, %r5007, %r5008, %r5009;
	// end inline asm
	// begin inline asm
	shfl.sync.down.b32 %r4935, %r4936, %r5007, %r5008, %r5009;
	// end inline asm
	// begin inline asm
	shfl.sync.down.b32 %r4940, %r4941, %r5007, %r5008, %r5009;
	// end inline asm
	// begin inline asm
	shfl.sync.down.b32 %r4945, %r4946, %r5007, %r5008, %r5009;
	// end inline asm
	// begin inline asm
	shfl.sync.down.b32 %r4950, %r4951, %r5007, %r5008, %r5009;
	// end inline asm
	// begin inline asm
	shfl.sync.down.b32 %r4955, %r4956, %r5007, %r5008, %r5009;
	// end inline asm
	// begin inline asm
	shfl.sync.down.b32 %r4960, %r4961, %r5007, %r5008, %r5009;
	// end inline asm
	// begin inline asm
	shfl.sync.down.b32 %r4965, %r4966, %r5007, %r5008, %r5009;
	// end inline asm
	// begin inline asm
	shfl.sync.down.b32 %r4970, %r4971, %r5007, %r5008, %r5009;
	// end inline asm
	// begin inline asm
	shfl.sync.down.b32 %r4975, %r4976, %r5007, %r5008, %r5009;
	// end inline asm
	// begin inline asm
	shfl.sync.down.b32 %r4980, %r4981, %r5007, %r5008, %r5009;
	// end inline asm
	// begin inline asm
	shfl.sync.down.b32 %r4985, %r4986, %r5007, %r5008, %r5009;
	// end inline asm
	// begin inline asm
	shfl.sync.down.b32 %r4990, %r4991, %r5007, %r5008, %r5009;
	// end inline asm
	// begin inline asm
	shfl.sync.down.b32 %r4995, %r4996, %r5007, %r5008, %r5009;
	// end inline asm
	// begin inline asm
	shfl.sync.down.b32 %r5000, %r5001, %r5007, %r5008, %r5009;
	// end inline asm
	// begin inline asm
	shfl.sync.down.b32 %r5005, %r5006, %r5007, %r5008, %r5009;
	// end inline asm
	setp.gt.s32 	%p19, %r2919, 29;
	@%p19 bra 	$L__BB1_119;
	cvt.u16.u32 	%rs17183, %r4690;
	mov.b64 	%rd52, {%r4680, %r4685};
	mov.b64 	%fd50, %rd52;
	st.local.u32 	[%rd4], %r4670;
	st.local.v2.u32 	[%rd4+8], {%r4680, %r4685};
	st.local.v2.b32 	[%rd4+16], {%r4690, %r4695};
	st.local.v2.b32 	[%rd4+24], {%r4700, %r4705};
	st.local.v2.b32 	[%rd4+32], {%r4710, %r4715};
	st.local.v2.b32 	[%rd4+40], {%r4720, %r4725};
	st.local.v2.b32 	[%rd4+48], {%r4730, %r4735};
	st.local.v2.b32 	[%rd4+56], {%r4740, %r4745};
	st.local.v2.b32 	[%rd4+64], {%r4750, %r4755};
	st.local.v2.b32 	[%rd4+72], {%r4760, %r4765};
	st.local.v2.b32 	[%rd4+80], {%r4770, %r4775};
	st.local.v2.b32 	[%rd4+88], {%r4780, %r4785};
	st.local.v2.b32 	[%rd4+96], {%r4790, %r4795};
	st.local.v2.b32 	[%rd4+104], {%r4800, %r4805};
	st.local.v2.b32 	[%rd4+112], {%r4810, %r4815};
	st.local.v2.b32 	[%rd4+120], {%r4820, %r4825};
	st.local.v2.b32 	[%rd4+128], {%r4830, %r4835};
	st.local.v2.b32 	[%rd4+136], {%r4840, %r4845};
	st.local.v2.b32 	[%rd4+144], {%r4850, %r4855};
	st.local.v2.b32 	[%rd4+152], {%r4860, %r4865};
	st.local.v2.b32 	[%rd4+160], {%r4870, %r4875};
	st.local.v2.b32 	[%rd4+168], {%r4880, %r4885};
	st.local.v2.b32 	[%rd4+176], {%r4890, %r4895};
	st.local.v2.b32 	[%rd4+184], {%r4900, %r4905};
	st.local.v2.b32 	[%rd4+192], {%r4910, %r4915};
	st.local.v2.b32 	[%rd4+200], {%r4920, %r4925};
	st.local.v2.b32 	[%rd4+208], {%r4930, %r4935};
	st.local.v2.b32 	[%rd4+216], {%r4940, %r4945};
	st.local.v2.b32 	[%rd4+224], {%r4950, %r4955};
	st.local.v2.b32 	[%rd4+232], {%r4960, %r4965};
	st.local.v2.b32 	[%rd4+240], {%r4970, %r4975};
	st.local.v2.b32 	[%rd4+248], {%r4980, %r4985};
	st.local.v2.b32 	[%rd4+256], {%r4990, %r4995};
	st.local.v2.b32 	[%rd4+264], {%r5000, %r5005};
	st.local.u32 	[%rd3], %r28660;
	st.local.f64 	[%rd3+8], %fd78;
	cvt.u32.u16 	%r5651, %rs13066;
	cvt.u32.u16 	%r5652, %rs13067;
	prmt.b32 	%r5653, %r5652, %r5651, 0x3340U;
	cvt.u32.u16 	%r5654, %rs13068;
	cvt.u32.u16 	%r5655, %rs13069;
	prmt.b32 	%r5656, %r5655, %r5654, 0x3340U;
	prmt.b32 	%r5657, %r5656, %r5653, 0x5410U;
	cvt.u32.u16 	%r5658, %rs13070;
	cvt.u32.u16 	%r5659, %rs13071;
	prmt.b32 	%r5660, %r5659, %r5658, 0x3340U;
	cvt.u32.u16 	%r5661, %rs13072;
	cvt.u32.u16 	%r5662, %rs13073;
	prmt.b32 	%r5663, %r5662, %r5661, 0x3340U;
	prmt.b32 	%r5664, %r5663, %r5660, 0x5410U;
	st.local.v2.b32 	[%rd3+16], {%r5664, %r5657};
	cvt.u32.u16 	%r5665, %rs13058;
	cvt.u32.u16 	%r5666, %rs13059;
	prmt.b32 	%r5667, %r5666, %r5665, 0x3340U;
	cvt.u32.u16 	%r5668, %rs13060;
	cvt.u32.u16 	%r5669, %rs13061;
	prmt.b32 	%r5670, %r5669, %r5668, 0x3340U;
	prmt.b32 	%r5671, %r5670, %r5667, 0x5410U;
	cvt.u32.u16 	%r5672, %rs13062;
	cvt.u32.u16 	%r5673, %rs13063;
	prmt.b32 	%r5674, %r5673, %r5672, 0x3340U;
	cvt.u32.u16 	%r5675, %rs13064;
	cvt.u32.u16 	%r5676, %rs13065;
	prmt.b32 	%r5677, %r5676, %r5675, 0x3340U;
	prmt.b32 	%r5678, %r5677, %r5674, 0x5410U;
	st.local.v2.b32 	[%rd3+24], {%r5678, %r5671};
	cvt.u32.u16 	%r5679, %rs13050;
	cvt.u32.u16 	%r5680, %rs13051;
	prmt.b32 	%r5681, %r5680, %r5679, 0x3340U;
	cvt.u32.u16 	%r5682, %rs13052;
	cvt.u32.u16 	%r5683, %rs13053;
	prmt.b32 	%r5684, %r5683, %r5682, 0x3340U;
	prmt.b32 	%r5685, %r5684, %r5681, 0x5410U;
	cvt.u32.u16 	%r5686, %rs13054;
	cvt.u32.u16 	%r5687, %rs13055;
	prmt.b32 	%r5688, %r5687, %r5686, 0x3340U;
	cvt.u32.u16 	%r5689, %rs13056;
	cvt.u32.u16 	%r5690, %rs13057;
	prmt.b32 	%r5691, %r5690, %r5689, 0x3340U;
	prmt.b32 	%r5692, %r5691, %r5688, 0x5410U;
	st.local.v2.b32 	[%rd3+32], {%r5692, %r5685};
	cvt.u32.u16 	%r5693, %rs13042;
	cvt.u32.u16 	%r5694, %rs13043;
	prmt.b32 	%r5695, %r5694, %r5693, 0x3340U;
	cvt.u32.u16 	%r5696, %rs13044;
	cvt.u32.u16 	%r5697, %rs13045;
	prmt.b32 	%r5698, %r5697, %r5696, 0x3340U;
	prmt.b32 	%r5699, %r5698, %r5695, 0x5410U;
	cvt.u32.u16 	%r5700, %rs13046;
	cvt.u32.u16 	%r5701, %rs13047;
	prmt.b32 	%r5702, %r5701, %r5700, 0x3340U;
	cvt.u32.u16 	%r5703, %rs13048;
	cvt.u32.u16 	%r5704, %rs13049;
	prmt.b32 	%r5705, %r5704, %r5703, 0x3340U;
	prmt.b32 	%r5706, %r5705, %r5702, 0x5410U;
	st.local.v2.b32 	[%rd3+40], {%r5706, %r5699};
	cvt.u32.u16 	%r5707, %rs13034;
	cvt.u32.u16 	%r5708, %rs13035;
	prmt.b32 	%r5709, %r5708, %r5707, 0x3340U;
	cvt.u32.u16 	%r5710, %rs13036;
	cvt.u32.u16 	%r5711, %rs13037;
	prmt.b32 	%r5712, %r5711, %r5710, 0x3340U;
	prmt.b32 	%r5713, %r5712, %r5709, 0x5410U;
	cvt.u32.u16 	%r5714, %rs13038;
	cvt.u32.u16 	%r5715, %rs13039;
	prmt.b32 	%r5716, %r5715, %r5714, 0x3340U;
	cvt.u32.u16 	%r5717, %rs13040;
	cvt.u32.u16 	%r5718, %rs13041;
	prmt.b32 	%r5719, %r5718, %r5717, 0x3340U;
	prmt.b32 	%r5720, %r5719, %r5716, 0x5410U;
	st.local.v2.b32 	[%rd3+48], {%r5720, %r5713};
	cvt.u32.u16 	%r5721, %rs13026;
	cvt.u32.u16 	%r5722, %rs13027;
	prmt.b32 	%r5723, %r5722, %r5721, 0x3340U;
	cvt.u32.u16 	%r5724, %rs13028;
	cvt.u32.u16 	%r5725, %rs13029;
	prmt.b32 	%r5726, %r5725, %r5724, 0x3340U;
	prmt.b32 	%r5727, %r5726, %r5723, 0x5410U;
	cvt.u32.u16 	%r5728, %rs13030;
	cvt.u32.u16 	%r5729, %rs13031;
	prmt.b32 	%r5730, %r5729, %r5728, 0x3340U;
	cvt.u32.u16 	%r5731, %rs13032;
	cvt.u32.u16 	%r5732, %rs13033;
	prmt.b32 	%r5733, %r5732, %r5731, 0x3340U;
	prmt.b32 	%r5734, %r5733, %r5730, 0x5410U;
	st.local.v2.b32 	[%rd3+56], {%r5734, %r5727};
	cvt.u32.u16 	%r5735, %rs13018;
	cvt.u32.u16 	%r5736, %rs13019;
	prmt.b32 	%r5737, %r5736, %r5735, 0x3340U;
	cvt.u32.u16 	%r5738, %rs13020;
	cvt.u32.u16 	%r5739, %rs13021;
	prmt.b32 	%r5740, %r5739, %r5738, 0x3340U;
	prmt.b32 	%r5741, %r5740, %r5737, 0x5410U;
	cvt.u32.u16 	%r5742, %rs13022;
	cvt.u32.u16 	%r5743, %rs13023;
	prmt.b32 	%r5744, %r5743, %r5742, 0x3340U;
	cvt.u32.u16 	%r5745, %rs13024;
	cvt.u32.u16 	%r5746, %rs13025;
	prmt.b32 	%r5747, %r5746, %r5745, 0x3340U;
	prmt.b32 	%r5748, %r5747, %r5744, 0x5410U;
	st.local.v2.b32 	[%rd3+64], {%r5748, %r5741};
	cvt.u32.u16 	%r5749, %rs13010;
	cvt.u32.u16 	%r5750, %rs13011;
	prmt.b32 	%r5751, %r5750, %r5749, 0x3340U;
	cvt.u32.u16 	%r5752, %rs13012;
	cvt.u32.u16 	%r5753, %rs13013;
	prmt.b32 	%r5754, %r5753, %r5752, 0x3340U;
	prmt.b32 	%r5755, %r5754, %r5751, 0x5410U;
	cvt.u32.u16 	%r5756, %rs13014;
	cvt.u32.u16 	%r5757, %rs13015;
	prmt.b32 	%r5758, %r5757, %r5756, 0x3340U;
	cvt.u32.u16 	%r5759, %rs13016;
	cvt.u32.u16 	%r5760, %rs13017;
	prmt.b32 	%r5761, %r5760, %r5759, 0x3340U;
	prmt.b32 	%r5762, %r5761, %r5758, 0x5410U;
	st.local.v2.b32 	[%rd3+72], {%r5762, %r5755};
	cvt.u32.u16 	%r5763, %rs13002;
	cvt.u32.u16 	%r5764, %rs13003;
	prmt.b32 	%r5765, %r5764, %r5763, 0x3340U;
	cvt.u32.u16 	%r5766, %rs13004;
	cvt.u32.u16 	%r5767, %rs13005;
	prmt.b32 	%r5768, %r5767, %r5766, 0x3340U;
	prmt.b32 	%r5769, %r5768, %r5765, 0x5410U;
	cvt.u32.u16 	%r5770, %rs13006;
	cvt.u32.u16 	%r5771, %rs13007;
	prmt.b32 	%r5772, %r5771, %r5770, 0x3340U;
	cvt.u32.u16 	%r5773, %rs13008;
	cvt.u32.u16 	%r5774, %rs13009;
	prmt.b32 	%r5775, %r5774, %r5773, 0x3340U;
	prmt.b32 	%r5776, %r5775, %r5772, 0x5410U;
	st.local.v2.b32 	[%rd3+80], {%r5776, %r5769};
	cvt.u32.u16 	%r5777, %rs12994;
	cvt.u32.u16 	%r5778, %rs12995;
	prmt.b32 	%r5779, %r5778, %r5777, 0x3340U;
	cvt.u32.u16 	%r5780, %rs12996;
	cvt.u32.u16 	%r5781, %rs12997;
	prmt.b32 	%r5782, %r5781, %r5780, 0x3340U;
	prmt.b32 	%r5783, %r5782, %r5779, 0x5410U;
	cvt.u32.u16 	%r5784, %rs12998;
	cvt.u32.u16 	%r5785, %rs12999;
	prmt.b32 	%r5786, %r5785, %r5784, 0x3340U;
	cvt.u32.u16 	%r5787, %rs13000;
	cvt.u32.u16 	%r5788, %rs13001;
	prmt.b32 	%r5789, %r5788, %r5787, 0x3340U;
	prmt.b32 	%r5790, %r5789, %r5786, 0x5410U;
	st.local.v2.b32 	[%rd3+88], {%r5790, %r5783};
	cvt.u32.u16 	%r5791, %rs12986;
	cvt.u32.u16 	%r5792, %rs12987;
	prmt.b32 	%r5793, %r5792, %r5791, 0x3340U;
	cvt.u32.u16 	%r5794, %rs12988;
	cvt.u32.u16 	%r5795, %rs12989;
	prmt.b32 	%r5796, %r5795, %r5794, 0x3340U;
	prmt.b32 	%r5797, %r5796, %r5793, 0x5410U;
	cvt.u32.u16 	%r5798, %rs12990;
	cvt.u32.u16 	%r5799, %rs12991;
	prmt.b32 	%r5800, %r5799, %r5798, 0x3340U;
	cvt.u32.u16 	%r5801, %rs12992;
	cvt.u32.u16 	%r5802, %rs12993;
	prmt.b32 	%r5803, %r5802, %r5801, 0x3340U;
	prmt.b32 	%r5804, %r5803, %r5800, 0x5410U;
	st.local.v2.b32 	[%rd3+96], {%r5804, %r5797};
	cvt.u32.u16 	%r5805, %rs12978;
	cvt.u32.u16 	%r5806, %rs12979;
	prmt.b32 	%r5807, %r5806, %r5805, 0x3340U;
	cvt.u32.u16 	%r5808, %rs12980;
	cvt.u32.u16 	%r5809, %rs12981;
	prmt.b32 	%r5810, %r5809, %r5808, 0x3340U;
	prmt.b32 	%r5811, %r5810, %r5807, 0x5410U;
	cvt.u32.u16 	%r5812, %rs12982;
	cvt.u32.u16 	%r5813, %rs12983;
	prmt.b32 	%r5814, %r5813, %r5812, 0x3340U;
	cvt.u32.u16 	%r5815, %rs12984;
	cvt.u32.u16 	%r5816, %rs12985;
	prmt.b32 	%r5817, %r5816, %r5815, 0x3340U;
	prmt.b32 	%r5818, %r5817, %r5814, 0x5410U;
	st.local.v2.b32 	[%rd3+104], {%r5818, %r5811};
	cvt.u32.u16 	%r5819, %rs12970;
	cvt.u32.u16 	%r5820, %rs12971;
	prmt.b32 	%r5821, %r5820, %r5819, 0x3340U;
	cvt.u32.u16 	%r5822, %rs12972;
	cvt.u32.u16 	%r5823, %rs12973;
	prmt.b32 	%r5824, %r5823, %r5822, 0x3340U;
	prmt.b32 	%r5825, %r5824, %r5821, 0x5410U;
	cvt.u32.u16 	%r5826, %rs12974;
	cvt.u32.u16 	%r5827, %rs12975;
	prmt.b32 	%r5828, %r5827, %r5826, 0x3340U;
	cvt.u32.u16 	%r5829, %rs12976;
	cvt.u32.u16 	%r5830, %rs12977;
	prmt.b32 	%r5831, %r5830, %r5829, 0x3340U;
	prmt.b32 	%r5832, %r5831, %r5828, 0x5410U;
	st.local.v2.b32 	[%rd3+112], {%r5832, %r5825};
	cvt.u32.u16 	%r5833, %rs12962;
	cvt.u32.u16 	%r5834, %rs12963;
	prmt.b32 	%r5835, %r5834, %r5833, 0x3340U;
	cvt.u32.u16 	%r5836, %rs12964;
	cvt.u32.u16 	%r5837, %rs12965;
	prmt.b32 	%r5838, %r5837, %r5836, 0x3340U;
	prmt.b32 	%r5839, %r5838, %r5835, 0x5410U;
	cvt.u32.u16 	%r5840, %rs12966;
	cvt.u32.u16 	%r5841, %rs12967;
	prmt.b32 	%r5842, %r5841, %r5840, 0x3340U;
	cvt.u32.u16 	%r5843, %rs12968;
	cvt.u32.u16 	%r5844, %rs12969;
	prmt.b32 	%r5845, %r5844, %r5843, 0x3340U;
	prmt.b32 	%r5846, %r5845, %r5842, 0x5410U;
	st.local.v2.b32 	[%rd3+120], {%r5846, %r5839};
	cvt.u32.u16 	%r5847, %rs12954;
	cvt.u32.u16 	%r5848, %rs12955;
	prmt.b32 	%r5849, %r5848, %r5847, 0x3340U;
	cvt.u32.u16 	%r5850, %rs12956;
	cvt.u32.u16 	%r5851, %rs12957;
	prmt.b32 	%r5852, %r5851, %r5850, 0x3340U;
	prmt.b32 	%r5853, %r5852, %r5849, 0x5410U;
	cvt.u32.u16 	%r5854, %rs12958;
	cvt.u32.u16 	%r5855, %rs12959;
	prmt.b32 	%r5856, %r5855, %r5854, 0x3340U;
	cvt.u32.u16 	%r5857, %rs12960;
	cvt.u32.u16 	%r5858, %rs12961;
	prmt.b32 	%r5859, %r5858, %r5857, 0x3340U;
	prmt.b32 	%r5860, %r5859, %r5856, 0x5410U;
	st.local.v2.b32 	[%rd3+128], {%r5860, %r5853};
	cvt.u32.u16 	%r5861, %rs12946;
	cvt.u32.u16 	%r5862, %rs12947;
	prmt.b32 	%r5863, %r5862, %r5861, 0x3340U;
	cvt.u32.u16 	%r5864, %rs12948;
	cvt.u32.u16 	%r5865, %rs12949;
	prmt.b32 	%r5866, %r5865, %r5864, 0x3340U;
	prmt.b32 	%r5867, %r5866, %r5863, 0x5410U;
	cvt.u32.u16 	%r5868, %rs12950;
	cvt.u32.u16 	%r5869, %rs12951;
	prmt.b32 	%r5870, %r5869, %r5868, 0x3340U;
	cvt.u32.u16 	%r5871, %rs12952;
	cvt.u32.u16 	%r5872, %rs12953;
	prmt.b32 	%r5873, %r5872, %r5871, 0x3340U;
	prmt.b32 	%r5874, %r5873, %r5870, 0x5410U;
	st.local.v2.b32 	[%rd3+136], {%r5874, %r5867};
	cvt.u32.u16 	%r5875, %rs12938;
	cvt.u32.u16 	%r5876, %rs12939;
	prmt.b32 	%r5877, %r5876, %r5875, 0x3340U;
	cvt.u32.u16 	%r5878, %rs12940;
	cvt.u32.u16 	%r5879, %rs12941;
	prmt.b32 	%r5880, %r5879, %r5878, 0x3340U;
	prmt.b32 	%r5881, %r5880, %r5877, 0x5410U;
	cvt.u32.u16 	%r5882, %rs12942;
	cvt.u32.u16 	%r5883, %rs12943;
	prmt.b32 	%r5884, %r5883, %r5882, 0x3340U;
	cvt.u32.u16 	%r5885, %rs12944;
	cvt.u32.u16 	%r5886, %rs12945;
	prmt.b32 	%r5887, %r5886, %r5885, 0x3340U;
	prmt.b32 	%r5888, %r5887, %r5884, 0x5410U;
	st.local.v2.b32 	[%rd3+144], {%r5888, %r5881};
	cvt.u32.u16 	%r5889, %rs12930;
	cvt.u32.u16 	%r5890, %rs12931;
	prmt.b32 	%r5891, %r5890, %r5889, 0x3340U;
	cvt.u32.u16 	%r5892, %rs12932;
	cvt.u32.u16 	%r5893, %rs12933;
	prmt.b32 	%r5894, %r5893, %r5892, 0x3340U;
	prmt.b32 	%r5895, %r5894, %r5891, 0x5410U;
	cvt.u32.u16 	%r5896, %rs12934;
	cvt.u32.u16 	%r5897, %rs12935;
	prmt.b32 	%r5898, %r5897, %r5896, 0x3340U;
	cvt.u32.u16 	%r5899, %rs12936;
	cvt.u32.u16 	%r5900, %rs12937;
	prmt.b32 	%r5901, %r5900, %r5899, 0x3340U;
	prmt.b32 	%r5902, %r5901, %r5898, 0x5410U;
	st.local.v2.b32 	[%rd3+152], {%r5902, %r5895};
	cvt.u32.u16 	%r5903, %rs12922;
	cvt.u32.u16 	%r5904, %rs12923;
	prmt.b32 	%r5905, %r5904, %r5903, 0x3340U;
	cvt.u32.u16 	%r5906, %rs12924;
	cvt.u32.u16 	%r5907, %rs12925;
	prmt.b32 	%r5908, %r5907, %r5906, 0x3340U;
	prmt.b32 	%r5909, %r5908, %r5905, 0x5410U;
	cvt.u32.u16 	%r5910, %rs12926;
	cvt.u32.u16 	%r5911, %rs12927;
	prmt.b32 	%r5912, %r5911, %r5910, 0x3340U;
	cvt.u32.u16 	%r5913, %rs12928;
	cvt.u32.u16 	%r5914, %rs12929;
	prmt.b32 	%r5915, %r5914, %r5913, 0x3340U;
	prmt.b32 	%r5916, %r5915, %r5912, 0x5410U;
	st.local.v2.b32 	[%rd3+160], {%r5916, %r5909};
	cvt.u32.u16 	%r5917, %rs12914;
	cvt.u32.u16 	%r5918, %rs12915;
	prmt.b32 	%r5919, %r5918, %r5917, 0x3340U;
	cvt.u32.u16 	%r5920, %rs12916;
	cvt.u32.u16 	%r5921, %rs12917;
	prmt.b32 	%r5922, %r5921, %r5920, 0x3340U;
	prmt.b32 	%r5923, %r5922, %r5919, 0x5410U;
	cvt.u32.u16 	%r5924, %rs12918;
	cvt.u32.u16 	%r5925, %rs12919;
	prmt.b32 	%r5926, %r5925, %r5924, 0x3340U;
	cvt.u32.u16 	%r5927, %rs12920;
	cvt.u32.u16 	%r5928, %rs12921;
	prmt.b32 	%r5929, %r5928, %r5927, 0x3340U;
	prmt.b32 	%r5930, %r5929, %r5926, 0x5410U;
	st.local.v2.b32 	[%rd3+168], {%r5930, %r5923};
	cvt.u32.u16 	%r5931, %rs12906;
	cvt.u32.u16 	%r5932, %rs12907;
	prmt.b32 	%r5933, %r5932, %r5931, 0x3340U;
	cvt.u32.u16 	%r5934, %rs12908;
	cvt.u32.u16 	%r5935, %rs12909;
	prmt.b32 	%r5936, %r5935, %r5934, 0x3340U;
	prmt.b32 	%r5937, %r5936, %r5933, 0x5410U;
	cvt.u32.u16 	%r5938, %rs12910;
	cvt.u32.u16 	%r5939, %rs12911;
	prmt.b32 	%r5940, %r5939, %r5938, 0x3340U;
	cvt.u32.u16 	%r5941, %rs12912;
	cvt.u32.u16 	%r5942, %rs12913;
	prmt.b32 	%r5943, %r5942, %r5941, 0x3340U;
	prmt.b32 	%r5944, %r5943, %r5940, 0x5410U;
	st.local.v2.b32 	[%rd3+176], {%r5944, %r5937};
	cvt.u32.u16 	%r5945, %rs12898;
	cvt.u32.u16 	%r5946, %rs12899;
	prmt.b32 	%r5947, %r5946, %r5945, 0x3340U;
	cvt.u32.u16 	%r5948, %rs12900;
	cvt.u32.u16 	%r5949, %rs12901;
	prmt.b32 	%r5950, %r5949, %r5948, 0x3340U;
	prmt.b32 	%r5951, %r5950, %r5947, 0x5410U;
	cvt.u32.u16 	%r5952, %rs12902;
	cvt.u32.u16 	%r5953, %rs12903;
	prmt.b32 	%r5954, %r5953, %r5952, 0x3340U;
	cvt.u32.u16 	%r5955, %rs12904;
	cvt.u32.u16 	%r5956, %rs12905;
	prmt.b32 	%r5957, %r5956, %r5955, 0x3340U;
	prmt.b32 	%r5958, %r5957, %r5954, 0x5410U;
	st.local.v2.b32 	[%rd3+184], {%r5958, %r5951};
	cvt.u32.u16 	%r5959, %rs12890;
	cvt.u32.u16 	%r5960, %rs12891;
	prmt.b32 	%r5961, %r5960, %r5959, 0x3340U;
	cvt.u32.u16 	%r5962, %rs12892;
	cvt.u32.u16 	%r5963, %rs12893;
	prmt.b32 	%r5964, %r5963, %r5962, 0x3340U;
	prmt.b32 	%r5965, %r5964, %r5961, 0x5410U;
	cvt.u32.u16 	%r5966, %rs12894;
	cvt.u32.u16 	%r5967, %rs12895;
	prmt.b32 	%r5968, %r5967, %r5966, 0x3340U;
	cvt.u32.u16 	%r5969, %rs12896;
	cvt.u32.u16 	%r5970, %rs12897;
	prmt.b32 	%r5971, %r5970, %r5969, 0x3340U;
	prmt.b32 	%r5972, %r5971, %r5968, 0x5410U;
	st.local.v2.b32 	[%rd3+192], {%r5972, %r5965};
	cvt.u32.u16 	%r5973, %rs12882;
	cvt.u32.u16 	%r5974, %rs12883;
	prmt.b32 	%r5975, %r5974, %r5973, 0x3340U;
	cvt.u32.u16 	%r5976, %rs12884;
	cvt.u32.u16 	%r5977, %rs12885;
	prmt.b32 	%r5978, %r5977, %r5976, 0x3340U;
	prmt.b32 	%r5979, %r5978, %r5975, 0x5410U;
	cvt.u32.u16 	%r5980, %rs12886;
	cvt.u32.u16 	%r5981, %rs12887;
	prmt.b32 	%r5982, %r5981, %r5980, 0x3340U;
	cvt.u32.u16 	%r5983, %rs12888;
	cvt.u32.u16 	%r5984, %rs12889;
	prmt.b32 	%r5985, %r5984, %r5983, 0x3340U;
	prmt.b32 	%r5986, %r5985, %r5982, 0x5410U;
	st.local.v2.b32 	[%rd3+200], {%r5986, %r5979};
	cvt.u32.u16 	%r5987, %rs12874;
	cvt.u32.u16 	%r5988, %rs12875;
	prmt.b32 	%r5989, %r5988, %r5987, 0x3340U;
	cvt.u32.u16 	%r5990, %rs12876;
	cvt.u32.u16 	%r5991, %rs12877;
	prmt.b32 	%r5992, %r5991, %r5990, 0x3340U;
	prmt.b32 	%r5993, %r5992, %r5989, 0x5410U;
	cvt.u32.u16 	%r5994, %rs12878;
	cvt.u32.u16 	%r5995, %rs12879;
	prmt.b32 	%r5996, %r5995, %r5994, 0x3340U;
	cvt.u32.u16 	%r5997, %rs12880;
	cvt.u32.u16 	%r5998, %rs12881;
	prmt.b32 	%r5999, %r5998, %r5997, 0x3340U;
	prmt.b32 	%r6000, %r5999, %r5996, 0x5410U;
	st.local.v2.b32 	[%rd3+208], {%r6000, %r5993};
	cvt.u32.u16 	%r6001, %rs12866;
	cvt.u32.u16 	%r6002, %rs12867;
	prmt.b32 	%r6003, %r6002, %r6001, 0x3340U;
	cvt.u32.u16 	%r6004, %rs12868;
	cvt.u32.u16 	%r6005, %rs12869;
	prmt.b32 	%r6006, %r6005, %r6004, 0x3340U;
	prmt.b32 	%r6007, %r6006, %r6003, 0x5410U;
	cvt.u32.u16 	%r6008, %rs12870;
	cvt.u32.u16 	%r6009, %rs12871;
	prmt.b32 	%r6010, %r6009, %r6008, 0x3340U;
	cvt.u32.u16 	%r6011, %rs12872;
	cvt.u32.u16 	%r6012, %rs12873;
	prmt.b32 	%r6013, %r6012, %r6011, 0x3340U;
	prmt.b32 	%r6014, %r6013, %r6010, 0x5410U;
	st.local.v2.b32 	[%rd3+216], {%r6014, %r6007};
	cvt.u32.u16 	%r6015, %rs12858;
	cvt.u32.u16 	%r6016, %rs12859;
	prmt.b32 	%r6017, %r6016, %r6015, 0x3340U;
	cvt.u32.u16 	%r6018, %rs12860;
	cvt.u32.u16 	%r6019, %rs12861;
	prmt.b32 	%r6020, %r6019, %r6018, 0x3340U;
	prmt.b32 	%r6021, %r6020, %r6017, 0x5410U;
	cvt.u32.u16 	%r6022, %rs12862;
	cvt.u32.u16 	%r6023, %rs12863;
	prmt.b32 	%r6024, %r6023, %r6022, 0x3340U;
	cvt.u32.u16 	%r6025, %rs12864;
	cvt.u32.u16 	%r6026, %rs12865;
	prmt.b32 	%r6027, %r6026, %r6025, 0x3340U;
	prmt.b32 	%r6028, %r6027, %r6024, 0x5410U;
	st.local.v2.b32 	[%rd3+224], {%r6028, %r6021};
	cvt.u32.u16 	%r6029, %rs12850;
	cvt.u32.u16 	%r6030, %rs12851;
	prmt.b32 	%r6031, %r6030, %r6029, 0x3340U;
	cvt.u32.u16 	%r6032, %rs12852;
	cvt.u32.u16 	%r6033, %rs12853;
	prmt.b32 	%r6034, %r6033, %r6032, 0x3340U;
	prmt.b32 	%r6035, %r6034, %r6031, 0x5410U;
	cvt.u32.u16 	%r6036, %rs12854;
	cvt.u32.u16 	%r6037, %rs12855;
	prmt.b32 	%r6038, %r6037, %r6036, 0x3340U;
	cvt.u32.u16 	%r6039, %rs12856;
	cvt.u32.u16 	%r6040, %rs12857;
	prmt.b32 	%r6041, %r6040, %r6039, 0x3340U;
	prmt.b32 	%r6042, %r6041, %r6038, 0x5410U;
	st.local.v2.b32 	[%rd3+232], {%r6042, %r6035};
	cvt.u32.u16 	%r6043, %rs12842;
	cvt.u32.u16 	%r6044, %rs12843;
	prmt.b32 	%r6045, %r6044, %r6043, 0x3340U;
	cvt.u32.u16 	%r6046, %rs12844;
	cvt.u32.u16 	%r6047, %rs12845;
	prmt.b32 	%r6048, %r6047, %r6046, 0x3340U;
	prmt.b32 	%r6049, %r6048, %r6045, 0x5410U;
	cvt.u32.u16 	%r6050, %rs12846;
	cvt.u32.u16 	%r6051, %rs12847;
	prmt.b32 	%r6052, %r6051, %r6050, 0x3340U;
	cvt.u32.u16 	%r6053, %rs12848;
	cvt.u32.u16 	%r6054, %rs12849;
	prmt.b32 	%r6055, %r6054, %r6053, 0x3340U;
	prmt.b32 	%r6056, %r6055, %r6052, 0x5410U;
	st.local.v2.b32 	[%rd3+240], {%r6056, %r6049};
	cvt.u32.u16 	%r6057, %rs12834;
	cvt.u32.u16 	%r6058, %rs12835;
	prmt.b32 	%r6059, %r6058, %r6057, 0x3340U;
	cvt.u32.u16 	%r6060, %rs12836;
	cvt.u32.u16 	%r6061, %rs12837;
	prmt.b32 	%r6062, %r6061, %r6060, 0x3340U;
	prmt.b32 	%r6063, %r6062, %r6059, 0x5410U;
	cvt.u32.u16 	%r6064, %rs12838;
	cvt.u32.u16 	%r6065, %rs12839;
	prmt.b32 	%r6066, %r6065, %r6064, 0x3340U;
	cvt.u32.u16 	%r6067, %rs12840;
	cvt.u32.u16 	%r6068, %rs12841;
	prmt.b32 	%r6069, %r6068, %r6067, 0x3340U;
	prmt.b32 	%r6070, %r6069, %r6066, 0x5410U;
	st.local.v2.b32 	[%rd3+248], {%r6070, %r6063};
	cvt.u32.u16 	%r6071, %rs12826;
	cvt.u32.u16 	%r6072, %rs12827;
	prmt.b32 	%r6073, %r6072, %r6071, 0x3340U;
	cvt.u32.u16 	%r6074, %rs12828;
	cvt.u32.u16 	%r6075, %rs12829;
	prmt.b32 	%r6076, %r6075, %r6074, 0x3340U;
	prmt.b32 	%r6077, %r6076, %r6073, 0x5410U;
	cvt.u32.u16 	%r6078, %rs12830;
	cvt.u32.u16 	%r6079, %rs12831;
	prmt.b32 	%r6080, %r6079, %r6078, 0x3340U;
	cvt.u32.u16 	%r6081, %rs12832;
	cvt.u32.u16 	%r6082, %rs12833;
	prmt.b32 	%r6083, %r6082, %r6081, 0x3340U;
	prmt.b32 	%r6084, %r6083, %r6080, 0x5410U;
	st.local.v2.b32 	[%rd3+256], {%r6084, %r6077};
	cvt.u32.u16 	%r6085, %rs12818;
	cvt.u32.u16 	%r6086, %rs12819;
	prmt.b32 	%r6087, %r6086, %r6085, 0x3340U;
	cvt.u32.u16 	%r6088, %rs12820;
	cvt.u32.u16 	%r6089, %rs12821;
	prmt.b32 	%r6090, %r6089, %r6088, 0x3340U;
	prmt.b32 	%r6091, %r6090, %r6087, 0x5410U;
	cvt.u32.u16 	%r6092, %rs12822;
	cvt.u32.u16 	%r6093, %rs12823;
	prmt.b32 	%r6094, %r6093, %r6092, 0x3340U;
	cvt.u32.u16 	%r6095, %rs12824;
	cvt.u32.u16 	%r6096, %rs12825;
	prmt.b32 	%r6097, %r6096, %r6095, 0x3340U;
	prmt.b32 	%r6098, %r6097, %r6094, 0x5410U;
	st.local.v2.b32 	[%rd3+264], {%r6098, %r6091};
	mov.b32 	%r28732, 0;
$L__BB1_114:
	mov.u32 	%r28735, %r28732;
	cvt.u64.u32 	%rd53, %r28735;
	add.s64 	%rd54, %rd3, %rd53;
	ld.local.u8 	%rs11729, [%rd54+16];
	setp.ne.s16 	%p20, %rs11729, 0;
	add.s32 	%r28732, %r28735, 1;
	@%p20 bra 	$L__BB1_114;
	and.b16  	%rs11730, %rs17183, 255;
	setp.eq.s16 	%p21, %rs11730, 0;
	@%p21 bra 	$L__BB1_118;
	mov.b32 	%r28733, 0;
$L__BB1_117:
	cvt.u64.u32 	%rd55, %r28735;
	add.s64 	%rd56, %rd3, %rd55;
	st.local.u8 	[%rd56+16], %rs17183;
	add.s32 	%r28735, %r28735, 1;
	add.s32 	%r631, %r28733, 1;
	cvt.u64.u32 	%rd57, %r28733;
	add.s64 	%rd58, %rd4, %rd57;
	ld.local.u8 	%rs17183, [%rd58+17];
	setp.ne.s16 	%p22, %rs17183, 0;
	mov.u32 	%r28733, %r631;
	@%p22 bra 	$L__BB1_117;
$L__BB1_118:
	cvt.u64.u32 	%rd59, %r28735;
	add.s64 	%rd60, %rd3, %rd59;
	mov.b16 	%rs11731, 0;
	st.local.u8 	[%rd60+16], %rs11731;
	add.s32 	%r28660, %r28660, %r4670;
	st.local.u32 	[%rd3], %r28660;
	add.f64 	%fd78, %fd78, %fd50;
	st.local.f64 	[%rd3+8], %fd78;
	ld.local.v2.b32 	{%r6100, %r6101}, [%rd3+16];
	bfe.u32 	%r6102, %r6100, 0, 8;
	cvt.u16.u32 	%rs13073, %r6102;
	bfe.u32 	%r6103, %r6100, 8, 8;
	cvt.u16.u32 	%rs13072, %r6103;
	bfe.u32 	%r6104, %r6100, 16, 8;
	cvt.u16.u32 	%rs13071, %r6104;
	bfe.u32 	%r6105, %r6100, 24, 8;
	cvt.u16.u32 	%rs13070, %r6105;
	bfe.u32 	%r6106, %r6101, 0, 8;
	cvt.u16.u32 	%rs13069, %r6106;
	bfe.u32 	%r6107, %r6101, 8, 8;
	cvt.u16.u32 	%rs13068, %r6107;
	bfe.u32 	%r6108, %r6101, 16, 8;
	cvt.u16.u32 	%rs13067, %r6108;
	bfe.u32 	%r6109, %r6101, 24, 8;
	cvt.u16.u32 	%rs13066, %r6109;
	ld.local.v2.b32 	{%r6110, %r6111}, [%rd3+24];
	bfe.u32 	%r6112, %r6110, 0, 8;
	cvt.u16.u32 	%rs13065, %r6112;
	bfe.u32 	%r6113, %r6110, 8, 8;
	cvt.u16.u32 	%rs13064, %r6113;
	bfe.u32 	%r6114, %r6110, 16, 8;
	cvt.u16.u32 	%rs13063, %r6114;
	bfe.u32 	%r6115, %r6110, 24, 8;
	cvt.u16.u32 	%rs13062, %r6115;
	bfe.u32 	%r6116, %r6111, 0, 8;
	cvt.u16.u32 	%rs13061, %r6116;
	bfe.u32 	%r6117, %r6111, 8, 8;
	cvt.u16.u32 	%rs13060, %r6117;
	bfe.u32 	%r6118, %r6111, 16, 8;
	cvt.u16.u32 	%rs13059, %r6118;
	bfe.u32 	%r6119, %r6111, 24, 8;
	cvt.u16.u32 	%rs13058, %r6119;
	ld.local.v2.b32 	{%r6120, %r6121}, [%rd3+32];
	bfe.u32 	%r6122, %r6120, 0, 8;
	cvt.u16.u32 	%rs13057, %r6122;
	bfe.u32 	%r6123, %r6120, 8, 8;
	cvt.u16.u32 	%rs13056, %r6123;
	bfe.u32 	%r6124, %r6120, 16, 8;
	cvt.u16.u32 	%rs13055, %r6124;
	bfe.u32 	%r6125, %r6120, 24, 8;
	cvt.u16.u32 	%rs13054, %r6125;
	bfe.u32 	%r6126, %r6121, 0, 8;
	cvt.u16.u32 	%rs13053, %r6126;
	bfe.u32 	%r6127, %r6121, 8, 8;
	cvt.u16.u32 	%rs13052, %r6127;
	bfe.u32 	%r6128, %r6121, 16, 8;
	cvt.u16.u32 	%rs13051, %r6128;
	bfe.u32 	%r6129, %r6121, 24, 8;
	cvt.u16.u32 	%rs13050, %r6129;
	ld.local.v2.b32 	{%r6130, %r6131}, [%rd3+40];
	bfe.u32 	%r6132, %r6130, 0, 8;
	cvt.u16.u32 	%rs13049, %r6132;
	bfe.u32 	%r6133, %r6130, 8, 8;
	cvt.u16.u32 	%rs13048, %r6133;
	bfe.u32 	%r6134, %r6130, 16, 8;
	cvt.u16.u32 	%rs13047, %r6134;
	bfe.u32 	%r6135, %r6130, 24, 8;
	cvt.u16.u32 	%rs13046, %r6135;
	bfe.u32 	%r6136, %r6131, 0, 8;
	cvt.u16.u32 	%rs13045, %r6136;
	bfe.u32 	%r6137, %r6131, 8, 8;
	cvt.u16.u32 	%rs13044, %r6137;
	bfe.u32 	%r6138, %r6131, 16, 8;
	cvt.u16.u32 	%rs13043, %r6138;
	bfe.u32 	%r6139, %r6131, 24, 8;
	cvt.u16.u32 	%rs13042, %r6139;
	ld.local.v2.b32 	{%r6140, %r6141}, [%rd3+48];
	bfe.u32 	%r6142, %r6140, 0, 8;
	cvt.u16.u32 	%rs13041, %r6142;
	bfe.u32 	%r6143, %r6140, 8, 8;
	cvt.u16.u32 	%rs13040, %r6143;
	bfe.u32 	%r6144, %r6140, 16, 8;
	cvt.u16.u32 	%rs13039, %r6144;
	bfe.u32 	%r6145, %r6140, 24, 8;
	cvt.u16.u32 	%rs13038, %r6145;
	bfe.u32 	%r6146, %r6141, 0, 8;
	cvt.u16.u32 	%rs13037, %r6146;
	bfe.u32 	%r6147, %r6141, 8, 8;
	cvt.u16.u32 	%rs13036, %r6147;
	bfe.u32 	%r6148, %r6141, 16, 8;
	cvt.u16.u32 	%rs13035, %r6148;
	bfe.u32 	%r6149, %r6141, 24, 8;
	cvt.u16.u32 	%rs13034, %r6149;
	ld.local.v2.b32 	{%r6150, %r6151}, [%rd3+56];
	bfe.u32 	%r6152, %r6150, 0, 8;
	cvt.u16.u32 	%rs13033, %r6152;
	bfe.u32 	%r6153, %r6150, 8, 8;
	cvt.u16.u32 	%rs13032, %r6153;
	bfe.u32 	%r6154, %r6150, 16, 8;
	cvt.u16.u32 	%rs13031, %r6154;
	bfe.u32 	%r6155, %r6150, 24, 8;
	cvt.u16.u32 	%rs13030, %r6155;
	bfe.u32 	%r6156, %r6151, 0, 8;
	cvt.u16.u32 	%rs13029, %r6156;
	bfe.u32 	%r6157, %r6151, 8, 8;
	cvt.u16.u32 	%rs13028, %r6157;
	bfe.u32 	%r6158, %r6151, 16, 8;
	cvt.u16.u32 	%rs13027, %r6158;
	bfe.u32 	%r6159, %r6151, 24, 8;
	cvt.u16.u32 	%rs13026, %r6159;
	ld.local.v2.b32 	{%r6160, %r6161}, [%rd3+64];
	bfe.u32 	%r6162, %r6160, 0, 8;
	cvt.u16.u32 	%rs13025, %r6162;
	bfe.u32 	%r6163, %r6160, 8, 8;
	cvt.u16.u32 	%rs13024, %r6163;
	bfe.u32 	%r6164, %r6160, 16, 8;
	cvt.u16.u32 	%rs13023, %r6164;
	bfe.u32 	%r6165, %r6160, 24, 8;
	cvt.u16.u32 	%rs13022, %r6165;
	bfe.u32 	%r6166, %r6161, 0, 8;
	cvt.u16.u32 	%rs13021, %r6166;
	bfe.u32 	%r6167, %r6161, 8, 8;
	cvt.u16.u32 	%rs13020, %r6167;
	bfe.u32 	%r6168, %r6161, 16, 8;
	cvt.u16.u32 	%rs13019, %r6168;
	bfe.u32 	%r6169, %r6161, 24, 8;
	cvt.u16.u32 	%rs13018, %r6169;
	ld.local.v2.b32 	{%r6170, %r6171}, [%rd3+72];
	bfe.u32 	%r6172, %r6170, 0, 8;
	cvt.u16.u32 	%rs13017, %r6172;
	bfe.u32 	%r6173, %r6170, 8, 8;
	cvt.u16.u32 	%rs13016, %r6173;
	bfe.u32 	%r6174, %r6170, 16, 8;
	cvt.u16.u32 	%rs13015, %r6174;
	bfe.u32 	%r6175, %r6170, 24, 8;
	cvt.u16.u32 	%rs13014, %r6175;
	bfe.u32 	%r6176, %r6171, 0, 8;
	cvt.u16.u32 	%rs13013, %r6176;
	bfe.u32 	%r6177, %r6171, 8, 8;
	cvt.u16.u32 	%rs13012, %r6177;
	bfe.u32 	%r6178, %r6171, 16, 8;
	cvt.u16.u32 	%rs13011, %r6178;
	bfe.u32 	%r6179, %r6171, 24, 8;
	cvt.u16.u32 	%rs13010, %r6179;
	ld.local.v2.b32 	{%r6180, %r6181}, [%rd3+80];
	bfe.u32 	%r6182, %r6180, 0, 8;
	cvt.u16.u32 	%rs13009, %r6182;
	bfe.u32 	%r6183, %r6180, 8, 8;
	cvt.u16.u32 	%rs13008, %r6183;
	bfe.u32 	%r6184, %r6180, 16, 8;
	cvt.u16.u32 	%rs13007, %r6184;
	bfe.u32 	%r6185, %r6180, 24, 8;
	cvt.u16.u32 	%rs13006, %r6185;
	bfe.u32 	%r6186, %r6181, 0, 8;
	cvt.u16.u32 	%rs13005, %r6186;
	bfe.u32 	%r6187, %r6181, 8, 8;
	cvt.u16.u32 	%rs13004, %r6187;
	bfe.u32 	%r6188, %r6181, 16, 8;
	cvt.u16.u32 	%rs13003, %r6188;
	bfe.u32 	%r6189, %r6181, 24, 8;
	cvt.u16.u32 	%rs13002, %r6189;
	ld.local.v2.b32 	{%r6190, %r6191}, [%rd3+88];
	bfe.u32 	%r6192, %r6190, 0, 8;
	cvt.u16.u32 	%rs13001, %r6192;
	bfe.u32 	%r6193, %r6190, 8, 8;
	cvt.u16.u32 	%rs13000, %r6193;
	bfe.u32 	%r6194, %r6190, 16, 8;
	cvt.u16.u32 	%rs12999, %r6194;
	bfe.u32 	%r6195, %r6190, 24, 8;
	cvt.u16.u32 	%rs12998, %r6195;
	bfe.u32 	%r6196, %r6191, 0, 8;
	cvt.u16.u32 	%rs12997, %r6196;
	bfe.u32 	%r6197, %r6191, 8, 8;
	cvt.u16.u32 	%rs12996, %r6197;
	bfe.u32 	%r6198, %r6191, 16, 8;
	cvt.u16.u32 	%rs12995, %r6198;
	bfe.u32 	%r6199, %r6191, 24, 8;
	cvt.u16.u32 	%rs12994, %r6199;
	ld.local.v2.b32 	{%r6200, %r6201}, [%rd3+96];
	bfe.u32 	%r6202, %r6200, 0, 8;
	cvt.u16.u32 	%rs12993, %r6202;
	bfe.u32 	%r6203, %r6200, 8, 8;
	cvt.u16.u32 	%rs12992, %r6203;
	bfe.u32 	%r6204, %r6200, 16, 8;
	cvt.u16.u32 	%rs12991, %r6204;
	bfe.u32 	%r6205, %r6200, 24, 8;
	cvt.u16.u32 	%rs12990, %r6205;
	bfe.u32 	%r6206, %r6201, 0, 8;
	cvt.u16.u32 	%rs12989, %r6206;
	bfe.u32 	%r6207, %r6201, 8, 8;
	cvt.u16.u32 	%rs12988, %r6207;
	bfe.u32 	%r6208, %r6201, 16, 8;
	cvt.u16.u32 	%rs12987, %r6208;
	bfe.u32 	%r6209, %r6201, 24, 8;
	cvt.u16.u32 	%rs12986, %r6209;
	ld.local.v2.b32 	{%r6210, %r6211}, [%rd3+104];
	bfe.u32 	%r6212, %r6210, 0, 8;
	cvt.u16.u32 	%rs12985, %r6212;
	bfe.u32 	%r6213, %r6210, 8, 8;
	cvt.u16.u32 	%rs12984, %r6213;
	bfe.u32 	%r6214, %r6210, 16, 8;
	cvt.u16.u32 	%rs12983, %r6214;
	bfe.u32 	%r6215, %r6210, 24, 8;
	cvt.u16.u32 	%rs12982, %r6215;
	bfe.u32 	%r6216, %r6211, 0, 8;
	cvt.u16.u32 	%rs12981, %r6216;
	bfe.u32 	%r6217, %r6211, 8, 8;
	cvt.u16.u32 	%rs12980, %r6217;
	bfe.u32 	%r6218, %r6211, 16, 8;
	cvt.u16.u32 	%rs12979, %r6218;
	bfe.u32 	%r6219, %r6211, 24, 8;
	cvt.u16.u32 	%rs12978, %r6219;
	ld.local.v2.b32 	{%r6220, %r6221}, [%rd3+112];
	bfe.u32 	%r6222, %r6220, 0, 8;
	cvt.u16.u32 	%rs12977, %r6222;
	bfe.u32 	%r6223, %r6220, 8, 8;
	cvt.u16.u32 	%rs12976, %r6223;
	bfe.u32 	%r6224, %r6220, 16, 8;
	cvt.u16.u32 	%rs12975, %r6224;
	bfe.u32 	%r6225, %r6220, 24, 8;
	cvt.u16.u32 	%rs12974, %r6225;
	bfe.u32 	%r6226, %r6221, 0, 8;
	cvt.u16.u32 	%rs12973, %r6226;
	bfe.u32 	%r6227, %r6221, 8, 8;
	cvt.u16.u32 	%rs12972, %r6227;
	bfe.u32 	%r6228, %r6221, 16, 8;
	cvt.u16.u32 	%rs12971, %r6228;
	bfe.u32 	%r6229, %r6221, 24, 8;
	cvt.u16.u32 	%rs12970, %r6229;
	ld.local.v2.b32 	{%r6230, %r6231}, [%rd3+120];
	bfe.u32 	%r6232, %r6230, 0, 8;
	cvt.u16.u32 	%rs12969, %r6232;
	bfe.u32 	%r6233, %r6230, 8, 8;
	cvt.u16.u32 	%rs12968, %r6233;
	bfe.u32 	%r6234, %r6230, 16, 8;
	cvt.u16.u32 	%rs12967, %r6234;
	bfe.u32 	%r6235, %r6230, 24, 8;
	cvt.u16.u32 	%rs12966, %r6235;
	bfe.u32 	%r6236, %r6231, 0, 8;
	cvt.u16.u32 	%rs12965, %r6236;
	bfe.u32 	%r6237, %r6231, 8, 8;
	cvt.u16.u32 	%rs12964, %r6237;
	bfe.u32 	%r6238, %r6231, 16, 8;
	cvt.u16.u32 	%rs12963, %r6238;
	bfe.u32 	%r6239, %r6231, 24, 8;
	cvt.u16.u32 	%rs12962, %r6239;
	ld.local.v2.b32 	{%r6240, %r6241}, [%rd3+128];
	bfe.u32 	%r6242, %r6240, 0, 8;
	cvt.u16.u32 	%rs12961, %r6242;
	bfe.u32 	%r6243, %r6240, 8, 8;
	cvt.u16.u32 	%rs12960, %r6243;
	bfe.u32 	%r6244, %r6240, 16, 8;
	cvt.u16.u32 	%rs12959, %r6244;
	bfe.u32 	%r6245, %r6240, 24, 8;
	cvt.u16.u32 	%rs12958, %r6245;
	bfe.u32 	%r6246, %r6241, 0, 8;
	cvt.u16.u32 	%rs12957, %r6246;
	bfe.u32 	%r6247, %r6241, 8, 8;
	cvt.u16.u32 	%rs12956, %r6247;
	bfe.u32 	%r6248, %r6241, 16, 8;
	cvt.u16.u32 	%rs12955, %r6248;
	bfe.u32 	%r6249, %r6241, 24, 8;
	cvt.u16.u32 	%rs12954, %r6249;
	ld.local.v2.b32 	{%r6250, %r6251}, [%rd3+136];
	bfe.u32 	%r6252, %r6250, 0, 8;
	cvt.u16.u32 	%rs12953, %r6252;
	bfe.u32 	%r6253, %r6250, 8, 8;
	cvt.u16.u32 	%rs12952, %r6253;
	bfe.u32 	%r6254, %r6250, 16, 8;
	cvt.u16.u32 	%rs12951, %r6254;
	bfe.u32 	%r6255, %r6250, 24, 8;
	cvt.u16.u32 	%rs12950, %r6255;
	bfe.u32 	%r6256, %r6251, 0, 8;
	cvt.u16.u32 	%rs12949, %r6256;
	bfe.u32 	%r6257, %r6251, 8, 8;
	cvt.u16.u32 	%rs12948, %r6257;
	bfe.u32 	%r6258, %r6251, 16, 8;
	cvt.u16.u32 	%rs12947, %r6258;
	bfe.u32 	%r6259, %r6251, 24, 8;
	cvt.u16.u32 	%rs12946, %r6259;
	ld.local.v2.b32 	{%r6260, %r6261}, [%rd3+144];
	bfe.u32 	%r6262, %r6260, 0, 8;
	cvt.u16.u32 	%rs12945, %r6262;
	bfe.u32 	%r6263, %r6260, 8, 8;
	cvt.u16.u32 	%rs12944, %r6263;
	bfe.u32 	%r6264, %r6260, 16, 8;
	cvt.u16.u32 	%rs12943, %r6264;
	bfe.u32 	%r6265, %r6260, 24, 8;
	cvt.u16.u32 	%rs12942, %r6265;
	bfe.u32 	%r6266, %r6261, 0, 8;
	cvt.u16.u32 	%rs12941, %r6266;
	bfe.u32 	%r6267, %r6261, 8, 8;
	cvt.u16.u32 	%rs12940, %r6267;
	bfe.u32 	%r6268, %r6261, 16, 8;
	cvt.u16.u32 	%rs12939, %r6268;
	bfe.u32 	%r6269, %r6261, 24, 8;
	cvt.u16.u32 	%rs12938, %r6269;
	ld.local.v2.b32 	{%r6270, %r6271}, [%rd3+152];
	bfe.u32 	%r6272, %r6270, 0, 8;
	cvt.u16.u32 	%rs12937, %r6272;
	bfe.u32 	%r6273, %r6270, 8, 8;
	cvt.u16.u32 	%rs12936, %r6273;
	bfe.u32 	%r6274, %r6270, 16, 8;
	cvt.u16.u32 	%rs12935, %r6274;
	bfe.u32 	%r6275, %r6270, 24, 8;
	cvt.u16.u32 	%rs12934, %r6275;
	bfe.u32 	%r6276, %r6271, 0, 8;
	cvt.u16.u32 	%rs12933, %r6276;
	bfe.u32 	%r6277, %r6271, 8, 8;
	cvt.u16.u32 	%rs12932, %r6277;
	bfe.u32 	%r6278, %r6271, 16, 8;
	cvt.u16.u32 	%rs12931, %r6278;
	bfe.u32 	%r6279, %r6271, 24, 8;
	cvt.u16.u32 	%rs12930, %r6279;
	ld.local.v2.b32 	{%r6280, %r6281}, [%rd3+160];
	bfe.u32 	%r6282, %r6280, 0, 8;
	cvt.u16.u32 	%rs12929, %r6282;
	bfe.u32 	%r6283, %r6280, 8, 8;
	cvt.u16.u32 	%rs12928, %r6283;
	bfe.u32 	%r6284, %r6280, 16, 8;
	cvt.u16.u32 	%rs12927, %r6284;
	bfe.u32 	%r6285, %r6280, 24, 8;
	cvt.u16.u32 	%rs12926, %r6285;
	bfe.u32 	%r6286, %r6281, 0, 8;
	cvt.u16.u32 	%rs12925, %r6286;
	bfe.u32 	%r6287, %r6281, 8, 8;
	cvt.u16.u32 	%rs12924, %r6287;
	bfe.u32 	%r6288, %r6281, 16, 8;
	cvt.u16.u32 	%rs12923, %r6288;
	bfe.u32 	%r6289, %r6281, 24, 8;
	cvt.u16.u32 	%rs12922, %r6289;
	ld.local.v2.b32 	{%r6290, %r6291}, [%rd3+168];
	bfe.u32 	%r6292, %r6290, 0, 8;
	cvt.u16.u32 	%rs12921, %r6292;
	bfe.u32 	%r6293, %r6290, 8, 8;
	cvt.u16.u32 	%rs12920, %r6293;
	bfe.u32 	%r6294, %r6290, 16, 8;
	cvt.u16.u32 	%rs12919, %r6294;
	bfe.u32 	%r6295, %r6290, 24, 8;
	cvt.u16.u32 	%rs12918, %r6295;
	bfe.u32 	%r6296, %r6291, 0, 8;
	cvt.u16.u32 	%rs12917, %r6296;
	bfe.u32 	%r6297, %r6291, 8, 8;
	cvt.u16.u32 	%rs12916, %r6297;
	bfe.u32 	%r6298, %r6291, 16, 8;
	cvt.u16.u32 	%rs12915, %r6298;
	bfe.u32 	%r6299, %r6291, 24, 8;
	cvt.u16.u32 	%rs12914, %r6299;
	ld.local.v2.b32 	{%r6300, %r6301}, [%rd3+176];
	bfe.u32 	%r6302, %r6300, 0, 8;
	cvt.u16.u32 	%rs12913, %r6302;
	bfe.u32 	%r6303, %r6300, 8, 8;
	cvt.u16.u32 	%rs12912, %r6303;
	bfe.u32 	%r6304, %r6300, 16, 8;
	cvt.u16.u32 	%rs12911, %r6304;
	bfe.u32 	%r6305, %r6300, 24, 8;
	cvt.u16.u32 	%rs12910, %r6305;
	bfe.u32 	%r6306, %r6301, 0, 8;
	cvt.u16.u32 	%rs12909, %r6306;
	bfe.u32 	%r6307, %r6301, 8, 8;
	cvt.u16.u32 	%rs12908, %r6307;
	bfe.u32 	%r6308, %r6301, 16, 8;
	cvt.u16.u32 	%rs12907, %r6308;
	bfe.u32 	%r6309, %r6301, 24, 8;
	cvt.u16.u32 	%rs12906, %r6309;
	ld.local.v2.b32 	{%r6310, %r6311}, [%rd3+184];
	bfe.u32 	%r6312, %r6310, 0, 8;
	cvt.u16.u32 	%rs12905, %r6312;
	bfe.u32 	%r6313, %r6310, 8, 8;
	cvt.u16.u32 	%rs12904, %r6313;
	bfe.u32 	%r6314, %r6310, 16, 8;
	cvt.u16.u32 	%rs12903, %r6314;
	bfe.u32 	%r6315, %r6310, 24, 8;
	cvt.u16.u32 	%rs12902, %r6315;
	bfe.u32 	%r6316, %r6311, 0, 8;
	cvt.u16.u32 	%rs12901, %r6316;
	bfe.u32 	%r6317, %r6311, 8, 8;
	cvt.u16.u32 	%rs12900, %r6317;
	bfe.u32 	%r6318, %r6311, 16, 8;
	cvt.u16.u32 	%rs12899, %r6318;
	bfe.u32 	%r6319, %r6311, 24, 8;
	cvt.u16.u32 	%rs12898, %r6319;
	ld.local.v2.b32 	{%r6320, %r6321}, [%rd3+192];
	bfe.u32 	%r6322, %r6320, 0, 8;
	cvt.u16.u32 	%rs12897, %r6322;
	bfe.u32 	%r6323, %r6320, 8, 8;
	cvt.u16.u32 	%rs12896, %r6323;
	bfe.u32 	%r6324, %r6320, 16, 8;
	cvt.u16.u32 	%rs12895, %r6324;
	bfe.u32 	%r6325, %r6320, 24, 8;
	cvt.u16.u32 	%rs12894, %r6325;
	bfe.u32 	%r6326, %r6321, 0, 8;
	cvt.u16.u32 	%rs12893, %r6326;
	bfe.u32 	%r6327, %r6321, 8, 8;
	cvt.u16.u32 	%rs12892, %r6327;
	bfe.u32 	%r6328, %r6321, 16, 8;
	cvt.u16.u32 	%rs12891, %r6328;
	bfe.u32 	%r6329, %r6321, 24, 8;
	cvt.u16.u32 	%rs12890, %r6329;
	ld.local.v2.b32 	{%r6330, %r6331}, [%rd3+200];
	bfe.u32 	%r6332, %r6330, 0, 8;
	cvt.u16.u32 	%rs12889, %r6332;
	bfe.u32 	%r6333, %r6330, 8, 8;
	cvt.u16.u32 	%rs12888, %r6333;
	bfe.u32 	%r6334, %r6330, 16, 8;
	cvt.u16.u32 	%rs12887, %r6334;
	bfe.u32 	%r6335, %r6330, 24, 8;
	cvt.u16.u32 	%rs12886, %r6335;
	bfe.u32 	%r6336, %r6331, 0, 8;
	cvt.u16.u32 	%rs12885, %r6336;
	bfe.u32 	%r6337, %r6331, 8, 8;
	cvt.u16.u32 	%rs12884, %r6337;
	bfe.u32 	%r6338, %r6331, 16, 8;
	cvt.u16.u32 	%rs12883, %r6338;
	bfe.u32 	%r6339, %r6331, 24, 8;
	cvt.u16.u32 	%rs12882, %r6339;
	ld.local.v2.b32 	{%r6340, %r6341}, [%rd3+208];
	bfe.u32 	%r6342, %r6340, 0, 8;
	cvt.u16.u32 	%rs12881, %r6342;
	bfe.u32 	%r6343, %r6340, 8, 8;
	cvt.u16.u32 	%rs12880, %r6343;
	bfe.u32 	%r6344, %r6340, 16, 8;
	cvt.u16.u32 	%rs12879, %r6344;
	bfe.u32 	%r6345, %r6340, 24, 8;
	cvt.u16.u32 	%rs12878, %r6345;
	bfe.u32 	%r6346, %r6341, 0, 8;
	cvt.u16.u32 	%rs12877, %r6346;
	bfe.u32 	%r6347, %r6341, 8, 8;
	cvt.u16.u32 	%rs12876, %r6347;
	bfe.u32 	%r6348, %r6341, 16, 8;
	cvt.u16.u32 	%rs12875, %r6348;
	bfe.u32 	%r6349, %r6341, 24, 8;
	cvt.u16.u32 	%rs12874, %r6349;
	ld.local.v2.b32 	{%r6350, %r6351}, [%rd3+216];
	bfe.u32 	%r6352, %r6350, 0, 8;
	cvt.u16.u32 	%rs12873, %r6352;
	bfe.u32 	%r6353, %r6350, 8, 8;
	cvt.u16.u32 	%rs12872, %r6353;
	bfe.u32 	%r6354, %r6350, 16, 8;
	cvt.u16.u32 	%rs12871, %r6354;
	bfe.u32 	%r6355, %r6350, 24, 8;
	cvt.u16.u32 	%rs12870, %r6355;
	bfe.u32 	%r6356, %r6351, 0, 8;
	cvt.u16.u32 	%rs12869, %r6356;
	bfe.u32 	%r6357, %r6351, 8, 8;
	cvt.u16.u32 	%rs12868, %r6357;
	bfe.u32 	%r6358, %r6351, 16, 8;
	cvt.u16.u32 	%rs12867, %r6358;
	bfe.u32 	%r6359, %r6351, 24, 8;
	cvt.u16.u32 	%rs12866, %r6359;
	ld.local.v2.b32 	{%r6360, %r6361}, [%rd3+224];
	bfe.u32 	%r6362, %r6360, 0, 8;
	cvt.u16.u32 	%rs12865, %r6362;
	bfe.u32 	%r6363, %r6360, 8, 8;
	cvt.u16.u32 	%rs12864, %r6363;
	bfe.u32 	%r6364, %r6360, 16, 8;
	cvt.u16.u32 	%rs12863, %r6364;
	bfe.u32 	%r6365, %r6360, 24, 8;
	cvt.u16.u32 	%rs12862, %r6365;
	bfe.u32 	%r6366, %r6361, 0, 8;
	cvt.u16.u32 	%rs12861, %r6366;
	bfe.u32 	%r6367, %r6361, 8, 8;
	cvt.u16.u32 	%rs12860, %r6367;
	bfe.u32 	%r6368, %r6361, 16, 8;
	cvt.u16.u32 	%rs12859, %r6368;
	bfe.u32 	%r6369, %r6361, 24, 8;
	cvt.u16.u32 	%rs12858, %r6369;
	ld.local.v2.b32 	{%r6370, %r6371}, [%rd3+232];
	bfe.u32 	%r6372, %r6370, 0, 8;
	cvt.u16.u32 	%rs12857, %r6372;
	bfe.u32 	%r6373, %r6370, 8, 8;
	cvt.u16.u32 	%rs12856, %r6373;
	bfe.u32 	%r6374, %r6370, 16, 8;
	cvt.u16.u32 	%rs12855, %r6374;
	bfe.u32 	%r6375, %r6370, 24, 8;
	cvt.u16.u32 	%rs12854, %r6375;
	bfe.u32 	%r6376, %r6371, 0, 8;
	cvt.u16.u32 	%rs12853, %r6376;
	bfe.u32 	%r6377, %r6371, 8, 8;
	cvt.u16.u32 	%rs12852, %r6377;
	bfe.u32 	%r6378, %r6371, 16, 8;
	cvt.u16.u32 	%rs12851, %r6378;
	bfe.u32 	%r6379, %r6371, 24, 8;
	cvt.u16.u32 	%rs12850, %r6379;
	ld.local.v2.b32 	{%r6380, %r6381}, [%rd3+240];
	bfe.u32 	%r6382, %r6380, 0, 8;
	cvt.u16.u32 	%rs12849, %r6382;
	bfe.u32 	%r6383, %r6380, 8, 8;
	cvt.u16.u32 	%rs12848, %r6383;
	bfe.u32 	%r6384, %r6380, 16, 8;
	cvt.u16.u32 	%rs12847, %r6384;
	bfe.u32 	%r6385, %r6380, 24, 8;
	cvt.u16.u32 	%rs12846, %r6385;
	bfe.u32 	%r6386, %r6381, 0, 8;
	cvt.u16.u32 	%rs12845, %r6386;
	bfe.u32 	%r6387, %r6381, 8, 8;
	cvt.u16.u32 	%rs12844, %r6387;
	bfe.u32 	%r6388, %r6381, 16, 8;
	cvt.u16.u32 	%rs12843, %r6388;
	bfe.u32 	%r6389, %r6381, 24, 8;
	cvt.u16.u32 	%rs12842, %r6389;
	ld.local.v2.b32 	{%r6390, %r6391}, [%rd3+248];
	bfe.u32 	%r6392, %r6390, 0, 8;
	cvt.u16.u32 	%rs12841, %r6392;
	bfe.u32 	%r6393, %r6390, 8, 8;
	cvt.u16.u32 	%rs12840, %r6393;
	bfe.u32 	%r6394, %r6390, 16, 8;
	cvt.u16.u32 	%rs12839, %r6394;
	bfe.u32 	%r6395, %r6390, 24, 8;
	cvt.u16.u32 	%rs12838, %r6395;
	bfe.u32 	%r6396, %r6391, 0, 8;
	cvt.u16.u32 	%rs12837, %r6396;
	bfe.u32 	%r6397, %r6391, 8, 8;
	cvt.u16.u32 	%rs12836, %r6397;
	bfe.u32 	%r6398, %r6391, 16, 8;
	cvt.u16.u32 	%rs12835, %r6398;
	bfe.u32 	%r6399, %r6391, 24, 8;
	cvt.u16.u32 	%rs12834, %r6399;
	ld.local.v2.b32 	{%r6400, %r6401}, [%rd3+256];
	bfe.u32 	%r6402, %r6400, 0, 8;
	cvt.u16.u32 	%rs12833, %r6402;
	bfe.u32 	%r6403, %r6400, 8, 8;
	cvt.u16.u32 	%rs12832, %r6403;
	bfe.u32 	%r6404, %r6400, 16, 8;
	cvt.u16.u32 	%rs12831, %r6404;
	bfe.u32 	%r6405, %r6400, 24, 8;
	cvt.u16.u32 	%rs12830, %r6405;
	bfe.u32 	%r6406, %r6401, 0, 8;
	cvt.u16.u32 	%rs12829, %r6406;
	bfe.u32 	%r6407, %r6401, 8, 8;
	cvt.u16.u32 	%rs12828, %r6407;
	bfe.u32 	%r6408, %r6401, 16, 8;
	cvt.u16.u32 	%rs12827, %r6408;
	bfe.u32 	%r6409, %r6401, 24, 8;
	cvt.u16.u32 	%rs12826, %r6409;
	ld.local.v2.b32 	{%r6410, %r6411}, [%rd3+264];
	bfe.u32 	%r6412, %r6410, 0, 8;
	cvt.u16.u32 	%rs12825, %r6412;
	bfe.u32 	%r6413, %r6410, 8, 8;
	cvt.u16.u32 	%rs12824, %r6413;
	bfe.u32 	%r6414, %r6410, 16, 8;
	cvt.u16.u32 	%rs12823, %r6414;
	bfe.u32 	%r6415, %r6410, 24, 8;
	cvt.u16.u32 	%rs12822, %r6415;
	bfe.u32 	%r6416, %r6411, 0, 8;
	cvt.u16.u32 	%rs12821, %r6416;
	bfe.u32 	%r6417, %r6411, 8, 8;
	cvt.u16.u32 	%rs12820, %r6417;
	bfe.u32 	%r6418, %r6411, 16, 8;
	cvt.u16.u32 	%rs12819, %r6418;
	bfe.u32 	%r6419, %r6411, 24, 8;
	cvt.u16.u32 	%rs12818, %r6419;
$L__BB1_119:
	cvt.u32.u16 	%r6760, %rs13073;
	and.b32  	%r6761, %r6760, 255;
	and.b16  	%rs11732, %rs13072, 255;
	mul.wide.u16 	%r6762, %rs11732, 256;
	or.b32  	%r6763, %r6762, %r6761;
	cvt.u32.u16 	%r6764, %rs13071;
	shl.b32 	%r6765, %r6764, 16;
	and.b32  	%r6766, %r6765, 16711680;
	or.b32  	%r6767, %r6763, %r6766;
	cvt.u32.u16 	%r6768, %rs13070;
	shl.b32 	%r6769, %r6768, 24;
	or.b32  	%r6441, %r6767, %r6769;
	cvt.u32.u16 	%r6770, %rs13069;
	and.b32  	%r6771, %r6770, 255;
	and.b16  	%rs11733, %rs13068, 255;
	mul.wide.u16 	%r6772, %rs11733, 256;
	or.b32  	%r6773, %r6772, %r6771;
	cvt.u32.u16 	%r6774, %rs13067;
	shl.b32 	%r6775, %r6774, 16;
	and.b32  	%r6776, %r6775, 16711680;
	or.b32  	%r6777, %r6773, %r6776;
	cvt.u32.u16 	%r6778, %rs13066;
	shl.b32 	%r6779, %r6778, 24;
	or.b32  	%r6446, %r6777, %r6779;
	cvt.u32.u16 	%r6780, %rs13065;
	and.b32  	%r6781, %r6780, 255;
	and.b16  	%rs11734, %rs13064, 255;
	mul.wide.u16 	%r6782, %rs11734, 256;
	or.b32  	%r6783, %r6782, %r6781;
	cvt.u32.u16 	%r6784, %rs13063;
	shl.b32 	%r6785, %r6784, 16;
	and.b32  	%r6786, %r6785, 16711680;
	or.b32  	%r6787, %r6783, %r6786;
	cvt.u32.u16 	%r6788, %rs13062;
	shl.b32 	%r6789, %r6788, 24;
	or.b32  	%r6451, %r6787, %r6789;
	cvt.u32.u16 	%r6790, %rs13061;
	and.b32  	%r6791, %r6790, 255;
	and.b16  	%rs11735, %rs13060, 255;
	mul.wide.u16 	%r6792, %rs11735, 256;
	or.b32  	%r6793, %r6792, %r6791;
	cvt.u32.u16 	%r6794, %rs13059;
	shl.b32 	%r6795, %r6794, 16;
	and.b32  	%r6796, %r6795, 16711680;
	or.b32  	%r6797, %r6793, %r6796;
	cvt.u32.u16 	%r6798, %rs13058;
	shl.b32 	%r6799, %r6798, 24;
	or.b32  	%r6456, %r6797, %r6799;
	cvt.u32.u16 	%r6800, %rs13057;
	and.b32  	%r6801, %r6800, 255;
	and.b16  	%rs11736, %rs13056, 255;
	mul.wide.u16 	%r6802, %rs11736, 256;
	or.b32  	%r6803, %r6802, %r6801;
	cvt.u32.u16 	%r6804, %rs13055;
	shl.b32 	%r6805, %r6804, 16;
	and.b32  	%r6806, %r6805, 16711680;
	or.b32  	%r6807, %r6803, %r6806;
	cvt.u32.u16 	%r6808, %rs13054;
	shl.b32 	%r6809, %r6808, 24;
	or.b32  	%r6461, %r6807, %r6809;
	cvt.u32.u16 	%r6810, %rs13053;
	and.b32  	%r6811, %r6810, 255;
	and.b16  	%rs11737, %rs13052, 255;
	mul.wide.u16 	%r6812, %rs11737, 256;
	or.b32  	%r6813, %r6812, %r6811;
	cvt.u32.u16 	%r6814, %rs13051;
	shl.b32 	%r6815, %r6814, 16;
	and.b32  	%r6816, %r6815, 16711680;
	or.b32  	%r6817, %r6813, %r6816;
	cvt.u32.u16 	%r6818, %rs13050;
	shl.b32 	%r6819, %r6818, 24;
	or.b32  	%r6466, %r6817, %r6819;
	cvt.u32.u16 	%r6820, %rs13049;
	and.b32  	%r6821, %r6820, 255;
	and.b16  	%rs11738, %rs13048, 255;
	mul.wide.u16 	%r6822, %rs11738, 256;
	or.b32  	%r6823, %r6822, %r6821;
	cvt.u32.u16 	%r6824, %rs13047;
	shl.b32 	%r6825, %r6824, 16;
	and.b32  	%r6826, %r6825, 16711680;
	or.b32  	%r6827, %r6823, %r6826;
	cvt.u32.u16 	%r6828, %rs13046;
	shl.b32 	%r6829, %r6828, 24;
	or.b32  	%r6471, %r6827, %r6829;
	cvt.u32.u16 	%r6830, %rs13045;
	and.b32  	%r6831, %r6830, 255;
	and.b16  	%rs11739, %rs13044, 255;
	mul.wide.u16 	%r6832, %rs11739, 256;
	or.b32  	%r6833, %r6832, %r6831;
	cvt.u32.u16 	%r6834, %rs13043;
	shl.b32 	%r6835, %r6834, 16;
	and.b32  	%r6836, %r6835, 16711680;
	or.b32  	%r6837, %r6833, %r6836;
	cvt.u32.u16 	%r6838, %rs13042;
	shl.b32 	%r6839, %r6838, 24;
	or.b32  	%r6476, %r6837, %r6839;
	cvt.u32.u16 	%r6840, %rs13041;
	and.b32  	%r6841, %r6840, 255;
	and.b16  	%rs11740, %rs13040, 255;
	mul.wide.u16 	%r6842, %rs11740, 256;
	or.b32  	%r6843, %r6842, %r6841;
	cvt.u32.u16 	%r6844, %rs13039;
	shl.b32 	%r6845, %r6844, 16;
	and.b32  	%r6846, %r6845, 16711680;
	or.b32  	%r6847, %r6843, %r6846;
	cvt.u32.u16 	%r6848, %rs13038;
	shl.b32 	%r6849, %r6848, 24;
	or.b32  	%r6481, %r6847, %r6849;
	cvt.u32.u16 	%r6850, %rs13037;
	and.b32  	%r6851, %r6850, 255;
	and.b16  	%rs11741, %rs13036, 255;
	mul.wide.u16 	%r6852, %rs11741, 256;
	or.b32  	%r6853, %r6852, %r6851;
	cvt.u32.u16 	%r6854, %rs13035;
	shl.b32 	%r6855, %r6854, 16;
	and.b32  	%r6856, %r6855, 16711680;
	or.b32  	%r6857, %r6853, %r6856;
	cvt.u32.u16 	%r6858, %rs13034;
	shl.b32 	%r6859, %r6858, 24;
	or.b32  	%r6486, %r6857, %r6859;
	cvt.u32.u16 	%r6860, %rs13033;
	and.b32  	%r6861, %r6860, 255;
	and.b16  	%rs11742, %rs13032, 255;
	mul.wide.u16 	%r6862, %rs11742, 256;
	or.b32  	%r6863, %r6862, %r6861;
	cvt.u32.u16 	%r6864, %rs13031;
	shl.b32 	%r6865, %r6864, 16;
	and.b32  	%r6866, %r6865, 16711680;
	or.b32  	%r6867, %r6863, %r6866;
	cvt.u32.u16 	%r6868, %rs13030;
	shl.b32 	%r6869, %r6868, 24;
	or.b32  	%r6491, %r6867, %r6869;
	cvt.u32.u16 	%r6870, %rs13029;
	and.b32  	%r6871, %r6870, 255;
	and.b16  	%rs11743, %rs13028, 255;
	mul.wide.u16 	%r6872, %rs11743, 256;
	or.b32  	%r6873, %r6872, %r6871;
	cvt.u32.u16 	%r6874, %rs13027;
	shl.b32 	%r6875, %r6874, 16;
	and.b32  	%r6876, %r6875, 16711680;
	or.b32  	%r6877, %r6873, %r6876;
	cvt.u32.u16 	%r6878, %rs13026;
	shl.b32 	%r6879, %r6878, 24;
	or.b32  	%r6496, %r6877, %r6879;
	cvt.u32.u16 	%r6880, %rs13025;
	and.b32  	%r6881, %r6880, 255;
	and.b16  	%rs11744, %rs13024, 255;
	mul.wide.u16 	%r6882, %rs11744, 256;
	or.b32  	%r6883, %r6882, %r6881;
	cvt.u32.u16 	%r6884, %rs13023;
	shl.b32 	%r6885, %r6884, 16;
	and.b32  	%r6886, %r6885, 16711680;
	or.b32  	%r6887, %r6883, %r6886;
	cvt.u32.u16 	%r6888, %rs13022;
	shl.b32 	%r6889, %r6888, 24;
	or.b32  	%r6501, %r6887, %r6889;
	cvt.u32.u16 	%r6890, %rs13021;
	and.b32  	%r6891, %r6890, 255;
	and.b16  	%rs11745, %rs13020, 255;
	mul.wide.u16 	%r6892, %rs11745, 256;
	or.b32  	%r6893, %r6892, %r6891;
	cvt.u32.u16 	%r6894, %rs13019;
	shl.b32 	%r6895, %r6894, 16;
	and.b32  	%r6896, %r6895, 16711680;
	or.b32  	%r6897, %r6893, %r6896;
	cvt.u32.u16 	%r6898, %rs13018;
	shl.b32 	%r6899, %r6898, 24;
	or.b32  	%r6506, %r6897, %r6899;
	cvt.u32.u16 	%r6900, %rs13017;
	and.b32  	%r6901, %r6900, 255;
	and.b16  	%rs11746, %rs13016, 255;
	mul.wide.u16 	%r6902, %rs11746, 256;
	or.b32  	%r6903, %r6902, %r6901;
	cvt.u32.u16 	%r6904, %rs13015;
	shl.b32 	%r6905, %r6904, 16;
	and.b32  	%r6906, %r6905, 16711680;
	or.b32  	%r6907, %r6903, %r6906;
	cvt.u32.u16 	%r6908, %rs13014;
	shl.b32 	%r6909, %r6908, 24;
	or.b32  	%r6511, %r6907, %r6909;
	cvt.u32.u16 	%r6910, %rs13013;
	and.b32  	%r6911, %r6910, 255;
	and.b16  	%rs11747, %rs13012, 255;
	mul.wide.u16 	%r6912, %rs11747, 256;
	or.b32  	%r6913, %r6912, %r6911;
	cvt.u32.u16 	%r6914, %rs13011;
	shl.b32 	%r6915, %r6914, 16;
	and.b32  	%r6916, %r6915, 16711680;
	or.b32  	%r6917, %r6913, %r6916;
	cvt.u32.u16 	%r6918, %rs13010;
	shl.b32 	%r6919, %r6918, 24;
	or.b32  	%r6516, %r6917, %r6919;
	cvt.u32.u16 	%r6920, %rs13009;
	and.b32  	%r6921, %r6920, 255;
	and.b16  	%rs11748, %rs13008, 255;
	mul.wide.u16 	%r6922, %rs11748, 256;
	or.b32  	%r6923, %r6922, %r6921;
	cvt.u32.u16 	%r6924, %rs13007;
	shl.b32 	%r6925, %r6924, 16;
	and.b32  	%r6926, %r6925, 16711680;
	or.b32  	%r6927, %r6923, %r6926;
	cvt.u32.u16 	%r6928, %rs13006;
	shl.b32 	%r6929, %r6928, 24;
	or.b32  	%r6521, %r6927, %r6929;
	cvt.u32.u16 	%r6930, %rs13005;
	and.b32  	%r6931, %r6930, 255;
	and.b16  	%rs11749, %rs13004, 255;
	mul.wide.u16 	%r6932, %rs11749, 256;
	or.b32  	%r6933, %r6932, %r6931;
	cvt.u32.u16 	%r6934, %rs13003;
	shl.b32 	%r6935, %r6934, 16;
	and.b32  	%r6936, %r6935, 16711680;
	or.b32  	%r6937, %r6933, %r6936;
	cvt.u32.u16 	%r6938, %rs13002;
	shl.b32 	%r6939, %r6938, 24;
	or.b32  	%r6526, %r6937, %r6939;
	cvt.u32.u16 	%r6940, %rs13001;
	and.b32  	%r6941, %r6940, 255;
	and.b16  	%rs11750, %rs13000, 255;
	mul.wide.u16 	%r6942, %rs11750, 256;
	or.b32  	%r6943, %r6942, %r6941;
	cvt.u32.u16 	%r6944, %rs12999;
	shl.b32 	%r6945, %r6944, 16;
	and.b32  	%r6946, %r6945, 16711680;
	or.b32  	%r6947, %r6943, %r6946;
	cvt.u32.u16 	%r6948, %rs12998;
	shl.b32 	%r6949, %r6948, 24;
	or.b32  	%r6531, %r6947, %r6949;
	cvt.u32.u16 	%r6950, %rs12997;
	and.b32  	%r6951, %r6950, 255;
	and.b16  	%rs11751, %rs12996, 255;
	mul.wide.u16 	%r6952, %rs11751, 256;
	or.b32  	%r6953, %r6952, %r6951;
	cvt.u32.u16 	%r6954, %rs12995;
	shl.b32 	%r6955, %r6954, 16;
	and.b32  	%r6956, %r6955, 16711680;
	or.b32  	%r6957, %r6953, %r6956;
	cvt.u32.u16 	%r6958, %rs12994;
	shl.b32 	%r6959, %r6958, 24;
	or.b32  	%r6536, %r6957, %r6959;
	cvt.u32.u16 	%r6960, %rs12993;
	and.b32  	%r6961, %r6960, 255;
	and.b16  	%rs11752, %rs12992, 255;
	mul.wide.u16 	%r6962, %rs11752, 256;
	or.b32  	%r6963, %r6962, %r6961;
	cvt.u32.u16 	%r6964, %rs12991;
	shl.b32 	%r6965, %r6964, 16;
	and.b32  	%r6966, %r6965, 16711680;
	or.b32  	%r6967, %r6963, %r6966;
	cvt.u32.u16 	%r6968, %rs12990;
	shl.b32 	%r6969, %r6968, 24;
	or.b32  	%r6541, %r6967, %r6969;
	cvt.u32.u16 	%r6970, %rs12989;
	and.b32  	%r6971, %r6970, 255;
	and.b16  	%rs11753, %rs12988, 255;
	mul.wide.u16 	%r6972, %rs11753, 256;
	or.b32  	%r6973, %r6972, %r6971;
	cvt.u32.u16 	%r6974, %rs12987;
	shl.b32 	%r6975, %r6974, 16;
	and.b32  	%r6976, %r6975, 16711680;
	or.b32  	%r6977, %r6973, %r6976;
	cvt.u32.u16 	%r6978, %rs12986;
	shl.b32 	%r6979, %r6978, 24;
	or.b32  	%r6546, %r6977, %r6979;
	cvt.u32.u16 	%r6980, %rs12985;
	and.b32  	%r6981, %r6980, 255;
	and.b16  	%rs11754, %rs12984, 255;
	mul.wide.u16 	%r6982, %rs11754, 256;
	or.b32  	%r6983, %r6982, %r6981;
	cvt.u32.u16 	%r6984, %rs12983;
	shl.b32 	%r6985, %r6984, 16;
	and.b32  	%r6986, %r6985, 16711680;
	or.b32  	%r6987, %r6983, %r6986;
	cvt.u32.u16 	%r6988, %rs12982;
	shl.b32 	%r6989, %r6988, 24;
	or.b32  	%r6551, %r6987, %r6989;
	cvt.u32.u16 	%r6990, %rs12981;
	and.b32  	%r6991, %r6990, 255;
	and.b16  	%rs11755, %rs12980, 255;
	mul.wide.u16 	%r6992, %rs11755, 256;
	or.b32  	%r6993, %r6992, %r6991;
	cvt.u32.u16 	%r6994, %rs12979;
	shl.b32 	%r6995, %r6994, 16;
	and.b32  	%r6996, %r6995, 16711680;
	or.b32  	%r6997, %r6993, %r6996;
	cvt.u32.u16 	%r6998, %rs12978;
	shl.b32 	%r6999, %r6998, 24;
	or.b32  	%r6556, %r6997, %r6999;
	cvt.u32.u16 	%r7000, %rs12977;
	and.b32  	%r7001, %r7000, 255;
	and.b16  	%rs11756, %rs12976, 255;
	mul.wide.u16 	%r7002, %rs11756, 256;
	or.b32  	%r7003, %r7002, %r7001;
	cvt.u32.u16 	%r7004, %rs12975;
	shl.b32 	%r7005, %r7004, 16;
	and.b32  	%r7006, %r7005, 16711680;
	or.b32  	%r7007, %r7003, %r7006;
	cvt.u32.u16 	%r7008, %rs12974;
	shl.b32 	%r7009, %r7008, 24;
	or.b32  	%r6561, %r7007, %r7009;
	cvt.u32.u16 	%r7010, %rs12973;
	and.b32  	%r7011, %r7010, 255;
	and.b16  	%rs11757, %rs12972, 255;
	mul.wide.u16 	%r7012, %rs11757, 256;
	or.b32  	%r7013, %r7012, %r7011;
	cvt.u32.u16 	%r7014, %rs12971;
	shl.b32 	%r7015, %r7014, 16;
	and.b32  	%r7016, %r7015, 16711680;
	or.b32  	%r7017, %r7013, %r7016;
	cvt.u32.u16 	%r7018, %rs12970;
	shl.b32 	%r7019, %r7018, 24;
	or.b32  	%r6566, %r7017, %r7019;
	cvt.u32.u16 	%r7020, %rs12969;
	and.b32  	%r7021, %r7020, 255;
	and.b16  	%rs11758, %rs12968, 255;
	mul.wide.u16 	%r7022, %rs11758, 256;
	or.b32  	%r7023, %r7022, %r7021;
	cvt.u32.u16 	%r7024, %rs12967;
	shl.b32 	%r7025, %r7024, 16;
	and.b32  	%r7026, %r7025, 16711680;
	or.b32  	%r7027, %r7023, %r7026;
	cvt.u32.u16 	%r7028, %rs12966;
	shl.b32 	%r7029, %r7028, 24;
	or.b32  	%r6571, %r7027, %r7029;
	cvt.u32.u16 	%r7030, %rs12965;
	and.b32  	%r7031, %r7030, 255;
	and.b16  	%rs11759, %rs12964, 255;
	mul.wide.u16 	%r7032, %rs11759, 256;
	or.b32  	%r7033, %r7032, %r7031;
	cvt.u32.u16 	%r7034, %rs12963;
	shl.b32 	%r7035, %r7034, 16;
	and.b32  	%r7036, %r7035, 16711680;
	or.b32  	%r7037, %r7033, %r7036;
	cvt.u32.u16 	%r7038, %rs12962;
	shl.b32 	%r7039, %r7038, 24;
	or.b32  	%r6576, %r7037, %r7039;
	cvt.u32.u16 	%r7040, %rs12961;
	and.b32  	%r7041, %r7040, 255;
	and.b16  	%rs11760, %rs12960, 255;
	mul.wide.u16 	%r7042, %rs11760, 256;
	or.b32  	%r7043, %r7042, %r7041;
	cvt.u32.u16 	%r7044, %rs12959;
	shl.b32 	%r7045, %r7044, 16;
	and.b32  	%r7046, %r7045, 16711680;
	or.b32  	%r7047, %r7043, %r7046;
	cvt.u32.u16 	%r7048, %rs12958;
	shl.b32 	%r7049, %r7048, 24;
	or.b32  	%r6581, %r7047, %r7049;
	cvt.u32.u16 	%r7050, %rs12957;
	and.b32  	%r7051, %r7050, 255;
	and.b16  	%rs11761, %rs12956, 255;
	mul.wide.u16 	%r7052, %rs11761, 256;
	or.b32  	%r7053, %r7052, %r7051;
	cvt.u32.u16 	%r7054, %rs12955;
	shl.b32 	%r7055, %r7054, 16;
	and.b32  	%r7056, %r7055, 16711680;
	or.b32  	%r7057, %r7053, %r7056;
	cvt.u32.u16 	%r7058, %rs12954;
	shl.b32 	%r7059, %r7058, 24;
	or.b32  	%r6586, %r7057, %r7059;
	cvt.u32.u16 	%r7060, %rs12953;
	and.b32  	%r7061, %r7060, 255;
	and.b16  	%rs11762, %rs12952, 255;
	mul.wide.u16 	%r7062, %rs11762, 256;
	or.b32  	%r7063, %r7062, %r7061;
	cvt.u32.u16 	%r7064, %rs12951;
	shl.b32 	%r7065, %r7064, 16;
	and.b32  	%r7066, %r7065, 16711680;
	or.b32  	%r7067, %r7063, %r7066;
	cvt.u32.u16 	%r7068, %rs12950;
	shl.b32 	%r7069, %r7068, 24;
	or.b32  	%r6591, %r7067, %r7069;
	cvt.u32.u16 	%r7070, %rs12949;
	and.b32  	%r7071, %r7070, 255;
	and.b16  	%rs11763, %rs12948, 255;
	mul.wide.u16 	%r7072, %rs11763, 256;
	or.b32  	%r7073, %r7072, %r7071;
	cvt.u32.u16 	%r7074, %rs12947;
	shl.b32 	%r7075, %r7074, 16;
	and.b32  	%r7076, %r7075, 16711680;
	or.b32  	%r7077, %r7073, %r7076;
	cvt.u32.u16 	%r7078, %rs12946;
	shl.b32 	%r7079, %r7078, 24;
	or.b32  	%r6596, %r7077, %r7079;
	cvt.u32.u16 	%r7080, %rs12945;
	and.b32  	%r7081, %r7080, 255;
	and.b16  	%rs11764, %rs12944, 255;
	mul.wide.u16 	%r7082, %rs11764, 256;
	or.b32  	%r7083, %r7082, %r7081;
	cvt.u32.u16 	%r7084, %rs12943;
	shl.b32 	%r7085, %r7084, 16;
	and.b32  	%r7086, %r7085, 16711680;
	or.b32  	%r7087, %r7083, %r7086;
	cvt.u32.u16 	%r7088, %rs12942;
	shl.b32 	%r7089, %r7088, 24;
	or.b32  	%r6601, %r7087, %r7089;
	cvt.u32.u16 	%r7090, %rs12941;
	and.b32  	%r7091, %r7090, 255;
	and.b16  	%rs11765, %rs12940, 255;
	mul.wide.u16 	%r7092, %rs11765, 256;
	or.b32  	%r7093, %r7092, %r7091;
	cvt.u32.u16 	%r7094, %rs12939;
	shl.b32 	%r7095, %r7094, 16;
	and.b32  	%r7096, %r7095, 16711680;
	or.b32  	%r7097, %r7093, %r7096;
	cvt.u32.u16 	%r7098, %rs12938;
	shl.b32 	%r7099, %r7098, 24;
	or.b32  	%r6606, %r7097, %r7099;
	cvt.u32.u16 	%r7100, %rs12937;
	and.b32  	%r7101, %r7100, 255;
	and.b16  	%rs11766, %rs12936, 255;
	mul.wide.u16 	%r7102, %rs11766, 256;
	or.b32  	%r7103, %r7102, %r7101;
	cvt.u32.u16 	%r7104, %rs12935;
	shl.b32 	%r7105, %r7104, 16;
	and.b32  	%r7106, %r7105, 16711680;
	or.b32  	%r7107, %r7103, %r7106;
	cvt.u32.u16 	%r7108, %rs12934;
	shl.b32 	%r7109, %r7108, 24;
	or.b32  	%r6611, %r7107, %r7109;
	cvt.u32.u16 	%r7110, %rs12933;
	and.b32  	%r7111, %r7110, 255;
	and.b16  	%rs11767, %rs12932, 255;
	mul.wide.u16 	%r7112, %rs11767, 256;
	or.b32  	%r7113, %r7112, %r7111;
	cvt.u32.u16 	%r7114, %rs12931;
	shl.b32 	%r7115, %r7114, 16;
	and.b32  	%r7116, %r7115, 16711680;
	or.b32  	%r7117, %r7113, %r7116;
	cvt.u32.u16 	%r7118, %rs12930;
	shl.b32 	%r7119, %r7118, 24;
	or.b32  	%r6616, %r7117, %r7119;
	cvt.u32.u16 	%r7120, %rs12929;
	and.b32  	%r7121, %r7120, 255;
	and.b16  	%rs11768, %rs12928, 255;
	mul.wide.u16 	%r7122, %rs11768, 256;
	or.b32  	%r7123, %r7122, %r7121;
	cvt.u32.u16 	%r7124, %rs12927;
	shl.b32 	%r7125, %r7124, 16;
	and.b32  	%r7126, %r7125, 16711680;
	or.b32  	%r7127, %r7123, %r7126;
	cvt.u32.u16 	%r7128, %rs12926;
	shl.b32 	%r7129, %r7128, 24;
	or.b32  	%r6621, %r7127, %r7129;
	cvt.u32.u16 	%r7130, %rs12925;
	and.b32  	%r7131, %r7130, 255;
	and.b16  	%rs11769, %rs12924, 255;
	mul.wide.u16 	%r7132, %rs11769, 256;
	or.b32  	%r7133, %r7132, %r7131;
	cvt.u32.u16 	%r7134, %rs12923;
	shl.b32 	%r7135, %r7134, 16;
	and.b32  	%r7136, %r7135, 16711680;
	or.b32  	%r7137, %r7133, %r7136;
	cvt.u32.u16 	%r7138, %rs12922;
	shl.b32 	%r7139, %r7138, 24;
	or.b32  	%r6626, %r7137, %r7139;
	cvt.u32.u16 	%r7140, %rs12921;
	and.b32  	%r7141, %r7140, 255;
	and.b16  	%rs11770, %rs12920, 255;
	mul.wide.u16 	%r7142, %rs11770, 256;
	or.b32  	%r7143, %r7142, %r7141;
	cvt.u32.u16 	%r7144, %rs12919;
	shl.b32 	%r7145, %r7144, 16;
	and.b32  	%r7146, %r7145, 16711680;
	or.b32  	%r7147, %r7143, %r7146;
	cvt.u32.u16 	%r7148, %rs12918;
	shl.b32 	%r7149, %r7148, 24;
	or.b32  	%r6631, %r7147, %r7149;
	cvt.u32.u16 	%r7150, %rs12917;
	and.b32  	%r7151, %r7150, 255;
	and.b16  	%rs11771, %rs12916, 255;
	mul.wide.u16 	%r7152, %rs11771, 256;
	or.b32  	%r7153, %r7152, %r7151;
	cvt.u32.u16 	%r7154, %rs12915;
	shl.b32 	%r7155, %r7154, 16;
	and.b32  	%r7156, %r7155, 16711680;
	or.b32  	%r7157, %r7153, %r7156;
	cvt.u32.u16 	%r7158, %rs12914;
	shl.b32 	%r7159, %r7158, 24;
	or.b32  	%r6636, %r7157, %r7159;
	cvt.u32.u16 	%r7160, %rs12913;
	and.b32  	%r7161, %r7160, 255;
	and.b16  	%rs11772, %rs12912, 255;
	mul.wide.u16 	%r7162, %rs11772, 256;
	or.b32  	%r7163, %r7162, %r7161;
	cvt.u32.u16 	%r7164, %rs12911;
	shl.b32 	%r7165, %r7164, 16;
	and.b32  	%r7166, %r7165, 16711680;
	or.b32  	%r7167, %r7163, %r7166;
	cvt.u32.u16 	%r7168, %rs12910;
	shl.b32 	%r7169, %r7168, 24;
	or.b32  	%r6641, %r7167, %r7169;
	cvt.u32.u16 	%r7170, %rs12909;
	and.b32  	%r7171, %r7170, 255;
	and.b16  	%rs11773, %rs12908, 255;
	mul.wide.u16 	%r7172, %rs11773, 256;
	or.b32  	%r7173, %r7172, %r7171;
	cvt.u32.u16 	%r7174, %rs12907;
	shl.b32 	%r7175, %r7174, 16;
	and.b32  	%r7176, %r7175, 16711680;
	or.b32  	%r7177, %r7173, %r7176;
	cvt.u32.u16 	%r7178, %rs12906;
	shl.b32 	%r7179, %r7178, 24;
	or.b32  	%r6646, %r7177, %r7179;
	cvt.u32.u16 	%r7180, %rs12905;
	and.b32  	%r7181, %r7180, 255;
	and.b16  	%rs11774, %rs12904, 255;
	mul.wide.u16 	%r7182, %rs11774, 256;
	or.b32  	%r7183, %r7182, %r7181;
	cvt.u32.u16 	%r7184, %rs12903;
	shl.b32 	%r7185, %r7184, 16;
	and.b32  	%r7186, %r7185, 16711680;
	or.b32  	%r7187, %r7183, %r7186;
	cvt.u32.u16 	%r7188, %rs12902;
	shl.b32 	%r7189, %r7188, 24;
	or.b32  	%r6651, %r7187, %r7189;
	cvt.u32.u16 	%r7190, %rs12901;
	and.b32  	%r7191, %r7190, 255;
	and.b16  	%rs11775, %rs12900, 255;
	mul.wide.u16 	%r7192, %rs11775, 256;
	or.b32  	%r7193, %r7192, %r7191;
	cvt.u32.u16 	%r7194, %rs12899;
	shl.b32 	%r7195, %r7194, 16;
	and.b32  	%r7196, %r7195, 16711680;
	or.b32  	%r7197, %r7193, %r7196;
	cvt.u32.u16 	%r7198, %rs12898;
	shl.b32 	%r7199, %r7198, 24;
	or.b32  	%r6656, %r7197, %r7199;
	cvt.u32.u16 	%r7200, %rs12897;
	and.b32  	%r7201, %r7200, 255;
	and.b16  	%rs11776, %rs12896, 255;
	mul.wide.u16 	%r7202, %rs11776, 256;
	or.b32  	%r7203, %r7202, %r7201;
	cvt.u32.u16 	%r7204, %rs12895;
	shl.b32 	%r7205, %r7204, 16;
	and.b32  	%r7206, %r7205, 16711680;
	or.b32  	%r7207, %r7203, %r7206;
	cvt.u32.u16 	%r7208, %rs12894;
	shl.b32 	%r7209, %r7208, 24;
	or.b32  	%r6661, %r7207, %r7209;
	cvt.u32.u16 	%r7210, %rs12893;
	and.b32  	%r7211, %r7210, 255;
	and.b16  	%rs11777, %rs12892, 255;
	mul.wide.u16 	%r7212, %rs11777, 256;
	or.b32  	%r7213, %r7212, %r7211;
	cvt.u32.u16 	%r7214, %rs12891;
	shl.b32 	%r7215, %r7214, 16;
	and.b32  	%r7216, %r7215, 16711680;
	or.b32  	%r7217, %r7213, %r7216;
	cvt.u32.u16 	%r7218, %rs12890;
	shl.b32 	%r7219, %r7218, 24;
	or.b32  	%r6666, %r7217, %r7219;
	cvt.u32.u16 	%r7220, %rs12889;
	and.b32  	%r7221, %r7220, 255;
	and.b16  	%rs11778, %rs12888, 255;
	mul.wide.u16 	%r7222, %rs11778, 256;
	or.b32  	%r7223, %r7222, %r7221;
	cvt.u32.u16 	%r7224, %rs12887;
	shl.b32 	%r7225, %r7224, 16;
	and.b32  	%r7226, %r7225, 16711680;
	or.b32  	%r7227, %r7223, %r7226;
	cvt.u32.u16 	%r7228, %rs12886;
	shl.b32 	%r7229, %r7228, 24;
	or.b32  	%r6671, %r7227, %r7229;
	cvt.u32.u16 	%r7230, %rs12885;
	and.b32  	%r7231, %r7230, 255;
	and.b16  	%rs11779, %rs12884, 255;
	mul.wide.u16 	%r7232, %rs11779, 256;
	or.b32  	%r7233, %r7232, %r7231;
	cvt.u32.u16 	%r7234, %rs12883;
	shl.b32 	%r7235, %r7234, 16;
	and.b32  	%r7236, %r7235, 16711680;
	or.b32  	%r7237, %r7233, %r7236;
	cvt.u32.u16 	%r7238, %rs12882;
	shl.b32 	%r7239, %r7238, 24;
	or.b32  	%r6676, %r7237, %r7239;
	cvt.u32.u16 	%r7240, %rs12881;
	and.b32  	%r7241, %r7240, 255;
	and.b16  	%rs11780, %rs12880, 255;
	mul.wide.u16 	%r7242, %rs11780, 256;
	or.b32  	%r7243, %r7242, %r7241;
	cvt.u32.u16 	%r7244, %rs12879;
	shl.b32 	%r7245, %r7244, 16;
	and.b32  	%r7246, %r7245, 16711680;
	or.b32  	%r7247, %r7243, %r7246;
	cvt.u32.u16 	%r7248, %rs12878;
	shl.b32 	%r7249, %r7248, 24;
	or.b32  	%r6681, %r7247, %r7249;
	cvt.u32.u16 	%r7250, %rs12877;
	and.b32  	%r7251, %r7250, 255;
	and.b16  	%rs11781, %rs12876, 255;
	mul.wide.u16 	%r7252, %rs11781, 256;
	or.b32  	%r7253, %r7252, %r7251;
	cvt.u32.u16 	%r7254, %rs12875;
	shl.b32 	%r7255, %r7254, 16;
	and.b32  	%r7256, %r7255, 16711680;
	or.b32  	%r7257, %r7253, %r7256;
	cvt.u32.u16 	%r7258, %rs12874;
	shl.b32 	%r7259, %r7258, 24;
	or.b32  	%r6686, %r7257, %r7259;
	cvt.u32.u16 	%r7260, %rs12873;
	and.b32  	%r7261, %r7260, 255;
	and.b16  	%rs11782, %rs12872, 255;
	mul.wide.u16 	%r7262, %rs11782, 256;
	or.b32  	%r7263, %r7262, %r7261;
	cvt.u32.u16 	%r7264, %rs12871;
	shl.b32 	%r7265, %r7264, 16;
	and.b32  	%r7266, %r7265, 16711680;
	or.b32  	%r7267, %r7263, %r7266;
	cvt.u32.u16 	%r7268, %rs12870;
	shl.b32 	%r7269, %r7268, 24;
	or.b32  	%r6691, %r7267, %r7269;
	cvt.u32.u16 	%r7270, %rs12869;
	and.b32  	%r7271, %r7270, 255;
	and.b16  	%rs11783, %rs12868, 255;
	mul.wide.u16 	%r7272, %rs11783, 256;
	or.b32  	%r7273, %r7272, %r7271;
	cvt.u32.u16 	%r7274, %rs12867;
	shl.b32 	%r7275, %r7274, 16;
	and.b32  	%r7276, %r7275, 16711680;
	or.b32  	%r7277, %r7273, %r7276;
	cvt.u32.u16 	%r7278, %rs12866;
	shl.b32 	%r7279, %r7278, 24;
	or.b32  	%r6696, %r7277, %r7279;
	cvt.u32.u16 	%r7280, %rs12865;
	and.b32  	%r7281, %r7280, 255;
	and.b16  	%rs11784, %rs12864, 255;
	mul.wide.u16 	%r7282, %rs11784, 256;
	or.b32  	%r7283, %r7282, %r7281;
	cvt.u32.u16 	%r7284, %rs12863;
	shl.b32 	%r7285, %r7284, 16;
	and.b32  	%r7286, %r7285, 16711680;
	or.b32  	%r7287, %r7283, %r7286;
	cvt.u32.u16 	%r7288, %rs12862;
	shl.b32 	%r7289, %r7288, 24;
	or.b32  	%r6701, %r7287, %r7289;
	cvt.u32.u16 	%r7290, %rs12861;
	and.b32  	%r7291, %r7290, 255;
	and.b16  	%rs11785, %rs12860, 255;
	mul.wide.u16 	%r7292, %rs11785, 256;
	or.b32  	%r7293, %r7292, %r7291;
	cvt.u32.u16 	%r7294, %rs12859;
	shl.b32 	%r7295, %r7294, 16;
	and.b32  	%r7296, %r7295, 16711680;
	or.b32  	%r7297, %r7293, %r7296;
	cvt.u32.u16 	%r7298, %rs12858;
	shl.b32 	%r7299, %r7298, 24;
	or.b32  	%r6706, %r7297, %r7299;
	cvt.u32.u16 	%r7300, %rs12857;
	and.b32  	%r7301, %r7300, 255;
	and.b16  	%rs11786, %rs12856, 255;
	mul.wide.u16 	%r7302, %rs11786, 256;
	or.b32  	%r7303, %r7302, %r7301;
	cvt.u32.u16 	%r7304, %rs12855;
	shl.b32 	%r7305, %r7304, 16;
	and.b32  	%r7306, %r7305, 16711680;
	or.b32  	%r7307, %r7303, %r7306;
	cvt.u32.u16 	%r7308, %rs12854;
	shl.b32 	%r7309, %r7308, 24;
	or.b32  	%r6711, %r7307, %r7309;
	cvt.u32.u16 	%r7310, %rs12853;
	and.b32  	%r7311, %r7310, 255;
	and.b16  	%rs11787, %rs12852, 255;
	mul.wide.u16 	%r7312, %rs11787, 256;
	or.b32  	%r7313, %r7312, %r7311;
	cvt.u32.u16 	%r7314, %rs12851;
	shl.b32 	%r7315, %r7314, 16;
	and.b32  	%r7316, %r7315, 16711680;
	or.b32  	%r7317, %r7313, %r7316;
	cvt.u32.u16 	%r7318, %rs12850;
	shl.b32 	%r7319, %r7318, 24;
	or.b32  	%r6716, %r7317, %r7319;
	cvt.u32.u16 	%r7320, %rs12849;
	and.b32  	%r7321, %r7320, 255;
	and.b16  	%rs11788, %rs12848, 255;
	mul.wide.u16 	%r7322, %rs11788, 256;
	or.b32  	%r7323, %r7322, %r7321;
	cvt.u32.u16 	%r7324, %rs12847;
	shl.b32 	%r7325, %r7324, 16;
	and.b32  	%r7326, %r7325, 16711680;
	or.b32  	%r7327, %r7323, %r7326;
	cvt.u32.u16 	%r7328, %rs12846;
	shl.b32 	%r7329, %r7328, 24;
	or.b32  	%r6721, %r7327, %r7329;
	cvt.u32.u16 	%r7330, %rs12845;
	and.b32  	%r7331, %r7330, 255;
	and.b16  	%rs11789, %rs12844, 255;
	mul.wide.u16 	%r7332, %rs11789, 256;
	or.b32  	%r7333, %r7332, %r7331;
	cvt.u32.u16 	%r7334, %rs12843;
	shl.b32 	%r7335, %r7334, 16;
	and.b32  	%r7336, %r7335, 16711680;
	or.b32  	%r7337, %r7333, %r7336;
	cvt.u32.u16 	%r7338, %rs12842;
	shl.b32 	%r7339, %r7338, 24;
	or.b32  	%r6726, %r7337, %r7339;
	cvt.u32.u16 	%r7340, %rs12841;
	and.b32  	%r7341, %r7340, 255;
	and.b16  	%rs11790, %rs12840, 255;
	mul.wide.u16 	%r7342, %rs11790, 256;
	or.b32  	%r7343, %r7342, %r7341;
	cvt.u32.u16 	%r7344, %rs12839;
	shl.b32 	%r7345, %r7344, 16;
	and.b32  	%r7346, %r7345, 16711680;
	or.b32  	%r7347, %r7343, %r7346;
	cvt.u32.u16 	%r7348, %rs12838;
	shl.b32 	%r7349, %r7348, 24;
	or.b32  	%r6731, %r7347, %r7349;
	cvt.u32.u16 	%r7350, %rs12837;
	and.b32  	%r7351, %r7350, 255;
	and.b16  	%rs11791, %rs12836, 255;
	mul.wide.u16 	%r7352, %rs11791, 256;
	or.b32  	%r7353, %r7352, %r7351;
	cvt.u32.u16 	%r7354, %rs12835;
	shl.b32 	%r7355, %r7354, 16;
	and.b32  	%r7356, %r7355, 16711680;
	or.b32  	%r7357, %r7353, %r7356;
	cvt.u32.u16 	%r7358, %rs12834;
	shl.b32 	%r7359, %r7358, 24;
	or.b32  	%r6736, %r7357, %r7359;
	cvt.u32.u16 	%r7360, %rs12833;
	and.b32  	%r7361, %r7360, 255;
	and.b16  	%rs11792, %rs12832, 255;
	mul.wide.u16 	%r7362, %rs11792, 256;
	or.b32  	%r7363, %r7362, %r7361;
	cvt.u32.u16 	%r7364, %rs12831;
	shl.b32 	%r7365, %r7364, 16;
	and.b32  	%r7366, %r7365, 16711680;
	or.b32  	%r7367, %r7363, %r7366;
	cvt.u32.u16 	%r7368, %rs12830;
	shl.b32 	%r7369, %r7368, 24;
	or.b32  	%r6741, %r7367, %r7369;
	cvt.u32.u16 	%r7370, %rs12829;
	and.b32  	%r7371, %r7370, 255;
	and.b16  	%rs11793, %rs12828, 255;
	mul.wide.u16 	%r7372, %rs11793, 256;
	or.b32  	%r7373, %r7372, %r7371;
	cvt.u32.u16 	%r7374, %rs12827;
	shl.b32 	%r7375, %r7374, 16;
	and.b32  	%r7376, %r7375, 16711680;
	or.b32  	%r7377, %r7373, %r7376;
	cvt.u32.u16 	%r7378, %rs12826;
	shl.b32 	%r7379, %r7378, 24;
	or.b32  	%r6746, %r7377, %r7379;
	cvt.u32.u16 	%r7380, %rs12825;
	and.b32  	%r7381, %r7380, 255;
	and.b16  	%rs11794, %rs12824, 255;
	mul.wide.u16 	%r7382, %rs11794, 256;
	or.b32  	%r7383, %r7382, %r7381;
	cvt.u32.u16 	%r7384, %rs12823;
	shl.b32 	%r7385, %r7384, 16;
	and.b32  	%r7386, %r7385, 16711680;
	or.b32  	%r7387, %r7383, %r7386;
	cvt.u32.u16 	%r7388, %rs12822;
	shl.b32 	%r7389, %r7388, 24;
	or.b32  	%r6751, %r7387, %r7389;
	cvt.u32.u16 	%r7390, %rs12821;
	and.b32  	%r7391, %r7390, 255;
	and.b16  	%rs11795, %rs12820, 255;
	mul.wide.u16 	%r7392, %rs11795, 256;
	or.b32  	%r7393, %r7392, %r7391;
	cvt.u32.u16 	%r7394, %rs12819;
	shl.b32 	%r7395, %r7394, 16;
	and.b32  	%r7396, %r7395, 16711680;
	or.b32  	%r7397, %r7393, %r7396;
	cvt.u32.u16 	%r7398, %rs12818;
	shl.b32 	%r7399, %r7398, 24;
	or.b32  	%r6756, %r7397, %r7399;
	mov.b32 	%r6757, 4;
	mov.b32 	%r6758, 31;
	mov.b32 	%r6759, -1;
	// begin inline asm
	shfl.sync.down.b32 %r6420, %r28660, %r6757, %r6758, %r6759;
	// end inline asm
	// begin inline asm
	shfl.sync.down.b32 %r6425, %r6426, %r6757, %r6758, %r6759;
	// end inline asm
	mov.b64 	%rd61, %fd78;
	mov.b64 	{%r6431, %r6436}, %rd61;
	// begin inline asm
	shfl.sync.down.b32 %r6430, %r6431, %r6757, %r6758, %r6759;
	// end inline asm
	// begin inline asm
	shfl.sync.down.b32 %r6435, %r6436, %r6757, %r6758, %r6759;
	// end inline asm
	// begin inline asm
	shfl.sync.down.b32 %r6440, %r6441, %r6757, %r6758, %r6759;
	// end inline asm
	// begin inline asm
	shfl.sync.down.b32 %r6445, %r6446, %r6757, %r6758, %r6759;
	// end inline asm
	// begin inline asm
	shfl.sync.down.b32 %r6450, %r6451, %r6757, %r6758, %r6759;
	// end inline asm
	// begin inline asm
	shfl.sync.down.b32 %r6455, %r6456, %r6757, %r6758, %r6759;
	// end inline asm
	// begin inline asm
	shfl.sync.down.b32 %r6460, %r6461, %r6757, %r6758, %r6759;
	// end inline asm
	// begin inline asm
	shfl.sync.down.b32 %r6465, %r6466, %r6757, %r6758, %r6759;
	// end inline asm
	// begin inline asm
	shfl.sync.down.b32 %r6470, %r6471, %r6757, %r6758, %r6759;
	// end inline asm
	// begin inline asm
	shfl.sync.down.b32 %r6475, %r6476, %r6757, %r6758, %r6759;
	// end inline asm
	// begin inline asm
	shfl.sync.down.b32 %r6480, %r6481, %r6757, %r6758, %r6759;
	// end inline asm
	// begin inline asm
	shfl.sync.down.b32 %r6485, %r6486, %r6757, %r6758, %r6759;
	// end inline asm
	// begin inline asm
	shfl.sync.down.b32 %r6490, %r6491, %r6757, %r6758, %r6759;
	// end inline asm
	// begin inline asm
	shfl.sync.down.b32 %r6495, %r6496, %r6757, %r6758, %r6759;
	// end inline asm
	// begin inline asm
	shfl.sync.down.b32 %r6500, %r6501, %r6757, %r6758, %r6759;
	// end inline asm
	// begin inline asm
	shfl.sync.down.b32 %r6505, %r6506, %r6757, %r6758, %r6759;
	// end inline asm
	// begin inline asm
	shfl.sync.down.b32 %r6510, %r6511, %r6757, %r6758, %r6759;
	// end inline asm
	// begin inline asm
	shfl.sync.down.b32 %r6515, %r6516, %r6757, %r6758, %r6759;
	// end inline asm
	// begin inline asm
	shfl.sync.down.b32 %r6520, %r6521, %r6757, %r6758, %r6759;
	// end inline asm
	// begin inline asm
	shfl.sync.down.b32 %r6525, %r6526, %r6757, %r6758, %r6759;
	// end inline asm
	// begin inline asm
	shfl.sync.down.b32 %r6530, %r6531, %r6757, %r6758, %r6759;
	// end inline asm
	// begin inline asm
	shfl.sync.down.b32 %r6535, %r6536, %r6757, %r6758, %r6759;
	// end inline asm
	// begin inline asm
	shfl.sync.down.b32 %r6540, %r6541, %r6757, %r6758, %r6759;
	// end inline asm
	// begin inline asm
	shfl.sync.down.b32 %r6545, %r6546, %r6757, %r6758, %r6759;
	// end inline asm
	// begin inline asm
	shfl.sync.down.b32 %r6550, %r6551, %r6757, %r6758, %r6759;
	// end inline asm
	// begin inline asm
	shfl.sync.down.b32 %r6555, %r6556, %r6757, %r6758, %r6759;
	// end inline asm
	// begin inline asm
	shfl.sync.down.b32 %r6560, %r6561, %r6757, %r6758, %r6759;
	// end inline asm
	// begin inline asm
	shfl.sync.down.b32 %r6565, %r6566, %r6757, %r6758, %r6759;
	// end inline asm
	// begin inline asm
	shfl.sync.down.b32 %r6570, %r6571, %r6757, %r6758, %r6759;
	// end inline asm
	// begin inline asm
	shfl.sync.down.b32 %r6575, %r6576, %r6757, %r6758, %r6759;
	// end inline asm
	// begin inline asm
	shfl.sync.down.b32 %r6580, %r6581, %r6757, %r6758, %r6759;
	// end inline asm
	// begin inline asm
	shfl.sync.down.b32 %r6585, %r6586, %r6757, %r6758, %r6759;
	// end inline asm
	// begin inline asm
	shfl.sync.down.b32 %r6590, %r6591, %r6757, %r6758, %r6759;
	// end inline asm
	// begin inline asm
	shfl.sync.down.b32 %r6595, %r6596, %r6757, %r6758, %r6759;
	// end inline asm
	// begin inline asm
	shfl.sync.down.b32 %r6600, %r6601, %r6757, %r6758, %r6759;
	// end inline asm
	// begin inline asm
	shfl.sync.down.b32 %r6605, %r6606, %r6757, %r6758, %r6759;
	// end inline asm
	// begin inline asm
	shfl.sync.down.b32 %r6610, %r6611, %r6757, %r6758, %r6759;
	// end inline asm
	// begin inline asm
	shfl.sync.down.b32 %r6615, %r6616, %r6757, %r6758, %r6759;
	// end inline asm
	// begin inline asm
	shfl.sync.down.b32 %r6620, %r6621, %r6757, %r6758, %r6759;
	// end inline asm
	// begin inline asm
	shfl.sync.down.b32 %r6625, %r6626, %r6757, %r6758, %r6759;
	// end inline asm
	// begin inline asm
	shfl.sync.down.b32 %r6630, %r6631, %r6757, %r6758, %r6759;
	// end inline asm
	// begin inline asm
	shfl.sync.down.b32 %r6635, %r6636, %r6757, %r6758, %r6759;
	// end inline asm
	// begin inline asm
	shfl.sync.down.b32 %r6640, %r6641, %r6757, %r6758, %r6759;
	// end inline asm
	// begin inline asm
	shfl.sync.down.b32 %r6645, %r6646, %r6757, %r6758, %r6759;
	// end inline asm
	// begin inline asm
	shfl.sync.down.b32 %r6650, %r6651, %r6757, %r6758, %r6759;
	// end inline asm
	// begin inline asm
	shfl.sync.down.b32 %r6655, %r6656, %r6757, %r6758, %r6759;
	// end inline asm
	// begin inline asm
	shfl.sync.down.b32 %r6660, %r6661, %r6757, %r6758, %r6759;
	// end inline asm
	// begin inline asm
	shfl.sync.down.b32 %r6665, %r6666, %r6757, %r6758, %r6759;
	// end inline asm
	// begin inline asm
	shfl.sync.down.b32 %r6670, %r6671, %r6757, %r6758, %r6759;
	// end inline asm
	// begin inline asm
	shfl.sync.down.b32 %r6675, %r6676, %r6757, %r6758, %r6759;
	// end inline asm
	// begin inline asm
	shfl.sync.down.b32 %r6680, %r6681, %r6757, %r6758, %r6759;
	// end inline asm
	// begin inline asm
	shfl.sync.down.b32 %r6685, %r6686, %r6757, %r6758, %r6759;
	// end inline asm
	// begin inline asm
	shfl.sync.down.b32 %r6690, %r6691, %r6757, %r6758, %r6759;
	// end inline asm
	// begin inline asm
	shfl.sync.down.b32 %r6695, %r6696, %r6757, %r6758, %r6759;
	// end inline asm
	// begin inline asm
	shfl.sync.down.b32 %r6700, %r6701, %r6757, %r6758, %r6759;
	// end inline asm
	// begin inline asm
	shfl.sync.down.b32 %r6705, %r6706, %r6757, %r6758, %r6759;
	// end inline asm
	// begin inline asm
	shfl.sync.down.b32 %r6710, %r6711, %r6757, %r6758, %r6759;
	// end inline asm
	// begin inline asm
	shfl.sync.down.b32 %r6715, %r6716, %r6757, %r6758, %r6759;
	// end inline asm
	// begin inline asm
	shfl.sync.down.b32 %r6720, %r6721, %r6757, %r6758, %r6759;
	// end inline asm
	// begin inline asm
	shfl.sync.down.b32 %r6725, %r6726, %r6757, %r6758, %r6759;
	// end inline asm
	// begin inline asm
	shfl.sync.down.b32 %r6730, %r6731, %r6757, %r6758, %r6759;
	// end inline asm
	// begin inline asm
	shfl.sync.down.b32 %r6735, %r6736, %r6757, %r6758, %r6759;
	// end inline asm
	// begin inline asm
	shfl.sync.down.b32 %r6740, %r6741, %r6757, %r6758, %r6759;
	// end inline asm
	// begin inline asm
	shfl.sync.down.b32 %r6745, %r6746, %r6757, %r6758, %r6759;
	// end inline asm
	// begin inline asm
	shfl.sync.down.b32 %r6750, %r6751, %r6757, %r6758, %r6759;
	// end inline asm
	// begin inline asm
	shfl.sync.down.b32 %r6755, %r6756, %r6757, %r6758, %r6759;
	// end inline asm
	setp.gt.s32 	%p23, %r2919, 27;
	@%p23 bra 	$L__BB1_126;
	cvt.u16.u32 	%rs17440, %r6440;
	mov.b64 	%rd62, {%r6430, %r6435};
	mov.b64 	%fd53, %rd62;
	st.local.u32 	[%rd4], %r6420;
	st.local.v2.u32 	[%rd4+8], {%r6430, %r6435};
	st.local.v2.b32 	[%rd4+16], {%r6440, %r6445};
	st.local.v2.b32 	[%rd4+24], {%r6450, %r6455};
	st.local.v2.b32 	[%rd4+32], {%r6460, %r6465};
	st.local.v2.b32 	[%rd4+40], {%r6470, %r6475};
	st.local.v2.b32 	[%rd4+48], {%r6480, %r6485};
	st.local.v2.b32 	[%rd4+56], {%r6490, %r6495};
	st.local.v2.b32 	[%rd4+64], {%r6500, %r6505};
	st.local.v2.b32 	[%rd4+72], {%r6510, %r6515};
	st.local.v2.b32 	[%rd4+80], {%r6520, %r6525};
	st.local.v2.b32 	[%rd4+88], {%r6530, %r6535};
	st.local.v2.b32 	[%rd4+96], {%r6540, %r6545};
	st.local.v2.b32 	[%rd4+104], {%r6550, %r6555};
	st.local.v2.b32 	[%rd4+112], {%r6560, %r6565};
	st.local.v2.b32 	[%rd4+120], {%r6570, %r6575};
	st.local.v2.b32 	[%rd4+128], {%r6580, %r6585};
	st.local.v2.b32 	[%rd4+136], {%r6590, %r6595};
	st.local.v2.b32 	[%rd4+144], {%r6600, %r6605};
	st.local.v2.b32 	[%rd4+152], {%r6610, %r6615};
	st.local.v2.b32 	[%rd4+160], {%r6620, %r6625};
	st.local.v2.b32 	[%rd4+168], {%r6630, %r6635};
	st.local.v2.b32 	[%rd4+176], {%r6640, %r6645};
	st.local.v2.b32 	[%rd4+184], {%r6650, %r6655};
	st.local.v2.b32 	[%rd4+192], {%r6660, %r6665};
	st.local.v2.b32 	[%rd4+200], {%r6670, %r6675};
	st.local.v2.b32 	[%rd4+208], {%r6680, %r6685};
	st.local.v2.b32 	[%rd4+216], {%r6690, %r6695};
	st.local.v2.b32 	[%rd4+224], {%r6700, %r6705};
	st.local.v2.b32 	[%rd4+232], {%r6710, %r6715};
	st.local.v2.b32 	[%rd4+240], {%r6720, %r6725};
	st.local.v2.b32 	[%rd4+248], {%r6730, %r6735};
	st.local.v2.b32 	[%rd4+256], {%r6740, %r6745};
	st.local.v2.b32 	[%rd4+264], {%r6750, %r6755};
	st.local.u32 	[%rd3], %r28660;
	st.local.f64 	[%rd3+8], %fd78;
	cvt.u32.u16 	%r7401, %rs13066;
	cvt.u32.u16 	%r7402, %rs13067;
	prmt.b32 	%r7403, %r7402, %r7401, 0x3340U;
	cvt.u32.u16 	%r7404, %rs13068;
	cvt.u32.u16 	%r7405, %rs13069;
	prmt.b32 	%r7406, %r7405, %r7404, 0x3340U;
	prmt.b32 	%r7407, %r7406, %r7403, 0x5410U;
	cvt.u32.u16 	%r7408, %rs13070;
	cvt.u32.u16 	%r7409, %rs13071;
	prmt.b32 	%r7410, %r7409, %r7408, 0x3340U;
	cvt.u32.u16 	%r7411, %rs13072;
	cvt.u32.u16 	%r7412, %rs13073;
	prmt.b32 	%r7413, %r7412, %r7411, 0x3340U;
	prmt.b32 	%r7414, %r7413, %r7410, 0x5410U;
	st.local.v2.b32 	[%rd3+16], {%r7414, %r7407};
	cvt.u32.u16 	%r7415, %rs13058;
	cvt.u32.u16 	%r7416, %rs13059;
	prmt.b32 	%r7417, %r7416, %r7415, 0x3340U;
	cvt.u32.u16 	%r7418, %rs13060;
	cvt.u32.u16 	%r7419, %rs13061;
	prmt.b32 	%r7420, %r7419, %r7418, 0x3340U;
	prmt.b32 	%r7421, %r7420, %r7417, 0x5410U;
	cvt.u32.u16 	%r7422, %rs13062;
	cvt.u32.u16 	%r7423, %rs13063;
	prmt.b32 	%r7424, %r7423, %r7422, 0x3340U;
	cvt.u32.u16 	%r7425, %rs13064;
	cvt.u32.u16 	%r7426, %rs13065;
	prmt.b32 	%r7427, %r7426, %r7425, 0x3340U;
	prmt.b32 	%r7428, %r7427, %r7424, 0x5410U;
	st.local.v2.b32 	[%rd3+24], {%r7428, %r7421};
	cvt.u32.u16 	%r7429, %rs13050;
	cvt.u32.u16 	%r7430, %rs13051;
	prmt.b32 	%r7431, %r7430, %r7429, 0x3340U;
	cvt.u32.u16 	%r7432, %rs13052;
	cvt.u32.u16 	%r7433, %rs13053;
	prmt.b32 	%r7434, %r7433, %r7432, 0x3340U;
	prmt.b32 	%r7435, %r7434, %r7431, 0x5410U;
	cvt.u32.u16 	%r7436, %rs13054;
	cvt.u32.u16 	%r7437, %rs13055;
	prmt.b32 	%r7438, %r7437, %r7436, 0x3340U;
	cvt.u32.u16 	%r7439, %rs13056;
	cvt.u32.u16 	%r7440, %rs13057;
	prmt.b32 	%r7441, %r7440, %r7439, 0x3340U;
	prmt.b32 	%r7442, %r7441, %r7438, 0x5410U;
	st.local.v2.b32 	[%rd3+32], {%r7442, %r7435};
	cvt.u32.u16 	%r7443, %rs13042;
	cvt.u32.u16 	%r7444, %rs13043;
	prmt.b32 	%r7445, %r7444, %r7443, 0x3340U;
	cvt.u32.u16 	%r7446, %rs13044;
	cvt.u32.u16 	%r7447, %rs13045;
	prmt.b32 	%r7448, %r7447, %r7446, 0x3340U;
	prmt.b32 	%r7449, %r7448, %r7445, 0x5410U;
	cvt.u32.u16 	%r7450, %rs13046;
	cvt.u32.u16 	%r7451, %rs13047;
	prmt.b32 	%r7452, %r7451, %r7450, 0x3340U;
	cvt.u32.u16 	%r7453, %rs13048;
	cvt.u32.u16 	%r7454, %rs13049;
	prmt.b32 	%r7455, %r7454, %r7453, 0x3340U;
	prmt.b32 	%r7456, %r7455, %r7452, 0x5410U;
	st.local.v2.b32 	[%rd3+40], {%r7456, %r7449};
	cvt.u32.u16 	%r7457, %rs13034;
	cvt.u32.u16 	%r7458, %rs13035;
	prmt.b32 	%r7459, %r7458, %r7457, 0x3340U;
	cvt.u32.u16 	%r7460, %rs13036;
	cvt.u32.u16 	%r7461, %rs13037;
	prmt.b32 	%r7462, %r7461, %r7460, 0x3340U;
	prmt.b32 	%r7463, %r7462, %r7459, 0x5410U;
	cvt.u32.u16 	%r7464, %rs13038;
	cvt.u32.u16 	%r7465, %rs13039;
	prmt.b32 	%r7466, %r7465, %r7464, 0x3340U;
	cvt.u32.u16 	%r7467, %rs13040;
	cvt.u32.u16 	%r7468, %rs13041;
	prmt.b32 	%r7469, %r7468, %r7467, 0x3340U;
	prmt.b32 	%r7470, %r7469, %r7466, 0x5410U;
	st.local.v2.b32 	[%rd3+48], {%r7470, %r7463};
	cvt.u32.u16 	%r7471, %rs13026;
	cvt.u32.u16 	%r7472, %rs13027;
	prmt.b32 	%r7473, %r7472, %r7471, 0x3340U;
	cvt.u32.u16 	%r7474, %rs13028;
	cvt.u32.u16 	%r7475, %rs13029;
	prmt.b32 	%r7476, %r7475, %r7474, 0x3340U;
	prmt.b32 	%r7477, %r7476, %r7473, 0x5410U;
	cvt.u32.u16 	%r7478, %rs13030;
	cvt.u32.u16 	%r7479, %rs13031;
	prmt.b32 	%r7480, %r7479, %r7478, 0x3340U;
	cvt.u32.u16 	%r7481, %rs13032;
	cvt.u32.u16 	%r7482, %rs13033;
	prmt.b32 	%r7483, %r7482, %r7481, 0x3340U;
	prmt.b32 	%r7484, %r7483, %r7480, 0x5410U;
	st.local.v2.b32 	[%rd3+56], {%r7484, %r7477};
	cvt.u32.u16 	%r7485, %rs13018;
	cvt.u32.u16 	%r7486, %rs13019;
	prmt.b32 	%r7487, %r7486, %r7485, 0x3340U;
	cvt.u32.u16 	%r7488, %rs13020;
	cvt.u32.u16 	%r7489, %rs13021;
	prmt.b32 	%r7490, %r7489, %r7488, 0x3340U;
	prmt.b32 	%r7491, %r7490, %r7487, 0x5410U;
	cvt.u32.u16 	%r7492, %rs13022;
	cvt.u32.u16 	%r7493, %rs13023;
	prmt.b32 	%r7494, %r7493, %r7492, 0x3340U;
	cvt.u32.u16 	%r7495, %rs13024;
	cvt.u32.u16 	%r7496, %rs13025;
	prmt.b32 	%r7497, %r7496, %r7495, 0x3340U;
	prmt.b32 	%r7498, %r7497, %r7494, 0x5410U;
	st.local.v2.b32 	[%rd3+64], {%r7498, %r7491};
	cvt.u32.u16 	%r7499, %rs13010;
	cvt.u32.u16 	%r7500, %rs13011;
	prmt.b32 	%r7501, %r7500, %r7499, 0x3340U;
	cvt.u32.u16 	%r7502, %rs13012;
	cvt.u32.u16 	%r7503, %rs13013;
	prmt.b32 	%r7504, %r7503, %r7502, 0x3340U;
	prmt.b32 	%r7505, %r7504, %r7501, 0x5410U;
	cvt.u32.u16 	%r7506, %rs13014;
	cvt.u32.u16 	%r7507, %rs13015;
	prmt.b32 	%r7508, %r7507, %r7506, 0x3340U;
	cvt.u32.u16 	%r7509, %rs13016;
	cvt.u32.u16 	%r7510, %rs13017;
	prmt.b32 	%r7511, %r7510, %r7509, 0x3340U;
	prmt.b32 	%r7512, %r7511, %r7508, 0x5410U;
	st.local.v2.b32 	[%rd3+72], {%r7512, %r7505};
	cvt.u32.u16 	%r7513, %rs13002;
	cvt.u32.u16 	%r7514, %rs13003;
	prmt.b32 	%r7515, %r7514, %r7513, 0x3340U;
	cvt.u32.u16 	%r7516, %rs13004;
	cvt.u32.u16 	%r7517, %rs13005;
	prmt.b32 	%r7518, %r7517, %r7516, 0x3340U;
	prmt.b32 	%r7519, %r7518, %r7515, 0x5410U;
	cvt.u32.u16 	%r7520, %rs13006;
	cvt.u32.u16 	%r7521, %rs13007;
	prmt.b32 	%r7522, %r7521, %r7520, 0x3340U;
	cvt.u32.u16 	%r7523, %rs13008;
	cvt.u32.u16 	%r7524, %rs13009;
	prmt.b32 	%r7525, %r7524, %r7523, 0x3340U;
	prmt.b32 	%r7526, %r7525, %r7522, 0x5410U;
	st.local.v2.b32 	[%rd3+80], {%r7526, %r7519};
	cvt.u32.u16 	%r7527, %rs12994;
	cvt.u32.u16 	%r7528, %rs12995;
	prmt.b32 	%r7529, %r7528, %r7527, 0x3340U;
	cvt.u32.u16 	%r7530, %rs12996;
	cvt.u32.u16 	%r7531, %rs12997;
	prmt.b32 	%r7532, %r7531, %r7530, 0x3340U;
	prmt.b32 	%r7533, %r7532, %r7529, 0x5410U;
	cvt.u32.u16 	%r7534, %rs12998;
	cvt.u32.u16 	%r7535, %rs12999;
	prmt.b32 	%r7536, %r7535, %r7534, 0x3340U;
	cvt.u32.u16 	%r7537, %rs13000;
	cvt.u32.u16 	%r7538, %rs13001;
	prmt.b32 	%r7539, %r7538, %r7537, 0x3340U;
	prmt.b32 	%r7540, %r7539, %r7536, 0x5410U;
	st.local.v2.b32 	[%rd3+88], {%r7540, %r7533};
	cvt.u32.u16 	%r7541, %rs12986;
	cvt.u32.u16 	%r7542, %rs12987;
	prmt.b32 	%r7543, %r7542, %r7541, 0x3340U;
	cvt.u32.u16 	%r7544, %rs12988;
	cvt.u32.u16 	%r7545, %rs12989;
	prmt.b32 	%r7546, %r7545, %r7544, 0x3340U;
	prmt.b32 	%r7547, %r7546, %r7543, 0x5410U;
	cvt.u32.u16 	%r7548, %rs12990;
	cvt.u32.u16 	%r7549, %rs12991;
	prmt.b32 	%r7550, %r7549, %r7548, 0x3340U;
	cvt.u32.u16 	%r7551, %rs12992;
	cvt.u32.u16 	%r7552, %rs12993;
	prmt.b32 	%r7553, %r7552, %r7551, 0x3340U;
	prmt.b32 	%r7554, %r7553, %r7550, 0x5410U;
	st.local.v2.b32 	[%rd3+96], {%r7554, %r7547};
	cvt.u32.u16 	%r7555, %rs12978;
	cvt.u32.u16 	%r7556, %rs12979;
	prmt.b32 	%r7557, %r7556, %r7555, 0x3340U;
	cvt.u32.u16 	%r7558, %rs12980;
	cvt.u32.u16 	%r7559, %rs12981;
	prmt.b32 	%r7560, %r7559, %r7558, 0x3340U;
	prmt.b32 	%r7561, %r7560, %r7557, 0x5410U;
	cvt.u32.u16 	%r7562, %rs12982;
	cvt.u32.u16 	%r7563, %rs12983;
	prmt.b32 	%r7564, %r7563, %r7562, 0x3340U;
	cvt.u32.u16 	%r7565, %rs12984;
	cvt.u32.u16 	%r7566, %rs12985;
	prmt.b32 	%r7567, %r7566, %r7565, 0x3340U;
	prmt.b32 	%r7568, %r7567, %r7564, 0x5410U;
	st.local.v2.b32 	[%rd3+104], {%r7568, %r7561};
	cvt.u32.u16 	%r7569, %rs12970;
	cvt.u32.u16 	%r7570, %rs12971;
	prmt.b32 	%r7571, %r7570, %r7569, 0x3340U;
	cvt.u32.u16 	%r7572, %rs12972;
	cvt.u32.u16 	%r7573, %rs12973;
	prmt.b32 	%r7574, %r7573, %r7572, 0x3340U;
	prmt.b32 	%r7575, %r7574, %r7571, 0x5410U;
	cvt.u32.u16 	%r7576, %rs12974;
	cvt.u32.u16 	%r7577, %rs12975;
	prmt.b32 	%r7578, %r7577, %r7576, 0x3340U;
	cvt.u32.u16 	%r7579, %rs12976;
	cvt.u32.u16 	%r7580, %rs12977;
	prmt.b32 	%r7581, %r7580, %r7579, 0x3340U;
	prmt.b32 	%r7582, %r7581, %r7578, 0x5410U;
	st.local.v2.b32 	[%rd3+112], {%r7582, %r7575};
	cvt.u32.u16 	%r7583, %rs12962;
	cvt.u32.u16 	%r7584, %rs12963;
	prmt.b32 	%r7585, %r7584, %r7583, 0x3340U;
	cvt.u32.u16 	%r7586, %rs12964;
	cvt.u32.u16 	%r7587, %rs12965;
	prmt.b32 	%r7588, %r7587, %r7586, 0x3340U;
	prmt.b32 	%r7589, %r7588, %r7585, 0x5410U;
	cvt.u32.u16 	%r7590, %rs12966;
	cvt.u32.u16 	%r7591, %rs12967;
	prmt.b32 	%r7592, %r7591, %r7590, 0x3340U;
	cvt.u32.u16 	%r7593, %rs12968;
	cvt.u32.u16 	%r7594, %rs12969;
	prmt.b32 	%r7595, %r7594, %r7593, 0x3340U;
	prmt.b32 	%r7596, %r7595, %r7592, 0x5410U;
	st.local.v2.b32 	[%rd3+120], {%r7596, %r7589};
	cvt.u32.u16 	%r7597, %rs12954;
	cvt.u32.u16 	%r7598, %rs12955;
	prmt.b32 	%r7599, %r7598, %r7597, 0x3340U;
	cvt.u32.u16 	%r7600, %rs12956;
	cvt.u32.u16 	%r7601, %rs12957;
	prmt.b32 	%r7602, %r7601, %r7600, 0x3340U;
	prmt.b32 	%r7603, %r7602, %r7599, 0x5410U;
	cvt.u32.u16 	%r7604, %rs12958;
	cvt.u32.u16 	%r7605, %rs12959;
	prmt.b32 	%r7606, %r7605, %r7604, 0x3340U;
	cvt.u32.u16 	%r7607, %rs12960;
	cvt.u32.u16 	%r7608, %rs12961;
	prmt.b32 	%r7609, %r7608, %r7607, 0x3340U;
	prmt.b32 	%r7610, %r7609, %r7606, 0x5410U;
	st.local.v2.b32 	[%rd3+128], {%r7610, %r7603};
	cvt.u32.u16 	%r7611, %rs12946;
	cvt.u32.u16 	%r7612, %rs12947;
	prmt.b32 	%r7613, %r7612, %r7611, 0x3340U;
	cvt.u32.u16 	%r7614, %rs12948;
	cvt.u32.u16 	%r7615, %rs12949;
	prmt.b32 	%r7616, %r7615, %r7614, 0x3340U;
	prmt.b32 	%r7617, %r7616, %r7613, 0x5410U;
	cvt.u32.u16 	%r7618, %rs12950;
	cvt.u32.u16 	%r7619, %rs12951;
	prmt.b32 	%r7620, %r7619, %r7618, 0x3340U;
	cvt.u32.u16 	%r7621, %rs12952;
	cvt.u32.u16 	%r7622, %rs12953;
	prmt.b32 	%r7623, %r7622, %r7621, 0x3340U;
	prmt.b32 	%r7624, %r7623, %r7620, 0x5410U;
	st.local.v2.b32 	[%rd3+136], {%r7624, %r7617};
	cvt.u32.u16 	%r7625, %rs12938;
	cvt.u32.u16 	%r7626, %rs12939;
	prmt.b32 	%r7627, %r7626, %r7625, 0x3340U;
	cvt.u32.u16 	%r7628, %rs12940;
	cvt.u32.u16 	%r7629, %rs12941;
	prmt.b32 	%r7630, %r7629, %r7628, 0x3340U;
	prmt.b32 	%r7631, %r7630, %r7627, 0x5410U;
	cvt.u32.u16 	%r7632, %rs12942;
	cvt.u32.u16 	%r7633, %rs12943;
	prmt.b32 	%r7634, %r7633, %r7632, 0x3340U;
	cvt.u32.u16 	%r7635, %rs12944;
	cvt.u32.u16 	%r7636, %rs12945;
	prmt.b32 	%r7637, %r7636, %r7635, 0x3340U;
	prmt.b32 	%r7638, %r7637, %r7634, 0x5410U;
	st.local.v2.b32 	[%rd3+144], {%r7638, %r7631};
	cvt.u32.u16 	%r7639, %rs12930;
	cvt.u32.u16 	%r7640, %rs12931;
	prmt.b32 	%r7641, %r7640, %r7639, 0x3340U;
	cvt.u32.u16 	%r7642, %rs12932;
	cvt.u32.u16 	%r7643, %rs12933;
	prmt.b32 	%r7644, %r7643, %r7642, 0x3340U;
	prmt.b32 	%r7645, %r7644, %r7641, 0x5410U;
	cvt.u32.u16 	%r7646, %rs12934;
	cvt.u32.u16 	%r7647, %rs12935;
	prmt.b32 	%r7648, %r7647, %r7646, 0x3340U;
	cvt.u32.u16 	%r7649, %rs12936;
	cvt.u32.u16 	%r7650, %rs12937;
	prmt.b32 	%r7651, %r7650, %r7649, 0x3340U;
	prmt.b32 	%r7652, %r7651, %r7648, 0x5410U;
	st.local.v2.b32 	[%rd3+152], {%r7652, %r7645};
	cvt.u32.u16 	%r7653, %rs12922;
	cvt.u32.u16 	%r7654, %rs12923;
	prmt.b32 	%r7655, %r7654, %r7653, 0x3340U;
	cvt.u32.u16 	%r7656, %rs12924;
	cvt.u32.u16 	%r7657, %rs12925;
	prmt.b32 	%r7658, %r7657, %r7656, 0x3340U;
	prmt.b32 	%r7659, %r7658, %r7655, 0x5410U;
	cvt.u32.u16 	%r7660, %rs12926;
	cvt.u32.u16 	%r7661, %rs12927;
	prmt.b32 	%r7662, %r7661, %r7660, 0x3340U;
	cvt.u32.u16 	%r7663, %rs12928;
	cvt.u32.u16 	%r7664, %rs12929;
	prmt.b32 	%r7665, %r7664, %r7663, 0x3340U;
	prmt.b32 	%r7666, %r7665, %r7662, 0x5410U;
	st.local.v2.b32 	[%rd3+160], {%r7666, %r7659};
	cvt.u32.u16 	%r7667, %rs12914;
	cvt.u32.u16 	%r7668, %rs12915;
	prmt.b32 	%r7669, %r7668, %r7667, 0x3340U;
	cvt.u32.u16 	%r7670, %rs12916;
	cvt.u32.u16 	%r7671, %rs12917;
	prmt.b32 	%r7672, %r7671, %r7670, 0x3340U;
	prmt.b32 	%r7673, %r7672, %r7669, 0x5410U;
	cvt.u32.u16 	%r7674, %rs12918;
	cvt.u32.u16 	%r7675, %rs12919;
	prmt.b32 	%r7676, %r7675, %r7674, 0x3340U;
	cvt.u32.u16 	%r7677, %rs12920;
	cvt.u32.u16 	%r7678, %rs12921;
	prmt.b32 	%r7679, %r7678, %r7677, 0x3340U;
	prmt.b32 	%r7680, %r7679, %r7676, 0x5410U;
	st.local.v2.b32 	[%rd3+168], {%r7680, %r7673};
	cvt.u32.u16 	%r7681, %rs12906;
	cvt.u32.u16 	%r7682, %rs12907;
	prmt.b32 	%r7683, %r7682, %r7681, 0x3340U;
	cvt.u32.u16 	%r7684, %rs12908;
	cvt.u32.u16 	%r7685, %rs12909;
	prmt.b32 	%r7686, %r7685, %r7684, 0x3340U;
	prmt.b32 	%r7687, %r7686, %r7683, 0x5410U;
	cvt.u32.u16 	%r7688, %rs12910;
	cvt.u32.u16 	%r7689, %rs12911;
	prmt.b32 	%r7690, %r7689, %r7688, 0x3340U;
	cvt.u32.u16 	%r7691, %rs12912;
	cvt.u32.u16 	%r7692, %rs12913;
	prmt.b32 	%r7693, %r7692, %r7691, 0x3340U;
	prmt.b32 	%r7694, %r7693, %r7690, 0x5410U;
	st.local.v2.b32 	[%rd3+176], {%r7694, %r7687};
	cvt.u32.u16 	%r7695, %rs12898;
	cvt.u32.u16 	%r7696, %rs12899;
	prmt.b32 	%r7697, %r7696, %r7695, 0x3340U;
	cvt.u32.u16 	%r7698, %rs12900;
	cvt.u32.u16 	%r7699, %rs12901;
	prmt.b32 	%r7700, %r7699, %r7698, 0x3340U;
	prmt.b32 	%r7701, %r7700, %r7697, 0x5410U;
	cvt.u32.u16 	%r7702, %rs12902;
	cvt.u32.u16 	%r7703, %rs12903;
	prmt.b32 	%r7704, %r7703, %r7702, 0x3340U;
	cvt.u32.u16 	%r7705, %rs12904;
	cvt.u32.u16 	%r7706, %rs12905;
	prmt.b32 	%r7707, %r7706, %r7705, 0x3340U;
	prmt.b32 	%r7708, %r7707, %r7704, 0x5410U;
	st.local.v2.b32 	[%rd3+184], {%r7708, %r7701};
	cvt.u32.u16 	%r7709, %rs12890;
	cvt.u32.u16 	%r7710, %rs12891;
	prmt.b32 	%r7711, %r7710, %r7709, 0x3340U;
	cvt.u32.u16 	%r7712, %rs12892;
	cvt.u32.u16 	%r7713, %rs12893;
	prmt.b32 	%r7714, %r7713, %r7712, 0x3340U;
	prmt.b32 	%r7715, %r7714, %r7711, 0x5410U;
	cvt.u32.u16 	%r7716, %rs12894;
	cvt.u32.u16 	%r7717, %rs12895;
	prmt.b32 	%r7718, %r7717, %r7716, 0x3340U;
	cvt.u32.u16 	%r7719, %rs12896;
	cvt.u32.u16 	%r7720, %rs12897;
	prmt.b32 	%r7721, %r7720, %r7719, 0x3340U;
	prmt.b32 	%r7722, %r7721, %r7718, 0x5410U;
	st.local.v2.b32 	[%rd3+192], {%r7722, %r7715};
	cvt.u32.u16 	%r7723, %rs12882;
	cvt.u32.u16 	%r7724, %rs12883;
	prmt.b32 	%r7725, %r7724, %r7723, 0x3340U;
	cvt.u32.u16 	%r7726, %rs12884;
	cvt.u32.u16 	%r7727, %rs12885;
	prmt.b32 	%r7728, %r7727, %r7726, 0x3340U;
	prmt.b32 	%r7729, %r7728, %r7725, 0x5410U;
	cvt.u32.u16 	%r7730, %rs12886;
	cvt.u32.u16 	%r7731, %rs12887;
	prmt.b32 	%r7732, %r7731, %r7730, 0x3340U;
	cvt.u32.u16 	%r7733, %rs12888;
	cvt.u32.u16 	%r7734, %rs12889;
	prmt.b32 	%r7735, %r7734, %r7733, 0x3340U;
	prmt.b32 	%r7736, %r7735, %r7732, 0x5410U;
	st.local.v2.b32 	[%rd3+200], {%r7736, %r7729};
	cvt.u32.u16 	%r7737, %rs12874;
	cvt.u32.u16 	%r7738, %rs12875;
	prmt.b32 	%r7739, %r7738, %r7737, 0x3340U;
	cvt.u32.u16 	%r7740, %rs12876;
	cvt.u32.u16 	%r7741, %rs12877;
	prmt.b32 	%r7742, %r7741, %r7740, 0x3340U;
	prmt.b32 	%r7743, %r7742, %r7739, 0x5410U;
	cvt.u32.u16 	%r7744, %rs12878;
	cvt.u32.u16 	%r7745, %rs12879;
	prmt.b32 	%r7746, %r7745, %r7744, 0x3340U;
	cvt.u32.u16 	%r7747, %rs12880;
	cvt.u32.u16 	%r7748, %rs12881;
	prmt.b32 	%r7749, %r7748, %r7747, 0x3340U;
	prmt.b32 	%r7750, %r7749, %r7746, 0x5410U;
	st.local.v2.b32 	[%rd3+208], {%r7750, %r7743};
	cvt.u32.u16 	%r7751, %rs12866;
	cvt.u32.u16 	%r7752, %rs12867;
	prmt.b32 	%r7753, %r7752, %r7751, 0x3340U;
	cvt.u32.u16 	%r7754, %rs12868;
	cvt.u32.u16 	%r7755, %rs12869;
	prmt.b32 	%r7756, %r7755, %r7754, 0x3340U;
	prmt.b32 	%r7757, %r7756, %r7753, 0x5410U;
	cvt.u32.u16 	%r7758, %rs12870;
	cvt.u32.u16 	%r7759, %rs12871;
	prmt.b32 	%r7760, %r7759, %r7758, 0x3340U;
	cvt.u32.u16 	%r7761, %rs12872;
	cvt.u32.u16 	%r7762, %rs12873;
	prmt.b32 	%r7763, %r7762, %r7761, 0x3340U;
	prmt.b32 	%r7764, %r7763, %r7760, 0x5410U;
	st.local.v2.b32 	[%rd3+216], {%r7764, %r7757};
	cvt.u32.u16 	%r7765, %rs12858;
	cvt.u32.u16 	%r7766, %rs12859;
	prmt.b32 	%r7767, %r7766, %r7765, 0x3340U;
	cvt.u32.u16 	%r7768, %rs12860;
	cvt.u32.u16 	%r7769, %rs12861;
	prmt.b32 	%r7770, %r7769, %r7768, 0x3340U;
	prmt.b32 	%r7771, %r7770, %r7767, 0x5410U;
	cvt.u32.u16 	%r7772, %rs12862;
	cvt.u32.u16 	%r7773, %rs12863;
	prmt.b32 	%r7774, %r7773, %r7772, 0x3340U;
	cvt.u32.u16 	%r7775, %rs12864;
	cvt.u32.u16 	%r7776, %rs12865;
	prmt.b32 	%r7777, %r7776, %r7775, 0x3340U;
	prmt.b32 	%r7778, %r7777, %r7774, 0x5410U;
	st.local.v2.b32 	[%rd3+224], {%r7778, %r7771};
	cvt.u32.u16 	%r7779, %rs12850;
	cvt.u32.u16 	%r7780, %rs12851;
	prmt.b32 	%r7781, %r7780, %r7779, 0x3340U;
	cvt.u32.u16 	%r7782, %rs12852;
	cvt.u32.u16 	%r7783, %rs12853;
	prmt.b32 	%r7784, %r7783, %r7782, 0x3340U;
	prmt.b32 	%r7785, %r7784, %r7781, 0x5410U;
	cvt.u32.u16 	%r7786, %rs12854;
	cvt.u32.u16 	%r7787, %rs12855;
	prmt.b32 	%r7788, %r7787, %r7786, 0x3340U;
	cvt.u32.u16 	%r7789, %rs12856;
	cvt.u32.u16 	%r7790, %rs12857;
	prmt.b32 	%r7791, %r7790, %r7789, 0x3340U;
	prmt.b32 	%r7792, %r7791, %r7788, 0x5410U;
	st.local.v2.b32 	[%rd3+232], {%r7792, %r7785};
	cvt.u32.u16 	%r7793, %rs12842;
	cvt.u32.u16 	%r7794, %rs12843;
	prmt.b32 	%r7795, %r7794, %r7793, 0x3340U;
	cvt.u32.u16 	%r7796, %rs12844;
	cvt.u32.u16 	%r7797, %rs12845;
	prmt.b32 	%r7798, %r7797, %r7796, 0x3340U;
	prmt.b32 	%r7799, %r7798, %r7795, 0x5410U;
	cvt.u32.u16 	%r7800, %rs12846;
	cvt.u32.u16 	%r7801, %rs12847;
	prmt.b32 	%r7802, %r7801, %r7800, 0x3340U;
	cvt.u32.u16 	%r7803, %rs12848;
	cvt.u32.u16 	%r7804, %rs12849;
	prmt.b32 	%r7805, %r7804, %r7803, 0x3340U;
	prmt.b32 	%r7806, %r7805, %r7802, 0x5410U;
	st.local.v2.b32 	[%rd3+240], {%r7806, %r7799};
	cvt.u32.u16 	%r7807, %rs12834;
	cvt.u32.u16 	%r7808, %rs12835;
	prmt.b32 	%r7809, %r7808, %r7807, 0x3340U;
	cvt.u32.u16 	%r7810, %rs12836;
	cvt.u32.u16 	%r7811, %rs12837;
	prmt.b32 	%r7812, %r7811, %r7810, 0x3340U;
	prmt.b32 	%r7813, %r7812, %r7809, 0x5410U;
	cvt.u32.u16 	%r7814, %rs12838;
	cvt.u32.u16 	%r7815, %rs12839;
	prmt.b32 	%r7816, %r7815, %r7814, 0x3340U;
	cvt.u32.u16 	%r7817, %rs12840;
	cvt.u32.u16 	%r7818, %rs12841;
	prmt.b32 	%r7819, %r7818, %r7817, 0x3340U;
	prmt.b32 	%r7820, %r7819, %r7816, 0x5410U;
	st.local.v2.b32 	[%rd3+248], {%r7820, %r7813};
	cvt.u32.u16 	%r7821, %rs12826;
	cvt.u32.u16 	%r7822, %rs12827;
	prmt.b32 	%r7823, %r7822, %r7821, 0x3340U;
	cvt.u32.u16 	%r7824, %rs12828;
	cvt.u32.u16 	%r7825, %rs12829;
	prmt.b32 	%r7826, %r7825, %r7824, 0x3340U;
	prmt.b32 	%r7827, %r7826, %r7823, 0x5410U;
	cvt.u32.u16 	%r7828, %rs12830;
	cvt.u32.u16 	%r7829, %rs12831;
	prmt.b32 	%r7830, %r7829, %r7828, 0x3340U;
	cvt.u32.u16 	%r7831, %rs12832;
	cvt.u32.u16 	%r7832, %rs12833;
	prmt.b32 	%r7833, %r7832, %r7831, 0x3340U;
	prmt.b32 	%r7834, %r7833, %r7830, 0x5410U;
	st.local.v2.b32 	[%rd3+256], {%r7834, %r7827};
	cvt.u32.u16 	%r7835, %rs12818;
	cvt.u32.u16 	%r7836, %rs12819;
	prmt.b32 	%r7837, %r7836, %r7835, 0x3340U;
	cvt.u32.u16 	%r7838, %rs12820;
	cvt.u32.u16 	%r7839, %rs12821;
	prmt.b32 	%r7840, %r7839, %r7838, 0x3340U;
	prmt.b32 	%r7841, %r7840, %r7837, 0x5410U;
	cvt.u32.u16 	%r7842, %rs12822;
	cvt.u32.u16 	%r7843, %rs12823;
	prmt.b32 	%r7844, %r7843, %r7842, 0x3340U;
	cvt.u32.u16 	%r7845, %rs12824;
	cvt.u32.u16 	%r7846, %rs12825;
	prmt.b32 	%r7847, %r7846, %r7845, 0x3340U;
	prmt.b32 	%r7848, %r7847, %r7844, 0x5410U;
	st.local.v2.b32 	[%rd3+264], {%r7848, %r7841};
	mov.b32 	%r28737, 0;
$L__BB1_121:
	mov.u32 	%r28740, %r28737;
	cvt.u64.u32 	%rd63, %r28740;
	add.s64 	%rd64, %rd3, %rd63;
	ld.local.u8 	%rs11796, [%rd64+16];
	setp.ne.s16 	%p24, %rs11796, 0;
	add.s32 	%r28737, %r28740, 1;
	@%p24 bra 	$L__BB1_121;
	and.b16  	%rs11797, %rs17440, 255;
	setp.eq.s16 	%p25, %rs11797, 0;
	@%p25 bra 	$L__BB1_125;
	mov.b32 	%r28738, 0;
$L__BB1_124:
	cvt.u64.u32 	%rd65, %r28740;
	add.s64 	%rd66, %rd3, %rd65;
	st.local.u8 	[%rd66+16], %rs17440;
	add.s32 	%r28740, %r28740, 1;
	add.s32 	%r707, %r28738, 1;
	cvt.u64.u32 	%rd67, %r28738;
	add.s64 	%rd68, %rd4, %rd67;
	ld.local.u8 	%rs17440, [%rd68+17];
	setp.ne.s16 	%p26, %rs17440, 0;
	mov.u32 	%r28738, %r707;
	@%p26 bra 	$L__BB1_124;
$L__BB1_125:
	cvt.u64.u32 	%rd69, %r28740;
	add.s64 	%rd70, %rd3, %rd69;
	mov.b16 	%rs11798, 0;
	st.local.u8 	[%rd70+16], %rs11798;
	add.s32 	%r28660, %r28660, %r6420;
	st.local.u32 	[%rd3], %r28660;
	add.f64 	%fd78, %fd78, %fd53;
	st.local.f64 	[%rd3+8], %fd78;
	ld.local.v2.b32 	{%r7850, %r7851}, [%rd3+16];
	bfe.u32 	%r7852, %r7850, 0, 8;
	cvt.u16.u32 	%rs13073, %r7852;
	bfe.u32 	%r7853, %r7850, 8, 8;
	cvt.u16.u32 	%rs13072, %r7853;
	bfe.u32 	%r7854, %r7850, 16, 8;
	cvt.u16.u32 	%rs13071, %r7854;
	bfe.u32 	%r7855, %r7850, 24, 8;
	cvt.u16.u32 	%rs13070, %r7855;
	bfe.u32 	%r7856, %r7851, 0, 8;
	cvt.u16.u32 	%rs13069, %r7856;
	bfe.u32 	%r7857, %r7851, 8, 8;
	cvt.u16.u32 	%rs13068, %r7857;
	bfe.u32 	%r7858, %r7851, 16, 8;
	cvt.u16.u32 	%rs13067, %r7858;
	bfe.u32 	%r7859, %r7851, 24, 8;
	cvt.u16.u32 	%rs13066, %r7859;
	ld.local.v2.b32 	{%r7860, %r7861}, [%rd3+24];
	bfe.u32 	%r7862, %r7860, 0, 8;
	cvt.u16.u32 	%rs13065, %r7862;
	bfe.u32 	%r7863, %r7860, 8, 8;
	cvt.u16.u32 	%rs13064, %r7863;
	bfe.u32 	%r7864, %r7860, 16, 8;
	cvt.u16.u32 	%rs13063, %r7864;
	bfe.u32 	%r7865, %r7860, 24, 8;
	cvt.u16.u32 	%rs13062, %r7865;
	bfe.u32 	%r7866, %r7861, 0, 8;
	cvt.u16.u32 	%rs13061, %r7866;
	bfe.u32 	%r7867, %r7861, 8, 8;
	cvt.u16.u32 	%rs13060, %r7867;
	bfe.u32 	%r7868, %r7861, 16, 8;
	cvt.u16.u32 	%rs13059, %r7868;
	bfe.u32 	%r7869, %r7861, 24, 8;
	cvt.u16.u32 	%rs13058, %r7869;
	ld.local.v2.b32 	{%r7870, %r7871}, [%rd3+32];
	bfe.u32 	%r7872, %r7870, 0, 8;
	cvt.u16.u32 	%rs13057, %r7872;
	bfe.u32 	%r7873, %r7870, 8, 8;
	cvt.u16.u32 	%rs13056, %r7873;
	bfe.u32 	%r7874, %r7870, 16, 8;
	cvt.u16.u32 	%rs13055, %r7874;
	bfe.u32 	%r7875, %r7870, 24, 8;
	cvt.u16.u32 	%rs13054, %r7875;
	bfe.u32 	%r7876, %r7871, 0, 8;
	cvt.u16.u32 	%rs13053, %r7876;
	bfe.u32 	%r7877, %r7871, 8, 8;
	cvt.u16.u32 	%rs13052, %r7877;
	bfe.u32 	%r7878, %r7871, 16, 8;
	cvt.u16.u32 	%rs13051, %r7878;
	bfe.u32 	%r7879, %r7871, 24, 8;
	cvt.u16.u32 	%rs13050, %r7879;
	ld.local.v2.b32 	{%r7880, %r7881}, [%rd3+40];
	bfe.u32 	%r7882, %r7880, 0, 8;
	cvt.u16.u32 	%rs13049, %r7882;
	bfe.u32 	%r7883, %r7880, 8, 8;
	cvt.u16.u32 	%rs13048, %r7883;
	bfe.u32 	%r7884, %r7880, 16, 8;
	cvt.u16.u32 	%rs13047, %r7884;
	bfe.u32 	%r7885, %r7880, 24, 8;
	cvt.u16.u32 	%rs13046, %r7885;
	bfe.u32 	%r7886, %r7881, 0, 8;
	cvt.u16.u32 	%rs13045, %r7886;
	bfe.u32 	%r7887, %r7881, 8, 8;
	cvt.u16.u32 	%rs13044, %r7887;
	bfe.u32 	%r7888, %r7881, 16, 8;
	cvt.u16.u32 	%rs13043, %r7888;
	bfe.u32 	%r7889, %r7881, 24, 8;
	cvt.u16.u32 	%rs13042, %r7889;
	ld.local.v2.b32 	{%r7890, %r7891}, [%rd3+48];
	bfe.u32 	%r7892, %r7890, 0, 8;
	cvt.u16.u32 	%rs13041, %r7892;
	bfe.u32 	%r7893, %r7890, 8, 8;
	cvt.u16.u32 	%rs13040, %r7893;
	bfe.u32 	%r7894, %r7890, 16, 8;
	cvt.u16.u32 	%rs13039, %r7894;
	bfe.u32 	%r7895, %r7890, 24, 8;
	cvt.u16.u32 	%rs13038, %r7895;
	bfe.u32 	%r7896, %r7891, 0, 8;
	cvt.u16.u32 	%rs13037, %r7896;
	bfe.u32 	%r7897, %r7891, 8, 8;
	cvt.u16.u32 	%rs13036, %r7897;
	bfe.u32 	%r7898, %r7891, 16, 8;
	cvt.u16.u32 	%rs13035, %r7898;
	bfe.u32 	%r7899, %r7891, 24, 8;
	cvt.u16.u32 	%rs13034, %r7899;
	ld.local.v2.b32 	{%r7900, %r7901}, [%rd3+56];
	bfe.u32 	%r7902, %r7900, 0, 8;
	cvt.u16.u32 	%rs13033, %r7902;
	bfe.u32 	%r7903, %r7900, 8, 8;
	cvt.u16.u32 	%rs13032, %r7903;
	bfe.u32 	%r7904, %r7900, 16, 8;
	cvt.u16.u32 	%rs13031, %r7904;
	bfe.u32 	%r7905, %r7900, 24, 8;
	cvt.u16.u32 	%rs13030, %r7905;
	bfe.u32 	%r7906, %r7901, 0, 8;
	cvt.u16.u32 	%rs13029, %r7906;
	bfe.u32 	%r7907, %r7901, 8, 8;
	cvt.u16.u32 	%rs13028, %r7907;
	bfe.u32 	%r7908, %r7901, 16, 8;
	cvt.u16.u32 	%rs13027, %r7908;
	bfe.u32 	%r7909, %r7901, 24, 8;
	cvt.u16.u32 	%rs13026, %r7909;
	ld.local.v2.b32 	{%r7910, %r7911}, [%rd3+64];
	bfe.u32 	%r7912, %r7910, 0, 8;
	cvt.u16.u32 	%rs13025, %r7912;
	bfe.u32 	%r7913, %r7910, 8, 8;
	cvt.u16.u32 	%rs13024, %r7913;
	bfe.u32 	%r7914, %r7910, 16, 8;
	cvt.u16.u32 	%rs13023, %r7914;
	bfe.u32 	%r7915, %r7910, 24, 8;
	cvt.u16.u32 	%rs13022, %r7915;
	bfe.u32 	%r7916, %r7911, 0, 8;
	cvt.u16.u32 	%rs13021, %r7916;
	bfe.u32 	%r7917, %r7911, 8, 8;
	cvt.u16.u32 	%rs13020, %r7917;
	bfe.u32 	%r7918, %r7911, 16, 8;
	cvt.u16.u32 	%rs13019, %r7918;
	bfe.u32 	%r7919, %r7911, 24, 8;
	cvt.u16.u32 	%rs13018, %r7919;
	ld.local.v2.b32 	{%r7920, %r7921}, [%rd3+72];
	bfe.u32 	%r7922, %r7920, 0, 8;
	cvt.u16.u32 	%rs13017, %r7922;
	bfe.u32 	%r7923, %r7920, 8, 8;
	cvt.u16.u32 	%rs13016, %r7923;
	bfe.u32 	%r7924, %r7920, 16, 8;
	cvt.u16.u32 	%rs13015, %r7924;
	bfe.u32 	%r7925, %r7920, 24, 8;
	cvt.u16.u32 	%rs13014, %r7925;
	bfe.u32 	%r7926, %r7921, 0, 8;
	cvt.u16.u32 	%rs13013, %r7926;
	bfe.u32 	%r7927, %r7921, 8, 8;
	cvt.u16.u32 	%rs13012, %r7927;
	bfe.u32 	%r7928, %r7921, 16, 8;
	cvt.u16.u32 	%rs13011, %r7928;
	bfe.u32 	%r7929, %r7921, 24, 8;
	cvt.u16.u32 	%rs13010, %r7929;
	ld.local.v2.b32 	{%r7930, %r7931}, [%rd3+80];
	bfe.u32 	%r7932, %r7930, 0, 8;
	cvt.u16.u32 	%rs13009, %r7932;
	bfe.u32 	%r7933, %r7930, 8, 8;
	cvt.u16.u32 	%rs13008, %r7933;
	bfe.u32 	%r7934, %r7930, 16, 8;
	cvt.u16.u32 	%rs13007, %r7934;
	bfe.u32 	%r7935, %r7930, 24, 8;
	cvt.u16.u32 	%rs13006, %r7935;
	bfe.u32 	%r7936, %r7931, 0, 8;
	cvt.u16.u32 	%rs13005, %r7936;
	bfe.u32 	%r7937, %r7931, 8, 8;
	cvt.u16.u32 	%rs13004, %r7937;
	bfe.u32 	%r7938, %r7931, 16, 8;
	cvt.u16.u32 	%rs13003, %r7938;
	bfe.u32 	%r7939, %r7931, 24, 8;
	cvt.u16.u32 	%rs13002, %r7939;
	ld.local.v2.b32 	{%r7940, %r7941}, [%rd3+88];
	bfe.u32 	%r7942, %r7940, 0, 8;
	cvt.u16.u32 	%rs13001, %r7942;
	bfe.u32 	%r7943, %r7940, 8, 8;
	cvt.u16.u32 	%rs13000, %r7943;
	bfe.u32 	%r7944, %r7940, 16, 8;
	cvt.u16.u32 	%rs12999, %r7944;
	bfe.u32 	%r7945, %r7940, 24, 8;
	cvt.u16.u32 	%rs12998, %r7945;
	bfe.u32 	%r7946, %r7941, 0, 8;
	cvt.u16.u32 	%rs12997, %r7946;
	bfe.u32 	%r7947, %r7941, 8, 8;
	cvt.u16.u32 	%rs12996, %r7947;
	bfe.u32 	%r7948, %r7941, 16, 8;
	cvt.u16.u32 	%rs12995, %r7948;
	bfe.u32 	%r7949, %r7941, 24, 8;
	cvt.u16.u32 	%rs12994, %r7949;
	ld.local.v2.b32 	{%r7950, %r7951}, [%rd3+96];
	bfe.u32 	%r7952, %r7950, 0, 8;
	cvt.u16.u32 	%rs12993, %r7952;
	bfe.u32 	%r7953, %r7950, 8, 8;
	cvt.u16.u32 	%rs12992, %r7953;
	bfe.u32 	%r7954, %r7950, 16, 8;
	cvt.u16.u32 	%rs12991, %r7954;
	bfe.u32 	%r7955, %r7950, 24, 8;
	cvt.u16.u32 	%rs12990, %r7955;
	bfe.u32 	%r7956, %r7951, 0, 8;
	cvt.u16.u32 	%rs12989, %r7956;
	bfe.u32 	%r7957, %r7951, 8, 8;
	cvt.u16.u32 	%rs12988, %r7957;
	bfe.u32 	%r7958, %r7951, 16, 8;
	cvt.u16.u32 	%rs12987, %r7958;
	bfe.u32 	%r7959, %r7951, 24, 8;
	cvt.u16.u32 	%rs12986, %r7959;
	ld.local.v2.b32 	{%r7960, %r7961}, [%rd3+104];
	bfe.u32 	%r7962, %r7960, 0, 8;
	cvt.u16.u32 	%rs12985, %r7962;
	bfe.u32 	%r7963, %r7960, 8, 8;
	cvt.u16.u32 	%rs12984, %r7963;
	bfe.u32 	%r7964, %r7960, 16, 8;
	cvt.u16.u32 	%rs12983, %r7964;
	bfe.u32 	%r7965, %r7960, 24, 8;
	cvt.u16.u32 	%rs12982, %r7965;
	bfe.u32 	%r7966, %r7961, 0, 8;
	cvt.u16.u32 	%rs12981, %r7966;
	bfe.u32 	%r7967, %r7961, 8, 8;
	cvt.u16.u32 	%rs12980, %r7967;
	bfe.u32 	%r7968, %r7961, 16, 8;
	cvt.u16.u32 	%rs12979, %r7968;
	bfe.u32 	%r7969, %r7961, 24, 8;
	cvt.u16.u32 	%rs12978, %r7969;
	ld.local.v2.b32 	{%r7970, %r7971}, [%rd3+112];
	bfe.u32 	%r7972, %r7970, 0, 8;
	cvt.u16.u32 	%rs12977, %r7972;
	bfe.u32 	%r7973, %r7970, 8, 8;
	cvt.u16.u32 	%rs12976, %r7973;
	bfe.u32 	%r7974, %r7970, 16, 8;
	cvt.u16.u32 	%rs12975, %r7974;
	bfe.u32 	%r7975, %r7970, 24, 8;
	cvt.u16.u32 	%rs12974, %r7975;
	bfe.u32 	%r7976, %r7971, 0, 8;
	cvt.u16.u32 	%rs12973, %r7976;
	bfe.u32 	%r7977, %r7971, 8, 8;
	cvt.u16.u32 	%rs12972, %r7977;
	bfe.u32 	%r7978, %r7971, 16, 8;
	cvt.u16.u32 	%rs12971, %r7978;
	bfe.u32 	%r7979, %r7971, 24, 8;
	cvt.u16.u32 	%rs12970, %r7979;
	ld.local.v2.b32 	{%r7980, %r7981}, [%rd3+120];
	bfe.u32 	%r7982, %r7980, 0, 8;
	cvt.u16.u32 	%rs12969, %r7982;
	bfe.u32 	%r7983, %r7980, 8, 8;
	cvt.u16.u32 	%rs12968, %r7983;
	bfe.u32 	%r7984, %r7980, 16, 8;
	cvt.u16.u32 	%rs12967, %r7984;
	bfe.u32 	%r7985, %r7980, 24, 8;
	cvt.u16.u32 	%rs12966, %r7985;
	bfe.u32 	%r7986, %r7981, 0, 8;
	cvt.u16.u32 	%rs12965, %r7986;
	bfe.u32 	%r7987, %r7981, 8, 8;
	cvt.u16.u32 	%rs12964, %r7987;
	bfe.u32 	%r7988, %r7981, 16, 8;
	cvt.u16.u32 	%rs12963, %r7988;
	bfe.u32 	%r7989, %r7981, 24, 8;
	cvt.u16.u32 	%rs12962, %r7989;
	ld.local.v2.b32 	{%r7990, %r7991}, [%rd3+128];
	bfe.u32 	%r7992, %r7990, 0, 8;
	cvt.u16.u32 	%rs12961, %r7992;
	bfe.u32 	%r7993, %r7990, 8, 8;
	cvt.u16.u32 	%rs12960, %r7993;
	bfe.u32 	%r7994, %r7990, 16, 8;
	cvt.u16.u32 	%rs12959, %r7994;
	bfe.u32 	%r7995, %r7990, 24, 8;
	cvt.u16.u32 	%rs12958, %r7995;
	bfe.u32 	%r7996, %r7991, 0, 8;
	cvt.u16.u32 	%rs12957, %r7996;
	bfe.u32 	%r7997, %r7991, 8, 8;
	cvt.u16.u32 	%rs12956, %r7997;
	bfe.u32 	%r7998, %r7991, 16, 8;
	cvt.u16.u32 	%rs12955, %r7998;
	bfe.u32 	%r7999, %r7991, 24, 8;
	cvt.u16.u32 	%rs12954, %r7999;
	ld.local.v2.b32 	{%r8000, %r8001}, [%rd3+136];
	bfe.u32 	%r8002, %r8000, 0, 8;
	cvt.u16.u32 	%rs12953, %r8002;
	bfe.u32 	%r8003, %r8000, 8, 8;
	cvt.u16.u32 	%rs12952, %r8003;
	bfe.u32 	%r8004, %r8000, 16, 8;
	cvt.u16.u32 	%rs12951, %r8004;
	bfe.u32 	%r8005, %r8000, 24, 8;
	cvt.u16.u32 	%rs12950, %r8005;
	bfe.u32 	%r8006, %r8001, 0, 8;
	cvt.u16.u32 	%rs12949, %r8006;
	bfe.u32 	%r8007, %r8001, 8, 8;
	cvt.u16.u32 	%rs12948, %r8007;
	bfe.u32 	%r8008, %r8001, 16, 8;
	cvt.u16.u32 	%rs12947, %r8008;
	bfe.u32 	%r8009, %r8001, 24, 8;
	cvt.u16.u32 	%rs12946, %r8009;
	ld.local.v2.b32 	{%r8010, %r8011}, [%rd3+144];
	bfe.u32 	%r8012, %r8010, 0, 8;
	cvt.u16.u32 	%rs12945, %r8012;
	bfe.u32 	%r8013, %r8010, 8, 8;
	cvt.u16.u32 	%rs12944, %r8013;
	bfe.u32 	%r8014, %r8010, 16, 8;
	cvt.u16.u32 	%rs12943, %r8014;
	bfe.u32 	%r8015, %r8010, 24, 8;
	cvt.u16.u32 	%rs12942, %r8015;
	bfe.u32 	%r8016, %r8011, 0, 8;
	cvt.u16.u32 	%rs12941, %r8016;
	bfe.u32 	%r8017, %r8011, 8, 8;
	cvt.u16.u32 	%rs12940, %r8017;
	bfe.u32 	%r8018, %r8011, 16, 8;
	cvt.u16.u32 	%rs12939, %r8018;
	bfe.u32 	%r8019, %r8011, 24, 8;
	cvt.u16.u32 	%rs12938, %r8019;
	ld.local.v2.b32 	{%r8020, %r8021}, [%rd3+152];
	bfe.u32 	%r8022, %r8020, 0, 8;
	cvt.u16.u32 	%rs12937, %r8022;
	bfe.u32 	%r8023, %r8020, 8, 8;
	cvt.u16.u32 	%rs12936, %r8023;
	bfe.u32 	%r8024, %r8020, 16, 8;
	cvt.u16.u32 	%rs12935, %r8024;
	bfe.u32 	%r8025, %r8020, 24, 8;
	cvt.u16.u32 	%rs12934, %r8025;
	bfe.u32 	%r8026, %r8021, 0, 8;
	cvt.u16.u32 	%rs12933, %r8026;
	bfe.u32 	%r8027, %r8021, 8, 8;
	cvt.u16.u32 	%rs12932, %r8027;
	bfe.u32 	%r8028, %r8021, 16, 8;
	cvt.u16.u32 	%rs12931, %r8028;
	bfe.u32 	%r8029, %r8021, 24, 8;
	cvt.u16.u32 	%rs12930, %r8029;
	ld.local.v2.b32 	{%r8030, %r8031}, [%rd3+160];
	bfe.u32 	%r8032, %r8030, 0, 8;
	cvt.u16.u32 	%rs12929, %r8032;
	bfe.u32 	%r8033, %r8030, 8, 8;
	cvt.u16.u32 	%rs12928, %r8033;
	bfe.u32 	%r8034, %r8030, 16, 8;
	cvt.u16.u32 	%rs12927, %r8034;
	bfe.u32 	%r8035, %r8030, 24, 8;
	cvt.u16.u32 	%rs12926, %r8035;
	bfe.u32 	%r8036, %r8031, 0, 8;
	cvt.u16.u32 	%rs12925, %r8036;
	bfe.u32 	%r8037, %r8031, 8, 8;
	cvt.u16.u32 	%rs12924, %r8037;
	bfe.u32 	%r8038, %r8031, 16, 8;
	cvt.u16.u32 	%rs12923, %r8038;
	bfe.u32 	%r8039, %r8031, 24, 8;
	cvt.u16.u32 	%rs12922, %r8039;
	ld.local.v2.b32 	{%r8040, %r8041}, [%rd3+168];
	bfe.u32 	%r8042, %r8040, 0, 8;
	cvt.u16.u32 	%rs12921, %r8042;
	bfe.u32 	%r8043, %r8040, 8, 8;
	cvt.u16.u32 	%rs12920, %r8043;
	bfe.u32 	%r8044, %r8040, 16, 8;
	cvt.u16.u32 	%rs12919, %r8044;
	bfe.u32 	%r8045, %r8040, 24, 8;
	cvt.u16.u32 	%rs12918, %r8045;
	bfe.u32 	%r8046, %r8041, 0, 8;
	cvt.u16.u32 	%rs12917, %r8046;
	bfe.u32 	%r8047, %r8041, 8, 8;
	cvt.u16.u32 	%rs12916, %r8047;
	bfe.u32 	%r8048, %r8041, 16, 8;
	cvt.u16.u32 	%rs12915, %r8048;
	bfe.u32 	%r8049, %r8041, 24, 8;
	cvt.u16.u32 	%rs12914, %r8049;
	ld.local.v2.b32 	{%r8050, %r8051}, [%rd3+176];
	bfe.u32 	%r8052, %r8050, 0, 8;
	cvt.u16.u32 	%rs12913, %r8052;
	bfe.u32 	%r8053, %r8050, 8, 8;
	cvt.u16.u32 	%rs12912, %r8053;
	bfe.u32 	%r8054, %r8050, 16, 8;
	cvt.u16.u32 	%rs12911, %r8054;
	bfe.u32 	%r8055, %r8050, 24, 8;
	cvt.u16.u32 	%rs12910, %r8055;
	bfe.u32 	%r8056, %r8051, 0, 8;
	cvt.u16.u32 	%rs12909, %r8056;
	bfe.u32 	%r8057, %r8051, 8, 8;
	cvt.u16.u32 	%rs12908, %r8057;
	bfe.u32 	%r8058, %r8051, 16, 8;
	cvt.u16.u32 	%rs12907, %r8058;
	bfe.u32 	%r8059, %r8051, 24, 8;
	cvt.u16.u32 	%rs12906, %r8059;
	ld.local.v2.b32 	{%r8060, %r8061}, [%rd3+184];
	bfe.u32 	%r8062, %r8060, 0, 8;
	cvt.u16.u32 	%rs12905, %r8062;
	bfe.u32 	%r8063, %r8060, 8, 8;
	cvt.u16.u32 	%rs12904, %r8063;
	bfe.u32 	%r8064, %r8060, 16, 8;
	cvt.u16.u32 	%rs12903, %r8064;
	bfe.u32 	%r8065, %r8060, 24, 8;
	cvt.u16.u32 	%rs12902, %r8065;
	bfe.u32 	%r8066, %r8061, 0, 8;
	cvt.u16.u32 	%rs12901, %r8066;
	bfe.u32 	%r8067, %r8061, 8, 8;
	cvt.u16.u32 	%rs12900, %r8067;
	bfe.u32 	%r8068, %r8061, 16, 8;
	cvt.u16.u32 	%rs12899, %r8068;
	bfe.u32 	%r8069, %r8061, 24, 8;
	cvt.u16.u32 	%rs12898, %r8069;
	ld.local.v2.b32 	{%r8070, %r8071}, [%rd3+192];
	bfe.u32 	%r8072, %r8070, 0, 8;
	cvt.u16.u32 	%rs12897, %r8072;
	bfe.u32 	%r8073, %r8070, 8, 8;
	cvt.u16.u32 	%rs12896, %r8073;
	bfe.u32 	%r8074, %r8070, 16, 8;
	cvt.u16.u32 	%rs12895, %r8074;
	bfe.u32 	%r8075, %r8070, 24, 8;
	cvt.u16.u32 	%rs12894, %r8075;
	bfe.u32 	%r8076, %r8071, 0, 8;
	cvt.u16.u32 	%rs12893, %r8076;
	bfe.u32 	%r8077, %r8071, 8, 8;
	cvt.u16.u32 	%rs12892, %r8077;
	bfe.u32 	%r8078, %r8071, 16, 8;
	cvt.u16.u32 	%rs12891, %r8078;
	bfe.u32 	%r8079, %r8071, 24, 8;
	cvt.u16.u32 	%rs12890, %r8079;
	ld.local.v2.b32 	{%r8080, %r8081}, [%rd3+200];
	bfe.u32 	%r8082, %r8080, 0, 8;
	cvt.u16.u32 	%rs12889, %r8082;
	bfe.u32 	%r8083, %r8080, 8, 8;
	cvt.u16.u32 	%rs12888, %r8083;
	bfe.u32 	%r8084, %r8080, 16, 8;
	cvt.u16.u32 	%rs12887, %r8084;
	bfe.u32 	%r8085, %r8080, 24, 8;
	cvt.u16.u32 	%rs12886, %r8085;
	bfe.u32 	%r8086, %r8081, 0, 8;
	cvt.u16.u32 	%rs12885, %r8086;
	bfe.u32 	%r8087, %r8081, 8, 8;
	cvt.u16.u32 	%rs12884, %r8087;
	bfe.u32 	%r8088, %r8081, 16, 8;
	cvt.u16.u32 	%rs12883, %r8088;
	bfe.u32 	%r8089, %r8081, 24, 8;
	cvt.u16.u32 	%rs12882, %r8089;
	ld.local.v2.b32 	{%r8090, %r8091}, [%rd3+208];
	bfe.u32 	%r8092, %r8090, 0, 8;
	cvt.u16.u32 	%rs12881, %r8092;
	bfe.u32 	%r8093, %r8090, 8, 8;
	cvt.u16.u32 	%rs12880, %r8093;
	bfe.u32 	%r8094, %r8090, 16, 8;
	cvt.u16.u32 	%rs12879, %r8094;
	bfe.u32 	%r8095, %r8090, 24, 8;
	cvt.u16.u32 	%rs12878, %r8095;
	bfe.u32 	%r8096, %r8091, 0, 8;
	cvt.u16.u32 	%rs12877, %r8096;
	bfe.u32 	%r8097, %r8091, 8, 8;
	cvt.u16.u32 	%rs12876, %r8097;
	bfe.u32 	%r8098, %r8091, 16, 8;
	cvt.u16.u32 	%rs12875, %r8098;
	bfe.u32 	%r8099, %r8091, 24, 8;
	cvt.u16.u32 	%rs12874, %r8099;
	ld.local.v2.b32 	{%r8100, %r8101}, [%rd3+216];
	bfe.u32 	%r8102, %r8100, 0, 8;
	cvt.u16.u32 	%rs12873, %r8102;
	bfe.u32 	%r8103, %r8100, 8, 8;
	cvt.u16.u32 	%rs12872, %r8103;
	bfe.u32 	%r8104, %r8100, 16, 8;
	cvt.u16.u32 	%rs12871, %r8104;
	bfe.u32 	%r8105, %r8100, 24, 8;
	cvt.u16.u32 	%rs12870, %r8105;
	bfe.u32 	%r8106, %r8101, 0, 8;
	cvt.u16.u32 	%rs12869, %r8106;
	bfe.u32 	%r8107, %r8101, 8, 8;
	cvt.u16.u32 	%rs12868, %r8107;
	bfe.u32 	%r8108, %r8101, 16, 8;
	cvt.u16.u32 	%rs12867, %r8108;
	bfe.u32 	%r8109, %r8101, 24, 8;
	cvt.u16.u32 	%rs12866, %r8109;
	ld.local.v2.b32 	{%r8110, %r8111}, [%rd3+224];
	bfe.u32 	%r8112, %r8110, 0, 8;
	cvt.u16.u32 	%rs12865, %r8112;
	bfe.u32 	%r8113, %r8110, 8, 8;
	cvt.u16.u32 	%rs12864, %r8113;
	bfe.u32 	%r8114, %r8110, 16, 8;
	cvt.u16.u32 	%rs12863, %r8114;
	bfe.u32 	%r8115, %r8110, 24, 8;
	cvt.u16.u32 	%rs12862, %r8115;
	bfe.u32 	%r8116, %r8111, 0, 8;
	cvt.u16.u32 	%rs12861, %r8116;
	bfe.u32 	%r8117, %r8111, 8, 8;
	cvt.u16.u32 	%rs12860, %r8117;
	bfe.u32 	%r8118, %r8111, 16, 8;
	cvt.u16.u32 	%rs12859, %r8118;
	bfe.u32 	%r8119, %r8111, 24, 8;
	cvt.u16.u32 	%rs12858, %r8119;
	ld.local.v2.b32 	{%r8120, %r8121}, [%rd3+232];
	bfe.u32 	%r8122, %r8120, 0, 8;
	cvt.u16.u32 	%rs12857, %r8122;
	bfe.u32 	%r8123, %r8120, 8, 8;
	cvt.u16.u32 	%rs12856, %r8123;
	bfe.u32 	%r8124, %r8120, 16, 8;
	cvt.u16.u32 	%rs12855, %r8124;
	bfe.u32 	%r8125, %r8120, 24, 8;
	cvt.u16.u32 	%rs12854, %r8125;
	bfe.u32 	%r8126, %r8121, 0, 8;
	cvt.u16.u32 	%rs12853, %r8126;
	bfe.u32 	%r8127, %r8121, 8, 8;
	cvt.u16.u32 	%rs12852, %r8127;
	bfe.u32 	%r8128, %r8121, 16, 8;
	cvt.u16.u32 	%rs12851, %r8128;
	bfe.u32 	%r8129, %r8121, 24, 8;
	cvt.u16.u32 	%rs12850, %r8129;
	ld.local.v2.b32 	{%r8130, %r8131}, [%rd3+240];
	bfe.u32 	%r8132, %r8130, 0, 8;
	cvt.u16.u32 	%rs12849, %r8132;
	bfe.u32 	%r8133, %r8130, 8, 8;
	cvt.u16.u32 	%rs12848, %r8133;
	bfe.u32 	%r8134, %r8130, 16, 8;
	cvt.u16.u32 	%rs12847, %r8134;
	bfe.u32 	%r8135, %r8130, 24, 8;
	cvt.u16.u32 	%rs12846, %r8135;
	bfe.u32 	%r8136, %r8131, 0, 8;
	cvt.u16.u32 	%rs12845, %r8136;
	bfe.u32 	%r8137, %r8131, 8, 8;
	cvt.u16.u32 	%rs12844, %r8137;
	bfe.u32 	%r8138, %r8131, 16, 8;
	cvt.u16.u32 	%rs12843, %r8138;
	bfe.u32 	%r8139, %r8131, 24, 8;
	cvt.u16.u32 	%rs12842, %r8139;
	ld.local.v2.b32 	{%r8140, %r8141}, [%rd3+248];
	bfe.u32 	%r8142, %r8140, 0, 8;
	cvt.u16.u32 	%rs12841, %r8142;
	bfe.u32 	%r8143, %r8140, 8, 8;
	cvt.u16.u32 	%rs12840, %r8143;
	bfe.u32 	%r8144, %r8140, 16, 8;
	cvt.u16.u32 	%rs12839, %r8144;
	bfe.u32 	%r8145, %r8140, 24, 8;
	cvt.u16.u32 	%rs12838, %r8145;
	bfe.u32 	%r8146, %r8141, 0, 8;
	cvt.u16.u32 	%rs12837, %r8146;
	bfe.u32 	%r8147, %r8141, 8, 8;
	cvt.u16.u32 	%rs12836, %r8147;
	bfe.u32 	%r8148, %r8141, 16, 8;
	cvt.u16.u32 	%rs12835, %r8148;
	bfe.u32 	%r8149, %r8141, 24, 8;
	cvt.u16.u32 	%rs12834, %r8149;
	ld.local.v2.b32 	{%r8150, %r8151}, [%rd3+256];
	bfe.u32 	%r8152, %r8150, 0, 8;
	cvt.u16.u32 	%rs12833, %r8152;
	bfe.u32 	%r8153, %r8150, 8, 8;
	cvt.u16.u32 	%rs12832, %r8153;
	bfe.u32 	%r8154, %r8150, 16, 8;
	cvt.u16.u32 	%rs12831, %r8154;
	bfe.u32 	%r8155, %r8150, 24, 8;
	cvt.u16.u32 	%rs12830, %r8155;
	bfe.u32 	%r8156, %r8151, 0, 8;
	cvt.u16.u32 	%rs12829, %r8156;
	bfe.u32 	%r8157, %r8151, 8, 8;
	cvt.u16.u32 	%rs12828, %r8157;
	bfe.u32 	%r8158, %r8151, 16, 8;
	cvt.u16.u32 	%rs12827, %r8158;
	bfe.u32 	%r8159, %r8151, 24, 8;
	cvt.u16.u32 	%rs12826, %r8159;
	ld.local.v2.b32 	{%r8160, %r8161}, [%rd3+264];
	bfe.u32 	%r8162, %r8160, 0, 8;
	cvt.u16.u32 	%rs12825, %r8162;
	bfe.u32 	%r8163, %r8160, 8, 8;
	cvt.u16.u32 	%rs12824, %r8163;
	bfe.u32 	%r8164, %r8160, 16, 8;
	cvt.u16.u32 	%rs12823, %r8164;
	bfe.u32 	%r8165, %r8160, 24, 8;
	cvt.u16.u32 	%rs12822, %r8165;
	bfe.u32 	%r8166, %r8161, 0, 8;
	cvt.u16.u32 	%rs12821, %r8166;
	bfe.u32 	%r8167, %r8161, 8, 8;
	cvt.u16.u32 	%rs12820, %r8167;
	bfe.u32 	%r8168, %r8161, 16, 8;
	cvt.u16.u32 	%rs12819, %r8168;
	bfe.u32 	%r8169, %r8161, 24, 8;
	cvt.u16.u32 	%rs12818, %r8169;
$L__BB1_126:
	cvt.u32.u16 	%r8510, %rs13073;
	and.b32  	%r8511, %r8510, 255;
	and.b16  	%rs11799, %rs13072, 255;
	mul.wide.u16 	%r8512, %rs11799, 256;
	or.b32  	%r8513, %r8512, %r8511;
	cvt.u32.u16 	%r8514, %rs13071;
	shl.b32 	%r8515, %r8514, 16;
	and.b32  	%r8516, %r8515, 16711680;
	or.b32  	%r8517, %r8513, %r8516;
	cvt.u32.u16 	%r8518, %rs13070;
	shl.b32 	%r8519, %r8518, 24;
	or.b32  	%r8191, %r8517, %r8519;
	cvt.u32.u16 	%r8520, %rs13069;
	and.b32  	%r8521, %r8520, 255;
	and.b16  	%rs11800, %rs13068, 255;
	mul.wide.u16 	%r8522, %rs11800, 256;
	or.b32  	%r8523, %r8522, %r8521;
	cvt.u32.u16 	%r8524, %rs13067;
	shl.b32 	%r8525, %r8524, 16;
	and.b32  	%r8526, %r8525, 16711680;
	or.b32  	%r8527, %r8523, %r8526;
	cvt.u32.u16 	%r8528, %rs13066;
	shl.b32 	%r8529, %r8528, 24;
	or.b32  	%r8196, %r8527, %r8529;
	cvt.u32.u16 	%r8530, %rs13065;
	and.b32  	%r8531, %r8530, 255;
	and.b16  	%rs11801, %rs13064, 255;
	mul.wide.u16 	%r8532, %rs11801, 256;
	or.b32  	%r8533, %r8532, %r8531;
	cvt.u32.u16 	%r8534, %rs13063;
	shl.b32 	%r8535, %r8534, 16;
	and.b32  	%r8536, %r8535, 16711680;
	or.b32  	%r8537, %r8533, %r8536;
	cvt.u32.u16 	%r8538, %rs13062;
	shl.b32 	%r8539, %r8538, 24;
	or.b32  	%r8201, %r8537, %r8539;
	cvt.u32.u16 	%r8540, %rs13061;
	and.b32  	%r8541, %r8540, 255;
	and.b16  	%rs11802, %rs13060, 255;
	mul.wide.u16 	%r8542, %rs11802, 256;
	or.b32  	%r8543, %r8542, %r8541;
	cvt.u32.u16 	%r8544, %rs13059;
	shl.b32 	%r8545, %r8544, 16;
	and.b32  	%r8546, %r8545, 16711680;
	or.b32  	%r8547, %r8543, %r8546;
	cvt.u32.u16 	%r8548, %rs13058;
	shl.b32 	%r8549, %r8548, 24;
	or.b32  	%r8206, %r8547, %r8549;
	cvt.u32.u16 	%r8550, %rs13057;
	and.b32  	%r8551, %r8550, 255;
	and.b16  	%rs11803, %rs13056, 255;
	mul.wide.u16 	%r8552, %rs11803, 256;
	or.b32  	%r8553, %r8552, %r8551;
	cvt.u32.u16 	%r8554, %rs13055;
	shl.b32 	%r8555, %r8554, 16;
	and.b32  	%r8556, %r8555, 16711680;
	or.b32  	%r8557, %r8553, %r8556;
	cvt.u32.u16 	%r8558, %rs13054;
	shl.b32 	%r8559, %r8558, 24;
	or.b32  	%r8211, %r8557, %r8559;
	cvt.u32.u16 	%r8560, %rs13053;
	and.b32  	%r8561, %r8560, 255;
	and.b16  	%rs11804, %rs13052, 255;
	mul.wide.u16 	%r8562, %rs11804, 256;
	or.b32  	%r8563, %r8562, %r8561;
	cvt.u32.u16 	%r8564, %rs13051;
	shl.b32 	%r8565, %r8564, 16;
	and.b32  	%r8566, %r8565, 16711680;
	or.b32  	%r8567, %r8563, %r8566;
	cvt.u32.u16 	%r8568, %rs13050;
	shl.b32 	%r8569, %r8568, 24;
	or.b32  	%r8216, %r8567, %r8569;
	cvt.u32.u16 	%r8570, %rs13049;
	and.b32  	%r8571, %r8570, 255;
	and.b16  	%rs11805, %rs13048, 255;
	mul.wide.u16 	%r8572, %rs11805, 256;
	or.b32  	%r8573, %r8572, %r8571;
	cvt.u32.u16 	%r8574, %rs13047;
	shl.b32 	%r8575, %r8574, 16;
	and.b32  	%r8576, %r8575, 16711680;
	or.b32  	%r8577, %r8573, %r8576;
	cvt.u32.u16 	%r8578, %rs13046;
	shl.b32 	%r8579, %r8578, 24;
	or.b32  	%r8221, %r8577, %r8579;
	cvt.u32.u16 	%r8580, %rs13045;
	and.b32  	%r8581, %r8580, 255;
	and.b16  	%rs11806, %rs13044, 255;
	mul.wide.u16 	%r8582, %rs11806, 256;
	or.b32  	%r8583, %r8582, %r8581;
	cvt.u32.u16 	%r8584, %rs13043;
	shl.b32 	%r8585, %r8584, 16;
	and.b32  	%r8586, %r8585, 16711680;
	or.b32  	%r8587, %r8583, %r8586;
	cvt.u32.u16 	%r8588, %rs13042;
	shl.b32 	%r8589, %r8588, 24;
	or.b32  	%r8226, %r8587, %r8589;
	cvt.u32.u16 	%r8590, %rs13041;
	and.b32  	%r8591, %r8590, 255;
	and.b16  	%rs11807, %rs13040, 255;
	mul.wide.u16 	%r8592, %rs11807, 256;
	or.b32  	%r8593, %r8592, %r8591;
	cvt.u32.u16 	%r8594, %rs13039;
	shl.b32 	%r8595, %r8594, 16;
	and.b32  	%r8596, %r8595, 16711680;
	or.b32  	%r8597, %r8593, %r8596;
	cvt.u32.u16 	%r8598, %rs13038;
	shl.b32 	%r8599, %r8598, 24;
	or.b32  	%r8231, %r8597, %r8599;
	cvt.u32.u16 	%r8600, %rs13037;
	and.b32  	%r8601, %r8600, 255;
	and.b16  	%rs11808, %rs13036, 255;
	mul.wide.u16 	%r8602, %rs11808, 256;
	or.b32  	%r8603, %r8602, %r8601;
	cvt.u32.u16 	%r8604, %rs13035;
	shl.b32 	%r8605, %r8604, 16;
	and.b32  	%r8606, %r8605, 16711680;
	or.b32  	%r8607, %r8603, %r8606;
	cvt.u32.u16 	%r8608, %rs13034;
	shl.b32 	%r8609, %r8608, 24;
	or.b32  	%r8236, %r8607, %r8609;
	cvt.u32.u16 	%r8610, %rs13033;
	and.b32  	%r8611, %r8610, 255;
	and.b16  	%rs11809, %rs13032, 255;
	mul.wide.u16 	%r8612, %rs11809, 256;
	or.b32  	%r8613, %r8612, %r8611;
	cvt.u32.u16 	%r8614, %rs13031;
	shl.b32 	%r8615, %r8614, 16;
	and.b32  	%r8616, %r8615, 16711680;
	or.b32  	%r8617, %r8613, %r8616;
	cvt.u32.u16 	%r8618, %rs13030;
	shl.b32 	%r8619, %r8618, 24;
	or.b32  	%r8241, %r8617, %r8619;
	cvt.u32.u16 	%r8620, %rs13029;
	and.b32  	%r8621, %r8620, 255;
	and.b16  	%rs11810, %rs13028, 255;
	mul.wide.u16 	%r8622, %rs11810, 256;
	or.b32  	%r8623, %r8622, %r8621;
	cvt.u32.u16 	%r8624, %rs13027;
	shl.b32 	%r8625, %r8624, 16;
	and.b32  	%r8626, %r8625, 16711680;
	or.b32  	%r8627, %r8623, %r8626;
	cvt.u32.u16 	%r8628, %rs13026;
	shl.b32 	%r8629, %r8628, 24;
	or.b32  	%r8246, %r8627, %r8629;
	cvt.u32.u16 	%r8630, %rs13025;
	and.b32  	%r8631, %r8630, 255;
	and.b16  	%rs11811, %rs13024, 255;
	mul.wide.u16 	%r8632, %rs11811, 256;
	or.b32  	%r8633, %r8632, %r8631;
	cvt.u32.u16 	%r8634, %rs13023;
	shl.b32 	%r8635, %r8634, 16;
	and.b32  	%r8636, %r8635, 16711680;
	or.b32  	%r8637, %r8633, %r8636;
	cvt.u32.u16 	%r8638, %rs13022;
	shl.b32 	%r8639, %r8638, 24;
	or.b32  	%r8251, %r8637, %r8639;
	cvt.u32.u16 	%r8640, %rs13021;
	and.b32  	%r8641, %r8640, 255;
	and.b16  	%rs11812, %rs13020, 255;
	mul.wide.u16 	%r8642, %rs11812, 256;
	or.b32  	%r8643, %r8642, %r8641;
	cvt.u32.u16 	%r8644, %rs13019;
	shl.b32 	%r8645, %r8644, 16;
	and.b32  	%r8646, %r8645, 16711680;
	or.b32  	%r8647, %r8643, %r8646;
	cvt.u32.u16 	%r8648, %rs13018;
	shl.b32 	%r8649, %r8648, 24;
	or.b32  	%r8256, %r8647, %r8649;
	cvt.u32.u16 	%r8650, %rs13017;
	and.b32  	%r8651, %r8650, 255;
	and.b16  	%rs11813, %rs13016, 255;
	mul.wide.u16 	%r8652, %rs11813, 256;
	or.b32  	%r8653, %r8652, %r8651;
	cvt.u32.u16 	%r8654, %rs13015;
	shl.b32 	%r8655, %r8654, 16;
	and.b32  	%r8656, %r8655, 16711680;
	or.b32  	%r8657, %r8653, %r8656;
	cvt.u32.u16 	%r8658, %rs13014;
	shl.b32 	%r8659, %r8658, 24;
	or.b32  	%r8261, %r8657, %r8659;
	cvt.u32.u16 	%r8660, %rs13013;
	and.b32  	%r8661, %r8660, 255;
	and.b16  	%rs11814, %rs13012, 255;
	mul.wide.u16 	%r8662, %rs11814, 256;
	or.b32  	%r8663, %r8662, %r8661;
	cvt.u32.u16 	%r8664, %rs13011;
	shl.b32 	%r8665, %r8664, 16;
	and.b32  	%r8666, %r8665, 16711680;
	or.b32  	%r8667, %r8663, %r8666;
	cvt.u32.u16 	%r8668, %rs13010;
	shl.b32 	%r8669, %r8668, 24;
	or.b32  	%r8266, %r8667, %r8669;
	cvt.u32.u16 	%r8670, %rs13009;
	and.b32  	%r8671, %r8670, 255;
	and.b16  	%rs11815, %rs13008, 255;
	mul.wide.u16 	%r8672, %rs11815, 256;
	or.b32  	%r8673, %r8672, %r8671;
	cvt.u32.u16 	%r8674, %rs13007;
	shl.b32 	%r8675, %r8674, 16;
	and.b32  	%r8676, %r8675, 16711680;
	or.b32  	%r8677, %r8673, %r8676;
	cvt.u32.u16 	%r8678, %rs13006;
	shl.b32 	%r8679, %r8678, 24;
	or.b32  	%r8271, %r8677, %r8679;
	cvt.u32.u16 	%r8680, %rs13005;
	and.b32  	%r8681, %r8680, 255;
	and.b16  	%rs11816, %rs13004, 255;
	mul.wide.u16 	%r8682, %rs11816, 256;
	or.b32  	%r8683, %r8682, %r8681;
	cvt.u32.u16 	%r8684, %rs13003;
	shl.b32 	%r8685, %r8684, 16;
	and.b32  	%r8686, %r8685, 16711680;
	or.b32  	%r8687, %r8683, %r8686;
	cvt.u32.u16 	%r8688, %rs13002;
	shl.b32 	%r8689, %r8688, 24;
	or.b32  	%r8276, %r8687, %r8689;
	cvt.u32.u16 	%r8690, %rs13001;
	and.b32  	%r8691, %r8690, 255;
	and.b16  	%rs11817, %rs13000, 255;
	mul.wide.u16 	%r8692, %rs11817, 256;
	or.b32  	%r8693, %r8692, %r8691;
	cvt.u32.u16 	%r8694, %rs12999;
	shl.b32 	%r8695, %r8694, 16;
	and.b32  	%r8696, %r8695, 16711680;
	or.b32  	%r8697, %r8693, %r8696;
	cvt.u32.u16 	%r8698, %rs12998;
	shl.b32 	%r8699, %r8698, 24;
	or.b32  	%r8281, %r8697, %r8699;
	cvt.u32.u16 	%r8700, %rs12997;
	and.b32  	%r8701, %r8700, 255;
	and.b16  	%rs11818, %rs12996, 255;
	mul.wide.u16 	%r8702, %rs11818, 256;
	or.b32  	%r8703, %r8702, %r8701;
	cvt.u32.u16 	%r8704, %rs12995;
	shl.b32 	%r8705, %r8704, 16;
	and.b32  	%r8706, %r8705, 16711680;
	or.b32  	%r8707, %r8703, %r8706;
	cvt.u32.u16 	%r8708, %rs12994;
	shl.b32 	%r8709, %r8708, 24;
	or.b32  	%r8286, %r8707, %r8709;
	cvt.u32.u16 	%r8710, %rs12993;
	and.b32  	%r8711, %r8710, 255;
	and.b16  	%rs11819, %rs12992, 255;
	mul.wide.u16 	%r8712, %rs11819, 256;
	or.b32  	%r8713, %r8712, %r8711;
	cvt.u32.u16 	%r8714, %rs12991;
	shl.b32 	%r8715, %r8714, 16;
	and.b32  	%r8716, %r8715, 16711680;
	or.b32  	%r8717, %r8713, %r8716;
	cvt.u32.u16 	%r8718, %rs12990;
	shl.b32 	%r8719, %r8718, 24;
	or.b32  	%r8291, %r8717, %r8719;
	cvt.u32.u16 	%r8720, %rs12989;
	and.b32  	%r8721, %r8720, 255;
	and.b16  	%rs11820, %rs12988, 255;
	mul.wide.u16 	%r8722, %rs11820, 256;
	or.b32  	%r8723, %r8722, %r8721;
	cvt.u32.u16 	%r8724, %rs12987;
	shl.b32 	%r8725, %r8724, 16;
	and.b32  	%r8726, %r8725, 16711680;
	or.b32  	%r8727, %r8723, %r8726;
	cvt.u32.u16 	%r8728, %rs12986;
	shl.b32 	%r8729, %r8728, 24;
	or.b32  	%r8296, %r8727, %r8729;
	cvt.u32.u16 	%r8730, %rs12985;
	and.b32  	%r8731, %r8730, 255;
	and.b16  	%rs11821, %rs12984, 255;
	mul.wide.u16 	%r8732, %rs11821, 256;
	or.b32  	%r8733, %r8732, %r8731;
	cvt.u32.u16 	%r8734, %rs12983;
	shl.b32 	%r8735, %r8734, 16;
	and.b32  	%r8736, %r8735, 16711680;
	or.b32  	%r8737, %r8733, %r8736;
	cvt.u32.u16 	%r8738, %rs12982;
	shl.b32 	%r8739, %r8738, 24;
	or.b32  	%r8301, %r8737, %r8739;
	cvt.u32.u16 	%r8740, %rs12981;
	and.b32  	%r8741, %r8740, 255;
	and.b16  	%rs11822, %rs12980, 255;
	mul.wide.u16 	%r8742, %rs11822, 256;
	or.b32  	%r8743, %r8742, %r8741;
	cvt.u32.u16 	%r8744, %rs12979;
	shl.b32 	%r8745, %r8744, 16;
	and.b32  	%r8746, %r8745, 16711680;
	or.b32  	%r8747, %r8743, %r8746;
	cvt.u32.u16 	%r8748, %rs12978;
	shl.b32 	%r8749, %r8748, 24;
	or.b32  	%r8306, %r8747, %r8749;
	cvt.u32.u16 	%r8750, %rs12977;
	and.b32  	%r8751, %r8750, 255;
	and.b16  	%rs11823, %rs12976, 255;
	mul.wide.u16 	%r8752, %rs11823, 256;
	or.b32  	%r8753, %r8752, %r8751;
	cvt.u32.u16 	%r8754, %rs12975;
	shl.b32 	%r8755, %r8754, 16;
	and.b32  	%r8756, %r8755, 16711680;
	or.b32  	%r8757, %r8753, %r8756;
	cvt.u32.u16 	%r8758, %rs12974;
	shl.b32 	%r8759, %r8758, 24;
	or.b32  	%r8311, %r8757, %r8759;
	cvt.u32.u16 	%r8760, %rs12973;
	and.b32  	%r8761, %r8760, 255;
	and.b16  	%rs11824, %rs12972, 255;
	mul.wide.u16 	%r8762, %rs11824, 256;
	or.b32  	%r8763, %r8762, %r8761;
	cvt.u32.u16 	%r8764, %rs12971;
	shl.b32 	%r8765, %r8764, 16;
	and.b32  	%r8766, %r8765, 16711680;
	or.b32  	%r8767, %r8763, %r8766;
	cvt.u32.u16 	%r8768, %rs12970;
	shl.b32 	%r8769, %r8768, 24;
	or.b32  	%r8316, %r8767, %r8769;
	cvt.u32.u16 	%r8770, %rs12969;
	and.b32  	%r8771, %r8770, 255;
	and.b16  	%rs11825, %rs12968, 255;
	mul.wide.u16 	%r8772, %rs11825, 256;
	or.b32  	%r8773, %r8772, %r8771;
	cvt.u32.u16 	%r8774, %rs12967;
	shl.b32 	%r8775, %r8774, 16;
	and.b32  	%r8776, %r8775, 16711680;
	or.b32  	%r8777, %r8773, %r8776;
	cvt.u32.u16 	%r8778, %rs12966;
	shl.b32 	%r8779, %r8778, 24;
	or.b32  	%r8321, %r8777, %r8779;
	cvt.u32.u16 	%r8780, %rs12965;
	and.b32  	%r8781, %r8780, 255;
	and.b16  	%rs11826, %rs12964, 255;
	mul.wide.u16 	%r8782, %rs11826, 256;
	or.b32  	%r8783, %r8782, %r8781;
	cvt.u32.u16 	%r8784, %rs12963;
	shl.b32 	%r8785, %r8784, 16;
	and.b32  	%r8786, %r8785, 16711680;
	or.b32  	%r8787, %r8783, %r8786;
	cvt.u32.u16 	%r8788, %rs12962;
	shl.b32 	%r8789, %r8788, 24;
	or.b32  	%r8326, %r8787, %r8789;
	cvt.u32.u16 	%r8790, %rs12961;
	and.b32  	%r8791, %r8790, 255;
	and.b16  	%rs11827, %rs12960, 255;
	mul.wide.u16 	%r8792, %rs11827, 256;
	or.b32  	%r8793, %r8792, %r8791;
	cvt.u32.u16 	%r8794, %rs12959;
	shl.b32 	%r8795, %r8794, 16;
	and.b32  	%r8796, %r8795, 16711680;
	or.b32  	%r8797, %r8793, %r8796;
	cvt.u32.u16 	%r8798, %rs12958;
	shl.b32 	%r8799, %r8798, 24;
	or.b32  	%r8331, %r8797, %r8799;
	cvt.u32.u16 	%r8800, %rs12957;
	and.b32  	%r8801, %r8800, 255;
	and.b16  	%rs11828, %rs12956, 255;
	mul.wide.u16 	%r8802, %rs11828, 256;
	or.b32  	%r8803, %r8802, %r8801;
	cvt.u32.u16 	%r8804, %rs12955;
	shl.b32 	%r8805, %r8804, 16;
	and.b32  	%r8806, %r8805, 16711680;
	or.b32  	%r8807, %r8803, %r8806;
	cvt.u32.u16 	%r8808, %rs12954;
	shl.b32 	%r8809, %r8808, 24;
	or.b32  	%r8336, %r8807, %r8809;
	cvt.u32.u16 	%r8810, %rs12953;
	and.b32  	%r8811, %r8810, 255;
	and.b16  	%rs11829, %rs12952, 255;
	mul.wide.u16 	%r8812, %rs11829, 256;
	or.b32  	%r8813, %r8812, %r8811;
	cvt.u32.u16 	%r8814, %rs12951;
	shl.b32 	%r8815, %r8814, 16;
	and.b32  	%r8816, %r8815, 16711680;
	or.b32  	%r8817, %r8813, %r8816;
	cvt.u32.u16 	%r8818, %rs12950;
	shl.b32 	%r8819, %r8818, 24;
	or.b32  	%r8341, %r8817, %r8819;
	cvt.u32.u16 	%r8820, %rs12949;
	and.b32  	%r8821, %r8820, 255;
	and.b16  	%rs11830, %rs12948, 255;
	mul.wide.u16 	%r8822, %rs11830, 256;
	or.b32  	%r8823, %r8822, %r8821;
	cvt.u32.u16 	%r8824, %rs12947;
	shl.b32 	%r8825, %r8824, 16;
	and.b32  	%r8826, %r8825, 16711680;
	or.b32  	%r8827, %r8823, %r8826;
	cvt.u32.u16 	%r8828, %rs12946;
	shl.b32 	%r8829, %r8828, 24;
	or.b32  	%r8346, %r8827, %r8829;
	cvt.u32.u16 	%r8830, %rs12945;
	and.b32  	%r8831, %r8830, 255;
	and.b16  	%rs11831, %rs12944, 255;
	mul.wide.u16 	%r8832, %rs11831, 256;
	or.b32  	%r8833, %r8832, %r8831;
	cvt.u32.u16 	%r8834, %rs12943;
	shl.b32 	%r8835, %r8834, 16;
	and.b32  	%r8836, %r8835, 16711680;
	or.b32  	%r8837, %r8833, %r8836;
	cvt.u32.u16 	%r8838, %rs12942;
	shl.b32 	%r8839, %r8838, 24;
	or.b32  	%r8351, %r8837, %r8839;
	cvt.u32.u16 	%r8840, %rs12941;
	and.b32  	%r8841, %r8840, 255;
	and.b16  	%rs11832, %rs12940, 255;
	mul.wide.u16 	%r8842, %rs11832, 256;
	or.b32  	%r8843, %r8842, %r8841;
	cvt.u32.u16 	%r8844, %rs12939;
	shl.b32 	%r8845, %r8844, 16;
	and.b32  	%r8846, %r8845, 16711680;
	or.b32  	%r8847, %r8843, %r8846;
	cvt.u32.u16 	%r8848, %rs12938;
	shl.b32 	%r8849, %r8848, 24;
	or.b32  	%r8356, %r8847, %r8849;
	cvt.u32.u16 	%r8850, %rs12937;
	and.b32  	%r8851, %r8850, 255;
	and.b16  	%rs11833, %rs12936, 255;
	mul.wide.u16 	%r8852, %rs11833, 256;
	or.b32  	%r8853, %r8852, %r8851;
	cvt.u32.u16 	%r8854, %rs12935;
	shl.b32 	%r8855, %r8854, 16;
	and.b32  	%r8856, %r8855, 16711680;
	or.b32  	%r8857, %r8853, %r8856;
	cvt.u32.u16 	%r8858, %rs12934;
	shl.b32 	%r8859, %r8858, 24;
	or.b32  	%r8361, %r8857, %r8859;
	cvt.u32.u16 	%r8860, %rs12933;
	and.b32  	%r8861, %r8860, 255;
	and.b16  	%rs11834, %rs12932, 255;
	mul.wide.u16 	%r8862, %rs11834, 256;
	or.b32  	%r8863, %r8862, %r8861;
	cvt.u32.u16 	%r8864, %rs12931;
	shl.b32 	%r8865, %r8864, 16;
	and.b32  	%r8866, %r8865, 16711680;
	or.b32  	%r8867, %r8863, %r8866;
	cvt.u32.u16 	%r8868, %rs12930;
	shl.b32 	%r8869, %r8868, 24;
	or.b32  	%r8366, %r8867, %r8869;
	cvt.u32.u16 	%r8870, %rs12929;
	and.b32  	%r8871, %r8870, 255;
	and.b16  	%rs11835, %rs12928, 255;
	mul.wide.u16 	%r8872, %rs11835, 256;
	or.b32  	%r8873, %r8872, %r8871;
	cvt.u32.u16 	%r8874, %rs12927;
	shl.b32 	%r8875, %r8874, 16;
	and.b32  	%r8876, %r8875, 16711680;
	or.b32  	%r8877, %r8873, %r8876;
	cvt.u32.u16 	%r8878, %rs12926;
	shl.b32 	%r8879, %r8878, 24;
	or.b32  	%r8371, %r8877, %r8879;
	cvt.u32.u16 	%r8880, %rs12925;
	and.b32  	%r8881, %r8880, 255;
	and.b16  	%rs11836, %rs12924, 255;
	mul.wide.u16 	%r8882, %rs11836, 256;
	or.b32  	%r8883, %r8882, %r8881;
	cvt.u32.u16 	%r8884, %rs12923;
	shl.b32 	%r8885, %r8884, 16;
	and.b32  	%r8886, %r8885, 16711680;
	or.b32  	%r8887, %r8883, %r8886;
	cvt.u32.u16 	%r8888, %rs12922;
	shl.b32 	%r8889, %r8888, 24;
	or.b32  	%r8376, %r8887, %r8889;
	cvt.u32.u16 	%r8890, %rs12921;
	and.b32  	%r8891, %r8890, 255;
	and.b16  	%rs11837, %rs12920, 255;
	mul.wide.u16 	%r8892, %rs11837, 256;
	or.b32  	%r8893, %r8892, %r8891;
	cvt.u32.u16 	%r8894, %rs12919;
	shl.b32 	%r8895, %r8894, 16;
	and.b32  	%r8896, %r8895, 16711680;
	or.b32  	%r8897, %r8893, %r8896;
	cvt.u32.u16 	%r8898, %rs12918;
	shl.b32 	%r8899, %r8898, 24;
	or.b32  	%r8381, %r8897, %r8899;
	cvt.u32.u16 	%r8900, %rs12917;
	and.b32  	%r8901, %r8900, 255;
	and.b16  	%rs11838, %rs12916, 255;
	mul.wide.u16 	%r8902, %rs11838, 256;
	or.b32  	%r8903, %r8902, %r8901;
	cvt.u32.u16 	%r8904, %rs12915;
	shl.b32 	%r8905, %r8904, 16;
	and.b32  	%r8906, %r8905, 16711680;
	or.b32  	%r8907, %r8903, %r8906;
	cvt.u32.u16 	%r8908, %rs12914;
	shl.b32 	%r8909, %r8908, 24;
	or.b32  	%r8386, %r8907, %r8909;
	cvt.u32.u16 	%r8910, %rs12913;
	and.b32  	%r8911, %r8910, 255;
	and.b16  	%rs11839, %rs12912, 255;
	mul.wide.u16 	%r8912, %rs11839, 256;
	or.b32  	%r8913, %r8912, %r8911;
	cvt.u32.u16 	%r8914, %rs12911;
	shl.b32 	%r8915, %r8914, 16;
	and.b32  	%r8916, %r8915, 16711680;
	or.b32  	%r8917, %r8913, %r8916;
	cvt.u32.u16 	%r8918, %rs12910;
	shl.b32 	%r8919, %r8918, 24;
	or.b32  	%r8391, %r8917, %r8919;
	cvt.u32.u16 	%r8920, %rs12909;
	and.b32  	%r8921, %r8920, 255;
	and.b16  	%rs11840, %rs12908, 255;
	mul.wide.u16 	%r8922, %rs11840, 256;
	or.b32  	%r8923, %r8922, %r8921;
	cvt.u32.u16 	%r8924, %rs12907;
	shl.b32 	%r8925, %r8924, 16;
	and.b32  	%r8926, %r8925, 16711680;
	or.b32  	%r8927, %r8923, %r8926;
	cvt.u32.u16 	%r8928, %rs12906;
	shl.b32 	%r8929, %r8928, 24;
	or.b32  	%r8396, %r8927, %r8929;
	cvt.u32.u16 	%r8930, %rs12905;
	and.b32  	%r8931, %r8930, 255;
	and.b16  	%rs11841, %rs12904, 255;
	mul.wide.u16 	%r8932, %rs11841, 256;
	or.b32  	%r8933, %r8932, %r8931;
	cvt.u32.u16 	%r8934, %rs12903;
	shl.b32 	%r8935, %r8934, 16;
	and.b32  	%r8936, %r8935, 16711680;
	or.b32  	%r8937, %r8933, %r8936;
	cvt.u32.u16 	%r8938, %rs12902;
	shl.b32 	%r8939, %r8938, 24;
	or.b32  	%r8401, %r8937, %r8939;
	cvt.u32.u16 	%r8940, %rs12901;
	and.b32  	%r8941, %r8940, 255;
	and.b16  	%rs11842, %rs12900, 255;
	mul.wide.u16 	%r8942, %rs11842, 256;
	or.b32  	%r8943, %r8942, %r8941;
	cvt.u32.u16 	%r8944, %rs12899;
	shl.b32 	%r8945, %r8944, 16;
	and.b32  	%r8946, %r8945, 16711680;
	or.b32  	%r8947, %r8943, %r8946;
	cvt.u32.u16 	%r8948, %rs12898;
	shl.b32 	%r8949, %r8948, 24;
	or.b32  	%r8406, %r8947, %r8949;
	cvt.u32.u16 	%r8950, %rs12897;
	and.b32  	%r8951, %r8950, 255;
	and.b16  	%rs11843, %rs12896, 255;
	mul.wide.u16 	%r8952, %rs11843, 256;
	or.b32  	%r8953, %r8952, %r8951;
	cvt.u32.u16 	%r8954, %rs12895;
	shl.b32 	%r8955, %r8954, 16;
	and.b32  	%r8956, %r8955, 16711680;
	or.b32  	%r8957, %r8953, %r8956;
	cvt.u32.u16 	%r8958, %rs12894;
	shl.b32 	%r8959, %r8958, 24;
	or.b32  	%r8411, %r8957, %r8959;
	cvt.u32.u16 	%r8960, %rs12893;
	and.b32  	%r8961, %r8960, 255;
	and.b16  	%rs11844, %rs12892, 255;
	mul.wide.u16 	%r8962, %rs11844, 256;
	or.b32  	%r8963, %r8962, %r8961;
	cvt.u32.u16 	%r8964, %rs12891;
	shl.b32 	%r8965, %r8964, 16;
	and.b32  	%r8966, %r8965, 16711680;
	or.b32  	%r8967, %r8963, %r8966;
	cvt.u32.u16 	%r8968, %rs12890;
	shl.b32 	%r8969, %r8968, 24;
	or.b32  	%r8416, %r8967, %r8969;
	cvt.u32.u16 	%r8970, %rs12889;
	and.b32  	%r8971, %r8970, 255;
	and.b16  	%rs11845, %rs12888, 255;
	mul.wide.u16 	%r8972, %rs11845, 256;
	or.b32  	%r8973, %r8972, %r8971;
	cvt.u32.u16 	%r8974, %rs12887;
	shl.b32 	%r8975, %r8974, 16;
	and.b32  	%r8976, %r8975, 16711680;
	or.b32  	%r8977, %r8973, %r8976;
	cvt.u32.u16 	%r8978, %rs12886;
	shl.b32 	%r8979, %r8978, 24;
	or.b32  	%r8421, %r8977, %r8979;
	cvt.u32.u16 	%r8980, %rs12885;
	and.b32  	%r8981, %r8980, 255;
	and.b16  	%rs11846, %rs12884, 255;
	mul.wide.u16 	%r8982, %rs11846, 256;
	or.b32  	%r8983, %r8982, %r8981;
	cvt.u32.u16 	%r8984, %rs12883;
	shl.b32 	%r8985, %r8984, 16;
	and.b32  	%r8986, %r8985, 16711680;
	or.b32  	%r8987, %r8983, %r8986;
	cvt.u32.u16 	%r8988, %rs12882;
	shl.b32 	%r8989, %r8988, 24;
	or.b32  	%r8426, %r8987, %r8989;
	cvt.u32.u16 	%r8990, %rs12881;
	and.b32  	%r8991, %r8990, 255;
	and.b16  	%rs11847, %rs12880, 255;
	mul.wide.u16 	%r8992, %rs11847, 256;
	or.b32  	%r8993, %r8992, %r8991;
	cvt.u32.u16 	%r8994, %rs12879;
	shl.b32 	%r8995, %r8994, 16;
	and.b32  	%r8996, %r8995, 16711680;
	or.b32  	%r8997, %r8993, %r8996;
	cvt.u32.u16 	%r8998, %rs12878;
	shl.b32 	%r8999, %r8998, 24;
	or.b32  	%r8431, %r8997, %r8999;
	cvt.u32.u16 	%r9000, %rs12877;
	and.b32  	%r9001, %r9000, 255;
	and.b16  	%rs11848, %rs12876, 255;
	mul.wide.u16 	%r9002, %rs11848, 256;
	or.b32  	%r9003, %r9002, %r9001;
	cvt.u32.u16 	%r9004, %rs12875;
	shl.b32 	%r9005, %r9004, 16;
	and.b32  	%r9006, %r9005, 16711680;
	or.b32  	%r9007, %r9003, %r9006;
	cvt.u32.u16 	%r9008, %rs12874;
	shl.b32 	%r9009, %r9008, 24;
	or.b32  	%r8436, %r9007, %r9009;
	cvt.u32.u16 	%r9010, %rs12873;
	and.b32  	%r9011, %r9010, 255;
	and.b16  	%rs11849, %rs12872, 255;
	mul.wide.u16 	%r9012, %rs11849, 256;
	or.b32  	%r9013, %r9012, %r9011;
	cvt.u32.u16 	%r9014, %rs12871;
	shl.b32 	%r9015, %r9014, 16;
	and.b32  	%r9016, %r9015, 16711680;
	or.b32  	%r9017, %r9013, %r9016;
	cvt.u32.u16 	%r9018, %rs12870;
	shl.b32 	%r9019, %r9018, 24;
	or.b32  	%r8441, %r9017, %r9019;
	cvt.u32.u16 	%r9020, %rs12869;
	and.b32  	%r9021, %r9020, 255;
	and.b16  	%rs11850, %rs12868, 255;
	mul.wide.u16 	%r9022, %rs11850, 256;
	or.b32  	%r9023, %r9022, %r9021;
	cvt.u32.u16 	%r9024, %rs12867;
	shl.b32 	%r9025, %r9024, 16;
	and.b32  	%r9026, %r9025, 16711680;
	or.b32  	%r9027, %r9023, %r9026;
	cvt.u32.u16 	%r9028, %rs12866;
	shl.b32 	%r9029, %r9028, 24;
	or.b32  	%r8446, %r9027, %r9029;
	cvt.u32.u16 	%r9030, %rs12865;
	and.b32  	%r9031, %r9030, 255;
	and.b16  	%rs11851, %rs12864, 255;
	mul.wide.u16 	%r9032, %rs11851, 256;
	or.b32  	%r9033, %r9032, %r9031;
	cvt.u32.u16 	%r9034, %rs12863;
	shl.b32 	%r9035, %r9034, 16;
	and.b32  	%r9036, %r9035, 16711680;
	or.b32  	%r9037, %r9033, %r9036;
	cvt.u32.u16 	%r9038, %rs12862;
	shl.b32 	%r9039, %r9038, 24;
	or.b32  	%r8451, %r9037, %r9039;
	cvt.u32.u16 	%r9040, %rs12861;
	and.b32  	%r9041, %r9040, 255;
	and.b16  	%rs11852, %rs12860, 255;
	mul.wide.u16 	%r9042, %rs11852, 256;
	or.b32  	%r9043, %r9042, %r9041;
	cvt.u32.u16 	%r9044, %rs12859;
	shl.b32 	%r9045, %r9044, 16;
	and.b32  	%r9046, %r9045, 16711680;
	or.b32  	%r9047, %r9043, %r9046;
	cvt.u32.u16 	%r9048, %rs12858;
	shl.b32 	%r9049, %r9048, 24;
	or.b32  	%r8456, %r9047, %r9049;
	cvt.u32.u16 	%r9050, %rs12857;
	and.b32  	%r9051, %r9050, 255;
	and.b16  	%rs11853, %rs12856, 255;
	mul.wide.u16 	%r9052, %rs11853, 256;
	or.b32  	%r9053, %r9052, %r9051;
	cvt.u32.u16 	%r9054, %rs12855;
	shl.b32 	%r9055, %r9054, 16;
	and.b32  	%r9056, %r9055, 16711680;
	or.b32  	%r9057, %r9053, %r9056;
	cvt.u32.u16 	%r9058, %rs12854;
	shl.b32 	%r9059, %r9058, 24;
	or.b32  	%r8461, %r9057, %r9059;
	cvt.u32.u16 	%r9060, %rs12853;
	and.b32  	%r9061, %r9060, 255;
	and.b16  	%rs11854, %rs12852, 255;
	mul.wide.u16 	%r9062, %rs11854, 256;
	or.b32  	%r9063, %r9062, %r9061;
	cvt.u32.u16 	%r9064, %rs12851;
	shl.b32 	%r9065, %r9064, 16;
	and.b32  	%r9066, %r9065, 16711680;
	or.b32  	%r9067, %r9063, %r9066;
	cvt.u32.u16 	%r9068, %rs12850;
	shl.b32 	%r9069, %r9068, 24;
	or.b32  	%r8466, %r9067, %r9069;
	cvt.u32.u16 	%r9070, %rs12849;
	and.b32  	%r9071, %r9070, 255;
	and.b16  	%rs11855, %rs12848, 255;
	mul.wide.u16 	%r9072, %rs11855, 256;
	or.b32  	%r9073, %r9072, %r9071;
	cvt.u32.u16 	%r9074, %rs12847;
	shl.b32 	%r9075, %r9074, 16;
	and.b32  	%r9076, %r9075, 16711680;
	or.b32  	%r9077, %r9073, %r9076;
	cvt.u32.u16 	%r9078, %rs12846;
	shl.b32 	%r9079, %r9078, 24;
	or.b32  	%r8471, %r9077, %r9079;
	cvt.u32.u16 	%r9080, %rs12845;
	and.b32  	%r9081, %r9080, 255;
	and.b16  	%rs11856, %rs12844, 255;
	mul.wide.u16 	%r9082, %rs11856, 256;
	or.b32  	%r9083, %r9082, %r9081;
	cvt.u32.u16 	%r9084, %rs12843;
	shl.b32 	%r9085, %r9084, 16;
	and.b32  	%r9086, %r9085, 16711680;
	or.b32  	%r9087, %r9083, %r9086;
	cvt.u32.u16 	%r9088, %rs12842;
	shl.b32 	%r9089, %r9088, 24;
	or.b32  	%r8476, %r9087, %r9089;
	cvt.u32.u16 	%r9090, %rs12841;
	and.b32  	%r9091, %r9090, 255;
	and.b16  	%rs11857, %rs12840, 255;
	mul.wide.u16 	%r9092, %rs11857, 256;
	or.b32  	%r9093, %r9092, %r9091;
	cvt.u32.u16 	%r9094, %rs12839;
	shl.b32 	%r9095, %r9094, 16;
	and.b32  	%r9096, %r9095, 16711680;
	or.b32  	%r9097, %r9093, %r9096;
	cvt.u32.u16 	%r9098, %rs12838;
	shl.b32 	%r9099, %r9098, 24;
	or.b32  	%r8481, %r9097, %r9099;
	cvt.u32.u16 	%r9100, %rs12837;
	and.b32  	%r9101, %r9100, 255;
	and.b16  	%rs11858, %rs12836, 255;
	mul.wide.u16 	%r9102, %rs11858, 256;
	or.b32  	%r9103, %r9102, %r9101;
	cvt.u32.u16 	%r9104, %rs12835;
	shl.b32 	%r9105, %r9104, 16;
	and.b32  	%r9106, %r9105, 16711680;
	or.b32  	%r9107, %r9103, %r9106;
	cvt.u32.u16 	%r9108, %rs12834;
	shl.b32 	%r9109, %r9108, 24;
	or.b32  	%r8486, %r9107, %r9109;
	cvt.u32.u16 	%r9110, %rs12833;
	and.b32  	%r9111, %r9110, 255;
	and.b16  	%rs11859, %rs12832, 255;
	mul.wide.u16 	%r9112, %rs11859, 256;
	or.b32  	%r9113, %r9112, %r9111;
	cvt.u32.u16 	%r9114, %rs12831;
	shl.b32 	%r9115, %r9114, 16;
	and.b32  	%r9116, %r9115, 16711680;
	or.b32  	%r9117, %r9113, %r9116;
	cvt.u32.u16 	%r9118, %rs12830;
	shl.b32 	%r9119, %r9118, 24;
	or.b32  	%r8491, %r9117, %r9119;
	cvt.u32.u16 	%r9120, %rs12829;
	and.b32  	%r9121, %r9120, 255;
	and.b16  	%rs11860, %rs12828, 255;
	mul.wide.u16 	%r9122, %rs11860, 256;
	or.b32  	%r9123, %r9122, %r9121;
	cvt.u32.u16 	%r9124, %rs12827;
	shl.b32 	%r9125, %r9124, 16;
	and.b32  	%r9126, %r9125, 16711680;
	or.b32  	%r9127, %r9123, %r9126;
	cvt.u32.u16 	%r9128, %rs12826;
	shl.b32 	%r9129, %r9128, 24;
	or.b32  	%r8496, %r9127, %r9129;
	cvt.u32.u16 	%r9130, %rs12825;
	and.b32  	%r9131, %r9130, 255;
	and.b16  	%rs11861, %rs12824, 255;
	mul.wide.u16 	%r9132, %rs11861, 256;
	or.b32  	%r9133, %r9132, %r9131;
	cvt.u32.u16 	%r9134, %rs12823;
	shl.b32 	%r9135, %r9134, 16;
	and.b32  	%r9136, %r9135, 16711680;
	or.b32  	%r9137, %r9133, %r9136;
	cvt.u32.u16 	%r9138, %rs12822;
	shl.b32 	%r9139, %r9138, 24;
	or.b32  	%r8501, %r9137, %r9139;
	cvt.u32.u16 	%r9140, %rs12821;
	and.b32  	%r9141, %r9140, 255;
	and.b16  	%rs11862, %rs12820, 255;
	mul.wide.u16 	%r9142, %rs11862, 256;
	or.b32  	%r9143, %r9142, %r9141;
	cvt.u32.u16 	%r9144, %rs12819;
	shl.b32 	%r9145, %r9144, 16;
	and.b32  	%r9146, %r9145, 16711680;
	or.b32  	%r9147, %r9143, %r9146;
	cvt.u32.u16 	%r9148, %rs12818;
	shl.b32 	%r9149, %r9148, 24;
	or.b32  	%r8506, %r9147, %r9149;
	mov.b32 	%r8507, 8;
	mov.b32 	%r8508, 31;
	mov.b32 	%r8509, -1;
	// begin inline asm
	shfl.sync.down.b32 %r8170, %r28660, %r8507, %r8508, %r8509;
	// end inline asm
	// begin inline asm
	shfl.sync.down.b32 %r8175, %r8176, %r8507, %r8508, %r8509;
	// end inline asm
	mov.b64 	%rd71, %fd78;
	mov.b64 	{%r8181, %r8186}, %rd71;
	// begin inline asm
	shfl.sync.down.b32 %r8180, %r8181, %r8507, %r8508, %r8509;
	// end inline asm
	// begin inline asm
	shfl.sync.down.b32 %r8185, %r8186, %r8507, %r8508, %r8509;
	// end inline asm
	// begin inline asm
	shfl.sync.down.b32 %r8190, %r8191, %r8507, %r8508, %r8509;
	// end inline asm
	// begin inline asm
	shfl.sync.down.b32 %r8195, %r8196, %r8507, %r8508, %r8509;
	// end inline asm
	// begin inline asm
	shfl.sync.down.b32 %r8200, %r8201, %r8507, %r8508, %r8509;
	// end inline asm
	// begin inline asm
	shfl.sync.down.b32 %r8205, %r8206, %r8507, %r8508, %r8509;
	// end inline asm
	// begin inline asm
	shfl.sync.down.b32 %r8210, %r8211, %r8507, %r8508, %r8509;
	// end inline asm
	// begin inline asm
	shfl.sync.down.b32 %r8215, %r8216, %r8507, %r8508, %r8509;
	// end inline asm
	// begin inline asm
	shfl.sync.down.b32 %r8220, %r8221, %r8507, %r8508, %r8509;
	// end inline asm
	// begin inline asm
	shfl.sync.down.b32 %r8225, %r8226, %r8507, %r8508, %r8509;
	// end inline asm
	// begin inline asm
	shfl.sync.down.b32 %r8230, %r8231, %r8507, %r8508, %r8509;
	// end inline asm
	// begin inline asm
	shfl.sync.down.b32 %r8235, %r8236, %r8507, %r8508, %r8509;
	// end inline asm
	// begin inline asm
	shfl.sync.down.b32 %r8240, %r8241, %r8507, %r8508, %r8509;
	// end inline asm
	// begin inline asm
	shfl.sync.down.b32 %r8245, %r8246, %r8507, %r8508, %r8509;
	// end inline asm
	// begin inline asm
	shfl.sync.down.b32 %r8250, %r8251, %r8507, %r8508, %r8509;
	// end inline asm
	// begin inline asm
	shfl.sync.down.b32 %r8255, %r8256, %r8507, %r8508, %r8509;
	// end inline asm
	// begin inline asm
	shfl.sync.down.b32 %r8260, %r8261, %r8507, %r8508, %r8509;
	// end inline asm
	// begin inline asm
	shfl.sync.down.b32 %r8265, %r8266, %r8507, %r8508, %r8509;
	// end inline asm
	// begin inline asm
	shfl.sync.down.b32 %r8270, %r8271, %r8507, %r8508, %r8509;
	// end inline asm
	// begin inline asm
	shfl.sync.down.b32 %r8275, %r8276, %r8507, %r8508, %r8509;
	// end inline asm
	// begin inline asm
	shfl.sync.down.b32 %r8280, %r8281, %r8507, %r8508, %r8509;
	// end inline asm
	// begin inline asm
	shfl.sync.down.b32 %r8285, %r8286, %r8507, %r8508, %r8509;
	// end inline asm
	// begin inline asm
	shfl.sync.down.b32 %r8290, %r8291, %r8507, %r8508, %r8509;
	// end inline asm
	// begin inline asm
	shfl.sync.down.b32 %r8295, %r8296, %r8507, %r8508, %r8509;
	// end inline asm
	// begin inline asm
	shfl.sync.down.b32 %r8300, %r8301, %r8507, %r8508, %r8509;
	// end inline asm
	// begin inline asm
	shfl.sync.down.b32 %r8305, %r8306, %r8507, %r8508, %r8509;
	// end inline asm
	// begin inline asm
	shfl.sync.down.b32 %r8310, %r8311, %r8507, %r8508, %r8509;
	// end inline asm
	// begin inline asm
	shfl.sync.down.b32 %r8315, %r8316, %r8507, %r8508, %r8509;
	// end inline asm
	// begin inline asm
	shfl.sync.down.b32 %r8320, %r8321, %r8507, %r8508, %r8509;
	// end inline asm
	// begin inline asm
	shfl.sync.down.b32 %r8325, %r8326, %r8507, %r8508, %r8509;
	// end inline asm
	// begin inline asm
	shfl.sync.down.b32 %r8330, %r8331, %r8507, %r8508, %r8509;
	// end inline asm
	// begin inline asm
	shfl.sync.down.b32 %r8335, %r8336, %r8507, %r8508, %r8509;
	// end inline asm
	// begin inline asm
	shfl.sync.down.b32 %r8340, %r8341, %r8507, %r8508, %r8509;
	// end inline asm
	// begin inline asm
	shfl.sync.down.b32 %r8345, %r8346, %r8507, %r8508, %r8509;
	// end inline asm
	// begin inline asm
	shfl.sync.down.b32 %r8350, %r8351, %r8507, %r8508, %r8509;
	// end inline asm
	// begin inline asm
	shfl.sync.down.b32 %r8355, %r8356, %r8507, %r8508, %r8509;
	// end inline asm
	// begin inline asm
	shfl.sync.down.b32 %r8360, %r8361, %r8507, %r8508, %r8509;
	// end inline asm
	// begin inline asm
	shfl.sync.down.b32 %r8365, %r8366, %r8507, %r8508, %r8509;
	// end inline asm
	// begin inline asm
	shfl.sync.down.b32 %r8370, %r8371, %r8507, %r8508, %r8509;
	// end inline asm
	// begin inline asm
	shfl.sync.down.b32 %r8375, %r8376, %r8507, %r8508, %r8509;
	// end inline asm
	// begin inline asm
	shfl.sync.down.b32 %r8380, %r8381, %r8507, %r8508, %r8509;
	// end inline asm
	// begin inline asm
	shfl.sync.down.b32 %r8385, %r8386, %r8507, %r8508, %r8509;
	// end inline asm
	// begin inline asm
	shfl.sync.down.b32 %r8390, %r8391, %r8507, %r8508, %r8509;
	// end inline asm
	// begin inline asm
	shfl.sync.down.b32 %r8395, %r8396, %r8507, %r8508, %r8509;
	// end inline asm
	// begin inline asm
	shfl.sync.down.b32 %r8400, %r8401, %r8507, %r8508, %r8509;
	// end inline asm
	// begin inline asm
	shfl.sync.down.b32 %r8405, %r8406, %r8507, %r8508, %r8509;
	// end inline asm
	// begin inline asm
	shfl.sync.down.b32 %r8410, %r8411, %r8507, %r8508, %r8509;
	// end inline asm
	// begin inline asm
	shfl.sync.down.b32 %r8415, %r8416, %r8507, %r8508, %r8509;
	// end inline asm
	// begin inline asm
	shfl.sync.down.b32 %r8420, %r8421, %r8507, %r8508, %r8509;
	// end inline asm
	// begin inline asm
	shfl.sync.down.b32 %r8425, %r8426, %r8507, %r8508, %r8509;
	// end inline asm
	// begin inline asm
	shfl.sync.down.b32 %r8430, %r8431, %r8507, %r8508, %r8509;
	// end inline asm
	// begin inline asm
	shfl.sync.down.b32 %r8435, %r8436, %r8507, %r8508, %r8509;
	// end inline asm
	// begin inline asm
	shfl.sync.down.b32 %r8440, %r8441, %r8507, %r8508, %r8509;
	// end inline asm
	// begin inline asm
	shfl.sync.down.b32 %r8445, %r8446, %r8507, %r8508, %r8509;
	// end inline asm
	// begin inline asm
	shfl.sync.down.b32 %r8450, %r8451, %r8507, %r8508, %r8509;
	// end inline asm
	// begin inline asm
	shfl.sync.down.b32 %r8455, %r8456, %r8507, %r8508, %r8509;
	// end inline asm
	// begin inline asm
	shfl.sync.down.b32 %r8460, %r8461, %r8507, %r8508, %r8509;
	// end inline asm
	// begin inline asm
	shfl.sync.down.b32 %r8465, %r8466, %r8507, %r8508, %r8509;
	// end inline asm
	// begin inline asm
	shfl.sync.down.b32 %r8470, %r8471, %r8507, %r8508, %r8509;
	// end inline asm
	// begin inline asm
	shfl.sync.down.b32 %r8475, %r8476, %r8507, %r8508, %r8509;
	// end inline asm
	// begin inline asm
	shfl.sync.down.b32 %r8480, %r8481, %r8507, %r8508, %r8509;
	// end inline asm
	// begin inline asm
	shfl.sync.down.b32 %r8485, %r8486, %r8507, %r8508, %r8509;
	// end inline asm
	// begin inline asm
	shfl.sync.down.b32 %r8490, %r8491, %r8507, %r8508, %r8509;
	// end inline asm
	// begin inline asm
	shfl.sync.down.b32 %r8495, %r8496, %r8507, %r8508, %r8509;
	// end inline asm
	// begin inline asm
	shfl.sync.down.b32 %r8500, %r8501, %r8507, %r8508, %r8509;
	// end inline asm
	// begin inline asm
	shfl.sync.down.b32 %r8505, %r8506, %r8507, %r8508, %r8509;
	// end inline asm
	setp.gt.s32 	%p27, %r2919, 23;
	@%p27 bra 	$L__BB1_133;
	cvt.u16.u32 	%rs17697, %r8190;
	mov.b64 	%rd72, {%r8180, %r8185};
	mov.b64 	%fd56, %rd72;
	st.local.u32 	[%rd4], %r8170;
	st.local.v2.u32 	[%rd4+8], {%r8180, %r8185};
	st.local.v2.b32 	[%rd4+16], {%r8190, %r8195};
	st.local.v2.b32 	[%rd4+24], {%r8200, %r8205};
	st.local.v2.b32 	[%rd4+32], {%r8210, %r8215};
	st.local.v2.b32 	[%rd4+40], {%r8220, %r8225};
	st.local.v2.b32 	[%rd4+48], {%r8230, %r8235};
	st.local.v2.b32 	[%rd4+56], {%r8240, %r8245};
	st.local.v2.b32 	[%rd4+64], {%r8250, %r8255};
	st.local.v2.b32 	[%rd4+72], {%r8260, %r8265};
	st.local.v2.b32 	[%rd4+80], {%r8270, %r8275};
	st.local.v2.b32 	[%rd4+88], {%r8280, %r8285};
	st.local.v2.b32 	[%rd4+96], {%r8290, %r8295};
	st.local.v2.b32 	[%rd4+104], {%r8300, %r8305};
	st.local.v2.b32 	[%rd4+112], {%r8310, %r8315};
	st.local.v2.b32 	[%rd4+120], {%r8320, %r8325};
	st.local.v2.b32 	[%rd4+128], {%r8330, %r8335};
	st.local.v2.b32 	[%rd4+136], {%r8340, %r8345};
	st.local.v2.b32 	[%rd4+144], {%r8350, %r8355};
	st.local.v2.b32 	[%rd4+152], {%r8360, %r8365};
	st.local.v2.b32 	[%rd4+160], {%r8370, %r8375};
	st.local.v2.b32 	[%rd4+168], {%r8380, %r8385};
	st.local.v2.b32 	[%rd4+176], {%r8390, %r8395};
	st.local.v2.b32 	[%rd4+184], {%r8400, %r8405};
	st.local.v2.b32 	[%rd4+192], {%r8410, %r8415};
	st.local.v2.b32 	[%rd4+200], {%r8420, %r8425};
	st.local.v2.b32 	[%rd4+208], {%r8430, %r8435};
	st.local.v2.b32 	[%rd4+216], {%r8440, %r8445};
	st.local.v2.b32 	[%rd4+224], {%r8450, %r8455};
	st.local.v2.b32 	[%rd4+232], {%r8460, %r8465};
	st.local.v2.b32 	[%rd4+240], {%r8470, %r8475};
	st.local.v2.b32 	[%rd4+248], {%r8480, %r8485};
	st.local.v2.b32 	[%rd4+256], {%r8490, %r8495};
	st.local.v2.b32 	[%rd4+264], {%r8500, %r8505};
	st.local.u32 	[%rd3], %r28660;
	st.local.f64 	[%rd3+8], %fd78;
	cvt.u32.u16 	%r9151, %rs13066;
	cvt.u32.u16 	%r9152, %rs13067;
	prmt.b32 	%r9153, %r9152, %r9151, 0x3340U;
	cvt.u32.u16 	%r9154, %rs13068;
	cvt.u32.u16 	%r9155, %rs13069;
	prmt.b32 	%r9156, %r9155, %r9154, 0x3340U;
	prmt.b32 	%r9157, %r9156, %r9153, 0x5410U;
	cvt.u32.u16 	%r9158, %rs13070;
	cvt.u32.u16 	%r9159, %rs13071;
	prmt.b32 	%r9160, %r9159, %r9158, 0x3340U;
	cvt.u32.u16 	%r9161, %rs13072;
	cvt.u32.u16 	%r9162, %rs13073;
	prmt.b32 	%r9163, %r9162, %r9161, 0x3340U;
	prmt.b32 	%r9164, %r9163, %r9160, 0x5410U;
	st.local.v2.b32 	[%rd3+16], {%r9164, %r9157};
	cvt.u32.u16 	%r9165, %rs13058;
	cvt.u32.u16 	%r9166, %rs13059;
	prmt.b32 	%r9167, %r9166, %r9165, 0x3340U;
	cvt.u32.u16 	%r9168, %rs13060;
	cvt.u32.u16 	%r9169, %rs13061;
	prmt.b32 	%r9170, %r9169, %r9168, 0x3340U;
	prmt.b32 	%r9171, %r9170, %r9167, 0x5410U;
	cvt.u32.u16 	%r9172, %rs13062;
	cvt.u32.u16 	%r9173, %rs13063;
	prmt.b32 	%r9174, %r9173, %r9172, 0x3340U;
	cvt.u32.u16 	%r9175, %rs13064;
	cvt.u32.u16 	%r9176, %rs13065;
	prmt.b32 	%r9177, %r9176, %r9175, 0x3340U;
	prmt.b32 	%r9178, %r9177, %r9174, 0x5410U;
	st.local.v2.b32 	[%rd3+24], {%r9178, %r9171};
	cvt.u32.u16 	%r9179, %rs13050;
	cvt.u32.u16 	%r9180, %rs13051;
	prmt.b32 	%r9181, %r9180, %r9179, 0x3340U;
	cvt.u32.u16 	%r9182, %rs13052;
	cvt.u32.u16 	%r9183, %rs13053;
	prmt.b32 	%r9184, %r9183, %r9182, 0x3340U;
	prmt.b32 	%r9185, %r9184, %r9181, 0x5410U;
	cvt.u32.u16 	%r9186, %rs13054;
	cvt.u32.u16 	%r9187, %rs13055;
	prmt.b32 	%r9188, %r9187, %r9186, 0x3340U;
	cvt.u32.u16 	%r9189, %rs13056;
	cvt.u32.u16 	%r9190, %rs13057;
	prmt.b32 	%r9191, %r9190, %r9189, 0x3340U;
	prmt.b32 	%r9192, %r9191, %r9188, 0x5410U;
	st.local.v2.b32 	[%rd3+32], {%r9192, %r9185};
	cvt.u32.u16 	%r9193, %rs13042;
	cvt.u32.u16 	%r9194, %rs13043;
	prmt.b32 	%r9195, %r9194, %r9193, 0x3340U;
	cvt.u32.u16 	%r9196, %rs13044;
	cvt.u32.u16 	%r9197, %rs13045;
	prmt.b32 	%r9198, %r9197, %r9196, 0x3340U;
	prmt.b32 	%r9199, %r9198, %r9195, 0x5410U;
	cvt.u32.u16 	%r9200, %rs13046;
	cvt.u32.u16 	%r9201, %rs13047;
	prmt.b32 	%r9202, %r9201, %r9200, 0x3340U;
	cvt.u32.u16 	%r9203, %rs13048;
	cvt.u32.u16 	%r9204, %rs13049;
	prmt.b32 	%r9205, %r9204, %r9203, 0x3340U;
	prmt.b32 	%r9206, %r9205, %r9202, 0x5410U;
	st.local.v2.b32 	[%rd3+40], {%r9206, %r9199};
	cvt.u32.u16 	%r9207, %rs13034;
	cvt.u32.u16 	%r9208, %rs13035;
	prmt.b32 	%r9209, %r9208, %r9207, 0x3340U;
	cvt.u32.u16 	%r9210, %rs13036;
	cvt.u32.u16 	%r9211, %rs13037;
	prmt.b32 	%r9212, %r9211, %r9210, 0x3340U;
	prmt.b32 	%r9213, %r9212, %r9209, 0x5410U;
	cvt.u32.u16 	%r9214, %rs13038;
	cvt.u32.u16 	%r9215, %rs13039;
	prmt.b32 	%r9216, %r9215, %r9214, 0x3340U;
	cvt.u32.u16 	%r9217, %rs13040;
	cvt.u32.u16 	%r9218, %rs13041;
	prmt.b32 	%r9219, %r9218, %r9217, 0x3340U;
	prmt.b32 	%r9220, %r9219, %r9216, 0x5410U;
	st.local.v2.b32 	[%rd3+48], {%r9220, %r9213};
	cvt.u32.u16 	%r9221, %rs13026;
	cvt.u32.u16 	%r9222, %rs13027;
	prmt.b32 	%r9223, %r9222, %r9221, 0x3340U;
	cvt.u32.u16 	%r9224, %rs13028;
	cvt.u32.u16 	%r9225, %rs13029;
	prmt.b32 	%r9226, %r9225, %r9224, 0x3340U;
	prmt.b32 	%r9227, %r9226, %r9223, 0x5410U;
	cvt.u32.u16 	%r9228, %rs13030;
	cvt.u32.u16 	%r9229, %rs13031;
	prmt.b32 	%r9230, %r9229, %r9228, 0x3340U;
	cvt.u32.u16 	%r9231, %rs13032;
	cvt.u32.u16 	%r9232, %rs13033;
	prmt.b32 	%r9233, %r9232, %r9231, 0x3340U;
	prmt.b32 	%r9234, %r9233, %r9230, 0x5410U;
	st.local.v2.b32 	[%rd3+56], {%r9234, %r9227};
	cvt.u32.u16 	%r9235, %rs13018;
	cvt.u32.u16 	%r9236, %rs13019;
	prmt.b32 	%r9237, %r9236, %r9235, 0x3340U;
	cvt.u32.u16 	%r9238, %rs13020;
	cvt.u32.u16 	%r9239, %rs13021;
	prmt.b32 	%r9240, %r9239, %r9238, 0x3340U;
	prmt.b32 	%r9241, %r9240, %r9237, 0x5410U;
	cvt.u32.u16 	%r9242, %rs13022;
	cvt.u32.u16 	%r9243, %rs13023;
	prmt.b32 	%r9244, %r9243, %r9242, 0x3340U;
	cvt.u32.u16 	%r9245, %rs13024;
	cvt.u32.u16 	%r9246, %rs13025;
	prmt.b32 	%r9247, %r9246, %r9245, 0x3340U;
	prmt.b32 	%r9248, %r9247, %r9244, 0x5410U;
	st.local.v2.b32 	[%rd3+64], {%r9248, %r9241};
	cvt.u32.u16 	%r9249, %rs13010;
	cvt.u32.u16 	%r9250, %rs13011;
	prmt.b32 	%r9251, %r9250, %r9249, 0x3340U;
	cvt.u32.u16 	%r9252, %rs13012;
	cvt.u32.u16 	%r9253, %rs13013;
	prmt.b32 	%r9254, %r9253, %r9252, 0x3340U;
	prmt.b32 	%r9255, %r9254, %r9251, 0x5410U;
	cvt.u32.u16 	%r9256, %rs13014;
	cvt.u32.u16 	%r9257, %rs13015;
	prmt.b32 	%r9258, %r9257, %r9256, 0x3340U;
	cvt.u32.u16 	%r9259, %rs13016;
	cvt.u32.u16 	%r9260, %rs13017;
	prmt.b32 	%r9261, %r9260, %r9259, 0x3340U;
	prmt.b32 	%r9262, %r9261, %r9258, 0x5410U;
	st.local.v2.b32 	[%rd3+72], {%r9262, %r9255};
	cvt.u32.u16 	%r9263, %rs13002;
	cvt.u32.u16 	%r9264, %rs13003;
	prmt.b32 	%r9265, %r9264, %r9263, 0x3340U;
	cvt.u32.u16 	%r9266, %rs13004;
	cvt.u32.u16 	%r9267, %rs13005;
	prmt.b32 	%r9268, %r9267, %r9266, 0x3340U;
	prmt.b32 	%r9269, %r9268, %r9265, 0x5410U;
	cvt.u32.u16 	%r9270, %rs13006;
	cvt.u32.u16 	%r9271, %rs13007;
	prmt.b32 	%r9272, %r9271, %r9270, 0x3340U;
	cvt.u32.u16 	%r9273, %rs13008;
	cvt.u32.u16 	%r9274, %rs13009;
	prmt.b32 	%r9275, %r9274, %r9273, 0x3340U;
	prmt.b32 	%r9276, %r9275, %r9272, 0x5410U;
	st.local.v2.b32 	[%rd3+80], {%r9276, %r9269};
	cvt.u32.u16 	%r9277, %rs12994;
	cvt.u32.u16 	%r9278, %rs12995;
	prmt.b32 	%r9279, %r9278, %r9277, 0x3340U;
	cvt.u32.u16 	%r9280, %rs12996;
	cvt.u32.u16 	%r9281, %rs12997;
	prmt.b32 	%r9282, %r9281, %r9280, 0x3340U;
	prmt.b32 	%r9283, %r9282, %r9279, 0x5410U;
	cvt.u32.u16 	%r9284, %rs12998;
	cvt.u32.u16 	%r9285, %rs12999;
	prmt.b32 	%r9286, %r9285, %r9284, 0x3340U;
	cvt.u32.u16 	%r9287, %rs13000;
	cvt.u32.u16 	%r9288, %rs13001;
	prmt.b32 	%r9289, %r9288, %r9287, 0x3340U;
	prmt.b32 	%r9290, %r9289, %r9286, 0x5410U;
	st.local.v2.b32 	[%rd3+88], {%r9290, %r9283};
	cvt.u32.u16 	%r9291, %rs12986;
	cvt.u32.u16 	%r9292, %rs12987;
	prmt.b32 	%r9293, %r9292, %r9291, 0x3340U;
	cvt.u32.u16 	%r9294, %rs12988;
	cvt.u32.u16 	%r9295, %rs12989;
	prmt.b32 	%r9296, %r9295, %r9294, 0x3340U;
	prmt.b32 	%r9297, %r9296, %r9293, 0x5410U;
	cvt.u32.u16 	%r9298, %rs12990;
	cvt.u32.u16 	%r9299, %rs12991;
	prmt.b32 	%r9300, %r9299, %r9298, 0x3340U;
	cvt.u32.u16 	%r9301, %rs12992;
	cvt.u32.u16 	%r9302, %rs12993;
	prmt.b32 	%r9303, %r9302, %r9301, 0x3340U;
	prmt.b32 	%r9304, %r9303, %r9300, 0x5410U;
	st.local.v2.b32 	[%rd3+96], {%r9304, %r9297};
	cvt.u32.u16 	%r9305, %rs12978;
	cvt.u32.u16 	%r9306, %rs12979;
	prmt.b32 	%r9307, %r9306, %r9305, 0x3340U;
	cvt.u32.u16 	%r9308, %rs12980;
	cvt.u32.u16 	%r9309, %rs12981;
	prmt.b32 	%r9310, %r9309, %r9308, 0x3340U;
	prmt.b32 	%r9311, %r9310, %r9307, 0x5410U;
	cvt.u32.u16 	%r9312, %rs12982;
	cvt.u32.u16 	%r9313, %rs12983;
	prmt.b32 	%r9314, %r9313, %r9312, 0x3340U;
	cvt.u32.u16 	%r9315, %rs12984;
	cvt.u32.u16 	%r9316, %rs12985;
	prmt.b32 	%r9317, %r9316, %r9315, 0x3340U;
	prmt.b32 	%r9318, %r9317, %r9314, 0x5410U;
	st.local.v2.b32 	[%rd3+104], {%r9318, %r9311};
	cvt.u32.u16 	%r9319, %rs12970;
	cvt.u32.u16 	%r9320, %rs12971;
	prmt.b32 	%r9321, %r9320, %r9319, 0x3340U;
	cvt.u32.u16 	%r9322, %rs12972;
	cvt.u32.u16 	%r9323, %rs12973;
	prmt.b32 	%r9324, %r9323, %r9322, 0x3340U;
	prmt.b32 	%r9325, %r9324, %r9321, 0x5410U;
	cvt.u32.u16 	%r9326, %rs12974;
	cvt.u32.u16 	%r9327, %rs12975;
	prmt.b32 	%r9328, %r9327, %r9326, 0x3340U;
	cvt.u32.u16 	%r9329, %rs12976;
	cvt.u32.u16 	%r9330, %rs12977;
	prmt.b32 	%r9331, %r9330, %r9329, 0x3340U;
	prmt.b32 	%r9332, %r9331, %r9328, 0x5410U;
	st.local.v2.b32 	[%rd3+112], {%r9332, %r9325};
	cvt.u32.u16 	%r9333, %rs12962;
	cvt.u32.u16 	%r9334, %rs12963;
	prmt.b32 	%r9335, %r9334, %r9333, 0x3340U;
	cvt.u32.u16 	%r9336, %rs12964;
	cvt.u32.u16 	%r9337, %rs12965;
	prmt.b32 	%r9338, %r9337, %r9336, 0x3340U;
	prmt.b32 	%r9339, %r9338, %r9335, 0x5410U;
	cvt.u32.u16 	%r9340, %rs12966;
	cvt.u32.u16 	%r9341, %rs12967;
	prmt.b32 	%r9342, %r9341, %r9340, 0x3340U;
	cvt.u32.u16 	%r9343, %rs12968;
	cvt.u32.u16 	%r9344, %rs12969;
	prmt.b32 	%r9345, %r9344, %r9343, 0x3340U;
	prmt.b32 	%r9346, %r9345, %r9342, 0x5410U;
	st.local.v2.b32 	[%rd3+120], {%r9346, %r9339};
	cvt.u32.u16 	%r9347, %rs12954;
	cvt.u32.u16 	%r9348, %rs12955;
	prmt.b32 	%r9349, %r9348, %r9347, 0x3340U;
	cvt.u32.u16 	%r9350, %rs12956;
	cvt.u32.u16 	%r9351, %rs12957;
	prmt.b32 	%r9352, %r9351, %r9350, 0x3340U;
	prmt.b32 	%r9353, %r9352, %r9349, 0x5410U;
	cvt.u32.u16 	%r9354, %rs12958;
	cvt.u32.u16 	%r9355, %rs12959;
	prmt.b32 	%r9356, %r9355, %r9354, 0x3340U;
	cvt.u32.u16 	%r9357, %rs12960;
	cvt.u32.u16 	%r9358, %rs12961;
	prmt.b32 	%r9359, %r9358, %r9357, 0x3340U;
	prmt.b32 	%r9360, %r9359, %r9356, 0x5410U;
	st.local.v2.b32 	[%rd3+128], {%r9360, %r9353};
	cvt.u32.u16 	%r9361, %rs12946;
	cvt.u32.u16 	%r9362, %rs12947;
	prmt.b32 	%r9363, %r9362, %r9361, 0x3340U;
	cvt.u32.u16 	%r9364, %rs12948;
	cvt.u32.u16 	%r9365, %rs12949;
	prmt.b32 	%r9366, %r9365, %r9364, 0x3340U;
	prmt.b32 	%r9367, %r9366, %r9363, 0x5410U;
	cvt.u32.u16 	%r9368, %rs12950;
	cvt.u32.u16 	%r9369, %rs12951;
	prmt.b32 	%r9370, %r9369, %r9368, 0x3340U;
	cvt.u32.u16 	%r9371, %rs12952;
	cvt.u32.u16 	%r9372, %rs12953;
	prmt.b32 	%r9373, %r9372, %r9371, 0x3340U;
	prmt.b32 	%r9374, %r9373, %r9370, 0x5410U;
	st.local.v2.b32 	[%rd3+136], {%r9374, %r9367};
	cvt.u32.u16 	%r9375, %rs12938;
	cvt.u32.u16 	%r9376, %rs12939;
	prmt.b32 	%r9377, %r9376, %r9375, 0x3340U;
	cvt.u32.u16 	%r9378, %rs12940;
	cvt.u32.u16 	%r9379, %rs12941;
	prmt.b32 	%r9380, %r9379, %r9378, 0x3340U;
	prmt.b32 	%r9381, %r9380, %r9377, 0x5410U;
	cvt.u32.u16 	%r9382, %rs12942;
	cvt.u32.u16 	%r9383, %rs12943;
	prmt.b32 	%r9384, %r9383, %r9382, 0x3340U;
	cvt.u32.u16 	%r9385, %rs12944;
	cvt.u32.u16 	%r9386, %rs12945;
	prmt.b32 	%r9387, %r9386, %r9385, 0x3340U;
	prmt.b32 	%r9388, %r9387, %r9384, 0x5410U;
	st.local.v2.b32 	[%rd3+144], {%r9388, %r9381};
	cvt.u32.u16 	%r9389, %rs12930;
	cvt.u32.u16 	%r9390, %rs12931;
	prmt.b32 	%r9391, %r9390, %r9389, 0x3340U;
	cvt.u32.u16 	%r9392, %rs12932;
	cvt.u32.u16 	%r9393, %rs12933;
	prmt.b32 	%r9394, %r9393, %r9392, 0x3340U;
	prmt.b32 	%r9395, %r9394, %r9391, 0x5410U;
	cvt.u32.u16 	%r9396, %rs12934;
	cvt.u32.u16 	%r9397, %rs12935;
	prmt.b32 	%r9398, %r9397, %r9396, 0x3340U;
	cvt.u32.u16 	%r9399, %rs12936;
	cvt.u32.u16 	%r9400, %rs12937;
	prmt.b32 	%r9401, %r9400, %r9399, 0x3340U;
	prmt.b32 	%r9402, %r9401, %r9398, 0x5410U;
	st.local.v2.b32 	[%rd3+152], {%r9402, %r9395};
	cvt.u32.u16 	%r9403, %rs12922;
	cvt.u32.u16 	%r9404, %rs12923;
	prmt.b32 	%r9405, %r9404, %r9403, 0x3340U;
	cvt.u32.u16 	%r9406, %rs12924;
	cvt.u32.u16 	%r9407, %rs12925;
	prmt.b32 	%r9408, %r9407, %r9406, 0x3340U;
	prmt.b32 	%r9409, %r9408, %r9405, 0x5410U;
	cvt.u32.u16 	%r9410, %rs12926;
	cvt.u32.u16 	%r9411, %rs12927;
	prmt.b32 	%r9412, %r9411, %r9410, 0x3340U;
	cvt.u32.u16 	%r9413, %rs12928;
	cvt.u32.u16 	%r9414, %rs12929;
	prmt.b32 	%r9415, %r9414, %r9413, 0x3340U;
	prmt.b32 	%r9416, %r9415, %r9412, 0x5410U;
	st.local.v2.b32 	[%rd3+160], {%r9416, %r9409};
	cvt.u32.u16 	%r9417, %rs12914;
	cvt.u32.u16 	%r9418, %rs12915;
	prmt.b32 	%r9419, %r9418, %r9417, 0x3340U;
	cvt.u32.u16 	%r9420, %rs12916;
	cvt.u32.u16 	%r9421, %rs12917;
	prmt.b32 	%r9422, %r9421, %r9420, 0x3340U;
	prmt.b32 	%r9423, %r9422, %r9419, 0x5410U;
	cvt.u32.u16 	%r9424, %rs12918;
	cvt.u32.u16 	%r9425, %rs12919;
	prmt.b32 	%r9426, %r9425, %r9424, 0x3340U;
	cvt.u32.u16 	%r9427, %rs12920;
	cvt.u32.u16 	%r9428, %rs12921;
	prmt.b32 	%r9429, %r9428, %r9427, 0x3340U;
	prmt.b32 	%r9430, %r9429, %r9426, 0x5410U;
	st.local.v2.b32 	[%rd3+168], {%r9430, %r9423};
	cvt.u32.u16 	%r9431, %rs12906;
	cvt.u32.u16 	%r9432, %rs12907;
	prmt.b32 	%r9433, %r9432, %r9431, 0x3340U;
	cvt.u32.u16 	%r9434, %rs12908;
	cvt.u32.u16 	%r9435, %rs12909;
	prmt.b32 	%r9436, %r9435, %r9434, 0x3340U;
	prmt.b32 	%r9437, %r9436, %r9433, 0x5410U;
	cvt.u32.u16 	%r9438, %rs12910;
	cvt.u32.u16 	%r9439, %rs12911;
	prmt.b32 	%r9440, %r9439, %r9438, 0x3340U;
	cvt.u32.u16 	%r9441, %rs12912;
	cvt.u32.u16 	%r9442, %rs12913;
	prmt.b32 	%r9443, %r9442, %r9441, 0x3340U;
	prmt.b32 	%r9444, %r9443, %r9440, 0x5410U;
	st.local.v2.b32 	[%rd3+176], {%r9444, %r9437};
	cvt.u32.u16 	%r9445, %rs12898;
	cvt.u32.u16 	%r9446, %rs12899;
	prmt.b32 	%r9447, %r9446, %r9445, 0x3340U;
	cvt.u32.u16 	%r9448, %rs12900;
	cvt.u32.u16 	%r9449, %rs12901;
	prmt.b32 	%r9450, %r9449, %r9448, 0x3340U;
	prmt.b32 	%r9451, %r9450, %r9447, 0x5410U;
	cvt.u32.u16 	%r9452, %rs12902;
	cvt.u32.u16 	%r9453, %rs12903;
	prmt.b32 	%r9454, %r9453, %r9452, 0x3340U;
	cvt.u32.u16 	%r9455, %rs12904;
	cvt.u32.u16 	%r9456, %rs12905;
	prmt.b32 	%r9457, %r9456, %r9455, 0x3340U;
	prmt.b32 	%r9458, %r9457, %r9454, 0x5410U;
	st.local.v2.b32 	[%rd3+184], {%r9458, %r9451};
	cvt.u32.u16 	%r9459, %rs12890;
	cvt.u32.u16 	%r9460, %rs12891;
	prmt.b32 	%r9461, %r9460, %r9459, 0x3340U;
	cvt.u32.u16 	%r9462, %rs12892;
	cvt.u32.u16 	%r9463, %rs12893;
	prmt.b32 	%r9464, %r9463, %r9462, 0x3340U;
	prmt.b32 	%r9465, %r9464, %r9461, 0x5410U;
	cvt.u32.u16 	%r9466, %rs12894;
	cvt.u32.u16 	%r9467, %rs12895;
	prmt.b32 	%r9468, %r9467, %r9466, 0x3340U;
	cvt.u32.u16 	%r9469, %rs12896;
	cvt.u32.u16 	%r9470, %rs12897;
	prmt.b32 	%r9471, %r9470, %r9469, 0x3340U;
	prmt.b32 	%r9472, %r9471, %r9468, 0x5410U;
	st.local.v2.b32 	[%rd3+192], {%r9472, %r9465};
	cvt.u32.u16 	%r9473, %rs12882;
	cvt.u32.u16 	%r9474, %rs12883;
	prmt.b32 	%r9475, %r9474, %r9473, 0x3340U;
	cvt.u32.u16 	%r9476, %rs12884;
	cvt.u32.u16 	%r9477, %rs12885;
	prmt.b32 	%r9478, %r9477, %r9476, 0x3340U;
	prmt.b32 	%r9479, %r9478, %r9475, 0x5410U;
	cvt.u32.u16 	%r9480, %rs12886;
	cvt.u32.u16 	%r9481, %rs12887;
	prmt.b32 	%r9482, %r9481, %r9480, 0x3340U;
	cvt.u32.u16 	%r9483, %rs12888;
	cvt.u32.u16 	%r9484, %rs12889;
	prmt.b32 	%r9485, %r9484, %r9483, 0x3340U;
	prmt.b32 	%r9486, %r9485, %r9482, 0x5410U;
	st.local.v2.b32 	[%rd3+200], {%r9486, %r9479};
	cvt.u32.u16 	%r9487, %rs12874;
	cvt.u32.u16 	%r9488, %rs12875;
	prmt.b32 	%r9489, %r9488, %r9487, 0x3340U;
	cvt.u32.u16 	%r9490, %rs12876;
	cvt.u32.u16 	%r9491, %rs12877;
	prmt.b32 	%r9492, %r9491, %r9490, 0x3340U;
	prmt.b32 	%r9493, %r9492, %r9489, 0x5410U;
	cvt.u32.u16 	%r9494, %rs12878;
	cvt.u32.u16 	%r9495, %rs12879;
	prmt.b32 	%r9496, %r9495, %r9494, 0x3340U;
	cvt.u32.u16 	%r9497, %rs12880;
	cvt.u32.u16 	%r9498, %rs12881;
	prmt.b32 	%r9499, %r9498, %r9497, 0x3340U;
	prmt.b32 	%r9500, %r9499, %r9496, 0x5410U;
	st.local.v2.b32 	[%rd3+208], {%r9500, %r9493};
	cvt.u32.u16 	%r9501, %rs12866;
	cvt.u32.u16 	%r9502, %rs12867;
	prmt.b32 	%r9503, %r9502, %r9501, 0x3340U;
	cvt.u32.u16 	%r9504, %rs12868;
	cvt.u32.u16 	%r9505, %rs12869;
	prmt.b32 	%r9506, %r9505, %r9504, 0x3340U;
	prmt.b32 	%r9507, %r9506, %r9503, 0x5410U;
	cvt.u32.u16 	%r9508, %rs12870;
	cvt.u32.u16 	%r9509, %rs12871;
	prmt.b32 	%r9510, %r9509, %r9508, 0x3340U;
	cvt.u32.u16 	%r9511, %rs12872;
	cvt.u32.u16 	%r9512, %rs12873;
	prmt.b32 	%r9513, %r9512, %r9511, 0x3340U;
	prmt.b32 	%r9514, %r9513, %r9510, 0x5410U;
	st.local.v2.b32 	[%rd3+216], {%r9514, %r9507};
	cvt.u32.u16 	%r9515, %rs12858;
	cvt.u32.u16 	%r9516, %rs12859;
	prmt.b32 	%r9517, %r9516, %r9515, 0x3340U;
	cvt.u32.u16 	%r9518, %rs12860;
	cvt.u32.u16 	%r9519, %rs12861;
	prmt.b32 	%r9520, %r9519, %r9518, 0x3340U;
	prmt.b32 	%r9521, %r9520, %r9517, 0x5410U;
	cvt.u32.u16 	%r9522, %rs12862;
	cvt.u32.u16 	%r9523, %rs12863;
	prmt.b32 	%r9524, %r9523, %r9522, 0x3340U;
	cvt.u32.u16 	%r9525, %rs12864;
	cvt.u32.u16 	%r9526, %rs12865;
	prmt.b32 	%r9527, %r9526, %r9525, 0x3340U;
	prmt.b32 	%r9528, %r9527, %r9524, 0x5410U;
	st.local.v2.b32 	[%rd3+224], {%r9528, %r9521};
	cvt.u32.u16 	%r9529, %rs12850;
	cvt.u32.u16 	%r9530, %rs12851;
	prmt.b32 	%r9531, %r9530, %r9529, 0x3340U;
	cvt.u32.u16 	%r9532, %rs12852;
	cvt.u32.u16 	%r9533, %rs12853;
	prmt.b32 	%r9534, %r9533, %r9532, 0x3340U;
	prmt.b32 	%r9535, %r9534, %r9531, 0x5410U;
	cvt.u32.u16 	%r9536, %rs12854;
	cvt.u32.u16 	%r9537, %rs12855;
	prmt.b32 	%r9538, %r9537, %r9536, 0x3340U;
	cvt.u32.u16 	%r9539, %rs12856;
	cvt.u32.u16 	%r9540, %rs12857;
	prmt.b32 	%r9541, %r9540, %r9539, 0x3340U;
	prmt.b32 	%r9542, %r9541, %r9538, 0x5410U;
	st.local.v2.b32 	[%rd3+232], {%r9542, %r9535};
	cvt.u32.u16 	%r9543, %rs12842;
	cvt.u32.u16 	%r9544, %rs12843;
	prmt.b32 	%r9545, %r9544, %r9543, 0x3340U;
	cvt.u32.u16 	%r9546, %rs12844;
	cvt.u32.u16 	%r9547, %rs12845;
	prmt.b32 	%r9548, %r9547, %r9546, 0x3340U;
	prmt.b32 	%r9549, %r9548, %r9545, 0x5410U;
	cvt.u32.u16 	%r9550, %rs12846;
	cvt.u32.u16 	%r9551, %rs12847;
	prmt.b32 	%r9552, %r9551, %r9550, 0x3340U;
	cvt.u32.u16 	%r9553, %rs12848;
	cvt.u32.u16 	%r9554, %rs12849;
	prmt.b32 	%r9555, %r9554, %r9553, 0x3340U;
	prmt.b32 	%r9556, %r9555, %r9552, 0x5410U;
	st.local.v2.b32 	[%rd3+240], {%r9556, %r9549};
	cvt.u32.u16 	%r9557, %rs12834;
	cvt.u32.u16 	%r9558, %rs12835;
	prmt.b32 	%r9559, %r9558, %r9557, 0x3340U;
	cvt.u32.u16 	%r9560, %rs12836;
	cvt.u32.u16 	%r9561, %rs12837;
	prmt.b32 	%r9562, %r9561, %r9560, 0x3340U;
	prmt.b32 	%r9563, %r9562, %r9559, 0x5410U;
	cvt.u32.u16 	%r9564, %rs12838;
	cvt.u32.u16 	%r9565, %rs12839;
	prmt.b32 	%r9566, %r9565, %r9564, 0x3340U;
	cvt.u32.u16 	%r9567, %rs12840;
	cvt.u32.u16 	%r9568, %rs12841;
	prmt.b32 	%r9569, %r9568, %r9567, 0x3340U;
	prmt.b32 	%r9570, %r9569, %r9566, 0x5410U;
	st.local.v2.b32 	[%rd3+248], {%r9570, %r9563};
	cvt.u32.u16 	%r9571, %rs12826;
	cvt.u32.u16 	%r9572, %rs12827;
	prmt.b32 	%r9573, %r9572, %r9571, 0x3340U;
	cvt.u32.u16 	%r9574, %rs12828;
	cvt.u32.u16 	%r9575, %rs12829;
	prmt.b32 	%r9576, %r9575, %r9574, 0x3340U;
	prmt.b32 	%r9577, %r9576, %r9573, 0x5410U;
	cvt.u32.u16 	%r9578, %rs12830;
	cvt.u32.u16 	%r9579, %rs12831;
	prmt.b32 	%r9580, %r9579, %r9578, 0x3340U;
	cvt.u32.u16 	%r9581, %rs12832;
	cvt.u32.u16 	%r9582, %rs12833;
	prmt.b32 	%r9583, %r9582, %r9581, 0x3340U;
	prmt.b32 	%r9584, %r9583, %r9580, 0x5410U;
	st.local.v2.b32 	[%rd3+256], {%r9584, %r9577};
	cvt.u32.u16 	%r9585, %rs12818;
	cvt.u32.u16 	%r9586, %rs12819;
	prmt.b32 	%r9587, %r9586, %r9585, 0x3340U;
	cvt.u32.u16 	%r9588, %rs12820;
	cvt.u32.u16 	%r9589, %rs12821;
	prmt.b32 	%r9590, %r9589, %r9588, 0x3340U;
	prmt.b32 	%r9591, %r9590, %r9587, 0x5410U;
	cvt.u32.u16 	%r9592, %rs12822;
	cvt.u32.u16 	%r9593, %rs12823;
	prmt.b32 	%r9594, %r9593, %r9592, 0x3340U;
	cvt.u32.u16 	%r9595, %rs12824;
	cvt.u32.u16 	%r9596, %rs12825;
	prmt.b32 	%r9597, %r9596, %r9595, 0x3340U;
	prmt.b32 	%r9598, %r9597, %r9594, 0x5410U;
	st.local.v2.b32 	[%rd3+264], {%r9598, %r9591};
	mov.b32 	%r28742, 0;
$L__BB1_128:
	mov.u32 	%r28745, %r28742;
	cvt.u64.u32 	%rd73, %r28745;
	add.s64 	%rd74, %rd3, %rd73;
	ld.local.u8 	%rs11863, [%rd74+16];
	setp.ne.s16 	%p28, %rs11863, 0;
	add.s32 	%r28742, %r28745, 1;
	@%p28 bra 	$L__BB1_128;
	and.b16  	%rs11864, %rs17697, 255;
	setp.eq.s16 	%p29, %rs11864, 0;
	@%p29 bra 	$L__BB1_132;
	mov.b32 	%r28743, 0;
$L__BB1_131:
	cvt.u64.u32 	%rd75, %r28745;
	add.s64 	%rd76, %rd3, %rd75;
	st.local.u8 	[%rd76+16], %rs17697;
	add.s32 	%r28745, %r28745, 1;
	add.s32 	%r783, %r28743, 1;
	cvt.u64.u32 	%rd77, %r28743;
	add.s64 	%rd78, %rd4, %rd77;
	ld.local.u8 	%rs17697, [%rd78+17];
	setp.ne.s16 	%p30, %rs17697, 0;
	mov.u32 	%r28743, %r783;
	@%p30 bra 	$L__BB1_131;
$L__BB1_132:
	cvt.u64.u32 	%rd79, %r28745;
	add.s64 	%rd80, %rd3, %rd79;
	mov.b16 	%rs11865, 0;
	st.local.u8 	[%rd80+16], %rs11865;
	add.s32 	%r28660, %r28660, %r8170;
	st.local.u32 	[%rd3], %r28660;
	add.f64 	%fd78, %fd78, %fd56;
	st.local.f64 	[%rd3+8], %fd78;
	ld.local.v2.b32 	{%r9600, %r9601}, [%rd3+16];
	bfe.u32 	%r9602, %r9600, 0, 8;
	cvt.u16.u32 	%rs13073, %r9602;
	bfe.u32 	%r9603, %r9600, 8, 8;
	cvt.u16.u32 	%rs13072, %r9603;
	bfe.u32 	%r9604, %r9600, 16, 8;
	cvt.u16.u32 	%rs13071, %r9604;
	bfe.u32 	%r9605, %r9600, 24, 8;
	cvt.u16.u32 	%rs13070, %r9605;
	bfe.u32 	%r9606, %r9601, 0, 8;
	cvt.u16.u32 	%rs13069, %r9606;
	bfe.u32 	%r9607, %r9601, 8, 8;
	cvt.u16.u32 	%rs13068, %r9607;
	bfe.u32 	%r9608, %r9601, 16, 8;
	cvt.u16.u32 	%rs13067, %r9608;
	bfe.u32 	%r9609, %r9601, 24, 8;
	cvt.u16.u32 	%rs13066, %r9609;
	ld.local.v2.b32 	{%r9610, %r9611}, [%rd3+24];
	bfe.u32 	%r9612, %r9610, 0, 8;
	cvt.u16.u32 	%rs13065, %r9612;
	bfe.u32 	%r9613, %r9610, 8, 8;
	cvt.u16.u32 	%rs13064, %r9613;
	bfe.u32 	%r9614, %r9610, 16, 8;
	cvt.u16.u32 	%rs13063, %r9614;
	bfe.u32 	%r9615, %r9610, 24, 8;
	cvt.u16.u32 	%rs13062, %r9615;
	bfe.u32 	%r9616, %r9611, 0, 8;
	cvt.u16.u32 	%rs13061, %r9616;
	bfe.u32 	%r9617, %r9611, 8, 8;
	cvt.u16.u32 	%rs13060, %r9617;
	bfe.u32 	%r9618, %r9611, 16, 8;
	cvt.u16.u32 	%rs13059, %r9618;
	bfe.u32 	%r9619, %r9611, 24, 8;
	cvt.u16.u32 	%rs13058, %r9619;
	ld.local.v2.b32 	{%r9620, %r9621}, [%rd3+32];
	bfe.u32 	%r9622, %r9620, 0, 8;
	cvt.u16.u32 	%rs13057, %r9622;
	bfe.u32 	%r9623, %r9620, 8, 8;
	cvt.u16.u32 	%rs13056, %r9623;
	bfe.u32 	%r9624, %r9620, 16, 8;
	cvt.u16.u32 	%rs13055, %r9624;
	bfe.u32 	%r9625, %r9620, 24, 8;
	cvt.u16.u32 	%rs13054, %r9625;
	bfe.u32 	%r9626, %r9621, 0, 8;
	cvt.u16.u32 	%rs13053, %r9626;
	bfe.u32 	%r9627, %r9621, 8, 8;
	cvt.u16.u32 	%rs13052, %r9627;
	bfe.u32 	%r9628, %r9621, 16, 8;
	cvt.u16.u32 	%rs13051, %r9628;
	bfe.u32 	%r9629, %r9621, 24, 8;
	cvt.u16.u32 	%rs13050, %r9629;
	ld.local.v2.b32 	{%r9630, %r9631}, [%rd3+40];
	bfe.u32 	%r9632, %r9630, 0, 8;
	cvt.u16.u32 	%rs13049, %r9632;
	bfe.u32 	%r9633, %r9630, 8, 8;
	cvt.u16.u32 	%rs13048, %r9633;
	bfe.u32 	%r9634, %r9630, 16, 8;
	cvt.u16.u32 	%rs13047, %r9634;
	bfe.u32 	%r9635, %r9630, 24, 8;
	cvt.u16.u32 	%rs13046, %r9635;
	bfe.u32 	%r9636, %r9631, 0, 8;
	cvt.u16.u32 	%rs13045, %r9636;
	bfe.u32 	%r9637, %r9631, 8, 8;
	cvt.u16.u32 	%rs13044, %r9637;
	bfe.u32 	%r9638, %r9631, 16, 8;
	cvt.u16.u32 	%rs13043, %r9638;
	bfe.u32 	%r9639, %r9631, 24, 8;
	cvt.u16.u32 	%rs13042, %r9639;
	ld.local.v2.b32 	{%r9640, %r9641}, [%rd3+48];
	bfe.u32 	%r9642, %r9640, 0, 8;
	cvt.u16.u32 	%rs13041, %r9642;
	bfe.u32 	%r9643, %r9640, 8, 8;
	cvt.u16.u32 	%rs13040, %r9643;
	bfe.u32 	%r9644, %r9640, 16, 8;
	cvt.u16.u32 	%rs13039, %r9644;
	bfe.u32 	%r9645, %r9640, 24, 8;
	cvt.u16.u32 	%rs13038, %r9645;
	bfe.u32 	%r9646, %r9641, 0, 8;
	cvt.u16.u32 	%rs13037, %r9646;
	bfe.u32 	%r9647, %r9641, 8, 8;
	cvt.u16.u32 	%rs13036, %r9647;
	bfe.u32 	%r9648, %r9641, 16, 8;
	cvt.u16.u32 	%rs13035, %r9648;
	bfe.u32 	%r9649, %r9641, 24, 8;
	cvt.u16.u32 	%rs13034, %r9649;
	ld.local.v2.b32 	{%r9650, %r9651}, [%rd3+56];
	bfe.u32 	%r9652, %r9650, 0, 8;
	cvt.u16.u32 	%rs13033, %r9652;
	bfe.u32 	%r9653, %r9650, 8, 8;
	cvt.u16.u32 	%rs13032, %r9653;
	bfe.u32 	%r9654, %r9650, 16, 8;
	cvt.u16.u32 	%rs13031, %r9654;
	bfe.u32 	%r9655, %r9650, 24, 8;
	cvt.u16.u32 	%rs13030, %r9655;
	bfe.u32 	%r9656, %r9651, 0, 8;
	cvt.u16.u32 	%rs13029, %r9656;
	bfe.u32 	%r9657, %r9651, 8, 8;
	cvt.u16.u32 	%rs13028, %r9657;
	bfe.u32 	%r9658, %r9651, 16, 8;
	cvt.u16.u32 	%rs13027, %r9658;
	bfe.u32 	%r9659, %r9651, 24, 8;
	cvt.u16.u32 	%rs13026, %r9659;
	ld.local.v2.b32 	{%r9660, %r9661}, [%rd3+64];
	bfe.u32 	%r9662, %r9660, 0, 8;
	cvt.u16.u32 	%rs13025, %r9662;
	bfe.u32 	%r9663, %r9660, 8, 8;
	cvt.u16.u32 	%rs13024, %r9663;
	bfe.u32 	%r9664, %r9660, 16, 8;
	cvt.u16.u32 	%rs13023, %r9664;
	bfe.u32 	%r9665, %r9660, 24, 8;
	cvt.u16.u32 	%rs13022, %r9665;
	bfe.u32 	%r9666, %r9661, 0, 8;
	cvt.u16.u32 	%rs13021, %r9666;
	bfe.u32 	%r9667, %r9661, 8, 8;
	cvt.u16.u32 	%rs13020, %r9667;
	bfe.u32 	%r9668, %r9661, 16, 8;
	cvt.u16.u32 	%rs13019, %r9668;
	bfe.u32 	%r9669, %r9661, 24, 8;
	cvt.u16.u32 	%rs13018, %r9669;
	ld.local.v2.b32 	{%r9670, %r9671}, [%rd3+72];
	bfe.u32 	%r9672, %r9670, 0, 8;
	cvt.u16.u32 	%rs13017, %r9672;
	bfe.u32 	%r9673, %r9670, 8, 8;
	cvt.u16.u32 	%rs13016, %r9673;
	bfe.u32 	%r9674, %r9670, 16, 8;
	cvt.u16.u32 	%rs13015, %r9674;
	bfe.u32 	%r9675, %r9670, 24, 8;
	cvt.u16.u32 	%rs13014, %r9675;
	bfe.u32 	%r9676, %r9671, 0, 8;
	cvt.u16.u32 	%rs13013, %r9676;
	bfe.u32 	%r9677, %r9671, 8, 8;
	cvt.u16.u32 	%rs13012, %r9677;
	bfe.u32 	%r9678, %r9671, 16, 8;
	cvt.u16.u32 	%rs13011, %r9678;
	bfe.u32 	%r9679, %r9671, 24, 8;
	cvt.u16.u32 	%rs13010, %r9679;
	ld.local.v2.b32 	{%r9680, %r9681}, [%rd3+80];
	bfe.u32 	%r9682, %r9680, 0, 8;
	cvt.u16.u32 	%rs13009, %r9682;
	bfe.u32 	%r9683, %r9680, 8, 8;
	cvt.u16.u32 	%rs13008, %r9683;
	bfe.u32 	%r9684, %r9680, 16, 8;
	cvt.u16.u32 	%rs13007, %r9684;
	bfe.u32 	%r9685, %r9680, 24, 8;
	cvt.u16.u32 	%rs13006, %r9685;
	bfe.u32 	%r9686, %r9681, 0, 8;
	cvt.u16.u32 	%rs13005, %r9686;
	bfe.u32 	%r9687, %r9681, 8, 8;
	cvt.u16.u32 	%rs13004, %r9687;
	bfe.u32 	%r9688, %r9681, 16, 8;
	cvt.u16.u32 	%rs13003, %r9688;
	bfe.u32 	%r9689, %r9681, 24, 8;
	cvt.u16.u32 	%rs13002, %r9689;
	ld.local.v2.b32 	{%r9690, %r9691}, [%rd3+88];
	bfe.u32 	%r9692, %r9690, 0, 8;
	cvt.u16.u32 	%rs13001, %r9692;
	bfe.u32 	%r9693, %r9690, 8, 8;
	cvt.u16.u32 	%rs13000, %r9693;
	bfe.u32 	%r9694, %r9690, 16, 8;
	cvt.u16.u32 	%rs12999, %r9694;
	bfe.u32 	%r9695, %r9690, 24, 8;
	cvt.u16.u32 	%rs12998, %r9695;
	bfe.u32 	%r9696, %r9691, 0, 8;
	cvt.u16.u32 	%rs12997, %r9696;
	bfe.u32 	%r9697, %r9691, 8, 8;
	cvt.u16.u32 	%rs12996, %r9697;
	bfe.u32 	%r9698, %r9691, 16, 8;
	cvt.u16.u32 	%rs12995, %r9698;
	bfe.u32 	%r9699, %r9691, 24, 8;
	cvt.u16.u32 	%rs12994, %r9699;
	ld.local.v2.b32 	{%r9700, %r9701}, [%rd3+96];
	bfe.u32 	%r9702, %r9700, 0, 8;
	cvt.u16.u32 	%rs12993, %r9702;
	bfe.u32 	%r9703, %r9700, 8, 8;
	cvt.u16.u32 	%rs12992, %r9703;
	bfe.u32 	%r9704, %r9700, 16, 8;
	cvt.u16.u32 	%rs12991, %r9704;
	bfe.u32 	%r9705, %r9700, 24, 8;
	cvt.u16.u32 	%rs12990, %r9705;
	bfe.u32 	%r9706, %r9701, 0, 8;
	cvt.u16.u32 	%rs12989, %r9706;
	bfe.u32 	%r9707, %r9701, 8, 8;
	cvt.u16.u32 	%rs12988, %r9707;
	bfe.u32 	%r9708, %r9701, 16, 8;
	cvt.u16.u32 	%rs12987, %r9708;
	bfe.u32 	%r9709, %r9701, 24, 8;
	cvt.u16.u32 	%rs12986, %r9709;
	ld.local.v2.b32 	{%r9710, %r9711}, [%rd3+104];
	bfe.u32 	%r9712, %r9710, 0, 8;
	cvt.u16.u32 	%rs12985, %r9712;
	bfe.u32 	%r9713, %r9710, 8, 8;
	cvt.u16.u32 	%rs12984, %r9713;
	bfe.u32 	%r9714, %r9710, 16, 8;
	cvt.u16.u32 	%rs12983, %r9714;
	bfe.u32 	%r9715, %r9710, 24, 8;
	cvt.u16.u32 	%rs12982, %r9715;
	bfe.u32 	%r9716, %r9711, 0, 8;
	cvt.u16.u32 	%rs12981, %r9716;
	bfe.u32 	%r9717, %r9711, 8, 8;
	cvt.u16.u32 	%rs12980, %r9717;
	bfe.u32 	%r9718, %r9711, 16, 8;
	cvt.u16.u32 	%rs12979, %r9718;
	bfe.u32 	%r9719, %r9711, 24, 8;
	cvt.u16.u32 	%rs12978, %r9719;
	ld.local.v2.b32 	{%r9720, %r9721}, [%rd3+112];
	bfe.u32 	%r9722, %r9720, 0, 8;
	cvt.u16.u32 	%rs12977, %r9722;
	bfe.u32 	%r9723, %r9720, 8, 8;
	cvt.u16.u32 	%rs12976, %r9723;
	bfe.u32 	%r9724, %r9720, 16, 8;
	cvt.u16.u32 	%rs12975, %r9724;
	bfe.u32 	%r9725, %r9720, 24, 8;
	cvt.u16.u32 	%rs12974, %r9725;
	bfe.u32 	%r9726, %r9721, 0, 8;
	cvt.u16.u32 	%rs12973, %r9726;
	bfe.u32 	%r9727, %r9721, 8, 8;
	cvt.u16.u32 	%rs12972, %r9727;
	bfe.u32 	%r9728, %r9721, 16, 8;
	cvt.u16.u32 	%rs12971, %r9728;
	bfe.u32 	%r9729, %r9721, 24, 8;
	cvt.u16.u32 	%rs12970, %r9729;
	ld.local.v2.b32 	{%r9730, %r9731}, [%rd3+120];
	bfe.u32 	%r9732, %r9730, 0, 8;
	cvt.u16.u32 	%rs12969, %r9732;
	bfe.u32 	%r9733, %r9730, 8, 8;
	cvt.u16.u32 	%rs12968, %r9733;
	bfe.u32 	%r9734, %r9730, 16, 8;
	cvt.u16.u32 	%rs12967, %r9734;
	bfe.u32 	%r9735, %r9730, 24, 8;
	cvt.u16.u32 	%rs12966, %r9735;
	bfe.u32 	%r9736, %r9731, 0, 8;
	cvt.u16.u32 	%rs12965, %r9736;
	bfe.u32 	%r9737, %r9731, 8, 8;
	cvt.u16.u32 	%rs12964, %r9737;
	bfe.u32 	%r9738, %r9731, 16, 8;
	cvt.u16.u32 	%rs12963, %r9738;
	bfe.u32 	%r9739, %r9731, 24, 8;
	cvt.u16.u32 	%rs12962, %r9739;
	ld.local.v2.b32 	{%r9740, %r9741}, [%rd3+128];
	bfe.u32 	%r9742, %r9740, 0, 8;
	cvt.u16.u32 	%rs12961, %r9742;
	bfe.u32 	%r9743, %r9740, 8, 8;
	cvt.u16.u32 	%rs12960, %r9743;
	bfe.u32 	%r9744, %r9740, 16, 8;
	cvt.u16.u32 	%rs12959, %r9744;
	bfe.u32 	%r9745, %r9740, 24, 8;
	cvt.u16.u32 	%rs12958, %r9745;
	bfe.u32 	%r9746, %r9741, 0, 8;
	cvt.u16.u32 	%rs12957, %r9746;
	bfe.u32 	%r9747, %r9741, 8, 8;
	cvt.u16.u32 	%rs12956, %r9747;
	bfe.u32 	%r9748, %r9741, 16, 8;
	cvt.u16.u32 	%rs12955, %r9748;
	bfe.u32 	%r9749, %r9741, 24, 8;
	cvt.u16.u32 	%rs12954, %r9749;
	ld.local.v2.b32 	{%r9750, %r9751}, [%rd3+136];
	bfe.u32 	%r9752, %r9750, 0, 8;
	cvt.u16.u32 	%rs12953, %r9752;
	bfe.u32 	%r9753, %r9750, 8, 8;
	cvt.u16.u32 	%rs12952, %r9753;
	bfe.u32 	%r9754, %r9750, 16, 8;
	cvt.u16.u32 	%rs12951, %r9754;
	bfe.u32 	%r9755, %r9750, 24, 8;
	cvt.u16.u32 	%rs12950, %r9755;
	bfe.u32 	%r9756, %r9751, 0, 8;
	cvt.u16.u32 	%rs12949, %r9756;
	bfe.u32 	%r9757, %r9751, 8, 8;
	cvt.u16.u32 	%rs12948, %r9757;
	bfe.u32 	%r9758, %r9751, 16, 8;
	cvt.u16.u32 	%rs12947, %r9758;
	bfe.u32 	%r9759, %r9751, 24, 8;
	cvt.u16.u32 	%rs12946, %r9759;
	ld.local.v2.b32 	{%r9760, %r9761}, [%rd3+144];
	bfe.u32 	%r9762, %r9760, 0, 8;
	cvt.u16.u32 	%rs12945, %r9762;
	bfe.u32 	%r9763, %r9760, 8, 8;
	cvt.u16.u32 	%rs12944, %r9763;
	bfe.u32 	%r9764, %r9760, 16, 8;
	cvt.u16.u32 	%rs12943, %r9764;
	bfe.u32 	%r9765, %r9760, 24, 8;
	cvt.u16.u32 	%rs12942, %r9765;
	bfe.u32 	%r9766, %r9761, 0, 8;
	cvt.u16.u32 	%rs12941, %r9766;
	bfe.u32 	%r9767, %r9761, 8, 8;
	cvt.u16.u32 	%rs12940, %r9767;
	bfe.u32 	%r9768, %r9761, 16, 8;
	cvt.u16.u32 	%rs12939, %r9768;
	bfe.u32 	%r9769, %r9761, 24, 8;
	cvt.u16.u32 	%rs12938, %r9769;
	ld.local.v2.b32 	{%r9770, %r9771}, [%rd3+152];
	bfe.u32 	%r9772, %r9770, 0, 8;
	cvt.u16.u32 	%rs12937, %r9772;
	bfe.u32 	%r9773, %r9770, 8, 8;
	cvt.u16.u32 	%rs12936, %r9773;
	bfe.u32 	%r9774, %r9770, 16, 8;
	cvt.u16.u32 	%rs12935, %r9774;
	bfe.u32 	%r9775, %r9770, 24, 8;
	cvt.u16.u32 	%rs12934, %r9775;
	bfe.u32 	%r9776, %r9771, 0, 8;
	cvt.u16.u32 	%rs12933, %r9776;
	bfe.u32 	%r9777, %r9771, 8, 8;
	cvt.u16.u32 	%rs12932, %r9777;
	bfe.u32 	%r9778, %r9771, 16, 8;
	cvt.u16.u32 	%rs12931, %r9778;
	bfe.u32 	%r9779, %r9771, 24, 8;
	cvt.u16.u32 	%rs12930, %r9779;
	ld.local.v2.b32 	{%r9780, %r9781}, [%rd3+160];
	bfe.u32 	%r9782, %r9780, 0, 8;
	cvt.u16.u32 	%rs12929, %r9782;
	bfe.u32 	%r9783, %r9780, 8, 8;
	cvt.u16.u32 	%rs12928, %r9783;
	bfe.u32 	%r9784, %r9780, 16, 8;
	cvt.u16.u32 	%rs12927, %r9784;
	bfe.u32 	%r9785, %r9780, 24, 8;
	cvt.u16.u32 	%rs12926, %r9785;
	bfe.u32 	%r9786, %r9781, 0, 8;
	cvt.u16.u32 	%rs12925, %r9786;
	bfe.u32 	%r9787, %r9781, 8, 8;
	cvt.u16.u32 	%rs12924, %r9787;
	bfe.u32 	%r9788, %r9781, 16, 8;
	cvt.u16.u32 	%rs12923, %r9788;
	bfe.u32 	%r9789, %r9781, 24, 8;
	cvt.u16.u32 	%rs12922, %r9789;
	ld.local.v2.b32 	{%r9790, %r9791}, [%rd3+168];
	bfe.u32 	%r9792, %r9790, 0, 8;
	cvt.u16.u32 	%rs12921, %r9792;
	bfe.u32 	%r9793, %r9790, 8, 8;
	cvt.u16.u32 	%rs12920, %r9793;
	bfe.u32 	%r9794, %r9790, 16, 8;
	cvt.u16.u32 	%rs12919, %r9794;
	bfe.u32 	%r9795, %r9790, 24, 8;
	cvt.u16.u32 	%rs12918, %r9795;
	bfe.u32 	%r9796, %r9791, 0, 8;
	cvt.u16.u32 	%rs12917, %r9796;
	bfe.u32 	%r9797, %r9791, 8, 8;
	cvt.u16.u32 	%rs12916, %r9797;
	bfe.u32 	%r9798, %r9791, 16, 8;
	cvt.u16.u32 	%rs12915, %r9798;
	bfe.u32 	%r9799, %r9791, 24, 8;
	cvt.u16.u32 	%rs12914, %r9799;
	ld.local.v2.b32 	{%r9800, %r9801}, [%rd3+176];
	bfe.u32 	%r9802, %r9800, 0, 8;
	cvt.u16.u32 	%rs12913, %r9802;
	bfe.u32 	%r9803, %r9800, 8, 8;
	cvt.u16.u32 	%rs12912, %r9803;
	bfe.u32 	%r9804, %r9800, 16, 8;
	cvt.u16.u32 	%rs12911, %r9804;
	bfe.u32 	%r9805, %r9800, 24, 8;
	cvt.u16.u32 	%rs12910, %r9805;
	bfe.u32 	%r9806, %r9801, 0, 8;
	cvt.u16.u32 	%rs12909, %r9806;
	bfe.u32 	%r9807, %r9801, 8, 8;
	cvt.u16.u32 	%rs12908, %r9807;
	bfe.u32 	%r9808, %r9801, 16, 8;
	cvt.u16.u32 	%rs12907, %r9808;
	bfe.u32 	%r9809, %r9801, 24, 8;
	cvt.u16.u32 	%rs12906, %r9809;
	ld.local.v2.b32 	{%r9810, %r9811}, [%rd3+184];
	bfe.u32 	%r9812, %r9810, 0, 8;
	cvt.u16.u32 	%rs12905, %r9812;
	bfe.u32 	%r9813, %r9810, 8, 8;
	cvt.u16.u32 	%rs12904, %r9813;
	bfe.u32 	%r9814, %r9810, 16, 8;
	cvt.u16.u32 	%rs12903, %r9814;
	bfe.u32 	%r9815, %r9810, 24, 8;
	cvt.u16.u32 	%rs12902, %r9815;
	bfe.u32 	%r9816, %r9811, 0, 8;
	cvt.u16.u32 	%rs12901, %r9816;
	bfe.u32 	%r9817, %r9811, 8, 8;
	cvt.u16.u32 	%rs12900, %r9817;
	bfe.u32 	%r9818, %r9811, 16, 8;
	cvt.u16.u32 	%rs12899, %r9818;
	bfe.u32 	%r9819, %r9811, 24, 8;
	cvt.u16.u32 	%rs12898, %r9819;
	ld.local.v2.b32 	{%r9820, %r9821}, [%rd3+192];
	bfe.u32 	%r9822, %r9820, 0, 8;
	cvt.u16.u32 	%rs12897, %r9822;
	bfe.u32 	%r9823, %r9820, 8, 8;
	cvt.u16.u32 	%rs12896, %r9823;
	bfe.u32 	%r9824, %r9820, 16, 8;
	cvt.u16.u32 	%rs12895, %r9824;
	bfe.u32 	%r9825, %r9820, 24, 8;
	cvt.u16.u32 	%rs12894, %r9825;
	bfe.u32 	%r9826, %r9821, 0, 8;
	cvt.u16.u32 	%rs12893, %r9826;
	bfe.u32 	%r9827, %r9821, 8, 8;
	cvt.u16.u32 	%rs12892, %r9827;
	bfe.u32 	%r9828, %r9821, 16, 8;
	cvt.u16.u32 	%rs12891, %r9828;
	bfe.u32 	%r9829, %r9821, 24, 8;
	cvt.u16.u32 	%rs12890, %r9829;
	ld.local.v2.b32 	{%r9830, %r9831}, [%rd3+200];
	bfe.u32 	%r9832, %r9830, 0, 8;
	cvt.u16.u32 	%rs12889, %r9832;
	bfe.u32 	%r9833, %r9830, 8, 8;
	cvt.u16.u32 	%rs12888, %r9833;
	bfe.u32 	%r9834, %r9830, 16, 8;
	cvt.u16.u32 	%rs12887, %r9834;
	bfe.u32 	%r9835, %r9830, 24, 8;
	cvt.u16.u32 	%rs12886, %r9835;
	bfe.u32 	%r9836, %r9831, 0, 8;
	cvt.u16.u32 	%rs12885, %r9836;
	bfe.u32 	%r9837, %r9831, 8, 8;
	cvt.u16.u32 	%rs12884, %r9837;
	bfe.u32 	%r9838, %r9831, 16, 8;
	cvt.u16.u32 	%rs12883, %r9838;
	bfe.u32 	%r9839, %r9831, 24, 8;
	cvt.u16.u32 	%rs12882, %r9839;
	ld.local.v2.b32 	{%r9840, %r9841}, [%rd3+208];
	bfe.u32 	%r9842, %r9840, 0, 8;
	cvt.u16.u32 	%rs12881, %r9842;
	bfe.u32 	%r9843, %r9840, 8, 8;
	cvt.u16.u32 	%rs12880, %r9843;
	bfe.u32 	%r9844, %r9840, 16, 8;
	cvt.u16.u32 	%rs12879, %r9844;
	bfe.u32 	%r9845, %r9840, 24, 8;
	cvt.u16.u32 	%rs12878, %r9845;
	bfe.u32 	%r9846, %r9841, 0, 8;
	cvt.u16.u32 	%rs12877, %r9846;
	bfe.u32 	%r9847, %r9841, 8, 8;
	cvt.u16.u32 	%rs12876, %r9847;
	bfe.u32 	%r9848, %r9841, 16, 8;
	cvt.u16.u32 	%rs12875, %r9848;
	bfe.u32 	%r9849, %r9841, 24, 8;
	cvt.u16.u32 	%rs12874, %r9849;
	ld.local.v2.b32 	{%r9850, %r9851}, [%rd3+216];
	bfe.u32 	%r9852, %r9850, 0, 8;
	cvt.u16.u32 	%rs12873, %r9852;
	bfe.u32 	%r9853, %r9850, 8, 8;
	cvt.u16.u32 	%rs12872, %r9853;
	bfe.u32 	%r9854, %r9850, 16, 8;
	cvt.u16.u32 	%rs12871, %r9854;
	bfe.u32 	%r9855, %r9850, 24, 8;
	cvt.u16.u32 	%rs12870, %r9855;
	bfe.u32 	%r9856, %r9851, 0, 8;
	cvt.u16.u32 	%rs12869, %r9856;
	bfe.u32 	%r9857, %r9851, 8, 8;
	cvt.u16.u32 	%rs12868, %r9857;
	bfe.u32 	%r9858, %r9851, 16, 8;
	cvt.u16.u32 	%rs12867, %r9858;
	bfe.u32 	%r9859, %r9851, 24, 8;
	cvt.u16.u32 	%rs12866, %r9859;
	ld.local.v2.b32 	{%r9860, %r9861}, [%rd3+224];
	bfe.u32 	%r9862, %r9860, 0, 8;
	cvt.u16.u32 	%rs12865, %r9862;
	bfe.u32 	%r9863, %r9860, 8, 8;
	cvt.u16.u32 	%rs12864, %r9863;
	bfe.u32 	%r9864, %r9860, 16, 8;
	cvt.u16.u32 	%rs12863, %r9864;
	bfe.u32 	%r9865, %r9860, 24, 8;
	cvt.u16.u32 	%rs12862, %r9865;
	bfe.u32 	%r9866, %r9861, 0, 8;
	cvt.u16.u32 	%rs12861, %r9866;
	bfe.u32 	%r9867, %r9861, 8, 8;
	cvt.u16.u32 	%rs12860, %r9867;
	bfe.u32 	%r9868, %r9861, 16, 8;
	cvt.u16.u32 	%rs12859, %r9868;
	bfe.u32 	%r9869, %r9861, 24, 8;
	cvt.u16.u32 	%rs12858, %r9869;
	ld.local.v2.b32 	{%r9870, %r9871}, [%rd3+232];
	bfe.u32 	%r9872, %r9870, 0, 8;
	cvt.u16.u32 	%rs12857, %r9872;
	bfe.u32 	%r9873, %r9870, 8, 8;
	cvt.u16.u32 	%rs12856, %r9873;
	bfe.u32 	%r9874, %r9870, 16, 8;
	cvt.u16.u32 	%rs12855, %r9874;
	bfe.u32 	%r9875, %r9870, 24, 8;
	cvt.u16.u32 	%rs12854, %r9875;
	bfe.u32 	%r9876, %r9871, 0, 8;
	cvt.u16.u32 	%rs12853, %r9876;
	bfe.u32 	%r9877, %r9871, 8, 8;
	cvt.u16.u32 	%rs12852, %r9877;
	bfe.u32 	%r9878, %r9871, 16, 8;
	cvt.u16.u32 	%rs12851, %r9878;
	bfe.u32 	%r9879, %r9871, 24, 8;
	cvt.u16.u32 	%rs12850, %r9879;
	ld.local.v2.b32 	{%r9880, %r9881}, [%rd3+240];
	bfe.u32 	%r9882, %r9880, 0, 8;
	cvt.u16.u32 	%rs12849, %r9882;
	bfe.u32 	%r9883, %r9880, 8, 8;
	cvt.u16.u32 	%rs12848, %r9883;
	bfe.u32 	%r9884, %r9880, 16, 8;
	cvt.u16.u32 	%rs12847, %r9884;
	bfe.u32 	%r9885, %r9880, 24, 8;
	cvt.u16.u32 	%rs12846, %r9885;
	bfe.u32 	%r9886, %r9881, 0, 8;
	cvt.u16.u32 	%rs12845, %r9886;
	bfe.u32 	%r9887, %r9881, 8, 8;
	cvt.u16.u32 	%rs12844, %r9887;
	bfe.u32 	%r9888, %r9881, 16, 8;
	cvt.u16.u32 	%rs12843, %r9888;
	bfe.u32 	%r9889, %r9881, 24, 8;
	cvt.u16.u32 	%rs12842, %r9889;
	ld.local.v2.b32 	{%r9890, %r9891}, [%rd3+248];
	bfe.u32 	%r9892, %r9890, 0, 8;
	cvt.u16.u32 	%rs12841, %r9892;
	bfe.u32 	%r9893, %r9890, 8, 8;
	cvt.u16.u32 	%rs12840, %r9893;
	bfe.u32 	%r9894, %r9890, 16, 8;
	cvt.u16.u32 	%rs12839, %r9894;
	bfe.u32 	%r9895, %r9890, 24, 8;
	cvt.u16.u32 	%rs12838, %r9895;
	bfe.u32 	%r9896, %r9891, 0, 8;
	cvt.u16.u32 	%rs12837, %r9896;
	bfe.u32 	%r9897, %r9891, 8, 8;
	cvt.u16.u32 	%rs12836, %r9897;
	bfe.u32 	%r9898, %r9891, 16, 8;
	cvt.u16.u32 	%rs12835, %r9898;
	bfe.u32 	%r9899, %r9891, 24, 8;
	cvt.u16.u32 	%rs12834, %r9899;
	ld.local.v2.b32 	{%r9900, %r9901}, [%rd3+256];
	bfe.u32 	%r9902, %r9900, 0, 8;
	cvt.u16.u32 	%rs12833, %r9902;
	bfe.u32 	%r9903, %r9900, 8, 8;
	cvt.u16.u32 	%rs12832, %r9903;
	bfe.u32 	%r9904, %r9900, 16, 8;
	cvt.u16.u32 	%rs12831, %r9904;
	bfe.u32 	%r9905, %r9900, 24, 8;
	cvt.u16.u32 	%rs12830, %r9905;
	bfe.u32 	%r9906, %r9901, 0, 8;
	cvt.u16.u32 	%rs12829, %r9906;
	bfe.u32 	%r9907, %r9901, 8, 8;
	cvt.u16.u32 	%rs12828, %r9907;
	bfe.u32 	%r9908, %r9901, 16, 8;
	cvt.u16.u32 	%rs12827, %r9908;
	bfe.u32 	%r9909, %r9901, 24, 8;
	cvt.u16.u32 	%rs12826, %r9909;
	ld.local.v2.b32 	{%r9910, %r9911}, [%rd3+264];
	bfe.u32 	%r9912, %r9910, 0, 8;
	cvt.u16.u32 	%rs12825, %r9912;
	bfe.u32 	%r9913, %r9910, 8, 8;
	cvt.u16.u32 	%rs12824, %r9913;
	bfe.u32 	%r9914, %r9910, 16, 8;
	cvt.u16.u32 	%rs12823, %r9914;
	bfe.u32 	%r9915, %r9910, 24, 8;
	cvt.u16.u32 	%rs12822, %r9915;
	bfe.u32 	%r9916, %r9911, 0, 8;
	cvt.u16.u32 	%rs12821, %r9916;
	bfe.u32 	%r9917, %r9911, 8, 8;
	cvt.u16.u32 	%rs12820, %r9917;
	bfe.u32 	%r9918, %r9911, 16, 8;
	cvt.u16.u32 	%rs12819, %r9918;
	bfe.u32 	%r9919, %r9911, 24, 8;
	cvt.u16.u32 	%rs12818, %r9919;
$L__BB1_133:
	cvt.u32.u16 	%r10260, %rs13073;
	and.b32  	%r10261, %r10260, 255;
	and.b16  	%rs11866, %rs13072, 255;
	mul.wide.u16 	%r10262, %rs11866, 256;
	or.b32  	%r10263, %r10262, %r10261;
	cvt.u32.u16 	%r10264, %rs13071;
	shl.b32 	%r10265, %r10264, 16;
	and.b32  	%r10266, %r10265, 16711680;
	or.b32  	%r10267, %r10263, %r10266;
	cvt.u32.u16 	%r10268, %rs13070;
	shl.b32 	%r10269, %r10268, 24;
	or.b32  	%r9941, %r10267, %r10269;
	cvt.u32.u16 	%r10270, %rs13069;
	and.b32  	%r10271, %r10270, 255;
	and.b16  	%rs11867, %rs13068, 255;
	mul.wide.u16 	%r10272, %rs11867, 256;
	or.b32  	%r10273, %r10272, %r10271;
	cvt.u32.u16 	%r10274, %rs13067;
	shl.b32 	%r10275, %r10274, 16;
	and.b32  	%r10276, %r10275, 16711680;
	or.b32  	%r10277, %r10273, %r10276;
	cvt.u32.u16 	%r10278, %rs13066;
	shl.b32 	%r10279, %r10278, 24;
	or.b32  	%r9946, %r10277, %r10279;
	cvt.u32.u16 	%r10280, %rs13065;
	and.b32  	%r10281, %r10280, 255;
	and.b16  	%rs11868, %rs13064, 255;
	mul.wide.u16 	%r10282, %rs11868, 256;
	or.b32  	%r10283, %r10282, %r10281;
	cvt.u32.u16 	%r10284, %rs13063;
	shl.b32 	%r10285, %r10284, 16;
	and.b32  	%r10286, %r10285, 16711680;
	or.b32  	%r10287, %r10283, %r10286;
	cvt.u32.u16 	%r10288, %rs13062;
	shl.b32 	%r10289, %r10288, 24;
	or.b32  	%r9951, %r10287, %r10289;
	cvt.u32.u16 	%r10290, %rs13061;
	and.b32  	%r10291, %r10290, 255;
	and.b16  	%rs11869, %rs13060, 255;
	mul.wide.u16 	%r10292, %rs11869, 256;
	or.b32  	%r10293, %r10292, %r10291;
	cvt.u32.u16 	%r10294, %rs13059;
	shl.b32 	%r10295, %r10294, 16;
	and.b32  	%r10296, %r10295, 16711680;
	or.b32  	%r10297, %r10293, %r10296;
	cvt.u32.u16 	%r10298, %rs13058;
	shl.b32 	%r10299, %r10298, 24;
	or.b32  	%r9956, %r10297, %r10299;
	cvt.u32.u16 	%r10300, %rs13057;
	and.b32  	%r10301, %r10300, 255;
	and.b16  	%rs11870, %rs13056, 255;
	mul.wide.u16 	%r10302, %rs11870, 256;
	or.b32  	%r10303, %r10302, %r10301;
	cvt.u32.u16 	%r10304, %rs13055;
	shl.b32 	%r10305, %r10304, 16;
	and.b32  	%r10306, %r10305, 16711680;
	or.b32  	%r10307, %r10303, %r10306;
	cvt.u32.u16 	%r10308, %rs13054;
	shl.b32 	%r10309, %r10308, 24;
	or.b32  	%r9961, %r10307, %r10309;
	cvt.u32.u16 	%r10310, %rs13053;
	and.b32  	%r10311, %r10310, 255;
	and.b16  	%rs11871, %rs13052, 255;
	mul.wide.u16 	%r10312, %rs11871, 256;
	or.b32  	%r10313, %r10312, %r10311;
	cvt.u32.u16 	%r10314, %rs13051;
	shl.b32 	%r10315, %r10314, 16;
	and.b32  	%r10316, %r10315, 16711680;
	or.b32  	%r10317, %r10313, %r10316;
	cvt.u32.u16 	%r10318, %rs13050;
	shl.b32 	%r10319, %r10318, 24;
	or.b32  	%r9966, %r10317, %r10319;
	cvt.u32.u16 	%r10320, %rs13049;
	and.b32  	%r10321, %r10320, 255;
	and.b16  	%rs11872, %rs13048, 255;
	mul.wide.u16 	%r10322, %rs11872, 256;
	or.b32  	%r10323, %r10322, %r10321;
	cvt.u32.u16 	%r10324, %rs13047;
	shl.b32 	%r10325, %r10324, 16;
	and.b32  	%r10326, %r10325, 16711680;
	or.b32  	%r10327, %r10323, %r10326;
	cvt.u32.u16 	%r10328, %rs13046;
	shl.b32 	%r10329, %r10328, 24;
	or.b32  	%r9971, %r10327, %r10329;
	cvt.u32.u16 	%r10330, %rs13045;
	and.b32  	%r10331, %r10330, 255;
	and.b16  	%rs11873, %rs13044, 255;
	mul.wide.u16 	%r10332, %rs11873, 256;
	or.b32  	%r10333, %r10332, %r10331;
	cvt.u32.u16 	%r10334, %rs13043;
	shl.b32 	%r10335, %r10334, 16;
	and.b32  	%r10336, %r10335, 16711680;
	or.b32  	%r10337, %r10333, %r10336;
	cvt.u32.u16 	%r10338, %rs13042;
	shl.b32 	%r10339, %r10338, 24;
	or.b32  	%r9976, %r10337, %r10339;
	cvt.u32.u16 	%r10340, %rs13041;
	and.b32  	%r10341, %r10340, 255;
	and.b16  	%rs11874, %rs13040, 255;
	mul.wide.u16 	%r10342, %rs11874, 256;
	or.b32  	%r10343, %r10342, %r10341;
	cvt.u32.u16 	%r10344, %rs13039;
	shl.b32 	%r10345, %r10344, 16;
	and.b32  	%r10346, %r10345, 16711680;
	or.b32  	%r10347, %r10343, %r10346;
	cvt.u32.u16 	%r10348, %rs13038;
	shl.b32 	%r10349, %r10348, 24;
	or.b32  	%r9981, %r10347, %r10349;
	cvt.u32.u16 	%r10350, %rs13037;
	and.b32  	%r10351, %r10350, 255;
	and.b16  	%rs11875, %rs13036, 255;
	mul.wide.u16 	%r10352, %rs11875, 256;
	or.b32  	%r10353, %r10352, %r10351;
	cvt.u32.u16 	%r10354, %rs13035;
	shl.b32 	%r10355, %r10354, 16;
	and.b32  	%r10356, %r10355, 16711680;
	or.b32  	%r10357, %r10353, %r10356;
	cvt.u32.u16 	%r10358, %rs13034;
	shl.b32 	%r10359, %r10358, 24;
	or.b32  	%r9986, %r10357, %r10359;
	cvt.u32.u16 	%r10360, %rs13033;
	and.b32  	%r10361, %r10360, 255;
	and.b16  	%rs11876, %rs13032, 255;
	mul.wide.u16 	%r10362, %rs11876, 256;
	or.b32  	%r10363, %r10362, %r10361;
	cvt.u32.u16 	%r10364, %rs13031;
	shl.b32 	%r10365, %r10364, 16;
	and.b32  	%r10366, %r10365, 16711680;
	or.b32  	%r10367, %r10363, %r10366;
	cvt.u32.u16 	%r10368, %rs13030;
	shl.b32 	%r10369, %r10368, 24;
	or.b32  	%r9991, %r10367, %r10369;
	cvt.u32.u16 	%r10370, %rs13029;
	and.b32  	%r10371, %r10370, 255;
	and.b16  	%rs11877, %rs13028, 255;
	mul.wide.u16 	%r10372, %rs11877, 256;
	or.b32  	%r10373, %r10372, %r10371;
	cvt.u32.u16 	%r10374, %rs13027;
	shl.b32 	%r10375, %r10374, 16;
	and.b32  	%r10376, %r10375, 16711680;
	or.b32  	%r10377, %r10373, %r10376;
	cvt.u32.u16 	%r10378, %rs13026;
	shl.b32 	%r10379, %r10378, 24;
	or.b32  	%r9996, %r10377, %r10379;
	cvt.u32.u16 	%r10380, %rs13025;
	and.b32  	%r10381, %r10380, 255;
	and.b16  	%rs11878, %rs13024, 255;
	mul.wide.u16 	%r10382, %rs11878, 256;
	or.b32  	%r10383, %r10382, %r10381;
	cvt.u32.u16 	%r10384, %rs13023;
	shl.b32 	%r10385, %r10384, 16;
	and.b32  	%r10386, %r10385, 16711680;
	or.b32  	%r10387, %r10383, %r10386;
	cvt.u32.u16 	%r10388, %rs13022;
	shl.b32 	%r10389, %r10388, 24;
	or.b32  	%r10001, %r10387, %r10389;
	cvt.u32.u16 	%r10390, %rs13021;
	and.b32  	%r10391, %r10390, 255;
	and.b16  	%rs11879, %rs13020, 255;
	mul.wide.u16 	%r10392, %rs11879, 256;
	or.b32  	%r10393, %r10392, %r10391;
	cvt.u32.u16 	%r10394, %rs13019;
	shl.b32 	%r10395, %r10394, 16;
	and.b32  	%r10396, %r10395, 16711680;
	or.b32  	%r10397, %r10393, %r10396;
	cvt.u32.u16 	%r10398, %rs13018;
	shl.b32 	%r10399, %r10398, 24;
	or.b32  	%r10006, %r10397, %r10399;
	cvt.u32.u16 	%r10400, %rs13017;
	and.b32  	%r10401, %r10400, 255;
	and.b16  	%rs11880, %rs13016, 255;
	mul.wide.u16 	%r10402, %rs11880, 256;
	or.b32  	%r10403, %r10402, %r10401;
	cvt.u32.u16 	%r10404, %rs13015;
	shl.b32 	%r10405, %r10404, 16;
	and.b32  	%r10406, %r10405, 16711680;
	or.b32  	%r10407, %r10403, %r10406;
	cvt.u32.u16 	%r10408, %rs13014;
	shl.b32 	%r10409, %r10408, 24;
	or.b32  	%r10011, %r10407, %r10409;
	cvt.u32.u16 	%r10410, %rs13013;
	and.b32  	%r10411, %r10410, 255;
	and.b16  	%rs11881, %rs13012, 255;
	mul.wide.u16 	%r10412, %rs11881, 256;
	or.b32  	%r10413, %r10412, %r10411;
	cvt.u32.u16 	%r10414, %rs13011;
	shl.b32 	%r10415, %r10414, 16;
	and.b32  	%r10416, %r10415, 16711680;
	or.b32  	%r10417, %r10413, %r10416;
	cvt.u32.u16 	%r10418, %rs13010;
	shl.b32 	%r10419, %r10418, 24;
	or.b32  	%r10016, %r10417, %r10419;
	cvt.u32.u16 	%r10420, %rs13009;
	and.b32  	%r10421, %r10420, 255;
	and.b16  	%rs11882, %rs13008, 255;
	mul.wide.u16 	%r10422, %rs11882, 256;
	or.b32  	%r10423, %r10422, %r10421;
	cvt.u32.u16 	%r10424, %rs13007;
	shl.b32 	%r10425, %r10424, 16;
	and.b32  	%r10426, %r10425, 16711680;
	or.b32  	%r10427, %r10423, %r10426;
	cvt.u32.u16 	%r10428, %rs13006;
	shl.b32 	%r10429, %r10428, 24;
	or.b32  	%r10021, %r10427, %r10429;
	cvt.u32.u16 	%r10430, %rs13005;
	and.b32  	%r10431, %r10430, 255;
	and.b16  	%rs11883, %rs13004, 255;
	mul.wide.u16 	%r10432, %rs11883, 256;
	or.b32  	%r10433, %r10432, %r10431;
	cvt.u32.u16 	%r10434, %rs13003;
	shl.b32 	%r10435, %r10434, 16;
	and.b32  	%r10436, %r10435, 16711680;
	or.b32  	%r10437, %r10433, %r10436;
	cvt.u32.u16 	%r10438, %rs13002;
	shl.b32 	%r10439, %r10438, 24;
	or.b32  	%r10026, %r10437, %r10439;
	cvt.u32.u16 	%r10440, %rs13001;
	and.b32  	%r10441, %r10440, 255;
	and.b16  	%rs11884, %rs13000, 255;
	mul.wide.u16 	%r10442, %rs11884, 256;
	or.b32  	%r10443, %r10442, %r10441;
	cvt.u32.u16 	%r10444, %rs12999;
	shl.b32 	%r10445, %r10444, 16;
	and.b32  	%r10446, %r10445, 16711680;
	or.b32  	%r10447, %r10443, %r10446;
	cvt.u32.u16 	%r10448, %rs12998;
	shl.b32 	%r10449, %r10448, 24;
	or.b32  	%r10031, %r10447, %r10449;
	cvt.u32.u16 	%r10450, %rs12997;
	and.b32  	%r10451, %r10450, 255;
	and.b16  	%rs11885, %rs12996, 255;
	mul.wide.u16 	%r10452, %rs11885, 256;
	or.b32  	%r10453, %r10452, %r10451;
	cvt.u32.u16 	%r10454, %rs12995;
	shl.b32 	%r10455, %r10454, 16;
	and.b32  	%r10456, %r10455, 16711680;
	or.b32  	%r10457, %r10453, %r10456;
	cvt.u32.u16 	%r10458, %rs12994;
	shl.b32 	%r10459, %r10458, 24;
	or.b32  	%r10036, %r10457, %r10459;
	cvt.u32.u16 	%r10460, %rs12993;
	and.b32  	%r10461, %r10460, 255;
	and.b16  	%rs11886, %rs12992, 255;
	mul.wide.u16 	%r10462, %rs11886, 256;
	or.b32  	%r10463, %r10462, %r10461;
	cvt.u32.u16 	%r10464, %rs12991;
	shl.b32 	%r10465, %r10464, 16;
	and.b32  	%r10466, %r10465, 16711680;
	or.b32  	%r10467, %r10463, %r10466;
	cvt.u32.u16 	%r10468, %rs12990;
	shl.b32 	%r10469, %r10468, 24;
	or.b32  	%r10041, %r10467, %r10469;
	cvt.u32.u16 	%r10470, %rs12989;
	and.b32  	%r10471, %r10470, 255;
	and.b16  	%rs11887, %rs12988, 255;
	mul.wide.u16 	%r10472, %rs11887, 256;
	or.b32  	%r10473, %r10472, %r10471;
	cvt.u32.u16 	%r10474, %rs12987;
	shl.b32 	%r10475, %r10474, 16;
	and.b32  	%r10476, %r10475, 16711680;
	or.b32  	%r10477, %r10473, %r10476;
	cvt.u32.u16 	%r10478, %rs12986;
	shl.b32 	%r10479, %r10478, 24;
	or.b32  	%r10046, %r10477, %r10479;
	cvt.u32.u16 	%r10480, %rs12985;
	and.b32  	%r10481, %r10480, 255;
	and.b16  	%rs11888, %rs12984, 255;
	mul.wide.u16 	%r10482, %rs11888, 256;
	or.b32  	%r10483, %r10482, %r10481;
	cvt.u32.u16 	%r10484, %rs12983;
	shl.b32 	%r10485, %r10484, 16;
	and.b32  	%r10486, %r10485, 16711680;
	or.b32  	%r10487, %r10483, %r10486;
	cvt.u32.u16 	%r10488, %rs12982;
	shl.b32 	%r10489, %r10488, 24;
	or.b32  	%r10051, %r10487, %r10489;
	cvt.u32.u16 	%r10490, %rs12981;
	and.b32  	%r10491, %r10490, 255;
	and.b16  	%rs11889, %rs12980, 255;
	mul.wide.u16 	%r10492, %rs11889, 256;
	or.b32  	%r10493, %r10492, %r10491;
	cvt.u32.u16 	%r10494, %rs12979;
	shl.b32 	%r10495, %r10494, 16;
	and.b32  	%r10496, %r10495, 16711680;
	or.b32  	%r10497, %r10493, %r10496;
	cvt.u32.u16 	%r10498, %rs12978;
	shl.b32 	%r10499, %r10498, 24;
	or.b32  	%r10056, %r10497, %r10499;
	cvt.u32.u16 	%r10500, %rs12977;
	and.b32  	%r10501, %r10500, 255;
	and.b16  	%rs11890, %rs12976, 255;
	mul.wide.u16 	%r10502, %rs11890, 256;
	or.b32  	%r10503, %r10502, %r10501;
	cvt.u32.u16 	%r10504, %rs12975;
	shl.b32 	%r10505, %r10504, 16;
	and.b32  	%r10506, %r10505, 16711680;
	or.b32  	%r10507, %r10503, %r10506;
	cvt.u32.u16 	%r10508, %rs12974;
	shl.b32 	%r10509, %r10508, 24;
	or.b32  	%r10061, %r10507, %r10509;
	cvt.u32.u16 	%r10510, %rs12973;
	and.b32  	%r10511, %r10510, 255;
	and.b16  	%rs11891, %rs12972, 255;
	mul.wide.u16 	%r10512, %rs11891, 256;
	or.b32  	%r10513, %r10512, %r10511;
	cvt.u32.u16 	%r10514, %rs12971;
	shl.b32 	%r10515, %r10514, 16;
	and.b32  	%r10516, %r10515, 16711680;
	or.b32  	%r10517, %r10513, %r10516;
	cvt.u32.u16 	%r10518, %rs12970;
	shl.b32 	%r10519, %r10518, 24;
	or.b32  	%r10066, %r10517, %r10519;
	cvt.u32.u16 	%r10520, %rs12969;
	and.b32  	%r10521, %r10520, 255;
	and.b16  	%rs11892, %rs12968, 255;
	mul.wide.u16 	%r10522, %rs11892, 256;
	or.b32  	%r10523, %r10522, %r10521;
	cvt.u32.u16 	%r10524, %rs12967;
	shl.b32 	%r10525, %r10524, 16;
	and.b32  	%r10526, %r10525, 16711680;
	or.b32  	%r10527, %r10523, %r10526;
	cvt.u32.u16 	%r10528, %rs12966;
	shl.b32 	%r10529, %r10528, 24;
	or.b32  	%r10071, %r10527, %r10529;
	cvt.u32.u16 	%r10530, %rs12965;
	and.b32  	%r10531, %r10530, 255;
	and.b16  	%rs11893, %rs12964, 255;
	mul.wide.u16 	%r10532, %rs11893, 256;
	or.b32  	%r10533, %r10532, %r10531;
	cvt.u32.u16 	%r10534, %rs12963;
	shl.b32 	%r10535, %r10534, 16;
	and.b32  	%r10536, %r10535, 16711680;
	or.b32  	%r10537, %r10533, %r10536;
	cvt.u32.u16 	%r10538, %rs12962;
	shl.b32 	%r10539, %r10538, 24;
	or.b32  	%r10076, %r10537, %r10539;
	cvt.u32.u16 	%r10540, %rs12961;
	and.b32  	%r10541, %r10540, 255;
	and.b16  	%rs11894, %rs12960, 255;
	mul.wide.u16 	%r10542, %rs11894, 256;
	or.b32  	%r10543, %r10542, %r10541;
	cvt.u32.u16 	%r10544, %rs12959;
	shl.b32 	%r10545, %r10544, 16;
	and.b32  	%r10546, %r10545, 16711680;
	or.b32  	%r10547, %r10543, %r10546;
	cvt.u32.u16 	%r10548, %rs12958;
	shl.b32 	%r10549, %r10548, 24;
	or.b32  	%r10081, %r10547, %r10549;
	cvt.u32.u16 	%r10550, %rs12957;
	and.b32  	%r10551, %r10550, 255;
	and.b16  	%rs11895, %rs12956, 255;
	mul.wide.u16 	%r10552, %rs11895, 256;
	or.b32  	%r10553, %r10552, %r10551;
	cvt.u32.u16 	%r10554, %rs12955;
	shl.b32 	%r10555, %r10554, 16;
	and.b32  	%r10556, %r10555, 16711680;
	or.b32  	%r10557, %r10553, %r10556;
	cvt.u32.u16 	%r10558, %rs12954;
	shl.b32 	%r10559, %r10558, 24;
	or.b32  	%r10086, %r10557, %r10559;
	cvt.u32.u16 	%r10560, %rs12953;
	and.b32  	%r10561, %r10560, 255;
	and.b16  	%rs11896, %rs12952, 255;
	mul.wide.u16 	%r10562, %rs11896, 256;
	or.b32  	%r10563, %r10562, %r10561;
	cvt.u32.u16 	%r10564, %rs12951;
	shl.b32 	%r10565, %r10564, 16;
	and.b32  	%r10566, %r10565, 16711680;
	or.b32  	%r10567, %r10563, %r10566;
	cvt.u32.u16 	%r10568, %rs12950;
	shl.b32 	%r10569, %r10568, 24;
	or.b32  	%r10091, %r10567, %r10569;
	cvt.u32.u16 	%r10570, %rs12949;
	and.b32  	%r10571, %r10570, 255;
	and.b16  	%rs11897, %rs12948, 255;
	mul.wide.u16 	%r10572, %rs11897, 256;
	or.b32  	%r10573, %r10572, %r10571;
	cvt.u32.u16 	%r10574, %rs12947;
	shl.b32 	%r10575, %r10574, 16;
	and.b32  	%r10576, %r10575, 16711680;
	or.b32  	%r10577, %r10573, %r10576;
	cvt.u32.u16 	%r10578, %rs12946;
	shl.b32 	%r10579, %r10578, 24;
	or.b32  	%r10096, %r10577, %r10579;
	cvt.u32.u16 	%r10580, %rs12945;
	and.b32  	%r10581, %r10580, 255;
	and.b16  	%rs11898, %rs12944, 255;
	mul.wide.u16 	%r10582, %rs11898, 256;
	or.b32  	%r10583, %r10582, %r10581;
	cvt.u32.u16 	%r10584, %rs12943;
	shl.b32 	%r10585, %r10584, 16;
	and.b32  	%r10586, %r10585, 16711680;
	or.b32  	%r10587, %r10583, %r10586;
	cvt.u32.u16 	%r10588, %rs12942;
	shl.b32 	%r10589, %r10588, 24;
	or.b32  	%r10101, %r10587, %r10589;
	cvt.u32.u16 	%r10590, %rs12941;
	and.b32  	%r10591, %r10590, 255;
	and.b16  	%rs11899, %rs12940, 255;
	mul.wide.u16 	%r10592, %rs11899, 256;
	or.b32  	%r10593, %r10592, %r10591;
	cvt.u32.u16 	%r10594, %rs12939;
	shl.b32 	%r10595, %r10594, 16;
	and.b32  	%r10596, %r10595, 16711680;
	or.b32  	%r10597, %r10593, %r10596;
	cvt.u32.u16 	%r10598, %rs12938;
	shl.b32 	%r10599, %r10598, 24;
	or.b32  	%r10106, %r10597, %r10599;
	cvt.u32.u16 	%r10600, %rs12937;
	and.b32  	%r10601, %r10600, 255;
	and.b16  	%rs11900, %rs12936, 255;
	mul.wide.u16 	%r10602, %rs11900, 256;
	or.b32  	%r10603, %r10602, %r10601;
	cvt.u32.u16 	%r10604, %rs12935;
	shl.b32 	%r10605, %r10604, 16;
	and.b32  	%r10606, %r10605, 16711680;
	or.b32  	%r10607, %r10603, %r10606;
	cvt.u32.u16 	%r10608, %rs12934;
	shl.b32 	%r10609, %r10608, 24;
	or.b32  	%r10111, %r10607, %r10609;
	cvt.u32.u16 	%r10610, %rs12933;
	and.b32  	%r10611, %r10610, 255;
	and.b16  	%rs11901, %rs12932, 255;
	mul.wide.u16 	%r10612, %rs11901, 256;
	or.b32  	%r10613, %r10612, %r10611;
	cvt.u32.u16 	%r10614, %rs12931;
	shl.b32 	%r10615, %r10614, 16;
	and.b32  	%r10616, %r10615, 16711680;
	or.b32  	%r10617, %r10613, %r10616;
	cvt.u32.u16 	%r10618, %rs12930;
	shl.b32 	%r10619, %r10618, 24;
	or.b32  	%r10116, %r10617, %r10619;
	cvt.u32.u16 	%r10620, %rs12929;
	and.b32  	%r10621, %r10620, 255;
	and.b16  	%rs11902, %rs12928, 255;
	mul.wide.u16 	%r10622, %rs11902, 256;
	or.b32  	%r10623, %r10622, %r10621;
	cvt.u32.u16 	%r10624, %rs12927;
	shl.b32 	%r10625, %r10624, 16;
	and.b32  	%r10626, %r10625, 16711680;
	or.b32  	%r10627, %r10623, %r10626;
	cvt.u32.u16 	%r10628, %rs12926;
	shl.b32 	%r10629, %r10628, 24;
	or.b32  	%r10121, %r10627, %r10629;
	cvt.u32.u16 	%r10630, %rs12925;
	and.b32  	%r10631, %r10630, 255;
	and.b16  	%rs11903, %rs12924, 255;
	mul.wide.u16 	%r10632, %rs11903, 256;
	or.b32  	%r10633, %r10632, %r10631;
	cvt.u32.u16 	%r10634, %rs12923;
	shl.b32 	%r10635, %r10634, 16;
	and.b32  	%r10636, %r10635, 16711680;
	or.b32  	%r10637, %r10633, %r10636;
	cvt.u32.u16 	%r10638, %rs12922;
	shl.b32 	%r10639, %r10638, 24;
	or.b32  	%r10126, %r10637, %r10639;
	cvt.u32.u16 	%r10640, %rs12921;
	and.b32  	%r10641, %r10640, 255;
	and.b16  	%rs11904, %rs12920, 255;
	mul.wide.u16 	%r10642, %rs11904, 256;
	or.b32  	%r10643, %r10642, %r10641;
	cvt.u32.u16 	%r10644, %rs12919;
	shl.b32 	%r10645, %r10644, 16;
	and.b32  	%r10646, %r10645, 16711680;
	or.b32  	%r10647, %r10643, %r10646;
	cvt.u32.u16 	%r10648, %rs12918;
	shl.b32 	%r10649, %r10648, 24;
	or.b32  	%r10131, %r10647, %r10649;
	cvt.u32.u16 	%r10650, %rs12917;
	and.b32  	%r10651, %r10650, 255;
	and.b16  	%rs11905, %rs12916, 255;
	mul.wide.u16 	%r10652, %rs11905, 256;
	or.b32  	%r10653, %r10652, %r10651;
	cvt.u32.u16 	%r10654, %rs12915;
	shl.b32 	%r10655, %r10654, 16;
	and.b32  	%r10656, %r10655, 16711680;
	or.b32  	%r10657, %r10653, %r10656;
	cvt.u32.u16 	%r10658, %rs12914;
	shl.b32 	%r10659, %r10658, 24;
	or.b32  	%r10136, %r10657, %r10659;
	cvt.u32.u16 	%r10660, %rs12913;
	and.b32  	%r10661, %r10660, 255;
	and.b16  	%rs11906, %rs12912, 255;
	mul.wide.u16 	%r10662, %rs11906, 256;
	or.b32  	%r10663, %r10662, %r10661;
	cvt.u32.u16 	%r10664, %rs12911;
	shl.b32 	%r10665, %r10664, 16;
	and.b32  	%r10666, %r10665, 16711680;
	or.b32  	%r10667, %r10663, %r10666;
	cvt.u32.u16 	%r10668, %rs12910;
	shl.b32 	%r10669, %r10668, 24;
	or.b32  	%r10141, %r10667, %r10669;
	cvt.u32.u16 	%r10670, %rs12909;
	and.b32  	%r10671, %r10670, 255;
	and.b16  	%rs11907, %rs12908, 255;
	mul.wide.u16 	%r10672, %rs11907, 256;
	or.b32  	%r10673, %r10672, %r10671;
	cvt.u32.u16 	%r10674, %rs12907;
	shl.b32 	%r10675, %r10674, 16;
	and.b32  	%r10676, %r10675, 16711680;
	or.b32  	%r10677, %r10673, %r10676;
	cvt.u32.u16 	%r10678, %rs12906;
	shl.b32 	%r10679, %r10678, 24;
	or.b32  	%r10146, %r10677, %r10679;
	cvt.u32.u16 	%r10680, %rs12905;
	and.b32  	%r10681, %r10680, 255;
	and.b16  	%rs11908, %rs12904, 255;
	mul.wide.u16 	%r10682, %rs11908, 256;
	or.b32  	%r10683, %r10682, %r10681;
	cvt.u32.u16 	%r10684, %rs12903;
	shl.b32 	%r10685, %r10684, 16;
	and.b32  	%r10686, %r10685, 16711680;
	or.b32  	%r10687, %r10683, %r10686;
	cvt.u32.u16 	%r10688, %rs12902;
	shl.b32 	%r10689, %r10688, 24;
	or.b32  	%r10151, %r10687, %r10689;
	cvt.u32.u16 	%r10690, %rs12901;
	and.b32  	%r10691, %r10690, 255;
	and.b16  	%rs11909, %rs12900, 255;
	mul.wide.u16 	%r10692, %rs11909, 256;
	or.b32  	%r10693, %r10692, %r10691;
	cvt.u32.u16 	%r10694, %rs12899;
	shl.b32 	%r10695, %r10694, 16;
	and.b32  	%r10696, %r10695, 16711680;
	or.b32  	%r10697, %r10693, %r10696;
	cvt.u32.u16 	%r10698, %rs12898;
	shl.b32 	%r10699, %r10698, 24;
	or.b32  	%r10156, %r10697, %r10699;
	cvt.u32.u16 	%r10700, %rs12897;
	and.b32  	%r10701, %r10700, 255;
	and.b16  	%rs11910, %rs12896, 255;
	mul.wide.u16 	%r10702, %rs11910, 256;
	or.b32  	%r10703, %r10702, %r10701;
	cvt.u32.u16 	%r10704, %rs12895;
	shl.b32 	%r10705, %r10704, 16;
	and.b32  	%r10706, %r10705, 16711680;
	or.b32  	%r10707, %r10703, %r10706;
	cvt.u32.u16 	%r10708, %rs12894;
	shl.b32 	%r10709, %r10708, 24;
	or.b32  	%r10161, %r10707, %r10709;
	cvt.u32.u16 	%r10710, %rs12893;
	and.b32  	%r10711, %r10710, 255;
	and.b16  	%rs11911, %rs12892, 255;
	mul.wide.u16 	%r10712, %rs11911, 256;
	or.b32  	%r10713, %r10712, %r10711;
	cvt.u32.u16 	%r10714, %rs12891;
	shl.b32 	%r10715, %r10714, 16;
	and.b32  	%r10716, %r10715, 16711680;
	or.b32  	%r10717, %r10713, %r10716;
	cvt.u32.u16 	%r10718, %rs12890;
	shl.b32 	%r10719, %r10718, 24;
	or.b32  	%r10166, %r10717, %r10719;
	cvt.u32.u16 	%r10720, %rs12889;
	and.b32  	%r10721, %r10720, 255;
	and.b16  	%rs11912, %rs12888, 255;
	mul.wide.u16 	%r10722, %rs11912, 256;
	or.b32  	%r10723, %r10722, %r10721;
	cvt.u32.u16 	%r10724, %rs12887;
	shl.b32 	%r10725, %r10724, 16;
	and.b32  	%r10726, %r10725, 16711680;
	or.b32  	%r10727, %r10723, %r10726;
	cvt.u32.u16 	%r10728, %rs12886;
	shl.b32 	%r10729, %r10728, 24;
	or.b32  	%r10171, %r10727, %r10729;
	cvt.u32.u16 	%r10730, %rs12885;
	and.b32  	%r10731, %r10730, 255;
	and.b16  	%rs11913, %rs12884, 255;
	mul.wide.u16 	%r10732, %rs11913, 256;
	or.b32  	%r10733, %r10732, %r10731;
	cvt.u32.u16 	%r10734, %rs12883;
	shl.b32 	%r10735, %r10734, 16;
	and.b32  	%r10736, %r10735, 16711680;
	or.b32  	%r10737, %r10733, %r10736;
	cvt.u32.u16 	%r10738, %rs12882;
	shl.b32 	%r10739, %r10738, 24;
	or.b32  	%r10176, %r10737, %r10739;
	cvt.u32.u16 	%r10740, %rs12881;
	and.b32  	%r10741, %r10740, 255;
	and.b16  	%rs11914, %rs12880, 255;
	mul.wide.u16 	%r10742, %rs11914, 256;
	or.b32  	%r10743, %r10742, %r10741;
	cvt.u32.u16 	%r10744, %rs12879;
	shl.b32 	%r10745, %r10744, 16;
	and.b32  	%r10746, %r10745, 16711680;
	or.b32  	%r10747, %r10743, %r10746;
	cvt.u32.u16 	%r10748, %rs12878;
	shl.b32 	%r10749, %r10748, 24;
	or.b32  	%r10181, %r10747, %r10749;
	cvt.u32.u16 	%r10750, %rs12877;
	and.b32  	%r10751, %r10750, 255;
	and.b16  	%rs11915, %rs12876, 255;
	mul.wide.u16 	%r10752, %rs11915, 256;
	or.b32  	%r10753, %r10752, %r10751;
	cvt.u32.u16 	%r10754, %rs12875;
	shl.b32 	%r10755, %r10754, 16;
	and.b32  	%r10756, %r10755, 16711680;
	or.b32  	%r10757, %r10753, %r10756;
	cvt.u32.u16 	%r10758, %rs12874;
	shl.b32 	%r10759, %r10758, 24;
	or.b32  	%r10186, %r10757, %r10759;
	cvt.u32.u16 	%r10760, %rs12873;
	and.b32  	%r10761, %r10760, 255;
	and.b16  	%rs11916, %rs12872, 255;
	mul.wide.u16 	%r10762, %rs11916, 256;
	or.b32  	%r10763, %r10762, %r10761;
	cvt.u32.u16 	%r10764, %rs12871;
	shl.b32 	%r10765, %r10764, 16;
	and.b32  	%r10766, %r10765, 16711680;
	or.b32  	%r10767, %r10763, %r10766;
	cvt.u32.u16 	%r10768, %rs12870;
	shl.b32 	%r10769, %r10768, 24;
	or.b32  	%r10191, %r10767, %r10769;
	cvt.u32.u16 	%r10770, %rs12869;
	and.b32  	%r10771, %r10770, 255;
	and.b16  	%rs11917, %rs12868, 255;
	mul.wide.u16 	%r10772, %rs11917, 256;
	or.b32  	%r10773, %r10772, %r10771;
	cvt.u32.u16 	%r10774, %rs12867;
	shl.b32 	%r10775, %r10774, 16;
	and.b32  	%r10776, %r10775, 16711680;
	or.b32  	%r10777, %r10773, %r10776;
	cvt.u32.u16 	%r10778, %rs12866;
	shl.b32 	%r10779, %r10778, 24;
	or.b32  	%r10196, %r10777, %r10779;
	cvt.u32.u16 	%r10780, %rs12865;
	and.b32  	%r10781, %r10780, 255;
	and.b16  	%rs11918, %rs12864, 255;
	mul.wide.u16 	%r10782, %rs11918, 256;
	or.b32  	%r10783, %r10782, %r10781;
	cvt.u32.u16 	%r10784, %rs12863;
	shl.b32 	%r10785, %r10784, 16;
	and.b32  	%r10786, %r10785, 16711680;
	or.b32  	%r10787, %r10783, %r10786;
	cvt.u32.u16 	%r10788, %rs12862;
	shl.b32 	%r10789, %r10788, 24;
	or.b32  	%r10201, %r10787, %r10789;
	cvt.u32.u16 	%r10790, %rs12861;
	and.b32  	%r10791, %r10790, 255;
	and.b16  	%rs11919, %rs12860, 255;
	mul.wide.u16 	%r10792, %rs11919, 256;
	or.b32  	%r10793, %r10792, %r10791;
	cvt.u32.u16 	%r10794, %rs12859;
	shl.b32 	%r10795, %r10794, 16;
	and.b32  	%r10796, %r10795, 16711680;
	or.b32  	%r10797, %r10793, %r10796;
	cvt.u32.u16 	%r10798, %rs12858;
	shl.b32 	%r10799, %r10798, 24;
	or.b32  	%r10206, %r10797, %r10799;
	cvt.u32.u16 	%r10800, %rs12857;
	and.b32  	%r10801, %r10800, 255;
	and.b16  	%rs11920, %rs12856, 255;
	mul.wide.u16 	%r10802, %rs11920, 256;
	or.b32  	%r10803, %r10802, %r10801;
	cvt.u32.u16 	%r10804, %rs12855;
	shl.b32 	%r10805, %r10804, 16;
	and.b32  	%r10806, %r10805, 16711680;
	or.b32  	%r10807, %r10803, %r10806;
	cvt.u32.u16 	%r10808, %rs12854;
	shl.b32 	%r10809, %r10808, 24;
	or.b32  	%r10211, %r10807, %r10809;
	cvt.u32.u16 	%r10810, %rs12853;
	and.b32  	%r10811, %r10810, 255;
	and.b16  	%rs11921, %rs12852, 255;
	mul.wide.u16 	%r10812, %rs11921, 256;
	or.b32  	%r10813, %r10812, %r10811;
	cvt.u32.u16 	%r10814, %rs12851;
	shl.b32 	%r10815, %r10814, 16;
	and.b32  	%r10816, %r10815, 16711680;
	or.b32  	%r10817, %r10813, %r10816;
	cvt.u32.u16 	%r10818, %rs12850;
	shl.b32 	%r10819, %r10818, 24;
	or.b32  	%r10216, %r10817, %r10819;
	cvt.u32.u16 	%r10820, %rs12849;
	and.b32  	%r10821, %r10820, 255;
	and.b16  	%rs11922, %rs12848, 255;
	mul.wide.u16 	%r10822, %rs11922, 256;
	or.b32  	%r10823, %r10822, %r10821;
	cvt.u32.u16 	%r10824, %rs12847;
	shl.b32 	%r10825, %r10824, 16;
	and.b32  	%r10826, %r10825, 16711680;
	or.b32  	%r10827, %r10823, %r10826;
	cvt.u32.u16 	%r10828, %rs12846;
	shl.b32 	%r10829, %r10828, 24;
	or.b32  	%r10221, %r10827, %r10829;
	cvt.u32.u16 	%r10830, %rs12845;
	and.b32  	%r10831, %r10830, 255;
	and.b16  	%rs11923, %rs12844, 255;
	mul.wide.u16 	%r10832, %rs11923, 256;
	or.b32  	%r10833, %r10832, %r10831;
	cvt.u32.u16 	%r10834, %rs12843;
	shl.b32 	%r10835, %r10834, 16;
	and.b32  	%r10836, %r10835, 16711680;
	or.b32  	%r10837, %r10833, %r10836;
	cvt.u32.u16 	%r10838, %rs12842;
	shl.b32 	%r10839, %r10838, 24;
	or.b32  	%r10226, %r10837, %r10839;
	cvt.u32.u16 	%r10840, %rs12841;
	and.b32  	%r10841, %r10840, 255;
	and.b16  	%rs11924, %rs12840, 255;
	mul.wide.u16 	%r10842, %rs11924, 256;
	or.b32  	%r10843, %r10842, %r10841;
	cvt.u32.u16 	%r10844, %rs12839;
	shl.b32 	%r10845, %r10844, 16;
	and.b32  	%r10846, %r10845, 16711680;
	or.b32  	%r10847, %r10843, %r10846;
	cvt.u32.u16 	%r10848, %rs12838;
	shl.b32 	%r10849, %r10848, 24;
	or.b32  	%r10231, %r10847, %r10849;
	cvt.u32.u16 	%r10850, %rs12837;
	and.b32  	%r10851, %r10850, 255;
	and.b16  	%rs11925, %rs12836, 255;
	mul.wide.u16 	%r10852, %rs11925, 256;
	or.b32  	%r10853, %r10852, %r10851;
	cvt.u32.u16 	%r10854, %rs12835;
	shl.b32 	%r10855, %r10854, 16;
	and.b32  	%r10856, %r10855, 16711680;
	or.b32  	%r10857, %r10853, %r10856;
	cvt.u32.u16 	%r10858, %rs12834;
	shl.b32 	%r10859, %r10858, 24;
	or.b32  	%r10236, %r10857, %r10859;
	cvt.u32.u16 	%r10860, %rs12833;
	and.b32  	%r10861, %r10860, 255;
	and.b16  	%rs11926, %rs12832, 255;
	mul.wide.u16 	%r10862, %rs11926, 256;
	or.b32  	%r10863, %r10862, %r10861;
	cvt.u32.u16 	%r10864, %rs12831;
	shl.b32 	%r10865, %r10864, 16;
	and.b32  	%r10866, %r10865, 16711680;
	or.b32  	%r10867, %r10863, %r10866;
	cvt.u32.u16 	%r10868, %rs12830;
	shl.b32 	%r10869, %r10868, 24;
	or.b32  	%r10241, %r10867, %r10869;
	cvt.u32.u16 	%r10870, %rs12829;
	and.b32  	%r10871, %r10870, 255;
	and.b16  	%rs11927, %rs12828, 255;
	mul.wide.u16 	%r10872, %rs11927, 256;
	or.b32  	%r10873, %r10872, %r10871;
	cvt.u32.u16 	%r10874, %rs12827;
	shl.b32 	%r10875, %r10874, 16;
	and.b32  	%r10876, %r10875, 16711680;
	or.b32  	%r10877, %r10873, %r10876;
	cvt.u32.u16 	%r10878, %rs12826;
	shl.b32 	%r10879, %r10878, 24;
	or.b32  	%r10246, %r10877, %r10879;
	cvt.u32.u16 	%r10880, %rs12825;
	and.b32  	%r10881, %r10880, 255;
	and.b16  	%rs11928, %rs12824, 255;
	mul.wide.u16 	%r10882, %rs11928, 256;
	or.b32  	%r10883, %r10882, %r10881;
	cvt.u32.u16 	%r10884, %rs12823;
	shl.b32 	%r10885, %r10884, 16;
	and.b32  	%r10886, %r10885, 16711680;
	or.b32  	%r10887, %r10883, %r10886;
	cvt.u32.u16 	%r10888, %rs12822;
	shl.b32 	%r10889, %r10888, 24;
	or.b32  	%r10251, %r10887, %r10889;
	cvt.u32.u16 	%r10890, %rs12821;
	and.b32  	%r10891, %r10890, 255;
	and.b16  	%rs11929, %rs12820, 255;
	mul.wide.u16 	%r10892, %rs11929, 256;
	or.b32  	%r10893, %r10892, %r10891;
	cvt.u32.u16 	%r10894, %rs12819;
	shl.b32 	%r10895, %r10894, 16;
	and.b32  	%r10896, %r10895, 16711680;
	or.b32  	%r10897, %r10893, %r10896;
	cvt.u32.u16 	%r10898, %rs12818;
	shl.b32 	%r10899, %r10898, 24;
	or.b32  	%r10256, %r10897, %r10899;
	mov.b32 	%r10257, 16;
	mov.b32 	%r10258, 31;
	mov.b32 	%r10259, -1;
	// begin inline asm
	shfl.sync.down.b32 %r9920, %r28660, %r10257, %r10258, %r10259;
	// end inline asm
	// begin inline asm
	shfl.sync.down.b32 %r9925, %r9926, %r10257, %r10258, %r10259;
	// end inline asm
	mov.b64 	%rd81, %fd78;
	mov.b64 	{%r9931, %r9936}, %rd81;
	// begin inline asm
	shfl.sync.down.b32 %r9930, %r9931, %r10257, %r10258, %r10259;
	// end inline asm
	// begin inline asm
	shfl.sync.down.b32 %r9935, %r9936, %r10257, %r10258, %r10259;
	// end inline asm
	// begin inline asm
	shfl.sync.down.b32 %r9940, %r9941, %r10257, %r10258, %r10259;
	// end inline asm
	// begin inline asm
	shfl.sync.down.b32 %r9945, %r9946, %r10257, %r10258, %r10259;
	// end inline asm
	// begin inline asm
	shfl.sync.down.b32 %r9950, %r9951, %r10257, %r10258, %r10259;
	// end inline asm
	// begin inline asm
	shfl.sync.down.b32 %r9955, %r9956, %r10257, %r10258, %r10259;
	// end inline asm
	// begin inline asm
	shfl.sync.down.b32 %r9960, %r9961, %r10257, %r10258, %r10259;
	// end inline asm
	// begin inline asm
	shfl.sync.down.b32 %r9965, %r9966, %r10257, %r10258, %r10259;
	// end inline asm
	// begin inline asm
	shfl.sync.down.b32 %r9970, %r9971, %r10257, %r10258, %r10259;
	// end inline asm
	// begin inline asm
	shfl.sync.down.b32 %r9975, %r9976, %r10257, %r10258, %r10259;
	// end inline asm
	// begin inline asm
	shfl.sync.down.b32 %r9980, %r9981, %r10257, %r10258, %r10259;
	// end inline asm
	// begin inline asm
	shfl.sync.down.b32 %r9985, %r9986, %r10257, %r10258, %r10259;
	// end inline asm
	// begin inline asm
	shfl.sync.down.b32 %r9990, %r9991, %r10257, %r10258, %r10259;
	// end inline asm
	// begin inline asm
	shfl.sync.down.b32 %r9995, %r9996, %r10257, %r10258, %r10259;
	// end inline asm
	// begin inline asm
	shfl.sync.down.b32 %r10000, %r10001, %r10257, %r10258, %r10259;
	// end inline asm
	// begin inline asm
	shfl.sync.down.b32 %r10005, %r10006, %r10257, %r10258, %r10259;
	// end inline asm
	// begin inline asm
	shfl.sync.down.b32 %r10010, %r10011, %r10257, %r10258, %r10259;
	// end inline asm
	// begin inline asm
	shfl.sync.down.b32 %r10015, %r10016, %r10257, %r10258, %r10259;
	// end inline asm
	// begin inline asm
	shfl.sync.down.b32 %r10020, %r10021, %r10257, %r10258, %r10259;
	// end inline asm
	// begin inline asm
	shfl.sync.down.b32 %r10025, %r10026, %r10257, %r10258, %r10259;
	// end inline asm
	// begin inline asm
	shfl.sync.down.b32 %r10030, %r10031, %r10257, %r10258, %r10259;
	// end inline asm
	// begin inline asm
	shfl.sync.down.b32 %r10035, %r10036, %r10257, %r10258, %r10259;
	// end inline asm
	// begin inline asm
	shfl.sync.down.b32 %r10040, %r10041, %r10257, %r10258, %r10259;
	// end inline asm
	// begin inline asm
	shfl.sync.down.b32 %r10045, %r10046, %r10257, %r10258, %r10259;
	// end inline asm
	// begin inline asm
	shfl.sync.down.b32 %r10050, %r10051, %r10257, %r10258, %r10259;
	// end inline asm
	// begin inline asm
	shfl.sync.down.b32 %r10055, %r10056, %r10257, %r10258, %r10259;
	// end inline asm
	// begin inline asm
	shfl.sync.down.b32 %r10060, %r10061, %r10257, %r10258, %r10259;
	// end inline asm
	// begin inline asm
	shfl.sync.down.b32 %r10065, %r10066, %r10257, %r10258, %r10259;
	// end inline asm
	// begin inline asm
	shfl.sync.down.b32 %r10070, %r10071, %r10257, %r10258, %r10259;
	// end inline asm
	// begin inline asm
	shfl.sync.down.b32 %r10075, %r10076, %r10257, %r10258, %r10259;
	// end inline asm
	// begin inline asm
	shfl.sync.down.b32 %r10080, %r10081, %r10257, %r10258, %r10259;
	// end inline asm
	// begin inline asm
	shfl.sync.down.b32 %r10085, %r10086, %r10257, %r10258, %r10259;
	// end inline asm
	// begin inline asm
	shfl.sync.down.b32 %r10090, %r10091, %r10257, %r10258, %r10259;
	// end inline asm
	// begin inline asm
	shfl.sync.down.b32 %r10095, %r10096, %r10257, %r10258, %r10259;
	// end inline asm
	// begin inline asm
	shfl.sync.down.b32 %r10100, %r10101, %r10257, %r10258, %r10259;
	// end inline asm
	// begin inline asm
	shfl.sync.down.b32 %r10105, %r10106, %r10257, %r10258, %r10259;
	// end inline asm
	// begin inline asm
	shfl.sync.down.b32 %r10110, %r10111, %r10257, %r10258, %r10259;
	// end inline asm
	// begin inline asm
	shfl.sync.down.b32 %r10115, %r10116, %r10257, %r10258, %r10259;
	// end inline asm
	// begin inline asm
	shfl.sync.down.b32 %r10120, %r10121, %r10257, %r10258, %r10259;
	// end inline asm
	// begin inline asm
	shfl.sync.down.b32 %r10125, %r10126, %r10257, %r10258, %r10259;
	// end inline asm
	// begin inline asm
	shfl.sync.down.b32 %r10130, %r10131, %r10257, %r10258, %r10259;
	// end inline asm
	// begin inline asm
	shfl.sync.down.b32 %r10135, %r10136, %r10257, %r10258, %r10259;
	// end inline asm
	// begin inline asm
	shfl.sync.down.b32 %r10140, %r10141, %r10257, %r10258, %r10259;
	// end inline asm
	// begin inline asm
	shfl.sync.down.b32 %r10145, %r10146, %r10257, %r10258, %r10259;
	// end inline asm
	// begin inline asm
	shfl.sync.down.b32 %r10150, %r10151, %r10257, %r10258, %r10259;
	// end inline asm
	// begin inline asm
	shfl.sync.down.b32 %r10155, %r10156, %r10257, %r10258, %r10259;
	// end inline asm
	// begin inline asm
	shfl.sync.down.b32 %r10160, %r10161, %r10257, %r10258, %r10259;
	// end inline asm
	// begin inline asm
	shfl.sync.down.b32 %r10165, %r10166, %r10257, %r10258, %r10259;
	// end inline asm
	// begin inline asm
	shfl.sync.down.b32 %r10170, %r10171, %r10257, %r10258, %r10259;
	// end inline asm
	// begin inline asm
	shfl.sync.down.b32 %r10175, %r10176, %r10257, %r10258, %r10259;
	// end inline asm
	// begin inline asm
	shfl.sync.down.b32 %r10180, %r10181, %r10257, %r10258, %r10259;
	// end inline asm
	// begin inline asm
	shfl.sync.down.b32 %r10185, %r10186, %r10257, %r10258, %r10259;
	// end inline asm
	// begin inline asm
	shfl.sync.down.b32 %r10190, %r10191, %r10257, %r10258, %r10259;
	// end inline asm
	// begin inline asm
	shfl.sync.down.b32 %r10195, %r10196, %r10257, %r10258, %r10259;
	// end inline asm
	// begin inline asm
	shfl.sync.down.b32 %r10200, %r10201, %r10257, %r10258, %r10259;
	// end inline asm
	// begin inline asm
	shfl.sync.down.b32 %r10205, %r10206, %r10257, %r10258, %r10259;
	// end inline asm
	// begin inline asm
	shfl.sync.down.b32 %r10210, %r10211, %r10257, %r10258, %r10259;
	// end inline asm
	// begin inline asm
	shfl.sync.down.b32 %r10215, %r10216, %r10257, %r10258, %r10259;
	// end inline asm
	// begin inline asm
	shfl.sync.down.b32 %r10220, %r10221, %r10257, %r10258, %r10259;
	// end inline asm
	// begin inline asm
	shfl.sync.down.b32 %r10225, %r10226, %r10257, %r10258, %r10259;
	// end inline asm
	// begin inline asm
	shfl.sync.down.b32 %r10230, %r10231, %r10257, %r10258, %r10259;
	// end inline asm
	// begin inline asm
	shfl.sync.down.b32 %r10235, %r10236, %r10257, %r10258, %r10259;
	// end inline asm
	// begin inline asm
	shfl.sync.down.b32 %r10240, %r10241, %r10257, %r10258, %r10259;
	// end inline asm
	// begin inline asm
	shfl.sync.down.b32 %r10245, %r10246, %r10257, %r10258, %r10259;
	// end inline asm
	// begin inline asm
	shfl.sync.down.b32 %r10250, %r10251, %r10257, %r10258, %r10259;
	// end inline asm
	// begin inline asm
	shfl.sync.down.b32 %r10255, %r10256, %r10257, %r10258, %r10259;
	// end inline asm
	setp.gt.s32 	%p31, %r2919, 15;
	@%p31 bra 	$L__BB1_140;
	cvt.u16.u32 	%rs17954, %r9940;
	mov.b64 	%rd82, {%r9930, %r9935};
	mov.b64 	%fd59, %rd82;
	st.local.u32 	[%rd4], %r9920;
	st.local.v2.u32 	[%rd4+8], {%r9930, %r9935};
	st.local.v2.b32 	[%rd4+16], {%r9940, %r9945};
	st.local.v2.b32 	[%rd4+24], {%r9950, %r9955};
	st.local.v2.b32 	[%rd4+32], {%r9960, %r9965};
	st.local.v2.b32 	[%rd4+40], {%r9970, %r9975};
	st.local.v2.b32 	[%rd4+48], {%r9980, %r9985};
	st.local.v2.b32 	[%rd4+56], {%r9990, %r9995};
	st.local.v2.b32 	[%rd4+64], {%r10000, %r10005};
	st.local.v2.b32 	[%rd4+72], {%r10010, %r10015};
	st.local.v2.b32 	[%rd4+80], {%r10020, %r10025};
	st.local.v2.b32 	[%rd4+88], {%r10030, %r10035};
	st.local.v2.b32 	[%rd4+96], {%r10040, %r10045};
	st.local.v2.b32 	[%rd4+104], {%r10050, %r10055};
	st.local.v2.b32 	[%rd4+112], {%r10060, %r10065};
	st.local.v2.b32 	[%rd4+120], {%r10070, %r10075};
	st.local.v2.b32 	[%rd4+128], {%r10080, %r10085};
	st.local.v2.b32 	[%rd4+136], {%r10090, %r10095};
	st.local.v2.b32 	[%rd4+144], {%r10100, %r10105};
	st.local.v2.b32 	[%rd4+152], {%r10110, %r10115};
	st.local.v2.b32 	[%rd4+160], {%r10120, %r10125};
	st.local.v2.b32 	[%rd4+168], {%r10130, %r10135};
	st.local.v2.b32 	[%rd4+176], {%r10140, %r10145};
	st.local.v2.b32 	[%rd4+184], {%r10150, %r10155};
	st.local.v2.b32 	[%rd4+192], {%r10160, %r10165};
	st.local.v2.b32 	[%rd4+200], {%r10170, %r10175};
	st.local.v2.b32 	[%rd4+208], {%r10180, %r10185};
	st.local.v2.b32 	[%rd4+216], {%r10190, %r10195};
	st.local.v2.b32 	[%rd4+224], {%r10200, %r10205};
	st.local.v2.b32 	[%rd4+232], {%r10210, %r10215};
	st.local.v2.b32 	[%rd4+240], {%r10220, %r10225};
	st.local.v2.b32 	[%rd4+248], {%r10230, %r10235};
	st.local.v2.b32 	[%rd4+256], {%r10240, %r10245};
	st.local.v2.b32 	[%rd4+264], {%r10250, %r10255};
	st.local.u32 	[%rd3], %r28660;
	st.local.f64 	[%rd3+8], %fd78;
	cvt.u32.u16 	%r10901, %rs13066;
	cvt.u32.u16 	%r10902, %rs13067;
	prmt.b32 	%r10903, %r10902, %r10901, 0x3340U;
	cvt.u32.u16 	%r10904, %rs13068;
	cvt.u32.u16 	%r10905, %rs13069;
	prmt.b32 	%r10906, %r10905, %r10904, 0x3340U;
	prmt.b32 	%r10907, %r10906, %r10903, 0x5410U;
	cvt.u32.u16 	%r10908, %rs13070;
	cvt.u32.u16 	%r10909, %rs13071;
	prmt.b32 	%r10910, %r10909, %r10908, 0x3340U;
	cvt.u32.u16 	%r10911, %rs13072;
	cvt.u32.u16 	%r10912, %rs13073;
	prmt.b32 	%r10913, %r10912, %r10911, 0x3340U;
	prmt.b32 	%r10914, %r10913, %r10910, 0x5410U;
	st.local.v2.b32 	[%rd3+16], {%r10914, %r10907};
	cvt.u32.u16 	%r10915, %rs13058;
	cvt.u32.u16 	%r10916, %rs13059;
	prmt.b32 	%r10917, %r10916, %r10915, 0x3340U;
	cvt.u32.u16 	%r10918, %rs13060;
	cvt.u32.u16 	%r10919, %rs13061;
	prmt.b32 	%r10920, %r10919, %r10918, 0x3340U;
	prmt.b32 	%r10921, %r10920, %r10917, 0x5410U;
	cvt.u32.u16 	%r10922, %rs13062;
	cvt.u32.u16 	%r10923, %rs13063;
	prmt.b32 	%r10924, %r10923, %r10922, 0x3340U;
	cvt.u32.u16 	%r10925, %rs13064;
	cvt.u32.u16 	%r10926, %rs13065;
	prmt.b32 	%r10927, %r10926, %r10925, 0x3340U;
	prmt.b32 	%r10928, %r10927, %r10924, 0x5410U;
	st.local.v2.b32 	[%rd3+24], {%r10928, %r10921};
	cvt.u32.u16 	%r10929, %rs13050;
	cvt.u32.u16 	%r10930, %rs13051;
	prmt.b32 	%r10931, %r10930, %r10929, 0x3340U;
	cvt.u32.u16 	%r10932, %rs13052;
	cvt.u32.u16 	%r10933, %rs13053;
	prmt.b32 	%r10934, %r10933, %r10932, 0x3340U;
	prmt.b32 	%r10935, %r10934, %r10931, 0x5410U;
	cvt.u32.u16 	%r10936, %rs13054;
	cvt.u32.u16 	%r10937, %rs13055;
	prmt.b32 	%r10938, %r10937, %r10936, 0x3340U;
	cvt.u32.u16 	%r10939, %rs13056;
	cvt.u32.u16 	%r10940, %rs13057;
	prmt.b32 	%r10941, %r10940, %r10939, 0x3340U;
	prmt.b32 	%r10942, %r10941, %r10938, 0x5410U;
	st.local.v2.b32 	[%rd3+32], {%r10942, %r10935};
	cvt.u32.u16 	%r10943, %rs13042;
	cvt.u32.u16 	%r10944, %rs13043;
	prmt.b32 	%r10945, %r10944, %r10943, 0x3340U;
	cvt.u32.u16 	%r10946, %rs13044;
	cvt.u32.u16 	%r10947, %rs13045;
	prmt.b32 	%r10948, %r10947, %r10946, 0x3340U;
	prmt.b32 	%r10949, %r10948, %r10945, 0x5410U;
	cvt.u32.u16 	%r10950, %rs13046;
	cvt.u32.u16 	%r10951, %rs13047;
	prmt.b32 	%r10952, %r10951, %r10950, 0x3340U;
	cvt.u32.u16 	%r10953, %rs13048;
	cvt.u32.u16 	%r10954, %rs13049;
	prmt.b32 	%r10955, %r10954, %r10953, 0x3340U;
	prmt.b32 	%r10956, %r10955, %r10952, 0x5410U;
	st.local.v2.b32 	[%rd3+40], {%r10956, %r10949};
	cvt.u32.u16 	%r10957, %rs13034;
	cvt.u32.u16 	%r10958, %rs13035;
	prmt.b32 	%r10959, %r10958, %r10957, 0x3340U;
	cvt.u32.u16 	%r10960, %rs13036;
	cvt.u32.u16 	%r10961, %rs13037;
	prmt.b32 	%r10962, %r10961, %r10960, 0x3340U;
	prmt.b32 	%r10963, %r10962, %r10959, 0x5410U;
	cvt.u32.u16 	%r10964, %rs13038;
	cvt.u32.u16 	%r10965, %rs13039;
	prmt.b32 	%r10966, %r10965, %r10964, 0x3340U;
	cvt.u32.u16 	%r10967, %rs13040;
	cvt.u32.u16 	%r10968, %rs13041;
	prmt.b32 	%r10969, %r10968, %r10967, 0x3340U;
	prmt.b32 	%r10970, %r10969, %r10966, 0x5410U;
	st.local.v2.b32 	[%rd3+48], {%r10970, %r10963};
	cvt.u32.u16 	%r10971, %rs13026;
	cvt.u32.u16 	%r10972, %rs13027;
	prmt.b32 	%r10973, %r10972, %r10971, 0x3340U;
	cvt.u32.u16 	%r10974, %rs13028;
	cvt.u32.u16 	%r10975, %rs13029;
	prmt.b32 	%r10976, %r10975, %r10974, 0x3340U;
	prmt.b32 	%r10977, %r10976, %r10973, 0x5410U;
	cvt.u32.u16 	%r10978, %rs13030;
	cvt.u32.u16 	%r10979, %rs13031;
	prmt.b32 	%r10980, %r10979, %r10978, 0x3340U;
	cvt.u32.u16 	%r10981, %rs13032;
	cvt.u32.u16 	%r10982, %rs13033;
	prmt.b32 	%r10983, %r10982, %r10981, 0x3340U;
	prmt.b32 	%r10984, %r10983, %r10980, 0x5410U;
	st.local.v2.b32 	[%rd3+56], {%r10984, %r10977};
	cvt.u32.u16 	%r10985, %rs13018;
	cvt.u32.u16 	%r10986, %rs13019;
	prmt.b32 	%r10987, %r10986, %r10985, 0x3340U;
	cvt.u32.u16 	%r10988, %rs13020;
	cvt.u32.u16 	%r10989, %rs13021;
	prmt.b32 	%r10990, %r10989, %r10988, 0x3340U;
	prmt.b32 	%r10991, %r10990, %r10987, 0x5410U;
	cvt.u32.u16 	%r10992, %rs13022;
	cvt.u32.u16 	%r10993, %rs13023;
	prmt.b32 	%r10994, %r10993, %r10992, 0x3340U;
	cvt.u32.u16 	%r10995, %rs13024;
	cvt.u32.u16 	%r10996, %rs13025;
	prmt.b32 	%r10997, %r10996, %r10995, 0x3340U;
	prmt.b32 	%r10998, %r10997, %r10994, 0x5410U;
	st.local.v2.b32 	[%rd3+64], {%r10998, %r10991};
	cvt.u32.u16 	%r10999, %rs13010;
	cvt.u32.u16 	%r11000, %rs13011;
	prmt.b32 	%r11001, %r11000, %r10999, 0x3340U;
	cvt.u32.u16 	%r11002, %rs13012;
	cvt.u32.u16 	%r11003, %rs13013;
	prmt.b32 	%r11004, %r11003, %r11002, 0x3340U;
	prmt.b32 	%r11005, %r11004, %r11001, 0x5410U;
	cvt.u32.u16 	%r11006, %rs13014;
	cvt.u32.u16 	%r11007, %rs13015;
	prmt.b32 	%r11008, %r11007, %r11006, 0x3340U;
	cvt.u32.u16 	%r11009, %rs13016;
	cvt.u32.u16 	%r11010, %rs13017;
	prmt.b32 	%r11011, %r11010, %r11009, 0x3340U;
	prmt.b32 	%r11012, %r11011, %r11008, 0x5410U;
	st.local.v2.b32 	[%rd3+72], {%r11012, %r11005};
	cvt.u32.u16 	%r11013, %rs13002;
	cvt.u32.u16 	%r11014, %rs13003;
	prmt.b32 	%r11015, %r11014, %r11013, 0x3340U;
	cvt.u32.u16 	%r11016, %rs13004;
	cvt.u32.u16 	%r11017, %rs13005;
	prmt.b32 	%r11018, %r11017, %r11016, 0x3340U;
	prmt.b32 	%r11019, %r11018, %r11015, 0x5410U;
	cvt.u32.u16 	%r11020, %rs13006;
	cvt.u32.u16 	%r11021, %rs13007;
	prmt.b32 	%r11022, %r11021, %r11020, 0x3340U;
	cvt.u32.u16 	%r11023, %rs13008;
	cvt.u32.u16 	%r11024, %rs13009;
	prmt.b32 	%r11025, %r11024, %r11023, 0x3340U;
	prmt.b32 	%r11026, %r11025, %r11022, 0x5410U;
	st.local.v2.b32 	[%rd3+80], {%r11026, %r11019};
	cvt.u32.u16 	%r11027, %rs12994;
	cvt.u32.u16 	%r11028, %rs12995;
	prmt.b32 	%r11029, %r11028, %r11027, 0x3340U;
	cvt.u32.u16 	%r11030, %rs12996;
	cvt.u32.u16 	%r11031, %rs12997;
	prmt.b32 	%r11032, %r11031, %r11030, 0x3340U;
	prmt.b32 	%r11033, %r11032, %r11029, 0x5410U;
	cvt.u32.u16 	%r11034, %rs12998;
	cvt.u32.u16 	%r11035, %rs12999;
	prmt.b32 	%r11036, %r11035, %r11034, 0x3340U;
	cvt.u32.u16 	%r11037, %rs13000;
	cvt.u32.u16 	%r11038, %rs13001;
	prmt.b32 	%r11039, %r11038, %r11037, 0x3340U;
	prmt.b32 	%r11040, %r11039, %r11036, 0x5410U;
	st.local.v2.b32 	[%rd3+88], {%r11040, %r11033};
	cvt.u32.u16 	%r11041, %rs12986;
	cvt.u32.u16 	%r11042, %rs12987;
	prmt.b32 	%r11043, %r11042, %r11041, 0x3340U;
	cvt.u32.u16 	%r11044, %rs12988;
	cvt.u32.u16 	%r11045, %rs12989;
	prmt.b32 	%r11046, %r11045, %r11044, 0x3340U;
	prmt.b32 	%r11047, %r11046, %r11043, 0x5410U;
	cvt.u32.u16 	%r11048, %rs12990;
	cvt.u32.u16 	%r11049, %rs12991;
	prmt.b32 	%r11050, %r11049, %r11048, 0x3340U;
	cvt.u32.u16 	%r11051, %rs12992;
	cvt.u32.u16 	%r11052, %rs12993;
	prmt.b32 	%r11053, %r11052, %r11051, 0x3340U;
	prmt.b32 	%r11054, %r11053, %r11050, 0x5410U;
	st.local.v2.b32 	[%rd3+96], {%r11054, %r11047};
	cvt.u32.u16 	%r11055, %rs12978;
	cvt.u32.u16 	%r11056, %rs12979;
	prmt.b32 	%r11057, %r11056, %r11055, 0x3340U;
	cvt.u32.u16 	%r11058, %rs12980;
	cvt.u32.u16 	%r11059, %rs12981;
	prmt.b32 	%r11060, %r11059, %r11058, 0x3340U;
	prmt.b32 	%r11061, %r11060, %r11057, 0x5410U;
	cvt.u32.u16 	%r11062, %rs12982;
	cvt.u32.u16 	%r11063, %rs12983;
	prmt.b32 	%r11064, %r11063, %r11062, 0x3340U;
	cvt.u32.u16 	%r11065, %rs12984;
	cvt.u32.u16 	%r11066, %rs12985;
	prmt.b32 	%r11067, %r11066, %r11065, 0x3340U;
	prmt.b32 	%r11068, %r11067, %r11064, 0x5410U;
	st.local.v2.b32 	[%rd3+104], {%r11068, %r11061};
	cvt.u32.u16 	%r11069, %rs12970;
	cvt.u32.u16 	%r11070, %rs12971;
	prmt.b32 	%r11071, %r11070, %r11069, 0x3340U;
	cvt.u32.u16 	%r11072, %rs12972;
	cvt.u32.u16 	%r11073, %rs12973;
	prmt.b32 	%r11074, %r11073, %r11072, 0x3340U;
	prmt.b32 	%r11075, %r11074, %r11071, 0x5410U;
	cvt.u32.u16 	%r11076, %rs12974;
	cvt.u32.u16 	%r11077, %rs12975;
	prmt.b32 	%r11078, %r11077, %r11076, 0x3340U;
	cvt.u32.u16 	%r11079, %rs12976;
	cvt.u32.u16 	%r11080, %rs12977;
	prmt.b32 	%r11081, %r11080, %r11079, 0x3340U;
	prmt.b32 	%r11082, %r11081, %r11078, 0x5410U;
	st.local.v2.b32 	[%rd3+112], {%r11082, %r11075};
	cvt.u32.u16 	%r11083, %rs12962;
	cvt.u32.u16 	%r11084, %rs12963;
	prmt.b32 	%r11085, %r11084, %r11083, 0x3340U;
	cvt.u32.u16 	%r11086, %rs12964;
	cvt.u32.u16 	%r11087, %rs12965;
	prmt.b32 	%r11088, %r11087, %r11086, 0x3340U;
	prmt.b32 	%r11089, %r11088, %r11085, 0x5410U;
	cvt.u32.u16 	%r11090, %rs12966;
	cvt.u32.u16 	%r11091, %rs12967;
	prmt.b32 	%r11092, %r11091, %r11090, 0x3340U;
	cvt.u32.u16 	%r11093, %rs12968;
	cvt.u32.u16 	%r11094, %rs12969;
	prmt.b32 	%r11095, %r11094, %r11093, 0x3340U;
	prmt.b32 	%r11096, %r11095, %r11092, 0x5410U;
	st.local.v2.b32 	[%rd3+120], {%r11096, %r11089};
	cvt.u32.u16 	%r11097, %rs12954;
	cvt.u32.u16 	%r11098, %rs12955;
	prmt.b32 	%r11099, %r11098, %r11097, 0x3340U;
	cvt.u32.u16 	%r11100, %rs12956;
	cvt.u32.u16 	%r11101, %rs12957;
	prmt.b32 	%r11102, %r11101, %r11100, 0x3340U;
	prmt.b32 	%r11103, %r11102, %r11099, 0x5410U;
	cvt.u32.u16 	%r11104, %rs12958;
	cvt.u32.u16 	%r11105, %rs12959;
	prmt.b32 	%r11106, %r11105, %r11104, 0x3340U;
	cvt.u32.u16 	%r11107, %rs12960;
	cvt.u32.u16 	%r11108, %rs12961;
	prmt.b32 	%r11109, %r11108, %r11107, 0x3340U;
	prmt.b32 	%r11110, %r11109, %r11106, 0x5410U;
	st.local.v2.b32 	[%rd3+128], {%r11110, %r11103};
	cvt.u32.u16 	%r11111, %rs12946;
	cvt.u32.u16 	%r11112, %rs12947;
	prmt.b32 	%r11113, %r11112, %r11111, 0x3340U;
	cvt.u32.u16 	%r11114, %rs12948;
	cvt.u32.u16 	%r11115, %rs12949;
	prmt.b32 	%r11116, %r11115, %r11114, 0x3340U;
	prmt.b32 	%r11117, %r11116, %r11113, 0x5410U;
	cvt.u32.u16 	%r11118, %rs12950;
	cvt.u32.u16 	%r11119, %rs12951;
	prmt.b32 	%r11120, %r11119, %r11118, 0x3340U;
	cvt.u32.u16 	%r11121, %rs12952;
	cvt.u32.u16 	%r11122, %rs12953;
	prmt.b32 	%r11123, %r11122, %r11121, 0x3340U;
	prmt.b32 	%r11124, %r11123, %r11120, 0x5410U;
	st.local.v2.b32 	[%rd3+136], {%r11124, %r11117};
	cvt.u32.u16 	%r11125, %rs12938;
	cvt.u32.u16 	%r11126, %rs12939;
	prmt.b32 	%r11127, %r11126, %r11125, 0x3340U;
	cvt.u32.u16 	%r11128, %rs12940;
	cvt.u32.u16 	%r11129, %rs12941;
	prmt.b32 	%r11130, %r11129, %r11128, 0x3340U;
	prmt.b32 	%r11131, %r11130, %r11127, 0x5410U;
	cvt.u32.u16 	%r11132, %rs12942;
	cvt.u32.u16 	%r11133, %rs12943;
	prmt.b32 	%r11134, %r11133, %r11132, 0x3340U;
	cvt.u32.u16 	%r11135, %rs12944;
	cvt.u32.u16 	%r11136, %rs12945;
	prmt.b32 	%r11137, %r11136, %r11135, 0x3340U;
	prmt.b32 	%r11138, %r11137, %r11134, 0x5410U;
	st.local.v2.b32 	[%rd3+144], {%r11138, %r11131};
	cvt.u32.u16 	%r11139, %rs12930;
	cvt.u32.u16 	%r11140, %rs12931;
	prmt.b32 	%r11141, %r11140, %r11139, 0x3340U;
	cvt.u32.u16 	%r11142, %rs12932;
	cvt.u32.u16 	%r11143, %rs12933;
	prmt.b32 	%r11144, %r11143, %r11142, 0x3340U;
	prmt.b32 	%r11145, %r11144, %r11141, 0x5410U;
	cvt.u32.u16 	%r11146, %rs12934;
	cvt.u32.u16 	%r11147, %rs12935;
	prmt.b32 	%r11148, %r11147, %r11146, 0x3340U;
	cvt.u32.u16 	%r11149, %rs12936;
	cvt.u32.u16 	%r11150, %rs12937;
	prmt.b32 	%r11151, %r11150, %r11149, 0x3340U;
	prmt.b32 	%r11152, %r11151, %r11148, 0x5410U;
	st.local.v2.b32 	[%rd3+152], {%r11152, %r11145};
	cvt.u32.u16 	%r11153, %rs12922;
	cvt.u32.u16 	%r11154, %rs12923;
	prmt.b32 	%r11155, %r11154, %r11153, 0x3340U;
	cvt.u32.u16 	%r11156, %rs12924;
	cvt.u32.u16 	%r11157, %rs12925;
	prmt.b32 	%r11158, %r11157, %r11156, 0x3340U;
	prmt.b32 	%r11159, %r11158, %r11155, 0x5410U;
	cvt.u32.u16 	%r11160, %rs12926;
	cvt.u32.u16 	%r11161, %rs12927;
	prmt.b32 	%r11162, %r11161, %r11160, 0x3340U;
	cvt.u32.u16 	%r11163, %rs12928;
	cvt.u32.u16 	%r11164, %rs12929;
	prmt.b32 	%r11165, %r11164, %r11163, 0x3340U;
	prmt.b32 	%r11166, %r11165, %r11162, 0x5410U;
	st.local.v2.b32 	[%rd3+160], {%r11166, %r11159};
	cvt.u32.u16 	%r11167, %rs12914;
	cvt.u32.u16 	%r11168, %rs12915;
	prmt.b32 	%r11169, %r11168, %r11167, 0x3340U;
	cvt.u32.u16 	%r11170, %rs12916;
	cvt.u32.u16 	%r11171, %rs12917;
	prmt.b32 	%r11172, %r11171, %r11170, 0x3340U;
	prmt.b32 	%r11173, %r11172, %r11169, 0x5410U;
	cvt.u32.u16 	%r11174, %rs12918;
	cvt.u32.u16 	%r11175, %rs12919;
	prmt.b32 	%r11176, %r11175, %r11174, 0x3340U;
	cvt.u32.u16 	%r11177, %rs12920;
	cvt.u32.u16 	%r11178, %rs12921;
	prmt.b32 	%r11179, %r11178, %r11177, 0x3340U;
	prmt.b32 	%r11180, %r11179, %r11176, 0x5410U;
	st.local.v2.b32 	[%rd3+168], {%r11180, %r11173};
	cvt.u32.u16 	%r11181, %rs12906;
	cvt.u32.u16 	%r11182, %rs12907;
	prmt.b32 	%r11183, %r11182, %r11181, 0x3340U;
	cvt.u32.u16 	%r11184, %rs12908;
	cvt.u32.u16 	%r11185, %rs12909;
	prmt.b32 	%r11186, %r11185, %r11184, 0x3340U;
	prmt.b32 	%r11187, %r11186, %r11183, 0x5410U;
	cvt.u32.u16 	%r11188, %rs12910;
	cvt.u32.u16 	%r11189, %rs12911;
	prmt.b32 	%r11190, %r11189, %r11188, 0x3340U;
	cvt.u32.u16 	%r11191, %rs12912;
	cvt.u32.u16 	%r11192, %rs12913;
	prmt.b32 	%r11193, %r11192, %r11191, 0x3340U;
	prmt.b32 	%r11194, %r11193, %r11190, 0x5410U;
	st.local.v2.b32 	[%rd3+176], {%r11194, %r11187};
	cvt.u32.u16 	%r11195, %rs12898;
	cvt.u32.u16 	%r11196, %rs12899;
	prmt.b32 	%r11197, %r11196, %r11195, 0x3340U;
	cvt.u32.u16 	%r11198, %rs12900;
	cvt.u32.u16 	%r11199, %rs12901;
	prmt.b32 	%r11200, %r11199, %r11198, 0x3340U;
	prmt.b32 	%r11201, %r11200, %r11197, 0x5410U;
	cvt.u32.u16 	%r11202, %rs12902;
	cvt.u32.u16 	%r11203, %rs12903;
	prmt.b32 	%r11204, %r11203, %r11202, 0x3340U;
	cvt.u32.u16 	%r11205, %rs12904;
	cvt.u32.u16 	%r11206, %rs12905;
	prmt.b32 	%r11207, %r11206, %r11205, 0x3340U;
	prmt.b32 	%r11208, %r11207, %r11204, 0x5410U;
	st.local.v2.b32 	[%rd3+184], {%r11208, %r11201};
	cvt.u32.u16 	%r11209, %rs12890;
	cvt.u32.u16 	%r11210, %rs12891;
	prmt.b32 	%r11211, %r11210, %r11209, 0x3340U;
	cvt.u32.u16 	%r11212, %rs12892;
	cvt.u32.u16 	%r11213, %rs12893;
	prmt.b32 	%r11214, %r11213, %r11212, 0x3340U;
	prmt.b32 	%r11215, %r11214, %r11211, 0x5410U;
	cvt.u32.u16 	%r11216, %rs12894;
	cvt.u32.u16 	%r11217, %rs12895;
	prmt.b32 	%r11218, %r11217, %r11216, 0x3340U;
	cvt.u32.u16 	%r11219, %rs12896;
	cvt.u32.u16 	%r11220, %rs12897;
	prmt.b32 	%r11221, %r11220, %r11219, 0x3340U;
	prmt.b32 	%r11222, %r11221, %r11218, 0x5410U;
	st.local.v2.b32 	[%rd3+192], {%r11222, %r11215};
	cvt.u32.u16 	%r11223, %rs12882;
	cvt.u32.u16 	%r11224, %rs12883;
	prmt.b32 	%r11225, %r11224, %r11223, 0x3340U;
	cvt.u32.u16 	%r11226, %rs12884;
	cvt.u32.u16 	%r11227, %rs12885;
	prmt.b32 	%r11228, %r11227, %r11226, 0x3340U;
	prmt.b32 	%r11229, %r11228, %r11225, 0x5410U;
	cvt.u32.u16 	%r11230, %rs12886;
	cvt.u32.u16 	%r11231, %rs12887;
	prmt.b32 	%r11232, %r11231, %r11230, 0x3340U;
	cvt.u32.u16 	%r11233, %rs12888;
	cvt.u32.u16 	%r11234, %rs12889;
	prmt.b32 	%r11235, %r11234, %r11233, 0x3340U;
	prmt.b32 	%r11236, %r11235, %r11232, 0x5410U;
	st.local.v2.b32 	[%rd3+200], {%r11236, %r11229};
	cvt.u32.u16 	%r11237, %rs12874;
	cvt.u32.u16 	%r11238, %rs12875;
	prmt.b32 	%r11239, %r11238, %r11237, 0x3340U;
	cvt.u32.u16 	%r11240, %rs12876;
	cvt.u32.u16 	%r11241, %rs12877;
	prmt.b32 	%r11242, %r11241, %r11240, 0x3340U;
	prmt.b32 	%r11243, %r11242, %r11239, 0x5410U;
	cvt.u32.u16 	%r11244, %rs12878;
	cvt.u32.u16 	%r11245, %rs12879;
	prmt.b32 	%r11246, %r11245, %r11244, 0x3340U;
	cvt.u32.u16 	%r11247, %rs12880;
	cvt.u32.u16 	%r11248, %rs12881;
	prmt.b32 	%r11249, %r11248, %r11247, 0x3340U;
	prmt.b32 	%r11250, %r11249, %r11246, 0x5410U;
	st.local.v2.b32 	[%rd3+208], {%r11250, %r11243};
	cvt.u32.u16 	%r11251, %rs12866;
	cvt.u32.u16 	%r11252, %rs12867;
	prmt.b32 	%r11253, %r11252, %r11251, 0x3340U;
	cvt.u32.u16 	%r11254, %rs12868;
	cvt.u32.u16 	%r11255, %rs12869;
	prmt.b32 	%r11256, %r11255, %r11254, 0x3340U;
	prmt.b32 	%r11257, %r11256, %r11253, 0x5410U;
	cvt.u32.u16 	%r11258, %rs12870;
	cvt.u32.u16 	%r11259, %rs12871;
	prmt.b32 	%r11260, %r11259, %r11258, 0x3340U;
	cvt.u32.u16 	%r11261, %rs12872;
	cvt.u32.u16 	%r11262, %rs12873;
	prmt.b32 	%r11263, %r11262, %r11261, 0x3340U;
	prmt.b32 	%r11264, %r11263, %r11260, 0x5410U;
	st.local.v2.b32 	[%rd3+216], {%r11264, %r11257};
	cvt.u32.u16 	%r11265, %rs12858;
	cvt.u32.u16 	%r11266, %rs12859;
	prmt.b32 	%r11267, %r11266, %r11265, 0x3340U;
	cvt.u32.u16 	%r11268, %rs12860;
	cvt.u32.u16 	%r11269, %rs12861;
	prmt.b32 	%r11270, %r11269, %r11268, 0x3340U;
	prmt.b32 	%r11271, %r11270, %r11267, 0x5410U;
	cvt.u32.u16 	%r11272, %rs12862;
	cvt.u32.u16 	%r11273, %rs12863;
	prmt.b32 	%r11274, %r11273, %r11272, 0x3340U;
	cvt.u32.u16 	%r11275, %rs12864;
	cvt.u32.u16 	%r11276, %rs12865;
	prmt.b32 	%r11277, %r11276, %r11275, 0x3340U;
	prmt.b32 	%r11278, %r11277, %r11274, 0x5410U;
	st.local.v2.b32 	[%rd3+224], {%r11278, %r11271};
	cvt.u32.u16 	%r11279, %rs12850;
	cvt.u32.u16 	%r11280, %rs12851;
	prmt.b32 	%r11281, %r11280, %r11279, 0x3340U;
	cvt.u32.u16 	%r11282, %rs12852;
	cvt.u32.u16 	%r11283, %rs12853;
	prmt.b32 	%r11284, %r11283, %r11282, 0x3340U;
	prmt.b32 	%r11285, %r11284, %r11281, 0x5410U;
	cvt.u32.u16 	%r11286, %rs12854;
	cvt.u32.u16 	%r11287, %rs12855;
	prmt.b32 	%r11288, %r11287, %r11286, 0x3340U;
	cvt.u32.u16 	%r11289, %rs12856;
	cvt.u32.u16 	%r11290, %rs12857;
	prmt.b32 	%r11291, %r11290, %r11289, 0x3340U;
	prmt.b32 	%r11292, %r11291, %r11288, 0x5410U;
	st.local.v2.b32 	[%rd3+232], {%r11292, %r11285};
	cvt.u32.u16 	%r11293, %rs12842;
	cvt.u32.u16 	%r11294, %rs12843;
	prmt.b32 	%r11295, %r11294, %r11293, 0x3340U;
	cvt.u32.u16 	%r11296, %rs12844;
	cvt.u32.u16 	%r11297, %rs12845;
	prmt.b32 	%r11298, %r11297, %r11296, 0x3340U;
	prmt.b32 	%r11299, %r11298, %r11295, 0x5410U;
	cvt.u32.u16 	%r11300, %rs12846;
	cvt.u32.u16 	%r11301, %rs12847;
	prmt.b32 	%r11302, %r11301, %r11300, 0x3340U;
	cvt.u32.u16 	%r11303, %rs12848;
	cvt.u32.u16 	%r11304, %rs12849;
	prmt.b32 	%r11305, %r11304, %r11303, 0x3340U;
	prmt.b32 	%r11306, %r11305, %r11302, 0x5410U;
	st.local.v2.b32 	[%rd3+240], {%r11306, %r11299};
	cvt.u32.u16 	%r11307, %rs12834;
	cvt.u32.u16 	%r11308, %rs12835;
	prmt.b32 	%r11309, %r11308, %r11307, 0x3340U;
	cvt.u32.u16 	%r11310, %rs12836;
	cvt.u32.u16 	%r11311, %rs12837;
	prmt.b32 	%r11312, %r11311, %r11310, 0x3340U;
	prmt.b32 	%r11313, %r11312, %r11309, 0x5410U;
	cvt.u32.u16 	%r11314, %rs12838;
	cvt.u32.u16 	%r11315, %rs12839;
	prmt.b32 	%r11316, %r11315, %r11314, 0x3340U;
	cvt.u32.u16 	%r11317, %rs12840;
	cvt.u32.u16 	%r11318, %rs12841;
	prmt.b32 	%r11319, %r11318, %r11317, 0x3340U;
	prmt.b32 	%r11320, %r11319, %r11316, 0x5410U;
	st.local.v2.b32 	[%rd3+248], {%r11320, %r11313};
	cvt.u32.u16 	%r11321, %rs12826;
	cvt.u32.u16 	%r11322, %rs12827;
	prmt.b32 	%r11323, %r11322, %r11321, 0x3340U;
	cvt.u32.u16 	%r11324, %rs12828;
	cvt.u32.u16 	%r11325, %rs12829;
	prmt.b32 	%r11326, %r11325, %r11324, 0x3340U;
	prmt.b32 	%r11327, %r11326, %r11323, 0x5410U;
	cvt.u32.u16 	%r11328, %rs12830;
	cvt.u32.u16 	%r11329, %rs12831;
	prmt.b32 	%r11330, %r11329, %r11328, 0x3340U;
	cvt.u32.u16 	%r11331, %rs12832;
	cvt.u32.u16 	%r11332, %rs12833;
	prmt.b32 	%r11333, %r11332, %r11331, 0x3340U;
	prmt.b32 	%r11334, %r11333, %r11330, 0x5410U;
	st.local.v2.b32 	[%rd3+256], {%r11334, %r11327};
	cvt.u32.u16 	%r11335, %rs12818;
	cvt.u32.u16 	%r11336, %rs12819;
	prmt.b32 	%r11337, %r11336, %r11335, 0x3340U;
	cvt.u32.u16 	%r11338, %rs12820;
	cvt.u32.u16 	%r11339, %rs12821;
	prmt.b32 	%r11340, %r11339, %r11338, 0x3340U;
	prmt.b32 	%r11341, %r11340, %r11337, 0x5410U;
	cvt.u32.u16 	%r11342, %rs12822;
	cvt.u32.u16 	%r11343, %rs12823;
	prmt.b32 	%r11344, %r11343, %r11342, 0x3340U;
	cvt.u32.u16 	%r11345, %rs12824;
	cvt.u32.u16 	%r11346, %rs12825;
	prmt.b32 	%r11347, %r11346, %r11345, 0x3340U;
	prmt.b32 	%r11348, %r11347, %r11344, 0x5410U;
	st.local.v2.b32 	[%rd3+264], {%r11348, %r11341};
	mov.b32 	%r28747, 0;
$L__BB1_135:
	mov.u32 	%r28750, %r28747;
	cvt.u64.u32 	%rd83, %r28750;
	add.s64 	%rd84, %rd3, %rd83;
	ld.local.u8 	%rs11930, [%rd84+16];
	setp.ne.s16 	%p32, %rs11930, 0;
	add.s32 	%r28747, %r28750, 1;
	@%p32 bra 	$L__BB1_135;
	and.b16  	%rs11931, %rs17954, 255;
	setp.eq.s16 	%p33, %rs11931, 0;
	@%p33 bra 	$L__BB1_139;
	mov.b32 	%r28748, 0;
$L__BB1_138:
	cvt.u64.u32 	%rd85, %r28750;
	add.s64 	%rd86, %rd3, %rd85;
	st.local.u8 	[%rd86+16], %rs17954;
	add.s32 	%r28750, %r28750, 1;
	add.s32 	%r859, %r28748, 1;
	cvt.u64.u32 	%rd87, %r28748;
	add.s64 	%rd88, %rd4, %rd87;
	ld.local.u8 	%rs17954, [%rd88+17];
	setp.ne.s16 	%p34, %rs17954, 0;
	mov.u32 	%r28748, %r859;
	@%p34 bra 	$L__BB1_138;
$L__BB1_139:
	cvt.u64.u32 	%rd89, %r28750;
	add.s64 	%rd90, %rd3, %rd89;
	mov.b16 	%rs11932, 0;
	st.local.u8 	[%rd90+16], %rs11932;
	add.s32 	%r28660, %r28660, %r9920;
	st.local.u32 	[%rd3], %r28660;
	add.f64 	%fd78, %fd78, %fd59;
	st.local.f64 	[%rd3+8], %fd78;
	ld.local.v2.b32 	{%r11350, %r11351}, [%rd3+16];
	bfe.u32 	%r11352, %r11350, 0, 8;
	cvt.u16.u32 	%rs13073, %r11352;
	bfe.u32 	%r11353, %r11350, 8, 8;
	cvt.u16.u32 	%rs13072, %r11353;
	bfe.u32 	%r11354, %r11350, 16, 8;
	cvt.u16.u32 	%rs13071, %r11354;
	bfe.u32 	%r11355, %r11350, 24, 8;
	cvt.u16.u32 	%rs13070, %r11355;
	bfe.u32 	%r11356, %r11351, 0, 8;
	cvt.u16.u32 	%rs13069, %r11356;
	bfe.u32 	%r11357, %r11351, 8, 8;
	cvt.u16.u32 	%rs13068, %r11357;
	bfe.u32 	%r11358, %r11351, 16, 8;
	cvt.u16.u32 	%rs13067, %r11358;
	bfe.u32 	%r11359, %r11351, 24, 8;
	cvt.u16.u32 	%rs13066, %r11359;
	ld.local.v2.b32 	{%r11360, %r11361}, [%rd3+24];
	bfe.u32 	%r11362, %r11360, 0, 8;
	cvt.u16.u32 	%rs13065, %r11362;
	bfe.u32 	%r11363, %r11360, 8, 8;
	cvt.u16.u32 	%rs13064, %r11363;
	bfe.u32 	%r11364, %r11360, 16, 8;
	cvt.u16.u32 	%rs13063, %r11364;
	bfe.u32 	%r11365, %r11360, 24, 8;
	cvt.u16.u32 	%rs13062, %r11365;
	bfe.u32 	%r11366, %r11361, 0, 8;
	cvt.u16.u32 	%rs13061, %r11366;
	bfe.u32 	%r11367, %r11361, 8, 8;
	cvt.u16.u32 	%rs13060, %r11367;
	bfe.u32 	%r11368, %r11361, 16, 8;
	cvt.u16.u32 	%rs13059, %r11368;
	bfe.u32 	%r11369, %r11361, 24, 8;
	cvt.u16.u32 	%rs13058, %r11369;
	ld.local.v2.b32 	{%r11370, %r11371}, [%rd3+32];
	bfe.u32 	%r11372, %r11370, 0, 8;
	cvt.u16.u32 	%rs13057, %r11372;
	bfe.u32 	%r11373, %r11370, 8, 8;
	cvt.u16.u32 	%rs13056, %r11373;
	bfe.u32 	%r11374, %r11370, 16, 8;
	cvt.u16.u32 	%rs13055, %r11374;
	bfe.u32 	%r11375, %r11370, 24, 8;
	cvt.u16.u32 	%rs13054, %r11375;
	bfe.u32 	%r11376, %r11371, 0, 8;
	cvt.u16.u32 	%rs13053, %r11376;
	bfe.u32 	%r11377, %r11371, 8, 8;
	cvt.u16.u32 	%rs13052, %r11377;
	bfe.u32 	%r11378, %r11371, 16, 8;
	cvt.u16.u32 	%rs13051, %r11378;
	bfe.u32 	%r11379, %r11371, 24, 8;
	cvt.u16.u32 	%rs13050, %r11379;
	ld.local.v2.b32 	{%r11380, %r11381}, [%rd3+40];
	bfe.u32 	%r11382, %r11380, 0, 8;
	cvt.u16.u32 	%rs13049, %r11382;
	bfe.u32 	%r11383, %r11380, 8, 8;
	cvt.u16.u32 	%rs13048, %r11383;
	bfe.u32 	%r11384, %r11380, 16, 8;
	cvt.u16.u32 	%rs13047, %r11384;
	bfe.u32 	%r11385, %r11380, 24, 8;
	cvt.u16.u32 	%rs13046, %r11385;
	bfe.u32 	%r11386, %r11381, 0, 8;
	cvt.u16.u32 	%rs13045, %r11386;
	bfe.u32 	%r11387, %r11381, 8, 8;
	cvt.u16.u32 	%rs13044, %r11387;
	bfe.u32 	%r11388, %r11381, 16, 8;
	cvt.u16.u32 	%rs13043, %r11388;
	bfe.u32 	%r11389, %r11381, 24, 8;
	cvt.u16.u32 	%rs13042, %r11389;
	ld.local.v2.b32 	{%r11390, %r11391}, [%rd3+48];
	bfe.u32 	%r11392, %r11390, 0, 8;
	cvt.u16.u32 	%rs13041, %r11392;
	bfe.u32 	%r11393, %r11390, 8, 8;
	cvt.u16.u32 	%rs13040, %r11393;
	bfe.u32 	%r11394, %r11390, 16, 8;
	cvt.u16.u32 	%rs13039, %r11394;
	bfe.u32 	%r11395, %r11390, 24, 8;
	cvt.u16.u32 	%rs13038, %r11395;
	bfe.u32 	%r11396, %r11391, 0, 8;
	cvt.u16.u32 	%rs13037, %r11396;
	bfe.u32 	%r11397, %r11391, 8, 8;
	cvt.u16.u32 	%rs13036, %r11397;
	bfe.u32 	%r11398, %r11391, 16, 8;
	cvt.u16.u32 	%rs13035, %r11398;
	bfe.u32 	%r11399, %r11391, 24, 8;
	cvt.u16.u32 	%rs13034, %r11399;
	ld.local.v2.b32 	{%r11400, %r11401}, [%rd3+56];
	bfe.u32 	%r11402, %r11400, 0, 8;
	cvt.u16.u32 	%rs13033, %r11402;
	bfe.u32 	%r11403, %r11400, 8, 8;
	cvt.u16.u32 	%rs13032, %r11403;
	bfe.u32 	%r11404, %r11400, 16, 8;
	cvt.u16.u32 	%rs13031, %r11404;
	bfe.u32 	%r11405, %r11400, 24, 8;
	cvt.u16.u32 	%rs13030, %r11405;
	bfe.u32 	%r11406, %r11401, 0, 8;
	cvt.u16.u32 	%rs13029, %r11406;
	bfe.u32 	%r11407, %r11401, 8, 8;
	cvt.u16.u32 	%rs13028, %r11407;
	bfe.u32 	%r11408, %r11401, 16, 8;
	cvt.u16.u32 	%rs13027, %r11408;
	bfe.u32 	%r11409, %r11401, 24, 8;
	cvt.u16.u32 	%rs13026, %r11409;
	ld.local.v2.b32 	{%r11410, %r11411}, [%rd3+64];
	bfe.u32 	%r11412, %r11410, 0, 8;
	cvt.u16.u32 	%rs13025, %r11412;
	bfe.u32 	%r11413, %r11410, 8, 8;
	cvt.u16.u32 	%rs13024, %r11413;
	bfe.u32 	%r11414, %r11410, 16, 8;
	cvt.u16.u32 	%rs13023, %r11414;
	bfe.u32 	%r11415, %r11410, 24, 8;
	cvt.u16.u32 	%rs13022, %r11415;
	bfe.u32 	%r11416, %r11411, 0, 8;
	cvt.u16.u32 	%rs13021, %r11416;
	bfe.u32 	%r11417, %r11411, 8, 8;
	cvt.u16.u32 	%rs13020, %r11417;
	bfe.u32 	%r11418, %r11411, 16, 8;
	cvt.u16.u32 	%rs13019, %r11418;
	bfe.u32 	%r11419, %r11411, 24, 8;
	cvt.u16.u32 	%rs13018, %r11419;
	ld.local.v2.b32 	{%r11420, %r11421}, [%rd3+72];
	bfe.u32 	%r11422, %r11420, 0, 8;
	cvt.u16.u32 	%rs13017, %r11422;
	bfe.u32 	%r11423, %r11420, 8, 8;
	cvt.u16.u32 	%rs13016, %r11423;
	bfe.u32 	%r11424, %r11420, 16, 8;
	cvt.u16.u32 	%rs13015, %r11424;
	bfe.u32 	%r11425, %r11420, 24, 8;
	cvt.u16.u32 	%rs13014, %r11425;
	bfe.u32 	%r11426, %r11421, 0, 8;
	cvt.u16.u32 	%rs13013, %r11426;
	bfe.u32 	%r11427, %r11421, 8, 8;
	cvt.u16.u32 	%rs13012, %r11427;
	bfe.u32 	%r11428, %r11421, 16, 8;
	cvt.u16.u32 	%rs13011, %r11428;
	bfe.u32 	%r11429, %r11421, 24, 8;
	cvt.u16.u32 	%rs13010, %r11429;
	ld.local.v2.b32 	{%r11430, %r11431}, [%rd3+80];
	bfe.u32 	%r11432, %r11430, 0, 8;
	cvt.u16.u32 	%rs13009, %r11432;
	bfe.u32 	%r11433, %r11430, 8, 8;
	cvt.u16.u32 	%rs13008, %r11433;
	bfe.u32 	%r11434, %r11430, 16, 8;
	cvt.u16.u32 	%rs13007, %r11434;
	bfe.u32 	%r11435, %r11430, 24, 8;
	cvt.u16.u32 	%rs13006, %r11435;
	bfe.u32 	%r11436, %r11431, 0, 8;
	cvt.u16.u32 	%rs13005, %r11436;
	bfe.u32 	%r11437, %r11431, 8, 8;
	cvt.u16.u32 	%rs13004, %r11437;
	bfe.u32 	%r11438, %r11431, 16, 8;
	cvt.u16.u32 	%rs13003, %r11438;
	bfe.u32 	%r11439, %r11431, 24, 8;
	cvt.u16.u32 	%rs13002, %r11439;
	ld.local.v2.b32 	{%r11440, %r11441}, [%rd3+88];
	bfe.u32 	%r11442, %r11440, 0, 8;
	cvt.u16.u32 	%rs13001, %r11442;
	bfe.u32 	%r11443, %r11440, 8, 8;
	cvt.u16.u32 	%rs13000, %r11443;
	bfe.u32 	%r11444, %r11440, 16, 8;
	cvt.u16.u32 	%rs12999, %r11444;
	bfe.u32 	%r11445, %r11440, 24, 8;
	cvt.u16.u32 	%rs12998, %r11445;
	bfe.u32 	%r11446, %r11441, 0, 8;
	cvt.u16.u32 	%rs12997, %r11446;
	bfe.u32 	%r11447, %r11441, 8, 8;
	cvt.u16.u32 	%rs12996, %r11447;
	bfe.u32 	%r11448, %r11441, 16, 8;
	cvt.u16.u32 	%rs12995, %r11448;
	bfe.u32 	%r11449, %r11441, 24, 8;
	cvt.u16.u32 	%rs12994, %r11449;
	ld.local.v2.b32 	{%r11450, %r11451}, [%rd3+96];
	bfe.u32 	%r11452, %r11450, 0, 8;
	cvt.u16.u32 	%rs12993, %r11452;
	bfe.u32 	%r11453, %r11450, 8, 8;
	cvt.u16.u32 	%rs12992, %r11453;
	bfe.u32 	%r11454, %r11450, 16, 8;
	cvt.u16.u32 	%rs12991, %r11454;
	bfe.u32 	%r11455, %r11450, 24, 8;
	cvt.u16.u32 	%rs12990, %r11455;
	bfe.u32 	%r11456, %r11451, 0, 8;
	cvt.u16.u32 	%rs12989, %r11456;
	bfe.u32 	%r11457, %r11451, 8, 8;
	cvt.u16.u32 	%rs12988, %r11457;
	bfe.u32 	%r11458, %r11451, 16, 8;
	cvt.u16.u32 	%rs12987, %r11458;
	bfe.u32 	%r11459, %r11451, 24, 8;
	cvt.u16.u32 	%rs12986, %r11459;
	ld.local.v2.b32 	{%r11460, %r11461}, [%rd3+104];
	bfe.u32 	%r11462, %r11460, 0, 8;
	cvt.u16.u32 	%rs12985, %r11462;
	bfe.u32 	%r11463, %r11460, 8, 8;
	cvt.u16.u32 	%rs12984, %r11463;
	bfe.u32 	%r11464, %r11460, 16, 8;
	cvt.u16.u32 	%rs12983, %r11464;
	bfe.u32 	%r11465, %r11460, 24, 8;
	cvt.u16.u32 	%rs12982, %r11465;
	bfe.u32 	%r11466, %r11461, 0, 8;
	cvt.u16.u32 	%rs12981, %r11466;
	bfe.u32 	%r11467, %r11461, 8, 8;
	cvt.u16.u32 	%rs12980, %r11467;
	bfe.u32 	%r11468, %r11461, 16, 8;
	cvt.u16.u32 	%rs12979, %r11468;
	bfe.u32 	%r11469, %r11461, 24, 8;
	cvt.u16.u32 	%rs12978, %r11469;
	ld.local.v2.b32 	{%r11470, %r11471}, [%rd3+112];
	bfe.u32 	%r11472, %r11470, 0, 8;
	cvt.u16.u32 	%rs12977, %r11472;
	bfe.u32 	%r11473, %r11470, 8, 8;
	cvt.u16.u32 	%rs12976, %r11473;
	bfe.u32 	%r11474, %r11470, 16, 8;
	cvt.u16.u32 	%rs12975, %r11474;
	bfe.u32 	%r11475, %r11470, 24, 8;
	cvt.u16.u32 	%rs12974, %r11475;
	bfe.u32 	%r11476, %r11471, 0, 8;
	cvt.u16.u32 	%rs12973, %r11476;
	bfe.u32 	%r11477, %r11471, 8, 8;
	cvt.u16.u32 	%rs12972, %r11477;
	bfe.u32 	%r11478, %r11471, 16, 8;
	cvt.u16.u32 	%rs12971, %r11478;
	bfe.u32 	%r11479, %r11471, 24, 8;
	cvt.u16.u32 	%rs12970, %r11479;
	ld.local.v2.b32 	{%r11480, %r11481}, [%rd3+120];
	bfe.u32 	%r11482, %r11480, 0, 8;
	cvt.u16.u32 	%rs12969, %r11482;
	bfe.u32 	%r11483, %r11480, 8, 8;
	cvt.u16.u32 	%rs12968, %r11483;
	bfe.u32 	%r11484, %r11480, 16, 8;
	cvt.u16.u32 	%rs12967, %r11484;
	bfe.u32 	%r11485, %r11480, 24, 8;
	cvt.u16.u32 	%rs12966, %r11485;
	bfe.u32 	%r11486, %r11481, 0, 8;
	cvt.u16.u32 	%rs12965, %r11486;
	bfe.u32 	%r11487, %r11481, 8, 8;
	cvt.u16.u32 	%rs12964, %r11487;
	bfe.u32 	%r11488, %r11481, 16, 8;
	cvt.u16.u32 	%rs12963, %r11488;
	bfe.u32 	%r11489, %r11481, 24, 8;
	cvt.u16.u32 	%rs12962, %r11489;
	ld.local.v2.b32 	{%r11490, %r11491}, [%rd3+128];
	bfe.u32 	%r11492, %r11490, 0, 8;
	cvt.u16.u32 	%rs12961, %r11492;
	bfe.u32 	%r11493, %r11490, 8, 8;
	cvt.u16.u32 	%rs12960, %r11493;
	bfe.u32 	%r11494, %r11490, 16, 8;
	cvt.u16.u32 	%rs12959, %r11494;
	bfe.u32 	%r11495, %r11490, 24, 8;
	cvt.u16.u32 	%rs12958, %r11495;
	bfe.u32 	%r11496, %r11491, 0, 8;
	cvt.u16.u32 	%rs12957, %r11496;
	bfe.u32 	%r11497, %r11491, 8, 8;
	cvt.u16.u32 	%rs12956, %r11497;
	bfe.u32 	%r11498, %r11491, 16, 8;
	cvt.u16.u32 	%rs12955, %r11498;
	bfe.u32 	%r11499, %r11491, 24, 8;
	cvt.u16.u32 	%rs12954, %r11499;
	ld.local.v2.b32 	{%r11500, %r11501}, [%rd3+136];
	bfe.u32 	%r11502, %r11500, 0, 8;
	cvt.u16.u32 	%rs12953, %r11502;
	bfe.u32 	%r11503, %r11500, 8, 8;
	cvt.u16.u32 	%rs12952, %r11503;
	bfe.u32 	%r11504, %r11500, 16, 8;
	cvt.u16.u32 	%rs12951, %r11504;
	bfe.u32 	%r11505, %r11500, 24, 8;
	cvt.u16.u32 	%rs12950, %r11505;
	bfe.u32 	%r11506, %r11501, 0, 8;
	cvt.u16.u32 	%rs12949, %r11506;
	bfe.u32 	%r11507, %r11501, 8, 8;
	cvt.u16.u32 	%rs12948, %r11507;
	bfe.u32 	%r11508, %r11501, 16, 8;
	cvt.u16.u32 	%rs12947, %r11508;
	bfe.u32 	%r11509, %r11501, 24, 8;
	cvt.u16.u32 	%rs12946, %r11509;
	ld.local.v2.b32 	{%r11510, %r11511}, [%rd3+144];
	bfe.u32 	%r11512, %r11510, 0, 8;
	cvt.u16.u32 	%rs12945, %r11512;
	bfe.u32 	%r11513, %r11510, 8, 8;
	cvt.u16.u32 	%rs12944, %r11513;
	bfe.u32 	%r11514, %r11510, 16, 8;
	cvt.u16.u32 	%rs12943, %r11514;
	bfe.u32 	%r11515, %r11510, 24, 8;
	cvt.u16.u32 	%rs12942, %r11515;
	bfe.u32 	%r11516, %r11511, 0, 8;
	cvt.u16.u32 	%rs12941, %r11516;
	bfe.u32 	%r11517, %r11511, 8, 8;
	cvt.u16.u32 	%rs12940, %r11517;
	bfe.u32 	%r11518, %r11511, 16, 8;
	cvt.u16.u32 	%rs12939, %r11518;
	bfe.u32 	%r11519, %r11511, 24, 8;
	cvt.u16.u32 	%rs12938, %r11519;
	ld.local.v2.b32 	{%r11520, %r11521}, [%rd3+152];
	bfe.u32 	%r11522, %r11520, 0, 8;
	cvt.u16.u32 	%rs12937, %r11522;
	bfe.u32 	%r11523, %r11520, 8, 8;
	cvt.u16.u32 	%rs12936, %r11523;
	bfe.u32 	%r11524, %r11520, 16, 8;
	cvt.u16.u32 	%rs12935, %r11524;
	bfe.u32 	%r11525, %r11520, 24, 8;
	cvt.u16.u32 	%rs12934, %r11525;
	bfe.u32 	%r11526, %r11521, 0, 8;
	cvt.u16.u32 	%rs12933, %r11526;
	bfe.u32 	%r11527, %r11521, 8, 8;
	cvt.u16.u32 	%rs12932, %r11527;
	bfe.u32 	%r11528, %r11521, 16, 8;
	cvt.u16.u32 	%rs12931, %r11528;
	bfe.u32 	%r11529, %r11521, 24, 8;
	cvt.u16.u32 	%rs12930, %r11529;
	ld.local.v2.b32 	{%r11530, %r11531}, [%rd3+160];
	bfe.u32 	%r11532, %r11530, 0, 8;
	cvt.u16.u32 	%rs12929, %r11532;
	bfe.u32 	%r11533, %r11530, 8, 8;
	cvt.u16.u32 	%rs12928, %r11533;
	bfe.u32 	%r11534, %r11530, 16, 8;
	cvt.u16.u32 	%rs12927, %r11534;
	bfe.u32 	%r11535, %r11530, 24, 8;
	cvt.u16.u32 	%rs12926, %r11535;
	bfe.u32 	%r11536, %r11531, 0, 8;
	cvt.u16.u32 	%rs12925, %r11536;
	bfe.u32 	%r11537, %r11531, 8, 8;
	cvt.u16.u32 	%rs12924, %r11537;
	bfe.u32 	%r11538, %r11531, 16, 8;
	cvt.u16.u32 	%rs12923, %r11538;
	bfe.u32 	%r11539, %r11531, 24, 8;
	cvt.u16.u32 	%rs12922, %r11539;
	ld.local.v2.b32 	{%r11540, %r11541}, [%rd3+168];
	bfe.u32 	%r11542, %r11540, 0, 8;
	cvt.u16.u32 	%rs12921, %r11542;
	bfe.u32 	%r11543, %r11540, 8, 8;
	cvt.u16.u32 	%rs12920, %r11543;
	bfe.u32 	%r11544, %r11540, 16, 8;
	cvt.u16.u32 	%rs12919, %r11544;
	bfe.u32 	%r11545, %r11540, 24, 8;
	cvt.u16.u32 	%rs12918, %r11545;
	bfe.u32 	%r11546, %r11541, 0, 8;
	cvt.u16.u32 	%rs12917, %r11546;
	bfe.u32 	%r11547, %r11541, 8, 8;
	cvt.u16.u32 	%rs12916, %r11547;
	bfe.u32 	%r11548, %r11541, 16, 8;
	cvt.u16.u32 	%rs12915, %r11548;
	bfe.u32 	%r11549, %r11541, 24, 8;
	cvt.u16.u32 	%rs12914, %r11549;
	ld.local.v2.b32 	{%r11550, %r11551}, [%rd3+176];
	bfe.u32 	%r11552, %r11550, 0, 8;
	cvt.u16.u32 	%rs12913, %r11552;
	bfe.u32 	%r11553, %r11550, 8, 8;
	cvt.u16.u32 	%rs12912, %r11553;
	bfe.u32 	%r11554, %r11550, 16, 8;
	cvt.u16.u32 	%rs12911, %r11554;
	bfe.u32 	%r11555, %r11550, 24, 8;
	cvt.u16.u32 	%rs12910, %r11555;
	bfe.u32 	%r11556, %r11551, 0, 8;
	cvt.u16.u32 	%rs12909, %r11556;
	bfe.u32 	%r11557, %r11551, 8, 8;
	cvt.u16.u32 	%rs12908, %r11557;
	bfe.u32 	%r11558, %r11551, 16, 8;
	cvt.u16.u32 	%rs12907, %r11558;
	bfe.u32 	%r11559, %r11551, 24, 8;
	cvt.u16.u32 	%rs12906, %r11559;
	ld.local.v2.b32 	{%r11560, %r11561}, [%rd3+184];
	bfe.u32 	%r11562, %r11560, 0, 8;
	cvt.u16.u32 	%rs12905, %r11562;
	bfe.u32 	%r11563, %r11560, 8, 8;
	cvt.u16.u32 	%rs12904, %r11563;
	bfe.u32 	%r11564, %r11560, 16, 8;
	cvt.u16.u32 	%rs12903, %r11564;
	bfe.u32 	%r11565, %r11560, 24, 8;
	cvt.u16.u32 	%rs12902, %r11565;
	bfe.u32 	%r11566, %r11561, 0, 8;
	cvt.u16.u32 	%rs12901, %r11566;
	bfe.u32 	%r11567, %r11561, 8, 8;
	cvt.u16.u32 	%rs12900, %r11567;
	bfe.u32 	%r11568, %r11561, 16, 8;
	cvt.u16.u32 	%rs12899, %r11568;
	bfe.u32 	%r11569, %r11561, 24, 8;
	cvt.u16.u32 	%rs12898, %r11569;
	ld.local.v2.b32 	{%r11570, %r11571}, [%rd3+192];
	bfe.u32 	%r11572, %r11570, 0, 8;
	cvt.u16.u32 	%rs12897, %r11572;
	bfe.u32 	%r11573, %r11570, 8, 8;
	cvt.u16.u32 	%rs12896, %r11573;
	bfe.u32 	%r11574, %r11570, 16, 8;
	cvt.u16.u32 	%rs12895, %r11574;
	bfe.u32 	%r11575, %r11570, 24, 8;
	cvt.u16.u32 	%rs12894, %r11575;
	bfe.u32 	%r11576, %r11571, 0, 8;
	cvt.u16.u32 	%rs12893, %r11576;
	bfe.u32 	%r11577, %r11571, 8, 8;
	cvt.u16.u32 	%rs12892, %r11577;
	bfe.u32 	%r11578, %r11571, 16, 8;
	cvt.u16.u32 	%rs12891, %r11578;
	bfe.u32 	%r11579, %r11571, 24, 8;
	cvt.u16.u32 	%rs12890, %r11579;
	ld.local.v2.b32 	{%r11580, %r11581}, [%rd3+200];
	bfe.u32 	%r11582, %r11580, 0, 8;
	cvt.u16.u32 	%rs12889, %r11582;
	bfe.u32 	%r11583, %r11580, 8, 8;
	cvt.u16.u32 	%rs12888, %r11583;
	bfe.u32 	%r11584, %r11580, 16, 8;
	cvt.u16.u32 	%rs12887, %r11584;
	bfe.u32 	%r11585, %r11580, 24, 8;
	cvt.u16.u32 	%rs12886, %r11585;
	bfe.u32 	%r11586, %r11581, 0, 8;
	cvt.u16.u32 	%rs12885, %r11586;
	bfe.u32 	%r11587, %r11581, 8, 8;
	cvt.u16.u32 	%rs12884, %r11587;
	bfe.u32 	%r11588, %r11581, 16, 8;
	cvt.u16.u32 	%rs12883, %r11588;
	bfe.u32 	%r11589, %r11581, 24, 8;
	cvt.u16.u32 	%rs12882, %r11589;
	ld.local.v2.b32 	{%r11590, %r11591}, [%rd3+208];
	bfe.u32 	%r11592, %r11590, 0, 8;
	cvt.u16.u32 	%rs12881, %r11592;
	bfe.u32 	%r11593, %r11590, 8, 8;
	cvt.u16.u32 	%rs12880, %r11593;
	bfe.u32 	%r11594, %r11590, 16, 8;
	cvt.u16.u32 	%rs12879, %r11594;
	bfe.u32 	%r11595, %r11590, 24, 8;
	cvt.u16.u32 	%rs12878, %r11595;
	bfe.u32 	%r11596, %r11591, 0, 8;
	cvt.u16.u32 	%rs12877, %r11596;
	bfe.u32 	%r11597, %r11591, 8, 8;
	cvt.u16.u32 	%rs12876, %r11597;
	bfe.u32 	%r11598, %r11591, 16, 8;
	cvt.u16.u32 	%rs12875, %r11598;
	bfe.u32 	%r11599, %r11591, 24, 8;
	cvt.u16.u32 	%rs12874, %r11599;
	ld.local.v2.b32 	{%r11600, %r11601}, [%rd3+216];
	bfe.u32 	%r11602, %r11600, 0, 8;
	cvt.u16.u32 	%rs12873, %r11602;
	bfe.u32 	%r11603, %r11600, 8, 8;
	cvt.u16.u32 	%rs12872, %r11603;
	bfe.u32 	%r11604, %r11600, 16, 8;
	cvt.u16.u32 	%rs12871, %r11604;
	bfe.u32 	%r11605, %r11600, 24, 8;
	cvt.u16.u32 	%rs12870, %r11605;
	bfe.u32 	%r11606, %r11601, 0, 8;
	cvt.u16.u32 	%rs12869, %r11606;
	bfe.u32 	%r11607, %r11601, 8, 8;
	cvt.u16.u32 	%rs12868, %r11607;
	bfe.u32 	%r11608, %r11601, 16, 8;
	cvt.u16.u32 	%rs12867, %r11608;
	bfe.u32 	%r11609, %r11601, 24, 8;
	cvt.u16.u32 	%rs12866, %r11609;
	ld.local.v2.b32 	{%r11610, %r11611}, [%rd3+224];
	bfe.u32 	%r11612, %r11610, 0, 8;
	cvt.u16.u32 	%rs12865, %r11612;
	bfe.u32 	%r11613, %r11610, 8, 8;
	cvt.u16.u32 	%rs12864, %r11613;
	bfe.u32 	%r11614, %r11610, 16, 8;
	cvt.u16.u32 	%rs12863, %r11614;
	bfe.u32 	%r11615, %r11610, 24, 8;
	cvt.u16.u32 	%rs12862, %r11615;
	bfe.u32 	%r11616, %r11611, 0, 8;
	cvt.u16.u32 	%rs12861, %r11616;
	bfe.u32 	%r11617, %r11611, 8, 8;
	cvt.u16.u32 	%rs12860, %r11617;
	bfe.u32 	%r11618, %r11611, 16, 8;
	cvt.u16.u32 	%rs12859, %r11618;
	bfe.u32 	%r11619, %r11611, 24, 8;
	cvt.u16.u32 	%rs12858, %r11619;
	ld.local.v2.b32 	{%r11620, %r11621}, [%rd3+232];
	bfe.u32 	%r11622, %r11620, 0, 8;
	cvt.u16.u32 	%rs12857, %r11622;
	bfe.u32 	%r11623, %r11620, 8, 8;
	cvt.u16.u32 	%rs12856, %r11623;
	bfe.u32 	%r11624, %r11620, 16, 8;
	cvt.u16.u32 	%rs12855, %r11624;
	bfe.u32 	%r11625, %r11620, 24, 8;
	cvt.u16.u32 	%rs12854, %r11625;
	bfe.u32 	%r11626, %r11621, 0, 8;
	cvt.u16.u32 	%rs12853, %r11626;
	bfe.u32 	%r11627, %r11621, 8, 8;
	cvt.u16.u32 	%rs12852, %r11627;
	bfe.u32 	%r11628, %r11621, 16, 8;
	cvt.u16.u32 	%rs12851, %r11628;
	bfe.u32 	%r11629, %r11621, 24, 8;
	cvt.u16.u32 	%rs12850, %r11629;
	ld.local.v2.b32 	{%r11630, %r11631}, [%rd3+240];
	bfe.u32 	%r11632, %r11630, 0, 8;
	cvt.u16.u32 	%rs12849, %r11632;
	bfe.u32 	%r11633, %r11630, 8, 8;
	cvt.u16.u32 	%rs12848, %r11633;
	bfe.u32 	%r11634, %r11630, 16, 8;
	cvt.u16.u32 	%rs12847, %r11634;
	bfe.u32 	%r11635, %r11630, 24, 8;
	cvt.u16.u32 	%rs12846, %r11635;
	bfe.u32 	%r11636, %r11631, 0, 8;
	cvt.u16.u32 	%rs12845, %r11636;
	bfe.u32 	%r11637, %r11631, 8, 8;
	cvt.u16.u32 	%rs12844, %r11637;
	bfe.u32 	%r11638, %r11631, 16, 8;
	cvt.u16.u32 	%rs12843, %r11638;
	bfe.u32 	%r11639, %r11631, 24, 8;
	cvt.u16.u32 	%rs12842, %r11639;
	ld.local.v2.b32 	{%r11640, %r11641}, [%rd3+248];
	bfe.u32 	%r11642, %r11640, 0, 8;
	cvt.u16.u32 	%rs12841, %r11642;
	bfe.u32 	%r11643, %r11640, 8, 8;
	cvt.u16.u32 	%rs12840, %r11643;
	bfe.u32 	%r11644, %r11640, 16, 8;
	cvt.u16.u32 	%rs12839, %r11644;
	bfe.u32 	%r11645, %r11640, 24, 8;
	cvt.u16.u32 	%rs12838, %r11645;
	bfe.u32 	%r11646, %r11641, 0, 8;
	cvt.u16.u32 	%rs12837, %r11646;
	bfe.u32 	%r11647, %r11641, 8, 8;
	cvt.u16.u32 	%rs12836, %r11647;
	bfe.u32 	%r11648, %r11641, 16, 8;
	cvt.u16.u32 	%rs12835, %r11648;
	bfe.u32 	%r11649, %r11641, 24, 8;
	cvt.u16.u32 	%rs12834, %r11649;
	ld.local.v2.b32 	{%r11650, %r11651}, [%rd3+256];
	bfe.u32 	%r11652, %r11650, 0, 8;
	cvt.u16.u32 	%rs12833, %r11652;
	bfe.u32 	%r11653, %r11650, 8, 8;
	cvt.u16.u32 	%rs12832, %r11653;
	bfe.u32 	%r11654, %r11650, 16, 8;
	cvt.u16.u32 	%rs12831, %r11654;
	bfe.u32 	%r11655, %r11650, 24, 8;
	cvt.u16.u32 	%rs12830, %r11655;
	bfe.u32 	%r11656, %r11651, 0, 8;
	cvt.u16.u32 	%rs12829, %r11656;
	bfe.u32 	%r11657, %r11651, 8, 8;
	cvt.u16.u32 	%rs12828, %r11657;
	bfe.u32 	%r11658, %r11651, 16, 8;
	cvt.u16.u32 	%rs12827, %r11658;
	bfe.u32 	%r11659, %r11651, 24, 8;
	cvt.u16.u32 	%rs12826, %r11659;
	ld.local.v2.b32 	{%r11660, %r11661}, [%rd3+264];
	bfe.u32 	%r11662, %r11660, 0, 8;
	cvt.u16.u32 	%rs12825, %r11662;
	bfe.u32 	%r11663, %r11660, 8, 8;
	cvt.u16.u32 	%rs12824, %r11663;
	bfe.u32 	%r11664, %r11660, 16, 8;
	cvt.u16.u32 	%rs12823, %r11664;
	bfe.u32 	%r11665, %r11660, 24, 8;
	cvt.u16.u32 	%rs12822, %r11665;
	bfe.u32 	%r11666, %r11661, 0, 8;
	cvt.u16.u32 	%rs12821, %r11666;
	bfe.u32 	%r11667, %r11661, 8, 8;
	cvt.u16.u32 	%rs12820, %r11667;
	bfe.u32 	%r11668, %r11661, 16, 8;
	cvt.u16.u32 	%rs12819, %r11668;
	bfe.u32 	%r11669, %r11661, 24, 8;
	cvt.u16.u32 	%rs12818, %r11669;
$L__BB1_140:
	setp.ne.s32 	%p35, %r2919, 0;
	@%p35 bra 	$L__BB1_142;
	mov.u32 	%r11670, %tid.x;
	shr.u32 	%r11671, %r11670, 5;
	mov.u32 	%r11672, _ZZN3cub18CUB_300001_SM_10006detail6reduce28DeviceReduceSingleTileKernelINS2_10policy_hubI4Itemj13Addition_funcE10Policy1000EN6thrust24THRUST_300001_SM_1000_NS6detail15normal_iteratorINSA_10device_ptrIS5_EEEEPS5_jS6_S5_S5_N4cuda3std3__410__identityEEEvT0_T1_T2_T3_T4_T6_E12temp_storage;
	mad.lo.s32 	%r11673, %r11671, 272, %r11672;
	st.shared.u32 	[%r11673+8], %r28660;
	st.shared.f64 	[%r11673+16], %fd78;
	cvt.u32.u16 	%r11674, %rs13066;
	cvt.u32.u16 	%r11675, %rs13067;
	prmt.b32 	%r11676, %r11675, %r11674, 0x3340U;
	cvt.u32.u16 	%r11677, %rs13068;
	cvt.u32.u16 	%r11678, %rs13069;
	prmt.b32 	%r11679, %r11678, %r11677, 0x3340U;
	prmt.b32 	%r11680, %r11679, %r11676, 0x5410U;
	cvt.u32.u16 	%r11681, %rs13070;
	cvt.u32.u16 	%r11682, %rs13071;
	prmt.b32 	%r11683, %r11682, %r11681, 0x3340U;
	cvt.u32.u16 	%r11684, %rs13072;
	cvt.u32.u16 	%r11685, %rs13073;
	prmt.b32 	%r11686, %r11685, %r11684, 0x3340U;
	prmt.b32 	%r11687, %r11686, %r11683, 0x5410U;
	st.shared.v2.b32 	[%r11673+24], {%r11687, %r11680};
	cvt.u32.u16 	%r11688, %rs13058;
	cvt.u32.u16 	%r11689, %rs13059;
	prmt.b32 	%r11690, %r11689, %r11688, 0x3340U;
	cvt.u32.u16 	%r11691, %rs13060;
	cvt.u32.u16 	%r11692, %rs13061;
	prmt.b32 	%r11693, %r11692, %r11691, 0x3340U;
	prmt.b32 	%r11694, %r11693, %r11690, 0x5410U;
	cvt.u32.u16 	%r11695, %rs13062;
	cvt.u32.u16 	%r11696, %rs13063;
	prmt.b32 	%r11697, %r11696, %r11695, 0x3340U;
	cvt.u32.u16 	%r11698, %rs13064;
	cvt.u32.u16 	%r11699, %rs13065;
	prmt.b32 	%r11700, %r11699, %r11698, 0x3340U;
	prmt.b32 	%r11701, %r11700, %r11697, 0x5410U;
	st.shared.v2.b32 	[%r11673+32], {%r11701, %r11694};
	cvt.u32.u16 	%r11702, %rs13050;
	cvt.u32.u16 	%r11703, %rs13051;
	prmt.b32 	%r11704, %r11703, %r11702, 0x3340U;
	cvt.u32.u16 	%r11705, %rs13052;
	cvt.u32.u16 	%r11706, %rs13053;
	prmt.b32 	%r11707, %r11706, %r11705, 0x3340U;
	prmt.b32 	%r11708, %r11707, %r11704, 0x5410U;
	cvt.u32.u16 	%r11709, %rs13054;
	cvt.u32.u16 	%r11710, %rs13055;
	prmt.b32 	%r11711, %r11710, %r11709, 0x3340U;
	cvt.u32.u16 	%r11712, %rs13056;
	cvt.u32.u16 	%r11713, %rs13057;
	prmt.b32 	%r11714, %r11713, %r11712, 0x3340U;
	prmt.b32 	%r11715, %r11714, %r11711, 0x5410U;
	st.shared.v2.b32 	[%r11673+40], {%r11715, %r11708};
	cvt.u32.u16 	%r11716, %rs13042;
	cvt.u32.u16 	%r11717, %rs13043;
	prmt.b32 	%r11718, %r11717, %r11716, 0x3340U;
	cvt.u32.u16 	%r11719, %rs13044;
	cvt.u32.u16 	%r11720, %rs13045;
	prmt.b32 	%r11721, %r11720, %r11719, 0x3340U;
	prmt.b32 	%r11722, %r11721, %r11718, 0x5410U;
	cvt.u32.u16 	%r11723, %rs13046;
	cvt.u32.u16 	%r11724, %rs13047;
	prmt.b32 	%r11725, %r11724, %r11723, 0x3340U;
	cvt.u32.u16 	%r11726, %rs13048;
	cvt.u32.u16 	%r11727, %rs13049;
	prmt.b32 	%r11728, %r11727, %r11726, 0x3340U;
	prmt.b32 	%r11729, %r11728, %r11725, 0x5410U;
	st.shared.v2.b32 	[%r11673+48], {%r11729, %r11722};
	cvt.u32.u16 	%r11730, %rs13034;
	cvt.u32.u16 	%r11731, %rs13035;
	prmt.b32 	%r11732, %r11731, %r11730, 0x3340U;
	cvt.u32.u16 	%r11733, %rs13036;
	cvt.u32.u16 	%r11734, %rs13037;
	prmt.b32 	%r11735, %r11734, %r11733, 0x3340U;
	prmt.b32 	%r11736, %r11735, %r11732, 0x5410U;
	cvt.u32.u16 	%r11737, %rs13038;
	cvt.u32.u16 	%r11738, %rs13039;
	prmt.b32 	%r11739, %r11738, %r11737, 0x3340U;
	cvt.u32.u16 	%r11740, %rs13040;
	cvt.u32.u16 	%r11741, %rs13041;
	prmt.b32 	%r11742, %r11741, %r11740, 0x3340U;
	prmt.b32 	%r11743, %r11742, %r11739, 0x5410U;
	st.shared.v2.b32 	[%r11673+56], {%r11743, %r11736};
	cvt.u32.u16 	%r11744, %rs13026;
	cvt.u32.u16 	%r11745, %rs13027;
	prmt.b32 	%r11746, %r11745, %r11744, 0x3340U;
	cvt.u32.u16 	%r11747, %rs13028;
	cvt.u32.u16 	%r11748, %rs13029;
	prmt.b32 	%r11749, %r11748, %r11747, 0x3340U;
	prmt.b32 	%r11750, %r11749, %r11746, 0x5410U;
	cvt.u32.u16 	%r11751, %rs13030;
	cvt.u32.u16 	%r11752, %rs13031;
	prmt.b32 	%r11753, %r11752, %r11751, 0x3340U;
	cvt.u32.u16 	%r11754, %rs13032;
	cvt.u32.u16 	%r11755, %rs13033;
	prmt.b32 	%r11756, %r11755, %r11754, 0x3340U;
	prmt.b32 	%r11757, %r11756, %r11753, 0x5410U;
	st.shared.v2.b32 	[%r11673+64], {%r11757, %r11750};
	cvt.u32.u16 	%r11758, %rs13018;
	cvt.u32.u16 	%r11759, %rs13019;
	prmt.b32 	%r11760, %r11759, %r11758, 0x3340U;
	cvt.u32.u16 	%r11761, %rs13020;
	cvt.u32.u16 	%r11762, %rs13021;
	prmt.b32 	%r11763, %r11762, %r11761, 0x3340U;
	prmt.b32 	%r11764, %r11763, %r11760, 0x5410U;
	cvt.u32.u16 	%r11765, %rs13022;
	cvt.u32.u16 	%r11766, %rs13023;
	prmt.b32 	%r11767, %r11766, %r11765, 0x3340U;
	cvt.u32.u16 	%r11768, %rs13024;
	cvt.u32.u16 	%r11769, %rs13025;
	prmt.b32 	%r11770, %r11769, %r11768, 0x3340U;
	prmt.b32 	%r11771, %r11770, %r11767, 0x5410U;
	st.shared.v2.b32 	[%r11673+72], {%r11771, %r11764};
	cvt.u32.u16 	%r11772, %rs13010;
	cvt.u32.u16 	%r11773, %rs13011;
	prmt.b32 	%r11774, %r11773, %r11772, 0x3340U;
	cvt.u32.u16 	%r11775, %rs13012;
	cvt.u32.u16 	%r11776, %rs13013;
	prmt.b32 	%r11777, %r11776, %r11775, 0x3340U;
	prmt.b32 	%r11778, %r11777, %r11774, 0x5410U;
	cvt.u32.u16 	%r11779, %rs13014;
	cvt.u32.u16 	%r11780, %rs13015;
	prmt.b32 	%r11781, %r11780, %r11779, 0x3340U;
	cvt.u32.u16 	%r11782, %rs13016;
	cvt.u32.u16 	%r11783, %rs13017;
	prmt.b32 	%r11784, %r11783, %r11782, 0x3340U;
	prmt.b32 	%r11785, %r11784, %r11781, 0x5410U;
	st.shared.v2.b32 	[%r11673+80], {%r11785, %r11778};
	cvt.u32.u16 	%r11786, %rs13002;
	cvt.u32.u16 	%r11787, %rs13003;
	prmt.b32 	%r11788, %r11787, %r11786, 0x3340U;
	cvt.u32.u16 	%r11789, %rs13004;
	cvt.u32.u16 	%r11790, %rs13005;
	prmt.b32 	%r11791, %r11790, %r11789, 0x3340U;
	prmt.b32 	%r11792, %r11791, %r11788, 0x5410U;
	cvt.u32.u16 	%r11793, %rs13006;
	cvt.u32.u16 	%r11794, %rs13007;
	prmt.b32 	%r11795, %r11794, %r11793, 0x3340U;
	cvt.u32.u16 	%r11796, %rs13008;
	cvt.u32.u16 	%r11797, %rs13009;
	prmt.b32 	%r11798, %r11797, %r11796, 0x3340U;
	prmt.b32 	%r11799, %r11798, %r11795, 0x5410U;
	st.shared.v2.b32 	[%r11673+88], {%r11799, %r11792};
	cvt.u32.u16 	%r11800, %rs12994;
	cvt.u32.u16 	%r11801, %rs12995;
	prmt.b32 	%r11802, %r11801, %r11800, 0x3340U;
	cvt.u32.u16 	%r11803, %rs12996;
	cvt.u32.u16 	%r11804, %rs12997;
	prmt.b32 	%r11805, %r11804, %r11803, 0x3340U;
	prmt.b32 	%r11806, %r11805, %r11802, 0x5410U;
	cvt.u32.u16 	%r11807, %rs12998;
	cvt.u32.u16 	%r11808, %rs12999;
	prmt.b32 	%r11809, %r11808, %r11807, 0x3340U;
	cvt.u32.u16 	%r11810, %rs13000;
	cvt.u32.u16 	%r11811, %rs13001;
	prmt.b32 	%r11812, %r11811, %r11810, 0x3340U;
	prmt.b32 	%r11813, %r11812, %r11809, 0x5410U;
	st.shared.v2.b32 	[%r11673+96], {%r11813, %r11806};
	cvt.u32.u16 	%r11814, %rs12986;
	cvt.u32.u16 	%r11815, %rs12987;
	prmt.b32 	%r11816, %r11815, %r11814, 0x3340U;
	cvt.u32.u16 	%r11817, %rs12988;
	cvt.u32.u16 	%r11818, %rs12989;
	prmt.b32 	%r11819, %r11818, %r11817, 0x3340U;
	prmt.b32 	%r11820, %r11819, %r11816, 0x5410U;
	cvt.u32.u16 	%r11821, %rs12990;
	cvt.u32.u16 	%r11822, %rs12991;
	prmt.b32 	%r11823, %r11822, %r11821, 0x3340U;
	cvt.u32.u16 	%r11824, %rs12992;
	cvt.u32.u16 	%r11825, %rs12993;
	prmt.b32 	%r11826, %r11825, %r11824, 0x3340U;
	prmt.b32 	%r11827, %r11826, %r11823, 0x5410U;
	st.shared.v2.b32 	[%r11673+104], {%r11827, %r11820};
	cvt.u32.u16 	%r11828, %rs12978;
	cvt.u32.u16 	%r11829, %rs12979;
	prmt.b32 	%r11830, %r11829, %r11828, 0x3340U;
	cvt.u32.u16 	%r11831, %rs12980;
	cvt.u32.u16 	%r11832, %rs12981;
	prmt.b32 	%r11833, %r11832, %r11831, 0x3340U;
	prmt.b32 	%r11834, %r11833, %r11830, 0x5410U;
	cvt.u32.u16 	%r11835, %rs12982;
	cvt.u32.u16 	%r11836, %rs12983;
	prmt.b32 	%r11837, %r11836, %r11835, 0x3340U;
	cvt.u32.u16 	%r11838, %rs12984;
	cvt.u32.u16 	%r11839, %rs12985;
	prmt.b32 	%r11840, %r11839, %r11838, 0x3340U;
	prmt.b32 	%r11841, %r11840, %r11837, 0x5410U;
	st.shared.v2.b32 	[%r11673+112], {%r11841, %r11834};
	cvt.u32.u16 	%r11842, %rs12970;
	cvt.u32.u16 	%r11843, %rs12971;
	prmt.b32 	%r11844, %r11843, %r11842, 0x3340U;
	cvt.u32.u16 	%r11845, %rs12972;
	cvt.u32.u16 	%r11846, %rs12973;
	prmt.b32 	%r11847, %r11846, %r11845, 0x3340U;
	prmt.b32 	%r11848, %r11847, %r11844, 0x5410U;
	cvt.u32.u16 	%r11849, %rs12974;
	cvt.u32.u16 	%r11850, %rs12975;
	prmt.b32 	%r11851, %r11850, %r11849, 0x3340U;
	cvt.u32.u16 	%r11852, %rs12976;
	cvt.u32.u16 	%r11853, %rs12977;
	prmt.b32 	%r11854, %r11853, %r11852, 0x3340U;
	prmt.b32 	%r11855, %r11854, %r11851, 0x5410U;
	st.shared.v2.b32 	[%r11673+120], {%r11855, %r11848};
	cvt.u32.u16 	%r11856, %rs12962;
	cvt.u32.u16 	%r11857, %rs12963;
	prmt.b32 	%r11858, %r11857, %r11856, 0x3340U;
	cvt.u32.u16 	%r11859, %rs12964;
	cvt.u32.u16 	%r11860, %rs12965;
	prmt.b32 	%r11861, %r11860, %r11859, 0x3340U;
	prmt.b32 	%r11862, %r11861, %r11858, 0x5410U;
	cvt.u32.u16 	%r11863, %rs12966;
	cvt.u32.u16 	%r11864, %rs12967;
	prmt.b32 	%r11865, %r11864, %r11863, 0x3340U;
	cvt.u32.u16 	%r11866, %rs12968;
	cvt.u32.u16 	%r11867, %rs12969;
	prmt.b32 	%r11868, %r11867, %r11866, 0x3340U;
	prmt.b32 	%r11869, %r11868, %r11865, 0x5410U;
	st.shared.v2.b32 	[%r11673+128], {%r11869, %r11862};
	cvt.u32.u16 	%r11870, %rs12954;
	cvt.u32.u16 	%r11871, %rs12955;
	prmt.b32 	%r11872, %r11871, %r11870, 0x3340U;
	cvt.u32.u16 	%r11873, %rs12956;
	cvt.u32.u16 	%r11874, %rs12957;
	prmt.b32 	%r11875, %r11874, %r11873, 0x3340U;
	prmt.b32 	%r11876, %r11875, %r11872, 0x5410U;
	cvt.u32.u16 	%r11877, %rs12958;
	cvt.u32.u16 	%r11878, %rs12959;
	prmt.b32 	%r11879, %r11878, %r11877, 0x3340U;
	cvt.u32.u16 	%r11880, %rs12960;
	cvt.u32.u16 	%r11881, %rs12961;
	prmt.b32 	%r11882, %r11881, %r11880, 0x3340U;
	prmt.b32 	%r11883, %r11882, %r11879, 0x5410U;
	st.shared.v2.b32 	[%r11673+136], {%r11883, %r11876};
	cvt.u32.u16 	%r11884, %rs12946;
	cvt.u32.u16 	%r11885, %rs12947;
	prmt.b32 	%r11886, %r11885, %r11884, 0x3340U;
	cvt.u32.u16 	%r11887, %rs12948;
	cvt.u32.u16 	%r11888, %rs12949;
	prmt.b32 	%r11889, %r11888, %r11887, 0x3340U;
	prmt.b32 	%r11890, %r11889, %r11886, 0x5410U;
	cvt.u32.u16 	%r11891, %rs12950;
	cvt.u32.u16 	%r11892, %rs12951;
	prmt.b32 	%r11893, %r11892, %r11891, 0x3340U;
	cvt.u32.u16 	%r11894, %rs12952;
	cvt.u32.u16 	%r11895, %rs12953;
	prmt.b32 	%r11896, %r11895, %r11894, 0x3340U;
	prmt.b32 	%r11897, %r11896, %r11893, 0x5410U;
	st.shared.v2.b32 	[%r11673+144], {%r11897, %r11890};
	cvt.u32.u16 	%r11898, %rs12938;
	cvt.u32.u16 	%r11899, %rs12939;
	prmt.b32 	%r11900, %r11899, %r11898, 0x3340U;
	cvt.u32.u16 	%r11901, %rs12940;
	cvt.u32.u16 	%r11902, %rs12941;
	prmt.b32 	%r11903, %r11902, %r11901, 0x3340U;
	prmt.b32 	%r11904, %r11903, %r11900, 0x5410U;
	cvt.u32.u16 	%r11905, %rs12942;
	cvt.u32.u16 	%r11906, %rs12943;
	prmt.b32 	%r11907, %r11906, %r11905, 0x3340U;
	cvt.u32.u16 	%r11908, %rs12944;
	cvt.u32.u16 	%r11909, %rs12945;
	prmt.b32 	%r11910, %r11909, %r11908, 0x3340U;
	prmt.b32 	%r11911, %r11910, %r11907, 0x5410U;
	st.shared.v2.b32 	[%r11673+152], {%r11911, %r11904};
	cvt.u32.u16 	%r11912, %rs12930;
	cvt.u32.u16 	%r11913, %rs12931;
	prmt.b32 	%r11914, %r11913, %r11912, 0x3340U;
	cvt.u32.u16 	%r11915, %rs12932;
	cvt.u32.u16 	%r11916, %rs12933;
	prmt.b32 	%r11917, %r11916, %r11915, 0x3340U;
	prmt.b32 	%r11918, %r11917, %r11914, 0x5410U;
	cvt.u32.u16 	%r11919, %rs12934;
	cvt.u32.u16 	%r11920, %rs12935;
	prmt.b32 	%r11921, %r11920, %r11919, 0x3340U;
	cvt.u32.u16 	%r11922, %rs12936;
	cvt.u32.u16 	%r11923, %rs12937;
	prmt.b32 	%r11924, %r11923, %r11922, 0x3340U;
	prmt.b32 	%r11925, %r11924, %r11921, 0x5410U;
	st.shared.v2.b32 	[%r11673+160], {%r11925, %r11918};
	cvt.u32.u16 	%r11926, %rs12922;
	cvt.u32.u16 	%r11927, %rs12923;
	prmt.b32 	%r11928, %r11927, %r11926, 0x3340U;
	cvt.u32.u16 	%r11929, %rs12924;
	cvt.u32.u16 	%r11930, %rs12925;
	prmt.b32 	%r11931, %r11930, %r11929, 0x3340U;
	prmt.b32 	%r11932, %r11931, %r11928, 0x5410U;
	cvt.u32.u16 	%r11933, %rs12926;
	cvt.u32.u16 	%r11934, %rs12927;
	prmt.b32 	%r11935, %r11934, %r11933, 0x3340U;
	cvt.u32.u16 	%r11936, %rs12928;
	cvt.u32.u16 	%r11937, %rs12929;
	prmt.b32 	%r11938, %r11937, %r11936, 0x3340U;
	prmt.b32 	%r11939, %r11938, %r11935, 0x5410U;
	st.shared.v2.b32 	[%r11673+168], {%r11939, %r11932};
	cvt.u32.u16 	%r11940, %rs12914;
	cvt.u32.u16 	%r11941, %rs12915;
	prmt.b32 	%r11942, %r11941, %r11940, 0x3340U;
	cvt.u32.u16 	%r11943, %rs12916;
	cvt.u32.u16 	%r11944, %rs12917;
	prmt.b32 	%r11945, %r11944, %r11943, 0x3340U;
	prmt.b32 	%r11946, %r11945, %r11942, 0x5410U;
	cvt.u32.u16 	%r11947, %rs12918;
	cvt.u32.u16 	%r11948, %rs12919;
	prmt.b32 	%r11949, %r11948, %r11947, 0x3340U;
	cvt.u32.u16 	%r11950, %rs12920;
	cvt.u32.u16 	%r11951, %rs12921;
	prmt.b32 	%r11952, %r11951, %r11950, 0x3340U;
	prmt.b32 	%r11953, %r11952, %r11949, 0x5410U;
	st.shared.v2.b32 	[%r11673+176], {%r11953, %r11946};
	cvt.u32.u16 	%r11954, %rs12906;
	cvt.u32.u16 	%r11955, %rs12907;
	prmt.b32 	%r11956, %r11955, %r11954, 0x3340U;
	cvt.u32.u16 	%r11957, %rs12908;
	cvt.u32.u16 	%r11958, %rs12909;
	prmt.b32 	%r11959, %r11958, %r11957, 0x3340U;
	prmt.b32 	%r11960, %r11959, %r11956, 0x5410U;
	cvt.u32.u16 	%r11961, %rs12910;
	cvt.u32.u16 	%r11962, %rs12911;
	prmt.b32 	%r11963, %r11962, %r11961, 0x3340U;
	cvt.u32.u16 	%r11964, %rs12912;
	cvt.u32.u16 	%r11965, %rs12913;
	prmt.b32 	%r11966, %r11965, %r11964, 0x3340U;
	prmt.b32 	%r11967, %r11966, %r11963, 0x5410U;
	st.shared.v2.b32 	[%r11673+184], {%r11967, %r11960};
	cvt.u32.u16 	%r11968, %rs12898;
	cvt.u32.u16 	%r11969, %rs12899;
	prmt.b32 	%r11970, %r11969, %r11968, 0x3340U;
	cvt.u32.u16 	%r11971, %rs12900;
	cvt.u32.u16 	%r11972, %rs12901;
	prmt.b32 	%r11973, %r11972, %r11971, 0x3340U;
	prmt.b32 	%r11974, %r11973, %r11970, 0x5410U;
	cvt.u32.u16 	%r11975, %rs12902;
	cvt.u32.u16 	%r11976, %rs12903;
	prmt.b32 	%r11977, %r11976, %r11975, 0x3340U;
	cvt.u32.u16 	%r11978, %rs12904;
	cvt.u32.u16 	%r11979, %rs12905;
	prmt.b32 	%r11980, %r11979, %r11978, 0x3340U;
	prmt.b32 	%r11981, %r11980, %r11977, 0x5410U;
	st.shared.v2.b32 	[%r11673+192], {%r11981, %r11974};
	cvt.u32.u16 	%r11982, %rs12890;
	cvt.u32.u16 	%r11983, %rs12891;
	prmt.b32 	%r11984, %r11983, %r11982, 0x3340U;
	cvt.u32.u16 	%r11985, %rs12892;
	cvt.u32.u16 	%r11986, %rs12893;
	prmt.b32 	%r11987, %r11986, %r11985, 0x3340U;
	prmt.b32 	%r11988, %r11987, %r11984, 0x5410U;
	cvt.u32.u16 	%r11989, %rs12894;
	cvt.u32.u16 	%r11990, %rs12895;
	prmt.b32 	%r11991, %r11990, %r11989, 0x3340U;
	cvt.u32.u16 	%r11992, %rs12896;
	cvt.u32.u16 	%r11993, %rs12897;
	prmt.b32 	%r11994, %r11993, %r11992, 0x3340U;
	prmt.b32 	%r11995, %r11994, %r11991, 0x5410U;
	st.shared.v2.b32 	[%r11673+200], {%r11995, %r11988};
	cvt.u32.u16 	%r11996, %rs12882;
	cvt.u32.u16 	%r11997, %rs12883;
	prmt.b32 	%r11998, %r11997, %r11996, 0x3340U;
	cvt.u32.u16 	%r11999, %rs12884;
	cvt.u32.u16 	%r12000, %rs12885;
	prmt.b32 	%r12001, %r12000, %r11999, 0x3340U;
	prmt.b32 	%r12002, %r12001, %r11998, 0x5410U;
	cvt.u32.u16 	%r12003, %rs12886;
	cvt.u32.u16 	%r12004, %rs12887;
	prmt.b32 	%r12005, %r12004, %r12003, 0x3340U;
	cvt.u32.u16 	%r12006, %rs12888;
	cvt.u32.u16 	%r12007, %rs12889;
	prmt.b32 	%r12008, %r12007, %r12006, 0x3340U;
	prmt.b32 	%r12009, %r12008, %r12005, 0x5410U;
	st.shared.v2.b32 	[%r11673+208], {%r12009, %r12002};
	cvt.u32.u16 	%r12010, %rs12874;
	cvt.u32.u16 	%r12011, %rs12875;
	prmt.b32 	%r12012, %r12011, %r12010, 0x3340U;
	cvt.u32.u16 	%r12013, %rs12876;
	cvt.u32.u16 	%r12014, %rs12877;
	prmt.b32 	%r12015, %r12014, %r12013, 0x3340U;
	prmt.b32 	%r12016, %r12015, %r12012, 0x5410U;
	cvt.u32.u16 	%r12017, %rs12878;
	cvt.u32.u16 	%r12018, %rs12879;
	prmt.b32 	%r12019, %r12018, %r12017, 0x3340U;
	cvt.u32.u16 	%r12020, %rs12880;
	cvt.u32.u16 	%r12021, %rs12881;
	prmt.b32 	%r12022, %r12021, %r12020, 0x3340U;
	prmt.b32 	%r12023, %r12022, %r12019, 0x5410U;
	st.shared.v2.b32 	[%r11673+216], {%r12023, %r12016};
	cvt.u32.u16 	%r12024, %rs12866;
	cvt.u32.u16 	%r12025, %rs12867;
	prmt.b32 	%r12026, %r12025, %r12024, 0x3340U;
	cvt.u32.u16 	%r12027, %rs12868;
	cvt.u32.u16 	%r12028, %rs12869;
	prmt.b32 	%r12029, %r12028, %r12027, 0x3340U;
	prmt.b32 	%r12030, %r12029, %r12026, 0x5410U;
	cvt.u32.u16 	%r12031, %rs12870;
	cvt.u32.u16 	%r12032, %rs12871;
	prmt.b32 	%r12033, %r12032, %r12031, 0x3340U;
	cvt.u32.u16 	%r12034, %rs12872;
	cvt.u32.u16 	%r12035, %rs12873;
	prmt.b32 	%r12036, %r12035, %r12034, 0x3340U;
	prmt.b32 	%r12037, %r12036, %r12033, 0x5410U;
	st.shared.v2.b32 	[%r11673+224], {%r12037, %r12030};
	cvt.u32.u16 	%r12038, %rs12858;
	cvt.u32.u16 	%r12039, %rs12859;
	prmt.b32 	%r12040, %r12039, %r12038, 0x3340U;
	cvt.u32.u16 	%r12041, %rs12860;
	cvt.u32.u16 	%r12042, %rs12861;
	prmt.b32 	%r12043, %r12042, %r12041, 0x3340U;
	prmt.b32 	%r12044, %r12043, %r12040, 0x5410U;
	cvt.u32.u16 	%r12045, %rs12862;
	cvt.u32.u16 	%r12046, %rs12863;
	prmt.b32 	%r12047, %r12046, %r12045, 0x3340U;
	cvt.u32.u16 	%r12048, %rs12864;
	cvt.u32.u16 	%r12049, %rs12865;
	prmt.b32 	%r12050, %r12049, %r12048, 0x3340U;
	prmt.b32 	%r12051, %r12050, %r12047, 0x5410U;
	st.shared.v2.b32 	[%r11673+232], {%r12051, %r12044};
	cvt.u32.u16 	%r12052, %rs12850;
	cvt.u32.u16 	%r12053, %rs12851;
	prmt.b32 	%r12054, %r12053, %r12052, 0x3340U;
	cvt.u32.u16 	%r12055, %rs12852;
	cvt.u32.u16 	%r12056, %rs12853;
	prmt.b32 	%r12057, %r12056, %r12055, 0x3340U;
	prmt.b32 	%r12058, %r12057, %r12054, 0x5410U;
	cvt.u32.u16 	%r12059, %rs12854;
	cvt.u32.u16 	%r12060, %rs12855;
	prmt.b32 	%r12061, %r12060, %r12059, 0x3340U;
	cvt.u32.u16 	%r12062, %rs12856;
	cvt.u32.u16 	%r12063, %rs12857;
	prmt.b32 	%r12064, %r12063, %r12062, 0x3340U;
	prmt.b32 	%r12065, %r12064, %r12061, 0x5410U;
	st.shared.v2.b32 	[%r11673+240], {%r12065, %r12058};
	cvt.u32.u16 	%r12066, %rs12842;
	cvt.u32.u16 	%r12067, %rs12843;
	prmt.b32 	%r12068, %r12067, %r12066, 0x3340U;
	cvt.u32.u16 	%r12069, %rs12844;
	cvt.u32.u16 	%r12070, %rs12845;
	prmt.b32 	%r12071, %r12070, %r12069, 0x3340U;
	prmt.b32 	%r12072, %r12071, %r12068, 0x5410U;
	cvt.u32.u16 	%r12073, %rs12846;
	cvt.u32.u16 	%r12074, %rs12847;
	prmt.b32 	%r12075, %r12074, %r12073, 0x3340U;
	cvt.u32.u16 	%r12076, %rs12848;
	cvt.u32.u16 	%r12077, %rs12849;
	prmt.b32 	%r12078, %r12077, %r12076, 0x3340U;
	prmt.b32 	%r12079, %r12078, %r12075, 0x5410U;
	st.shared.v2.b32 	[%r11673+248], {%r12079, %r12072};
	cvt.u32.u16 	%r12080, %rs12834;
	cvt.u32.u16 	%r12081, %rs12835;
	prmt.b32 	%r12082, %r12081, %r12080, 0x3340U;
	cvt.u32.u16 	%r12083, %rs12836;
	cvt.u32.u16 	%r12084, %rs12837;
	prmt.b32 	%r12085, %r12084, %r12083, 0x3340U;
	prmt.b32 	%r12086, %r12085, %r12082, 0x5410U;
	cvt.u32.u16 	%r12087, %rs12838;
	cvt.u32.u16 	%r12088, %rs12839;
	prmt.b32 	%r12089, %r12088, %r12087, 0x3340U;
	cvt.u32.u16 	%r12090, %rs12840;
	cvt.u32.u16 	%r12091, %rs12841;
	prmt.b32 	%r12092, %r12091, %r12090, 0x3340U;
	prmt.b32 	%r12093, %r12092, %r12089, 0x5410U;
	st.shared.v2.b32 	[%r11673+256], {%r12093, %r12086};
	cvt.u32.u16 	%r12094, %rs12826;
	cvt.u32.u16 	%r12095, %rs12827;
	prmt.b32 	%r12096, %r12095, %r12094, 0x3340U;
	cvt.u32.u16 	%r12097, %rs12828;
	cvt.u32.u16 	%r12098, %rs12829;
	prmt.b32 	%r12099, %r12098, %r12097, 0x3340U;
	prmt.b32 	%r12100, %r12099, %r12096, 0x5410U;
	cvt.u32.u16 	%r12101, %rs12830;
	cvt.u32.u16 	%r12102, %rs12831;
	prmt.b32 	%r12103, %r12102, %r12101, 0x3340U;
	cvt.u32.u16 	%r12104, %rs12832;
	cvt.u32.u16 	%r12105, %rs12833;
	prmt.b32 	%r12106, %r12105, %r12104, 0x3340U;
	prmt.b32 	%r12107, %r12106, %r12103, 0x5410U;
	st.shared.v2.b32 	[%r11673+264], {%r12107, %r12100};
	cvt.u32.u16 	%r12108, %rs12818;
	cvt.u32.u16 	%r12109, %rs12819;
	prmt.b32 	%r12110, %r12109, %r12108, 0x3340U;
	cvt.u32.u16 	%r12111, %rs12820;
	cvt.u32.u16 	%r12112, %rs12821;
	prmt.b32 	%r12113, %r12112, %r12111, 0x3340U;
	prmt.b32 	%r12114, %r12113, %r12110, 0x5410U;
	cvt.u32.u16 	%r12115, %rs12822;
	cvt.u32.u16 	%r12116, %rs12823;
	prmt.b32 	%r12117, %r12116, %r12115, 0x3340U;
	cvt.u32.u16 	%r12118, %rs12824;
	cvt.u32.u16 	%r12119, %rs12825;
	prmt.b32 	%r12120, %r12119, %r12118, 0x3340U;
	prmt.b32 	%r12121, %r12120, %r12117, 0x5410U;
	st.shared.v2.b32 	[%r11673+272], {%r12121, %r12114};
$L__BB1_142:
	bar.sync 	0;
	mov.u32 	%r12122, %tid.x;
	setp.ne.s32 	%p36, %r12122, 0;
	@%p36 bra 	$L__BB1_169;
	ld.shared.v2.b32 	{%r12124, %r12125}, [_ZZN3cub18CUB_300001_SM_10006detail6reduce28DeviceReduceSingleTileKernelINS2_10policy_hubI4Itemj13Addition_funcE10Policy1000EN6thrust24THRUST_300001_SM_1000_NS6detail15normal_iteratorINSA_10device_ptrIS5_EEEEPS5_jS6_S5_S5_N4cuda3std3__410__identityEEEvT0_T1_T2_T3_T4_T6_E12temp_storage+544];
	ld.shared.v2.b32 	{%r12126, %r12127}, [_ZZN3cub18CUB_300001_SM_10006detail6reduce28DeviceReduceSingleTileKernelINS2_10policy_hubI4Itemj13Addition_funcE10Policy1000EN6thrust24THRUST_300001_SM_1000_NS6detail15normal_iteratorINSA_10device_ptrIS5_EEEEPS5_jS6_S5_S5_N4cuda3std3__410__identityEEEvT0_T1_T2_T3_T4_T6_E12temp_storage+536];
	ld.shared.v2.b32 	{%r12128, %r12129}, [_ZZN3cub18CUB_300001_SM_10006detail6reduce28DeviceReduceSingleTileKernelINS2_10policy_hubI4Itemj13Addition_funcE10Policy1000EN6thrust24THRUST_300001_SM_1000_NS6detail15normal_iteratorINSA_10device_ptrIS5_EEEEPS5_jS6_S5_S5_N4cuda3std3__410__identityEEEvT0_T1_T2_T3_T4_T6_E12temp_storage+528];
	ld.shared.v2.b32 	{%r12130, %r12131}, [_ZZN3cub18CUB_300001_SM_10006detail6reduce28DeviceReduceSingleTileKernelINS2_10policy_hubI4Itemj13Addition_funcE10Policy1000EN6thrust24THRUST_300001_SM_1000_NS6detail15normal_iteratorINSA_10device_ptrIS5_EEEEPS5_jS6_S5_S5_N4cuda3std3__410__identityEEEvT0_T1_T2_T3_T4_T6_E12temp_storage+520];
	ld.shared.v2.b32 	{%r12132, %r12133}, [_ZZN3cub18CUB_300001_SM_10006detail6reduce28DeviceReduceSingleTileKernelINS2_10policy_hubI4Itemj13Addition_funcE10Policy1000EN6thrust24THRUST_300001_SM_1000_NS6detail15normal_iteratorINSA_10device_ptrIS5_EEEEPS5_jS6_S5_S5_N4cuda3std3__410__identityEEEvT0_T1_T2_T3_T4_T6_E12temp_storage+512];
	ld.shared.v2.b32 	{%r12134, %r12135}, [_ZZN3cub18CUB_300001_SM_10006detail6reduce28DeviceReduceSingleTileKernelINS2_10policy_hubI4Itemj13Addition_funcE10Policy1000EN6thrust24THRUST_300001_SM_1000_NS6detail15normal_iteratorINSA_10device_ptrIS5_EEEEPS5_jS6_S5_S5_N4cuda3std3__410__identityEEEvT0_T1_T2_T3_T4_T6_E12temp_storage+504];
	ld.shared.v2.b32 	{%r12136, %r12137}, [_ZZN3cub18CUB_300001_SM_10006detail6reduce28DeviceReduceSingleTileKernelINS2_10policy_hubI4Itemj13Addition_funcE10Policy1000EN6thrust24THRUST_300001_SM_1000_NS6detail15normal_iteratorINSA_10device_ptrIS5_EEEEPS5_jS6_S5_S5_N4cuda3std3__410__identityEEEvT0_T1_T2_T3_T4_T6_E12temp_storage+496];
	ld.shared.v2.b32 	{%r12138, %r12139}, [_ZZN3cub18CUB_300001_SM_10006detail6reduce28DeviceReduceSingleTileKernelINS2_10policy_hubI4Itemj13Addition_funcE10Policy1000EN6thrust24THRUST_300001_SM_1000_NS6detail15normal_iteratorINSA_10device_ptrIS5_EEEEPS5_jS6_S5_S5_N4cuda3std3__410__identityEEEvT0_T1_T2_T3_T4_T6_E12temp_storage+488];
	ld.shared.v2.b32 	{%r12140, %r12141}, [_ZZN3cub18CUB_300001_SM_10006detail6reduce28DeviceReduceSingleTileKernelINS2_10policy_hubI4Itemj13Addition_funcE10Policy1000EN6thrust24THRUST_300001_SM_1000_NS6detail15normal_iteratorINSA_10device_ptrIS5_EEEEPS5_jS6_S5_S5_N4cuda3std3__410__identityEEEvT0_T1_T2_T3_T4_T6_E12temp_storage+480];
	ld.shared.v2.b32 	{%r12142, %r12143}, [_ZZN3cub18CUB_300001_SM_10006detail6reduce28DeviceReduceSingleTileKernelINS2_10policy_hubI4Itemj13Addition_funcE10Policy1000EN6thrust24THRUST_300001_SM_1000_NS6detail15normal_iteratorINSA_10device_ptrIS5_EEEEPS5_jS6_S5_S5_N4cuda3std3__410__identityEEEvT0_T1_T2_T3_T4_T6_E12temp_storage+472];
	ld.shared.v2.b32 	{%r12144, %r12145}, [_ZZN3cub18CUB_300001_SM_10006detail6reduce28DeviceReduceSingleTileKernelINS2_10policy_hubI4Itemj13Addition_funcE10Policy1000EN6thrust24THRUST_300001_SM_1000_NS6detail15normal_iteratorINSA_10device_ptrIS5_EEEEPS5_jS6_S5_S5_N4cuda3std3__410__identityEEEvT0_T1_T2_T3_T4_T6_E12temp_storage+464];
	ld.shared.v2.b32 	{%r12146, %r12147}, [_ZZN3cub18CUB_300001_SM_10006detail6reduce28DeviceReduceSingleTileKernelINS2_10policy_hubI4Itemj13Addition_funcE10Policy1000EN6thrust24THRUST_300001_SM_1000_NS6detail15normal_iteratorINSA_10device_ptrIS5_EEEEPS5_jS6_S5_S5_N4cuda3std3__410__identityEEEvT0_T1_T2_T3_T4_T6_E12temp_storage+456];
	ld.shared.v2.b32 	{%r12148, %r12149}, [_ZZN3cub18CUB_300001_SM_10006detail6reduce28DeviceReduceSingleTileKernelINS2_10policy_hubI4Itemj13Addition_funcE10Policy1000EN6thrust24THRUST_300001_SM_1000_NS6detail15normal_iteratorINSA_10device_ptrIS5_EEEEPS5_jS6_S5_S5_N4cuda3std3__410__identityEEEvT0_T1_T2_T3_T4_T6_E12temp_storage+448];
	ld.shared.v2.b32 	{%r12150, %r12151}, [_ZZN3cub18CUB_300001_SM_10006detail6reduce28DeviceReduceSingleTileKernelINS2_10policy_hubI4Itemj13Addition_funcE10Policy1000EN6thrust24THRUST_300001_SM_1000_NS6detail15normal_iteratorINSA_10device_ptrIS5_EEEEPS5_jS6_S5_S5_N4cuda3std3__410__identityEEEvT0_T1_T2_T3_T4_T6_E12temp_storage+440];
	ld.shared.v2.b32 	{%r12152, %r12153}, [_ZZN3cub18CUB_300001_SM_10006detail6reduce28DeviceReduceSingleTileKernelINS2_10policy_hubI4Itemj13Addition_funcE10Policy1000EN6thrust24THRUST_300001_SM_1000_NS6detail15normal_iteratorINSA_10device_ptrIS5_EEEEPS5_jS6_S5_S5_N4cuda3std3__410__identityEEEvT0_T1_T2_T3_T4_T6_E12temp_storage+432];
	ld.shared.v2.b32 	{%r12154, %r12155}, [_ZZN3cub18CUB_300001_SM_10006detail6reduce28DeviceReduceSingleTileKernelINS2_10policy_hubI4Itemj13Addition_funcE10Policy1000EN6thrust24THRUST_300001_SM_1000_NS6detail15normal_iteratorINSA_10device_ptrIS5_EEEEPS5_jS6_S5_S5_N4cuda3std3__410__identityEEEvT0_T1_T2_T3_T4_T6_E12temp_storage+424];
	ld.shared.v2.b32 	{%r12156, %r12157}, [_ZZN3cub18CUB_300001_SM_10006detail6reduce28DeviceReduceSingleTileKernelINS2_10policy_hubI4Itemj13Addition_funcE10Policy1000EN6thrust24THRUST_300001_SM_1000_NS6detail15normal_iteratorINSA_10device_ptrIS5_EEEEPS5_jS6_S5_S5_N4cuda3std3__410__identityEEEvT0_T1_T2_T3_T4_T6_E12temp_storage+416];
	ld.shared.v2.b32 	{%r12158, %r12159}, [_ZZN3cub18CUB_300001_SM_10006detail6reduce28DeviceReduceSingleTileKernelINS2_10policy_hubI4Itemj13Addition_funcE10Policy1000EN6thrust24THRUST_300001_SM_1000_NS6detail15normal_iteratorINSA_10device_ptrIS5_EEEEPS5_jS6_S5_S5_N4cuda3std3__410__identityEEEvT0_T1_T2_T3_T4_T6_E12temp_storage+408];
	ld.shared.v2.b32 	{%r12160, %r12161}, [_ZZN3cub18CUB_300001_SM_10006detail6reduce28DeviceReduceSingleTileKernelINS2_10policy_hubI4Itemj13Addition_funcE10Policy1000EN6thrust24THRUST_300001_SM_1000_NS6detail15normal_iteratorINSA_10device_ptrIS5_EEEEPS5_jS6_S5_S5_N4cuda3std3__410__identityEEEvT0_T1_T2_T3_T4_T6_E12temp_storage+400];
	ld.shared.v2.b32 	{%r12162, %r12163}, [_ZZN3cub18CUB_300001_SM_10006detail6reduce28DeviceReduceSingleTileKernelINS2_10policy_hubI4Itemj13Addition_funcE10Policy1000EN6thrust24THRUST_300001_SM_1000_NS6detail15normal_iteratorINSA_10device_ptrIS5_EEEEPS5_jS6_S5_S5_N4cuda3std3__410__identityEEEvT0_T1_T2_T3_T4_T6_E12temp_storage+392];
	ld.shared.v2.b32 	{%r12164, %r12165}, [_ZZN3cub18CUB_300001_SM_10006detail6reduce28DeviceReduceSingleTileKernelINS2_10policy_hubI4Itemj13Addition_funcE10Policy1000EN6thrust24THRUST_300001_SM_1000_NS6detail15normal_iteratorINSA_10device_ptrIS5_EEEEPS5_jS6_S5_S5_N4cuda3std3__410__identityEEEvT0_T1_T2_T3_T4_T6_E12temp_storage+384];
	ld.shared.v2.b32 	{%r12166, %r12167}, [_ZZN3cub18CUB_300001_SM_10006detail6reduce28DeviceReduceSingleTileKernelINS2_10policy_hubI4Itemj13Addition_funcE10Policy1000EN6thrust24THRUST_300001_SM_1000_NS6detail15normal_iteratorINSA_10device_ptrIS5_EEEEPS5_jS6_S5_S5_N4cuda3std3__410__identityEEEvT0_T1_T2_T3_T4_T6_E12temp_storage+376];
	ld.shared.v2.b32 	{%r12168, %r12169}, [_ZZN3cub18CUB_300001_SM_10006detail6reduce28DeviceReduceSingleTileKernelINS2_10policy_hubI4Itemj13Addition_funcE10Policy1000EN6thrust24THRUST_300001_SM_1000_NS6detail15normal_iteratorINSA_10device_ptrIS5_EEEEPS5_jS6_S5_S5_N4cuda3std3__410__identityEEEvT0_T1_T2_T3_T4_T6_E12temp_storage+368];
	ld.shared.v2.b32 	{%r12170, %r12171}, [_ZZN3cub18CUB_300001_SM_10006detail6reduce28DeviceReduceSingleTileKernelINS2_10policy_hubI4Itemj13Addition_funcE10Policy1000EN6thrust24THRUST_300001_SM_1000_NS6detail15normal_iteratorINSA_10device_ptrIS5_EEEEPS5_jS6_S5_S5_N4cuda3std3__410__identityEEEvT0_T1_T2_T3_T4_T6_E12temp_storage+360];
	ld.shared.v2.b32 	{%r12172, %r12173}, [_ZZN3cub18CUB_300001_SM_10006detail6reduce28DeviceReduceSingleTileKernelINS2_10policy_hubI4Itemj13Addition_funcE10Policy1000EN6thrust24THRUST_300001_SM_1000_NS6detail15normal_iteratorINSA_10device_ptrIS5_EEEEPS5_jS6_S5_S5_N4cuda3std3__410__identityEEEvT0_T1_T2_T3_T4_T6_E12temp_storage+352];
	ld.shared.v2.b32 	{%r12174, %r12175}, [_ZZN3cub18CUB_300001_SM_10006detail6reduce28DeviceReduceSingleTileKernelINS2_10policy_hubI4Itemj13Addition_funcE10Policy1000EN6thrust24THRUST_300001_SM_1000_NS6detail15normal_iteratorINSA_10device_ptrIS5_EEEEPS5_jS6_S5_S5_N4cuda3std3__410__identityEEEvT0_T1_T2_T3_T4_T6_E12temp_storage+344];
	ld.shared.v2.b32 	{%r12176, %r12177}, [_ZZN3cub18CUB_300001_SM_10006detail6reduce28DeviceReduceSingleTileKernelINS2_10policy_hubI4Itemj13Addition_funcE10Policy1000EN6thrust24THRUST_300001_SM_1000_NS6detail15normal_iteratorINSA_10device_ptrIS5_EEEEPS5_jS6_S5_S5_N4cuda3std3__410__identityEEEvT0_T1_T2_T3_T4_T6_E12temp_storage+336];
	ld.shared.v2.b32 	{%r12178, %r12179}, [_ZZN3cub18CUB_300001_SM_10006detail6reduce28DeviceReduceSingleTileKernelINS2_10policy_hubI4Itemj13Addition_funcE10Policy1000EN6thrust24THRUST_300001_SM_1000_NS6detail15normal_iteratorINSA_10device_ptrIS5_EEEEPS5_jS6_S5_S5_N4cuda3std3__410__identityEEEvT0_T1_T2_T3_T4_T6_E12temp_storage+328];
	ld.shared.v2.b32 	{%r12180, %r12181}, [_ZZN3cub18CUB_300001_SM_10006detail6reduce28DeviceReduceSingleTileKernelINS2_10policy_hubI4Itemj13Addition_funcE10Policy1000EN6thrust24THRUST_300001_SM_1000_NS6detail15normal_iteratorINSA_10device_ptrIS5_EEEEPS5_jS6_S5_S5_N4cuda3std3__410__identityEEEvT0_T1_T2_T3_T4_T6_E12temp_storage+320];
	ld.shared.v2.b32 	{%r12182, %r12183}, [_ZZN3cub18CUB_300001_SM_10006detail6reduce28DeviceReduceSingleTileKernelINS2_10policy_hubI4Itemj13Addition_funcE10Policy1000EN6thrust24THRUST_300001_SM_1000_NS6detail15normal_iteratorINSA_10device_ptrIS5_EEEEPS5_jS6_S5_S5_N4cuda3std3__410__identityEEEvT0_T1_T2_T3_T4_T6_E12temp_storage+312];
	ld.shared.v2.b32 	{%r12184, %r12185}, [_ZZN3cub18CUB_300001_SM_10006detail6reduce28DeviceReduceSingleTileKernelINS2_10policy_hubI4Itemj13Addition_funcE10Policy1000EN6thrust24THRUST_300001_SM_1000_NS6detail15normal_iteratorINSA_10device_ptrIS5_EEEEPS5_jS6_S5_S5_N4cuda3std3__410__identityEEEvT0_T1_T2_T3_T4_T6_E12temp_storage+304];
	ld.shared.v2.b32 	{%r12186, %r12187}, [_ZZN3cub18CUB_300001_SM_10006detail6reduce28DeviceReduceSingleTileKernelINS2_10policy_hubI4Itemj13Addition_funcE10Policy1000EN6thrust24THRUST_300001_SM_1000_NS6detail15normal_iteratorINSA_10device_ptrIS5_EEEEPS5_jS6_S5_S5_N4cuda3std3__410__identityEEEvT0_T1_T2_T3_T4_T6_E12temp_storage+296];
	bfe.u32 	%r12188, %r12186, 0, 8;
	cvt.u16.u32 	%rs18211, %r12188;
	ld.shared.f64 	%fd62, [_ZZN3cub18CUB_300001_SM_10006detail6reduce28DeviceReduceSingleTileKernelINS2_10policy_hubI4Itemj13Addition_funcE10Policy1000EN6thrust24THRUST_300001_SM_1000_NS6detail15normal_iteratorINSA_10device_ptrIS5_EEEEPS5_jS6_S5_S5_N4cuda3std3__410__identityEEEvT0_T1_T2_T3_T4_T6_E12temp_storage+288];
	ld.shared.u32 	%r863, [_ZZN3cub18CUB_300001_SM_10006detail6reduce28DeviceReduceSingleTileKernelINS2_10policy_hubI4Itemj13Addition_funcE10Policy1000EN6thrust24THRUST_300001_SM_1000_NS6detail15normal_iteratorINSA_10device_ptrIS5_EEEEPS5_jS6_S5_S5_N4cuda3std3__410__identityEEEvT0_T1_T2_T3_T4_T6_E12temp_storage+280];
	st.local.u32 	[%rd3], %r863;
	st.local.f64 	[%rd3+8], %fd62;
	st.local.v2.b32 	[%rd3+16], {%r12186, %r12187};
	st.local.v2.b32 	[%rd3+24], {%r12184, %r12185};
	st.local.v2.b32 	[%rd3+32], {%r12182, %r12183};
	st.local.v2.b32 	[%rd3+40], {%r12180, %r12181};
	st.local.v2.b32 	[%rd3+48], {%r12178, %r12179};
	st.local.v2.b32 	[%rd3+56], {%r12176, %r12177};
	st.local.v2.b32 	[%rd3+64], {%r12174, %r12175};
	st.local.v2.b32 	[%rd3+72], {%r12172, %r12173};
	st.local.v2.b32 	[%rd3+80], {%r12170, %r12171};
	st.local.v2.b32 	[%rd3+88], {%r12168, %r12169};
	st.local.v2.b32 	[%rd3+96], {%r12166, %r12167};
	st.local.v2.b32 	[%rd3+104], {%r12164, %r12165};
	st.local.v2.b32 	[%rd3+112], {%r12162, %r12163};
	st.local.v2.b32 	[%rd3+120], {%r12160, %r12161};
	st.local.v2.b32 	[%rd3+128], {%r12158, %r12159};
	st.local.v2.b32 	[%rd3+136], {%r12156, %r12157};
	st.local.v2.b32 	[%rd3+144], {%r12154, %r12155};
	st.local.v2.b32 	[%rd3+152], {%r12152, %r12153};
	st.local.v2.b32 	[%rd3+160], {%r12150, %r12151};
	st.local.v2.b32 	[%rd3+168], {%r12148, %r12149};
	st.local.v2.b32 	[%rd3+176], {%r12146, %r12147};
	st.local.v2.b32 	[%rd3+184], {%r12144, %r12145};
	st.local.v2.b32 	[%rd3+192], {%r12142, %r12143};
	st.local.v2.b32 	[%rd3+200], {%r12140, %r12141};
	st.local.v2.b32 	[%rd3+208], {%r12138, %r12139};
	st.local.v2.b32 	[%rd3+216], {%r12136, %r12137};
	st.local.v2.b32 	[%rd3+224], {%r12134, %r12135};
	st.local.v2.b32 	[%rd3+232], {%r12132, %r12133};
	st.local.v2.b32 	[%rd3+240], {%r12130, %r12131};
	st.local.v2.b32 	[%rd3+248], {%r12128, %r12129};
	st.local.v2.b32 	[%rd3+256], {%r12126, %r12127};
	st.local.v2.b32 	[%rd3+264], {%r12124, %r12125};
	st.local.u32 	[%rd4], %r28660;
	st.local.f64 	[%rd4+8], %fd78;
	cvt.u32.u16 	%r12189, %rs13066;
	cvt.u32.u16 	%r12190, %rs13067;
	prmt.b32 	%r12191, %r12190, %r12189, 0x3340U;
	cvt.u32.u16 	%r12192, %rs13068;
	cvt.u32.u16 	%r12193, %rs13069;
	prmt.b32 	%r12194, %r12193, %r12192, 0x3340U;
	prmt.b32 	%r12195, %r12194, %r12191, 0x5410U;
	cvt.u32.u16 	%r12196, %rs13070;
	cvt.u32.u16 	%r12197, %rs13071;
	prmt.b32 	%r12198, %r12197, %r12196, 0x3340U;
	cvt.u32.u16 	%r12199, %rs13072;
	cvt.u32.u16 	%r12200, %rs13073;
	prmt.b32 	%r12201, %r12200, %r12199, 0x3340U;
	prmt.b32 	%r12202, %r12201, %r12198, 0x5410U;
	st.local.v2.b32 	[%rd4+16], {%r12202, %r12195};
	cvt.u32.u16 	%r12203, %rs13058;
	cvt.u32.u16 	%r12204, %rs13059;
	prmt.b32 	%r12205, %r12204, %r12203, 0x3340U;
	cvt.u32.u16 	%r12206, %rs13060;
	cvt.u32.u16 	%r12207, %rs13061;
	prmt.b32 	%r12208, %r12207, %r12206, 0x3340U;
	prmt.b32 	%r12209, %r12208, %r12205, 0x5410U;
	cvt.u32.u16 	%r12210, %rs13062;
	cvt.u32.u16 	%r12211, %rs13063;
	prmt.b32 	%r12212, %r12211, %r12210, 0x3340U;
	cvt.u32.u16 	%r12213, %rs13064;
	cvt.u32.u16 	%r12214, %rs13065;
	prmt.b32 	%r12215, %r12214, %r12213, 0x3340U;
	prmt.b32 	%r12216, %r12215, %r12212, 0x5410U;
	st.local.v2.b32 	[%rd4+24], {%r12216, %r12209};
	cvt.u32.u16 	%r12217, %rs13050;
	cvt.u32.u16 	%r12218, %rs13051;
	prmt.b32 	%r12219, %r12218, %r12217, 0x3340U;
	cvt.u32.u16 	%r12220, %rs13052;
	cvt.u32.u16 	%r12221, %rs13053;
	prmt.b32 	%r12222, %r12221, %r12220, 0x3340U;
	prmt.b32 	%r12223, %r12222, %r12219, 0x5410U;
	cvt.u32.u16 	%r12224, %rs13054;
	cvt.u32.u16 	%r12225, %rs13055;
	prmt.b32 	%r12226, %r12225, %r12224, 0x3340U;
	cvt.u32.u16 	%r12227, %rs13056;
	cvt.u32.u16 	%r12228, %rs13057;
	prmt.b32 	%r12229, %r12228, %r12227, 0x3340U;
	prmt.b32 	%r12230, %r12229, %r12226, 0x5410U;
	st.local.v2.b32 	[%rd4+32], {%r12230, %r12223};
	cvt.u32.u16 	%r12231, %rs13042;
	cvt.u32.u16 	%r12232, %rs13043;
	prmt.b32 	%r12233, %r12232, %r12231, 0x3340U;
	cvt.u32.u16 	%r12234, %rs13044;
	cvt.u32.u16 	%r12235, %rs13045;
	prmt.b32 	%r12236, %r12235, %r12234, 0x3340U;
	prmt.b32 	%r12237, %r12236, %r12233, 0x5410U;
	cvt.u32.u16 	%r12238, %rs13046;
	cvt.u32.u16 	%r12239, %rs13047;
	prmt.b32 	%r12240, %r12239, %r12238, 0x3340U;
	cvt.u32.u16 	%r12241, %rs13048;
	cvt.u32.u16 	%r12242, %rs13049;
	prmt.b32 	%r12243, %r12242, %r12241, 0x3340U;
	prmt.b32 	%r12244, %r12243, %r12240, 0x5410U;
	st.local.v2.b32 	[%rd4+40], {%r12244, %r12237};
	cvt.u32.u16 	%r12245, %rs13034;
	cvt.u32.u16 	%r12246, %rs13035;
	prmt.b32 	%r12247, %r12246, %r12245, 0x3340U;
	cvt.u32.u16 	%r12248, %rs13036;
	cvt.u32.u16 	%r12249, %rs13037;
	prmt.b32 	%r12250, %r12249, %r12248, 0x3340U;
	prmt.b32 	%r12251, %r12250, %r12247, 0x5410U;
	cvt.u32.u16 	%r12252, %rs13038;
	cvt.u32.u16 	%r12253, %rs13039;
	prmt.b32 	%r12254, %r12253, %r12252, 0x3340U;
	cvt.u32.u16 	%r12255, %rs13040;
	cvt.u32.u16 	%r12256, %rs13041;
	prmt.b32 	%r12257, %r12256, %r12255, 0x3340U;
	prmt.b32 	%r12258, %r12257, %r12254, 0x5410U;
	st.local.v2.b32 	[%rd4+48], {%r12258, %r12251};
	cvt.u32.u16 	%r12259, %rs13026;
	cvt.u32.u16 	%r12260, %rs13027;
	prmt.b32 	%r12261, %r12260, %r12259, 0x3340U;
	cvt.u32.u16 	%r12262, %rs13028;
	cvt.u32.u16 	%r12263, %rs13029;
	prmt.b32 	%r12264, %r12263, %r12262, 0x3340U;
	prmt.b32 	%r12265, %r12264, %r12261, 0x5410U;
	cvt.u32.u16 	%r12266, %rs13030;
	cvt.u32.u16 	%r12267, %rs13031;
	prmt.b32 	%r12268, %r12267, %r12266, 0x3340U;
	cvt.u32.u16 	%r12269, %rs13032;
	cvt.u32.u16 	%r12270, %rs13033;
	prmt.b32 	%r12271, %r12270, %r12269, 0x3340U;
	prmt.b32 	%r12272, %r12271, %r12268, 0x5410U;
	st.local.v2.b32 	[%rd4+56], {%r12272, %r12265};
	cvt.u32.u16 	%r12273, %rs13018;
	cvt.u32.u16 	%r12274, %rs13019;
	prmt.b32 	%r12275, %r12274, %r12273, 0x3340U;
	cvt.u32.u16 	%r12276, %rs13020;
	cvt.u32.u16 	%r12277, %rs13021;
	prmt.b32 	%r12278, %r12277, %r12276, 0x3340U;
	prmt.b32 	%r12279, %r12278, %r12275, 0x5410U;
	cvt.u32.u16 	%r12280, %rs13022;
	cvt.u32.u16 	%r12281, %rs13023;
	prmt.b32 	%r12282, %r12281, %r12280, 0x3340U;
	cvt.u32.u16 	%r12283, %rs13024;
	cvt.u32.u16 	%r12284, %rs13025;
	prmt.b32 	%r12285, %r12284, %r12283, 0x3340U;
	prmt.b32 	%r12286, %r12285, %r12282, 0x5410U;
	st.local.v2.b32 	[%rd4+64], {%r12286, %r12279};
	cvt.u32.u16 	%r12287, %rs13010;
	cvt.u32.u16 	%r12288, %rs13011;
	prmt.b32 	%r12289, %r12288, %r12287, 0x3340U;
	cvt.u32.u16 	%r12290, %rs13012;
	cvt.u32.u16 	%r12291, %rs13013;
	prmt.b32 	%r12292, %r12291, %r12290, 0x3340U;
	prmt.b32 	%r12293, %r12292, %r12289, 0x5410U;
	cvt.u32.u16 	%r12294, %rs13014;
	cvt.u32.u16 	%r12295, %rs13015;
	prmt.b32 	%r12296, %r12295, %r12294, 0x3340U;
	cvt.u32.u16 	%r12297, %rs13016;
	cvt.u32.u16 	%r12298, %rs13017;
	prmt.b32 	%r12299, %r12298, %r12297, 0x3340U;
	prmt.b32 	%r12300, %r12299, %r12296, 0x5410U;
	st.local.v2.b32 	[%rd4+72], {%r12300, %r12293};
	cvt.u32.u16 	%r12301, %rs13002;
	cvt.u32.u16 	%r12302, %rs13003;
	prmt.b32 	%r12303, %r12302, %r12301, 0x3340U;
	cvt.u32.u16 	%r12304, %rs13004;
	cvt.u32.u16 	%r12305, %rs13005;
	prmt.b32 	%r12306, %r12305, %r12304, 0x3340U;
	prmt.b32 	%r12307, %r12306, %r12303, 0x5410U;
	cvt.u32.u16 	%r12308, %rs13006;
	cvt.u32.u16 	%r12309, %rs13007;
	prmt.b32 	%r12310, %r12309, %r12308, 0x3340U;
	cvt.u32.u16 	%r12311, %rs13008;
	cvt.u32.u16 	%r12312, %rs13009;
	prmt.b32 	%r12313, %r12312, %r12311, 0x3340U;
	prmt.b32 	%r12314, %r12313, %r12310, 0x5410U;
	st.local.v2.b32 	[%rd4+80], {%r12314, %r12307};
	cvt.u32.u16 	%r12315, %rs12994;
	cvt.u32.u16 	%r12316, %rs12995;
	prmt.b32 	%r12317, %r12316, %r12315, 0x3340U;
	cvt.u32.u16 	%r12318, %rs12996;
	cvt.u32.u16 	%r12319, %rs12997;
	prmt.b32 	%r12320, %r12319, %r12318, 0x3340U;
	prmt.b32 	%r12321, %r12320, %r12317, 0x5410U;
	cvt.u32.u16 	%r12322, %rs12998;
	cvt.u32.u16 	%r12323, %rs12999;
	prmt.b32 	%r12324, %r12323, %r12322, 0x3340U;
	cvt.u32.u16 	%r12325, %rs13000;
	cvt.u32.u16 	%r12326, %rs13001;
	prmt.b32 	%r12327, %r12326, %r12325, 0x3340U;
	prmt.b32 	%r12328, %r12327, %r12324, 0x5410U;
	st.local.v2.b32 	[%rd4+88], {%r12328, %r12321};
	cvt.u32.u16 	%r12329, %rs12986;
	cvt.u32.u16 	%r12330, %rs12987;
	prmt.b32 	%r12331, %r12330, %r12329, 0x3340U;
	cvt.u32.u16 	%r12332, %rs12988;
	cvt.u32.u16 	%r12333, %rs12989;
	prmt.b32 	%r12334, %r12333, %r12332, 0x3340U;
	prmt.b32 	%r12335, %r12334, %r12331, 0x5410U;
	cvt.u32.u16 	%r12336, %rs12990;
	cvt.u32.u16 	%r12337, %rs12991;
	prmt.b32 	%r12338, %r12337, %r12336, 0x3340U;
	cvt.u32.u16 	%r12339, %rs12992;
	cvt.u32.u16 	%r12340, %rs12993;
	prmt.b32 	%r12341, %r12340, %r12339, 0x3340U;
	prmt.b32 	%r12342, %r12341, %r12338, 0x5410U;
	st.local.v2.b32 	[%rd4+96], {%r12342, %r12335};
	cvt.u32.u16 	%r12343, %rs12978;
	cvt.u32.u16 	%r12344, %rs12979;
	prmt.b32 	%r12345, %r12344, %r12343, 0x3340U;
	cvt.u32.u16 	%r12346, %rs12980;
	cvt.u32.u16 	%r12347, %rs12981;
	prmt.b32 	%r12348, %r12347, %r12346, 0x3340U;
	prmt.b32 	%r12349, %r12348, %r12345, 0x5410U;
	cvt.u32.u16 	%r12350, %rs12982;
	cvt.u32.u16 	%r12351, %rs12983;
	prmt.b32 	%r12352, %r12351, %r12350, 0x3340U;
	cvt.u32.u16 	%r12353, %rs12984;
	cvt.u32.u16 	%r12354, %rs12985;
	prmt.b32 	%r12355, %r12354, %r12353, 0x3340U;
	prmt.b32 	%r12356, %r12355, %r12352, 0x5410U;
	st.local.v2.b32 	[%rd4+104], {%r12356, %r12349};
	cvt.u32.u16 	%r12357, %rs12970;
	cvt.u32.u16 	%r12358, %rs12971;
	prmt.b32 	%r12359, %r12358, %r12357, 0x3340U;
	cvt.u32.u16 	%r12360, %rs12972;
	cvt.u32.u16 	%r12361, %rs12973;
	prmt.b32 	%r12362, %r12361, %r12360, 0x3340U;
	prmt.b32 	%r12363, %r12362, %r12359, 0x5410U;
	cvt.u32.u16 	%r12364, %rs12974;
	cvt.u32.u16 	%r12365, %rs12975;
	prmt.b32 	%r12366, %r12365, %r12364, 0x3340U;
	cvt.u32.u16 	%r12367, %rs12976;
	cvt.u32.u16 	%r12368, %rs12977;
	prmt.b32 	%r12369, %r12368, %r12367, 0x3340U;
	prmt.b32 	%r12370, %r12369, %r12366, 0x5410U;
	st.local.v2.b32 	[%rd4+112], {%r12370, %r12363};
	cvt.u32.u16 	%r12371, %rs12962;
	cvt.u32.u16 	%r12372, %rs12963;
	prmt.b32 	%r12373, %r12372, %r12371, 0x3340U;
	cvt.u32.u16 	%r12374, %rs12964;
	cvt.u32.u16 	%r12375, %rs12965;
	prmt.b32 	%r12376, %r12375, %r12374, 0x3340U;
	prmt.b32 	%r12377, %r12376, %r12373, 0x5410U;
	cvt.u32.u16 	%r12378, %rs12966;
	cvt.u32.u16 	%r12379, %rs12967;
	prmt.b32 	%r12380, %r12379, %r12378, 0x3340U;
	cvt.u32.u16 	%r12381, %rs12968;
	cvt.u32.u16 	%r12382, %rs12969;
	prmt.b32 	%r12383, %r12382, %r12381, 0x3340U;
	prmt.b32 	%r12384, %r12383, %r12380, 0x5410U;
	st.local.v2.b32 	[%rd4+120], {%r12384, %r12377};
	cvt.u32.u16 	%r12385, %rs12954;
	cvt.u32.u16 	%r12386, %rs12955;
	prmt.b32 	%r12387, %r12386, %r12385, 0x3340U;
	cvt.u32.u16 	%r12388, %rs12956;
	cvt.u32.u16 	%r12389, %rs12957;
	prmt.b32 	%r12390, %r12389, %r12388, 0x3340U;
	prmt.b32 	%r12391, %r12390, %r12387, 0x5410U;
	cvt.u32.u16 	%r12392, %rs12958;
	cvt.u32.u16 	%r12393, %rs12959;
	prmt.b32 	%r12394, %r12393, %r12392, 0x3340U;
	cvt.u32.u16 	%r12395, %rs12960;
	cvt.u32.u16 	%r12396, %rs12961;
	prmt.b32 	%r12397, %r12396, %r12395, 0x3340U;
	prmt.b32 	%r12398, %r12397, %r12394, 0x5410U;
	st.local.v2.b32 	[%rd4+128], {%r12398, %r12391};
	cvt.u32.u16 	%r12399, %rs12946;
	cvt.u32.u16 	%r12400, %rs12947;
	prmt.b32 	%r12401, %r12400, %r12399, 0x3340U;
	cvt.u32.u16 	%r12402, %rs12948;
	cvt.u32.u16 	%r12403, %rs12949;
	prmt.b32 	%r12404, %r12403, %r12402, 0x3340U;
	prmt.b32 	%r12405, %r12404, %r12401, 0x5410U;
	cvt.u32.u16 	%r12406, %rs12950;
	cvt.u32.u16 	%r12407, %rs12951;
	prmt.b32 	%r12408, %r12407, %r12406, 0x3340U;
	cvt.u32.u16 	%r12409, %rs12952;
	cvt.u32.u16 	%r12410, %rs12953;
	prmt.b32 	%r12411, %r12410, %r12409, 0x3340U;
	prmt.b32 	%r12412, %r12411, %r12408, 0x5410U;
	st.local.v2.b32 	[%rd4+136], {%r12412, %r12405};
	cvt.u32.u16 	%r12413, %rs12938;
	cvt.u32.u16 	%r12414, %rs12939;
	prmt.b32 	%r12415, %r12414, %r12413, 0x3340U;
	cvt.u32.u16 	%r12416, %rs12940;
	cvt.u32.u16 	%r12417, %rs12941;
	prmt.b32 	%r12418, %r12417, %r12416, 0x3340U;
	prmt.b32 	%r12419, %r12418, %r12415, 0x5410U;
	cvt.u32.u16 	%r12420, %rs12942;
	cvt.u32.u16 	%r12421, %rs12943;
	prmt.b32 	%r12422, %r12421, %r12420, 0x3340U;
	cvt.u32.u16 	%r12423, %rs12944;
	cvt.u32.u16 	%r12424, %rs12945;
	prmt.b32 	%r12425, %r12424, %r12423, 0x3340U;
	prmt.b32 	%r12426, %r12425, %r12422, 0x5410U;
	st.local.v2.b32 	[%rd4+144], {%r12426, %r12419};
	cvt.u32.u16 	%r12427, %rs12930;
	cvt.u32.u16 	%r12428, %rs12931;
	prmt.b32 	%r12429, %r12428, %r12427, 0x3340U;
	cvt.u32.u16 	%r12430, %rs12932;
	cvt.u32.u16 	%r12431, %rs12933;
	prmt.b32 	%r12432, %r12431, %r12430, 0x3340U;
	prmt.b32 	%r12433, %r12432, %r12429, 0x5410U;
	cvt.u32.u16 	%r12434, %rs12934;
	cvt.u32.u16 	%r12435, %rs12935;
	prmt.b32 	%r12436, %r12435, %r12434, 0x3340U;
	cvt.u32.u16 	%r12437, %rs12936;
	cvt.u32.u16 	%r12438, %rs12937;
	prmt.b32 	%r12439, %r12438, %r12437, 0x3340U;
	prmt.b32 	%r12440, %r12439, %r12436, 0x5410U;
	st.local.v2.b32 	[%rd4+152], {%r12440, %r12433};
	cvt.u32.u16 	%r12441, %rs12922;
	cvt.u32.u16 	%r12442, %rs12923;
	prmt.b32 	%r12443, %r12442, %r12441, 0x3340U;
	cvt.u32.u16 	%r12444, %rs12924;
	cvt.u32.u16 	%r12445, %rs12925;
	prmt.b32 	%r12446, %r12445, %r12444, 0x3340U;
	prmt.b32 	%r12447, %r12446, %r12443, 0x5410U;
	cvt.u32.u16 	%r12448, %rs12926;
	cvt.u32.u16 	%r12449, %rs12927;
	prmt.b32 	%r12450, %r12449, %r12448, 0x3340U;
	cvt.u32.u16 	%r12451, %rs12928;
	cvt.u32.u16 	%r12452, %rs12929;
	prmt.b32 	%r12453, %r12452, %r12451, 0x3340U;
	prmt.b32 	%r12454, %r12453, %r12450, 0x5410U;
	st.local.v2.b32 	[%rd4+160], {%r12454, %r12447};
	cvt.u32.u16 	%r12455, %rs12914;
	cvt.u32.u16 	%r12456, %rs12915;
	prmt.b32 	%r12457, %r12456, %r12455, 0x3340U;
	cvt.u32.u16 	%r12458, %rs12916;
	cvt.u32.u16 	%r12459, %rs12917;
	prmt.b32 	%r12460, %r12459, %r12458, 0x3340U;
	prmt.b32 	%r12461, %r12460, %r12457, 0x5410U;
	cvt.u32.u16 	%r12462, %rs12918;
	cvt.u32.u16 	%r12463, %rs12919;
	prmt.b32 	%r12464, %r12463, %r12462, 0x3340U;
	cvt.u32.u16 	%r12465, %rs12920;
	cvt.u32.u16 	%r12466, %rs12921;
	prmt.b32 	%r12467, %r12466, %r12465, 0x3340U;
	prmt.b32 	%r12468, %r12467, %r12464, 0x5410U;
	st.local.v2.b32 	[%rd4+168], {%r12468, %r12461};
	cvt.u32.u16 	%r12469, %rs12906;
	cvt.u32.u16 	%r12470, %rs12907;
	prmt.b32 	%r12471, %r12470, %r12469, 0x3340U;
	cvt.u32.u16 	%r12472, %rs12908;
	cvt.u32.u16 	%r12473, %rs12909;
	prmt.b32 	%r12474, %r12473, %r12472, 0x3340U;
	prmt.b32 	%r12475, %r12474, %r12471, 0x5410U;
	cvt.u32.u16 	%r12476, %rs12910;
	cvt.u32.u16 	%r12477, %rs12911;
	prmt.b32 	%r12478, %r12477, %r12476, 0x3340U;
	cvt.u32.u16 	%r12479, %rs12912;
	cvt.u32.u16 	%r12480, %rs12913;
	prmt.b32 	%r12481, %r12480, %r12479, 0x3340U;
	prmt.b32 	%r12482, %r12481, %r12478, 0x5410U;
	st.local.v2.b32 	[%rd4+176], {%r12482, %r12475};
	cvt.u32.u16 	%r12483, %rs12898;
	cvt.u32.u16 	%r12484, %rs12899;
	prmt.b32 	%r12485, %r12484, %r12483, 0x3340U;
	cvt.u32.u16 	%r12486, %rs12900;
	cvt.u32.u16 	%r12487, %rs12901;
	prmt.b32 	%r12488, %r12487, %r12486, 0x3340U;
	prmt.b32 	%r12489, %r12488, %r12485, 0x5410U;
	cvt.u32.u16 	%r12490, %rs12902;
	cvt.u32.u16 	%r12491, %rs12903;
	prmt.b32 	%r12492, %r12491, %r12490, 0x3340U;
	cvt.u32.u16 	%r12493, %rs12904;
	cvt.u32.u16 	%r12494, %rs12905;
	prmt.b32 	%r12495, %r12494, %r12493, 0x3340U;
	prmt.b32 	%r12496, %r12495, %r12492, 0x5410U;
	st.local.v2.b32 	[%rd4+184], {%r12496, %r12489};
	cvt.u32.u16 	%r12497, %rs12890;
	cvt.u32.u16 	%r12498, %rs12891;
	prmt.b32 	%r12499, %r12498, %r12497, 0x3340U;
	cvt.u32.u16 	%r12500, %rs12892;
	cvt.u32.u16 	%r12501, %rs12893;
	prmt.b32 	%r12502, %r12501, %r12500, 0x3340U;
	prmt.b32 	%r12503, %r12502, %r12499, 0x5410U;
	cvt.u32.u16 	%r12504, %rs12894;
	cvt.u32.u16 	%r12505, %rs12895;
	prmt.b32 	%r12506, %r12505, %r12504, 0x3340U;
	cvt.u32.u16 	%r12507, %rs12896;
	cvt.u32.u16 	%r12508, %rs12897;
	prmt.b32 	%r12509, %r12508, %r12507, 0x3340U;
	prmt.b32 	%r12510, %r12509, %r12506, 0x5410U;
	st.local.v2.b32 	[%rd4+192], {%r12510, %r12503};
	cvt.u32.u16 	%r12511, %rs12882;
	cvt.u32.u16 	%r12512, %rs12883;
	prmt.b32 	%r12513, %r12512, %r12511, 0x3340U;
	cvt.u32.u16 	%r12514, %rs12884;
	cvt.u32.u16 	%r12515, %rs12885;
	prmt.b32 	%r12516, %r12515, %r12514, 0x3340U;
	prmt.b32 	%r12517, %r12516, %r12513, 0x5410U;
	cvt.u32.u16 	%r12518, %rs12886;
	cvt.u32.u16 	%r12519, %rs12887;
	prmt.b32 	%r12520, %r12519, %r12518, 0x3340U;
	cvt.u32.u16 	%r12521, %rs12888;
	cvt.u32.u16 	%r12522, %rs12889;
	prmt.b32 	%r12523, %r12522, %r12521, 0x3340U;
	prmt.b32 	%r12524, %r12523, %r12520, 0x5410U;
	st.local.v2.b32 	[%rd4+200], {%r12524, %r12517};
	cvt.u32.u16 	%r12525, %rs12874;
	cvt.u32.u16 	%r12526, %rs12875;
	prmt.b32 	%r12527, %r12526, %r12525, 0x3340U;
	cvt.u32.u16 	%r12528, %rs12876;
	cvt.u32.u16 	%r12529, %rs12877;
	prmt.b32 	%r12530, %r12529, %r12528, 0x3340U;
	prmt.b32 	%r12531, %r12530, %r12527, 0x5410U;
	cvt.u32.u16 	%r12532, %rs12878;
	cvt.u32.u16 	%r12533, %rs12879;
	prmt.b32 	%r12534, %r12533, %r12532, 0x3340U;
	cvt.u32.u16 	%r12535, %rs12880;
	cvt.u32.u16 	%r12536, %rs12881;
	prmt.b32 	%r12537, %r12536, %r12535, 0x3340U;
	prmt.b32 	%r12538, %r12537, %r12534, 0x5410U;
	st.local.v2.b32 	[%rd4+208], {%r12538, %r12531};
	cvt.u32.u16 	%r12539, %rs12866;
	cvt.u32.u16 	%r12540, %rs12867;
	prmt.b32 	%r12541, %r12540, %r12539, 0x3340U;
	cvt.u32.u16 	%r12542, %rs12868;
	cvt.u32.u16 	%r12543, %rs12869;
	prmt.b32 	%r12544, %r12543, %r12542, 0x3340U;
	prmt.b32 	%r12545, %r12544, %r12541, 0x5410U;
	cvt.u32.u16 	%r12546, %rs12870;
	cvt.u32.u16 	%r12547, %rs12871;
	prmt.b32 	%r12548, %r12547, %r12546, 0x3340U;
	cvt.u32.u16 	%r12549, %rs12872;
	cvt.u32.u16 	%r12550, %rs12873;
	prmt.b32 	%r12551, %r12550, %r12549, 0x3340U;
	prmt.b32 	%r12552, %r12551, %r12548, 0x5410U;
	st.local.v2.b32 	[%rd4+216], {%r12552, %r12545};
	cvt.u32.u16 	%r12553, %rs12858;
	cvt.u32.u16 	%r12554, %rs12859;
	prmt.b32 	%r12555, %r12554, %r12553, 0x3340U;
	cvt.u32.u16 	%r12556, %rs12860;
	cvt.u32.u16 	%r12557, %rs12861;
	prmt.b32 	%r12558, %r12557, %r12556, 0x3340U;
	prmt.b32 	%r12559, %r12558, %r12555, 0x5410U;
	cvt.u32.u16 	%r12560, %rs12862;
	cvt.u32.u16 	%r12561, %rs12863;
	prmt.b32 	%r12562, %r12561, %r12560, 0x3340U;
	cvt.u32.u16 	%r12563, %rs12864;
	cvt.u32.u16 	%r12564, %rs12865;
	prmt.b32 	%r12565, %r12564, %r12563, 0x3340U;
	prmt.b32 	%r12566, %r12565, %r12562, 0x5410U;
	st.local.v2.b32 	[%rd4+224], {%r12566, %r12559};
	cvt.u32.u16 	%r12567, %rs12850;
	cvt.u32.u16 	%r12568, %rs12851;
	prmt.b32 	%r12569, %r12568, %r12567, 0x3340U;
	cvt.u32.u16 	%r12570, %rs12852;
	cvt.u32.u16 	%r12571, %rs12853;
	prmt.b32 	%r12572, %r12571, %r12570, 0x3340U;
	prmt.b32 	%r12573, %r12572, %r12569, 0x5410U;
	cvt.u32.u16 	%r12574, %rs12854;
	cvt.u32.u16 	%r12575, %rs12855;
	prmt.b32 	%r12576, %r12575, %r12574, 0x3340U;
	cvt.u32.u16 	%r12577, %rs12856;
	cvt.u32.u16 	%r12578, %rs12857;
	prmt.b32 	%r12579, %r12578, %r12577, 0x3340U;
	prmt.b32 	%r12580, %r12579, %r12576, 0x5410U;
	st.local.v2.b32 	[%rd4+232], {%r12580, %r12573};
	cvt.u32.u16 	%r12581, %rs12842;
	cvt.u32.u16 	%r12582, %rs12843;
	prmt.b32 	%r12583, %r12582, %r12581, 0x3340U;
	cvt.u32.u16 	%r12584, %rs12844;
	cvt.u32.u16 	%r12585, %rs12845;
	prmt.b32 	%r12586, %r12585, %r12584, 0x3340U;
	prmt.b32 	%r12587, %r12586, %r12583, 0x5410U;
	cvt.u32.u16 	%r12588, %rs12846;
	cvt.u32.u16 	%r12589, %rs12847;
	prmt.b32 	%r12590, %r12589, %r12588, 0x3340U;
	cvt.u32.u16 	%r12591, %rs12848;
	cvt.u32.u16 	%r12592, %rs12849;
	prmt.b32 	%r12593, %r12592, %r12591, 0x3340U;
	prmt.b32 	%r12594, %r12593, %r12590, 0x5410U;
	st.local.v2.b32 	[%rd4+240], {%r12594, %r12587};
	cvt.u32.u16 	%r12595, %rs12834;
	cvt.u32.u16 	%r12596, %rs12835;
	prmt.b32 	%r12597, %r12596, %r12595, 0x3340U;
	cvt.u32.u16 	%r12598, %rs12836;
	cvt.u32.u16 	%r12599, %rs12837;
	prmt.b32 	%r12600, %r12599, %r12598, 0x3340U;
	prmt.b32 	%r12601, %r12600, %r12597, 0x5410U;
	cvt.u32.u16 	%r12602, %rs12838;
	cvt.u32.u16 	%r12603, %rs12839;
	prmt.b32 	%r12604, %r12603, %r12602, 0x3340U;
	cvt.u32.u16 	%r12605, %rs12840;
	cvt.u32.u16 	%r12606, %rs12841;
	prmt.b32 	%r12607, %r12606, %r12605, 0x3340U;
	prmt.b32 	%r12608, %r12607, %r12604, 0x5410U;
	st.local.v2.b32 	[%rd4+248], {%r12608, %r12601};
	cvt.u32.u16 	%r12609, %rs12826;
	cvt.u32.u16 	%r12610, %rs12827;
	prmt.b32 	%r12611, %r12610, %r12609, 0x3340U;
	cvt.u32.u16 	%r12612, %rs12828;
	cvt.u32.u16 	%r12613, %rs12829;
	prmt.b32 	%r12614, %r12613, %r12612, 0x3340U;
	prmt.b32 	%r12615, %r12614, %r12611, 0x5410U;
	cvt.u32.u16 	%r12616, %rs12830;
	cvt.u32.u16 	%r12617, %rs12831;
	prmt.b32 	%r12618, %r12617, %r12616, 0x3340U;
	cvt.u32.u16 	%r12619, %rs12832;
	cvt.u32.u16 	%r12620, %rs12833;
	prmt.b32 	%r12621, %r12620, %r12619, 0x3340U;
	prmt.b32 	%r12622, %r12621, %r12618, 0x5410U;
	st.local.v2.b32 	[%rd4+256], {%r12622, %r12615};
	cvt.u32.u16 	%r12623, %rs12818;
	cvt.u32.u16 	%r12624, %rs12819;
	prmt.b32 	%r12625, %r12624, %r12623, 0x3340U;
	cvt.u32.u16 	%r12626, %rs12820;
	cvt.u32.u16 	%r12627, %rs12821;
	prmt.b32 	%r12628, %r12627, %r12626, 0x3340U;
	prmt.b32 	%r12629, %r12628, %r12625, 0x5410U;
	cvt.u32.u16 	%r12630, %rs12822;
	cvt.u32.u16 	%r12631, %rs12823;
	prmt.b32 	%r12632, %r12631, %r12630, 0x3340U;
	cvt.u32.u16 	%r12633, %rs12824;
	cvt.u32.u16 	%r12634, %rs12825;
	prmt.b32 	%r12635, %r12634, %r12633, 0x3340U;
	prmt.b32 	%r12636, %r12635, %r12632, 0x5410U;
	st.local.v2.b32 	[%rd4+264], {%r12636, %r12629};
	mov.b32 	%r28752, 0;
$L__BB1_144:
	mov.u32 	%r28755, %r28752;
	cvt.u64.u32 	%rd91, %r28755;
	add.s64 	%rd92, %rd4, %rd91;
	ld.local.u8 	%rs11933, [%rd92+16];
	setp.ne.s16 	%p37, %rs11933, 0;
	add.s32 	%r28752, %r28755, 1;
	@%p37 bra 	$L__BB1_144;
	and.b16  	%rs11934, %rs18211, 255;
	setp.eq.s16 	%p38, %rs11934, 0;
	@%p38 bra 	$L__BB1_148;
	mov.b32 	%r28753, 0;
$L__BB1_147:
	cvt.u64.u32 	%rd93, %r28755;
	add.s64 	%rd94, %rd4, %rd93;
	st.local.u8 	[%rd94+16], %rs18211;
	add.s32 	%r28755, %r28755, 1;
	add.s32 	%r869, %r28753, 1;
	cvt.u64.u32 	%rd95, %r28753;
	add.s64 	%rd96, %rd3, %rd95;
	ld.local.u8 	%rs18211, [%rd96+17];
	setp.ne.s16 	%p39, %rs18211, 0;
	mov.u32 	%r28753, %r869;
	@%p39 bra 	$L__BB1_147;
$L__BB1_148:
	cvt.u64.u32 	%rd97, %r28755;
	add.s64 	%rd98, %rd4, %rd97;
	mov.b16 	%rs11935, 0;
	st.local.u8 	[%rd98+16], %rs11935;
	add.s32 	%r871, %r28660, %r863;
	st.local.u32 	[%rd4], %r871;
	add.f64 	%fd63, %fd62, %fd78;
	st.local.f64 	[%rd4+8], %fd63;
	ld.local.v2.b32 	{%r12639, %r12640}, [%rd4+16];
	ld.local.v2.b32 	{%r12641, %r12642}, [%rd4+24];
	ld.local.v2.b32 	{%r12643, %r12644}, [%rd4+32];
	ld.local.v2.b32 	{%r12645, %r12646}, [%rd4+40];
	ld.local.v2.b32 	{%r12647, %r12648}, [%rd4+48];
	ld.local.v2.b32 	{%r12649, %r12650}, [%rd4+56];
	ld.local.v2.b32 	{%r12651, %r12652}, [%rd4+64];
	ld.local.v2.b32 	{%r12653, %r12654}, [%rd4+72];
	ld.local.v2.b32 	{%r12655, %r12656}, [%rd4+80];
	ld.local.v2.b32 	{%r12657, %r12658}, [%rd4+88];
	ld.local.v2.b32 	{%r12659, %r12660}, [%rd4+96];
	ld.local.v2.b32 	{%r12661, %r12662}, [%rd4+104];
	ld.local.v2.b32 	{%r12663, %r12664}, [%rd4+112];
	ld.local.v2.b32 	{%r12665, %r12666}, [%rd4+120];
	ld.local.v2.b32 	{%r12667, %r12668}, [%rd4+128];
	ld.local.v2.b32 	{%r12669, %r12670}, [%rd4+136];
	ld.local.v2.b32 	{%r12671, %r12672}, [%rd4+144];
	ld.local.v2.b32 	{%r12673, %r12674}, [%rd4+152];
	ld.local.v2.b32 	{%r12675, %r12676}, [%rd4+160];
	ld.local.v2.b32 	{%r12677, %r12678}, [%rd4+168];
	ld.local.v2.b32 	{%r12679, %r12680}, [%rd4+176];
	ld.local.v2.b32 	{%r12681, %r12682}, [%rd4+184];
	ld.local.v2.b32 	{%r12683, %r12684}, [%rd4+192];
	ld.local.v2.b32 	{%r12685, %r12686}, [%rd4+200];
	ld.local.v2.b32 	{%r12687, %r12688}, [%rd4+208];
	ld.local.v2.b32 	{%r12689, %r12690}, [%rd4+216];
	ld.local.v2.b32 	{%r12691, %r12692}, [%rd4+224];
	ld.local.v2.b32 	{%r12693, %r12694}, [%rd4+232];
	ld.local.v2.b32 	{%r12695, %r12696}, [%rd4+240];
	ld.local.v2.b32 	{%r12697, %r12698}, [%rd4+248];
	ld.local.v2.b32 	{%r12699, %r12700}, [%rd4+256];
	ld.local.v2.b32 	{%r12701, %r12702}, [%rd4+264];
	ld.shared.v2.b32 	{%r12703, %r12704}, [_ZZN3cub18CUB_300001_SM_10006detail6reduce28DeviceReduceSingleTileKernelINS2_10policy_hubI4Itemj13Addition_funcE10Policy1000EN6thrust24THRUST_300001_SM_1000_NS6detail15normal_iteratorINSA_10device_ptrIS5_EEEEPS5_jS6_S5_S5_N4cuda3std3__410__identityEEEvT0_T1_T2_T3_T4_T6_E12temp_storage+816];
	ld.shared.v2.b32 	{%r12705, %r12706}, [_ZZN3cub18CUB_300001_SM_10006detail6reduce28DeviceReduceSingleTileKernelINS2_10policy_hubI4Itemj13Addition_funcE10Policy1000EN6thrust24THRUST_300001_SM_1000_NS6detail15normal_iteratorINSA_10device_ptrIS5_EEEEPS5_jS6_S5_S5_N4cuda3std3__410__identityEEEvT0_T1_T2_T3_T4_T6_E12temp_storage+808];
	ld.shared.v2.b32 	{%r12707, %r12708}, [_ZZN3cub18CUB_300001_SM_10006detail6reduce28DeviceReduceSingleTileKernelINS2_10policy_hubI4Itemj13Addition_funcE10Policy1000EN6thrust24THRUST_300001_SM_1000_NS6detail15normal_iteratorINSA_10device_ptrIS5_EEEEPS5_jS6_S5_S5_N4cuda3std3__410__identityEEEvT0_T1_T2_T3_T4_T6_E12temp_storage+800];
	ld.shared.v2.b32 	{%r12709, %r12710}, [_ZZN3cub18CUB_300001_SM_10006detail6reduce28DeviceReduceSingleTileKernelINS2_10policy_hubI4Itemj13Addition_funcE10Policy1000EN6thrust24THRUST_300001_SM_1000_NS6detail15normal_iteratorINSA_10device_ptrIS5_EEEEPS5_jS6_S5_S5_N4cuda3std3__410__identityEEEvT0_T1_T2_T3_T4_T6_E12temp_storage+792];
	ld.shared.v2.b32 	{%r12711, %r12712}, [_ZZN3cub18CUB_300001_SM_10006detail6reduce28DeviceReduceSingleTileKernelINS2_10policy_hubI4Itemj13Addition_funcE10Policy1000EN6thrust24THRUST_300001_SM_1000_NS6detail15normal_iteratorINSA_10device_ptrIS5_EEEEPS5_jS6_S5_S5_N4cuda3std3__410__identityEEEvT0_T1_T2_T3_T4_T6_E12temp_storage+784];
	ld.shared.v2.b32 	{%r12713, %r12714}, [_ZZN3cub18CUB_300001_SM_10006detail6reduce28DeviceReduceSingleTileKernelINS2_10policy_hubI4Itemj13Addition_funcE10Policy1000EN6thrust24THRUST_300001_SM_1000_NS6detail15normal_iteratorINSA_10device_ptrIS5_EEEEPS5_jS6_S5_S5_N4cuda3std3__410__identityEEEvT0_T1_T2_T3_T4_T6_E12temp_storage+776];
	ld.shared.v2.b32 	{%r12715, %r12716}, [_ZZN3cub18CUB_300001_SM_10006detail6reduce28DeviceReduceSingleTileKernelINS2_10policy_hubI4Itemj13Addition_funcE10Policy1000EN6thrust24THRUST_300001_SM_1000_NS6detail15normal_iteratorINSA_10device_ptrIS5_EEEEPS5_jS6_S5_S5_N4cuda3std3__410__identityEEEvT0_T1_T2_T3_T4_T6_E12temp_storage+768];
	ld.shared.v2.b32 	{%r12717, %r12718}, [_ZZN3cub18CUB_300001_SM_10006detail6reduce28DeviceReduceSingleTileKernelINS2_10policy_hubI4Itemj13Addition_funcE10Policy1000EN6thrust24THRUST_300001_SM_1000_NS6detail15normal_iteratorINSA_10device_ptrIS5_EEEEPS5_jS6_S5_S5_N4cuda3std3__410__identityEEEvT0_T1_T2_T3_T4_T6_E12temp_storage+760];
	ld.shared.v2.b32 	{%r12719, %r12720}, [_ZZN3cub18CUB_300001_SM_10006detail6reduce28DeviceReduceSingleTileKernelINS2_10policy_hubI4Itemj13Addition_funcE10Policy1000EN6thrust24THRUST_300001_SM_1000_NS6detail15normal_iteratorINSA_10device_ptrIS5_EEEEPS5_jS6_S5_S5_N4cuda3std3__410__identityEEEvT0_T1_T2_T3_T4_T6_E12temp_storage+752];
	ld.shared.v2.b32 	{%r12721, %r12722}, [_ZZN3cub18CUB_300001_SM_10006detail6reduce28DeviceReduceSingleTileKernelINS2_10policy_hubI4Itemj13Addition_funcE10Policy1000EN6thrust24THRUST_300001_SM_1000_NS6detail15normal_iteratorINSA_10device_ptrIS5_EEEEPS5_jS6_S5_S5_N4cuda3std3__410__identityEEEvT0_T1_T2_T3_T4_T6_E12temp_storage+744];
	ld.shared.v2.b32 	{%r12723, %r12724}, [_ZZN3cub18CUB_300001_SM_10006detail6reduce28DeviceReduceSingleTileKernelINS2_10policy_hubI4Itemj13Addition_funcE10Policy1000EN6thrust24THRUST_300001_SM_1000_NS6detail15normal_iteratorINSA_10device_ptrIS5_EEEEPS5_jS6_S5_S5_N4cuda3std3__410__identityEEEvT0_T1_T2_T3_T4_T6_E12temp_storage+736];
	ld.shared.v2.b32 	{%r12725, %r12726}, [_ZZN3cub18CUB_300001_SM_10006detail6reduce28DeviceReduceSingleTileKernelINS2_10policy_hubI4Itemj13Addition_funcE10Policy1000EN6thrust24THRUST_300001_SM_1000_NS6detail15normal_iteratorINSA_10device_ptrIS5_EEEEPS5_jS6_S5_S5_N4cuda3std3__410__identityEEEvT0_T1_T2_T3_T4_T6_E12temp_storage+728];
	ld.shared.v2.b32 	{%r12727, %r12728}, [_ZZN3cub18CUB_300001_SM_10006detail6reduce28DeviceReduceSingleTileKernelINS2_10policy_hubI4Itemj13Addition_funcE10Policy1000EN6thrust24THRUST_300001_SM_1000_NS6detail15normal_iteratorINSA_10device_ptrIS5_EEEEPS5_jS6_S5_S5_N4cuda3std3__410__identityEEEvT0_T1_T2_T3_T4_T6_E12temp_storage+720];
	ld.shared.v2.b32 	{%r12729, %r12730}, [_ZZN3cub18CUB_300001_SM_10006detail6reduce28DeviceReduceSingleTileKernelINS2_10policy_hubI4Itemj13Addition_funcE10Policy1000EN6thrust24THRUST_300001_SM_1000_NS6detail15normal_iteratorINSA_10device_ptrIS5_EEEEPS5_jS6_S5_S5_N4cuda3std3__410__identityEEEvT0_T1_T2_T3_T4_T6_E12temp_storage+712];
	ld.shared.v2.b32 	{%r12731, %r12732}, [_ZZN3cub18CUB_300001_SM_10006detail6reduce28DeviceReduceSingleTileKernelINS2_10policy_hubI4Itemj13Addition_funcE10Policy1000EN6thrust24THRUST_300001_SM_1000_NS6detail15normal_iteratorINSA_10device_ptrIS5_EEEEPS5_jS6_S5_S5_N4cuda3std3__410__identityEEEvT0_T1_T2_T3_T4_T6_E12temp_storage+704];
	ld.shared.v2.b32 	{%r12733, %r12734}, [_ZZN3cub18CUB_300001_SM_10006detail6reduce28DeviceReduceSingleTileKernelINS2_10policy_hubI4Itemj13Addition_funcE10Policy1000EN6thrust24THRUST_300001_SM_1000_NS6detail15normal_iteratorINSA_10device_ptrIS5_EEEEPS5_jS6_S5_S5_N4cuda3std3__410__identityEEEvT0_T1_T2_T3_T4_T6_E12temp_storage+696];
	ld.shared.v2.b32 	{%r12735, %r12736}, [_ZZN3cub18CUB_300001_SM_10006detail6reduce28DeviceReduceSingleTileKernelINS2_10policy_hubI4Itemj13Addition_funcE10Policy1000EN6thrust24THRUST_300001_SM_1000_NS6detail15normal_iteratorINSA_10device_ptrIS5_EEEEPS5_jS6_S5_S5_N4cuda3std3__410__identityEEEvT0_T1_T2_T3_T4_T6_E12temp_storage+688];
	ld.shared.v2.b32 	{%r12737, %r12738}, [_ZZN3cub18CUB_300001_SM_10006detail6reduce28DeviceReduceSingleTileKernelINS2_10policy_hubI4Itemj13Addition_funcE10Policy1000EN6thrust24THRUST_300001_SM_1000_NS6detail15normal_iteratorINSA_10device_ptrIS5_EEEEPS5_jS6_S5_S5_N4cuda3std3__410__identityEEEvT0_T1_T2_T3_T4_T6_E12temp_storage+680];
	ld.shared.v2.b32 	{%r12739, %r12740}, [_ZZN3cub18CUB_300001_SM_10006detail6reduce28DeviceReduceSingleTileKernelINS2_10policy_hubI4Itemj13Addition_funcE10Policy1000EN6thrust24THRUST_300001_SM_1000_NS6detail15normal_iteratorINSA_10device_ptrIS5_EEEEPS5_jS6_S5_S5_N4cuda3std3__410__identityEEEvT0_T1_T2_T3_T4_T6_E12temp_storage+672];
	ld.shared.v2.b32 	{%r12741, %r12742}, [_ZZN3cub18CUB_300001_SM_10006detail6reduce28DeviceReduceSingleTileKernelINS2_10policy_hubI4Itemj13Addition_funcE10Policy1000EN6thrust24THRUST_300001_SM_1000_NS6detail15normal_iteratorINSA_10device_ptrIS5_EEEEPS5_jS6_S5_S5_N4cuda3std3__410__identityEEEvT0_T1_T2_T3_T4_T6_E12temp_storage+664];
	ld.shared.v2.b32 	{%r12743, %r12744}, [_ZZN3cub18CUB_300001_SM_10006detail6reduce28DeviceReduceSingleTileKernelINS2_10policy_hubI4Itemj13Addition_funcE10Policy1000EN6thrust24THRUST_300001_SM_1000_NS6detail15normal_iteratorINSA_10device_ptrIS5_EEEEPS5_jS6_S5_S5_N4cuda3std3__410__identityEEEvT0_T1_T2_T3_T4_T6_E12temp_storage+656];
	ld.shared.v2.b32 	{%r12745, %r12746}, [_ZZN3cub18CUB_300001_SM_10006detail6reduce28DeviceReduceSingleTileKernelINS2_10policy_hubI4Itemj13Addition_funcE10Policy1000EN6thrust24THRUST_300001_SM_1000_NS6detail15normal_iteratorINSA_10device_ptrIS5_EEEEPS5_jS6_S5_S5_N4cuda3std3__410__identityEEEvT0_T1_T2_T3_T4_T6_E12temp_storage+648];
	ld.shared.v2.b32 	{%r12747, %r12748}, [_ZZN3cub18CUB_300001_SM_10006detail6reduce28DeviceReduceSingleTileKernelINS2_10policy_hubI4Itemj13Addition_funcE10Policy1000EN6thrust24THRUST_300001_SM_1000_NS6detail15normal_iteratorINSA_10device_ptrIS5_EEEEPS5_jS6_S5_S5_N4cuda3std3__410__identityEEEvT0_T1_T2_T3_T4_T6_E12temp_storage+640];
	ld.shared.v2.b32 	{%r12749, %r12750}, [_ZZN3cub18CUB_300001_SM_10006detail6reduce28DeviceReduceSingleTileKernelINS2_10policy_hubI4Itemj13Addition_funcE10Policy1000EN6thrust24THRUST_300001_SM_1000_NS6detail15normal_iteratorINSA_10device_ptrIS5_EEEEPS5_jS6_S5_S5_N4cuda3std3__410__identityEEEvT0_T1_T2_T3_T4_T6_E12temp_storage+632];
	ld.shared.v2.b32 	{%r12751, %r12752}, [_ZZN3cub18CUB_300001_SM_10006detail6reduce28DeviceReduceSingleTileKernelINS2_10policy_hubI4Itemj13Addition_funcE10Policy1000EN6thrust24THRUST_300001_SM_1000_NS6detail15normal_iteratorINSA_10device_ptrIS5_EEEEPS5_jS6_S5_S5_N4cuda3std3__410__identityEEEvT0_T1_T2_T3_T4_T6_E12temp_storage+624];
	ld.shared.v2.b32 	{%r12753, %r12754}, [_ZZN3cub18CUB_300001_SM_10006detail6reduce28DeviceReduceSingleTileKernelINS2_10policy_hubI4Itemj13Addition_funcE10Policy1000EN6thrust24THRUST_300001_SM_1000_NS6detail15normal_iteratorINSA_10device_ptrIS5_EEEEPS5_jS6_S5_S5_N4cuda3std3__410__identityEEEvT0_T1_T2_T3_T4_T6_E12temp_storage+616];
	ld.shared.v2.b32 	{%r12755, %r12756}, [_ZZN3cub18CUB_300001_SM_10006detail6reduce28DeviceReduceSingleTileKernelINS2_10policy_hubI4Itemj13Addition_funcE10Policy1000EN6thrust24THRUST_300001_SM_1000_NS6detail15normal_iteratorINSA_10device_ptrIS5_EEEEPS5_jS6_S5_S5_N4cuda3std3__410__identityEEEvT0_T1_T2_T3_T4_T6_E12temp_storage+608];
	ld.shared.v2.b32 	{%r12757, %r12758}, [_ZZN3cub18CUB_300001_SM_10006detail6reduce28DeviceReduceSingleTileKernelINS2_10policy_hubI4Itemj13Addition_funcE10Policy1000EN6thrust24THRUST_300001_SM_1000_NS6detail15normal_iteratorINSA_10device_ptrIS5_EEEEPS5_jS6_S5_S5_N4cuda3std3__410__identityEEEvT0_T1_T2_T3_T4_T6_E12temp_storage+600];
	ld.shared.v2.b32 	{%r12759, %r12760}, [_ZZN3cub18CUB_300001_SM_10006detail6reduce28DeviceReduceSingleTileKernelINS2_10policy_hubI4Itemj13Addition_funcE10Policy1000EN6thrust24THRUST_300001_SM_1000_NS6detail15normal_iteratorINSA_10device_ptrIS5_EEEEPS5_jS6_S5_S5_N4cuda3std3__410__identityEEEvT0_T1_T2_T3_T4_T6_E12temp_storage+592];
	ld.shared.v2.b32 	{%r12761, %r12762}, [_ZZN3cub18CUB_300001_SM_10006detail6reduce28DeviceReduceSingleTileKernelINS2_10policy_hubI4Itemj13Addition_funcE10Policy1000EN6thrust24THRUST_300001_SM_1000_NS6detail15normal_iteratorINSA_10device_ptrIS5_EEEEPS5_jS6_S5_S5_N4cuda3std3__410__identityEEEvT0_T1_T2_T3_T4_T6_E12temp_storage+584];
	ld.shared.v2.b32 	{%r12763, %r12764}, [_ZZN3cub18CUB_300001_SM_10006detail6reduce28DeviceReduceSingleTileKernelINS2_10policy_hubI4Itemj13Addition_funcE10Policy1000EN6thrust24THRUST_300001_SM_1000_NS6detail15normal_iteratorINSA_10device_ptrIS5_EEEEPS5_jS6_S5_S5_N4cuda3std3__410__identityEEEvT0_T1_T2_T3_T4_T6_E12temp_storage+576];
	ld.shared.v2.b32 	{%r12765, %r12766}, [_ZZN3cub18CUB_300001_SM_10006detail6reduce28DeviceReduceSingleTileKernelINS2_10policy_hubI4Itemj13Addition_funcE10Policy1000EN6thrust24THRUST_300001_SM_1000_NS6detail15normal_iteratorINSA_10device_ptrIS5_EEEEPS5_jS6_S5_S5_N4cuda3std3__410__identityEEEvT0_T1_T2_T3_T4_T6_E12temp_storage+568];
	bfe.u32 	%r12767, %r12765, 0, 8;
	cvt.u16.u32 	%rs18212, %r12767;
	ld.shared.f64 	%fd64, [_ZZN3cub18CUB_300001_SM_10006detail6reduce28DeviceReduceSingleTileKernelINS2_10policy_hubI4Itemj13Addition_funcE10Policy1000EN6thrust24THRUST_300001_SM_1000_NS6detail15normal_iteratorINSA_10device_ptrIS5_EEEEPS5_jS6_S5_S5_N4cuda3std3__410__identityEEEvT0_T1_T2_T3_T4_T6_E12temp_storage+560];
	ld.shared.u32 	%r872, [_ZZN3cub18CUB_300001_SM_10006detail6reduce28DeviceReduceSingleTileKernelINS2_10policy_hubI4Itemj13Addition_funcE10Policy1000EN6thrust24THRUST_300001_SM_1000_NS6detail15normal_iteratorINSA_10device_ptrIS5_EEEEPS5_jS6_S5_S5_N4cuda3std3__410__identityEEEvT0_T1_T2_T3_T4_T6_E12temp_storage+552];
	st.local.u32 	[%rd3], %r872;
	st.local.f64 	[%rd3+8], %fd64;
	st.local.v2.b32 	[%rd3+16], {%r12765, %r12766};
	st.local.v2.b32 	[%rd3+24], {%r12763, %r12764};
	st.local.v2.b32 	[%rd3+32], {%r12761, %r12762};
	st.local.v2.b32 	[%rd3+40], {%r12759, %r12760};
	st.local.v2.b32 	[%rd3+48], {%r12757, %r12758};
	st.local.v2.b32 	[%rd3+56], {%r12755, %r12756};
	st.local.v2.b32 	[%rd3+64], {%r12753, %r12754};
	st.local.v2.b32 	[%rd3+72], {%r12751, %r12752};
	st.local.v2.b32 	[%rd3+80], {%r12749, %r12750};
	st.local.v2.b32 	[%rd3+88], {%r12747, %r12748};
	st.local.v2.b32 	[%rd3+96], {%r12745, %r12746};
	st.local.v2.b32 	[%rd3+104], {%r12743, %r12744};
	st.local.v2.b32 	[%rd3+112], {%r12741, %r12742};
	st.local.v2.b32 	[%rd3+120], {%r12739, %r12740};
	st.local.v2.b32 	[%rd3+128], {%r12737, %r12738};
	st.local.v2.b32 	[%rd3+136], {%r12735, %r12736};
	st.local.v2.b32 	[%rd3+144], {%r12733, %r12734};
	st.local.v2.b32 	[%rd3+152], {%r12731, %r12732};
	st.local.v2.b32 	[%rd3+160], {%r12729, %r12730};
	st.local.v2.b32 	[%rd3+168], {%r12727, %r12728};
	st.local.v2.b32 	[%rd3+176], {%r12725, %r12726};
	st.local.v2.b32 	[%rd3+184], {%r12723, %r12724};
	st.local.v2.b32 	[%rd3+192], {%r12721, %r12722};
	st.local.v2.b32 	[%rd3+200], {%r12719, %r12720};
	st.local.v2.b32 	[%rd3+208], {%r12717, %r12718};
	st.local.v2.b32 	[%rd3+216], {%r12715, %r12716};
	st.local.v2.b32 	[%rd3+224], {%r12713, %r12714};
	st.local.v2.b32 	[%rd3+232], {%r12711, %r12712};
	st.local.v2.b32 	[%rd3+240], {%r12709, %r12710};
	st.local.v2.b32 	[%rd3+248], {%r12707, %r12708};
	st.local.v2.b32 	[%rd3+256], {%r12705, %r12706};
	st.local.v2.b32 	[%rd3+264], {%r12703, %r12704};
	st.local.u32 	[%rd5], %r871;
	st.local.f64 	[%rd5+8], %fd63;
	st.local.v2.b32 	[%rd5+16], {%r12639, %r12640};
	st.local.v2.b32 	[%rd5+24], {%r12641, %r12642};
	st.local.v2.b32 	[%rd5+32], {%r12643, %r12644};
	st.local.v2.b32 	[%rd5+40], {%r12645, %r12646};
	st.local.v2.b32 	[%rd5+48], {%r12647, %r12648};
	st.local.v2.b32 	[%rd5+56], {%r12649, %r12650};
	st.local.v2.b32 	[%rd5+64], {%r12651, %r12652};
	st.local.v2.b32 	[%rd5+72], {%r12653, %r12654};
	st.local.v2.b32 	[%rd5+80], {%r12655, %r12656};
	st.local.v2.b32 	[%rd5+88], {%r12657, %r12658};
	st.local.v2.b32 	[%rd5+96], {%r12659, %r12660};
	st.local.v2.b32 	[%rd5+104], {%r12661, %r12662};
	st.local.v2.b32 	[%rd5+112], {%r12663, %r12664};
	st.local.v2.b32 	[%rd5+120], {%r12665, %r12666};
	st.local.v2.b32 	[%rd5+128], {%r12667, %r12668};
	st.local.v2.b32 	[%rd5+136], {%r12669, %r12670};
	st.local.v2.b32 	[%rd5+144], {%r12671, %r12672};
	st.local.v2.b32 	[%rd5+152], {%r12673, %r12674};
	st.local.v2.b32 	[%rd5+160], {%r12675, %r12676};
	st.local.v2.b32 	[%rd5+168], {%r12677, %r12678};
	st.local.v2.b32 	[%rd5+176], {%r12679, %r12680};
	st.local.v2.b32 	[%rd5+184], {%r12681, %r12682};
	st.local.v2.b32 	[%rd5+192], {%r12683, %r12684};
	st.local.v2.b32 	[%rd5+200], {%r12685, %r12686};
	st.local.v2.b32 	[%rd5+208], {%r12687, %r12688};
	st.local.v2.b32 	[%rd5+216], {%r12689, %r12690};
	st.local.v2.b32 	[%rd5+224], {%r12691, %r12692};
	st.local.v2.b32 	[%rd5+232], {%r12693, %r12694};
	st.local.v2.b32 	[%rd5+240], {%r12695, %r12696};
	st.local.v2.b32 	[%rd5+248], {%r12697, %r12698};
	st.local.v2.b32 	[%rd5+256], {%r12699, %r12700};
	st.local.v2.b32 	[%rd5+264], {%r12701, %r12702};
	mov.b32 	%r28756, 0;
$L__BB1_149:
	mov.u32 	%r28759, %r28756;
	cvt.u64.u32 	%rd99, %r28759;
	add.s64 	%rd100, %rd5, %rd99;
	ld.local.u8 	%rs11936, [%rd100+16];
	setp.ne.s16 	%p40, %rs11936, 0;
	add.s32 	%r28756, %r28759, 1;
	@%p40 bra 	$L__BB1_149;
	and.b16  	%rs11937, %rs18212, 255;
	setp.eq.s16 	%p41, %rs11937, 0;
	@%p41 bra 	$L__BB1_153;
	mov.b32 	%r28757, 0;
$L__BB1_152:
	cvt.u64.u32 	%rd101, %r28759;
	add.s64 	%rd102, %rd5, %rd101;
	st.local.u8 	[%rd102+16], %rs18212;
	add.s32 	%r28759, %r28759, 1;
	add.s32 	%r878, %r28757, 1;
	cvt.u64.u32 	%rd103, %r28757;
	add.s64 	%rd104, %rd3, %rd103;
	ld.local.u8 	%rs18212, [%rd104+17];
	setp.ne.s16 	%p42, %rs18212, 0;
	mov.u32 	%r28757, %r878;
	@%p42 bra 	$L__BB1_152;
$L__BB1_153:
	cvt.u64.u32 	%rd105, %r28759;
	add.s64 	%rd106, %rd5, %rd105;
	mov.b16 	%rs11938, 0;
	st.local.u8 	[%rd106+16], %rs11938;
	add.s32 	%r880, %r871, %r872;
	st.local.u32 	[%rd5], %r880;
	add.f64 	%fd65, %fd64, %fd63;
	st.local.f64 	[%rd5+8], %fd65;
	ld.local.v2.b32 	{%r12770, %r12771}, [%rd5+16];
	ld.local.v2.b32 	{%r12772, %r12773}, [%rd5+24];
	ld.local.v2.b32 	{%r12774, %r12775}, [%rd5+32];
	ld.local.v2.b32 	{%r12776, %r12777}, [%rd5+40];
	ld.local.v2.b32 	{%r12778, %r12779}, [%rd5+48];
	ld.local.v2.b32 	{%r12780, %r12781}, [%rd5+56];
	ld.local.v2.b32 	{%r12782, %r12783}, [%rd5+64];
	ld.local.v2.b32 	{%r12784, %r12785}, [%rd5+72];
	ld.local.v2.b32 	{%r12786, %r12787}, [%rd5+80];
	ld.local.v2.b32 	{%r12788, %r12789}, [%rd5+88];
	ld.local.v2.b32 	{%r12790, %r12791}, [%rd5+96];
	ld.local.v2.b32 	{%r12792, %r12793}, [%rd5+104];
	ld.local.v2.b32 	{%r12794, %r12795}, [%rd5+112];
	ld.local.v2.b32 	{%r12796, %r12797}, [%rd5+120];
	ld.local.v2.b32 	{%r12798, %r12799}, [%rd5+128];
	ld.local.v2.b32 	{%r12800, %r12801}, [%rd5+136];
	ld.local.v2.b32 	{%r12802, %r12803}, [%rd5+144];
	ld.local.v2.b32 	{%r12804, %r12805}, [%rd5+152];
	ld.local.v2.b32 	{%r12806, %r12807}, [%rd5+160];
	ld.local.v2.b32 	{%r12808, %r12809}, [%rd5+168];
	ld.local.v2.b32 	{%r12810, %r12811}, [%rd5+176];
	ld.local.v2.b32 	{%r12812, %r12813}, [%rd5+184];
	ld.local.v2.b32 	{%r12814, %r12815}, [%rd5+192];
	ld.local.v2.b32 	{%r12816, %r12817}, [%rd5+200];
	ld.local.v2.b32 	{%r12818, %r12819}, [%rd5+208];
	ld.local.v2.b32 	{%r12820, %r12821}, [%rd5+216];
	ld.local.v2.b32 	{%r12822, %r12823}, [%rd5+224];
	ld.local.v2.b32 	{%r12824, %r12825}, [%rd5+232];
	ld.local.v2.b32 	{%r12826, %r12827}, [%rd5+240];
	ld.local.v2.b32 	{%r12828, %r12829}, [%rd5+248];
	ld.local.v2.b32 	{%r12830, %r12831}, [%rd5+256];
	ld.local.v2.b32 	{%r12832, %r12833}, [%rd5+264];
	ld.shared.v2.b32 	{%r12834, %r12835}, [_ZZN3cub18CUB_300001_SM_10006detail6reduce28DeviceReduceSingleTileKernelINS2_10policy_hubI4Itemj13Addition_funcE10Policy1000EN6thrust24THRUST_300001_SM_1000_NS6detail15normal_iteratorINSA_10device_ptrIS5_EEEEPS5_jS6_S5_S5_N4cuda3std3__410__identityEEEvT0_T1_T2_T3_T4_T6_E12temp_storage+1088];
	ld.shared.v2.b32 	{%r12836, %r12837}, [_ZZN3cub18CUB_300001_SM_10006detail6reduce28DeviceReduceSingleTileKernelINS2_10policy_hubI4Itemj13Addition_funcE10Policy1000EN6thrust24THRUST_300001_SM_1000_NS6detail15normal_iteratorINSA_10device_ptrIS5_EEEEPS5_jS6_S5_S5_N4cuda3std3__410__identityEEEvT0_T1_T2_T3_T4_T6_E12temp_storage+1080];
	ld.shared.v2.b32 	{%r12838, %r12839}, [_ZZN3cub18CUB_300001_SM_10006detail6reduce28DeviceReduceSingleTileKernelINS2_10policy_hubI4Itemj13Addition_funcE10Policy1000EN6thrust24THRUST_300001_SM_1000_NS6detail15normal_iteratorINSA_10device_ptrIS5_EEEEPS5_jS6_S5_S5_N4cuda3std3__410__identityEEEvT0_T1_T2_T3_T4_T6_E12temp_storage+1072];
	ld.shared.v2.b32 	{%r12840, %r12841}, [_ZZN3cub18CUB_300001_SM_10006detail6reduce28DeviceReduceSingleTileKernelINS2_10policy_hubI4Itemj13Addition_funcE10Policy1000EN6thrust24THRUST_300001_SM_1000_NS6detail15normal_iteratorINSA_10device_ptrIS5_EEEEPS5_jS6_S5_S5_N4cuda3std3__410__identityEEEvT0_T1_T2_T3_T4_T6_E12temp_storage+1064];
	ld.shared.v2.b32 	{%r12842, %r12843}, [_ZZN3cub18CUB_300001_SM_10006detail6reduce28DeviceReduceSingleTileKernelINS2_10policy_hubI4Itemj13Addition_funcE10Policy1000EN6thrust24THRUST_300001_SM_1000_NS6detail15normal_iteratorINSA_10device_ptrIS5_EEEEPS5_jS6_S5_S5_N4cuda3std3__410__identityEEEvT0_T1_T2_T3_T4_T6_E12temp_storage+1056];
	ld.shared.v2.b32 	{%r12844, %r12845}, [_ZZN3cub18CUB_300001_SM_10006detail6reduce28DeviceReduceSingleTileKernelINS2_10policy_hubI4Itemj13Addition_funcE10Policy1000EN6thrust24THRUST_300001_SM_1000_NS6detail15normal_iteratorINSA_10device_ptrIS5_EEEEPS5_jS6_S5_S5_N4cuda3std3__410__identityEEEvT0_T1_T2_T3_T4_T6_E12temp_storage+1048];
	ld.shared.v2.b32 	{%r12846, %r12847}, [_ZZN3cub18CUB_300001_SM_10006detail6reduce28DeviceReduceSingleTileKernelINS2_10policy_hubI4Itemj13Addition_funcE10Policy1000EN6thrust24THRUST_300001_SM_1000_NS6detail15normal_iteratorINSA_10device_ptrIS5_EEEEPS5_jS6_S5_S5_N4cuda3std3__410__identityEEEvT0_T1_T2_T3_T4_T6_E12temp_storage+1040];
	ld.shared.v2.b32 	{%r12848, %r12849}, [_ZZN3cub18CUB_300001_SM_10006detail6reduce28DeviceReduceSingleTileKernelINS2_10policy_hubI4Itemj13Addition_funcE10Policy1000EN6thrust24THRUST_300001_SM_1000_NS6detail15normal_iteratorINSA_10device_ptrIS5_EEEEPS5_jS6_S5_S5_N4cuda3std3__410__identityEEEvT0_T1_T2_T3_T4_T6_E12temp_storage+1032];
	ld.shared.v2.b32 	{%r12850, %r12851}, [_ZZN3cub18CUB_300001_SM_10006detail6reduce28DeviceReduceSingleTileKernelINS2_10policy_hubI4Itemj13Addition_funcE10Policy1000EN6thrust24THRUST_300001_SM_1000_NS6detail15normal_iteratorINSA_10device_ptrIS5_EEEEPS5_jS6_S5_S5_N4cuda3std3__410__identityEEEvT0_T1_T2_T3_T4_T6_E12temp_storage+1024];
	ld.shared.v2.b32 	{%r12852, %r12853}, [_ZZN3cub18CUB_300001_SM_10006detail6reduce28DeviceReduceSingleTileKernelINS2_10policy_hubI4Itemj13Addition_funcE10Policy1000EN6thrust24THRUST_300001_SM_1000_NS6detail15normal_iteratorINSA_10device_ptrIS5_EEEEPS5_jS6_S5_S5_N4cuda3std3__410__identityEEEvT0_T1_T2_T3_T4_T6_E12temp_storage+1016];
	ld.shared.v2.b32 	{%r12854, %r12855}, [_ZZN3cub18CUB_300001_SM_10006detail6reduce28DeviceReduceSingleTileKernelINS2_10policy_hubI4Itemj13Addition_funcE10Policy1000EN6thrust24THRUST_300001_SM_1000_NS6detail15normal_iteratorINSA_10device_ptrIS5_EEEEPS5_jS6_S5_S5_N4cuda3std3__410__identityEEEvT0_T1_T2_T3_T4_T6_E12temp_storage+1008];
	ld.shared.v2.b32 	{%r12856, %r12857}, [_ZZN3cub18CUB_300001_SM_10006detail6reduce28DeviceReduceSingleTileKernelINS2_10policy_hubI4Itemj13Addition_funcE10Policy1000EN6thrust24THRUST_300001_SM_1000_NS6detail15normal_iteratorINSA_10device_ptrIS5_EEEEPS5_jS6_S5_S5_N4cuda3std3__410__identityEEEvT0_T1_T2_T3_T4_T6_E12temp_storage+1000];
	ld.shared.v2.b32 	{%r12858, %r12859}, [_ZZN3cub18CUB_300001_SM_10006detail6reduce28DeviceReduceSingleTileKernelINS2_10policy_hubI4Itemj13Addition_funcE10Policy1000EN6thrust24THRUST_300001_SM_1000_NS6detail15normal_iteratorINSA_10device_ptrIS5_EEEEPS5_jS6_S5_S5_N4cuda3std3__410__identityEEEvT0_T1_T2_T3_T4_T6_E12temp_storage+992];
	ld.shared.v2.b32 	{%r12860, %r12861}, [_ZZN3cub18CUB_300001_SM_10006detail6reduce28DeviceReduceSingleTileKernelINS2_10policy_hubI4Itemj13Addition_funcE10Policy1000EN6thrust24THRUST_300001_SM_1000_NS6detail15normal_iteratorINSA_10device_ptrIS5_EEEEPS5_jS6_S5_S5_N4cuda3std3__410__identityEEEvT0_T1_T2_T3_T4_T6_E12temp_storage+984];
	ld.shared.v2.b32 	{%r12862, %r12863}, [_ZZN3cub18CUB_300001_SM_10006detail6reduce28DeviceReduceSingleTileKernelINS2_10policy_hubI4Itemj13Addition_funcE10Policy1000EN6thrust24THRUST_300001_SM_1000_NS6detail15normal_iteratorINSA_10device_ptrIS5_EEEEPS5_jS6_S5_S5_N4cuda3std3__410__identityEEEvT0_T1_T2_T3_T4_T6_E12temp_storage+976];
	ld.shared.v2.b32 	{%r12864, %r12865}, [_ZZN3cub18CUB_300001_SM_10006detail6reduce28DeviceReduceSingleTileKernelINS2_10policy_hubI4Itemj13Addition_funcE10Policy1000EN6thrust24THRUST_300001_SM_1000_NS6detail15normal_iteratorINSA_10device_ptrIS5_EEEEPS5_jS6_S5_S5_N4cuda3std3__410__identityEEEvT0_T1_T2_T3_T4_T6_E12temp_storage+968];
	ld.shared.v2.b32 	{%r12866, %r12867}, [_ZZN3cub18CUB_300001_SM_10006detail6reduce28DeviceReduceSingleTileKernelINS2_10policy_hubI4Itemj13Addition_funcE10Policy1000EN6thrust24THRUST_300001_SM_1000_NS6detail15normal_iteratorINSA_10device_ptrIS5_EEEEPS5_jS6_S5_S5_N4cuda3std3__410__identityEEEvT0_T1_T2_T3_T4_T6_E12temp_storage+960];
	ld.shared.v2.b32 	{%r12868, %r12869}, [_ZZN3cub18CUB_300001_SM_10006detail6reduce28DeviceReduceSingleTileKernelINS2_10policy_hubI4Itemj13Addition_funcE10Policy1000EN6thrust24THRUST_300001_SM_1000_NS6detail15normal_iteratorINSA_10device_ptrIS5_EEEEPS5_jS6_S5_S5_N4cuda3std3__410__identityEEEvT0_T1_T2_T3_T4_T6_E12temp_storage+952];
	ld.shared.v2.b32 	{%r12870, %r12871}, [_ZZN3cub18CUB_300001_SM_10006detail6reduce28DeviceReduceSingleTileKernelINS2_10policy_hubI4Itemj13Addition_funcE10Policy1000EN6thrust24THRUST_300001_SM_1000_NS6detail15normal_iteratorINSA_10device_ptrIS5_EEEEPS5_jS6_S5_S5_N4cuda3std3__410__identityEEEvT0_T1_T2_T3_T4_T6_E12temp_storage+944];
	ld.shared.v2.b32 	{%r12872, %r12873}, [_ZZN3cub18CUB_300001_SM_10006detail6reduce28DeviceReduceSingleTileKernelINS2_10policy_hubI4Itemj13Addition_funcE10Policy1000EN6thrust24THRUST_300001_SM_1000_NS6detail15normal_iteratorINSA_10device_ptrIS5_EEEEPS5_jS6_S5_S5_N4cuda3std3__410__identityEEEvT0_T1_T2_T3_T4_T6_E12temp_storage+936];
	ld.shared.v2.b32 	{%r12874, %r12875}, [_ZZN3cub18CUB_300001_SM_10006detail6reduce28DeviceReduceSingleTileKernelINS2_10policy_hubI4Itemj13Addition_funcE10Policy1000EN6thrust24THRUST_300001_SM_1000_NS6detail15normal_iteratorINSA_10device_ptrIS5_EEEEPS5_jS6_S5_S5_N4cuda3std3__410__identityEEEvT0_T1_T2_T3_T4_T6_E12temp_storage+928];
	ld.shared.v2.b32 	{%r12876, %r12877}, [_ZZN3cub18CUB_300001_SM_10006detail6reduce28DeviceReduceSingleTileKernelINS2_10policy_hubI4Itemj13Addition_funcE10Policy1000EN6thrust24THRUST_300001_SM_1000_NS6detail15normal_iteratorINSA_10device_ptrIS5_EEEEPS5_jS6_S5_S5_N4cuda3std3__410__identityEEEvT0_T1_T2_T3_T4_T6_E12temp_storage+920];
	ld.shared.v2.b32 	{%r12878, %r12879}, [_ZZN3cub18CUB_300001_SM_10006detail6reduce28DeviceReduceSingleTileKernelINS2_10policy_hubI4Itemj13Addition_funcE10Policy1000EN6thrust24THRUST_300001_SM_1000_NS6detail15normal_iteratorINSA_10device_ptrIS5_EEEEPS5_jS6_S5_S5_N4cuda3std3__410__identityEEEvT0_T1_T2_T3_T4_T6_E12temp_storage+912];
	ld.shared.v2.b32 	{%r12880, %r12881}, [_ZZN3cub18CUB_300001_SM_10006detail6reduce28DeviceReduceSingleTileKernelINS2_10policy_hubI4Itemj13Addition_funcE10Policy1000EN6thrust24THRUST_300001_SM_1000_NS6detail15normal_iteratorINSA_10device_ptrIS5_EEEEPS5_jS6_S5_S5_N4cuda3std3__410__identityEEEvT0_T1_T2_T3_T4_T6_E12temp_storage+904];
	ld.shared.v2.b32 	{%r12882, %r12883}, [_ZZN3cub18CUB_300001_SM_10006detail6reduce28DeviceReduceSingleTileKernelINS2_10policy_hubI4Itemj13Addition_funcE10Policy1000EN6thrust24THRUST_300001_SM_1000_NS6detail15normal_iteratorINSA_10device_ptrIS5_EEEEPS5_jS6_S5_S5_N4cuda3std3__410__identityEEEvT0_T1_T2_T3_T4_T6_E12temp_storage+896];
	ld.shared.v2.b32 	{%r12884, %r12885}, [_ZZN3cub18CUB_300001_SM_10006detail6reduce28DeviceReduceSingleTileKernelINS2_10policy_hubI4Itemj13Addition_funcE10Policy1000EN6thrust24THRUST_300001_SM_1000_NS6detail15normal_iteratorINSA_10device_ptrIS5_EEEEPS5_jS6_S5_S5_N4cuda3std3__410__identityEEEvT0_T1_T2_T3_T4_T6_E12temp_storage+888];
	ld.shared.v2.b32 	{%r12886, %r12887}, [_ZZN3cub18CUB_300001_SM_10006detail6reduce28DeviceReduceSingleTileKernelINS2_10policy_hubI4Itemj13Addition_funcE10Policy1000EN6thrust24THRUST_300001_SM_1000_NS6detail15normal_iteratorINSA_10device_ptrIS5_EEEEPS5_jS6_S5_S5_N4cuda3std3__410__identityEEEvT0_T1_T2_T3_T4_T6_E12temp_storage+880];
	ld.shared.v2.b32 	{%r12888, %r12889}, [_ZZN3cub18CUB_300001_SM_10006detail6reduce28DeviceReduceSingleTileKernelINS2_10policy_hubI4Itemj13Addition_funcE10Policy1000EN6thrust24THRUST_300001_SM_1000_NS6detail15normal_iteratorINSA_10device_ptrIS5_EEEEPS5_jS6_S5_S5_N4cuda3std3__410__identityEEEvT0_T1_T2_T3_T4_T6_E12temp_storage+872];
	ld.shared.v2.b32 	{%r12890, %r12891}, [_ZZN3cub18CUB_300001_SM_10006detail6reduce28DeviceReduceSingleTileKernelINS2_10policy_hubI4Itemj13Addition_funcE10Policy1000EN6thrust24THRUST_300001_SM_1000_NS6detail15normal_iteratorINSA_10device_ptrIS5_EEEEPS5_jS6_S5_S5_N4cuda3std3__410__identityEEEvT0_T1_T2_T3_T4_T6_E12temp_storage+864];
	ld.shared.v2.b32 	{%r12892, %r12893}, [_ZZN3cub18CUB_300001_SM_10006detail6reduce28DeviceReduceSingleTileKernelINS2_10policy_hubI4Itemj13Addition_funcE10Policy1000EN6thrust24THRUST_300001_SM_1000_NS6detail15normal_iteratorINSA_10device_ptrIS5_EEEEPS5_jS6_S5_S5_N4cuda3std3__410__identityEEEvT0_T1_T2_T3_T4_T6_E12temp_storage+856];
	ld.shared.v2.b32 	{%r12894, %r12895}, [_ZZN3cub18CUB_300001_SM_10006detail6reduce28DeviceReduceSingleTileKernelINS2_10policy_hubI4Itemj13Addition_funcE10Policy1000EN6thrust24THRUST_300001_SM_1000_NS6detail15normal_iteratorINSA_10device_ptrIS5_EEEEPS5_jS6_S5_S5_N4cuda3std3__410__identityEEEvT0_T1_T2_T3_T4_T6_E12temp_storage+848];
	ld.shared.v2.b32 	{%r12896, %r12897}, [_ZZN3cub18CUB_300001_SM_10006detail6reduce28DeviceReduceSingleTileKernelINS2_10policy_hubI4Itemj13Addition_funcE10Policy1000EN6thrust24THRUST_300001_SM_1000_NS6detail15normal_iteratorINSA_10device_ptrIS5_EEEEPS5_jS6_S5_S5_N4cuda3std3__410__identityEEEvT0_T1_T2_T3_T4_T6_E12temp_storage+840];
	bfe.u32 	%r12898, %r12896, 0, 8;
	cvt.u16.u32 	%rs18213, %r12898;
	ld.shared.f64 	%fd66, [_ZZN3cub18CUB_300001_SM_10006detail6reduce28DeviceReduceSingleTileKernelINS2_10policy_hubI4Itemj13Addition_funcE10Policy1000EN6thrust24THRUST_300001_SM_1000_NS6detail15normal_iteratorINSA_10device_ptrIS5_EEEEPS5_jS6_S5_S5_N4cuda3std3__410__identityEEEvT0_T1_T2_T3_T4_T6_E12temp_storage+832];
	ld.shared.u32 	%r881, [_ZZN3cub18CUB_300001_SM_10006detail6reduce28DeviceReduceSingleTileKernelINS2_10policy_hubI4Itemj13Addition_funcE10Policy1000EN6thrust24THRUST_300001_SM_1000_NS6detail15normal_iteratorINSA_10device_ptrIS5_EEEEPS5_jS6_S5_S5_N4cuda3std3__410__identityEEEvT0_T1_T2_T3_T4_T6_E12temp_storage+824];
	st.local.u32 	[%rd3], %r881;
	st.local.f64 	[%rd3+8], %fd66;
	st.local.v2.b32 	[%rd3+16], {%r12896, %r12897};
	st.local.v2.b32 	[%rd3+24], {%r12894, %r12895};
	st.local.v2.b32 	[%rd3+32], {%r12892, %r12893};
	st.local.v2.b32 	[%rd3+40], {%r12890, %r12891};
	st.local.v2.b32 	[%rd3+48], {%r12888, %r12889};
	st.local.v2.b32 	[%rd3+56], {%r12886, %r12887};
	st.local.v2.b32 	[%rd3+64], {%r12884, %r12885};
	st.local.v2.b32 	[%rd3+72], {%r12882, %r12883};
	st.local.v2.b32 	[%rd3+80], {%r12880, %r12881};
	st.local.v2.b32 	[%rd3+88], {%r12878, %r12879};
	st.local.v2.b32 	[%rd3+96], {%r12876, %r12877};
	st.local.v2.b32 	[%rd3+104], {%r12874, %r12875};
	st.local.v2.b32 	[%rd3+112], {%r12872, %r12873};
	st.local.v2.b32 	[%rd3+120], {%r12870, %r12871};
	st.local.v2.b32 	[%rd3+128], {%r12868, %r12869};
	st.local.v2.b32 	[%rd3+136], {%r12866, %r12867};
	st.local.v2.b32 	[%rd3+144], {%r12864, %r12865};
	st.local.v2.b32 	[%rd3+152], {%r12862, %r12863};
	st.local.v2.b32 	[%rd3+160], {%r12860, %r12861};
	st.local.v2.b32 	[%rd3+168], {%r12858, %r12859};
	st.local.v2.b32 	[%rd3+176], {%r12856, %r12857};
	st.local.v2.b32 	[%rd3+184], {%r12854, %r12855};
	st.local.v2.b32 	[%rd3+192], {%r12852, %r12853};
	st.local.v2.b32 	[%rd3+200], {%r12850, %r12851};
	st.local.v2.b32 	[%rd3+208], {%r12848, %r12849};
	st.local.v2.b32 	[%rd3+216], {%r12846, %r12847};
	st.local.v2.b32 	[%rd3+224], {%r12844, %r12845};
	st.local.v2.b32 	[%rd3+232], {%r12842, %r12843};
	st.local.v2.b32 	[%rd3+240], {%r12840, %r12841};
	st.local.v2.b32 	[%rd3+248], {%r12838, %r12839};
	st.local.v2.b32 	[%rd3+256], {%r12836, %r12837};
	st.local.v2.b32 	[%rd3+264], {%r12834, %r12835};
	st.local.u32 	[%rd4], %r880;
	st.local.f64 	[%rd4+8], %fd65;
	st.local.v2.b32 	[%rd4+16], {%r12770, %r12771};
	st.local.v2.b32 	[%rd4+24], {%r12772, %r12773};
	st.local.v2.b32 	[%rd4+32], {%r12774, %r12775};
	st.local.v2.b32 	[%rd4+40], {%r12776, %r12777};
	st.local.v2.b32 	[%rd4+48], {%r12778, %r12779};
	st.local.v2.b32 	[%rd4+56], {%r12780, %r12781};
	st.local.v2.b32 	[%rd4+64], {%r12782, %r12783};
	st.local.v2.b32 	[%rd4+72], {%r12784, %r12785};
	st.local.v2.b32 	[%rd4+80], {%r12786, %r12787};
	st.local.v2.b32 	[%rd4+88], {%r12788, %r12789};
	st.local.v2.b32 	[%rd4+96], {%r12790, %r12791};
	st.local.v2.b32 	[%rd4+104], {%r12792, %r12793};
	st.local.v2.b32 	[%rd4+112], {%r12794, %r12795};
	st.local.v2.b32 	[%rd4+120], {%r12796, %r12797};
	st.local.v2.b32 	[%rd4+128], {%r12798, %r12799};
	st.local.v2.b32 	[%rd4+136], {%r12800, %r12801};
	st.local.v2.b32 	[%rd4+144], {%r12802, %r12803};
	st.local.v2.b32 	[%rd4+152], {%r12804, %r12805};
	st.local.v2.b32 	[%rd4+160], {%r12806, %r12807};
	st.local.v2.b32 	[%rd4+168], {%r12808, %r12809};
	st.local.v2.b32 	[%rd4+176], {%r12810, %r12811};
	st.local.v2.b32 	[%rd4+184], {%r12812, %r12813};
	st.local.v2.b32 	[%rd4+192], {%r12814, %r12815};
	st.local.v2.b32 	[%rd4+200], {%r12816, %r12817};
	st.local.v2.b32 	[%rd4+208], {%r12818, %r12819};
	st.local.v2.b32 	[%rd4+216], {%r12820, %r12821};
	st.local.v2.b32 	[%rd4+224], {%r12822, %r12823};
	st.local.v2.b32 	[%rd4+232], {%r12824, %r12825};
	st.local.v2.b32 	[%rd4+240], {%r12826, %r12827};
	st.local.v2.b32 	[%rd4+248], {%r12828, %r12829};
	st.local.v2.b32 	[%rd4+256], {%r12830, %r12831};
	st.local.v2.b32 	[%rd4+264], {%r12832, %r12833};
	mov.b32 	%r28760, 0;
$L__BB1_154:
	mov.u32 	%r28763, %r28760;
	cvt.u64.u32 	%rd107, %r28763;
	add.s64 	%rd108, %rd4, %rd107;
	ld.local.u8 	%rs11939, [%rd108+16];
	setp.ne.s16 	%p43, %rs11939, 0;
	add.s32 	%r28760, %r28763, 1;
	@%p43 bra 	$L__BB1_154;
	and.b16  	%rs11940, %rs18213, 255;
	setp.eq.s16 	%p44, %rs11940, 0;
	@%p44 bra 	$L__BB1_158;
	mov.b32 	%r28761, 0;
$L__BB1_157:
	cvt.u64.u32 	%rd109, %r28763;
	add.s64 	%rd110, %rd4, %rd109;
	st.local.u8 	[%rd110+16], %rs18213;
	add.s32 	%r28763, %r28763, 1;
	add.s32 	%r887, %r28761, 1;
	cvt.u64.u32 	%rd111, %r28761;
	add.s64 	%rd112, %rd3, %rd111;
	ld.local.u8 	%rs18213, [%rd112+17];
	setp.ne.s16 	%p45, %rs18213, 0;
	mov.u32 	%r28761, %r887;
	@%p45 bra 	$L__BB1_157;
$L__BB1_158:
	cvt.u64.u32 	%rd113, %r28763;
	add.s64 	%rd114, %rd4, %rd113;
	mov.b16 	%rs11941, 0;
	st.local.u8 	[%rd114+16], %rs11941;
	add.s32 	%r889, %r880, %r881;
	st.local.u32 	[%rd4], %r889;
	add.f64 	%fd67, %fd66, %fd65;
	st.local.f64 	[%rd4+8], %fd67;
	ld.local.v2.b32 	{%r12901, %r12902}, [%rd4+16];
	ld.local.v2.b32 	{%r12903, %r12904}, [%rd4+24];
	ld.local.v2.b32 	{%r12905, %r12906}, [%rd4+32];
	ld.local.v2.b32 	{%r12907, %r12908}, [%rd4+40];
	ld.local.v2.b32 	{%r12909, %r12910}, [%rd4+48];
	ld.local.v2.b32 	{%r12911, %r12912}, [%rd4+56];
	ld.local.v2.b32 	{%r12913, %r12914}, [%rd4+64];
	ld.local.v2.b32 	{%r12915, %r12916}, [%rd4+72];
	ld.local.v2.b32 	{%r12917, %r12918}, [%rd4+80];
	ld.local.v2.b32 	{%r12919, %r12920}, [%rd4+88];
	ld.local.v2.b32 	{%r12921, %r12922}, [%rd4+96];
	ld.local.v2.b32 	{%r12923, %r12924}, [%rd4+104];
	ld.local.v2.b32 	{%r12925, %r12926}, [%rd4+112];
	ld.local.v2.b32 	{%r12927, %r12928}, [%rd4+120];
	ld.local.v2.b32 	{%r12929, %r12930}, [%rd4+128];
	ld.local.v2.b32 	{%r12931, %r12932}, [%rd4+136];
	ld.local.v2.b32 	{%r12933, %r12934}, [%rd4+144];
	ld.local.v2.b32 	{%r12935, %r12936}, [%rd4+152];
	ld.local.v2.b32 	{%r12937, %r12938}, [%rd4+160];
	ld.local.v2.b32 	{%r12939, %r12940}, [%rd4+168];
	ld.local.v2.b32 	{%r12941, %r12942}, [%rd4+176];
	ld.local.v2.b32 	{%r12943, %r12944}, [%rd4+184];
	ld.local.v2.b32 	{%r12945, %r12946}, [%rd4+192];
	ld.local.v2.b32 	{%r12947, %r12948}, [%rd4+200];
	ld.local.v2.b32 	{%r12949, %r12950}, [%rd4+208];
	ld.local.v2.b32 	{%r12951, %r12952}, [%rd4+216];
	ld.local.v2.b32 	{%r12953, %r12954}, [%rd4+224];
	ld.local.v2.b32 	{%r12955, %r12956}, [%rd4+232];
	ld.local.v2.b32 	{%r12957, %r12958}, [%rd4+240];
	ld.local.v2.b32 	{%r12959, %r12960}, [%rd4+248];
	ld.local.v2.b32 	{%r12961, %r12962}, [%rd4+256];
	ld.local.v2.b32 	{%r12963, %r12964}, [%rd4+264];
	ld.shared.v2.b32 	{%r12965, %r12966}, [_ZZN3cub18CUB_300001_SM_10006detail6reduce28DeviceReduceSingleTileKernelINS2_10policy_hubI4Itemj13Addition_funcE10Policy1000EN6thrust24THRUST_300001_SM_1000_NS6detail15normal_iteratorINSA_10device_ptrIS5_EEEEPS5_jS6_S5_S5_N4cuda3std3__410__identityEEEvT0_T1_T2_T3_T4_T6_E12temp_storage+1360];
	ld.shared.v2.b32 	{%r12967, %r12968}, [_ZZN3cub18CUB_300001_SM_10006detail6reduce28DeviceReduceSingleTileKernelINS2_10policy_hubI4Itemj13Addition_funcE10Policy1000EN6thrust24THRUST_300001_SM_1000_NS6detail15normal_iteratorINSA_10device_ptrIS5_EEEEPS5_jS6_S5_S5_N4cuda3std3__410__identityEEEvT0_T1_T2_T3_T4_T6_E12temp_storage+1352];
	ld.shared.v2.b32 	{%r12969, %r12970}, [_ZZN3cub18CUB_300001_SM_10006detail6reduce28DeviceReduceSingleTileKernelINS2_10policy_hubI4Itemj13Addition_funcE10Policy1000EN6thrust24THRUST_300001_SM_1000_NS6detail15normal_iteratorINSA_10device_ptrIS5_EEEEPS5_jS6_S5_S5_N4cuda3std3__410__identityEEEvT0_T1_T2_T3_T4_T6_E12temp_storage+1344];
	ld.shared.v2.b32 	{%r12971, %r12972}, [_ZZN3cub18CUB_300001_SM_10006detail6reduce28DeviceReduceSingleTileKernelINS2_10policy_hubI4Itemj13Addition_funcE10Policy1000EN6thrust24THRUST_300001_SM_1000_NS6detail15normal_iteratorINSA_10device_ptrIS5_EEEEPS5_jS6_S5_S5_N4cuda3std3__410__identityEEEvT0_T1_T2_T3_T4_T6_E12temp_storage+1336];
	ld.shared.v2.b32 	{%r12973, %r12974}, [_ZZN3cub18CUB_300001_SM_10006detail6reduce28DeviceReduceSingleTileKernelINS2_10policy_hubI4Itemj13Addition_funcE10Policy1000EN6thrust24THRUST_300001_SM_1000_NS6detail15normal_iteratorINSA_10device_ptrIS5_EEEEPS5_jS6_S5_S5_N4cuda3std3__410__identityEEEvT0_T1_T2_T3_T4_T6_E12temp_storage+1328];
	ld.shared.v2.b32 	{%r12975, %r12976}, [_ZZN3cub18CUB_300001_SM_10006detail6reduce28DeviceReduceSingleTileKernelINS2_10policy_hubI4Itemj13Addition_funcE10Policy1000EN6thrust24THRUST_300001_SM_1000_NS6detail15normal_iteratorINSA_10device_ptrIS5_EEEEPS5_jS6_S5_S5_N4cuda3std3__410__identityEEEvT0_T1_T2_T3_T4_T6_E12temp_storage+1320];
	ld.shared.v2.b32 	{%r12977, %r12978}, [_ZZN3cub18CUB_300001_SM_10006detail6reduce28DeviceReduceSingleTileKernelINS2_10policy_hubI4Itemj13Addition_funcE10Policy1000EN6thrust24THRUST_300001_SM_1000_NS6detail15normal_iteratorINSA_10device_ptrIS5_EEEEPS5_jS6_S5_S5_N4cuda3std3__410__identityEEEvT0_T1_T2_T3_T4_T6_E12temp_storage+1312];
	ld.shared.v2.b32 	{%r12979, %r12980}, [_ZZN3cub18CUB_300001_SM_10006detail6reduce28DeviceReduceSingleTileKernelINS2_10policy_hubI4Itemj13Addition_funcE10Policy1000EN6thrust24THRUST_300001_SM_1000_NS6detail15normal_iteratorINSA_10device_ptrIS5_EEEEPS5_jS6_S5_S5_N4cuda3std3__410__identityEEEvT0_T1_T2_T3_T4_T6_E12temp_storage+1304];
	ld.shared.v2.b32 	{%r12981, %r12982}, [_ZZN3cub18CUB_300001_SM_10006detail6reduce28DeviceReduceSingleTileKernelINS2_10policy_hubI4Itemj13Addition_funcE10Policy1000EN6thrust24THRUST_300001_SM_1000_NS6detail15normal_iteratorINSA_10device_ptrIS5_EEEEPS5_jS6_S5_S5_N4cuda3std3__410__identityEEEvT0_T1_T2_T3_T4_T6_E12temp_storage+1296];
	ld.shared.v2.b32 	{%r12983, %r12984}, [_ZZN3cub18CUB_300001_SM_10006detail6reduce28DeviceReduceSingleTileKernelINS2_10policy_hubI4Itemj13Addition_funcE10Policy1000EN6thrust24THRUST_300001_SM_1000_NS6detail15normal_iteratorINSA_10device_ptrIS5_EEEEPS5_jS6_S5_S5_N4cuda3std3__410__identityEEEvT0_T1_T2_T3_T4_T6_E12temp_storage+1288];
	ld.shared.v2.b32 	{%r12985, %r12986}, [_ZZN3cub18CUB_300001_SM_10006detail6reduce28DeviceReduceSingleTileKernelINS2_10policy_hubI4Itemj13Addition_funcE10Policy1000EN6thrust24THRUST_300001_SM_1000_NS6detail15normal_iteratorINSA_10device_ptrIS5_EEEEPS5_jS6_S5_S5_N4cuda3std3__410__identityEEEvT0_T1_T2_T3_T4_T6_E12temp_storage+1280];
	ld.shared.v2.b32 	{%r12987, %r12988}, [_ZZN3cub18CUB_300001_SM_10006detail6reduce28DeviceReduceSingleTileKernelINS2_10policy_hubI4Itemj13Addition_funcE10Policy1000EN6thrust24THRUST_300001_SM_1000_NS6detail15normal_iteratorINSA_10device_ptrIS5_EEEEPS5_jS6_S5_S5_N4cuda3std3__410__identityEEEvT0_T1_T2_T3_T4_T6_E12temp_storage+1272];
	ld.shared.v2.b32 	{%r12989, %r12990}, [_ZZN3cub18CUB_300001_SM_10006detail6reduce28DeviceReduceSingleTileKernelINS2_10policy_hubI4Itemj13Addition_funcE10Policy1000EN6thrust24THRUST_300001_SM_1000_NS6detail15normal_iteratorINSA_10device_ptrIS5_EEEEPS5_jS6_S5_S5_N4cuda3std3__410__identityEEEvT0_T1_T2_T3_T4_T6_E12temp_storage+1264];
	ld.shared.v2.b32 	{%r12991, %r12992}, [_ZZN3cub18CUB_300001_SM_10006detail6reduce28DeviceReduceSingleTileKernelINS2_10policy_hubI4Itemj13Addition_funcE10Policy1000EN6thrust24THRUST_300001_SM_1000_NS6detail15normal_iteratorINSA_10device_ptrIS5_EEEEPS5_jS6_S5_S5_N4cuda3std3__410__identityEEEvT0_T1_T2_T3_T4_T6_E12temp_storage+1256];
	ld.shared.v2.b32 	{%r12993, %r12994}, [_ZZN3cub18CUB_300001_SM_10006detail6reduce28DeviceReduceSingleTileKernelINS2_10policy_hubI4Itemj13Addition_funcE10Policy1000EN6thrust24THRUST_300001_SM_1000_NS6detail15normal_iteratorINSA_10device_ptrIS5_EEEEPS5_jS6_S5_S5_N4cuda3std3__410__identityEEEvT0_T1_T2_T3_T4_T6_E12temp_storage+1248];
	ld.shared.v2.b32 	{%r12995, %r12996}, [_ZZN3cub18CUB_300001_SM_10006detail6reduce28DeviceReduceSingleTileKernelINS2_10policy_hubI4Itemj13Addition_funcE10Policy1000EN6thrust24THRUST_300001_SM_1000_NS6detail15normal_iteratorINSA_10device_ptrIS5_EEEEPS5_jS6_S5_S5_N4cuda3std3__410__identityEEEvT0_T1_T2_T3_T4_T6_E12temp_storage+1240];
	ld.shared.v2.b32 	{%r12997, %r12998}, [_ZZN3cub18CUB_300001_SM_10006detail6reduce28DeviceReduceSingleTileKernelINS2_10policy_hubI4Itemj13Addition_funcE10Policy1000EN6thrust24THRUST_300001_SM_1000_NS6detail15normal_iteratorINSA_10device_ptrIS5_EEEEPS5_jS6_S5_S5_N4cuda3std3__410__identityEEEvT0_T1_T2_T3_T4_T6_E12temp_storage+1232];
	ld.shared.v2.b32 	{%r12999, %r13000}, [_ZZN3cub18CUB_300001_SM_10006detail6reduce28DeviceReduceSingleTileKernelINS2_10policy_hubI4Itemj13Addition_funcE10Policy1000EN6thrust24THRUST_300001_SM_1000_NS6detail15normal_iteratorINSA_10device_ptrIS5_EEEEPS5_jS6_S5_S5_N4cuda3std3__410__identityEEEvT0_T1_T2_T3_T4_T6_E12temp_storage+1224];
	ld.shared.v2.b32 	{%r13001, %r13002}, [_ZZN3cub18CUB_300001_SM_10006detail6reduce28DeviceReduceSingleTileKernelINS2_10policy_hubI4Itemj13Addition_funcE10Policy1000EN6thrust24THRUST_300001_SM_1000_NS6detail15normal_iteratorINSA_10device_ptrIS5_EEEEPS5_jS6_S5_S5_N4cuda3std3__410__identityEEEvT0_T1_T2_T3_T4_T6_E12temp_storage+1216];
	ld.shared.v2.b32 	{%r13003, %r13004}, [_ZZN3cub18CUB_300001_SM_10006detail6reduce28DeviceReduceSingleTileKernelINS2_10policy_hubI4Itemj13Addition_funcE10Policy1000EN6thrust24THRUST_300001_SM_1000_NS6detail15normal_iteratorINSA_10device_ptrIS5_EEEEPS5_jS6_S5_S5_N4cuda3std3__410__identityEEEvT0_T1_T2_T3_T4_T6_E12temp_storage+1208];
	ld.shared.v2.b32 	{%r13005, %r13006}, [_ZZN3cub18CUB_300001_SM_10006detail6reduce28DeviceReduceSingleTileKernelINS2_10policy_hubI4Itemj13Addition_funcE10Policy1000EN6thrust24THRUST_300001_SM_1000_NS6detail15normal_iteratorINSA_10device_ptrIS5_EEEEPS5_jS6_S5_S5_N4cuda3std3__410__identityEEEvT0_T1_T2_T3_T4_T6_E12temp_storage+1200];
	ld.shared.v2.b32 	{%r13007, %r13008}, [_ZZN3cub18CUB_300001_SM_10006detail6reduce28DeviceReduceSingleTileKernelINS2_10policy_hubI4Itemj13Addition_funcE10Policy1000EN6thrust24THRUST_300001_SM_1000_NS6detail15normal_iteratorINSA_10device_ptrIS5_EEEEPS5_jS6_S5_S5_N4cuda3std3__410__identityEEEvT0_T1_T2_T3_T4_T6_E12temp_storage+1192];
	ld.shared.v2.b32 	{%r13009, %r13010}, [_ZZN3cub18CUB_300001_SM_10006detail6reduce28DeviceReduceSingleTileKernelINS2_10policy_hubI4Itemj13Addition_funcE10Policy1000EN6thrust24THRUST_300001_SM_1000_NS6detail15normal_iteratorINSA_10device_ptrIS5_EEEEPS5_jS6_S5_S5_N4cuda3std3__410__identityEEEvT0_T1_T2_T3_T4_T6_E12temp_storage+1184];
	ld.shared.v2.b32 	{%r13011, %r13012}, [_ZZN3cub18CUB_300001_SM_10006detail6reduce28DeviceReduceSingleTileKernelINS2_10policy_hubI4Itemj13Addition_funcE10Policy1000EN6thrust24THRUST_300001_SM_1000_NS6detail15normal_iteratorINSA_10device_ptrIS5_EEEEPS5_jS6_S5_S5_N4cuda3std3__410__identityEEEvT0_T1_T2_T3_T4_T6_E12temp_storage+1176];
	ld.shared.v2.b32 	{%r13013, %r13014}, [_ZZN3cub18CUB_300001_SM_10006detail6reduce28DeviceReduceSingleTileKernelINS2_10policy_hubI4Itemj13Addition_funcE10Policy1000EN6thrust24THRUST_300001_SM_1000_NS6detail15normal_iteratorINSA_10device_ptrIS5_EEEEPS5_jS6_S5_S5_N4cuda3std3__410__identityEEEvT0_T1_T2_T3_T4_T6_E12temp_storage+1168];
	ld.shared.v2.b32 	{%r13015, %r13016}, [_ZZN3cub18CUB_300001_SM_10006detail6reduce28DeviceReduceSingleTileKernelINS2_10policy_hubI4Itemj13Addition_funcE10Policy1000EN6thrust24THRUST_300001_SM_1000_NS6detail15normal_iteratorINSA_10device_ptrIS5_EEEEPS5_jS6_S5_S5_N4cuda3std3__410__identityEEEvT0_T1_T2_T3_T4_T6_E12temp_storage+1160];
	ld.shared.v2.b32 	{%r13017, %r13018}, [_ZZN3cub18CUB_300001_SM_10006detail6reduce28DeviceReduceSingleTileKernelINS2_10policy_hubI4Itemj13Addition_funcE10Policy1000EN6thrust24THRUST_300001_SM_1000_NS6detail15normal_iteratorINSA_10device_ptrIS5_EEEEPS5_jS6_S5_S5_N4cuda3std3__410__identityEEEvT0_T1_T2_T3_T4_T6_E12temp_storage+1152];
	ld.shared.v2.b32 	{%r13019, %r13020}, [_ZZN3cub18CUB_300001_SM_10006detail6reduce28DeviceReduceSingleTileKernelINS2_10policy_hubI4Itemj13Addition_funcE10Policy1000EN6thrust24THRUST_300001_SM_1000_NS6detail15normal_iteratorINSA_10device_ptrIS5_EEEEPS5_jS6_S5_S5_N4cuda3std3__410__identityEEEvT0_T1_T2_T3_T4_T6_E12temp_storage+1144];
	ld.shared.v2.b32 	{%r13021, %r13022}, [_ZZN3cub18CUB_300001_SM_10006detail6reduce28DeviceReduceSingleTileKernelINS2_10policy_hubI4Itemj13Addition_funcE10Policy1000EN6thrust24THRUST_300001_SM_1000_NS6detail15normal_iteratorINSA_10device_ptrIS5_EEEEPS5_jS6_S5_S5_N4cuda3std3__410__identityEEEvT0_T1_T2_T3_T4_T6_E12temp_storage+1136];
	ld.shared.v2.b32 	{%r13023, %r13024}, [_ZZN3cub18CUB_300001_SM_10006detail6reduce28DeviceReduceSingleTileKernelINS2_10policy_hubI4Itemj13Addition_funcE10Policy1000EN6thrust24THRUST_300001_SM_1000_NS6detail15normal_iteratorINSA_10device_ptrIS5_EEEEPS5_jS6_S5_S5_N4cuda3std3__410__identityEEEvT0_T1_T2_T3_T4_T6_E12temp_storage+1128];
	ld.shared.v2.b32 	{%r13025, %r13026}, [_ZZN3cub18CUB_300001_SM_10006detail6reduce28DeviceReduceSingleTileKernelINS2_10policy_hubI4Itemj13Addition_funcE10Policy1000EN6thrust24THRUST_300001_SM_1000_NS6detail15normal_iteratorINSA_10device_ptrIS5_EEEEPS5_jS6_S5_S5_N4cuda3std3__410__identityEEEvT0_T1_T2_T3_T4_T6_E12temp_storage+1120];
	ld.shared.v2.b32 	{%r13027, %r13028}, [_ZZN3cub18CUB_300001_SM_10006detail6reduce28DeviceReduceSingleTileKernelINS2_10policy_hubI4Itemj13Addition_funcE10Policy1000EN6thrust24THRUST_300001_SM_1000_NS6detail15normal_iteratorINSA_10device_ptrIS5_EEEEPS5_jS6_S5_S5_N4cuda3std3__410__identityEEEvT0_T1_T2_T3_T4_T6_E12temp_storage+1112];
	bfe.u32 	%r13029, %r13027, 0, 8;
	cvt.u16.u32 	%rs18214, %r13029;
	ld.shared.f64 	%fd68, [_ZZN3cub18CUB_300001_SM_10006detail6reduce28DeviceReduceSingleTileKernelINS2_10policy_hubI4Itemj13Addition_funcE10Policy1000EN6thrust24THRUST_300001_SM_1000_NS6detail15normal_iteratorINSA_10device_ptrIS5_EEEEPS5_jS6_S5_S5_N4cuda3std3__410__identityEEEvT0_T1_T2_T3_T4_T6_E12temp_storage+1104];
	ld.shared.u32 	%r890, [_ZZN3cub18CUB_300001_SM_10006detail6reduce28DeviceReduceSingleTileKernelINS2_10policy_hubI4Itemj13Addition_funcE10Policy1000EN6thrust24THRUST_300001_SM_1000_NS6detail15normal_iteratorINSA_10device_ptrIS5_EEEEPS5_jS6_S5_S5_N4cuda3std3__410__identityEEEvT0_T1_T2_T3_T4_T6_E12temp_storage+1096];
	st.local.u32 	[%rd3], %r890;
	st.local.f64 	[%rd3+8], %fd68;
	st.local.v2.b32 	[%rd3+16], {%r13027, %r13028};
	st.local.v2.b32 	[%rd3+24], {%r13025, %r13026};
	st.local.v2.b32 	[%rd3+32], {%r13023, %r13024};
	st.local.v2.b32 	[%rd3+40], {%r13021, %r13022};
	st.local.v2.b32 	[%rd3+48], {%r13019, %r13020};
	st.local.v2.b32 	[%rd3+56], {%r13017, %r13018};
	st.local.v2.b32 	[%rd3+64], {%r13015, %r13016};
	st.local.v2.b32 	[%rd3+72], {%r13013, %r13014};
	st.local.v2.b32 	[%rd3+80], {%r13011, %r13012};
	st.local.v2.b32 	[%rd3+88], {%r13009, %r13010};
	st.local.v2.b32 	[%rd3+96], {%r13007, %r13008};
	st.local.v2.b32 	[%rd3+104], {%r13005, %r13006};
	st.local.v2.b32 	[%rd3+112], {%r13003, %r13004};
	st.local.v2.b32 	[%rd3+120], {%r13001, %r13002};
	st.local.v2.b32 	[%rd3+128], {%r12999, %r13000};
	st.local.v2.b32 	[%rd3+136], {%r12997, %r12998};
	st.local.v2.b32 	[%rd3+144], {%r12995, %r12996};
	st.local.v2.b32 	[%rd3+152], {%r12993, %r12994};
	st.local.v2.b32 	[%rd3+160], {%r12991, %r12992};
	st.local.v2.b32 	[%rd3+168], {%r12989, %r12990};
	st.local.v2.b32 	[%rd3+176], {%r12987, %r12988};
	st.local.v2.b32 	[%rd3+184], {%r12985, %r12986};
	st.local.v2.b32 	[%rd3+192], {%r12983, %r12984};
	st.local.v2.b32 	[%rd3+200], {%r12981, %r12982};
	st.local.v2.b32 	[%rd3+208], {%r12979, %r12980};
	st.local.v2.b32 	[%rd3+216], {%r12977, %r12978};
	st.local.v2.b32 	[%rd3+224], {%r12975, %r12976};
	st.local.v2.b32 	[%rd3+232], {%r12973, %r12974};
	st.local.v2.b32 	[%rd3+240], {%r12971, %r12972};
	st.local.v2.b32 	[%rd3+248], {%r12969, %r12970};
	st.local.v2.b32 	[%rd3+256], {%r12967, %r12968};
	st.local.v2.b32 	[%rd3+264], {%r12965, %r12966};
	st.local.u32 	[%rd5], %r889;
	st.local.f64 	[%rd5+8], %fd67;
	st.local.v2.b32 	[%rd5+16], {%r12901, %r12902};
	st.local.v2.b32 	[%rd5+24], {%r12903, %r12904};
	st.local.v2.b32 	[%rd5+32], {%r12905, %r12906};
	st.local.v2.b32 	[%rd5+40], {%r12907, %r12908};
	st.local.v2.b32 	[%rd5+48], {%r12909, %r12910};
	st.local.v2.b32 	[%rd5+56], {%r12911, %r12912};
	st.local.v2.b32 	[%rd5+64], {%r12913, %r12914};
	st.local.v2.b32 	[%rd5+72], {%r12915, %r12916};
	st.local.v2.b32 	[%rd5+80], {%r12917, %r12918};
	st.local.v2.b32 	[%rd5+88], {%r12919, %r12920};
	st.local.v2.b32 	[%rd5+96], {%r12921, %r12922};
	st.local.v2.b32 	[%rd5+104], {%r12923, %r12924};
	st.local.v2.b32 	[%rd5+112], {%r12925, %r12926};
	st.local.v2.b32 	[%rd5+120], {%r12927, %r12928};
	st.local.v2.b32 	[%rd5+128], {%r12929, %r12930};
	st.local.v2.b32 	[%rd5+136], {%r12931, %r12932};
	st.local.v2.b32 	[%rd5+144], {%r12933, %r12934};
	st.local.v2.b32 	[%rd5+152], {%r12935, %r12936};
	st.local.v2.b32 	[%rd5+160], {%r12937, %r12938};
	st.local.v2.b32 	[%rd5+168], {%r12939, %r12940};
	st.local.v2.b32 	[%rd5+176], {%r12941, %r12942};
	st.local.v2.b32 	[%rd5+184], {%r12943, %r12944};
	st.local.v2.b32 	[%rd5+192], {%r12945, %r12946};
	st.local.v2.b32 	[%rd5+200], {%r12947, %r12948};
	st.local.v2.b32 	[%rd5+208], {%r12949, %r12950};
	st.local.v2.b32 	[%rd5+216], {%r12951, %r12952};
	st.local.v2.b32 	[%rd5+224], {%r12953, %r12954};
	st.local.v2.b32 	[%rd5+232], {%r12955, %r12956};
	st.local.v2.b32 	[%rd5+240], {%r12957, %r12958};
	st.local.v2.b32 	[%rd5+248], {%r12959, %r12960};
	st.local.v2.b32 	[%rd5+256], {%r12961, %r12962};
	st.local.v2.b32 	[%rd5+264], {%r12963, %r12964};
	mov.b32 	%r28764, 0;
$L__BB1_159:
	mov.u32 	%r28767, %r28764;
	cvt.u64.u32 	%rd115, %r28767;
	add.s64 	%rd116, %rd5, %rd115;
	ld.local.u8 	%rs11942, [%rd116+16];
	setp.ne.s16 	%p46, %rs11942, 0;
	add.s32 	%r28764, %r28767, 1;
	@%p46 bra 	$L__BB1_159;
	and.b16  	%rs11943, %rs18214, 255;
	setp.eq.s16 	%p47, %rs11943, 0;
	@%p47 bra 	$L__BB1_163;
	mov.b32 	%r28765, 0;
$L__BB1_162:
	cvt.u64.u32 	%rd117, %r28767;
	add.s64 	%rd118, %rd5, %rd117;
	st.local.u8 	[%rd118+16], %rs18214;
	add.s32 	%r28767, %r28767, 1;
	add.s32 	%r896, %r28765, 1;
	cvt.u64.u32 	%rd119, %r28765;
	add.s64 	%rd120, %rd3, %rd119;
	ld.local.u8 	%rs18214, [%rd120+17];
	setp.ne.s16 	%p48, %rs18214, 0;
	mov.u32 	%r28765, %r896;
	@%p48 bra 	$L__BB1_162;
$L__BB1_163:
	cvt.u64.u32 	%rd121, %r28767;
	add.s64 	%rd122, %rd5, %rd121;
	mov.b16 	%rs11944, 0;
	st.local.u8 	[%rd122+16], %rs11944;
	add.s32 	%r898, %r889, %r890;
	st.local.u32 	[%rd5], %r898;
	add.f64 	%fd69, %fd68, %fd67;
	st.local.f64 	[%rd5+8], %fd69;
	ld.local.v2.b32 	{%r13032, %r13033}, [%rd5+16];
	ld.local.v2.b32 	{%r13034, %r13035}, [%rd5+24];
	ld.local.v2.b32 	{%r13036, %r13037}, [%rd5+32];
	ld.local.v2.b32 	{%r13038, %r13039}, [%rd5+40];
	ld.local.v2.b32 	{%r13040, %r13041}, [%rd5+48];
	ld.local.v2.b32 	{%r13042, %r13043}, [%rd5+56];
	ld.local.v2.b32 	{%r13044, %r13045}, [%rd5+64];
	ld.local.v2.b32 	{%r13046, %r13047}, [%rd5+72];
	ld.local.v2.b32 	{%r13048, %r13049}, [%rd5+80];
	ld.local.v2.b32 	{%r13050, %r13051}, [%rd5+88];
	ld.local.v2.b32 	{%r13052, %r13053}, [%rd5+96];
	ld.local.v2.b32 	{%r13054, %r13055}, [%rd5+104];
	ld.local.v2.b32 	{%r13056, %r13057}, [%rd5+112];
	ld.local.v2.b32 	{%r13058, %r13059}, [%rd5+120];
	ld.local.v2.b32 	{%r13060, %r13061}, [%rd5+128];
	ld.local.v2.b32 	{%r13062, %r13063}, [%rd5+136];
	ld.local.v2.b32 	{%r13064, %r13065}, [%rd5+144];
	ld.local.v2.b32 	{%r13066, %r13067}, [%rd5+152];
	ld.local.v2.b32 	{%r13068, %r13069}, [%rd5+160];
	ld.local.v2.b32 	{%r13070, %r13071}, [%rd5+168];
	ld.local.v2.b32 	{%r13072, %r13073}, [%rd5+176];
	ld.local.v2.b32 	{%r13074, %r13075}, [%rd5+184];
	ld.local.v2.b32 	{%r13076, %r13077}, [%rd5+192];
	ld.local.v2.b32 	{%r13078, %r13079}, [%rd5+200];
	ld.local.v2.b32 	{%r13080, %r13081}, [%rd5+208];
	ld.local.v2.b32 	{%r13082, %r13083}, [%rd5+216];
	ld.local.v2.b32 	{%r13084, %r13085}, [%rd5+224];
	ld.local.v2.b32 	{%r13086, %r13087}, [%rd5+232];
	ld.local.v2.b32 	{%r13088, %r13089}, [%rd5+240];
	ld.local.v2.b32 	{%r13090, %r13091}, [%rd5+248];
	ld.local.v2.b32 	{%r13092, %r13093}, [%rd5+256];
	ld.local.v2.b32 	{%r13094, %r13095}, [%rd5+264];
	ld.shared.v2.b32 	{%r13096, %r13097}, [_ZZN3cub18CUB_300001_SM_10006detail6reduce28DeviceReduceSingleTileKernelINS2_10policy_hubI4Itemj13Addition_funcE10Policy1000EN6thrust24THRUST_300001_SM_1000_NS6detail15normal_iteratorINSA_10device_ptrIS5_EEEEPS5_jS6_S5_S5_N4cuda3std3__410__identityEEEvT0_T1_T2_T3_T4_T6_E12temp_storage+1632];
	ld.shared.v2.b32 	{%r13098, %r13099}, [_ZZN3cub18CUB_300001_SM_10006detail6reduce28DeviceReduceSingleTileKernelINS2_10policy_hubI4Itemj13Addition_funcE10Policy1000EN6thrust24THRUST_300001_SM_1000_NS6detail15normal_iteratorINSA_10device_ptrIS5_EEEEPS5_jS6_S5_S5_N4cuda3std3__410__identityEEEvT0_T1_T2_T3_T4_T6_E12temp_storage+1624];
	ld.shared.v2.b32 	{%r13100, %r13101}, [_ZZN3cub18CUB_300001_SM_10006detail6reduce28DeviceReduceSingleTileKernelINS2_10policy_hubI4Itemj13Addition_funcE10Policy1000EN6thrust24THRUST_300001_SM_1000_NS6detail15normal_iteratorINSA_10device_ptrIS5_EEEEPS5_jS6_S5_S5_N4cuda3std3__410__identityEEEvT0_T1_T2_T3_T4_T6_E12temp_storage+1616];
	ld.shared.v2.b32 	{%r13102, %r13103}, [_ZZN3cub18CUB_300001_SM_10006detail6reduce28DeviceReduceSingleTileKernelINS2_10policy_hubI4Itemj13Addition_funcE10Policy1000EN6thrust24THRUST_300001_SM_1000_NS6detail15normal_iteratorINSA_10device_ptrIS5_EEEEPS5_jS6_S5_S5_N4cuda3std3__410__identityEEEvT0_T1_T2_T3_T4_T6_E12temp_storage+1608];
	ld.shared.v2.b32 	{%r13104, %r13105}, [_ZZN3cub18CUB_300001_SM_10006detail6reduce28DeviceReduceSingleTileKernelINS2_10policy_hubI4Itemj13Addition_funcE10Policy1000EN6thrust24THRUST_300001_SM_1000_NS6detail15normal_iteratorINSA_10device_ptrIS5_EEEEPS5_jS6_S5_S5_N4cuda3std3__410__identityEEEvT0_T1_T2_T3_T4_T6_E12temp_storage+1600];
	ld.shared.v2.b32 	{%r13106, %r13107}, [_ZZN3cub18CUB_300001_SM_10006detail6reduce28DeviceReduceSingleTileKernelINS2_10policy_hubI4Itemj13Addition_funcE10Policy1000EN6thrust24THRUST_300001_SM_1000_NS6detail15normal_iteratorINSA_10device_ptrIS5_EEEEPS5_jS6_S5_S5_N4cuda3std3__410__identityEEEvT0_T1_T2_T3_T4_T6_E12temp_storage+1592];
	ld.shared.v2.b32 	{%r13108, %r13109}, [_ZZN3cub18CUB_300001_SM_10006detail6reduce28DeviceReduceSingleTileKernelINS2_10policy_hubI4Itemj13Addition_funcE10Policy1000EN6thrust24THRUST_300001_SM_1000_NS6detail15normal_iteratorINSA_10device_ptrIS5_EEEEPS5_jS6_S5_S5_N4cuda3std3__410__identityEEEvT0_T1_T2_T3_T4_T6_E12temp_storage+1584];
	ld.shared.v2.b32 	{%r13110, %r13111}, [_ZZN3cub18CUB_300001_SM_10006detail6reduce28DeviceReduceSingleTileKernelINS2_10policy_hubI4Itemj13Addition_funcE10Policy1000EN6thrust24THRUST_300001_SM_1000_NS6detail15normal_iteratorINSA_10device_ptrIS5_EEEEPS5_jS6_S5_S5_N4cuda3std3__410__identityEEEvT0_T1_T2_T3_T4_T6_E12temp_storage+1576];
	ld.shared.v2.b32 	{%r13112, %r13113}, [_ZZN3cub18CUB_300001_SM_10006detail6reduce28DeviceReduceSingleTileKernelINS2_10policy_hubI4Itemj13Addition_funcE10Policy1000EN6thrust24THRUST_300001_SM_1000_NS6detail15normal_iteratorINSA_10device_ptrIS5_EEEEPS5_jS6_S5_S5_N4cuda3std3__410__identityEEEvT0_T1_T2_T3_T4_T6_E12temp_storage+1568];
	ld.shared.v2.b32 	{%r13114, %r13115}, [_ZZN3cub18CUB_300001_SM_10006detail6reduce28DeviceReduceSingleTileKernelINS2_10policy_hubI4Itemj13Addition_funcE10Policy1000EN6thrust24THRUST_300001_SM_1000_NS6detail15normal_iteratorINSA_10device_ptrIS5_EEEEPS5_jS6_S5_S5_N4cuda3std3__410__identityEEEvT0_T1_T2_T3_T4_T6_E12temp_storage+1560];
	ld.shared.v2.b32 	{%r13116, %r13117}, [_ZZN3cub18CUB_300001_SM_10006detail6reduce28DeviceReduceSingleTileKernelINS2_10policy_hubI4Itemj13Addition_funcE10Policy1000EN6thrust24THRUST_300001_SM_1000_NS6detail15normal_iteratorINSA_10device_ptrIS5_EEEEPS5_jS6_S5_S5_N4cuda3std3__410__identityEEEvT0_T1_T2_T3_T4_T6_E12temp_storage+1552];
	ld.shared.v2.b32 	{%r13118, %r13119}, [_ZZN3cub18CUB_300001_SM_10006detail6reduce28DeviceReduceSingleTileKernelINS2_10policy_hubI4Itemj13Addition_funcE10Policy1000EN6thrust24THRUST_300001_SM_1000_NS6detail15normal_iteratorINSA_10device_ptrIS5_EEEEPS5_jS6_S5_S5_N4cuda3std3__410__identityEEEvT0_T1_T2_T3_T4_T6_E12temp_storage+1544];
	ld.shared.v2.b32 	{%r13120, %r13121}, [_ZZN3cub18CUB_300001_SM_10006detail6reduce28DeviceReduceSingleTileKernelINS2_10policy_hubI4Itemj13Addition_funcE10Policy1000EN6thrust24THRUST_300001_SM_1000_NS6detail15normal_iteratorINSA_10device_ptrIS5_EEEEPS5_jS6_S5_S5_N4cuda3std3__410__identityEEEvT0_T1_T2_T3_T4_T6_E12temp_storage+1536];
	ld.shared.v2.b32 	{%r13122, %r13123}, [_ZZN3cub18CUB_300001_SM_10006detail6reduce28DeviceReduceSingleTileKernelINS2_10policy_hubI4Itemj13Addition_funcE10Policy1000EN6thrust24THRUST_300001_SM_1000_NS6detail15normal_iteratorINSA_10device_ptrIS5_EEEEPS5_jS6_S5_S5_N4cuda3std3__410__identityEEEvT0_T1_T2_T3_T4_T6_E12temp_storage+1528];
	ld.shared.v2.b32 	{%r13124, %r13125}, [_ZZN3cub18CUB_300001_SM_10006detail6reduce28DeviceReduceSingleTileKernelINS2_10policy_hubI4Itemj13Addition_funcE10Policy1000EN6thrust24THRUST_300001_SM_1000_NS6detail15normal_iteratorINSA_10device_ptrIS5_EEEEPS5_jS6_S5_S5_N4cuda3std3__410__identityEEEvT0_T1_T2_T3_T4_T6_E12temp_storage+1520];
	ld.shared.v2.b32 	{%r13126, %r13127}, [_ZZN3cub18CUB_300001_SM_10006detail6reduce28DeviceReduceSingleTileKernelINS2_10policy_hubI4Itemj13Addition_funcE10Policy1000EN6thrust24THRUST_300001_SM_1000_NS6detail15normal_iteratorINSA_10device_ptrIS5_EEEEPS5_jS6_S5_S5_N4cuda3std3__410__identityEEEvT0_T1_T2_T3_T4_T6_E12temp_storage+1512];
	ld.shared.v2.b32 	{%r13128, %r13129}, [_ZZN3cub18CUB_300001_SM_10006detail6reduce28DeviceReduceSingleTileKernelINS2_10policy_hubI4Itemj13Addition_funcE10Policy1000EN6thrust24THRUST_300001_SM_1000_NS6detail15normal_iteratorINSA_10device_ptrIS5_EEEEPS5_jS6_S5_S5_N4cuda3std3__410__identityEEEvT0_T1_T2_T3_T4_T6_E12temp_storage+1504];
	ld.shared.v2.b32 	{%r13130, %r13131}, [_ZZN3cub18CUB_300001_SM_10006detail6reduce28DeviceReduceSingleTileKernelINS2_10policy_hubI4Itemj13Addition_funcE10Policy1000EN6thrust24THRUST_300001_SM_1000_NS6detail15normal_iteratorINSA_10device_ptrIS5_EEEEPS5_jS6_S5_S5_N4cuda3std3__410__identityEEEvT0_T1_T2_T3_T4_T6_E12temp_storage+1496];
	ld.shared.v2.b32 	{%r13132, %r13133}, [_ZZN3cub18CUB_300001_SM_10006detail6reduce28DeviceReduceSingleTileKernelINS2_10policy_hubI4Itemj13Addition_funcE10Policy1000EN6thrust24THRUST_300001_SM_1000_NS6detail15normal_iteratorINSA_10device_ptrIS5_EEEEPS5_jS6_S5_S5_N4cuda3std3__410__identityEEEvT0_T1_T2_T3_T4_T6_E12temp_storage+1488];
	ld.shared.v2.b32 	{%r13134, %r13135}, [_ZZN3cub18CUB_300001_SM_10006detail6reduce28DeviceReduceSingleTileKernelINS2_10policy_hubI4Itemj13Addition_funcE10Policy1000EN6thrust24THRUST_300001_SM_1000_NS6detail15normal_iteratorINSA_10device_ptrIS5_EEEEPS5_jS6_S5_S5_N4cuda3std3__410__identityEEEvT0_T1_T2_T3_T4_T6_E12temp_storage+1480];
	ld.shared.v2.b32 	{%r13136, %r13137}, [_ZZN3cub18CUB_300001_SM_10006detail6reduce28DeviceReduceSingleTileKernelINS2_10policy_hubI4Itemj13Addition_funcE10Policy1000EN6thrust24THRUST_300001_SM_1000_NS6detail15normal_iteratorINSA_10device_ptrIS5_EEEEPS5_jS6_S5_S5_N4cuda3std3__410__identityEEEvT0_T1_T2_T3_T4_T6_E12temp_storage+1472];
	ld.shared.v2.b32 	{%r13138, %r13139}, [_ZZN3cub18CUB_300001_SM_10006detail6reduce28DeviceReduceSingleTileKernelINS2_10policy_hubI4Itemj13Addition_funcE10Policy1000EN6thrust24THRUST_300001_SM_1000_NS6detail15normal_iteratorINSA_10device_ptrIS5_EEEEPS5_jS6_S5_S5_N4cuda3std3__410__identityEEEvT0_T1_T2_T3_T4_T6_E12temp_storage+1464];
	ld.shared.v2.b32 	{%r13140, %r13141}, [_ZZN3cub18CUB_300001_SM_10006detail6reduce28DeviceReduceSingleTileKernelINS2_10policy_hubI4Itemj13Addition_funcE10Policy1000EN6thrust24THRUST_300001_SM_1000_NS6detail15normal_iteratorINSA_10device_ptrIS5_EEEEPS5_jS6_S5_S5_N4cuda3std3__410__identityEEEvT0_T1_T2_T3_T4_T6_E12temp_storage+1456];
	ld.shared.v2.b32 	{%r13142, %r13143}, [_ZZN3cub18CUB_300001_SM_10006detail6reduce28DeviceReduceSingleTileKernelINS2_10policy_hubI4Itemj13Addition_funcE10Policy1000EN6thrust24THRUST_300001_SM_1000_NS6detail15normal_iteratorINSA_10device_ptrIS5_EEEEPS5_jS6_S5_S5_N4cuda3std3__410__identityEEEvT0_T1_T2_T3_T4_T6_E12temp_storage+1448];
	ld.shared.v2.b32 	{%r13144, %r13145}, [_ZZN3cub18CUB_300001_SM_10006detail6reduce28DeviceReduceSingleTileKernelINS2_10policy_hubI4Itemj13Addition_funcE10Policy1000EN6thrust24THRUST_300001_SM_1000_NS6detail15normal_iteratorINSA_10device_ptrIS5_EEEEPS5_jS6_S5_S5_N4cuda3std3__410__identityEEEvT0_T1_T2_T3_T4_T6_E12temp_storage+1440];
	ld.shared.v2.b32 	{%r13146, %r13147}, [_ZZN3cub18CUB_300001_SM_10006detail6reduce28DeviceReduceSingleTileKernelINS2_10policy_hubI4Itemj13Addition_funcE10Policy1000EN6thrust24THRUST_300001_SM_1000_NS6detail15normal_iteratorINSA_10device_ptrIS5_EEEEPS5_jS6_S5_S5_N4cuda3std3__410__identityEEEvT0_T1_T2_T3_T4_T6_E12temp_storage+1432];
	ld.shared.v2.b32 	{%r13148, %r13149}, [_ZZN3cub18CUB_300001_SM_10006detail6reduce28DeviceReduceSingleTileKernelINS2_10policy_hubI4Itemj13Addition_funcE10Policy1000EN6thrust24THRUST_300001_SM_1000_NS6detail15normal_iteratorINSA_10device_ptrIS5_EEEEPS5_jS6_S5_S5_N4cuda3std3__410__identityEEEvT0_T1_T2_T3_T4_T6_E12temp_storage+1424];
	ld.shared.v2.b32 	{%r13150, %r13151}, [_ZZN3cub18CUB_300001_SM_10006detail6reduce28DeviceReduceSingleTileKernelINS2_10policy_hubI4Itemj13Addition_funcE10Policy1000EN6thrust24THRUST_300001_SM_1000_NS6detail15normal_iteratorINSA_10device_ptrIS5_EEEEPS5_jS6_S5_S5_N4cuda3std3__410__identityEEEvT0_T1_T2_T3_T4_T6_E12temp_storage+1416];
	ld.shared.v2.b32 	{%r13152, %r13153}, [_ZZN3cub18CUB_300001_SM_10006detail6reduce28DeviceReduceSingleTileKernelINS2_10policy_hubI4Itemj13Addition_funcE10Policy1000EN6thrust24THRUST_300001_SM_1000_NS6detail15normal_iteratorINSA_10device_ptrIS5_EEEEPS5_jS6_S5_S5_N4cuda3std3__410__identityEEEvT0_T1_T2_T3_T4_T6_E12temp_storage+1408];
	ld.shared.v2.b32 	{%r13154, %r13155}, [_ZZN3cub18CUB_300001_SM_10006detail6reduce28DeviceReduceSingleTileKernelINS2_10policy_hubI4Itemj13Addition_funcE10Policy1000EN6thrust24THRUST_300001_SM_1000_NS6detail15normal_iteratorINSA_10device_ptrIS5_EEEEPS5_jS6_S5_S5_N4cuda3std3__410__identityEEEvT0_T1_T2_T3_T4_T6_E12temp_storage+1400];
	ld.shared.v2.b32 	{%r13156, %r13157}, [_ZZN3cub18CUB_300001_SM_10006detail6reduce28DeviceReduceSingleTileKernelINS2_10policy_hubI4Itemj13Addition_funcE10Policy1000EN6thrust24THRUST_300001_SM_1000_NS6detail15normal_iteratorINSA_10device_ptrIS5_EEEEPS5_jS6_S5_S5_N4cuda3std3__410__identityEEEvT0_T1_T2_T3_T4_T6_E12temp_storage+1392];
	ld.shared.v2.b32 	{%r13158, %r13159}, [_ZZN3cub18CUB_300001_SM_10006detail6reduce28DeviceReduceSingleTileKernelINS2_10policy_hubI4Itemj13Addition_funcE10Policy1000EN6thrust24THRUST_300001_SM_1000_NS6detail15normal_iteratorINSA_10device_ptrIS5_EEEEPS5_jS6_S5_S5_N4cuda3std3__410__identityEEEvT0_T1_T2_T3_T4_T6_E12temp_storage+1384];
	bfe.u32 	%r13160, %r13158, 0, 8;
	cvt.u16.u32 	%rs18215, %r13160;
	ld.shared.f64 	%fd70, [_ZZN3cub18CUB_300001_SM_10006detail6reduce28DeviceReduceSingleTileKernelINS2_10policy_hubI4Itemj13Addition_funcE10Policy1000EN6thrust24THRUST_300001_SM_1000_NS6detail15normal_iteratorINSA_10device_ptrIS5_EEEEPS5_jS6_S5_S5_N4cuda3std3__410__identityEEEvT0_T1_T2_T3_T4_T6_E12temp_storage+1376];
	ld.shared.u32 	%r899, [_ZZN3cub18CUB_300001_SM_10006detail6reduce28DeviceReduceSingleTileKernelINS2_10policy_hubI4Itemj13Addition_funcE10Policy1000EN6thrust24THRUST_300001_SM_1000_NS6detail15normal_iteratorINSA_10device_ptrIS5_EEEEPS5_jS6_S5_S5_N4cuda3std3__410__identityEEEvT0_T1_T2_T3_T4_T6_E12temp_storage+1368];
	st.local.u32 	[%rd4], %r899;
	st.local.f64 	[%rd4+8], %fd70;
	st.local.v2.b32 	[%rd4+16], {%r13158, %r13159};
	st.local.v2.b32 	[%rd4+24], {%r13156, %r13157};
	st.local.v2.b32 	[%rd4+32], {%r13154, %r13155};
	st.local.v2.b32 	[%rd4+40], {%r13152, %r13153};
	st.local.v2.b32 	[%rd4+48], {%r13150, %r13151};
	st.local.v2.b32 	[%rd4+56], {%r13148, %r13149};
	st.local.v2.b32 	[%rd4+64], {%r13146, %r13147};
	st.local.v2.b32 	[%rd4+72], {%r13144, %r13145};
	st.local.v2.b32 	[%rd4+80], {%r13142, %r13143};
	st.local.v2.b32 	[%rd4+88], {%r13140, %r13141};
	st.local.v2.b32 	[%rd4+96], {%r13138, %r13139};
	st.local.v2.b32 	[%rd4+104], {%r13136, %r13137};
	st.local.v2.b32 	[%rd4+112], {%r13134, %r13135};
	st.local.v2.b32 	[%rd4+120], {%r13132, %r13133};
	st.local.v2.b32 	[%rd4+128], {%r13130, %r13131};
	st.local.v2.b32 	[%rd4+136], {%r13128, %r13129};
	st.local.v2.b32 	[%rd4+144], {%r13126, %r13127};
	st.local.v2.b32 	[%rd4+152], {%r13124, %r13125};
	st.local.v2.b32 	[%rd4+160], {%r13122, %r13123};
	st.local.v2.b32 	[%rd4+168], {%r13120, %r13121};
	st.local.v2.b32 	[%rd4+176], {%r13118, %r13119};
	st.local.v2.b32 	[%rd4+184], {%r13116, %r13117};
	st.local.v2.b32 	[%rd4+192], {%r13114, %r13115};
	st.local.v2.b32 	[%rd4+200], {%r13112, %r13113};
	st.local.v2.b32 	[%rd4+208], {%r13110, %r13111};
	st.local.v2.b32 	[%rd4+216], {%r13108, %r13109};
	st.local.v2.b32 	[%rd4+224], {%r13106, %r13107};
	st.local.v2.b32 	[%rd4+232], {%r13104, %r13105};
	st.local.v2.b32 	[%rd4+240], {%r13102, %r13103};
	st.local.v2.b32 	[%rd4+248], {%r13100, %r13101};
	st.local.v2.b32 	[%rd4+256], {%r13098, %r13099};
	st.local.v2.b32 	[%rd4+264], {%r13096, %r13097};
	st.local.u32 	[%rd3], %r898;
	st.local.f64 	[%rd3+8], %fd69;
	st.local.v2.b32 	[%rd3+16], {%r13032, %r13033};
	st.local.v2.b32 	[%rd3+24], {%r13034, %r13035};
	st.local.v2.b32 	[%rd3+32], {%r13036, %r13037};
	st.local.v2.b32 	[%rd3+40], {%r13038, %r13039};
	st.local.v2.b32 	[%rd3+48], {%r13040, %r13041};
	st.local.v2.b32 	[%rd3+56], {%r13042, %r13043};
	st.local.v2.b32 	[%rd3+64], {%r13044, %r13045};
	st.local.v2.b32 	[%rd3+72], {%r13046, %r13047};
	st.local.v2.b32 	[%rd3+80], {%r13048, %r13049};
	st.local.v2.b32 	[%rd3+88], {%r13050, %r13051};
	st.local.v2.b32 	[%rd3+96], {%r13052, %r13053};
	st.local.v2.b32 	[%rd3+104], {%r13054, %r13055};
	st.local.v2.b32 	[%rd3+112], {%r13056, %r13057};
	st.local.v2.b32 	[%rd3+120], {%r13058, %r13059};
	st.local.v2.b32 	[%rd3+128], {%r13060, %r13061};
	st.local.v2.b32 	[%rd3+136], {%r13062, %r13063};
	st.local.v2.b32 	[%rd3+144], {%r13064, %r13065};
	st.local.v2.b32 	[%rd3+152], {%r13066, %r13067};
	st.local.v2.b32 	[%rd3+160], {%r13068, %r13069};
	st.local.v2.b32 	[%rd3+168], {%r13070, %r13071};
	st.local.v2.b32 	[%rd3+176], {%r13072, %r13073};
	st.local.v2.b32 	[%rd3+184], {%r13074, %r13075};
	st.local.v2.b32 	[%rd3+192], {%r13076, %r13077};
	st.local.v2.b32 	[%rd3+200], {%r13078, %r13079};
	st.local.v2.b32 	[%rd3+208], {%r13080, %r13081};
	st.local.v2.b32 	[%rd3+216], {%r13082, %r13083};
	st.local.v2.b32 	[%rd3+224], {%r13084, %r13085};
	st.local.v2.b32 	[%rd3+232], {%r13086, %r13087};
	st.local.v2.b32 	[%rd3+240], {%r13088, %r13089};
	st.local.v2.b32 	[%rd3+248], {%r13090, %r13091};
	st.local.v2.b32 	[%rd3+256], {%r13092, %r13093};
	st.local.v2.b32 	[%rd3+264], {%r13094, %r13095};
	mov.b32 	%r28768, 0;
$L__BB1_164:
	mov.u32 	%r28771, %r28768;
	cvt.u64.u32 	%rd123, %r28771;
	add.s64 	%rd124, %rd3, %rd123;
	ld.local.u8 	%rs11945, [%rd124+16];
	setp.ne.s16 	%p49, %rs11945, 0;
	add.s32 	%r28768, %r28771, 1;
	@%p49 bra 	$L__BB1_164;
	and.b16  	%rs11946, %rs18215, 255;
	setp.eq.s16 	%p50, %rs11946, 0;
	@%p50 bra 	$L__BB1_168;
	mov.b32 	%r28769, 0;
$L__BB1_167:
	cvt.u64.u32 	%rd125, %r28771;
	add.s64 	%rd126, %rd3, %rd125;
	st.local.u8 	[%rd126+16], %rs18215;
	add.s32 	%r28771, %r28771, 1;
	add.s32 	%r905, %r28769, 1;
	cvt.u64.u32 	%rd127, %r28769;
	add.s64 	%rd128, %rd4, %rd127;
	ld.local.u8 	%rs18215, [%rd128+17];
	setp.ne.s16 	%p51, %rs18215, 0;
	mov.u32 	%r28769, %r905;
	@%p51 bra 	$L__BB1_167;
$L__BB1_168:
	cvt.u64.u32 	%rd129, %r28771;
	add.s64 	%rd130, %rd3, %rd129;
	mov.b16 	%rs11947, 0;
	st.local.u8 	[%rd130+16], %rs11947;
	add.s32 	%r28660, %r898, %r899;
	st.local.u32 	[%rd3], %r28660;
	add.f64 	%fd78, %fd70, %fd69;
	st.local.f64 	[%rd3+8], %fd78;
	ld.local.v2.b32 	{%r13162, %r13163}, [%rd3+16];
	bfe.u32 	%r13164, %r13162, 0, 8;
	cvt.u16.u32 	%rs13073, %r13164;
	bfe.u32 	%r13165, %r13162, 8, 8;
	cvt.u16.u32 	%rs13072, %r13165;
	bfe.u32 	%r13166, %r13162, 16, 8;
	cvt.u16.u32 	%rs13071, %r13166;
	bfe.u32 	%r13167, %r13162, 24, 8;
	cvt.u16.u32 	%rs13070, %r13167;
	bfe.u32 	%r13168, %r13163, 0, 8;
	cvt.u16.u32 	%rs13069, %r13168;
	bfe.u32 	%r13169, %r13163, 8, 8;
	cvt.u16.u32 	%rs13068, %r13169;
	bfe.u32 	%r13170, %r13163, 16, 8;
	cvt.u16.u32 	%rs13067, %r13170;
	bfe.u32 	%r13171, %r13163, 24, 8;
	cvt.u16.u32 	%rs13066, %r13171;
	ld.local.v2.b32 	{%r13172, %r13173}, [%rd3+24];
	bfe.u32 	%r13174, %r13172, 0, 8;
	cvt.u16.u32 	%rs13065, %r13174;
	bfe.u32 	%r13175, %r13172, 8, 8;
	cvt.u16.u32 	%rs13064, %r13175;
	bfe.u32 	%r13176, %r13172, 16, 8;
	cvt.u16.u32 	%rs13063, %r13176;
	bfe.u32 	%r13177, %r13172, 24, 8;
	cvt.u16.u32 	%rs13062, %r13177;
	bfe.u32 	%r13178, %r13173, 0, 8;
	cvt.u16.u32 	%rs13061, %r13178;
	bfe.u32 	%r13179, %r13173, 8, 8;
	cvt.u16.u32 	%rs13060, %r13179;
	bfe.u32 	%r13180, %r13173, 16, 8;
	cvt.u16.u32 	%rs13059, %r13180;
	bfe.u32 	%r13181, %r13173, 24, 8;
	cvt.u16.u32 	%rs13058, %r13181;
	ld.local.v2.b32 	{%r13182, %r13183}, [%rd3+32];
	bfe.u32 	%r13184, %r13182, 0, 8;
	cvt.u16.u32 	%rs13057, %r13184;
	bfe.u32 	%r13185, %r13182, 8, 8;
	cvt.u16.u32 	%rs13056, %r13185;
	bfe.u32 	%r13186, %r13182, 16, 8;
	cvt.u16.u32 	%rs13055, %r13186;
	bfe.u32 	%r13187, %r13182, 24, 8;
	cvt.u16.u32 	%rs13054, %r13187;
	bfe.u32 	%r13188, %r13183, 0, 8;
	cvt.u16.u32 	%rs13053, %r13188;
	bfe.u32 	%r13189, %r13183, 8, 8;
	cvt.u16.u32 	%rs13052, %r13189;
	bfe.u32 	%r13190, %r13183, 16, 8;
	cvt.u16.u32 	%rs13051, %r13190;
	bfe.u32 	%r13191, %r13183, 24, 8;
	cvt.u16.u32 	%rs13050, %r13191;
	ld.local.v2.b32 	{%r13192, %r13193}, [%rd3+40];
	bfe.u32 	%r13194, %r13192, 0, 8;
	cvt.u16.u32 	%rs13049, %r13194;
	bfe.u32 	%r13195, %r13192, 8, 8;
	cvt.u16.u32 	%rs13048, %r13195;
	bfe.u32 	%r13196, %r13192, 16, 8;
	cvt.u16.u32 	%rs13047, %r13196;
	bfe.u32 	%r13197, %r13192, 24, 8;
	cvt.u16.u32 	%rs13046, %r13197;
	bfe.u32 	%r13198, %r13193, 0, 8;
	cvt.u16.u32 	%rs13045, %r13198;
	bfe.u32 	%r13199, %r13193, 8, 8;
	cvt.u16.u32 	%rs13044, %r13199;
	bfe.u32 	%r13200, %r13193, 16, 8;
	cvt.u16.u32 	%rs13043, %r13200;
	bfe.u32 	%r13201, %r13193, 24, 8;
	cvt.u16.u32 	%rs13042, %r13201;
	ld.local.v2.b32 	{%r13202, %r13203}, [%rd3+48];
	bfe.u32 	%r13204, %r13202, 0, 8;
	cvt.u16.u32 	%rs13041, %r13204;
	bfe.u32 	%r13205, %r13202, 8, 8;
	cvt.u16.u32 	%rs13040, %r13205;
	bfe.u32 	%r13206, %r13202, 16, 8;
	cvt.u16.u32 	%rs13039, %r13206;
	bfe.u32 	%r13207, %r13202, 24, 8;
	cvt.u16.u32 	%rs13038, %r13207;
	bfe.u32 	%r13208, %r13203, 0, 8;
	cvt.u16.u32 	%rs13037, %r13208;
	bfe.u32 	%r13209, %r13203, 8, 8;
	cvt.u16.u32 	%rs13036, %r13209;
	bfe.u32 	%r13210, %r13203, 16, 8;
	cvt.u16.u32 	%rs13035, %r13210;
	bfe.u32 	%r13211, %r13203, 24, 8;
	cvt.u16.u32 	%rs13034, %r13211;
	ld.local.v2.b32 	{%r13212, %r13213}, [%rd3+56];
	bfe.u32 	%r13214, %r13212, 0, 8;
	cvt.u16.u32 	%rs13033, %r13214;
	bfe.u32 	%r13215, %r13212, 8, 8;
	cvt.u16.u32 	%rs13032, %r13215;
	bfe.u32 	%r13216, %r13212, 16, 8;
	cvt.u16.u32 	%rs13031, %r13216;
	bfe.u32 	%r13217, %r13212, 24, 8;
	cvt.u16.u32 	%rs13030, %r13217;
	bfe.u32 	%r13218, %r13213, 0, 8;
	cvt.u16.u32 	%rs13029, %r13218;
	bfe.u32 	%r13219, %r13213, 8, 8;
	cvt.u16.u32 	%rs13028, %r13219;
	bfe.u32 	%r13220, %r13213, 16, 8;
	cvt.u16.u32 	%rs13027, %r13220;
	bfe.u32 	%r13221, %r13213, 24, 8;
	cvt.u16.u32 	%rs13026, %r13221;
	ld.local.v2.b32 	{%r13222, %r13223}, [%rd3+64];
	bfe.u32 	%r13224, %r13222, 0, 8;
	cvt.u16.u32 	%rs13025, %r13224;
	bfe.u32 	%r13225, %r13222, 8, 8;
	cvt.u16.u32 	%rs13024, %r13225;
	bfe.u32 	%r13226, %r13222, 16, 8;
	cvt.u16.u32 	%rs13023, %r13226;
	bfe.u32 	%r13227, %r13222, 24, 8;
	cvt.u16.u32 	%rs13022, %r13227;
	bfe.u32 	%r13228, %r13223, 0, 8;
	cvt.u16.u32 	%rs13021, %r13228;
	bfe.u32 	%r13229, %r13223, 8, 8;
	cvt.u16.u32 	%rs13020, %r13229;
	bfe.u32 	%r13230, %r13223, 16, 8;
	cvt.u16.u32 	%rs13019, %r13230;
	bfe.u32 	%r13231, %r13223, 24, 8;
	cvt.u16.u32 	%rs13018, %r13231;
	ld.local.v2.b32 	{%r13232, %r13233}, [%rd3+72];
	bfe.u32 	%r13234, %r13232, 0, 8;
	cvt.u16.u32 	%rs13017, %r13234;
	bfe.u32 	%r13235, %r13232, 8, 8;
	cvt.u16.u32 	%rs13016, %r13235;
	bfe.u32 	%r13236, %r13232, 16, 8;
	cvt.u16.u32 	%rs13015, %r13236;
	bfe.u32 	%r13237, %r13232, 24, 8;
	cvt.u16.u32 	%rs13014, %r13237;
	bfe.u32 	%r13238, %r13233, 0, 8;
	cvt.u16.u32 	%rs13013, %r13238;
	bfe.u32 	%r13239, %r13233, 8, 8;
	cvt.u16.u32 	%rs13012, %r13239;
	bfe.u32 	%r13240, %r13233, 16, 8;
	cvt.u16.u32 	%rs13011, %r13240;
	bfe.u32 	%r13241, %r13233, 24, 8;
	cvt.u16.u32 	%rs13010, %r13241;
	ld.local.v2.b32 	{%r13242, %r13243}, [%rd3+80];
	bfe.u32 	%r13244, %r13242, 0, 8;
	cvt.u16.u32 	%rs13009, %r13244;
	bfe.u32 	%r13245, %r13242, 8, 8;
	cvt.u16.u32 	%rs13008, %r13245;
	bfe.u32 	%r13246, %r13242, 16, 8;
	cvt.u16.u32 	%rs13007, %r13246;
	bfe.u32 	%r13247, %r13242, 24, 8;
	cvt.u16.u32 	%rs13006, %r13247;
	bfe.u32 	%r13248, %r13243, 0, 8;
	cvt.u16.u32 	%rs13005, %r13248;
	bfe.u32 	%r13249, %r13243, 8, 8;
	cvt.u16.u32 	%rs13004, %r13249;
	bfe.u32 	%r13250, %r13243, 16, 8;
	cvt.u16.u32 	%rs13003, %r13250;
	bfe.u32 	%r13251, %r13243, 24, 8;
	cvt.u16.u32 	%rs13002, %r13251;
	ld.local.v2.b32 	{%r13252, %r13253}, [%rd3+88];
	bfe.u32 	%r13254, %r13252, 0, 8;
	cvt.u16.u32 	%rs13001, %r13254;
	bfe.u32 	%r13255, %r13252, 8, 8;
	cvt.u16.u32 	%rs13000, %r13255;
	bfe.u32 	%r13256, %r13252, 16, 8;
	cvt.u16.u32 	%rs12999, %r13256;
	bfe.u32 	%r13257, %r13252, 24, 8;
	cvt.u16.u32 	%rs12998, %r13257;
	bfe.u32 	%r13258, %r13253, 0, 8;
	cvt.u16.u32 	%rs12997, %r13258;
	bfe.u32 	%r13259, %r13253, 8, 8;
	cvt.u16.u32 	%rs12996, %r13259;
	bfe.u32 	%r13260, %r13253, 16, 8;
	cvt.u16.u32 	%rs12995, %r13260;
	bfe.u32 	%r13261, %r13253, 24, 8;
	cvt.u16.u32 	%rs12994, %r13261;
	ld.local.v2.b32 	{%r13262, %r13263}, [%rd3+96];
	bfe.u32 	%r13264, %r13262, 0, 8;
	cvt.u16.u32 	%rs12993, %r13264;
	bfe.u32 	%r13265, %r13262, 8, 8;
	cvt.u16.u32 	%rs12992, %r13265;
	bfe.u32 	%r13266, %r13262, 16, 8;
	cvt.u16.u32 	%rs12991, %r13266;
	bfe.u32 	%r13267, %r13262, 24, 8;
	cvt.u16.u32 	%rs12990, %r13267;
	bfe.u32 	%r13268, %r13263, 0, 8;
	cvt.u16.u32 	%rs12989, %r13268;
	bfe.u32 	%r13269, %r13263, 8, 8;
	cvt.u16.u32 	%rs12988, %r13269;
	bfe.u32 	%r13270, %r13263, 16, 8;
	cvt.u16.u32 	%rs12987, %r13270;
	bfe.u32 	%r13271, %r13263, 24, 8;
	cvt.u16.u32 	%rs12986, %r13271;
	ld.local.v2.b32 	{%r13272, %r13273}, [%rd3+104];
	bfe.u32 	%r13274, %r13272, 0, 8;
	cvt.u16.u32 	%rs12985, %r13274;
	bfe.u32 	%r13275, %r13272, 8, 8;
	cvt.u16.u32 	%rs12984, %r13275;
	bfe.u32 	%r13276, %r13272, 16, 8;
	cvt.u16.u32 	%rs12983, %r13276;
	bfe.u32 	%r13277, %r13272, 24, 8;
	cvt.u16.u32 	%rs12982, %r13277;
	bfe.u32 	%r13278, %r13273, 0, 8;
	cvt.u16.u32 	%rs12981, %r13278;
	bfe.u32 	%r13279, %r13273, 8, 8;
	cvt.u16.u32 	%rs12980, %r13279;
	bfe.u32 	%r13280, %r13273, 16, 8;
	cvt.u16.u32 	%rs12979, %r13280;
	bfe.u32 	%r13281, %r13273, 24, 8;
	cvt.u16.u32 	%rs12978, %r13281;
	ld.local.v2.b32 	{%r13282, %r13283}, [%rd3+112];
	bfe.u32 	%r13284, %r13282, 0, 8;
	cvt.u16.u32 	%rs12977, %r13284;
	bfe.u32 	%r13285, %r13282, 8, 8;
	cvt.u16.u32 	%rs12976, %r13285;
	bfe.u32 	%r13286, %r13282, 16, 8;
	cvt.u16.u32 	%rs12975, %r13286;
	bfe.u32 	%r13287, %r13282, 24, 8;
	cvt.u16.u32 	%rs12974, %r13287;
	bfe.u32 	%r13288, %r13283, 0, 8;
	cvt.u16.u32 	%rs12973, %r13288;
	bfe.u32 	%r13289, %r13283, 8, 8;
	cvt.u16.u32 	%rs12972, %r13289;
	bfe.u32 	%r13290, %r13283, 16, 8;
	cvt.u16.u32 	%rs12971, %r13290;
	bfe.u32 	%r13291, %r13283, 24, 8;
	cvt.u16.u32 	%rs12970, %r13291;
	ld.local.v2.b32 	{%r13292, %r13293}, [%rd3+120];
	bfe.u32 	%r13294, %r13292, 0, 8;
	cvt.u16.u32 	%rs12969, %r13294;
	bfe.u32 	%r13295, %r13292, 8, 8;
	cvt.u16.u32 	%rs12968, %r13295;
	bfe.u32 	%r13296, %r13292, 16, 8;
	cvt.u16.u32 	%rs12967, %r13296;
	bfe.u32 	%r13297, %r13292, 24, 8;
	cvt.u16.u32 	%rs12966, %r13297;
	bfe.u32 	%r13298, %r13293, 0, 8;
	cvt.u16.u32 	%rs12965, %r13298;
	bfe.u32 	%r13299, %r13293, 8, 8;
	cvt.u16.u32 	%rs12964, %r13299;
	bfe.u32 	%r13300, %r13293, 16, 8;
	cvt.u16.u32 	%rs12963, %r13300;
	bfe.u32 	%r13301, %r13293, 24, 8;
	cvt.u16.u32 	%rs12962, %r13301;
	ld.local.v2.b32 	{%r13302, %r13303}, [%rd3+128];
	bfe.u32 	%r13304, %r13302, 0, 8;
	cvt.u16.u32 	%rs12961, %r13304;
	bfe.u32 	%r13305, %r13302, 8, 8;
	cvt.u16.u32 	%rs12960, %r13305;
	bfe.u32 	%r13306, %r13302, 16, 8;
	cvt.u16.u32 	%rs12959, %r13306;
	bfe.u32 	%r13307, %r13302, 24, 8;
	cvt.u16.u32 	%rs12958, %r13307;
	bfe.u32 	%r13308, %r13303, 0, 8;
	cvt.u16.u32 	%rs12957, %r13308;
	bfe.u32 	%r13309, %r13303, 8, 8;
	cvt.u16.u32 	%rs12956, %r13309;
	bfe.u32 	%r13310, %r13303, 16, 8;
	cvt.u16.u32 	%rs12955, %r13310;
	bfe.u32 	%r13311, %r13303, 24, 8;
	cvt.u16.u32 	%rs12954, %r13311;
	ld.local.v2.b32 	{%r13312, %r13313}, [%rd3+136];
	bfe.u32 	%r13314, %r13312, 0, 8;
	cvt.u16.u32 	%rs12953, %r13314;
	bfe.u32 	%r13315, %r13312, 8, 8;
	cvt.u16.u32 	%rs12952, %r13315;
	bfe.u32 	%r13316, %r13312, 16, 8;
	cvt.u16.u32 	%rs12951, %r13316;
	bfe.u32 	%r13317, %r13312, 24, 8;
	cvt.u16.u32 	%rs12950, %r13317;
	bfe.u32 	%r13318, %r13313, 0, 8;
	cvt.u16.u32 	%rs12949, %r13318;
	bfe.u32 	%r13319, %r13313, 8, 8;
	cvt.u16.u32 	%rs12948, %r13319;
	bfe.u32 	%r13320, %r13313, 16, 8;
	cvt.u16.u32 	%rs12947, %r13320;
	bfe.u32 	%r13321, %r13313, 24, 8;
	cvt.u16.u32 	%rs12946, %r13321;
	ld.local.v2.b32 	{%r13322, %r13323}, [%rd3+144];
	bfe.u32 	%r13324, %r13322, 0, 8;
	cvt.u16.u32 	%rs12945, %r13324;
	bfe.u32 	%r13325, %r13322, 8, 8;
	cvt.u16.u32 	%rs12944, %r13325;
	bfe.u32 	%r13326, %r13322, 16, 8;
	cvt.u16.u32 	%rs12943, %r13326;
	bfe.u32 	%r13327, %r13322, 24, 8;
	cvt.u16.u32 	%rs12942, %r13327;
	bfe.u32 	%r13328, %r13323, 0, 8;
	cvt.u16.u32 	%rs12941, %r13328;
	bfe.u32 	%r13329, %r13323, 8, 8;
	cvt.u16.u32 	%rs12940, %r13329;
	bfe.u32 	%r13330, %r13323, 16, 8;
	cvt.u16.u32 	%rs12939, %r13330;
	bfe.u32 	%r13331, %r13323, 24, 8;
	cvt.u16.u32 	%rs12938, %r13331;
	ld.local.v2.b32 	{%r13332, %r13333}, [%rd3+152];
	bfe.u32 	%r13334, %r13332, 0, 8;
	cvt.u16.u32 	%rs12937, %r13334;
	bfe.u32 	%r13335, %r13332, 8, 8;
	cvt.u16.u32 	%rs12936, %r13335;
	bfe.u32 	%r13336, %r13332, 16, 8;
	cvt.u16.u32 	%rs12935, %r13336;
	bfe.u32 	%r13337, %r13332, 24, 8;
	cvt.u16.u32 	%rs12934, %r13337;
	bfe.u32 	%r13338, %r13333, 0, 8;
	cvt.u16.u32 	%rs12933, %r13338;
	bfe.u32 	%r13339, %r13333, 8, 8;
	cvt.u16.u32 	%rs12932, %r13339;
	bfe.u32 	%r13340, %r13333, 16, 8;
	cvt.u16.u32 	%rs12931, %r13340;
	bfe.u32 	%r13341, %r13333, 24, 8;
	cvt.u16.u32 	%rs12930, %r13341;
	ld.local.v2.b32 	{%r13342, %r13343}, [%rd3+160];
	bfe.u32 	%r13344, %r13342, 0, 8;
	cvt.u16.u32 	%rs12929, %r13344;
	bfe.u32 	%r13345, %r13342, 8, 8;
	cvt.u16.u32 	%rs12928, %r13345;
	bfe.u32 	%r13346, %r13342, 16, 8;
	cvt.u16.u32 	%rs12927, %r13346;
	bfe.u32 	%r13347, %r13342, 24, 8;
	cvt.u16.u32 	%rs12926, %r13347;
	bfe.u32 	%r13348, %r13343, 0, 8;
	cvt.u16.u32 	%rs12925, %r13348;
	bfe.u32 	%r13349, %r13343, 8, 8;
	cvt.u16.u32 	%rs12924, %r13349;
	bfe.u32 	%r13350, %r13343, 16, 8;
	cvt.u16.u32 	%rs12923, %r13350;
	bfe.u32 	%r13351, %r13343, 24, 8;
	cvt.u16.u32 	%rs12922, %r13351;
	ld.local.v2.b32 	{%r13352, %r13353}, [%rd3+168];
	bfe.u32 	%r13354, %r13352, 0, 8;
	cvt.u16.u32 	%rs12921, %r13354;
	bfe.u32 	%r13355, %r13352, 8, 8;
	cvt.u16.u32 	%rs12920, %r13355;
	bfe.u32 	%r13356, %r13352, 16, 8;
	cvt.u16.u32 	%rs12919, %r13356;
	bfe.u32 	%r13357, %r13352, 24, 8;
	cvt.u16.u32 	%rs12918, %r13357;
	bfe.u32 	%r13358, %r13353, 0, 8;
	cvt.u16.u32 	%rs12917, %r13358;
	bfe.u32 	%r13359, %r13353, 8, 8;
	cvt.u16.u32 	%rs12916, %r13359;
	bfe.u32 	%r13360, %r13353, 16, 8;
	cvt.u16.u32 	%rs12915, %r13360;
	bfe.u32 	%r13361, %r13353, 24, 8;
	cvt.u16.u32 	%rs12914, %r13361;
	ld.local.v2.b32 	{%r13362, %r13363}, [%rd3+176];
	bfe.u32 	%r13364, %r13362, 0, 8;
	cvt.u16.u32 	%rs12913, %r13364;
	bfe.u32 	%r13365, %r13362, 8, 8;
	cvt.u16.u32 	%rs12912, %r13365;
	bfe.u32 	%r13366, %r13362, 16, 8;
	cvt.u16.u32 	%rs12911, %r13366;
	bfe.u32 	%r13367, %r13362, 24, 8;
	cvt.u16.u32 	%rs12910, %r13367;
	bfe.u32 	%r13368, %r13363, 0, 8;
	cvt.u16.u32 	%rs12909, %r13368;
	bfe.u32 	%r13369, %r13363, 8, 8;
	cvt.u16.u32 	%rs12908, %r13369;
	bfe.u32 	%r13370, %r13363, 16, 8;
	cvt.u16.u32 	%rs12907, %r13370;
	bfe.u32 	%r13371, %r13363, 24, 8;
	cvt.u16.u32 	%rs12906, %r13371;
	ld.local.v2.b32 	{%r13372, %r13373}, [%rd3+184];
	bfe.u32 	%r13374, %r13372, 0, 8;
	cvt.u16.u32 	%rs12905, %r13374;
	bfe.u32 	%r13375, %r13372, 8, 8;
	cvt.u16.u32 	%rs12904, %r13375;
	bfe.u32 	%r13376, %r13372, 16, 8;
	cvt.u16.u32 	%rs12903, %r13376;
	bfe.u32 	%r13377, %r13372, 24, 8;
	cvt.u16.u32 	%rs12902, %r13377;
	bfe.u32 	%r13378, %r13373, 0, 8;
	cvt.u16.u32 	%rs12901, %r13378;
	bfe.u32 	%r13379, %r13373, 8, 8;
	cvt.u16.u32 	%rs12900, %r13379;
	bfe.u32 	%r13380, %r13373, 16, 8;
	cvt.u16.u32 	%rs12899, %r13380;
	bfe.u32 	%r13381, %r13373, 24, 8;
	cvt.u16.u32 	%rs12898, %r13381;
	ld.local.v2.b32 	{%r13382, %r13383}, [%rd3+192];
	bfe.u32 	%r13384, %r13382, 0, 8;
	cvt.u16.u32 	%rs12897, %r13384;
	bfe.u32 	%r13385, %r13382, 8, 8;
	cvt.u16.u32 	%rs12896, %r13385;
	bfe.u32 	%r13386, %r13382, 16, 8;
	cvt.u16.u32 	%rs12895, %r13386;
	bfe.u32 	%r13387, %r13382, 24, 8;
	cvt.u16.u32 	%rs12894, %r13387;
	bfe.u32 	%r13388, %r13383, 0, 8;
	cvt.u16.u32 	%rs12893, %r13388;
	bfe.u32 	%r13389, %r13383, 8, 8;
	cvt.u16.u32 	%rs12892, %r13389;
	bfe.u32 	%r13390, %r13383, 16, 8;
	cvt.u16.u32 	%rs12891, %r13390;
	bfe.u32 	%r13391, %r13383, 24, 8;
	cvt.u16.u32 	%rs12890, %r13391;
	ld.local.v2.b32 	{%r13392, %r13393}, [%rd3+200];
	bfe.u32 	%r13394, %r13392, 0, 8;
	cvt.u16.u32 	%rs12889, %r13394;
	bfe.u32 	%r13395, %r13392, 8, 8;
	cvt.u16.u32 	%rs12888, %r13395;
	bfe.u32 	%r13396, %r13392, 16, 8;
	cvt.u16.u32 	%rs12887, %r13396;
	bfe.u32 	%r13397, %r13392, 24, 8;
	cvt.u16.u32 	%rs12886, %r13397;
	bfe.u32 	%r13398, %r13393, 0, 8;
	cvt.u16.u32 	%rs12885, %r13398;
	bfe.u32 	%r13399, %r13393, 8, 8;
	cvt.u16.u32 	%rs12884, %r13399;
	bfe.u32 	%r13400, %r13393, 16, 8;
	cvt.u16.u32 	%rs12883, %r13400;
	bfe.u32 	%r13401, %r13393, 24, 8;
	cvt.u16.u32 	%rs12882, %r13401;
	ld.local.v2.b32 	{%r13402, %r13403}, [%rd3+208];
	bfe.u32 	%r13404, %r13402, 0, 8;
	cvt.u16.u32 	%rs12881, %r13404;
	bfe.u32 	%r13405, %r13402, 8, 8;
	cvt.u16.u32 	%rs12880, %r13405;
	bfe.u32 	%r13406, %r13402, 16, 8;
	cvt.u16.u32 	%rs12879, %r13406;
	bfe.u32 	%r13407, %r13402, 24, 8;
	cvt.u16.u32 	%rs12878, %r13407;
	bfe.u32 	%r13408, %r13403, 0, 8;
	cvt.u16.u32 	%rs12877, %r13408;
	bfe.u32 	%r13409, %r13403, 8, 8;
	cvt.u16.u32 	%rs12876, %r13409;
	bfe.u32 	%r13410, %r13403, 16, 8;
	cvt.u16.u32 	%rs12875, %r13410;
	bfe.u32 	%r13411, %r13403, 24, 8;
	cvt.u16.u32 	%rs12874, %r13411;
	ld.local.v2.b32 	{%r13412, %r13413}, [%rd3+216];
	bfe.u32 	%r13414, %r13412, 0, 8;
	cvt.u16.u32 	%rs12873, %r13414;
	bfe.u32 	%r13415, %r13412, 8, 8;
	cvt.u16.u32 	%rs12872, %r13415;
	bfe.u32 	%r13416, %r13412, 16, 8;
	cvt.u16.u32 	%rs12871, %r13416;
	bfe.u32 	%r13417, %r13412, 24, 8;
	cvt.u16.u32 	%rs12870, %r13417;
	bfe.u32 	%r13418, %r13413, 0, 8;
	cvt.u16.u32 	%rs12869, %r13418;
	bfe.u32 	%r13419, %r13413, 8, 8;
	cvt.u16.u32 	%rs12868, %r13419;
	bfe.u32 	%r13420, %r13413, 16, 8;
	cvt.u16.u32 	%rs12867, %r13420;
	bfe.u32 	%r13421, %r13413, 24, 8;
	cvt.u16.u32 	%rs12866, %r13421;
	ld.local.v2.b32 	{%r13422, %r13423}, [%rd3+224];
	bfe.u32 	%r13424, %r13422, 0, 8;
	cvt.u16.u32 	%rs12865, %r13424;
	bfe.u32 	%r13425, %r13422, 8, 8;
	cvt.u16.u32 	%rs12864, %r13425;
	bfe.u32 	%r13426, %r13422, 16, 8;
	cvt.u16.u32 	%rs12863, %r13426;
	bfe.u32 	%r13427, %r13422, 24, 8;
	cvt.u16.u32 	%rs12862, %r13427;
	bfe.u32 	%r13428, %r13423, 0, 8;
	cvt.u16.u32 	%rs12861, %r13428;
	bfe.u32 	%r13429, %r13423, 8, 8;
	cvt.u16.u32 	%rs12860, %r13429;
	bfe.u32 	%r13430, %r13423, 16, 8;
	cvt.u16.u32 	%rs12859, %r13430;
	bfe.u32 	%r13431, %r13423, 24, 8;
	cvt.u16.u32 	%rs12858, %r13431;
	ld.local.v2.b32 	{%r13432, %r13433}, [%rd3+232];
	bfe.u32 	%r13434, %r13432, 0, 8;
	cvt.u16.u32 	%rs12857, %r13434;
	bfe.u32 	%r13435, %r13432, 8, 8;
	cvt.u16.u32 	%rs12856, %r13435;
	bfe.u32 	%r13436, %r13432, 16, 8;
	cvt.u16.u32 	%rs12855, %r13436;
	bfe.u32 	%r13437, %r13432, 24, 8;
	cvt.u16.u32 	%rs12854, %r13437;
	bfe.u32 	%r13438, %r13433, 0, 8;
	cvt.u16.u32 	%rs12853, %r13438;
	bfe.u32 	%r13439, %r13433, 8, 8;
	cvt.u16.u32 	%rs12852, %r13439;
	bfe.u32 	%r13440, %r13433, 16, 8;
	cvt.u16.u32 	%rs12851, %r13440;
	bfe.u32 	%r13441, %r13433, 24, 8;
	cvt.u16.u32 	%rs12850, %r13441;
	ld.local.v2.b32 	{%r13442, %r13443}, [%rd3+240];
	bfe.u32 	%r13444, %r13442, 0, 8;
	cvt.u16.u32 	%rs12849, %r13444;
	bfe.u32 	%r13445, %r13442, 8, 8;
	cvt.u16.u32 	%rs12848, %r13445;
	bfe.u32 	%r13446, %r13442, 16, 8;
	cvt.u16.u32 	%rs12847, %r13446;
	bfe.u32 	%r13447, %r13442, 24, 8;
	cvt.u16.u32 	%rs12846, %r13447;
	bfe.u32 	%r13448, %r13443, 0, 8;
	cvt.u16.u32 	%rs12845, %r13448;
	bfe.u32 	%r13449, %r13443, 8, 8;
	cvt.u16.u32 	%rs12844, %r13449;
	bfe.u32 	%r13450, %r13443, 16, 8;
	cvt.u16.u32 	%rs12843, %r13450;
	bfe.u32 	%r13451, %r13443, 24, 8;
	cvt.u16.u32 	%rs12842, %r13451;
	ld.local.v2.b32 	{%r13452, %r13453}, [%rd3+248];
	bfe.u32 	%r13454, %r13452, 0, 8;
	cvt.u16.u32 	%rs12841, %r13454;
	bfe.u32 	%r13455, %r13452, 8, 8;
	cvt.u16.u32 	%rs12840, %r13455;
	bfe.u32 	%r13456, %r13452, 16, 8;
	cvt.u16.u32 	%rs12839, %r13456;
	bfe.u32 	%r13457, %r13452, 24, 8;
	cvt.u16.u32 	%rs12838, %r13457;
	bfe.u32 	%r13458, %r13453, 0, 8;
	cvt.u16.u32 	%rs12837, %r13458;
	bfe.u32 	%r13459, %r13453, 8, 8;
	cvt.u16.u32 	%rs12836, %r13459;
	bfe.u32 	%r13460, %r13453, 16, 8;
	cvt.u16.u32 	%rs12835, %r13460;
	bfe.u32 	%r13461, %r13453, 24, 8;
	cvt.u16.u32 	%rs12834, %r13461;
	ld.local.v2.b32 	{%r13462, %r13463}, [%rd3+256];
	bfe.u32 	%r13464, %r13462, 0, 8;
	cvt.u16.u32 	%rs12833, %r13464;
	bfe.u32 	%r13465, %r13462, 8, 8;
	cvt.u16.u32 	%rs12832, %r13465;
	bfe.u32 	%r13466, %r13462, 16, 8;
	cvt.u16.u32 	%rs12831, %r13466;
	bfe.u32 	%r13467, %r13462, 24, 8;
	cvt.u16.u32 	%rs12830, %r13467;
	bfe.u32 	%r13468, %r13463, 0, 8;
	cvt.u16.u32 	%rs12829, %r13468;
	bfe.u32 	%r13469, %r13463, 8, 8;
	cvt.u16.u32 	%rs12828, %r13469;
	bfe.u32 	%r13470, %r13463, 16, 8;
	cvt.u16.u32 	%rs12827, %r13470;
	bfe.u32 	%r13471, %r13463, 24, 8;
	cvt.u16.u32 	%rs12826, %r13471;
	ld.local.v2.b32 	{%r13472, %r13473}, [%rd3+264];
	bfe.u32 	%r13474, %r13472, 0, 8;
	cvt.u16.u32 	%rs12825, %r13474;
	bfe.u32 	%r13475, %r13472, 8, 8;
	cvt.u16.u32 	%rs12824, %r13475;
	bfe.u32 	%r13476, %r13472, 16, 8;
	cvt.u16.u32 	%rs12823, %r13476;
	bfe.u32 	%r13477, %r13472, 24, 8;
	cvt.u16.u32 	%rs12822, %r13477;
	bfe.u32 	%r13478, %r13473, 0, 8;
	cvt.u16.u32 	%rs12821, %r13478;
	bfe.u32 	%r13479, %r13473, 8, 8;
	cvt.u16.u32 	%rs12820, %r13479;
	bfe.u32 	%r13480, %r13473, 16, 8;
	cvt.u16.u32 	%rs12819, %r13480;
	bfe.u32 	%r13481, %r13473, 24, 8;
	cvt.u16.u32 	%rs12818, %r13481;
$L__BB1_169:
	mov.u32 	%r28047, %tid.x;
	setp.ne.s32 	%p105, %r28047, 0;
	@%p105 bra 	$L__BB1_176;
	mov.u64 	%rd233, %rd13;
	ld.param.u32 	%r909, [%rd233];
	ld.param.f64 	%fd73, [%rd233+8];
	ld.param.v2.b32 	{%r28049, %r28050}, [%rd233+16];
	ld.param.v2.b32 	{%r28051, %r28052}, [%rd233+24];
	ld.param.v2.b32 	{%r28053, %r28054}, [%rd233+32];
	ld.param.v2.b32 	{%r28055, %r28056}, [%rd233+40];
	ld.param.v2.b32 	{%r28057, %r28058}, [%rd233+48];
	ld.param.v2.b32 	{%r28059, %r28060}, [%rd233+56];
	ld.param.v2.b32 	{%r28061, %r28062}, [%rd233+64];
	ld.param.v2.b32 	{%r28063, %r28064}, [%rd233+72];
	ld.param.v2.b32 	{%r28065, %r28066}, [%rd233+80];
	ld.param.v2.b32 	{%r28067, %r28068}, [%rd233+88];
	ld.param.v2.b32 	{%r28069, %r28070}, [%rd233+96];
	ld.param.v2.b32 	{%r28071, %r28072}, [%rd233+104];
	ld.param.v2.b32 	{%r28073, %r28074}, [%rd233+112];
	ld.param.v2.b32 	{%r28075, %r28076}, [%rd233+120];
	ld.param.v2.b32 	{%r28077, %r28078}, [%rd233+128];
	ld.param.v2.b32 	{%r28079, %r28080}, [%rd233+136];
	ld.param.v2.b32 	{%r28081, %r28082}, [%rd233+144];
	ld.param.v2.b32 	{%r28083, %r28084}, [%rd233+152];
	ld.param.v2.b32 	{%r28085, %r28086}, [%rd233+160];
	ld.param.v2.b32 	{%r28087, %r28088}, [%rd233+168];
	ld.param.v2.b32 	{%r28089, %r28090}, [%rd233+176];
	ld.param.v2.b32 	{%r28091, %r28092}, [%rd233+184];
	ld.param.v2.b32 	{%r28093, %r28094}, [%rd233+192];
	ld.param.v2.b32 	{%r28095, %r28096}, [%rd233+200];
	ld.param.v2.b32 	{%r28097, %r28098}, [%rd233+208];
	ld.param.v2.b32 	{%r28099, %r28100}, [%rd233+216];
	ld.param.v2.b32 	{%r28101, %r28102}, [%rd233+224];
	ld.param.v2.b32 	{%r28103, %r28104}, [%rd233+232];
	ld.param.v2.b32 	{%r28105, %r28106}, [%rd233+240];
	ld.param.v2.b32 	{%r28107, %r28108}, [%rd233+248];
	ld.param.v2.b32 	{%r28109, %r28110}, [%rd233+256];
	ld.param.v2.b32 	{%r28111, %r28112}, [%rd233+264];
	st.local.u32 	[%rd4], %r28660;
	st.local.f64 	[%rd4+8], %fd78;
	cvt.u32.u16 	%r28113, %rs13066;
	cvt.u32.u16 	%r28114, %rs13067;
	prmt.b32 	%r28115, %r28114, %r28113, 0x3340U;
	cvt.u32.u16 	%r28116, %rs13068;
	cvt.u32.u16 	%r28117, %rs13069;
	prmt.b32 	%r28118, %r28117, %r28116, 0x3340U;
	prmt.b32 	%r28119, %r28118, %r28115, 0x5410U;
	cvt.u32.u16 	%r28120, %rs13070;
	cvt.u32.u16 	%r28121, %rs13071;
	prmt.b32 	%r28122, %r28121, %r28120, 0x3340U;
	cvt.u32.u16 	%r28123, %rs13072;
	cvt.u32.u16 	%r28124, %rs13073;
	prmt.b32 	%r28125, %r28124, %r28123, 0x3340U;
	prmt.b32 	%r28126, %r28125, %r28122, 0x5410U;
	st.local.v2.b32 	[%rd4+16], {%r28126, %r28119};
	cvt.u32.u16 	%r28127, %rs13058;
	cvt.u32.u16 	%r28128, %rs13059;
	prmt.b32 	%r28129, %r28128, %r28127, 0x3340U;
	cvt.u32.u16 	%r28130, %rs13060;
	cvt.u32.u16 	%r28131, %rs13061;
	prmt.b32 	%r28132, %r28131, %r28130, 0x3340U;
	prmt.b32 	%r28133, %r28132, %r28129, 0x5410U;
	cvt.u32.u16 	%r28134, %rs13062;
	cvt.u32.u16 	%r28135, %rs13063;
	prmt.b32 	%r28136, %r28135, %r28134, 0x3340U;
	cvt.u32.u16 	%r28137, %rs13064;
	cvt.u32.u16 	%r28138, %rs13065;
	prmt.b32 	%r28139, %r28138, %r28137, 0x3340U;
	prmt.b32 	%r28140, %r28139, %r28136, 0x5410U;
	st.local.v2.b32 	[%rd4+24], {%r28140, %r28133};
	cvt.u32.u16 	%r28141, %rs13050;
	cvt.u32.u16 	%r28142, %rs13051;
	prmt.b32 	%r28143, %r28142, %r28141, 0x3340U;
	cvt.u32.u16 	%r28144, %rs13052;
	cvt.u32.u16 	%r28145, %rs13053;
	prmt.b32 	%r28146, %r28145, %r28144, 0x3340U;
	prmt.b32 	%r28147, %r28146, %r28143, 0x5410U;
	cvt.u32.u16 	%r28148, %rs13054;
	cvt.u32.u16 	%r28149, %rs13055;
	prmt.b32 	%r28150, %r28149, %r28148, 0x3340U;
	cvt.u32.u16 	%r28151, %rs13056;
	cvt.u32.u16 	%r28152, %rs13057;
	prmt.b32 	%r28153, %r28152, %r28151, 0x3340U;
	prmt.b32 	%r28154, %r28153, %r28150, 0x5410U;
	st.local.v2.b32 	[%rd4+32], {%r28154, %r28147};
	cvt.u32.u16 	%r28155, %rs13042;
	cvt.u32.u16 	%r28156, %rs13043;
	prmt.b32 	%r28157, %r28156, %r28155, 0x3340U;
	cvt.u32.u16 	%r28158, %rs13044;
	cvt.u32.u16 	%r28159, %rs13045;
	prmt.b32 	%r28160, %r28159, %r28158, 0x3340U;
	prmt.b32 	%r28161, %r28160, %r28157, 0x5410U;
	cvt.u32.u16 	%r28162, %rs13046;
	cvt.u32.u16 	%r28163, %rs13047;
	prmt.b32 	%r28164, %r28163, %r28162, 0x3340U;
	cvt.u32.u16 	%r28165, %rs13048;
	cvt.u32.u16 	%r28166, %rs13049;
	prmt.b32 	%r28167, %r28166, %r28165, 0x3340U;
	prmt.b32 	%r28168, %r28167, %r28164, 0x5410U;
	st.local.v2.b32 	[%rd4+40], {%r28168, %r28161};
	cvt.u32.u16 	%r28169, %rs13034;
	cvt.u32.u16 	%r28170, %rs13035;
	prmt.b32 	%r28171, %r28170, %r28169, 0x3340U;
	cvt.u32.u16 	%r28172, %rs13036;
	cvt.u32.u16 	%r28173, %rs13037;
	prmt.b32 	%r28174, %r28173, %r28172, 0x3340U;
	prmt.b32 	%r28175, %r28174, %r28171, 0x5410U;
	cvt.u32.u16 	%r28176, %rs13038;
	cvt.u32.u16 	%r28177, %rs13039;
	prmt.b32 	%r28178, %r28177, %r28176, 0x3340U;
	cvt.u32.u16 	%r28179, %rs13040;
	cvt.u32.u16 	%r28180, %rs13041;
	prmt.b32 	%r28181, %r28180, %r28179, 0x3340U;
	prmt.b32 	%r28182, %r28181, %r28178, 0x5410U;
	st.local.v2.b32 	[%rd4+48], {%r28182, %r28175};
	cvt.u32.u16 	%r28183, %rs13026;
	cvt.u32.u16 	%r28184, %rs13027;
	prmt.b32 	%r28185, %r28184, %r28183, 0x3340U;
	cvt.u32.u16 	%r28186, %rs13028;
	cvt.u32.u16 	%r28187, %rs13029;
	prmt.b32 	%r28188, %r28187, %r28186, 0x3340U;
	prmt.b32 	%r28189, %r28188, %r28185, 0x5410U;
	cvt.u32.u16 	%r28190, %rs13030;
	cvt.u32.u16 	%r28191, %rs13031;
	prmt.b32 	%r28192, %r28191, %r28190, 0x3340U;
	cvt.u32.u16 	%r28193, %rs13032;
	cvt.u32.u16 	%r28194, %rs13033;
	prmt.b32 	%r28195, %r28194, %r28193, 0x3340U;
	prmt.b32 	%r28196, %r28195, %r28192, 0x5410U;
	st.local.v2.b32 	[%rd4+56], {%r28196, %r28189};
	cvt.u32.u16 	%r28197, %rs13018;
	cvt.u32.u16 	%r28198, %rs13019;
	prmt.b32 	%r28199, %r28198, %r28197, 0x3340U;
	cvt.u32.u16 	%r28200, %rs13020;
	cvt.u32.u16 	%r28201, %rs13021;
	prmt.b32 	%r28202, %r28201, %r28200, 0x3340U;
	prmt.b32 	%r28203, %r28202, %r28199, 0x5410U;
	cvt.u32.u16 	%r28204, %rs13022;
	cvt.u32.u16 	%r28205, %rs13023;
	prmt.b32 	%r28206, %r28205, %r28204, 0x3340U;
	cvt.u32.u16 	%r28207, %rs13024;
	cvt.u32.u16 	%r28208, %rs13025;
	prmt.b32 	%r28209, %r28208, %r28207, 0x3340U;
	prmt.b32 	%r28210, %r28209, %r28206, 0x5410U;
	st.local.v2.b32 	[%rd4+64], {%r28210, %r28203};
	cvt.u32.u16 	%r28211, %rs13010;
	cvt.u32.u16 	%r28212, %rs13011;
	prmt.b32 	%r28213, %r28212, %r28211, 0x3340U;
	cvt.u32.u16 	%r28214, %rs13012;
	cvt.u32.u16 	%r28215, %rs13013;
	prmt.b32 	%r28216, %r28215, %r28214, 0x3340U;
	prmt.b32 	%r28217, %r28216, %r28213, 0x5410U;
	cvt.u32.u16 	%r28218, %rs13014;
	cvt.u32.u16 	%r28219, %rs13015;
	prmt.b32 	%r28220, %r28219, %r28218, 0x3340U;
	cvt.u32.u16 	%r28221, %rs13016;
	cvt.u32.u16 	%r28222, %rs13017;
	prmt.b32 	%r28223, %r28222, %r28221, 0x3340U;
	prmt.b32 	%r28224, %r28223, %r28220, 0x5410U;
	st.local.v2.b32 	[%rd4+72], {%r28224, %r28217};
	cvt.u32.u16 	%r28225, %rs13002;
	cvt.u32.u16 	%r28226, %rs13003;
	prmt.b32 	%r28227, %r28226, %r28225, 0x3340U;
	cvt.u32.u16 	%r28228, %rs13004;
	cvt.u32.u16 	%r28229, %rs13005;
	prmt.b32 	%r28230, %r28229, %r28228, 0x3340U;
	prmt.b32 	%r28231, %r28230, %r28227, 0x5410U;
	cvt.u32.u16 	%r28232, %rs13006;
	cvt.u32.u16 	%r28233, %rs13007;
	prmt.b32 	%r28234, %r28233, %r28232, 0x3340U;
	cvt.u32.u16 	%r28235, %rs13008;
	cvt.u32.u16 	%r28236, %rs13009;
	prmt.b32 	%r28237, %r28236, %r28235, 0x3340U;
	prmt.b32 	%r28238, %r28237, %r28234, 0x5410U;
	st.local.v2.b32 	[%rd4+80], {%r28238, %r28231};
	cvt.u32.u16 	%r28239, %rs12994;
	cvt.u32.u16 	%r28240, %rs12995;
	prmt.b32 	%r28241, %r28240, %r28239, 0x3340U;
	cvt.u32.u16 	%r28242, %rs12996;
	cvt.u32.u16 	%r28243, %rs12997;
	prmt.b32 	%r28244, %r28243, %r28242, 0x3340U;
	prmt.b32 	%r28245, %r28244, %r28241, 0x5410U;
	cvt.u32.u16 	%r28246, %rs12998;
	cvt.u32.u16 	%r28247, %rs12999;
	prmt.b32 	%r28248, %r28247, %r28246, 0x3340U;
	cvt.u32.u16 	%r28249, %rs13000;
	cvt.u32.u16 	%r28250, %rs13001;
	prmt.b32 	%r28251, %r28250, %r28249, 0x3340U;
	prmt.b32 	%r28252, %r28251, %r28248, 0x5410U;
	st.local.v2.b32 	[%rd4+88], {%r28252, %r28245};
	cvt.u32.u16 	%r28253, %rs12986;
	cvt.u32.u16 	%r28254, %rs12987;
	prmt.b32 	%r28255, %r28254, %r28253, 0x3340U;
	cvt.u32.u16 	%r28256, %rs12988;
	cvt.u32.u16 	%r28257, %rs12989;
	prmt.b32 	%r28258, %r28257, %r28256, 0x3340U;
	prmt.b32 	%r28259, %r28258, %r28255, 0x5410U;
	cvt.u32.u16 	%r28260, %rs12990;
	cvt.u32.u16 	%r28261, %rs12991;
	prmt.b32 	%r28262, %r28261, %r28260, 0x3340U;
	cvt.u32.u16 	%r28263, %rs12992;
	cvt.u32.u16 	%r28264, %rs12993;
	prmt.b32 	%r28265, %r28264, %r28263, 0x3340U;
	prmt.b32 	%r28266, %r28265, %r28262, 0x5410U;
	st.local.v2.b32 	[%rd4+96], {%r28266, %r28259};
	cvt.u32.u16 	%r28267, %rs12978;
	cvt.u32.u16 	%r28268, %rs12979;
	prmt.b32 	%r28269, %r28268, %r28267, 0x3340U;
	cvt.u32.u16 	%r28270, %rs12980;
	cvt.u32.u16 	%r28271, %rs12981;
	prmt.b32 	%r28272, %r28271, %r28270, 0x3340U;
	prmt.b32 	%r28273, %r28272, %r28269, 0x5410U;
	cvt.u32.u16 	%r28274, %rs12982;
	cvt.u32.u16 	%r28275, %rs12983;
	prmt.b32 	%r28276, %r28275, %r28274, 0x3340U;
	cvt.u32.u16 	%r28277, %rs12984;
	cvt.u32.u16 	%r28278, %rs12985;
	prmt.b32 	%r28279, %r28278, %r28277, 0x3340U;
	prmt.b32 	%r28280, %r28279, %r28276, 0x5410U;
	st.local.v2.b32 	[%rd4+104], {%r28280, %r28273};
	cvt.u32.u16 	%r28281, %rs12970;
	cvt.u32.u16 	%r28282, %rs12971;
	prmt.b32 	%r28283, %r28282, %r28281, 0x3340U;
	cvt.u32.u16 	%r28284, %rs12972;
	cvt.u32.u16 	%r28285, %rs12973;
	prmt.b32 	%r28286, %r28285, %r28284, 0x3340U;
	prmt.b32 	%r28287, %r28286, %r28283, 0x5410U;
	cvt.u32.u16 	%r28288, %rs12974;
	cvt.u32.u16 	%r28289, %rs12975;
	prmt.b32 	%r28290, %r28289, %r28288, 0x3340U;
	cvt.u32.u16 	%r28291, %rs12976;
	cvt.u32.u16 	%r28292, %rs12977;
	prmt.b32 	%r28293, %r28292, %r28291, 0x3340U;
	prmt.b32 	%r28294, %r28293, %r28290, 0x5410U;
	st.local.v2.b32 	[%rd4+112], {%r28294, %r28287};
	cvt.u32.u16 	%r28295, %rs12962;
	cvt.u32.u16 	%r28296, %rs12963;
	prmt.b32 	%r28297, %r28296, %r28295, 0x3340U;
	cvt.u32.u16 	%r28298, %rs12964;
	cvt.u32.u16 	%r28299, %rs12965;
	prmt.b32 	%r28300, %r28299, %r28298, 0x3340U;
	prmt.b32 	%r28301, %r28300, %r28297, 0x5410U;
	cvt.u32.u16 	%r28302, %rs12966;
	cvt.u32.u16 	%r28303, %rs12967;
	prmt.b32 	%r28304, %r28303, %r28302, 0x3340U;
	cvt.u32.u16 	%r28305, %rs12968;
	cvt.u32.u16 	%r28306, %rs12969;
	prmt.b32 	%r28307, %r28306, %r28305, 0x3340U;
	prmt.b32 	%r28308, %r28307, %r28304, 0x5410U;
	st.local.v2.b32 	[%rd4+120], {%r28308, %r28301};
	cvt.u32.u16 	%r28309, %rs12954;
	cvt.u32.u16 	%r28310, %rs12955;
	prmt.b32 	%r28311, %r28310, %r28309, 0x3340U;
	cvt.u32.u16 	%r28312, %rs12956;
	cvt.u32.u16 	%r28313, %rs12957;
	prmt.b32 	%r28314, %r28313, %r28312, 0x3340U;
	prmt.b32 	%r28315, %r28314, %r28311, 0x5410U;
	cvt.u32.u16 	%r28316, %rs12958;
	cvt.u32.u16 	%r28317, %rs12959;
	prmt.b32 	%r28318, %r28317, %r28316, 0x3340U;
	cvt.u32.u16 	%r28319, %rs12960;
	cvt.u32.u16 	%r28320, %rs12961;
	prmt.b32 	%r28321, %r28320, %r28319, 0x3340U;
	prmt.b32 	%r28322, %r28321, %r28318, 0x5410U;
	st.local.v2.b32 	[%rd4+128], {%r28322, %r28315};
	cvt.u32.u16 	%r28323, %rs12946;
	cvt.u32.u16 	%r28324, %rs12947;
	prmt.b32 	%r28325, %r28324, %r28323, 0x3340U;
	cvt.u32.u16 	%r28326, %rs12948;
	cvt.u32.u16 	%r28327, %rs12949;
	prmt.b32 	%r28328, %r28327, %r28326, 0x3340U;
	prmt.b32 	%r28329, %r28328, %r28325, 0x5410U;
	cvt.u32.u16 	%r28330, %rs12950;
	cvt.u32.u16 	%r28331, %rs12951;
	prmt.b32 	%r28332, %r28331, %r28330, 0x3340U;
	cvt.u32.u16 	%r28333, %rs12952;
	cvt.u32.u16 	%r28334, %rs12953;
	prmt.b32 	%r28335, %r28334, %r28333, 0x3340U;
	prmt.b32 	%r28336, %r28335, %r28332, 0x5410U;
	st.local.v2.b32 	[%rd4+136], {%r28336, %r28329};
	cvt.u32.u16 	%r28337, %rs12938;
	cvt.u32.u16 	%r28338, %rs12939;
	prmt.b32 	%r28339, %r28338, %r28337, 0x3340U;
	cvt.u32.u16 	%r28340, %rs12940;
	cvt.u32.u16 	%r28341, %rs12941;
	prmt.b32 	%r28342, %r28341, %r28340, 0x3340U;
	prmt.b32 	%r28343, %r28342, %r28339, 0x5410U;
	cvt.u32.u16 	%r28344, %rs12942;
	cvt.u32.u16 	%r28345, %rs12943;
	prmt.b32 	%r28346, %r28345, %r28344, 0x3340U;
	cvt.u32.u16 	%r28347, %rs12944;
	cvt.u32.u16 	%r28348, %rs12945;
	prmt.b32 	%r28349, %r28348, %r28347, 0x3340U;
	prmt.b32 	%r28350, %r28349, %r28346, 0x5410U;
	st.local.v2.b32 	[%rd4+144], {%r28350, %r28343};
	cvt.u32.u16 	%r28351, %rs12930;
	cvt.u32.u16 	%r28352, %rs12931;
	prmt.b32 	%r28353, %r28352, %r28351, 0x3340U;
	cvt.u32.u16 	%r28354, %rs12932;
	cvt.u32.u16 	%r28355, %rs12933;
	prmt.b32 	%r28356, %r28355, %r28354, 0x3340U;
	prmt.b32 	%r28357, %r28356, %r28353, 0x5410U;
	cvt.u32.u16 	%r28358, %rs12934;
	cvt.u32.u16 	%r28359, %rs12935;
	prmt.b32 	%r28360, %r28359, %r28358, 0x3340U;
	cvt.u32.u16 	%r28361, %rs12936;
	cvt.u32.u16 	%r28362, %rs12937;
	prmt.b32 	%r28363, %r28362, %r28361, 0x3340U;
	prmt.b32 	%r28364, %r28363, %r28360, 0x5410U;
	st.local.v2.b32 	[%rd4+152], {%r28364, %r28357};
	cvt.u32.u16 	%r28365, %rs12922;
	cvt.u32.u16 	%r28366, %rs12923;
	prmt.b32 	%r28367, %r28366, %r28365, 0x3340U;
	cvt.u32.u16 	%r28368, %rs12924;
	cvt.u32.u16 	%r28369, %rs12925;
	prmt.b32 	%r28370, %r28369, %r28368, 0x3340U;
	prmt.b32 	%r28371, %r28370, %r28367, 0x5410U;
	cvt.u32.u16 	%r28372, %rs12926;
	cvt.u32.u16 	%r28373, %rs12927;
	prmt.b32 	%r28374, %r28373, %r28372, 0x3340U;
	cvt.u32.u16 	%r28375, %rs12928;
	cvt.u32.u16 	%r28376, %rs12929;
	prmt.b32 	%r28377, %r28376, %r28375, 0x3340U;
	prmt.b32 	%r28378, %r28377, %r28374, 0x5410U;
	st.local.v2.b32 	[%rd4+160], {%r28378, %r28371};
	cvt.u32.u16 	%r28379, %rs12914;
	cvt.u32.u16 	%r28380, %rs12915;
	prmt.b32 	%r28381, %r28380, %r28379, 0x3340U;
	cvt.u32.u16 	%r28382, %rs12916;
	cvt.u32.u16 	%r28383, %rs12917;
	prmt.b32 	%r28384, %r28383, %r28382, 0x3340U;
	prmt.b32 	%r28385, %r28384, %r28381, 0x5410U;
	cvt.u32.u16 	%r28386, %rs12918;
	cvt.u32.u16 	%r28387, %rs12919;
	prmt.b32 	%r28388, %r28387, %r28386, 0x3340U;
	cvt.u32.u16 	%r28389, %rs12920;
	cvt.u32.u16 	%r28390, %rs12921;
	prmt.b32 	%r28391, %r28390, %r28389, 0x3340U;
	prmt.b32 	%r28392, %r28391, %r28388, 0x5410U;
	st.local.v2.b32 	[%rd4+168], {%r28392, %r28385};
	cvt.u32.u16 	%r28393, %rs12906;
	cvt.u32.u16 	%r28394, %rs12907;
	prmt.b32 	%r28395, %r28394, %r28393, 0x3340U;
	cvt.u32.u16 	%r28396, %rs12908;
	cvt.u32.u16 	%r28397, %rs12909;
	prmt.b32 	%r28398, %r28397, %r28396, 0x3340U;
	prmt.b32 	%r28399, %r28398, %r28395, 0x5410U;
	cvt.u32.u16 	%r28400, %rs12910;
	cvt.u32.u16 	%r28401, %rs12911;
	prmt.b32 	%r28402, %r28401, %r28400, 0x3340U;
	cvt.u32.u16 	%r28403, %rs12912;
	cvt.u32.u16 	%r28404, %rs12913;
	prmt.b32 	%r28405, %r28404, %r28403, 0x3340U;
	prmt.b32 	%r28406, %r28405, %r28402, 0x5410U;
	st.local.v2.b32 	[%rd4+176], {%r28406, %r28399};
	cvt.u32.u16 	%r28407, %rs12898;
	cvt.u32.u16 	%r28408, %rs12899;
	prmt.b32 	%r28409, %r28408, %r28407, 0x3340U;
	cvt.u32.u16 	%r28410, %rs12900;
	cvt.u32.u16 	%r28411, %rs12901;
	prmt.b32 	%r28412, %r28411, %r28410, 0x3340U;
	prmt.b32 	%r28413, %r28412, %r28409, 0x5410U;
	cvt.u32.u16 	%r28414, %rs12902;
	cvt.u32.u16 	%r28415, %rs12903;
	prmt.b32 	%r28416, %r28415, %r28414, 0x3340U;
	cvt.u32.u16 	%r28417, %rs12904;
	cvt.u32.u16 	%r28418, %rs12905;
	prmt.b32 	%r28419, %r28418, %r28417, 0x3340U;
	prmt.b32 	%r28420, %r28419, %r28416, 0x5410U;
	st.local.v2.b32 	[%rd4+184], {%r28420, %r28413};
	cvt.u32.u16 	%r28421, %rs12890;
	cvt.u32.u16 	%r28422, %rs12891;
	prmt.b32 	%r28423, %r28422, %r28421, 0x3340U;
	cvt.u32.u16 	%r28424, %rs12892;
	cvt.u32.u16 	%r28425, %rs12893;
	prmt.b32 	%r28426, %r28425, %r28424, 0x3340U;
	prmt.b32 	%r28427, %r28426, %r28423, 0x5410U;
	cvt.u32.u16 	%r28428, %rs12894;
	cvt.u32.u16 	%r28429, %rs12895;
	prmt.b32 	%r28430, %r28429, %r28428, 0x3340U;
	cvt.u32.u16 	%r28431, %rs12896;
	cvt.u32.u16 	%r28432, %rs12897;
	prmt.b32 	%r28433, %r28432, %r28431, 0x3340U;
	prmt.b32 	%r28434, %r28433, %r28430, 0x5410U;
	st.local.v2.b32 	[%rd4+192], {%r28434, %r28427};
	cvt.u32.u16 	%r28435, %rs12882;
	cvt.u32.u16 	%r28436, %rs12883;
	prmt.b32 	%r28437, %r28436, %r28435, 0x3340U;
	cvt.u32.u16 	%r28438, %rs12884;
	cvt.u32.u16 	%r28439, %rs12885;
	prmt.b32 	%r28440, %r28439, %r28438, 0x3340U;
	prmt.b32 	%r28441, %r28440, %r28437, 0x5410U;
	cvt.u32.u16 	%r28442, %rs12886;
	cvt.u32.u16 	%r28443, %rs12887;
	prmt.b32 	%r28444, %r28443, %r28442, 0x3340U;
	cvt.u32.u16 	%r28445, %rs12888;
	cvt.u32.u16 	%r28446, %rs12889;
	prmt.b32 	%r28447, %r28446, %r28445, 0x3340U;
	prmt.b32 	%r28448, %r28447, %r28444, 0x5410U;
	st.local.v2.b32 	[%rd4+200], {%r28448, %r28441};
	cvt.u32.u16 	%r28449, %rs12874;
	cvt.u32.u16 	%r28450, %rs12875;
	prmt.b32 	%r28451, %r28450, %r28449, 0x3340U;
	cvt.u32.u16 	%r28452, %rs12876;
	cvt.u32.u16 	%r28453, %rs12877;
	prmt.b32 	%r28454, %r28453, %r28452, 0x3340U;
	prmt.b32 	%r28455, %r28454, %r28451, 0x5410U;
	cvt.u32.u16 	%r28456, %rs12878;
	cvt.u32.u16 	%r28457, %rs12879;
	prmt.b32 	%r28458, %r28457, %r28456, 0x3340U;
	cvt.u32.u16 	%r28459, %rs12880;
	cvt.u32.u16 	%r28460, %rs12881;
	prmt.b32 	%r28461, %r28460, %r28459, 0x3340U;
	prmt.b32 	%r28462, %r28461, %r28458, 0x5410U;
	st.local.v2.b32 	[%rd4+208], {%r28462, %r28455};
	cvt.u32.u16 	%r28463, %rs12866;
	cvt.u32.u16 	%r28464, %rs12867;
	prmt.b32 	%r28465, %r28464, %r28463, 0x3340U;
	cvt.u32.u16 	%r28466, %rs12868;
	cvt.u32.u16 	%r28467, %rs12869;
	prmt.b32 	%r28468, %r28467, %r28466, 0x3340U;
	prmt.b32 	%r28469, %r28468, %r28465, 0x5410U;
	cvt.u32.u16 	%r28470, %rs12870;
	cvt.u32.u16 	%r28471, %rs12871;
	prmt.b32 	%r28472, %r28471, %r28470, 0x3340U;
	cvt.u32.u16 	%r28473, %rs12872;
	cvt.u32.u16 	%r28474, %rs12873;
	prmt.b32 	%r28475, %r28474, %r28473, 0x3340U;
	prmt.b32 	%r28476, %r28475, %r28472, 0x5410U;
	st.local.v2.b32 	[%rd4+216], {%r28476, %r28469};
	cvt.u32.u16 	%r28477, %rs12858;
	cvt.u32.u16 	%r28478, %rs12859;
	prmt.b32 	%r28479, %r28478, %r28477, 0x3340U;
	cvt.u32.u16 	%r28480, %rs12860;
	cvt.u32.u16 	%r28481, %rs12861;
	prmt.b32 	%r28482, %r28481, %r28480, 0x3340U;
	prmt.b32 	%r28483, %r28482, %r28479, 0x5410U;
	cvt.u32.u16 	%r28484, %rs12862;
	cvt.u32.u16 	%r28485, %rs12863;
	prmt.b32 	%r28486, %r28485, %r28484, 0x3340U;
	cvt.u32.u16 	%r28487, %rs12864;
	cvt.u32.u16 	%r28488, %rs12865;
	prmt.b32 	%r28489, %r28488, %r28487, 0x3340U;
	prmt.b32 	%r28490, %r28489, %r28486, 0x5410U;
	st.local.v2.b32 	[%rd4+224], {%r28490, %r28483};
	cvt.u32.u16 	%r28491, %rs12850;
	cvt.u32.u16 	%r28492, %rs12851;
	prmt.b32 	%r28493, %r28492, %r28491, 0x3340U;
	cvt.u32.u16 	%r28494, %rs12852;
	cvt.u32.u16 	%r28495, %rs12853;
	prmt.b32 	%r28496, %r28495, %r28494, 0x3340U;
	prmt.b32 	%r28497, %r28496, %r28493, 0x5410U;
	cvt.u32.u16 	%r28498, %rs12854;
	cvt.u32.u16 	%r28499, %rs12855;
	prmt.b32 	%r28500, %r28499, %r28498, 0x3340U;
	cvt.u32.u16 	%r28501, %rs12856;
	cvt.u32.u16 	%r28502, %rs12857;
	prmt.b32 	%r28503, %r28502, %r28501, 0x3340U;
	prmt.b32 	%r28504, %r28503, %r28500, 0x5410U;
	st.local.v2.b32 	[%rd4+232], {%r28504, %r28497};
	cvt.u32.u16 	%r28505, %rs12842;
	cvt.u32.u16 	%r28506, %rs12843;
	prmt.b32 	%r28507, %r28506, %r28505, 0x3340U;
	cvt.u32.u16 	%r28508, %rs12844;
	cvt.u32.u16 	%r28509, %rs12845;
	prmt.b32 	%r28510, %r28509, %r28508, 0x3340U;
	prmt.b32 	%r28511, %r28510, %r28507, 0x5410U;
	cvt.u32.u16 	%r28512, %rs12846;
	cvt.u32.u16 	%r28513, %rs12847;
	prmt.b32 	%r28514, %r28513, %r28512, 0x3340U;
	cvt.u32.u16 	%r28515, %rs12848;
	cvt.u32.u16 	%r28516, %rs12849;
	prmt.b32 	%r28517, %r28516, %r28515, 0x3340U;
	prmt.b32 	%r28518, %r28517, %r28514, 0x5410U;
	st.local.v2.b32 	[%rd4+240], {%r28518, %r28511};
	cvt.u32.u16 	%r28519, %rs12834;
	cvt.u32.u16 	%r28520, %rs12835;
	prmt.b32 	%r28521, %r28520, %r28519, 0x3340U;
	cvt.u32.u16 	%r28522, %rs12836;
	cvt.u32.u16 	%r28523, %rs12837;
	prmt.b32 	%r28524, %r28523, %r28522, 0x3340U;
	prmt.b32 	%r28525, %r28524, %r28521, 0x5410U;
	cvt.u32.u16 	%r28526, %rs12838;
	cvt.u32.u16 	%r28527, %rs12839;
	prmt.b32 	%r28528, %r28527, %r28526, 0x3340U;
	cvt.u32.u16 	%r28529, %rs12840;
	cvt.u32.u16 	%r28530, %rs12841;
	prmt.b32 	%r28531, %r28530, %r28529, 0x3340U;
	prmt.b32 	%r28532, %r28531, %r28528, 0x5410U;
	st.local.v2.b32 	[%rd4+248], {%r28532, %r28525};
	cvt.u32.u16 	%r28533, %rs12826;
	cvt.u32.u16 	%r28534, %rs12827;
	prmt.b32 	%r28535, %r28534, %r28533, 0x3340U;
	cvt.u32.u16 	%r28536, %rs12828;
	cvt.u32.u16 	%r28537, %rs12829;
	prmt.b32 	%r28538, %r28537, %r28536, 0x3340U;
	prmt.b32 	%r28539, %r28538, %r28535, 0x5410U;
	cvt.u32.u16 	%r28540, %rs12830;
	cvt.u32.u16 	%r28541, %rs12831;
	prmt.b32 	%r28542, %r28541, %r28540, 0x3340U;
	cvt.u32.u16 	%r28543, %rs12832;
	cvt.u32.u16 	%r28544, %rs12833;
	prmt.b32 	%r28545, %r28544, %r28543, 0x3340U;
	prmt.b32 	%r28546, %r28545, %r28542, 0x5410U;
	st.local.v2.b32 	[%rd4+256], {%r28546, %r28539};
	cvt.u32.u16 	%r28547, %rs12818;
	cvt.u32.u16 	%r28548, %rs12819;
	prmt.b32 	%r28549, %r28548, %r28547, 0x3340U;
	cvt.u32.u16 	%r28550, %rs12820;
	cvt.u32.u16 	%r28551, %rs12821;
	prmt.b32 	%r28552, %r28551, %r28550, 0x3340U;
	prmt.b32 	%r28553, %r28552, %r28549, 0x5410U;
	cvt.u32.u16 	%r28554, %rs12822;
	cvt.u32.u16 	%r28555, %rs12823;
	prmt.b32 	%r28556, %r28555, %r28554, 0x3340U;
	cvt.u32.u16 	%r28557, %rs12824;
	cvt.u32.u16 	%r28558, %rs12825;
	prmt.b32 	%r28559, %r28558, %r28557, 0x3340U;
	prmt.b32 	%r28560, %r28559, %r28556, 0x5410U;
	st.local.v2.b32 	[%rd4+264], {%r28560, %r28553};
	st.local.u32 	[%rd3], %r909;
	st.local.f64 	[%rd3+8], %fd73;
	st.local.v2.b32 	[%rd3+16], {%r28049, %r28050};
	st.local.v2.b32 	[%rd3+24], {%r28051, %r28052};
	st.local.v2.b32 	[%rd3+32], {%r28053, %r28054};
	st.local.v2.b32 	[%rd3+40], {%r28055, %r28056};
	st.local.v2.b32 	[%rd3+48], {%r28057, %r28058};
	st.local.v2.b32 	[%rd3+56], {%r28059, %r28060};
	st.local.v2.b32 	[%rd3+64], {%r28061, %r28062};
	st.local.v2.b32 	[%rd3+72], {%r28063, %r28064};
	st.local.v2.b32 	[%rd3+80], {%r28065, %r28066};
	st.local.v2.b32 	[%rd3+88], {%r28067, %r28068};
	st.local.v2.b32 	[%rd3+96], {%r28069, %r28070};
	st.local.v2.b32 	[%rd3+104], {%r28071, %r28072};
	st.local.v2.b32 	[%rd3+112], {%r28073, %r28074};
	st.local.v2.b32 	[%rd3+120], {%r28075, %r28076};
	st.local.v2.b32 	[%rd3+128], {%r28077, %r28078};
	st.local.v2.b32 	[%rd3+136], {%r28079, %r28080};
	st.local.v2.b32 	[%rd3+144], {%r28081, %r28082};
	st.local.v2.b32 	[%rd3+152], {%r28083, %r28084};
	st.local.v2.b32 	[%rd3+160], {%r28085, %r28086};
	st.local.v2.b32 	[%rd3+168], {%r28087, %r28088};
	st.local.v2.b32 	[%rd3+176], {%r28089, %r28090};
	st.local.v2.b32 	[%rd3+184], {%r28091, %r28092};
	st.local.v2.b32 	[%rd3+192], {%r28093, %r28094};
	st.local.v2.b32 	[%rd3+200], {%r28095, %r28096};
	st.local.v2.b32 	[%rd3+208], {%r28097, %r28098};
	st.local.v2.b32 	[%rd3+216], {%r28099, %r28100};
	st.local.v2.b32 	[%rd3+224], {%r28101, %r28102};
	st.local.v2.b32 	[%rd3+232], {%r28103, %r28104};
	st.local.v2.b32 	[%rd3+240], {%r28105, %r28106};
	st.local.v2.b32 	[%rd3+248], {%r28107, %r28108};
	st.local.v2.b32 	[%rd3+256], {%r28109, %r28110};
	st.local.v2.b32 	[%rd3+264], {%r28111, %r28112};
	mov.b32 	%r28773, 0;
$L__BB1_171:
	mov.u32 	%r28776, %r28773;
	cvt.u64.u32 	%rd234, %r28776;
	add.s64 	%rd235, %rd3, %rd234;
	ld.local.u8 	%rs12302, [%rd235+16];
	setp.ne.s16 	%p106, %rs12302, 0;
	add.s32 	%r28773, %r28776, 1;
	@%p106 bra 	$L__BB1_171;
	and.b16  	%rs12303, %rs13073, 255;
	setp.eq.s16 	%p107, %rs12303, 0;
	@%p107 bra 	$L__BB1_175;
	mov.b32 	%r28774, 0;
$L__BB1_174:
	cvt.u64.u32 	%rd236, %r28776;
	add.s64 	%rd237, %rd3, %rd236;
	st.local.u8 	[%rd237+16], %rs13073;
	add.s32 	%r28776, %r28776, 1;
	add.s32 	%r915, %r28774, 1;
	cvt.u64.u32 	%rd238, %r28774;
	add.s64 	%rd239, %rd4, %rd238;
	ld.local.u8 	%rs13073, [%rd239+17];
	setp.ne.s16 	%p108, %rs13073, 0;
	mov.u32 	%r28774, %r915;
	@%p108 bra 	$L__BB1_174;
$L__BB1_175:
	ld.param.u64 	%rd243, [_ZN3cub18CUB_300001_SM_10006detail6reduce28DeviceReduceSingleTileKernelINS2_10policy_hubI4Itemj13Addition_funcE10Policy1000EN6thrust24THRUST_300001_SM_1000_NS6detail15normal_iteratorINSA_10device_ptrIS5_EEEEPS5_jS6_S5_S5_N4cuda3std3__410__identityEEEvT0_T1_T2_T3_T4_T6__param_1];
	cvt.u64.u32 	%rd240, %r28776;
	add.s64 	%rd241, %rd3, %rd240;
	mov.b16 	%rs12304, 0;
	st.local.u8 	[%rd241+16], %rs12304;
	add.s32 	%r28562, %r909, %r28660;
	st.local.u32 	[%rd3], %r28562;
	add.f64 	%fd75, %fd78, %fd73;
	st.local.f64 	[%rd3+8], %fd75;
	ld.local.v2.b32 	{%r28563, %r28564}, [%rd3+16];
	ld.local.v2.b32 	{%r28565, %r28566}, [%rd3+24];
	ld.local.v2.b32 	{%r28567, %r28568}, [%rd3+32];
	ld.local.v2.b32 	{%r28569, %r28570}, [%rd3+40];
	ld.local.v2.b32 	{%r28571, %r28572}, [%rd3+48];
	ld.local.v2.b32 	{%r28573, %r28574}, [%rd3+56];
	ld.local.v2.b32 	{%r28575, %r28576}, [%rd3+64];
	ld.local.v2.b32 	{%r28577, %r28578}, [%rd3+72];
	ld.local.v2.b32 	{%r28579, %r28580}, [%rd3+80];
	ld.local.v2.b32 	{%r28581, %r28582}, [%rd3+88];
	ld.local.v2.b32 	{%r28583, %r28584}, [%rd3+96];
	ld.local.v2.b32 	{%r28585, %r28586}, [%rd3+104];
	ld.local.v2.b32 	{%r28587, %r28588}, [%rd3+112];
	ld.local.v2.b32 	{%r28589, %r28590}, [%rd3+120];
	ld.local.v2.b32 	{%r28591, %r28592}, [%rd3+128];
	ld.local.v2.b32 	{%r28593, %r28594}, [%rd3+136];
	ld.local.v2.b32 	{%r28595, %r28596}, [%rd3+144];
	ld.local.v2.b32 	{%r28597, %r28598}, [%rd3+152];
	ld.local.v2.b32 	{%r28599, %r28600}, [%rd3+160];
	ld.local.v2.b32 	{%r28601, %r28602}, [%rd3+168];
	ld.local.v2.b32 	{%r28603, %r28604}, [%rd3+176];
	ld.local.v2.b32 	{%r28605, %r28606}, [%rd3+184];
	ld.local.v2.b32 	{%r28607, %r28608}, [%rd3+192];
	ld.local.v2.b32 	{%r28609, %r28610}, [%rd3+200];
	ld.local.v2.b32 	{%r28611, %r28612}, [%rd3+208];
	ld.local.v2.b32 	{%r28613, %r28614}, [%rd3+216];
	ld.local.v2.b32 	{%r28615, %r28616}, [%rd3+224];
	ld.local.v2.b32 	{%r28617, %r28618}, [%rd3+232];
	ld.local.v2.b32 	{%r28619, %r28620}, [%rd3+240];
	ld.local.v2.b32 	{%r28621, %r28622}, [%rd3+248];
	ld.local.v2.b32 	{%r28623, %r28624}, [%rd3+256];
	ld.local.v2.b32 	{%r28625, %r28626}, [%rd3+264];
	cvta.to.global.u64 	%rd242, %rd243;
	st.global.u32 	[%rd242], %r28562;
	st.global.f64 	[%rd242+8], %fd75;
	st.global.v2.b32 	[%rd242+16], {%r28563, %r28564};
	st.global.v2.b32 	[%rd242+24], {%r28565, %r28566};
	st.global.v2.b32 	[%rd242+32], {%r28567, %r28568};
	st.global.v2.b32 	[%rd242+40], {%r28569, %r28570};
	st.global.v2.b32 	[%rd242+48], {%r28571, %r28572};
	st.global.v2.b32 	[%rd242+56], {%r28573, %r28574};
	st.global.v2.b32 	[%rd242+64], {%r28575, %r28576};
	st.global.v2.b32 	[%rd242+72], {%r28577, %r28578};
	st.global.v2.b32 	[%rd242+80], {%r28579, %r28580};
	st.global.v2.b32 	[%rd242+88], {%r28581, %r28582};
	st.global.v2.b32 	[%rd242+96], {%r28583, %r28584};
	st.global.v2.b32 	[%rd242+104], {%r28585, %r28586};
	st.global.v2.b32 	[%rd242+112], {%r28587, %r28588};
	st.global.v2.b32 	[%rd242+120], {%r28589, %r28590};
	st.global.v2.b32 	[%rd242+128], {%r28591, %r28592};
	st.global.v2.b32 	[%rd242+136], {%r28593, %r28594};
	st.global.v2.b32 	[%rd242+144], {%r28595, %r28596};
	st.global.v2.b32 	[%rd242+152], {%r28597, %r28598};
	st.global.v2.b32 	[%rd242+160], {%r28599, %r28600};
	st.global.v2.b32 	[%rd242+168], {%r28601, %r28602};
	st.global.v2.b32 	[%rd242+176], {%r28603, %r28604};
	st.global.v2.b32 	[%rd242+184], {%r28605, %r28606};
	st.global.v2.b32 	[%rd242+192], {%r28607, %r28608};
	st.global.v2.b32 	[%rd242+200], {%r28609, %r28610};
	st.global.v2.b32 	[%rd242+208], {%r28611, %r28612};
	st.global.v2.b32 	[%rd242+216], {%r28613, %r28614};
	st.global.v2.b32 	[%rd242+224], {%r28615, %r28616};
	st.global.v2.b32 	[%rd242+232], {%r28617, %r28618};
	st.global.v2.b32 	[%rd242+240], {%r28619, %r28620};
	st.global.v2.b32 	[%rd242+248], {%r28621, %r28622};
	st.global.v2.b32 	[%rd242+256], {%r28623, %r28624};
	st.global.v2.b32 	[%rd242+264], {%r28625, %r28626};
$L__BB1_176:
	ret;

}
	// .globl	_ZN3cub18CUB_300001_SM_10006detail6reduce18DeviceReduceKernelINS2_10policy_hubI4Itemj13Addition_funcE10Policy1000EN6thrust24THRUST_300001_SM_1000_NS6detail15normal_iteratorINSA_10device_ptrIS5_EEEEjS6_S5_N4cuda3std3__410__identityEEEvT0_PT3_T1_NS0_13GridEvenShareISN_EET2_T4_
.visible .entry _ZN3cub18CUB_300001_SM_10006detail6reduce18DeviceReduceKernelINS2_10policy_hubI4Itemj13Addition_funcE10Policy1000EN6thrust24THRUST_300001_SM_1000_NS6detail15normal_iteratorINSA_10device_ptrIS5_EEEEjS6_S5_N4cuda3std3__410__identityEEEvT0_PT3_T1_NS0_13GridEvenShareISN_EET2_T4_(
	.param .align 8 .b8 _ZN3cub18CUB_300001_SM_10006detail6reduce18DeviceReduceKernelINS2_10policy_hubI4Itemj13Addition_funcE10Policy1000EN6thrust24THRUST_300001_SM_1000_NS6detail15normal_iteratorINSA_10device_ptrIS5_EEEEjS6_S5_N4cuda3std3__410__identityEEEvT0_PT3_T1_NS0_13GridEvenShareISN_EET2_T4__param_0[8],
	.param .u64 .ptr .align 1 _ZN3cub18CUB_300001_SM_10006detail6reduce18DeviceReduceKernelINS2_10policy_hubI4Itemj13Addition_funcE10Policy1000EN6thrust24THRUST_300001_SM_1000_NS6detail15normal_iteratorINSA_10device_ptrIS5_EEEEjS6_S5_N4cuda3std3__410__identityEEEvT0_PT3_T1_NS0_13GridEvenShareISN_EET2_T4__param_1,
	.param .u32 _ZN3cub18CUB_300001_SM_10006detail6reduce18DeviceReduceKernelINS2_10policy_hubI4Itemj13Addition_funcE10Policy1000EN6thrust24THRUST_300001_SM_1000_NS6detail15normal_iteratorINSA_10device_ptrIS5_EEEEjS6_S5_N4cuda3std3__410__identityEEEvT0_PT3_T1_NS0_13GridEvenShareISN_EET2_T4__param_2,
	.param .align 4 .b8 _ZN3cub18CUB_300001_SM_10006detail6reduce18DeviceReduceKernelINS2_10policy_hubI4Itemj13Addition_funcE10Policy1000EN6thrust24THRUST_300001_SM_1000_NS6detail15normal_iteratorINSA_10device_ptrIS5_EEEEjS6_S5_N4cuda3std3__410__identityEEEvT0_PT3_T1_NS0_13GridEvenShareISN_EET2_T4__param_3[40],
	.param .align 1 .b8 _ZN3cub18CUB_300001_SM_10006detail6reduce18DeviceReduceKernelINS2_10policy_hubI4Itemj13Addition_funcE10Policy1000EN6thrust24THRUST_300001_SM_1000_NS6detail15normal_iteratorINSA_10device_ptrIS5_EEEEjS6_S5_N4cuda3std3__410__identityEEEvT0_PT3_T1_NS0_13GridEvenShareISN_EET2_T4__param_4[1],
	.param .align 1 .b8 _ZN3cub18CUB_300001_SM_10006detail6reduce18DeviceReduceKernelINS2_10policy_hubI4Itemj13Addition_funcE10Policy1000EN6thrust24THRUST_300001_SM_1000_NS6detail15normal_iteratorINSA_10device_ptrIS5_EEEEjS6_S5_N4cuda3std3__410__identityEEEvT0_PT3_T1_NS0_13GridEvenShareISN_EET2_T4__param_5[1]
)
.maxntid 192
{
	.local .align 8 .b8 	__local_depot2[544];
	.reg .b64 	%SP;
	.reg .b64 	%SPL;
	.reg .pred 	%p<105>;
	.reg .b16 	%rs<17955>;
	.reg .b32 	%r<28661>;
	.reg .b64 	%rd<230>;
	.reg .b64 	%fd<96>;
	// demoted variable
	.shared .align 8 .b8 _ZZN3cub18CUB_300001_SM_10006detail6reduce18DeviceReduceKernelINS2_10policy_hubI4Itemj13Addition_funcE10Policy1000EN6thrust24THRUST_300001_SM_1000_NS6detail15normal_iteratorINSA_10device_ptrIS5_EEEEjS6_S5_N4cuda3std3__410__identityEEEvT0_PT3_T1_NS0_13GridEvenShareISN_EET2_T4_E12temp_storage[1912];
	mov.u64 	%SPL, __local_depot2;
	ld.param.u32 	%r913, [_ZN3cub18CUB_300001_SM_10006detail6reduce18DeviceReduceKernelINS2_10policy_hubI4Itemj13Addition_funcE10Policy1000EN6thrust24THRUST_300001_SM_1000_NS6detail15normal_iteratorINSA_10device_ptrIS5_EEEEjS6_S5_N4cuda3std3__410__identityEEEvT0_PT3_T1_NS0_13GridEvenShareISN_EET2_T4__param_3+24];
	ld.param.u32 	%r912, [_ZN3cub18CUB_300001_SM_10006detail6reduce18DeviceReduceKernelINS2_10policy_hubI4Itemj13Addition_funcE10Policy1000EN6thrust24THRUST_300001_SM_1000_NS6detail15normal_iteratorINSA_10device_ptrIS5_EEEEjS6_S5_N4cuda3std3__410__identityEEEvT0_PT3_T1_NS0_13GridEvenShareISN_EET2_T4__param_3+20];
	ld.param.u64 	%rd6, [_ZN3cub18CUB_300001_SM_10006detail6reduce18DeviceReduceKernelINS2_10policy_hubI4Itemj13Addition_funcE10Policy1000EN6thrust24THRUST_300001_SM_1000_NS6detail15normal_iteratorINSA_10device_ptrIS5_EEEEjS6_S5_N4cuda3std3__410__identityEEEvT0_PT3_T1_NS0_13GridEvenShareISN_EET2_T4__param_0];
	add.u64 	%rd1, %SPL, 0;
	add.u64 	%rd2, %SPL, 272;
	add.u64 	%rd3, %SPL, 272;
	cvta.to.global.u64 	%rd4, %rd6;
	mov.u32 	%r917, %ctaid.x;
	mul.lo.s32 	%r918, %r917, 192;
	sub.s32 	%r1, %r912, %r918;
	setp.gt.u32 	%p1, %r1, 191;
	@%p1 bra 	$L__BB2_84;
	mov.u32 	%r28544, %tid.x;
	setp.ge.u32 	%p51, %r28544, %r1;
	mov.b32 	%r28550, 0;
	mov.f64 	%fd75, 0d0000000000000000;
	mov.b16 	%rs12557, 0;
	mov.u16 	%rs12558, %rs12557;
	mov.u16 	%rs12559, %rs12557;
	mov.u16 	%rs12560, %rs12557;
	mov.u16 	%rs12561, %rs12557;
	mov.u16 	%rs12562, %rs12557;
	mov.u16 	%rs12563, %rs12557;
	mov.u16 	%rs12564, %rs12557;
	mov.u16 	%rs12565, %rs12557;
	mov.u16 	%rs12566, %rs12557;
	mov.u16 	%rs12567, %rs12557;
	mov.u16 	%rs12568, %rs12557;
	mov.u16 	%rs12569, %rs12557;
	mov.u16 	%rs12570, %rs12557;
	mov.u16 	%rs12571, %rs12557;
	mov.u16 	%rs12572, %rs12557;
	mov.u16 	%rs12573, %rs12557;
	mov.u16 	%rs12574, %rs12557;
	mov.u16 	%rs12575, %rs12557;
	mov.u16 	%rs12576, %rs12557;
	mov.u16 	%rs12577, %rs12557;
	mov.u16 	%rs12578, %rs12557;
	mov.u16 	%rs12579, %rs12557;
	mov.u16 	%rs12580, %rs12557;
	mov.u16 	%rs12581, %rs12557;
	mov.u16 	%rs12582, %rs12557;
	mov.u16 	%rs12583, %rs12557;
	mov.u16 	%rs12584, %rs12557;
	mov.u16 	%rs12585, %rs12557;
	mov.u16 	%rs12586, %rs12557;
	mov.u16 	%rs12587, %rs12557;
	mov.u16 	%rs12588, %rs12557;
	mov.u16 	%rs12589, %rs12557;
	mov.u16 	%rs12590, %rs12557;
	mov.u16 	%rs12591, %rs12557;
	mov.u16 	%rs12592, %rs12557;
	mov.u16 	%rs12593, %rs12557;
	mov.u16 	%rs12594, %rs12557;
	mov.u16 	%rs12595, %rs12557;
	mov.u16 	%rs12596, %rs12557;
	mov.u16 	%rs12597, %rs12557;
	mov.u16 	%rs12598, %rs12557;
	mov.u16 	%rs12599, %rs12557;
	mov.u16 	%rs12600, %rs12557;
	mov.u16 	%rs12601, %rs12557;
	mov.u16 	%rs12602, %rs12557;
	mov.u16 	%rs12603, %rs12557;
	mov.u16 	%rs12604, %rs12557;
	mov.u16 	%rs12605, %rs12557;
	mov.u16 	%rs12606, %rs12557;
	mov.u16 	%rs12607, %rs12557;
	mov.u16 	%rs12608, %rs12557;
	mov.u16 	%rs12609, %rs12557;
	mov.u16 	%rs12610, %rs12557;
	mov.u16 	%rs12611, %rs12557;
	mov.u16 	%rs12612, %rs12557;
	mov.u16 	%rs12613, %rs12557;
	mov.u16 	%rs12614, %rs12557;
	mov.u16 	%rs12615, %rs12557;
	mov.u16 	%rs12616, %rs12557;
	mov.u16 	%rs12617, %rs12557;
	mov.u16 	%rs12618, %rs12557;
	mov.u16 	%rs12619, %rs12557;
	mov.u16 	%rs12620, %rs12557;
	mov.u16 	%rs12621, %rs12557;
	mov.u16 	%rs12622, %rs12557;
	mov.u16 	%rs12623, %rs12557;
	mov.u16 	%rs12624, %rs12557;
	mov.u16 	%rs12625, %rs12557;
	mov.u16 	%rs12626, %rs12557;
	mov.u16 	%rs12627, %rs12557;
	mov.u16 	%rs12628, %rs12557;
	mov.u16 	%rs12629, %rs12557;
	mov.u16 	%rs12630, %rs12557;
	mov.u16 	%rs12631, %rs12557;
	mov.u16 	%rs12632, %rs12557;
	mov.u16 	%rs12633, %rs12557;
	mov.u16 	%rs12634, %rs12557;
	mov.u16 	%rs12635, %rs12557;
	mov.u16 	%rs12636, %rs12557;
	mov.u16 	%rs12637, %rs12557;
	mov.u16 	%rs12638, %rs12557;
	mov.u16 	%rs12639, %rs12557;
	mov.u16 	%rs12640, %rs12557;
	mov.u16 	%rs12641, %rs12557;
	mov.u16 	%rs12642, %rs12557;
	mov.u16 	%rs12643, %rs12557;
	mov.u16 	%rs12644, %rs12557;
	mov.u16 	%rs12645, %rs12557;
	mov.u16 	%rs12646, %rs12557;
	mov.u16 	%rs12647, %rs12557;
	mov.u16 	%rs12648, %rs12557;
	mov.u16 	%rs12649, %rs12557;
	mov.u16 	%rs12650, %rs12557;
	mov.u16 	%rs12651, %rs12557;
	mov.u16 	%rs12652, %rs12557;
	mov.u16 	%rs12653, %rs12557;
	mov.u16 	%rs12654, %rs12557;
	mov.u16 	%rs12655, %rs12557;
	mov.u16 	%rs12656, %rs12557;
	mov.u16 	%rs12657, %rs12557;
	mov.u16 	%rs12658, %rs12557;
	mov.u16 	%rs12659, %rs12557;
	mov.u16 	%rs12660, %rs12557;
	mov.u16 	%rs12661, %rs12557;
	mov.u16 	%rs12662, %rs12557;
	mov.u16 	%rs12663, %rs12557;
	mov.u16 	%rs12664, %rs12557;
	mov.u16 	%rs12665, %rs12557;
	mov.u16 	%rs12666, %rs12557;
	mov.u16 	%rs12667, %rs12557;
	mov.u16 	%rs12668, %rs12557;
	mov.u16 	%rs12669, %rs12557;
	mov.u16 	%rs12670, %rs12557;
	mov.u16 	%rs12671, %rs12557;
	mov.u16 	%rs12672, %rs12557;
	mov.u16 	%rs12673, %rs12557;
	mov.u16 	%rs12674, %rs12557;
	mov.u16 	%rs12675, %rs12557;
	mov.u16 	%rs12676, %rs12557;
	mov.u16 	%rs12677, %rs12557;
	mov.u16 	%rs12678, %rs12557;
	mov.u16 	%rs12679, %rs12557;
	mov.u16 	%rs12680, %rs12557;
	mov.u16 	%rs12681, %rs12557;
	mov.u16 	%rs12682, %rs12557;
	mov.u16 	%rs12683, %rs12557;
	mov.u16 	%rs12684, %rs12557;
	mov.u16 	%rs12685, %rs12557;
	mov.u16 	%rs12686, %rs12557;
	mov.u16 	%rs12687, %rs12557;
	mov.u16 	%rs12688, %rs12557;
	mov.u16 	%rs12689, %rs12557;
	mov.u16 	%rs12690, %rs12557;
	mov.u16 	%rs12691, %rs12557;
	mov.u16 	%rs12692, %rs12557;
	mov.u16 	%rs12693, %rs12557;
	mov.u16 	%rs12694, %rs12557;
	mov.u16 	%rs12695, %rs12557;
	mov.u16 	%rs12696, %rs12557;
	mov.u16 	%rs12697, %rs12557;
	mov.u16 	%rs12698, %rs12557;
	mov.u16 	%rs12699, %rs12557;
	mov.u16 	%rs12700, %rs12557;
	mov.u16 	%rs12701, %rs12557;
	mov.u16 	%rs12702, %rs12557;
	mov.u16 	%rs12703, %rs12557;
	mov.u16 	%rs12704, %rs12557;
	mov.u16 	%rs12705, %rs12557;
	mov.u16 	%rs12706, %rs12557;
	mov.u16 	%rs12707, %rs12557;
	mov.u16 	%rs12708, %rs12557;
	mov.u16 	%rs12709, %rs12557;
	mov.u16 	%rs12710, %rs12557;
	mov.u16 	%rs12711, %rs12557;
	mov.u16 	%rs12712, %rs12557;
	mov.u16 	%rs12713, %rs12557;
	mov.u16 	%rs12714, %rs12557;
	mov.u16 	%rs12715, %rs12557;
	mov.u16 	%rs12716, %rs12557;
	mov.u16 	%rs12717, %rs12557;
	mov.u16 	%rs12718, %rs12557;
	mov.u16 	%rs12719, %rs12557;
	mov.u16 	%rs12720, %rs12557;
	mov.u16 	%rs12721, %rs12557;
	mov.u16 	%rs12722, %rs12557;
	mov.u16 	%rs12723, %rs12557;
	mov.u16 	%rs12724, %rs12557;
	mov.u16 	%rs12725, %rs12557;
	mov.u16 	%rs12726, %rs12557;
	mov.u16 	%rs12727, %rs12557;
	mov.u16 	%rs12728, %rs12557;
	mov.u16 	%rs12729, %rs12557;
	mov.u16 	%rs12730, %rs12557;
	mov.u16 	%rs12731, %rs12557;
	mov.u16 	%rs12732, %rs12557;
	mov.u16 	%rs12733, %rs12557;
	mov.u16 	%rs12734, %rs12557;
	mov.u16 	%rs12735, %rs12557;
	mov.u16 	%rs12736, %rs12557;
	mov.u16 	%rs12737, %rs12557;
	mov.u16 	%rs12738, %rs12557;
	mov.u16 	%rs12739, %rs12557;
	mov.u16 	%rs12740, %rs12557;
	mov.u16 	%rs12741, %rs12557;
	mov.u16 	%rs12742, %rs12557;
	mov.u16 	%rs12743, %rs12557;
	mov.u16 	%rs12744, %rs12557;
	mov.u16 	%rs12745, %rs12557;
	mov.u16 	%rs12746, %rs12557;
	mov.u16 	%rs12747, %rs12557;
	mov.u16 	%rs12748, %rs12557;
	mov.u16 	%rs12749, %rs12557;
	mov.u16 	%rs12750, %rs12557;
	mov.u16 	%rs12751, %rs12557;
	mov.u16 	%rs12752, %rs12557;
	mov.u16 	%rs12753, %rs12557;
	mov.u16 	%rs12754, %rs12557;
	mov.u16 	%rs12755, %rs12557;
	mov.u16 	%rs12756, %rs12557;
	mov.u16 	%rs12757, %rs12557;
	mov.u16 	%rs12758, %rs12557;
	mov.u16 	%rs12759, %rs12557;
	mov.u16 	%rs12760, %rs12557;
	mov.u16 	%rs12761, %rs12557;
	mov.u16 	%rs12762, %rs12557;
	mov.u16 	%rs12763, %rs12557;
	mov.u16 	%rs12764, %rs12557;
	mov.u16 	%rs12765, %rs12557;
	mov.u16 	%rs12766, %rs12557;
	mov.u16 	%rs12767, %rs12557;
	mov.u16 	%rs12768, %rs12557;
	mov.u16 	%rs12769, %rs12557;
	mov.u16 	%rs12770, %rs12557;
	mov.u16 	%rs12771, %rs12557;
	mov.u16 	%rs12772, %rs12557;
	mov.u16 	%rs12773, %rs12557;
	mov.u16 	%rs12774, %rs12557;
	mov.u16 	%rs12775, %rs12557;
	mov.u16 	%rs12776, %rs12557;
	mov.u16 	%rs12777, %rs12557;
	mov.u16 	%rs12778, %rs12557;
	mov.u16 	%rs12779, %rs12557;
	mov.u16 	%rs12780, %rs12557;
	mov.u16 	%rs12781, %rs12557;
	mov.u16 	%rs12782, %rs12557;
	mov.u16 	%rs12783, %rs12557;
	mov.u16 	%rs12784, %rs12557;
	mov.u16 	%rs12785, %rs12557;
	mov.u16 	%rs12786, %rs12557;
	mov.u16 	%rs12787, %rs12557;
	mov.u16 	%rs12788, %rs12557;
	mov.u16 	%rs12789, %rs12557;
	mov.u16 	%rs12790, %rs12557;
	mov.u16 	%rs12791, %rs12557;
	mov.u16 	%rs12792, %rs12557;
	mov.u16 	%rs12793, %rs12557;
	mov.u16 	%rs12794, %rs12557;
	mov.u16 	%rs12795, %rs12557;
	mov.u16 	%rs12796, %rs12557;
	mov.u16 	%rs12797, %rs12557;
	mov.u16 	%rs12798, %rs12557;
	mov.u16 	%rs12799, %rs12557;
	mov.u16 	%rs12800, %rs12557;
	mov.u16 	%rs12801, %rs12557;
	mov.u16 	%rs12802, %rs12557;
	mov.u16 	%rs12803, %rs12557;
	mov.u16 	%rs12804, %rs12557;
	mov.u16 	%rs12805, %rs12557;
	mov.u16 	%rs12806, %rs12557;
	mov.u16 	%rs12807, %rs12557;
	mov.u16 	%rs12808, %rs12557;
	mov.u16 	%rs12809, %rs12557;
	mov.u16 	%rs12810, %rs12557;
	mov.u16 	%rs12811, %rs12557;
	mov.u16 	%rs12812, %rs12557;
	@%p51 bra 	$L__BB2_3;
	mov.u32 	%r13488, %ctaid.x;
	mov.u32 	%r13489, %tid.x;
	mad.lo.s32 	%r13490, %r13488, 192, %r13489;
	mul.wide.u32 	%rd124, %r13490, 272;
	add.s64 	%rd125, %rd4, %rd124;
	ld.global.v2.b32 	{%r13491, %r13492}, [%rd125+264];
	bfe.u32 	%r13493, %r13491, 0, 8;
	cvt.u16.u32 	%rs12564, %r13493;
	bfe.u32 	%r13494, %r13491, 8, 8;
	cvt.u16.u32 	%rs12563, %r13494;
	bfe.u32 	%r13495, %r13491, 16, 8;
	cvt.u16.u32 	%rs12562, %r13495;
	bfe.u32 	%r13496, %r13491, 24, 8;
	cvt.u16.u32 	%rs12561, %r13496;
	bfe.u32 	%r13497, %r13492, 0, 8;
	cvt.u16.u32 	%rs12560, %r13497;
	bfe.u32 	%r13498, %r13492, 8, 8;
	cvt.u16.u32 	%rs12559, %r13498;
	bfe.u32 	%r13499, %r13492, 16, 8;
	cvt.u16.u32 	%rs12558, %r13499;
	bfe.u32 	%r13500, %r13492, 24, 8;
	cvt.u16.u32 	%rs12557, %r13500;
	ld.global.v2.b32 	{%r13501, %r13502}, [%rd125+256];
	bfe.u32 	%r13503, %r13501, 0, 8;
	cvt.u16.u32 	%rs12572, %r13503;
	bfe.u32 	%r13504, %r13501, 8, 8;
	cvt.u16.u32 	%rs12571, %r13504;
	bfe.u32 	%r13505, %r13501, 16, 8;
	cvt.u16.u32 	%rs12570, %r13505;
	bfe.u32 	%r13506, %r13501, 24, 8;
	cvt.u16.u32 	%rs12569, %r13506;
	bfe.u32 	%r13507, %r13502, 0, 8;
	cvt.u16.u32 	%rs12568, %r13507;
	bfe.u32 	%r13508, %r13502, 8, 8;
	cvt.u16.u32 	%rs12567, %r13508;
	bfe.u32 	%r13509, %r13502, 16, 8;
	cvt.u16.u32 	%rs12566, %r13509;
	bfe.u32 	%r13510, %r13502, 24, 8;
	cvt.u16.u32 	%rs12565, %r13510;
	ld.global.v2.b32 	{%r13511, %r13512}, [%rd125+248];
	bfe.u32 	%r13513, %r13511, 0, 8;
	cvt.u16.u32 	%rs12580, %r13513;
	bfe.u32 	%r13514, %r13511, 8, 8;
	cvt.u16.u32 	%rs12579, %r13514;
	bfe.u32 	%r13515, %r13511, 16, 8;
	cvt.u16.u32 	%rs12578, %r13515;
	bfe.u32 	%r13516, %r13511, 24, 8;
	cvt.u16.u32 	%rs12577, %r13516;
	bfe.u32 	%r13517, %r13512, 0, 8;
	cvt.u16.u32 	%rs12576, %r13517;
	bfe.u32 	%r13518, %r13512, 8, 8;
	cvt.u16.u32 	%rs12575, %r13518;
	bfe.u32 	%r13519, %r13512, 16, 8;
	cvt.u16.u32 	%rs12574, %r13519;
	bfe.u32 	%r13520, %r13512, 24, 8;
	cvt.u16.u32 	%rs12573, %r13520;
	ld.global.v2.b32 	{%r13521, %r13522}, [%rd125+240];
	bfe.u32 	%r13523, %r13521, 0, 8;
	cvt.u16.u32 	%rs12588, %r13523;
	bfe.u32 	%r13524, %r13521, 8, 8;
	cvt.u16.u32 	%rs12587, %r13524;
	bfe.u32 	%r13525, %r13521, 16, 8;
	cvt.u16.u32 	%rs12586, %r13525;
	bfe.u32 	%r13526, %r13521, 24, 8;
	cvt.u16.u32 	%rs12585, %r13526;
	bfe.u32 	%r13527, %r13522, 0, 8;
	cvt.u16.u32 	%rs12584, %r13527;
	bfe.u32 	%r13528, %r13522, 8, 8;
	cvt.u16.u32 	%rs12583, %r13528;
	bfe.u32 	%r13529, %r13522, 16, 8;
	cvt.u16.u32 	%rs12582, %r13529;
	bfe.u32 	%r13530, %r13522, 24, 8;
	cvt.u16.u32 	%rs12581, %r13530;
	ld.global.v2.b32 	{%r13531, %r13532}, [%rd125+232];
	bfe.u32 	%r13533, %r13531, 0, 8;
	cvt.u16.u32 	%rs12596, %r13533;
	bfe.u32 	%r13534, %r13531, 8, 8;
	cvt.u16.u32 	%rs12595, %r13534;
	bfe.u32 	%r13535, %r13531, 16, 8;
	cvt.u16.u32 	%rs12594, %r13535;
	bfe.u32 	%r13536, %r13531, 24, 8;
	cvt.u16.u32 	%rs12593, %r13536;
	bfe.u32 	%r13537, %r13532, 0, 8;
	cvt.u16.u32 	%rs12592, %r13537;
	bfe.u32 	%r13538, %r13532, 8, 8;
	cvt.u16.u32 	%rs12591, %r13538;
	bfe.u32 	%r13539, %r13532, 16, 8;
	cvt.u16.u32 	%rs12590, %r13539;
	bfe.u32 	%r13540, %r13532, 24, 8;
	cvt.u16.u32 	%rs12589, %r13540;
	ld.global.v2.b32 	{%r13541, %r13542}, [%rd125+224];
	bfe.u32 	%r13543, %r13541, 0, 8;
	cvt.u16.u32 	%rs12604, %r13543;
	bfe.u32 	%r13544, %r13541, 8, 8;
	cvt.u16.u32 	%rs12603, %r13544;
	bfe.u32 	%r13545, %r13541, 16, 8;
	cvt.u16.u32 	%rs12602, %r13545;
	bfe.u32 	%r13546, %r13541, 24, 8;
	cvt.u16.u32 	%rs12601, %r13546;
	bfe.u32 	%r13547, %r13542, 0, 8;
	cvt.u16.u32 	%rs12600, %r13547;
	bfe.u32 	%r13548, %r13542, 8, 8;
	cvt.u16.u32 	%rs12599, %r13548;
	bfe.u32 	%r13549, %r13542, 16, 8;
	cvt.u16.u32 	%rs12598, %r13549;
	bfe.u32 	%r13550, %r13542, 24, 8;
	cvt.u16.u32 	%rs12597, %r13550;
	ld.global.v2.b32 	{%r13551, %r13552}, [%rd125+216];
	bfe.u32 	%r13553, %r13551, 0, 8;
	cvt.u16.u32 	%rs12612, %r13553;
	bfe.u32 	%r13554, %r13551, 8, 8;
	cvt.u16.u32 	%rs12611, %r13554;
	bfe.u32 	%r13555, %r13551, 16, 8;
	cvt.u16.u32 	%rs12610, %r13555;
	bfe.u32 	%r13556, %r13551, 24, 8;
	cvt.u16.u32 	%rs12609, %r13556;
	bfe.u32 	%r13557, %r13552, 0, 8;
	cvt.u16.u32 	%rs12608, %r13557;
	bfe.u32 	%r13558, %r13552, 8, 8;
	cvt.u16.u32 	%rs12607, %r13558;
	bfe.u32 	%r13559, %r13552, 16, 8;
	cvt.u16.u32 	%rs12606, %r13559;
	bfe.u32 	%r13560, %r13552, 24, 8;
	cvt.u16.u32 	%rs12605, %r13560;
	ld.global.v2.b32 	{%r13561, %r13562}, [%rd125+208];
	bfe.u32 	%r13563, %r13561, 0, 8;
	cvt.u16.u32 	%rs12620, %r13563;
	bfe.u32 	%r13564, %r13561, 8, 8;
	cvt.u16.u32 	%rs12619, %r13564;
	bfe.u32 	%r13565, %r13561, 16, 8;
	cvt.u16.u32 	%rs12618, %r13565;
	bfe.u32 	%r13566, %r13561, 24, 8;
	cvt.u16.u32 	%rs12617, %r13566;
	bfe.u32 	%r13567, %r13562, 0, 8;
	cvt.u16.u32 	%rs12616, %r13567;
	bfe.u32 	%r13568, %r13562, 8, 8;
	cvt.u16.u32 	%rs12615, %r13568;
	bfe.u32 	%r13569, %r13562, 16, 8;
	cvt.u16.u32 	%rs12614, %r13569;
	bfe.u32 	%r13570, %r13562, 24, 8;
	cvt.u16.u32 	%rs12613, %r13570;
	ld.global.v2.b32 	{%r13571, %r13572}, [%rd125+200];
	bfe.u32 	%r13573, %r13571, 0, 8;
	cvt.u16.u32 	%rs12628, %r13573;
	bfe.u32 	%r13574, %r13571, 8, 8;
	cvt.u16.u32 	%rs12627, %r13574;
	bfe.u32 	%r13575, %r13571, 16, 8;
	cvt.u16.u32 	%rs12626, %r13575;
	bfe.u32 	%r13576, %r13571, 24, 8;
	cvt.u16.u32 	%rs12625, %r13576;
	bfe.u32 	%r13577, %r13572, 0, 8;
	cvt.u16.u32 	%rs12624, %r13577;
	bfe.u32 	%r13578, %r13572, 8, 8;
	cvt.u16.u32 	%rs12623, %r13578;
	bfe.u32 	%r13579, %r13572, 16, 8;
	cvt.u16.u32 	%rs12622, %r13579;
	bfe.u32 	%r13580, %r13572, 24, 8;
	cvt.u16.u32 	%rs12621, %r13580;
	ld.global.v2.b32 	{%r13581, %r13582}, [%rd125+192];
	bfe.u32 	%r13583, %r13581, 0, 8;
	cvt.u16.u32 	%rs12636, %r13583;
	bfe.u32 	%r13584, %r13581, 8, 8;
	cvt.u16.u32 	%rs12635, %r13584;
	bfe.u32 	%r13585, %r13581, 16, 8;
	cvt.u16.u32 	%rs12634, %r13585;
	bfe.u32 	%r13586, %r13581, 24, 8;
	cvt.u16.u32 	%rs12633, %r13586;
	bfe.u32 	%r13587, %r13582, 0, 8;
	cvt.u16.u32 	%rs12632, %r13587;
	bfe.u32 	%r13588, %r13582, 8, 8;
	cvt.u16.u32 	%rs12631, %r13588;
	bfe.u32 	%r13589, %r13582, 16, 8;
	cvt.u16.u32 	%rs12630, %r13589;
	bfe.u32 	%r13590, %r13582, 24, 8;
	cvt.u16.u32 	%rs12629, %r13590;
	ld.global.v2.b32 	{%r13591, %r13592}, [%rd125+184];
	bfe.u32 	%r13593, %r13591, 0, 8;
	cvt.u16.u32 	%rs12644, %r13593;
	bfe.u32 	%r13594, %r13591, 8, 8;
	cvt.u16.u32 	%rs12643, %r13594;
	bfe.u32 	%r13595, %r13591, 16, 8;
	cvt.u16.u32 	%rs12642, %r13595;
	bfe.u32 	%r13596, %r13591, 24, 8;
	cvt.u16.u32 	%rs12641, %r13596;
	bfe.u32 	%r13597, %r13592, 0, 8;
	cvt.u16.u32 	%rs12640, %r13597;
	bfe.u32 	%r13598, %r13592, 8, 8;
	cvt.u16.u32 	%rs12639, %r13598;
	bfe.u32 	%r13599, %r13592, 16, 8;
	cvt.u16.u32 	%rs12638, %r13599;
	bfe.u32 	%r13600, %r13592, 24, 8;
	cvt.u16.u32 	%rs12637, %r13600;
	ld.global.v2.b32 	{%r13601, %r13602}, [%rd125+176];
	bfe.u32 	%r13603, %r13601, 0, 8;
	cvt.u16.u32 	%rs12652, %r13603;
	bfe.u32 	%r13604, %r13601, 8, 8;
	cvt.u16.u32 	%rs12651, %r13604;
	bfe.u32 	%r13605, %r13601, 16, 8;
	cvt.u16.u32 	%rs12650, %r13605;
	bfe.u32 	%r13606, %r13601, 24, 8;
	cvt.u16.u32 	%rs12649, %r13606;
	bfe.u32 	%r13607, %r13602, 0, 8;
	cvt.u16.u32 	%rs12648, %r13607;
	bfe.u32 	%r13608, %r13602, 8, 8;
	cvt.u16.u32 	%rs12647, %r13608;
	bfe.u32 	%r13609, %r13602, 16, 8;
	cvt.u16.u32 	%rs12646, %r13609;
	bfe.u32 	%r13610, %r13602, 24, 8;
	cvt.u16.u32 	%rs12645, %r13610;
	ld.global.v2.b32 	{%r13611, %r13612}, [%rd125+168];
	bfe.u32 	%r13613, %r13611, 0, 8;
	cvt.u16.u32 	%rs12660, %r13613;
	bfe.u32 	%r13614, %r13611, 8, 8;
	cvt.u16.u32 	%rs12659, %r13614;
	bfe.u32 	%r13615, %r13611, 16, 8;
	cvt.u16.u32 	%rs12658, %r13615;
	bfe.u32 	%r13616, %r13611, 24, 8;
	cvt.u16.u32 	%rs12657, %r13616;
	bfe.u32 	%r13617, %r13612, 0, 8;
	cvt.u16.u32 	%rs12656, %r13617;
	bfe.u32 	%r13618, %r13612, 8, 8;
	cvt.u16.u32 	%rs12655, %r13618;
	bfe.u32 	%r13619, %r13612, 16, 8;
	cvt.u16.u32 	%rs12654, %r13619;
	bfe.u32 	%r13620, %r13612, 24, 8;
	cvt.u16.u32 	%rs12653, %r13620;
	ld.global.v2.b32 	{%r13621, %r13622}, [%rd125+160];
	bfe.u32 	%r13623, %r13621, 0, 8;
	cvt.u16.u32 	%rs12668, %r13623;
	bfe.u32 	%r13624, %r13621, 8, 8;
	cvt.u16.u32 	%rs12667, %r13624;
	bfe.u32 	%r13625, %r13621, 16, 8;
	cvt.u16.u32 	%rs12666, %r13625;
	bfe.u32 	%r13626, %r13621, 24, 8;
	cvt.u16.u32 	%rs12665, %r13626;
	bfe.u32 	%r13627, %r13622, 0, 8;
	cvt.u16.u32 	%rs12664, %r13627;
	bfe.u32 	%r13628, %r13622, 8, 8;
	cvt.u16.u32 	%rs12663, %r13628;
	bfe.u32 	%r13629, %r13622, 16, 8;
	cvt.u16.u32 	%rs12662, %r13629;
	bfe.u32 	%r13630, %r13622, 24, 8;
	cvt.u16.u32 	%rs12661, %r13630;
	ld.global.v2.b32 	{%r13631, %r13632}, [%rd125+152];
	bfe.u32 	%r13633, %r13631, 0, 8;
	cvt.u16.u32 	%rs12676, %r13633;
	bfe.u32 	%r13634, %r13631, 8, 8;
	cvt.u16.u32 	%rs12675, %r13634;
	bfe.u32 	%r13635, %r13631, 16, 8;
	cvt.u16.u32 	%rs12674, %r13635;
	bfe.u32 	%r13636, %r13631, 24, 8;
	cvt.u16.u32 	%rs12673, %r13636;
	bfe.u32 	%r13637, %r13632, 0, 8;
	cvt.u16.u32 	%rs12672, %r13637;
	bfe.u32 	%r13638, %r13632, 8, 8;
	cvt.u16.u32 	%rs12671, %r13638;
	bfe.u32 	%r13639, %r13632, 16, 8;
	cvt.u16.u32 	%rs12670, %r13639;
	bfe.u32 	%r13640, %r13632, 24, 8;
	cvt.u16.u32 	%rs12669, %r13640;
	ld.global.v2.b32 	{%r13641, %r13642}, [%rd125+144];
	bfe.u32 	%r13643, %r13641, 0, 8;
	cvt.u16.u32 	%rs12684, %r13643;
	bfe.u32 	%r13644, %r13641, 8, 8;
	cvt.u16.u32 	%rs12683, %r13644;
	bfe.u32 	%r13645, %r13641, 16, 8;
	cvt.u16.u32 	%rs12682, %r13645;
	bfe.u32 	%r13646, %r13641, 24, 8;
	cvt.u16.u32 	%rs12681, %r13646;
	bfe.u32 	%r13647, %r13642, 0, 8;
	cvt.u16.u32 	%rs12680, %r13647;
	bfe.u32 	%r13648, %r13642, 8, 8;
	cvt.u16.u32 	%rs12679, %r13648;
	bfe.u32 	%r13649, %r13642, 16, 8;
	cvt.u16.u32 	%rs12678, %r13649;
	bfe.u32 	%r13650, %r13642, 24, 8;
	cvt.u16.u32 	%rs12677, %r13650;
	ld.global.v2.b32 	{%r13651, %r13652}, [%rd125+136];
	bfe.u32 	%r13653, %r13651, 0, 8;
	cvt.u16.u32 	%rs12692, %r13653;
	bfe.u32 	%r13654, %r13651, 8, 8;
	cvt.u16.u32 	%rs12691, %r13654;
	bfe.u32 	%r13655, %r13651, 16, 8;
	cvt.u16.u32 	%rs12690, %r13655;
	bfe.u32 	%r13656, %r13651, 24, 8;
	cvt.u16.u32 	%rs12689, %r13656;
	bfe.u32 	%r13657, %r13652, 0, 8;
	cvt.u16.u32 	%rs12688, %r13657;
	bfe.u32 	%r13658, %r13652, 8, 8;
	cvt.u16.u32 	%rs12687, %r13658;
	bfe.u32 	%r13659, %r13652, 16, 8;
	cvt.u16.u32 	%rs12686, %r13659;
	bfe.u32 	%r13660, %r13652, 24, 8;
	cvt.u16.u32 	%rs12685, %r13660;
	ld.global.v2.b32 	{%r13661, %r13662}, [%rd125+128];
	bfe.u32 	%r13663, %r13661, 0, 8;
	cvt.u16.u32 	%rs12700, %r13663;
	bfe.u32 	%r13664, %r13661, 8, 8;
	cvt.u16.u32 	%rs12699, %r13664;
	bfe.u32 	%r13665, %r13661, 16, 8;
	cvt.u16.u32 	%rs12698, %r13665;
	bfe.u32 	%r13666, %r13661, 24, 8;
	cvt.u16.u32 	%rs12697, %r13666;
	bfe.u32 	%r13667, %r13662, 0, 8;
	cvt.u16.u32 	%rs12696, %r13667;
	bfe.u32 	%r13668, %r13662, 8, 8;
	cvt.u16.u32 	%rs12695, %r13668;
	bfe.u32 	%r13669, %r13662, 16, 8;
	cvt.u16.u32 	%rs12694, %r13669;
	bfe.u32 	%r13670, %r13662, 24, 8;
	cvt.u16.u32 	%rs12693, %r13670;
	ld.global.v2.b32 	{%r13671, %r13672}, [%rd125+120];
	bfe.u32 	%r13673, %r13671, 0, 8;
	cvt.u16.u32 	%rs12708, %r13673;
	bfe.u32 	%r13674, %r13671, 8, 8;
	cvt.u16.u32 	%rs12707, %r13674;
	bfe.u32 	%r13675, %r13671, 16, 8;
	cvt.u16.u32 	%rs12706, %r13675;
	bfe.u32 	%r13676, %r13671, 24, 8;
	cvt.u16.u32 	%rs12705, %r13676;
	bfe.u32 	%r13677, %r13672, 0, 8;
	cvt.u16.u32 	%rs12704, %r13677;
	bfe.u32 	%r13678, %r13672, 8, 8;
	cvt.u16.u32 	%rs12703, %r13678;
	bfe.u32 	%r13679, %r13672, 16, 8;
	cvt.u16.u32 	%rs12702, %r13679;
	bfe.u32 	%r13680, %r13672, 24, 8;
	cvt.u16.u32 	%rs12701, %r13680;
	ld.global.v2.b32 	{%r13681, %r13682}, [%rd125+112];
	bfe.u32 	%r13683, %r13681, 0, 8;
	cvt.u16.u32 	%rs12716, %r13683;
	bfe.u32 	%r13684, %r13681, 8, 8;
	cvt.u16.u32 	%rs12715, %r13684;
	bfe.u32 	%r13685, %r13681, 16, 8;
	cvt.u16.u32 	%rs12714, %r13685;
	bfe.u32 	%r13686, %r13681, 24, 8;
	cvt.u16.u32 	%rs12713, %r13686;
	bfe.u32 	%r13687, %r13682, 0, 8;
	cvt.u16.u32 	%rs12712, %r13687;
	bfe.u32 	%r13688, %r13682, 8, 8;
	cvt.u16.u32 	%rs12711, %r13688;
	bfe.u32 	%r13689, %r13682, 16, 8;
	cvt.u16.u32 	%rs12710, %r13689;
	bfe.u32 	%r13690, %r13682, 24, 8;
	cvt.u16.u32 	%rs12709, %r13690;
	ld.global.v2.b32 	{%r13691, %r13692}, [%rd125+104];
	bfe.u32 	%r13693, %r13691, 0, 8;
	cvt.u16.u32 	%rs12724, %r13693;
	bfe.u32 	%r13694, %r13691, 8, 8;
	cvt.u16.u32 	%rs12723, %r13694;
	bfe.u32 	%r13695, %r13691, 16, 8;
	cvt.u16.u32 	%rs12722, %r13695;
	bfe.u32 	%r13696, %r13691, 24, 8;
	cvt.u16.u32 	%rs12721, %r13696;
	bfe.u32 	%r13697, %r13692, 0, 8;
	cvt.u16.u32 	%rs12720, %r13697;
	bfe.u32 	%r13698, %r13692, 8, 8;
	cvt.u16.u32 	%rs12719, %r13698;
	bfe.u32 	%r13699, %r13692, 16, 8;
	cvt.u16.u32 	%rs12718, %r13699;
	bfe.u32 	%r13700, %r13692, 24, 8;
	cvt.u16.u32 	%rs12717, %r13700;
	ld.global.v2.b32 	{%r13701, %r13702}, [%rd125+96];
	bfe.u32 	%r13703, %r13701, 0, 8;
	cvt.u16.u32 	%rs12732, %r13703;
	bfe.u32 	%r13704, %r13701, 8, 8;
	cvt.u16.u32 	%rs12731, %r13704;
	bfe.u32 	%r13705, %r13701, 16, 8;
	cvt.u16.u32 	%rs12730, %r13705;
	bfe.u32 	%r13706, %r13701, 24, 8;
	cvt.u16.u32 	%rs12729, %r13706;
	bfe.u32 	%r13707, %r13702, 0, 8;
	cvt.u16.u32 	%rs12728, %r13707;
	bfe.u32 	%r13708, %r13702, 8, 8;
	cvt.u16.u32 	%rs12727, %r13708;
	bfe.u32 	%r13709, %r13702, 16, 8;
	cvt.u16.u32 	%rs12726, %r13709;
	bfe.u32 	%r13710, %r13702, 24, 8;
	cvt.u16.u32 	%rs12725, %r13710;
	ld.global.v2.b32 	{%r13711, %r13712}, [%rd125+88];
	bfe.u32 	%r13713, %r13711, 0, 8;
	cvt.u16.u32 	%rs12740, %r13713;
	bfe.u32 	%r13714, %r13711, 8, 8;
	cvt.u16.u32 	%rs12739, %r13714;
	bfe.u32 	%r13715, %r13711, 16, 8;
	cvt.u16.u32 	%rs12738, %r13715;
	bfe.u32 	%r13716, %r13711, 24, 8;
	cvt.u16.u32 	%rs12737, %r13716;
	bfe.u32 	%r13717, %r13712, 0, 8;
	cvt.u16.u32 	%rs12736, %r13717;
	bfe.u32 	%r13718, %r13712, 8, 8;
	cvt.u16.u32 	%rs12735, %r13718;
	bfe.u32 	%r13719, %r13712, 16, 8;
	cvt.u16.u32 	%rs12734, %r13719;
	bfe.u32 	%r13720, %r13712, 24, 8;
	cvt.u16.u32 	%rs12733, %r13720;
	ld.global.v2.b32 	{%r13721, %r13722}, [%rd125+80];
	bfe.u32 	%r13723, %r13721, 0, 8;
	cvt.u16.u32 	%rs12748, %r13723;
	bfe.u32 	%r13724, %r13721, 8, 8;
	cvt.u16.u32 	%rs12747, %r13724;
	bfe.u32 	%r13725, %r13721, 16, 8;
	cvt.u16.u32 	%rs12746, %r13725;
	bfe.u32 	%r13726, %r13721, 24, 8;
	cvt.u16.u32 	%rs12745, %r13726;
	bfe.u32 	%r13727, %r13722, 0, 8;
	cvt.u16.u32 	%rs12744, %r13727;
	bfe.u32 	%r13728, %r13722, 8, 8;
	cvt.u16.u32 	%rs12743, %r13728;
	bfe.u32 	%r13729, %r13722, 16, 8;
	cvt.u16.u32 	%rs12742, %r13729;
	bfe.u32 	%r13730, %r13722, 24, 8;
	cvt.u16.u32 	%rs12741, %r13730;
	ld.global.v2.b32 	{%r13731, %r13732}, [%rd125+72];
	bfe.u32 	%r13733, %r13731, 0, 8;
	cvt.u16.u32 	%rs12756, %r13733;
	bfe.u32 	%r13734, %r13731, 8, 8;
	cvt.u16.u32 	%rs12755, %r13734;
	bfe.u32 	%r13735, %r13731, 16, 8;
	cvt.u16.u32 	%rs12754, %r13735;
	bfe.u32 	%r13736, %r13731, 24, 8;
	cvt.u16.u32 	%rs12753, %r13736;
	bfe.u32 	%r13737, %r13732, 0, 8;
	cvt.u16.u32 	%rs12752, %r13737;
	bfe.u32 	%r13738, %r13732, 8, 8;
	cvt.u16.u32 	%rs12751, %r13738;
	bfe.u32 	%r13739, %r13732, 16, 8;
	cvt.u16.u32 	%rs12750, %r13739;
	bfe.u32 	%r13740, %r13732, 24, 8;
	cvt.u16.u32 	%rs12749, %r13740;
	ld.global.v2.b32 	{%r13741, %r13742}, [%rd125+64];
	bfe.u32 	%r13743, %r13741, 0, 8;
	cvt.u16.u32 	%rs12764, %r13743;
	bfe.u32 	%r13744, %r13741, 8, 8;
	cvt.u16.u32 	%rs12763, %r13744;
	bfe.u32 	%r13745, %r13741, 16, 8;
	cvt.u16.u32 	%rs12762, %r13745;
	bfe.u32 	%r13746, %r13741, 24, 8;
	cvt.u16.u32 	%rs12761, %r13746;
	bfe.u32 	%r13747, %r13742, 0, 8;
	cvt.u16.u32 	%rs12760, %r13747;
	bfe.u32 	%r13748, %r13742, 8, 8;
	cvt.u16.u32 	%rs12759, %r13748;
	bfe.u32 	%r13749, %r13742, 16, 8;
	cvt.u16.u32 	%rs12758, %r13749;
	bfe.u32 	%r13750, %r13742, 24, 8;
	cvt.u16.u32 	%rs12757, %r13750;
	ld.global.v2.b32 	{%r13751, %r13752}, [%rd125+56];
	bfe.u32 	%r13753, %r13751, 0, 8;
	cvt.u16.u32 	%rs12772, %r13753;
	bfe.u32 	%r13754, %r13751, 8, 8;
	cvt.u16.u32 	%rs12771, %r13754;
	bfe.u32 	%r13755, %r13751, 16, 8;
	cvt.u16.u32 	%rs12770, %r13755;
	bfe.u32 	%r13756, %r13751, 24, 8;
	cvt.u16.u32 	%rs12769, %r13756;
	bfe.u32 	%r13757, %r13752, 0, 8;
	cvt.u16.u32 	%rs12768, %r13757;
	bfe.u32 	%r13758, %r13752, 8, 8;
	cvt.u16.u32 	%rs12767, %r13758;
	bfe.u32 	%r13759, %r13752, 16, 8;
	cvt.u16.u32 	%rs12766, %r13759;
	bfe.u32 	%r13760, %r13752, 24, 8;
	cvt.u16.u32 	%rs12765, %r13760;
	ld.global.v2.b32 	{%r13761, %r13762}, [%rd125+48];
	bfe.u32 	%r13763, %r13761, 0, 8;
	cvt.u16.u32 	%rs12780, %r13763;
	bfe.u32 	%r13764, %r13761, 8, 8;
	cvt.u16.u32 	%rs12779, %r13764;
	bfe.u32 	%r13765, %r13761, 16, 8;
	cvt.u16.u32 	%rs12778, %r13765;
	bfe.u32 	%r13766, %r13761, 24, 8;
	cvt.u16.u32 	%rs12777, %r13766;
	bfe.u32 	%r13767, %r13762, 0, 8;
	cvt.u16.u32 	%rs12776, %r13767;
	bfe.u32 	%r13768, %r13762, 8, 8;
	cvt.u16.u32 	%rs12775, %r13768;
	bfe.u32 	%r13769, %r13762, 16, 8;
	cvt.u16.u32 	%rs12774, %r13769;
	bfe.u32 	%r13770, %r13762, 24, 8;
	cvt.u16.u32 	%rs12773, %r13770;
	ld.global.v2.b32 	{%r13771, %r13772}, [%rd125+40];
	bfe.u32 	%r13773, %r13771, 0, 8;
	cvt.u16.u32 	%rs12788, %r13773;
	bfe.u32 	%r13774, %r13771, 8, 8;
	cvt.u16.u32 	%rs12787, %r13774;
	bfe.u32 	%r13775, %r13771, 16, 8;
	cvt.u16.u32 	%rs12786, %r13775;
	bfe.u32 	%r13776, %r13771, 24, 8;
	cvt.u16.u32 	%rs12785, %r13776;
	bfe.u32 	%r13777, %r13772, 0, 8;
	cvt.u16.u32 	%rs12784, %r13777;
	bfe.u32 	%r13778, %r13772, 8, 8;
	cvt.u16.u32 	%rs12783, %r13778;
	bfe.u32 	%r13779, %r13772, 16, 8;
	cvt.u16.u32 	%rs12782, %r13779;
	bfe.u32 	%r13780, %r13772, 24, 8;
	cvt.u16.u32 	%rs12781, %r13780;
	ld.global.v2.b32 	{%r13781, %r13782}, [%rd125+32];
	bfe.u32 	%r13783, %r13781, 0, 8;
	cvt.u16.u32 	%rs12796, %r13783;
	bfe.u32 	%r13784, %r13781, 8, 8;
	cvt.u16.u32 	%rs12795, %r13784;
	bfe.u32 	%r13785, %r13781, 16, 8;
	cvt.u16.u32 	%rs12794, %r13785;
	bfe.u32 	%r13786, %r13781, 24, 8;
	cvt.u16.u32 	%rs12793, %r13786;
	bfe.u32 	%r13787, %r13782, 0, 8;
	cvt.u16.u32 	%rs12792, %r13787;
	bfe.u32 	%r13788, %r13782, 8, 8;
	cvt.u16.u32 	%rs12791, %r13788;
	bfe.u32 	%r13789, %r13782, 16, 8;
	cvt.u16.u32 	%rs12790, %r13789;
	bfe.u32 	%r13790, %r13782, 24, 8;
	cvt.u16.u32 	%rs12789, %r13790;
	ld.global.v2.b32 	{%r13791, %r13792}, [%rd125+24];
	bfe.u32 	%r13793, %r13791, 0, 8;
	cvt.u16.u32 	%rs12804, %r13793;
	bfe.u32 	%r13794, %r13791, 8, 8;
	cvt.u16.u32 	%rs12803, %r13794;
	bfe.u32 	%r13795, %r13791, 16, 8;
	cvt.u16.u32 	%rs12802, %r13795;
	bfe.u32 	%r13796, %r13791, 24, 8;
	cvt.u16.u32 	%rs12801, %r13796;
	bfe.u32 	%r13797, %r13792, 0, 8;
	cvt.u16.u32 	%rs12800, %r13797;
	bfe.u32 	%r13798, %r13792, 8, 8;
	cvt.u16.u32 	%rs12799, %r13798;
	bfe.u32 	%r13799, %r13792, 16, 8;
	cvt.u16.u32 	%rs12798, %r13799;
	bfe.u32 	%r13800, %r13792, 24, 8;
	cvt.u16.u32 	%rs12797, %r13800;
	ld.global.v2.b32 	{%r13801, %r13802}, [%rd125+16];
	bfe.u32 	%r13803, %r13801, 0, 8;
	cvt.u16.u32 	%rs12812, %r13803;
	bfe.u32 	%r13804, %r13801, 8, 8;
	cvt.u16.u32 	%rs12811, %r13804;
	bfe.u32 	%r13805, %r13801, 16, 8;
	cvt.u16.u32 	%rs12810, %r13805;
	bfe.u32 	%r13806, %r13801, 24, 8;
	cvt.u16.u32 	%rs12809, %r13806;
	bfe.u32 	%r13807, %r13802, 0, 8;
	cvt.u16.u32 	%rs12808, %r13807;
	bfe.u32 	%r13808, %r13802, 8, 8;
	cvt.u16.u32 	%rs12807, %r13808;
	bfe.u32 	%r13809, %r13802, 16, 8;
	cvt.u16.u32 	%rs12806, %r13809;
	bfe.u32 	%r13810, %r13802, 24, 8;
	cvt.u16.u32 	%rs12805, %r13810;
	ld.global.f64 	%fd75, [%rd125+8];
	ld.global.u32 	%r28550, [%rd125];
	add.s32 	%r28544, %r13489, 192;
$L__BB2_3:
	mov.u32 	%r13811, %ctaid.x;
	mul.lo.s32 	%r13812, %r13811, 192;
	sub.s32 	%r13813, %r912, %r13812;
	setp.ge.u32 	%p52, %r28544, %r13813;
	@%p52 bra 	$L__BB2_11;
	mov.u32 	%r13815, %ctaid.x;
$L__BB2_5:
	mad.lo.s32 	%r13816, %r13815, 192, %r28544;
	mul.wide.u32 	%rd126, %r13816, 272;
	add.s64 	%rd127, %rd4, %rd126;
	ld.global.v2.b32 	{%r13817, %r13818}, [%rd127+264];
	ld.global.v2.b32 	{%r13819, %r13820}, [%rd127+256];
	ld.global.v2.b32 	{%r13821, %r13822}, [%rd127+248];
	ld.global.v2.b32 	{%r13823, %r13824}, [%rd127+240];
	ld.global.v2.b32 	{%r13825, %r13826}, [%rd127+232];
	ld.global.v2.b32 	{%r13827, %r13828}, [%rd127+224];
	ld.global.v2.b32 	{%r13829, %r13830}, [%rd127+216];
	ld.global.v2.b32 	{%r13831, %r13832}, [%rd127+208];
	ld.global.v2.b32 	{%r13833, %r13834}, [%rd127+200];
	ld.global.v2.b32 	{%r13835, %r13836}, [%rd127+192];
	ld.global.v2.b32 	{%r13837, %r13838}, [%rd127+184];
	ld.global.v2.b32 	{%r13839, %r13840}, [%rd127+176];
	ld.global.v2.b32 	{%r13841, %r13842}, [%rd127+168];
	ld.global.v2.b32 	{%r13843, %r13844}, [%rd127+160];
	ld.global.v2.b32 	{%r13845, %r13846}, [%rd127+152];
	ld.global.v2.b32 	{%r13847, %r13848}, [%rd127+144];
	ld.global.v2.b32 	{%r13849, %r13850}, [%rd127+136];
	ld.global.v2.b32 	{%r13851, %r13852}, [%rd127+128];
	ld.global.v2.b32 	{%r13853, %r13854}, [%rd127+120];
	ld.global.v2.b32 	{%r13855, %r13856}, [%rd127+112];
	ld.global.v2.b32 	{%r13857, %r13858}, [%rd127+104];
	ld.global.v2.b32 	{%r13859, %r13860}, [%rd127+96];
	ld.global.v2.b32 	{%r13861, %r13862}, [%rd127+88];
	ld.global.v2.b32 	{%r13863, %r13864}, [%rd127+80];
	ld.global.v2.b32 	{%r13865, %r13866}, [%rd127+72];
	ld.global.v2.b32 	{%r13867, %r13868}, [%rd127+64];
	ld.global.v2.b32 	{%r13869, %r13870}, [%rd127+56];
	ld.global.v2.b32 	{%r13871, %r13872}, [%rd127+48];
	ld.global.v2.b32 	{%r13873, %r13874}, [%rd127+40];
	ld.global.v2.b32 	{%r13875, %r13876}, [%rd127+32];
	ld.global.v2.b32 	{%r13877, %r13878}, [%rd127+24];
	ld.global.v2.b32 	{%r13879, %r13880}, [%rd127+16];
	bfe.u32 	%r13881, %r13879, 0, 8;
	cvt.u16.u32 	%rs12556, %r13881;
	ld.global.f64 	%fd4, [%rd127+8];
	ld.global.u32 	%r9, [%rd127];
	st.local.u32 	[%rd2], %r9;
	st.local.f64 	[%rd2+8], %fd4;
	st.local.v2.b32 	[%rd2+16], {%r13879, %r13880};
	st.local.v2.b32 	[%rd2+24], {%r13877, %r13878};
	st.local.v2.b32 	[%rd2+32], {%r13875, %r13876};
	st.local.v2.b32 	[%rd2+40], {%r13873, %r13874};
	st.local.v2.b32 	[%rd2+48], {%r13871, %r13872};
	st.local.v2.b32 	[%rd2+56], {%r13869, %r13870};
	st.local.v2.b32 	[%rd2+64], {%r13867, %r13868};
	st.local.v2.b32 	[%rd2+72], {%r13865, %r13866};
	st.local.v2.b32 	[%rd2+80], {%r13863, %r13864};
	st.local.v2.b32 	[%rd2+88], {%r13861, %r13862};
	st.local.v2.b32 	[%rd2+96], {%r13859, %r13860};
	st.local.v2.b32 	[%rd2+104], {%r13857, %r13858};
	st.local.v2.b32 	[%rd2+112], {%r13855, %r13856};
	st.local.v2.b32 	[%rd2+120], {%r13853, %r13854};
	st.local.v2.b32 	[%rd2+128], {%r13851, %r13852};
	st.local.v2.b32 	[%rd2+136], {%r13849, %r13850};
	st.local.v2.b32 	[%rd2+144], {%r13847, %r13848};
	st.local.v2.b32 	[%rd2+152], {%r13845, %r13846};
	st.local.v2.b32 	[%rd2+160], {%r13843, %r13844};
	st.local.v2.b32 	[%rd2+168], {%r13841, %r13842};
	st.local.v2.b32 	[%rd2+176], {%r13839, %r13840};
	st.local.v2.b32 	[%rd2+184], {%r13837, %r13838};
	st.local.v2.b32 	[%rd2+192], {%r13835, %r13836};
	st.local.v2.b32 	[%rd2+200], {%r13833, %r13834};
	st.local.v2.b32 	[%rd2+208], {%r13831, %r13832};
	st.local.v2.b32 	[%rd2+216], {%r13829, %r13830};
	st.local.v2.b32 	[%rd2+224], {%r13827, %r13828};
	st.local.v2.b32 	[%rd2+232], {%r13825, %r13826};
	st.local.v2.b32 	[%rd2+240], {%r13823, %r13824};
	st.local.v2.b32 	[%rd2+248], {%r13821, %r13822};
	st.local.v2.b32 	[%rd2+256], {%r13819, %r13820};
	st.local.v2.b32 	[%rd2+264], {%r13817, %r13818};
	st.local.u32 	[%rd1], %r28550;
	st.local.f64 	[%rd1+8], %fd75;
	cvt.u32.u16 	%r13882, %rs12805;
	cvt.u32.u16 	%r13883, %rs12806;
	prmt.b32 	%r13884, %r13883, %r13882, 0x3340U;
	cvt.u32.u16 	%r13885, %rs12807;
	cvt.u32.u16 	%r13886, %rs12808;
	prmt.b32 	%r13887, %r13886, %r13885, 0x3340U;
	prmt.b32 	%r13888, %r13887, %r13884, 0x5410U;
	cvt.u32.u16 	%r13889, %rs12809;
	cvt.u32.u16 	%r13890, %rs12810;
	prmt.b32 	%r13891, %r13890, %r13889, 0x3340U;
	cvt.u32.u16 	%r13892, %rs12811;
	cvt.u32.u16 	%r13893, %rs12812;
	prmt.b32 	%r13894, %r13893, %r13892, 0x3340U;
	prmt.b32 	%r13895, %r13894, %r13891, 0x5410U;
	st.local.v2.b32 	[%rd1+16], {%r13895, %r13888};
	cvt.u32.u16 	%r13896, %rs12797;
	cvt.u32.u16 	%r13897, %rs12798;
	prmt.b32 	%r13898, %r13897, %r13896, 0x3340U;
	cvt.u32.u16 	%r13899, %rs12799;
	cvt.u32.u16 	%r13900, %rs12800;
	prmt.b32 	%r13901, %r13900, %r13899, 0x3340U;
	prmt.b32 	%r13902, %r13901, %r13898, 0x5410U;
	cvt.u32.u16 	%r13903, %rs12801;
	cvt.u32.u16 	%r13904, %rs12802;
	prmt.b32 	%r13905, %r13904, %r13903, 0x3340U;
	cvt.u32.u16 	%r13906, %rs12803;
	cvt.u32.u16 	%r13907, %rs12804;
	prmt.b32 	%r13908, %r13907, %r13906, 0x3340U;
	prmt.b32 	%r13909, %r13908, %r13905, 0x5410U;
	st.local.v2.b32 	[%rd1+24], {%r13909, %r13902};
	cvt.u32.u16 	%r13910, %rs12789;
	cvt.u32.u16 	%r13911, %rs12790;
	prmt.b32 	%r13912, %r13911, %r13910, 0x3340U;
	cvt.u32.u16 	%r13913, %rs12791;
	cvt.u32.u16 	%r13914, %rs12792;
	prmt.b32 	%r13915, %r13914, %r13913, 0x3340U;
	prmt.b32 	%r13916, %r13915, %r13912, 0x5410U;
	cvt.u32.u16 	%r13917, %rs12793;
	cvt.u32.u16 	%r13918, %rs12794;
	prmt.b32 	%r13919, %r13918, %r13917, 0x3340U;
	cvt.u32.u16 	%r13920, %rs12795;
	cvt.u32.u16 	%r13921, %rs12796;
	prmt.b32 	%r13922, %r13921, %r13920, 0x3340U;
	prmt.b32 	%r13923, %r13922, %r13919, 0x5410U;
	st.local.v2.b32 	[%rd1+32], {%r13923, %r13916};
	cvt.u32.u16 	%r13924, %rs12781;
	cvt.u32.u16 	%r13925, %rs12782;
	prmt.b32 	%r13926, %r13925, %r13924, 0x3340U;
	cvt.u32.u16 	%r13927, %rs12783;
	cvt.u32.u16 	%r13928, %rs12784;
	prmt.b32 	%r13929, %r13928, %r13927, 0x3340U;
	prmt.b32 	%r13930, %r13929, %r13926, 0x5410U;
	cvt.u32.u16 	%r13931, %rs12785;
	cvt.u32.u16 	%r13932, %rs12786;
	prmt.b32 	%r13933, %r13932, %r13931, 0x3340U;
	cvt.u32.u16 	%r13934, %rs12787;
	cvt.u32.u16 	%r13935, %rs12788;
	prmt.b32 	%r13936, %r13935, %r13934, 0x3340U;
	prmt.b32 	%r13937, %r13936, %r13933, 0x5410U;
	st.local.v2.b32 	[%rd1+40], {%r13937, %r13930};
	cvt.u32.u16 	%r13938, %rs12773;
	cvt.u32.u16 	%r13939, %rs12774;
	prmt.b32 	%r13940, %r13939, %r13938, 0x3340U;
	cvt.u32.u16 	%r13941, %rs12775;
	cvt.u32.u16 	%r13942, %rs12776;
	prmt.b32 	%r13943, %r13942, %r13941, 0x3340U;
	prmt.b32 	%r13944, %r13943, %r13940, 0x5410U;
	cvt.u32.u16 	%r13945, %rs12777;
	cvt.u32.u16 	%r13946, %rs12778;
	prmt.b32 	%r13947, %r13946, %r13945, 0x3340U;
	cvt.u32.u16 	%r13948, %rs12779;
	cvt.u32.u16 	%r13949, %rs12780;
	prmt.b32 	%r13950, %r13949, %r13948, 0x3340U;
	prmt.b32 	%r13951, %r13950, %r13947, 0x5410U;
	st.local.v2.b32 	[%rd1+48], {%r13951, %r13944};
	cvt.u32.u16 	%r13952, %rs12765;
	cvt.u32.u16 	%r13953, %rs12766;
	prmt.b32 	%r13954, %r13953, %r13952, 0x3340U;
	cvt.u32.u16 	%r13955, %rs12767;
	cvt.u32.u16 	%r13956, %rs12768;
	prmt.b32 	%r13957, %r13956, %r13955, 0x3340U;
	prmt.b32 	%r13958, %r13957, %r13954, 0x5410U;
	cvt.u32.u16 	%r13959, %rs12769;
	cvt.u32.u16 	%r13960, %rs12770;
	prmt.b32 	%r13961, %r13960, %r13959, 0x3340U;
	cvt.u32.u16 	%r13962, %rs12771;
	cvt.u32.u16 	%r13963, %rs12772;
	prmt.b32 	%r13964, %r13963, %r13962, 0x3340U;
	prmt.b32 	%r13965, %r13964, %r13961, 0x5410U;
	st.local.v2.b32 	[%rd1+56], {%r13965, %r13958};
	cvt.u32.u16 	%r13966, %rs12757;
	cvt.u32.u16 	%r13967, %rs12758;
	prmt.b32 	%r13968, %r13967, %r13966, 0x3340U;
	cvt.u32.u16 	%r13969, %rs12759;
	cvt.u32.u16 	%r13970, %rs12760;
	prmt.b32 	%r13971, %r13970, %r13969, 0x3340U;
	prmt.b32 	%r13972, %r13971, %r13968, 0x5410U;
	cvt.u32.u16 	%r13973, %rs12761;
	cvt.u32.u16 	%r13974, %rs12762;
	prmt.b32 	%r13975, %r13974, %r13973, 0x3340U;
	cvt.u32.u16 	%r13976, %rs12763;
	cvt.u32.u16 	%r13977, %rs12764;
	prmt.b32 	%r13978, %r13977, %r13976, 0x3340U;
	prmt.b32 	%r13979, %r13978, %r13975, 0x5410U;
	st.local.v2.b32 	[%rd1+64], {%r13979, %r13972};
	cvt.u32.u16 	%r13980, %rs12749;
	cvt.u32.u16 	%r13981, %rs12750;
	prmt.b32 	%r13982, %r13981, %r13980, 0x3340U;
	cvt.u32.u16 	%r13983, %rs12751;
	cvt.u32.u16 	%r13984, %rs12752;
	prmt.b32 	%r13985, %r13984, %r13983, 0x3340U;
	prmt.b32 	%r13986, %r13985, %r13982, 0x5410U;
	cvt.u32.u16 	%r13987, %rs12753;
	cvt.u32.u16 	%r13988, %rs12754;
	prmt.b32 	%r13989, %r13988, %r13987, 0x3340U;
	cvt.u32.u16 	%r13990, %rs12755;
	cvt.u32.u16 	%r13991, %rs12756;
	prmt.b32 	%r13992, %r13991, %r13990, 0x3340U;
	prmt.b32 	%r13993, %r13992, %r13989, 0x5410U;
	st.local.v2.b32 	[%rd1+72], {%r13993, %r13986};
	cvt.u32.u16 	%r13994, %rs12741;
	cvt.u32.u16 	%r13995, %rs12742;
	prmt.b32 	%r13996, %r13995, %r13994, 0x3340U;
	cvt.u32.u16 	%r13997, %rs12743;
	cvt.u32.u16 	%r13998, %rs12744;
	prmt.b32 	%r13999, %r13998, %r13997, 0x3340U;
	prmt.b32 	%r14000, %r13999, %r13996, 0x5410U;
	cvt.u32.u16 	%r14001, %rs12745;
	cvt.u32.u16 	%r14002, %rs12746;
	prmt.b32 	%r14003, %r14002, %r14001, 0x3340U;
	cvt.u32.u16 	%r14004, %rs12747;
	cvt.u32.u16 	%r14005, %rs12748;
	prmt.b32 	%r14006, %r14005, %r14004, 0x3340U;
	prmt.b32 	%r14007, %r14006, %r14003, 0x5410U;
	st.local.v2.b32 	[%rd1+80], {%r14007, %r14000};
	cvt.u32.u16 	%r14008, %rs12733;
	cvt.u32.u16 	%r14009, %rs12734;
	prmt.b32 	%r14010, %r14009, %r14008, 0x3340U;
	cvt.u32.u16 	%r14011, %rs12735;
	cvt.u32.u16 	%r14012, %rs12736;
	prmt.b32 	%r14013, %r14012, %r14011, 0x3340U;
	prmt.b32 	%r14014, %r14013, %r14010, 0x5410U;
	cvt.u32.u16 	%r14015, %rs12737;
	cvt.u32.u16 	%r14016, %rs12738;
	prmt.b32 	%r14017, %r14016, %r14015, 0x3340U;
	cvt.u32.u16 	%r14018, %rs12739;
	cvt.u32.u16 	%r14019, %rs12740;
	prmt.b32 	%r14020, %r14019, %r14018, 0x3340U;
	prmt.b32 	%r14021, %r14020, %r14017, 0x5410U;
	st.local.v2.b32 	[%rd1+88], {%r14021, %r14014};
	cvt.u32.u16 	%r14022, %rs12725;
	cvt.u32.u16 	%r14023, %rs12726;
	prmt.b32 	%r14024, %r14023, %r14022, 0x3340U;
	cvt.u32.u16 	%r14025, %rs12727;
	cvt.u32.u16 	%r14026, %rs12728;
	prmt.b32 	%r14027, %r14026, %r14025, 0x3340U;
	prmt.b32 	%r14028, %r14027, %r14024, 0x5410U;
	cvt.u32.u16 	%r14029, %rs12729;
	cvt.u32.u16 	%r14030, %rs12730;
	prmt.b32 	%r14031, %r14030, %r14029, 0x3340U;
	cvt.u32.u16 	%r14032, %rs12731;
	cvt.u32.u16 	%r14033, %rs12732;
	prmt.b32 	%r14034, %r14033, %r14032, 0x3340U;
	prmt.b32 	%r14035, %r14034, %r14031, 0x5410U;
	st.local.v2.b32 	[%rd1+96], {%r14035, %r14028};
	cvt.u32.u16 	%r14036, %rs12717;
	cvt.u32.u16 	%r14037, %rs12718;
	prmt.b32 	%r14038, %r14037, %r14036, 0x3340U;
	cvt.u32.u16 	%r14039, %rs12719;
	cvt.u32.u16 	%r14040, %rs12720;
	prmt.b32 	%r14041, %r14040, %r14039, 0x3340U;
	prmt.b32 	%r14042, %r14041, %r14038, 0x5410U;
	cvt.u32.u16 	%r14043, %rs12721;
	cvt.u32.u16 	%r14044, %rs12722;
	prmt.b32 	%r14045, %r14044, %r14043, 0x3340U;
	cvt.u32.u16 	%r14046, %rs12723;
	cvt.u32.u16 	%r14047, %rs12724;
	prmt.b32 	%r14048, %r14047, %r14046, 0x3340U;
	prmt.b32 	%r14049, %r14048, %r14045, 0x5410U;
	st.local.v2.b32 	[%rd1+104], {%r14049, %r14042};
	cvt.u32.u16 	%r14050, %rs12709;
	cvt.u32.u16 	%r14051, %rs12710;
	prmt.b32 	%r14052, %r14051, %r14050, 0x3340U;
	cvt.u32.u16 	%r14053, %rs12711;
	cvt.u32.u16 	%r14054, %rs12712;
	prmt.b32 	%r14055, %r14054, %r14053, 0x3340U;
	prmt.b32 	%r14056, %r14055, %r14052, 0x5410U;
	cvt.u32.u16 	%r14057, %rs12713;
	cvt.u32.u16 	%r14058, %rs12714;
	prmt.b32 	%r14059, %r14058, %r14057, 0x3340U;
	cvt.u32.u16 	%r14060, %rs12715;
	cvt.u32.u16 	%r14061, %rs12716;
	prmt.b32 	%r14062, %r14061, %r14060, 0x3340U;
	prmt.b32 	%r14063, %r14062, %r14059, 0x5410U;
	st.local.v2.b32 	[%rd1+112], {%r14063, %r14056};
	cvt.u32.u16 	%r14064, %rs12701;
	cvt.u32.u16 	%r14065, %rs12702;
	prmt.b32 	%r14066, %r14065, %r14064, 0x3340U;
	cvt.u32.u16 	%r14067, %rs12703;
	cvt.u32.u16 	%r14068, %rs12704;
	prmt.b32 	%r14069, %r14068, %r14067, 0x3340U;
	prmt.b32 	%r14070, %r14069, %r14066, 0x5410U;
	cvt.u32.u16 	%r14071, %rs12705;
	cvt.u32.u16 	%r14072, %rs12706;
	prmt.b32 	%r14073, %r14072, %r14071, 0x3340U;
	cvt.u32.u16 	%r14074, %rs12707;
	cvt.u32.u16 	%r14075, %rs12708;
	prmt.b32 	%r14076, %r14075, %r14074, 0x3340U;
	prmt.b32 	%r14077, %r14076, %r14073, 0x5410U;
	st.local.v2.b32 	[%rd1+120], {%r14077, %r14070};
	cvt.u32.u16 	%r14078, %rs12693;
	cvt.u32.u16 	%r14079, %rs12694;
	prmt.b32 	%r14080, %r14079, %r14078, 0x3340U;
	cvt.u32.u16 	%r14081, %rs12695;
	cvt.u32.u16 	%r14082, %rs12696;
	prmt.b32 	%r14083, %r14082, %r14081, 0x3340U;
	prmt.b32 	%r14084, %r14083, %r14080, 0x5410U;
	cvt.u32.u16 	%r14085, %rs12697;
	cvt.u32.u16 	%r14086, %rs12698;
	prmt.b32 	%r14087, %r14086, %r14085, 0x3340U;
	cvt.u32.u16 	%r14088, %rs12699;
	cvt.u32.u16 	%r14089, %rs12700;
	prmt.b32 	%r14090, %r14089, %r14088, 0x3340U;
	prmt.b32 	%r14091, %r14090, %r14087, 0x5410U;
	st.local.v2.b32 	[%rd1+128], {%r14091, %r14084};
	cvt.u32.u16 	%r14092, %rs12685;
	cvt.u32.u16 	%r14093, %rs12686;
	prmt.b32 	%r14094, %r14093, %r14092, 0x3340U;
	cvt.u32.u16 	%r14095, %rs12687;
	cvt.u32.u16 	%r14096, %rs12688;
	prmt.b32 	%r14097, %r14096, %r14095, 0x3340U;
	prmt.b32 	%r14098, %r14097, %r14094, 0x5410U;
	cvt.u32.u16 	%r14099, %rs12689;
	cvt.u32.u16 	%r14100, %rs12690;
	prmt.b32 	%r14101, %r14100, %r14099, 0x3340U;
	cvt.u32.u16 	%r14102, %rs12691;
	cvt.u32.u16 	%r14103, %rs12692;
	prmt.b32 	%r14104, %r14103, %r14102, 0x3340U;
	prmt.b32 	%r14105, %r14104, %r14101, 0x5410U;
	st.local.v2.b32 	[%rd1+136], {%r14105, %r14098};
	cvt.u32.u16 	%r14106, %rs12677;
	cvt.u32.u16 	%r14107, %rs12678;
	prmt.b32 	%r14108, %r14107, %r14106, 0x3340U;
	cvt.u32.u16 	%r14109, %rs12679;
	cvt.u32.u16 	%r14110, %rs12680;
	prmt.b32 	%r14111, %r14110, %r14109, 0x3340U;
	prmt.b32 	%r14112, %r14111, %r14108, 0x5410U;
	cvt.u32.u16 	%r14113, %rs12681;
	cvt.u32.u16 	%r14114, %rs12682;
	prmt.b32 	%r14115, %r14114, %r14113, 0x3340U;
	cvt.u32.u16 	%r14116, %rs12683;
	cvt.u32.u16 	%r14117, %rs12684;
	prmt.b32 	%r14118, %r14117, %r14116, 0x3340U;
	prmt.b32 	%r14119, %r14118, %r14115, 0x5410U;
	st.local.v2.b32 	[%rd1+144], {%r14119, %r14112};
	cvt.u32.u16 	%r14120, %rs12669;
	cvt.u32.u16 	%r14121, %rs12670;
	prmt.b32 	%r14122, %r14121, %r14120, 0x3340U;
	cvt.u32.u16 	%r14123, %rs12671;
	cvt.u32.u16 	%r14124, %rs12672;
	prmt.b32 	%r14125, %r14124, %r14123, 0x3340U;
	prmt.b32 	%r14126, %r14125, %r14122, 0x5410U;
	cvt.u32.u16 	%r14127, %rs12673;
	cvt.u32.u16 	%r14128, %rs12674;
	prmt.b32 	%r14129, %r14128, %r14127, 0x3340U;
	cvt.u32.u16 	%r14130, %rs12675;
	cvt.u32.u16 	%r14131, %rs12676;
	prmt.b32 	%r14132, %r14131, %r14130, 0x3340U;
	prmt.b32 	%r14133, %r14132, %r14129, 0x5410U;
	st.local.v2.b32 	[%rd1+152], {%r14133, %r14126};
	cvt.u32.u16 	%r14134, %rs12661;
	cvt.u32.u16 	%r14135, %rs12662;
	prmt.b32 	%r14136, %r14135, %r14134, 0x3340U;
	cvt.u32.u16 	%r14137, %rs12663;
	cvt.u32.u16 	%r14138, %rs12664;
	prmt.b32 	%r14139, %r14138, %r14137, 0x3340U;
	prmt.b32 	%r14140, %r14139, %r14136, 0x5410U;
	cvt.u32.u16 	%r14141, %rs12665;
	cvt.u32.u16 	%r14142, %rs12666;
	prmt.b32 	%r14143, %r14142, %r14141, 0x3340U;
	cvt.u32.u16 	%r14144, %rs12667;
	cvt.u32.u16 	%r14145, %rs12668;
	prmt.b32 	%r14146, %r14145, %r14144, 0x3340U;
	prmt.b32 	%r14147, %r14146, %r14143, 0x5410U;
	st.local.v2.b32 	[%rd1+160], {%r14147, %r14140};
	cvt.u32.u16 	%r14148, %rs12653;
	cvt.u32.u16 	%r14149, %rs12654;
	prmt.b32 	%r14150, %r14149, %r14148, 0x3340U;
	cvt.u32.u16 	%r14151, %rs12655;
	cvt.u32.u16 	%r14152, %rs12656;
	prmt.b32 	%r14153, %r14152, %r14151, 0x3340U;
	prmt.b32 	%r14154, %r14153, %r14150, 0x5410U;
	cvt.u32.u16 	%r14155, %rs12657;
	cvt.u32.u16 	%r14156, %rs12658;
	prmt.b32 	%r14157, %r14156, %r14155, 0x3340U;
	cvt.u32.u16 	%r14158, %rs12659;
	cvt.u32.u16 	%r14159, %rs12660;
	prmt.b32 	%r14160, %r14159, %r14158, 0x3340U;
	prmt.b32 	%r14161, %r14160, %r14157, 0x5410U;
	st.local.v2.b32 	[%rd1+168], {%r14161, %r14154};
	cvt.u32.u16 	%r14162, %rs12645;
	cvt.u32.u16 	%r14163, %rs12646;
	prmt.b32 	%r14164, %r14163, %r14162, 0x3340U;
	cvt.u32.u16 	%r14165, %rs12647;
	cvt.u32.u16 	%r14166, %rs12648;
	prmt.b32 	%r14167, %r14166, %r14165, 0x3340U;
	prmt.b32 	%r14168, %r14167, %r14164, 0x5410U;
	cvt.u32.u16 	%r14169, %rs12649;
	cvt.u32.u16 	%r14170, %rs12650;
	prmt.b32 	%r14171, %r14170, %r14169, 0x3340U;
	cvt.u32.u16 	%r14172, %rs12651;
	cvt.u32.u16 	%r14173, %rs12652;
	prmt.b32 	%r14174, %r14173, %r14172, 0x3340U;
	prmt.b32 	%r14175, %r14174, %r14171, 0x5410U;
	st.local.v2.b32 	[%rd1+176], {%r14175, %r14168};
	cvt.u32.u16 	%r14176, %rs12637;
	cvt.u32.u16 	%r14177, %rs12638;
	prmt.b32 	%r14178, %r14177, %r14176, 0x3340U;
	cvt.u32.u16 	%r14179, %rs12639;
	cvt.u32.u16 	%r14180, %rs12640;
	prmt.b32 	%r14181, %r14180, %r14179, 0x3340U;
	prmt.b32 	%r14182, %r14181, %r14178, 0x5410U;
	cvt.u32.u16 	%r14183, %rs12641;
	cvt.u32.u16 	%r14184, %rs12642;
	prmt.b32 	%r14185, %r14184, %r14183, 0x3340U;
	cvt.u32.u16 	%r14186, %rs12643;
	cvt.u32.u16 	%r14187, %rs12644;
	prmt.b32 	%r14188, %r14187, %r14186, 0x3340U;
	prmt.b32 	%r14189, %r14188, %r14185, 0x5410U;
	st.local.v2.b32 	[%rd1+184], {%r14189, %r14182};
	cvt.u32.u16 	%r14190, %rs12629;
	cvt.u32.u16 	%r14191, %rs12630;
	prmt.b32 	%r14192, %r14191, %r14190, 0x3340U;
	cvt.u32.u16 	%r14193, %rs12631;
	cvt.u32.u16 	%r14194, %rs12632;
	prmt.b32 	%r14195, %r14194, %r14193, 0x3340U;
	prmt.b32 	%r14196, %r14195, %r14192, 0x5410U;
	cvt.u32.u16 	%r14197, %rs12633;
	cvt.u32.u16 	%r14198, %rs12634;
	prmt.b32 	%r14199, %r14198, %r14197, 0x3340U;
	cvt.u32.u16 	%r14200, %rs12635;
	cvt.u32.u16 	%r14201, %rs12636;
	prmt.b32 	%r14202, %r14201, %r14200, 0x3340U;
	prmt.b32 	%r14203, %r14202, %r14199, 0x5410U;
	st.local.v2.b32 	[%rd1+192], {%r14203, %r14196};
	cvt.u32.u16 	%r14204, %rs12621;
	cvt.u32.u16 	%r14205, %rs12622;
	prmt.b32 	%r14206, %r14205, %r14204, 0x3340U;
	cvt.u32.u16 	%r14207, %rs12623;
	cvt.u32.u16 	%r14208, %rs12624;
	prmt.b32 	%r14209, %r14208, %r14207, 0x3340U;
	prmt.b32 	%r14210, %r14209, %r14206, 0x5410U;
	cvt.u32.u16 	%r14211, %rs12625;
	cvt.u32.u16 	%r14212, %rs12626;
	prmt.b32 	%r14213, %r14212, %r14211, 0x3340U;
	cvt.u32.u16 	%r14214, %rs12627;
	cvt.u32.u16 	%r14215, %rs12628;
	prmt.b32 	%r14216, %r14215, %r14214, 0x3340U;
	prmt.b32 	%r14217, %r14216, %r14213, 0x5410U;
	st.local.v2.b32 	[%rd1+200], {%r14217, %r14210};
	cvt.u32.u16 	%r14218, %rs12613;
	cvt.u32.u16 	%r14219, %rs12614;
	prmt.b32 	%r14220, %r14219, %r14218, 0x3340U;
	cvt.u32.u16 	%r14221, %rs12615;
	cvt.u32.u16 	%r14222, %rs12616;
	prmt.b32 	%r14223, %r14222, %r14221, 0x3340U;
	prmt.b32 	%r14224, %r14223, %r14220, 0x5410U;
	cvt.u32.u16 	%r14225, %rs12617;
	cvt.u32.u16 	%r14226, %rs12618;
	prmt.b32 	%r14227, %r14226, %r14225, 0x3340U;
	cvt.u32.u16 	%r14228, %rs12619;
	cvt.u32.u16 	%r14229, %rs12620;
	prmt.b32 	%r14230, %r14229, %r14228, 0x3340U;
	prmt.b32 	%r14231, %r14230, %r14227, 0x5410U;
	st.local.v2.b32 	[%rd1+208], {%r14231, %r14224};
	cvt.u32.u16 	%r14232, %rs12605;
	cvt.u32.u16 	%r14233, %rs12606;
	prmt.b32 	%r14234, %r14233, %r14232, 0x3340U;
	cvt.u32.u16 	%r14235, %rs12607;
	cvt.u32.u16 	%r14236, %rs12608;
	prmt.b32 	%r14237, %r14236, %r14235, 0x3340U;
	prmt.b32 	%r14238, %r14237, %r14234, 0x5410U;
	cvt.u32.u16 	%r14239, %rs12609;
	cvt.u32.u16 	%r14240, %rs12610;
	prmt.b32 	%r14241, %r14240, %r14239, 0x3340U;
	cvt.u32.u16 	%r14242, %rs12611;
	cvt.u32.u16 	%r14243, %rs12612;
	prmt.b32 	%r14244, %r14243, %r14242, 0x3340U;
	prmt.b32 	%r14245, %r14244, %r14241, 0x5410U;
	st.local.v2.b32 	[%rd1+216], {%r14245, %r14238};
	cvt.u32.u16 	%r14246, %rs12597;
	cvt.u32.u16 	%r14247, %rs12598;
	prmt.b32 	%r14248, %r14247, %r14246, 0x3340U;
	cvt.u32.u16 	%r14249, %rs12599;
	cvt.u32.u16 	%r14250, %rs12600;
	prmt.b32 	%r14251, %r14250, %r14249, 0x3340U;
	prmt.b32 	%r14252, %r14251, %r14248, 0x5410U;
	cvt.u32.u16 	%r14253, %rs12601;
	cvt.u32.u16 	%r14254, %rs12602;
	prmt.b32 	%r14255, %r14254, %r14253, 0x3340U;
	cvt.u32.u16 	%r14256, %rs12603;
	cvt.u32.u16 	%r14257, %rs12604;
	prmt.b32 	%r14258, %r14257, %r14256, 0x3340U;
	prmt.b32 	%r14259, %r14258, %r14255, 0x5410U;
	st.local.v2.b32 	[%rd1+224], {%r14259, %r14252};
	cvt.u32.u16 	%r14260, %rs12589;
	cvt.u32.u16 	%r14261, %rs12590;
	prmt.b32 	%r14262, %r14261, %r14260, 0x3340U;
	cvt.u32.u16 	%r14263, %rs12591;
	cvt.u32.u16 	%r14264, %rs12592;
	prmt.b32 	%r14265, %r14264, %r14263, 0x3340U;
	prmt.b32 	%r14266, %r14265, %r14262, 0x5410U;
	cvt.u32.u16 	%r14267, %rs12593;
	cvt.u32.u16 	%r14268, %rs12594;
	prmt.b32 	%r14269, %r14268, %r14267, 0x3340U;
	cvt.u32.u16 	%r14270, %rs12595;
	cvt.u32.u16 	%r14271, %rs12596;
	prmt.b32 	%r14272, %r14271, %r14270, 0x3340U;
	prmt.b32 	%r14273, %r14272, %r14269, 0x5410U;
	st.local.v2.b32 	[%rd1+232], {%r14273, %r14266};
	cvt.u32.u16 	%r14274, %rs12581;
	cvt.u32.u16 	%r14275, %rs12582;
	prmt.b32 	%r14276, %r14275, %r14274, 0x3340U;
	cvt.u32.u16 	%r14277, %rs12583;
	cvt.u32.u16 	%r14278, %rs12584;
	prmt.b32 	%r14279, %r14278, %r14277, 0x3340U;
	prmt.b32 	%r14280, %r14279, %r14276, 0x5410U;
	cvt.u32.u16 	%r14281, %rs12585;
	cvt.u32.u16 	%r14282, %rs12586;
	prmt.b32 	%r14283, %r14282, %r14281, 0x3340U;
	cvt.u32.u16 	%r14284, %rs12587;
	cvt.u32.u16 	%r14285, %rs12588;
	prmt.b32 	%r14286, %r14285, %r14284, 0x3340U;
	prmt.b32 	%r14287, %r14286, %r14283, 0x5410U;
	st.local.v2.b32 	[%rd1+240], {%r14287, %r14280};
	cvt.u32.u16 	%r14288, %rs12573;
	cvt.u32.u16 	%r14289, %rs12574;
	prmt.b32 	%r14290, %r14289, %r14288, 0x3340U;
	cvt.u32.u16 	%r14291, %rs12575;
	cvt.u32.u16 	%r14292, %rs12576;
	prmt.b32 	%r14293, %r14292, %r14291, 0x3340U;
	prmt.b32 	%r14294, %r14293, %r14290, 0x5410U;
	cvt.u32.u16 	%r14295, %rs12577;
	cvt.u32.u16 	%r14296, %rs12578;
	prmt.b32 	%r14297, %r14296, %r14295, 0x3340U;
	cvt.u32.u16 	%r14298, %rs12579;
	cvt.u32.u16 	%r14299, %rs12580;
	prmt.b32 	%r14300, %r14299, %r14298, 0x3340U;
	prmt.b32 	%r14301, %r14300, %r14297, 0x5410U;
	st.local.v2.b32 	[%rd1+248], {%r14301, %r14294};
	cvt.u32.u16 	%r14302, %rs12565;
	cvt.u32.u16 	%r14303, %rs12566;
	prmt.b32 	%r14304, %r14303, %r14302, 0x3340U;
	cvt.u32.u16 	%r14305, %rs12567;
	cvt.u32.u16 	%r14306, %rs12568;
	prmt.b32 	%r14307, %r14306, %r14305, 0x3340U;
	prmt.b32 	%r14308, %r14307, %r14304, 0x5410U;
	cvt.u32.u16 	%r14309, %rs12569;
	cvt.u32.u16 	%r14310, %rs12570;
	prmt.b32 	%r14311, %r14310, %r14309, 0x3340U;
	cvt.u32.u16 	%r14312, %rs12571;
	cvt.u32.u16 	%r14313, %rs12572;
	prmt.b32 	%r14314, %r14313, %r14312, 0x3340U;
	prmt.b32 	%r14315, %r14314, %r14311, 0x5410U;
	st.local.v2.b32 	[%rd1+256], {%r14315, %r14308};
	cvt.u32.u16 	%r14316, %rs12557;
	cvt.u32.u16 	%r14317, %rs12558;
	prmt.b32 	%r14318, %r14317, %r14316, 0x3340U;
	cvt.u32.u16 	%r14319, %rs12559;
	cvt.u32.u16 	%r14320, %rs12560;
	prmt.b32 	%r14321, %r14320, %r14319, 0x3340U;
	prmt.b32 	%r14322, %r14321, %r14318, 0x5410U;
	cvt.u32.u16 	%r14323, %rs12561;
	cvt.u32.u16 	%r14324, %rs12562;
	prmt.b32 	%r14325, %r14324, %r14323, 0x3340U;
	cvt.u32.u16 	%r14326, %rs12563;
	cvt.u32.u16 	%r14327, %rs12564;
	prmt.b32 	%r14328, %r14327, %r14326, 0x3340U;
	prmt.b32 	%r14329, %r14328, %r14325, 0x5410U;
	st.local.v2.b32 	[%rd1+264], {%r14329, %r14322};
	mov.b32 	%r28546, 0;
$L__BB2_6:
	mov.u32 	%r28549, %r28546;
	cvt.u64.u32 	%rd128, %r28549;
	add.s64 	%rd129, %rd1, %rd128;
	ld.local.u8 	%rs11691, [%rd129+16];
	setp.ne.s16 	%p53, %rs11691, 0;
	add.s32 	%r28546, %r28549, 1;
	@%p53 bra 	$L__BB2_6;
	and.b16  	%rs11692, %rs12556, 255;
	setp.eq.s16 	%p54, %rs11692, 0;
	@%p54 bra 	$L__BB2_10;
	mov.b32 	%r28547, 0;
$L__BB2_9:
	cvt.u64.u32 	%rd130, %r28549;
	add.s64 	%rd131, %rd1, %rd130;
	st.local.u8 	[%rd131+16], %rs12556;
	add.s32 	%r28549, %r28549, 1;
	add.s32 	%r15, %r28547, 1;
	cvt.u64.u32 	%rd132, %r28547;
	add.s64 	%rd133, %rd2, %rd132;
	ld.local.u8 	%rs12556, [%rd133+17];
	setp.ne.s16 	%p55, %rs12556, 0;
	mov.u32 	%r28547, %r15;
	@%p55 bra 	$L__BB2_9;
$L__BB2_10:
	cvt.u64.u32 	%rd134, %r28549;
	add.s64 	%rd135, %rd1, %rd134;
	mov.b16 	%rs11693, 0;
	st.local.u8 	[%rd135+16], %rs11693;
	add.s32 	%r28550, %r28550, %r9;
	st.local.u32 	[%rd1], %r28550;
	add.f64 	%fd75, %fd4, %fd75;
	st.local.f64 	[%rd1+8], %fd75;
	ld.local.v2.b32 	{%r14331, %r14332}, [%rd1+16];
	bfe.u32 	%r14333, %r14331, 0, 8;
	cvt.u16.u32 	%rs12812, %r14333;
	bfe.u32 	%r14334, %r14331, 8, 8;
	cvt.u16.u32 	%rs12811, %r14334;
	bfe.u32 	%r14335, %r14331, 16, 8;
	cvt.u16.u32 	%rs12810, %r14335;
	bfe.u32 	%r14336, %r14331, 24, 8;
	cvt.u16.u32 	%rs12809, %r14336;
	bfe.u32 	%r14337, %r14332, 0, 8;
	cvt.u16.u32 	%rs12808, %r14337;
	bfe.u32 	%r14338, %r14332, 8, 8;
	cvt.u16.u32 	%rs12807, %r14338;
	bfe.u32 	%r14339, %r14332, 16, 8;
	cvt.u16.u32 	%rs12806, %r14339;
	bfe.u32 	%r14340, %r14332, 24, 8;
	cvt.u16.u32 	%rs12805, %r14340;
	ld.local.v2.b32 	{%r14341, %r14342}, [%rd1+24];
	bfe.u32 	%r14343, %r14341, 0, 8;
	cvt.u16.u32 	%rs12804, %r14343;
	bfe.u32 	%r14344, %r14341, 8, 8;
	cvt.u16.u32 	%rs12803, %r14344;
	bfe.u32 	%r14345, %r14341, 16, 8;
	cvt.u16.u32 	%rs12802, %r14345;
	bfe.u32 	%r14346, %r14341, 24, 8;
	cvt.u16.u32 	%rs12801, %r14346;
	bfe.u32 	%r14347, %r14342, 0, 8;
	cvt.u16.u32 	%rs12800, %r14347;
	bfe.u32 	%r14348, %r14342, 8, 8;
	cvt.u16.u32 	%rs12799, %r14348;
	bfe.u32 	%r14349, %r14342, 16, 8;
	cvt.u16.u32 	%rs12798, %r14349;
	bfe.u32 	%r14350, %r14342, 24, 8;
	cvt.u16.u32 	%rs12797, %r14350;
	ld.local.v2.b32 	{%r14351, %r14352}, [%rd1+32];
	bfe.u32 	%r14353, %r14351, 0, 8;
	cvt.u16.u32 	%rs12796, %r14353;
	bfe.u32 	%r14354, %r14351, 8, 8;
	cvt.u16.u32 	%rs12795, %r14354;
	bfe.u32 	%r14355, %r14351, 16, 8;
	cvt.u16.u32 	%rs12794, %r14355;
	bfe.u32 	%r14356, %r14351, 24, 8;
	cvt.u16.u32 	%rs12793, %r14356;
	bfe.u32 	%r14357, %r14352, 0, 8;
	cvt.u16.u32 	%rs12792, %r14357;
	bfe.u32 	%r14358, %r14352, 8, 8;
	cvt.u16.u32 	%rs12791, %r14358;
	bfe.u32 	%r14359, %r14352, 16, 8;
	cvt.u16.u32 	%rs12790, %r14359;
	bfe.u32 	%r14360, %r14352, 24, 8;
	cvt.u16.u32 	%rs12789, %r14360;
	ld.local.v2.b32 	{%r14361, %r14362}, [%rd1+40];
	bfe.u32 	%r14363, %r14361, 0, 8;
	cvt.u16.u32 	%rs12788, %r14363;
	bfe.u32 	%r14364, %r14361, 8, 8;
	cvt.u16.u32 	%rs12787, %r14364;
	bfe.u32 	%r14365, %r14361, 16, 8;
	cvt.u16.u32 	%rs12786, %r14365;
	bfe.u32 	%r14366, %r14361, 24, 8;
	cvt.u16.u32 	%rs12785, %r14366;
	bfe.u32 	%r14367, %r14362, 0, 8;
	cvt.u16.u32 	%rs12784, %r14367;
	bfe.u32 	%r14368, %r14362, 8, 8;
	cvt.u16.u32 	%rs12783, %r14368;
	bfe.u32 	%r14369, %r14362, 16, 8;
	cvt.u16.u32 	%rs12782, %r14369;
	bfe.u32 	%r14370, %r14362, 24, 8;
	cvt.u16.u32 	%rs12781, %r14370;
	ld.local.v2.b32 	{%r14371, %r14372}, [%rd1+48];
	bfe.u32 	%r14373, %r14371, 0, 8;
	cvt.u16.u32 	%rs12780, %r14373;
	bfe.u32 	%r14374, %r14371, 8, 8;
	cvt.u16.u32 	%rs12779, %r14374;
	bfe.u32 	%r14375, %r14371, 16, 8;
	cvt.u16.u32 	%rs12778, %r14375;
	bfe.u32 	%r14376, %r14371, 24, 8;
	cvt.u16.u32 	%rs12777, %r14376;
	bfe.u32 	%r14377, %r14372, 0, 8;
	cvt.u16.u32 	%rs12776, %r14377;
	bfe.u32 	%r14378, %r14372, 8, 8;
	cvt.u16.u32 	%rs12775, %r14378;
	bfe.u32 	%r14379, %r14372, 16, 8;
	cvt.u16.u32 	%rs12774, %r14379;
	bfe.u32 	%r14380, %r14372, 24, 8;
	cvt.u16.u32 	%rs12773, %r14380;
	ld.local.v2.b32 	{%r14381, %r14382}, [%rd1+56];
	bfe.u32 	%r14383, %r14381, 0, 8;
	cvt.u16.u32 	%rs12772, %r14383;
	bfe.u32 	%r14384, %r14381, 8, 8;
	cvt.u16.u32 	%rs12771, %r14384;
	bfe.u32 	%r14385, %r14381, 16, 8;
	cvt.u16.u32 	%rs12770, %r14385;
	bfe.u32 	%r14386, %r14381, 24, 8;
	cvt.u16.u32 	%rs12769, %r14386;
	bfe.u32 	%r14387, %r14382, 0, 8;
	cvt.u16.u32 	%rs12768, %r14387;
	bfe.u32 	%r14388, %r14382, 8, 8;
	cvt.u16.u32 	%rs12767, %r14388;
	bfe.u32 	%r14389, %r14382, 16, 8;
	cvt.u16.u32 	%rs12766, %r14389;
	bfe.u32 	%r14390, %r14382, 24, 8;
	cvt.u16.u32 	%rs12765, %r14390;
	ld.local.v2.b32 	{%r14391, %r14392}, [%rd1+64];
	bfe.u32 	%r14393, %r14391, 0, 8;
	cvt.u16.u32 	%rs12764, %r14393;
	bfe.u32 	%r14394, %r14391, 8, 8;
	cvt.u16.u32 	%rs12763, %r14394;
	bfe.u32 	%r14395, %r14391, 16, 8;
	cvt.u16.u32 	%rs12762, %r14395;
	bfe.u32 	%r14396, %r14391, 24, 8;
	cvt.u16.u32 	%rs12761, %r14396;
	bfe.u32 	%r14397, %r14392, 0, 8;
	cvt.u16.u32 	%rs12760, %r14397;
	bfe.u32 	%r14398, %r14392, 8, 8;
	cvt.u16.u32 	%rs12759, %r14398;
	bfe.u32 	%r14399, %r14392, 16, 8;
	cvt.u16.u32 	%rs12758, %r14399;
	bfe.u32 	%r14400, %r14392, 24, 8;
	cvt.u16.u32 	%rs12757, %r14400;
	ld.local.v2.b32 	{%r14401, %r14402}, [%rd1+72];
	bfe.u32 	%r14403, %r14401, 0, 8;
	cvt.u16.u32 	%rs12756, %r14403;
	bfe.u32 	%r14404, %r14401, 8, 8;
	cvt.u16.u32 	%rs12755, %r14404;
	bfe.u32 	%r14405, %r14401, 16, 8;
	cvt.u16.u32 	%rs12754, %r14405;
	bfe.u32 	%r14406, %r14401, 24, 8;
	cvt.u16.u32 	%rs12753, %r14406;
	bfe.u32 	%r14407, %r14402, 0, 8;
	cvt.u16.u32 	%rs12752, %r14407;
	bfe.u32 	%r14408, %r14402, 8, 8;
	cvt.u16.u32 	%rs12751, %r14408;
	bfe.u32 	%r14409, %r14402, 16, 8;
	cvt.u16.u32 	%rs12750, %r14409;
	bfe.u32 	%r14410, %r14402, 24, 8;
	cvt.u16.u32 	%rs12749, %r14410;
	ld.local.v2.b32 	{%r14411, %r14412}, [%rd1+80];
	bfe.u32 	%r14413, %r14411, 0, 8;
	cvt.u16.u32 	%rs12748, %r14413;
	bfe.u32 	%r14414, %r14411, 8, 8;
	cvt.u16.u32 	%rs12747, %r14414;
	bfe.u32 	%r14415, %r14411, 16, 8;
	cvt.u16.u32 	%rs12746, %r14415;
	bfe.u32 	%r14416, %r14411, 24, 8;
	cvt.u16.u32 	%rs12745, %r14416;
	bfe.u32 	%r14417, %r14412, 0, 8;
	cvt.u16.u32 	%rs12744, %r14417;
	bfe.u32 	%r14418, %r14412, 8, 8;
	cvt.u16.u32 	%rs12743, %r14418;
	bfe.u32 	%r14419, %r14412, 16, 8;
	cvt.u16.u32 	%rs12742, %r14419;
	bfe.u32 	%r14420, %r14412, 24, 8;
	cvt.u16.u32 	%rs12741, %r14420;
	ld.local.v2.b32 	{%r14421, %r14422}, [%rd1+88];
	bfe.u32 	%r14423, %r14421, 0, 8;
	cvt.u16.u32 	%rs12740, %r14423;
	bfe.u32 	%r14424, %r14421, 8, 8;
	cvt.u16.u32 	%rs12739, %r14424;
	bfe.u32 	%r14425, %r14421, 16, 8;
	cvt.u16.u32 	%rs12738, %r14425;
	bfe.u32 	%r14426, %r14421, 24, 8;
	cvt.u16.u32 	%rs12737, %r14426;
	bfe.u32 	%r14427, %r14422, 0, 8;
	cvt.u16.u32 	%rs12736, %r14427;
	bfe.u32 	%r14428, %r14422, 8, 8;
	cvt.u16.u32 	%rs12735, %r14428;
	bfe.u32 	%r14429, %r14422, 16, 8;
	cvt.u16.u32 	%rs12734, %r14429;
	bfe.u32 	%r14430, %r14422, 24, 8;
	cvt.u16.u32 	%rs12733, %r14430;
	ld.local.v2.b32 	{%r14431, %r14432}, [%rd1+96];
	bfe.u32 	%r14433, %r14431, 0, 8;
	cvt.u16.u32 	%rs12732, %r14433;
	bfe.u32 	%r14434, %r14431, 8, 8;
	cvt.u16.u32 	%rs12731, %r14434;
	bfe.u32 	%r14435, %r14431, 16, 8;
	cvt.u16.u32 	%rs12730, %r14435;
	bfe.u32 	%r14436, %r14431, 24, 8;
	cvt.u16.u32 	%rs12729, %r14436;
	bfe.u32 	%r14437, %r14432, 0, 8;
	cvt.u16.u32 	%rs12728, %r14437;
	bfe.u32 	%r14438, %r14432, 8, 8;
	cvt.u16.u32 	%rs12727, %r14438;
	bfe.u32 	%r14439, %r14432, 16, 8;
	cvt.u16.u32 	%rs12726, %r14439;
	bfe.u32 	%r14440, %r14432, 24, 8;
	cvt.u16.u32 	%rs12725, %r14440;
	ld.local.v2.b32 	{%r14441, %r14442}, [%rd1+104];
	bfe.u32 	%r14443, %r14441, 0, 8;
	cvt.u16.u32 	%rs12724, %r14443;
	bfe.u32 	%r14444, %r14441, 8, 8;
	cvt.u16.u32 	%rs12723, %r14444;
	bfe.u32 	%r14445, %r14441, 16, 8;
	cvt.u16.u32 	%rs12722, %r14445;
	bfe.u32 	%r14446, %r14441, 24, 8;
	cvt.u16.u32 	%rs12721, %r14446;
	bfe.u32 	%r14447, %r14442, 0, 8;
	cvt.u16.u32 	%rs12720, %r14447;
	bfe.u32 	%r14448, %r14442, 8, 8;
	cvt.u16.u32 	%rs12719, %r14448;
	bfe.u32 	%r14449, %r14442, 16, 8;
	cvt.u16.u32 	%rs12718, %r14449;
	bfe.u32 	%r14450, %r14442, 24, 8;
	cvt.u16.u32 	%rs12717, %r14450;
	ld.local.v2.b32 	{%r14451, %r14452}, [%rd1+112];
	bfe.u32 	%r14453, %r14451, 0, 8;
	cvt.u16.u32 	%rs12716, %r14453;
	bfe.u32 	%r14454, %r14451, 8, 8;
	cvt.u16.u32 	%rs12715, %r14454;
	bfe.u32 	%r14455, %r14451, 16, 8;
	cvt.u16.u32 	%rs12714, %r14455;
	bfe.u32 	%r14456, %r14451, 24, 8;
	cvt.u16.u32 	%rs12713, %r14456;
	bfe.u32 	%r14457, %r14452, 0, 8;
	cvt.u16.u32 	%rs12712, %r14457;
	bfe.u32 	%r14458, %r14452, 8, 8;
	cvt.u16.u32 	%rs12711, %r14458;
	bfe.u32 	%r14459, %r14452, 16, 8;
	cvt.u16.u32 	%rs12710, %r14459;
	bfe.u32 	%r14460, %r14452, 24, 8;
	cvt.u16.u32 	%rs12709, %r14460;
	ld.local.v2.b32 	{%r14461, %r14462}, [%rd1+120];
	bfe.u32 	%r14463, %r14461, 0, 8;
	cvt.u16.u32 	%rs12708, %r14463;
	bfe.u32 	%r14464, %r14461, 8, 8;
	cvt.u16.u32 	%rs12707, %r14464;
	bfe.u32 	%r14465, %r14461, 16, 8;
	cvt.u16.u32 	%rs12706, %r14465;
	bfe.u32 	%r14466, %r14461, 24, 8;
	cvt.u16.u32 	%rs12705, %r14466;
	bfe.u32 	%r14467, %r14462, 0, 8;
	cvt.u16.u32 	%rs12704, %r14467;
	bfe.u32 	%r14468, %r14462, 8, 8;
	cvt.u16.u32 	%rs12703, %r14468;
	bfe.u32 	%r14469, %r14462, 16, 8;
	cvt.u16.u32 	%rs12702, %r14469;
	bfe.u32 	%r14470, %r14462, 24, 8;
	cvt.u16.u32 	%rs12701, %r14470;
	ld.local.v2.b32 	{%r14471, %r14472}, [%rd1+128];
	bfe.u32 	%r14473, %r14471, 0, 8;
	cvt.u16.u32 	%rs12700, %r14473;
	bfe.u32 	%r14474, %r14471, 8, 8;
	cvt.u16.u32 	%rs12699, %r14474;
	bfe.u32 	%r14475, %r14471, 16, 8;
	cvt.u16.u32 	%rs12698, %r14475;
	bfe.u32 	%r14476, %r14471, 24, 8;
	cvt.u16.u32 	%rs12697, %r14476;
	bfe.u32 	%r14477, %r14472, 0, 8;
	cvt.u16.u32 	%rs12696, %r14477;
	bfe.u32 	%r14478, %r14472, 8, 8;
	cvt.u16.u32 	%rs12695, %r14478;
	bfe.u32 	%r14479, %r14472, 16, 8;
	cvt.u16.u32 	%rs12694, %r14479;
	bfe.u32 	%r14480, %r14472, 24, 8;
	cvt.u16.u32 	%rs12693, %r14480;
	ld.local.v2.b32 	{%r14481, %r14482}, [%rd1+136];
	bfe.u32 	%r14483, %r14481, 0, 8;
	cvt.u16.u32 	%rs12692, %r14483;
	bfe.u32 	%r14484, %r14481, 8, 8;
	cvt.u16.u32 	%rs12691, %r14484;
	bfe.u32 	%r14485, %r14481, 16, 8;
	cvt.u16.u32 	%rs12690, %r14485;
	bfe.u32 	%r14486, %r14481, 24, 8;
	cvt.u16.u32 	%rs12689, %r14486;
	bfe.u32 	%r14487, %r14482, 0, 8;
	cvt.u16.u32 	%rs12688, %r14487;
	bfe.u32 	%r14488, %r14482, 8, 8;
	cvt.u16.u32 	%rs12687, %r14488;
	bfe.u32 	%r14489, %r14482, 16, 8;
	cvt.u16.u32 	%rs12686, %r14489;
	bfe.u32 	%r14490, %r14482, 24, 8;
	cvt.u16.u32 	%rs12685, %r14490;
	ld.local.v2.b32 	{%r14491, %r14492}, [%rd1+144];
	bfe.u32 	%r14493, %r14491, 0, 8;
	cvt.u16.u32 	%rs12684, %r14493;
	bfe.u32 	%r14494, %r14491, 8, 8;
	cvt.u16.u32 	%rs12683, %r14494;
	bfe.u32 	%r14495, %r14491, 16, 8;
	cvt.u16.u32 	%rs12682, %r14495;
	bfe.u32 	%r14496, %r14491, 24, 8;
	cvt.u16.u32 	%rs12681, %r14496;
	bfe.u32 	%r14497, %r14492, 0, 8;
	cvt.u16.u32 	%rs12680, %r14497;
	bfe.u32 	%r14498, %r14492, 8, 8;
	cvt.u16.u32 	%rs12679, %r14498;
	bfe.u32 	%r14499, %r14492, 16, 8;
	cvt.u16.u32 	%rs12678, %r14499;
	bfe.u32 	%r14500, %r14492, 24, 8;
	cvt.u16.u32 	%rs12677, %r14500;
	ld.local.v2.b32 	{%r14501, %r14502}, [%rd1+152];
	bfe.u32 	%r14503, %r14501, 0, 8;
	cvt.u16.u32 	%rs12676, %r14503;
	bfe.u32 	%r14504, %r14501, 8, 8;
	cvt.u16.u32 	%rs12675, %r14504;
	bfe.u32 	%r14505, %r14501, 16, 8;
	cvt.u16.u32 	%rs12674, %r14505;
	bfe.u32 	%r14506, %r14501, 24, 8;
	cvt.u16.u32 	%rs12673, %r14506;
	bfe.u32 	%r14507, %r14502, 0, 8;
	cvt.u16.u32 	%rs12672, %r14507;
	bfe.u32 	%r14508, %r14502, 8, 8;
	cvt.u16.u32 	%rs12671, %r14508;
	bfe.u32 	%r14509, %r14502, 16, 8;
	cvt.u16.u32 	%rs12670, %r14509;
	bfe.u32 	%r14510, %r14502, 24, 8;
	cvt.u16.u32 	%rs12669, %r14510;
	ld.local.v2.b32 	{%r14511, %r14512}, [%rd1+160];
	bfe.u32 	%r14513, %r14511, 0, 8;
	cvt.u16.u32 	%rs12668, %r14513;
	bfe.u32 	%r14514, %r14511, 8, 8;
	cvt.u16.u32 	%rs12667, %r14514;
	bfe.u32 	%r14515, %r14511, 16, 8;
	cvt.u16.u32 	%rs12666, %r14515;
	bfe.u32 	%r14516, %r14511, 24, 8;
	cvt.u16.u32 	%rs12665, %r14516;
	bfe.u32 	%r14517, %r14512, 0, 8;
	cvt.u16.u32 	%rs12664, %r14517;
	bfe.u32 	%r14518, %r14512, 8, 8;
	cvt.u16.u32 	%rs12663, %r14518;
	bfe.u32 	%r14519, %r14512, 16, 8;
	cvt.u16.u32 	%rs12662, %r14519;
	bfe.u32 	%r14520, %r14512, 24, 8;
	cvt.u16.u32 	%rs12661, %r14520;
	ld.local.v2.b32 	{%r14521, %r14522}, [%rd1+168];
	bfe.u32 	%r14523, %r14521, 0, 8;
	cvt.u16.u32 	%rs12660, %r14523;
	bfe.u32 	%r14524, %r14521, 8, 8;
	cvt.u16.u32 	%rs12659, %r14524;
	bfe.u32 	%r14525, %r14521, 16, 8;
	cvt.u16.u32 	%rs12658, %r14525;
	bfe.u32 	%r14526, %r14521, 24, 8;
	cvt.u16.u32 	%rs12657, %r14526;
	bfe.u32 	%r14527, %r14522, 0, 8;
	cvt.u16.u32 	%rs12656, %r14527;
	bfe.u32 	%r14528, %r14522, 8, 8;
	cvt.u16.u32 	%rs12655, %r14528;
	bfe.u32 	%r14529, %r14522, 16, 8;
	cvt.u16.u32 	%rs12654, %r14529;
	bfe.u32 	%r14530, %r14522, 24, 8;
	cvt.u16.u32 	%rs12653, %r14530;
	ld.local.v2.b32 	{%r14531, %r14532}, [%rd1+176];
	bfe.u32 	%r14533, %r14531, 0, 8;
	cvt.u16.u32 	%rs12652, %r14533;
	bfe.u32 	%r14534, %r14531, 8, 8;
	cvt.u16.u32 	%rs12651, %r14534;
	bfe.u32 	%r14535, %r14531, 16, 8;
	cvt.u16.u32 	%rs12650, %r14535;
	bfe.u32 	%r14536, %r14531, 24, 8;
	cvt.u16.u32 	%rs12649, %r14536;
	bfe.u32 	%r14537, %r14532, 0, 8;
	cvt.u16.u32 	%rs12648, %r14537;
	bfe.u32 	%r14538, %r14532, 8, 8;
	cvt.u16.u32 	%rs12647, %r14538;
	bfe.u32 	%r14539, %r14532, 16, 8;
	cvt.u16.u32 	%rs12646, %r14539;
	bfe.u32 	%r14540, %r14532, 24, 8;
	cvt.u16.u32 	%rs12645, %r14540;
	ld.local.v2.b32 	{%r14541, %r14542}, [%rd1+184];
	bfe.u32 	%r14543, %r14541, 0, 8;
	cvt.u16.u32 	%rs12644, %r14543;
	bfe.u32 	%r14544, %r14541, 8, 8;
	cvt.u16.u32 	%rs12643, %r14544;
	bfe.u32 	%r14545, %r14541, 16, 8;
	cvt.u16.u32 	%rs12642, %r14545;
	bfe.u32 	%r14546, %r14541, 24, 8;
	cvt.u16.u32 	%rs12641, %r14546;
	bfe.u32 	%r14547, %r14542, 0, 8;
	cvt.u16.u32 	%rs12640, %r14547;
	bfe.u32 	%r14548, %r14542, 8, 8;
	cvt.u16.u32 	%rs12639, %r14548;
	bfe.u32 	%r14549, %r14542, 16, 8;
	cvt.u16.u32 	%rs12638, %r14549;
	bfe.u32 	%r14550, %r14542, 24, 8;
	cvt.u16.u32 	%rs12637, %r14550;
	ld.local.v2.b32 	{%r14551, %r14552}, [%rd1+192];
	bfe.u32 	%r14553, %r14551, 0, 8;
	cvt.u16.u32 	%rs12636, %r14553;
	bfe.u32 	%r14554, %r14551, 8, 8;
	cvt.u16.u32 	%rs12635, %r14554;
	bfe.u32 	%r14555, %r14551, 16, 8;
	cvt.u16.u32 	%rs12634, %r14555;
	bfe.u32 	%r14556, %r14551, 24, 8;
	cvt.u16.u32 	%rs12633, %r14556;
	bfe.u32 	%r14557, %r14552, 0, 8;
	cvt.u16.u32 	%rs12632, %r14557;
	bfe.u32 	%r14558, %r14552, 8, 8;
	cvt.u16.u32 	%rs12631, %r14558;
	bfe.u32 	%r14559, %r14552, 16, 8;
	cvt.u16.u32 	%rs12630, %r14559;
	bfe.u32 	%r14560, %r14552, 24, 8;
	cvt.u16.u32 	%rs12629, %r14560;
	ld.local.v2.b32 	{%r14561, %r14562}, [%rd1+200];
	bfe.u32 	%r14563, %r14561, 0, 8;
	cvt.u16.u32 	%rs12628, %r14563;
	bfe.u32 	%r14564, %r14561, 8, 8;
	cvt.u16.u32 	%rs12627, %r14564;
	bfe.u32 	%r14565, %r14561, 16, 8;
	cvt.u16.u32 	%rs12626, %r14565;
	bfe.u32 	%r14566, %r14561, 24, 8;
	cvt.u16.u32 	%rs12625, %r14566;
	bfe.u32 	%r14567, %r14562, 0, 8;
	cvt.u16.u32 	%rs12624, %r14567;
	bfe.u32 	%r14568, %r14562, 8, 8;
	cvt.u16.u32 	%rs12623, %r14568;
	bfe.u32 	%r14569, %r14562, 16, 8;
	cvt.u16.u32 	%rs12622, %r14569;
	bfe.u32 	%r14570, %r14562, 24, 8;
	cvt.u16.u32 	%rs12621, %r14570;
	ld.local.v2.b32 	{%r14571, %r14572}, [%rd1+208];
	bfe.u32 	%r14573, %r14571, 0, 8;
	cvt.u16.u32 	%rs12620, %r14573;
	bfe.u32 	%r14574, %r14571, 8, 8;
	cvt.u16.u32 	%rs12619, %r14574;
	bfe.u32 	%r14575, %r14571, 16, 8;
	cvt.u16.u32 	%rs12618, %r14575;
	bfe.u32 	%r14576, %r14571, 24, 8;
	cvt.u16.u32 	%rs12617, %r14576;
	bfe.u32 	%r14577, %r14572, 0, 8;
	cvt.u16.u32 	%rs12616, %r14577;
	bfe.u32 	%r14578, %r14572, 8, 8;
	cvt.u16.u32 	%rs12615, %r14578;
	bfe.u32 	%r14579, %r14572, 16, 8;
	cvt.u16.u32 	%rs12614, %r14579;
	bfe.u32 	%r14580, %r14572, 24, 8;
	cvt.u16.u32 	%rs12613, %r14580;
	ld.local.v2.b32 	{%r14581, %r14582}, [%rd1+216];
	bfe.u32 	%r14583, %r14581, 0, 8;
	cvt.u16.u32 	%rs12612, %r14583;
	bfe.u32 	%r14584, %r14581, 8, 8;
	cvt.u16.u32 	%rs12611, %r14584;
	bfe.u32 	%r14585, %r14581, 16, 8;
	cvt.u16.u32 	%rs12610, %r14585;
	bfe.u32 	%r14586, %r14581, 24, 8;
	cvt.u16.u32 	%rs12609, %r14586;
	bfe.u32 	%r14587, %r14582, 0, 8;
	cvt.u16.u32 	%rs12608, %r14587;
	bfe.u32 	%r14588, %r14582, 8, 8;
	cvt.u16.u32 	%rs12607, %r14588;
	bfe.u32 	%r14589, %r14582, 16, 8;
	cvt.u16.u32 	%rs12606, %r14589;
	bfe.u32 	%r14590, %r14582, 24, 8;
	cvt.u16.u32 	%rs12605, %r14590;
	ld.local.v2.b32 	{%r14591, %r14592}, [%rd1+224];
	bfe.u32 	%r14593, %r14591, 0, 8;
	cvt.u16.u32 	%rs12604, %r14593;
	bfe.u32 	%r14594, %r14591, 8, 8;
	cvt.u16.u32 	%rs12603, %r14594;
	bfe.u32 	%r14595, %r14591, 16, 8;
	cvt.u16.u32 	%rs12602, %r14595;
	bfe.u32 	%r14596, %r14591, 24, 8;
	cvt.u16.u32 	%rs12601, %r14596;
	bfe.u32 	%r14597, %r14592, 0, 8;
	cvt.u16.u32 	%rs12600, %r14597;
	bfe.u32 	%r14598, %r14592, 8, 8;
	cvt.u16.u32 	%rs12599, %r14598;
	bfe.u32 	%r14599, %r14592, 16, 8;
	cvt.u16.u32 	%rs12598, %r14599;
	bfe.u32 	%r14600, %r14592, 24, 8;
	cvt.u16.u32 	%rs12597, %r14600;
	ld.local.v2.b32 	{%r14601, %r14602}, [%rd1+232];
	bfe.u32 	%r14603, %r14601, 0, 8;
	cvt.u16.u32 	%rs12596, %r14603;
	bfe.u32 	%r14604, %r14601, 8, 8;
	cvt.u16.u32 	%rs12595, %r14604;
	bfe.u32 	%r14605, %r14601, 16, 8;
	cvt.u16.u32 	%rs12594, %r14605;
	bfe.u32 	%r14606, %r14601, 24, 8;
	cvt.u16.u32 	%rs12593, %r14606;
	bfe.u32 	%r14607, %r14602, 0, 8;
	cvt.u16.u32 	%rs12592, %r14607;
	bfe.u32 	%r14608, %r14602, 8, 8;
	cvt.u16.u32 	%rs12591, %r14608;
	bfe.u32 	%r14609, %r14602, 16, 8;
	cvt.u16.u32 	%rs12590, %r14609;
	bfe.u32 	%r14610, %r14602, 24, 8;
	cvt.u16.u32 	%rs12589, %r14610;
	ld.local.v2.b32 	{%r14611, %r14612}, [%rd1+240];
	bfe.u32 	%r14613, %r14611, 0, 8;
	cvt.u16.u32 	%rs12588, %r14613;
	bfe.u32 	%r14614, %r14611, 8, 8;
	cvt.u16.u32 	%rs12587, %r14614;
	bfe.u32 	%r14615, %r14611, 16, 8;
	cvt.u16.u32 	%rs12586, %r14615;
	bfe.u32 	%r14616, %r14611, 24, 8;
	cvt.u16.u32 	%rs12585, %r14616;
	bfe.u32 	%r14617, %r14612, 0, 8;
	cvt.u16.u32 	%rs12584, %r14617;
	bfe.u32 	%r14618, %r14612, 8, 8;
	cvt.u16.u32 	%rs12583, %r14618;
	bfe.u32 	%r14619, %r14612, 16, 8;
	cvt.u16.u32 	%rs12582, %r14619;
	bfe.u32 	%r14620, %r14612, 24, 8;
	cvt.u16.u32 	%rs12581, %r14620;
	ld.local.v2.b32 	{%r14621, %r14622}, [%rd1+248];
	bfe.u32 	%r14623, %r14621, 0, 8;
	cvt.u16.u32 	%rs12580, %r14623;
	bfe.u32 	%r14624, %r14621, 8, 8;
	cvt.u16.u32 	%rs12579, %r14624;
	bfe.u32 	%r14625, %r14621, 16, 8;
	cvt.u16.u32 	%rs12578, %r14625;
	bfe.u32 	%r14626, %r14621, 24, 8;
	cvt.u16.u32 	%rs12577, %r14626;
	bfe.u32 	%r14627, %r14622, 0, 8;
	cvt.u16.u32 	%rs12576, %r14627;
	bfe.u32 	%r14628, %r14622, 8, 8;
	cvt.u16.u32 	%rs12575, %r14628;
	bfe.u32 	%r14629, %r14622, 16, 8;
	cvt.u16.u32 	%rs12574, %r14629;
	bfe.u32 	%r14630, %r14622, 24, 8;
	cvt.u16.u32 	%rs12573, %r14630;
	ld.local.v2.b32 	{%r14631, %r14632}, [%rd1+256];
	bfe.u32 	%r14633, %r14631, 0, 8;
	cvt.u16.u32 	%rs12572, %r14633;
	bfe.u32 	%r14634, %r14631, 8, 8;
	cvt.u16.u32 	%rs12571, %r14634;
	bfe.u32 	%r14635, %r14631, 16, 8;
	cvt.u16.u32 	%rs12570, %r14635;
	bfe.u32 	%r14636, %r14631, 24, 8;
	cvt.u16.u32 	%rs12569, %r14636;
	bfe.u32 	%r14637, %r14632, 0, 8;
	cvt.u16.u32 	%rs12568, %r14637;
	bfe.u32 	%r14638, %r14632, 8, 8;
	cvt.u16.u32 	%rs12567, %r14638;
	bfe.u32 	%r14639, %r14632, 16, 8;
	cvt.u16.u32 	%rs12566, %r14639;
	bfe.u32 	%r14640, %r14632, 24, 8;
	cvt.u16.u32 	%rs12565, %r14640;
	ld.local.v2.b32 	{%r14641, %r14642}, [%rd1+264];
	bfe.u32 	%r14643, %r14641, 0, 8;
	cvt.u16.u32 	%rs12564, %r14643;
	bfe.u32 	%r14644, %r14641, 8, 8;
	cvt.u16.u32 	%rs12563, %r14644;
	bfe.u32 	%r14645, %r14641, 16, 8;
	cvt.u16.u32 	%rs12562, %r14645;
	bfe.u32 	%r14646, %r14641, 24, 8;
	cvt.u16.u32 	%rs12561, %r14646;
	bfe.u32 	%r14647, %r14642, 0, 8;
	cvt.u16.u32 	%rs12560, %r14647;
	bfe.u32 	%r14648, %r14642, 8, 8;
	cvt.u16.u32 	%rs12559, %r14648;
	bfe.u32 	%r14649, %r14642, 16, 8;
	cvt.u16.u32 	%rs12558, %r14649;
	bfe.u32 	%r14650, %r14642, 24, 8;
	cvt.u16.u32 	%rs12557, %r14650;
	add.s32 	%r28544, %r28544, 192;
	mov.u32 	%r14651, %ctaid.x;
	mul.lo.s32 	%r14652, %r14651, 192;
	sub.s32 	%r14653, %r912, %r14652;
	setp.lt.s32 	%p56, %r28544, %r14653;
	@%p56 bra 	$L__BB2_5;
$L__BB2_11:
	// begin inline asm
	mov.u32 %r14654, %laneid;
	// end inline asm
	mov.u32 	%r14995, %tid.x;
	and.b32  	%r14996, %r14995, 992;
	add.s32 	%r14997, %r14996, 32;
	mov.u32 	%r14998, %ctaid.x;
	mul.lo.s32 	%r14999, %r14998, 192;
	sub.s32 	%r15000, %r912, %r14999;
	setp.gt.s32 	%p57, %r14997, %r15000;
	not.b32 	%r15001, %r14996;
	add.s32 	%r15002, %r15000, %r15001;
	selp.b32 	%r14993, %r15002, 31, %p57;
	cvt.u32.u16 	%r15003, %rs12812;
	and.b32  	%r15004, %r15003, 255;
	and.b16  	%rs11694, %rs12811, 255;
	mul.wide.u16 	%r15005, %rs11694, 256;
	or.b32  	%r15006, %r15005, %r15004;
	cvt.u32.u16 	%r15007, %rs12810;
	shl.b32 	%r15008, %r15007, 16;
	and.b32  	%r15009, %r15008, 16711680;
	or.b32  	%r15010, %r15006, %r15009;
	cvt.u32.u16 	%r15011, %rs12809;
	shl.b32 	%r15012, %r15011, 24;
	or.b32  	%r14676, %r15010, %r15012;
	cvt.u32.u16 	%r15013, %rs12808;
	and.b32  	%r15014, %r15013, 255;
	and.b16  	%rs11695, %rs12807, 255;
	mul.wide.u16 	%r15015, %rs11695, 256;
	or.b32  	%r15016, %r15015, %r15014;
	cvt.u32.u16 	%r15017, %rs12806;
	shl.b32 	%r15018, %r15017, 16;
	and.b32  	%r15019, %r15018, 16711680;
	or.b32  	%r15020, %r15016, %r15019;
	cvt.u32.u16 	%r15021, %rs12805;
	shl.b32 	%r15022, %r15021, 24;
	or.b32  	%r14681, %r15020, %r15022;
	cvt.u32.u16 	%r15023, %rs12804;
	and.b32  	%r15024, %r15023, 255;
	and.b16  	%rs11696, %rs12803, 255;
	mul.wide.u16 	%r15025, %rs11696, 256;
	or.b32  	%r15026, %r15025, %r15024;
	cvt.u32.u16 	%r15027, %rs12802;
	shl.b32 	%r15028, %r15027, 16;
	and.b32  	%r15029, %r15028, 16711680;
	or.b32  	%r15030, %r15026, %r15029;
	cvt.u32.u16 	%r15031, %rs12801;
	shl.b32 	%r15032, %r15031, 24;
	or.b32  	%r14686, %r15030, %r15032;
	cvt.u32.u16 	%r15033, %rs12800;
	and.b32  	%r15034, %r15033, 255;
	and.b16  	%rs11697, %rs12799, 255;
	mul.wide.u16 	%r15035, %rs11697, 256;
	or.b32  	%r15036, %r15035, %r15034;
	cvt.u32.u16 	%r15037, %rs12798;
	shl.b32 	%r15038, %r15037, 16;
	and.b32  	%r15039, %r15038, 16711680;
	or.b32  	%r15040, %r15036, %r15039;
	cvt.u32.u16 	%r15041, %rs12797;
	shl.b32 	%r15042, %r15041, 24;
	or.b32  	%r14691, %r15040, %r15042;
	cvt.u32.u16 	%r15043, %rs12796;
	and.b32  	%r15044, %r15043, 255;
	and.b16  	%rs11698, %rs12795, 255;
	mul.wide.u16 	%r15045, %rs11698, 256;
	or.b32  	%r15046, %r15045, %r15044;
	cvt.u32.u16 	%r15047, %rs12794;
	shl.b32 	%r15048, %r15047, 16;
	and.b32  	%r15049, %r15048, 16711680;
	or.b32  	%r15050, %r15046, %r15049;
	cvt.u32.u16 	%r15051, %rs12793;
	shl.b32 	%r15052, %r15051, 24;
	or.b32  	%r14696, %r15050, %r15052;
	cvt.u32.u16 	%r15053, %rs12792;
	and.b32  	%r15054, %r15053, 255;
	and.b16  	%rs11699, %rs12791, 255;
	mul.wide.u16 	%r15055, %rs11699, 256;
	or.b32  	%r15056, %r15055, %r15054;
	cvt.u32.u16 	%r15057, %rs12790;
	shl.b32 	%r15058, %r15057, 16;
	and.b32  	%r15059, %r15058, 16711680;
	or.b32  	%r15060, %r15056, %r15059;
	cvt.u32.u16 	%r15061, %rs12789;
	shl.b32 	%r15062, %r15061, 24;
	or.b32  	%r14701, %r15060, %r15062;
	cvt.u32.u16 	%r15063, %rs12788;
	and.b32  	%r15064, %r15063, 255;
	and.b16  	%rs11700, %rs12787, 255;
	mul.wide.u16 	%r15065, %rs11700, 256;
	or.b32  	%r15066, %r15065, %r15064;
	cvt.u32.u16 	%r15067, %rs12786;
	shl.b32 	%r15068, %r15067, 16;
	and.b32  	%r15069, %r15068, 16711680;
	or.b32  	%r15070, %r15066, %r15069;
	cvt.u32.u16 	%r15071, %rs12785;
	shl.b32 	%r15072, %r15071, 24;
	or.b32  	%r14706, %r15070, %r15072;
	cvt.u32.u16 	%r15073, %rs12784;
	and.b32  	%r15074, %r15073, 255;
	and.b16  	%rs11701, %rs12783, 255;
	mul.wide.u16 	%r15075, %rs11701, 256;
	or.b32  	%r15076, %r15075, %r15074;
	cvt.u32.u16 	%r15077, %rs12782;
	shl.b32 	%r15078, %r15077, 16;
	and.b32  	%r15079, %r15078, 16711680;
	or.b32  	%r15080, %r15076, %r15079;
	cvt.u32.u16 	%r15081, %rs12781;
	shl.b32 	%r15082, %r15081, 24;
	or.b32  	%r14711, %r15080, %r15082;
	cvt.u32.u16 	%r15083, %rs12780;
	and.b32  	%r15084, %r15083, 255;
	and.b16  	%rs11702, %rs12779, 255;
	mul.wide.u16 	%r15085, %rs11702, 256;
	or.b32  	%r15086, %r15085, %r15084;
	cvt.u32.u16 	%r15087, %rs12778;
	shl.b32 	%r15088, %r15087, 16;
	and.b32  	%r15089, %r15088, 16711680;
	or.b32  	%r15090, %r15086, %r15089;
	cvt.u32.u16 	%r15091, %rs12777;
	shl.b32 	%r15092, %r15091, 24;
	or.b32  	%r14716, %r15090, %r15092;
	cvt.u32.u16 	%r15093, %rs12776;
	and.b32  	%r15094, %r15093, 255;
	and.b16  	%rs11703, %rs12775, 255;
	mul.wide.u16 	%r15095, %rs11703, 256;
	or.b32  	%r15096, %r15095, %r15094;
	cvt.u32.u16 	%r15097, %rs12774;
	shl.b32 	%r15098, %r15097, 16;
	and.b32  	%r15099, %r15098, 16711680;
	or.b32  	%r15100, %r15096, %r15099;
	cvt.u32.u16 	%r15101, %rs12773;
	shl.b32 	%r15102, %r15101, 24;
	or.b32  	%r14721, %r15100, %r15102;
	cvt.u32.u16 	%r15103, %rs12772;
	and.b32  	%r15104, %r15103, 255;
	and.b16  	%rs11704, %rs12771, 255;
	mul.wide.u16 	%r15105, %rs11704, 256;
	or.b32  	%r15106, %r15105, %r15104;
	cvt.u32.u16 	%r15107, %rs12770;
	shl.b32 	%r15108, %r15107, 16;
	and.b32  	%r15109, %r15108, 16711680;
	or.b32  	%r15110, %r15106, %r15109;
	cvt.u32.u16 	%r15111, %rs12769;
	shl.b32 	%r15112, %r15111, 24;
	or.b32  	%r14726, %r15110, %r15112;
	cvt.u32.u16 	%r15113, %rs12768;
	and.b32  	%r15114, %r15113, 255;
	and.b16  	%rs11705, %rs12767, 255;
	mul.wide.u16 	%r15115, %rs11705, 256;
	or.b32  	%r15116, %r15115, %r15114;
	cvt.u32.u16 	%r15117, %rs12766;
	shl.b32 	%r15118, %r15117, 16;
	and.b32  	%r15119, %r15118, 16711680;
	or.b32  	%r15120, %r15116, %r15119;
	cvt.u32.u16 	%r15121, %rs12765;
	shl.b32 	%r15122, %r15121, 24;
	or.b32  	%r14731, %r15120, %r15122;
	cvt.u32.u16 	%r15123, %rs12764;
	and.b32  	%r15124, %r15123, 255;
	and.b16  	%rs11706, %rs12763, 255;
	mul.wide.u16 	%r15125, %rs11706, 256;
	or.b32  	%r15126, %r15125, %r15124;
	cvt.u32.u16 	%r15127, %rs12762;
	shl.b32 	%r15128, %r15127, 16;
	and.b32  	%r15129, %r15128, 16711680;
	or.b32  	%r15130, %r15126, %r15129;
	cvt.u32.u16 	%r15131, %rs12761;
	shl.b32 	%r15132, %r15131, 24;
	or.b32  	%r14736, %r15130, %r15132;
	cvt.u32.u16 	%r15133, %rs12760;
	and.b32  	%r15134, %r15133, 255;
	and.b16  	%rs11707, %rs12759, 255;
	mul.wide.u16 	%r15135, %rs11707, 256;
	or.b32  	%r15136, %r15135, %r15134;
	cvt.u32.u16 	%r15137, %rs12758;
	shl.b32 	%r15138, %r15137, 16;
	and.b32  	%r15139, %r15138, 16711680;
	or.b32  	%r15140, %r15136, %r15139;
	cvt.u32.u16 	%r15141, %rs12757;
	shl.b32 	%r15142, %r15141, 24;
	or.b32  	%r14741, %r15140, %r15142;
	cvt.u32.u16 	%r15143, %rs12756;
	and.b32  	%r15144, %r15143, 255;
	and.b16  	%rs11708, %rs12755, 255;
	mul.wide.u16 	%r15145, %rs11708, 256;
	or.b32  	%r15146, %r15145, %r15144;
	cvt.u32.u16 	%r15147, %rs12754;
	shl.b32 	%r15148, %r15147, 16;
	and.b32  	%r15149, %r15148, 16711680;
	or.b32  	%r15150, %r15146, %r15149;
	cvt.u32.u16 	%r15151, %rs12753;
	shl.b32 	%r15152, %r15151, 24;
	or.b32  	%r14746, %r15150, %r15152;
	cvt.u32.u16 	%r15153, %rs12752;
	and.b32  	%r15154, %r15153, 255;
	and.b16  	%rs11709, %rs12751, 255;
	mul.wide.u16 	%r15155, %rs11709, 256;
	or.b32  	%r15156, %r15155, %r15154;
	cvt.u32.u16 	%r15157, %rs12750;
	shl.b32 	%r15158, %r15157, 16;
	and.b32  	%r15159, %r15158, 16711680;
	or.b32  	%r15160, %r15156, %r15159;
	cvt.u32.u16 	%r15161, %rs12749;
	shl.b32 	%r15162, %r15161, 24;
	or.b32  	%r14751, %r15160, %r15162;
	cvt.u32.u16 	%r15163, %rs12748;
	and.b32  	%r15164, %r15163, 255;
	and.b16  	%rs11710, %rs12747, 255;
	mul.wide.u16 	%r15165, %rs11710, 256;
	or.b32  	%r15166, %r15165, %r15164;
	cvt.u32.u16 	%r15167, %rs12746;
	shl.b32 	%r15168, %r15167, 16;
	and.b32  	%r15169, %r15168, 16711680;
	or.b32  	%r15170, %r15166, %r15169;
	cvt.u32.u16 	%r15171, %rs12745;
	shl.b32 	%r15172, %r15171, 24;
	or.b32  	%r14756, %r15170, %r15172;
	cvt.u32.u16 	%r15173, %rs12744;
	and.b32  	%r15174, %r15173, 255;
	and.b16  	%rs11711, %rs12743, 255;
	mul.wide.u16 	%r15175, %rs11711, 256;
	or.b32  	%r15176, %r15175, %r15174;
	cvt.u32.u16 	%r15177, %rs12742;
	shl.b32 	%r15178, %r15177, 16;
	and.b32  	%r15179, %r15178, 16711680;
	or.b32  	%r15180, %r15176, %r15179;
	cvt.u32.u16 	%r15181, %rs12741;
	shl.b32 	%r15182, %r15181, 24;
	or.b32  	%r14761, %r15180, %r15182;
	cvt.u32.u16 	%r15183, %rs12740;
	and.b32  	%r15184, %r15183, 255;
	and.b16  	%rs11712, %rs12739, 255;
	mul.wide.u16 	%r15185, %rs11712, 256;
	or.b32  	%r15186, %r15185, %r15184;
	cvt.u32.u16 	%r15187, %rs12738;
	shl.b32 	%r15188, %r15187, 16;
	and.b32  	%r15189, %r15188, 16711680;
	or.b32  	%r15190, %r15186, %r15189;
	cvt.u32.u16 	%r15191, %rs12737;
	shl.b32 	%r15192, %r15191, 24;
	or.b32  	%r14766, %r15190, %r15192;
	cvt.u32.u16 	%r15193, %rs12736;
	and.b32  	%r15194, %r15193, 255;
	and.b16  	%rs11713, %rs12735, 255;
	mul.wide.u16 	%r15195, %rs11713, 256;
	or.b32  	%r15196, %r15195, %r15194;
	cvt.u32.u16 	%r15197, %rs12734;
	shl.b32 	%r15198, %r15197, 16;
	and.b32  	%r15199, %r15198, 16711680;
	or.b32  	%r15200, %r15196, %r15199;
	cvt.u32.u16 	%r15201, %rs12733;
	shl.b32 	%r15202, %r15201, 24;
	or.b32  	%r14771, %r15200, %r15202;
	cvt.u32.u16 	%r15203, %rs12732;
	and.b32  	%r15204, %r15203, 255;
	and.b16  	%rs11714, %rs12731, 255;
	mul.wide.u16 	%r15205, %rs11714, 256;
	or.b32  	%r15206, %r15205, %r15204;
	cvt.u32.u16 	%r15207, %rs12730;
	shl.b32 	%r15208, %r15207, 16;
	and.b32  	%r15209, %r15208, 16711680;
	or.b32  	%r15210, %r15206, %r15209;
	cvt.u32.u16 	%r15211, %rs12729;
	shl.b32 	%r15212, %r15211, 24;
	or.b32  	%r14776, %r15210, %r15212;
	cvt.u32.u16 	%r15213, %rs12728;
	and.b32  	%r15214, %r15213, 255;
	and.b16  	%rs11715, %rs12727, 255;
	mul.wide.u16 	%r15215, %rs11715, 256;
	or.b32  	%r15216, %r15215, %r15214;
	cvt.u32.u16 	%r15217, %rs12726;
	shl.b32 	%r15218, %r15217, 16;
	and.b32  	%r15219, %r15218, 16711680;
	or.b32  	%r15220, %r15216, %r15219;
	cvt.u32.u16 	%r15221, %rs12725;
	shl.b32 	%r15222, %r15221, 24;
	or.b32  	%r14781, %r15220, %r15222;
	cvt.u32.u16 	%r15223, %rs12724;
	and.b32  	%r15224, %r15223, 255;
	and.b16  	%rs11716, %rs12723, 255;
	mul.wide.u16 	%r15225, %rs11716, 256;
	or.b32  	%r15226, %r15225, %r15224;
	cvt.u32.u16 	%r15227, %rs12722;
	shl.b32 	%r15228, %r15227, 16;
	and.b32  	%r15229, %r15228, 16711680;
	or.b32  	%r15230, %r15226, %r15229;
	cvt.u32.u16 	%r15231, %rs12721;
	shl.b32 	%r15232, %r15231, 24;
	or.b32  	%r14786, %r15230, %r15232;
	cvt.u32.u16 	%r15233, %rs12720;
	and.b32  	%r15234, %r15233, 255;
	and.b16  	%rs11717, %rs12719, 255;
	mul.wide.u16 	%r15235, %rs11717, 256;
	or.b32  	%r15236, %r15235, %r15234;
	cvt.u32.u16 	%r15237, %rs12718;
	shl.b32 	%r15238, %r15237, 16;
	and.b32  	%r15239, %r15238, 16711680;
	or.b32  	%r15240, %r15236, %r15239;
	cvt.u32.u16 	%r15241, %rs12717;
	shl.b32 	%r15242, %r15241, 24;
	or.b32  	%r14791, %r15240, %r15242;
	cvt.u32.u16 	%r15243, %rs12716;
	and.b32  	%r15244, %r15243, 255;
	and.b16  	%rs11718, %rs12715, 255;
	mul.wide.u16 	%r15245, %rs11718, 256;
	or.b32  	%r15246, %r15245, %r15244;
	cvt.u32.u16 	%r15247, %rs12714;
	shl.b32 	%r15248, %r15247, 16;
	and.b32  	%r15249, %r15248, 16711680;
	or.b32  	%r15250, %r15246, %r15249;
	cvt.u32.u16 	%r15251, %rs12713;
	shl.b32 	%r15252, %r15251, 24;
	or.b32  	%r14796, %r15250, %r15252;
	cvt.u32.u16 	%r15253, %rs12712;
	and.b32  	%r15254, %r15253, 255;
	and.b16  	%rs11719, %rs12711, 255;
	mul.wide.u16 	%r15255, %rs11719, 256;
	or.b32  	%r15256, %r15255, %r15254;
	cvt.u32.u16 	%r15257, %rs12710;
	shl.b32 	%r15258, %r15257, 16;
	and.b32  	%r15259, %r15258, 16711680;
	or.b32  	%r15260, %r15256, %r15259;
	cvt.u32.u16 	%r15261, %rs12709;
	shl.b32 	%r15262, %r15261, 24;
	or.b32  	%r14801, %r15260, %r15262;
	cvt.u32.u16 	%r15263, %rs12708;
	and.b32  	%r15264, %r15263, 255;
	and.b16  	%rs11720, %rs12707, 255;
	mul.wide.u16 	%r15265, %rs11720, 256;
	or.b32  	%r15266, %r15265, %r15264;
	cvt.u32.u16 	%r15267, %rs12706;
	shl.b32 	%r15268, %r15267, 16;
	and.b32  	%r15269, %r15268, 16711680;
	or.b32  	%r15270, %r15266, %r15269;
	cvt.u32.u16 	%r15271, %rs12705;
	shl.b32 	%r15272, %r15271, 24;
	or.b32  	%r14806, %r15270, %r15272;
	cvt.u32.u16 	%r15273, %rs12704;
	and.b32  	%r15274, %r15273, 255;
	and.b16  	%rs11721, %rs12703, 255;
	mul.wide.u16 	%r15275, %rs11721, 256;
	or.b32  	%r15276, %r15275, %r15274;
	cvt.u32.u16 	%r15277, %rs12702;
	shl.b32 	%r15278, %r15277, 16;
	and.b32  	%r15279, %r15278, 16711680;
	or.b32  	%r15280, %r15276, %r15279;
	cvt.u32.u16 	%r15281, %rs12701;
	shl.b32 	%r15282, %r15281, 24;
	or.b32  	%r14811, %r15280, %r15282;
	cvt.u32.u16 	%r15283, %rs12700;
	and.b32  	%r15284, %r15283, 255;
	and.b16  	%rs11722, %rs12699, 255;
	mul.wide.u16 	%r15285, %rs11722, 256;
	or.b32  	%r15286, %r15285, %r15284;
	cvt.u32.u16 	%r15287, %rs12698;
	shl.b32 	%r15288, %r15287, 16;
	and.b32  	%r15289, %r15288, 16711680;
	or.b32  	%r15290, %r15286, %r15289;
	cvt.u32.u16 	%r15291, %rs12697;
	shl.b32 	%r15292, %r15291, 24;
	or.b32  	%r14816, %r15290, %r15292;
	cvt.u32.u16 	%r15293, %rs12696;
	and.b32  	%r15294, %r15293, 255;
	and.b16  	%rs11723, %rs12695, 255;
	mul.wide.u16 	%r15295, %rs11723, 256;
	or.b32  	%r15296, %r15295, %r15294;
	cvt.u32.u16 	%r15297, %rs12694;
	shl.b32 	%r15298, %r15297, 16;
	and.b32  	%r15299, %r15298, 16711680;
	or.b32  	%r15300, %r15296, %r15299;
	cvt.u32.u16 	%r15301, %rs12693;
	shl.b32 	%r15302, %r15301, 24;
	or.b32  	%r14821, %r15300, %r15302;
	cvt.u32.u16 	%r15303, %rs12692;
	and.b32  	%r15304, %r15303, 255;
	and.b16  	%rs11724, %rs12691, 255;
	mul.wide.u16 	%r15305, %rs11724, 256;
	or.b32  	%r15306, %r15305, %r15304;
	cvt.u32.u16 	%r15307, %rs12690;
	shl.b32 	%r15308, %r15307, 16;
	and.b32  	%r15309, %r15308, 16711680;
	or.b32  	%r15310, %r15306, %r15309;
	cvt.u32.u16 	%r15311, %rs12689;
	shl.b32 	%r15312, %r15311, 24;
	or.b32  	%r14826, %r15310, %r15312;
	cvt.u32.u16 	%r15313, %rs12688;
	and.b32  	%r15314, %r15313, 255;
	and.b16  	%rs11725, %rs12687, 255;
	mul.wide.u16 	%r15315, %rs11725, 256;
	or.b32  	%r15316, %r15315, %r15314;
	cvt.u32.u16 	%r15317, %rs12686;
	shl.b32 	%r15318, %r15317, 16;
	and.b32  	%r15319, %r15318, 16711680;
	or.b32  	%r15320, %r15316, %r15319;
	cvt.u32.u16 	%r15321, %rs12685;
	shl.b32 	%r15322, %r15321, 24;
	or.b32  	%r14831, %r15320, %r15322;
	cvt.u32.u16 	%r15323, %rs12684;
	and.b32  	%r15324, %r15323, 255;
	and.b16  	%rs11726, %rs12683, 255;
	mul.wide.u16 	%r15325, %rs11726, 256;
	or.b32  	%r15326, %r15325, %r15324;
	cvt.u32.u16 	%r15327, %rs12682;
	shl.b32 	%r15328, %r15327, 16;
	and.b32  	%r15329, %r15328, 16711680;
	or.b32  	%r15330, %r15326, %r15329;
	cvt.u32.u16 	%r15331, %rs12681;
	shl.b32 	%r15332, %r15331, 24;
	or.b32  	%r14836, %r15330, %r15332;
	cvt.u32.u16 	%r15333, %rs12680;
	and.b32  	%r15334, %r15333, 255;
	and.b16  	%rs11727, %rs12679, 255;
	mul.wide.u16 	%r15335, %rs11727, 256;
	or.b32  	%r15336, %r15335, %r15334;
	cvt.u32.u16 	%r15337, %rs12678;
	shl.b32 	%r15338, %r15337, 16;
	and.b32  	%r15339, %r15338, 16711680;
	or.b32  	%r15340, %r15336, %r15339;
	cvt.u32.u16 	%r15341, %rs12677;
	shl.b32 	%r15342, %r15341, 24;
	or.b32  	%r14841, %r15340, %r15342;
	cvt.u32.u16 	%r15343, %rs12676;
	and.b32  	%r15344, %r15343, 255;
	and.b16  	%rs11728, %rs12675, 255;
	mul.wide.u16 	%r15345, %rs11728, 256;
	or.b32  	%r15346, %r15345, %r15344;
	cvt.u32.u16 	%r15347, %rs12674;
	shl.b32 	%r15348, %r15347, 16;
	and.b32  	%r15349, %r15348, 16711680;
	or.b32  	%r15350, %r15346, %r15349;
	cvt.u32.u16 	%r15351, %rs12673;
	shl.b32 	%r15352, %r15351, 24;
	or.b32  	%r14846, %r15350, %r15352;
	cvt.u32.u16 	%r15353, %rs12672;
	and.b32  	%r15354, %r15353, 255;
	and.b16  	%rs11729, %rs12671, 255;
	mul.wide.u16 	%r15355, %rs11729, 256;
	or.b32  	%r15356, %r15355, %r15354;
	cvt.u32.u16 	%r15357, %rs12670;
	shl.b32 	%r15358, %r15357, 16;
	and.b32  	%r15359, %r15358, 16711680;
	or.b32  	%r15360, %r15356, %r15359;
	cvt.u32.u16 	%r15361, %rs12669;
	shl.b32 	%r15362, %r15361, 24;
	or.b32  	%r14851, %r15360, %r15362;
	cvt.u32.u16 	%r15363, %rs12668;
	and.b32  	%r15364, %r15363, 255;
	and.b16  	%rs11730, %rs12667, 255;
	mul.wide.u16 	%r15365, %rs11730, 256;
	or.b32  	%r15366, %r15365, %r15364;
	cvt.u32.u16 	%r15367, %rs12666;
	shl.b32 	%r15368, %r15367, 16;
	and.b32  	%r15369, %r15368, 16711680;
	or.b32  	%r15370, %r15366, %r15369;
	cvt.u32.u16 	%r15371, %rs12665;
	shl.b32 	%r15372, %r15371, 24;
	or.b32  	%r14856, %r15370, %r15372;
	cvt.u32.u16 	%r15373, %rs12664;
	and.b32  	%r15374, %r15373, 255;
	and.b16  	%rs11731, %rs12663, 255;
	mul.wide.u16 	%r15375, %rs11731, 256;
	or.b32  	%r15376, %r15375, %r15374;
	cvt.u32.u16 	%r15377, %rs12662;
	shl.b32 	%r15378, %r15377, 16;
	and.b32  	%r15379, %r15378, 16711680;
	or.b32  	%r15380, %r15376, %r15379;
	cvt.u32.u16 	%r15381, %rs12661;
	shl.b32 	%r15382, %r15381, 24;
	or.b32  	%r14861, %r15380, %r15382;
	cvt.u32.u16 	%r15383, %rs12660;
	and.b32  	%r15384, %r15383, 255;
	and.b16  	%rs11732, %rs12659, 255;
	mul.wide.u16 	%r15385, %rs11732, 256;
	or.b32  	%r15386, %r15385, %r15384;
	cvt.u32.u16 	%r15387, %rs12658;
	shl.b32 	%r15388, %r15387, 16;
	and.b32  	%r15389, %r15388, 16711680;
	or.b32  	%r15390, %r15386, %r15389;
	cvt.u32.u16 	%r15391, %rs12657;
	shl.b32 	%r15392, %r15391, 24;
	or.b32  	%r14866, %r15390, %r15392;
	cvt.u32.u16 	%r15393, %rs12656;
	and.b32  	%r15394, %r15393, 255;
	and.b16  	%rs11733, %rs12655, 255;
	mul.wide.u16 	%r15395, %rs11733, 256;
	or.b32  	%r15396, %r15395, %r15394;
	cvt.u32.u16 	%r15397, %rs12654;
	shl.b32 	%r15398, %r15397, 16;
	and.b32  	%r15399, %r15398, 16711680;
	or.b32  	%r15400, %r15396, %r15399;
	cvt.u32.u16 	%r15401, %rs12653;
	shl.b32 	%r15402, %r15401, 24;
	or.b32  	%r14871, %r15400, %r15402;
	cvt.u32.u16 	%r15403, %rs12652;
	and.b32  	%r15404, %r15403, 255;
	and.b16  	%rs11734, %rs12651, 255;
	mul.wide.u16 	%r15405, %rs11734, 256;
	or.b32  	%r15406, %r15405, %r15404;
	cvt.u32.u16 	%r15407, %rs12650;
	shl.b32 	%r15408, %r15407, 16;
	and.b32  	%r15409, %r15408, 16711680;
	or.b32  	%r15410, %r15406, %r15409;
	cvt.u32.u16 	%r15411, %rs12649;
	shl.b32 	%r15412, %r15411, 24;
	or.b32  	%r14876, %r15410, %r15412;
	cvt.u32.u16 	%r15413, %rs12648;
	and.b32  	%r15414, %r15413, 255;
	and.b16  	%rs11735, %rs12647, 255;
	mul.wide.u16 	%r15415, %rs11735, 256;
	or.b32  	%r15416, %r15415, %r15414;
	cvt.u32.u16 	%r15417, %rs12646;
	shl.b32 	%r15418, %r15417, 16;
	and.b32  	%r15419, %r15418, 16711680;
	or.b32  	%r15420, %r15416, %r15419;
	cvt.u32.u16 	%r15421, %rs12645;
	shl.b32 	%r15422, %r15421, 24;
	or.b32  	%r14881, %r15420, %r15422;
	cvt.u32.u16 	%r15423, %rs12644;
	and.b32  	%r15424, %r15423, 255;
	and.b16  	%rs11736, %rs12643, 255;
	mul.wide.u16 	%r15425, %rs11736, 256;
	or.b32  	%r15426, %r15425, %r15424;
	cvt.u32.u16 	%r15427, %rs12642;
	shl.b32 	%r15428, %r15427, 16;
	and.b32  	%r15429, %r15428, 16711680;
	or.b32  	%r15430, %r15426, %r15429;
	cvt.u32.u16 	%r15431, %rs12641;
	shl.b32 	%r15432, %r15431, 24;
	or.b32  	%r14886, %r15430, %r15432;
	cvt.u32.u16 	%r15433, %rs12640;
	and.b32  	%r15434, %r15433, 255;
	and.b16  	%rs11737, %rs12639, 255;
	mul.wide.u16 	%r15435, %rs11737, 256;
	or.b32  	%r15436, %r15435, %r15434;
	cvt.u32.u16 	%r15437, %rs12638;
	shl.b32 	%r15438, %r15437, 16;
	and.b32  	%r15439, %r15438, 16711680;
	or.b32  	%r15440, %r15436, %r15439;
	cvt.u32.u16 	%r15441, %rs12637;
	shl.b32 	%r15442, %r15441, 24;
	or.b32  	%r14891, %r15440, %r15442;
	cvt.u32.u16 	%r15443, %rs12636;
	and.b32  	%r15444, %r15443, 255;
	and.b16  	%rs11738, %rs12635, 255;
	mul.wide.u16 	%r15445, %rs11738, 256;
	or.b32  	%r15446, %r15445, %r15444;
	cvt.u32.u16 	%r15447, %rs12634;
	shl.b32 	%r15448, %r15447, 16;
	and.b32  	%r15449, %r15448, 16711680;
	or.b32  	%r15450, %r15446, %r15449;
	cvt.u32.u16 	%r15451, %rs12633;
	shl.b32 	%r15452, %r15451, 24;
	or.b32  	%r14896, %r15450, %r15452;
	cvt.u32.u16 	%r15453, %rs12632;
	and.b32  	%r15454, %r15453, 255;
	and.b16  	%rs11739, %rs12631, 255;
	mul.wide.u16 	%r15455, %rs11739, 256;
	or.b32  	%r15456, %r15455, %r15454;
	cvt.u32.u16 	%r15457, %rs12630;
	shl.b32 	%r15458, %r15457, 16;
	and.b32  	%r15459, %r15458, 16711680;
	or.b32  	%r15460, %r15456, %r15459;
	cvt.u32.u16 	%r15461, %rs12629;
	shl.b32 	%r15462, %r15461, 24;
	or.b32  	%r14901, %r15460, %r15462;
	cvt.u32.u16 	%r15463, %rs12628;
	and.b32  	%r15464, %r15463, 255;
	and.b16  	%rs11740, %rs12627, 255;
	mul.wide.u16 	%r15465, %rs11740, 256;
	or.b32  	%r15466, %r15465, %r15464;
	cvt.u32.u16 	%r15467, %rs12626;
	shl.b32 	%r15468, %r15467, 16;
	and.b32  	%r15469, %r15468, 16711680;
	or.b32  	%r15470, %r15466, %r15469;
	cvt.u32.u16 	%r15471, %rs12625;
	shl.b32 	%r15472, %r15471, 24;
	or.b32  	%r14906, %r15470, %r15472;
	cvt.u32.u16 	%r15473, %rs12624;
	and.b32  	%r15474, %r15473, 255;
	and.b16  	%rs11741, %rs12623, 255;
	mul.wide.u16 	%r15475, %rs11741, 256;
	or.b32  	%r15476, %r15475, %r15474;
	cvt.u32.u16 	%r15477, %rs12622;
	shl.b32 	%r15478, %r15477, 16;
	and.b32  	%r15479, %r15478, 16711680;
	or.b32  	%r15480, %r15476, %r15479;
	cvt.u32.u16 	%r15481, %rs12621;
	shl.b32 	%r15482, %r15481, 24;
	or.b32  	%r14911, %r15480, %r15482;
	cvt.u32.u16 	%r15483, %rs12620;
	and.b32  	%r15484, %r15483, 255;
	and.b16  	%rs11742, %rs12619, 255;
	mul.wide.u16 	%r15485, %rs11742, 256;
	or.b32  	%r15486, %r15485, %r15484;
	cvt.u32.u16 	%r15487, %rs12618;
	shl.b32 	%r15488, %r15487, 16;
	and.b32  	%r15489, %r15488, 16711680;
	or.b32  	%r15490, %r15486, %r15489;
	cvt.u32.u16 	%r15491, %rs12617;
	shl.b32 	%r15492, %r15491, 24;
	or.b32  	%r14916, %r15490, %r15492;
	cvt.u32.u16 	%r15493, %rs12616;
	and.b32  	%r15494, %r15493, 255;
	and.b16  	%rs11743, %rs12615, 255;
	mul.wide.u16 	%r15495, %rs11743, 256;
	or.b32  	%r15496, %r15495, %r15494;
	cvt.u32.u16 	%r15497, %rs12614;
	shl.b32 	%r15498, %r15497, 16;
	and.b32  	%r15499, %r15498, 16711680;
	or.b32  	%r15500, %r15496, %r15499;
	cvt.u32.u16 	%r15501, %rs12613;
	shl.b32 	%r15502, %r15501, 24;
	or.b32  	%r14921, %r15500, %r15502;
	cvt.u32.u16 	%r15503, %rs12612;
	and.b32  	%r15504, %r15503, 255;
	and.b16  	%rs11744, %rs12611, 255;
	mul.wide.u16 	%r15505, %rs11744, 256;
	or.b32  	%r15506, %r15505, %r15504;
	cvt.u32.u16 	%r15507, %rs12610;
	shl.b32 	%r15508, %r15507, 16;
	and.b32  	%r15509, %r15508, 16711680;
	or.b32  	%r15510, %r15506, %r15509;
	cvt.u32.u16 	%r15511, %rs12609;
	shl.b32 	%r15512, %r15511, 24;
	or.b32  	%r14926, %r15510, %r15512;
	cvt.u32.u16 	%r15513, %rs12608;
	and.b32  	%r15514, %r15513, 255;
	and.b16  	%rs11745, %rs12607, 255;
	mul.wide.u16 	%r15515, %rs11745, 256;
	or.b32  	%r15516, %r15515, %r15514;
	cvt.u32.u16 	%r15517, %rs12606;
	shl.b32 	%r15518, %r15517, 16;
	and.b32  	%r15519, %r15518, 16711680;
	or.b32  	%r15520, %r15516, %r15519;
	cvt.u32.u16 	%r15521, %rs12605;
	shl.b32 	%r15522, %r15521, 24;
	or.b32  	%r14931, %r15520, %r15522;
	cvt.u32.u16 	%r15523, %rs12604;
	and.b32  	%r15524, %r15523, 255;
	and.b16  	%rs11746, %rs12603, 255;
	mul.wide.u16 	%r15525, %rs11746, 256;
	or.b32  	%r15526, %r15525, %r15524;
	cvt.u32.u16 	%r15527, %rs12602;
	shl.b32 	%r15528, %r15527, 16;
	and.b32  	%r15529, %r15528, 16711680;
	or.b32  	%r15530, %r15526, %r15529;
	cvt.u32.u16 	%r15531, %rs12601;
	shl.b32 	%r15532, %r15531, 24;
	or.b32  	%r14936, %r15530, %r15532;
	cvt.u32.u16 	%r15533, %rs12600;
	and.b32  	%r15534, %r15533, 255;
	and.b16  	%rs11747, %rs12599, 255;
	mul.wide.u16 	%r15535, %rs11747, 256;
	or.b32  	%r15536, %r15535, %r15534;
	cvt.u32.u16 	%r15537, %rs12598;
	shl.b32 	%r15538, %r15537, 16;
	and.b32  	%r15539, %r15538, 16711680;
	or.b32  	%r15540, %r15536, %r15539;
	cvt.u32.u16 	%r15541, %rs12597;
	shl.b32 	%r15542, %r15541, 24;
	or.b32  	%r14941, %r15540, %r15542;
	cvt.u32.u16 	%r15543, %rs12596;
	and.b32  	%r15544, %r15543, 255;
	and.b16  	%rs11748, %rs12595, 255;
	mul.wide.u16 	%r15545, %rs11748, 256;
	or.b32  	%r15546, %r15545, %r15544;
	cvt.u32.u16 	%r15547, %rs12594;
	shl.b32 	%r15548, %r15547, 16;
	and.b32  	%r15549, %r15548, 16711680;
	or.b32  	%r15550, %r15546, %r15549;
	cvt.u32.u16 	%r15551, %rs12593;
	shl.b32 	%r15552, %r15551, 24;
	or.b32  	%r14946, %r15550, %r15552;
	cvt.u32.u16 	%r15553, %rs12592;
	and.b32  	%r15554, %r15553, 255;
	and.b16  	%rs11749, %rs12591, 255;
	mul.wide.u16 	%r15555, %rs11749, 256;
	or.b32  	%r15556, %r15555, %r15554;
	cvt.u32.u16 	%r15557, %rs12590;
	shl.b32 	%r15558, %r15557, 16;
	and.b32  	%r15559, %r15558, 16711680;
	or.b32  	%r15560, %r15556, %r15559;
	cvt.u32.u16 	%r15561, %rs12589;
	shl.b32 	%r15562, %r15561, 24;
	or.b32  	%r14951, %r15560, %r15562;
	cvt.u32.u16 	%r15563, %rs12588;
	and.b32  	%r15564, %r15563, 255;
	and.b16  	%rs11750, %rs12587, 255;
	mul.wide.u16 	%r15565, %rs11750, 256;
	or.b32  	%r15566, %r15565, %r15564;
	cvt.u32.u16 	%r15567, %rs12586;
	shl.b32 	%r15568, %r15567, 16;
	and.b32  	%r15569, %r15568, 16711680;
	or.b32  	%r15570, %r15566, %r15569;
	cvt.u32.u16 	%r15571, %rs12585;
	shl.b32 	%r15572, %r15571, 24;
	or.b32  	%r14956, %r15570, %r15572;
	cvt.u32.u16 	%r15573, %rs12584;
	and.b32  	%r15574, %r15573, 255;
	and.b16  	%rs11751, %rs12583, 255;
	mul.wide.u16 	%r15575, %rs11751, 256;
	or.b32  	%r15576, %r15575, %r15574;
	cvt.u32.u16 	%r15577, %rs12582;
	shl.b32 	%r15578, %r15577, 16;
	and.b32  	%r15579, %r15578, 16711680;
	or.b32  	%r15580, %r15576, %r15579;
	cvt.u32.u16 	%r15581, %rs12581;
	shl.b32 	%r15582, %r15581, 24;
	or.b32  	%r14961, %r15580, %r15582;
	cvt.u32.u16 	%r15583, %rs12580;
	and.b32  	%r15584, %r15583, 255;
	and.b16  	%rs11752, %rs12579, 255;
	mul.wide.u16 	%r15585, %rs11752, 256;
	or.b32  	%r15586, %r15585, %r15584;
	cvt.u32.u16 	%r15587, %rs12578;
	shl.b32 	%r15588, %r15587, 16;
	and.b32  	%r15589, %r15588, 16711680;
	or.b32  	%r15590, %r15586, %r15589;
	cvt.u32.u16 	%r15591, %rs12577;
	shl.b32 	%r15592, %r15591, 24;
	or.b32  	%r14966, %r15590, %r15592;
	cvt.u32.u16 	%r15593, %rs12576;
	and.b32  	%r15594, %r15593, 255;
	and.b16  	%rs11753, %rs12575, 255;
	mul.wide.u16 	%r15595, %rs11753, 256;
	or.b32  	%r15596, %r15595, %r15594;
	cvt.u32.u16 	%r15597, %rs12574;
	shl.b32 	%r15598, %r15597, 16;
	and.b32  	%r15599, %r15598, 16711680;
	or.b32  	%r15600, %r15596, %r15599;
	cvt.u32.u16 	%r15601, %rs12573;
	shl.b32 	%r15602, %r15601, 24;
	or.b32  	%r14971, %r15600, %r15602;
	cvt.u32.u16 	%r15603, %rs12572;
	and.b32  	%r15604, %r15603, 255;
	and.b16  	%rs11754, %rs12571, 255;
	mul.wide.u16 	%r15605, %rs11754, 256;
	or.b32  	%r15606, %r15605, %r15604;
	cvt.u32.u16 	%r15607, %rs12570;
	shl.b32 	%r15608, %r15607, 16;
	and.b32  	%r15609, %r15608, 16711680;
	or.b32  	%r15610, %r15606, %r15609;
	cvt.u32.u16 	%r15611, %rs12569;
	shl.b32 	%r15612, %r15611, 24;
	or.b32  	%r14976, %r15610, %r15612;
	cvt.u32.u16 	%r15613, %rs12568;
	and.b32  	%r15614, %r15613, 255;
	and.b16  	%rs11755, %rs12567, 255;
	mul.wide.u16 	%r15615, %rs11755, 256;
	or.b32  	%r15616, %r15615, %r15614;
	cvt.u32.u16 	%r15617, %rs12566;
	shl.b32 	%r15618, %r15617, 16;
	and.b32  	%r15619, %r15618, 16711680;
	or.b32  	%r15620, %r15616, %r15619;
	cvt.u32.u16 	%r15621, %rs12565;
	shl.b32 	%r15622, %r15621, 24;
	or.b32  	%r14981, %r15620, %r15622;
	cvt.u32.u16 	%r15623, %rs12564;
	and.b32  	%r15624, %r15623, 255;
	and.b16  	%rs11756, %rs12563, 255;
	mul.wide.u16 	%r15625, %rs11756, 256;
	or.b32  	%r15626, %r15625, %r15624;
	cvt.u32.u16 	%r15627, %rs12562;
	shl.b32 	%r15628, %r15627, 16;
	and.b32  	%r15629, %r15628, 16711680;
	or.b32  	%r15630, %r15626, %r15629;
	cvt.u32.u16 	%r15631, %rs12561;
	shl.b32 	%r15632, %r15631, 24;
	or.b32  	%r14986, %r15630, %r15632;
	cvt.u32.u16 	%r15633, %rs12560;
	and.b32  	%r15634, %r15633, 255;
	and.b16  	%rs11757, %rs12559, 255;
	mul.wide.u16 	%r15635, %rs11757, 256;
	or.b32  	%r15636, %r15635, %r15634;
	cvt.u32.u16 	%r15637, %rs12558;
	shl.b32 	%r15638, %r15637, 16;
	and.b32  	%r15639, %r15638, 16711680;
	or.b32  	%r15640, %r15636, %r15639;
	cvt.u32.u16 	%r15641, %rs12557;
	shl.b32 	%r15642, %r15641, 24;
	or.b32  	%r14991, %r15640, %r15642;
	mov.b32 	%r14992, 1;
	mov.b32 	%r14994, -1;
	// begin inline asm
	shfl.sync.down.b32 %r14655, %r28550, %r14992, %r14993, %r14994;
	// end inline asm
	// begin inline asm
	shfl.sync.down.b32 %r14660, %r14661, %r14992, %r14993, %r14994;
	// end inline asm
	mov.b64 	%rd136, %fd75;
	mov.b64 	{%r14666, %r14671}, %rd136;
	// begin inline asm
	shfl.sync.down.b32 %r14665, %r14666, %r14992, %r14993, %r14994;
	// end inline asm
	// begin inline asm
	shfl.sync.down.b32 %r14670, %r14671, %r14992, %r14993, %r14994;
	// end inline asm
	// begin inline asm
	shfl.sync.down.b32 %r14675, %r14676, %r14992, %r14993, %r14994;
	// end inline asm
	// begin inline asm
	shfl.sync.down.b32 %r14680, %r14681, %r14992, %r14993, %r14994;
	// end inline asm
	// begin inline asm
	shfl.sync.down.b32 %r14685, %r14686, %r14992, %r14993, %r14994;
	// end inline asm
	// begin inline asm
	shfl.sync.down.b32 %r14690, %r14691, %r14992, %r14993, %r14994;
	// end inline asm
	// begin inline asm
	shfl.sync.down.b32 %r14695, %r14696, %r14992, %r14993, %r14994;
	// end inline asm
	// begin inline asm
	shfl.sync.down.b32 %r14700, %r14701, %r14992, %r14993, %r14994;
	// end inline asm
	// begin inline asm
	shfl.sync.down.b32 %r14705, %r14706, %r14992, %r14993, %r14994;
	// end inline asm
	// begin inline asm
	shfl.sync.down.b32 %r14710, %r14711, %r14992, %r14993, %r14994;
	// end inline asm
	// begin inline asm
	shfl.sync.down.b32 %r14715, %r14716, %r14992, %r14993, %r14994;
	// end inline asm
	// begin inline asm
	shfl.sync.down.b32 %r14720, %r14721, %r14992, %r14993, %r14994;
	// end inline asm
	// begin inline asm
	shfl.sync.down.b32 %r14725, %r14726, %r14992, %r14993, %r14994;
	// end inline asm
	// begin inline asm
	shfl.sync.down.b32 %r14730, %r14731, %r14992, %r14993, %r14994;
	// end inline asm
	// begin inline asm
	shfl.sync.down.b32 %r14735, %r14736, %r14992, %r14993, %r14994;
	// end inline asm
	// begin inline asm
	shfl.sync.down.b32 %r14740, %r14741, %r14992, %r14993, %r14994;
	// end inline asm
	// begin inline asm
	shfl.sync.down.b32 %r14745, %r14746, %r14992, %r14993, %r14994;
	// end inline asm
	// begin inline asm
	shfl.sync.down.b32 %r14750, %r14751, %r14992, %r14993, %r14994;
	// end inline asm
	// begin inline asm
	shfl.sync.down.b32 %r14755, %r14756, %r14992, %r14993, %r14994;
	// end inline asm
	// begin inline asm
	shfl.sync.down.b32 %r14760, %r14761, %r14992, %r14993, %r14994;
	// end inline asm
	// begin inline asm
	shfl.sync.down.b32 %r14765, %r14766, %r14992, %r14993, %r14994;
	// end inline asm
	// begin inline asm
	shfl.sync.down.b32 %r14770, %r14771, %r14992, %r14993, %r14994;
	// end inline asm
	// begin inline asm
	shfl.sync.down.b32 %r14775, %r14776, %r14992, %r14993, %r14994;
	// end inline asm
	// begin inline asm
	shfl.sync.down.b32 %r14780, %r14781, %r14992, %r14993, %r14994;
	// end inline asm
	// begin inline asm
	shfl.sync.down.b32 %r14785, %r14786, %r14992, %r14993, %r14994;
	// end inline asm
	// begin inline asm
	shfl.sync.down.b32 %r14790, %r14791, %r14992, %r14993, %r14994;
	// end inline asm
	// begin inline asm
	shfl.sync.down.b32 %r14795, %r14796, %r14992, %r14993, %r14994;
	// end inline asm
	// begin inline asm
	shfl.sync.down.b32 %r14800, %r14801, %r14992, %r14993, %r14994;
	// end inline asm
	// begin inline asm
	shfl.sync.down.b32 %r14805, %r14806, %r14992, %r14993, %r14994;
	// end inline asm
	// begin inline asm
	shfl.sync.down.b32 %r14810, %r14811, %r14992, %r14993, %r14994;
	// end inline asm
	// begin inline asm
	shfl.sync.down.b32 %r14815, %r14816, %r14992, %r14993, %r14994;
	// end inline asm
	// begin inline asm
	shfl.sync.down.b32 %r14820, %r14821, %r14992, %r14993, %r14994;
	// end inline asm
	// begin inline asm
	shfl.sync.down.b32 %r14825, %r14826, %r14992, %r14993, %r14994;
	// end inline asm
	// begin inline asm
	shfl.sync.down.b32 %r14830, %r14831, %r14992, %r14993, %r14994;
	// end inline asm
	// begin inline asm
	shfl.sync.down.b32 %r14835, %r14836, %r14992, %r14993, %r14994;
	// end inline asm
	// begin inline asm
	shfl.sync.down.b32 %r14840, %r14841, %r14992, %r14993, %r14994;
	// end inline asm
	// begin inline asm
	shfl.sync.down.b32 %r14845, %r14846, %r14992, %r14993, %r14994;
	// end inline asm
	// begin inline asm
	shfl.sync.down.b32 %r14850, %r14851, %r14992, %r14993, %r14994;
	// end inline asm
	// begin inline asm
	shfl.sync.down.b32 %r14855, %r14856, %r14992, %r14993, %r14994;
	// end inline asm
	// begin inline asm
	shfl.sync.down.b32 %r14860, %r14861, %r14992, %r14993, %r14994;
	// end inline asm
	// begin inline asm
	shfl.sync.down.b32 %r14865, %r14866, %r14992, %r14993, %r14994;
	// end inline asm
	// begin inline asm
	shfl.sync.down.b32 %r14870, %r14871, %r14992, %r14993, %r14994;
	// end inline asm
	// begin inline asm
	shfl.sync.down.b32 %r14875, %r14876, %r14992, %r14993, %r14994;
	// end inline asm
	// begin inline asm
	shfl.sync.down.b32 %r14880, %r14881, %r14992, %r14993, %r14994;
	// end inline asm
	// begin inline asm
	shfl.sync.down.b32 %r14885, %r14886, %r14992, %r14993, %r14994;
	// end inline asm
	// begin inline asm
	shfl.sync.down.b32 %r14890, %r14891, %r14992, %r14993, %r14994;
	// end inline asm
	// begin inline asm
	shfl.sync.down.b32 %r14895, %r14896, %r14992, %r14993, %r14994;
	// end inline asm
	// begin inline asm
	shfl.sync.down.b32 %r14900, %r14901, %r14992, %r14993, %r14994;
	// end inline asm
	// begin inline asm
	shfl.sync.down.b32 %r14905, %r14906, %r14992, %r14993, %r14994;
	// end inline asm
	// begin inline asm
	shfl.sync.down.b32 %r14910, %r14911, %r14992, %r14993, %r14994;
	// end inline asm
	// begin inline asm
	shfl.sync.down.b32 %r14915, %r14916, %r14992, %r14993, %r14994;
	// end inline asm
	// begin inline asm
	shfl.sync.down.b32 %r14920, %r14921, %r14992, %r14993, %r14994;
	// end inline asm
	// begin inline asm
	shfl.sync.down.b32 %r14925, %r14926, %r14992, %r14993, %r14994;
	// end inline asm
	// begin inline asm
	shfl.sync.down.b32 %r14930, %r14931, %r14992, %r14993, %r14994;
	// end inline asm
	// begin inline asm
	shfl.sync.down.b32 %r14935, %r14936, %r14992, %r14993, %r14994;
	// end inline asm
	// begin inline asm
	shfl.sync.down.b32 %r14940, %r14941, %r14992, %r14993, %r14994;
	// end inline asm
	// begin inline asm
	shfl.sync.down.b32 %r14945, %r14946, %r14992, %r14993, %r14994;
	// end inline asm
	// begin inline asm
	shfl.sync.down.b32 %r14950, %r14951, %r14992, %r14993, %r14994;
	// end inline asm
	// begin inline asm
	shfl.sync.down.b32 %r14955, %r14956, %r14992, %r14993, %r14994;
	// end inline asm
	// begin inline asm
	shfl.sync.down.b32 %r14960, %r14961, %r14992, %r14993, %r14994;
	// end inline asm
	// begin inline asm
	shfl.sync.down.b32 %r14965, %r14966, %r14992, %r14993, %r14994;
	// end inline asm
	// begin inline asm
	shfl.sync.down.b32 %r14970, %r14971, %r14992, %r14993, %r14994;
	// end inline asm
	// begin inline asm
	shfl.sync.down.b32 %r14975, %r14976, %r14992, %r14993, %r14994;
	// end inline asm
	// begin inline asm
	shfl.sync.down.b32 %r14980, %r14981, %r14992, %r14993, %r14994;
	// end inline asm
	// begin inline asm
	shfl.sync.down.b32 %r14985, %r14986, %r14992, %r14993, %r14994;
	// end inline asm
	// begin inline asm
	shfl.sync.down.b32 %r14990, %r14991, %r14992, %r14993, %r14994;
	// end inline asm
	setp.ge.s32 	%p58, %r14654, %r14993;
	@%p58 bra 	$L__BB2_18;
	cvt.u16.u32 	%rs12813, %r14675;
	mov.b64 	%rd137, {%r14665, %r14670};
	mov.b64 	%fd7, %rd137;
	st.local.u32 	[%rd2], %r14655;
	st.local.v2.u32 	[%rd2+8], {%r14665, %r14670};
	st.local.v2.b32 	[%rd2+16], {%r14675, %r14680};
	st.local.v2.b32 	[%rd2+24], {%r14685, %r14690};
	st.local.v2.b32 	[%rd2+32], {%r14695, %r14700};
	st.local.v2.b32 	[%rd2+40], {%r14705, %r14710};
	st.local.v2.b32 	[%rd2+48], {%r14715, %r14720};
	st.local.v2.b32 	[%rd2+56], {%r14725, %r14730};
	st.local.v2.b32 	[%rd2+64], {%r14735, %r14740};
	st.local.v2.b32 	[%rd2+72], {%r14745, %r14750};
	st.local.v2.b32 	[%rd2+80], {%r14755, %r14760};
	st.local.v2.b32 	[%rd2+88], {%r14765, %r14770};
	st.local.v2.b32 	[%rd2+96], {%r14775, %r14780};
	st.local.v2.b32 	[%rd2+104], {%r14785, %r14790};
	st.local.v2.b32 	[%rd2+112], {%r14795, %r14800};
	st.local.v2.b32 	[%rd2+120], {%r14805, %r14810};
	st.local.v2.b32 	[%rd2+128], {%r14815, %r14820};
	st.local.v2.b32 	[%rd2+136], {%r14825, %r14830};
	st.local.v2.b32 	[%rd2+144], {%r14835, %r14840};
	st.local.v2.b32 	[%rd2+152], {%r14845, %r14850};
	st.local.v2.b32 	[%rd2+160], {%r14855, %r14860};
	st.local.v2.b32 	[%rd2+168], {%r14865, %r14870};
	st.local.v2.b32 	[%rd2+176], {%r14875, %r14880};
	st.local.v2.b32 	[%rd2+184], {%r14885, %r14890};
	st.local.v2.b32 	[%rd2+192], {%r14895, %r14900};
	st.local.v2.b32 	[%rd2+200], {%r14905, %r14910};
	st.local.v2.b32 	[%rd2+208], {%r14915, %r14920};
	st.local.v2.b32 	[%rd2+216], {%r14925, %r14930};
	st.local.v2.b32 	[%rd2+224], {%r14935, %r14940};
	st.local.v2.b32 	[%rd2+232], {%r14945, %r14950};
	st.local.v2.b32 	[%rd2+240], {%r14955, %r14960};
	st.local.v2.b32 	[%rd2+248], {%r14965, %r14970};
	st.local.v2.b32 	[%rd2+256], {%r14975, %r14980};
	st.local.v2.b32 	[%rd2+264], {%r14985, %r14990};
	st.local.u32 	[%rd1], %r28550;
	st.local.f64 	[%rd1+8], %fd75;
	cvt.u32.u16 	%r15644, %rs12805;
	cvt.u32.u16 	%r15645, %rs12806;
	prmt.b32 	%r15646, %r15645, %r15644, 0x3340U;
	cvt.u32.u16 	%r15647, %rs12807;
	cvt.u32.u16 	%r15648, %rs12808;
	prmt.b32 	%r15649, %r15648, %r15647, 0x3340U;
	prmt.b32 	%r15650, %r15649, %r15646, 0x5410U;
	cvt.u32.u16 	%r15651, %rs12809;
	cvt.u32.u16 	%r15652, %rs12810;
	prmt.b32 	%r15653, %r15652, %r15651, 0x3340U;
	cvt.u32.u16 	%r15654, %rs12811;
	cvt.u32.u16 	%r15655, %rs12812;
	prmt.b32 	%r15656, %r15655, %r15654, 0x3340U;
	prmt.b32 	%r15657, %r15656, %r15653, 0x5410U;
	st.local.v2.b32 	[%rd1+16], {%r15657, %r15650};
	cvt.u32.u16 	%r15658, %rs12797;
	cvt.u32.u16 	%r15659, %rs12798;
	prmt.b32 	%r15660, %r15659, %r15658, 0x3340U;
	cvt.u32.u16 	%r15661, %rs12799;
	cvt.u32.u16 	%r15662, %rs12800;
	prmt.b32 	%r15663, %r15662, %r15661, 0x3340U;
	prmt.b32 	%r15664, %r15663, %r15660, 0x5410U;
	cvt.u32.u16 	%r15665, %rs12801;
	cvt.u32.u16 	%r15666, %rs12802;
	prmt.b32 	%r15667, %r15666, %r15665, 0x3340U;
	cvt.u32.u16 	%r15668, %rs12803;
	cvt.u32.u16 	%r15669, %rs12804;
	prmt.b32 	%r15670, %r15669, %r15668, 0x3340U;
	prmt.b32 	%r15671, %r15670, %r15667, 0x5410U;
	st.local.v2.b32 	[%rd1+24], {%r15671, %r15664};
	cvt.u32.u16 	%r15672, %rs12789;
	cvt.u32.u16 	%r15673, %rs12790;
	prmt.b32 	%r15674, %r15673, %r15672, 0x3340U;
	cvt.u32.u16 	%r15675, %rs12791;
	cvt.u32.u16 	%r15676, %rs12792;
	prmt.b32 	%r15677, %r15676, %r15675, 0x3340U;
	prmt.b32 	%r15678, %r15677, %r15674, 0x5410U;
	cvt.u32.u16 	%r15679, %rs12793;
	cvt.u32.u16 	%r15680, %rs12794;
	prmt.b32 	%r15681, %r15680, %r15679, 0x3340U;
	cvt.u32.u16 	%r15682, %rs12795;
	cvt.u32.u16 	%r15683, %rs12796;
	prmt.b32 	%r15684, %r15683, %r15682, 0x3340U;
	prmt.b32 	%r15685, %r15684, %r15681, 0x5410U;
	st.local.v2.b32 	[%rd1+32], {%r15685, %r15678};
	cvt.u32.u16 	%r15686, %rs12781;
	cvt.u32.u16 	%r15687, %rs12782;
	prmt.b32 	%r15688, %r15687, %r15686, 0x3340U;
	cvt.u32.u16 	%r15689, %rs12783;
	cvt.u32.u16 	%r15690, %rs12784;
	prmt.b32 	%r15691, %r15690, %r15689, 0x3340U;
	prmt.b32 	%r15692, %r15691, %r15688, 0x5410U;
	cvt.u32.u16 	%r15693, %rs12785;
	cvt.u32.u16 	%r15694, %rs12786;
	prmt.b32 	%r15695, %r15694, %r15693, 0x3340U;
	cvt.u32.u16 	%r15696, %rs12787;
	cvt.u32.u16 	%r15697, %rs12788;
	prmt.b32 	%r15698, %r15697, %r15696, 0x3340U;
	prmt.b32 	%r15699, %r15698, %r15695, 0x5410U;
	st.local.v2.b32 	[%rd1+40], {%r15699, %r15692};
	cvt.u32.u16 	%r15700, %rs12773;
	cvt.u32.u16 	%r15701, %rs12774;
	prmt.b32 	%r15702, %r15701, %r15700, 0x3340U;
	cvt.u32.u16 	%r15703, %rs12775;
	cvt.u32.u16 	%r15704, %rs12776;
	prmt.b32 	%r15705, %r15704, %r15703, 0x3340U;
	prmt.b32 	%r15706, %r15705, %r15702, 0x5410U;
	cvt.u32.u16 	%r15707, %rs12777;
	cvt.u32.u16 	%r15708, %rs12778;
	prmt.b32 	%r15709, %r15708, %r15707, 0x3340U;
	cvt.u32.u16 	%r15710, %rs12779;
	cvt.u32.u16 	%r15711, %rs12780;
	prmt.b32 	%r15712, %r15711, %r15710, 0x3340U;
	prmt.b32 	%r15713, %r15712, %r15709, 0x5410U;
	st.local.v2.b32 	[%rd1+48], {%r15713, %r15706};
	cvt.u32.u16 	%r15714, %rs12765;
	cvt.u32.u16 	%r15715, %rs12766;
	prmt.b32 	%r15716, %r15715, %r15714, 0x3340U;
	cvt.u32.u16 	%r15717, %rs12767;
	cvt.u32.u16 	%r15718, %rs12768;
	prmt.b32 	%r15719, %r15718, %r15717, 0x3340U;
	prmt.b32 	%r15720, %r15719, %r15716, 0x5410U;
	cvt.u32.u16 	%r15721, %rs12769;
	cvt.u32.u16 	%r15722, %rs12770;
	prmt.b32 	%r15723, %r15722, %r15721, 0x3340U;
	cvt.u32.u16 	%r15724, %rs12771;
	cvt.u32.u16 	%r15725, %rs12772;
	prmt.b32 	%r15726, %r15725, %r15724, 0x3340U;
	prmt.b32 	%r15727, %r15726, %r15723, 0x5410U;
	st.local.v2.b32 	[%rd1+56], {%r15727, %r15720};
	cvt.u32.u16 	%r15728, %rs12757;
	cvt.u32.u16 	%r15729, %rs12758;
	prmt.b32 	%r15730, %r15729, %r15728, 0x3340U;
	cvt.u32.u16 	%r15731, %rs12759;
	cvt.u32.u16 	%r15732, %rs12760;
	prmt.b32 	%r15733, %r15732, %r15731, 0x3340U;
	prmt.b32 	%r15734, %r15733, %r15730, 0x5410U;
	cvt.u32.u16 	%r15735, %rs12761;
	cvt.u32.u16 	%r15736, %rs12762;
	prmt.b32 	%r15737, %r15736, %r15735, 0x3340U;
	cvt.u32.u16 	%r15738, %rs12763;
	cvt.u32.u16 	%r15739, %rs12764;
	prmt.b32 	%r15740, %r15739, %r15738, 0x3340U;
	prmt.b32 	%r15741, %r15740, %r15737, 0x5410U;
	st.local.v2.b32 	[%rd1+64], {%r15741, %r15734};
	cvt.u32.u16 	%r15742, %rs12749;
	cvt.u32.u16 	%r15743, %rs12750;
	prmt.b32 	%r15744, %r15743, %r15742, 0x3340U;
	cvt.u32.u16 	%r15745, %rs12751;
	cvt.u32.u16 	%r15746, %rs12752;
	prmt.b32 	%r15747, %r15746, %r15745, 0x3340U;
	prmt.b32 	%r15748, %r15747, %r15744, 0x5410U;
	cvt.u32.u16 	%r15749, %rs12753;
	cvt.u32.u16 	%r15750, %rs12754;
	prmt.b32 	%r15751, %r15750, %r15749, 0x3340U;
	cvt.u32.u16 	%r15752, %rs12755;
	cvt.u32.u16 	%r15753, %rs12756;
	prmt.b32 	%r15754, %r15753, %r15752, 0x3340U;
	prmt.b32 	%r15755, %r15754, %r15751, 0x5410U;
	st.local.v2.b32 	[%rd1+72], {%r15755, %r15748};
	cvt.u32.u16 	%r15756, %rs12741;
	cvt.u32.u16 	%r15757, %rs12742;
	prmt.b32 	%r15758, %r15757, %r15756, 0x3340U;
	cvt.u32.u16 	%r15759, %rs12743;
	cvt.u32.u16 	%r15760, %rs12744;
	prmt.b32 	%r15761, %r15760, %r15759, 0x3340U;
	prmt.b32 	%r15762, %r15761, %r15758, 0x5410U;
	cvt.u32.u16 	%r15763, %rs12745;
	cvt.u32.u16 	%r15764, %rs12746;
	prmt.b32 	%r15765, %r15764, %r15763, 0x3340U;
	cvt.u32.u16 	%r15766, %rs12747;
	cvt.u32.u16 	%r15767, %rs12748;
	prmt.b32 	%r15768, %r15767, %r15766, 0x3340U;
	prmt.b32 	%r15769, %r15768, %r15765, 0x5410U;
	st.local.v2.b32 	[%rd1+80], {%r15769, %r15762};
	cvt.u32.u16 	%r15770, %rs12733;
	cvt.u32.u16 	%r15771, %rs12734;
	prmt.b32 	%r15772, %r15771, %r15770, 0x3340U;
	cvt.u32.u16 	%r15773, %rs12735;
	cvt.u32.u16 	%r15774, %rs12736;
	prmt.b32 	%r15775, %r15774, %r15773, 0x3340U;
	prmt.b32 	%r15776, %r15775, %r15772, 0x5410U;
	cvt.u32.u16 	%r15777, %rs12737;
	cvt.u32.u16 	%r15778, %rs12738;
	prmt.b32 	%r15779, %r15778, %r15777, 0x3340U;
	cvt.u32.u16 	%r15780, %rs12739;
	cvt.u32.u16 	%r15781, %rs12740;
	prmt.b32 	%r15782, %r15781, %r15780, 0x3340U;
	prmt.b32 	%r15783, %r15782, %r15779, 0x5410U;
	st.local.v2.b32 	[%rd1+88], {%r15783, %r15776};
	cvt.u32.u16 	%r15784, %rs12725;
	cvt.u32.u16 	%r15785, %rs12726;
	prmt.b32 	%r15786, %r15785, %r15784, 0x3340U;
	cvt.u32.u16 	%r15787, %rs12727;
	cvt.u32.u16 	%r15788, %rs12728;
	prmt.b32 	%r15789, %r15788, %r15787, 0x3340U;
	prmt.b32 	%r15790, %r15789, %r15786, 0x5410U;
	cvt.u32.u16 	%r15791, %rs12729;
	cvt.u32.u16 	%r15792, %rs12730;
	prmt.b32 	%r15793, %r15792, %r15791, 0x3340U;
	cvt.u32.u16 	%r15794, %rs12731;
	cvt.u32.u16 	%r15795, %rs12732;
	prmt.b32 	%r15796, %r15795, %r15794, 0x3340U;
	prmt.b32 	%r15797, %r15796, %r15793, 0x5410U;
	st.local.v2.b32 	[%rd1+96], {%r15797, %r15790};
	cvt.u32.u16 	%r15798, %rs12717;
	cvt.u32.u16 	%r15799, %rs12718;
	prmt.b32 	%r15800, %r15799, %r15798, 0x3340U;
	cvt.u32.u16 	%r15801, %rs12719;
	cvt.u32.u16 	%r15802, %rs12720;
	prmt.b32 	%r15803, %r15802, %r15801, 0x3340U;
	prmt.b32 	%r15804, %r15803, %r15800, 0x5410U;
	cvt.u32.u16 	%r15805, %rs12721;
	cvt.u32.u16 	%r15806, %rs12722;
	prmt.b32 	%r15807, %r15806, %r15805, 0x3340U;
	cvt.u32.u16 	%r15808, %rs12723;
	cvt.u32.u16 	%r15809, %rs12724;
	prmt.b32 	%r15810, %r15809, %r15808, 0x3340U;
	prmt.b32 	%r15811, %r15810, %r15807, 0x5410U;
	st.local.v2.b32 	[%rd1+104], {%r15811, %r15804};
	cvt.u32.u16 	%r15812, %rs12709;
	cvt.u32.u16 	%r15813, %rs12710;
	prmt.b32 	%r15814, %r15813, %r15812, 0x3340U;
	cvt.u32.u16 	%r15815, %rs12711;
	cvt.u32.u16 	%r15816, %rs12712;
	prmt.b32 	%r15817, %r15816, %r15815, 0x3340U;
	prmt.b32 	%r15818, %r15817, %r15814, 0x5410U;
	cvt.u32.u16 	%r15819, %rs12713;
	cvt.u32.u16 	%r15820, %rs12714;
	prmt.b32 	%r15821, %r15820, %r15819, 0x3340U;
	cvt.u32.u16 	%r15822, %rs12715;
	cvt.u32.u16 	%r15823, %rs12716;
	prmt.b32 	%r15824, %r15823, %r15822, 0x3340U;
	prmt.b32 	%r15825, %r15824, %r15821, 0x5410U;
	st.local.v2.b32 	[%rd1+112], {%r15825, %r15818};
	cvt.u32.u16 	%r15826, %rs12701;
	cvt.u32.u16 	%r15827, %rs12702;
	prmt.b32 	%r15828, %r15827, %r15826, 0x3340U;
	cvt.u32.u16 	%r15829, %rs12703;
	cvt.u32.u16 	%r15830, %rs12704;
	prmt.b32 	%r15831, %r15830, %r15829, 0x3340U;
	prmt.b32 	%r15832, %r15831, %r15828, 0x5410U;
	cvt.u32.u16 	%r15833, %rs12705;
	cvt.u32.u16 	%r15834, %rs12706;
	prmt.b32 	%r15835, %r15834, %r15833, 0x3340U;
	cvt.u32.u16 	%r15836, %rs12707;
	cvt.u32.u16 	%r15837, %rs12708;
	prmt.b32 	%r15838, %r15837, %r15836, 0x3340U;
	prmt.b32 	%r15839, %r15838, %r15835, 0x5410U;
	st.local.v2.b32 	[%rd1+120], {%r15839, %r15832};
	cvt.u32.u16 	%r15840, %rs12693;
	cvt.u32.u16 	%r15841, %rs12694;
	prmt.b32 	%r15842, %r15841, %r15840, 0x3340U;
	cvt.u32.u16 	%r15843, %rs12695;
	cvt.u32.u16 	%r15844, %rs12696;
	prmt.b32 	%r15845, %r15844, %r15843, 0x3340U;
	prmt.b32 	%r15846, %r15845, %r15842, 0x5410U;
	cvt.u32.u16 	%r15847, %rs12697;
	cvt.u32.u16 	%r15848, %rs12698;
	prmt.b32 	%r15849, %r15848, %r15847, 0x3340U;
	cvt.u32.u16 	%r15850, %rs12699;
	cvt.u32.u16 	%r15851, %rs12700;
	prmt.b32 	%r15852, %r15851, %r15850, 0x3340U;
	prmt.b32 	%r15853, %r15852, %r15849, 0x5410U;
	st.local.v2.b32 	[%rd1+128], {%r15853, %r15846};
	cvt.u32.u16 	%r15854, %rs12685;
	cvt.u32.u16 	%r15855, %rs12686;
	prmt.b32 	%r15856, %r15855, %r15854, 0x3340U;
	cvt.u32.u16 	%r15857, %rs12687;
	cvt.u32.u16 	%r15858, %rs12688;
	prmt.b32 	%r15859, %r15858, %r15857, 0x3340U;
	prmt.b32 	%r15860, %r15859, %r15856, 0x5410U;
	cvt.u32.u16 	%r15861, %rs12689;
	cvt.u32.u16 	%r15862, %rs12690;
	prmt.b32 	%r15863, %r15862, %r15861, 0x3340U;
	cvt.u32.u16 	%r15864, %rs12691;
	cvt.u32.u16 	%r15865, %rs12692;
	prmt.b32 	%r15866, %r15865, %r15864, 0x3340U;
	prmt.b32 	%r15867, %r15866, %r15863, 0x5410U;
	st.local.v2.b32 	[%rd1+136], {%r15867, %r15860};
	cvt.u32.u16 	%r15868, %rs12677;
	cvt.u32.u16 	%r15869, %rs12678;
	prmt.b32 	%r15870, %r15869, %r15868, 0x3340U;
	cvt.u32.u16 	%r15871, %rs12679;
	cvt.u32.u16 	%r15872, %rs12680;
	prmt.b32 	%r15873, %r15872, %r15871, 0x3340U;
	prmt.b32 	%r15874, %r15873, %r15870, 0x5410U;
	cvt.u32.u16 	%r15875, %rs12681;
	cvt.u32.u16 	%r15876, %rs12682;
	prmt.b32 	%r15877, %r15876, %r15875, 0x3340U;
	cvt.u32.u16 	%r15878, %rs12683;
	cvt.u32.u16 	%r15879, %rs12684;
	prmt.b32 	%r15880, %r15879, %r15878, 0x3340U;
	prmt.b32 	%r15881, %r15880, %r15877, 0x5410U;
	st.local.v2.b32 	[%rd1+144], {%r15881, %r15874};
	cvt.u32.u16 	%r15882, %rs12669;
	cvt.u32.u16 	%r15883, %rs12670;
	prmt.b32 	%r15884, %r15883, %r15882, 0x3340U;
	cvt.u32.u16 	%r15885, %rs12671;
	cvt.u32.u16 	%r15886, %rs12672;
	prmt.b32 	%r15887, %r15886, %r15885, 0x3340U;
	prmt.b32 	%r15888, %r15887, %r15884, 0x5410U;
	cvt.u32.u16 	%r15889, %rs12673;
	cvt.u32.u16 	%r15890, %rs12674;
	prmt.b32 	%r15891, %r15890, %r15889, 0x3340U;
	cvt.u32.u16 	%r15892, %rs12675;
	cvt.u32.u16 	%r15893, %rs12676;
	prmt.b32 	%r15894, %r15893, %r15892, 0x3340U;
	prmt.b32 	%r15895, %r15894, %r15891, 0x5410U;
	st.local.v2.b32 	[%rd1+152], {%r15895, %r15888};
	cvt.u32.u16 	%r15896, %rs12661;
	cvt.u32.u16 	%r15897, %rs12662;
	prmt.b32 	%r15898, %r15897, %r15896, 0x3340U;
	cvt.u32.u16 	%r15899, %rs12663;
	cvt.u32.u16 	%r15900, %rs12664;
	prmt.b32 	%r15901, %r15900, %r15899, 0x3340U;
	prmt.b32 	%r15902, %r15901, %r15898, 0x5410U;
	cvt.u32.u16 	%r15903, %rs12665;
	cvt.u32.u16 	%r15904, %rs12666;
	prmt.b32 	%r15905, %r15904, %r15903, 0x3340U;
	cvt.u32.u16 	%r15906, %rs12667;
	cvt.u32.u16 	%r15907, %rs12668;
	prmt.b32 	%r15908, %r15907, %r15906, 0x3340U;
	prmt.b32 	%r15909, %r15908, %r15905, 0x5410U;
	st.local.v2.b32 	[%rd1+160], {%r15909, %r15902};
	cvt.u32.u16 	%r15910, %rs12653;
	cvt.u32.u16 	%r15911, %rs12654;
	prmt.b32 	%r15912, %r15911, %r15910, 0x3340U;
	cvt.u32.u16 	%r15913, %rs12655;
	cvt.u32.u16 	%r15914, %rs12656;
	prmt.b32 	%r15915, %r15914, %r15913, 0x3340U;
	prmt.b32 	%r15916, %r15915, %r15912, 0x5410U;
	cvt.u32.u16 	%r15917, %rs12657;
	cvt.u32.u16 	%r15918, %rs12658;
	prmt.b32 	%r15919, %r15918, %r15917, 0x3340U;
	cvt.u32.u16 	%r15920, %rs12659;
	cvt.u32.u16 	%r15921, %rs12660;
	prmt.b32 	%r15922, %r15921, %r15920, 0x3340U;
	prmt.b32 	%r15923, %r15922, %r15919, 0x5410U;
	st.local.v2.b32 	[%rd1+168], {%r15923, %r15916};
	cvt.u32.u16 	%r15924, %rs12645;
	cvt.u32.u16 	%r15925, %rs12646;
	prmt.b32 	%r15926, %r15925, %r15924, 0x3340U;
	cvt.u32.u16 	%r15927, %rs12647;
	cvt.u32.u16 	%r15928, %rs12648;
	prmt.b32 	%r15929, %r15928, %r15927, 0x3340U;
	prmt.b32 	%r15930, %r15929, %r15926, 0x5410U;
	cvt.u32.u16 	%r15931, %rs12649;
	cvt.u32.u16 	%r15932, %rs12650;
	prmt.b32 	%r15933, %r15932, %r15931, 0x3340U;
	cvt.u32.u16 	%r15934, %rs12651;
	cvt.u32.u16 	%r15935, %rs12652;
	prmt.b32 	%r15936, %r15935, %r15934, 0x3340U;
	prmt.b32 	%r15937, %r15936, %r15933, 0x5410U;
	st.local.v2.b32 	[%rd1+176], {%r15937, %r15930};
	cvt.u32.u16 	%r15938, %rs12637;
	cvt.u32.u16 	%r15939, %rs12638;
	prmt.b32 	%r15940, %r15939, %r15938, 0x3340U;
	cvt.u32.u16 	%r15941, %rs12639;
	cvt.u32.u16 	%r15942, %rs12640;
	prmt.b32 	%r15943, %r15942, %r15941, 0x3340U;
	prmt.b32 	%r15944, %r15943, %r15940, 0x5410U;
	cvt.u32.u16 	%r15945, %rs12641;
	cvt.u32.u16 	%r15946, %rs12642;
	prmt.b32 	%r15947, %r15946, %r15945, 0x3340U;
	cvt.u32.u16 	%r15948, %rs12643;
	cvt.u32.u16 	%r15949, %rs12644;
	prmt.b32 	%r15950, %r15949, %r15948, 0x3340U;
	prmt.b32 	%r15951, %r15950, %r15947, 0x5410U;
	st.local.v2.b32 	[%rd1+184], {%r15951, %r15944};
	cvt.u32.u16 	%r15952, %rs12629;
	cvt.u32.u16 	%r15953, %rs12630;
	prmt.b32 	%r15954, %r15953, %r15952, 0x3340U;
	cvt.u32.u16 	%r15955, %rs12631;
	cvt.u32.u16 	%r15956, %rs12632;
	prmt.b32 	%r15957, %r15956, %r15955, 0x3340U;
	prmt.b32 	%r15958, %r15957, %r15954, 0x5410U;
	cvt.u32.u16 	%r15959, %rs12633;
	cvt.u32.u16 	%r15960, %rs12634;
	prmt.b32 	%r15961, %r15960, %r15959, 0x3340U;
	cvt.u32.u16 	%r15962, %rs12635;
	cvt.u32.u16 	%r15963, %rs12636;
	prmt.b32 	%r15964, %r15963, %r15962, 0x3340U;
	prmt.b32 	%r15965, %r15964, %r15961, 0x5410U;
	st.local.v2.b32 	[%rd1+192], {%r15965, %r15958};
	cvt.u32.u16 	%r15966, %rs12621;
	cvt.u32.u16 	%r15967, %rs12622;
	prmt.b32 	%r15968, %r15967, %r15966, 0x3340U;
	cvt.u32.u16 	%r15969, %rs12623;
	cvt.u32.u16 	%r15970, %rs12624;
	prmt.b32 	%r15971, %r15970, %r15969, 0x3340U;
	prmt.b32 	%r15972, %r15971, %r15968, 0x5410U;
	cvt.u32.u16 	%r15973, %rs12625;
	cvt.u32.u16 	%r15974, %rs12626;
	prmt.b32 	%r15975, %r15974, %r15973, 0x3340U;
	cvt.u32.u16 	%r15976, %rs12627;
	cvt.u32.u16 	%r15977, %rs12628;
	prmt.b32 	%r15978, %r15977, %r15976, 0x3340U;
	prmt.b32 	%r15979, %r15978, %r15975, 0x5410U;
	st.local.v2.b32 	[%rd1+200], {%r15979, %r15972};
	cvt.u32.u16 	%r15980, %rs12613;
	cvt.u32.u16 	%r15981, %rs12614;
	prmt.b32 	%r15982, %r15981, %r15980, 0x3340U;
	cvt.u32.u16 	%r15983, %rs12615;
	cvt.u32.u16 	%r15984, %rs12616;
	prmt.b32 	%r15985, %r15984, %r15983, 0x3340U;
	prmt.b32 	%r15986, %r15985, %r15982, 0x5410U;
	cvt.u32.u16 	%r15987, %rs12617;
	cvt.u32.u16 	%r15988, %rs12618;
	prmt.b32 	%r15989, %r15988, %r15987, 0x3340U;
	cvt.u32.u16 	%r15990, %rs12619;
	cvt.u32.u16 	%r15991, %rs12620;
	prmt.b32 	%r15992, %r15991, %r15990, 0x3340U;
	prmt.b32 	%r15993, %r15992, %r15989, 0x5410U;
	st.local.v2.b32 	[%rd1+208], {%r15993, %r15986};
	cvt.u32.u16 	%r15994, %rs12605;
	cvt.u32.u16 	%r15995, %rs12606;
	prmt.b32 	%r15996, %r15995, %r15994, 0x3340U;
	cvt.u32.u16 	%r15997, %rs12607;
	cvt.u32.u16 	%r15998, %rs12608;
	prmt.b32 	%r15999, %r15998, %r15997, 0x3340U;
	prmt.b32 	%r16000, %r15999, %r15996, 0x5410U;
	cvt.u32.u16 	%r16001, %rs12609;
	cvt.u32.u16 	%r16002, %rs12610;
	prmt.b32 	%r16003, %r16002, %r16001, 0x3340U;
	cvt.u32.u16 	%r16004, %rs12611;
	cvt.u32.u16 	%r16005, %rs12612;
	prmt.b32 	%r16006, %r16005, %r16004, 0x3340U;
	prmt.b32 	%r16007, %r16006, %r16003, 0x5410U;
	st.local.v2.b32 	[%rd1+216], {%r16007, %r16000};
	cvt.u32.u16 	%r16008, %rs12597;
	cvt.u32.u16 	%r16009, %rs12598;
	prmt.b32 	%r16010, %r16009, %r16008, 0x3340U;
	cvt.u32.u16 	%r16011, %rs12599;
	cvt.u32.u16 	%r16012, %rs12600;
	prmt.b32 	%r16013, %r16012, %r16011, 0x3340U;
	prmt.b32 	%r16014, %r16013, %r16010, 0x5410U;
	cvt.u32.u16 	%r16015, %rs12601;
	cvt.u32.u16 	%r16016, %rs12602;
	prmt.b32 	%r16017, %r16016, %r16015, 0x3340U;
	cvt.u32.u16 	%r16018, %rs12603;
	cvt.u32.u16 	%r16019, %rs12604;
	prmt.b32 	%r16020, %r16019, %r16018, 0x3340U;
	prmt.b32 	%r16021, %r16020, %r16017, 0x5410U;
	st.local.v2.b32 	[%rd1+224], {%r16021, %r16014};
	cvt.u32.u16 	%r16022, %rs12589;
	cvt.u32.u16 	%r16023, %rs12590;
	prmt.b32 	%r16024, %r16023, %r16022, 0x3340U;
	cvt.u32.u16 	%r16025, %rs12591;
	cvt.u32.u16 	%r16026, %rs12592;
	prmt.b32 	%r16027, %r16026, %r16025, 0x3340U;
	prmt.b32 	%r16028, %r16027, %r16024, 0x5410U;
	cvt.u32.u16 	%r16029, %rs12593;
	cvt.u32.u16 	%r16030, %rs12594;
	prmt.b32 	%r16031, %r16030, %r16029, 0x3340U;
	cvt.u32.u16 	%r16032, %rs12595;
	cvt.u32.u16 	%r16033, %rs12596;
	prmt.b32 	%r16034, %r16033, %r16032, 0x3340U;
	prmt.b32 	%r16035, %r16034, %r16031, 0x5410U;
	st.local.v2.b32 	[%rd1+232], {%r16035, %r16028};
	cvt.u32.u16 	%r16036, %rs12581;
	cvt.u32.u16 	%r16037, %rs12582;
	prmt.b32 	%r16038, %r16037, %r16036, 0x3340U;
	cvt.u32.u16 	%r16039, %rs12583;
	cvt.u32.u16 	%r16040, %rs12584;
	prmt.b32 	%r16041, %r16040, %r16039, 0x3340U;
	prmt.b32 	%r16042, %r16041, %r16038, 0x5410U;
	cvt.u32.u16 	%r16043, %rs12585;
	cvt.u32.u16 	%r16044, %rs12586;
	prmt.b32 	%r16045, %r16044, %r16043, 0x3340U;
	cvt.u32.u16 	%r16046, %rs12587;
	cvt.u32.u16 	%r16047, %rs12588;
	prmt.b32 	%r16048, %r16047, %r16046, 0x3340U;
	prmt.b32 	%r16049, %r16048, %r16045, 0x5410U;
	st.local.v2.b32 	[%rd1+240], {%r16049, %r16042};
	cvt.u32.u16 	%r16050, %rs12573;
	cvt.u32.u16 	%r16051, %rs12574;
	prmt.b32 	%r16052, %r16051, %r16050, 0x3340U;
	cvt.u32.u16 	%r16053, %rs12575;
	cvt.u32.u16 	%r16054, %rs12576;
	prmt.b32 	%r16055, %r16054, %r16053, 0x3340U;
	prmt.b32 	%r16056, %r16055, %r16052, 0x5410U;
	cvt.u32.u16 	%r16057, %rs12577;
	cvt.u32.u16 	%r16058, %rs12578;
	prmt.b32 	%r16059, %r16058, %r16057, 0x3340U;
	cvt.u32.u16 	%r16060, %rs12579;
	cvt.u32.u16 	%r16061, %rs12580;
	prmt.b32 	%r16062, %r16061, %r16060, 0x3340U;
	prmt.b32 	%r16063, %r16062, %r16059, 0x5410U;
	st.local.v2.b32 	[%rd1+248], {%r16063, %r16056};
	cvt.u32.u16 	%r16064, %rs12565;
	cvt.u32.u16 	%r16065, %rs12566;
	prmt.b32 	%r16066, %r16065, %r16064, 0x3340U;
	cvt.u32.u16 	%r16067, %rs12567;
	cvt.u32.u16 	%r16068, %rs12568;
	prmt.b32 	%r16069, %r16068, %r16067, 0x3340U;
	prmt.b32 	%r16070, %r16069, %r16066, 0x5410U;
	cvt.u32.u16 	%r16071, %rs12569;
	cvt.u32.u16 	%r16072, %rs12570;
	prmt.b32 	%r16073, %r16072, %r16071, 0x3340U;
	cvt.u32.u16 	%r16074, %rs12571;
	cvt.u32.u16 	%r16075, %rs12572;
	prmt.b32 	%r16076, %r16075, %r16074, 0x3340U;
	prmt.b32 	%r16077, %r16076, %r16073, 0x5410U;
	st.local.v2.b32 	[%rd1+256], {%r16077, %r16070};
	cvt.u32.u16 	%r16078, %rs12557;
	cvt.u32.u16 	%r16079, %rs12558;
	prmt.b32 	%r16080, %r16079, %r16078, 0x3340U;
	cvt.u32.u16 	%r16081, %rs12559;
	cvt.u32.u16 	%r16082, %rs12560;
	prmt.b32 	%r16083, %r16082, %r16081, 0x3340U;
	prmt.b32 	%r16084, %r16083, %r16080, 0x5410U;
	cvt.u32.u16 	%r16085, %rs12561;
	cvt.u32.u16 	%r16086, %rs12562;
	prmt.b32 	%r16087, %r16086, %r16085, 0x3340U;
	cvt.u32.u16 	%r16088, %rs12563;
	cvt.u32.u16 	%r16089, %rs12564;
	prmt.b32 	%r16090, %r16089, %r16088, 0x3340U;
	prmt.b32 	%r16091, %r16090, %r16087, 0x5410U;
	st.local.v2.b32 	[%rd1+264], {%r16091, %r16084};
	mov.b32 	%r28551, 0;
$L__BB2_13:
	mov.u32 	%r28554, %r28551;
	cvt.u64.u32 	%rd138, %r28554;
	add.s64 	%rd139, %rd1, %rd138;
	ld.local.u8 	%rs11758, [%rd139+16];
	setp.ne.s16 	%p59, %rs11758, 0;
	add.s32 	%r28551, %r28554, 1;
	@%p59 bra 	$L__BB2_13;
	and.b16  	%rs11759, %rs12813, 255;
	setp.eq.s16 	%p60, %rs11759, 0;
	@%p60 bra 	$L__BB2_17;
	mov.b32 	%r28552, 0;
$L__BB2_16:
	cvt.u64.u32 	%rd140, %r28554;
	add.s64 	%rd141, %rd1, %rd140;
	st.local.u8 	[%rd141+16], %rs12813;
	add.s32 	%r28554, %r28554, 1;
	add.s32 	%r93, %r28552, 1;
	cvt.u64.u32 	%rd142, %r28552;
	add.s64 	%rd143, %rd2, %rd142;
	ld.local.u8 	%rs12813, [%rd143+17];
	setp.ne.s16 	%p61, %rs12813, 0;
	mov.u32 	%r28552, %r93;
	@%p61 bra 	$L__BB2_16;
$L__BB2_17:
	cvt.u64.u32 	%rd144, %r28554;
	add.s64 	%rd145, %rd1, %rd144;
	mov.b16 	%rs11760, 0;
	st.local.u8 	[%rd145+16], %rs11760;
	add.s32 	%r28550, %r28550, %r14655;
	st.local.u32 	[%rd1], %r28550;
	add.f64 	%fd75, %fd75, %fd7;
	st.local.f64 	[%rd1+8], %fd75;
	ld.local.v2.b32 	{%r16093, %r16094}, [%rd1+16];
	bfe.u32 	%r16095, %r16093, 0, 8;
	cvt.u16.u32 	%rs12812, %r16095;
	bfe.u32 	%r16096, %r16093, 8, 8;
	cvt.u16.u32 	%rs12811, %r16096;
	bfe.u32 	%r16097, %r16093, 16, 8;
	cvt.u16.u32 	%rs12810, %r16097;
	bfe.u32 	%r16098, %r16093, 24, 8;
	cvt.u16.u32 	%rs12809, %r16098;
	bfe.u32 	%r16099, %r16094, 0, 8;
	cvt.u16.u32 	%rs12808, %r16099;
	bfe.u32 	%r16100, %r16094, 8, 8;
	cvt.u16.u32 	%rs12807, %r16100;
	bfe.u32 	%r16101, %r16094, 16, 8;
	cvt.u16.u32 	%rs12806, %r16101;
	bfe.u32 	%r16102, %r16094, 24, 8;
	cvt.u16.u32 	%rs12805, %r16102;
	ld.local.v2.b32 	{%r16103, %r16104}, [%rd1+24];
	bfe.u32 	%r16105, %r16103, 0, 8;
	cvt.u16.u32 	%rs12804, %r16105;
	bfe.u32 	%r16106, %r16103, 8, 8;
	cvt.u16.u32 	%rs12803, %r16106;
	bfe.u32 	%r16107, %r16103, 16, 8;
	cvt.u16.u32 	%rs12802, %r16107;
	bfe.u32 	%r16108, %r16103, 24, 8;
	cvt.u16.u32 	%rs12801, %r16108;
	bfe.u32 	%r16109, %r16104, 0, 8;
	cvt.u16.u32 	%rs12800, %r16109;
	bfe.u32 	%r16110, %r16104, 8, 8;
	cvt.u16.u32 	%rs12799, %r16110;
	bfe.u32 	%r16111, %r16104, 16, 8;
	cvt.u16.u32 	%rs12798, %r16111;
	bfe.u32 	%r16112, %r16104, 24, 8;
	cvt.u16.u32 	%rs12797, %r16112;
	ld.local.v2.b32 	{%r16113, %r16114}, [%rd1+32];
	bfe.u32 	%r16115, %r16113, 0, 8;
	cvt.u16.u32 	%rs12796, %r16115;
	bfe.u32 	%r16116, %r16113, 8, 8;
	cvt.u16.u32 	%rs12795, %r16116;
	bfe.u32 	%r16117, %r16113, 16, 8;
	cvt.u16.u32 	%rs12794, %r16117;
	bfe.u32 	%r16118, %r16113, 24, 8;
	cvt.u16.u32 	%rs12793, %r16118;
	bfe.u32 	%r16119, %r16114, 0, 8;
	cvt.u16.u32 	%rs12792, %r16119;
	bfe.u32 	%r16120, %r16114, 8, 8;
	cvt.u16.u32 	%rs12791, %r16120;
	bfe.u32 	%r16121, %r16114, 16, 8;
	cvt.u16.u32 	%rs12790, %r16121;
	bfe.u32 	%r16122, %r16114, 24, 8;
	cvt.u16.u32 	%rs12789, %r16122;
	ld.local.v2.b32 	{%r16123, %r16124}, [%rd1+40];
	bfe.u32 	%r16125, %r16123, 0, 8;
	cvt.u16.u32 	%rs12788, %r16125;
	bfe.u32 	%r16126, %r16123, 8, 8;
	cvt.u16.u32 	%rs12787, %r16126;
	bfe.u32 	%r16127, %r16123, 16, 8;
	cvt.u16.u32 	%rs12786, %r16127;
	bfe.u32 	%r16128, %r16123, 24, 8;
	cvt.u16.u32 	%rs12785, %r16128;
	bfe.u32 	%r16129, %r16124, 0, 8;
	cvt.u16.u32 	%rs12784, %r16129;
	bfe.u32 	%r16130, %r16124, 8, 8;
	cvt.u16.u32 	%rs12783, %r16130;
	bfe.u32 	%r16131, %r16124, 16, 8;
	cvt.u16.u32 	%rs12782, %r16131;
	bfe.u32 	%r16132, %r16124, 24, 8;
	cvt.u16.u32 	%rs12781, %r16132;
	ld.local.v2.b32 	{%r16133, %r16134}, [%rd1+48];
	bfe.u32 	%r16135, %r16133, 0, 8;
	cvt.u16.u32 	%rs12780, %r16135;
	bfe.u32 	%r16136, %r16133, 8, 8;
	cvt.u16.u32 	%rs12779, %r16136;
	bfe.u32 	%r16137, %r16133, 16, 8;
	cvt.u16.u32 	%rs12778, %r16137;
	bfe.u32 	%r16138, %r16133, 24, 8;
	cvt.u16.u32 	%rs12777, %r16138;
	bfe.u32 	%r16139, %r16134, 0, 8;
	cvt.u16.u32 	%rs12776, %r16139;
	bfe.u32 	%r16140, %r16134, 8, 8;
	cvt.u16.u32 	%rs12775, %r16140;
	bfe.u32 	%r16141, %r16134, 16, 8;
	cvt.u16.u32 	%rs12774, %r16141;
	bfe.u32 	%r16142, %r16134, 24, 8;
	cvt.u16.u32 	%rs12773, %r16142;
	ld.local.v2.b32 	{%r16143, %r16144}, [%rd1+56];
	bfe.u32 	%r16145, %r16143, 0, 8;
	cvt.u16.u32 	%rs12772, %r16145;
	bfe.u32 	%r16146, %r16143, 8, 8;
	cvt.u16.u32 	%rs12771, %r16146;
	bfe.u32 	%r16147, %r16143, 16, 8;
	cvt.u16.u32 	%rs12770, %r16147;
	bfe.u32 	%r16148, %r16143, 24, 8;
	cvt.u16.u32 	%rs12769, %r16148;
	bfe.u32 	%r16149, %r16144, 0, 8;
	cvt.u16.u32 	%rs12768, %r16149;
	bfe.u32 	%r16150, %r16144, 8, 8;
	cvt.u16.u32 	%rs12767, %r16150;
	bfe.u32 	%r16151, %r16144, 16, 8;
	cvt.u16.u32 	%rs12766, %r16151;
	bfe.u32 	%r16152, %r16144, 24, 8;
	cvt.u16.u32 	%rs12765, %r16152;
	ld.local.v2.b32 	{%r16153, %r16154}, [%rd1+64];
	bfe.u32 	%r16155, %r16153, 0, 8;
	cvt.u16.u32 	%rs12764, %r16155;
	bfe.u32 	%r16156, %r16153, 8, 8;
	cvt.u16.u32 	%rs12763, %r16156;
	bfe.u32 	%r16157, %r16153, 16, 8;
	cvt.u16.u32 	%rs12762, %r16157;
	bfe.u32 	%r16158, %r16153, 24, 8;
	cvt.u16.u32 	%rs12761, %r16158;
	bfe.u32 	%r16159, %r16154, 0, 8;
	cvt.u16.u32 	%rs12760, %r16159;
	bfe.u32 	%r16160, %r16154, 8, 8;
	cvt.u16.u32 	%rs12759, %r16160;
	bfe.u32 	%r16161, %r16154, 16, 8;
	cvt.u16.u32 	%rs12758, %r16161;
	bfe.u32 	%r16162, %r16154, 24, 8;
	cvt.u16.u32 	%rs12757, %r16162;
	ld.local.v2.b32 	{%r16163, %r16164}, [%rd1+72];
	bfe.u32 	%r16165, %r16163, 0, 8;
	cvt.u16.u32 	%rs12756, %r16165;
	bfe.u32 	%r16166, %r16163, 8, 8;
	cvt.u16.u32 	%rs12755, %r16166;
	bfe.u32 	%r16167, %r16163, 16, 8;
	cvt.u16.u32 	%rs12754, %r16167;
	bfe.u32 	%r16168, %r16163, 24, 8;
	cvt.u16.u32 	%rs12753, %r16168;
	bfe.u32 	%r16169, %r16164, 0, 8;
	cvt.u16.u32 	%rs12752, %r16169;
	bfe.u32 	%r16170, %r16164, 8, 8;
	cvt.u16.u32 	%rs12751, %r16170;
	bfe.u32 	%r16171, %r16164, 16, 8;
	cvt.u16.u32 	%rs12750, %r16171;
	bfe.u32 	%r16172, %r16164, 24, 8;
	cvt.u16.u32 	%rs12749, %r16172;
	ld.local.v2.b32 	{%r16173, %r16174}, [%rd1+80];
	bfe.u32 	%r16175, %r16173, 0, 8;
	cvt.u16.u32 	%rs12748, %r16175;
	bfe.u32 	%r16176, %r16173, 8, 8;
	cvt.u16.u32 	%rs12747, %r16176;
	bfe.u32 	%r16177, %r16173, 16, 8;
	cvt.u16.u32 	%rs12746, %r16177;
	bfe.u32 	%r16178, %r16173, 24, 8;
	cvt.u16.u32 	%rs12745, %r16178;
	bfe.u32 	%r16179, %r16174, 0, 8;
	cvt.u16.u32 	%rs12744, %r16179;
	bfe.u32 	%r16180, %r16174, 8, 8;
	cvt.u16.u32 	%rs12743, %r16180;
	bfe.u32 	%r16181, %r16174, 16, 8;
	cvt.u16.u32 	%rs12742, %r16181;
	bfe.u32 	%r16182, %r16174, 24, 8;
	cvt.u16.u32 	%rs12741, %r16182;
	ld.local.v2.b32 	{%r16183, %r16184}, [%rd1+88];
	bfe.u32 	%r16185, %r16183, 0, 8;
	cvt.u16.u32 	%rs12740, %r16185;
	bfe.u32 	%r16186, %r16183, 8, 8;
	cvt.u16.u32 	%rs12739, %r16186;
	bfe.u32 	%r16187, %r16183, 16, 8;
	cvt.u16.u32 	%rs12738, %r16187;
	bfe.u32 	%r16188, %r16183, 24, 8;
	cvt.u16.u32 	%rs12737, %r16188;
	bfe.u32 	%r16189, %r16184, 0, 8;
	cvt.u16.u32 	%rs12736, %r16189;
	bfe.u32 	%r16190, %r16184, 8, 8;
	cvt.u16.u32 	%rs12735, %r16190;
	bfe.u32 	%r16191, %r16184, 16, 8;
	cvt.u16.u32 	%rs12734, %r16191;
	bfe.u32 	%r16192, %r16184, 24, 8;
	cvt.u16.u32 	%rs12733, %r16192;
	ld.local.v2.b32 	{%r16193, %r16194}, [%rd1+96];
	bfe.u32 	%r16195, %r16193, 0, 8;
	cvt.u16.u32 	%rs12732, %r16195;
	bfe.u32 	%r16196, %r16193, 8, 8;
	cvt.u16.u32 	%rs12731, %r16196;
	bfe.u32 	%r16197, %r16193, 16, 8;
	cvt.u16.u32 	%rs12730, %r16197;
	bfe.u32 	%r16198, %r16193, 24, 8;
	cvt.u16.u32 	%rs12729, %r16198;
	bfe.u32 	%r16199, %r16194, 0, 8;
	cvt.u16.u32 	%rs12728, %r16199;
	bfe.u32 	%r16200, %r16194, 8, 8;
	cvt.u16.u32 	%rs12727, %r16200;
	bfe.u32 	%r16201, %r16194, 16, 8;
	cvt.u16.u32 	%rs12726, %r16201;
	bfe.u32 	%r16202, %r16194, 24, 8;
	cvt.u16.u32 	%rs12725, %r16202;
	ld.local.v2.b32 	{%r16203, %r16204}, [%rd1+104];
	bfe.u32 	%r16205, %r16203, 0, 8;
	cvt.u16.u32 	%rs12724, %r16205;
	bfe.u32 	%r16206, %r16203, 8, 8;
	cvt.u16.u32 	%rs12723, %r16206;
	bfe.u32 	%r16207, %r16203, 16, 8;
	cvt.u16.u32 	%rs12722, %r16207;
	bfe.u32 	%r16208, %r16203, 24, 8;
	cvt.u16.u32 	%rs12721, %r16208;
	bfe.u32 	%r16209, %r16204, 0, 8;
	cvt.u16.u32 	%rs12720, %r16209;
	bfe.u32 	%r16210, %r16204, 8, 8;
	cvt.u16.u32 	%rs12719, %r16210;
	bfe.u32 	%r16211, %r16204, 16, 8;
	cvt.u16.u32 	%rs12718, %r16211;
	bfe.u32 	%r16212, %r16204, 24, 8;
	cvt.u16.u32 	%rs12717, %r16212;
	ld.local.v2.b32 	{%r16213, %r16214}, [%rd1+112];
	bfe.u32 	%r16215, %r16213, 0, 8;
	cvt.u16.u32 	%rs12716, %r16215;
	bfe.u32 	%r16216, %r16213, 8, 8;
	cvt.u16.u32 	%rs12715, %r16216;
	bfe.u32 	%r16217, %r16213, 16, 8;
	cvt.u16.u32 	%rs12714, %r16217;
	bfe.u32 	%r16218, %r16213, 24, 8;
	cvt.u16.u32 	%rs12713, %r16218;
	bfe.u32 	%r16219, %r16214, 0, 8;
	cvt.u16.u32 	%rs12712, %r16219;
	bfe.u32 	%r16220, %r16214, 8, 8;
	cvt.u16.u32 	%rs12711, %r16220;
	bfe.u32 	%r16221, %r16214, 16, 8;
	cvt.u16.u32 	%rs12710, %r16221;
	bfe.u32 	%r16222, %r16214, 24, 8;
	cvt.u16.u32 	%rs12709, %r16222;
	ld.local.v2.b32 	{%r16223, %r16224}, [%rd1+120];
	bfe.u32 	%r16225, %r16223, 0, 8;
	cvt.u16.u32 	%rs12708, %r16225;
	bfe.u32 	%r16226, %r16223, 8, 8;
	cvt.u16.u32 	%rs12707, %r16226;
	bfe.u32 	%r16227, %r16223, 16, 8;
	cvt.u16.u32 	%rs12706, %r16227;
	bfe.u32 	%r16228, %r16223, 24, 8;
	cvt.u16.u32 	%rs12705, %r16228;
	bfe.u32 	%r16229, %r16224, 0, 8;
	cvt.u16.u32 	%rs12704, %r16229;
	bfe.u32 	%r16230, %r16224, 8, 8;
	cvt.u16.u32 	%rs12703, %r16230;
	bfe.u32 	%r16231, %r16224, 16, 8;
	cvt.u16.u32 	%rs12702, %r16231;
	bfe.u32 	%r16232, %r16224, 24, 8;
	cvt.u16.u32 	%rs12701, %r16232;
	ld.local.v2.b32 	{%r16233, %r16234}, [%rd1+128];
	bfe.u32 	%r16235, %r16233, 0, 8;
	cvt.u16.u32 	%rs12700, %r16235;
	bfe.u32 	%r16236, %r16233, 8, 8;
	cvt.u16.u32 	%rs12699, %r16236;
	bfe.u32 	%r16237, %r16233, 16, 8;
	cvt.u16.u32 	%rs12698, %r16237;
	bfe.u32 	%r16238, %r16233, 24, 8;
	cvt.u16.u32 	%rs12697, %r16238;
	bfe.u32 	%r16239, %r16234, 0, 8;
	cvt.u16.u32 	%rs12696, %r16239;
	bfe.u32 	%r16240, %r16234, 8, 8;
	cvt.u16.u32 	%rs12695, %r16240;
	bfe.u32 	%r16241, %r16234, 16, 8;
	cvt.u16.u32 	%rs12694, %r16241;
	bfe.u32 	%r16242, %r16234, 24, 8;
	cvt.u16.u32 	%rs12693, %r16242;
	ld.local.v2.b32 	{%r16243, %r16244}, [%rd1+136];
	bfe.u32 	%r16245, %r16243, 0, 8;
	cvt.u16.u32 	%rs12692, %r16245;
	bfe.u32 	%r16246, %r16243, 8, 8;
	cvt.u16.u32 	%rs12691, %r16246;
	bfe.u32 	%r16247, %r16243, 16, 8;
	cvt.u16.u32 	%rs12690, %r16247;
	bfe.u32 	%r16248, %r16243, 24, 8;
	cvt.u16.u32 	%rs12689, %r16248;
	bfe.u32 	%r16249, %r16244, 0, 8;
	cvt.u16.u32 	%rs12688, %r16249;
	bfe.u32 	%r16250, %r16244, 8, 8;
	cvt.u16.u32 	%rs12687, %r16250;
	bfe.u32 	%r16251, %r16244, 16, 8;
	cvt.u16.u32 	%rs12686, %r16251;
	bfe.u32 	%r16252, %r16244, 24, 8;
	cvt.u16.u32 	%rs12685, %r16252;
	ld.local.v2.b32 	{%r16253, %r16254}, [%rd1+144];
	bfe.u32 	%r16255, %r16253, 0, 8;
	cvt.u16.u32 	%rs12684, %r16255;
	bfe.u32 	%r16256, %r16253, 8, 8;
	cvt.u16.u32 	%rs12683, %r16256;
	bfe.u32 	%r16257, %r16253, 16, 8;
	cvt.u16.u32 	%rs12682, %r16257;
	bfe.u32 	%r16258, %r16253, 24, 8;
	cvt.u16.u32 	%rs12681, %r16258;
	bfe.u32 	%r16259, %r16254, 0, 8;
	cvt.u16.u32 	%rs12680, %r16259;
	bfe.u32 	%r16260, %r16254, 8, 8;
	cvt.u16.u32 	%rs12679, %r16260;
	bfe.u32 	%r16261, %r16254, 16, 8;
	cvt.u16.u32 	%rs12678, %r16261;
	bfe.u32 	%r16262, %r16254, 24, 8;
	cvt.u16.u32 	%rs12677, %r16262;
	ld.local.v2.b32 	{%r16263, %r16264}, [%rd1+152];
	bfe.u32 	%r16265, %r16263, 0, 8;
	cvt.u16.u32 	%rs12676, %r16265;
	bfe.u32 	%r16266, %r16263, 8, 8;
	cvt.u16.u32 	%rs12675, %r16266;
	bfe.u32 	%r16267, %r16263, 16, 8;
	cvt.u16.u32 	%rs12674, %r16267;
	bfe.u32 	%r16268, %r16263, 24, 8;
	cvt.u16.u32 	%rs12673, %r16268;
	bfe.u32 	%r16269, %r16264, 0, 8;
	cvt.u16.u32 	%rs12672, %r16269;
	bfe.u32 	%r16270, %r16264, 8, 8;
	cvt.u16.u32 	%rs12671, %r16270;
	bfe.u32 	%r16271, %r16264, 16, 8;
	cvt.u16.u32 	%rs12670, %r16271;
	bfe.u32 	%r16272, %r16264, 24, 8;
	cvt.u16.u32 	%rs12669, %r16272;
	ld.local.v2.b32 	{%r16273, %r16274}, [%rd1+160];
	bfe.u32 	%r16275, %r16273, 0, 8;
	cvt.u16.u32 	%rs12668, %r16275;
	bfe.u32 	%r16276, %r16273, 8, 8;
	cvt.u16.u32 	%rs12667, %r16276;
	bfe.u32 	%r16277, %r16273, 16, 8;
	cvt.u16.u32 	%rs12666, %r16277;
	bfe.u32 	%r16278, %r16273, 24, 8;
	cvt.u16.u32 	%rs12665, %r16278;
	bfe.u32 	%r16279, %r16274, 0, 8;
	cvt.u16.u32 	%rs12664, %r16279;
	bfe.u32 	%r16280, %r16274, 8, 8;
	cvt.u16.u32 	%rs12663, %r16280;
	bfe.u32 	%r16281, %r16274, 16, 8;
	cvt.u16.u32 	%rs12662, %r16281;
	bfe.u32 	%r16282, %r16274, 24, 8;
	cvt.u16.u32 	%rs12661, %r16282;
	ld.local.v2.b32 	{%r16283, %r16284}, [%rd1+168];
	bfe.u32 	%r16285, %r16283, 0, 8;
	cvt.u16.u32 	%rs12660, %r16285;
	bfe.u32 	%r16286, %r16283, 8, 8;
	cvt.u16.u32 	%rs12659, %r16286;
	bfe.u32 	%r16287, %r16283, 16, 8;
	cvt.u16.u32 	%rs12658, %r16287;
	bfe.u32 	%r16288, %r16283, 24, 8;
	cvt.u16.u32 	%rs12657, %r16288;
	bfe.u32 	%r16289, %r16284, 0, 8;
	cvt.u16.u32 	%rs12656, %r16289;
	bfe.u32 	%r16290, %r16284, 8, 8;
	cvt.u16.u32 	%rs12655, %r16290;
	bfe.u32 	%r16291, %r16284, 16, 8;
	cvt.u16.u32 	%rs12654, %r16291;
	bfe.u32 	%r16292, %r16284, 24, 8;
	cvt.u16.u32 	%rs12653, %r16292;
	ld.local.v2.b32 	{%r16293, %r16294}, [%rd1+176];
	bfe.u32 	%r16295, %r16293, 0, 8;
	cvt.u16.u32 	%rs12652, %r16295;
	bfe.u32 	%r16296, %r16293, 8, 8;
	cvt.u16.u32 	%rs12651, %r16296;
	bfe.u32 	%r16297, %r16293, 16, 8;
	cvt.u16.u32 	%rs12650, %r16297;
	bfe.u32 	%r16298, %r16293, 24, 8;
	cvt.u16.u32 	%rs12649, %r16298;
	bfe.u32 	%r16299, %r16294, 0, 8;
	cvt.u16.u32 	%rs12648, %r16299;
	bfe.u32 	%r16300, %r16294, 8, 8;
	cvt.u16.u32 	%rs12647, %r16300;
	bfe.u32 	%r16301, %r16294, 16, 8;
	cvt.u16.u32 	%rs12646, %r16301;
	bfe.u32 	%r16302, %r16294, 24, 8;
	cvt.u16.u32 	%rs12645, %r16302;
	ld.local.v2.b32 	{%r16303, %r16304}, [%rd1+184];
	bfe.u32 	%r16305, %r16303, 0, 8;
	cvt.u16.u32 	%rs12644, %r16305;
	bfe.u32 	%r16306, %r16303, 8, 8;
	cvt.u16.u32 	%rs12643, %r16306;
	bfe.u32 	%r16307, %r16303, 16, 8;
	cvt.u16.u32 	%rs12642, %r16307;
	bfe.u32 	%r16308, %r16303, 24, 8;
	cvt.u16.u32 	%rs12641, %r16308;
	bfe.u32 	%r16309, %r16304, 0, 8;
	cvt.u16.u32 	%rs12640, %r16309;
	bfe.u32 	%r16310, %r16304, 8, 8;
	cvt.u16.u32 	%rs12639, %r16310;
	bfe.u32 	%r16311, %r16304, 16, 8;
	cvt.u16.u32 	%rs12638, %r16311;
	bfe.u32 	%r16312, %r16304, 24, 8;
	cvt.u16.u32 	%rs12637, %r16312;
	ld.local.v2.b32 	{%r16313, %r16314}, [%rd1+192];
	bfe.u32 	%r16315, %r16313, 0, 8;
	cvt.u16.u32 	%rs12636, %r16315;
	bfe.u32 	%r16316, %r16313, 8, 8;
	cvt.u16.u32 	%rs12635, %r16316;
	bfe.u32 	%r16317, %r16313, 16, 8;
	cvt.u16.u32 	%rs12634, %r16317;
	bfe.u32 	%r16318, %r16313, 24, 8;
	cvt.u16.u32 	%rs12633, %r16318;
	bfe.u32 	%r16319, %r16314, 0, 8;
	cvt.u16.u32 	%rs12632, %r16319;
	bfe.u32 	%r16320, %r16314, 8, 8;
	cvt.u16.u32 	%rs12631, %r16320;
	bfe.u32 	%r16321, %r16314, 16, 8;
	cvt.u16.u32 	%rs12630, %r16321;
	bfe.u32 	%r16322, %r16314, 24, 8;
	cvt.u16.u32 	%rs12629, %r16322;
	ld.local.v2.b32 	{%r16323, %r16324}, [%rd1+200];
	bfe.u32 	%r16325, %r16323, 0, 8;
	cvt.u16.u32 	%rs12628, %r16325;
	bfe.u32 	%r16326, %r16323, 8, 8;
	cvt.u16.u32 	%rs12627, %r16326;
	bfe.u32 	%r16327, %r16323, 16, 8;
	cvt.u16.u32 	%rs12626, %r16327;
	bfe.u32 	%r16328, %r16323, 24, 8;
	cvt.u16.u32 	%rs12625, %r16328;
	bfe.u32 	%r16329, %r16324, 0, 8;
	cvt.u16.u32 	%rs12624, %r16329;
	bfe.u32 	%r16330, %r16324, 8, 8;
	cvt.u16.u32 	%rs12623, %r16330;
	bfe.u32 	%r16331, %r16324, 16, 8;
	cvt.u16.u32 	%rs12622, %r16331;
	bfe.u32 	%r16332, %r16324, 24, 8;
	cvt.u16.u32 	%rs12621, %r16332;
	ld.local.v2.b32 	{%r16333, %r16334}, [%rd1+208];
	bfe.u32 	%r16335, %r16333, 0, 8;
	cvt.u16.u32 	%rs12620, %r16335;
	bfe.u32 	%r16336, %r16333, 8, 8;
	cvt.u16.u32 	%rs12619, %r16336;
	bfe.u32 	%r16337, %r16333, 16, 8;
	cvt.u16.u32 	%rs12618, %r16337;
	bfe.u32 	%r16338, %r16333, 24, 8;
	cvt.u16.u32 	%rs12617, %r16338;
	bfe.u32 	%r16339, %r16334, 0, 8;
	cvt.u16.u32 	%rs12616, %r16339;
	bfe.u32 	%r16340, %r16334, 8, 8;
	cvt.u16.u32 	%rs12615, %r16340;
	bfe.u32 	%r16341, %r16334, 16, 8;
	cvt.u16.u32 	%rs12614, %r16341;
	bfe.u32 	%r16342, %r16334, 24, 8;
	cvt.u16.u32 	%rs12613, %r16342;
	ld.local.v2.b32 	{%r16343, %r16344}, [%rd1+216];
	bfe.u32 	%r16345, %r16343, 0, 8;
	cvt.u16.u32 	%rs12612, %r16345;
	bfe.u32 	%r16346, %r16343, 8, 8;
	cvt.u16.u32 	%rs12611, %r16346;
	bfe.u32 	%r16347, %r16343, 16, 8;
	cvt.u16.u32 	%rs12610, %r16347;
	bfe.u32 	%r16348, %r16343, 24, 8;
	cvt.u16.u32 	%rs12609, %r16348;
	bfe.u32 	%r16349, %r16344, 0, 8;
	cvt.u16.u32 	%rs12608, %r16349;
	bfe.u32 	%r16350, %r16344, 8, 8;
	cvt.u16.u32 	%rs12607, %r16350;
	bfe.u32 	%r16351, %r16344, 16, 8;
	cvt.u16.u32 	%rs12606, %r16351;
	bfe.u32 	%r16352, %r16344, 24, 8;
	cvt.u16.u32 	%rs12605, %r16352;
	ld.local.v2.b32 	{%r16353, %r16354}, [%rd1+224];
	bfe.u32 	%r16355, %r16353, 0, 8;
	cvt.u16.u32 	%rs12604, %r16355;
	bfe.u32 	%r16356, %r16353, 8, 8;
	cvt.u16.u32 	%rs12603, %r16356;
	bfe.u32 	%r16357, %r16353, 16, 8;
	cvt.u16.u32 	%rs12602, %r16357;
	bfe.u32 	%r16358, %r16353, 24, 8;
	cvt.u16.u32 	%rs12601, %r16358;
	bfe.u32 	%r16359, %r16354, 0, 8;
	cvt.u16.u32 	%rs12600, %r16359;
	bfe.u32 	%r16360, %r16354, 8, 8;
	cvt.u16.u32 	%rs12599, %r16360;
	bfe.u32 	%r16361, %r16354, 16, 8;
	cvt.u16.u32 	%rs12598, %r16361;
	bfe.u32 	%r16362, %r16354, 24, 8;
	cvt.u16.u32 	%rs12597, %r16362;
	ld.local.v2.b32 	{%r16363, %r16364}, [%rd1+232];
	bfe.u32 	%r16365, %r16363, 0, 8;
	cvt.u16.u32 	%rs12596, %r16365;
	bfe.u32 	%r16366, %r16363, 8, 8;
	cvt.u16.u32 	%rs12595, %r16366;
	bfe.u32 	%r16367, %r16363, 16, 8;
	cvt.u16.u32 	%rs12594, %r16367;
	bfe.u32 	%r16368, %r16363, 24, 8;
	cvt.u16.u32 	%rs12593, %r16368;
	bfe.u32 	%r16369, %r16364, 0, 8;
	cvt.u16.u32 	%rs12592, %r16369;
	bfe.u32 	%r16370, %r16364, 8, 8;
	cvt.u16.u32 	%rs12591, %r16370;
	bfe.u32 	%r16371, %r16364, 16, 8;
	cvt.u16.u32 	%rs12590, %r16371;
	bfe.u32 	%r16372, %r16364, 24, 8;
	cvt.u16.u32 	%rs12589, %r16372;
	ld.local.v2.b32 	{%r16373, %r16374}, [%rd1+240];
	bfe.u32 	%r16375, %r16373, 0, 8;
	cvt.u16.u32 	%rs12588, %r16375;
	bfe.u32 	%r16376, %r16373, 8, 8;
	cvt.u16.u32 	%rs12587, %r16376;
	bfe.u32 	%r16377, %r16373, 16, 8;
	cvt.u16.u32 	%rs12586, %r16377;
	bfe.u32 	%r16378, %r16373, 24, 8;
	cvt.u16.u32 	%rs12585, %r16378;
	bfe.u32 	%r16379, %r16374, 0, 8;
	cvt.u16.u32 	%rs12584, %r16379;
	bfe.u32 	%r16380, %r16374, 8, 8;
	cvt.u16.u32 	%rs12583, %r16380;
	bfe.u32 	%r16381, %r16374, 16, 8;
	cvt.u16.u32 	%rs12582, %r16381;
	bfe.u32 	%r16382, %r16374, 24, 8;
	cvt.u16.u32 	%rs12581, %r16382;
	ld.local.v2.b32 	{%r16383, %r16384}, [%rd1+248];
	bfe.u32 	%r16385, %r16383, 0, 8;
	cvt.u16.u32 	%rs12580, %r16385;
	bfe.u32 	%r16386, %r16383, 8, 8;
	cvt.u16.u32 	%rs12579, %r16386;
	bfe.u32 	%r16387, %r16383, 16, 8;
	cvt.u16.u32 	%rs12578, %r16387;
	bfe.u32 	%r16388, %r16383, 24, 8;
	cvt.u16.u32 	%rs12577, %r16388;
	bfe.u32 	%r16389, %r16384, 0, 8;
	cvt.u16.u32 	%rs12576, %r16389;
	bfe.u32 	%r16390, %r16384, 8, 8;
	cvt.u16.u32 	%rs12575, %r16390;
	bfe.u32 	%r16391, %r16384, 16, 8;
	cvt.u16.u32 	%rs12574, %r16391;
	bfe.u32 	%r16392, %r16384, 24, 8;
	cvt.u16.u32 	%rs12573, %r16392;
	ld.local.v2.b32 	{%r16393, %r16394}, [%rd1+256];
	bfe.u32 	%r16395, %r16393, 0, 8;
	cvt.u16.u32 	%rs12572, %r16395;
	bfe.u32 	%r16396, %r16393, 8, 8;
	cvt.u16.u32 	%rs12571, %r16396;
	bfe.u32 	%r16397, %r16393, 16, 8;
	cvt.u16.u32 	%rs12570, %r16397;
	bfe.u32 	%r16398, %r16393, 24, 8;
	cvt.u16.u32 	%rs12569, %r16398;
	bfe.u32 	%r16399, %r16394, 0, 8;
	cvt.u16.u32 	%rs12568, %r16399;
	bfe.u32 	%r16400, %r16394, 8, 8;
	cvt.u16.u32 	%rs12567, %r16400;
	bfe.u32 	%r16401, %r16394, 16, 8;
	cvt.u16.u32 	%rs12566, %r16401;
	bfe.u32 	%r16402, %r16394, 24, 8;
	cvt.u16.u32 	%rs12565, %r16402;
	ld.local.v2.b32 	{%r16403, %r16404}, [%rd1+264];
	bfe.u32 	%r16405, %r16403, 0, 8;
	cvt.u16.u32 	%rs12564, %r16405;
	bfe.u32 	%r16406, %r16403, 8, 8;
	cvt.u16.u32 	%rs12563, %r16406;
	bfe.u32 	%r16407, %r16403, 16, 8;
	cvt.u16.u32 	%rs12562, %r16407;
	bfe.u32 	%r16408, %r16403, 24, 8;
	cvt.u16.u32 	%rs12561, %r16408;
	bfe.u32 	%r16409, %r16404, 0, 8;
	cvt.u16.u32 	%rs12560, %r16409;
	bfe.u32 	%r16410, %r16404, 8, 8;
	cvt.u16.u32 	%rs12559, %r16410;
	bfe.u32 	%r16411, %r16404, 16, 8;
	cvt.u16.u32 	%rs12558, %r16411;
	bfe.u32 	%r16412, %r16404, 24, 8;
	cvt.u16.u32 	%rs12557, %r16412;
$L__BB2_18:
	cvt.u32.u16 	%r16753, %rs12812;
	and.b32  	%r16754, %r16753, 255;
	and.b16  	%rs11761, %rs12811, 255;
	mul.wide.u16 	%r16755, %rs11761, 256;
	or.b32  	%r16756, %r16755, %r16754;
	cvt.u32.u16 	%r16757, %rs12810;
	shl.b32 	%r16758, %r16757, 16;
	and.b32  	%r16759, %r16758, 16711680;
	or.b32  	%r16760, %r16756, %r16759;
	cvt.u32.u16 	%r16761, %rs12809;
	shl.b32 	%r16762, %r16761, 24;
	or.b32  	%r16434, %r16760, %r16762;
	cvt.u32.u16 	%r16763, %rs12808;
	and.b32  	%r16764, %r16763, 255;
	and.b16  	%rs11762, %rs12807, 255;
	mul.wide.u16 	%r16765, %rs11762, 256;
	or.b32  	%r16766, %r16765, %r16764;
	cvt.u32.u16 	%r16767, %rs12806;
	shl.b32 	%r16768, %r16767, 16;
	and.b32  	%r16769, %r16768, 16711680;
	or.b32  	%r16770, %r16766, %r16769;
	cvt.u32.u16 	%r16771, %rs12805;
	shl.b32 	%r16772, %r16771, 24;
	or.b32  	%r16439, %r16770, %r16772;
	cvt.u32.u16 	%r16773, %rs12804;
	and.b32  	%r16774, %r16773, 255;
	and.b16  	%rs11763, %rs12803, 255;
	mul.wide.u16 	%r16775, %rs11763, 256;
	or.b32  	%r16776, %r16775, %r16774;
	cvt.u32.u16 	%r16777, %rs12802;
	shl.b32 	%r16778, %r16777, 16;
	and.b32  	%r16779, %r16778, 16711680;
	or.b32  	%r16780, %r16776, %r16779;
	cvt.u32.u16 	%r16781, %rs12801;
	shl.b32 	%r16782, %r16781, 24;
	or.b32  	%r16444, %r16780, %r16782;
	cvt.u32.u16 	%r16783, %rs12800;
	and.b32  	%r16784, %r16783, 255;
	and.b16  	%rs11764, %rs12799, 255;
	mul.wide.u16 	%r16785, %rs11764, 256;
	or.b32  	%r16786, %r16785, %r16784;
	cvt.u32.u16 	%r16787, %rs12798;
	shl.b32 	%r16788, %r16787, 16;
	and.b32  	%r16789, %r16788, 16711680;
	or.b32  	%r16790, %r16786, %r16789;
	cvt.u32.u16 	%r16791, %rs12797;
	shl.b32 	%r16792, %r16791, 24;
	or.b32  	%r16449, %r16790, %r16792;
	cvt.u32.u16 	%r16793, %rs12796;
	and.b32  	%r16794, %r16793, 255;
	and.b16  	%rs11765, %rs12795, 255;
	mul.wide.u16 	%r16795, %rs11765, 256;
	or.b32  	%r16796, %r16795, %r16794;
	cvt.u32.u16 	%r16797, %rs12794;
	shl.b32 	%r16798, %r16797, 16;
	and.b32  	%r16799, %r16798, 16711680;
	or.b32  	%r16800, %r16796, %r16799;
	cvt.u32.u16 	%r16801, %rs12793;
	shl.b32 	%r16802, %r16801, 24;
	or.b32  	%r16454, %r16800, %r16802;
	cvt.u32.u16 	%r16803, %rs12792;
	and.b32  	%r16804, %r16803, 255;
	and.b16  	%rs11766, %rs12791, 255;
	mul.wide.u16 	%r16805, %rs11766, 256;
	or.b32  	%r16806, %r16805, %r16804;
	cvt.u32.u16 	%r16807, %rs12790;
	shl.b32 	%r16808, %r16807, 16;
	and.b32  	%r16809, %r16808, 16711680;
	or.b32  	%r16810, %r16806, %r16809;
	cvt.u32.u16 	%r16811, %rs12789;
	shl.b32 	%r16812, %r16811, 24;
	or.b32  	%r16459, %r16810, %r16812;
	cvt.u32.u16 	%r16813, %rs12788;
	and.b32  	%r16814, %r16813, 255;
	and.b16  	%rs11767, %rs12787, 255;
	mul.wide.u16 	%r16815, %rs11767, 256;
	or.b32  	%r16816, %r16815, %r16814;
	cvt.u32.u16 	%r16817, %rs12786;
	shl.b32 	%r16818, %r16817, 16;
	and.b32  	%r16819, %r16818, 16711680;
	or.b32  	%r16820, %r16816, %r16819;
	cvt.u32.u16 	%r16821, %rs12785;
	shl.b32 	%r16822, %r16821, 24;
	or.b32  	%r16464, %r16820, %r16822;
	cvt.u32.u16 	%r16823, %rs12784;
	and.b32  	%r16824, %r16823, 255;
	and.b16  	%rs11768, %rs12783, 255;
	mul.wide.u16 	%r16825, %rs11768, 256;
	or.b32  	%r16826, %r16825, %r16824;
	cvt.u32.u16 	%r16827, %rs12782;
	shl.b32 	%r16828, %r16827, 16;
	and.b32  	%r16829, %r16828, 16711680;
	or.b32  	%r16830, %r16826, %r16829;
	cvt.u32.u16 	%r16831, %rs12781;
	shl.b32 	%r16832, %r16831, 24;
	or.b32  	%r16469, %r16830, %r16832;
	cvt.u32.u16 	%r16833, %rs12780;
	and.b32  	%r16834, %r16833, 255;
	and.b16  	%rs11769, %rs12779, 255;
	mul.wide.u16 	%r16835, %rs11769, 256;
	or.b32  	%r16836, %r16835, %r16834;
	cvt.u32.u16 	%r16837, %rs12778;
	shl.b32 	%r16838, %r16837, 16;
	and.b32  	%r16839, %r16838, 16711680;
	or.b32  	%r16840, %r16836, %r16839;
	cvt.u32.u16 	%r16841, %rs12777;
	shl.b32 	%r16842, %r16841, 24;
	or.b32  	%r16474, %r16840, %r16842;
	cvt.u32.u16 	%r16843, %rs12776;
	and.b32  	%r16844, %r16843, 255;
	and.b16  	%rs11770, %rs12775, 255;
	mul.wide.u16 	%r16845, %rs11770, 256;
	or.b32  	%r16846, %r16845, %r16844;
	cvt.u32.u16 	%r16847, %rs12774;
	shl.b32 	%r16848, %r16847, 16;
	and.b32  	%r16849, %r16848, 16711680;
	or.b32  	%r16850, %r16846, %r16849;
	cvt.u32.u16 	%r16851, %rs12773;
	shl.b32 	%r16852, %r16851, 24;
	or.b32  	%r16479, %r16850, %r16852;
	cvt.u32.u16 	%r16853, %rs12772;
	and.b32  	%r16854, %r16853, 255;
	and.b16  	%rs11771, %rs12771, 255;
	mul.wide.u16 	%r16855, %rs11771, 256;
	or.b32  	%r16856, %r16855, %r16854;
	cvt.u32.u16 	%r16857, %rs12770;
	shl.b32 	%r16858, %r16857, 16;
	and.b32  	%r16859, %r16858, 16711680;
	or.b32  	%r16860, %r16856, %r16859;
	cvt.u32.u16 	%r16861, %rs12769;
	shl.b32 	%r16862, %r16861, 24;
	or.b32  	%r16484, %r16860, %r16862;
	cvt.u32.u16 	%r16863, %rs12768;
	and.b32  	%r16864, %r16863, 255;
	and.b16  	%rs11772, %rs12767, 255;
	mul.wide.u16 	%r16865, %rs11772, 256;
	or.b32  	%r16866, %r16865, %r16864;
	cvt.u32.u16 	%r16867, %rs12766;
	shl.b32 	%r16868, %r16867, 16;
	and.b32  	%r16869, %r16868, 16711680;
	or.b32  	%r16870, %r16866, %r16869;
	cvt.u32.u16 	%r16871, %rs12765;
	shl.b32 	%r16872, %r16871, 24;
	or.b32  	%r16489, %r16870, %r16872;
	cvt.u32.u16 	%r16873, %rs12764;
	and.b32  	%r16874, %r16873, 255;
	and.b16  	%rs11773, %rs12763, 255;
	mul.wide.u16 	%r16875, %rs11773, 256;
	or.b32  	%r16876, %r16875, %r16874;
	cvt.u32.u16 	%r16877, %rs12762;
	shl.b32 	%r16878, %r16877, 16;
	and.b32  	%r16879, %r16878, 16711680;
	or.b32  	%r16880, %r16876, %r16879;
	cvt.u32.u16 	%r16881, %rs12761;
	shl.b32 	%r16882, %r16881, 24;
	or.b32  	%r16494, %r16880, %r16882;
	cvt.u32.u16 	%r16883, %rs12760;
	and.b32  	%r16884, %r16883, 255;
	and.b16  	%rs11774, %rs12759, 255;
	mul.wide.u16 	%r16885, %rs11774, 256;
	or.b32  	%r16886, %r16885, %r16884;
	cvt.u32.u16 	%r16887, %rs12758;
	shl.b32 	%r16888, %r16887, 16;
	and.b32  	%r16889, %r16888, 16711680;
	or.b32  	%r16890, %r16886, %r16889;
	cvt.u32.u16 	%r16891, %rs12757;
	shl.b32 	%r16892, %r16891, 24;
	or.b32  	%r16499, %r16890, %r16892;
	cvt.u32.u16 	%r16893, %rs12756;
	and.b32  	%r16894, %r16893, 255;
	and.b16  	%rs11775, %rs12755, 255;
	mul.wide.u16 	%r16895, %rs11775, 256;
	or.b32  	%r16896, %r16895, %r16894;
	cvt.u32.u16 	%r16897, %rs12754;
	shl.b32 	%r16898, %r16897, 16;
	and.b32  	%r16899, %r16898, 16711680;
	or.b32  	%r16900, %r16896, %r16899;
	cvt.u32.u16 	%r16901, %rs12753;
	shl.b32 	%r16902, %r16901, 24;
	or.b32  	%r16504, %r16900, %r16902;
	cvt.u32.u16 	%r16903, %rs12752;
	and.b32  	%r16904, %r16903, 255;
	and.b16  	%rs11776, %rs12751, 255;
	mul.wide.u16 	%r16905, %rs11776, 256;
	or.b32  	%r16906, %r16905, %r16904;
	cvt.u32.u16 	%r16907, %rs12750;
	shl.b32 	%r16908, %r16907, 16;
	and.b32  	%r16909, %r16908, 16711680;
	or.b32  	%r16910, %r16906, %r16909;
	cvt.u32.u16 	%r16911, %rs12749;
	shl.b32 	%r16912, %r16911, 24;
	or.b32  	%r16509, %r16910, %r16912;
	cvt.u32.u16 	%r16913, %rs12748;
	and.b32  	%r16914, %r16913, 255;
	and.b16  	%rs11777, %rs12747, 255;
	mul.wide.u16 	%r16915, %rs11777, 256;
	or.b32  	%r16916, %r16915, %r16914;
	cvt.u32.u16 	%r16917, %rs12746;
	shl.b32 	%r16918, %r16917, 16;
	and.b32  	%r16919, %r16918, 16711680;
	or.b32  	%r16920, %r16916, %r16919;
	cvt.u32.u16 	%r16921, %rs12745;
	shl.b32 	%r16922, %r16921, 24;
	or.b32  	%r16514, %r16920, %r16922;
	cvt.u32.u16 	%r16923, %rs12744;
	and.b32  	%r16924, %r16923, 255;
	and.b16  	%rs11778, %rs12743, 255;
	mul.wide.u16 	%r16925, %rs11778, 256;
	or.b32  	%r16926, %r16925, %r16924;
	cvt.u32.u16 	%r16927, %rs12742;
	shl.b32 	%r16928, %r16927, 16;
	and.b32  	%r16929, %r16928, 16711680;
	or.b32  	%r16930, %r16926, %r16929;
	cvt.u32.u16 	%r16931, %rs12741;
	shl.b32 	%r16932, %r16931, 24;
	or.b32  	%r16519, %r16930, %r16932;
	cvt.u32.u16 	%r16933, %rs12740;
	and.b32  	%r16934, %r16933, 255;
	and.b16  	%rs11779, %rs12739, 255;
	mul.wide.u16 	%r16935, %rs11779, 256;
	or.b32  	%r16936, %r16935, %r16934;
	cvt.u32.u16 	%r16937, %rs12738;
	shl.b32 	%r16938, %r16937, 16;
	and.b32  	%r16939, %r16938, 16711680;
	or.b32  	%r16940, %r16936, %r16939;
	cvt.u32.u16 	%r16941, %rs12737;
	shl.b32 	%r16942, %r16941, 24;
	or.b32  	%r16524, %r16940, %r16942;
	cvt.u32.u16 	%r16943, %rs12736;
	and.b32  	%r16944, %r16943, 255;
	and.b16  	%rs11780, %rs12735, 255;
	mul.wide.u16 	%r16945, %rs11780, 256;
	or.b32  	%r16946, %r16945, %r16944;
	cvt.u32.u16 	%r16947, %rs12734;
	shl.b32 	%r16948, %r16947, 16;
	and.b32  	%r16949, %r16948, 16711680;
	or.b32  	%r16950, %r16946, %r16949;
	cvt.u32.u16 	%r16951, %rs12733;
	shl.b32 	%r16952, %r16951, 24;
	or.b32  	%r16529, %r16950, %r16952;
	cvt.u32.u16 	%r16953, %rs12732;
	and.b32  	%r16954, %r16953, 255;
	and.b16  	%rs11781, %rs12731, 255;
	mul.wide.u16 	%r16955, %rs11781, 256;
	or.b32  	%r16956, %r16955, %r16954;
	cvt.u32.u16 	%r16957, %rs12730;
	shl.b32 	%r16958, %r16957, 16;
	and.b32  	%r16959, %r16958, 16711680;
	or.b32  	%r16960, %r16956, %r16959;
	cvt.u32.u16 	%r16961, %rs12729;
	shl.b32 	%r16962, %r16961, 24;
	or.b32  	%r16534, %r16960, %r16962;
	cvt.u32.u16 	%r16963, %rs12728;
	and.b32  	%r16964, %r16963, 255;
	and.b16  	%rs11782, %rs12727, 255;
	mul.wide.u16 	%r16965, %rs11782, 256;
	or.b32  	%r16966, %r16965, %r16964;
	cvt.u32.u16 	%r16967, %rs12726;
	shl.b32 	%r16968, %r16967, 16;
	and.b32  	%r16969, %r16968, 16711680;
	or.b32  	%r16970, %r16966, %r16969;
	cvt.u32.u16 	%r16971, %rs12725;
	shl.b32 	%r16972, %r16971, 24;
	or.b32  	%r16539, %r16970, %r16972;
	cvt.u32.u16 	%r16973, %rs12724;
	and.b32  	%r16974, %r16973, 255;
	and.b16  	%rs11783, %rs12723, 255;
	mul.wide.u16 	%r16975, %rs11783, 256;
	or.b32  	%r16976, %r16975, %r16974;
	cvt.u32.u16 	%r16977, %rs12722;
	shl.b32 	%r16978, %r16977, 16;
	and.b32  	%r16979, %r16978, 16711680;
	or.b32  	%r16980, %r16976, %r16979;
	cvt.u32.u16 	%r16981, %rs12721;
	shl.b32 	%r16982, %r16981, 24;
	or.b32  	%r16544, %r16980, %r16982;
	cvt.u32.u16 	%r16983, %rs12720;
	and.b32  	%r16984, %r16983, 255;
	and.b16  	%rs11784, %rs12719, 255;
	mul.wide.u16 	%r16985, %rs11784, 256;
	or.b32  	%r16986, %r16985, %r16984;
	cvt.u32.u16 	%r16987, %rs12718;
	shl.b32 	%r16988, %r16987, 16;
	and.b32  	%r16989, %r16988, 16711680;
	or.b32  	%r16990, %r16986, %r16989;
	cvt.u32.u16 	%r16991, %rs12717;
	shl.b32 	%r16992, %r16991, 24;
	or.b32  	%r16549, %r16990, %r16992;
	cvt.u32.u16 	%r16993, %rs12716;
	and.b32  	%r16994, %r16993, 255;
	and.b16  	%rs11785, %rs12715, 255;
	mul.wide.u16 	%r16995, %rs11785, 256;
	or.b32  	%r16996, %r16995, %r16994;
	cvt.u32.u16 	%r16997, %rs12714;
	shl.b32 	%r16998, %r16997, 16;
	and.b32  	%r16999, %r16998, 16711680;
	or.b32  	%r17000, %r16996, %r16999;
	cvt.u32.u16 	%r17001, %rs12713;
	shl.b32 	%r17002, %r17001, 24;
	or.b32  	%r16554, %r17000, %r17002;
	cvt.u32.u16 	%r17003, %rs12712;
	and.b32  	%r17004, %r17003, 255;
	and.b16  	%rs11786, %rs12711, 255;
	mul.wide.u16 	%r17005, %rs11786, 256;
	or.b32  	%r17006, %r17005, %r17004;
	cvt.u32.u16 	%r17007, %rs12710;
	shl.b32 	%r17008, %r17007, 16;
	and.b32  	%r17009, %r17008, 16711680;
	or.b32  	%r17010, %r17006, %r17009;
	cvt.u32.u16 	%r17011, %rs12709;
	shl.b32 	%r17012, %r17011, 24;
	or.b32  	%r16559, %r17010, %r17012;
	cvt.u32.u16 	%r17013, %rs12708;
	and.b32  	%r17014, %r17013, 255;
	and.b16  	%rs11787, %rs12707, 255;
	mul.wide.u16 	%r17015, %rs11787, 256;
	or.b32  	%r17016, %r17015, %r17014;
	cvt.u32.u16 	%r17017, %rs12706;
	shl.b32 	%r17018, %r17017, 16;
	and.b32  	%r17019, %r17018, 16711680;
	or.b32  	%r17020, %r17016, %r17019;
	cvt.u32.u16 	%r17021, %rs12705;
	shl.b32 	%r17022, %r17021, 24;
	or.b32  	%r16564, %r17020, %r17022;
	cvt.u32.u16 	%r17023, %rs12704;
	and.b32  	%r17024, %r17023, 255;
	and.b16  	%rs11788, %rs12703, 255;
	mul.wide.u16 	%r17025, %rs11788, 256;
	or.b32  	%r17026, %r17025, %r17024;
	cvt.u32.u16 	%r17027, %rs12702;
	shl.b32 	%r17028, %r17027, 16;
	and.b32  	%r17029, %r17028, 16711680;
	or.b32  	%r17030, %r17026, %r17029;
	cvt.u32.u16 	%r17031, %rs12701;
	shl.b32 	%r17032, %r17031, 24;
	or.b32  	%r16569, %r17030, %r17032;
	cvt.u32.u16 	%r17033, %rs12700;
	and.b32  	%r17034, %r17033, 255;
	and.b16  	%rs11789, %rs12699, 255;
	mul.wide.u16 	%r17035, %rs11789, 256;
	or.b32  	%r17036, %r17035, %r17034;
	cvt.u32.u16 	%r17037, %rs12698;
	shl.b32 	%r17038, %r17037, 16;
	and.b32  	%r17039, %r17038, 16711680;
	or.b32  	%r17040, %r17036, %r17039;
	cvt.u32.u16 	%r17041, %rs12697;
	shl.b32 	%r17042, %r17041, 24;
	or.b32  	%r16574, %r17040, %r17042;
	cvt.u32.u16 	%r17043, %rs12696;
	and.b32  	%r17044, %r17043, 255;
	and.b16  	%rs11790, %rs12695, 255;
	mul.wide.u16 	%r17045, %rs11790, 256;
	or.b32  	%r17046, %r17045, %r17044;
	cvt.u32.u16 	%r17047, %rs12694;
	shl.b32 	%r17048, %r17047, 16;
	and.b32  	%r17049, %r17048, 16711680;
	or.b32  	%r17050, %r17046, %r17049;
	cvt.u32.u16 	%r17051, %rs12693;
	shl.b32 	%r17052, %r17051, 24;
	or.b32  	%r16579, %r17050, %r17052;
	cvt.u32.u16 	%r17053, %rs12692;
	and.b32  	%r17054, %r17053, 255;
	and.b16  	%rs11791, %rs12691, 255;
	mul.wide.u16 	%r17055, %rs11791, 256;
	or.b32  	%r17056, %r17055, %r17054;
	cvt.u32.u16 	%r17057, %rs12690;
	shl.b32 	%r17058, %r17057, 16;
	and.b32  	%r17059, %r17058, 16711680;
	or.b32  	%r17060, %r17056, %r17059;
	cvt.u32.u16 	%r17061, %rs12689;
	shl.b32 	%r17062, %r17061, 24;
	or.b32  	%r16584, %r17060, %r17062;
	cvt.u32.u16 	%r17063, %rs12688;
	and.b32  	%r17064, %r17063, 255;
	and.b16  	%rs11792, %rs12687, 255;
	mul.wide.u16 	%r17065, %rs11792, 256;
	or.b32  	%r17066, %r17065, %r17064;
	cvt.u32.u16 	%r17067, %rs12686;
	shl.b32 	%r17068, %r17067, 16;
	and.b32  	%r17069, %r17068, 16711680;
	or.b32  	%r17070, %r17066, %r17069;
	cvt.u32.u16 	%r17071, %rs12685;
	shl.b32 	%r17072, %r17071, 24;
	or.b32  	%r16589, %r17070, %r17072;
	cvt.u32.u16 	%r17073, %rs12684;
	and.b32  	%r17074, %r17073, 255;
	and.b16  	%rs11793, %rs12683, 255;
	mul.wide.u16 	%r17075, %rs11793, 256;
	or.b32  	%r17076, %r17075, %r17074;
	cvt.u32.u16 	%r17077, %rs12682;
	shl.b32 	%r17078, %r17077, 16;
	and.b32  	%r17079, %r17078, 16711680;
	or.b32  	%r17080, %r17076, %r17079;
	cvt.u32.u16 	%r17081, %rs12681;
	shl.b32 	%r17082, %r17081, 24;
	or.b32  	%r16594, %r17080, %r17082;
	cvt.u32.u16 	%r17083, %rs12680;
	and.b32  	%r17084, %r17083, 255;
	and.b16  	%rs11794, %rs12679, 255;
	mul.wide.u16 	%r17085, %rs11794, 256;
	or.b32  	%r17086, %r17085, %r17084;
	cvt.u32.u16 	%r17087, %rs12678;
	shl.b32 	%r17088, %r17087, 16;
	and.b32  	%r17089, %r17088, 16711680;
	or.b32  	%r17090, %r17086, %r17089;
	cvt.u32.u16 	%r17091, %rs12677;
	shl.b32 	%r17092, %r17091, 24;
	or.b32  	%r16599, %r17090, %r17092;
	cvt.u32.u16 	%r17093, %rs12676;
	and.b32  	%r17094, %r17093, 255;
	and.b16  	%rs11795, %rs12675, 255;
	mul.wide.u16 	%r17095, %rs11795, 256;
	or.b32  	%r17096, %r17095, %r17094;
	cvt.u32.u16 	%r17097, %rs12674;
	shl.b32 	%r17098, %r17097, 16;
	and.b32  	%r17099, %r17098, 16711680;
	or.b32  	%r17100, %r17096, %r17099;
	cvt.u32.u16 	%r17101, %rs12673;
	shl.b32 	%r17102, %r17101, 24;
	or.b32  	%r16604, %r17100, %r17102;
	cvt.u32.u16 	%r17103, %rs12672;
	and.b32  	%r17104, %r17103, 255;
	and.b16  	%rs11796, %rs12671, 255;
	mul.wide.u16 	%r17105, %rs11796, 256;
	or.b32  	%r17106, %r17105, %r17104;
	cvt.u32.u16 	%r17107, %rs12670;
	shl.b32 	%r17108, %r17107, 16;
	and.b32  	%r17109, %r17108, 16711680;
	or.b32  	%r17110, %r17106, %r17109;
	cvt.u32.u16 	%r17111, %rs12669;
	shl.b32 	%r17112, %r17111, 24;
	or.b32  	%r16609, %r17110, %r17112;
	cvt.u32.u16 	%r17113, %rs12668;
	and.b32  	%r17114, %r17113, 255;
	and.b16  	%rs11797, %rs12667, 255;
	mul.wide.u16 	%r17115, %rs11797, 256;
	or.b32  	%r17116, %r17115, %r17114;
	cvt.u32.u16 	%r17117, %rs12666;
	shl.b32 	%r17118, %r17117, 16;
	and.b32  	%r17119, %r17118, 16711680;
	or.b32  	%r17120, %r17116, %r17119;
	cvt.u32.u16 	%r17121, %rs12665;
	shl.b32 	%r17122, %r17121, 24;
	or.b32  	%r16614, %r17120, %r17122;
	cvt.u32.u16 	%r17123, %rs12664;
	and.b32  	%r17124, %r17123, 255;
	and.b16  	%rs11798, %rs12663, 255;
	mul.wide.u16 	%r17125, %rs11798, 256;
	or.b32  	%r17126, %r17125, %r17124;
	cvt.u32.u16 	%r17127, %rs12662;
	shl.b32 	%r17128, %r17127, 16;
	and.b32  	%r17129, %r17128, 16711680;
	or.b32  	%r17130, %r17126, %r17129;
	cvt.u32.u16 	%r17131, %rs12661;
	shl.b32 	%r17132, %r17131, 24;
	or.b32  	%r16619, %r17130, %r17132;
	cvt.u32.u16 	%r17133, %rs12660;
	and.b32  	%r17134, %r17133, 255;
	and.b16  	%rs11799, %rs12659, 255;
	mul.wide.u16 	%r17135, %rs11799, 256;
	or.b32  	%r17136, %r17135, %r17134;
	cvt.u32.u16 	%r17137, %rs12658;
	shl.b32 	%r17138, %r17137, 16;
	and.b32  	%r17139, %r17138, 16711680;
	or.b32  	%r17140, %r17136, %r17139;
	cvt.u32.u16 	%r17141, %rs12657;
	shl.b32 	%r17142, %r17141, 24;
	or.b32  	%r16624, %r17140, %r17142;
	cvt.u32.u16 	%r17143, %rs12656;
	and.b32  	%r17144, %r17143, 255;
	and.b16  	%rs11800, %rs12655, 255;
	mul.wide.u16 	%r17145, %rs11800, 256;
	or.b32  	%r17146, %r17145, %r17144;
	cvt.u32.u16 	%r17147, %rs12654;
	shl.b32 	%r17148, %r17147, 16;
	and.b32  	%r17149, %r17148, 16711680;
	or.b32  	%r17150, %r17146, %r17149;
	cvt.u32.u16 	%r17151, %rs12653;
	shl.b32 	%r17152, %r17151, 24;
	or.b32  	%r16629, %r17150, %r17152;
	cvt.u32.u16 	%r17153, %rs12652;
	and.b32  	%r17154, %r17153, 255;
	and.b16  	%rs11801, %rs12651, 255;
	mul.wide.u16 	%r17155, %rs11801, 256;
	or.b32  	%r17156, %r17155, %r17154;
	cvt.u32.u16 	%r17157, %rs12650;
	shl.b32 	%r17158, %r17157, 16;
	and.b32  	%r17159, %r17158, 16711680;
	or.b32  	%r17160, %r17156, %r17159;
	cvt.u32.u16 	%r17161, %rs12649;
	shl.b32 	%r17162, %r17161, 24;
	or.b32  	%r16634, %r17160, %r17162;
	cvt.u32.u16 	%r17163, %rs12648;
	and.b32  	%r17164, %r17163, 255;
	and.b16  	%rs11802, %rs12647, 255;
	mul.wide.u16 	%r17165, %rs11802, 256;
	or.b32  	%r17166, %r17165, %r17164;
	cvt.u32.u16 	%r17167, %rs12646;
	shl.b32 	%r17168, %r17167, 16;
	and.b32  	%r17169, %r17168, 16711680;
	or.b32  	%r17170, %r17166, %r17169;
	cvt.u32.u16 	%r17171, %rs12645;
	shl.b32 	%r17172, %r17171, 24;
	or.b32  	%r16639, %r17170, %r17172;
	cvt.u32.u16 	%r17173, %rs12644;
	and.b32  	%r17174, %r17173, 255;
	and.b16  	%rs11803, %rs12643, 255;
	mul.wide.u16 	%r17175, %rs11803, 256;
	or.b32  	%r17176, %r17175, %r17174;
	cvt.u32.u16 	%r17177, %rs12642;
	shl.b32 	%r17178, %r17177, 16;
	and.b32  	%r17179, %r17178, 16711680;
	or.b32  	%r17180, %r17176, %r17179;
	cvt.u32.u16 	%r17181, %rs12641;
	shl.b32 	%r17182, %r17181, 24;
	or.b32  	%r16644, %r17180, %r17182;
	cvt.u32.u16 	%r17183, %rs12640;
	and.b32  	%r17184, %r17183, 255;
	and.b16  	%rs11804, %rs12639, 255;
	mul.wide.u16 	%r17185, %rs11804, 256;
	or.b32  	%r17186, %r17185, %r17184;
	cvt.u32.u16 	%r17187, %rs12638;
	shl.b32 	%r17188, %r17187, 16;
	and.b32  	%r17189, %r17188, 16711680;
	or.b32  	%r17190, %r17186, %r17189;
	cvt.u32.u16 	%r17191, %rs12637;
	shl.b32 	%r17192, %r17191, 24;
	or.b32  	%r16649, %r17190, %r17192;
	cvt.u32.u16 	%r17193, %rs12636;
	and.b32  	%r17194, %r17193, 255;
	and.b16  	%rs11805, %rs12635, 255;
	mul.wide.u16 	%r17195, %rs11805, 256;
	or.b32  	%r17196, %r17195, %r17194;
	cvt.u32.u16 	%r17197, %rs12634;
	shl.b32 	%r17198, %r17197, 16;
	and.b32  	%r17199, %r17198, 16711680;
	or.b32  	%r17200, %r17196, %r17199;
	cvt.u32.u16 	%r17201, %rs12633;
	shl.b32 	%r17202, %r17201, 24;
	or.b32  	%r16654, %r17200, %r17202;
	cvt.u32.u16 	%r17203, %rs12632;
	and.b32  	%r17204, %r17203, 255;
	and.b16  	%rs11806, %rs12631, 255;
	mul.wide.u16 	%r17205, %rs11806, 256;
	or.b32  	%r17206, %r17205, %r17204;
	cvt.u32.u16 	%r17207, %rs12630;
	shl.b32 	%r17208, %r17207, 16;
	and.b32  	%r17209, %r17208, 16711680;
	or.b32  	%r17210, %r17206, %r17209;
	cvt.u32.u16 	%r17211, %rs12629;
	shl.b32 	%r17212, %r17211, 24;
	or.b32  	%r16659, %r17210, %r17212;
	cvt.u32.u16 	%r17213, %rs12628;
	and.b32  	%r17214, %r17213, 255;
	and.b16  	%rs11807, %rs12627, 255;
	mul.wide.u16 	%r17215, %rs11807, 256;
	or.b32  	%r17216, %r17215, %r17214;
	cvt.u32.u16 	%r17217, %rs12626;
	shl.b32 	%r17218, %r17217, 16;
	and.b32  	%r17219, %r17218, 16711680;
	or.b32  	%r17220, %r17216, %r17219;
	cvt.u32.u16 	%r17221, %rs12625;
	shl.b32 	%r17222, %r17221, 24;
	or.b32  	%r16664, %r17220, %r17222;
	cvt.u32.u16 	%r17223, %rs12624;
	and.b32  	%r17224, %r17223, 255;
	and.b16  	%rs11808, %rs12623, 255;
	mul.wide.u16 	%r17225, %rs11808, 256;
	or.b32  	%r17226, %r17225, %r17224;
	cvt.u32.u16 	%r17227, %rs12622;
	shl.b32 	%r17228, %r17227, 16;
	and.b32  	%r17229, %r17228, 16711680;
	or.b32  	%r17230, %r17226, %r17229;
	cvt.u32.u16 	%r17231, %rs12621;
	shl.b32 	%r17232, %r17231, 24;
	or.b32  	%r16669, %r17230, %r17232;
	cvt.u32.u16 	%r17233, %rs12620;
	and.b32  	%r17234, %r17233, 255;
	and.b16  	%rs11809, %rs12619, 255;
	mul.wide.u16 	%r17235, %rs11809, 256;
	or.b32  	%r17236, %r17235, %r17234;
	cvt.u32.u16 	%r17237, %rs12618;
	shl.b32 	%r17238, %r17237, 16;
	and.b32  	%r17239, %r17238, 16711680;
	or.b32  	%r17240, %r17236, %r17239;
	cvt.u32.u16 	%r17241, %rs12617;
	shl.b32 	%r17242, %r17241, 24;
	or.b32  	%r16674, %r17240, %r17242;
	cvt.u32.u16 	%r17243, %rs12616;
	and.b32  	%r17244, %r17243, 255;
	and.b16  	%rs11810, %rs12615, 255;
	mul.wide.u16 	%r17245, %rs11810, 256;
	or.b32  	%r17246, %r17245, %r17244;
	cvt.u32.u16 	%r17247, %rs12614;
	shl.b32 	%r17248, %r17247, 16;
	and.b32  	%r17249, %r17248, 16711680;
	or.b32  	%r17250, %r17246, %r17249;
	cvt.u32.u16 	%r17251, %rs12613;
	shl.b32 	%r17252, %r17251, 24;
	or.b32  	%r16679, %r17250, %r17252;
	cvt.u32.u16 	%r17253, %rs12612;
	and.b32  	%r17254, %r17253, 255;
	and.b16  	%rs11811, %rs12611, 255;
	mul.wide.u16 	%r17255, %rs11811, 256;
	or.b32  	%r17256, %r17255, %r17254;
	cvt.u32.u16 	%r17257, %rs12610;
	shl.b32 	%r17258, %r17257, 16;
	and.b32  	%r17259, %r17258, 16711680;
	or.b32  	%r17260, %r17256, %r17259;
	cvt.u32.u16 	%r17261, %rs12609;
	shl.b32 	%r17262, %r17261, 24;
	or.b32  	%r16684, %r17260, %r17262;
	cvt.u32.u16 	%r17263, %rs12608;
	and.b32  	%r17264, %r17263, 255;
	and.b16  	%rs11812, %rs12607, 255;
	mul.wide.u16 	%r17265, %rs11812, 256;
	or.b32  	%r17266, %r17265, %r17264;
	cvt.u32.u16 	%r17267, %rs12606;
	shl.b32 	%r17268, %r17267, 16;
	and.b32  	%r17269, %r17268, 16711680;
	or.b32  	%r17270, %r17266, %r17269;
	cvt.u32.u16 	%r17271, %rs12605;
	shl.b32 	%r17272, %r17271, 24;
	or.b32  	%r16689, %r17270, %r17272;
	cvt.u32.u16 	%r17273, %rs12604;
	and.b32  	%r17274, %r17273, 255;
	and.b16  	%rs11813, %rs12603, 255;
	mul.wide.u16 	%r17275, %rs11813, 256;
	or.b32  	%r17276, %r17275, %r17274;
	cvt.u32.u16 	%r17277, %rs12602;
	shl.b32 	%r17278, %r17277, 16;
	and.b32  	%r17279, %r17278, 16711680;
	or.b32  	%r17280, %r17276, %r17279;
	cvt.u32.u16 	%r17281, %rs12601;
	shl.b32 	%r17282, %r17281, 24;
	or.b32  	%r16694, %r17280, %r17282;
	cvt.u32.u16 	%r17283, %rs12600;
	and.b32  	%r17284, %r17283, 255;
	and.b16  	%rs11814, %rs12599, 255;
	mul.wide.u16 	%r17285, %rs11814, 256;
	or.b32  	%r17286, %r17285, %r17284;
	cvt.u32.u16 	%r17287, %rs12598;
	shl.b32 	%r17288, %r17287, 16;
	and.b32  	%r17289, %r17288, 16711680;
	or.b32  	%r17290, %r17286, %r17289;
	cvt.u32.u16 	%r17291, %rs12597;
	shl.b32 	%r17292, %r17291, 24;
	or.b32  	%r16699, %r17290, %r17292;
	cvt.u32.u16 	%r17293, %rs12596;
	and.b32  	%r17294, %r17293, 255;
	and.b16  	%rs11815, %rs12595, 255;
	mul.wide.u16 	%r17295, %rs11815, 256;
	or.b32  	%r17296, %r17295, %r17294;
	cvt.u32.u16 	%r17297, %rs12594;
	shl.b32 	%r17298, %r17297, 16;
	and.b32  	%r17299, %r17298, 16711680;
	or.b32  	%r17300, %r17296, %r17299;
	cvt.u32.u16 	%r17301, %rs12593;
	shl.b32 	%r17302, %r17301, 24;
	or.b32  	%r16704, %r17300, %r17302;
	cvt.u32.u16 	%r17303, %rs12592;
	and.b32  	%r17304, %r17303, 255;
	and.b16  	%rs11816, %rs12591, 255;
	mul.wide.u16 	%r17305, %rs11816, 256;
	or.b32  	%r17306, %r17305, %r17304;
	cvt.u32.u16 	%r17307, %rs12590;
	shl.b32 	%r17308, %r17307, 16;
	and.b32  	%r17309, %r17308, 16711680;
	or.b32  	%r17310, %r17306, %r17309;
	cvt.u32.u16 	%r17311, %rs12589;
	shl.b32 	%r17312, %r17311, 24;
	or.b32  	%r16709, %r17310, %r17312;
	cvt.u32.u16 	%r17313, %rs12588;
	and.b32  	%r17314, %r17313, 255;
	and.b16  	%rs11817, %rs12587, 255;
	mul.wide.u16 	%r17315, %rs11817, 256;
	or.b32  	%r17316, %r17315, %r17314;
	cvt.u32.u16 	%r17317, %rs12586;
	shl.b32 	%r17318, %r17317, 16;
	and.b32  	%r17319, %r17318, 16711680;
	or.b32  	%r17320, %r17316, %r17319;
	cvt.u32.u16 	%r17321, %rs12585;
	shl.b32 	%r17322, %r17321, 24;
	or.b32  	%r16714, %r17320, %r17322;
	cvt.u32.u16 	%r17323, %rs12584;
	and.b32  	%r17324, %r17323, 255;
	and.b16  	%rs11818, %rs12583, 255;
	mul.wide.u16 	%r17325, %rs11818, 256;
	or.b32  	%r17326, %r17325, %r17324;
	cvt.u32.u16 	%r17327, %rs12582;
	shl.b32 	%r17328, %r17327, 16;
	and.b32  	%r17329, %r17328, 16711680;
	or.b32  	%r17330, %r17326, %r17329;
	cvt.u32.u16 	%r17331, %rs12581;
	shl.b32 	%r17332, %r17331, 24;
	or.b32  	%r16719, %r17330, %r17332;
	cvt.u32.u16 	%r17333, %rs12580;
	and.b32  	%r17334, %r17333, 255;
	and.b16  	%rs11819, %rs12579, 255;
	mul.wide.u16 	%r17335, %rs11819, 256;
	or.b32  	%r17336, %r17335, %r17334;
	cvt.u32.u16 	%r17337, %rs12578;
	shl.b32 	%r17338, %r17337, 16;
	and.b32  	%r17339, %r17338, 16711680;
	or.b32  	%r17340, %r17336, %r17339;
	cvt.u32.u16 	%r17341, %rs12577;
	shl.b32 	%r17342, %r17341, 24;
	or.b32  	%r16724, %r17340, %r17342;
	cvt.u32.u16 	%r17343, %rs12576;
	and.b32  	%r17344, %r17343, 255;
	and.b16  	%rs11820, %rs12575, 255;
	mul.wide.u16 	%r17345, %rs11820, 256;
	or.b32  	%r17346, %r17345, %r17344;
	cvt.u32.u16 	%r17347, %rs12574;
	shl.b32 	%r17348, %r17347, 16;
	and.b32  	%r17349, %r17348, 16711680;
	or.b32  	%r17350, %r17346, %r17349;
	cvt.u32.u16 	%r17351, %rs12573;
	shl.b32 	%r17352, %r17351, 24;
	or.b32  	%r16729, %r17350, %r17352;
	cvt.u32.u16 	%r17353, %rs12572;
	and.b32  	%r17354, %r17353, 255;
	and.b16  	%rs11821, %rs12571, 255;
	mul.wide.u16 	%r17355, %rs11821, 256;
	or.b32  	%r17356, %r17355, %r17354;
	cvt.u32.u16 	%r17357, %rs12570;
	shl.b32 	%r17358, %r17357, 16;
	and.b32  	%r17359, %r17358, 16711680;
	or.b32  	%r17360, %r17356, %r17359;
	cvt.u32.u16 	%r17361, %rs12569;
	shl.b32 	%r17362, %r17361, 24;
	or.b32  	%r16734, %r17360, %r17362;
	cvt.u32.u16 	%r17363, %rs12568;
	and.b32  	%r17364, %r17363, 255;
	and.b16  	%rs11822, %rs12567, 255;
	mul.wide.u16 	%r17365, %rs11822, 256;
	or.b32  	%r17366, %r17365, %r17364;
	cvt.u32.u16 	%r17367, %rs12566;
	shl.b32 	%r17368, %r17367, 16;
	and.b32  	%r17369, %r17368, 16711680;
	or.b32  	%r17370, %r17366, %r17369;
	cvt.u32.u16 	%r17371, %rs12565;
	shl.b32 	%r17372, %r17371, 24;
	or.b32  	%r16739, %r17370, %r17372;
	cvt.u32.u16 	%r17373, %rs12564;
	and.b32  	%r17374, %r17373, 255;
	and.b16  	%rs11823, %rs12563, 255;
	mul.wide.u16 	%r17375, %rs11823, 256;
	or.b32  	%r17376, %r17375, %r17374;
	cvt.u32.u16 	%r17377, %rs12562;
	shl.b32 	%r17378, %r17377, 16;
	and.b32  	%r17379, %r17378, 16711680;
	or.b32  	%r17380, %r17376, %r17379;
	cvt.u32.u16 	%r17381, %rs12561;
	shl.b32 	%r17382, %r17381, 24;
	or.b32  	%r16744, %r17380, %r17382;
	cvt.u32.u16 	%r17383, %rs12560;
	and.b32  	%r17384, %r17383, 255;
	and.b16  	%rs11824, %rs12559, 255;
	mul.wide.u16 	%r17385, %rs11824, 256;
	or.b32  	%r17386, %r17385, %r17384;
	cvt.u32.u16 	%r17387, %rs12558;
	shl.b32 	%r17388, %r17387, 16;
	and.b32  	%r17389, %r17388, 16711680;
	or.b32  	%r17390, %r17386, %r17389;
	cvt.u32.u16 	%r17391, %rs12557;
	shl.b32 	%r17392, %r17391, 24;
	or.b32  	%r16749, %r17390, %r17392;
	mov.u32 	%r17393, %tid.x;
	and.b32  	%r17394, %r17393, 992;
	add.s32 	%r17395, %r17394, 32;
	mov.u32 	%r17396, %ctaid.x;
	mul.lo.s32 	%r17397, %r17396, 192;
	sub.s32 	%r17398, %r912, %r17397;
	setp.gt.s32 	%p62, %r17395, %r17398;
	not.b32 	%r17399, %r17394;
	add.s32 	%r17400, %r17398, %r17399;
	selp.b32 	%r16751, %r17400, 31, %p62;
	mov.b32 	%r16750, 2;
	mov.b32 	%r16752, -1;
	// begin inline asm
	shfl.sync.down.b32 %r16413, %r28550, %r16750, %r16751, %r16752;
	// end inline asm
	// begin inline asm
	shfl.sync.down.b32 %r16418, %r16419, %r16750, %r16751, %r16752;
	// end inline asm
	mov.b64 	%rd146, %fd75;
	mov.b64 	{%r16424, %r16429}, %rd146;
	// begin inline asm
	shfl.sync.down.b32 %r16423, %r16424, %r16750, %r16751, %r16752;
	// end inline asm
	// begin inline asm
	shfl.sync.down.b32 %r16428, %r16429, %r16750, %r16751, %r16752;
	// end inline asm
	// begin inline asm
	shfl.sync.down.b32 %r16433, %r16434, %r16750, %r16751, %r16752;
	// end inline asm
	// begin inline asm
	shfl.sync.down.b32 %r16438, %r16439, %r16750, %r16751, %r16752;
	// end inline asm
	// begin inline asm
	shfl.sync.down.b32 %r16443, %r16444, %r16750, %r16751, %r16752;
	// end inline asm
	// begin inline asm
	shfl.sync.down.b32 %r16448, %r16449, %r16750, %r16751, %r16752;
	// end inline asm
	// begin inline asm
	shfl.sync.down.b32 %r16453, %r16454, %r16750, %r16751, %r16752;
	// end inline asm
	// begin inline asm
	shfl.sync.down.b32 %r16458, %r16459, %r16750, %r16751, %r16752;
	// end inline asm
	// begin inline asm
	shfl.sync.down.b32 %r16463, %r16464, %r16750, %r16751, %r16752;
	// end inline asm
	// begin inline asm
	shfl.sync.down.b32 %r16468, %r16469, %r16750, %r16751, %r16752;
	// end inline asm
	// begin inline asm
	shfl.sync.down.b32 %r16473, %r16474, %r16750, %r16751, %r16752;
	// end inline asm
	// begin inline asm
	shfl.sync.down.b32 %r16478, %r16479, %r16750, %r16751, %r16752;
	// end inline asm
	// begin inline asm
	shfl.sync.down.b32 %r16483, %r16484, %r16750, %r16751, %r16752;
	// end inline asm
	// begin inline asm
	shfl.sync.down.b32 %r16488, %r16489, %r16750, %r16751, %r16752;
	// end inline asm
	// begin inline asm
	shfl.sync.down.b32 %r16493, %r16494, %r16750, %r16751, %r16752;
	// end inline asm
	// begin inline asm
	shfl.sync.down.b32 %r16498, %r16499, %r16750, %r16751, %r16752;
	// end inline asm
	// begin inline asm
	shfl.sync.down.b32 %r16503, %r16504, %r16750, %r16751, %r16752;
	// end inline asm
	// begin inline asm
	shfl.sync.down.b32 %r16508, %r16509, %r16750, %r16751, %r16752;
	// end inline asm
	// begin inline asm
	shfl.sync.down.b32 %r16513, %r16514, %r16750, %r16751, %r16752;
	// end inline asm
	// begin inline asm
	shfl.sync.down.b32 %r16518, %r16519, %r16750, %r16751, %r16752;
	// end inline asm
	// begin inline asm
	shfl.sync.down.b32 %r16523, %r16524, %r16750, %r16751, %r16752;
	// end inline asm
	// begin inline asm
	shfl.sync.down.b32 %r16528, %r16529, %r16750, %r16751, %r16752;
	// end inline asm
	// begin inline asm
	shfl.sync.down.b32 %r16533, %r16534, %r16750, %r16751, %r16752;
	// end inline asm
	// begin inline asm
	shfl.sync.down.b32 %r16538, %r16539, %r16750, %r16751, %r16752;
	// end inline asm
	// begin inline asm
	shfl.sync.down.b32 %r16543, %r16544, %r16750, %r16751, %r16752;
	// end inline asm
	// begin inline asm
	shfl.sync.down.b32 %r16548, %r16549, %r16750, %r16751, %r16752;
	// end inline asm
	// begin inline asm
	shfl.sync.down.b32 %r16553, %r16554, %r16750, %r16751, %r16752;
	// end inline asm
	// begin inline asm
	shfl.sync.down.b32 %r16558, %r16559, %r16750, %r16751, %r16752;
	// end inline asm
	// begin inline asm
	shfl.sync.down.b32 %r16563, %r16564, %r16750, %r16751, %r16752;
	// end inline asm
	// begin inline asm
	shfl.sync.down.b32 %r16568, %r16569, %r16750, %r16751, %r16752;
	// end inline asm
	// begin inline asm
	shfl.sync.down.b32 %r16573, %r16574, %r16750, %r16751, %r16752;
	// end inline asm
	// begin inline asm
	shfl.sync.down.b32 %r16578, %r16579, %r16750, %r16751, %r16752;
	// end inline asm
	// begin inline asm
	shfl.sync.down.b32 %r16583, %r16584, %r16750, %r16751, %r16752;
	// end inline asm
	// begin inline asm
	shfl.sync.down.b32 %r16588, %r16589, %r16750, %r16751, %r16752;
	// end inline asm
	// begin inline asm
	shfl.sync.down.b32 %r16593, %r16594, %r16750, %r16751, %r16752;
	// end inline asm
	// begin inline asm
	shfl.sync.down.b32 %r16598, %r16599, %r16750, %r16751, %r16752;
	// end inline asm
	// begin inline asm
	shfl.sync.down.b32 %r16603, %r16604, %r16750, %r16751, %r16752;
	// end inline asm
	// begin inline asm
	shfl.sync.down.b32 %r16608, %r16609, %r16750, %r16751, %r16752;
	// end inline asm
	// begin inline asm
	shfl.sync.down.b32 %r16613, %r16614, %r16750, %r16751, %r16752;
	// end inline asm
	// begin inline asm
	shfl.sync.down.b32 %r16618, %r16619, %r16750, %r16751, %r16752;
	// end inline asm
	// begin inline asm
	shfl.sync.down.b32 %r16623, %r16624, %r16750, %r16751, %r16752;
	// end inline asm
	// begin inline asm
	shfl.sync.down.b32 %r16628, %r16629, %r16750, %r16751, %r16752;
	// end inline asm
	// begin inline asm
	shfl.sync.down.b32 %r16633, %r16634, %r16750, %r16751, %r16752;
	// end inline asm
	// begin inline asm
	shfl.sync.down.b32 %r16638, %r16639, %r16750, %r16751, %r16752;
	// end inline asm
	// begin inline asm
	shfl.sync.down.b32 %r16643, %r16644, %r16750, %r16751, %r16752;
	// end inline asm
	// begin inline asm
	shfl.sync.down.b32 %r16648, %r16649, %r16750, %r16751, %r16752;
	// end inline asm
	// begin inline asm
	shfl.sync.down.b32 %r16653, %r16654, %r16750, %r16751, %r16752;
	// end inline asm
	// begin inline asm
	shfl.sync.down.b32 %r16658, %r16659, %r16750, %r16751, %r16752;
	// end inline asm
	// begin inline asm
	shfl.sync.down.b32 %r16663, %r16664, %r16750, %r16751, %r16752;
	// end inline asm
	// begin inline asm
	shfl.sync.down.b32 %r16668, %r16669, %r16750, %r16751, %r16752;
	// end inline asm
	// begin inline asm
	shfl.sync.down.b32 %r16673, %r16674, %r16750, %r16751, %r16752;
	// end inline asm
	// begin inline asm
	shfl.sync.down.b32 %r16678, %r16679, %r16750, %r16751, %r16752;
	// end inline asm
	// begin inline asm
	shfl.sync.down.b32 %r16683, %r16684, %r16750, %r16751, %r16752;
	// end inline asm
	// begin inline asm
	shfl.sync.down.b32 %r16688, %r16689, %r16750, %r16751, %r16752;
	// end inline asm
	// begin inline asm
	shfl.sync.down.b32 %r16693, %r16694, %r16750, %r16751, %r16752;
	// end inline asm
	// begin inline asm
	shfl.sync.down.b32 %r16698, %r16699, %r16750, %r16751, %r16752;
	// end inline asm
	// begin inline asm
	shfl.sync.down.b32 %r16703, %r16704, %r16750, %r16751, %r16752;
	// end inline asm
	// begin inline asm
	shfl.sync.down.b32 %r16708, %r16709, %r16750, %r16751, %r16752;
	// end inline asm
	// begin inline asm
	shfl.sync.down.b32 %r16713, %r16714, %r16750, %r16751, %r16752;
	// end inline asm
	// begin inline asm
	shfl.sync.down.b32 %r16718, %r16719, %r16750, %r16751, %r16752;
	// end inline asm
	// begin inline asm
	shfl.sync.down.b32 %r16723, %r16724, %r16750, %r16751, %r16752;
	// end inline asm
	// begin inline asm
	shfl.sync.down.b32 %r16728, %r16729, %r16750, %r16751, %r16752;
	// end inline asm
	// begin inline asm
	shfl.sync.down.b32 %r16733, %r16734, %r16750, %r16751, %r16752;
	// end inline asm
	// begin inline asm
	shfl.sync.down.b32 %r16738, %r16739, %r16750, %r16751, %r16752;
	// end inline asm
	// begin inline asm
	shfl.sync.down.b32 %r16743, %r16744, %r16750, %r16751, %r16752;
	// end inline asm
	// begin inline asm
	shfl.sync.down.b32 %r16748, %r16749, %r16750, %r16751, %r16752;
	// end inline asm
	add.s32 	%r17401, %r14654, 2;
	setp.gt.s32 	%p63, %r17401, %r16751;
	@%p63 bra 	$L__BB2_25;
	cvt.u16.u32 	%rs13070, %r16433;
	mov.b64 	%rd147, {%r16423, %r16428};
	mov.b64 	%fd10, %rd147;
	st.local.u32 	[%rd2], %r16413;
	st.local.v2.u32 	[%rd2+8], {%r16423, %r16428};
	st.local.v2.b32 	[%rd2+16], {%r16433, %r16438};
	st.local.v2.b32 	[%rd2+24], {%r16443, %r16448};
	st.local.v2.b32 	[%rd2+32], {%r16453, %r16458};
	st.local.v2.b32 	[%rd2+40], {%r16463, %r16468};
	st.local.v2.b32 	[%rd2+48], {%r16473, %r16478};
	st.local.v2.b32 	[%rd2+56], {%r16483, %r16488};
	st.local.v2.b32 	[%rd2+64], {%r16493, %r16498};
	st.local.v2.b32 	[%rd2+72], {%r16503, %r16508};
	st.local.v2.b32 	[%rd2+80], {%r16513, %r16518};
	st.local.v2.b32 	[%rd2+88], {%r16523, %r16528};
	st.local.v2.b32 	[%rd2+96], {%r16533, %r16538};
	st.local.v2.b32 	[%rd2+104], {%r16543, %r16548};
	st.local.v2.b32 	[%rd2+112], {%r16553, %r16558};
	st.local.v2.b32 	[%rd2+120], {%r16563, %r16568};
	st.local.v2.b32 	[%rd2+128], {%r16573, %r16578};
	st.local.v2.b32 	[%rd2+136], {%r16583, %r16588};
	st.local.v2.b32 	[%rd2+144], {%r16593, %r16598};
	st.local.v2.b32 	[%rd2+152], {%r16603, %r16608};
	st.local.v2.b32 	[%rd2+160], {%r16613, %r16618};
	st.local.v2.b32 	[%rd2+168], {%r16623, %r16628};
	st.local.v2.b32 	[%rd2+176], {%r16633, %r16638};
	st.local.v2.b32 	[%rd2+184], {%r16643, %r16648};
	st.local.v2.b32 	[%rd2+192], {%r16653, %r16658};
	st.local.v2.b32 	[%rd2+200], {%r16663, %r16668};
	st.local.v2.b32 	[%rd2+208], {%r16673, %r16678};
	st.local.v2.b32 	[%rd2+216], {%r16683, %r16688};
	st.local.v2.b32 	[%rd2+224], {%r16693, %r16698};
	st.local.v2.b32 	[%rd2+232], {%r16703, %r16708};
	st.local.v2.b32 	[%rd2+240], {%r16713, %r16718};
	st.local.v2.b32 	[%rd2+248], {%r16723, %r16728};
	st.local.v2.b32 	[%rd2+256], {%r16733, %r16738};
	st.local.v2.b32 	[%rd2+264], {%r16743, %r16748};
	st.local.u32 	[%rd1], %r28550;
	st.local.f64 	[%rd1+8], %fd75;
	cvt.u32.u16 	%r17403, %rs12805;
	cvt.u32.u16 	%r17404, %rs12806;
	prmt.b32 	%r17405, %r17404, %r17403, 0x3340U;
	cvt.u32.u16 	%r17406, %rs12807;
	cvt.u32.u16 	%r17407, %rs12808;
	prmt.b32 	%r17408, %r17407, %r17406, 0x3340U;
	prmt.b32 	%r17409, %r17408, %r17405, 0x5410U;
	cvt.u32.u16 	%r17410, %rs12809;
	cvt.u32.u16 	%r17411, %rs12810;
	prmt.b32 	%r17412, %r17411, %r17410, 0x3340U;
	cvt.u32.u16 	%r17413, %rs12811;
	cvt.u32.u16 	%r17414, %rs12812;
	prmt.b32 	%r17415, %r17414, %r17413, 0x3340U;
	prmt.b32 	%r17416, %r17415, %r17412, 0x5410U;
	st.local.v2.b32 	[%rd1+16], {%r17416, %r17409};
	cvt.u32.u16 	%r17417, %rs12797;
	cvt.u32.u16 	%r17418, %rs12798;
	prmt.b32 	%r17419, %r17418, %r17417, 0x3340U;
	cvt.u32.u16 	%r17420, %rs12799;
	cvt.u32.u16 	%r17421, %rs12800;
	prmt.b32 	%r17422, %r17421, %r17420, 0x3340U;
	prmt.b32 	%r17423, %r17422, %r17419, 0x5410U;
	cvt.u32.u16 	%r17424, %rs12801;
	cvt.u32.u16 	%r17425, %rs12802;
	prmt.b32 	%r17426, %r17425, %r17424, 0x3340U;
	cvt.u32.u16 	%r17427, %rs12803;
	cvt.u32.u16 	%r17428, %rs12804;
	prmt.b32 	%r17429, %r17428, %r17427, 0x3340U;
	prmt.b32 	%r17430, %r17429, %r17426, 0x5410U;
	st.local.v2.b32 	[%rd1+24], {%r17430, %r17423};
	cvt.u32.u16 	%r17431, %rs12789;
	cvt.u32.u16 	%r17432, %rs12790;
	prmt.b32 	%r17433, %r17432, %r17431, 0x3340U;
	cvt.u32.u16 	%r17434, %rs12791;
	cvt.u32.u16 	%r17435, %rs12792;
	prmt.b32 	%r17436, %r17435, %r17434, 0x3340U;
	prmt.b32 	%r17437, %r17436, %r17433, 0x5410U;
	cvt.u32.u16 	%r17438, %rs12793;
	cvt.u32.u16 	%r17439, %rs12794;
	prmt.b32 	%r17440, %r17439, %r17438, 0x3340U;
	cvt.u32.u16 	%r17441, %rs12795;
	cvt.u32.u16 	%r17442, %rs12796;
	prmt.b32 	%r17443, %r17442, %r17441, 0x3340U;
	prmt.b32 	%r17444, %r17443, %r17440, 0x5410U;
	st.local.v2.b32 	[%rd1+32], {%r17444, %r17437};
	cvt.u32.u16 	%r17445, %rs12781;
	cvt.u32.u16 	%r17446, %rs12782;
	prmt.b32 	%r17447, %r17446, %r17445, 0x3340U;
	cvt.u32.u16 	%r17448, %rs12783;
	cvt.u32.u16 	%r17449, %rs12784;
	prmt.b32 	%r17450, %r17449, %r17448, 0x3340U;
	prmt.b32 	%r17451, %r17450, %r17447, 0x5410U;
	cvt.u32.u16 	%r17452, %rs12785;
	cvt.u32.u16 	%r17453, %rs12786;
	prmt.b32 	%r17454, %r17453, %r17452, 0x3340U;
	cvt.u32.u16 	%r17455, %rs12787;
	cvt.u32.u16 	%r17456, %rs12788;
	prmt.b32 	%r17457, %r17456, %r17455, 0x3340U;
	prmt.b32 	%r17458, %r17457, %r17454, 0x5410U;
	st.local.v2.b32 	[%rd1+40], {%r17458, %r17451};
	cvt.u32.u16 	%r17459, %rs12773;
	cvt.u32.u16 	%r17460, %rs12774;
	prmt.b32 	%r17461, %r17460, %r17459, 0x3340U;
	cvt.u32.u16 	%r17462, %rs12775;
	cvt.u32.u16 	%r17463, %rs12776;
	prmt.b32 	%r17464, %r17463, %r17462, 0x3340U;
	prmt.b32 	%r17465, %r17464, %r17461, 0x5410U;
	cvt.u32.u16 	%r17466, %rs12777;
	cvt.u32.u16 	%r17467, %rs12778;
	prmt.b32 	%r17468, %r17467, %r17466, 0x3340U;
	cvt.u32.u16 	%r17469, %rs12779;
	cvt.u32.u16 	%r17470, %rs12780;
	prmt.b32 	%r17471, %r17470, %r17469, 0x3340U;
	prmt.b32 	%r17472, %r17471, %r17468, 0x5410U;
	st.local.v2.b32 	[%rd1+48], {%r17472, %r17465};
	cvt.u32.u16 	%r17473, %rs12765;
	cvt.u32.u16 	%r17474, %rs12766;
	prmt.b32 	%r17475, %r17474, %r17473, 0x3340U;
	cvt.u32.u16 	%r17476, %rs12767;
	cvt.u32.u16 	%r17477, %rs12768;
	prmt.b32 	%r17478, %r17477, %r17476, 0x3340U;
	prmt.b32 	%r17479, %r17478, %r17475, 0x5410U;
	cvt.u32.u16 	%r17480, %rs12769;
	cvt.u32.u16 	%r17481, %rs12770;
	prmt.b32 	%r17482, %r17481, %r17480, 0x3340U;
	cvt.u32.u16 	%r17483, %rs12771;
	cvt.u32.u16 	%r17484, %rs12772;
	prmt.b32 	%r17485, %r17484, %r17483, 0x3340U;
	prmt.b32 	%r17486, %r17485, %r17482, 0x5410U;
	st.local.v2.b32 	[%rd1+56], {%r17486, %r17479};
	cvt.u32.u16 	%r17487, %rs12757;
	cvt.u32.u16 	%r17488, %rs12758;
	prmt.b32 	%r17489, %r17488, %r17487, 0x3340U;
	cvt.u32.u16 	%r17490, %rs12759;
	cvt.u32.u16 	%r17491, %rs12760;
	prmt.b32 	%r17492, %r17491, %r17490, 0x3340U;
	prmt.b32 	%r17493, %r17492, %r17489, 0x5410U;
	cvt.u32.u16 	%r17494, %rs12761;
	cvt.u32.u16 	%r17495, %rs12762;
	prmt.b32 	%r17496, %r17495, %r17494, 0x3340U;
	cvt.u32.u16 	%r17497, %rs12763;
	cvt.u32.u16 	%r17498, %rs12764;
	prmt.b32 	%r17499, %r17498, %r17497, 0x3340U;
	prmt.b32 	%r17500, %r17499, %r17496, 0x5410U;
	st.local.v2.b32 	[%rd1+64], {%r17500, %r17493};
	cvt.u32.u16 	%r17501, %rs12749;
	cvt.u32.u16 	%r17502, %rs12750;
	prmt.b32 	%r17503, %r17502, %r17501, 0x3340U;
	cvt.u32.u16 	%r17504, %rs12751;
	cvt.u32.u16 	%r17505, %rs12752;
	prmt.b32 	%r17506, %r17505, %r17504, 0x3340U;
	prmt.b32 	%r17507, %r17506, %r17503, 0x5410U;
	cvt.u32.u16 	%r17508, %rs12753;
	cvt.u32.u16 	%r17509, %rs12754;
	prmt.b32 	%r17510, %r17509, %r17508, 0x3340U;
	cvt.u32.u16 	%r17511, %rs12755;
	cvt.u32.u16 	%r17512, %rs12756;
	prmt.b32 	%r17513, %r17512, %r17511, 0x3340U;
	prmt.b32 	%r17514, %r17513, %r17510, 0x5410U;
	st.local.v2.b32 	[%rd1+72], {%r17514, %r17507};
	cvt.u32.u16 	%r17515, %rs12741;
	cvt.u32.u16 	%r17516, %rs12742;
	prmt.b32 	%r17517, %r17516, %r17515, 0x3340U;
	cvt.u32.u16 	%r17518, %rs12743;
	cvt.u32.u16 	%r17519, %rs12744;
	prmt.b32 	%r17520, %r17519, %r17518, 0x3340U;
	prmt.b32 	%r17521, %r17520, %r17517, 0x5410U;
	cvt.u32.u16 	%r17522, %rs12745;
	cvt.u32.u16 	%r17523, %rs12746;
	prmt.b32 	%r17524, %r17523, %r17522, 0x3340U;
	cvt.u32.u16 	%r17525, %rs12747;
	cvt.u32.u16 	%r17526, %rs12748;
	prmt.b32 	%r17527, %r17526, %r17525, 0x3340U;
	prmt.b32 	%r17528, %r17527, %r17524, 0x5410U;
	st.local.v2.b32 	[%rd1+80], {%r17528, %r17521};
	cvt.u32.u16 	%r17529, %rs12733;
	cvt.u32.u16 	%r17530, %rs12734;
	prmt.b32 	%r17531, %r17530, %r17529, 0x3340U;
	cvt.u32.u16 	%r17532, %rs12735;
	cvt.u32.u16 	%r17533, %rs12736;
	prmt.b32 	%r17534, %r17533, %r17532, 0x3340U;
	prmt.b32 	%r17535, %r17534, %r17531, 0x5410U;
	cvt.u32.u16 	%r17536, %rs12737;
	cvt.u32.u16 	%r17537, %rs12738;
	prmt.b32 	%r17538, %r17537, %r17536, 0x3340U;
	cvt.u32.u16 	%r17539, %rs12739;
	cvt.u32.u16 	%r17540, %rs12740;
	prmt.b32 	%r17541, %r17540, %r17539, 0x3340U;
	prmt.b32 	%r17542, %r17541, %r17538, 0x5410U;
	st.local.v2.b32 	[%rd1+88], {%r17542, %r17535};
	cvt.u32.u16 	%r17543, %rs12725;
	cvt.u32.u16 	%r17544, %rs12726;
	prmt.b32 	%r17545, %r17544, %r17543, 0x3340U;
	cvt.u32.u16 	%r17546, %rs12727;
	cvt.u32.u16 	%r17547, %rs12728;
	prmt.b32 	%r17548, %r17547, %r17546, 0x3340U;
	prmt.b32 	%r17549, %r17548, %r17545, 0x5410U;
	cvt.u32.u16 	%r17550, %rs12729;
	cvt.u32.u16 	%r17551, %rs12730;
	prmt.b32 	%r17552, %r17551, %r17550, 0x3340U;
	cvt.u32.u16 	%r17553, %rs12731;
	cvt.u32.u16 	%r17554, %rs12732;
	prmt.b32 	%r17555, %r17554, %r17553, 0x3340U;
	prmt.b32 	%r17556, %r17555, %r17552, 0x5410U;
	st.local.v2.b32 	[%rd1+96], {%r17556, %r17549};
	cvt.u32.u16 	%r17557, %rs12717;
	cvt.u32.u16 	%r17558, %rs12718;
	prmt.b32 	%r17559, %r17558, %r17557, 0x3340U;
	cvt.u32.u16 	%r17560, %rs12719;
	cvt.u32.u16 	%r17561, %rs12720;
	prmt.b32 	%r17562, %r17561, %r17560, 0x3340U;
	prmt.b32 	%r17563, %r17562, %r17559, 0x5410U;
	cvt.u32.u16 	%r17564, %rs12721;
	cvt.u32.u16 	%r17565, %rs12722;
	prmt.b32 	%r17566, %r17565, %r17564, 0x3340U;
	cvt.u32.u16 	%r17567, %rs12723;
	cvt.u32.u16 	%r17568, %rs12724;
	prmt.b32 	%r17569, %r17568, %r17567, 0x3340U;
	prmt.b32 	%r17570, %r17569, %r17566, 0x5410U;
	st.local.v2.b32 	[%rd1+104], {%r17570, %r17563};
	cvt.u32.u16 	%r17571, %rs12709;
	cvt.u32.u16 	%r17572, %rs12710;
	prmt.b32 	%r17573, %r17572, %r17571, 0x3340U;
	cvt.u32.u16 	%r17574, %rs12711;
	cvt.u32.u16 	%r17575, %rs12712;
	prmt.b32 	%r17576, %r17575, %r17574, 0x3340U;
	prmt.b32 	%r17577, %r17576, %r17573, 0x5410U;
	cvt.u32.u16 	%r17578, %rs12713;
	cvt.u32.u16 	%r17579, %rs12714;
	prmt.b32 	%r17580, %r17579, %r17578, 0x3340U;
	cvt.u32.u16 	%r17581, %rs12715;
	cvt.u32.u16 	%r17582, %rs12716;
	prmt.b32 	%r17583, %r17582, %r17581, 0x3340U;
	prmt.b32 	%r17584, %r17583, %r17580, 0x5410U;
	st.local.v2.b32 	[%rd1+112], {%r17584, %r17577};
	cvt.u32.u16 	%r17585, %rs12701;
	cvt.u32.u16 	%r17586, %rs12702;
	prmt.b32 	%r17587, %r17586, %r17585, 0x3340U;
	cvt.u32.u16 	%r17588, %rs12703;
	cvt.u32.u16 	%r17589, %rs12704;
	prmt.b32 	%r17590, %r17589, %r17588, 0x3340U;
	prmt.b32 	%r17591, %r17590, %r17587, 0x5410U;
	cvt.u32.u16 	%r17592, %rs12705;
	cvt.u32.u16 	%r17593, %rs12706;
	prmt.b32 	%r17594, %r17593, %r17592, 0x3340U;
	cvt.u32.u16 	%r17595, %rs12707;
	cvt.u32.u16 	%r17596, %rs12708;
	prmt.b32 	%r17597, %r17596, %r17595, 0x3340U;
	prmt.b32 	%r17598, %r17597, %r17594, 0x5410U;
	st.local.v2.b32 	[%rd1+120], {%r17598, %r17591};
	cvt.u32.u16 	%r17599, %rs12693;
	cvt.u32.u16 	%r17600, %rs12694;
	prmt.b32 	%r17601, %r17600, %r17599, 0x3340U;
	cvt.u32.u16 	%r17602, %rs12695;
	cvt.u32.u16 	%r17603, %rs12696;
	prmt.b32 	%r17604, %r17603, %r17602, 0x3340U;
	prmt.b32 	%r17605, %r17604, %r17601, 0x5410U;
	cvt.u32.u16 	%r17606, %rs12697;
	cvt.u32.u16 	%r17607, %rs12698;
	prmt.b32 	%r17608, %r17607, %r17606, 0x3340U;
	cvt.u32.u16 	%r17609, %rs12699;
	cvt.u32.u16 	%r17610, %rs12700;
	prmt.b32 	%r17611, %r17610, %r17609, 0x3340U;
	prmt.b32 	%r17612, %r17611, %r17608, 0x5410U;
	st.local.v2.b32 	[%rd1+128], {%r17612, %r17605};
	cvt.u32.u16 	%r17613, %rs12685;
	cvt.u32.u16 	%r17614, %rs12686;
	prmt.b32 	%r17615, %r17614, %r17613, 0x3340U;
	cvt.u32.u16 	%r17616, %rs12687;
	cvt.u32.u16 	%r17617, %rs12688;
	prmt.b32 	%r17618, %r17617, %r17616, 0x3340U;
	prmt.b32 	%r17619, %r17618, %r17615, 0x5410U;
	cvt.u32.u16 	%r17620, %rs12689;
	cvt.u32.u16 	%r17621, %rs12690;
	prmt.b32 	%r17622, %r17621, %r17620, 0x3340U;
	cvt.u32.u16 	%r17623, %rs12691;
	cvt.u32.u16 	%r17624, %rs12692;
	prmt.b32 	%r17625, %r17624, %r17623, 0x3340U;
	prmt.b32 	%r17626, %r17625, %r17622, 0x5410U;
	st.local.v2.b32 	[%rd1+136], {%r17626, %r17619};
	cvt.u32.u16 	%r17627, %rs12677;
	cvt.u32.u16 	%r17628, %rs12678;
	prmt.b32 	%r17629, %r17628, %r17627, 0x3340U;
	cvt.u32.u16 	%r17630, %rs12679;
	cvt.u32.u16 	%r17631, %rs12680;
	prmt.b32 	%r17632, %r17631, %r17630, 0x3340U;
	prmt.b32 	%r17633, %r17632, %r17629, 0x5410U;
	cvt.u32.u16 	%r17634, %rs12681;
	cvt.u32.u16 	%r17635, %rs12682;
	prmt.b32 	%r17636, %r17635, %r17634, 0x3340U;
	cvt.u32.u16 	%r17637, %rs12683;
	cvt.u32.u16 	%r17638, %rs12684;
	prmt.b32 	%r17639, %r17638, %r17637, 0x3340U;
	prmt.b32 	%r17640, %r17639, %r17636, 0x5410U;
	st.local.v2.b32 	[%rd1+144], {%r17640, %r17633};
	cvt.u32.u16 	%r17641, %rs12669;
	cvt.u32.u16 	%r17642, %rs12670;
	prmt.b32 	%r17643, %r17642, %r17641, 0x3340U;
	cvt.u32.u16 	%r17644, %rs12671;
	cvt.u32.u16 	%r17645, %rs12672;
	prmt.b32 	%r17646, %r17645, %r17644, 0x3340U;
	prmt.b32 	%r17647, %r17646, %r17643, 0x5410U;
	cvt.u32.u16 	%r17648, %rs12673;
	cvt.u32.u16 	%r17649, %rs12674;
	prmt.b32 	%r17650, %r17649, %r17648, 0x3340U;
	cvt.u32.u16 	%r17651, %rs12675;
	cvt.u32.u16 	%r17652, %rs12676;
	prmt.b32 	%r17653, %r17652, %r17651, 0x3340U;
	prmt.b32 	%r17654, %r17653, %r17650, 0x5410U;
	st.local.v2.b32 	[%rd1+152], {%r17654, %r17647};
	cvt.u32.u16 	%r17655, %rs12661;
	cvt.u32.u16 	%r17656, %rs12662;
	prmt.b32 	%r17657, %r17656, %r17655, 0x3340U;
	cvt.u32.u16 	%r17658, %rs12663;
	cvt.u32.u16 	%r17659, %rs12664;
	prmt.b32 	%r17660, %r17659, %r17658, 0x3340U;
	prmt.b32 	%r17661, %r17660, %r17657, 0x5410U;
	cvt.u32.u16 	%r17662, %rs12665;
	cvt.u32.u16 	%r17663, %rs12666;
	prmt.b32 	%r17664, %r17663, %r17662, 0x3340U;
	cvt.u32.u16 	%r17665, %rs12667;
	cvt.u32.u16 	%r17666, %rs12668;
	prmt.b32 	%r17667, %r17666, %r17665, 0x3340U;
	prmt.b32 	%r17668, %r17667, %r17664, 0x5410U;
	st.local.v2.b32 	[%rd1+160], {%r17668, %r17661};
	cvt.u32.u16 	%r17669, %rs12653;
	cvt.u32.u16 	%r17670, %rs12654;
	prmt.b32 	%r17671, %r17670, %r17669, 0x3340U;
	cvt.u32.u16 	%r17672, %rs12655;
	cvt.u32.u16 	%r17673, %rs12656;
	prmt.b32 	%r17674, %r17673, %r17672, 0x3340U;
	prmt.b32 	%r17675, %r17674, %r17671, 0x5410U;
	cvt.u32.u16 	%r17676, %rs12657;
	cvt.u32.u16 	%r17677, %rs12658;
	prmt.b32 	%r17678, %r17677, %r17676, 0x3340U;
	cvt.u32.u16 	%r17679, %rs12659;
	cvt.u32.u16 	%r17680, %rs12660;
	prmt.b32 	%r17681, %r17680, %r17679, 0x3340U;
	prmt.b32 	%r17682, %r17681, %r17678, 0x5410U;
	st.local.v2.b32 	[%rd1+168], {%r17682, %r17675};
	cvt.u32.u16 	%r17683, %rs12645;
	cvt.u32.u16 	%r17684, %rs12646;
	prmt.b32 	%r17685, %r17684, %r17683, 0x3340U;
	cvt.u32.u16 	%r17686, %rs12647;
	cvt.u32.u16 	%r17687, %rs12648;
	prmt.b32 	%r17688, %r17687, %r17686, 0x3340U;
	prmt.b32 	%r17689, %r17688, %r17685, 0x5410U;
	cvt.u32.u16 	%r17690, %rs12649;
	cvt.u32.u16 	%r17691, %rs12650;
	prmt.b32 	%r17692, %r17691, %r17690, 0x3340U;
	cvt.u32.u16 	%r17693, %rs12651;
	cvt.u32.u16 	%r17694, %rs12652;
	prmt.b32 	%r17695, %r17694, %r17693, 0x3340U;
	prmt.b32 	%r17696, %r17695, %r17692, 0x5410U;
	st.local.v2.b32 	[%rd1+176], {%r17696, %r17689};
	cvt.u32.u16 	%r17697, %rs12637;
	cvt.u32.u16 	%r17698, %rs12638;
	prmt.b32 	%r17699, %r17698, %r17697, 0x3340U;
	cvt.u32.u16 	%r17700, %rs12639;
	cvt.u32.u16 	%r17701, %rs12640;
	prmt.b32 	%r17702, %r17701, %r17700, 0x3340U;
	prmt.b32 	%r17703, %r17702, %r17699, 0x5410U;
	cvt.u32.u16 	%r17704, %rs12641;
	cvt.u32.u16 	%r17705, %rs12642;
	prmt.b32 	%r17706, %r17705, %r17704, 0x3340U;
	cvt.u32.u16 	%r17707, %rs12643;
	cvt.u32.u16 	%r17708, %rs12644;
	prmt.b32 	%r17709, %r17708, %r17707, 0x3340U;
	prmt.b32 	%r17710, %r17709, %r17706, 0x5410U;
	st.local.v2.b32 	[%rd1+184], {%r17710, %r17703};
	cvt.u32.u16 	%r17711, %rs12629;
	cvt.u32.u16 	%r17712, %rs12630;
	prmt.b32 	%r17713, %r17712, %r17711, 0x3340U;
	cvt.u32.u16 	%r17714, %rs12631;
	cvt.u32.u16 	%r17715, %rs12632;
	prmt.b32 	%r17716, %r17715, %r17714, 0x3340U;
	prmt.b32 	%r17717, %r17716, %r17713, 0x5410U;
	cvt.u32.u16 	%r17718, %rs12633;
	cvt.u32.u16 	%r17719, %rs12634;
	prmt.b32 	%r17720, %r17719, %r17718, 0x3340U;
	cvt.u32.u16 	%r17721, %rs12635;
	cvt.u32.u16 	%r17722, %rs12636;
	prmt.b32 	%r17723, %r17722, %r17721, 0x3340U;
	prmt.b32 	%r17724, %r17723, %r17720, 0x5410U;
	st.local.v2.b32 	[%rd1+192], {%r17724, %r17717};
	cvt.u32.u16 	%r17725, %rs12621;
	cvt.u32.u16 	%r17726, %rs12622;
	prmt.b32 	%r17727, %r17726, %r17725, 0x3340U;
	cvt.u32.u16 	%r17728, %rs12623;
	cvt.u32.u16 	%r17729, %rs12624;
	prmt.b32 	%r17730, %r17729, %r17728, 0x3340U;
	prmt.b32 	%r17731, %r17730, %r17727, 0x5410U;
	cvt.u32.u16 	%r17732, %rs12625;
	cvt.u32.u16 	%r17733, %rs12626;
	prmt.b32 	%r17734, %r17733, %r17732, 0x3340U;
	cvt.u32.u16 	%r17735, %rs12627;
	cvt.u32.u16 	%r17736, %rs12628;
	prmt.b32 	%r17737, %r17736, %r17735, 0x3340U;
	prmt.b32 	%r17738, %r17737, %r17734, 0x5410U;
	st.local.v2.b32 	[%rd1+200], {%r17738, %r17731};
	cvt.u32.u16 	%r17739, %rs12613;
	cvt.u32.u16 	%r17740, %rs12614;
	prmt.b32 	%r17741, %r17740, %r17739, 0x3340U;
	cvt.u32.u16 	%r17742, %rs12615;
	cvt.u32.u16 	%r17743, %rs12616;
	prmt.b32 	%r17744, %r17743, %r17742, 0x3340U;
	prmt.b32 	%r17745, %r17744, %r17741, 0x5410U;
	cvt.u32.u16 	%r17746, %rs12617;
	cvt.u32.u16 	%r17747, %rs12618;
	prmt.b32 	%r17748, %r17747, %r17746, 0x3340U;
	cvt.u32.u16 	%r17749, %rs12619;
	cvt.u32.u16 	%r17750, %rs12620;
	prmt.b32 	%r17751, %r17750, %r17749, 0x3340U;
	prmt.b32 	%r17752, %r17751, %r17748, 0x5410U;
	st.local.v2.b32 	[%rd1+208], {%r17752, %r17745};
	cvt.u32.u16 	%r17753, %rs12605;
	cvt.u32.u16 	%r17754, %rs12606;
	prmt.b32 	%r17755, %r17754, %r17753, 0x3340U;
	cvt.u32.u16 	%r17756, %rs12607;
	cvt.u32.u16 	%r17757, %rs12608;
	prmt.b32 	%r17758, %r17757, %r17756, 0x3340U;
	prmt.b32 	%r17759, %r17758, %r17755, 0x5410U;
	cvt.u32.u16 	%r17760, %rs12609;
	cvt.u32.u16 	%r17761, %rs12610;
	prmt.b32 	%r17762, %r17761, %r17760, 0x3340U;
	cvt.u32.u16 	%r17763, %rs12611;
	cvt.u32.u16 	%r17764, %rs12612;
	prmt.b32 	%r17765, %r17764, %r17763, 0x3340U;
	prmt.b32 	%r17766, %r17765, %r17762, 0x5410U;
	st.local.v2.b32 	[%rd1+216], {%r17766, %r17759};
	cvt.u32.u16 	%r17767, %rs12597;
	cvt.u32.u16 	%r17768, %rs12598;
	prmt.b32 	%r17769, %r17768, %r17767, 0x3340U;
	cvt.u32.u16 	%r17770, %rs12599;
	cvt.u32.u16 	%r17771, %rs12600;
	prmt.b32 	%r17772, %r17771, %r17770, 0x3340U;
	prmt.b32 	%r17773, %r17772, %r17769, 0x5410U;
	cvt.u32.u16 	%r17774, %rs12601;
	cvt.u32.u16 	%r17775, %rs12602;
	prmt.b32 	%r17776, %r17775, %r17774, 0x3340U;
	cvt.u32.u16 	%r17777, %rs12603;
	cvt.u32.u16 	%r17778, %rs12604;
	prmt.b32 	%r17779, %r17778, %r17777, 0x3340U;
	prmt.b32 	%r17780, %r17779, %r17776, 0x5410U;
	st.local.v2.b32 	[%rd1+224], {%r17780, %r17773};
	cvt.u32.u16 	%r17781, %rs12589;
	cvt.u32.u16 	%r17782, %rs12590;
	prmt.b32 	%r17783, %r17782, %r17781, 0x3340U;
	cvt.u32.u16 	%r17784, %rs12591;
	cvt.u32.u16 	%r17785, %rs12592;
	prmt.b32 	%r17786, %r17785, %r17784, 0x3340U;
	prmt.b32 	%r17787, %r17786, %r17783, 0x5410U;
	cvt.u32.u16 	%r17788, %rs12593;
	cvt.u32.u16 	%r17789, %rs12594;
	prmt.b32 	%r17790, %r17789, %r17788, 0x3340U;
	cvt.u32.u16 	%r17791, %rs12595;
	cvt.u32.u16 	%r17792, %rs12596;
	prmt.b32 	%r17793, %r17792, %r17791, 0x3340U;
	prmt.b32 	%r17794, %r17793, %r17790, 0x5410U;
	st.local.v2.b32 	[%rd1+232], {%r17794, %r17787};
	cvt.u32.u16 	%r17795, %rs12581;
	cvt.u32.u16 	%r17796, %rs12582;
	prmt.b32 	%r17797, %r17796, %r17795, 0x3340U;
	cvt.u32.u16 	%r17798, %rs12583;
	cvt.u32.u16 	%r17799, %rs12584;
	prmt.b32 	%r17800, %r17799, %r17798, 0x3340U;
	prmt.b32 	%r17801, %r17800, %r17797, 0x5410U;
	cvt.u32.u16 	%r17802, %rs12585;
	cvt.u32.u16 	%r17803, %rs12586;
	prmt.b32 	%r17804, %r17803, %r17802, 0x3340U;
	cvt.u32.u16 	%r17805, %rs12587;
	cvt.u32.u16 	%r17806, %rs12588;
	prmt.b32 	%r17807, %r17806, %r17805, 0x3340U;
	prmt.b32 	%r17808, %r17807, %r17804, 0x5410U;
	st.local.v2.b32 	[%rd1+240], {%r17808, %r17801};
	cvt.u32.u16 	%r17809, %rs12573;
	cvt.u32.u16 	%r17810, %rs12574;
	prmt.b32 	%r17811, %r17810, %r17809, 0x3340U;
	cvt.u32.u16 	%r17812, %rs12575;
	cvt.u32.u16 	%r17813, %rs12576;
	prmt.b32 	%r17814, %r17813, %r17812, 0x3340U;
	prmt.b32 	%r17815, %r17814, %r17811, 0x5410U;
	cvt.u32.u16 	%r17816, %rs12577;
	cvt.u32.u16 	%r17817, %rs12578;
	prmt.b32 	%r17818, %r17817, %r17816, 0x3340U;
	cvt.u32.u16 	%r17819, %rs12579;
	cvt.u32.u16 	%r17820, %rs12580;
	prmt.b32 	%r17821, %r17820, %r17819, 0x3340U;
	prmt.b32 	%r17822, %r17821, %r17818, 0x5410U;
	st.local.v2.b32 	[%rd1+248], {%r17822, %r17815};
	cvt.u32.u16 	%r17823, %rs12565;
	cvt.u32.u16 	%r17824, %rs12566;
	prmt.b32 	%r17825, %r17824, %r17823, 0x3340U;
	cvt.u32.u16 	%r17826, %rs12567;
	cvt.u32.u16 	%r17827, %rs12568;
	prmt.b32 	%r17828, %r17827, %r17826, 0x3340U;
	prmt.b32 	%r17829, %r17828, %r17825, 0x5410U;
	cvt.u32.u16 	%r17830, %rs12569;
	cvt.u32.u16 	%r17831, %rs12570;
	prmt.b32 	%r17832, %r17831, %r17830, 0x3340U;
	cvt.u32.u16 	%r17833, %rs12571;
	cvt.u32.u16 	%r17834, %rs12572;
	prmt.b32 	%r17835, %r17834, %r17833, 0x3340U;
	prmt.b32 	%r17836, %r17835, %r17832, 0x5410U;
	st.local.v2.b32 	[%rd1+256], {%r17836, %r17829};
	cvt.u32.u16 	%r17837, %rs12557;
	cvt.u32.u16 	%r17838, %rs12558;
	prmt.b32 	%r17839, %r17838, %r17837, 0x3340U;
	cvt.u32.u16 	%r17840, %rs12559;
	cvt.u32.u16 	%r17841, %rs12560;
	prmt.b32 	%r17842, %r17841, %r17840, 0x3340U;
	prmt.b32 	%r17843, %r17842, %r17839, 0x5410U;
	cvt.u32.u16 	%r17844, %rs12561;
	cvt.u32.u16 	%r17845, %rs12562;
	prmt.b32 	%r17846, %r17845, %r17844, 0x3340U;
	cvt.u32.u16 	%r17847, %rs12563;
	cvt.u32.u16 	%r17848, %rs12564;
	prmt.b32 	%r17849, %r17848, %r17847, 0x3340U;
	prmt.b32 	%r17850, %r17849, %r17846, 0x5410U;
	st.local.v2.b32 	[%rd1+264], {%r17850, %r17843};
	mov.b32 	%r28556, 0;
$L__BB2_20:
	mov.u32 	%r28559, %r28556;
	cvt.u64.u32 	%rd148, %r28559;
	add.s64 	%rd149, %rd1, %rd148;
	ld.local.u8 	%rs11825, [%rd149+16];
	setp.ne.s16 	%p64, %rs11825, 0;
	add.s32 	%r28556, %r28559, 1;
	@%p64 bra 	$L__BB2_20;
	and.b16  	%rs11826, %rs13070, 255;
	setp.eq.s16 	%p65, %rs11826, 0;
	@%p65 bra 	$L__BB2_24;
	mov.b32 	%r28557, 0;
$L__BB2_23:
	cvt.u64.u32 	%rd150, %r28559;
	add.s64 	%rd151, %rd1, %rd150;
	st.local.u8 	[%rd151+16], %rs13070;
	add.s32 	%r28559, %r28559, 1;
	add.s32 	%r169, %r28557, 1;
	cvt.u64.u32 	%rd152, %r28557;
	add.s64 	%rd153, %rd2, %rd152;
	ld.local.u8 	%rs13070, [%rd153+17];
	setp.ne.s16 	%p66, %rs13070, 0;
	mov.u32 	%r28557, %r169;
	@%p66 bra 	$L__BB2_23;
$L__BB2_24:
	cvt.u64.u32 	%rd154, %r28559;
	add.s64 	%rd155, %rd1, %rd154;
	mov.b16 	%rs11827, 0;
	st.local.u8 	[%rd155+16], %rs11827;
	add.s32 	%r28550, %r28550, %r16413;
	st.local.u32 	[%rd1], %r28550;
	add.f64 	%fd75, %fd75, %fd10;
	st.local.f64 	[%rd1+8], %fd75;
	ld.local.v2.b32 	{%r17852, %r17853}, [%rd1+16];
	bfe.u32 	%r17854, %r17852, 0, 8;
	cvt.u16.u32 	%rs12812, %r17854;
	bfe.u32 	%r17855, %r17852, 8, 8;
	cvt.u16.u32 	%rs12811, %r17855;
	bfe.u32 	%r17856, %r17852, 16, 8;
	cvt.u16.u32 	%rs12810, %r17856;
	bfe.u32 	%r17857, %r17852, 24, 8;
	cvt.u16.u32 	%rs12809, %r17857;
	bfe.u32 	%r17858, %r17853, 0, 8;
	cvt.u16.u32 	%rs12808, %r17858;
	bfe.u32 	%r17859, %r17853, 8, 8;
	cvt.u16.u32 	%rs12807, %r17859;
	bfe.u32 	%r17860, %r17853, 16, 8;
	cvt.u16.u32 	%rs12806, %r17860;
	bfe.u32 	%r17861, %r17853, 24, 8;
	cvt.u16.u32 	%rs12805, %r17861;
	ld.local.v2.b32 	{%r17862, %r17863}, [%rd1+24];
	bfe.u32 	%r17864, %r17862, 0, 8;
	cvt.u16.u32 	%rs12804, %r17864;
	bfe.u32 	%r17865, %r17862, 8, 8;
	cvt.u16.u32 	%rs12803, %r17865;
	bfe.u32 	%r17866, %r17862, 16, 8;
	cvt.u16.u32 	%rs12802, %r17866;
	bfe.u32 	%r17867, %r17862, 24, 8;
	cvt.u16.u32 	%rs12801, %r17867;
	bfe.u32 	%r17868, %r17863, 0, 8;
	cvt.u16.u32 	%rs12800, %r17868;
	bfe.u32 	%r17869, %r17863, 8, 8;
	cvt.u16.u32 	%rs12799, %r17869;
	bfe.u32 	%r17870, %r17863, 16, 8;
	cvt.u16.u32 	%rs12798, %r17870;
	bfe.u32 	%r17871, %r17863, 24, 8;
	cvt.u16.u32 	%rs12797, %r17871;
	ld.local.v2.b32 	{%r17872, %r17873}, [%rd1+32];
	bfe.u32 	%r17874, %r17872, 0, 8;
	cvt.u16.u32 	%rs12796, %r17874;
	bfe.u32 	%r17875, %r17872, 8, 8;
	cvt.u16.u32 	%rs12795, %r17875;
	bfe.u32 	%r17876, %r17872, 16, 8;
	cvt.u16.u32 	%rs12794, %r17876;
	bfe.u32 	%r17877, %r17872, 24, 8;
	cvt.u16.u32 	%rs12793, %r17877;
	bfe.u32 	%r17878, %r17873, 0, 8;
	cvt.u16.u32 	%rs12792, %r17878;
	bfe.u32 	%r17879, %r17873, 8, 8;
	cvt.u16.u32 	%rs12791, %r17879;
	bfe.u32 	%r17880, %r17873, 16, 8;
	cvt.u16.u32 	%rs12790, %r17880;
	bfe.u32 	%r17881, %r17873, 24, 8;
	cvt.u16.u32 	%rs12789, %r17881;
	ld.local.v2.b32 	{%r17882, %r17883}, [%rd1+40];
	bfe.u32 	%r17884, %r17882, 0, 8;
	cvt.u16.u32 	%rs12788, %r17884;
	bfe.u32 	%r17885, %r17882, 8, 8;
	cvt.u16.u32 	%rs12787, %r17885;
	bfe.u32 	%r17886, %r17882, 16, 8;
	cvt.u16.u32 	%rs12786, %r17886;
	bfe.u32 	%r17887, %r17882, 24, 8;
	cvt.u16.u32 	%rs12785, %r17887;
	bfe.u32 	%r17888, %r17883, 0, 8;
	cvt.u16.u32 	%rs12784, %r17888;
	bfe.u32 	%r17889, %r17883, 8, 8;
	cvt.u16.u32 	%rs12783, %r17889;
	bfe.u32 	%r17890, %r17883, 16, 8;
	cvt.u16.u32 	%rs12782, %r17890;
	bfe.u32 	%r17891, %r17883, 24, 8;
	cvt.u16.u32 	%rs12781, %r17891;
	ld.local.v2.b32 	{%r17892, %r17893}, [%rd1+48];
	bfe.u32 	%r17894, %r17892, 0, 8;
	cvt.u16.u32 	%rs12780, %r17894;
	bfe.u32 	%r17895, %r17892, 8, 8;
	cvt.u16.u32 	%rs12779, %r17895;
	bfe.u32 	%r17896, %r17892, 16, 8;
	cvt.u16.u32 	%rs12778, %r17896;
	bfe.u32 	%r17897, %r17892, 24, 8;
	cvt.u16.u32 	%rs12777, %r17897;
	bfe.u32 	%r17898, %r17893, 0, 8;
	cvt.u16.u32 	%rs12776, %r17898;
	bfe.u32 	%r17899, %r17893, 8, 8;
	cvt.u16.u32 	%rs12775, %r17899;
	bfe.u32 	%r17900, %r17893, 16, 8;
	cvt.u16.u32 	%rs12774, %r17900;
	bfe.u32 	%r17901, %r17893, 24, 8;
	cvt.u16.u32 	%rs12773, %r17901;
	ld.local.v2.b32 	{%r17902, %r17903}, [%rd1+56];
	bfe.u32 	%r17904, %r17902, 0, 8;
	cvt.u16.u32 	%rs12772, %r17904;
	bfe.u32 	%r17905, %r17902, 8, 8;
	cvt.u16.u32 	%rs12771, %r17905;
	bfe.u32 	%r17906, %r17902, 16, 8;
	cvt.u16.u32 	%rs12770, %r17906;
	bfe.u32 	%r17907, %r17902, 24, 8;
	cvt.u16.u32 	%rs12769, %r17907;
	bfe.u32 	%r17908, %r17903, 0, 8;
	cvt.u16.u32 	%rs12768, %r17908;
	bfe.u32 	%r17909, %r17903, 8, 8;
	cvt.u16.u32 	%rs12767, %r17909;
	bfe.u32 	%r17910, %r17903, 16, 8;
	cvt.u16.u32 	%rs12766, %r17910;
	bfe.u32 	%r17911, %r17903, 24, 8;
	cvt.u16.u32 	%rs12765, %r17911;
	ld.local.v2.b32 	{%r17912, %r17913}, [%rd1+64];
	bfe.u32 	%r17914, %r17912, 0, 8;
	cvt.u16.u32 	%rs12764, %r17914;
	bfe.u32 	%r17915, %r17912, 8, 8;
	cvt.u16.u32 	%rs12763, %r17915;
	bfe.u32 	%r17916, %r17912, 16, 8;
	cvt.u16.u32 	%rs12762, %r17916;
	bfe.u32 	%r17917, %r17912, 24, 8;
	cvt.u16.u32 	%rs12761, %r17917;
	bfe.u32 	%r17918, %r17913, 0, 8;
	cvt.u16.u32 	%rs12760, %r17918;
	bfe.u32 	%r17919, %r17913, 8, 8;
	cvt.u16.u32 	%rs12759, %r17919;
	bfe.u32 	%r17920, %r17913, 16, 8;
	cvt.u16.u32 	%rs12758, %r17920;
	bfe.u32 	%r17921, %r17913, 24, 8;
	cvt.u16.u32 	%rs12757, %r17921;
	ld.local.v2.b32 	{%r17922, %r17923}, [%rd1+72];
	bfe.u32 	%r17924, %r17922, 0, 8;
	cvt.u16.u32 	%rs12756, %r17924;
	bfe.u32 	%r17925, %r17922, 8, 8;
	cvt.u16.u32 	%rs12755, %r17925;
	bfe.u32 	%r17926, %r17922, 16, 8;
	cvt.u16.u32 	%rs12754, %r17926;
	bfe.u32 	%r17927, %r17922, 24, 8;
	cvt.u16.u32 	%rs12753, %r17927;
	bfe.u32 	%r17928, %r17923, 0, 8;
	cvt.u16.u32 	%rs12752, %r17928;
	bfe.u32 	%r17929, %r17923, 8, 8;
	cvt.u16.u32 	%rs12751, %r17929;
	bfe.u32 	%r17930, %r17923, 16, 8;
	cvt.u16.u32 	%rs12750, %r17930;
	bfe.u32 	%r17931, %r17923, 24, 8;
	cvt.u16.u32 	%rs12749, %r17931;
	ld.local.v2.b32 	{%r17932, %r17933}, [%rd1+80];
	bfe.u32 	%r17934, %r17932, 0, 8;
	cvt.u16.u32 	%rs12748, %r17934;
	bfe.u32 	%r17935, %r17932, 8, 8;
	cvt.u16.u32 	%rs12747, %r17935;
	bfe.u32 	%r17936, %r17932, 16, 8;
	cvt.u16.u32 	%rs12746, %r17936;
	bfe.u32 	%r17937, %r17932, 24, 8;
	cvt.u16.u32 	%rs12745, %r17937;
	bfe.u32 	%r17938, %r17933, 0, 8;
	cvt.u16.u32 	%rs12744, %r17938;
	bfe.u32 	%r17939, %r17933, 8, 8;
	cvt.u16.u32 	%rs12743, %r17939;
	bfe.u32 	%r17940, %r17933, 16, 8;
	cvt.u16.u32 	%rs12742, %r17940;
	bfe.u32 	%r17941, %r17933, 24, 8;
	cvt.u16.u32 	%rs12741, %r17941;
	ld.local.v2.b32 	{%r17942, %r17943}, [%rd1+88];
	bfe.u32 	%r17944, %r17942, 0, 8;
	cvt.u16.u32 	%rs12740, %r17944;
	bfe.u32 	%r17945, %r17942, 8, 8;
	cvt.u16.u32 	%rs12739, %r17945;
	bfe.u32 	%r17946, %r17942, 16, 8;
	cvt.u16.u32 	%rs12738, %r17946;
	bfe.u32 	%r17947, %r17942, 24, 8;
	cvt.u16.u32 	%rs12737, %r17947;
	bfe.u32 	%r17948, %r17943, 0, 8;
	cvt.u16.u32 	%rs12736, %r17948;
	bfe.u32 	%r17949, %r17943, 8, 8;
	cvt.u16.u32 	%rs12735, %r17949;
	bfe.u32 	%r17950, %r17943, 16, 8;
	cvt.u16.u32 	%rs12734, %r17950;
	bfe.u32 	%r17951, %r17943, 24, 8;
	cvt.u16.u32 	%rs12733, %r17951;
	ld.local.v2.b32 	{%r17952, %r17953}, [%rd1+96];
	bfe.u32 	%r17954, %r17952, 0, 8;
	cvt.u16.u32 	%rs12732, %r17954;
	bfe.u32 	%r17955, %r17952, 8, 8;
	cvt.u16.u32 	%rs12731, %r17955;
	bfe.u32 	%r17956, %r17952, 16, 8;
	cvt.u16.u32 	%rs12730, %r17956;
	bfe.u32 	%r17957, %r17952, 24, 8;
	cvt.u16.u32 	%rs12729, %r17957;
	bfe.u32 	%r17958, %r17953, 0, 8;
	cvt.u16.u32 	%rs12728, %r17958;
	bfe.u32 	%r17959, %r17953, 8, 8;
	cvt.u16.u32 	%rs12727, %r17959;
	bfe.u32 	%r17960, %r17953, 16, 8;
	cvt.u16.u32 	%rs12726, %r17960;
	bfe.u32 	%r17961, %r17953, 24, 8;
	cvt.u16.u32 	%rs12725, %r17961;
	ld.local.v2.b32 	{%r17962, %r17963}, [%rd1+104];
	bfe.u32 	%r17964, %r17962, 0, 8;
	cvt.u16.u32 	%rs12724, %r17964;
	bfe.u32 	%r17965, %r17962, 8, 8;
	cvt.u16.u32 	%rs12723, %r17965;
	bfe.u32 	%r17966, %r17962, 16, 8;
	cvt.u16.u32 	%rs12722, %r17966;
	bfe.u32 	%r17967, %r17962, 24, 8;
	cvt.u16.u32 	%rs12721, %r17967;
	bfe.u32 	%r17968, %r17963, 0, 8;
	cvt.u16.u32 	%rs12720, %r17968;
	bfe.u32 	%r17969, %r17963, 8, 8;
	cvt.u16.u32 	%rs12719, %r17969;
	bfe.u32 	%r17970, %r17963, 16, 8;
	cvt.u16.u32 	%rs12718, %r17970;
	bfe.u32 	%r17971, %r17963, 24, 8;
	cvt.u16.u32 	%rs12717, %r17971;
	ld.local.v2.b32 	{%r17972, %r17973}, [%rd1+112];
	bfe.u32 	%r17974, %r17972, 0, 8;
	cvt.u16.u32 	%rs12716, %r17974;
	bfe.u32 	%r17975, %r17972, 8, 8;
	cvt.u16.u32 	%rs12715, %r17975;
	bfe.u32 	%r17976, %r17972, 16, 8;
	cvt.u16.u32 	%rs12714, %r17976;
	bfe.u32 	%r17977, %r17972, 24, 8;
	cvt.u16.u32 	%rs12713, %r17977;
	bfe.u32 	%r17978, %r17973, 0, 8;
	cvt.u16.u32 	%rs12712, %r17978;
	bfe.u32 	%r17979, %r17973, 8, 8;
	cvt.u16.u32 	%rs12711, %r17979;
	bfe.u32 	%r17980, %r17973, 16, 8;
	cvt.u16.u32 	%rs12710, %r17980;
	bfe.u32 	%r17981, %r17973, 24, 8;
	cvt.u16.u32 	%rs12709, %r17981;
	ld.local.v2.b32 	{%r17982, %r17983}, [%rd1+120];
	bfe.u32 	%r17984, %r17982, 0, 8;
	cvt.u16.u32 	%rs12708, %r17984;
	bfe.u32 	%r17985, %r17982, 8, 8;
	cvt.u16.u32 	%rs12707, %r17985;
	bfe.u32 	%r17986, %r17982, 16, 8;
	cvt.u16.u32 	%rs12706, %r17986;
	bfe.u32 	%r17987, %r17982, 24, 8;
	cvt.u16.u32 	%rs12705, %r17987;
	bfe.u32 	%r17988, %r17983, 0, 8;
	cvt.u16.u32 	%rs12704, %r17988;
	bfe.u32 	%r17989, %r17983, 8, 8;
	cvt.u16.u32 	%rs12703, %r17989;
	bfe.u32 	%r17990, %r17983, 16, 8;
	cvt.u16.u32 	%rs12702, %r17990;
	bfe.u32 	%r17991, %r17983, 24, 8;
	cvt.u16.u32 	%rs12701, %r17991;
	ld.local.v2.b32 	{%r17992, %r17993}, [%rd1+128];
	bfe.u32 	%r17994, %r17992, 0, 8;
	cvt.u16.u32 	%rs12700, %r17994;
	bfe.u32 	%r17995, %r17992, 8, 8;
	cvt.u16.u32 	%rs12699, %r17995;
	bfe.u32 	%r17996, %r17992, 16, 8;
	cvt.u16.u32 	%rs12698, %r17996;
	bfe.u32 	%r17997, %r17992, 24, 8;
	cvt.u16.u32 	%rs12697, %r17997;
	bfe.u32 	%r17998, %r17993, 0, 8;
	cvt.u16.u32 	%rs12696, %r17998;
	bfe.u32 	%r17999, %r17993, 8, 8;
	cvt.u16.u32 	%rs12695, %r17999;
	bfe.u32 	%r18000, %r17993, 16, 8;
	cvt.u16.u32 	%rs12694, %r18000;
	bfe.u32 	%r18001, %r17993, 24, 8;
	cvt.u16.u32 	%rs12693, %r18001;
	ld.local.v2.b32 	{%r18002, %r18003}, [%rd1+136];
	bfe.u32 	%r18004, %r18002, 0, 8;
	cvt.u16.u32 	%rs12692, %r18004;
	bfe.u32 	%r18005, %r18002, 8, 8;
	cvt.u16.u32 	%rs12691, %r18005;
	bfe.u32 	%r18006, %r18002, 16, 8;
	cvt.u16.u32 	%rs12690, %r18006;
	bfe.u32 	%r18007, %r18002, 24, 8;
	cvt.u16.u32 	%rs12689, %r18007;
	bfe.u32 	%r18008, %r18003, 0, 8;
	cvt.u16.u32 	%rs12688, %r18008;
	bfe.u32 	%r18009, %r18003, 8, 8;
	cvt.u16.u32 	%rs12687, %r18009;
	bfe.u32 	%r18010, %r18003, 16, 8;
	cvt.u16.u32 	%rs12686, %r18010;
	bfe.u32 	%r18011, %r18003, 24, 8;
	cvt.u16.u32 	%rs12685, %r18011;
	ld.local.v2.b32 	{%r18012, %r18013}, [%rd1+144];
	bfe.u32 	%r18014, %r18012, 0, 8;
	cvt.u16.u32 	%rs12684, %r18014;
	bfe.u32 	%r18015, %r18012, 8, 8;
	cvt.u16.u32 	%rs12683, %r18015;
	bfe.u32 	%r18016, %r18012, 16, 8;
	cvt.u16.u32 	%rs12682, %r18016;
	bfe.u32 	%r18017, %r18012, 24, 8;
	cvt.u16.u32 	%rs12681, %r18017;
	bfe.u32 	%r18018, %r18013, 0, 8;
	cvt.u16.u32 	%rs12680, %r18018;
	bfe.u32 	%r18019, %r18013, 8, 8;
	cvt.u16.u32 	%rs12679, %r18019;
	bfe.u32 	%r18020, %r18013, 16, 8;
	cvt.u16.u32 	%rs12678, %r18020;
	bfe.u32 	%r18021, %r18013, 24, 8;
	cvt.u16.u32 	%rs12677, %r18021;
	ld.local.v2.b32 	{%r18022, %r18023}, [%rd1+152];
	bfe.u32 	%r18024, %r18022, 0, 8;
	cvt.u16.u32 	%rs12676, %r18024;
	bfe.u32 	%r18025, %r18022, 8, 8;
	cvt.u16.u32 	%rs12675, %r18025;
	bfe.u32 	%r18026, %r18022, 16, 8;
	cvt.u16.u32 	%rs12674, %r18026;
	bfe.u32 	%r18027, %r18022, 24, 8;
	cvt.u16.u32 	%rs12673, %r18027;
	bfe.u32 	%r18028, %r18023, 0, 8;
	cvt.u16.u32 	%rs12672, %r18028;
	bfe.u32 	%r18029, %r18023, 8, 8;
	cvt.u16.u32 	%rs12671, %r18029;
	bfe.u32 	%r18030, %r18023, 16, 8;
	cvt.u16.u32 	%rs12670, %r18030;
	bfe.u32 	%r18031, %r18023, 24, 8;
	cvt.u16.u32 	%rs12669, %r18031;
	ld.local.v2.b32 	{%r18032, %r18033}, [%rd1+160];
	bfe.u32 	%r18034, %r18032, 0, 8;
	cvt.u16.u32 	%rs12668, %r18034;
	bfe.u32 	%r18035, %r18032, 8, 8;
	cvt.u16.u32 	%rs12667, %r18035;
	bfe.u32 	%r18036, %r18032, 16, 8;
	cvt.u16.u32 	%rs12666, %r18036;
	bfe.u32 	%r18037, %r18032, 24, 8;
	cvt.u16.u32 	%rs12665, %r18037;
	bfe.u32 	%r18038, %r18033, 0, 8;
	cvt.u16.u32 	%rs12664, %r18038;
	bfe.u32 	%r18039, %r18033, 8, 8;
	cvt.u16.u32 	%rs12663, %r18039;
	bfe.u32 	%r18040, %r18033, 16, 8;
	cvt.u16.u32 	%rs12662, %r18040;
	bfe.u32 	%r18041, %r18033, 24, 8;
	cvt.u16.u32 	%rs12661, %r18041;
	ld.local.v2.b32 	{%r18042, %r18043}, [%rd1+168];
	bfe.u32 	%r18044, %r18042, 0, 8;
	cvt.u16.u32 	%rs12660, %r18044;
	bfe.u32 	%r18045, %r18042, 8, 8;
	cvt.u16.u32 	%rs12659, %r18045;
	bfe.u32 	%r18046, %r18042, 16, 8;
	cvt.u16.u32 	%rs12658, %r18046;
	bfe.u32 	%r18047, %r18042, 24, 8;
	cvt.u16.u32 	%rs12657, %r18047;
	bfe.u32 	%r18048, %r18043, 0, 8;
	cvt.u16.u32 	%rs12656, %r18048;
	bfe.u32 	%r18049, %r18043, 8, 8;
	cvt.u16.u32 	%rs12655, %r18049;
	bfe.u32 	%r18050, %r18043, 16, 8;
	cvt.u16.u32 	%rs12654, %r18050;
	bfe.u32 	%r18051, %r18043, 24, 8;
	cvt.u16.u32 	%rs12653, %r18051;
	ld.local.v2.b32 	{%r18052, %r18053}, [%rd1+176];
	bfe.u32 	%r18054, %r18052, 0, 8;
	cvt.u16.u32 	%rs12652, %r18054;
	bfe.u32 	%r18055, %r18052, 8, 8;
	cvt.u16.u32 	%rs12651, %r18055;
	bfe.u32 	%r18056, %r18052, 16, 8;
	cvt.u16.u32 	%rs12650, %r18056;
	bfe.u32 	%r18057, %r18052, 24, 8;
	cvt.u16.u32 	%rs12649, %r18057;
	bfe.u32 	%r18058, %r18053, 0, 8;
	cvt.u16.u32 	%rs12648, %r18058;
	bfe.u32 	%r18059, %r18053, 8, 8;
	cvt.u16.u32 	%rs12647, %r18059;
	bfe.u32 	%r18060, %r18053, 16, 8;
	cvt.u16.u32 	%rs12646, %r18060;
	bfe.u32 	%r18061, %r18053, 24, 8;
	cvt.u16.u32 	%rs12645, %r18061;
	ld.local.v2.b32 	{%r18062, %r18063}, [%rd1+184];
	bfe.u32 	%r18064, %r18062, 0, 8;
	cvt.u16.u32 	%rs12644, %r18064;
	bfe.u32 	%r18065, %r18062, 8, 8;
	cvt.u16.u32 	%rs12643, %r18065;
	bfe.u32 	%r18066, %r18062, 16, 8;
	cvt.u16.u32 	%rs12642, %r18066;
	bfe.u32 	%r18067, %r18062, 24, 8;
	cvt.u16.u32 	%rs12641, %r18067;
	bfe.u32 	%r18068, %r18063, 0, 8;
	cvt.u16.u32 	%rs12640, %r18068;
	bfe.u32 	%r18069, %r18063, 8, 8;
	cvt.u16.u32 	%rs12639, %r18069;
	bfe.u32 	%r18070, %r18063, 16, 8;
	cvt.u16.u32 	%rs12638, %r18070;
	bfe.u32 	%r18071, %r18063, 24, 8;
	cvt.u16.u32 	%rs12637, %r18071;
	ld.local.v2.b32 	{%r18072, %r18073}, [%rd1+192];
	bfe.u32 	%r18074, %r18072, 0, 8;
	cvt.u16.u32 	%rs12636, %r18074;
	bfe.u32 	%r18075, %r18072, 8, 8;
	cvt.u16.u32 	%rs12635, %r18075;
	bfe.u32 	%r18076, %r18072, 16, 8;
	cvt.u16.u32 	%rs12634, %r18076;
	bfe.u32 	%r18077, %r18072, 24, 8;
	cvt.u16.u32 	%rs12633, %r18077;
	bfe.u32 	%r18078, %r18073, 0, 8;
	cvt.u16.u32 	%rs12632, %r18078;
	bfe.u32 	%r18079, %r18073, 8, 8;
	cvt.u16.u32 	%rs12631, %r18079;
	bfe.u32 	%r18080, %r18073, 16, 8;
	cvt.u16.u32 	%rs12630, %r18080;
	bfe.u32 	%r18081, %r18073, 24, 8;
	cvt.u16.u32 	%rs12629, %r18081;
	ld.local.v2.b32 	{%r18082, %r18083}, [%rd1+200];
	bfe.u32 	%r18084, %r18082, 0, 8;
	cvt.u16.u32 	%rs12628, %r18084;
	bfe.u32 	%r18085, %r18082, 8, 8;
	cvt.u16.u32 	%rs12627, %r18085;
	bfe.u32 	%r18086, %r18082, 16, 8;
	cvt.u16.u32 	%rs12626, %r18086;
	bfe.u32 	%r18087, %r18082, 24, 8;
	cvt.u16.u32 	%rs12625, %r18087;
	bfe.u32 	%r18088, %r18083, 0, 8;
	cvt.u16.u32 	%rs12624, %r18088;
	bfe.u32 	%r18089, %r18083, 8, 8;
	cvt.u16.u32 	%rs12623, %r18089;
	bfe.u32 	%r18090, %r18083, 16, 8;
	cvt.u16.u32 	%rs12622, %r18090;
	bfe.u32 	%r18091, %r18083, 24, 8;
	cvt.u16.u32 	%rs12621, %r18091;
	ld.local.v2.b32 	{%r18092, %r18093}, [%rd1+208];
	bfe.u32 	%r18094, %r18092, 0, 8;
	cvt.u16.u32 	%rs12620, %r18094;
	bfe.u32 	%r18095, %r18092, 8, 8;
	cvt.u16.u32 	%rs12619, %r18095;
	bfe.u32 	%r18096, %r18092, 16, 8;
	cvt.u16.u32 	%rs12618, %r18096;
	bfe.u32 	%r18097, %r18092, 24, 8;
	cvt.u16.u32 	%rs12617, %r18097;
	bfe.u32 	%r18098, %r18093, 0, 8;
	cvt.u16.u32 	%rs12616, %r18098;
	bfe.u32 	%r18099, %r18093, 8, 8;
	cvt.u16.u32 	%rs12615, %r18099;
	bfe.u32 	%r18100, %r18093, 16, 8;
	cvt.u16.u32 	%rs12614, %r18100;
	bfe.u32 	%r18101, %r18093, 24, 8;
	cvt.u16.u32 	%rs12613, %r18101;
	ld.local.v2.b32 	{%r18102, %r18103}, [%rd1+216];
	bfe.u32 	%r18104, %r18102, 0, 8;
	cvt.u16.u32 	%rs12612, %r18104;
	bfe.u32 	%r18105, %r18102, 8, 8;
	cvt.u16.u32 	%rs12611, %r18105;
	bfe.u32 	%r18106, %r18102, 16, 8;
	cvt.u16.u32 	%rs12610, %r18106;
	bfe.u32 	%r18107, %r18102, 24, 8;
	cvt.u16.u32 	%rs12609, %r18107;
	bfe.u32 	%r18108, %r18103, 0, 8;
	cvt.u16.u32 	%rs12608, %r18108;
	bfe.u32 	%r18109, %r18103, 8, 8;
	cvt.u16.u32 	%rs12607, %r18109;
	bfe.u32 	%r18110, %r18103, 16, 8;
	cvt.u16.u32 	%rs12606, %r18110;
	bfe.u32 	%r18111, %r18103, 24, 8;
	cvt.u16.u32 	%rs12605, %r18111;
	ld.local.v2.b32 	{%r18112, %r18113}, [%rd1+224];
	bfe.u32 	%r18114, %r18112, 0, 8;
	cvt.u16.u32 	%rs12604, %r18114;
	bfe.u32 	%r18115, %r18112, 8, 8;
	cvt.u16.u32 	%rs12603, %r18115;
	bfe.u32 	%r18116, %r18112, 16, 8;
	cvt.u16.u32 	%rs12602, %r18116;
	bfe.u32 	%r18117, %r18112, 24, 8;
	cvt.u16.u32 	%rs12601, %r18117;
	bfe.u32 	%r18118, %r18113, 0, 8;
	cvt.u16.u32 	%rs12600, %r18118;
	bfe.u32 	%r18119, %r18113, 8, 8;
	cvt.u16.u32 	%rs12599, %r18119;
	bfe.u32 	%r18120, %r18113, 16, 8;
	cvt.u16.u32 	%rs12598, %r18120;
	bfe.u32 	%r18121, %r18113, 24, 8;
	cvt.u16.u32 	%rs12597, %r18121;
	ld.local.v2.b32 	{%r18122, %r18123}, [%rd1+232];
	bfe.u32 	%r18124, %r18122, 0, 8;
	cvt.u16.u32 	%rs12596, %r18124;
	bfe.u32 	%r18125, %r18122, 8, 8;
	cvt.u16.u32 	%rs12595, %r18125;
	bfe.u32 	%r18126, %r18122, 16, 8;
	cvt.u16.u32 	%rs12594, %r18126;
	bfe.u32 	%r18127, %r18122, 24, 8;
	cvt.u16.u32 	%rs12593, %r18127;
	bfe.u32 	%r18128, %r18123, 0, 8;
	cvt.u16.u32 	%rs12592, %r18128;
	bfe.u32 	%r18129, %r18123, 8, 8;
	cvt.u16.u32 	%rs12591, %r18129;
	bfe.u32 	%r18130, %r18123, 16, 8;
	cvt.u16.u32 	%rs12590, %r18130;
	bfe.u32 	%r18131, %r18123, 24, 8;
	cvt.u16.u32 	%rs12589, %r18131;
	ld.local.v2.b32 	{%r18132, %r18133}, [%rd1+240];
	bfe.u32 	%r18134, %r18132, 0, 8;
	cvt.u16.u32 	%rs12588, %r18134;
	bfe.u32 	%r18135, %r18132, 8, 8;
	cvt.u16.u32 	%rs12587, %r18135;
	bfe.u32 	%r18136, %r18132, 16, 8;
	cvt.u16.u32 	%rs12586, %r18136;
	bfe.u32 	%r18137, %r18132, 24, 8;
	cvt.u16.u32 	%rs12585, %r18137;
	bfe.u32 	%r18138, %r18133, 0, 8;
	cvt.u16.u32 	%rs12584, %r18138;
	bfe.u32 	%r18139, %r18133, 8, 8;
	cvt.u16.u32 	%rs12583, %r18139;
	bfe.u32 	%r18140, %r18133, 16, 8;
	cvt.u16.u32 	%rs12582, %r18140;
	bfe.u32 	%r18141, %r18133, 24, 8;
	cvt.u16.u32 	%rs12581, %r18141;
	ld.local.v2.b32 	{%r18142, %r18143}, [%rd1+248];
	bfe.u32 	%r18144, %r18142, 0, 8;
	cvt.u16.u32 	%rs12580, %r18144;
	bfe.u32 	%r18145, %r18142, 8, 8;
	cvt.u16.u32 	%rs12579, %r18145;
	bfe.u32 	%r18146, %r18142, 16, 8;
	cvt.u16.u32 	%rs12578, %r18146;
	bfe.u32 	%r18147, %r18142, 24, 8;
	cvt.u16.u32 	%rs12577, %r18147;
	bfe.u32 	%r18148, %r18143, 0, 8;
	cvt.u16.u32 	%rs12576, %r18148;
	bfe.u32 	%r18149, %r18143, 8, 8;
	cvt.u16.u32 	%rs12575, %r18149;
	bfe.u32 	%r18150, %r18143, 16, 8;
	cvt.u16.u32 	%rs12574, %r18150;
	bfe.u32 	%r18151, %r18143, 24, 8;
	cvt.u16.u32 	%rs12573, %r18151;
	ld.local.v2.b32 	{%r18152, %r18153}, [%rd1+256];
	bfe.u32 	%r18154, %r18152, 0, 8;
	cvt.u16.u32 	%rs12572, %r18154;
	bfe.u32 	%r18155, %r18152, 8, 8;
	cvt.u16.u32 	%rs12571, %r18155;
	bfe.u32 	%r18156, %r18152, 16, 8;
	cvt.u16.u32 	%rs12570, %r18156;
	bfe.u32 	%r18157, %r18152, 24, 8;
	cvt.u16.u32 	%rs12569, %r18157;
	bfe.u32 	%r18158, %r18153, 0, 8;
	cvt.u16.u32 	%rs12568, %r18158;
	bfe.u32 	%r18159, %r18153, 8, 8;
	cvt.u16.u32 	%rs12567, %r18159;
	bfe.u32 	%r18160, %r18153, 16, 8;
	cvt.u16.u32 	%rs12566, %r18160;
	bfe.u32 	%r18161, %r18153, 24, 8;
	cvt.u16.u32 	%rs12565, %r18161;
	ld.local.v2.b32 	{%r18162, %r18163}, [%rd1+264];
	bfe.u32 	%r18164, %r18162, 0, 8;
	cvt.u16.u32 	%rs12564, %r18164;
	bfe.u32 	%r18165, %r18162, 8, 8;
	cvt.u16.u32 	%rs12563, %r18165;
	bfe.u32 	%r18166, %r18162, 16, 8;
	cvt.u16.u32 	%rs12562, %r18166;
	bfe.u32 	%r18167, %r18162, 24, 8;
	cvt.u16.u32 	%rs12561, %r18167;
	bfe.u32 	%r18168, %r18163, 0, 8;
	cvt.u16.u32 	%rs12560, %r18168;
	bfe.u32 	%r18169, %r18163, 8, 8;
	cvt.u16.u32 	%rs12559, %r18169;
	bfe.u32 	%r18170, %r18163, 16, 8;
	cvt.u16.u32 	%rs12558, %r18170;
	bfe.u32 	%r18171, %r18163, 24, 8;
	cvt.u16.u32 	%rs12557, %r18171;
$L__BB2_25:
	cvt.u32.u16 	%r18512, %rs12812;
	and.b32  	%r18513, %r18512, 255;
	and.b16  	%rs11828, %rs12811, 255;
	mul.wide.u16 	%r18514, %rs11828, 256;
	or.b32  	%r18515, %r18514, %r18513;
	cvt.u32.u16 	%r18516, %rs12810;
	shl.b32 	%r18517, %r18516, 16;
	and.b32  	%r18518, %r18517, 16711680;
	or.b32  	%r18519, %r18515, %r18518;
	cvt.u32.u16 	%r18520, %rs12809;
	shl.b32 	%r18521, %r18520, 24;
	or.b32  	%r18193, %r18519, %r18521;
	cvt.u32.u16 	%r18522, %rs12808;
	and.b32  	%r18523, %r18522, 255;
	and.b16  	%rs11829, %rs12807, 255;
	mul.wide.u16 	%r18524, %rs11829, 256;
	or.b32  	%r18525, %r18524, %r18523;
	cvt.u32.u16 	%r18526, %rs12806;
	shl.b32 	%r18527, %r18526, 16;
	and.b32  	%r18528, %r18527, 16711680;
	or.b32  	%r18529, %r18525, %r18528;
	cvt.u32.u16 	%r18530, %rs12805;
	shl.b32 	%r18531, %r18530, 24;
	or.b32  	%r18198, %r18529, %r18531;
	cvt.u32.u16 	%r18532, %rs12804;
	and.b32  	%r18533, %r18532, 255;
	and.b16  	%rs11830, %rs12803, 255;
	mul.wide.u16 	%r18534, %rs11830, 256;
	or.b32  	%r18535, %r18534, %r18533;
	cvt.u32.u16 	%r18536, %rs12802;
	shl.b32 	%r18537, %r18536, 16;
	and.b32  	%r18538, %r18537, 16711680;
	or.b32  	%r18539, %r18535, %r18538;
	cvt.u32.u16 	%r18540, %rs12801;
	shl.b32 	%r18541, %r18540, 24;
	or.b32  	%r18203, %r18539, %r18541;
	cvt.u32.u16 	%r18542, %rs12800;
	and.b32  	%r18543, %r18542, 255;
	and.b16  	%rs11831, %rs12799, 255;
	mul.wide.u16 	%r18544, %rs11831, 256;
	or.b32  	%r18545, %r18544, %r18543;
	cvt.u32.u16 	%r18546, %rs12798;
	shl.b32 	%r18547, %r18546, 16;
	and.b32  	%r18548, %r18547, 16711680;
	or.b32  	%r18549, %r18545, %r18548;
	cvt.u32.u16 	%r18550, %rs12797;
	shl.b32 	%r18551, %r18550, 24;
	or.b32  	%r18208, %r18549, %r18551;
	cvt.u32.u16 	%r18552, %rs12796;
	and.b32  	%r18553, %r18552, 255;
	and.b16  	%rs11832, %rs12795, 255;
	mul.wide.u16 	%r18554, %rs11832, 256;
	or.b32  	%r18555, %r18554, %r18553;
	cvt.u32.u16 	%r18556, %rs12794;
	shl.b32 	%r18557, %r18556, 16;
	and.b32  	%r18558, %r18557, 16711680;
	or.b32  	%r18559, %r18555, %r18558;
	cvt.u32.u16 	%r18560, %rs12793;
	shl.b32 	%r18561, %r18560, 24;
	or.b32  	%r18213, %r18559, %r18561;
	cvt.u32.u16 	%r18562, %rs12792;
	and.b32  	%r18563, %r18562, 255;
	and.b16  	%rs11833, %rs12791, 255;
	mul.wide.u16 	%r18564, %rs11833, 256;
	or.b32  	%r18565, %r18564, %r18563;
	cvt.u32.u16 	%r18566, %rs12790;
	shl.b32 	%r18567, %r18566, 16;
	and.b32  	%r18568, %r18567, 16711680;
	or.b32  	%r18569, %r18565, %r18568;
	cvt.u32.u16 	%r18570, %rs12789;
	shl.b32 	%r18571, %r18570, 24;
	or.b32  	%r18218, %r18569, %r18571;
	cvt.u32.u16 	%r18572, %rs12788;
	and.b32  	%r18573, %r18572, 255;
	and.b16  	%rs11834, %rs12787, 255;
	mul.wide.u16 	%r18574, %rs11834, 256;
	or.b32  	%r18575, %r18574, %r18573;
	cvt.u32.u16 	%r18576, %rs12786;
	shl.b32 	%r18577, %r18576, 16;
	and.b32  	%r18578, %r18577, 16711680;
	or.b32  	%r18579, %r18575, %r18578;
	cvt.u32.u16 	%r18580, %rs12785;
	shl.b32 	%r18581, %r18580, 24;
	or.b32  	%r18223, %r18579, %r18581;
	cvt.u32.u16 	%r18582, %rs12784;
	and.b32  	%r18583, %r18582, 255;
	and.b16  	%rs11835, %rs12783, 255;
	mul.wide.u16 	%r18584, %rs11835, 256;
	or.b32  	%r18585, %r18584, %r18583;
	cvt.u32.u16 	%r18586, %rs12782;
	shl.b32 	%r18587, %r18586, 16;
	and.b32  	%r18588, %r18587, 16711680;
	or.b32  	%r18589, %r18585, %r18588;
	cvt.u32.u16 	%r18590, %rs12781;
	shl.b32 	%r18591, %r18590, 24;
	or.b32  	%r18228, %r18589, %r18591;
	cvt.u32.u16 	%r18592, %rs12780;
	and.b32  	%r18593, %r18592, 255;
	and.b16  	%rs11836, %rs12779, 255;
	mul.wide.u16 	%r18594, %rs11836, 256;
	or.b32  	%r18595, %r18594, %r18593;
	cvt.u32.u16 	%r18596, %rs12778;
	shl.b32 	%r18597, %r18596, 16;
	and.b32  	%r18598, %r18597, 16711680;
	or.b32  	%r18599, %r18595, %r18598;
	cvt.u32.u16 	%r18600, %rs12777;
	shl.b32 	%r18601, %r18600, 24;
	or.b32  	%r18233, %r18599, %r18601;
	cvt.u32.u16 	%r18602, %rs12776;
	and.b32  	%r18603, %r18602, 255;
	and.b16  	%rs11837, %rs12775, 255;
	mul.wide.u16 	%r18604, %rs11837, 256;
	or.b32  	%r18605, %r18604, %r18603;
	cvt.u32.u16 	%r18606, %rs12774;
	shl.b32 	%r18607, %r18606, 16;
	and.b32  	%r18608, %r18607, 16711680;
	or.b32  	%r18609, %r18605, %r18608;
	cvt.u32.u16 	%r18610, %rs12773;
	shl.b32 	%r18611, %r18610, 24;
	or.b32  	%r18238, %r18609, %r18611;
	cvt.u32.u16 	%r18612, %rs12772;
	and.b32  	%r18613, %r18612, 255;
	and.b16  	%rs11838, %rs12771, 255;
	mul.wide.u16 	%r18614, %rs11838, 256;
	or.b32  	%r18615, %r18614, %r18613;
	cvt.u32.u16 	%r18616, %rs12770;
	shl.b32 	%r18617, %r18616, 16;
	and.b32  	%r18618, %r18617, 16711680;
	or.b32  	%r18619, %r18615, %r18618;
	cvt.u32.u16 	%r18620, %rs12769;
	shl.b32 	%r18621, %r18620, 24;
	or.b32  	%r18243, %r18619, %r18621;
	cvt.u32.u16 	%r18622, %rs12768;
	and.b32  	%r18623, %r18622, 255;
	and.b16  	%rs11839, %rs12767, 255;
	mul.wide.u16 	%r18624, %rs11839, 256;
	or.b32  	%r18625, %r18624, %r18623;
	cvt.u32.u16 	%r18626, %rs12766;
	shl.b32 	%r18627, %r18626, 16;
	and.b32  	%r18628, %r18627, 16711680;
	or.b32  	%r18629, %r18625, %r18628;
	cvt.u32.u16 	%r18630, %rs12765;
	shl.b32 	%r18631, %r18630, 24;
	or.b32  	%r18248, %r18629, %r18631;
	cvt.u32.u16 	%r18632, %rs12764;
	and.b32  	%r18633, %r18632, 255;
	and.b16  	%rs11840, %rs12763, 255;
	mul.wide.u16 	%r18634, %rs11840, 256;
	or.b32  	%r18635, %r18634, %r18633;
	cvt.u32.u16 	%r18636, %rs12762;
	shl.b32 	%r18637, %r18636, 16;
	and.b32  	%r18638, %r18637, 16711680;
	or.b32  	%r18639, %r18635, %r18638;
	cvt.u32.u16 	%r18640, %rs12761;
	shl.b32 	%r18641, %r18640, 24;
	or.b32  	%r18253, %r18639, %r18641;
	cvt.u32.u16 	%r18642, %rs12760;
	and.b32  	%r18643, %r18642, 255;
	and.b16  	%rs11841, %rs12759, 255;
	mul.wide.u16 	%r18644, %rs11841, 256;
	or.b32  	%r18645, %r18644, %r18643;
	cvt.u32.u16 	%r18646, %rs12758;
	shl.b32 	%r18647, %r18646, 16;
	and.b32  	%r18648, %r18647, 16711680;
	or.b32  	%r18649, %r18645, %r18648;
	cvt.u32.u16 	%r18650, %rs12757;
	shl.b32 	%r18651, %r18650, 24;
	or.b32  	%r18258, %r18649, %r18651;
	cvt.u32.u16 	%r18652, %rs12756;
	and.b32  	%r18653, %r18652, 255;
	and.b16  	%rs11842, %rs12755, 255;
	mul.wide.u16 	%r18654, %rs11842, 256;
	or.b32  	%r18655, %r18654, %r18653;
	cvt.u32.u16 	%r18656, %rs12754;
	shl.b32 	%r18657, %r18656, 16;
	and.b32  	%r18658, %r18657, 16711680;
	or.b32  	%r18659, %r18655, %r18658;
	cvt.u32.u16 	%r18660, %rs12753;
	shl.b32 	%r18661, %r18660, 24;
	or.b32  	%r18263, %r18659, %r18661;
	cvt.u32.u16 	%r18662, %rs12752;
	and.b32  	%r18663, %r18662, 255;
	and.b16  	%rs11843, %rs12751, 255;
	mul.wide.u16 	%r18664, %rs11843, 256;
	or.b32  	%r18665, %r18664, %r18663;
	cvt.u32.u16 	%r18666, %rs12750;
	shl.b32 	%r18667, %r18666, 16;
	and.b32  	%r18668, %r18667, 16711680;
	or.b32  	%r18669, %r18665, %r18668;
	cvt.u32.u16 	%r18670, %rs12749;
	shl.b32 	%r18671, %r18670, 24;
	or.b32  	%r18268, %r18669, %r18671;
	cvt.u32.u16 	%r18672, %rs12748;
	and.b32  	%r18673, %r18672, 255;
	and.b16  	%rs11844, %rs12747, 255;
	mul.wide.u16 	%r18674, %rs11844, 256;
	or.b32  	%r18675, %r18674, %r18673;
	cvt.u32.u16 	%r18676, %rs12746;
	shl.b32 	%r18677, %r18676, 16;
	and.b32  	%r18678, %r18677, 16711680;
	or.b32  	%r18679, %r18675, %r18678;
	cvt.u32.u16 	%r18680, %rs12745;
	shl.b32 	%r18681, %r18680, 24;
	or.b32  	%r18273, %r18679, %r18681;
	cvt.u32.u16 	%r18682, %rs12744;
	and.b32  	%r18683, %r18682, 255;
	and.b16  	%rs11845, %rs12743, 255;
	mul.wide.u16 	%r18684, %rs11845, 256;
	or.b32  	%r18685, %r18684, %r18683;
	cvt.u32.u16 	%r18686, %rs12742;
	shl.b32 	%r18687, %r18686, 16;
	and.b32  	%r18688, %r18687, 16711680;
	or.b32  	%r18689, %r18685, %r18688;
	cvt.u32.u16 	%r18690, %rs12741;
	shl.b32 	%r18691, %r18690, 24;
	or.b32  	%r18278, %r18689, %r18691;
	cvt.u32.u16 	%r18692, %rs12740;
	and.b32  	%r18693, %r18692, 255;
	and.b16  	%rs11846, %rs12739, 255;
	mul.wide.u16 	%r18694, %rs11846, 256;
	or.b32  	%r18695, %r18694, %r18693;
	cvt.u32.u16 	%r18696, %rs12738;
	shl.b32 	%r18697, %r18696, 16;
	and.b32  	%r18698, %r18697, 16711680;
	or.b32  	%r18699, %r18695, %r18698;
	cvt.u32.u16 	%r18700, %rs12737;
	shl.b32 	%r18701, %r18700, 24;
	or.b32  	%r18283, %r18699, %r18701;
	cvt.u32.u16 	%r18702, %rs12736;
	and.b32  	%r18703, %r18702, 255;
	and.b16  	%rs11847, %rs12735, 255;
	mul.wide.u16 	%r18704, %rs11847, 256;
	or.b32  	%r18705, %r18704, %r18703;
	cvt.u32.u16 	%r18706, %rs12734;
	shl.b32 	%r18707, %r18706, 16;
	and.b32  	%r18708, %r18707, 16711680;
	or.b32  	%r18709, %r18705, %r18708;
	cvt.u32.u16 	%r18710, %rs12733;
	shl.b32 	%r18711, %r18710, 24;
	or.b32  	%r18288, %r18709, %r18711;
	cvt.u32.u16 	%r18712, %rs12732;
	and.b32  	%r18713, %r18712, 255;
	and.b16  	%rs11848, %rs12731, 255;
	mul.wide.u16 	%r18714, %rs11848, 256;
	or.b32  	%r18715, %r18714, %r18713;
	cvt.u32.u16 	%r18716, %rs12730;
	shl.b32 	%r18717, %r18716, 16;
	and.b32  	%r18718, %r18717, 16711680;
	or.b32  	%r18719, %r18715, %r18718;
	cvt.u32.u16 	%r18720, %rs12729;
	shl.b32 	%r18721, %r18720, 24;
	or.b32  	%r18293, %r18719, %r18721;
	cvt.u32.u16 	%r18722, %rs12728;
	and.b32  	%r18723, %r18722, 255;
	and.b16  	%rs11849, %rs12727, 255;
	mul.wide.u16 	%r18724, %rs11849, 256;
	or.b32  	%r18725, %r18724, %r18723;
	cvt.u32.u16 	%r18726, %rs12726;
	shl.b32 	%r18727, %r18726, 16;
	and.b32  	%r18728, %r18727, 16711680;
	or.b32  	%r18729, %r18725, %r18728;
	cvt.u32.u16 	%r18730, %rs12725;
	shl.b32 	%r18731, %r18730, 24;
	or.b32  	%r18298, %r18729, %r18731;
	cvt.u32.u16 	%r18732, %rs12724;
	and.b32  	%r18733, %r18732, 255;
	and.b16  	%rs11850, %rs12723, 255;
	mul.wide.u16 	%r18734, %rs11850, 256;
	or.b32  	%r18735, %r18734, %r18733;
	cvt.u32.u16 	%r18736, %rs12722;
	shl.b32 	%r18737, %r18736, 16;
	and.b32  	%r18738, %r18737, 16711680;
	or.b32  	%r18739, %r18735, %r18738;
	cvt.u32.u16 	%r18740, %rs12721;
	shl.b32 	%r18741, %r18740, 24;
	or.b32  	%r18303, %r18739, %r18741;
	cvt.u32.u16 	%r18742, %rs12720;
	and.b32  	%r18743, %r18742, 255;
	and.b16  	%rs11851, %rs12719, 255;
	mul.wide.u16 	%r18744, %rs11851, 256;
	or.b32  	%r18745, %r18744, %r18743;
	cvt.u32.u16 	%r18746, %rs12718;
	shl.b32 	%r18747, %r18746, 16;
	and.b32  	%r18748, %r18747, 16711680;
	or.b32  	%r18749, %r18745, %r18748;
	cvt.u32.u16 	%r18750, %rs12717;
	shl.b32 	%r18751, %r18750, 24;
	or.b32  	%r18308, %r18749, %r18751;
	cvt.u32.u16 	%r18752, %rs12716;
	and.b32  	%r18753, %r18752, 255;
	and.b16  	%rs11852, %rs12715, 255;
	mul.wide.u16 	%r18754, %rs11852, 256;
	or.b32  	%r18755, %r18754, %r18753;
	cvt.u32.u16 	%r18756, %rs12714;
	shl.b32 	%r18757, %r18756, 16;
	and.b32  	%r18758, %r18757, 16711680;
	or.b32  	%r18759, %r18755, %r18758;
	cvt.u32.u16 	%r18760, %rs12713;
	shl.b32 	%r18761, %r18760, 24;
	or.b32  	%r18313, %r18759, %r18761;
	cvt.u32.u16 	%r18762, %rs12712;
	and.b32  	%r18763, %r18762, 255;
	and.b16  	%rs11853, %rs12711, 255;
	mul.wide.u16 	%r18764, %rs11853, 256;
	or.b32  	%r18765, %r18764, %r18763;
	cvt.u32.u16 	%r18766, %rs12710;
	shl.b32 	%r18767, %r18766, 16;
	and.b32  	%r18768, %r18767, 16711680;
	or.b32  	%r18769, %r18765, %r18768;
	cvt.u32.u16 	%r18770, %rs12709;
	shl.b32 	%r18771, %r18770, 24;
	or.b32  	%r18318, %r18769, %r18771;
	cvt.u32.u16 	%r18772, %rs12708;
	and.b32  	%r18773, %r18772, 255;
	and.b16  	%rs11854, %rs12707, 255;
	mul.wide.u16 	%r18774, %rs11854, 256;
	or.b32  	%r18775, %r18774, %r18773;
	cvt.u32.u16 	%r18776, %rs12706;
	shl.b32 	%r18777, %r18776, 16;
	and.b32  	%r18778, %r18777, 16711680;
	or.b32  	%r18779, %r18775, %r18778;
	cvt.u32.u16 	%r18780, %rs12705;
	shl.b32 	%r18781, %r18780, 24;
	or.b32  	%r18323, %r18779, %r18781;
	cvt.u32.u16 	%r18782, %rs12704;
	and.b32  	%r18783, %r18782, 255;
	and.b16  	%rs11855, %rs12703, 255;
	mul.wide.u16 	%r18784, %rs11855, 256;
	or.b32  	%r18785, %r18784, %r18783;
	cvt.u32.u16 	%r18786, %rs12702;
	shl.b32 	%r18787, %r18786, 16;
	and.b32  	%r18788, %r18787, 16711680;
	or.b32  	%r18789, %r18785, %r18788;
	cvt.u32.u16 	%r18790, %rs12701;
	shl.b32 	%r18791, %r18790, 24;
	or.b32  	%r18328, %r18789, %r18791;
	cvt.u32.u16 	%r18792, %rs12700;
	and.b32  	%r18793, %r18792, 255;
	and.b16  	%rs11856, %rs12699, 255;
	mul.wide.u16 	%r18794, %rs11856, 256;
	or.b32  	%r18795, %r18794, %r18793;
	cvt.u32.u16 	%r18796, %rs12698;
	shl.b32 	%r18797, %r18796, 16;
	and.b32  	%r18798, %r18797, 16711680;
	or.b32  	%r18799, %r18795, %r18798;
	cvt.u32.u16 	%r18800, %rs12697;
	shl.b32 	%r18801, %r18800, 24;
	or.b32  	%r18333, %r18799, %r18801;
	cvt.u32.u16 	%r18802, %rs12696;
	and.b32  	%r18803, %r18802, 255;
	and.b16  	%rs11857, %rs12695, 255;
	mul.wide.u16 	%r18804, %rs11857, 256;
	or.b32  	%r18805, %r18804, %r18803;
	cvt.u32.u16 	%r18806, %rs12694;
	shl.b32 	%r18807, %r18806, 16;
	and.b32  	%r18808, %r18807, 16711680;
	or.b32  	%r18809, %r18805, %r18808;
	cvt.u32.u16 	%r18810, %rs12693;
	shl.b32 	%r18811, %r18810, 24;
	or.b32  	%r18338, %r18809, %r18811;
	cvt.u32.u16 	%r18812, %rs12692;
	and.b32  	%r18813, %r18812, 255;
	and.b16  	%rs11858, %rs12691, 255;
	mul.wide.u16 	%r18814, %rs11858, 256;
	or.b32  	%r18815, %r18814, %r18813;
	cvt.u32.u16 	%r18816, %rs12690;
	shl.b32 	%r18817, %r18816, 16;
	and.b32  	%r18818, %r18817, 16711680;
	or.b32  	%r18819, %r18815, %r18818;
	cvt.u32.u16 	%r18820, %rs12689;
	shl.b32 	%r18821, %r18820, 24;
	or.b32  	%r18343, %r18819, %r18821;
	cvt.u32.u16 	%r18822, %rs12688;
	and.b32  	%r18823, %r18822, 255;
	and.b16  	%rs11859, %rs12687, 255;
	mul.wide.u16 	%r18824, %rs11859, 256;
	or.b32  	%r18825, %r18824, %r18823;
	cvt.u32.u16 	%r18826, %rs12686;
	shl.b32 	%r18827, %r18826, 16;
	and.b32  	%r18828, %r18827, 16711680;
	or.b32  	%r18829, %r18825, %r18828;
	cvt.u32.u16 	%r18830, %rs12685;
	shl.b32 	%r18831, %r18830, 24;
	or.b32  	%r18348, %r18829, %r18831;
	cvt.u32.u16 	%r18832, %rs12684;
	and.b32  	%r18833, %r18832, 255;
	and.b16  	%rs11860, %rs12683, 255;
	mul.wide.u16 	%r18834, %rs11860, 256;
	or.b32  	%r18835, %r18834, %r18833;
	cvt.u32.u16 	%r18836, %rs12682;
	shl.b32 	%r18837, %r18836, 16;
	and.b32  	%r18838, %r18837, 16711680;
	or.b32  	%r18839, %r18835, %r18838;
	cvt.u32.u16 	%r18840, %rs12681;
	shl.b32 	%r18841, %r18840, 24;
	or.b32  	%r18353, %r18839, %r18841;
	cvt.u32.u16 	%r18842, %rs12680;
	and.b32  	%r18843, %r18842, 255;
	and.b16  	%rs11861, %rs12679, 255;
	mul.wide.u16 	%r18844, %rs11861, 256;
	or.b32  	%r18845, %r18844, %r18843;
	cvt.u32.u16 	%r18846, %rs12678;
	shl.b32 	%r18847, %r18846, 16;
	and.b32  	%r18848, %r18847, 16711680;
	or.b32  	%r18849, %r18845, %r18848;
	cvt.u32.u16 	%r18850, %rs12677;
	shl.b32 	%r18851, %r18850, 24;
	or.b32  	%r18358, %r18849, %r18851;
	cvt.u32.u16 	%r18852, %rs12676;
	and.b32  	%r18853, %r18852, 255;
	and.b16  	%rs11862, %rs12675, 255;
	mul.wide.u16 	%r18854, %rs11862, 256;
	or.b32  	%r18855, %r18854, %r18853;
	cvt.u32.u16 	%r18856, %rs12674;
	shl.b32 	%r18857, %r18856, 16;
	and.b32  	%r18858, %r18857, 16711680;
	or.b32  	%r18859, %r18855, %r18858;
	cvt.u32.u16 	%r18860, %rs12673;
	shl.b32 	%r18861, %r18860, 24;
	or.b32  	%r18363, %r18859, %r18861;
	cvt.u32.u16 	%r18862, %rs12672;
	and.b32  	%r18863, %r18862, 255;
	and.b16  	%rs11863, %rs12671, 255;
	mul.wide.u16 	%r18864, %rs11863, 256;
	or.b32  	%r18865, %r18864, %r18863;
	cvt.u32.u16 	%r18866, %rs12670;
	shl.b32 	%r18867, %r18866, 16;
	and.b32  	%r18868, %r18867, 16711680;
	or.b32  	%r18869, %r18865, %r18868;
	cvt.u32.u16 	%r18870, %rs12669;
	shl.b32 	%r18871, %r18870, 24;
	or.b32  	%r18368, %r18869, %r18871;
	cvt.u32.u16 	%r18872, %rs12668;
	and.b32  	%r18873, %r18872, 255;
	and.b16  	%rs11864, %rs12667, 255;
	mul.wide.u16 	%r18874, %rs11864, 256;
	or.b32  	%r18875, %r18874, %r18873;
	cvt.u32.u16 	%r18876, %rs12666;
	shl.b32 	%r18877, %r18876, 16;
	and.b32  	%r18878, %r18877, 16711680;
	or.b32  	%r18879, %r18875, %r18878;
	cvt.u32.u16 	%r18880, %rs12665;
	shl.b32 	%r18881, %r18880, 24;
	or.b32  	%r18373, %r18879, %r18881;
	cvt.u32.u16 	%r18882, %rs12664;
	and.b32  	%r18883, %r18882, 255;
	and.b16  	%rs11865, %rs12663, 255;
	mul.wide.u16 	%r18884, %rs11865, 256;
	or.b32  	%r18885, %r18884, %r18883;
	cvt.u32.u16 	%r18886, %rs12662;
	shl.b32 	%r18887, %r18886, 16;
	and.b32  	%r18888, %r18887, 16711680;
	or.b32  	%r18889, %r18885, %r18888;
	cvt.u32.u16 	%r18890, %rs12661;
	shl.b32 	%r18891, %r18890, 24;
	or.b32  	%r18378, %r18889, %r18891;
	cvt.u32.u16 	%r18892, %rs12660;
	and.b32  	%r18893, %r18892, 255;
	and.b16  	%rs11866, %rs12659, 255;
	mul.wide.u16 	%r18894, %rs11866, 256;
	or.b32  	%r18895, %r18894, %r18893;
	cvt.u32.u16 	%r18896, %rs12658;
	shl.b32 	%r18897, %r18896, 16;
	and.b32  	%r18898, %r18897, 16711680;
	or.b32  	%r18899, %r18895, %r18898;
	cvt.u32.u16 	%r18900, %rs12657;
	shl.b32 	%r18901, %r18900, 24;
	or.b32  	%r18383, %r18899, %r18901;
	cvt.u32.u16 	%r18902, %rs12656;
	and.b32  	%r18903, %r18902, 255;
	and.b16  	%rs11867, %rs12655, 255;
	mul.wide.u16 	%r18904, %rs11867, 256;
	or.b32  	%r18905, %r18904, %r18903;
	cvt.u32.u16 	%r18906, %rs12654;
	shl.b32 	%r18907, %r18906, 16;
	and.b32  	%r18908, %r18907, 16711680;
	or.b32  	%r18909, %r18905, %r18908;
	cvt.u32.u16 	%r18910, %rs12653;
	shl.b32 	%r18911, %r18910, 24;
	or.b32  	%r18388, %r18909, %r18911;
	cvt.u32.u16 	%r18912, %rs12652;
	and.b32  	%r18913, %r18912, 255;
	and.b16  	%rs11868, %rs12651, 255;
	mul.wide.u16 	%r18914, %rs11868, 256;
	or.b32  	%r18915, %r18914, %r18913;
	cvt.u32.u16 	%r18916, %rs12650;
	shl.b32 	%r18917, %r18916, 16;
	and.b32  	%r18918, %r18917, 16711680;
	or.b32  	%r18919, %r18915, %r18918;
	cvt.u32.u16 	%r18920, %rs12649;
	shl.b32 	%r18921, %r18920, 24;
	or.b32  	%r18393, %r18919, %r18921;
	cvt.u32.u16 	%r18922, %rs12648;
	and.b32  	%r18923, %r18922, 255;
	and.b16  	%rs11869, %rs12647, 255;
	mul.wide.u16 	%r18924, %rs11869, 256;
	or.b32  	%r18925, %r18924, %r18923;
	cvt.u32.u16 	%r18926, %rs12646;
	shl.b32 	%r18927, %r18926, 16;
	and.b32  	%r18928, %r18927, 16711680;
	or.b32  	%r18929, %r18925, %r18928;
	cvt.u32.u16 	%r18930, %rs12645;
	shl.b32 	%r18931, %r18930, 24;
	or.b32  	%r18398, %r18929, %r18931;
	cvt.u32.u16 	%r18932, %rs12644;
	and.b32  	%r18933, %r18932, 255;
	and.b16  	%rs11870, %rs12643, 255;
	mul.wide.u16 	%r18934, %rs11870, 256;
	or.b32  	%r18935, %r18934, %r18933;
	cvt.u32.u16 	%r18936, %rs12642;
	shl.b32 	%r18937, %r18936, 16;
	and.b32  	%r18938, %r18937, 16711680;
	or.b32  	%r18939, %r18935, %r18938;
	cvt.u32.u16 	%r18940, %rs12641;
	shl.b32 	%r18941, %r18940, 24;
	or.b32  	%r18403, %r18939, %r18941;
	cvt.u32.u16 	%r18942, %rs12640;
	and.b32  	%r18943, %r18942, 255;
	and.b16  	%rs11871, %rs12639, 255;
	mul.wide.u16 	%r18944, %rs11871, 256;
	or.b32  	%r18945, %r18944, %r18943;
	cvt.u32.u16 	%r18946, %rs12638;
	shl.b32 	%r18947, %r18946, 16;
	and.b32  	%r18948, %r18947, 16711680;
	or.b32  	%r18949, %r18945, %r18948;
	cvt.u32.u16 	%r18950, %rs12637;
	shl.b32 	%r18951, %r18950, 24;
	or.b32  	%r18408, %r18949, %r18951;
	cvt.u32.u16 	%r18952, %rs12636;
	and.b32  	%r18953, %r18952, 255;
	and.b16  	%rs11872, %rs12635, 255;
	mul.wide.u16 	%r18954, %rs11872, 256;
	or.b32  	%r18955, %r18954, %r18953;
	cvt.u32.u16 	%r18956, %rs12634;
	shl.b32 	%r18957, %r18956, 16;
	and.b32  	%r18958, %r18957, 16711680;
	or.b32  	%r18959, %r18955, %r18958;
	cvt.u32.u16 	%r18960, %rs12633;
	shl.b32 	%r18961, %r18960, 24;
	or.b32  	%r18413, %r18959, %r18961;
	cvt.u32.u16 	%r18962, %rs12632;
	and.b32  	%r18963, %r18962, 255;
	and.b16  	%rs11873, %rs12631, 255;
	mul.wide.u16 	%r18964, %rs11873, 256;
	or.b32  	%r18965, %r18964, %r18963;
	cvt.u32.u16 	%r18966, %rs12630;
	shl.b32 	%r18967, %r18966, 16;
	and.b32  	%r18968, %r18967, 16711680;
	or.b32  	%r18969, %r18965, %r18968;
	cvt.u32.u16 	%r18970, %rs12629;
	shl.b32 	%r18971, %r18970, 24;
	or.b32  	%r18418, %r18969, %r18971;
	cvt.u32.u16 	%r18972, %rs12628;
	and.b32  	%r18973, %r18972, 255;
	and.b16  	%rs11874, %rs12627, 255;
	mul.wide.u16 	%r18974, %rs11874, 256;
	or.b32  	%r18975, %r18974, %r18973;
	cvt.u32.u16 	%r18976, %rs12626;
	shl.b32 	%r18977, %r18976, 16;
	and.b32  	%r18978, %r18977, 16711680;
	or.b32  	%r18979, %r18975, %r18978;
	cvt.u32.u16 	%r18980, %rs12625;
	shl.b32 	%r18981, %r18980, 24;
	or.b32  	%r18423, %r18979, %r18981;
	cvt.u32.u16 	%r18982, %rs12624;
	and.b32  	%r18983, %r18982, 255;
	and.b16  	%rs11875, %rs12623, 255;
	mul.wide.u16 	%r18984, %rs11875, 256;
	or.b32  	%r18985, %r18984, %r18983;
	cvt.u32.u16 	%r18986, %rs12622;
	shl.b32 	%r18987, %r18986, 16;
	and.b32  	%r18988, %r18987, 16711680;
	or.b32  	%r18989, %r18985, %r18988;
	cvt.u32.u16 	%r18990, %rs12621;
	shl.b32 	%r18991, %r18990, 24;
	or.b32  	%r18428, %r18989, %r18991;
	cvt.u32.u16 	%r18992, %rs12620;
	and.b32  	%r18993, %r18992, 255;
	and.b16  	%rs11876, %rs12619, 255;
	mul.wide.u16 	%r18994, %rs11876, 256;
	or.b32  	%r18995, %r18994, %r18993;
	cvt.u32.u16 	%r18996, %rs12618;
	shl.b32 	%r18997, %r18996, 16;
	and.b32  	%r18998, %r18997, 16711680;
	or.b32  	%r18999, %r18995, %r18998;
	cvt.u32.u16 	%r19000, %rs12617;
	shl.b32 	%r19001, %r19000, 24;
	or.b32  	%r18433, %r18999, %r19001;
	cvt.u32.u16 	%r19002, %rs12616;
	and.b32  	%r19003, %r19002, 255;
	and.b16  	%rs11877, %rs12615, 255;
	mul.wide.u16 	%r19004, %rs11877, 256;
	or.b32  	%r19005, %r19004, %r19003;
	cvt.u32.u16 	%r19006, %rs12614;
	shl.b32 	%r19007, %r19006, 16;
	and.b32  	%r19008, %r19007, 16711680;
	or.b32  	%r19009, %r19005, %r19008;
	cvt.u32.u16 	%r19010, %rs12613;
	shl.b32 	%r19011, %r19010, 24;
	or.b32  	%r18438, %r19009, %r19011;
	cvt.u32.u16 	%r19012, %rs12612;
	and.b32  	%r19013, %r19012, 255;
	and.b16  	%rs11878, %rs12611, 255;
	mul.wide.u16 	%r19014, %rs11878, 256;
	or.b32  	%r19015, %r19014, %r19013;
	cvt.u32.u16 	%r19016, %rs12610;
	shl.b32 	%r19017, %r19016, 16;
	and.b32  	%r19018, %r19017, 16711680;
	or.b32  	%r19019, %r19015, %r19018;
	cvt.u32.u16 	%r19020, %rs12609;
	shl.b32 	%r19021, %r19020, 24;
	or.b32  	%r18443, %r19019, %r19021;
	cvt.u32.u16 	%r19022, %rs12608;
	and.b32  	%r19023, %r19022, 255;
	and.b16  	%rs11879, %rs12607, 255;
	mul.wide.u16 	%r19024, %rs11879, 256;
	or.b32  	%r19025, %r19024, %r19023;
	cvt.u32.u16 	%r19026, %rs12606;
	shl.b32 	%r19027, %r19026, 16;
	and.b32  	%r19028, %r19027, 16711680;
	or.b32  	%r19029, %r19025, %r19028;
	cvt.u32.u16 	%r19030, %rs12605;
	shl.b32 	%r19031, %r19030, 24;
	or.b32  	%r18448, %r19029, %r19031;
	cvt.u32.u16 	%r19032, %rs12604;
	and.b32  	%r19033, %r19032, 255;
	and.b16  	%rs11880, %rs12603, 255;
	mul.wide.u16 	%r19034, %rs11880, 256;
	or.b32  	%r19035, %r19034, %r19033;
	cvt.u32.u16 	%r19036, %rs12602;
	shl.b32 	%r19037, %r19036, 16;
	and.b32  	%r19038, %r19037, 16711680;
	or.b32  	%r19039, %r19035, %r19038;
	cvt.u32.u16 	%r19040, %rs12601;
	shl.b32 	%r19041, %r19040, 24;
	or.b32  	%r18453, %r19039, %r19041;
	cvt.u32.u16 	%r19042, %rs12600;
	and.b32  	%r19043, %r19042, 255;
	and.b16  	%rs11881, %rs12599, 255;
	mul.wide.u16 	%r19044, %rs11881, 256;
	or.b32  	%r19045, %r19044, %r19043;
	cvt.u32.u16 	%r19046, %rs12598;
	shl.b32 	%r19047, %r19046, 16;
	and.b32  	%r19048, %r19047, 16711680;
	or.b32  	%r19049, %r19045, %r19048;
	cvt.u32.u16 	%r19050, %rs12597;
	shl.b32 	%r19051, %r19050, 24;
	or.b32  	%r18458, %r19049, %r19051;
	cvt.u32.u16 	%r19052, %rs12596;
	and.b32  	%r19053, %r19052, 255;
	and.b16  	%rs11882, %rs12595, 255;
	mul.wide.u16 	%r19054, %rs11882, 256;
	or.b32  	%r19055, %r19054, %r19053;
	cvt.u32.u16 	%r19056, %rs12594;
	shl.b32 	%r19057, %r19056, 16;
	and.b32  	%r19058, %r19057, 16711680;
	or.b32  	%r19059, %r19055, %r19058;
	cvt.u32.u16 	%r19060, %rs12593;
	shl.b32 	%r19061, %r19060, 24;
	or.b32  	%r18463, %r19059, %r19061;
	cvt.u32.u16 	%r19062, %rs12592;
	and.b32  	%r19063, %r19062, 255;
	and.b16  	%rs11883, %rs12591, 255;
	mul.wide.u16 	%r19064, %rs11883, 256;
	or.b32  	%r19065, %r19064, %r19063;
	cvt.u32.u16 	%r19066, %rs12590;
	shl.b32 	%r19067, %r19066, 16;
	and.b32  	%r19068, %r19067, 16711680;
	or.b32  	%r19069, %r19065, %r19068;
	cvt.u32.u16 	%r19070, %rs12589;
	shl.b32 	%r19071, %r19070, 24;
	or.b32  	%r18468, %r19069, %r19071;
	cvt.u32.u16 	%r19072, %rs12588;
	and.b32  	%r19073, %r19072, 255;
	and.b16  	%rs11884, %rs12587, 255;
	mul.wide.u16 	%r19074, %rs11884, 256;
	or.b32  	%r19075, %r19074, %r19073;
	cvt.u32.u16 	%r19076, %rs12586;
	shl.b32 	%r19077, %r19076, 16;
	and.b32  	%r19078, %r19077, 16711680;
	or.b32  	%r19079, %r19075, %r19078;
	cvt.u32.u16 	%r19080, %rs12585;
	shl.b32 	%r19081, %r19080, 24;
	or.b32  	%r18473, %r19079, %r19081;
	cvt.u32.u16 	%r19082, %rs12584;
	and.b32  	%r19083, %r19082, 255;
	and.b16  	%rs11885, %rs12583, 255;
	mul.wide.u16 	%r19084, %rs11885, 256;
	or.b32  	%r19085, %r19084, %r19083;
	cvt.u32.u16 	%r19086, %rs12582;
	shl.b32 	%r19087, %r19086, 16;
	and.b32  	%r19088, %r19087, 16711680;
	or.b32  	%r19089, %r19085, %r19088;
	cvt.u32.u16 	%r19090, %rs12581;
	shl.b32 	%r19091, %r19090, 24;
	or.b32  	%r18478, %r19089, %r19091;
	cvt.u32.u16 	%r19092, %rs12580;
	and.b32  	%r19093, %r19092, 255;
	and.b16  	%rs11886, %rs12579, 255;
	mul.wide.u16 	%r19094, %rs11886, 256;
	or.b32  	%r19095, %r19094, %r19093;
	cvt.u32.u16 	%r19096, %rs12578;
	shl.b32 	%r19097, %r19096, 16;
	and.b32  	%r19098, %r19097, 16711680;
	or.b32  	%r19099, %r19095, %r19098;
	cvt.u32.u16 	%r19100, %rs12577;
	shl.b32 	%r19101, %r19100, 24;
	or.b32  	%r18483, %r19099, %r19101;
	cvt.u32.u16 	%r19102, %rs12576;
	and.b32  	%r19103, %r19102, 255;
	and.b16  	%rs11887, %rs12575, 255;
	mul.wide.u16 	%r19104, %rs11887, 256;
	or.b32  	%r19105, %r19104, %r19103;
	cvt.u32.u16 	%r19106, %rs12574;
	shl.b32 	%r19107, %r19106, 16;
	and.b32  	%r19108, %r19107, 16711680;
	or.b32  	%r19109, %r19105, %r19108;
	cvt.u32.u16 	%r19110, %rs12573;
	shl.b32 	%r19111, %r19110, 24;
	or.b32  	%r18488, %r19109, %r19111;
	cvt.u32.u16 	%r19112, %rs12572;
	and.b32  	%r19113, %r19112, 255;
	and.b16  	%rs11888, %rs12571, 255;
	mul.wide.u16 	%r19114, %rs11888, 256;
	or.b32  	%r19115, %r19114, %r19113;
	cvt.u32.u16 	%r19116, %rs12570;
	shl.b32 	%r19117, %r19116, 16;
	and.b32  	%r19118, %r19117, 16711680;
	or.b32  	%r19119, %r19115, %r19118;
	cvt.u32.u16 	%r19120, %rs12569;
	shl.b32 	%r19121, %r19120, 24;
	or.b32  	%r18493, %r19119, %r19121;
	cvt.u32.u16 	%r19122, %rs12568;
	and.b32  	%r19123, %r19122, 255;
	and.b16  	%rs11889, %rs12567, 255;
	mul.wide.u16 	%r19124, %rs11889, 256;
	or.b32  	%r19125, %r19124, %r19123;
	cvt.u32.u16 	%r19126, %rs12566;
	shl.b32 	%r19127, %r19126, 16;
	and.b32  	%r19128, %r19127, 16711680;
	or.b32  	%r19129, %r19125, %r19128;
	cvt.u32.u16 	%r19130, %rs12565;
	shl.b32 	%r19131, %r19130, 24;
	or.b32  	%r18498, %r19129, %r19131;
	cvt.u32.u16 	%r19132, %rs12564;
	and.b32  	%r19133, %r19132, 255;
	and.b16  	%rs11890, %rs12563, 255;
	mul.wide.u16 	%r19134, %rs11890, 256;
	or.b32  	%r19135, %r19134, %r19133;
	cvt.u32.u16 	%r19136, %rs12562;
	shl.b32 	%r19137, %r19136, 16;
	and.b32  	%r19138, %r19137, 16711680;
	or.b32  	%r19139, %r19135, %r19138;
	cvt.u32.u16 	%r19140, %rs12561;
	shl.b32 	%r19141, %r19140, 24;
	or.b32  	%r18503, %r19139, %r19141;
	cvt.u32.u16 	%r19142, %rs12560;
	and.b32  	%r19143, %r19142, 255;
	and.b16  	%rs11891, %rs12559, 255;
	mul.wide.u16 	%r19144, %rs11891, 256;
	or.b32  	%r19145, %r19144, %r19143;
	cvt.u32.u16 	%r19146, %rs12558;
	shl.b32 	%r19147, %r19146, 16;
	and.b32  	%r19148, %r19147, 16711680;
	or.b32  	%r19149, %r19145, %r19148;
	cvt.u32.u16 	%r19150, %rs12557;
	shl.b32 	%r19151, %r19150, 24;
	or.b32  	%r18508, %r19149, %r19151;
	mov.u32 	%r19152, %tid.x;
	and.b32  	%r19153, %r19152, 992;
	add.s32 	%r19154, %r19153, 32;
	mov.u32 	%r19155, %ctaid.x;
	mul.lo.s32 	%r19156, %r19155, 192;
	sub.s32 	%r19157, %r912, %r19156;
	setp.gt.s32 	%p67, %r19154, %r19157;
	not.b32 	%r19158, %r19153;
	add.s32 	%r19159, %r19157, %r19158;
	selp.b32 	%r18510, %r19159, 31, %p67;
	mov.b32 	%r18509, 4;
	mov.b32 	%r18511, -1;
	// begin inline asm
	shfl.sync.down.b32 %r18172, %r28550, %r18509, %r18510, %r18511;
	// end inline asm
	// begin inline asm
	shfl.sync.down.b32 %r18177, %r18178, %r18509, %r18510, %r18511;
	// end inline asm
	mov.b64 	%rd156, %fd75;
	mov.b64 	{%r18183, %r18188}, %rd156;
	// begin inline asm
	shfl.sync.down.b32 %r18182, %r18183, %r18509, %r18510, %r18511;
	// end inline asm
	// begin inline asm
	shfl.sync.down.b32 %r18187, %r18188, %r18509, %r18510, %r18511;
	// end inline asm
	// begin inline asm
	shfl.sync.down.b32 %r18192, %r18193, %r18509, %r18510, %r18511;
	// end inline asm
	// begin inline asm
	shfl.sync.down.b32 %r18197, %r18198, %r18509, %r18510, %r18511;
	// end inline asm
	// begin inline asm
	shfl.sync.down.b32 %r18202, %r18203, %r18509, %r18510, %r18511;
	// end inline asm
	// begin inline asm
	shfl.sync.down.b32 %r18207, %r18208, %r18509, %r18510, %r18511;
	// end inline asm
	// begin inline asm
	shfl.sync.down.b32 %r18212, %r18213, %r18509, %r18510, %r18511;
	// end inline asm
	// begin inline asm
	shfl.sync.down.b32 %r18217, %r18218, %r18509, %r18510, %r18511;
	// end inline asm
	// begin inline asm
	shfl.sync.down.b32 %r18222, %r18223, %r18509, %r18510, %r18511;
	// end inline asm
	// begin inline asm
	shfl.sync.down.b32 %r18227, %r18228, %r18509, %r18510, %r18511;
	// end inline asm
	// begin inline asm
	shfl.sync.down.b32 %r18232, %r18233, %r18509, %r18510, %r18511;
	// end inline asm
	// begin inline asm
	shfl.sync.down.b32 %r18237, %r18238, %r18509, %r18510, %r18511;
	// end inline asm
	// begin inline asm
	shfl.sync.down.b32 %r18242, %r18243, %r18509, %r18510, %r18511;
	// end inline asm
	// begin inline asm
	shfl.sync.down.b32 %r18247, %r18248, %r18509, %r18510, %r18511;
	// end inline asm
	// begin inline asm
	shfl.sync.down.b32 %r18252, %r18253, %r18509, %r18510, %r18511;
	// end inline asm
	// begin inline asm
	shfl.sync.down.b32 %r18257, %r18258, %r18509, %r18510, %r18511;
	// end inline asm
	// begin inline asm
	shfl.sync.down.b32 %r18262, %r18263, %r18509, %r18510, %r18511;
	// end inline asm
	// begin inline asm
	shfl.sync.down.b32 %r18267, %r18268, %r18509, %r18510, %r18511;
	// end inline asm
	// begin inline asm
	shfl.sync.down.b32 %r18272, %r18273, %r18509, %r18510, %r18511;
	// end inline asm
	// begin inline asm
	shfl.sync.down.b32 %r18277, %r18278, %r18509, %r18510, %r18511;
	// end inline asm
	// begin inline asm
	shfl.sync.down.b32 %r18282, %r18283, %r18509, %r18510, %r18511;
	// end inline asm
	// begin inline asm
	shfl.sync.down.b32 %r18287, %r18288, %r18509, %r18510, %r18511;
	// end inline asm
	// begin inline asm
	shfl.sync.down.b32 %r18292, %r18293, %r18509, %r18510, %r18511;
	// end inline asm
	// begin inline asm
	shfl.sync.down.b32 %r18297, %r18298, %r18509, %r18510, %r18511;
	// end inline asm
	// begin inline asm
	shfl.sync.down.b32 %r18302, %r18303, %r18509, %r18510, %r18511;
	// end inline asm
	// begin inline asm
	shfl.sync.down.b32 %r18307, %r18308, %r18509, %r18510, %r18511;
	// end inline asm
	// begin inline asm
	shfl.sync.down.b32 %r18312, %r18313, %r18509, %r18510, %r18511;
	// end inline asm
	// begin inline asm
	shfl.sync.down.b32 %r18317, %r18318, %r18509, %r18510, %r18511;
	// end inline asm
	// begin inline asm
	shfl.sync.down.b32 %r18322, %r18323, %r18509, %r18510, %r18511;
	// end inline asm
	// begin inline asm
	shfl.sync.down.b32 %r18327, %r18328, %r18509, %r18510, %r18511;
	// end inline asm
	// begin inline asm
	shfl.sync.down.b32 %r18332, %r18333, %r18509, %r18510, %r18511;
	// end inline asm
	// begin inline asm
	shfl.sync.down.b32 %r18337, %r18338, %r18509, %r18510, %r18511;
	// end inline asm
	// begin inline asm
	shfl.sync.down.b32 %r18342, %r18343, %r18509, %r18510, %r18511;
	// end inline asm
	// begin inline asm
	shfl.sync.down.b32 %r18347, %r18348, %r18509, %r18510, %r18511;
	// end inline asm
	// begin inline asm
	shfl.sync.down.b32 %r18352, %r18353, %r18509, %r18510, %r18511;
	// end inline asm
	// begin inline asm
	shfl.sync.down.b32 %r18357, %r18358, %r18509, %r18510, %r18511;
	// end inline asm
	// begin inline asm
	shfl.sync.down.b32 %r18362, %r18363, %r18509, %r18510, %r18511;
	// end inline asm
	// begin inline asm
	shfl.sync.down.b32 %r18367, %r18368, %r18509, %r18510, %r18511;
	// end inline asm
	// begin inline asm
	shfl.sync.down.b32 %r18372, %r18373, %r18509, %r18510, %r18511;
	// end inline asm
	// begin inline asm
	shfl.sync.down.b32 %r18377, %r18378, %r18509, %r18510, %r18511;
	// end inline asm
	// begin inline asm
	shfl.sync.down.b32 %r18382, %r18383, %r18509, %r18510, %r18511;
	// end inline asm
	// begin inline asm
	shfl.sync.down.b32 %r18387, %r18388, %r18509, %r18510, %r18511;
	// end inline asm
	// begin inline asm
	shfl.sync.down.b32 %r18392, %r18393, %r18509, %r18510, %r18511;
	// end inline asm
	// begin inline asm
	shfl.sync.down.b32 %r18397, %r18398, %r18509, %r18510, %r18511;
	// end inline asm
	// begin inline asm
	shfl.sync.down.b32 %r18402, %r18403, %r18509, %r18510, %r18511;
	// end inline asm
	// begin inline asm
	shfl.sync.down.b32 %r18407, %r18408, %r18509, %r18510, %r18511;
	// end inline asm
	// begin inline asm
	shfl.sync.down.b32 %r18412, %r18413, %r18509, %r18510, %r18511;
	// end inline asm
	// begin inline asm
	shfl.sync.down.b32 %r18417, %r18418, %r18509, %r18510, %r18511;
	// end inline asm
	// begin inline asm
	shfl.sync.down.b32 %r18422, %r18423, %r18509, %r18510, %r18511;
	// end inline asm
	// begin inline asm
	shfl.sync.down.b32 %r18427, %r18428, %r18509, %r18510, %r18511;
	// end inline asm
	// begin inline asm
	shfl.sync.down.b32 %r18432, %r18433, %r18509, %r18510, %r18511;
	// end inline asm
	// begin inline asm
	shfl.sync.down.b32 %r18437, %r18438, %r18509, %r18510, %r18511;
	// end inline asm
	// begin inline asm
	shfl.sync.down.b32 %r18442, %r18443, %r18509, %r18510, %r18511;
	// end inline asm
	// begin inline asm
	shfl.sync.down.b32 %r18447, %r18448, %r18509, %r18510, %r18511;
	// end inline asm
	// begin inline asm
	shfl.sync.down.b32 %r18452, %r18453, %r18509, %r18510, %r18511;
	// end inline asm
	// begin inline asm
	shfl.sync.down.b32 %r18457, %r18458, %r18509, %r18510, %r18511;
	// end inline asm
	// begin inline asm
	shfl.sync.down.b32 %r18462, %r18463, %r18509, %r18510, %r18511;
	// end inline asm
	// begin inline asm
	shfl.sync.down.b32 %r18467, %r18468, %r18509, %r18510, %r18511;
	// end inline asm
	// begin inline asm
	shfl.sync.down.b32 %r18472, %r18473, %r18509, %r18510, %r18511;
	// end inline asm
	// begin inline asm
	shfl.sync.down.b32 %r18477, %r18478, %r18509, %r18510, %r18511;
	// end inline asm
	// begin inline asm
	shfl.sync.down.b32 %r18482, %r18483, %r18509, %r18510, %r18511;
	// end inline asm
	// begin inline asm
	shfl.sync.down.b32 %r18487, %r18488, %r18509, %r18510, %r18511;
	// end inline asm
	// begin inline asm
	shfl.sync.down.b32 %r18492, %r18493, %r18509, %r18510, %r18511;
	// end inline asm
	// begin inline asm
	shfl.sync.down.b32 %r18497, %r18498, %r18509, %r18510, %r18511;
	// end inline asm
	// begin inline asm
	shfl.sync.down.b32 %r18502, %r18503, %r18509, %r18510, %r18511;
	// end inline asm
	// begin inline asm
	shfl.sync.down.b32 %r18507, %r18508, %r18509, %r18510, %r18511;
	// end inline asm
	add.s32 	%r19160, %r14654, 4;
	setp.gt.s32 	%p68, %r19160, %r18510;
	@%p68 bra 	$L__BB2_32;
	cvt.u16.u32 	%rs13327, %r18192;
	mov.b64 	%rd157, {%r18182, %r18187};
	mov.b64 	%fd13, %rd157;
	st.local.u32 	[%rd2], %r18172;
	st.local.v2.u32 	[%rd2+8], {%r18182, %r18187};
	st.local.v2.b32 	[%rd2+16], {%r18192, %r18197};
	st.local.v2.b32 	[%rd2+24], {%r18202, %r18207};
	st.local.v2.b32 	[%rd2+32], {%r18212, %r18217};
	st.local.v2.b32 	[%rd2+40], {%r18222, %r18227};
	st.local.v2.b32 	[%rd2+48], {%r18232, %r18237};
	st.local.v2.b32 	[%rd2+56], {%r18242, %r18247};
	st.local.v2.b32 	[%rd2+64], {%r18252, %r18257};
	st.local.v2.b32 	[%rd2+72], {%r18262, %r18267};
	st.local.v2.b32 	[%rd2+80], {%r18272, %r18277};
	st.local.v2.b32 	[%rd2+88], {%r18282, %r18287};
	st.local.v2.b32 	[%rd2+96], {%r18292, %r18297};
	st.local.v2.b32 	[%rd2+104], {%r18302, %r18307};
	st.local.v2.b32 	[%rd2+112], {%r18312, %r18317};
	st.local.v2.b32 	[%rd2+120], {%r18322, %r18327};
	st.local.v2.b32 	[%rd2+128], {%r18332, %r18337};
	st.local.v2.b32 	[%rd2+136], {%r18342, %r18347};
	st.local.v2.b32 	[%rd2+144], {%r18352, %r18357};
	st.local.v2.b32 	[%rd2+152], {%r18362, %r18367};
	st.local.v2.b32 	[%rd2+160], {%r18372, %r18377};
	st.local.v2.b32 	[%rd2+168], {%r18382, %r18387};
	st.local.v2.b32 	[%rd2+176], {%r18392, %r18397};
	st.local.v2.b32 	[%rd2+184], {%r18402, %r18407};
	st.local.v2.b32 	[%rd2+192], {%r18412, %r18417};
	st.local.v2.b32 	[%rd2+200], {%r18422, %r18427};
	st.local.v2.b32 	[%rd2+208], {%r18432, %r18437};
	st.local.v2.b32 	[%rd2+216], {%r18442, %r18447};
	st.local.v2.b32 	[%rd2+224], {%r18452, %r18457};
	st.local.v2.b32 	[%rd2+232], {%r18462, %r18467};
	st.local.v2.b32 	[%rd2+240], {%r18472, %r18477};
	st.local.v2.b32 	[%rd2+248], {%r18482, %r18487};
	st.local.v2.b32 	[%rd2+256], {%r18492, %r18497};
	st.local.v2.b32 	[%rd2+264], {%r18502, %r18507};
	st.local.u32 	[%rd1], %r28550;
	st.local.f64 	[%rd1+8], %fd75;
	cvt.u32.u16 	%r19162, %rs12805;
	cvt.u32.u16 	%r19163, %rs12806;
	prmt.b32 	%r19164, %r19163, %r19162, 0x3340U;
	cvt.u32.u16 	%r19165, %rs12807;
	cvt.u32.u16 	%r19166, %rs12808;
	prmt.b32 	%r19167, %r19166, %r19165, 0x3340U;
	prmt.b32 	%r19168, %r19167, %r19164, 0x5410U;
	cvt.u32.u16 	%r19169, %rs12809;
	cvt.u32.u16 	%r19170, %rs12810;
	prmt.b32 	%r19171, %r19170, %r19169, 0x3340U;
	cvt.u32.u16 	%r19172, %rs12811;
	cvt.u32.u16 	%r19173, %rs12812;
	prmt.b32 	%r19174, %r19173, %r19172, 0x3340U;
	prmt.b32 	%r19175, %r19174, %r19171, 0x5410U;
	st.local.v2.b32 	[%rd1+16], {%r19175, %r19168};
	cvt.u32.u16 	%r19176, %rs12797;
	cvt.u32.u16 	%r19177, %rs12798;
	prmt.b32 	%r19178, %r19177, %r19176, 0x3340U;
	cvt.u32.u16 	%r19179, %rs12799;
	cvt.u32.u16 	%r19180, %rs12800;
	prmt.b32 	%r19181, %r19180, %r19179, 0x3340U;
	prmt.b32 	%r19182, %r19181, %r19178, 0x5410U;
	cvt.u32.u16 	%r19183, %rs12801;
	cvt.u32.u16 	%r19184, %rs12802;
	prmt.b32 	%r19185, %r19184, %r19183, 0x3340U;
	cvt.u32.u16 	%r19186, %rs12803;
	cvt.u32.u16 	%r19187, %rs12804;
	prmt.b32 	%r19188, %r19187, %r19186, 0x3340U;
	prmt.b32 	%r19189, %r19188, %r19185, 0x5410U;
	st.local.v2.b32 	[%rd1+24], {%r19189, %r19182};
	cvt.u32.u16 	%r19190, %rs12789;
	cvt.u32.u16 	%r19191, %rs12790;
	prmt.b32 	%r19192, %r19191, %r19190, 0x3340U;
	cvt.u32.u16 	%r19193, %rs12791;
	cvt.u32.u16 	%r19194, %rs12792;
	prmt.b32 	%r19195, %r19194, %r19193, 0x3340U;
	prmt.b32 	%r19196, %r19195, %r19192, 0x5410U;
	cvt.u32.u16 	%r19197, %rs12793;
	cvt.u32.u16 	%r19198, %rs12794;
	prmt.b32 	%r19199, %r19198, %r19197, 0x3340U;
	cvt.u32.u16 	%r19200, %rs12795;
	cvt.u32.u16 	%r19201, %rs12796;
	prmt.b32 	%r19202, %r19201, %r19200, 0x3340U;
	prmt.b32 	%r19203, %r19202, %r19199, 0x5410U;
	st.local.v2.b32 	[%rd1+32], {%r19203, %r19196};
	cvt.u32.u16 	%r19204, %rs12781;
	cvt.u32.u16 	%r19205, %rs12782;
	prmt.b32 	%r19206, %r19205, %r19204, 0x3340U;
	cvt.u32.u16 	%r19207, %rs12783;
	cvt.u32.u16 	%r19208, %rs12784;
	prmt.b32 	%r19209, %r19208, %r19207, 0x3340U;
	prmt.b32 	%r19210, %r19209, %r19206, 0x5410U;
	cvt.u32.u16 	%r19211, %rs12785;
	cvt.u32.u16 	%r19212, %rs12786;
	prmt.b32 	%r19213, %r19212, %r19211, 0x3340U;
	cvt.u32.u16 	%r19214, %rs12787;
	cvt.u32.u16 	%r19215, %rs12788;
	prmt.b32 	%r19216, %r19215, %r19214, 0x3340U;
	prmt.b32 	%r19217, %r19216, %r19213, 0x5410U;
	st.local.v2.b32 	[%rd1+40], {%r19217, %r19210};
	cvt.u32.u16 	%r19218, %rs12773;
	cvt.u32.u16 	%r19219, %rs12774;
	prmt.b32 	%r19220, %r19219, %r19218, 0x3340U;
	cvt.u32.u16 	%r19221, %rs12775;
	cvt.u32.u16 	%r19222, %rs12776;
	prmt.b32 	%r19223, %r19222, %r19221, 0x3340U;
	prmt.b32 	%r19224, %r19223, %r19220, 0x5410U;
	cvt.u32.u16 	%r19225, %rs12777;
	cvt.u32.u16 	%r19226, %rs12778;
	prmt.b32 	%r19227, %r19226, %r19225, 0x3340U;
	cvt.u32.u16 	%r19228, %rs12779;
	cvt.u32.u16 	%r19229, %rs12780;
	prmt.b32 	%r19230, %r19229, %r19228, 0x3340U;
	prmt.b32 	%r19231, %r19230, %r19227, 0x5410U;
	st.local.v2.b32 	[%rd1+48], {%r19231, %r19224};
	cvt.u32.u16 	%r19232, %rs12765;
	cvt.u32.u16 	%r19233, %rs12766;
	prmt.b32 	%r19234, %r19233, %r19232, 0x3340U;
	cvt.u32.u16 	%r19235, %rs12767;
	cvt.u32.u16 	%r19236, %rs12768;
	prmt.b32 	%r19237, %r19236, %r19235, 0x3340U;
	prmt.b32 	%r19238, %r19237, %r19234, 0x5410U;
	cvt.u32.u16 	%r19239, %rs12769;
	cvt.u32.u16 	%r19240, %rs12770;
	prmt.b32 	%r19241, %r19240, %r19239, 0x3340U;
	cvt.u32.u16 	%r19242, %rs12771;
	cvt.u32.u16 	%r19243, %rs12772;
	prmt.b32 	%r19244, %r19243, %r19242, 0x3340U;
	prmt.b32 	%r19245, %r19244, %r19241, 0x5410U;
	st.local.v2.b32 	[%rd1+56], {%r19245, %r19238};
	cvt.u32.u16 	%r19246, %rs12757;
	cvt.u32.u16 	%r19247, %rs12758;
	prmt.b32 	%r19248, %r19247, %r19246, 0x3340U;
	cvt.u32.u16 	%r19249, %rs12759;
	cvt.u32.u16 	%r19250, %rs12760;
	prmt.b32 	%r19251, %r19250, %r19249, 0x3340U;
	prmt.b32 	%r19252, %r19251, %r19248, 0x5410U;
	cvt.u32.u16 	%r19253, %rs12761;
	cvt.u32.u16 	%r19254, %rs12762;
	prmt.b32 	%r19255, %r19254, %r19253, 0x3340U;
	cvt.u32.u16 	%r19256, %rs12763;
	cvt.u32.u16 	%r19257, %rs12764;
	prmt.b32 	%r19258, %r19257, %r19256, 0x3340U;
	prmt.b32 	%r19259, %r19258, %r19255, 0x5410U;
	st.local.v2.b32 	[%rd1+64], {%r19259, %r19252};
	cvt.u32.u16 	%r19260, %rs12749;
	cvt.u32.u16 	%r19261, %rs12750;
	prmt.b32 	%r19262, %r19261, %r19260, 0x3340U;
	cvt.u32.u16 	%r19263, %rs12751;
	cvt.u32.u16 	%r19264, %rs12752;
	prmt.b32 	%r19265, %r19264, %r19263, 0x3340U;
	prmt.b32 	%r19266, %r19265, %r19262, 0x5410U;
	cvt.u32.u16 	%r19267, %rs12753;
	cvt.u32.u16 	%r19268, %rs12754;
	prmt.b32 	%r19269, %r19268, %r19267, 0x3340U;
	cvt.u32.u16 	%r19270, %rs12755;
	cvt.u32.u16 	%r19271, %rs12756;
	prmt.b32 	%r19272, %r19271, %r19270, 0x3340U;
	prmt.b32 	%r19273, %r19272, %r19269, 0x5410U;
	st.local.v2.b32 	[%rd1+72], {%r19273, %r19266};
	cvt.u32.u16 	%r19274, %rs12741;
	cvt.u32.u16 	%r19275, %rs12742;
	prmt.b32 	%r19276, %r19275, %r19274, 0x3340U;
	cvt.u32.u16 	%r19277, %rs12743;
	cvt.u32.u16 	%r19278, %rs12744;
	prmt.b32 	%r19279, %r19278, %r19277, 0x3340U;
	prmt.b32 	%r19280, %r19279, %r19276, 0x5410U;
	cvt.u32.u16 	%r19281, %rs12745;
	cvt.u32.u16 	%r19282, %rs12746;
	prmt.b32 	%r19283, %r19282, %r19281, 0x3340U;
	cvt.u32.u16 	%r19284, %rs12747;
	cvt.u32.u16 	%r19285, %rs12748;
	prmt.b32 	%r19286, %r19285, %r19284, 0x3340U;
	prmt.b32 	%r19287, %r19286, %r19283, 0x5410U;
	st.local.v2.b32 	[%rd1+80], {%r19287, %r19280};
	cvt.u32.u16 	%r19288, %rs12733;
	cvt.u32.u16 	%r19289, %rs12734;
	prmt.b32 	%r19290, %r19289, %r19288, 0x3340U;
	cvt.u32.u16 	%r19291, %rs12735;
	cvt.u32.u16 	%r19292, %rs12736;
	prmt.b32 	%r19293, %r19292, %r19291, 0x3340U;
	prmt.b32 	%r19294, %r19293, %r19290, 0x5410U;
	cvt.u32.u16 	%r19295, %rs12737;
	cvt.u32.u16 	%r19296, %rs12738;
	prmt.b32 	%r19297, %r19296, %r19295, 0x3340U;
	cvt.u32.u16 	%r19298, %rs12739;
	cvt.u32.u16 	%r19299, %rs12740;
	prmt.b32 	%r19300, %r19299, %r19298, 0x3340U;
	prmt.b32 	%r19301, %r19300, %r19297, 0x5410U;
	st.local.v2.b32 	[%rd1+88], {%r19301, %r19294};
	cvt.u32.u16 	%r19302, %rs12725;
	cvt.u32.u16 	%r19303, %rs12726;
	prmt.b32 	%r19304, %r19303, %r19302, 0x3340U;
	cvt.u32.u16 	%r19305, %rs12727;
	cvt.u32.u16 	%r19306, %rs12728;
	prmt.b32 	%r19307, %r19306, %r19305, 0x3340U;
	prmt.b32 	%r19308, %r19307, %r19304, 0x5410U;
	cvt.u32.u16 	%r19309, %rs12729;
	cvt.u32.u16 	%r19310, %rs12730;
	prmt.b32 	%r19311, %r19310, %r19309, 0x3340U;
	cvt.u32.u16 	%r19312, %rs12731;
	cvt.u32.u16 	%r19313, %rs12732;
	prmt.b32 	%r19314, %r19313, %r19312, 0x3340U;
	prmt.b32 	%r19315, %r19314, %r19311, 0x5410U;
	st.local.v2.b32 	[%rd1+96], {%r19315, %r19308};
	cvt.u32.u16 	%r19316, %rs12717;
	cvt.u32.u16 	%r19317, %rs12718;
	prmt.b32 	%r19318, %r19317, %r19316, 0x3340U;
	cvt.u32.u16 	%r19319, %rs12719;
	cvt.u32.u16 	%r19320, %rs12720;
	prmt.b32 	%r19321, %r19320, %r19319, 0x3340U;
	prmt.b32 	%r19322, %r19321, %r19318, 0x5410U;
	cvt.u32.u16 	%r19323, %rs12721;
	cvt.u32.u16 	%r19324, %rs12722;
	prmt.b32 	%r19325, %r19324, %r19323, 0x3340U;
	cvt.u32.u16 	%r19326, %rs12723;
	cvt.u32.u16 	%r19327, %rs12724;
	prmt.b32 	%r19328, %r19327, %r19326, 0x3340U;
	prmt.b32 	%r19329, %r19328, %r19325, 0x5410U;
	st.local.v2.b32 	[%rd1+104], {%r19329, %r19322};
	cvt.u32.u16 	%r19330, %rs12709;
	cvt.u32.u16 	%r19331, %rs12710;
	prmt.b32 	%r19332, %r19331, %r19330, 0x3340U;
	cvt.u32.u16 	%r19333, %rs12711;
	cvt.u32.u16 	%r19334, %rs12712;
	prmt.b32 	%r19335, %r19334, %r19333, 0x3340U;
	prmt.b32 	%r19336, %r19335, %r19332, 0x5410U;
	cvt.u32.u16 	%r19337, %rs12713;
	cvt.u32.u16 	%r19338, %rs12714;
	prmt.b32 	%r19339, %r19338, %r19337, 0x3340U;
	cvt.u32.u16 	%r19340, %rs12715;
	cvt.u32.u16 	%r19341, %rs12716;
	prmt.b32 	%r19342, %r19341, %r19340, 0x3340U;
	prmt.b32 	%r19343, %r19342, %r19339, 0x5410U;
	st.local.v2.b32 	[%rd1+112], {%r19343, %r19336};
	cvt.u32.u16 	%r19344, %rs12701;
	cvt.u32.u16 	%r19345, %rs12702;
	prmt.b32 	%r19346, %r19345, %r19344, 0x3340U;
	cvt.u32.u16 	%r19347, %rs12703;
	cvt.u32.u16 	%r19348, %rs12704;
	prmt.b32 	%r19349, %r19348, %r19347, 0x3340U;
	prmt.b32 	%r19350, %r19349, %r19346, 0x5410U;
	cvt.u32.u16 	%r19351, %rs12705;
	cvt.u32.u16 	%r19352, %rs12706;
	prmt.b32 	%r19353, %r19352, %r19351, 0x3340U;
	cvt.u32.u16 	%r19354, %rs12707;
	cvt.u32.u16 	%r19355, %rs12708;
	prmt.b32 	%r19356, %r19355, %r19354, 0x3340U;
	prmt.b32 	%r19357, %r19356, %r19353, 0x5410U;
	st.local.v2.b32 	[%rd1+120], {%r19357, %r19350};
	cvt.u32.u16 	%r19358, %rs12693;
	cvt.u32.u16 	%r19359, %rs12694;
	prmt.b32 	%r19360, %r19359, %r19358, 0x3340U;
	cvt.u32.u16 	%r19361, %rs12695;
	cvt.u32.u16 	%r19362, %rs12696;
	prmt.b32 	%r19363, %r19362, %r19361, 0x3340U;
	prmt.b32 	%r19364, %r19363, %r19360, 0x5410U;
	cvt.u32.u16 	%r19365, %rs12697;
	cvt.u32.u16 	%r19366, %rs12698;
	prmt.b32 	%r19367, %r19366, %r19365, 0x3340U;
	cvt.u32.u16 	%r19368, %rs12699;
	cvt.u32.u16 	%r19369, %rs12700;
	prmt.b32 	%r19370, %r19369, %r19368, 0x3340U;
	prmt.b32 	%r19371, %r19370, %r19367, 0x5410U;
	st.local.v2.b32 	[%rd1+128], {%r19371, %r19364};
	cvt.u32.u16 	%r19372, %rs12685;
	cvt.u32.u16 	%r19373, %rs12686;
	prmt.b32 	%r19374, %r19373, %r19372, 0x3340U;
	cvt.u32.u16 	%r19375, %rs12687;
	cvt.u32.u16 	%r19376, %rs12688;
	prmt.b32 	%r19377, %r19376, %r19375, 0x3340U;
	prmt.b32 	%r19378, %r19377, %r19374, 0x5410U;
	cvt.u32.u16 	%r19379, %rs12689;
	cvt.u32.u16 	%r19380, %rs12690;
	prmt.b32 	%r19381, %r19380, %r19379, 0x3340U;
	cvt.u32.u16 	%r19382, %rs12691;
	cvt.u32.u16 	%r19383, %rs12692;
	prmt.b32 	%r19384, %r19383, %r19382, 0x3340U;
	prmt.b32 	%r19385, %r19384, %r19381, 0x5410U;
	st.local.v2.b32 	[%rd1+136], {%r19385, %r19378};
	cvt.u32.u16 	%r19386, %rs12677;
	cvt.u32.u16 	%r19387, %rs12678;
	prmt.b32 	%r19388, %r19387, %r19386, 0x3340U;
	cvt.u32.u16 	%r19389, %rs12679;
	cvt.u32.u16 	%r19390, %rs12680;
	prmt.b32 	%r19391, %r19390, %r19389, 0x3340U;
	prmt.b32 	%r19392, %r19391, %r19388, 0x5410U;
	cvt.u32.u16 	%r19393, %rs12681;
	cvt.u32.u16 	%r19394, %rs12682;
	prmt.b32 	%r19395, %r19394, %r19393, 0x3340U;
	cvt.u32.u16 	%r19396, %rs12683;
	cvt.u32.u16 	%r19397, %rs12684;
	prmt.b32 	%r19398, %r19397, %r19396, 0x3340U;
	prmt.b32 	%r19399, %r19398, %r19395, 0x5410U;
	st.local.v2.b32 	[%rd1+144], {%r19399, %r19392};
	cvt.u32.u16 	%r19400, %rs12669;
	cvt.u32.u16 	%r19401, %rs12670;
	prmt.b32 	%r19402, %r19401, %r19400, 0x3340U;
	cvt.u32.u16 	%r19403, %rs12671;
	cvt.u32.u16 	%r19404, %rs12672;
	prmt.b32 	%r19405, %r19404, %r19403, 0x3340U;
	prmt.b32 	%r19406, %r19405, %r19402, 0x5410U;
	cvt.u32.u16 	%r19407, %rs12673;
	cvt.u32.u16 	%r19408, %rs12674;
	prmt.b32 	%r19409, %r19408, %r19407, 0x3340U;
	cvt.u32.u16 	%r19410, %rs12675;
	cvt.u32.u16 	%r19411, %rs12676;
	prmt.b32 	%r19412, %r19411, %r19410, 0x3340U;
	prmt.b32 	%r19413, %r19412, %r19409, 0x5410U;
	st.local.v2.b32 	[%rd1+152], {%r19413, %r19406};
	cvt.u32.u16 	%r19414, %rs12661;
	cvt.u32.u16 	%r19415, %rs12662;
	prmt.b32 	%r19416, %r19415, %r19414, 0x3340U;
	cvt.u32.u16 	%r19417, %rs12663;
	cvt.u32.u16 	%r19418, %rs12664;
	prmt.b32 	%r19419, %r19418, %r19417, 0x3340U;
	prmt.b32 	%r19420, %r19419, %r19416, 0x5410U;
	cvt.u32.u16 	%r19421, %rs12665;
	cvt.u32.u16 	%r19422, %rs12666;
	prmt.b32 	%r19423, %r19422, %r19421, 0x3340U;
	cvt.u32.u16 	%r19424, %rs12667;
	cvt.u32.u16 	%r19425, %rs12668;
	prmt.b32 	%r19426, %r19425, %r19424, 0x3340U;
	prmt.b32 	%r19427, %r19426, %r19423, 0x5410U;
	st.local.v2.b32 	[%rd1+160], {%r19427, %r19420};
	cvt.u32.u16 	%r19428, %rs12653;
	cvt.u32.u16 	%r19429, %rs12654;
	prmt.b32 	%r19430, %r19429, %r19428, 0x3340U;
	cvt.u32.u16 	%r19431, %rs12655;
	cvt.u32.u16 	%r19432, %rs12656;
	prmt.b32 	%r19433, %r19432, %r19431, 0x3340U;
	prmt.b32 	%r19434, %r19433, %r19430, 0x5410U;
	cvt.u32.u16 	%r19435, %rs12657;
	cvt.u32.u16 	%r19436, %rs12658;
	prmt.b32 	%r19437, %r19436, %r19435, 0x3340U;
	cvt.u32.u16 	%r19438, %rs12659;
	cvt.u32.u16 	%r19439, %rs12660;
	prmt.b32 	%r19440, %r19439, %r19438, 0x3340U;
	prmt.b32 	%r19441, %r19440, %r19437, 0x5410U;
	st.local.v2.b32 	[%rd1+168], {%r19441, %r19434};
	cvt.u32.u16 	%r19442, %rs12645;
	cvt.u32.u16 	%r19443, %rs12646;
	prmt.b32 	%r19444, %r19443, %r19442, 0x3340U;
	cvt.u32.u16 	%r19445, %rs12647;
	cvt.u32.u16 	%r19446, %rs12648;
	prmt.b32 	%r19447, %r19446, %r19445, 0x3340U;
	prmt.b32 	%r19448, %r19447, %r19444, 0x5410U;
	cvt.u32.u16 	%r19449, %rs12649;
	cvt.u32.u16 	%r19450, %rs12650;
	prmt.b32 	%r19451, %r19450, %r19449, 0x3340U;
	cvt.u32.u16 	%r19452, %rs12651;
	cvt.u32.u16 	%r19453, %rs12652;
	prmt.b32 	%r19454, %r19453, %r19452, 0x3340U;
	prmt.b32 	%r19455, %r19454, %r19451, 0x5410U;
	st.local.v2.b32 	[%rd1+176], {%r19455, %r19448};
	cvt.u32.u16 	%r19456, %rs12637;
	cvt.u32.u16 	%r19457, %rs12638;
	prmt.b32 	%r19458, %r19457, %r19456, 0x3340U;
	cvt.u32.u16 	%r19459, %rs12639;
	cvt.u32.u16 	%r19460, %rs12640;
	prmt.b32 	%r19461, %r19460, %r19459, 0x3340U;
	prmt.b32 	%r19462, %r19461, %r19458, 0x5410U;
	cvt.u32.u16 	%r19463, %rs12641;
	cvt.u32.u16 	%r19464, %rs12642;
	prmt.b32 	%r19465, %r19464, %r19463, 0x3340U;
	cvt.u32.u16 	%r19466, %rs12643;
	cvt.u32.u16 	%r19467, %rs12644;
	prmt.b32 	%r19468, %r19467, %r19466, 0x3340U;
	prmt.b32 	%r19469, %r19468, %r19465, 0x5410U;
	st.local.v2.b32 	[%rd1+184], {%r19469, %r19462};
	cvt.u32.u16 	%r19470, %rs12629;
	cvt.u32.u16 	%r19471, %rs12630;
	prmt.b32 	%r19472, %r19471, %r19470, 0x3340U;
	cvt.u32.u16 	%r19473, %rs12631;
	cvt.u32.u16 	%r19474, %rs12632;
	prmt.b32 	%r19475, %r19474, %r19473, 0x3340U;
	prmt.b32 	%r19476, %r19475, %r19472, 0x5410U;
	cvt.u32.u16 	%r19477, %rs12633;
	cvt.u32.u16 	%r19478, %rs12634;
	prmt.b32 	%r19479, %r19478, %r19477, 0x3340U;
	cvt.u32.u16 	%r19480, %rs12635;
	cvt.u32.u16 	%r19481, %rs12636;
	prmt.b32 	%r19482, %r19481, %r19480, 0x3340U;
	prmt.b32 	%r19483, %r19482, %r19479, 0x5410U;
	st.local.v2.b32 	[%rd1+192], {%r19483, %r19476};
	cvt.u32.u16 	%r19484, %rs12621;
	cvt.u32.u16 	%r19485, %rs12622;
	prmt.b32 	%r19486, %r19485, %r19484, 0x3340U;
	cvt.u32.u16 	%r19487, %rs12623;
	cvt.u32.u16 	%r19488, %rs12624;
	prmt.b32 	%r19489, %r19488, %r19487, 0x3340U;
	prmt.b32 	%r19490, %r19489, %r19486, 0x5410U;
	cvt.u32.u16 	%r19491, %rs12625;
	cvt.u32.u16 	%r19492, %rs12626;
	prmt.b32 	%r19493, %r19492, %r19491, 0x3340U;
	cvt.u32.u16 	%r19494, %rs12627;
	cvt.u32.u16 	%r19495, %rs12628;
	prmt.b32 	%r19496, %r19495, %r19494, 0x3340U;
	prmt.b32 	%r19497, %r19496, %r19493, 0x5410U;
	st.local.v2.b32 	[%rd1+200], {%r19497, %r19490};
	cvt.u32.u16 	%r19498, %rs12613;
	cvt.u32.u16 	%r19499, %rs12614;
	prmt.b32 	%r19500, %r19499, %r19498, 0x3340U;
	cvt.u32.u16 	%r19501, %rs12615;
	cvt.u32.u16 	%r19502, %rs12616;
	prmt.b32 	%r19503, %r19502, %r19501, 0x3340U;
	prmt.b32 	%r19504, %r19503, %r19500, 0x5410U;
	cvt.u32.u16 	%r19505, %rs12617;
	cvt.u32.u16 	%r19506, %rs12618;
	prmt.b32 	%r19507, %r19506, %r19505, 0x3340U;
	cvt.u32.u16 	%r19508, %rs12619;
	cvt.u32.u16 	%r19509, %rs12620;
	prmt.b32 	%r19510, %r19509, %r19508, 0x3340U;
	prmt.b32 	%r19511, %r19510, %r19507, 0x5410U;
	st.local.v2.b32 	[%rd1+208], {%r19511, %r19504};
	cvt.u32.u16 	%r19512, %rs12605;
	cvt.u32.u16 	%r19513, %rs12606;
	prmt.b32 	%r19514, %r19513, %r19512, 0x3340U;
	cvt.u32.u16 	%r19515, %rs12607;
	cvt.u32.u16 	%r19516, %rs12608;
	prmt.b32 	%r19517, %r19516, %r19515, 0x3340U;
	prmt.b32 	%r19518, %r19517, %r19514, 0x5410U;
	cvt.u32.u16 	%r19519, %rs12609;
	cvt.u32.u16 	%r19520, %rs12610;
	prmt.b32 	%r19521, %r19520, %r19519, 0x3340U;
	cvt.u32.u16 	%r19522, %rs12611;
	cvt.u32.u16 	%r19523, %rs12612;
	prmt.b32 	%r19524, %r19523, %r19522, 0x3340U;
	prmt.b32 	%r19525, %r19524, %r19521, 0x5410U;
	st.local.v2.b32 	[%rd1+216], {%r19525, %r19518};
	cvt.u32.u16 	%r19526, %rs12597;
	cvt.u32.u16 	%r19527, %rs12598;
	prmt.b32 	%r19528, %r19527, %r19526, 0x3340U;
	cvt.u32.u16 	%r19529, %rs12599;
	cvt.u32.u16 	%r19530, %rs12600;
	prmt.b32 	%r19531, %r19530, %r19529, 0x3340U;
	prmt.b32 	%r19532, %r19531, %r19528, 0x5410U;
	cvt.u32.u16 	%r19533, %rs12601;
	cvt.u32.u16 	%r19534, %rs12602;
	prmt.b32 	%r19535, %r19534, %r19533, 0x3340U;
	cvt.u32.u16 	%r19536, %rs12603;
	cvt.u32.u16 	%r19537, %rs12604;
	prmt.b32 	%r19538, %r19537, %r19536, 0x3340U;
	prmt.b32 	%r19539, %r19538, %r19535, 0x5410U;
	st.local.v2.b32 	[%rd1+224], {%r19539, %r19532};
	cvt.u32.u16 	%r19540, %rs12589;
	cvt.u32.u16 	%r19541, %rs12590;
	prmt.b32 	%r19542, %r19541, %r19540, 0x3340U;
	cvt.u32.u16 	%r19543, %rs12591;
	cvt.u32.u16 	%r19544, %rs12592;
	prmt.b32 	%r19545, %r19544, %r19543, 0x3340U;
	prmt.b32 	%r19546, %r19545, %r19542, 0x5410U;
	cvt.u32.u16 	%r19547, %rs12593;
	cvt.u32.u16 	%r19548, %rs12594;
	prmt.b32 	%r19549, %r19548, %r19547, 0x3340U;
	cvt.u32.u16 	%r19550, %rs12595;
	cvt.u32.u16 	%r19551, %rs12596;
	prmt.b32 	%r19552, %r19551, %r19550, 0x3340U;
	prmt.b32 	%r19553, %r19552, %r19549, 0x5410U;
	st.local.v2.b32 	[%rd1+232], {%r19553, %r19546};
	cvt.u32.u16 	%r19554, %rs12581;
	cvt.u32.u16 	%r19555, %rs12582;
	prmt.b32 	%r19556, %r19555, %r19554, 0x3340U;
	cvt.u32.u16 	%r19557, %rs12583;
	cvt.u32.u16 	%r19558, %rs12584;
	prmt.b32 	%r19559, %r19558, %r19557, 0x3340U;
	prmt.b32 	%r19560, %r19559, %r19556, 0x5410U;
	cvt.u32.u16 	%r19561, %rs12585;
	cvt.u32.u16 	%r19562, %rs12586;
	prmt.b32 	%r19563, %r19562, %r19561, 0x3340U;
	cvt.u32.u16 	%r19564, %rs12587;
	cvt.u32.u16 	%r19565, %rs12588;
	prmt.b32 	%r19566, %r19565, %r19564, 0x3340U;
	prmt.b32 	%r19567, %r19566, %r19563, 0x5410U;
	st.local.v2.b32 	[%rd1+240], {%r19567, %r19560};
	cvt.u32.u16 	%r19568, %rs12573;
	cvt.u32.u16 	%r19569, %rs12574;
	prmt.b32 	%r19570, %r19569, %r19568, 0x3340U;
	cvt.u32.u16 	%r19571, %rs12575;
	cvt.u32.u16 	%r19572, %rs12576;
	prmt.b32 	%r19573, %r19572, %r19571, 0x3340U;
	prmt.b32 	%r19574, %r19573, %r19570, 0x5410U;
	cvt.u32.u16 	%r19575, %rs12577;
	cvt.u32.u16 	%r19576, %rs12578;
	prmt.b32 	%r19577, %r19576, %r19575, 0x3340U;
	cvt.u32.u16 	%r19578, %rs12579;
	cvt.u32.u16 	%r19579, %rs12580;
	prmt.b32 	%r19580, %r19579, %r19578, 0x3340U;
	prmt.b32 	%r19581, %r19580, %r19577, 0x5410U;
	st.local.v2.b32 	[%rd1+248], {%r19581, %r19574};
	cvt.u32.u16 	%r19582, %rs12565;
	cvt.u32.u16 	%r19583, %rs12566;
	prmt.b32 	%r19584, %r19583, %r19582, 0x3340U;
	cvt.u32.u16 	%r19585, %rs12567;
	cvt.u32.u16 	%r19586, %rs12568;
	prmt.b32 	%r19587, %r19586, %r19585, 0x3340U;
	prmt.b32 	%r19588, %r19587, %r19584, 0x5410U;
	cvt.u32.u16 	%r19589, %rs12569;
	cvt.u32.u16 	%r19590, %rs12570;
	prmt.b32 	%r19591, %r19590, %r19589, 0x3340U;
	cvt.u32.u16 	%r19592, %rs12571;
	cvt.u32.u16 	%r19593, %rs12572;
	prmt.b32 	%r19594, %r19593, %r19592, 0x3340U;
	prmt.b32 	%r19595, %r19594, %r19591, 0x5410U;
	st.local.v2.b32 	[%rd1+256], {%r19595, %r19588};
	cvt.u32.u16 	%r19596, %rs12557;
	cvt.u32.u16 	%r19597, %rs12558;
	prmt.b32 	%r19598, %r19597, %r19596, 0x3340U;
	cvt.u32.u16 	%r19599, %rs12559;
	cvt.u32.u16 	%r19600, %rs12560;
	prmt.b32 	%r19601, %r19600, %r19599, 0x3340U;
	prmt.b32 	%r19602, %r19601, %r19598, 0x5410U;
	cvt.u32.u16 	%r19603, %rs12561;
	cvt.u32.u16 	%r19604, %rs12562;
	prmt.b32 	%r19605, %r19604, %r19603, 0x3340U;
	cvt.u32.u16 	%r19606, %rs12563;
	cvt.u32.u16 	%r19607, %rs12564;
	prmt.b32 	%r19608, %r19607, %r19606, 0x3340U;
	prmt.b32 	%r19609, %r19608, %r19605, 0x5410U;
	st.local.v2.b32 	[%rd1+264], {%r19609, %r19602};
	mov.b32 	%r28561, 0;
$L__BB2_27:
	mov.u32 	%r28564, %r28561;
	cvt.u64.u32 	%rd158, %r28564;
	add.s64 	%rd159, %rd1, %rd158;
	ld.local.u8 	%rs11892, [%rd159+16];
	setp.ne.s16 	%p69, %rs11892, 0;
	add.s32 	%r28561, %r28564, 1;
	@%p69 bra 	$L__BB2_27;
	and.b16  	%rs11893, %rs13327, 255;
	setp.eq.s16 	%p70, %rs11893, 0;
	@%p70 bra 	$L__BB2_31;
	mov.b32 	%r28562, 0;
$L__BB2_30:
	cvt.u64.u32 	%rd160, %r28564;
	add.s64 	%rd161, %rd1, %rd160;
	st.local.u8 	[%rd161+16], %rs13327;
	add.s32 	%r28564, %r28564, 1;
	add.s32 	%r245, %r28562, 1;
	cvt.u64.u32 	%rd162, %r28562;
	add.s64 	%rd163, %rd2, %rd162;
	ld.local.u8 	%rs13327, [%rd163+17];
	setp.ne.s16 	%p71, %rs13327, 0;
	mov.u32 	%r28562, %r245;
	@%p71 bra 	$L__BB2_30;
$L__BB2_31:
	cvt.u64.u32 	%rd164, %r28564;
	add.s64 	%rd165, %rd1, %rd164;
	mov.b16 	%rs11894, 0;
	st.local.u8 	[%rd165+16], %rs11894;
	add.s32 	%r28550, %r28550, %r18172;
	st.local.u32 	[%rd1], %r28550;
	add.f64 	%fd75, %fd75, %fd13;
	st.local.f64 	[%rd1+8], %fd75;
	ld.local.v2.b32 	{%r19611, %r19612}, [%rd1+16];
	bfe.u32 	%r19613, %r19611, 0, 8;
	cvt.u16.u32 	%rs12812, %r19613;
	bfe.u32 	%r19614, %r19611, 8, 8;
	cvt.u16.u32 	%rs12811, %r19614;
	bfe.u32 	%r19615, %r19611, 16, 8;
	cvt.u16.u32 	%rs12810, %r19615;
	bfe.u32 	%r19616, %r19611, 24, 8;
	cvt.u16.u32 	%rs12809, %r19616;
	bfe.u32 	%r19617, %r19612, 0, 8;
	cvt.u16.u32 	%rs12808, %r19617;
	bfe.u32 	%r19618, %r19612, 8, 8;
	cvt.u16.u32 	%rs12807, %r19618;
	bfe.u32 	%r19619, %r19612, 16, 8;
	cvt.u16.u32 	%rs12806, %r19619;
	bfe.u32 	%r19620, %r19612, 24, 8;
	cvt.u16.u32 	%rs12805, %r19620;
	ld.local.v2.b32 	{%r19621, %r19622}, [%rd1+24];
	bfe.u32 	%r19623, %r19621, 0, 8;
	cvt.u16.u32 	%rs12804, %r19623;
	bfe.u32 	%r19624, %r19621, 8, 8;
	cvt.u16.u32 	%rs12803, %r19624;
	bfe.u32 	%r19625, %r19621, 16, 8;
	cvt.u16.u32 	%rs12802, %r19625;
	bfe.u32 	%r19626, %r19621, 24, 8;
	cvt.u16.u32 	%rs12801, %r19626;
	bfe.u32 	%r19627, %r19622, 0, 8;
	cvt.u16.u32 	%rs12800, %r19627;
	bfe.u32 	%r19628, %r19622, 8, 8;
	cvt.u16.u32 	%rs12799, %r19628;
	bfe.u32 	%r19629, %r19622, 16, 8;
	cvt.u16.u32 	%rs12798, %r19629;
	bfe.u32 	%r19630, %r19622, 24, 8;
	cvt.u16.u32 	%rs12797, %r19630;
	ld.local.v2.b32 	{%r19631, %r19632}, [%rd1+32];
	bfe.u32 	%r19633, %r19631, 0, 8;
	cvt.u16.u32 	%rs12796, %r19633;
	bfe.u32 	%r19634, %r19631, 8, 8;
	cvt.u16.u32 	%rs12795, %r19634;
	bfe.u32 	%r19635, %r19631, 16, 8;
	cvt.u16.u32 	%rs12794, %r19635;
	bfe.u32 	%r19636, %r19631, 24, 8;
	cvt.u16.u32 	%rs12793, %r19636;
	bfe.u32 	%r19637, %r19632, 0, 8;
	cvt.u16.u32 	%rs12792, %r19637;
	bfe.u32 	%r19638, %r19632, 8, 8;
	cvt.u16.u32 	%rs12791, %r19638;
	bfe.u32 	%r19639, %r19632, 16, 8;
	cvt.u16.u32 	%rs12790, %r19639;
	bfe.u32 	%r19640, %r19632, 24, 8;
	cvt.u16.u32 	%rs12789, %r19640;
	ld.local.v2.b32 	{%r19641, %r19642}, [%rd1+40];
	bfe.u32 	%r19643, %r19641, 0, 8;
	cvt.u16.u32 	%rs12788, %r19643;
	bfe.u32 	%r19644, %r19641, 8, 8;
	cvt.u16.u32 	%rs12787, %r19644;
	bfe.u32 	%r19645, %r19641, 16, 8;
	cvt.u16.u32 	%rs12786, %r19645;
	bfe.u32 	%r19646, %r19641, 24, 8;
	cvt.u16.u32 	%rs12785, %r19646;
	bfe.u32 	%r19647, %r19642, 0, 8;
	cvt.u16.u32 	%rs12784, %r19647;
	bfe.u32 	%r19648, %r19642, 8, 8;
	cvt.u16.u32 	%rs12783, %r19648;
	bfe.u32 	%r19649, %r19642, 16, 8;
	cvt.u16.u32 	%rs12782, %r19649;
	bfe.u32 	%r19650, %r19642, 24, 8;
	cvt.u16.u32 	%rs12781, %r19650;
	ld.local.v2.b32 	{%r19651, %r19652}, [%rd1+48];
	bfe.u32 	%r19653, %r19651, 0, 8;
	cvt.u16.u32 	%rs12780, %r19653;
	bfe.u32 	%r19654, %r19651, 8, 8;
	cvt.u16.u32 	%rs12779, %r19654;
	bfe.u32 	%r19655, %r19651, 16, 8;
	cvt.u16.u32 	%rs12778, %r19655;
	bfe.u32 	%r19656, %r19651, 24, 8;
	cvt.u16.u32 	%rs12777, %r19656;
	bfe.u32 	%r19657, %r19652, 0, 8;
	cvt.u16.u32 	%rs12776, %r19657;
	bfe.u32 	%r19658, %r19652, 8, 8;
	cvt.u16.u32 	%rs12775, %r19658;
	bfe.u32 	%r19659, %r19652, 16, 8;
	cvt.u16.u32 	%rs12774, %r19659;
	bfe.u32 	%r19660, %r19652, 24, 8;
	cvt.u16.u32 	%rs12773, %r19660;
	ld.local.v2.b32 	{%r19661, %r19662}, [%rd1+56];
	bfe.u32 	%r19663, %r19661, 0, 8;
	cvt.u16.u32 	%rs12772, %r19663;
	bfe.u32 	%r19664, %r19661, 8, 8;
	cvt.u16.u32 	%rs12771, %r19664;
	bfe.u32 	%r19665, %r19661, 16, 8;
	cvt.u16.u32 	%rs12770, %r19665;
	bfe.u32 	%r19666, %r19661, 24, 8;
	cvt.u16.u32 	%rs12769, %r19666;
	bfe.u32 	%r19667, %r19662, 0, 8;
	cvt.u16.u32 	%rs12768, %r19667;
	bfe.u32 	%r19668, %r19662, 8, 8;
	cvt.u16.u32 	%rs12767, %r19668;
	bfe.u32 	%r19669, %r19662, 16, 8;
	cvt.u16.u32 	%rs12766, %r19669;
	bfe.u32 	%r19670, %r19662, 24, 8;
	cvt.u16.u32 	%rs12765, %r19670;
	ld.local.v2.b32 	{%r19671, %r19672}, [%rd1+64];
	bfe.u32 	%r19673, %r19671, 0, 8;
	cvt.u16.u32 	%rs12764, %r19673;
	bfe.u32 	%r19674, %r19671, 8, 8;
	cvt.u16.u32 	%rs12763, %r19674;
	bfe.u32 	%r19675, %r19671, 16, 8;
	cvt.u16.u32 	%rs12762, %r19675;
	bfe.u32 	%r19676, %r19671, 24, 8;
	cvt.u16.u32 	%rs12761, %r19676;
	bfe.u32 	%r19677, %r19672, 0, 8;
	cvt.u16.u32 	%rs12760, %r19677;
	bfe.u32 	%r19678, %r19672, 8, 8;
	cvt.u16.u32 	%rs12759, %r19678;
	bfe.u32 	%r19679, %r19672, 16, 8;
	cvt.u16.u32 	%rs12758, %r19679;
	bfe.u32 	%r19680, %r19672, 24, 8;
	cvt.u16.u32 	%rs12757, %r19680;
	ld.local.v2.b32 	{%r19681, %r19682}, [%rd1+72];
	bfe.u32 	%r19683, %r19681, 0, 8;
	cvt.u16.u32 	%rs12756, %r19683;
	bfe.u32 	%r19684, %r19681, 8, 8;
	cvt.u16.u32 	%rs12755, %r19684;
	bfe.u32 	%r19685, %r19681, 16, 8;
	cvt.u16.u32 	%rs12754, %r19685;
	bfe.u32 	%r19686, %r19681, 24, 8;
	cvt.u16.u32 	%rs12753, %r19686;
	bfe.u32 	%r19687, %r19682, 0, 8;
	cvt.u16.u32 	%rs12752, %r19687;
	bfe.u32 	%r19688, %r19682, 8, 8;
	cvt.u16.u32 	%rs12751, %r19688;
	bfe.u32 	%r19689, %r19682, 16, 8;
	cvt.u16.u32 	%rs12750, %r19689;
	bfe.u32 	%r19690, %r19682, 24, 8;
	cvt.u16.u32 	%rs12749, %r19690;
	ld.local.v2.b32 	{%r19691, %r19692}, [%rd1+80];
	bfe.u32 	%r19693, %r19691, 0, 8;
	cvt.u16.u32 	%rs12748, %r19693;
	bfe.u32 	%r19694, %r19691, 8, 8;
	cvt.u16.u32 	%rs12747, %r19694;
	bfe.u32 	%r19695, %r19691, 16, 8;
	cvt.u16.u32 	%rs12746, %r19695;
	bfe.u32 	%r19696, %r19691, 24, 8;
	cvt.u16.u32 	%rs12745, %r19696;
	bfe.u32 	%r19697, %r19692, 0, 8;
	cvt.u16.u32 	%rs12744, %r19697;
	bfe.u32 	%r19698, %r19692, 8, 8;
	cvt.u16.u32 	%rs12743, %r19698;
	bfe.u32 	%r19699, %r19692, 16, 8;
	cvt.u16.u32 	%rs12742, %r19699;
	bfe.u32 	%r19700, %r19692, 24, 8;
	cvt.u16.u32 	%rs12741, %r19700;
	ld.local.v2.b32 	{%r19701, %r19702}, [%rd1+88];
	bfe.u32 	%r19703, %r19701, 0, 8;
	cvt.u16.u32 	%rs12740, %r19703;
	bfe.u32 	%r19704, %r19701, 8, 8;
	cvt.u16.u32 	%rs12739, %r19704;
	bfe.u32 	%r19705, %r19701, 16, 8;
	cvt.u16.u32 	%rs12738, %r19705;
	bfe.u32 	%r19706, %r19701, 24, 8;
	cvt.u16.u32 	%rs12737, %r19706;
	bfe.u32 	%r19707, %r19702, 0, 8;
	cvt.u16.u32 	%rs12736, %r19707;
	bfe.u32 	%r19708, %r19702, 8, 8;
	cvt.u16.u32 	%rs12735, %r19708;
	bfe.u32 	%r19709, %r19702, 16, 8;
	cvt.u16.u32 	%rs12734, %r19709;
	bfe.u32 	%r19710, %r19702, 24, 8;
	cvt.u16.u32 	%rs12733, %r19710;
	ld.local.v2.b32 	{%r19711, %r19712}, [%rd1+96];
	bfe.u32 	%r19713, %r19711, 0, 8;
	cvt.u16.u32 	%rs12732, %r19713;
	bfe.u32 	%r19714, %r19711, 8, 8;
	cvt.u16.u32 	%rs12731, %r19714;
	bfe.u32 	%r19715, %r19711, 16, 8;
	cvt.u16.u32 	%rs12730, %r19715;
	bfe.u32 	%r19716, %r19711, 24, 8;
	cvt.u16.u32 	%rs12729, %r19716;
	bfe.u32 	%r19717, %r19712, 0, 8;
	cvt.u16.u32 	%rs12728, %r19717;
	bfe.u32 	%r19718, %r19712, 8, 8;
	cvt.u16.u32 	%rs12727, %r19718;
	bfe.u32 	%r19719, %r19712, 16, 8;
	cvt.u16.u32 	%rs12726, %r19719;
	bfe.u32 	%r19720, %r19712, 24, 8;
	cvt.u16.u32 	%rs12725, %r19720;
	ld.local.v2.b32 	{%r19721, %r19722}, [%rd1+104];
	bfe.u32 	%r19723, %r19721, 0, 8;
	cvt.u16.u32 	%rs12724, %r19723;
	bfe.u32 	%r19724, %r19721, 8, 8;
	cvt.u16.u32 	%rs12723, %r19724;
	bfe.u32 	%r19725, %r19721, 16, 8;
	cvt.u16.u32 	%rs12722, %r19725;
	bfe.u32 	%r19726, %r19721, 24, 8;
	cvt.u16.u32 	%rs12721, %r19726;
	bfe.u32 	%r19727, %r19722, 0, 8;
	cvt.u16.u32 	%rs12720, %r19727;
	bfe.u32 	%r19728, %r19722, 8, 8;
	cvt.u16.u32 	%rs12719, %r19728;
	bfe.u32 	%r19729, %r19722, 16, 8;
	cvt.u16.u32 	%rs12718, %r19729;
	bfe.u32 	%r19730, %r19722, 24, 8;
	cvt.u16.u32 	%rs12717, %r19730;
	ld.local.v2.b32 	{%r19731, %r19732}, [%rd1+112];
	bfe.u32 	%r19733, %r19731, 0, 8;
	cvt.u16.u32 	%rs12716, %r19733;
	bfe.u32 	%r19734, %r19731, 8, 8;
	cvt.u16.u32 	%rs12715, %r19734;
	bfe.u32 	%r19735, %r19731, 16, 8;
	cvt.u16.u32 	%rs12714, %r19735;
	bfe.u32 	%r19736, %r19731, 24, 8;
	cvt.u16.u32 	%rs12713, %r19736;
	bfe.u32 	%r19737, %r19732, 0, 8;
	cvt.u16.u32 	%rs12712, %r19737;
	bfe.u32 	%r19738, %r19732, 8, 8;
	cvt.u16.u32 	%rs12711, %r19738;
	bfe.u32 	%r19739, %r19732, 16, 8;
	cvt.u16.u32 	%rs12710, %r19739;
	bfe.u32 	%r19740, %r19732, 24, 8;
	cvt.u16.u32 	%rs12709, %r19740;
	ld.local.v2.b32 	{%r19741, %r19742}, [%rd1+120];
	bfe.u32 	%r19743, %r19741, 0, 8;
	cvt.u16.u32 	%rs12708, %r19743;
	bfe.u32 	%r19744, %r19741, 8, 8;
	cvt.u16.u32 	%rs12707, %r19744;
	bfe.u32 	%r19745, %r19741, 16, 8;
	cvt.u16.u32 	%rs12706, %r19745;
	bfe.u32 	%r19746, %r19741, 24, 8;
	cvt.u16.u32 	%rs12705, %r19746;
	bfe.u32 	%r19747, %r19742, 0, 8;
	cvt.u16.u32 	%rs12704, %r19747;
	bfe.u32 	%r19748, %r19742, 8, 8;
	cvt.u16.u32 	%rs12703, %r19748;
	bfe.u32 	%r19749, %r19742, 16, 8;
	cvt.u16.u32 	%rs12702, %r19749;
	bfe.u32 	%r19750, %r19742, 24, 8;
	cvt.u16.u32 	%rs12701, %r19750;
	ld.local.v2.b32 	{%r19751, %r19752}, [%rd1+128];
	bfe.u32 	%r19753, %r19751, 0, 8;
	cvt.u16.u32 	%rs12700, %r19753;
	bfe.u32 	%r19754, %r19751, 8, 8;
	cvt.u16.u32 	%rs12699, %r19754;
	bfe.u32 	%r19755, %r19751, 16, 8;
	cvt.u16.u32 	%rs12698, %r19755;
	bfe.u32 	%r19756, %r19751, 24, 8;
	cvt.u16.u32 	%rs12697, %r19756;
	bfe.u32 	%r19757, %r19752, 0, 8;
	cvt.u16.u32 	%rs12696, %r19757;
	bfe.u32 	%r19758, %r19752, 8, 8;
	cvt.u16.u32 	%rs12695, %r19758;
	bfe.u32 	%r19759, %r19752, 16, 8;
	cvt.u16.u32 	%rs12694, %r19759;
	bfe.u32 	%r19760, %r19752, 24, 8;
	cvt.u16.u32 	%rs12693, %r19760;
	ld.local.v2.b32 	{%r19761, %r19762}, [%rd1+136];
	bfe.u32 	%r19763, %r19761, 0, 8;
	cvt.u16.u32 	%rs12692, %r19763;
	bfe.u32 	%r19764, %r19761, 8, 8;
	cvt.u16.u32 	%rs12691, %r19764;
	bfe.u32 	%r19765, %r19761, 16, 8;
	cvt.u16.u32 	%rs12690, %r19765;
	bfe.u32 	%r19766, %r19761, 24, 8;
	cvt.u16.u32 	%rs12689, %r19766;
	bfe.u32 	%r19767, %r19762, 0, 8;
	cvt.u16.u32 	%rs12688, %r19767;
	bfe.u32 	%r19768, %r19762, 8, 8;
	cvt.u16.u32 	%rs12687, %r19768;
	bfe.u32 	%r19769, %r19762, 16, 8;
	cvt.u16.u32 	%rs12686, %r19769;
	bfe.u32 	%r19770, %r19762, 24, 8;
	cvt.u16.u32 	%rs12685, %r19770;
	ld.local.v2.b32 	{%r19771, %r19772}, [%rd1+144];
	bfe.u32 	%r19773, %r19771, 0, 8;
	cvt.u16.u32 	%rs12684, %r19773;
	bfe.u32 	%r19774, %r19771, 8, 8;
	cvt.u16.u32 	%rs12683, %r19774;
	bfe.u32 	%r19775, %r19771, 16, 8;
	cvt.u16.u32 	%rs12682, %r19775;
	bfe.u32 	%r19776, %r19771, 24, 8;
	cvt.u16.u32 	%rs12681, %r19776;
	bfe.u32 	%r19777, %r19772, 0, 8;
	cvt.u16.u32 	%rs12680, %r19777;
	bfe.u32 	%r19778, %r19772, 8, 8;
	cvt.u16.u32 	%rs12679, %r19778;
	bfe.u32 	%r19779, %r19772, 16, 8;
	cvt.u16.u32 	%rs12678, %r19779;
	bfe.u32 	%r19780, %r19772, 24, 8;
	cvt.u16.u32 	%rs12677, %r19780;
	ld.local.v2.b32 	{%r19781, %r19782}, [%rd1+152];
	bfe.u32 	%r19783, %r19781, 0, 8;
	cvt.u16.u32 	%rs12676, %r19783;
	bfe.u32 	%r19784, %r19781, 8, 8;
	cvt.u16.u32 	%rs12675, %r19784;
	bfe.u32 	%r19785, %r19781, 16, 8;
	cvt.u16.u32 	%rs12674, %r19785;
	bfe.u32 	%r19786, %r19781, 24, 8;
	cvt.u16.u32 	%rs12673, %r19786;
	bfe.u32 	%r19787, %r19782, 0, 8;
	cvt.u16.u32 	%rs12672, %r19787;
	bfe.u32 	%r19788, %r19782, 8, 8;
	cvt.u16.u32 	%rs12671, %r19788;
	bfe.u32 	%r19789, %r19782, 16, 8;
	cvt.u16.u32 	%rs12670, %r19789;
	bfe.u32 	%r19790, %r19782, 24, 8;
	cvt.u16.u32 	%rs12669, %r19790;
	ld.local.v2.b32 	{%r19791, %r19792}, [%rd1+160];
	bfe.u32 	%r19793, %r19791, 0, 8;
	cvt.u16.u32 	%rs12668, %r19793;
	bfe.u32 	%r19794, %r19791, 8, 8;
	cvt.u16.u32 	%rs12667, %r19794;
	bfe.u32 	%r19795, %r19791, 16, 8;
	cvt.u16.u32 	%rs12666, %r19795;
	bfe.u32 	%r19796, %r19791, 24, 8;
	cvt.u16.u32 	%rs12665, %r19796;
	bfe.u32 	%r19797, %r19792, 0, 8;
	cvt.u16.u32 	%rs12664, %r19797;
	bfe.u32 	%r19798, %r19792, 8, 8;
	cvt.u16.u32 	%rs12663, %r19798;
	bfe.u32 	%r19799, %r19792, 16, 8;
	cvt.u16.u32 	%rs12662, %r19799;
	bfe.u32 	%r19800, %r19792, 24, 8;
	cvt.u16.u32 	%rs12661, %r19800;
	ld.local.v2.b32 	{%r19801, %r19802}, [%rd1+168];
	bfe.u32 	%r19803, %r19801, 0, 8;
	cvt.u16.u32 	%rs12660, %r19803;
	bfe.u32 	%r19804, %r19801, 8, 8;
	cvt.u16.u32 	%rs12659, %r19804;
	bfe.u32 	%r19805, %r19801, 16, 8;
	cvt.u16.u32 	%rs12658, %r19805;
	bfe.u32 	%r19806, %r19801, 24, 8;
	cvt.u16.u32 	%rs12657, %r19806;
	bfe.u32 	%r19807, %r19802, 0, 8;
	cvt.u16.u32 	%rs12656, %r19807;
	bfe.u32 	%r19808, %r19802, 8, 8;
	cvt.u16.u32 	%rs12655, %r19808;
	bfe.u32 	%r19809, %r19802, 16, 8;
	cvt.u16.u32 	%rs12654, %r19809;
	bfe.u32 	%r19810, %r19802, 24, 8;
	cvt.u16.u32 	%rs12653, %r19810;
	ld.local.v2.b32 	{%r19811, %r19812}, [%rd1+176];
	bfe.u32 	%r19813, %r19811, 0, 8;
	cvt.u16.u32 	%rs12652, %r19813;
	bfe.u32 	%r19814, %r19811, 8, 8;
	cvt.u16.u32 	%rs12651, %r19814;
	bfe.u32 	%r19815, %r19811, 16, 8;
	cvt.u16.u32 	%rs12650, %r19815;
	bfe.u32 	%r19816, %r19811, 24, 8;
	cvt.u16.u32 	%rs12649, %r19816;
	bfe.u32 	%r19817, %r19812, 0, 8;
	cvt.u16.u32 	%rs12648, %r19817;
	bfe.u32 	%r19818, %r19812, 8, 8;
	cvt.u16.u32 	%rs12647, %r19818;
	bfe.u32 	%r19819, %r19812, 16, 8;
	cvt.u16.u32 	%rs12646, %r19819;
	bfe.u32 	%r19820, %r19812, 24, 8;
	cvt.u16.u32 	%rs12645, %r19820;
	ld.local.v2.b32 	{%r19821, %r19822}, [%rd1+184];
	bfe.u32 	%r19823, %r19821, 0, 8;
	cvt.u16.u32 	%rs12644, %r19823;
	bfe.u32 	%r19824, %r19821, 8, 8;
	cvt.u16.u32 	%rs12643, %r19824;
	bfe.u32 	%r19825, %r19821, 16, 8;
	cvt.u16.u32 	%rs12642, %r19825;
	bfe.u32 	%r19826, %r19821, 24, 8;
	cvt.u16.u32 	%rs12641, %r19826;
	bfe.u32 	%r19827, %r19822, 0, 8;
	cvt.u16.u32 	%rs12640, %r19827;
	bfe.u32 	%r19828, %r19822, 8, 8;
	cvt.u16.u32 	%rs12639, %r19828;
	bfe.u32 	%r19829, %r19822, 16, 8;
	cvt.u16.u32 	%rs12638, %r19829;
	bfe.u32 	%r19830, %r19822, 24, 8;
	cvt.u16.u32 	%rs12637, %r19830;
	ld.local.v2.b32 	{%r19831, %r19832}, [%rd1+192];
	bfe.u32 	%r19833, %r19831, 0, 8;
	cvt.u16.u32 	%rs12636, %r19833;
	bfe.u32 	%r19834, %r19831, 8, 8;
	cvt.u16.u32 	%rs12635, %r19834;
	bfe.u32 	%r19835, %r19831, 16, 8;
	cvt.u16.u32 	%rs12634, %r19835;
	bfe.u32 	%r19836, %r19831, 24, 8;
	cvt.u16.u32 	%rs12633, %r19836;
	bfe.u32 	%r19837, %r19832, 0, 8;
	cvt.u16.u32 	%rs12632, %r19837;
	bfe.u32 	%r19838, %r19832, 8, 8;
	cvt.u16.u32 	%rs12631, %r19838;
	bfe.u32 	%r19839, %r19832, 16, 8;
	cvt.u16.u32 	%rs12630, %r19839;
	bfe.u32 	%r19840, %r19832, 24, 8;
	cvt.u16.u32 	%rs12629, %r19840;
	ld.local.v2.b32 	{%r19841, %r19842}, [%rd1+200];
	bfe.u32 	%r19843, %r19841, 0, 8;
	cvt.u16.u32 	%rs12628, %r19843;
	bfe.u32 	%r19844, %r19841, 8, 8;
	cvt.u16.u32 	%rs12627, %r19844;
	bfe.u32 	%r19845, %r19841, 16, 8;
	cvt.u16.u32 	%rs12626, %r19845;
	bfe.u32 	%r19846, %r19841, 24, 8;
	cvt.u16.u32 	%rs12625, %r19846;
	bfe.u32 	%r19847, %r19842, 0, 8;
	cvt.u16.u32 	%rs12624, %r19847;
	bfe.u32 	%r19848, %r19842, 8, 8;
	cvt.u16.u32 	%rs12623, %r19848;
	bfe.u32 	%r19849, %r19842, 16, 8;
	cvt.u16.u32 	%rs12622, %r19849;
	bfe.u32 	%r19850, %r19842, 24, 8;
	cvt.u16.u32 	%rs12621, %r19850;
	ld.local.v2.b32 	{%r19851, %r19852}, [%rd1+208];
	bfe.u32 	%r19853, %r19851, 0, 8;
	cvt.u16.u32 	%rs12620, %r19853;
	bfe.u32 	%r19854, %r19851, 8, 8;
	cvt.u16.u32 	%rs12619, %r19854;
	bfe.u32 	%r19855, %r19851, 16, 8;
	cvt.u16.u32 	%rs12618, %r19855;
	bfe.u32 	%r19856, %r19851, 24, 8;
	cvt.u16.u32 	%rs12617, %r19856;
	bfe.u32 	%r19857, %r19852, 0, 8;
	cvt.u16.u32 	%rs12616, %r19857;
	bfe.u32 	%r19858, %r19852, 8, 8;
	cvt.u16.u32 	%rs12615, %r19858;
	bfe.u32 	%r19859, %r19852, 16, 8;
	cvt.u16.u32 	%rs12614, %r19859;
	bfe.u32 	%r19860, %r19852, 24, 8;
	cvt.u16.u32 	%rs12613, %r19860;
	ld.local.v2.b32 	{%r19861, %r19862}, [%rd1+216];
	bfe.u32 	%r19863, %r19861, 0, 8;
	cvt.u16.u32 	%rs12612, %r19863;
	bfe.u32 	%r19864, %r19861, 8, 8;
	cvt.u16.u32 	%rs12611, %r19864;
	bfe.u32 	%r19865, %r19861, 16, 8;
	cvt.u16.u32 	%rs12610, %r19865;
	bfe.u32 	%r19866, %r19861, 24, 8;
	cvt.u16.u32 	%rs12609, %r19866;
	bfe.u32 	%r19867, %r19862, 0, 8;
	cvt.u16.u32 	%rs12608, %r19867;
	bfe.u32 	%r19868, %r19862, 8, 8;
	cvt.u16.u32 	%rs12607, %r19868;
	bfe.u32 	%r19869, %r19862, 16, 8;
	cvt.u16.u32 	%rs12606, %r19869;
	bfe.u32 	%r19870, %r19862, 24, 8;
	cvt.u16.u32 	%rs12605, %r19870;
	ld.local.v2.b32 	{%r19871, %r19872}, [%rd1+224];
	bfe.u32 	%r19873, %r19871, 0, 8;
	cvt.u16.u32 	%rs12604, %r19873;
	bfe.u32 	%r19874, %r19871, 8, 8;
	cvt.u16.u32 	%rs12603, %r19874;
	bfe.u32 	%r19875, %r19871, 16, 8;
	cvt.u16.u32 	%rs12602, %r19875;
	bfe.u32 	%r19876, %r19871, 24, 8;
	cvt.u16.u32 	%rs12601, %r19876;
	bfe.u32 	%r19877, %r19872, 0, 8;
	cvt.u16.u32 	%rs12600, %r19877;
	bfe.u32 	%r19878, %r19872, 8, 8;
	cvt.u16.u32 	%rs12599, %r19878;
	bfe.u32 	%r19879, %r19872, 16, 8;
	cvt.u16.u32 	%rs12598, %r19879;
	bfe.u32 	%r19880, %r19872, 24, 8;
	cvt.u16.u32 	%rs12597, %r19880;
	ld.local.v2.b32 	{%r19881, %r19882}, [%rd1+232];
	bfe.u32 	%r19883, %r19881, 0, 8;
	cvt.u16.u32 	%rs12596, %r19883;
	bfe.u32 	%r19884, %r19881, 8, 8;
	cvt.u16.u32 	%rs12595, %r19884;
	bfe.u32 	%r19885, %r19881, 16, 8;
	cvt.u16.u32 	%rs12594, %r19885;
	bfe.u32 	%r19886, %r19881, 24, 8;
	cvt.u16.u32 	%rs12593, %r19886;
	bfe.u32 	%r19887, %r19882, 0, 8;
	cvt.u16.u32 	%rs12592, %r19887;
	bfe.u32 	%r19888, %r19882, 8, 8;
	cvt.u16.u32 	%rs12591, %r19888;
	bfe.u32 	%r19889, %r19882, 16, 8;
	cvt.u16.u32 	%rs12590, %r19889;
	bfe.u32 	%r19890, %r19882, 24, 8;
	cvt.u16.u32 	%rs12589, %r19890;
	ld.local.v2.b32 	{%r19891, %r19892}, [%rd1+240];
	bfe.u32 	%r19893, %r19891, 0, 8;
	cvt.u16.u32 	%rs12588, %r19893;
	bfe.u32 	%r19894, %r19891, 8, 8;
	cvt.u16.u32 	%rs12587, %r19894;
	bfe.u32 	%r19895, %r19891, 16, 8;
	cvt.u16.u32 	%rs12586, %r19895;
	bfe.u32 	%r19896, %r19891, 24, 8;
	cvt.u16.u32 	%rs12585, %r19896;
	bfe.u32 	%r19897, %r19892, 0, 8;
	cvt.u16.u32 	%rs12584, %r19897;
	bfe.u32 	%r19898, %r19892, 8, 8;
	cvt.u16.u32 	%rs12583, %r19898;
	bfe.u32 	%r19899, %r19892, 16, 8;
	cvt.u16.u32 	%rs12582, %r19899;
	bfe.u32 	%r19900, %r19892, 24, 8;
	cvt.u16.u32 	%rs12581, %r19900;
	ld.local.v2.b32 	{%r19901, %r19902}, [%rd1+248];
	bfe.u32 	%r19903, %r19901, 0, 8;
	cvt.u16.u32 	%rs12580, %r19903;
	bfe.u32 	%r19904, %r19901, 8, 8;
	cvt.u16.u32 	%rs12579, %r19904;
	bfe.u32 	%r19905, %r19901, 16, 8;
	cvt.u16.u32 	%rs12578, %r19905;
	bfe.u32 	%r19906, %r19901, 24, 8;
	cvt.u16.u32 	%rs12577, %r19906;
	bfe.u32 	%r19907, %r19902, 0, 8;
	cvt.u16.u32 	%rs12576, %r19907;
	bfe.u32 	%r19908, %r19902, 8, 8;
	cvt.u16.u32 	%rs12575, %r19908;
	bfe.u32 	%r19909, %r19902, 16, 8;
	cvt.u16.u32 	%rs12574, %r19909;
	bfe.u32 	%r19910, %r19902, 24, 8;
	cvt.u16.u32 	%rs12573, %r19910;
	ld.local.v2.b32 	{%r19911, %r19912}, [%rd1+256];
	bfe.u32 	%r19913, %r19911, 0, 8;
	cvt.u16.u32 	%rs12572, %r19913;
	bfe.u32 	%r19914, %r19911, 8, 8;
	cvt.u16.u32 	%rs12571, %r19914;
	bfe.u32 	%r19915, %r19911, 16, 8;
	cvt.u16.u32 	%rs12570, %r19915;
	bfe.u32 	%r19916, %r19911, 24, 8;
	cvt.u16.u32 	%rs12569, %r19916;
	bfe.u32 	%r19917, %r19912, 0, 8;
	cvt.u16.u32 	%rs12568, %r19917;
	bfe.u32 	%r19918, %r19912, 8, 8;
	cvt.u16.u32 	%rs12567, %r19918;
	bfe.u32 	%r19919, %r19912, 16, 8;
	cvt.u16.u32 	%rs12566, %r19919;
	bfe.u32 	%r19920, %r19912, 24, 8;
	cvt.u16.u32 	%rs12565, %r19920;
	ld.local.v2.b32 	{%r19921, %r19922}, [%rd1+264];
	bfe.u32 	%r19923, %r19921, 0, 8;
	cvt.u16.u32 	%rs12564, %r19923;
	bfe.u32 	%r19924, %r19921, 8, 8;
	cvt.u16.u32 	%rs12563, %r19924;
	bfe.u32 	%r19925, %r19921, 16, 8;
	cvt.u16.u32 	%rs12562, %r19925;
	bfe.u32 	%r19926, %r19921, 24, 8;
	cvt.u16.u32 	%rs12561, %r19926;
	bfe.u32 	%r19927, %r19922, 0, 8;
	cvt.u16.u32 	%rs12560, %r19927;
	bfe.u32 	%r19928, %r19922, 8, 8;
	cvt.u16.u32 	%rs12559, %r19928;
	bfe.u32 	%r19929, %r19922, 16, 8;
	cvt.u16.u32 	%rs12558, %r19929;
	bfe.u32 	%r19930, %r19922, 24, 8;
	cvt.u16.u32 	%rs12557, %r19930;
$L__BB2_32:
	cvt.u32.u16 	%r20271, %rs12812;
	and.b32  	%r20272, %r20271, 255;
	and.b16  	%rs11895, %rs12811, 255;
	mul.wide.u16 	%r20273, %rs11895, 256;
	or.b32  	%r20274, %r20273, %r20272;
	cvt.u32.u16 	%r20275, %rs12810;
	shl.b32 	%r20276, %r20275, 16;
	and.b32  	%r20277, %r20276, 16711680;
	or.b32  	%r20278, %r20274, %r20277;
	cvt.u32.u16 	%r20279, %rs12809;
	shl.b32 	%r20280, %r20279, 24;
	or.b32  	%r19952, %r20278, %r20280;
	cvt.u32.u16 	%r20281, %rs12808;
	and.b32  	%r20282, %r20281, 255;
	and.b16  	%rs11896, %rs12807, 255;
	mul.wide.u16 	%r20283, %rs11896, 256;
	or.b32  	%r20284, %r20283, %r20282;
	cvt.u32.u16 	%r20285, %rs12806;
	shl.b32 	%r20286, %r20285, 16;
	and.b32  	%r20287, %r20286, 16711680;
	or.b32  	%r20288, %r20284, %r20287;
	cvt.u32.u16 	%r20289, %rs12805;
	shl.b32 	%r20290, %r20289, 24;
	or.b32  	%r19957, %r20288, %r20290;
	cvt.u32.u16 	%r20291, %rs12804;
	and.b32  	%r20292, %r20291, 255;
	and.b16  	%rs11897, %rs12803, 255;
	mul.wide.u16 	%r20293, %rs11897, 256;
	or.b32  	%r20294, %r20293, %r20292;
	cvt.u32.u16 	%r20295, %rs12802;
	shl.b32 	%r20296, %r20295, 16;
	and.b32  	%r20297, %r20296, 16711680;
	or.b32  	%r20298, %r20294, %r20297;
	cvt.u32.u16 	%r20299, %rs12801;
	shl.b32 	%r20300, %r20299, 24;
	or.b32  	%r19962, %r20298, %r20300;
	cvt.u32.u16 	%r20301, %rs12800;
	and.b32  	%r20302, %r20301, 255;
	and.b16  	%rs11898, %rs12799, 255;
	mul.wide.u16 	%r20303, %rs11898, 256;
	or.b32  	%r20304, %r20303, %r20302;
	cvt.u32.u16 	%r20305, %rs12798;
	shl.b32 	%r20306, %r20305, 16;
	and.b32  	%r20307, %r20306, 16711680;
	or.b32  	%r20308, %r20304, %r20307;
	cvt.u32.u16 	%r20309, %rs12797;
	shl.b32 	%r20310, %r20309, 24;
	or.b32  	%r19967, %r20308, %r20310;
	cvt.u32.u16 	%r20311, %rs12796;
	and.b32  	%r20312, %r20311, 255;
	and.b16  	%rs11899, %rs12795, 255;
	mul.wide.u16 	%r20313, %rs11899, 256;
	or.b32  	%r20314, %r20313, %r20312;
	cvt.u32.u16 	%r20315, %rs12794;
	shl.b32 	%r20316, %r20315, 16;
	and.b32  	%r20317, %r20316, 16711680;
	or.b32  	%r20318, %r20314, %r20317;
	cvt.u32.u16 	%r20319, %rs12793;
	shl.b32 	%r20320, %r20319, 24;
	or.b32  	%r19972, %r20318, %r20320;
	cvt.u32.u16 	%r20321, %rs12792;
	and.b32  	%r20322, %r20321, 255;
	and.b16  	%rs11900, %rs12791, 255;
	mul.wide.u16 	%r20323, %rs11900, 256;
	or.b32  	%r20324, %r20323, %r20322;
	cvt.u32.u16 	%r20325, %rs12790;
	shl.b32 	%r20326, %r20325, 16;
	and.b32  	%r20327, %r20326, 16711680;
	or.b32  	%r20328, %r20324, %r20327;
	cvt.u32.u16 	%r20329, %rs12789;
	shl.b32 	%r20330, %r20329, 24;
	or.b32  	%r19977, %r20328, %r20330;
	cvt.u32.u16 	%r20331, %rs12788;
	and.b32  	%r20332, %r20331, 255;
	and.b16  	%rs11901, %rs12787, 255;
	mul.wide.u16 	%r20333, %rs11901, 256;
	or.b32  	%r20334, %r20333, %r20332;
	cvt.u32.u16 	%r20335, %rs12786;
	shl.b32 	%r20336, %r20335, 16;
	and.b32  	%r20337, %r20336, 16711680;
	or.b32  	%r20338, %r20334, %r20337;
	cvt.u32.u16 	%r20339, %rs12785;
	shl.b32 	%r20340, %r20339, 24;
	or.b32  	%r19982, %r20338, %r20340;
	cvt.u32.u16 	%r20341, %rs12784;
	and.b32  	%r20342, %r20341, 255;
	and.b16  	%rs11902, %rs12783, 255;
	mul.wide.u16 	%r20343, %rs11902, 256;
	or.b32  	%r20344, %r20343, %r20342;
	cvt.u32.u16 	%r20345, %rs12782;
	shl.b32 	%r20346, %r20345, 16;
	and.b32  	%r20347, %r20346, 16711680;
	or.b32  	%r20348, %r20344, %r20347;
	cvt.u32.u16 	%r20349, %rs12781;
	shl.b32 	%r20350, %r20349, 24;
	or.b32  	%r19987, %r20348, %r20350;
	cvt.u32.u16 	%r20351, %rs12780;
	and.b32  	%r20352, %r20351, 255;
	and.b16  	%rs11903, %rs12779, 255;
	mul.wide.u16 	%r20353, %rs11903, 256;
	or.b32  	%r20354, %r20353, %r20352;
	cvt.u32.u16 	%r20355, %rs12778;
	shl.b32 	%r20356, %r20355, 16;
	and.b32  	%r20357, %r20356, 16711680;
	or.b32  	%r20358, %r20354, %r20357;
	cvt.u32.u16 	%r20359, %rs12777;
	shl.b32 	%r20360, %r20359, 24;
	or.b32  	%r19992, %r20358, %r20360;
	cvt.u32.u16 	%r20361, %rs12776;
	and.b32  	%r20362, %r20361, 255;
	and.b16  	%rs11904, %rs12775, 255;
	mul.wide.u16 	%r20363, %rs11904, 256;
	or.b32  	%r20364, %r20363, %r20362;
	cvt.u32.u16 	%r20365, %rs12774;
	shl.b32 	%r20366, %r20365, 16;
	and.b32  	%r20367, %r20366, 16711680;
	or.b32  	%r20368, %r20364, %r20367;
	cvt.u32.u16 	%r20369, %rs12773;
	shl.b32 	%r20370, %r20369, 24;
	or.b32  	%r19997, %r20368, %r20370;
	cvt.u32.u16 	%r20371, %rs12772;
	and.b32  	%r20372, %r20371, 255;
	and.b16  	%rs11905, %rs12771, 255;
	mul.wide.u16 	%r20373, %rs11905, 256;
	or.b32  	%r20374, %r20373, %r20372;
	cvt.u32.u16 	%r20375, %rs12770;
	shl.b32 	%r20376, %r20375, 16;
	and.b32  	%r20377, %r20376, 16711680;
	or.b32  	%r20378, %r20374, %r20377;
	cvt.u32.u16 	%r20379, %rs12769;
	shl.b32 	%r20380, %r20379, 24;
	or.b32  	%r20002, %r20378, %r20380;
	cvt.u32.u16 	%r20381, %rs12768;
	and.b32  	%r20382, %r20381, 255;
	and.b16  	%rs11906, %rs12767, 255;
	mul.wide.u16 	%r20383, %rs11906, 256;
	or.b32  	%r20384, %r20383, %r20382;
	cvt.u32.u16 	%r20385, %rs12766;
	shl.b32 	%r20386, %r20385, 16;
	and.b32  	%r20387, %r20386, 16711680;
	or.b32  	%r20388, %r20384, %r20387;
	cvt.u32.u16 	%r20389, %rs12765;
	shl.b32 	%r20390, %r20389, 24;
	or.b32  	%r20007, %r20388, %r20390;
	cvt.u32.u16 	%r20391, %rs12764;
	and.b32  	%r20392, %r20391, 255;
	and.b16  	%rs11907, %rs12763, 255;
	mul.wide.u16 	%r20393, %rs11907, 256;
	or.b32  	%r20394, %r20393, %r20392;
	cvt.u32.u16 	%r20395, %rs12762;
	shl.b32 	%r20396, %r20395, 16;
	and.b32  	%r20397, %r20396, 16711680;
	or.b32  	%r20398, %r20394, %r20397;
	cvt.u32.u16 	%r20399, %rs12761;
	shl.b32 	%r20400, %r20399, 24;
	or.b32  	%r20012, %r20398, %r20400;
	cvt.u32.u16 	%r20401, %rs12760;
	and.b32  	%r20402, %r20401, 255;
	and.b16  	%rs11908, %rs12759, 255;
	mul.wide.u16 	%r20403, %rs11908, 256;
	or.b32  	%r20404, %r20403, %r20402;
	cvt.u32.u16 	%r20405, %rs12758;
	shl.b32 	%r20406, %r20405, 16;
	and.b32  	%r20407, %r20406, 16711680;
	or.b32  	%r20408, %r20404, %r20407;
	cvt.u32.u16 	%r20409, %rs12757;
	shl.b32 	%r20410, %r20409, 24;
	or.b32  	%r20017, %r20408, %r20410;
	cvt.u32.u16 	%r20411, %rs12756;
	and.b32  	%r20412, %r20411, 255;
	and.b16  	%rs11909, %rs12755, 255;
	mul.wide.u16 	%r20413, %rs11909, 256;
	or.b32  	%r20414, %r20413, %r20412;
	cvt.u32.u16 	%r20415, %rs12754;
	shl.b32 	%r20416, %r20415, 16;
	and.b32  	%r20417, %r20416, 16711680;
	or.b32  	%r20418, %r20414, %r20417;
	cvt.u32.u16 	%r20419, %rs12753;
	shl.b32 	%r20420, %r20419, 24;
	or.b32  	%r20022, %r20418, %r20420;
	cvt.u32.u16 	%r20421, %rs12752;
	and.b32  	%r20422, %r20421, 255;
	and.b16  	%rs11910, %rs12751, 255;
	mul.wide.u16 	%r20423, %rs11910, 256;
	or.b32  	%r20424, %r20423, %r20422;
	cvt.u32.u16 	%r20425, %rs12750;
	shl.b32 	%r20426, %r20425, 16;
	and.b32  	%r20427, %r20426, 16711680;
	or.b32  	%r20428, %r20424, %r20427;
	cvt.u32.u16 	%r20429, %rs12749;
	shl.b32 	%r20430, %r20429, 24;
	or.b32  	%r20027, %r20428, %r20430;
	cvt.u32.u16 	%r20431, %rs12748;
	and.b32  	%r20432, %r20431, 255;
	and.b16  	%rs11911, %rs12747, 255;
	mul.wide.u16 	%r20433, %rs11911, 256;
	or.b32  	%r20434, %r20433, %r20432;
	cvt.u32.u16 	%r20435, %rs12746;
	shl.b32 	%r20436, %r20435, 16;
	and.b32  	%r20437, %r20436, 16711680;
	or.b32  	%r20438, %r20434, %r20437;
	cvt.u32.u16 	%r20439, %rs12745;
	shl.b32 	%r20440, %r20439, 24;
	or.b32  	%r20032, %r20438, %r20440;
	cvt.u32.u16 	%r20441, %rs12744;
	and.b32  	%r20442, %r20441, 255;
	and.b16  	%rs11912, %rs12743, 255;
	mul.wide.u16 	%r20443, %rs11912, 256;
	or.b32  	%r20444, %r20443, %r20442;
	cvt.u32.u16 	%r20445, %rs12742;
	shl.b32 	%r20446, %r20445, 16;
	and.b32  	%r20447, %r20446, 16711680;
	or.b32  	%r20448, %r20444, %r20447;
	cvt.u32.u16 	%r20449, %rs12741;
	shl.b32 	%r20450, %r20449, 24;
	or.b32  	%r20037, %r20448, %r20450;
	cvt.u32.u16 	%r20451, %rs12740;
	and.b32  	%r20452, %r20451, 255;
	and.b16  	%rs11913, %rs12739, 255;
	mul.wide.u16 	%r20453, %rs11913, 256;
	or.b32  	%r20454, %r20453, %r20452;
	cvt.u32.u16 	%r20455, %rs12738;
	shl.b32 	%r20456, %r20455, 16;
	and.b32  	%r20457, %r20456, 16711680;
	or.b32  	%r20458, %r20454, %r20457;
	cvt.u32.u16 	%r20459, %rs12737;
	shl.b32 	%r20460, %r20459, 24;
	or.b32  	%r20042, %r20458, %r20460;
	cvt.u32.u16 	%r20461, %rs12736;
	and.b32  	%r20462, %r20461, 255;
	and.b16  	%rs11914, %rs12735, 255;
	mul.wide.u16 	%r20463, %rs11914, 256;
	or.b32  	%r20464, %r20463, %r20462;
	cvt.u32.u16 	%r20465, %rs12734;
	shl.b32 	%r20466, %r20465, 16;
	and.b32  	%r20467, %r20466, 16711680;
	or.b32  	%r20468, %r20464, %r20467;
	cvt.u32.u16 	%r20469, %rs12733;
	shl.b32 	%r20470, %r20469, 24;
	or.b32  	%r20047, %r20468, %r20470;
	cvt.u32.u16 	%r20471, %rs12732;
	and.b32  	%r20472, %r20471, 255;
	and.b16  	%rs11915, %rs12731, 255;
	mul.wide.u16 	%r20473, %rs11915, 256;
	or.b32  	%r20474, %r20473, %r20472;
	cvt.u32.u16 	%r20475, %rs12730;
	shl.b32 	%r20476, %r20475, 16;
	and.b32  	%r20477, %r20476, 16711680;
	or.b32  	%r20478, %r20474, %r20477;
	cvt.u32.u16 	%r20479, %rs12729;
	shl.b32 	%r20480, %r20479, 24;
	or.b32  	%r20052, %r20478, %r20480;
	cvt.u32.u16 	%r20481, %rs12728;
	and.b32  	%r20482, %r20481, 255;
	and.b16  	%rs11916, %rs12727, 255;
	mul.wide.u16 	%r20483, %rs11916, 256;
	or.b32  	%r20484, %r20483, %r20482;
	cvt.u32.u16 	%r20485, %rs12726;
	shl.b32 	%r20486, %r20485, 16;
	and.b32  	%r20487, %r20486, 16711680;
	or.b32  	%r20488, %r20484, %r20487;
	cvt.u32.u16 	%r20489, %rs12725;
	shl.b32 	%r20490, %r20489, 24;
	or.b32  	%r20057, %r20488, %r20490;
	cvt.u32.u16 	%r20491, %rs12724;
	and.b32  	%r20492, %r20491, 255;
	and.b16  	%rs11917, %rs12723, 255;
	mul.wide.u16 	%r20493, %rs11917, 256;
	or.b32  	%r20494, %r20493, %r20492;
	cvt.u32.u16 	%r20495, %rs12722;
	shl.b32 	%r20496, %r20495, 16;
	and.b32  	%r20497, %r20496, 16711680;
	or.b32  	%r20498, %r20494, %r20497;
	cvt.u32.u16 	%r20499, %rs12721;
	shl.b32 	%r20500, %r20499, 24;
	or.b32  	%r20062, %r20498, %r20500;
	cvt.u32.u16 	%r20501, %rs12720;
	and.b32  	%r20502, %r20501, 255;
	and.b16  	%rs11918, %rs12719, 255;
	mul.wide.u16 	%r20503, %rs11918, 256;
	or.b32  	%r20504, %r20503, %r20502;
	cvt.u32.u16 	%r20505, %rs12718;
	shl.b32 	%r20506, %r20505, 16;
	and.b32  	%r20507, %r20506, 16711680;
	or.b32  	%r20508, %r20504, %r20507;
	cvt.u32.u16 	%r20509, %rs12717;
	shl.b32 	%r20510, %r20509, 24;
	or.b32  	%r20067, %r20508, %r20510;
	cvt.u32.u16 	%r20511, %rs12716;
	and.b32  	%r20512, %r20511, 255;
	and.b16  	%rs11919, %rs12715, 255;
	mul.wide.u16 	%r20513, %rs11919, 256;
	or.b32  	%r20514, %r20513, %r20512;
	cvt.u32.u16 	%r20515, %rs12714;
	shl.b32 	%r20516, %r20515, 16;
	and.b32  	%r20517, %r20516, 16711680;
	or.b32  	%r20518, %r20514, %r20517;
	cvt.u32.u16 	%r20519, %rs12713;
	shl.b32 	%r20520, %r20519, 24;
	or.b32  	%r20072, %r20518, %r20520;
	cvt.u32.u16 	%r20521, %rs12712;
	and.b32  	%r20522, %r20521, 255;
	and.b16  	%rs11920, %rs12711, 255;
	mul.wide.u16 	%r20523, %rs11920, 256;
	or.b32  	%r20524, %r20523, %r20522;
	cvt.u32.u16 	%r20525, %rs12710;
	shl.b32 	%r20526, %r20525, 16;
	and.b32  	%r20527, %r20526, 16711680;
	or.b32  	%r20528, %r20524, %r20527;
	cvt.u32.u16 	%r20529, %rs12709;
	shl.b32 	%r20530, %r20529, 24;
	or.b32  	%r20077, %r20528, %r20530;
	cvt.u32.u16 	%r20531, %rs12708;
	and.b32  	%r20532, %r20531, 255;
	and.b16  	%rs11921, %rs12707, 255;
	mul.wide.u16 	%r20533, %rs11921, 256;
	or.b32  	%r20534, %r20533, %r20532;
	cvt.u32.u16 	%r20535, %rs12706;
	shl.b32 	%r20536, %r20535, 16;
	and.b32  	%r20537, %r20536, 16711680;
	or.b32  	%r20538, %r20534, %r20537;
	cvt.u32.u16 	%r20539, %rs12705;
	shl.b32 	%r20540, %r20539, 24;
	or.b32  	%r20082, %r20538, %r20540;
	cvt.u32.u16 	%r20541, %rs12704;
	and.b32  	%r20542, %r20541, 255;
	and.b16  	%rs11922, %rs12703, 255;
	mul.wide.u16 	%r20543, %rs11922, 256;
	or.b32  	%r20544, %r20543, %r20542;
	cvt.u32.u16 	%r20545, %rs12702;
	shl.b32 	%r20546, %r20545, 16;
	and.b32  	%r20547, %r20546, 16711680;
	or.b32  	%r20548, %r20544, %r20547;
	cvt.u32.u16 	%r20549, %rs12701;
	shl.b32 	%r20550, %r20549, 24;
	or.b32  	%r20087, %r20548, %r20550;
	cvt.u32.u16 	%r20551, %rs12700;
	and.b32  	%r20552, %r20551, 255;
	and.b16  	%rs11923, %rs12699, 255;
	mul.wide.u16 	%r20553, %rs11923, 256;
	or.b32  	%r20554, %r20553, %r20552;
	cvt.u32.u16 	%r20555, %rs12698;
	shl.b32 	%r20556, %r20555, 16;
	and.b32  	%r20557, %r20556, 16711680;
	or.b32  	%r20558, %r20554, %r20557;
	cvt.u32.u16 	%r20559, %rs12697;
	shl.b32 	%r20560, %r20559, 24;
	or.b32  	%r20092, %r20558, %r20560;
	cvt.u32.u16 	%r20561, %rs12696;
	and.b32  	%r20562, %r20561, 255;
	and.b16  	%rs11924, %rs12695, 255;
	mul.wide.u16 	%r20563, %rs11924, 256;
	or.b32  	%r20564, %r20563, %r20562;
	cvt.u32.u16 	%r20565, %rs12694;
	shl.b32 	%r20566, %r20565, 16;
	and.b32  	%r20567, %r20566, 16711680;
	or.b32  	%r20568, %r20564, %r20567;
	cvt.u32.u16 	%r20569, %rs12693;
	shl.b32 	%r20570, %r20569, 24;
	or.b32  	%r20097, %r20568, %r20570;
	cvt.u32.u16 	%r20571, %rs12692;
	and.b32  	%r20572, %r20571, 255;
	and.b16  	%rs11925, %rs12691, 255;
	mul.wide.u16 	%r20573, %rs11925, 256;
	or.b32  	%r20574, %r20573, %r20572;
	cvt.u32.u16 	%r20575, %rs12690;
	shl.b32 	%r20576, %r20575, 16;
	and.b32  	%r20577, %r20576, 16711680;
	or.b32  	%r20578, %r20574, %r20577;
	cvt.u32.u16 	%r20579, %rs12689;
	shl.b32 	%r20580, %r20579, 24;
	or.b32  	%r20102, %r20578, %r20580;
	cvt.u32.u16 	%r20581, %rs12688;
	and.b32  	%r20582, %r20581, 255;
	and.b16  	%rs11926, %rs12687, 255;
	mul.wide.u16 	%r20583, %rs11926, 256;
	or.b32  	%r20584, %r20583, %r20582;
	cvt.u32.u16 	%r20585, %rs12686;
	shl.b32 	%r20586, %r20585, 16;
	and.b32  	%r20587, %r20586, 16711680;
	or.b32  	%r20588, %r20584, %r20587;
	cvt.u32.u16 	%r20589, %rs12685;
	shl.b32 	%r20590, %r20589, 24;
	or.b32  	%r20107, %r20588, %r20590;
	cvt.u32.u16 	%r20591, %rs12684;
	and.b32  	%r20592, %r20591, 255;
	and.b16  	%rs11927, %rs12683, 255;
	mul.wide.u16 	%r20593, %rs11927, 256;
	or.b32  	%r20594, %r20593, %r20592;
	cvt.u32.u16 	%r20595, %rs12682;
	shl.b32 	%r20596, %r20595, 16;
	and.b32  	%r20597, %r20596, 16711680;
	or.b32  	%r20598, %r20594, %r20597;
	cvt.u32.u16 	%r20599, %rs12681;
	shl.b32 	%r20600, %r20599, 24;
	or.b32  	%r20112, %r20598, %r20600;
	cvt.u32.u16 	%r20601, %rs12680;
	and.b32  	%r20602, %r20601, 255;
	and.b16  	%rs11928, %rs12679, 255;
	mul.wide.u16 	%r20603, %rs11928, 256;
	or.b32  	%r20604, %r20603, %r20602;
	cvt.u32.u16 	%r20605, %rs12678;
	shl.b32 	%r20606, %r20605, 16;
	and.b32  	%r20607, %r20606, 16711680;
	or.b32  	%r20608, %r20604, %r20607;
	cvt.u32.u16 	%r20609, %rs12677;
	shl.b32 	%r20610, %r20609, 24;
	or.b32  	%r20117, %r20608, %r20610;
	cvt.u32.u16 	%r20611, %rs12676;
	and.b32  	%r20612, %r20611, 255;
	and.b16  	%rs11929, %rs12675, 255;
	mul.wide.u16 	%r20613, %rs11929, 256;
	or.b32  	%r20614, %r20613, %r20612;
	cvt.u32.u16 	%r20615, %rs12674;
	shl.b32 	%r20616, %r20615, 16;
	and.b32  	%r20617, %r20616, 16711680;
	or.b32  	%r20618, %r20614, %r20617;
	cvt.u32.u16 	%r20619, %rs12673;
	shl.b32 	%r20620, %r20619, 24;
	or.b32  	%r20122, %r20618, %r20620;
	cvt.u32.u16 	%r20621, %rs12672;
	and.b32  	%r20622, %r20621, 255;
	and.b16  	%rs11930, %rs12671, 255;
	mul.wide.u16 	%r20623, %rs11930, 256;
	or.b32  	%r20624, %r20623, %r20622;
	cvt.u32.u16 	%r20625, %rs12670;
	shl.b32 	%r20626, %r20625, 16;
	and.b32  	%r20627, %r20626, 16711680;
	or.b32  	%r20628, %r20624, %r20627;
	cvt.u32.u16 	%r20629, %rs12669;
	shl.b32 	%r20630, %r20629, 24;
	or.b32  	%r20127, %r20628, %r20630;
	cvt.u32.u16 	%r20631, %rs12668;
	and.b32  	%r20632, %r20631, 255;
	and.b16  	%rs11931, %rs12667, 255;
	mul.wide.u16 	%r20633, %rs11931, 256;
	or.b32  	%r20634, %r20633, %r20632;
	cvt.u32.u16 	%r20635, %rs12666;
	shl.b32 	%r20636, %r20635, 16;
	and.b32  	%r20637, %r20636, 16711680;
	or.b32  	%r20638, %r20634, %r20637;
	cvt.u32.u16 	%r20639, %rs12665;
	shl.b32 	%r20640, %r20639, 24;
	or.b32  	%r20132, %r20638, %r20640;
	cvt.u32.u16 	%r20641, %rs12664;
	and.b32  	%r20642, %r20641, 255;
	and.b16  	%rs11932, %rs12663, 255;
	mul.wide.u16 	%r20643, %rs11932, 256;
	or.b32  	%r20644, %r20643, %r20642;
	cvt.u32.u16 	%r20645, %rs12662;
	shl.b32 	%r20646, %r20645, 16;
	and.b32  	%r20647, %r20646, 16711680;
	or.b32  	%r20648, %r20644, %r20647;
	cvt.u32.u16 	%r20649, %rs12661;
	shl.b32 	%r20650, %r20649, 24;
	or.b32  	%r20137, %r20648, %r20650;
	cvt.u32.u16 	%r20651, %rs12660;
	and.b32  	%r20652, %r20651, 255;
	and.b16  	%rs11933, %rs12659, 255;
	mul.wide.u16 	%r20653, %rs11933, 256;
	or.b32  	%r20654, %r20653, %r20652;
	cvt.u32.u16 	%r20655, %rs12658;
	shl.b32 	%r20656, %r20655, 16;
	and.b32  	%r20657, %r20656, 16711680;
	or.b32  	%r20658, %r20654, %r20657;
	cvt.u32.u16 	%r20659, %rs12657;
	shl.b32 	%r20660, %r20659, 24;
	or.b32  	%r20142, %r20658, %r20660;
	cvt.u32.u16 	%r20661, %rs12656;
	and.b32  	%r20662, %r20661, 255;
	and.b16  	%rs11934, %rs12655, 255;
	mul.wide.u16 	%r20663, %rs11934, 256;
	or.b32  	%r20664, %r20663, %r20662;
	cvt.u32.u16 	%r20665, %rs12654;
	shl.b32 	%r20666, %r20665, 16;
	and.b32  	%r20667, %r20666, 16711680;
	or.b32  	%r20668, %r20664, %r20667;
	cvt.u32.u16 	%r20669, %rs12653;
	shl.b32 	%r20670, %r20669, 24;
	or.b32  	%r20147, %r20668, %r20670;
	cvt.u32.u16 	%r20671, %rs12652;
	and.b32  	%r20672, %r20671, 255;
	and.b16  	%rs11935, %rs12651, 255;
	mul.wide.u16 	%r20673, %rs11935, 256;
	or.b32  	%r20674, %r20673, %r20672;
	cvt.u32.u16 	%r20675, %rs12650;
	shl.b32 	%r20676, %r20675, 16;
	and.b32  	%r20677, %r20676, 16711680;
	or.b32  	%r20678, %r20674, %r20677;
	cvt.u32.u16 	%r20679, %rs12649;
	shl.b32 	%r20680, %r20679, 24;
	or.b32  	%r20152, %r20678, %r20680;
	cvt.u32.u16 	%r20681, %rs12648;
	and.b32  	%r20682, %r20681, 255;
	and.b16  	%rs11936, %rs12647, 255;
	mul.wide.u16 	%r20683, %rs11936, 256;
	or.b32  	%r20684, %r20683, %r20682;
	cvt.u32.u16 	%r20685, %rs12646;
	shl.b32 	%r20686, %r20685, 16;
	and.b32  	%r20687, %r20686, 16711680;
	or.b32  	%r20688, %r20684, %r20687;
	cvt.u32.u16 	%r20689, %rs12645;
	shl.b32 	%r20690, %r20689, 24;
	or.b32  	%r20157, %r20688, %r20690;
	cvt.u32.u16 	%r20691, %rs12644;
	and.b32  	%r20692, %r20691, 255;
	and.b16  	%rs11937, %rs12643, 255;
	mul.wide.u16 	%r20693, %rs11937, 256;
	or.b32  	%r20694, %r20693, %r20692;
	cvt.u32.u16 	%r20695, %rs12642;
	shl.b32 	%r20696, %r20695, 16;
	and.b32  	%r20697, %r20696, 16711680;
	or.b32  	%r20698, %r20694, %r20697;
	cvt.u32.u16 	%r20699, %rs12641;
	shl.b32 	%r20700, %r20699, 24;
	or.b32  	%r20162, %r20698, %r20700;
	cvt.u32.u16 	%r20701, %rs12640;
	and.b32  	%r20702, %r20701, 255;
	and.b16  	%rs11938, %rs12639, 255;
	mul.wide.u16 	%r20703, %rs11938, 256;
	or.b32  	%r20704, %r20703, %r20702;
	cvt.u32.u16 	%r20705, %rs12638;
	shl.b32 	%r20706, %r20705, 16;
	and.b32  	%r20707, %r20706, 16711680;
	or.b32  	%r20708, %r20704, %r20707;
	cvt.u32.u16 	%r20709, %rs12637;
	shl.b32 	%r20710, %r20709, 24;
	or.b32  	%r20167, %r20708, %r20710;
	cvt.u32.u16 	%r20711, %rs12636;
	and.b32  	%r20712, %r20711, 255;
	and.b16  	%rs11939, %rs12635, 255;
	mul.wide.u16 	%r20713, %rs11939, 256;
	or.b32  	%r20714, %r20713, %r20712;
	cvt.u32.u16 	%r20715, %rs12634;
	shl.b32 	%r20716, %r20715, 16;
	and.b32  	%r20717, %r20716, 16711680;
	or.b32  	%r20718, %r20714, %r20717;
	cvt.u32.u16 	%r20719, %rs12633;
	shl.b32 	%r20720, %r20719, 24;
	or.b32  	%r20172, %r20718, %r20720;
	cvt.u32.u16 	%r20721, %rs12632;
	and.b32  	%r20722, %r20721, 255;
	and.b16  	%rs11940, %rs12631, 255;
	mul.wide.u16 	%r20723, %rs11940, 256;
	or.b32  	%r20724, %r20723, %r20722;
	cvt.u32.u16 	%r20725, %rs12630;
	shl.b32 	%r20726, %r20725, 16;
	and.b32  	%r20727, %r20726, 16711680;
	or.b32  	%r20728, %r20724, %r20727;
	cvt.u32.u16 	%r20729, %rs12629;
	shl.b32 	%r20730, %r20729, 24;
	or.b32  	%r20177, %r20728, %r20730;
	cvt.u32.u16 	%r20731, %rs12628;
	and.b32  	%r20732, %r20731, 255;
	and.b16  	%rs11941, %rs12627, 255;
	mul.wide.u16 	%r20733, %rs11941, 256;
	or.b32  	%r20734, %r20733, %r20732;
	cvt.u32.u16 	%r20735, %rs12626;
	shl.b32 	%r20736, %r20735, 16;
	and.b32  	%r20737, %r20736, 16711680;
	or.b32  	%r20738, %r20734, %r20737;
	cvt.u32.u16 	%r20739, %rs12625;
	shl.b32 	%r20740, %r20739, 24;
	or.b32  	%r20182, %r20738, %r20740;
	cvt.u32.u16 	%r20741, %rs12624;
	and.b32  	%r20742, %r20741, 255;
	and.b16  	%rs11942, %rs12623, 255;
	mul.wide.u16 	%r20743, %rs11942, 256;
	or.b32  	%r20744, %r20743, %r20742;
	cvt.u32.u16 	%r20745, %rs12622;
	shl.b32 	%r20746, %r20745, 16;
	and.b32  	%r20747, %r20746, 16711680;
	or.b32  	%r20748, %r20744, %r20747;
	cvt.u32.u16 	%r20749, %rs12621;
	shl.b32 	%r20750, %r20749, 24;
	or.b32  	%r20187, %r20748, %r20750;
	cvt.u32.u16 	%r20751, %rs12620;
	and.b32  	%r20752, %r20751, 255;
	and.b16  	%rs11943, %rs12619, 255;
	mul.wide.u16 	%r20753, %rs11943, 256;
	or.b32  	%r20754, %r20753, %r20752;
	cvt.u32.u16 	%r20755, %rs12618;
	shl.b32 	%r20756, %r20755, 16;
	and.b32  	%r20757, %r20756, 16711680;
	or.b32  	%r20758, %r20754, %r20757;
	cvt.u32.u16 	%r20759, %rs12617;
	shl.b32 	%r20760, %r20759, 24;
	or.b32  	%r20192, %r20758, %r20760;
	cvt.u32.u16 	%r20761, %rs12616;
	and.b32  	%r20762, %r20761, 255;
	and.b16  	%rs11944, %rs12615, 255;
	mul.wide.u16 	%r20763, %rs11944, 256;
	or.b32  	%r20764, %r20763, %r20762;
	cvt.u32.u16 	%r20765, %rs12614;
	shl.b32 	%r20766, %r20765, 16;
	and.b32  	%r20767, %r20766, 16711680;
	or.b32  	%r20768, %r20764, %r20767;
	cvt.u32.u16 	%r20769, %rs12613;
	shl.b32 	%r20770, %r20769, 24;
	or.b32  	%r20197, %r20768, %r20770;
	cvt.u32.u16 	%r20771, %rs12612;
	and.b32  	%r20772, %r20771, 255;
	and.b16  	%rs11945, %rs12611, 255;
	mul.wide.u16 	%r20773, %rs11945, 256;
	or.b32  	%r20774, %r20773, %r20772;
	cvt.u32.u16 	%r20775, %rs12610;
	shl.b32 	%r20776, %r20775, 16;
	and.b32  	%r20777, %r20776, 16711680;
	or.b32  	%r20778, %r20774, %r20777;
	cvt.u32.u16 	%r20779, %rs12609;
	shl.b32 	%r20780, %r20779, 24;
	or.b32  	%r20202, %r20778, %r20780;
	cvt.u32.u16 	%r20781, %rs12608;
	and.b32  	%r20782, %r20781, 255;
	and.b16  	%rs11946, %rs12607, 255;
	mul.wide.u16 	%r20783, %rs11946, 256;
	or.b32  	%r20784, %r20783, %r20782;
	cvt.u32.u16 	%r20785, %rs12606;
	shl.b32 	%r20786, %r20785, 16;
	and.b32  	%r20787, %r20786, 16711680;
	or.b32  	%r20788, %r20784, %r20787;
	cvt.u32.u16 	%r20789, %rs12605;
	shl.b32 	%r20790, %r20789, 24;
	or.b32  	%r20207, %r20788, %r20790;
	cvt.u32.u16 	%r20791, %rs12604;
	and.b32  	%r20792, %r20791, 255;
	and.b16  	%rs11947, %rs12603, 255;
	mul.wide.u16 	%r20793, %rs11947, 256;
	or.b32  	%r20794, %r20793, %r20792;
	cvt.u32.u16 	%r20795, %rs12602;
	shl.b32 	%r20796, %r20795, 16;
	and.b32  	%r20797, %r20796, 16711680;
	or.b32  	%r20798, %r20794, %r20797;
	cvt.u32.u16 	%r20799, %rs12601;
	shl.b32 	%r20800, %r20799, 24;
	or.b32  	%r20212, %r20798, %r20800;
	cvt.u32.u16 	%r20801, %rs12600;
	and.b32  	%r20802, %r20801, 255;
	and.b16  	%rs11948, %rs12599, 255;
	mul.wide.u16 	%r20803, %rs11948, 256;
	or.b32  	%r20804, %r20803, %r20802;
	cvt.u32.u16 	%r20805, %rs12598;
	shl.b32 	%r20806, %r20805, 16;
	and.b32  	%r20807, %r20806, 16711680;
	or.b32  	%r20808, %r20804, %r20807;
	cvt.u32.u16 	%r20809, %rs12597;
	shl.b32 	%r20810, %r20809, 24;
	or.b32  	%r20217, %r20808, %r20810;
	cvt.u32.u16 	%r20811, %rs12596;
	and.b32  	%r20812, %r20811, 255;
	and.b16  	%rs11949, %rs12595, 255;
	mul.wide.u16 	%r20813, %rs11949, 256;
	or.b32  	%r20814, %r20813, %r20812;
	cvt.u32.u16 	%r20815, %rs12594;
	shl.b32 	%r20816, %r20815, 16;
	and.b32  	%r20817, %r20816, 16711680;
	or.b32  	%r20818, %r20814, %r20817;
	cvt.u32.u16 	%r20819, %rs12593;
	shl.b32 	%r20820, %r20819, 24;
	or.b32  	%r20222, %r20818, %r20820;
	cvt.u32.u16 	%r20821, %rs12592;
	and.b32  	%r20822, %r20821, 255;
	and.b16  	%rs11950, %rs12591, 255;
	mul.wide.u16 	%r20823, %rs11950, 256;
	or.b32  	%r20824, %r20823, %r20822;
	cvt.u32.u16 	%r20825, %rs12590;
	shl.b32 	%r20826, %r20825, 16;
	and.b32  	%r20827, %r20826, 16711680;
	or.b32  	%r20828, %r20824, %r20827;
	cvt.u32.u16 	%r20829, %rs12589;
	shl.b32 	%r20830, %r20829, 24;
	or.b32  	%r20227, %r20828, %r20830;
	cvt.u32.u16 	%r20831, %rs12588;
	and.b32  	%r20832, %r20831, 255;
	and.b16  	%rs11951, %rs12587, 255;
	mul.wide.u16 	%r20833, %rs11951, 256;
	or.b32  	%r20834, %r20833, %r20832;
	cvt.u32.u16 	%r20835, %rs12586;
	shl.b32 	%r20836, %r20835, 16;
	and.b32  	%r20837, %r20836, 16711680;
	or.b32  	%r20838, %r20834, %r20837;
	cvt.u32.u16 	%r20839, %rs12585;
	shl.b32 	%r20840, %r20839, 24;
	or.b32  	%r20232, %r20838, %r20840;
	cvt.u32.u16 	%r20841, %rs12584;
	and.b32  	%r20842, %r20841, 255;
	and.b16  	%rs11952, %rs12583, 255;
	mul.wide.u16 	%r20843, %rs11952, 256;
	or.b32  	%r20844, %r20843, %r20842;
	cvt.u32.u16 	%r20845, %rs12582;
	shl.b32 	%r20846, %r20845, 16;
	and.b32  	%r20847, %r20846, 16711680;
	or.b32  	%r20848, %r20844, %r20847;
	cvt.u32.u16 	%r20849, %rs12581;
	shl.b32 	%r20850, %r20849, 24;
	or.b32  	%r20237, %r20848, %r20850;
	cvt.u32.u16 	%r20851, %rs12580;
	and.b32  	%r20852, %r20851, 255;
	and.b16  	%rs11953, %rs12579, 255;
	mul.wide.u16 	%r20853, %rs11953, 256;
	or.b32  	%r20854, %r20853, %r20852;
	cvt.u32.u16 	%r20855, %rs12578;
	shl.b32 	%r20856, %r20855, 16;
	and.b32  	%r20857, %r20856, 16711680;
	or.b32  	%r20858, %r20854, %r20857;
	cvt.u32.u16 	%r20859, %rs12577;
	shl.b32 	%r20860, %r20859, 24;
	or.b32  	%r20242, %r20858, %r20860;
	cvt.u32.u16 	%r20861, %rs12576;
	and.b32  	%r20862, %r20861, 255;
	and.b16  	%rs11954, %rs12575, 255;
	mul.wide.u16 	%r20863, %rs11954, 256;
	or.b32  	%r20864, %r20863, %r20862;
	cvt.u32.u16 	%r20865, %rs12574;
	shl.b32 	%r20866, %r20865, 16;
	and.b32  	%r20867, %r20866, 16711680;
	or.b32  	%r20868, %r20864, %r20867;
	cvt.u32.u16 	%r20869, %rs12573;
	shl.b32 	%r20870, %r20869, 24;
	or.b32  	%r20247, %r20868, %r20870;
	cvt.u32.u16 	%r20871, %rs12572;
	and.b32  	%r20872, %r20871, 255;
	and.b16  	%rs11955, %rs12571, 255;
	mul.wide.u16 	%r20873, %rs11955, 256;
	or.b32  	%r20874, %r20873, %r20872;
	cvt.u32.u16 	%r20875, %rs12570;
	shl.b32 	%r20876, %r20875, 16;
	and.b32  	%r20877, %r20876, 16711680;
	or.b32  	%r20878, %r20874, %r20877;
	cvt.u32.u16 	%r20879, %rs12569;
	shl.b32 	%r20880, %r20879, 24;
	or.b32  	%r20252, %r20878, %r20880;
	cvt.u32.u16 	%r20881, %rs12568;
	and.b32  	%r20882, %r20881, 255;
	and.b16  	%rs11956, %rs12567, 255;
	mul.wide.u16 	%r20883, %rs11956, 256;
	or.b32  	%r20884, %r20883, %r20882;
	cvt.u32.u16 	%r20885, %rs12566;
	shl.b32 	%r20886, %r20885, 16;
	and.b32  	%r20887, %r20886, 16711680;
	or.b32  	%r20888, %r20884, %r20887;
	cvt.u32.u16 	%r20889, %rs12565;
	shl.b32 	%r20890, %r20889, 24;
	or.b32  	%r20257, %r20888, %r20890;
	cvt.u32.u16 	%r20891, %rs12564;
	and.b32  	%r20892, %r20891, 255;
	and.b16  	%rs11957, %rs12563, 255;
	mul.wide.u16 	%r20893, %rs11957, 256;
	or.b32  	%r20894, %r20893, %r20892;
	cvt.u32.u16 	%r20895, %rs12562;
	shl.b32 	%r20896, %r20895, 16;
	and.b32  	%r20897, %r20896, 16711680;
	or.b32  	%r20898, %r20894, %r20897;
	cvt.u32.u16 	%r20899, %rs12561;
	shl.b32 	%r20900, %r20899, 24;
	or.b32  	%r20262, %r20898, %r20900;
	cvt.u32.u16 	%r20901, %rs12560;
	and.b32  	%r20902, %r20901, 255;
	and.b16  	%rs11958, %rs12559, 255;
	mul.wide.u16 	%r20903, %rs11958, 256;
	or.b32  	%r20904, %r20903, %r20902;
	cvt.u32.u16 	%r20905, %rs12558;
	shl.b32 	%r20906, %r20905, 16;
	and.b32  	%r20907, %r20906, 16711680;
	or.b32  	%r20908, %r20904, %r20907;
	cvt.u32.u16 	%r20909, %rs12557;
	shl.b32 	%r20910, %r20909, 24;
	or.b32  	%r20267, %r20908, %r20910;
	mov.u32 	%r20911, %tid.x;
	and.b32  	%r20912, %r20911, 992;
	add.s32 	%r20913, %r20912, 32;
	mov.u32 	%r20914, %ctaid.x;
	mul.lo.s32 	%r20915, %r20914, 192;
	sub.s32 	%r20916, %r912, %r20915;
	setp.gt.s32 	%p72, %r20913, %r20916;
	not.b32 	%r20917, %r20912;
	add.s32 	%r20918, %r20916, %r20917;
	selp.b32 	%r20269, %r20918, 31, %p72;
	mov.b32 	%r20268, 8;
	mov.b32 	%r20270, -1;
	// begin inline asm
	shfl.sync.down.b32 %r19931, %r28550, %r20268, %r20269, %r20270;
	// end inline asm
	// begin inline asm
	shfl.sync.down.b32 %r19936, %r19937, %r20268, %r20269, %r20270;
	// end inline asm
	mov.b64 	%rd166, %fd75;
	mov.b64 	{%r19942, %r19947}, %rd166;
	// begin inline asm
	shfl.sync.down.b32 %r19941, %r19942, %r20268, %r20269, %r20270;
	// end inline asm
	// begin inline asm
	shfl.sync.down.b32 %r19946, %r19947, %r20268, %r20269, %r20270;
	// end inline asm
	// begin inline asm
	shfl.sync.down.b32 %r19951, %r19952, %r20268, %r20269, %r20270;
	// end inline asm
	// begin inline asm
	shfl.sync.down.b32 %r19956, %r19957, %r20268, %r20269, %r20270;
	// end inline asm
	// begin inline asm
	shfl.sync.down.b32 %r19961, %r19962, %r20268, %r20269, %r20270;
	// end inline asm
	// begin inline asm
	shfl.sync.down.b32 %r19966, %r19967, %r20268, %r20269, %r20270;
	// end inline asm
	// begin inline asm
	shfl.sync.down.b32 %r19971, %r19972, %r20268, %r20269, %r20270;
	// end inline asm
	// begin inline asm
	shfl.sync.down.b32 %r19976, %r19977, %r20268, %r20269, %r20270;
	// end inline asm
	// begin inline asm
	shfl.sync.down.b32 %r19981, %r19982, %r20268, %r20269, %r20270;
	// end inline asm
	// begin inline asm
	shfl.sync.down.b32 %r19986, %r19987, %r20268, %r20269, %r20270;
	// end inline asm
	// begin inline asm
	shfl.sync.down.b32 %r19991, %r19992, %r20268, %r20269, %r20270;
	// end inline asm
	// begin inline asm
	shfl.sync.down.b32 %r19996, %r19997, %r20268, %r20269, %r20270;
	// end inline asm
	// begin inline asm
	shfl.sync.down.b32 %r20001, %r20002, %r20268, %r20269, %r20270;
	// end inline asm
	// begin inline asm
	shfl.sync.down.b32 %r20006, %r20007, %r20268, %r20269, %r20270;
	// end inline asm
	// begin inline asm
	shfl.sync.down.b32 %r20011, %r20012, %r20268, %r20269, %r20270;
	// end inline asm
	// begin inline asm
	shfl.sync.down.b32 %r20016, %r20017, %r20268, %r20269, %r20270;
	// end inline asm
	// begin inline asm
	shfl.sync.down.b32 %r20021, %r20022, %r20268, %r20269, %r20270;
	// end inline asm
	// begin inline asm
	shfl.sync.down.b32 %r20026, %r20027, %r20268, %r20269, %r20270;
	// end inline asm
	// begin inline asm
	shfl.sync.down.b32 %r20031, %r20032, %r20268, %r20269, %r20270;
	// end inline asm
	// begin inline asm
	shfl.sync.down.b32 %r20036, %r20037, %r20268, %r20269, %r20270;
	// end inline asm
	// begin inline asm
	shfl.sync.down.b32 %r20041, %r20042, %r20268, %r20269, %r20270;
	// end inline asm
	// begin inline asm
	shfl.sync.down.b32 %r20046, %r20047, %r20268, %r20269, %r20270;
	// end inline asm
	// begin inline asm
	shfl.sync.down.b32 %r20051, %r20052, %r20268, %r20269, %r20270;
	// end inline asm
	// begin inline asm
	shfl.sync.down.b32 %r20056, %r20057, %r20268, %r20269, %r20270;
	// end inline asm
	// begin inline asm
	shfl.sync.down.b32 %r20061, %r20062, %r20268, %r20269, %r20270;
	// end inline asm
	// begin inline asm
	shfl.sync.down.b32 %r20066, %r20067, %r20268, %r20269, %r20270;
	// end inline asm
	// begin inline asm
	shfl.sync.down.b32 %r20071, %r20072, %r20268, %r20269, %r20270;
	// end inline asm
	// begin inline asm
	shfl.sync.down.b32 %r20076, %r20077, %r20268, %r20269, %r20270;
	// end inline asm
	// begin inline asm
	shfl.sync.down.b32 %r20081, %r20082, %r20268, %r20269, %r20270;
	// end inline asm
	// begin inline asm
	shfl.sync.down.b32 %r20086, %r20087, %r20268, %r20269, %r20270;
	// end inline asm
	// begin inline asm
	shfl.sync.down.b32 %r20091, %r20092, %r20268, %r20269, %r20270;
	// end inline asm
	// begin inline asm
	shfl.sync.down.b32 %r20096, %r20097, %r20268, %r20269, %r20270;
	// end inline asm
	// begin inline asm
	shfl.sync.down.b32 %r20101, %r20102, %r20268, %r20269, %r20270;
	// end inline asm
	// begin inline asm
	shfl.sync.down.b32 %r20106, %r20107, %r20268, %r20269, %r20270;
	// end inline asm
	// begin inline asm
	shfl.sync.down.b32 %r20111, %r20112, %r20268, %r20269, %r20270;
	// end inline asm
	// begin inline asm
	shfl.sync.down.b32 %r20116, %r20117, %r20268, %r20269, %r20270;
	// end inline asm
	// begin inline asm
	shfl.sync.down.b32 %r20121, %r20122, %r20268, %r20269, %r20270;
	// end inline asm
	// begin inline asm
	shfl.sync.down.b32 %r20126, %r20127, %r20268, %r20269, %r20270;
	// end inline asm
	// begin inline asm
	shfl.sync.down.b32 %r20131, %r20132, %r20268, %r20269, %r20270;
	// end inline asm
	// begin inline asm
	shfl.sync.down.b32 %r20136, %r20137, %r20268, %r20269, %r20270;
	// end inline asm
	// begin inline asm
	shfl.sync.down.b32 %r20141, %r20142, %r20268, %r20269, %r20270;
	// end inline asm
	// begin inline asm
	shfl.sync.down.b32 %r20146, %r20147, %r20268, %r20269, %r20270;
	// end inline asm
	// begin inline asm
	shfl.sync.down.b32 %r20151, %r20152, %r20268, %r20269, %r20270;
	// end inline asm
	// begin inline asm
	shfl.sync.down.b32 %r20156, %r20157, %r20268, %r20269, %r20270;
	// end inline asm
	// begin inline asm
	shfl.sync.down.b32 %r20161, %r20162, %r20268, %r20269, %r20270;
	// end inline asm
	// begin inline asm
	shfl.sync.down.b32 %r20166, %r20167, %r20268, %r20269, %r20270;
	// end inline asm
	// begin inline asm
	shfl.sync.down.b32 %r20171, %r20172, %r20268, %r20269, %r20270;
	// end inline asm
	// begin inline asm
	shfl.sync.down.b32 %r20176, %r20177, %r20268, %r20269, %r20270;
	// end inline asm
	// begin inline asm
	shfl.sync.down.b32 %r20181, %r20182, %r20268, %r20269, %r20270;
	// end inline asm
	// begin inline asm
	shfl.sync.down.b32 %r20186, %r20187, %r20268, %r20269, %r20270;
	// end inline asm
	// begin inline asm
	shfl.sync.down.b32 %r20191, %r20192, %r20268, %r20269, %r20270;
	// end inline asm
	// begin inline asm
	shfl.sync.down.b32 %r20196, %r20197, %r20268, %r20269, %r20270;
	// end inline asm
	// begin inline asm
	shfl.sync.down.b32 %r20201, %r20202, %r20268, %r20269, %r20270;
	// end inline asm
	// begin inline asm
	shfl.sync.down.b32 %r20206, %r20207, %r20268, %r20269, %r20270;
	// end inline asm
	// begin inline asm
	shfl.sync.down.b32 %r20211, %r20212, %r20268, %r20269, %r20270;
	// end inline asm
	// begin inline asm
	shfl.sync.down.b32 %r20216, %r20217, %r20268, %r20269, %r20270;
	// end inline asm
	// begin inline asm
	shfl.sync.down.b32 %r20221, %r20222, %r20268, %r20269, %r20270;
	// end inline asm
	// begin inline asm
	shfl.sync.down.b32 %r20226, %r20227, %r20268, %r20269, %r20270;
	// end inline asm
	// begin inline asm
	shfl.sync.down.b32 %r20231, %r20232, %r20268, %r20269, %r20270;
	// end inline asm
	// begin inline asm
	shfl.sync.down.b32 %r20236, %r20237, %r20268, %r20269, %r20270;
	// end inline asm
	// begin inline asm
	shfl.sync.down.b32 %r20241, %r20242, %r20268, %r20269, %r20270;
	// end inline asm
	// begin inline asm
	shfl.sync.down.b32 %r20246, %r20247, %r20268, %r20269, %r20270;
	// end inline asm
	// begin inline asm
	shfl.sync.down.b32 %r20251, %r20252, %r20268, %r20269, %r20270;
	// end inline asm
	// begin inline asm
	shfl.sync.down.b32 %r20256, %r20257, %r20268, %r20269, %r20270;
	// end inline asm
	// begin inline asm
	shfl.sync.down.b32 %r20261, %r20262, %r20268, %r20269, %r20270;
	// end inline asm
	// begin inline asm
	shfl.sync.down.b32 %r20266, %r20267, %r20268, %r20269, %r20270;
	// end inline asm
	add.s32 	%r20919, %r14654, 8;
	setp.gt.s32 	%p73, %r20919, %r20269;
	@%p73 bra 	$L__BB2_39;
	cvt.u16.u32 	%rs13584, %r19951;
	mov.b64 	%rd167, {%r19941, %r19946};
	mov.b64 	%fd16, %rd167;
	st.local.u32 	[%rd2], %r19931;
	st.local.v2.u32 	[%rd2+8], {%r19941, %r19946};
	st.local.v2.b32 	[%rd2+16], {%r19951, %r19956};
	st.local.v2.b32 	[%rd2+24], {%r19961, %r19966};
	st.local.v2.b32 	[%rd2+32], {%r19971, %r19976};
	st.local.v2.b32 	[%rd2+40], {%r19981, %r19986};
	st.local.v2.b32 	[%rd2+48], {%r19991, %r19996};
	st.local.v2.b32 	[%rd2+56], {%r20001, %r20006};
	st.local.v2.b32 	[%rd2+64], {%r20011, %r20016};
	st.local.v2.b32 	[%rd2+72], {%r20021, %r20026};
	st.local.v2.b32 	[%rd2+80], {%r20031, %r20036};
	st.local.v2.b32 	[%rd2+88], {%r20041, %r20046};
	st.local.v2.b32 	[%rd2+96], {%r20051, %r20056};
	st.local.v2.b32 	[%rd2+104], {%r20061, %r20066};
	st.local.v2.b32 	[%rd2+112], {%r20071, %r20076};
	st.local.v2.b32 	[%rd2+120], {%r20081, %r20086};
	st.local.v2.b32 	[%rd2+128], {%r20091, %r20096};
	st.local.v2.b32 	[%rd2+136], {%r20101, %r20106};
	st.local.v2.b32 	[%rd2+144], {%r20111, %r20116};
	st.local.v2.b32 	[%rd2+152], {%r20121, %r20126};
	st.local.v2.b32 	[%rd2+160], {%r20131, %r20136};
	st.local.v2.b32 	[%rd2+168], {%r20141, %r20146};
	st.local.v2.b32 	[%rd2+176], {%r20151, %r20156};
	st.local.v2.b32 	[%rd2+184], {%r20161, %r20166};
	st.local.v2.b32 	[%rd2+192], {%r20171, %r20176};
	st.local.v2.b32 	[%rd2+200], {%r20181, %r20186};
	st.local.v2.b32 	[%rd2+208], {%r20191, %r20196};
	st.local.v2.b32 	[%rd2+216], {%r20201, %r20206};
	st.local.v2.b32 	[%rd2+224], {%r20211, %r20216};
	st.local.v2.b32 	[%rd2+232], {%r20221, %r20226};
	st.local.v2.b32 	[%rd2+240], {%r20231, %r20236};
	st.local.v2.b32 	[%rd2+248], {%r20241, %r20246};
	st.local.v2.b32 	[%rd2+256], {%r20251, %r20256};
	st.local.v2.b32 	[%rd2+264], {%r20261, %r20266};
	st.local.u32 	[%rd1], %r28550;
	st.local.f64 	[%rd1+8], %fd75;
	cvt.u32.u16 	%r20921, %rs12805;
	cvt.u32.u16 	%r20922, %rs12806;
	prmt.b32 	%r20923, %r20922, %r20921, 0x3340U;
	cvt.u32.u16 	%r20924, %rs12807;
	cvt.u32.u16 	%r20925, %rs12808;
	prmt.b32 	%r20926, %r20925, %r20924, 0x3340U;
	prmt.b32 	%r20927, %r20926, %r20923, 0x5410U;
	cvt.u32.u16 	%r20928, %rs12809;
	cvt.u32.u16 	%r20929, %rs12810;
	prmt.b32 	%r20930, %r20929, %r20928, 0x3340U;
	cvt.u32.u16 	%r20931, %rs12811;
	cvt.u32.u16 	%r20932, %rs12812;
	prmt.b32 	%r20933, %r20932, %r20931, 0x3340U;
	prmt.b32 	%r20934, %r20933, %r20930, 0x5410U;
	st.local.v2.b32 	[%rd1+16], {%r20934, %r20927};
	cvt.u32.u16 	%r20935, %rs12797;
	cvt.u32.u16 	%r20936, %rs12798;
	prmt.b32 	%r20937, %r20936, %r20935, 0x3340U;
	cvt.u32.u16 	%r20938, %rs12799;
	cvt.u32.u16 	%r20939, %rs12800;
	prmt.b32 	%r20940, %r20939, %r20938, 0x3340U;
	prmt.b32 	%r20941, %r20940, %r20937, 0x5410U;
	cvt.u32.u16 	%r20942, %rs12801;
	cvt.u32.u16 	%r20943, %rs12802;
	prmt.b32 	%r20944, %r20943, %r20942, 0x3340U;
	cvt.u32.u16 	%r20945, %rs12803;
	cvt.u32.u16 	%r20946, %rs12804;
	prmt.b32 	%r20947, %r20946, %r20945, 0x3340U;
	prmt.b32 	%r20948, %r20947, %r20944, 0x5410U;
	st.local.v2.b32 	[%rd1+24], {%r20948, %r20941};
	cvt.u32.u16 	%r20949, %rs12789;
	cvt.u32.u16 	%r20950, %rs12790;
	prmt.b32 	%r20951, %r20950, %r20949, 0x3340U;
	cvt.u32.u16 	%r20952, %rs12791;
	cvt.u32.u16 	%r20953, %rs12792;
	prmt.b32 	%r20954, %r20953, %r20952, 0x3340U;
	prmt.b32 	%r20955, %r20954, %r20951, 0x5410U;
	cvt.u32.u16 	%r20956, %rs12793;
	cvt.u32.u16 	%r20957, %rs12794;
	prmt.b32 	%r20958, %r20957, %r20956, 0x3340U;
	cvt.u32.u16 	%r20959, %rs12795;
	cvt.u32.u16 	%r20960, %rs12796;
	prmt.b32 	%r20961, %r20960, %r20959, 0x3340U;
	prmt.b32 	%r20962, %r20961, %r20958, 0x5410U;
	st.local.v2.b32 	[%rd1+32], {%r20962, %r20955};
	cvt.u32.u16 	%r20963, %rs12781;
	cvt.u32.u16 	%r20964, %rs12782;
	prmt.b32 	%r20965, %r20964, %r20963, 0x3340U;
	cvt.u32.u16 	%r20966, %rs12783;
	cvt.u32.u16 	%r20967, %rs12784;
	prmt.b32 	%r20968, %r20967, %r20966, 0x3340U;
	prmt.b32 	%r20969, %r20968, %r20965, 0x5410U;
	cvt.u32.u16 	%r20970, %rs12785;
	cvt.u32.u16 	%r20971, %rs12786;
	prmt.b32 	%r20972, %r20971, %r20970, 0x3340U;
	cvt.u32.u16 	%r20973, %rs12787;
	cvt.u32.u16 	%r20974, %rs12788;
	prmt.b32 	%r20975, %r20974, %r20973, 0x3340U;
	prmt.b32 	%r20976, %r20975, %r20972, 0x5410U;
	st.local.v2.b32 	[%rd1+40], {%r20976, %r20969};
	cvt.u32.u16 	%r20977, %rs12773;
	cvt.u32.u16 	%r20978, %rs12774;
	prmt.b32 	%r20979, %r20978, %r20977, 0x3340U;
	cvt.u32.u16 	%r20980, %rs12775;
	cvt.u32.u16 	%r20981, %rs12776;
	prmt.b32 	%r20982, %r20981, %r20980, 0x3340U;
	prmt.b32 	%r20983, %r20982, %r20979, 0x5410U;
	cvt.u32.u16 	%r20984, %rs12777;
	cvt.u32.u16 	%r20985, %rs12778;
	prmt.b32 	%r20986, %r20985, %r20984, 0x3340U;
	cvt.u32.u16 	%r20987, %rs12779;
	cvt.u32.u16 	%r20988, %rs12780;
	prmt.b32 	%r20989, %r20988, %r20987, 0x3340U;
	prmt.b32 	%r20990, %r20989, %r20986, 0x5410U;
	st.local.v2.b32 	[%rd1+48], {%r20990, %r20983};
	cvt.u32.u16 	%r20991, %rs12765;
	cvt.u32.u16 	%r20992, %rs12766;
	prmt.b32 	%r20993, %r20992, %r20991, 0x3340U;
	cvt.u32.u16 	%r20994, %rs12767;
	cvt.u32.u16 	%r20995, %rs12768;
	prmt.b32 	%r20996, %r20995, %r20994, 0x3340U;
	prmt.b32 	%r20997, %r20996, %r20993, 0x5410U;
	cvt.u32.u16 	%r20998, %rs12769;
	cvt.u32.u16 	%r20999, %rs12770;
	prmt.b32 	%r21000, %r20999, %r20998, 0x3340U;
	cvt.u32.u16 	%r21001, %rs12771;
	cvt.u32.u16 	%r21002, %rs12772;
	prmt.b32 	%r21003, %r21002, %r21001, 0x3340U;
	prmt.b32 	%r21004, %r21003, %r21000, 0x5410U;
	st.local.v2.b32 	[%rd1+56], {%r21004, %r20997};
	cvt.u32.u16 	%r21005, %rs12757;
	cvt.u32.u16 	%r21006, %rs12758;
	prmt.b32 	%r21007, %r21006, %r21005, 0x3340U;
	cvt.u32.u16 	%r21008, %rs12759;
	cvt.u32.u16 	%r21009, %rs12760;
	prmt.b32 	%r21010, %r21009, %r21008, 0x3340U;
	prmt.b32 	%r21011, %r21010, %r21007, 0x5410U;
	cvt.u32.u16 	%r21012, %rs12761;
	cvt.u32.u16 	%r21013, %rs12762;
	prmt.b32 	%r21014, %r21013, %r21012, 0x3340U;
	cvt.u32.u16 	%r21015, %rs12763;
	cvt.u32.u16 	%r21016, %rs12764;
	prmt.b32 	%r21017, %r21016, %r21015, 0x3340U;
	prmt.b32 	%r21018, %r21017, %r21014, 0x5410U;
	st.local.v2.b32 	[%rd1+64], {%r21018, %r21011};
	cvt.u32.u16 	%r21019, %rs12749;
	cvt.u32.u16 	%r21020, %rs12750;
	prmt.b32 	%r21021, %r21020, %r21019, 0x3340U;
	cvt.u32.u16 	%r21022, %rs12751;
	cvt.u32.u16 	%r21023, %rs12752;
	prmt.b32 	%r21024, %r21023, %r21022, 0x3340U;
	prmt.b32 	%r21025, %r21024, %r21021, 0x5410U;
	cvt.u32.u16 	%r21026, %rs12753;
	cvt.u32.u16 	%r21027, %rs12754;
	prmt.b32 	%r21028, %r21027, %r21026, 0x3340U;
	cvt.u32.u16 	%r21029, %rs12755;
	cvt.u32.u16 	%r21030, %rs12756;
	prmt.b32 	%r21031, %r21030, %r21029, 0x3340U;
	prmt.b32 	%r21032, %r21031, %r21028, 0x5410U;
	st.local.v2.b32 	[%rd1+72], {%r21032, %r21025};
	cvt.u32.u16 	%r21033, %rs12741;
	cvt.u32.u16 	%r21034, %rs12742;
	prmt.b32 	%r21035, %r21034, %r21033, 0x3340U;
	cvt.u32.u16 	%r21036, %rs12743;
	cvt.u32.u16 	%r21037, %rs12744;
	prmt.b32 	%r21038, %r21037, %r21036, 0x3340U;
	prmt.b32 	%r21039, %r21038, %r21035, 0x5410U;
	cvt.u32.u16 	%r21040, %rs12745;
	cvt.u32.u16 	%r21041, %rs12746;
	prmt.b32 	%r21042, %r21041, %r21040, 0x3340U;
	cvt.u32.u16 	%r21043, %rs12747;
	cvt.u32.u16 	%r21044, %rs12748;
	prmt.b32 	%r21045, %r21044, %r21043, 0x3340U;
	prmt.b32 	%r21046, %r21045, %r21042, 0x5410U;
	st.local.v2.b32 	[%rd1+80], {%r21046, %r21039};
	cvt.u32.u16 	%r21047, %rs12733;
	cvt.u32.u16 	%r21048, %rs12734;
	prmt.b32 	%r21049, %r21048, %r21047, 0x3340U;
	cvt.u32.u16 	%r21050, %rs12735;
	cvt.u32.u16 	%r21051, %rs12736;
	prmt.b32 	%r21052, %r21051, %r21050, 0x3340U;
	prmt.b32 	%r21053, %r21052, %r21049, 0x5410U;
	cvt.u32.u16 	%r21054, %rs12737;
	cvt.u32.u16 	%r21055, %rs12738;
	prmt.b32 	%r21056, %r21055, %r21054, 0x3340U;
	cvt.u32.u16 	%r21057, %rs12739;
	cvt.u32.u16 	%r21058, %rs12740;
	prmt.b32 	%r21059, %r21058, %r21057, 0x3340U;
	prmt.b32 	%r21060, %r21059, %r21056, 0x5410U;
	st.local.v2.b32 	[%rd1+88], {%r21060, %r21053};
	cvt.u32.u16 	%r21061, %rs12725;
	cvt.u32.u16 	%r21062, %rs12726;
	prmt.b32 	%r21063, %r21062, %r21061, 0x3340U;
	cvt.u32.u16 	%r21064, %rs12727;
	cvt.u32.u16 	%r21065, %rs12728;
	prmt.b32 	%r21066, %r21065, %r21064, 0x3340U;
	prmt.b32 	%r21067, %r21066, %r21063, 0x5410U;
	cvt.u32.u16 	%r21068, %rs12729;
	cvt.u32.u16 	%r21069, %rs12730;
	prmt.b32 	%r21070, %r21069, %r21068, 0x3340U;
	cvt.u32.u16 	%r21071, %rs12731;
	cvt.u32.u16 	%r21072, %rs12732;
	prmt.b32 	%r21073, %r21072, %r21071, 0x3340U;
	prmt.b32 	%r21074, %r21073, %r21070, 0x5410U;
	st.local.v2.b32 	[%rd1+96], {%r21074, %r21067};
	cvt.u32.u16 	%r21075, %rs12717;
	cvt.u32.u16 	%r21076, %rs12718;
	prmt.b32 	%r21077, %r21076, %r21075, 0x3340U;
	cvt.u32.u16 	%r21078, %rs12719;
	cvt.u32.u16 	%r21079, %rs12720;
	prmt.b32 	%r21080, %r21079, %r21078, 0x3340U;
	prmt.b32 	%r21081, %r21080, %r21077, 0x5410U;
	cvt.u32.u16 	%r21082, %rs12721;
	cvt.u32.u16 	%r21083, %rs12722;
	prmt.b32 	%r21084, %r21083, %r21082, 0x3340U;
	cvt.u32.u16 	%r21085, %rs12723;
	cvt.u32.u16 	%r21086, %rs12724;
	prmt.b32 	%r21087, %r21086, %r21085, 0x3340U;
	prmt.b32 	%r21088, %r21087, %r21084, 0x5410U;
	st.local.v2.b32 	[%rd1+104], {%r21088, %r21081};
	cvt.u32.u16 	%r21089, %rs12709;
	cvt.u32.u16 	%r21090, %rs12710;
	prmt.b32 	%r21091, %r21090, %r21089, 0x3340U;
	cvt.u32.u16 	%r21092, %rs12711;
	cvt.u32.u16 	%r21093, %rs12712;
	prmt.b32 	%r21094, %r21093, %r21092, 0x3340U;
	prmt.b32 	%r21095, %r21094, %r21091, 0x5410U;
	cvt.u32.u16 	%r21096, %rs12713;
	cvt.u32.u16 	%r21097, %rs12714;
	prmt.b32 	%r21098, %r21097, %r21096, 0x3340U;
	cvt.u32.u16 	%r21099, %rs12715;
	cvt.u32.u16 	%r21100, %rs12716;
	prmt.b32 	%r21101, %r21100, %r21099, 0x3340U;
	prmt.b32 	%r21102, %r21101, %r21098, 0x5410U;
	st.local.v2.b32 	[%rd1+112], {%r21102, %r21095};
	cvt.u32.u16 	%r21103, %rs12701;
	cvt.u32.u16 	%r21104, %rs12702;
	prmt.b32 	%r21105, %r21104, %r21103, 0x3340U;
	cvt.u32.u16 	%r21106, %rs12703;
	cvt.u32.u16 	%r21107, %rs12704;
	prmt.b32 	%r21108, %r21107, %r21106, 0x3340U;
	prmt.b32 	%r21109, %r21108, %r21105, 0x5410U;
	cvt.u32.u16 	%r21110, %rs12705;
	cvt.u32.u16 	%r21111, %rs12706;
	prmt.b32 	%r21112, %r21111, %r21110, 0x3340U;
	cvt.u32.u16 	%r21113, %rs12707;
	cvt.u32.u16 	%r21114, %rs12708;
	prmt.b32 	%r21115, %r21114, %r21113, 0x3340U;
	prmt.b32 	%r21116, %r21115, %r21112, 0x5410U;
	st.local.v2.b32 	[%rd1+120], {%r21116, %r21109};
	cvt.u32.u16 	%r21117, %rs12693;
	cvt.u32.u16 	%r21118, %rs12694;
	prmt.b32 	%r21119, %r21118, %r21117, 0x3340U;
	cvt.u32.u16 	%r21120, %rs12695;
	cvt.u32.u16 	%r21121, %rs12696;
	prmt.b32 	%r21122, %r21121, %r21120, 0x3340U;
	prmt.b32 	%r21123, %r21122, %r21119, 0x5410U;
	cvt.u32.u16 	%r21124, %rs12697;
	cvt.u32.u16 	%r21125, %rs12698;
	prmt.b32 	%r21126, %r21125, %r21124, 0x3340U;
	cvt.u32.u16 	%r21127, %rs12699;
	cvt.u32.u16 	%r21128, %rs12700;
	prmt.b32 	%r21129, %r21128, %r21127, 0x3340U;
	prmt.b32 	%r21130, %r21129, %r21126, 0x5410U;
	st.local.v2.b32 	[%rd1+128], {%r21130, %r21123};
	cvt.u32.u16 	%r21131, %rs12685;
	cvt.u32.u16 	%r21132, %rs12686;
	prmt.b32 	%r21133, %r21132, %r21131, 0x3340U;
	cvt.u32.u16 	%r21134, %rs12687;
	cvt.u32.u16 	%r21135, %rs12688;
	prmt.b32 	%r21136, %r21135, %r21134, 0x3340U;
	prmt.b32 	%r21137, %r21136, %r21133, 0x5410U;
	cvt.u32.u16 	%r21138, %rs12689;
	cvt.u32.u16 	%r21139, %rs12690;
	prmt.b32 	%r21140, %r21139, %r21138, 0x3340U;
	cvt.u32.u16 	%r21141, %rs12691;
	cvt.u32.u16 	%r21142, %rs12692;
	prmt.b32 	%r21143, %r21142, %r21141, 0x3340U;
	prmt.b32 	%r21144, %r21143, %r21140, 0x5410U;
	st.local.v2.b32 	[%rd1+136], {%r21144, %r21137};
	cvt.u32.u16 	%r21145, %rs12677;
	cvt.u32.u16 	%r21146, %rs12678;
	prmt.b32 	%r21147, %r21146, %r21145, 0x3340U;
	cvt.u32.u16 	%r21148, %rs12679;
	cvt.u32.u16 	%r21149, %rs12680;
	prmt.b32 	%r21150, %r21149, %r21148, 0x3340U;
	prmt.b32 	%r21151, %r21150, %r21147, 0x5410U;
	cvt.u32.u16 	%r21152, %rs12681;
	cvt.u32.u16 	%r21153, %rs12682;
	prmt.b32 	%r21154, %r21153, %r21152, 0x3340U;
	cvt.u32.u16 	%r21155, %rs12683;
	cvt.u32.u16 	%r21156, %rs12684;
	prmt.b32 	%r21157, %r21156, %r21155, 0x3340U;
	prmt.b32 	%r21158, %r21157, %r21154, 0x5410U;
	st.local.v2.b32 	[%rd1+144], {%r21158, %r21151};
	cvt.u32.u16 	%r21159, %rs12669;
	cvt.u32.u16 	%r21160, %rs12670;
	prmt.b32 	%r21161, %r21160, %r21159, 0x3340U;
	cvt.u32.u16 	%r21162, %rs12671;
	cvt.u32.u16 	%r21163, %rs12672;
	prmt.b32 	%r21164, %r21163, %r21162, 0x3340U;
	prmt.b32 	%r21165, %r21164, %r21161, 0x5410U;
	cvt.u32.u16 	%r21166, %rs12673;
	cvt.u32.u16 	%r21167, %rs12674;
	prmt.b32 	%r21168, %r21167, %r21166, 0x3340U;
	cvt.u32.u16 	%r21169, %rs12675;
	cvt.u32.u16 	%r21170, %rs12676;
	prmt.b32 	%r21171, %r21170, %r21169, 0x3340U;
	prmt.b32 	%r21172, %r21171, %r21168, 0x5410U;
	st.local.v2.b32 	[%rd1+152], {%r21172, %r21165};
	cvt.u32.u16 	%r21173, %rs12661;
	cvt.u32.u16 	%r21174, %rs12662;
	prmt.b32 	%r21175, %r21174, %r21173, 0x3340U;
	cvt.u32.u16 	%r21176, %rs12663;
	cvt.u32.u16 	%r21177, %rs12664;
	prmt.b32 	%r21178, %r21177, %r21176, 0x3340U;
	prmt.b32 	%r21179, %r21178, %r21175, 0x5410U;
	cvt.u32.u16 	%r21180, %rs12665;
	cvt.u32.u16 	%r21181, %rs12666;
	prmt.b32 	%r21182, %r21181, %r21180, 0x3340U;
	cvt.u32.u16 	%r21183, %rs12667;
	cvt.u32.u16 	%r21184, %rs12668;
	prmt.b32 	%r21185, %r21184, %r21183, 0x3340U;
	prmt.b32 	%r21186, %r21185, %r21182, 0x5410U;
	st.local.v2.b32 	[%rd1+160], {%r21186, %r21179};
	cvt.u32.u16 	%r21187, %rs12653;
	cvt.u32.u16 	%r21188, %rs12654;
	prmt.b32 	%r21189, %r21188, %r21187, 0x3340U;
	cvt.u32.u16 	%r21190, %rs12655;
	cvt.u32.u16 	%r21191, %rs12656;
	prmt.b32 	%r21192, %r21191, %r21190, 0x3340U;
	prmt.b32 	%r21193, %r21192, %r21189, 0x5410U;
	cvt.u32.u16 	%r21194, %rs12657;
	cvt.u32.u16 	%r21195, %rs12658;
	prmt.b32 	%r21196, %r21195, %r21194, 0x3340U;
	cvt.u32.u16 	%r21197, %rs12659;
	cvt.u32.u16 	%r21198, %rs12660;
	prmt.b32 	%r21199, %r21198, %r21197, 0x3340U;
	prmt.b32 	%r21200, %r21199, %r21196, 0x5410U;
	st.local.v2.b32 	[%rd1+168], {%r21200, %r21193};
	cvt.u32.u16 	%r21201, %rs12645;
	cvt.u32.u16 	%r21202, %rs12646;
	prmt.b32 	%r21203, %r21202, %r21201, 0x3340U;
	cvt.u32.u16 	%r21204, %rs12647;
	cvt.u32.u16 	%r21205, %rs12648;
	prmt.b32 	%r21206, %r21205, %r21204, 0x3340U;
	prmt.b32 	%r21207, %r21206, %r21203, 0x5410U;
	cvt.u32.u16 	%r21208, %rs12649;
	cvt.u32.u16 	%r21209, %rs12650;
	prmt.b32 	%r21210, %r21209, %r21208, 0x3340U;
	cvt.u32.u16 	%r21211, %rs12651;
	cvt.u32.u16 	%r21212, %rs12652;
	prmt.b32 	%r21213, %r21212, %r21211, 0x3340U;
	prmt.b32 	%r21214, %r21213, %r21210, 0x5410U;
	st.local.v2.b32 	[%rd1+176], {%r21214, %r21207};
	cvt.u32.u16 	%r21215, %rs12637;
	cvt.u32.u16 	%r21216, %rs12638;
	prmt.b32 	%r21217, %r21216, %r21215, 0x3340U;
	cvt.u32.u16 	%r21218, %rs12639;
	cvt.u32.u16 	%r21219, %rs12640;
	prmt.b32 	%r21220, %r21219, %r21218, 0x3340U;
	prmt.b32 	%r21221, %r21220, %r21217, 0x5410U;
	cvt.u32.u16 	%r21222, %rs12641;
	cvt.u32.u16 	%r21223, %rs12642;
	prmt.b32 	%r21224, %r21223, %r21222, 0x3340U;
	cvt.u32.u16 	%r21225, %rs12643;
	cvt.u32.u16 	%r21226, %rs12644;
	prmt.b32 	%r21227, %r21226, %r21225, 0x3340U;
	prmt.b32 	%r21228, %r21227, %r21224, 0x5410U;
	st.local.v2.b32 	[%rd1+184], {%r21228, %r21221};
	cvt.u32.u16 	%r21229, %rs12629;
	cvt.u32.u16 	%r21230, %rs12630;
	prmt.b32 	%r21231, %r21230, %r21229, 0x3340U;
	cvt.u32.u16 	%r21232, %rs12631;
	cvt.u32.u16 	%r21233, %rs12632;
	prmt.b32 	%r21234, %r21233, %r21232, 0x3340U;
	prmt.b32 	%r21235, %r21234, %r21231, 0x5410U;
	cvt.u32.u16 	%r21236, %rs12633;
	cvt.u32.u16 	%r21237, %rs12634;
	prmt.b32 	%r21238, %r21237, %r21236, 0x3340U;
	cvt.u32.u16 	%r21239, %rs12635;
	cvt.u32.u16 	%r21240, %rs12636;
	prmt.b32 	%r21241, %r21240, %r21239, 0x3340U;
	prmt.b32 	%r21242, %r21241, %r21238, 0x5410U;
	st.local.v2.b32 	[%rd1+192], {%r21242, %r21235};
	cvt.u32.u16 	%r21243, %rs12621;
	cvt.u32.u16 	%r21244, %rs12622;
	prmt.b32 	%r21245, %r21244, %r21243, 0x3340U;
	cvt.u32.u16 	%r21246, %rs12623;
	cvt.u32.u16 	%r21247, %rs12624;
	prmt.b32 	%r21248, %r21247, %r21246, 0x3340U;
	prmt.b32 	%r21249, %r21248, %r21245, 0x5410U;
	cvt.u32.u16 	%r21250, %rs12625;
	cvt.u32.u16 	%r21251, %rs12626;
	prmt.b32 	%r21252, %r21251, %r21250, 0x3340U;
	cvt.u32.u16 	%r21253, %rs12627;
	cvt.u32.u16 	%r21254, %rs12628;
	prmt.b32 	%r21255, %r21254, %r21253, 0x3340U;
	prmt.b32 	%r21256, %r21255, %r21252, 0x5410U;
	st.local.v2.b32 	[%rd1+200], {%r21256, %r21249};
	cvt.u32.u16 	%r21257, %rs12613;
	cvt.u32.u16 	%r21258, %rs12614;
	prmt.b32 	%r21259, %r21258, %r21257, 0x3340U;
	cvt.u32.u16 	%r21260, %rs12615;
	cvt.u32.u16 	%r21261, %rs12616;
	prmt.b32 	%r21262, %r21261, %r21260, 0x3340U;
	prmt.b32 	%r21263, %r21262, %r21259, 0x5410U;
	cvt.u32.u16 	%r21264, %rs12617;
	cvt.u32.u16 	%r21265, %rs12618;
	prmt.b32 	%r21266, %r21265, %r21264, 0x3340U;
	cvt.u32.u16 	%r21267, %rs12619;
	cvt.u32.u16 	%r21268, %rs12620;
	prmt.b32 	%r21269, %r21268, %r21267, 0x3340U;
	prmt.b32 	%r21270, %r21269, %r21266, 0x5410U;
	st.local.v2.b32 	[%rd1+208], {%r21270, %r21263};
	cvt.u32.u16 	%r21271, %rs12605;
	cvt.u32.u16 	%r21272, %rs12606;
	prmt.b32 	%r21273, %r21272, %r21271, 0x3340U;
	cvt.u32.u16 	%r21274, %rs12607;
	cvt.u32.u16 	%r21275, %rs12608;
	prmt.b32 	%r21276, %r21275, %r21274, 0x3340U;
	prmt.b32 	%r21277, %r21276, %r21273, 0x5410U;
	cvt.u32.u16 	%r21278, %rs12609;
	cvt.u32.u16 	%r21279, %rs12610;
	prmt.b32 	%r21280, %r21279, %r21278, 0x3340U;
	cvt.u32.u16 	%r21281, %rs12611;
	cvt.u32.u16 	%r21282, %rs12612;
	prmt.b32 	%r21283, %r21282, %r21281, 0x3340U;
	prmt.b32 	%r21284, %r21283, %r21280, 0x5410U;
	st.local.v2.b32 	[%rd1+216], {%r21284, %r21277};
	cvt.u32.u16 	%r21285, %rs12597;
	cvt.u32.u16 	%r21286, %rs12598;
	prmt.b32 	%r21287, %r21286, %r21285, 0x3340U;
	cvt.u32.u16 	%r21288, %rs12599;
	cvt.u32.u16 	%r21289, %rs12600;
	prmt.b32 	%r21290, %r21289, %r21288, 0x3340U;
	prmt.b32 	%r21291, %r21290, %r21287, 0x5410U;
	cvt.u32.u16 	%r21292, %rs12601;
	cvt.u32.u16 	%r21293, %rs12602;
	prmt.b32 	%r21294, %r21293, %r21292, 0x3340U;
	cvt.u32.u16 	%r21295, %rs12603;
	cvt.u32.u16 	%r21296, %rs12604;
	prmt.b32 	%r21297, %r21296, %r21295, 0x3340U;
	prmt.b32 	%r21298, %r21297, %r21294, 0x5410U;
	st.local.v2.b32 	[%rd1+224], {%r21298, %r21291};
	cvt.u32.u16 	%r21299, %rs12589;
	cvt.u32.u16 	%r21300, %rs12590;
	prmt.b32 	%r21301, %r21300, %r21299, 0x3340U;
	cvt.u32.u16 	%r21302, %rs12591;
	cvt.u32.u16 	%r21303, %rs12592;
	prmt.b32 	%r21304, %r21303, %r21302, 0x3340U;
	prmt.b32 	%r21305, %r21304, %r21301, 0x5410U;
	cvt.u32.u16 	%r21306, %rs12593;
	cvt.u32.u16 	%r21307, %rs12594;
	prmt.b32 	%r21308, %r21307, %r21306, 0x3340U;
	cvt.u32.u16 	%r21309, %rs12595;
	cvt.u32.u16 	%r21310, %rs12596;
	prmt.b32 	%r21311, %r21310, %r21309, 0x3340U;
	prmt.b32 	%r21312, %r21311, %r21308, 0x5410U;
	st.local.v2.b32 	[%rd1+232], {%r21312, %r21305};
	cvt.u32.u16 	%r21313, %rs12581;
	cvt.u32.u16 	%r21314, %rs12582;
	prmt.b32 	%r21315, %r21314, %r21313, 0x3340U;
	cvt.u32.u16 	%r21316, %rs12583;
	cvt.u32.u16 	%r21317, %rs12584;
	prmt.b32 	%r21318, %r21317, %r21316, 0x3340U;
	prmt.b32 	%r21319, %r21318, %r21315, 0x5410U;
	cvt.u32.u16 	%r21320, %rs12585;
	cvt.u32.u16 	%r21321, %rs12586;
	prmt.b32 	%r21322, %r21321, %r21320, 0x3340U;
	cvt.u32.u16 	%r21323, %rs12587;
	cvt.u32.u16 	%r21324, %rs12588;
	prmt.b32 	%r21325, %r21324, %r21323, 0x3340U;
	prmt.b32 	%r21326, %r21325, %r21322, 0x5410U;
	st.local.v2.b32 	[%rd1+240], {%r21326, %r21319};
	cvt.u32.u16 	%r21327, %rs12573;
	cvt.u32.u16 	%r21328, %rs12574;
	prmt.b32 	%r21329, %r21328, %r21327, 0x3340U;
	cvt.u32.u16 	%r21330, %rs12575;
	cvt.u32.u16 	%r21331, %rs12576;
	prmt.b32 	%r21332, %r21331, %r21330, 0x3340U;
	prmt.b32 	%r21333, %r21332, %r21329, 0x5410U;
	cvt.u32.u16 	%r21334, %rs12577;
	cvt.u32.u16 	%r21335, %rs12578;
	prmt.b32 	%r21336, %r21335, %r21334, 0x3340U;
	cvt.u32.u16 	%r21337, %rs12579;
	cvt.u32.u16 	%r21338, %rs12580;
	prmt.b32 	%r21339, %r21338, %r21337, 0x3340U;
	prmt.b32 	%r21340, %r21339, %r21336, 0x5410U;
	st.local.v2.b32 	[%rd1+248], {%r21340, %r21333};
	cvt.u32.u16 	%r21341, %rs12565;
	cvt.u32.u16 	%r21342, %rs12566;
	prmt.b32 	%r21343, %r21342, %r21341, 0x3340U;
	cvt.u32.u16 	%r21344, %rs12567;
	cvt.u32.u16 	%r21345, %rs12568;
	prmt.b32 	%r21346, %r21345, %r21344, 0x3340U;
	prmt.b32 	%r21347, %r21346, %r21343, 0x5410U;
	cvt.u32.u16 	%r21348, %rs12569;
	cvt.u32.u16 	%r21349, %rs12570;
	prmt.b32 	%r21350, %r21349, %r21348, 0x3340U;
	cvt.u32.u16 	%r21351, %rs12571;
	cvt.u32.u16 	%r21352, %rs12572;
	prmt.b32 	%r21353, %r21352, %r21351, 0x3340U;
	prmt.b32 	%r21354, %r21353, %r21350, 0x5410U;
	st.local.v2.b32 	[%rd1+256], {%r21354, %r21347};
	cvt.u32.u16 	%r21355, %rs12557;
	cvt.u32.u16 	%r21356, %rs12558;
	prmt.b32 	%r21357, %r21356, %r21355, 0x3340U;
	cvt.u32.u16 	%r21358, %rs12559;
	cvt.u32.u16 	%r21359, %rs12560;
	prmt.b32 	%r21360, %r21359, %r21358, 0x3340U;
	prmt.b32 	%r21361, %r21360, %r21357, 0x5410U;
	cvt.u32.u16 	%r21362, %rs12561;
	cvt.u32.u16 	%r21363, %rs12562;
	prmt.b32 	%r21364, %r21363, %r21362, 0x3340U;
	cvt.u32.u16 	%r21365, %rs12563;
	cvt.u32.u16 	%r21366, %rs12564;
	prmt.b32 	%r21367, %r21366, %r21365, 0x3340U;
	prmt.b32 	%r21368, %r21367, %r21364, 0x5410U;
	st.local.v2.b32 	[%rd1+264], {%r21368, %r21361};
	mov.b32 	%r28566, 0;
$L__BB2_34:
	mov.u32 	%r28569, %r28566;
	cvt.u64.u32 	%rd168, %r28569;
	add.s64 	%rd169, %rd1, %rd168;
	ld.local.u8 	%rs11959, [%rd169+16];
	setp.ne.s16 	%p74, %rs11959, 0;
	add.s32 	%r28566, %r28569, 1;
	@%p74 bra 	$L__BB2_34;
	and.b16  	%rs11960, %rs13584, 255;
	setp.eq.s16 	%p75, %rs11960, 0;
	@%p75 bra 	$L__BB2_38;
	mov.b32 	%r28567, 0;
$L__BB2_37:
	cvt.u64.u32 	%rd170, %r28569;
	add.s64 	%rd171, %rd1, %rd170;
	st.local.u8 	[%rd171+16], %rs13584;
	add.s32 	%r28569, %r28569, 1;
	add.s32 	%r321, %r28567, 1;
	cvt.u64.u32 	%rd172, %r28567;
	add.s64 	%rd173, %rd2, %rd172;
	ld.local.u8 	%rs13584, [%rd173+17];
	setp.ne.s16 	%p76, %rs13584, 0;
	mov.u32 	%r28567, %r321;
	@%p76 bra 	$L__BB2_37;
$L__BB2_38:
	cvt.u64.u32 	%rd174, %r28569;
	add.s64 	%rd175, %rd1, %rd174;
	mov.b16 	%rs11961, 0;
	st.local.u8 	[%rd175+16], %rs11961;
	add.s32 	%r28550, %r28550, %r19931;
	st.local.u32 	[%rd1], %r28550;
	add.f64 	%fd75, %fd75, %fd16;
	st.local.f64 	[%rd1+8], %fd75;
	ld.local.v2.b32 	{%r21370, %r21371}, [%rd1+16];
	bfe.u32 	%r21372, %r21370, 0, 8;
	cvt.u16.u32 	%rs12812, %r21372;
	bfe.u32 	%r21373, %r21370, 8, 8;
	cvt.u16.u32 	%rs12811, %r21373;
	bfe.u32 	%r21374, %r21370, 16, 8;
	cvt.u16.u32 	%rs12810, %r21374;
	bfe.u32 	%r21375, %r21370, 24, 8;
	cvt.u16.u32 	%rs12809, %r21375;
	bfe.u32 	%r21376, %r21371, 0, 8;
	cvt.u16.u32 	%rs12808, %r21376;
	bfe.u32 	%r21377, %r21371, 8, 8;
	cvt.u16.u32 	%rs12807, %r21377;
	bfe.u32 	%r21378, %r21371, 16, 8;
	cvt.u16.u32 	%rs12806, %r21378;
	bfe.u32 	%r21379, %r21371, 24, 8;
	cvt.u16.u32 	%rs12805, %r21379;
	ld.local.v2.b32 	{%r21380, %r21381}, [%rd1+24];
	bfe.u32 	%r21382, %r21380, 0, 8;
	cvt.u16.u32 	%rs12804, %r21382;
	bfe.u32 	%r21383, %r21380, 8, 8;
	cvt.u16.u32 	%rs12803, %r21383;
	bfe.u32 	%r21384, %r21380, 16, 8;
	cvt.u16.u32 	%rs12802, %r21384;
	bfe.u32 	%r21385, %r21380, 24, 8;
	cvt.u16.u32 	%rs12801, %r21385;
	bfe.u32 	%r21386, %r21381, 0, 8;
	cvt.u16.u32 	%rs12800, %r21386;
	bfe.u32 	%r21387, %r21381, 8, 8;
	cvt.u16.u32 	%rs12799, %r21387;
	bfe.u32 	%r21388, %r21381, 16, 8;
	cvt.u16.u32 	%rs12798, %r21388;
	bfe.u32 	%r21389, %r21381, 24, 8;
	cvt.u16.u32 	%rs12797, %r21389;
	ld.local.v2.b32 	{%r21390, %r21391}, [%rd1+32];
	bfe.u32 	%r21392, %r21390, 0, 8;
	cvt.u16.u32 	%rs12796, %r21392;
	bfe.u32 	%r21393, %r21390, 8, 8;
	cvt.u16.u32 	%rs12795, %r21393;
	bfe.u32 	%r21394, %r21390, 16, 8;
	cvt.u16.u32 	%rs12794, %r21394;
	bfe.u32 	%r21395, %r21390, 24, 8;
	cvt.u16.u32 	%rs12793, %r21395;
	bfe.u32 	%r21396, %r21391, 0, 8;
	cvt.u16.u32 	%rs12792, %r21396;
	bfe.u32 	%r21397, %r21391, 8, 8;
	cvt.u16.u32 	%rs12791, %r21397;
	bfe.u32 	%r21398, %r21391, 16, 8;
	cvt.u16.u32 	%rs12790, %r21398;
	bfe.u32 	%r21399, %r21391, 24, 8;
	cvt.u16.u32 	%rs12789, %r21399;
	ld.local.v2.b32 	{%r21400, %r21401}, [%rd1+40];
	bfe.u32 	%r21402, %r21400, 0, 8;
	cvt.u16.u32 	%rs12788, %r21402;
	bfe.u32 	%r21403, %r21400, 8, 8;
	cvt.u16.u32 	%rs12787, %r21403;
	bfe.u32 	%r21404, %r21400, 16, 8;
	cvt.u16.u32 	%rs12786, %r21404;
	bfe.u32 	%r21405, %r21400, 24, 8;
	cvt.u16.u32 	%rs12785, %r21405;
	bfe.u32 	%r21406, %r21401, 0, 8;
	cvt.u16.u32 	%rs12784, %r21406;
	bfe.u32 	%r21407, %r21401, 8, 8;
	cvt.u16.u32 	%rs12783, %r21407;
	bfe.u32 	%r21408, %r21401, 16, 8;
	cvt.u16.u32 	%rs12782, %r21408;
	bfe.u32 	%r21409, %r21401, 24, 8;
	cvt.u16.u32 	%rs12781, %r21409;
	ld.local.v2.b32 	{%r21410, %r21411}, [%rd1+48];
	bfe.u32 	%r21412, %r21410, 0, 8;
	cvt.u16.u32 	%rs12780, %r21412;
	bfe.u32 	%r21413, %r21410, 8, 8;
	cvt.u16.u32 	%rs12779, %r21413;
	bfe.u32 	%r21414, %r21410, 16, 8;
	cvt.u16.u32 	%rs12778, %r21414;
	bfe.u32 	%r21415, %r21410, 24, 8;
	cvt.u16.u32 	%rs12777, %r21415;
	bfe.u32 	%r21416, %r21411, 0, 8;
	cvt.u16.u32 	%rs12776, %r21416;
	bfe.u32 	%r21417, %r21411, 8, 8;
	cvt.u16.u32 	%rs12775, %r21417;
	bfe.u32 	%r21418, %r21411, 16, 8;
	cvt.u16.u32 	%rs12774, %r21418;
	bfe.u32 	%r21419, %r21411, 24, 8;
	cvt.u16.u32 	%rs12773, %r21419;
	ld.local.v2.b32 	{%r21420, %r21421}, [%rd1+56];
	bfe.u32 	%r21422, %r21420, 0, 8;
	cvt.u16.u32 	%rs12772, %r21422;
	bfe.u32 	%r21423, %r21420, 8, 8;
	cvt.u16.u32 	%rs12771, %r21423;
	bfe.u32 	%r21424, %r21420, 16, 8;
	cvt.u16.u32 	%rs12770, %r21424;
	bfe.u32 	%r21425, %r21420, 24, 8;
	cvt.u16.u32 	%rs12769, %r21425;
	bfe.u32 	%r21426, %r21421, 0, 8;
	cvt.u16.u32 	%rs12768, %r21426;
	bfe.u32 	%r21427, %r21421, 8, 8;
	cvt.u16.u32 	%rs12767, %r21427;
	bfe.u32 	%r21428, %r21421, 16, 8;
	cvt.u16.u32 	%rs12766, %r21428;
	bfe.u32 	%r21429, %r21421, 24, 8;
	cvt.u16.u32 	%rs12765, %r21429;
	ld.local.v2.b32 	{%r21430, %r21431}, [%rd1+64];
	bfe.u32 	%r21432, %r21430, 0, 8;
	cvt.u16.u32 	%rs12764, %r21432;
	bfe.u32 	%r21433, %r21430, 8, 8;
	cvt.u16.u32 	%rs12763, %r21433;
	bfe.u32 	%r21434, %r21430, 16, 8;
	cvt.u16.u32 	%rs12762, %r21434;
	bfe.u32 	%r21435, %r21430, 24, 8;
	cvt.u16.u32 	%rs12761, %r21435;
	bfe.u32 	%r21436, %r21431, 0, 8;
	cvt.u16.u32 	%rs12760, %r21436;
	bfe.u32 	%r21437, %r21431, 8, 8;
	cvt.u16.u32 	%rs12759, %r21437;
	bfe.u32 	%r21438, %r21431, 16, 8;
	cvt.u16.u32 	%rs12758, %r21438;
	bfe.u32 	%r21439, %r21431, 24, 8;
	cvt.u16.u32 	%rs12757, %r21439;
	ld.local.v2.b32 	{%r21440, %r21441}, [%rd1+72];
	bfe.u32 	%r21442, %r21440, 0, 8;
	cvt.u16.u32 	%rs12756, %r21442;
	bfe.u32 	%r21443, %r21440, 8, 8;
	cvt.u16.u32 	%rs12755, %r21443;
	bfe.u32 	%r21444, %r21440, 16, 8;
	cvt.u16.u32 	%rs12754, %r21444;
	bfe.u32 	%r21445, %r21440, 24, 8;
	cvt.u16.u32 	%rs12753, %r21445;
	bfe.u32 	%r21446, %r21441, 0, 8;
	cvt.u16.u32 	%rs12752, %r21446;
	bfe.u32 	%r21447, %r21441, 8, 8;
	cvt.u16.u32 	%rs12751, %r21447;
	bfe.u32 	%r21448, %r21441, 16, 8;
	cvt.u16.u32 	%rs12750, %r21448;
	bfe.u32 	%r21449, %r21441, 24, 8;
	cvt.u16.u32 	%rs12749, %r21449;
	ld.local.v2.b32 	{%r21450, %r21451}, [%rd1+80];
	bfe.u32 	%r21452, %r21450, 0, 8;
	cvt.u16.u32 	%rs12748, %r21452;
	bfe.u32 	%r21453, %r21450, 8, 8;
	cvt.u16.u32 	%rs12747, %r21453;
	bfe.u32 	%r21454, %r21450, 16, 8;
	cvt.u16.u32 	%rs12746, %r21454;
	bfe.u32 	%r21455, %r21450, 24, 8;
	cvt.u16.u32 	%rs12745, %r21455;
	bfe.u32 	%r21456, %r21451, 0, 8;
	cvt.u16.u32 	%rs12744, %r21456;
	bfe.u32 	%r21457, %r21451, 8, 8;
	cvt.u16.u32 	%rs12743, %r21457;
	bfe.u32 	%r21458, %r21451, 16, 8;
	cvt.u16.u32 	%rs12742, %r21458;
	bfe.u32 	%r21459, %r21451, 24, 8;
	cvt.u16.u32 	%rs12741, %r21459;
	ld.local.v2.b32 	{%r21460, %r21461}, [%rd1+88];
	bfe.u32 	%r21462, %r21460, 0, 8;
	cvt.u16.u32 	%rs12740, %r21462;
	bfe.u32 	%r21463, %r21460, 8, 8;
	cvt.u16.u32 	%rs12739, %r21463;
	bfe.u32 	%r21464, %r21460, 16, 8;
	cvt.u16.u32 	%rs12738, %r21464;
	bfe.u32 	%r21465, %r21460, 24, 8;
	cvt.u16.u32 	%rs12737, %r21465;
	bfe.u32 	%r21466, %r21461, 0, 8;
	cvt.u16.u32 	%rs12736, %r21466;
	bfe.u32 	%r21467, %r21461, 8, 8;
	cvt.u16.u32 	%rs12735, %r21467;
	bfe.u32 	%r21468, %r21461, 16, 8;
	cvt.u16.u32 	%rs12734, %r21468;
	bfe.u32 	%r21469, %r21461, 24, 8;
	cvt.u16.u32 	%rs12733, %r21469;
	ld.local.v2.b32 	{%r21470, %r21471}, [%rd1+96];
	bfe.u32 	%r21472, %r21470, 0, 8;
	cvt.u16.u32 	%rs12732, %r21472;
	bfe.u32 	%r21473, %r21470, 8, 8;
	cvt.u16.u32 	%rs12731, %r21473;
	bfe.u32 	%r21474, %r21470, 16, 8;
	cvt.u16.u32 	%rs12730, %r21474;
	bfe.u32 	%r21475, %r21470, 24, 8;
	cvt.u16.u32 	%rs12729, %r21475;
	bfe.u32 	%r21476, %r21471, 0, 8;
	cvt.u16.u32 	%rs12728, %r21476;
	bfe.u32 	%r21477, %r21471, 8, 8;
	cvt.u16.u32 	%rs12727, %r21477;
	bfe.u32 	%r21478, %r21471, 16, 8;
	cvt.u16.u32 	%rs12726, %r21478;
	bfe.u32 	%r21479, %r21471, 24, 8;
	cvt.u16.u32 	%rs12725, %r21479;
	ld.local.v2.b32 	{%r21480, %r21481}, [%rd1+104];
	bfe.u32 	%r21482, %r21480, 0, 8;
	cvt.u16.u32 	%rs12724, %r21482;
	bfe.u32 	%r21483, %r21480, 8, 8;
	cvt.u16.u32 	%rs12723, %r21483;
	bfe.u32 	%r21484, %r21480, 16, 8;
	cvt.u16.u32 	%rs12722, %r21484;
	bfe.u32 	%r21485, %r21480, 24, 8;
	cvt.u16.u32 	%rs12721, %r21485;
	bfe.u32 	%r21486, %r21481, 0, 8;
	cvt.u16.u32 	%rs12720, %r21486;
	bfe.u32 	%r21487, %r21481, 8, 8;
	cvt.u16.u32 	%rs12719, %r21487;
	bfe.u32 	%r21488, %r21481, 16, 8;
	cvt.u16.u32 	%rs12718, %r21488;
	bfe.u32 	%r21489, %r21481, 24, 8;
	cvt.u16.u32 	%rs12717, %r21489;
	ld.local.v2.b32 	{%r21490, %r21491}, [%rd1+112];
	bfe.u32 	%r21492, %r21490, 0, 8;
	cvt.u16.u32 	%rs12716, %r21492;
	bfe.u32 	%r21493, %r21490, 8, 8;
	cvt.u16.u32 	%rs12715, %r21493;
	bfe.u32 	%r21494, %r21490, 16, 8;
	cvt.u16.u32 	%rs12714, %r21494;
	bfe.u32 	%r21495, %r21490, 24, 8;
	cvt.u16.u32 	%rs12713, %r21495;
	bfe.u32 	%r21496, %r21491, 0, 8;
	cvt.u16.u32 	%rs12712, %r21496;
	bfe.u32 	%r21497, %r21491, 8, 8;
	cvt.u16.u32 	%rs12711, %r21497;
	bfe.u32 	%r21498, %r21491, 16, 8;
	cvt.u16.u32 	%rs12710, %r21498;
	bfe.u32 	%r21499, %r21491, 24, 8;
	cvt.u16.u32 	%rs12709, %r21499;
	ld.local.v2.b32 	{%r21500, %r21501}, [%rd1+120];
	bfe.u32 	%r21502, %r21500, 0, 8;
	cvt.u16.u32 	%rs12708, %r21502;
	bfe.u32 	%r21503, %r21500, 8, 8;
	cvt.u16.u32 	%rs12707, %r21503;
	bfe.u32 	%r21504, %r21500, 16, 8;
	cvt.u16.u32 	%rs12706, %r21504;
	bfe.u32 	%r21505, %r21500, 24, 8;
	cvt.u16.u32 	%rs12705, %r21505;
	bfe.u32 	%r21506, %r21501, 0, 8;
	cvt.u16.u32 	%rs12704, %r21506;
	bfe.u32 	%r21507, %r21501, 8, 8;
	cvt.u16.u32 	%rs12703, %r21507;
	bfe.u32 	%r21508, %r21501, 16, 8;
	cvt.u16.u32 	%rs12702, %r21508;
	bfe.u32 	%r21509, %r21501, 24, 8;
	cvt.u16.u32 	%rs12701, %r21509;
	ld.local.v2.b32 	{%r21510, %r21511}, [%rd1+128];
	bfe.u32 	%r21512, %r21510, 0, 8;
	cvt.u16.u32 	%rs12700, %r21512;
	bfe.u32 	%r21513, %r21510, 8, 8;
	cvt.u16.u32 	%rs12699, %r21513;
	bfe.u32 	%r21514, %r21510, 16, 8;
	cvt.u16.u32 	%rs12698, %r21514;
	bfe.u32 	%r21515, %r21510, 24, 8;
	cvt.u16.u32 	%rs12697, %r21515;
	bfe.u32 	%r21516, %r21511, 0, 8;
	cvt.u16.u32 	%rs12696, %r21516;
	bfe.u32 	%r21517, %r21511, 8, 8;
	cvt.u16.u32 	%rs12695, %r21517;
	bfe.u32 	%r21518, %r21511, 16, 8;
	cvt.u16.u32 	%rs12694, %r21518;
	bfe.u32 	%r21519, %r21511, 24, 8;
	cvt.u16.u32 	%rs12693, %r21519;
	ld.local.v2.b32 	{%r21520, %r21521}, [%rd1+136];
	bfe.u32 	%r21522, %r21520, 0, 8;
	cvt.u16.u32 	%rs12692, %r21522;
	bfe.u32 	%r21523, %r21520, 8, 8;
	cvt.u16.u32 	%rs12691, %r21523;
	bfe.u32 	%r21524, %r21520, 16, 8;
	cvt.u16.u32 	%rs12690, %r21524;
	bfe.u32 	%r21525, %r21520, 24, 8;
	cvt.u16.u32 	%rs12689, %r21525;
	bfe.u32 	%r21526, %r21521, 0, 8;
	cvt.u16.u32 	%rs12688, %r21526;
	bfe.u32 	%r21527, %r21521, 8, 8;
	cvt.u16.u32 	%rs12687, %r21527;
	bfe.u32 	%r21528, %r21521, 16, 8;
	cvt.u16.u32 	%rs12686, %r21528;
	bfe.u32 	%r21529, %r21521, 24, 8;
	cvt.u16.u32 	%rs12685, %r21529;
	ld.local.v2.b32 	{%r21530, %r21531}, [%rd1+144];
	bfe.u32 	%r21532, %r21530, 0, 8;
	cvt.u16.u32 	%rs12684, %r21532;
	bfe.u32 	%r21533, %r21530, 8, 8;
	cvt.u16.u32 	%rs12683, %r21533;
	bfe.u32 	%r21534, %r21530, 16, 8;
	cvt.u16.u32 	%rs12682, %r21534;
	bfe.u32 	%r21535, %r21530, 24, 8;
	cvt.u16.u32 	%rs12681, %r21535;
	bfe.u32 	%r21536, %r21531, 0, 8;
	cvt.u16.u32 	%rs12680, %r21536;
	bfe.u32 	%r21537, %r21531, 8, 8;
	cvt.u16.u32 	%rs12679, %r21537;
	bfe.u32 	%r21538, %r21531, 16, 8;
	cvt.u16.u32 	%rs12678, %r21538;
	bfe.u32 	%r21539, %r21531, 24, 8;
	cvt.u16.u32 	%rs12677, %r21539;
	ld.local.v2.b32 	{%r21540, %r21541}, [%rd1+152];
	bfe.u32 	%r21542, %r21540, 0, 8;
	cvt.u16.u32 	%rs12676, %r21542;
	bfe.u32 	%r21543, %r21540, 8, 8;
	cvt.u16.u32 	%rs12675, %r21543;
	bfe.u32 	%r21544, %r21540, 16, 8;
	cvt.u16.u32 	%rs12674, %r21544;
	bfe.u32 	%r21545, %r21540, 24, 8;
	cvt.u16.u32 	%rs12673, %r21545;
	bfe.u32 	%r21546, %r21541, 0, 8;
	cvt.u16.u32 	%rs12672, %r21546;
	bfe.u32 	%r21547, %r21541, 8, 8;
	cvt.u16.u32 	%rs12671, %r21547;
	bfe.u32 	%r21548, %r21541, 16, 8;
	cvt.u16.u32 	%rs12670, %r21548;
	bfe.u32 	%r21549, %r21541, 24, 8;
	cvt.u16.u32 	%rs12669, %r21549;
	ld.local.v2.b32 	{%r21550, %r21551}, [%rd1+160];
	bfe.u32 	%r21552, %r21550, 0, 8;
	cvt.u16.u32 	%rs12668, %r21552;
	bfe.u32 	%r21553, %r21550, 8, 8;
	cvt.u16.u32 	%rs12667, %r21553;
	bfe.u32 	%r21554, %r21550, 16, 8;
	cvt.u16.u32 	%rs12666, %r21554;
	bfe.u32 	%r21555, %r21550, 24, 8;
	cvt.u16.u32 	%rs12665, %r21555;
	bfe.u32 	%r21556, %r21551, 0, 8;
	cvt.u16.u32 	%rs12664, %r21556;
	bfe.u32 	%r21557, %r21551, 8, 8;
	cvt.u16.u32 	%rs12663, %r21557;
	bfe.u32 	%r21558, %r21551, 16, 8;
	cvt.u16.u32 	%rs12662, %r21558;
	bfe.u32 	%r21559, %r21551, 24, 8;
	cvt.u16.u32 	%rs12661, %r21559;
	ld.local.v2.b32 	{%r21560, %r21561}, [%rd1+168];
	bfe.u32 	%r21562, %r21560, 0, 8;
	cvt.u16.u32 	%rs12660, %r21562;
	bfe.u32 	%r21563, %r21560, 8, 8;
	cvt.u16.u32 	%rs12659, %r21563;
	bfe.u32 	%r21564, %r21560, 16, 8;
	cvt.u16.u32 	%rs12658, %r21564;
	bfe.u32 	%r21565, %r21560, 24, 8;
	cvt.u16.u32 	%rs12657, %r21565;
	bfe.u32 	%r21566, %r21561, 0, 8;
	cvt.u16.u32 	%rs12656, %r21566;
	bfe.u32 	%r21567, %r21561, 8, 8;
	cvt.u16.u32 	%rs12655, %r21567;
	bfe.u32 	%r21568, %r21561, 16, 8;
	cvt.u16.u32 	%rs12654, %r21568;
	bfe.u32 	%r21569, %r21561, 24, 8;
	cvt.u16.u32 	%rs12653, %r21569;
	ld.local.v2.b32 	{%r21570, %r21571}, [%rd1+176];
	bfe.u32 	%r21572, %r21570, 0, 8;
	cvt.u16.u32 	%rs12652, %r21572;
	bfe.u32 	%r21573, %r21570, 8, 8;
	cvt.u16.u32 	%rs12651, %r21573;
	bfe.u32 	%r21574, %r21570, 16, 8;
	cvt.u16.u32 	%rs12650, %r21574;
	bfe.u32 	%r21575, %r21570, 24, 8;
	cvt.u16.u32 	%rs12649, %r21575;
	bfe.u32 	%r21576, %r21571, 0, 8;
	cvt.u16.u32 	%rs12648, %r21576;
	bfe.u32 	%r21577, %r21571, 8, 8;
	cvt.u16.u32 	%rs12647, %r21577;
	bfe.u32 	%r21578, %r21571, 16, 8;
	cvt.u16.u32 	%rs12646, %r21578;
	bfe.u32 	%r21579, %r21571, 24, 8;
	cvt.u16.u32 	%rs12645, %r21579;
	ld.local.v2.b32 	{%r21580, %r21581}, [%rd1+184];
	bfe.u32 	%r21582, %r21580, 0, 8;
	cvt.u16.u32 	%rs12644, %r21582;
	bfe.u32 	%r21583, %r21580, 8, 8;
	cvt.u16.u32 	%rs12643, %r21583;
	bfe.u32 	%r21584, %r21580, 16, 8;
	cvt.u16.u32 	%rs12642, %r21584;
	bfe.u32 	%r21585, %r21580, 24, 8;
	cvt.u16.u32 	%rs12641, %r21585;
	bfe.u32 	%r21586, %r21581, 0, 8;
	cvt.u16.u32 	%rs12640, %r21586;
	bfe.u32 	%r21587, %r21581, 8, 8;
	cvt.u16.u32 	%rs12639, %r21587;
	bfe.u32 	%r21588, %r21581, 16, 8;
	cvt.u16.u32 	%rs12638, %r21588;
	bfe.u32 	%r21589, %r21581, 24, 8;
	cvt.u16.u32 	%rs12637, %r21589;
	ld.local.v2.b32 	{%r21590, %r21591}, [%rd1+192];
	bfe.u32 	%r21592, %r21590, 0, 8;
	cvt.u16.u32 	%rs12636, %r21592;
	bfe.u32 	%r21593, %r21590, 8, 8;
	cvt.u16.u32 	%rs12635, %r21593;
	bfe.u32 	%r21594, %r21590, 16, 8;
	cvt.u16.u32 	%rs12634, %r21594;
	bfe.u32 	%r21595, %r21590, 24, 8;
	cvt.u16.u32 	%rs12633, %r21595;
	bfe.u32 	%r21596, %r21591, 0, 8;
	cvt.u16.u32 	%rs12632, %r21596;
	bfe.u32 	%r21597, %r21591, 8, 8;
	cvt.u16.u32 	%rs12631, %r21597;
	bfe.u32 	%r21598, %r21591, 16, 8;
	cvt.u16.u32 	%rs12630, %r21598;
	bfe.u32 	%r21599, %r21591, 24, 8;
	cvt.u16.u32 	%rs12629, %r21599;
	ld.local.v2.b32 	{%r21600, %r21601}, [%rd1+200];
	bfe.u32 	%r21602, %r21600, 0, 8;
	cvt.u16.u32 	%rs12628, %r21602;
	bfe.u32 	%r21603, %r21600, 8, 8;
	cvt.u16.u32 	%rs12627, %r21603;
	bfe.u32 	%r21604, %r21600, 16, 8;
	cvt.u16.u32 	%rs12626, %r21604;
	bfe.u32 	%r21605, %r21600, 24, 8;
	cvt.u16.u32 	%rs12625, %r21605;
	bfe.u32 	%r21606, %r21601, 0, 8;
	cvt.u16.u32 	%rs12624, %r21606;
	bfe.u32 	%r21607, %r21601, 8, 8;
	cvt.u16.u32 	%rs12623, %r21607;
	bfe.u32 	%r21608, %r21601, 16, 8;
	cvt.u16.u32 	%rs12622, %r21608;
	bfe.u32 	%r21609, %r21601, 24, 8;
	cvt.u16.u32 	%rs12621, %r21609;
	ld.local.v2.b32 	{%r21610, %r21611}, [%rd1+208];
	bfe.u32 	%r21612, %r21610, 0, 8;
	cvt.u16.u32 	%rs12620, %r21612;
	bfe.u32 	%r21613, %r21610, 8, 8;
	cvt.u16.u32 	%rs12619, %r21613;
	bfe.u32 	%r21614, %r21610, 16, 8;
	cvt.u16.u32 	%rs12618, %r21614;
	bfe.u32 	%r21615, %r21610, 24, 8;
	cvt.u16.u32 	%rs12617, %r21615;
	bfe.u32 	%r21616, %r21611, 0, 8;
	cvt.u16.u32 	%rs12616, %r21616;
	bfe.u32 	%r21617, %r21611, 8, 8;
	cvt.u16.u32 	%rs12615, %r21617;
	bfe.u32 	%r21618, %r21611, 16, 8;
	cvt.u16.u32 	%rs12614, %r21618;
	bfe.u32 	%r21619, %r21611, 24, 8;
	cvt.u16.u32 	%rs12613, %r21619;
	ld.local.v2.b32 	{%r21620, %r21621}, [%rd1+216];
	bfe.u32 	%r21622, %r21620, 0, 8;
	cvt.u16.u32 	%rs12612, %r21622;
	bfe.u32 	%r21623, %r21620, 8, 8;
	cvt.u16.u32 	%rs12611, %r21623;
	bfe.u32 	%r21624, %r21620, 16, 8;
	cvt.u16.u32 	%rs12610, %r21624;
	bfe.u32 	%r21625, %r21620, 24, 8;
	cvt.u16.u32 	%rs12609, %r21625;
	bfe.u32 	%r21626, %r21621, 0, 8;
	cvt.u16.u32 	%rs12608, %r21626;
	bfe.u32 	%r21627, %r21621, 8, 8;
	cvt.u16.u32 	%rs12607, %r21627;
	bfe.u32 	%r21628, %r21621, 16, 8;
	cvt.u16.u32 	%rs12606, %r21628;
	bfe.u32 	%r21629, %r21621, 24, 8;
	cvt.u16.u32 	%rs12605, %r21629;
	ld.local.v2.b32 	{%r21630, %r21631}, [%rd1+224];
	bfe.u32 	%r21632, %r21630, 0, 8;
	cvt.u16.u32 	%rs12604, %r21632;
	bfe.u32 	%r21633, %r21630, 8, 8;
	cvt.u16.u32 	%rs12603, %r21633;
	bfe.u32 	%r21634, %r21630, 16, 8;
	cvt.u16.u32 	%rs12602, %r21634;
	bfe.u32 	%r21635, %r21630, 24, 8;
	cvt.u16.u32 	%rs12601, %r21635;
	bfe.u32 	%r21636, %r21631, 0, 8;
	cvt.u16.u32 	%rs12600, %r21636;
	bfe.u32 	%r21637, %r21631, 8, 8;
	cvt.u16.u32 	%rs12599, %r21637;
	bfe.u32 	%r21638, %r21631, 16, 8;
	cvt.u16.u32 	%rs12598, %r21638;
	bfe.u32 	%r21639, %r21631, 24, 8;
	cvt.u16.u32 	%rs12597, %r21639;
	ld.local.v2.b32 	{%r21640, %r21641}, [%rd1+232];
	bfe.u32 	%r21642, %r21640, 0, 8;
	cvt.u16.u32 	%rs12596, %r21642;
	bfe.u32 	%r21643, %r21640, 8, 8;
	cvt.u16.u32 	%rs12595, %r21643;
	bfe.u32 	%r21644, %r21640, 16, 8;
	cvt.u16.u32 	%rs12594, %r21644;
	bfe.u32 	%r21645, %r21640, 24, 8;
	cvt.u16.u32 	%rs12593, %r21645;
	bfe.u32 	%r21646, %r21641, 0, 8;
	cvt.u16.u32 	%rs12592, %r21646;
	bfe.u32 	%r21647, %r21641, 8, 8;
	cvt.u16.u32 	%rs12591, %r21647;
	bfe.u32 	%r21648, %r21641, 16, 8;
	cvt.u16.u32 	%rs12590, %r21648;
	bfe.u32 	%r21649, %r21641, 24, 8;
	cvt.u16.u32 	%rs12589, %r21649;
	ld.local.v2.b32 	{%r21650, %r21651}, [%rd1+240];
	bfe.u32 	%r21652, %r21650, 0, 8;
	cvt.u16.u32 	%rs12588, %r21652;
	bfe.u32 	%r21653, %r21650, 8, 8;
	cvt.u16.u32 	%rs12587, %r21653;
	bfe.u32 	%r21654, %r21650, 16, 8;
	cvt.u16.u32 	%rs12586, %r21654;
	bfe.u32 	%r21655, %r21650, 24, 8;
	cvt.u16.u32 	%rs12585, %r21655;
	bfe.u32 	%r21656, %r21651, 0, 8;
	cvt.u16.u32 	%rs12584, %r21656;
	bfe.u32 	%r21657, %r21651, 8, 8;
	cvt.u16.u32 	%rs12583, %r21657;
	bfe.u32 	%r21658, %r21651, 16, 8;
	cvt.u16.u32 	%rs12582, %r21658;
	bfe.u32 	%r21659, %r21651, 24, 8;
	cvt.u16.u32 	%rs12581, %r21659;
	ld.local.v2.b32 	{%r21660, %r21661}, [%rd1+248];
	bfe.u32 	%r21662, %r21660, 0, 8;
	cvt.u16.u32 	%rs12580, %r21662;
	bfe.u32 	%r21663, %r21660, 8, 8;
	cvt.u16.u32 	%rs12579, %r21663;
	bfe.u32 	%r21664, %r21660, 16, 8;
	cvt.u16.u32 	%rs12578, %r21664;
	bfe.u32 	%r21665, %r21660, 24, 8;
	cvt.u16.u32 	%rs12577, %r21665;
	bfe.u32 	%r21666, %r21661, 0, 8;
	cvt.u16.u32 	%rs12576, %r21666;
	bfe.u32 	%r21667, %r21661, 8, 8;
	cvt.u16.u32 	%rs12575, %r21667;
	bfe.u32 	%r21668, %r21661, 16, 8;
	cvt.u16.u32 	%rs12574, %r21668;
	bfe.u32 	%r21669, %r21661, 24, 8;
	cvt.u16.u32 	%rs12573, %r21669;
	ld.local.v2.b32 	{%r21670, %r21671}, [%rd1+256];
	bfe.u32 	%r21672, %r21670, 0, 8;
	cvt.u16.u32 	%rs12572, %r21672;
	bfe.u32 	%r21673, %r21670, 8, 8;
	cvt.u16.u32 	%rs12571, %r21673;
	bfe.u32 	%r21674, %r21670, 16, 8;
	cvt.u16.u32 	%rs12570, %r21674;
	bfe.u32 	%r21675, %r21670, 24, 8;
	cvt.u16.u32 	%rs12569, %r21675;
	bfe.u32 	%r21676, %r21671, 0, 8;
	cvt.u16.u32 	%rs12568, %r21676;
	bfe.u32 	%r21677, %r21671, 8, 8;
	cvt.u16.u32 	%rs12567, %r21677;
	bfe.u32 	%r21678, %r21671, 16, 8;
	cvt.u16.u32 	%rs12566, %r21678;
	bfe.u32 	%r21679, %r21671, 24, 8;
	cvt.u16.u32 	%rs12565, %r21679;
	ld.local.v2.b32 	{%r21680, %r21681}, [%rd1+264];
	bfe.u32 	%r21682, %r21680, 0, 8;
	cvt.u16.u32 	%rs12564, %r21682;
	bfe.u32 	%r21683, %r21680, 8, 8;
	cvt.u16.u32 	%rs12563, %r21683;
	bfe.u32 	%r21684, %r21680, 16, 8;
	cvt.u16.u32 	%rs12562, %r21684;
	bfe.u32 	%r21685, %r21680, 24, 8;
	cvt.u16.u32 	%rs12561, %r21685;
	bfe.u32 	%r21686, %r21681, 0, 8;
	cvt.u16.u32 	%rs12560, %r21686;
	bfe.u32 	%r21687, %r21681, 8, 8;
	cvt.u16.u32 	%rs12559, %r21687;
	bfe.u32 	%r21688, %r21681, 16, 8;
	cvt.u16.u32 	%rs12558, %r21688;
	bfe.u32 	%r21689, %r21681, 24, 8;
	cvt.u16.u32 	%rs12557, %r21689;
$L__BB2_39:
	cvt.u32.u16 	%r22030, %rs12812;
	and.b32  	%r22031, %r22030, 255;
	and.b16  	%rs11962, %rs12811, 255;
	mul.wide.u16 	%r22032, %rs11962, 256;
	or.b32  	%r22033, %r22032, %r22031;
	cvt.u32.u16 	%r22034, %rs12810;
	shl.b32 	%r22035, %r22034, 16;
	and.b32  	%r22036, %r22035, 16711680;
	or.b32  	%r22037, %r22033, %r22036;
	cvt.u32.u16 	%r22038, %rs12809;
	shl.b32 	%r22039, %r22038, 24;
	or.b32  	%r21711, %r22037, %r22039;
	cvt.u32.u16 	%r22040, %rs12808;
	and.b32  	%r22041, %r22040, 255;
	and.b16  	%rs11963, %rs12807, 255;
	mul.wide.u16 	%r22042, %rs11963, 256;
	or.b32  	%r22043, %r22042, %r22041;
	cvt.u32.u16 	%r22044, %rs12806;
	shl.b32 	%r22045, %r22044, 16;
	and.b32  	%r22046, %r22045, 16711680;
	or.b32  	%r22047, %r22043, %r22046;
	cvt.u32.u16 	%r22048, %rs12805;
	shl.b32 	%r22049, %r22048, 24;
	or.b32  	%r21716, %r22047, %r22049;
	cvt.u32.u16 	%r22050, %rs12804;
	and.b32  	%r22051, %r22050, 255;
	and.b16  	%rs11964, %rs12803, 255;
	mul.wide.u16 	%r22052, %rs11964, 256;
	or.b32  	%r22053, %r22052, %r22051;
	cvt.u32.u16 	%r22054, %rs12802;
	shl.b32 	%r22055, %r22054, 16;
	and.b32  	%r22056, %r22055, 16711680;
	or.b32  	%r22057, %r22053, %r22056;
	cvt.u32.u16 	%r22058, %rs12801;
	shl.b32 	%r22059, %r22058, 24;
	or.b32  	%r21721, %r22057, %r22059;
	cvt.u32.u16 	%r22060, %rs12800;
	and.b32  	%r22061, %r22060, 255;
	and.b16  	%rs11965, %rs12799, 255;
	mul.wide.u16 	%r22062, %rs11965, 256;
	or.b32  	%r22063, %r22062, %r22061;
	cvt.u32.u16 	%r22064, %rs12798;
	shl.b32 	%r22065, %r22064, 16;
	and.b32  	%r22066, %r22065, 16711680;
	or.b32  	%r22067, %r22063, %r22066;
	cvt.u32.u16 	%r22068, %rs12797;
	shl.b32 	%r22069, %r22068, 24;
	or.b32  	%r21726, %r22067, %r22069;
	cvt.u32.u16 	%r22070, %rs12796;
	and.b32  	%r22071, %r22070, 255;
	and.b16  	%rs11966, %rs12795, 255;
	mul.wide.u16 	%r22072, %rs11966, 256;
	or.b32  	%r22073, %r22072, %r22071;
	cvt.u32.u16 	%r22074, %rs12794;
	shl.b32 	%r22075, %r22074, 16;
	and.b32  	%r22076, %r22075, 16711680;
	or.b32  	%r22077, %r22073, %r22076;
	cvt.u32.u16 	%r22078, %rs12793;
	shl.b32 	%r22079, %r22078, 24;
	or.b32  	%r21731, %r22077, %r22079;
	cvt.u32.u16 	%r22080, %rs12792;
	and.b32  	%r22081, %r22080, 255;
	and.b16  	%rs11967, %rs12791, 255;
	mul.wide.u16 	%r22082, %rs11967, 256;
	or.b32  	%r22083, %r22082, %r22081;
	cvt.u32.u16 	%r22084, %rs12790;
	shl.b32 	%r22085, %r22084, 16;
	and.b32  	%r22086, %r22085, 16711680;
	or.b32  	%r22087, %r22083, %r22086;
	cvt.u32.u16 	%r22088, %rs12789;
	shl.b32 	%r22089, %r22088, 24;
	or.b32  	%r21736, %r22087, %r22089;
	cvt.u32.u16 	%r22090, %rs12788;
	and.b32  	%r22091, %r22090, 255;
	and.b16  	%rs11968, %rs12787, 255;
	mul.wide.u16 	%r22092, %rs11968, 256;
	or.b32  	%r22093, %r22092, %r22091;
	cvt.u32.u16 	%r22094, %rs12786;
	shl.b32 	%r22095, %r22094, 16;
	and.b32  	%r22096, %r22095, 16711680;
	or.b32  	%r22097, %r22093, %r22096;
	cvt.u32.u16 	%r22098, %rs12785;
	shl.b32 	%r22099, %r22098, 24;
	or.b32  	%r21741, %r22097, %r22099;
	cvt.u32.u16 	%r22100, %rs12784;
	and.b32  	%r22101, %r22100, 255;
	and.b16  	%rs11969, %rs12783, 255;
	mul.wide.u16 	%r22102, %rs11969, 256;
	or.b32  	%r22103, %r22102, %r22101;
	cvt.u32.u16 	%r22104, %rs12782;
	shl.b32 	%r22105, %r22104, 16;
	and.b32  	%r22106, %r22105, 16711680;
	or.b32  	%r22107, %r22103, %r22106;
	cvt.u32.u16 	%r22108, %rs12781;
	shl.b32 	%r22109, %r22108, 24;
	or.b32  	%r21746, %r22107, %r22109;
	cvt.u32.u16 	%r22110, %rs12780;
	and.b32  	%r22111, %r22110, 255;
	and.b16  	%rs11970, %rs12779, 255;
	mul.wide.u16 	%r22112, %rs11970, 256;
	or.b32  	%r22113, %r22112, %r22111;
	cvt.u32.u16 	%r22114, %rs12778;
	shl.b32 	%r22115, %r22114, 16;
	and.b32  	%r22116, %r22115, 16711680;
	or.b32  	%r22117, %r22113, %r22116;
	cvt.u32.u16 	%r22118, %rs12777;
	shl.b32 	%r22119, %r22118, 24;
	or.b32  	%r21751, %r22117, %r22119;
	cvt.u32.u16 	%r22120, %rs12776;
	and.b32  	%r22121, %r22120, 255;
	and.b16  	%rs11971, %rs12775, 255;
	mul.wide.u16 	%r22122, %rs11971, 256;
	or.b32  	%r22123, %r22122, %r22121;
	cvt.u32.u16 	%r22124, %rs12774;
	shl.b32 	%r22125, %r22124, 16;
	and.b32  	%r22126, %r22125, 16711680;
	or.b32  	%r22127, %r22123, %r22126;
	cvt.u32.u16 	%r22128, %rs12773;
	shl.b32 	%r22129, %r22128, 24;
	or.b32  	%r21756, %r22127, %r22129;
	cvt.u32.u16 	%r22130, %rs12772;
	and.b32  	%r22131, %r22130, 255;
	and.b16  	%rs11972, %rs12771, 255;
	mul.wide.u16 	%r22132, %rs11972, 256;
	or.b32  	%r22133, %r22132, %r22131;
	cvt.u32.u16 	%r22134, %rs12770;
	shl.b32 	%r22135, %r22134, 16;
	and.b32  	%r22136, %r22135, 16711680;
	or.b32  	%r22137, %r22133, %r22136;
	cvt.u32.u16 	%r22138, %rs12769;
	shl.b32 	%r22139, %r22138, 24;
	or.b32  	%r21761, %r22137, %r22139;
	cvt.u32.u16 	%r22140, %rs12768;
	and.b32  	%r22141, %r22140, 255;
	and.b16  	%rs11973, %rs12767, 255;
	mul.wide.u16 	%r22142, %rs11973, 256;
	or.b32  	%r22143, %r22142, %r22141;
	cvt.u32.u16 	%r22144, %rs12766;
	shl.b32 	%r22145, %r22144, 16;
	and.b32  	%r22146, %r22145, 16711680;
	or.b32  	%r22147, %r22143, %r22146;
	cvt.u32.u16 	%r22148, %rs12765;
	shl.b32 	%r22149, %r22148, 24;
	or.b32  	%r21766, %r22147, %r22149;
	cvt.u32.u16 	%r22150, %rs12764;
	and.b32  	%r22151, %r22150, 255;
	and.b16  	%rs11974, %rs12763, 255;
	mul.wide.u16 	%r22152, %rs11974, 256;
	or.b32  	%r22153, %r22152, %r22151;
	cvt.u32.u16 	%r22154, %rs12762;
	shl.b32 	%r22155, %r22154, 16;
	and.b32  	%r22156, %r22155, 16711680;
	or.b32  	%r22157, %r22153, %r22156;
	cvt.u32.u16 	%r22158, %rs12761;
	shl.b32 	%r22159, %r22158, 24;
	or.b32  	%r21771, %r22157, %r22159;
	cvt.u32.u16 	%r22160, %rs12760;
	and.b32  	%r22161, %r22160, 255;
	and.b16  	%rs11975, %rs12759, 255;
	mul.wide.u16 	%r22162, %rs11975, 256;
	or.b32  	%r22163, %r22162, %r22161;
	cvt.u32.u16 	%r22164, %rs12758;
	shl.b32 	%r22165, %r22164, 16;
	and.b32  	%r22166, %r22165, 16711680;
	or.b32  	%r22167, %r22163, %r22166;
	cvt.u32.u16 	%r22168, %rs12757;
	shl.b32 	%r22169, %r22168, 24;
	or.b32  	%r21776, %r22167, %r22169;
	cvt.u32.u16 	%r22170, %rs12756;
	and.b32  	%r22171, %r22170, 255;
	and.b16  	%rs11976, %rs12755, 255;
	mul.wide.u16 	%r22172, %rs11976, 256;
	or.b32  	%r22173, %r22172, %r22171;
	cvt.u32.u16 	%r22174, %rs12754;
	shl.b32 	%r22175, %r22174, 16;
	and.b32  	%r22176, %r22175, 16711680;
	or.b32  	%r22177, %r22173, %r22176;
	cvt.u32.u16 	%r22178, %rs12753;
	shl.b32 	%r22179, %r22178, 24;
	or.b32  	%r21781, %r22177, %r22179;
	cvt.u32.u16 	%r22180, %rs12752;
	and.b32  	%r22181, %r22180, 255;
	and.b16  	%rs11977, %rs12751, 255;
	mul.wide.u16 	%r22182, %rs11977, 256;
	or.b32  	%r22183, %r22182, %r22181;
	cvt.u32.u16 	%r22184, %rs12750;
	shl.b32 	%r22185, %r22184, 16;
	and.b32  	%r22186, %r22185, 16711680;
	or.b32  	%r22187, %r22183, %r22186;
	cvt.u32.u16 	%r22188, %rs12749;
	shl.b32 	%r22189, %r22188, 24;
	or.b32  	%r21786, %r22187, %r22189;
	cvt.u32.u16 	%r22190, %rs12748;
	and.b32  	%r22191, %r22190, 255;
	and.b16  	%rs11978, %rs12747, 255;
	mul.wide.u16 	%r22192, %rs11978, 256;
	or.b32  	%r22193, %r22192, %r22191;
	cvt.u32.u16 	%r22194, %rs12746;
	shl.b32 	%r22195, %r22194, 16;
	and.b32  	%r22196, %r22195, 16711680;
	or.b32  	%r22197, %r22193, %r22196;
	cvt.u32.u16 	%r22198, %rs12745;
	shl.b32 	%r22199, %r22198, 24;
	or.b32  	%r21791, %r22197, %r22199;
	cvt.u32.u16 	%r22200, %rs12744;
	and.b32  	%r22201, %r22200, 255;
	and.b16  	%rs11979, %rs12743, 255;
	mul.wide.u16 	%r22202, %rs11979, 256;
	or.b32  	%r22203, %r22202, %r22201;
	cvt.u32.u16 	%r22204, %rs12742;
	shl.b32 	%r22205, %r22204, 16;
	and.b32  	%r22206, %r22205, 16711680;
	or.b32  	%r22207, %r22203, %r22206;
	cvt.u32.u16 	%r22208, %rs12741;
	shl.b32 	%r22209, %r22208, 24;
	or.b32  	%r21796, %r22207, %r22209;
	cvt.u32.u16 	%r22210, %rs12740;
	and.b32  	%r22211, %r22210, 255;
	and.b16  	%rs11980, %rs12739, 255;
	mul.wide.u16 	%r22212, %rs11980, 256;
	or.b32  	%r22213, %r22212, %r22211;
	cvt.u32.u16 	%r22214, %rs12738;
	shl.b32 	%r22215, %r22214, 16;
	and.b32  	%r22216, %r22215, 16711680;
	or.b32  	%r22217, %r22213, %r22216;
	cvt.u32.u16 	%r22218, %rs12737;
	shl.b32 	%r22219, %r22218, 24;
	or.b32  	%r21801, %r22217, %r22219;
	cvt.u32.u16 	%r22220, %rs12736;
	and.b32  	%r22221, %r22220, 255;
	and.b16  	%rs11981, %rs12735, 255;
	mul.wide.u16 	%r22222, %rs11981, 256;
	or.b32  	%r22223, %r22222, %r22221;
	cvt.u32.u16 	%r22224, %rs12734;
	shl.b32 	%r22225, %r22224, 16;
	and.b32  	%r22226, %r22225, 16711680;
	or.b32  	%r22227, %r22223, %r22226;
	cvt.u32.u16 	%r22228, %rs12733;
	shl.b32 	%r22229, %r22228, 24;
	or.b32  	%r21806, %r22227, %r22229;
	cvt.u32.u16 	%r22230, %rs12732;
	and.b32  	%r22231, %r22230, 255;
	and.b16  	%rs11982, %rs12731, 255;
	mul.wide.u16 	%r22232, %rs11982, 256;
	or.b32  	%r22233, %r22232, %r22231;
	cvt.u32.u16 	%r22234, %rs12730;
	shl.b32 	%r22235, %r22234, 16;
	and.b32  	%r22236, %r22235, 16711680;
	or.b32  	%r22237, %r22233, %r22236;
	cvt.u32.u16 	%r22238, %rs12729;
	shl.b32 	%r22239, %r22238, 24;
	or.b32  	%r21811, %r22237, %r22239;
	cvt.u32.u16 	%r22240, %rs12728;
	and.b32  	%r22241, %r22240, 255;
	and.b16  	%rs11983, %rs12727, 255;
	mul.wide.u16 	%r22242, %rs11983, 256;
	or.b32  	%r22243, %r22242, %r22241;
	cvt.u32.u16 	%r22244, %rs12726;
	shl.b32 	%r22245, %r22244, 16;
	and.b32  	%r22246, %r22245, 16711680;
	or.b32  	%r22247, %r22243, %r22246;
	cvt.u32.u16 	%r22248, %rs12725;
	shl.b32 	%r22249, %r22248, 24;
	or.b32  	%r21816, %r22247, %r22249;
	cvt.u32.u16 	%r22250, %rs12724;
	and.b32  	%r22251, %r22250, 255;
	and.b16  	%rs11984, %rs12723, 255;
	mul.wide.u16 	%r22252, %rs11984, 256;
	or.b32  	%r22253, %r22252, %r22251;
	cvt.u32.u16 	%r22254, %rs12722;
	shl.b32 	%r22255, %r22254, 16;
	and.b32  	%r22256, %r22255, 16711680;
	or.b32  	%r22257, %r22253, %r22256;
	cvt.u32.u16 	%r22258, %rs12721;
	shl.b32 	%r22259, %r22258, 24;
	or.b32  	%r21821, %r22257, %r22259;
	cvt.u32.u16 	%r22260, %rs12720;
	and.b32  	%r22261, %r22260, 255;
	and.b16  	%rs11985, %rs12719, 255;
	mul.wide.u16 	%r22262, %rs11985, 256;
	or.b32  	%r22263, %r22262, %r22261;
	cvt.u32.u16 	%r22264, %rs12718;
	shl.b32 	%r22265, %r22264, 16;
	and.b32  	%r22266, %r22265, 16711680;
	or.b32  	%r22267, %r22263, %r22266;
	cvt.u32.u16 	%r22268, %rs12717;
	shl.b32 	%r22269, %r22268, 24;
	or.b32  	%r21826, %r22267, %r22269;
	cvt.u32.u16 	%r22270, %rs12716;
	and.b32  	%r22271, %r22270, 255;
	and.b16  	%rs11986, %rs12715, 255;
	mul.wide.u16 	%r22272, %rs11986, 256;
	or.b32  	%r22273, %r22272, %r22271;
	cvt.u32.u16 	%r22274, %rs12714;
	shl.b32 	%r22275, %r22274, 16;
	and.b32  	%r22276, %r22275, 16711680;
	or.b32  	%r22277, %r22273, %r22276;
	cvt.u32.u16 	%r22278, %rs12713;
	shl.b32 	%r22279, %r22278, 24;
	or.b32  	%r21831, %r22277, %r22279;
	cvt.u32.u16 	%r22280, %rs12712;
	and.b32  	%r22281, %r22280, 255;
	and.b16  	%rs11987, %rs12711, 255;
	mul.wide.u16 	%r22282, %rs11987, 256;
	or.b32  	%r22283, %r22282, %r22281;
	cvt.u32.u16 	%r22284, %rs12710;
	shl.b32 	%r22285, %r22284, 16;
	and.b32  	%r22286, %r22285, 16711680;
	or.b32  	%r22287, %r22283, %r22286;
	cvt.u32.u16 	%r22288, %rs12709;
	shl.b32 	%r22289, %r22288, 24;
	or.b32  	%r21836, %r22287, %r22289;
	cvt.u32.u16 	%r22290, %rs12708;
	and.b32  	%r22291, %r22290, 255;
	and.b16  	%rs11988, %rs12707, 255;
	mul.wide.u16 	%r22292, %rs11988, 256;
	or.b32  	%r22293, %r22292, %r22291;
	cvt.u32.u16 	%r22294, %rs12706;
	shl.b32 	%r22295, %r22294, 16;
	and.b32  	%r22296, %r22295, 16711680;
	or.b32  	%r22297, %r22293, %r22296;
	cvt.u32.u16 	%r22298, %rs12705;
	shl.b32 	%r22299, %r22298, 24;
	or.b32  	%r21841, %r22297, %r22299;
	cvt.u32.u16 	%r22300, %rs12704;
	and.b32  	%r22301, %r22300, 255;
	and.b16  	%rs11989, %rs12703, 255;
	mul.wide.u16 	%r22302, %rs11989, 256;
	or.b32  	%r22303, %r22302, %r22301;
	cvt.u32.u16 	%r22304, %rs12702;
	shl.b32 	%r22305, %r22304, 16;
	and.b32  	%r22306, %r22305, 16711680;
	or.b32  	%r22307, %r22303, %r22306;
	cvt.u32.u16 	%r22308, %rs12701;
	shl.b32 	%r22309, %r22308, 24;
	or.b32  	%r21846, %r22307, %r22309;
	cvt.u32.u16 	%r22310, %rs12700;
	and.b32  	%r22311, %r22310, 255;
	and.b16  	%rs11990, %rs12699, 255;
	mul.wide.u16 	%r22312, %rs11990, 256;
	or.b32  	%r22313, %r22312, %r22311;
	cvt.u32.u16 	%r22314, %rs12698;
	shl.b32 	%r22315, %r22314, 16;
	and.b32  	%r22316, %r22315, 16711680;
	or.b32  	%r22317, %r22313, %r22316;
	cvt.u32.u16 	%r22318, %rs12697;
	shl.b32 	%r22319, %r22318, 24;
	or.b32  	%r21851, %r22317, %r22319;
	cvt.u32.u16 	%r22320, %rs12696;
	and.b32  	%r22321, %r22320, 255;
	and.b16  	%rs11991, %rs12695, 255;
	mul.wide.u16 	%r22322, %rs11991, 256;
	or.b32  	%r22323, %r22322, %r22321;
	cvt.u32.u16 	%r22324, %rs12694;
	shl.b32 	%r22325, %r22324, 16;
	and.b32  	%r22326, %r22325, 16711680;
	or.b32  	%r22327, %r22323, %r22326;
	cvt.u32.u16 	%r22328, %rs12693;
	shl.b32 	%r22329, %r22328, 24;
	or.b32  	%r21856, %r22327, %r22329;
	cvt.u32.u16 	%r22330, %rs12692;
	and.b32  	%r22331, %r22330, 255;
	and.b16  	%rs11992, %rs12691, 255;
	mul.wide.u16 	%r22332, %rs11992, 256;
	or.b32  	%r22333, %r22332, %r22331;
	cvt.u32.u16 	%r22334, %rs12690;
	shl.b32 	%r22335, %r22334, 16;
	and.b32  	%r22336, %r22335, 16711680;
	or.b32  	%r22337, %r22333, %r22336;
	cvt.u32.u16 	%r22338, %rs12689;
	shl.b32 	%r22339, %r22338, 24;
	or.b32  	%r21861, %r22337, %r22339;
	cvt.u32.u16 	%r22340, %rs12688;
	and.b32  	%r22341, %r22340, 255;
	and.b16  	%rs11993, %rs12687, 255;
	mul.wide.u16 	%r22342, %rs11993, 256;
	or.b32  	%r22343, %r22342, %r22341;
	cvt.u32.u16 	%r22344, %rs12686;
	shl.b32 	%r22345, %r22344, 16;
	and.b32  	%r22346, %r22345, 16711680;
	or.b32  	%r22347, %r22343, %r22346;
	cvt.u32.u16 	%r22348, %rs12685;
	shl.b32 	%r22349, %r22348, 24;
	or.b32  	%r21866, %r22347, %r22349;
	cvt.u32.u16 	%r22350, %rs12684;
	and.b32  	%r22351, %r22350, 255;
	and.b16  	%rs11994, %rs12683, 255;
	mul.wide.u16 	%r22352, %rs11994, 256;
	or.b32  	%r22353, %r22352, %r22351;
	cvt.u32.u16 	%r22354, %rs12682;
	shl.b32 	%r22355, %r22354, 16;
	and.b32  	%r22356, %r22355, 16711680;
	or.b32  	%r22357, %r22353, %r22356;
	cvt.u32.u16 	%r22358, %rs12681;
	shl.b32 	%r22359, %r22358, 24;
	or.b32  	%r21871, %r22357, %r22359;
	cvt.u32.u16 	%r22360, %rs12680;
	and.b32  	%r22361, %r22360, 255;
	and.b16  	%rs11995, %rs12679, 255;
	mul.wide.u16 	%r22362, %rs11995, 256;
	or.b32  	%r22363, %r22362, %r22361;
	cvt.u32.u16 	%r22364, %rs12678;
	shl.b32 	%r22365, %r22364, 16;
	and.b32  	%r22366, %r22365, 16711680;
	or.b32  	%r22367, %r22363, %r22366;
	cvt.u32.u16 	%r22368, %rs12677;
	shl.b32 	%r22369, %r22368, 24;
	or.b32  	%r21876, %r22367, %r22369;
	cvt.u32.u16 	%r22370, %rs12676;
	and.b32  	%r22371, %r22370, 255;
	and.b16  	%rs11996, %rs12675, 255;
	mul.wide.u16 	%r22372, %rs11996, 256;
	or.b32  	%r22373, %r22372, %r22371;
	cvt.u32.u16 	%r22374, %rs12674;
	shl.b32 	%r22375, %r22374, 16;
	and.b32  	%r22376, %r22375, 16711680;
	or.b32  	%r22377, %r22373, %r22376;
	cvt.u32.u16 	%r22378, %rs12673;
	shl.b32 	%r22379, %r22378, 24;
	or.b32  	%r21881, %r22377, %r22379;
	cvt.u32.u16 	%r22380, %rs12672;
	and.b32  	%r22381, %r22380, 255;
	and.b16  	%rs11997, %rs12671, 255;
	mul.wide.u16 	%r22382, %rs11997, 256;
	or.b32  	%r22383, %r22382, %r22381;
	cvt.u32.u16 	%r22384, %rs12670;
	shl.b32 	%r22385, %r22384, 16;
	and.b32  	%r22386, %r22385, 16711680;
	or.b32  	%r22387, %r22383, %r22386;
	cvt.u32.u16 	%r22388, %rs12669;
	shl.b32 	%r22389, %r22388, 24;
	or.b32  	%r21886, %r22387, %r22389;
	cvt.u32.u16 	%r22390, %rs12668;
	and.b32  	%r22391, %r22390, 255;
	and.b16  	%rs11998, %rs12667, 255;
	mul.wide.u16 	%r22392, %rs11998, 256;
	or.b32  	%r22393, %r22392, %r22391;
	cvt.u32.u16 	%r22394, %rs12666;
	shl.b32 	%r22395, %r22394, 16;
	and.b32  	%r22396, %r22395, 16711680;
	or.b32  	%r22397, %r22393, %r22396;
	cvt.u32.u16 	%r22398, %rs12665;
	shl.b32 	%r22399, %r22398, 24;
	or.b32  	%r21891, %r22397, %r22399;
	cvt.u32.u16 	%r22400, %rs12664;
	and.b32  	%r22401, %r22400, 255;
	and.b16  	%rs11999, %rs12663, 255;
	mul.wide.u16 	%r22402, %rs11999, 256;
	or.b32  	%r22403, %r22402, %r22401;
	cvt.u32.u16 	%r22404, %rs12662;
	shl.b32 	%r22405, %r22404, 16;
	and.b32  	%r22406, %r22405, 16711680;
	or.b32  	%r22407, %r22403, %r22406;
	cvt.u32.u16 	%r22408, %rs12661;
	shl.b32 	%r22409, %r22408, 24;
	or.b32  	%r21896, %r22407, %r22409;
	cvt.u32.u16 	%r22410, %rs12660;
	and.b32  	%r22411, %r22410, 255;
	and.b16  	%rs12000, %rs12659, 255;
	mul.wide.u16 	%r22412, %rs12000, 256;
	or.b32  	%r22413, %r22412, %r22411;
	cvt.u32.u16 	%r22414, %rs12658;
	shl.b32 	%r22415, %r22414, 16;
	and.b32  	%r22416, %r22415, 16711680;
	or.b32  	%r22417, %r22413, %r22416;
	cvt.u32.u16 	%r22418, %rs12657;
	shl.b32 	%r22419, %r22418, 24;
	or.b32  	%r21901, %r22417, %r22419;
	cvt.u32.u16 	%r22420, %rs12656;
	and.b32  	%r22421, %r22420, 255;
	and.b16  	%rs12001, %rs12655, 255;
	mul.wide.u16 	%r22422, %rs12001, 256;
	or.b32  	%r22423, %r22422, %r22421;
	cvt.u32.u16 	%r22424, %rs12654;
	shl.b32 	%r22425, %r22424, 16;
	and.b32  	%r22426, %r22425, 16711680;
	or.b32  	%r22427, %r22423, %r22426;
	cvt.u32.u16 	%r22428, %rs12653;
	shl.b32 	%r22429, %r22428, 24;
	or.b32  	%r21906, %r22427, %r22429;
	cvt.u32.u16 	%r22430, %rs12652;
	and.b32  	%r22431, %r22430, 255;
	and.b16  	%rs12002, %rs12651, 255;
	mul.wide.u16 	%r22432, %rs12002, 256;
	or.b32  	%r22433, %r22432, %r22431;
	cvt.u32.u16 	%r22434, %rs12650;
	shl.b32 	%r22435, %r22434, 16;
	and.b32  	%r22436, %r22435, 16711680;
	or.b32  	%r22437, %r22433, %r22436;
	cvt.u32.u16 	%r22438, %rs12649;
	shl.b32 	%r22439, %r22438, 24;
	or.b32  	%r21911, %r22437, %r22439;
	cvt.u32.u16 	%r22440, %rs12648;
	and.b32  	%r22441, %r22440, 255;
	and.b16  	%rs12003, %rs12647, 255;
	mul.wide.u16 	%r22442, %rs12003, 256;
	or.b32  	%r22443, %r22442, %r22441;
	cvt.u32.u16 	%r22444, %rs12646;
	shl.b32 	%r22445, %r22444, 16;
	and.b32  	%r22446, %r22445, 16711680;
	or.b32  	%r22447, %r22443, %r22446;
	cvt.u32.u16 	%r22448, %rs12645;
	shl.b32 	%r22449, %r22448, 24;
	or.b32  	%r21916, %r22447, %r22449;
	cvt.u32.u16 	%r22450, %rs12644;
	and.b32  	%r22451, %r22450, 255;
	and.b16  	%rs12004, %rs12643, 255;
	mul.wide.u16 	%r22452, %rs12004, 256;
	or.b32  	%r22453, %r22452, %r22451;
	cvt.u32.u16 	%r22454, %rs12642;
	shl.b32 	%r22455, %r22454, 16;
	and.b32  	%r22456, %r22455, 16711680;
	or.b32  	%r22457, %r22453, %r22456;
	cvt.u32.u16 	%r22458, %rs12641;
	shl.b32 	%r22459, %r22458, 24;
	or.b32  	%r21921, %r22457, %r22459;
	cvt.u32.u16 	%r22460, %rs12640;
	and.b32  	%r22461, %r22460, 255;
	and.b16  	%rs12005, %rs12639, 255;
	mul.wide.u16 	%r22462, %rs12005, 256;
	or.b32  	%r22463, %r22462, %r22461;
	cvt.u32.u16 	%r22464, %rs12638;
	shl.b32 	%r22465, %r22464, 16;
	and.b32  	%r22466, %r22465, 16711680;
	or.b32  	%r22467, %r22463, %r22466;
	cvt.u32.u16 	%r22468, %rs12637;
	shl.b32 	%r22469, %r22468, 24;
	or.b32  	%r21926, %r22467, %r22469;
	cvt.u32.u16 	%r22470, %rs12636;
	and.b32  	%r22471, %r22470, 255;
	and.b16  	%rs12006, %rs12635, 255;
	mul.wide.u16 	%r22472, %rs12006, 256;
	or.b32  	%r22473, %r22472, %r22471;
	cvt.u32.u16 	%r22474, %rs12634;
	shl.b32 	%r22475, %r22474, 16;
	and.b32  	%r22476, %r22475, 16711680;
	or.b32  	%r22477, %r22473, %r22476;
	cvt.u32.u16 	%r22478, %rs12633;
	shl.b32 	%r22479, %r22478, 24;
	or.b32  	%r21931, %r22477, %r22479;
	cvt.u32.u16 	%r22480, %rs12632;
	and.b32  	%r22481, %r22480, 255;
	and.b16  	%rs12007, %rs12631, 255;
	mul.wide.u16 	%r22482, %rs12007, 256;
	or.b32  	%r22483, %r22482, %r22481;
	cvt.u32.u16 	%r22484, %rs12630;
	shl.b32 	%r22485, %r22484, 16;
	and.b32  	%r22486, %r22485, 16711680;
	or.b32  	%r22487, %r22483, %r22486;
	cvt.u32.u16 	%r22488, %rs12629;
	shl.b32 	%r22489, %r22488, 24;
	or.b32  	%r21936, %r22487, %r22489;
	cvt.u32.u16 	%r22490, %rs12628;
	and.b32  	%r22491, %r22490, 255;
	and.b16  	%rs12008, %rs12627, 255;
	mul.wide.u16 	%r22492, %rs12008, 256;
	or.b32  	%r22493, %r22492, %r22491;
	cvt.u32.u16 	%r22494, %rs12626;
	shl.b32 	%r22495, %r22494, 16;
	and.b32  	%r22496, %r22495, 16711680;
	or.b32  	%r22497, %r22493, %r22496;
	cvt.u32.u16 	%r22498, %rs12625;
	shl.b32 	%r22499, %r22498, 24;
	or.b32  	%r21941, %r22497, %r22499;
	cvt.u32.u16 	%r22500, %rs12624;
	and.b32  	%r22501, %r22500, 255;
	and.b16  	%rs12009, %rs12623, 255;
	mul.wide.u16 	%r22502, %rs12009, 256;
	or.b32  	%r22503, %r22502, %r22501;
	cvt.u32.u16 	%r22504, %rs12622;
	shl.b32 	%r22505, %r22504, 16;
	and.b32  	%r22506, %r22505, 16711680;
	or.b32  	%r22507, %r22503, %r22506;
	cvt.u32.u16 	%r22508, %rs12621;
	shl.b32 	%r22509, %r22508, 24;
	or.b32  	%r21946, %r22507, %r22509;
	cvt.u32.u16 	%r22510, %rs12620;
	and.b32  	%r22511, %r22510, 255;
	and.b16  	%rs12010, %rs12619, 255;
	mul.wide.u16 	%r22512, %rs12010, 256;
	or.b32  	%r22513, %r22512, %r22511;
	cvt.u32.u16 	%r22514, %rs12618;
	shl.b32 	%r22515, %r22514, 16;
	and.b32  	%r22516, %r22515, 16711680;
	or.b32  	%r22517, %r22513, %r22516;
	cvt.u32.u16 	%r22518, %rs12617;
	shl.b32 	%r22519, %r22518, 24;
	or.b32  	%r21951, %r22517, %r22519;
	cvt.u32.u16 	%r22520, %rs12616;
	and.b32  	%r22521, %r22520, 255;
	and.b16  	%rs12011, %rs12615, 255;
	mul.wide.u16 	%r22522, %rs12011, 256;
	or.b32  	%r22523, %r22522, %r22521;
	cvt.u32.u16 	%r22524, %rs12614;
	shl.b32 	%r22525, %r22524, 16;
	and.b32  	%r22526, %r22525, 16711680;
	or.b32  	%r22527, %r22523, %r22526;
	cvt.u32.u16 	%r22528, %rs12613;
	shl.b32 	%r22529, %r22528, 24;
	or.b32  	%r21956, %r22527, %r22529;
	cvt.u32.u16 	%r22530, %rs12612;
	and.b32  	%r22531, %r22530, 255;
	and.b16  	%rs12012, %rs12611, 255;
	mul.wide.u16 	%r22532, %rs12012, 256;
	or.b32  	%r22533, %r22532, %r22531;
	cvt.u32.u16 	%r22534, %rs12610;
	shl.b32 	%r22535, %r22534, 16;
	and.b32  	%r22536, %r22535, 16711680;
	or.b32  	%r22537, %r22533, %r22536;
	cvt.u32.u16 	%r22538, %rs12609;
	shl.b32 	%r22539, %r22538, 24;
	or.b32  	%r21961, %r22537, %r22539;
	cvt.u32.u16 	%r22540, %rs12608;
	and.b32  	%r22541, %r22540, 255;
	and.b16  	%rs12013, %rs12607, 255;
	mul.wide.u16 	%r22542, %rs12013, 256;
	or.b32  	%r22543, %r22542, %r22541;
	cvt.u32.u16 	%r22544, %rs12606;
	shl.b32 	%r22545, %r22544, 16;
	and.b32  	%r22546, %r22545, 16711680;
	or.b32  	%r22547, %r22543, %r22546;
	cvt.u32.u16 	%r22548, %rs12605;
	shl.b32 	%r22549, %r22548, 24;
	or.b32  	%r21966, %r22547, %r22549;
	cvt.u32.u16 	%r22550, %rs12604;
	and.b32  	%r22551, %r22550, 255;
	and.b16  	%rs12014, %rs12603, 255;
	mul.wide.u16 	%r22552, %rs12014, 256;
	or.b32  	%r22553, %r22552, %r22551;
	cvt.u32.u16 	%r22554, %rs12602;
	shl.b32 	%r22555, %r22554, 16;
	and.b32  	%r22556, %r22555, 16711680;
	or.b32  	%r22557, %r22553, %r22556;
	cvt.u32.u16 	%r22558, %rs12601;
	shl.b32 	%r22559, %r22558, 24;
	or.b32  	%r21971, %r22557, %r22559;
	cvt.u32.u16 	%r22560, %rs12600;
	and.b32  	%r22561, %r22560, 255;
	and.b16  	%rs12015, %rs12599, 255;
	mul.wide.u16 	%r22562, %rs12015, 256;
	or.b32  	%r22563, %r22562, %r22561;
	cvt.u32.u16 	%r22564, %rs12598;
	shl.b32 	%r22565, %r22564, 16;
	and.b32  	%r22566, %r22565, 16711680;
	or.b32  	%r22567, %r22563, %r22566;
	cvt.u32.u16 	%r22568, %rs12597;
	shl.b32 	%r22569, %r22568, 24;
	or.b32  	%r21976, %r22567, %r22569;
	cvt.u32.u16 	%r22570, %rs12596;
	and.b32  	%r22571, %r22570, 255;
	and.b16  	%rs12016, %rs12595, 255;
	mul.wide.u16 	%r22572, %rs12016, 256;
	or.b32  	%r22573, %r22572, %r22571;
	cvt.u32.u16 	%r22574, %rs12594;
	shl.b32 	%r22575, %r22574, 16;
	and.b32  	%r22576, %r22575, 16711680;
	or.b32  	%r22577, %r22573, %r22576;
	cvt.u32.u16 	%r22578, %rs12593;
	shl.b32 	%r22579, %r22578, 24;
	or.b32  	%r21981, %r22577, %r22579;
	cvt.u32.u16 	%r22580, %rs12592;
	and.b32  	%r22581, %r22580, 255;
	and.b16  	%rs12017, %rs12591, 255;
	mul.wide.u16 	%r22582, %rs12017, 256;
	or.b32  	%r22583, %r22582, %r22581;
	cvt.u32.u16 	%r22584, %rs12590;
	shl.b32 	%r22585, %r22584, 16;
	and.b32  	%r22586, %r22585, 16711680;
	or.b32  	%r22587, %r22583, %r22586;
	cvt.u32.u16 	%r22588, %rs12589;
	shl.b32 	%r22589, %r22588, 24;
	or.b32  	%r21986, %r22587, %r22589;
	cvt.u32.u16 	%r22590, %rs12588;
	and.b32  	%r22591, %r22590, 255;
	and.b16  	%rs12018, %rs12587, 255;
	mul.wide.u16 	%r22592, %rs12018, 256;
	or.b32  	%r22593, %r22592, %r22591;
	cvt.u32.u16 	%r22594, %rs12586;
	shl.b32 	%r22595, %r22594, 16;
	and.b32  	%r22596, %r22595, 16711680;
	or.b32  	%r22597, %r22593, %r22596;
	cvt.u32.u16 	%r22598, %rs12585;
	shl.b32 	%r22599, %r22598, 24;
	or.b32  	%r21991, %r22597, %r22599;
	cvt.u32.u16 	%r22600, %rs12584;
	and.b32  	%r22601, %r22600, 255;
	and.b16  	%rs12019, %rs12583, 255;
	mul.wide.u16 	%r22602, %rs12019, 256;
	or.b32  	%r22603, %r22602, %r22601;
	cvt.u32.u16 	%r22604, %rs12582;
	shl.b32 	%r22605, %r22604, 16;
	and.b32  	%r22606, %r22605, 16711680;
	or.b32  	%r22607, %r22603, %r22606;
	cvt.u32.u16 	%r22608, %rs12581;
	shl.b32 	%r22609, %r22608, 24;
	or.b32  	%r21996, %r22607, %r22609;
	cvt.u32.u16 	%r22610, %rs12580;
	and.b32  	%r22611, %r22610, 255;
	and.b16  	%rs12020, %rs12579, 255;
	mul.wide.u16 	%r22612, %rs12020, 256;
	or.b32  	%r22613, %r22612, %r22611;
	cvt.u32.u16 	%r22614, %rs12578;
	shl.b32 	%r22615, %r22614, 16;
	and.b32  	%r22616, %r22615, 16711680;
	or.b32  	%r22617, %r22613, %r22616;
	cvt.u32.u16 	%r22618, %rs12577;
	shl.b32 	%r22619, %r22618, 24;
	or.b32  	%r22001, %r22617, %r22619;
	cvt.u32.u16 	%r22620, %rs12576;
	and.b32  	%r22621, %r22620, 255;
	and.b16  	%rs12021, %rs12575, 255;
	mul.wide.u16 	%r22622, %rs12021, 256;
	or.b32  	%r22623, %r22622, %r22621;
	cvt.u32.u16 	%r22624, %rs12574;
	shl.b32 	%r22625, %r22624, 16;
	and.b32  	%r22626, %r22625, 16711680;
	or.b32  	%r22627, %r22623, %r22626;
	cvt.u32.u16 	%r22628, %rs12573;
	shl.b32 	%r22629, %r22628, 24;
	or.b32  	%r22006, %r22627, %r22629;
	cvt.u32.u16 	%r22630, %rs12572;
	and.b32  	%r22631, %r22630, 255;
	and.b16  	%rs12022, %rs12571, 255;
	mul.wide.u16 	%r22632, %rs12022, 256;
	or.b32  	%r22633, %r22632, %r22631;
	cvt.u32.u16 	%r22634, %rs12570;
	shl.b32 	%r22635, %r22634, 16;
	and.b32  	%r22636, %r22635, 16711680;
	or.b32  	%r22637, %r22633, %r22636;
	cvt.u32.u16 	%r22638, %rs12569;
	shl.b32 	%r22639, %r22638, 24;
	or.b32  	%r22011, %r22637, %r22639;
	cvt.u32.u16 	%r22640, %rs12568;
	and.b32  	%r22641, %r22640, 255;
	and.b16  	%rs12023, %rs12567, 255;
	mul.wide.u16 	%r22642, %rs12023, 256;
	or.b32  	%r22643, %r22642, %r22641;
	cvt.u32.u16 	%r22644, %rs12566;
	shl.b32 	%r22645, %r22644, 16;
	and.b32  	%r22646, %r22645, 16711680;
	or.b32  	%r22647, %r22643, %r22646;
	cvt.u32.u16 	%r22648, %rs12565;
	shl.b32 	%r22649, %r22648, 24;
	or.b32  	%r22016, %r22647, %r22649;
	cvt.u32.u16 	%r22650, %rs12564;
	and.b32  	%r22651, %r22650, 255;
	and.b16  	%rs12024, %rs12563, 255;
	mul.wide.u16 	%r22652, %rs12024, 256;
	or.b32  	%r22653, %r22652, %r22651;
	cvt.u32.u16 	%r22654, %rs12562;
	shl.b32 	%r22655, %r22654, 16;
	and.b32  	%r22656, %r22655, 16711680;
	or.b32  	%r22657, %r22653, %r22656;
	cvt.u32.u16 	%r22658, %rs12561;
	shl.b32 	%r22659, %r22658, 24;
	or.b32  	%r22021, %r22657, %r22659;
	cvt.u32.u16 	%r22660, %rs12560;
	and.b32  	%r22661, %r22660, 255;
	and.b16  	%rs12025, %rs12559, 255;
	mul.wide.u16 	%r22662, %rs12025, 256;
	or.b32  	%r22663, %r22662, %r22661;
	cvt.u32.u16 	%r22664, %rs12558;
	shl.b32 	%r22665, %r22664, 16;
	and.b32  	%r22666, %r22665, 16711680;
	or.b32  	%r22667, %r22663, %r22666;
	cvt.u32.u16 	%r22668, %rs12557;
	shl.b32 	%r22669, %r22668, 24;
	or.b32  	%r22026, %r22667, %r22669;
	mov.u32 	%r22670, %tid.x;
	and.b32  	%r22671, %r22670, 992;
	add.s32 	%r22672, %r22671, 32;
	mov.u32 	%r22673, %ctaid.x;
	mul.lo.s32 	%r22674, %r22673, 192;
	sub.s32 	%r22675, %r912, %r22674;
	setp.gt.s32 	%p77, %r22672, %r22675;
	not.b32 	%r22676, %r22671;
	add.s32 	%r22677, %r22675, %r22676;
	selp.b32 	%r22028, %r22677, 31, %p77;
	mov.b32 	%r22027, 16;
	mov.b32 	%r22029, -1;
	// begin inline asm
	shfl.sync.down.b32 %r21690, %r28550, %r22027, %r22028, %r22029;
	// end inline asm
	// begin inline asm
	shfl.sync.down.b32 %r21695, %r21696, %r22027, %r22028, %r22029;
	// end inline asm
	mov.b64 	%rd176, %fd75;
	mov.b64 	{%r21701, %r21706}, %rd176;
	// begin inline asm
	shfl.sync.down.b32 %r21700, %r21701, %r22027, %r22028, %r22029;
	// end inline asm
	// begin inline asm
	shfl.sync.down.b32 %r21705, %r21706, %r22027, %r22028, %r22029;
	// end inline asm
	// begin inline asm
	shfl.sync.down.b32 %r21710, %r21711, %r22027, %r22028, %r22029;
	// end inline asm
	// begin inline asm
	shfl.sync.down.b32 %r21715, %r21716, %r22027, %r22028, %r22029;
	// end inline asm
	// begin inline asm
	shfl.sync.down.b32 %r21720, %r21721, %r22027, %r22028, %r22029;
	// end inline asm
	// begin inline asm
	shfl.sync.down.b32 %r21725, %r21726, %r22027, %r22028, %r22029;
	// end inline asm
	// begin inline asm
	shfl.sync.down.b32 %r21730, %r21731, %r22027, %r22028, %r22029;
	// end inline asm
	// begin inline asm
	shfl.sync.down.b32 %r21735, %r21736, %r22027, %r22028, %r22029;
	// end inline asm
	// begin inline asm
	shfl.sync.down.b32 %r21740, %r21741, %r22027, %r22028, %r22029;
	// end inline asm
	// begin inline asm
	shfl.sync.down.b32 %r21745, %r21746, %r22027, %r22028, %r22029;
	// end inline asm
	// begin inline asm
	shfl.sync.down.b32 %r21750, %r21751, %r22027, %r22028, %r22029;
	// end inline asm
	// begin inline asm
	shfl.sync.down.b32 %r21755, %r21756, %r22027, %r22028, %r22029;
	// end inline asm
	// begin inline asm
	shfl.sync.down.b32 %r21760, %r21761, %r22027, %r22028, %r22029;
	// end inline asm
	// begin inline asm
	shfl.sync.down.b32 %r21765, %r21766, %r22027, %r22028, %r22029;
	// end inline asm
	// begin inline asm
	shfl.sync.down.b32 %r21770, %r21771, %r22027, %r22028, %r22029;
	// end inline asm
	// begin inline asm
	shfl.sync.down.b32 %r21775, %r21776, %r22027, %r22028, %r22029;
	// end inline asm
	// begin inline asm
	shfl.sync.down.b32 %r21780, %r21781, %r22027, %r22028, %r22029;
	// end inline asm
	// begin inline asm
	shfl.sync.down.b32 %r21785, %r21786, %r22027, %r22028, %r22029;
	// end inline asm
	// begin inline asm
	shfl.sync.down.b32 %r21790, %r21791, %r22027, %r22028, %r22029;
	// end inline asm
	// begin inline asm
	shfl.sync.down.b32 %r21795, %r21796, %r22027, %r22028, %r22029;
	// end inline asm
	// begin inline asm
	shfl.sync.down.b32 %r21800, %r21801, %r22027, %r22028, %r22029;
	// end inline asm
	// begin inline asm
	shfl.sync.down.b32 %r21805, %r21806, %r22027, %r22028, %r22029;
	// end inline asm
	// begin inline asm
	shfl.sync.down.b32 %r21810, %r21811, %r22027, %r22028, %r22029;
	// end inline asm
	// begin inline asm
	shfl.sync.down.b32 %r21815, %r21816, %r22027, %r22028, %r22029;
	// end inline asm
	// begin inline asm
	shfl.sync.down.b32 %r21820, %r21821, %r22027, %r22028, %r22029;
	// end inline asm
	// begin inline asm
	shfl.sync.down.b32 %r21825, %r21826, %r22027, %r22028, %r22029;
	// end inline asm
	// begin inline asm
	shfl.sync.down.b32 %r21830, %r21831, %r22027, %r22028, %r22029;
	// end inline asm
	// begin inline asm
	shfl.sync.down.b32 %r21835, %r21836, %r22027, %r22028, %r22029;
	// end inline asm
	// begin inline asm
	shfl.sync.down.b32 %r21840, %r21841, %r22027, %r22028, %r22029;
	// end inline asm
	// begin inline asm
	shfl.sync.down.b32 %r21845, %r21846, %r22027, %r22028, %r22029;
	// end inline asm
	// begin inline asm
	shfl.sync.down.b32 %r21850, %r21851, %r22027, %r22028, %r22029;
	// end inline asm
	// begin inline asm
	shfl.sync.down.b32 %r21855, %r21856, %r22027, %r22028, %r22029;
	// end inline asm
	// begin inline asm
	shfl.sync.down.b32 %r21860, %r21861, %r22027, %r22028, %r22029;
	// end inline asm
	// begin inline asm
	shfl.sync.down.b32 %r21865, %r21866, %r22027, %r22028, %r22029;
	// end inline asm
	// begin inline asm
	shfl.sync.down.b32 %r21870, %r21871, %r22027, %r22028, %r22029;
	// end inline asm
	// begin inline asm
	shfl.sync.down.b32 %r21875, %r21876, %r22027, %r22028, %r22029;
	// end inline asm
	// begin inline asm
	shfl.sync.down.b32 %r21880, %r21881, %r22027, %r22028, %r22029;
	// end inline asm
	// begin inline asm
	shfl.sync.down.b32 %r21885, %r21886, %r22027, %r22028, %r22029;
	// end inline asm
	// begin inline asm
	shfl.sync.down.b32 %r21890, %r21891, %r22027, %r22028, %r22029;
	// end inline asm
	// begin inline asm
	shfl.sync.down.b32 %r21895, %r21896, %r22027, %r22028, %r22029;
	// end inline asm
	// begin inline asm
	shfl.sync.down.b32 %r21900, %r21901, %r22027, %r22028, %r22029;
	// end inline asm
	// begin inline asm
	shfl.sync.down.b32 %r21905, %r21906, %r22027, %r22028, %r22029;
	// end inline asm
	// begin inline asm
	shfl.sync.down.b32 %r21910, %r21911, %r22027, %r22028, %r22029;
	// end inline asm
	// begin inline asm
	shfl.sync.down.b32 %r21915, %r21916, %r22027, %r22028, %r22029;
	// end inline asm
	// begin inline asm
	shfl.sync.down.b32 %r21920, %r21921, %r22027, %r22028, %r22029;
	// end inline asm
	// begin inline asm
	shfl.sync.down.b32 %r21925, %r21926, %r22027, %r22028, %r22029;
	// end inline asm
	// begin inline asm
	shfl.sync.down.b32 %r21930, %r21931, %r22027, %r22028, %r22029;
	// end inline asm
	// begin inline asm
	shfl.sync.down.b32 %r21935, %r21936, %r22027, %r22028, %r22029;
	// end inline asm
	// begin inline asm
	shfl.sync.down.b32 %r21940, %r21941, %r22027, %r22028, %r22029;
	// end inline asm
	// begin inline asm
	shfl.sync.down.b32 %r21945, %r21946, %r22027, %r22028, %r22029;
	// end inline asm
	// begin inline asm
	shfl.sync.down.b32 %r21950, %r21951, %r22027, %r22028, %r22029;
	// end inline asm
	// begin inline asm
	shfl.sync.down.b32 %r21955, %r21956, %r22027, %r22028, %r22029;
	// end inline asm
	// begin inline asm
	shfl.sync.down.b32 %r21960, %r21961, %r22027, %r22028, %r22029;
	// end inline asm
	// begin inline asm
	shfl.sync.down.b32 %r21965, %r21966, %r22027, %r22028, %r22029;
	// end inline asm
	// begin inline asm
	shfl.sync.down.b32 %r21970, %r21971, %r22027, %r22028, %r22029;
	// end inline asm
	// begin inline asm
	shfl.sync.down.b32 %r21975, %r21976, %r22027, %r22028, %r22029;
	// end inline asm
	// begin inline asm
	shfl.sync.down.b32 %r21980, %r21981, %r22027, %r22028, %r22029;
	// end inline asm
	// begin inline asm
	shfl.sync.down.b32 %r21985, %r21986, %r22027, %r22028, %r22029;
	// end inline asm
	// begin inline asm
	shfl.sync.down.b32 %r21990, %r21991, %r22027, %r22028, %r22029;
	// end inline asm
	// begin inline asm
	shfl.sync.down.b32 %r21995, %r21996, %r22027, %r22028, %r22029;
	// end inline asm
	// begin inline asm
	shfl.sync.down.b32 %r22000, %r22001, %r22027, %r22028, %r22029;
	// end inline asm
	// begin inline asm
	shfl.sync.down.b32 %r22005, %r22006, %r22027, %r22028, %r22029;
	// end inline asm
	// begin inline asm
	shfl.sync.down.b32 %r22010, %r22011, %r22027, %r22028, %r22029;
	// end inline asm
	// begin inline asm
	shfl.sync.down.b32 %r22015, %r22016, %r22027, %r22028, %r22029;
	// end inline asm
	// begin inline asm
	shfl.sync.down.b32 %r22020, %r22021, %r22027, %r22028, %r22029;
	// end inline asm
	// begin inline asm
	shfl.sync.down.b32 %r22025, %r22026, %r22027, %r22028, %r22029;
	// end inline asm
	add.s32 	%r22678, %r14654, 16;
	setp.gt.s32 	%p78, %r22678, %r22028;
	@%p78 bra 	$L__BB2_46;
	cvt.u16.u32 	%rs13841, %r21710;
	mov.b64 	%rd177, {%r21700, %r21705};
	mov.b64 	%fd19, %rd177;
	st.local.u32 	[%rd2], %r21690;
	st.local.v2.u32 	[%rd2+8], {%r21700, %r21705};
	st.local.v2.b32 	[%rd2+16], {%r21710, %r21715};
	st.local.v2.b32 	[%rd2+24], {%r21720, %r21725};
	st.local.v2.b32 	[%rd2+32], {%r21730, %r21735};
	st.local.v2.b32 	[%rd2+40], {%r21740, %r21745};
	st.local.v2.b32 	[%rd2+48], {%r21750, %r21755};
	st.local.v2.b32 	[%rd2+56], {%r21760, %r21765};
	st.local.v2.b32 	[%rd2+64], {%r21770, %r21775};
	st.local.v2.b32 	[%rd2+72], {%r21780, %r21785};
	st.local.v2.b32 	[%rd2+80], {%r21790, %r21795};
	st.local.v2.b32 	[%rd2+88], {%r21800, %r21805};
	st.local.v2.b32 	[%rd2+96], {%r21810, %r21815};
	st.local.v2.b32 	[%rd2+104], {%r21820, %r21825};
	st.local.v2.b32 	[%rd2+112], {%r21830, %r21835};
	st.local.v2.b32 	[%rd2+120], {%r21840, %r21845};
	st.local.v2.b32 	[%rd2+128], {%r21850, %r21855};
	st.local.v2.b32 	[%rd2+136], {%r21860, %r21865};
	st.local.v2.b32 	[%rd2+144], {%r21870, %r21875};
	st.local.v2.b32 	[%rd2+152], {%r21880, %r21885};
	st.local.v2.b32 	[%rd2+160], {%r21890, %r21895};
	st.local.v2.b32 	[%rd2+168], {%r21900, %r21905};
	st.local.v2.b32 	[%rd2+176], {%r21910, %r21915};
	st.local.v2.b32 	[%rd2+184], {%r21920, %r21925};
	st.local.v2.b32 	[%rd2+192], {%r21930, %r21935};
	st.local.v2.b32 	[%rd2+200], {%r21940, %r21945};
	st.local.v2.b32 	[%rd2+208], {%r21950, %r21955};
	st.local.v2.b32 	[%rd2+216], {%r21960, %r21965};
	st.local.v2.b32 	[%rd2+224], {%r21970, %r21975};
	st.local.v2.b32 	[%rd2+232], {%r21980, %r21985};
	st.local.v2.b32 	[%rd2+240], {%r21990, %r21995};
	st.local.v2.b32 	[%rd2+248], {%r22000, %r22005};
	st.local.v2.b32 	[%rd2+256], {%r22010, %r22015};
	st.local.v2.b32 	[%rd2+264], {%r22020, %r22025};
	st.local.u32 	[%rd1], %r28550;
	st.local.f64 	[%rd1+8], %fd75;
	cvt.u32.u16 	%r22680, %rs12805;
	cvt.u32.u16 	%r22681, %rs12806;
	prmt.b32 	%r22682, %r22681, %r22680, 0x3340U;
	cvt.u32.u16 	%r22683, %rs12807;
	cvt.u32.u16 	%r22684, %rs12808;
	prmt.b32 	%r22685, %r22684, %r22683, 0x3340U;
	prmt.b32 	%r22686, %r22685, %r22682, 0x5410U;
	cvt.u32.u16 	%r22687, %rs12809;
	cvt.u32.u16 	%r22688, %rs12810;
	prmt.b32 	%r22689, %r22688, %r22687, 0x3340U;
	cvt.u32.u16 	%r22690, %rs12811;
	cvt.u32.u16 	%r22691, %rs12812;
	prmt.b32 	%r22692, %r22691, %r22690, 0x3340U;
	prmt.b32 	%r22693, %r22692, %r22689, 0x5410U;
	st.local.v2.b32 	[%rd1+16], {%r22693, %r22686};
	cvt.u32.u16 	%r22694, %rs12797;
	cvt.u32.u16 	%r22695, %rs12798;
	prmt.b32 	%r22696, %r22695, %r22694, 0x3340U;
	cvt.u32.u16 	%r22697, %rs12799;
	cvt.u32.u16 	%r22698, %rs12800;
	prmt.b32 	%r22699, %r22698, %r22697, 0x3340U;
	prmt.b32 	%r22700, %r22699, %r22696, 0x5410U;
	cvt.u32.u16 	%r22701, %rs12801;
	cvt.u32.u16 	%r22702, %rs12802;
	prmt.b32 	%r22703, %r22702, %r22701, 0x3340U;
	cvt.u32.u16 	%r22704, %rs12803;
	cvt.u32.u16 	%r22705, %rs12804;
	prmt.b32 	%r22706, %r22705, %r22704, 0x3340U;
	prmt.b32 	%r22707, %r22706, %r22703, 0x5410U;
	st.local.v2.b32 	[%rd1+24], {%r22707, %r22700};
	cvt.u32.u16 	%r22708, %rs12789;
	cvt.u32.u16 	%r22709, %rs12790;
	prmt.b32 	%r22710, %r22709, %r22708, 0x3340U;
	cvt.u32.u16 	%r22711, %rs12791;
	cvt.u32.u16 	%r22712, %rs12792;
	prmt.b32 	%r22713, %r22712, %r22711, 0x3340U;
	prmt.b32 	%r22714, %r22713, %r22710, 0x5410U;
	cvt.u32.u16 	%r22715, %rs12793;
	cvt.u32.u16 	%r22716, %rs12794;
	prmt.b32 	%r22717, %r22716, %r22715, 0x3340U;
	cvt.u32.u16 	%r22718, %rs12795;
	cvt.u32.u16 	%r22719, %rs12796;
	prmt.b32 	%r22720, %r22719, %r22718, 0x3340U;
	prmt.b32 	%r22721, %r22720, %r22717, 0x5410U;
	st.local.v2.b32 	[%rd1+32], {%r22721, %r22714};
	cvt.u32.u16 	%r22722, %rs12781;
	cvt.u32.u16 	%r22723, %rs12782;
	prmt.b32 	%r22724, %r22723, %r22722, 0x3340U;
	cvt.u32.u16 	%r22725, %rs12783;
	cvt.u32.u16 	%r22726, %rs12784;
	prmt.b32 	%r22727, %r22726, %r22725, 0x3340U;
	prmt.b32 	%r22728, %r22727, %r22724, 0x5410U;
	cvt.u32.u16 	%r22729, %rs12785;
	cvt.u32.u16 	%r22730, %rs12786;
	prmt.b32 	%r22731, %r22730, %r22729, 0x3340U;
	cvt.u32.u16 	%r22732, %rs12787;
	cvt.u32.u16 	%r22733, %rs12788;
	prmt.b32 	%r22734, %r22733, %r22732, 0x3340U;
	prmt.b32 	%r22735, %r22734, %r22731, 0x5410U;
	st.local.v2.b32 	[%rd1+40], {%r22735, %r22728};
	cvt.u32.u16 	%r22736, %rs12773;
	cvt.u32.u16 	%r22737, %rs12774;
	prmt.b32 	%r22738, %r22737, %r22736, 0x3340U;
	cvt.u32.u16 	%r22739, %rs12775;
	cvt.u32.u16 	%r22740, %rs12776;
	prmt.b32 	%r22741, %r22740, %r22739, 0x3340U;
	prmt.b32 	%r22742, %r22741, %r22738, 0x5410U;
	cvt.u32.u16 	%r22743, %rs12777;
	cvt.u32.u16 	%r22744, %rs12778;
	prmt.b32 	%r22745, %r22744, %r22743, 0x3340U;
	cvt.u32.u16 	%r22746, %rs12779;
	cvt.u32.u16 	%r22747, %rs12780;
	prmt.b32 	%r22748, %r22747, %r22746, 0x3340U;
	prmt.b32 	%r22749, %r22748, %r22745, 0x5410U;
	st.local.v2.b32 	[%rd1+48], {%r22749, %r22742};
	cvt.u32.u16 	%r22750, %rs12765;
	cvt.u32.u16 	%r22751, %rs12766;
	prmt.b32 	%r22752, %r22751, %r22750, 0x3340U;
	cvt.u32.u16 	%r22753, %rs12767;
	cvt.u32.u16 	%r22754, %rs12768;
	prmt.b32 	%r22755, %r22754, %r22753, 0x3340U;
	prmt.b32 	%r22756, %r22755, %r22752, 0x5410U;
	cvt.u32.u16 	%r22757, %rs12769;
	cvt.u32.u16 	%r22758, %rs12770;
	prmt.b32 	%r22759, %r22758, %r22757, 0x3340U;
	cvt.u32.u16 	%r22760, %rs12771;
	cvt.u32.u16 	%r22761, %rs12772;
	prmt.b32 	%r22762, %r22761, %r22760, 0x3340U;
	prmt.b32 	%r22763, %r22762, %r22759, 0x5410U;
	st.local.v2.b32 	[%rd1+56], {%r22763, %r22756};
	cvt.u32.u16 	%r22764, %rs12757;
	cvt.u32.u16 	%r22765, %rs12758;
	prmt.b32 	%r22766, %r22765, %r22764, 0x3340U;
	cvt.u32.u16 	%r22767, %rs12759;
	cvt.u32.u16 	%r22768, %rs12760;
	prmt.b32 	%r22769, %r22768, %r22767, 0x3340U;
	prmt.b32 	%r22770, %r22769, %r22766, 0x5410U;
	cvt.u32.u16 	%r22771, %rs12761;
	cvt.u32.u16 	%r22772, %rs12762;
	prmt.b32 	%r22773, %r22772, %r22771, 0x3340U;
	cvt.u32.u16 	%r22774, %rs12763;
	cvt.u32.u16 	%r22775, %rs12764;
	prmt.b32 	%r22776, %r22775, %r22774, 0x3340U;
	prmt.b32 	%r22777, %r22776, %r22773, 0x5410U;
	st.local.v2.b32 	[%rd1+64], {%r22777, %r22770};
	cvt.u32.u16 	%r22778, %rs12749;
	cvt.u32.u16 	%r22779, %rs12750;
	prmt.b32 	%r22780, %r22779, %r22778, 0x3340U;
	cvt.u32.u16 	%r22781, %rs12751;
	cvt.u32.u16 	%r22782, %rs12752;
	prmt.b32 	%r22783, %r22782, %r22781, 0x3340U;
	prmt.b32 	%r22784, %r22783, %r22780, 0x5410U;
	cvt.u32.u16 	%r22785, %rs12753;
	cvt.u32.u16 	%r22786, %rs12754;
	prmt.b32 	%r22787, %r22786, %r22785, 0x3340U;
	cvt.u32.u16 	%r22788, %rs12755;
	cvt.u32.u16 	%r22789, %rs12756;
	prmt.b32 	%r22790, %r22789, %r22788, 0x3340U;
	prmt.b32 	%r22791, %r22790, %r22787, 0x5410U;
	st.local.v2.b32 	[%rd1+72], {%r22791, %r22784};
	cvt.u32.u16 	%r22792, %rs12741;
	cvt.u32.u16 	%r22793, %rs12742;
	prmt.b32 	%r22794, %r22793, %r22792, 0x3340U;
	cvt.u32.u16 	%r22795, %rs12743;
	cvt.u32.u16 	%r22796, %rs12744;
	prmt.b32 	%r22797, %r22796, %r22795, 0x3340U;
	prmt.b32 	%r22798, %r22797, %r22794, 0x5410U;
	cvt.u32.u16 	%r22799, %rs12745;
	cvt.u32.u16 	%r22800, %rs12746;
	prmt.b32 	%r22801, %r22800, %r22799, 0x3340U;
	cvt.u32.u16 	%r22802, %rs12747;
	cvt.u32.u16 	%r22803, %rs12748;
	prmt.b32 	%r22804, %r22803, %r22802, 0x3340U;
	prmt.b32 	%r22805, %r22804, %r22801, 0x5410U;
	st.local.v2.b32 	[%rd1+80], {%r22805, %r22798};
	cvt.u32.u16 	%r22806, %rs12733;
	cvt.u32.u16 	%r22807, %rs12734;
	prmt.b32 	%r22808, %r22807, %r22806, 0x3340U;
	cvt.u32.u16 	%r22809, %rs12735;
	cvt.u32.u16 	%r22810, %rs12736;
	prmt.b32 	%r22811, %r22810, %r22809, 0x3340U;
	prmt.b32 	%r22812, %r22811, %r22808, 0x5410U;
	cvt.u32.u16 	%r22813, %rs12737;
	cvt.u32.u16 	%r22814, %rs12738;
	prmt.b32 	%r22815, %r22814, %r22813, 0x3340U;
	cvt.u32.u16 	%r22816, %rs12739;
	cvt.u32.u16 	%r22817, %rs12740;
	prmt.b32 	%r22818, %r22817, %r22816, 0x3340U;
	prmt.b32 	%r22819, %r22818, %r22815, 0x5410U;
	st.local.v2.b32 	[%rd1+88], {%r22819, %r22812};
	cvt.u32.u16 	%r22820, %rs12725;
	cvt.u32.u16 	%r22821, %rs12726;
	prmt.b32 	%r22822, %r22821, %r22820, 0x3340U;
	cvt.u32.u16 	%r22823, %rs12727;
	cvt.u32.u16 	%r22824, %rs12728;
	prmt.b32 	%r22825, %r22824, %r22823, 0x3340U;
	prmt.b32 	%r22826, %r22825, %r22822, 0x5410U;
	cvt.u32.u16 	%r22827, %rs12729;
	cvt.u32.u16 	%r22828, %rs12730;
	prmt.b32 	%r22829, %r22828, %r22827, 0x3340U;
	cvt.u32.u16 	%r22830, %rs12731;
	cvt.u32.u16 	%r22831, %rs12732;
	prmt.b32 	%r22832, %r22831, %r22830, 0x3340U;
	prmt.b32 	%r22833, %r22832, %r22829, 0x5410U;
	st.local.v2.b32 	[%rd1+96], {%r22833, %r22826};
	cvt.u32.u16 	%r22834, %rs12717;
	cvt.u32.u16 	%r22835, %rs12718;
	prmt.b32 	%r22836, %r22835, %r22834, 0x3340U;
	cvt.u32.u16 	%r22837, %rs12719;
	cvt.u32.u16 	%r22838, %rs12720;
	prmt.b32 	%r22839, %r22838, %r22837, 0x3340U;
	prmt.b32 	%r22840, %r22839, %r22836, 0x5410U;
	cvt.u32.u16 	%r22841, %rs12721;
	cvt.u32.u16 	%r22842, %rs12722;
	prmt.b32 	%r22843, %r22842, %r22841, 0x3340U;
	cvt.u32.u16 	%r22844, %rs12723;
	cvt.u32.u16 	%r22845, %rs12724;
	prmt.b32 	%r22846, %r22845, %r22844, 0x3340U;
	prmt.b32 	%r22847, %r22846, %r22843, 0x5410U;
	st.local.v2.b32 	[%rd1+104], {%r22847, %r22840};
	cvt.u32.u16 	%r22848, %rs12709;
	cvt.u32.u16 	%r22849, %rs12710;
	prmt.b32 	%r22850, %r22849, %r22848, 0x3340U;
	cvt.u32.u16 	%r22851, %rs12711;
	cvt.u32.u16 	%r22852, %rs12712;
	prmt.b32 	%r22853, %r22852, %r22851, 0x3340U;
	prmt.b32 	%r22854, %r22853, %r22850, 0x5410U;
	cvt.u32.u16 	%r22855, %rs12713;
	cvt.u32.u16 	%r22856, %rs12714;
	prmt.b32 	%r22857, %r22856, %r22855, 0x3340U;
	cvt.u32.u16 	%r22858, %rs12715;
	cvt.u32.u16 	%r22859, %rs12716;
	prmt.b32 	%r22860, %r22859, %r22858, 0x3340U;
	prmt.b32 	%r22861, %r22860, %r22857, 0x5410U;
	st.local.v2.b32 	[%rd1+112], {%r22861, %r22854};
	cvt.u32.u16 	%r22862, %rs12701;
	cvt.u32.u16 	%r22863, %rs12702;
	prmt.b32 	%r22864, %r22863, %r22862, 0x3340U;
	cvt.u32.u16 	%r22865, %rs12703;
	cvt.u32.u16 	%r22866, %rs12704;
	prmt.b32 	%r22867, %r22866, %r22865, 0x3340U;
	prmt.b32 	%r22868, %r22867, %r22864, 0x5410U;
	cvt.u32.u16 	%r22869, %rs12705;
	cvt.u32.u16 	%r22870, %rs12706;
	prmt.b32 	%r22871, %r22870, %r22869, 0x3340U;
	cvt.u32.u16 	%r22872, %rs12707;
	cvt.u32.u16 	%r22873, %rs12708;
	prmt.b32 	%r22874, %r22873, %r22872, 0x3340U;
	prmt.b32 	%r22875, %r22874, %r22871, 0x5410U;
	st.local.v2.b32 	[%rd1+120], {%r22875, %r22868};
	cvt.u32.u16 	%r22876, %rs12693;
	cvt.u32.u16 	%r22877, %rs12694;
	prmt.b32 	%r22878, %r22877, %r22876, 0x3340U;
	cvt.u32.u16 	%r22879, %rs12695;
	cvt.u32.u16 	%r22880, %rs12696;
	prmt.b32 	%r22881, %r22880, %r22879, 0x3340U;
	prmt.b32 	%r22882, %r22881, %r22878, 0x5410U;
	cvt.u32.u16 	%r22883, %rs12697;
	cvt.u32.u16 	%r22884, %rs12698;
	prmt.b32 	%r22885, %r22884, %r22883, 0x3340U;
	cvt.u32.u16 	%r22886, %rs12699;
	cvt.u32.u16 	%r22887, %rs12700;
	prmt.b32 	%r22888, %r22887, %r22886, 0x3340U;
	prmt.b32 	%r22889, %r22888, %r22885, 0x5410U;
	st.local.v2.b32 	[%rd1+128], {%r22889, %r22882};
	cvt.u32.u16 	%r22890, %rs12685;
	cvt.u32.u16 	%r22891, %rs12686;
	prmt.b32 	%r22892, %r22891, %r22890, 0x3340U;
	cvt.u32.u16 	%r22893, %rs12687;
	cvt.u32.u16 	%r22894, %rs12688;
	prmt.b32 	%r22895, %r22894, %r22893, 0x3340U;
	prmt.b32 	%r22896, %r22895, %r22892, 0x5410U;
	cvt.u32.u16 	%r22897, %rs12689;
	cvt.u32.u16 	%r22898, %rs12690;
	prmt.b32 	%r22899, %r22898, %r22897, 0x3340U;
	cvt.u32.u16 	%r22900, %rs12691;
	cvt.u32.u16 	%r22901, %rs12692;
	prmt.b32 	%r22902, %r22901, %r22900, 0x3340U;
	prmt.b32 	%r22903, %r22902, %r22899, 0x5410U;
	st.local.v2.b32 	[%rd1+136], {%r22903, %r22896};
	cvt.u32.u16 	%r22904, %rs12677;
	cvt.u32.u16 	%r22905, %rs12678;
	prmt.b32 	%r22906, %r22905, %r22904, 0x3340U;
	cvt.u32.u16 	%r22907, %rs12679;
	cvt.u32.u16 	%r22908, %rs12680;
	prmt.b32 	%r22909, %r22908, %r22907, 0x3340U;
	prmt.b32 	%r22910, %r22909, %r22906, 0x5410U;
	cvt.u32.u16 	%r22911, %rs12681;
	cvt.u32.u16 	%r22912, %rs12682;
	prmt.b32 	%r22913, %r22912, %r22911, 0x3340U;
	cvt.u32.u16 	%r22914, %rs12683;
	cvt.u32.u16 	%r22915, %rs12684;
	prmt.b32 	%r22916, %r22915, %r22914, 0x3340U;
	prmt.b32 	%r22917, %r22916, %r22913, 0x5410U;
	st.local.v2.b32 	[%rd1+144], {%r22917, %r22910};
	cvt.u32.u16 	%r22918, %rs12669;
	cvt.u32.u16 	%r22919, %rs12670;
	prmt.b32 	%r22920, %r22919, %r22918, 0x3340U;
	cvt.u32.u16 	%r22921, %rs12671;
	cvt.u32.u16 	%r22922, %rs12672;
	prmt.b32 	%r22923, %r22922, %r22921, 0x3340U;
	prmt.b32 	%r22924, %r22923, %r22920, 0x5410U;
	cvt.u32.u16 	%r22925, %rs12673;
	cvt.u32.u16 	%r22926, %rs12674;
	prmt.b32 	%r22927, %r22926, %r22925, 0x3340U;
	cvt.u32.u16 	%r22928, %rs12675;
	cvt.u32.u16 	%r22929, %rs12676;
	prmt.b32 	%r22930, %r22929, %r22928, 0x3340U;
	prmt.b32 	%r22931, %r22930, %r22927, 0x5410U;
	st.local.v2.b32 	[%rd1+152], {%r22931, %r22924};
	cvt.u32.u16 	%r22932, %rs12661;
	cvt.u32.u16 	%r22933, %rs12662;
	prmt.b32 	%r22934, %r22933, %r22932, 0x3340U;
	cvt.u32.u16 	%r22935, %rs12663;
	cvt.u32.u16 	%r22936, %rs12664;
	prmt.b32 	%r22937, %r22936, %r22935, 0x3340U;
	prmt.b32 	%r22938, %r22937, %r22934, 0x5410U;
	cvt.u32.u16 	%r22939, %rs12665;
	cvt.u32.u16 	%r22940, %rs12666;
	prmt.b32 	%r22941, %r22940, %r22939, 0x3340U;
	cvt.u32.u16 	%r22942, %rs12667;
	cvt.u32.u16 	%r22943, %rs12668;
	prmt.b32 	%r22944, %r22943, %r22942, 0x3340U;
	prmt.b32 	%r22945, %r22944, %r22941, 0x5410U;
	st.local.v2.b32 	[%rd1+160], {%r22945, %r22938};
	cvt.u32.u16 	%r22946, %rs12653;
	cvt.u32.u16 	%r22947, %rs12654;
	prmt.b32 	%r22948, %r22947, %r22946, 0x3340U;
	cvt.u32.u16 	%r22949, %rs12655;
	cvt.u32.u16 	%r22950, %rs12656;
	prmt.b32 	%r22951, %r22950, %r22949, 0x3340U;
	prmt.b32 	%r22952, %r22951, %r22948, 0x5410U;
	cvt.u32.u16 	%r22953, %rs12657;
	cvt.u32.u16 	%r22954, %rs12658;
	prmt.b32 	%r22955, %r22954, %r22953, 0x3340U;
	cvt.u32.u16 	%r22956, %rs12659;
	cvt.u32.u16 	%r22957, %rs12660;
	prmt.b32 	%r22958, %r22957, %r22956, 0x3340U;
	prmt.b32 	%r22959, %r22958, %r22955, 0x5410U;
	st.local.v2.b32 	[%rd1+168], {%r22959, %r22952};
	cvt.u32.u16 	%r22960, %rs12645;
	cvt.u32.u16 	%r22961, %rs12646;
	prmt.b32 	%r22962, %r22961, %r22960, 0x3340U;
	cvt.u32.u16 	%r22963, %rs12647;
	cvt.u32.u16 	%r22964, %rs12648;
	prmt.b32 	%r22965, %r22964, %r22963, 0x3340U;
	prmt.b32 	%r22966, %r22965, %r22962, 0x5410U;
	cvt.u32.u16 	%r22967, %rs12649;
	cvt.u32.u16 	%r22968, %rs12650;
	prmt.b32 	%r22969, %r22968, %r22967, 0x3340U;
	cvt.u32.u16 	%r22970, %rs12651;
	cvt.u32.u16 	%r22971, %rs12652;
	prmt.b32 	%r22972, %r22971, %r22970, 0x3340U;
	prmt.b32 	%r22973, %r22972, %r22969, 0x5410U;
	st.local.v2.b32 	[%rd1+176], {%r22973, %r22966};
	cvt.u32.u16 	%r22974, %rs12637;
	cvt.u32.u16 	%r22975, %rs12638;
	prmt.b32 	%r22976, %r22975, %r22974, 0x3340U;
	cvt.u32.u16 	%r22977, %rs12639;
	cvt.u32.u16 	%r22978, %rs12640;
	prmt.b32 	%r22979, %r22978, %r22977, 0x3340U;
	prmt.b32 	%r22980, %r22979, %r22976, 0x5410U;
	cvt.u32.u16 	%r22981, %rs12641;
	cvt.u32.u16 	%r22982, %rs12642;
	prmt.b32 	%r22983, %r22982, %r22981, 0x3340U;
	cvt.u32.u16 	%r22984, %rs12643;
	cvt.u32.u16 	%r22985, %rs12644;
	prmt.b32 	%r22986, %r22985, %r22984, 0x3340U;
	prmt.b32 	%r22987, %r22986, %r22983, 0x5410U;
	st.local.v2.b32 	[%rd1+184], {%r22987, %r22980};
	cvt.u32.u16 	%r22988, %rs12629;
	cvt.u32.u16 	%r22989, %rs12630;
	prmt.b32 	%r22990, %r22989, %r22988, 0x3340U;
	cvt.u32.u16 	%r22991, %rs12631;
	cvt.u32.u16 	%r22992, %rs12632;
	prmt.b32 	%r22993, %r22992, %r22991, 0x3340U;
	prmt.b32 	%r22994, %r22993, %r22990, 0x5410U;
	cvt.u32.u16 	%r22995, %rs12633;
	cvt.u32.u16 	%r22996, %rs12634;
	prmt.b32 	%r22997, %r22996, %r22995, 0x3340U;
	cvt.u32.u16 	%r22998, %rs12635;
	cvt.u32.u16 	%r22999, %rs12636;
	prmt.b32 	%r23000, %r22999, %r22998, 0x3340U;
	prmt.b32 	%r23001, %r23000, %r22997, 0x5410U;
	st.local.v2.b32 	[%rd1+192], {%r23001, %r22994};
	cvt.u32.u16 	%r23002, %rs12621;
	cvt.u32.u16 	%r23003, %rs12622;
	prmt.b32 	%r23004, %r23003, %r23002, 0x3340U;
	cvt.u32.u16 	%r23005, %rs12623;
	cvt.u32.u16 	%r23006, %rs12624;
	prmt.b32 	%r23007, %r23006, %r23005, 0x3340U;
	prmt.b32 	%r23008, %r23007, %r23004, 0x5410U;
	cvt.u32.u16 	%r23009, %rs12625;
	cvt.u32.u16 	%r23010, %rs12626;
	prmt.b32 	%r23011, %r23010, %r23009, 0x3340U;
	cvt.u32.u16 	%r23012, %rs12627;
	cvt.u32.u16 	%r23013, %rs12628;
	prmt.b32 	%r23014, %r23013, %r23012, 0x3340U;
	prmt.b32 	%r23015, %r23014, %r23011, 0x5410U;
	st.local.v2.b32 	[%rd1+200], {%r23015, %r23008};
	cvt.u32.u16 	%r23016, %rs12613;
	cvt.u32.u16 	%r23017, %rs12614;
	prmt.b32 	%r23018, %r23017, %r23016, 0x3340U;
	cvt.u32.u16 	%r23019, %rs12615;
	cvt.u32.u16 	%r23020, %rs12616;
	prmt.b32 	%r23021, %r23020, %r23019, 0x3340U;
	prmt.b32 	%r23022, %r23021, %r23018, 0x5410U;
	cvt.u32.u16 	%r23023, %rs12617;
	cvt.u32.u16 	%r23024, %rs12618;
	prmt.b32 	%r23025, %r23024, %r23023, 0x3340U;
	cvt.u32.u16 	%r23026, %rs12619;
	cvt.u32.u16 	%r23027, %rs12620;
	prmt.b32 	%r23028, %r23027, %r23026, 0x3340U;
	prmt.b32 	%r23029, %r23028, %r23025, 0x5410U;
	st.local.v2.b32 	[%rd1+208], {%r23029, %r23022};
	cvt.u32.u16 	%r23030, %rs12605;
	cvt.u32.u16 	%r23031, %rs12606;
	prmt.b32 	%r23032, %r23031, %r23030, 0x3340U;
	cvt.u32.u16 	%r23033, %rs12607;
	cvt.u32.u16 	%r23034, %rs12608;
	prmt.b32 	%r23035, %r23034, %r23033, 0x3340U;
	prmt.b32 	%r23036, %r23035, %r23032, 0x5410U;
	cvt.u32.u16 	%r23037, %rs12609;
	cvt.u32.u16 	%r23038, %rs12610;
	prmt.b32 	%r23039, %r23038, %r23037, 0x3340U;
	cvt.u32.u16 	%r23040, %rs12611;
	cvt.u32.u16 	%r23041, %rs12612;
	prmt.b32 	%r23042, %r23041, %r23040, 0x3340U;
	prmt.b32 	%r23043, %r23042, %r23039, 0x5410U;
	st.local.v2.b32 	[%rd1+216], {%r23043, %r23036};
	cvt.u32.u16 	%r23044, %rs12597;
	cvt.u32.u16 	%r23045, %rs12598;
	prmt.b32 	%r23046, %r23045, %r23044, 0x3340U;
	cvt.u32.u16 	%r23047, %rs12599;
	cvt.u32.u16 	%r23048, %rs12600;
	prmt.b32 	%r23049, %r23048, %r23047, 0x3340U;
	prmt.b32 	%r23050, %r23049, %r23046, 0x5410U;
	cvt.u32.u16 	%r23051, %rs12601;
	cvt.u32.u16 	%r23052, %rs12602;
	prmt.b32 	%r23053, %r23052, %r23051, 0x3340U;
	cvt.u32.u16 	%r23054, %rs12603;
	cvt.u32.u16 	%r23055, %rs12604;
	prmt.b32 	%r23056, %r23055, %r23054, 0x3340U;
	prmt.b32 	%r23057, %r23056, %r23053, 0x5410U;
	st.local.v2.b32 	[%rd1+224], {%r23057, %r23050};
	cvt.u32.u16 	%r23058, %rs12589;
	cvt.u32.u16 	%r23059, %rs12590;
	prmt.b32 	%r23060, %r23059, %r23058, 0x3340U;
	cvt.u32.u16 	%r23061, %rs12591;
	cvt.u32.u16 	%r23062, %rs12592;
	prmt.b32 	%r23063, %r23062, %r23061, 0x3340U;
	prmt.b32 	%r23064, %r23063, %r23060, 0x5410U;
	cvt.u32.u16 	%r23065, %rs12593;
	cvt.u32.u16 	%r23066, %rs12594;
	prmt.b32 	%r23067, %r23066, %r23065, 0x3340U;
	cvt.u32.u16 	%r23068, %rs12595;
	cvt.u32.u16 	%r23069, %rs12596;
	prmt.b32 	%r23070, %r23069, %r23068, 0x3340U;
	prmt.b32 	%r23071, %r23070, %r23067, 0x5410U;
	st.local.v2.b32 	[%rd1+232], {%r23071, %r23064};
	cvt.u32.u16 	%r23072, %rs12581;
	cvt.u32.u16 	%r23073, %rs12582;
	prmt.b32 	%r23074, %r23073, %r23072, 0x3340U;
	cvt.u32.u16 	%r23075, %rs12583;
	cvt.u32.u16 	%r23076, %rs12584;
	prmt.b32 	%r23077, %r23076, %r23075, 0x3340U;
	prmt.b32 	%r23078, %r23077, %r23074, 0x5410U;
	cvt.u32.u16 	%r23079, %rs12585;
	cvt.u32.u16 	%r23080, %rs12586;
	prmt.b32 	%r23081, %r23080, %r23079, 0x3340U;
	cvt.u32.u16 	%r23082, %rs12587;
	cvt.u32.u16 	%r23083, %rs12588;
	prmt.b32 	%r23084, %r23083, %r23082, 0x3340U;
	prmt.b32 	%r23085, %r23084, %r23081, 0x5410U;
	st.local.v2.b32 	[%rd1+240], {%r23085, %r23078};
	cvt.u32.u16 	%r23086, %rs12573;
	cvt.u32.u16 	%r23087, %rs12574;
	prmt.b32 	%r23088, %r23087, %r23086, 0x3340U;
	cvt.u32.u16 	%r23089, %rs12575;
	cvt.u32.u16 	%r23090, %rs12576;
	prmt.b32 	%r23091, %r23090, %r23089, 0x3340U;
	prmt.b32 	%r23092, %r23091, %r23088, 0x5410U;
	cvt.u32.u16 	%r23093, %rs12577;
	cvt.u32.u16 	%r23094, %rs12578;
	prmt.b32 	%r23095, %r23094, %r23093, 0x3340U;
	cvt.u32.u16 	%r23096, %rs12579;
	cvt.u32.u16 	%r23097, %rs12580;
	prmt.b32 	%r23098, %r23097, %r23096, 0x3340U;
	prmt.b32 	%r23099, %r23098, %r23095, 0x5410U;
	st.local.v2.b32 	[%rd1+248], {%r23099, %r23092};
	cvt.u32.u16 	%r23100, %rs12565;
	cvt.u32.u16 	%r23101, %rs12566;
	prmt.b32 	%r23102, %r23101, %r23100, 0x3340U;
	cvt.u32.u16 	%r23103, %rs12567;
	cvt.u32.u16 	%r23104, %rs12568;
	prmt.b32 	%r23105, %r23104, %r23103, 0x3340U;
	prmt.b32 	%r23106, %r23105, %r23102, 0x5410U;
	cvt.u32.u16 	%r23107, %rs12569;
	cvt.u32.u16 	%r23108, %rs12570;
	prmt.b32 	%r23109, %r23108, %r23107, 0x3340U;
	cvt.u32.u16 	%r23110, %rs12571;
	cvt.u32.u16 	%r23111, %rs12572;
	prmt.b32 	%r23112, %r23111, %r23110, 0x3340U;
	prmt.b32 	%r23113, %r23112, %r23109, 0x5410U;
	st.local.v2.b32 	[%rd1+256], {%r23113, %r23106};
	cvt.u32.u16 	%r23114, %rs12557;
	cvt.u32.u16 	%r23115, %rs12558;
	prmt.b32 	%r23116, %r23115, %r23114, 0x3340U;
	cvt.u32.u16 	%r23117, %rs12559;
	cvt.u32.u16 	%r23118, %rs12560;
	prmt.b32 	%r23119, %r23118, %r23117, 0x3340U;
	prmt.b32 	%r23120, %r23119, %r23116, 0x5410U;
	cvt.u32.u16 	%r23121, %rs12561;
	cvt.u32.u16 	%r23122, %rs12562;
	prmt.b32 	%r23123, %r23122, %r23121, 0x3340U;
	cvt.u32.u16 	%r23124, %rs12563;
	cvt.u32.u16 	%r23125, %rs12564;
	prmt.b32 	%r23126, %r23125, %r23124, 0x3340U;
	prmt.b32 	%r23127, %r23126, %r23123, 0x5410U;
	st.local.v2.b32 	[%rd1+264], {%r23127, %r23120};
	mov.b32 	%r28571, 0;
$L__BB2_41:
	mov.u32 	%r28574, %r28571;
	cvt.u64.u32 	%rd178, %r28574;
	add.s64 	%rd179, %rd1, %rd178;
	ld.local.u8 	%rs12026, [%rd179+16];
	setp.ne.s16 	%p79, %rs12026, 0;
	add.s32 	%r28571, %r28574, 1;
	@%p79 bra 	$L__BB2_41;
	and.b16  	%rs12027, %rs13841, 255;
	setp.eq.s16 	%p80, %rs12027, 0;
	@%p80 bra 	$L__BB2_45;
	mov.b32 	%r28572, 0;
$L__BB2_44:
	cvt.u64.u32 	%rd180, %r28574;
	add.s64 	%rd181, %rd1, %rd180;
	st.local.u8 	[%rd181+16], %rs13841;
	add.s32 	%r28574, %r28574, 1;
	add.s32 	%r397, %r28572, 1;
	cvt.u64.u32 	%rd182, %r28572;
	add.s64 	%rd183, %rd2, %rd182;
	ld.local.u8 	%rs13841, [%rd183+17];
	setp.ne.s16 	%p81, %rs13841, 0;
	mov.u32 	%r28572, %r397;
	@%p81 bra 	$L__BB2_44;
$L__BB2_45:
	cvt.u64.u32 	%rd184, %r28574;
	add.s64 	%rd185, %rd1, %rd184;
	mov.b16 	%rs12028, 0;
	st.local.u8 	[%rd185+16], %rs12028;
	add.s32 	%r28550, %r28550, %r21690;
	st.local.u32 	[%rd1], %r28550;
	add.f64 	%fd75, %fd75, %fd19;
	st.local.f64 	[%rd1+8], %fd75;
	ld.local.v2.b32 	{%r23129, %r23130}, [%rd1+16];
	bfe.u32 	%r23131, %r23129, 0, 8;
	cvt.u16.u32 	%rs12812, %r23131;
	bfe.u32 	%r23132, %r23129, 8, 8;
	cvt.u16.u32 	%rs12811, %r23132;
	bfe.u32 	%r23133, %r23129, 16, 8;
	cvt.u16.u32 	%rs12810, %r23133;
	bfe.u32 	%r23134, %r23129, 24, 8;
	cvt.u16.u32 	%rs12809, %r23134;
	bfe.u32 	%r23135, %r23130, 0, 8;
	cvt.u16.u32 	%rs12808, %r23135;
	bfe.u32 	%r23136, %r23130, 8, 8;
	cvt.u16.u32 	%rs12807, %r23136;
	bfe.u32 	%r23137, %r23130, 16, 8;
	cvt.u16.u32 	%rs12806, %r23137;
	bfe.u32 	%r23138, %r23130, 24, 8;
	cvt.u16.u32 	%rs12805, %r23138;
	ld.local.v2.b32 	{%r23139, %r23140}, [%rd1+24];
	bfe.u32 	%r23141, %r23139, 0, 8;
	cvt.u16.u32 	%rs12804, %r23141;
	bfe.u32 	%r23142, %r23139, 8, 8;
	cvt.u16.u32 	%rs12803, %r23142;
	bfe.u32 	%r23143, %r23139, 16, 8;
	cvt.u16.u32 	%rs12802, %r23143;
	bfe.u32 	%r23144, %r23139, 24, 8;
	cvt.u16.u32 	%rs12801, %r23144;
	bfe.u32 	%r23145, %r23140, 0, 8;
	cvt.u16.u32 	%rs12800, %r23145;
	bfe.u32 	%r23146, %r23140, 8, 8;
	cvt.u16.u32 	%rs12799, %r23146;
	bfe.u32 	%r23147, %r23140, 16, 8;
	cvt.u16.u32 	%rs12798, %r23147;
	bfe.u32 	%r23148, %r23140, 24, 8;
	cvt.u16.u32 	%rs12797, %r23148;
	ld.local.v2.b32 	{%r23149, %r23150}, [%rd1+32];
	bfe.u32 	%r23151, %r23149, 0, 8;
	cvt.u16.u32 	%rs12796, %r23151;
	bfe.u32 	%r23152, %r23149, 8, 8;
	cvt.u16.u32 	%rs12795, %r23152;
	bfe.u32 	%r23153, %r23149, 16, 8;
	cvt.u16.u32 	%rs12794, %r23153;
	bfe.u32 	%r23154, %r23149, 24, 8;
	cvt.u16.u32 	%rs12793, %r23154;
	bfe.u32 	%r23155, %r23150, 0, 8;
	cvt.u16.u32 	%rs12792, %r23155;
	bfe.u32 	%r23156, %r23150, 8, 8;
	cvt.u16.u32 	%rs12791, %r23156;
	bfe.u32 	%r23157, %r23150, 16, 8;
	cvt.u16.u32 	%rs12790, %r23157;
	bfe.u32 	%r23158, %r23150, 24, 8;
	cvt.u16.u32 	%rs12789, %r23158;
	ld.local.v2.b32 	{%r23159, %r23160}, [%rd1+40];
	bfe.u32 	%r23161, %r23159, 0, 8;
	cvt.u16.u32 	%rs12788, %r23161;
	bfe.u32 	%r23162, %r23159, 8, 8;
	cvt.u16.u32 	%rs12787, %r23162;
	bfe.u32 	%r23163, %r23159, 16, 8;
	cvt.u16.u32 	%rs12786, %r23163;
	bfe.u32 	%r23164, %r23159, 24, 8;
	cvt.u16.u32 	%rs12785, %r23164;
	bfe.u32 	%r23165, %r23160, 0, 8;
	cvt.u16.u32 	%rs12784, %r23165;
	bfe.u32 	%r23166, %r23160, 8, 8;
	cvt.u16.u32 	%rs12783, %r23166;
	bfe.u32 	%r23167, %r23160, 16, 8;
	cvt.u16.u32 	%rs12782, %r23167;
	bfe.u32 	%r23168, %r23160, 24, 8;
	cvt.u16.u32 	%rs12781, %r23168;
	ld.local.v2.b32 	{%r23169, %r23170}, [%rd1+48];
	bfe.u32 	%r23171, %r23169, 0, 8;
	cvt.u16.u32 	%rs12780, %r23171;
	bfe.u32 	%r23172, %r23169, 8, 8;
	cvt.u16.u32 	%rs12779, %r23172;
	bfe.u32 	%r23173, %r23169, 16, 8;
	cvt.u16.u32 	%rs12778, %r23173;
	bfe.u32 	%r23174, %r23169, 24, 8;
	cvt.u16.u32 	%rs12777, %r23174;
	bfe.u32 	%r23175, %r23170, 0, 8;
	cvt.u16.u32 	%rs12776, %r23175;
	bfe.u32 	%r23176, %r23170, 8, 8;
	cvt.u16.u32 	%rs12775, %r23176;
	bfe.u32 	%r23177, %r23170, 16, 8;
	cvt.u16.u32 	%rs12774, %r23177;
	bfe.u32 	%r23178, %r23170, 24, 8;
	cvt.u16.u32 	%rs12773, %r23178;
	ld.local.v2.b32 	{%r23179, %r23180}, [%rd1+56];
	bfe.u32 	%r23181, %r23179, 0, 8;
	cvt.u16.u32 	%rs12772, %r23181;
	bfe.u32 	%r23182, %r23179, 8, 8;
	cvt.u16.u32 	%rs12771, %r23182;
	bfe.u32 	%r23183, %r23179, 16, 8;
	cvt.u16.u32 	%rs12770, %r23183;
	bfe.u32 	%r23184, %r23179, 24, 8;
	cvt.u16.u32 	%rs12769, %r23184;
	bfe.u32 	%r23185, %r23180, 0, 8;
	cvt.u16.u32 	%rs12768, %r23185;
	bfe.u32 	%r23186, %r23180, 8, 8;
	cvt.u16.u32 	%rs12767, %r23186;
	bfe.u32 	%r23187, %r23180, 16, 8;
	cvt.u16.u32 	%rs12766, %r23187;
	bfe.u32 	%r23188, %r23180, 24, 8;
	cvt.u16.u32 	%rs12765, %r23188;
	ld.local.v2.b32 	{%r23189, %r23190}, [%rd1+64];
	bfe.u32 	%r23191, %r23189, 0, 8;
	cvt.u16.u32 	%rs12764, %r23191;
	bfe.u32 	%r23192, %r23189, 8, 8;
	cvt.u16.u32 	%rs12763, %r23192;
	bfe.u32 	%r23193, %r23189, 16, 8;
	cvt.u16.u32 	%rs12762, %r23193;
	bfe.u32 	%r23194, %r23189, 24, 8;
	cvt.u16.u32 	%rs12761, %r23194;
	bfe.u32 	%r23195, %r23190, 0, 8;
	cvt.u16.u32 	%rs12760, %r23195;
	bfe.u32 	%r23196, %r23190, 8, 8;
	cvt.u16.u32 	%rs12759, %r23196;
	bfe.u32 	%r23197, %r23190, 16, 8;
	cvt.u16.u32 	%rs12758, %r23197;
	bfe.u32 	%r23198, %r23190, 24, 8;
	cvt.u16.u32 	%rs12757, %r23198;
	ld.local.v2.b32 	{%r23199, %r23200}, [%rd1+72];
	bfe.u32 	%r23201, %r23199, 0, 8;
	cvt.u16.u32 	%rs12756, %r23201;
	bfe.u32 	%r23202, %r23199, 8, 8;
	cvt.u16.u32 	%rs12755, %r23202;
	bfe.u32 	%r23203, %r23199, 16, 8;
	cvt.u16.u32 	%rs12754, %r23203;
	bfe.u32 	%r23204, %r23199, 24, 8;
	cvt.u16.u32 	%rs12753, %r23204;
	bfe.u32 	%r23205, %r23200, 0, 8;
	cvt.u16.u32 	%rs12752, %r23205;
	bfe.u32 	%r23206, %r23200, 8, 8;
	cvt.u16.u32 	%rs12751, %r23206;
	bfe.u32 	%r23207, %r23200, 16, 8;
	cvt.u16.u32 	%rs12750, %r23207;
	bfe.u32 	%r23208, %r23200, 24, 8;
	cvt.u16.u32 	%rs12749, %r23208;
	ld.local.v2.b32 	{%r23209, %r23210}, [%rd1+80];
	bfe.u32 	%r23211, %r23209, 0, 8;
	cvt.u16.u32 	%rs12748, %r23211;
	bfe.u32 	%r23212, %r23209, 8, 8;
	cvt.u16.u32 	%rs12747, %r23212;
	bfe.u32 	%r23213, %r23209, 16, 8;
	cvt.u16.u32 	%rs12746, %r23213;
	bfe.u32 	%r23214, %r23209, 24, 8;
	cvt.u16.u32 	%rs12745, %r23214;
	bfe.u32 	%r23215, %r23210, 0, 8;
	cvt.u16.u32 	%rs12744, %r23215;
	bfe.u32 	%r23216, %r23210, 8, 8;
	cvt.u16.u32 	%rs12743, %r23216;
	bfe.u32 	%r23217, %r23210, 16, 8;
	cvt.u16.u32 	%rs12742, %r23217;
	bfe.u32 	%r23218, %r23210, 24, 8;
	cvt.u16.u32 	%rs12741, %r23218;
	ld.local.v2.b32 	{%r23219, %r23220}, [%rd1+88];
	bfe.u32 	%r23221, %r23219, 0, 8;
	cvt.u16.u32 	%rs12740, %r23221;
	bfe.u32 	%r23222, %r23219, 8, 8;
	cvt.u16.u32 	%rs12739, %r23222;
	bfe.u32 	%r23223, %r23219, 16, 8;
	cvt.u16.u32 	%rs12738, %r23223;
	bfe.u32 	%r23224, %r23219, 24, 8;
	cvt.u16.u32 	%rs12737, %r23224;
	bfe.u32 	%r23225, %r23220, 0, 8;
	cvt.u16.u32 	%rs12736, %r23225;
	bfe.u32 	%r23226, %r23220, 8, 8;
	cvt.u16.u32 	%rs12735, %r23226;
	bfe.u32 	%r23227, %r23220, 16, 8;
	cvt.u16.u32 	%rs12734, %r23227;
	bfe.u32 	%r23228, %r23220, 24, 8;
	cvt.u16.u32 	%rs12733, %r23228;
	ld.local.v2.b32 	{%r23229, %r23230}, [%rd1+96];
	bfe.u32 	%r23231, %r23229, 0, 8;
	cvt.u16.u32 	%rs12732, %r23231;
	bfe.u32 	%r23232, %r23229, 8, 8;
	cvt.u16.u32 	%rs12731, %r23232;
	bfe.u32 	%r23233, %r23229, 16, 8;
	cvt.u16.u32 	%rs12730, %r23233;
	bfe.u32 	%r23234, %r23229, 24, 8;
	cvt.u16.u32 	%rs12729, %r23234;
	bfe.u32 	%r23235, %r23230, 0, 8;
	cvt.u16.u32 	%rs12728, %r23235;
	bfe.u32 	%r23236, %r23230, 8, 8;
	cvt.u16.u32 	%rs12727, %r23236;
	bfe.u32 	%r23237, %r23230, 16, 8;
	cvt.u16.u32 	%rs12726, %r23237;
	bfe.u32 	%r23238, %r23230, 24, 8;
	cvt.u16.u32 	%rs12725, %r23238;
	ld.local.v2.b32 	{%r23239, %r23240}, [%rd1+104];
	bfe.u32 	%r23241, %r23239, 0, 8;
	cvt.u16.u32 	%rs12724, %r23241;
	bfe.u32 	%r23242, %r23239, 8, 8;
	cvt.u16.u32 	%rs12723, %r23242;
	bfe.u32 	%r23243, %r23239, 16, 8;
	cvt.u16.u32 	%rs12722, %r23243;
	bfe.u32 	%r23244, %r23239, 24, 8;
	cvt.u16.u32 	%rs12721, %r23244;
	bfe.u32 	%r23245, %r23240, 0, 8;
	cvt.u16.u32 	%rs12720, %r23245;
	bfe.u32 	%r23246, %r23240, 8, 8;
	cvt.u16.u32 	%rs12719, %r23246;
	bfe.u32 	%r23247, %r23240, 16, 8;
	cvt.u16.u32 	%rs12718, %r23247;
	bfe.u32 	%r23248, %r23240, 24, 8;
	cvt.u16.u32 	%rs12717, %r23248;
	ld.local.v2.b32 	{%r23249, %r23250}, [%rd1+112];
	bfe.u32 	%r23251, %r23249, 0, 8;
	cvt.u16.u32 	%rs12716, %r23251;
	bfe.u32 	%r23252, %r23249, 8, 8;
	cvt.u16.u32 	%rs12715, %r23252;
	bfe.u32 	%r23253, %r23249, 16, 8;
	cvt.u16.u32 	%rs12714, %r23253;
	bfe.u32 	%r23254, %r23249, 24, 8;
	cvt.u16.u32 	%rs12713, %r23254;
	bfe.u32 	%r23255, %r23250, 0, 8;
	cvt.u16.u32 	%rs12712, %r23255;
	bfe.u32 	%r23256, %r23250, 8, 8;
	cvt.u16.u32 	%rs12711, %r23256;
	bfe.u32 	%r23257, %r23250, 16, 8;
	cvt.u16.u32 	%rs12710, %r23257;
	bfe.u32 	%r23258, %r23250, 24, 8;
	cvt.u16.u32 	%rs12709, %r23258;
	ld.local.v2.b32 	{%r23259, %r23260}, [%rd1+120];
	bfe.u32 	%r23261, %r23259, 0, 8;
	cvt.u16.u32 	%rs12708, %r23261;
	bfe.u32 	%r23262, %r23259, 8, 8;
	cvt.u16.u32 	%rs12707, %r23262;
	bfe.u32 	%r23263, %r23259, 16, 8;
	cvt.u16.u32 	%rs12706, %r23263;
	bfe.u32 	%r23264, %r23259, 24, 8;
	cvt.u16.u32 	%rs12705, %r23264;
	bfe.u32 	%r23265, %r23260, 0, 8;
	cvt.u16.u32 	%rs12704, %r23265;
	bfe.u32 	%r23266, %r23260, 8, 8;
	cvt.u16.u32 	%rs12703, %r23266;
	bfe.u32 	%r23267, %r23260, 16, 8;
	cvt.u16.u32 	%rs12702, %r23267;
	bfe.u32 	%r23268, %r23260, 24, 8;
	cvt.u16.u32 	%rs12701, %r23268;
	ld.local.v2.b32 	{%r23269, %r23270}, [%rd1+128];
	bfe.u32 	%r23271, %r23269, 0, 8;
	cvt.u16.u32 	%rs12700, %r23271;
	bfe.u32 	%r23272, %r23269, 8, 8;
	cvt.u16.u32 	%rs12699, %r23272;
	bfe.u32 	%r23273, %r23269, 16, 8;
	cvt.u16.u32 	%rs12698, %r23273;
	bfe.u32 	%r23274, %r23269, 24, 8;
	cvt.u16.u32 	%rs12697, %r23274;
	bfe.u32 	%r23275, %r23270, 0, 8;
	cvt.u16.u32 	%rs12696, %r23275;
	bfe.u32 	%r23276, %r23270, 8, 8;
	cvt.u16.u32 	%rs12695, %r23276;
	bfe.u32 	%r23277, %r23270, 16, 8;
	cvt.u16.u32 	%rs12694, %r23277;
	bfe.u32 	%r23278, %r23270, 24, 8;
	cvt.u16.u32 	%rs12693, %r23278;
	ld.local.v2.b32 	{%r23279, %r23280}, [%rd1+136];
	bfe.u32 	%r23281, %r23279, 0, 8;
	cvt.u16.u32 	%rs12692, %r23281;
	bfe.u32 	%r23282, %r23279, 8, 8;
	cvt.u16.u32 	%rs12691, %r23282;
	bfe.u32 	%r23283, %r23279, 16, 8;
	cvt.u16.u32 	%rs12690, %r23283;
	bfe.u32 	%r23284, %r23279, 24, 8;
	cvt.u16.u32 	%rs12689, %r23284;
	bfe.u32 	%r23285, %r23280, 0, 8;
	cvt.u16.u32 	%rs12688, %r23285;
	bfe.u32 	%r23286, %r23280, 8, 8;
	cvt.u16.u32 	%rs12687, %r23286;
	bfe.u32 	%r23287, %r23280, 16, 8;
	cvt.u16.u32 	%rs12686, %r23287;
	bfe.u32 	%r23288, %r23280, 24, 8;
	cvt.u16.u32 	%rs12685, %r23288;
	ld.local.v2.b32 	{%r23289, %r23290}, [%rd1+144];
	bfe.u32 	%r23291, %r23289, 0, 8;
	cvt.u16.u32 	%rs12684, %r23291;
	bfe.u32 	%r23292, %r23289, 8, 8;
	cvt.u16.u32 	%rs12683, %r23292;
	bfe.u32 	%r23293, %r23289, 16, 8;
	cvt.u16.u32 	%rs12682, %r23293;
	bfe.u32 	%r23294, %r23289, 24, 8;
	cvt.u16.u32 	%rs12681, %r23294;
	bfe.u32 	%r23295, %r23290, 0, 8;
	cvt.u16.u32 	%rs12680, %r23295;
	bfe.u32 	%r23296, %r23290, 8, 8;
	cvt.u16.u32 	%rs12679, %r23296;
	bfe.u32 	%r23297, %r23290, 16, 8;
	cvt.u16.u32 	%rs12678, %r23297;
	bfe.u32 	%r23298, %r23290, 24, 8;
	cvt.u16.u32 	%rs12677, %r23298;
	ld.local.v2.b32 	{%r23299, %r23300}, [%rd1+152];
	bfe.u32 	%r23301, %r23299, 0, 8;
	cvt.u16.u32 	%rs12676, %r23301;
	bfe.u32 	%r23302, %r23299, 8, 8;
	cvt.u16.u32 	%rs12675, %r23302;
	bfe.u32 	%r23303, %r23299, 16, 8;
	cvt.u16.u32 	%rs12674, %r23303;
	bfe.u32 	%r23304, %r23299, 24, 8;
	cvt.u16.u32 	%rs12673, %r23304;
	bfe.u32 	%r23305, %r23300, 0, 8;
	cvt.u16.u32 	%rs12672, %r23305;
	bfe.u32 	%r23306, %r23300, 8, 8;
	cvt.u16.u32 	%rs12671, %r23306;
	bfe.u32 	%r23307, %r23300, 16, 8;
	cvt.u16.u32 	%rs12670, %r23307;
	bfe.u32 	%r23308, %r23300, 24, 8;
	cvt.u16.u32 	%rs12669, %r23308;
	ld.local.v2.b32 	{%r23309, %r23310}, [%rd1+160];
	bfe.u32 	%r23311, %r23309, 0, 8;
	cvt.u16.u32 	%rs12668, %r23311;
	bfe.u32 	%r23312, %r23309, 8, 8;
	cvt.u16.u32 	%rs12667, %r23312;
	bfe.u32 	%r23313, %r23309, 16, 8;
	cvt.u16.u32 	%rs12666, %r23313;
	bfe.u32 	%r23314, %r23309, 24, 8;
	cvt.u16.u32 	%rs12665, %r23314;
	bfe.u32 	%r23315, %r23310, 0, 8;
	cvt.u16.u32 	%rs12664, %r23315;
	bfe.u32 	%r23316, %r23310, 8, 8;
	cvt.u16.u32 	%rs12663, %r23316;
	bfe.u32 	%r23317, %r23310, 16, 8;
	cvt.u16.u32 	%rs12662, %r23317;
	bfe.u32 	%r23318, %r23310, 24, 8;
	cvt.u16.u32 	%rs12661, %r23318;
	ld.local.v2.b32 	{%r23319, %r23320}, [%rd1+168];
	bfe.u32 	%r23321, %r23319, 0, 8;
	cvt.u16.u32 	%rs12660, %r23321;
	bfe.u32 	%r23322, %r23319, 8, 8;
	cvt.u16.u32 	%rs12659, %r23322;
	bfe.u32 	%r23323, %r23319, 16, 8;
	cvt.u16.u32 	%rs12658, %r23323;
	bfe.u32 	%r23324, %r23319, 24, 8;
	cvt.u16.u32 	%rs12657, %r23324;
	bfe.u32 	%r23325, %r23320, 0, 8;
	cvt.u16.u32 	%rs12656, %r23325;
	bfe.u32 	%r23326, %r23320, 8, 8;
	cvt.u16.u32 	%rs12655, %r23326;
	bfe.u32 	%r23327, %r23320, 16, 8;
	cvt.u16.u32 	%rs12654, %r23327;
	bfe.u32 	%r23328, %r23320, 24, 8;
	cvt.u16.u32 	%rs12653, %r23328;
	ld.local.v2.b32 	{%r23329, %r23330}, [%rd1+176];
	bfe.u32 	%r23331, %r23329, 0, 8;
	cvt.u16.u32 	%rs12652, %r23331;
	bfe.u32 	%r23332, %r23329, 8, 8;
	cvt.u16.u32 	%rs12651, %r23332;
	bfe.u32 	%r23333, %r23329, 16, 8;
	cvt.u16.u32 	%rs12650, %r23333;
	bfe.u32 	%r23334, %r23329, 24, 8;
	cvt.u16.u32 	%rs12649, %r23334;
	bfe.u32 	%r23335, %r23330, 0, 8;
	cvt.u16.u32 	%rs12648, %r23335;
	bfe.u32 	%r23336, %r23330, 8, 8;
	cvt.u16.u32 	%rs12647, %r23336;
	bfe.u32 	%r23337, %r23330, 16, 8;
	cvt.u16.u32 	%rs12646, %r23337;
	bfe.u32 	%r23338, %r23330, 24, 8;
	cvt.u16.u32 	%rs12645, %r23338;
	ld.local.v2.b32 	{%r23339, %r23340}, [%rd1+184];
	bfe.u32 	%r23341, %r23339, 0, 8;
	cvt.u16.u32 	%rs12644, %r23341;
	bfe.u32 	%r23342, %r23339, 8, 8;
	cvt.u16.u32 	%rs12643, %r23342;
	bfe.u32 	%r23343, %r23339, 16, 8;
	cvt.u16.u32 	%rs12642, %r23343;
	bfe.u32 	%r23344, %r23339, 24, 8;
	cvt.u16.u32 	%rs12641, %r23344;
	bfe.u32 	%r23345, %r23340, 0, 8;
	cvt.u16.u32 	%rs12640, %r23345;
	bfe.u32 	%r23346, %r23340, 8, 8;
	cvt.u16.u32 	%rs12639, %r23346;
	bfe.u32 	%r23347, %r23340, 16, 8;
	cvt.u16.u32 	%rs12638, %r23347;
	bfe.u32 	%r23348, %r23340, 24, 8;
	cvt.u16.u32 	%rs12637, %r23348;
	ld.local.v2.b32 	{%r23349, %r23350}, [%rd1+192];
	bfe.u32 	%r23351, %r23349, 0, 8;
	cvt.u16.u32 	%rs12636, %r23351;
	bfe.u32 	%r23352, %r23349, 8, 8;
	cvt.u16.u32 	%rs12635, %r23352;
	bfe.u32 	%r23353, %r23349, 16, 8;
	cvt.u16.u32 	%rs12634, %r23353;
	bfe.u32 	%r23354, %r23349, 24, 8;
	cvt.u16.u32 	%rs12633, %r23354;
	bfe.u32 	%r23355, %r23350, 0, 8;
	cvt.u16.u32 	%rs12632, %r23355;
	bfe.u32 	%r23356, %r23350, 8, 8;
	cvt.u16.u32 	%rs12631, %r23356;
	bfe.u32 	%r23357, %r23350, 16, 8;
	cvt.u16.u32 	%rs12630, %r23357;
	bfe.u32 	%r23358, %r23350, 24, 8;
	cvt.u16.u32 	%rs12629, %r23358;
	ld.local.v2.b32 	{%r23359, %r23360}, [%rd1+200];
	bfe.u32 	%r23361, %r23359, 0, 8;
	cvt.u16.u32 	%rs12628, %r23361;
	bfe.u32 	%r23362, %r23359, 8, 8;
	cvt.u16.u32 	%rs12627, %r23362;
	bfe.u32 	%r23363, %r23359, 16, 8;
	cvt.u16.u32 	%rs12626, %r23363;
	bfe.u32 	%r23364, %r23359, 24, 8;
	cvt.u16.u32 	%rs12625, %r23364;
	bfe.u32 	%r23365, %r23360, 0, 8;
	cvt.u16.u32 	%rs12624, %r23365;
	bfe.u32 	%r23366, %r23360, 8, 8;
	cvt.u16.u32 	%rs12623, %r23366;
	bfe.u32 	%r23367, %r23360, 16, 8;
	cvt.u16.u32 	%rs12622, %r23367;
	bfe.u32 	%r23368, %r23360, 24, 8;
	cvt.u16.u32 	%rs12621, %r23368;
	ld.local.v2.b32 	{%r23369, %r23370}, [%rd1+208];
	bfe.u32 	%r23371, %r23369, 0, 8;
	cvt.u16.u32 	%rs12620, %r23371;
	bfe.u32 	%r23372, %r23369, 8, 8;
	cvt.u16.u32 	%rs12619, %r23372;
	bfe.u32 	%r23373, %r23369, 16, 8;
	cvt.u16.u32 	%rs12618, %r23373;
	bfe.u32 	%r23374, %r23369, 24, 8;
	cvt.u16.u32 	%rs12617, %r23374;
	bfe.u32 	%r23375, %r23370, 0, 8;
	cvt.u16.u32 	%rs12616, %r23375;
	bfe.u32 	%r23376, %r23370, 8, 8;
	cvt.u16.u32 	%rs12615, %r23376;
	bfe.u32 	%r23377, %r23370, 16, 8;
	cvt.u16.u32 	%rs12614, %r23377;
	bfe.u32 	%r23378, %r23370, 24, 8;
	cvt.u16.u32 	%rs12613, %r23378;
	ld.local.v2.b32 	{%r23379, %r23380}, [%rd1+216];
	bfe.u32 	%r23381, %r23379, 0, 8;
	cvt.u16.u32 	%rs12612, %r23381;
	bfe.u32 	%r23382, %r23379, 8, 8;
	cvt.u16.u32 	%rs12611, %r23382;
	bfe.u32 	%r23383, %r23379, 16, 8;
	cvt.u16.u32 	%rs12610, %r23383;
	bfe.u32 	%r23384, %r23379, 24, 8;
	cvt.u16.u32 	%rs12609, %r23384;
	bfe.u32 	%r23385, %r23380, 0, 8;
	cvt.u16.u32 	%rs12608, %r23385;
	bfe.u32 	%r23386, %r23380, 8, 8;
	cvt.u16.u32 	%rs12607, %r23386;
	bfe.u32 	%r23387, %r23380, 16, 8;
	cvt.u16.u32 	%rs12606, %r23387;
	bfe.u32 	%r23388, %r23380, 24, 8;
	cvt.u16.u32 	%rs12605, %r23388;
	ld.local.v2.b32 	{%r23389, %r23390}, [%rd1+224];
	bfe.u32 	%r23391, %r23389, 0, 8;
	cvt.u16.u32 	%rs12604, %r23391;
	bfe.u32 	%r23392, %r23389, 8, 8;
	cvt.u16.u32 	%rs12603, %r23392;
	bfe.u32 	%r23393, %r23389, 16, 8;
	cvt.u16.u32 	%rs12602, %r23393;
	bfe.u32 	%r23394, %r23389, 24, 8;
	cvt.u16.u32 	%rs12601, %r23394;
	bfe.u32 	%r23395, %r23390, 0, 8;
	cvt.u16.u32 	%rs12600, %r23395;
	bfe.u32 	%r23396, %r23390, 8, 8;
	cvt.u16.u32 	%rs12599, %r23396;
	bfe.u32 	%r23397, %r23390, 16, 8;
	cvt.u16.u32 	%rs12598, %r23397;
	bfe.u32 	%r23398, %r23390, 24, 8;
	cvt.u16.u32 	%rs12597, %r23398;
	ld.local.v2.b32 	{%r23399, %r23400}, [%rd1+232];
	bfe.u32 	%r23401, %r23399, 0, 8;
	cvt.u16.u32 	%rs12596, %r23401;
	bfe.u32 	%r23402, %r23399, 8, 8;
	cvt.u16.u32 	%rs12595, %r23402;
	bfe.u32 	%r23403, %r23399, 16, 8;
	cvt.u16.u32 	%rs12594, %r23403;
	bfe.u32 	%r23404, %r23399, 24, 8;
	cvt.u16.u32 	%rs12593, %r23404;
	bfe.u32 	%r23405, %r23400, 0, 8;
	cvt.u16.u32 	%rs12592, %r23405;
	bfe.u32 	%r23406, %r23400, 8, 8;
	cvt.u16.u32 	%rs12591, %r23406;
	bfe.u32 	%r23407, %r23400, 16, 8;
	cvt.u16.u32 	%rs12590, %r23407;
	bfe.u32 	%r23408, %r23400, 24, 8;
	cvt.u16.u32 	%rs12589, %r23408;
	ld.local.v2.b32 	{%r23409, %r23410}, [%rd1+240];
	bfe.u32 	%r23411, %r23409, 0, 8;
	cvt.u16.u32 	%rs12588, %r23411;
	bfe.u32 	%r23412, %r23409, 8, 8;
	cvt.u16.u32 	%rs12587, %r23412;
	bfe.u32 	%r23413, %r23409, 16, 8;
	cvt.u16.u32 	%rs12586, %r23413;
	bfe.u32 	%r23414, %r23409, 24, 8;
	cvt.u16.u32 	%rs12585, %r23414;
	bfe.u32 	%r23415, %r23410, 0, 8;
	cvt.u16.u32 	%rs12584, %r23415;
	bfe.u32 	%r23416, %r23410, 8, 8;
	cvt.u16.u32 	%rs12583, %r23416;
	bfe.u32 	%r23417, %r23410, 16, 8;
	cvt.u16.u32 	%rs12582, %r23417;
	bfe.u32 	%r23418, %r23410, 24, 8;
	cvt.u16.u32 	%rs12581, %r23418;
	ld.local.v2.b32 	{%r23419, %r23420}, [%rd1+248];
	bfe.u32 	%r23421, %r23419, 0, 8;
	cvt.u16.u32 	%rs12580, %r23421;
	bfe.u32 	%r23422, %r23419, 8, 8;
	cvt.u16.u32 	%rs12579, %r23422;
	bfe.u32 	%r23423, %r23419, 16, 8;
	cvt.u16.u32 	%rs12578, %r23423;
	bfe.u32 	%r23424, %r23419, 24, 8;
	cvt.u16.u32 	%rs12577, %r23424;
	bfe.u32 	%r23425, %r23420, 0, 8;
	cvt.u16.u32 	%rs12576, %r23425;
	bfe.u32 	%r23426, %r23420, 8, 8;
	cvt.u16.u32 	%rs12575, %r23426;
	bfe.u32 	%r23427, %r23420, 16, 8;
	cvt.u16.u32 	%rs12574, %r23427;
	bfe.u32 	%r23428, %r23420, 24, 8;
	cvt.u16.u32 	%rs12573, %r23428;
	ld.local.v2.b32 	{%r23429, %r23430}, [%rd1+256];
	bfe.u32 	%r23431, %r23429, 0, 8;
	cvt.u16.u32 	%rs12572, %r23431;
	bfe.u32 	%r23432, %r23429, 8, 8;
	cvt.u16.u32 	%rs12571, %r23432;
	bfe.u32 	%r23433, %r23429, 16, 8;
	cvt.u16.u32 	%rs12570, %r23433;
	bfe.u32 	%r23434, %r23429, 24, 8;
	cvt.u16.u32 	%rs12569, %r23434;
	bfe.u32 	%r23435, %r23430, 0, 8;
	cvt.u16.u32 	%rs12568, %r23435;
	bfe.u32 	%r23436, %r23430, 8, 8;
	cvt.u16.u32 	%rs12567, %r23436;
	bfe.u32 	%r23437, %r23430, 16, 8;
	cvt.u16.u32 	%rs12566, %r23437;
	bfe.u32 	%r23438, %r23430, 24, 8;
	cvt.u16.u32 	%rs12565, %r23438;
	ld.local.v2.b32 	{%r23439, %r23440}, [%rd1+264];
	bfe.u32 	%r23441, %r23439, 0, 8;
	cvt.u16.u32 	%rs12564, %r23441;
	bfe.u32 	%r23442, %r23439, 8, 8;
	cvt.u16.u32 	%rs12563, %r23442;
	bfe.u32 	%r23443, %r23439, 16, 8;
	cvt.u16.u32 	%rs12562, %r23443;
	bfe.u32 	%r23444, %r23439, 24, 8;
	cvt.u16.u32 	%rs12561, %r23444;
	bfe.u32 	%r23445, %r23440, 0, 8;
	cvt.u16.u32 	%rs12560, %r23445;
	bfe.u32 	%r23446, %r23440, 8, 8;
	cvt.u16.u32 	%rs12559, %r23446;
	bfe.u32 	%r23447, %r23440, 16, 8;
	cvt.u16.u32 	%rs12558, %r23447;
	bfe.u32 	%r23448, %r23440, 24, 8;
	cvt.u16.u32 	%rs12557, %r23448;
$L__BB2_46:
	setp.ne.s32 	%p82, %r14654, 0;
	@%p82 bra 	$L__BB2_48;
	mov.u32 	%r23449, %tid.x;
	shr.u32 	%r23450, %r23449, 5;
	mov.u32 	%r23451, _ZZN3cub18CUB_300001_SM_10006detail6reduce18DeviceReduceKernelINS2_10policy_hubI4Itemj13Addition_funcE10Policy1000EN6thrust24THRUST_300001_SM_1000_NS6detail15normal_iteratorINSA_10device_ptrIS5_EEEEjS6_S5_N4cuda3std3__410__identityEEEvT0_PT3_T1_NS0_13GridEvenShareISN_EET2_T4_E12temp_storage;
	mad.lo.s32 	%r23452, %r23450, 272, %r23451;
	st.shared.u32 	[%r23452+8], %r28550;
	st.shared.f64 	[%r23452+16], %fd75;
	cvt.u32.u16 	%r23453, %rs12805;
	cvt.u32.u16 	%r23454, %rs12806;
	prmt.b32 	%r23455, %r23454, %r23453, 0x3340U;
	cvt.u32.u16 	%r23456, %rs12807;
	cvt.u32.u16 	%r23457, %rs12808;
	prmt.b32 	%r23458, %r23457, %r23456, 0x3340U;
	prmt.b32 	%r23459, %r23458, %r23455, 0x5410U;
	cvt.u32.u16 	%r23460, %rs12809;
	cvt.u32.u16 	%r23461, %rs12810;
	prmt.b32 	%r23462, %r23461, %r23460, 0x3340U;
	cvt.u32.u16 	%r23463, %rs12811;
	cvt.u32.u16 	%r23464, %rs12812;
	prmt.b32 	%r23465, %r23464, %r23463, 0x3340U;
	prmt.b32 	%r23466, %r23465, %r23462, 0x5410U;
	st.shared.v2.b32 	[%r23452+24], {%r23466, %r23459};
	cvt.u32.u16 	%r23467, %rs12797;
	cvt.u32.u16 	%r23468, %rs12798;
	prmt.b32 	%r23469, %r23468, %r23467, 0x3340U;
	cvt.u32.u16 	%r23470, %rs12799;
	cvt.u32.u16 	%r23471, %rs12800;
	prmt.b32 	%r23472, %r23471, %r23470, 0x3340U;
	prmt.b32 	%r23473, %r23472, %r23469, 0x5410U;
	cvt.u32.u16 	%r23474, %rs12801;
	cvt.u32.u16 	%r23475, %rs12802;
	prmt.b32 	%r23476, %r23475, %r23474, 0x3340U;
	cvt.u32.u16 	%r23477, %rs12803;
	cvt.u32.u16 	%r23478, %rs12804;
	prmt.b32 	%r23479, %r23478, %r23477, 0x3340U;
	prmt.b32 	%r23480, %r23479, %r23476, 0x5410U;
	st.shared.v2.b32 	[%r23452+32], {%r23480, %r23473};
	cvt.u32.u16 	%r23481, %rs12789;
	cvt.u32.u16 	%r23482, %rs12790;
	prmt.b32 	%r23483, %r23482, %r23481, 0x3340U;
	cvt.u32.u16 	%r23484, %rs12791;
	cvt.u32.u16 	%r23485, %rs12792;
	prmt.b32 	%r23486, %r23485, %r23484, 0x3340U;
	prmt.b32 	%r23487, %r23486, %r23483, 0x5410U;
	cvt.u32.u16 	%r23488, %rs12793;
	cvt.u32.u16 	%r23489, %rs12794;
	prmt.b32 	%r23490, %r23489, %r23488, 0x3340U;
	cvt.u32.u16 	%r23491, %rs12795;
	cvt.u32.u16 	%r23492, %rs12796;
	prmt.b32 	%r23493, %r23492, %r23491, 0x3340U;
	prmt.b32 	%r23494, %r23493, %r23490, 0x5410U;
	st.shared.v2.b32 	[%r23452+40], {%r23494, %r23487};
	cvt.u32.u16 	%r23495, %rs12781;
	cvt.u32.u16 	%r23496, %rs12782;
	prmt.b32 	%r23497, %r23496, %r23495, 0x3340U;
	cvt.u32.u16 	%r23498, %rs12783;
	cvt.u32.u16 	%r23499, %rs12784;
	prmt.b32 	%r23500, %r23499, %r23498, 0x3340U;
	prmt.b32 	%r23501, %r23500, %r23497, 0x5410U;
	cvt.u32.u16 	%r23502, %rs12785;
	cvt.u32.u16 	%r23503, %rs12786;
	prmt.b32 	%r23504, %r23503, %r23502, 0x3340U;
	cvt.u32.u16 	%r23505, %rs12787;
	cvt.u32.u16 	%r23506, %rs12788;
	prmt.b32 	%r23507, %r23506, %r23505, 0x3340U;
	prmt.b32 	%r23508, %r23507, %r23504, 0x5410U;
	st.shared.v2.b32 	[%r23452+48], {%r23508, %r23501};
	cvt.u32.u16 	%r23509, %rs12773;
	cvt.u32.u16 	%r23510, %rs12774;
	prmt.b32 	%r23511, %r23510, %r23509, 0x3340U;
	cvt.u32.u16 	%r23512, %rs12775;
	cvt.u32.u16 	%r23513, %rs12776;
	prmt.b32 	%r23514, %r23513, %r23512, 0x3340U;
	prmt.b32 	%r23515, %r23514, %r23511, 0x5410U;
	cvt.u32.u16 	%r23516, %rs12777;
	cvt.u32.u16 	%r23517, %rs12778;
	prmt.b32 	%r23518, %r23517, %r23516, 0x3340U;
	cvt.u32.u16 	%r23519, %rs12779;
	cvt.u32.u16 	%r23520, %rs12780;
	prmt.b32 	%r23521, %r23520, %r23519, 0x3340U;
	prmt.b32 	%r23522, %r23521, %r23518, 0x5410U;
	st.shared.v2.b32 	[%r23452+56], {%r23522, %r23515};
	cvt.u32.u16 	%r23523, %rs12765;
	cvt.u32.u16 	%r23524, %rs12766;
	prmt.b32 	%r23525, %r23524, %r23523, 0x3340U;
	cvt.u32.u16 	%r23526, %rs12767;
	cvt.u32.u16 	%r23527, %rs12768;
	prmt.b32 	%r23528, %r23527, %r23526, 0x3340U;
	prmt.b32 	%r23529, %r23528, %r23525, 0x5410U;
	cvt.u32.u16 	%r23530, %rs12769;
	cvt.u32.u16 	%r23531, %rs12770;
	prmt.b32 	%r23532, %r23531, %r23530, 0x3340U;
	cvt.u32.u16 	%r23533, %rs12771;
	cvt.u32.u16 	%r23534, %rs12772;
	prmt.b32 	%r23535, %r23534, %r23533, 0x3340U;
	prmt.b32 	%r23536, %r23535, %r23532, 0x5410U;
	st.shared.v2.b32 	[%r23452+64], {%r23536, %r23529};
	cvt.u32.u16 	%r23537, %rs12757;
	cvt.u32.u16 	%r23538, %rs12758;
	prmt.b32 	%r23539, %r23538, %r23537, 0x3340U;
	cvt.u32.u16 	%r23540, %rs12759;
	cvt.u32.u16 	%r23541, %rs12760;
	prmt.b32 	%r23542, %r23541, %r23540, 0x3340U;
	prmt.b32 	%r23543, %r23542, %r23539, 0x5410U;
	cvt.u32.u16 	%r23544, %rs12761;
	cvt.u32.u16 	%r23545, %rs12762;
	prmt.b32 	%r23546, %r23545, %r23544, 0x3340U;
	cvt.u32.u16 	%r23547, %rs12763;
	cvt.u32.u16 	%r23548, %rs12764;
	prmt.b32 	%r23549, %r23548, %r23547, 0x3340U;
	prmt.b32 	%r23550, %r23549, %r23546, 0x5410U;
	st.shared.v2.b32 	[%r23452+72], {%r23550, %r23543};
	cvt.u32.u16 	%r23551, %rs12749;
	cvt.u32.u16 	%r23552, %rs12750;
	prmt.b32 	%r23553, %r23552, %r23551, 0x3340U;
	cvt.u32.u16 	%r23554, %rs12751;
	cvt.u32.u16 	%r23555, %rs12752;
	prmt.b32 	%r23556, %r23555, %r23554, 0x3340U;
	prmt.b32 	%r23557, %r23556, %r23553, 0x5410U;
	cvt.u32.u16 	%r23558, %rs12753;
	cvt.u32.u16 	%r23559, %rs12754;
	prmt.b32 	%r23560, %r23559, %r23558, 0x3340U;
	cvt.u32.u16 	%r23561, %rs12755;
	cvt.u32.u16 	%r23562, %rs12756;
	prmt.b32 	%r23563, %r23562, %r23561, 0x3340U;
	prmt.b32 	%r23564, %r23563, %r23560, 0x5410U;
	st.shared.v2.b32 	[%r23452+80], {%r23564, %r23557};
	cvt.u32.u16 	%r23565, %rs12741;
	cvt.u32.u16 	%r23566, %rs12742;
	prmt.b32 	%r23567, %r23566, %r23565, 0x3340U;
	cvt.u32.u16 	%r23568, %rs12743;
	cvt.u32.u16 	%r23569, %rs12744;
	prmt.b32 	%r23570, %r23569, %r23568, 0x3340U;
	prmt.b32 	%r23571, %r23570, %r23567, 0x5410U;
	cvt.u32.u16 	%r23572, %rs12745;
	cvt.u32.u16 	%r23573, %rs12746;
	prmt.b32 	%r23574, %r23573, %r23572, 0x3340U;
	cvt.u32.u16 	%r23575, %rs12747;
	cvt.u32.u16 	%r23576, %rs12748;
	prmt.b32 	%r23577, %r23576, %r23575, 0x3340U;
	prmt.b32 	%r23578, %r23577, %r23574, 0x5410U;
	st.shared.v2.b32 	[%r23452+88], {%r23578, %r23571};
	cvt.u32.u16 	%r23579, %rs12733;
	cvt.u32.u16 	%r23580, %rs12734;
	prmt.b32 	%r23581, %r23580, %r23579, 0x3340U;
	cvt.u32.u16 	%r23582, %rs12735;
	cvt.u32.u16 	%r23583, %rs12736;
	prmt.b32 	%r23584, %r23583, %r23582, 0x3340U;
	prmt.b32 	%r23585, %r23584, %r23581, 0x5410U;
	cvt.u32.u16 	%r23586, %rs12737;
	cvt.u32.u16 	%r23587, %rs12738;
	prmt.b32 	%r23588, %r23587, %r23586, 0x3340U;
	cvt.u32.u16 	%r23589, %rs12739;
	cvt.u32.u16 	%r23590, %rs12740;
	prmt.b32 	%r23591, %r23590, %r23589, 0x3340U;
	prmt.b32 	%r23592, %r23591, %r23588, 0x5410U;
	st.shared.v2.b32 	[%r23452+96], {%r23592, %r23585};
	cvt.u32.u16 	%r23593, %rs12725;
	cvt.u32.u16 	%r23594, %rs12726;
	prmt.b32 	%r23595, %r23594, %r23593, 0x3340U;
	cvt.u32.u16 	%r23596, %rs12727;
	cvt.u32.u16 	%r23597, %rs12728;
	prmt.b32 	%r23598, %r23597, %r23596, 0x3340U;
	prmt.b32 	%r23599, %r23598, %r23595, 0x5410U;
	cvt.u32.u16 	%r23600, %rs12729;
	cvt.u32.u16 	%r23601, %rs12730;
	prmt.b32 	%r23602, %r23601, %r23600, 0x3340U;
	cvt.u32.u16 	%r23603, %rs12731;
	cvt.u32.u16 	%r23604, %rs12732;
	prmt.b32 	%r23605, %r23604, %r23603, 0x3340U;
	prmt.b32 	%r23606, %r23605, %r23602, 0x5410U;
	st.shared.v2.b32 	[%r23452+104], {%r23606, %r23599};
	cvt.u32.u16 	%r23607, %rs12717;
	cvt.u32.u16 	%r23608, %rs12718;
	prmt.b32 	%r23609, %r23608, %r23607, 0x3340U;
	cvt.u32.u16 	%r23610, %rs12719;
	cvt.u32.u16 	%r23611, %rs12720;
	prmt.b32 	%r23612, %r23611, %r23610, 0x3340U;
	prmt.b32 	%r23613, %r23612, %r23609, 0x5410U;
	cvt.u32.u16 	%r23614, %rs12721;
	cvt.u32.u16 	%r23615, %rs12722;
	prmt.b32 	%r23616, %r23615, %r23614, 0x3340U;
	cvt.u32.u16 	%r23617, %rs12723;
	cvt.u32.u16 	%r23618, %rs12724;
	prmt.b32 	%r23619, %r23618, %r23617, 0x3340U;
	prmt.b32 	%r23620, %r23619, %r23616, 0x5410U;
	st.shared.v2.b32 	[%r23452+112], {%r23620, %r23613};
	cvt.u32.u16 	%r23621, %rs12709;
	cvt.u32.u16 	%r23622, %rs12710;
	prmt.b32 	%r23623, %r23622, %r23621, 0x3340U;
	cvt.u32.u16 	%r23624, %rs12711;
	cvt.u32.u16 	%r23625, %rs12712;
	prmt.b32 	%r23626, %r23625, %r23624, 0x3340U;
	prmt.b32 	%r23627, %r23626, %r23623, 0x5410U;
	cvt.u32.u16 	%r23628, %rs12713;
	cvt.u32.u16 	%r23629, %rs12714;
	prmt.b32 	%r23630, %r23629, %r23628, 0x3340U;
	cvt.u32.u16 	%r23631, %rs12715;
	cvt.u32.u16 	%r23632, %rs12716;
	prmt.b32 	%r23633, %r23632, %r23631, 0x3340U;
	prmt.b32 	%r23634, %r23633, %r23630, 0x5410U;
	st.shared.v2.b32 	[%r23452+120], {%r23634, %r23627};
	cvt.u32.u16 	%r23635, %rs12701;
	cvt.u32.u16 	%r23636, %rs12702;
	prmt.b32 	%r23637, %r23636, %r23635, 0x3340U;
	cvt.u32.u16 	%r23638, %rs12703;
	cvt.u32.u16 	%r23639, %rs12704;
	prmt.b32 	%r23640, %r23639, %r23638, 0x3340U;
	prmt.b32 	%r23641, %r23640, %r23637, 0x5410U;
	cvt.u32.u16 	%r23642, %rs12705;
	cvt.u32.u16 	%r23643, %rs12706;
	prmt.b32 	%r23644, %r23643, %r23642, 0x3340U;
	cvt.u32.u16 	%r23645, %rs12707;
	cvt.u32.u16 	%r23646, %rs12708;
	prmt.b32 	%r23647, %r23646, %r23645, 0x3340U;
	prmt.b32 	%r23648, %r23647, %r23644, 0x5410U;
	st.shared.v2.b32 	[%r23452+128], {%r23648, %r23641};
	cvt.u32.u16 	%r23649, %rs12693;
	cvt.u32.u16 	%r23650, %rs12694;
	prmt.b32 	%r23651, %r23650, %r23649, 0x3340U;
	cvt.u32.u16 	%r23652, %rs12695;
	cvt.u32.u16 	%r23653, %rs12696;
	prmt.b32 	%r23654, %r23653, %r23652, 0x3340U;
	prmt.b32 	%r23655, %r23654, %r23651, 0x5410U;
	cvt.u32.u16 	%r23656, %rs12697;
	cvt.u32.u16 	%r23657, %rs12698;
	prmt.b32 	%r23658, %r23657, %r23656, 0x3340U;
	cvt.u32.u16 	%r23659, %rs12699;
	cvt.u32.u16 	%r23660, %rs12700;
	prmt.b32 	%r23661, %r23660, %r23659, 0x3340U;
	prmt.b32 	%r23662, %r23661, %r23658, 0x5410U;
	st.shared.v2.b32 	[%r23452+136], {%r23662, %r23655};
	cvt.u32.u16 	%r23663, %rs12685;
	cvt.u32.u16 	%r23664, %rs12686;
	prmt.b32 	%r23665, %r23664, %r23663, 0x3340U;
	cvt.u32.u16 	%r23666, %rs12687;
	cvt.u32.u16 	%r23667, %rs12688;
	prmt.b32 	%r23668, %r23667, %r23666, 0x3340U;
	prmt.b32 	%r23669, %r23668, %r23665, 0x5410U;
	cvt.u32.u16 	%r23670, %rs12689;
	cvt.u32.u16 	%r23671, %rs12690;
	prmt.b32 	%r23672, %r23671, %r23670, 0x3340U;
	cvt.u32.u16 	%r23673, %rs12691;
	cvt.u32.u16 	%r23674, %rs12692;
	prmt.b32 	%r23675, %r23674, %r23673, 0x3340U;
	prmt.b32 	%r23676, %r23675, %r23672, 0x5410U;
	st.shared.v2.b32 	[%r23452+144], {%r23676, %r23669};
	cvt.u32.u16 	%r23677, %rs12677;
	cvt.u32.u16 	%r23678, %rs12678;
	prmt.b32 	%r23679, %r23678, %r23677, 0x3340U;
	cvt.u32.u16 	%r23680, %rs12679;
	cvt.u32.u16 	%r23681, %rs12680;
	prmt.b32 	%r23682, %r23681, %r23680, 0x3340U;
	prmt.b32 	%r23683, %r23682, %r23679, 0x5410U;
	cvt.u32.u16 	%r23684, %rs12681;
	cvt.u32.u16 	%r23685, %rs12682;
	prmt.b32 	%r23686, %r23685, %r23684, 0x3340U;
	cvt.u32.u16 	%r23687, %rs12683;
	cvt.u32.u16 	%r23688, %rs12684;
	prmt.b32 	%r23689, %r23688, %r23687, 0x3340U;
	prmt.b32 	%r23690, %r23689, %r23686, 0x5410U;
	st.shared.v2.b32 	[%r23452+152], {%r23690, %r23683};
	cvt.u32.u16 	%r23691, %rs12669;
	cvt.u32.u16 	%r23692, %rs12670;
	prmt.b32 	%r23693, %r23692, %r23691, 0x3340U;
	cvt.u32.u16 	%r23694, %rs12671;
	cvt.u32.u16 	%r23695, %rs12672;
	prmt.b32 	%r23696, %r23695, %r23694, 0x3340U;
	prmt.b32 	%r23697, %r23696, %r23693, 0x5410U;
	cvt.u32.u16 	%r23698, %rs12673;
	cvt.u32.u16 	%r23699, %rs12674;
	prmt.b32 	%r23700, %r23699, %r23698, 0x3340U;
	cvt.u32.u16 	%r23701, %rs12675;
	cvt.u32.u16 	%r23702, %rs12676;
	prmt.b32 	%r23703, %r23702, %r23701, 0x3340U;
	prmt.b32 	%r23704, %r23703, %r23700, 0x5410U;
	st.shared.v2.b32 	[%r23452+160], {%r23704, %r23697};
	cvt.u32.u16 	%r23705, %rs12661;
	cvt.u32.u16 	%r23706, %rs12662;
	prmt.b32 	%r23707, %r23706, %r23705, 0x3340U;
	cvt.u32.u16 	%r23708, %rs12663;
	cvt.u32.u16 	%r23709, %rs12664;
	prmt.b32 	%r23710, %r23709, %r23708, 0x3340U;
	prmt.b32 	%r23711, %r23710, %r23707, 0x5410U;
	cvt.u32.u16 	%r23712, %rs12665;
	cvt.u32.u16 	%r23713, %rs12666;
	prmt.b32 	%r23714, %r23713, %r23712, 0x3340U;
	cvt.u32.u16 	%r23715, %rs12667;
	cvt.u32.u16 	%r23716, %rs12668;
	prmt.b32 	%r23717, %r23716, %r23715, 0x3340U;
	prmt.b32 	%r23718, %r23717, %r23714, 0x5410U;
	st.shared.v2.b32 	[%r23452+168], {%r23718, %r23711};
	cvt.u32.u16 	%r23719, %rs12653;
	cvt.u32.u16 	%r23720, %rs12654;
	prmt.b32 	%r23721, %r23720, %r23719, 0x3340U;
	cvt.u32.u16 	%r23722, %rs12655;
	cvt.u32.u16 	%r23723, %rs12656;
	prmt.b32 	%r23724, %r23723, %r23722, 0x3340U;
	prmt.b32 	%r23725, %r23724, %r23721, 0x5410U;
	cvt.u32.u16 	%r23726, %rs12657;
	cvt.u32.u16 	%r23727, %rs12658;
	prmt.b32 	%r23728, %r23727, %r23726, 0x3340U;
	cvt.u32.u16 	%r23729, %rs12659;
	cvt.u32.u16 	%r23730, %rs12660;
	prmt.b32 	%r23731, %r23730, %r23729, 0x3340U;
	prmt.b32 	%r23732, %r23731, %r23728, 0x5410U;
	st.shared.v2.b32 	[%r23452+176], {%r23732, %r23725};
	cvt.u32.u16 	%r23733, %rs12645;
	cvt.u32.u16 	%r23734, %rs12646;
	prmt.b32 	%r23735, %r23734, %r23733, 0x3340U;
	cvt.u32.u16 	%r23736, %rs12647;
	cvt.u32.u16 	%r23737, %rs12648;
	prmt.b32 	%r23738, %r23737, %r23736, 0x3340U;
	prmt.b32 	%r23739, %r23738, %r23735, 0x5410U;
	cvt.u32.u16 	%r23740, %rs12649;
	cvt.u32.u16 	%r23741, %rs12650;
	prmt.b32 	%r23742, %r23741, %r23740, 0x3340U;
	cvt.u32.u16 	%r23743, %rs12651;
	cvt.u32.u16 	%r23744, %rs12652;
	prmt.b32 	%r23745, %r23744, %r23743, 0x3340U;
	prmt.b32 	%r23746, %r23745, %r23742, 0x5410U;
	st.shared.v2.b32 	[%r23452+184], {%r23746, %r23739};
	cvt.u32.u16 	%r23747, %rs12637;
	cvt.u32.u16 	%r23748, %rs12638;
	prmt.b32 	%r23749, %r23748, %r23747, 0x3340U;
	cvt.u32.u16 	%r23750, %rs12639;
	cvt.u32.u16 	%r23751, %rs12640;
	prmt.b32 	%r23752, %r23751, %r23750, 0x3340U;
	prmt.b32 	%r23753, %r23752, %r23749, 0x5410U;
	cvt.u32.u16 	%r23754, %rs12641;
	cvt.u32.u16 	%r23755, %rs12642;
	prmt.b32 	%r23756, %r23755, %r23754, 0x3340U;
	cvt.u32.u16 	%r23757, %rs12643;
	cvt.u32.u16 	%r23758, %rs12644;
	prmt.b32 	%r23759, %r23758, %r23757, 0x3340U;
	prmt.b32 	%r23760, %r23759, %r23756, 0x5410U;
	st.shared.v2.b32 	[%r23452+192], {%r23760, %r23753};
	cvt.u32.u16 	%r23761, %rs12629;
	cvt.u32.u16 	%r23762, %rs12630;
	prmt.b32 	%r23763, %r23762, %r23761, 0x3340U;
	cvt.u32.u16 	%r23764, %rs12631;
	cvt.u32.u16 	%r23765, %rs12632;
	prmt.b32 	%r23766, %r23765, %r23764, 0x3340U;
	prmt.b32 	%r23767, %r23766, %r23763, 0x5410U;
	cvt.u32.u16 	%r23768, %rs12633;
	cvt.u32.u16 	%r23769, %rs12634;
	prmt.b32 	%r23770, %r23769, %r23768, 0x3340U;
	cvt.u32.u16 	%r23771, %rs12635;
	cvt.u32.u16 	%r23772, %rs12636;
	prmt.b32 	%r23773, %r23772, %r23771, 0x3340U;
	prmt.b32 	%r23774, %r23773, %r23770, 0x5410U;
	st.shared.v2.b32 	[%r23452+200], {%r23774, %r23767};
	cvt.u32.u16 	%r23775, %rs12621;
	cvt.u32.u16 	%r23776, %rs12622;
	prmt.b32 	%r23777, %r23776, %r23775, 0x3340U;
	cvt.u32.u16 	%r23778, %rs12623;
	cvt.u32.u16 	%r23779, %rs12624;
	prmt.b32 	%r23780, %r23779, %r23778, 0x3340U;
	prmt.b32 	%r23781, %r23780, %r23777, 0x5410U;
	cvt.u32.u16 	%r23782, %rs12625;
	cvt.u32.u16 	%r23783, %rs12626;
	prmt.b32 	%r23784, %r23783, %r23782, 0x3340U;
	cvt.u32.u16 	%r23785, %rs12627;
	cvt.u32.u16 	%r23786, %rs12628;
	prmt.b32 	%r23787, %r23786, %r23785, 0x3340U;
	prmt.b32 	%r23788, %r23787, %r23784, 0x5410U;
	st.shared.v2.b32 	[%r23452+208], {%r23788, %r23781};
	cvt.u32.u16 	%r23789, %rs12613;
	cvt.u32.u16 	%r23790, %rs12614;
	prmt.b32 	%r23791, %r23790, %r23789, 0x3340U;
	cvt.u32.u16 	%r23792, %rs12615;
	cvt.u32.u16 	%r23793, %rs12616;
	prmt.b32 	%r23794, %r23793, %r23792, 0x3340U;
	prmt.b32 	%r23795, %r23794, %r23791, 0x5410U;
	cvt.u32.u16 	%r23796, %rs12617;
	cvt.u32.u16 	%r23797, %rs12618;
	prmt.b32 	%r23798, %r23797, %r23796, 0x3340U;
	cvt.u32.u16 	%r23799, %rs12619;
	cvt.u32.u16 	%r23800, %rs12620;
	prmt.b32 	%r23801, %r23800, %r23799, 0x3340U;
	prmt.b32 	%r23802, %r23801, %r23798, 0x5410U;
	st.shared.v2.b32 	[%r23452+216], {%r23802, %r23795};
	cvt.u32.u16 	%r23803, %rs12605;
	cvt.u32.u16 	%r23804, %rs12606;
	prmt.b32 	%r23805, %r23804, %r23803, 0x3340U;
	cvt.u32.u16 	%r23806, %rs12607;
	cvt.u32.u16 	%r23807, %rs12608;
	prmt.b32 	%r23808, %r23807, %r23806, 0x3340U;
	prmt.b32 	%r23809, %r23808, %r23805, 0x5410U;
	cvt.u32.u16 	%r23810, %rs12609;
	cvt.u32.u16 	%r23811, %rs12610;
	prmt.b32 	%r23812, %r23811, %r23810, 0x3340U;
	cvt.u32.u16 	%r23813, %rs12611;
	cvt.u32.u16 	%r23814, %rs12612;
	prmt.b32 	%r23815, %r23814, %r23813, 0x3340U;
	prmt.b32 	%r23816, %r23815, %r23812, 0x5410U;
	st.shared.v2.b32 	[%r23452+224], {%r23816, %r23809};
	cvt.u32.u16 	%r23817, %rs12597;
	cvt.u32.u16 	%r23818, %rs12598;
	prmt.b32 	%r23819, %r23818, %r23817, 0x3340U;
	cvt.u32.u16 	%r23820, %rs12599;
	cvt.u32.u16 	%r23821, %rs12600;
	prmt.b32 	%r23822, %r23821, %r23820, 0x3340U;
	prmt.b32 	%r23823, %r23822, %r23819, 0x5410U;
	cvt.u32.u16 	%r23824, %rs12601;
	cvt.u32.u16 	%r23825, %rs12602;
	prmt.b32 	%r23826, %r23825, %r23824, 0x3340U;
	cvt.u32.u16 	%r23827, %rs12603;
	cvt.u32.u16 	%r23828, %rs12604;
	prmt.b32 	%r23829, %r23828, %r23827, 0x3340U;
	prmt.b32 	%r23830, %r23829, %r23826, 0x5410U;
	st.shared.v2.b32 	[%r23452+232], {%r23830, %r23823};
	cvt.u32.u16 	%r23831, %rs12589;
	cvt.u32.u16 	%r23832, %rs12590;
	prmt.b32 	%r23833, %r23832, %r23831, 0x3340U;
	cvt.u32.u16 	%r23834, %rs12591;
	cvt.u32.u16 	%r23835, %rs12592;
	prmt.b32 	%r23836, %r23835, %r23834, 0x3340U;
	prmt.b32 	%r23837, %r23836, %r23833, 0x5410U;
	cvt.u32.u16 	%r23838, %rs12593;
	cvt.u32.u16 	%r23839, %rs12594;
	prmt.b32 	%r23840, %r23839, %r23838, 0x3340U;
	cvt.u32.u16 	%r23841, %rs12595;
	cvt.u32.u16 	%r23842, %rs12596;
	prmt.b32 	%r23843, %r23842, %r23841, 0x3340U;
	prmt.b32 	%r23844, %r23843, %r23840, 0x5410U;
	st.shared.v2.b32 	[%r23452+240], {%r23844, %r23837};
	cvt.u32.u16 	%r23845, %rs12581;
	cvt.u32.u16 	%r23846, %rs12582;
	prmt.b32 	%r23847, %r23846, %r23845, 0x3340U;
	cvt.u32.u16 	%r23848, %rs12583;
	cvt.u32.u16 	%r23849, %rs12584;
	prmt.b32 	%r23850, %r23849, %r23848, 0x3340U;
	prmt.b32 	%r23851, %r23850, %r23847, 0x5410U;
	cvt.u32.u16 	%r23852, %rs12585;
	cvt.u32.u16 	%r23853, %rs12586;
	prmt.b32 	%r23854, %r23853, %r23852, 0x3340U;
	cvt.u32.u16 	%r23855, %rs12587;
	cvt.u32.u16 	%r23856, %rs12588;
	prmt.b32 	%r23857, %r23856, %r23855, 0x3340U;
	prmt.b32 	%r23858, %r23857, %r23854, 0x5410U;
	st.shared.v2.b32 	[%r23452+248], {%r23858, %r23851};
	cvt.u32.u16 	%r23859, %rs12573;
	cvt.u32.u16 	%r23860, %rs12574;
	prmt.b32 	%r23861, %r23860, %r23859, 0x3340U;
	cvt.u32.u16 	%r23862, %rs12575;
	cvt.u32.u16 	%r23863, %rs12576;
	prmt.b32 	%r23864, %r23863, %r23862, 0x3340U;
	prmt.b32 	%r23865, %r23864, %r23861, 0x5410U;
	cvt.u32.u16 	%r23866, %rs12577;
	cvt.u32.u16 	%r23867, %rs12578;
	prmt.b32 	%r23868, %r23867, %r23866, 0x3340U;
	cvt.u32.u16 	%r23869, %rs12579;
	cvt.u32.u16 	%r23870, %rs12580;
	prmt.b32 	%r23871, %r23870, %r23869, 0x3340U;
	prmt.b32 	%r23872, %r23871, %r23868, 0x5410U;
	st.shared.v2.b32 	[%r23452+256], {%r23872, %r23865};
	cvt.u32.u16 	%r23873, %rs12565;
	cvt.u32.u16 	%r23874, %rs12566;
	prmt.b32 	%r23875, %r23874, %r23873, 0x3340U;
	cvt.u32.u16 	%r23876, %rs12567;
	cvt.u32.u16 	%r23877, %rs12568;
	prmt.b32 	%r23878, %r23877, %r23876, 0x3340U;
	prmt.b32 	%r23879, %r23878, %r23875, 0x5410U;
	cvt.u32.u16 	%r23880, %rs12569;
	cvt.u32.u16 	%r23881, %rs12570;
	prmt.b32 	%r23882, %r23881, %r23880, 0x3340U;
	cvt.u32.u16 	%r23883, %rs12571;
	cvt.u32.u16 	%r23884, %rs12572;
	prmt.b32 	%r23885, %r23884, %r23883, 0x3340U;
	prmt.b32 	%r23886, %r23885, %r23882, 0x5410U;
	st.shared.v2.b32 	[%r23452+264], {%r23886, %r23879};
	cvt.u32.u16 	%r23887, %rs12557;
	cvt.u32.u16 	%r23888, %rs12558;
	prmt.b32 	%r23889, %r23888, %r23887, 0x3340U;
	cvt.u32.u16 	%r23890, %rs12559;
	cvt.u32.u16 	%r23891, %rs12560;
	prmt.b32 	%r23892, %r23891, %r23890, 0x3340U;
	prmt.b32 	%r23893, %r23892, %r23889, 0x5410U;
	cvt.u32.u16 	%r23894, %rs12561;
	cvt.u32.u16 	%r23895, %rs12562;
	prmt.b32 	%r23896, %r23895, %r23894, 0x3340U;
	cvt.u32.u16 	%r23897, %rs12563;
	cvt.u32.u16 	%r23898, %rs12564;
	prmt.b32 	%r23899, %r23898, %r23897, 0x3340U;
	prmt.b32 	%r23900, %r23899, %r23896, 0x5410U;
	st.shared.v2.b32 	[%r23452+272], {%r23900, %r23893};
$L__BB2_48:
	bar.sync 	0;
	mov.u32 	%r23901, %tid.x;
	setp.ne.s32 	%p83, %r23901, 0;
	@%p83 bra 	$L__BB2_166;
	mov.u32 	%r23902, %ctaid.x;
	mul.lo.s32 	%r23903, %r23902, 192;
	sub.s32 	%r23904, %r912, %r23903;
	setp.lt.s32 	%p84, %r23904, 33;
	@%p84 bra 	$L__BB2_56;
	ld.shared.v2.b32 	{%r23906, %r23907}, [_ZZN3cub18CUB_300001_SM_10006detail6reduce18DeviceReduceKernelINS2_10policy_hubI4Itemj13Addition_funcE10Policy1000EN6thrust24THRUST_300001_SM_1000_NS6detail15normal_iteratorINSA_10device_ptrIS5_EEEEjS6_S5_N4cuda3std3__410__identityEEEvT0_PT3_T1_NS0_13GridEvenShareISN_EET2_T4_E12temp_storage+544];
	ld.shared.v2.b32 	{%r23908, %r23909}, [_ZZN3cub18CUB_300001_SM_10006detail6reduce18DeviceReduceKernelINS2_10policy_hubI4Itemj13Addition_funcE10Policy1000EN6thrust24THRUST_300001_SM_1000_NS6detail15normal_iteratorINSA_10device_ptrIS5_EEEEjS6_S5_N4cuda3std3__410__identityEEEvT0_PT3_T1_NS0_13GridEvenShareISN_EET2_T4_E12temp_storage+536];
	ld.shared.v2.b32 	{%r23910, %r23911}, [_ZZN3cub18CUB_300001_SM_10006detail6reduce18DeviceReduceKernelINS2_10policy_hubI4Itemj13Addition_funcE10Policy1000EN6thrust24THRUST_300001_SM_1000_NS6detail15normal_iteratorINSA_10device_ptrIS5_EEEEjS6_S5_N4cuda3std3__410__identityEEEvT0_PT3_T1_NS0_13GridEvenShareISN_EET2_T4_E12temp_storage+528];
	ld.shared.v2.b32 	{%r23912, %r23913}, [_ZZN3cub18CUB_300001_SM_10006detail6reduce18DeviceReduceKernelINS2_10policy_hubI4Itemj13Addition_funcE10Policy1000EN6thrust24THRUST_300001_SM_1000_NS6detail15normal_iteratorINSA_10device_ptrIS5_EEEEjS6_S5_N4cuda3std3__410__identityEEEvT0_PT3_T1_NS0_13GridEvenShareISN_EET2_T4_E12temp_storage+520];
	ld.shared.v2.b32 	{%r23914, %r23915}, [_ZZN3cub18CUB_300001_SM_10006detail6reduce18DeviceReduceKernelINS2_10policy_hubI4Itemj13Addition_funcE10Policy1000EN6thrust24THRUST_300001_SM_1000_NS6detail15normal_iteratorINSA_10device_ptrIS5_EEEEjS6_S5_N4cuda3std3__410__identityEEEvT0_PT3_T1_NS0_13GridEvenShareISN_EET2_T4_E12temp_storage+512];
	ld.shared.v2.b32 	{%r23916, %r23917}, [_ZZN3cub18CUB_300001_SM_10006detail6reduce18DeviceReduceKernelINS2_10policy_hubI4Itemj13Addition_funcE10Policy1000EN6thrust24THRUST_300001_SM_1000_NS6detail15normal_iteratorINSA_10device_ptrIS5_EEEEjS6_S5_N4cuda3std3__410__identityEEEvT0_PT3_T1_NS0_13GridEvenShareISN_EET2_T4_E12temp_storage+504];
	ld.shared.v2.b32 	{%r23918, %r23919}, [_ZZN3cub18CUB_300001_SM_10006detail6reduce18DeviceReduceKernelINS2_10policy_hubI4Itemj13Addition_funcE10Policy1000EN6thrust24THRUST_300001_SM_1000_NS6detail15normal_iteratorINSA_10device_ptrIS5_EEEEjS6_S5_N4cuda3std3__410__identityEEEvT0_PT3_T1_NS0_13GridEvenShareISN_EET2_T4_E12temp_storage+496];
	ld.shared.v2.b32 	{%r23920, %r23921}, [_ZZN3cub18CUB_300001_SM_10006detail6reduce18DeviceReduceKernelINS2_10policy_hubI4Itemj13Addition_funcE10Policy1000EN6thrust24THRUST_300001_SM_1000_NS6detail15normal_iteratorINSA_10device_ptrIS5_EEEEjS6_S5_N4cuda3std3__410__identityEEEvT0_PT3_T1_NS0_13GridEvenShareISN_EET2_T4_E12temp_storage+488];
	ld.shared.v2.b32 	{%r23922, %r23923}, [_ZZN3cub18CUB_300001_SM_10006detail6reduce18DeviceReduceKernelINS2_10policy_hubI4Itemj13Addition_funcE10Policy1000EN6thrust24THRUST_300001_SM_1000_NS6detail15normal_iteratorINSA_10device_ptrIS5_EEEEjS6_S5_N4cuda3std3__410__identityEEEvT0_PT3_T1_NS0_13GridEvenShareISN_EET2_T4_E12temp_storage+480];
	ld.shared.v2.b32 	{%r23924, %r23925}, [_ZZN3cub18CUB_300001_SM_10006detail6reduce18DeviceReduceKernelINS2_10policy_hubI4Itemj13Addition_funcE10Policy1000EN6thrust24THRUST_300001_SM_1000_NS6detail15normal_iteratorINSA_10device_ptrIS5_EEEEjS6_S5_N4cuda3std3__410__identityEEEvT0_PT3_T1_NS0_13GridEvenShareISN_EET2_T4_E12temp_storage+472];
	ld.shared.v2.b32 	{%r23926, %r23927}, [_ZZN3cub18CUB_300001_SM_10006detail6reduce18DeviceReduceKernelINS2_10policy_hubI4Itemj13Addition_funcE10Policy1000EN6thrust24THRUST_300001_SM_1000_NS6detail15normal_iteratorINSA_10device_ptrIS5_EEEEjS6_S5_N4cuda3std3__410__identityEEEvT0_PT3_T1_NS0_13GridEvenShareISN_EET2_T4_E12temp_storage+464];
	ld.shared.v2.b32 	{%r23928, %r23929}, [_ZZN3cub18CUB_300001_SM_10006detail6reduce18DeviceReduceKernelINS2_10policy_hubI4Itemj13Addition_funcE10Policy1000EN6thrust24THRUST_300001_SM_1000_NS6detail15normal_iteratorINSA_10device_ptrIS5_EEEEjS6_S5_N4cuda3std3__410__identityEEEvT0_PT3_T1_NS0_13GridEvenShareISN_EET2_T4_E12temp_storage+456];
	ld.shared.v2.b32 	{%r23930, %r23931}, [_ZZN3cub18CUB_300001_SM_10006detail6reduce18DeviceReduceKernelINS2_10policy_hubI4Itemj13Addition_funcE10Policy1000EN6thrust24THRUST_300001_SM_1000_NS6detail15normal_iteratorINSA_10device_ptrIS5_EEEEjS6_S5_N4cuda3std3__410__identityEEEvT0_PT3_T1_NS0_13GridEvenShareISN_EET2_T4_E12temp_storage+448];
	ld.shared.v2.b32 	{%r23932, %r23933}, [_ZZN3cub18CUB_300001_SM_10006detail6reduce18DeviceReduceKernelINS2_10policy_hubI4Itemj13Addition_funcE10Policy1000EN6thrust24THRUST_300001_SM_1000_NS6detail15normal_iteratorINSA_10device_ptrIS5_EEEEjS6_S5_N4cuda3std3__410__identityEEEvT0_PT3_T1_NS0_13GridEvenShareISN_EET2_T4_E12temp_storage+440];
	ld.shared.v2.b32 	{%r23934, %r23935}, [_ZZN3cub18CUB_300001_SM_10006detail6reduce18DeviceReduceKernelINS2_10policy_hubI4Itemj13Addition_funcE10Policy1000EN6thrust24THRUST_300001_SM_1000_NS6detail15normal_iteratorINSA_10device_ptrIS5_EEEEjS6_S5_N4cuda3std3__410__identityEEEvT0_PT3_T1_NS0_13GridEvenShareISN_EET2_T4_E12temp_storage+432];
	ld.shared.v2.b32 	{%r23936, %r23937}, [_ZZN3cub18CUB_300001_SM_10006detail6reduce18DeviceReduceKernelINS2_10policy_hubI4Itemj13Addition_funcE10Policy1000EN6thrust24THRUST_300001_SM_1000_NS6detail15normal_iteratorINSA_10device_ptrIS5_EEEEjS6_S5_N4cuda3std3__410__identityEEEvT0_PT3_T1_NS0_13GridEvenShareISN_EET2_T4_E12temp_storage+424];
	ld.shared.v2.b32 	{%r23938, %r23939}, [_ZZN3cub18CUB_300001_SM_10006detail6reduce18DeviceReduceKernelINS2_10policy_hubI4Itemj13Addition_funcE10Policy1000EN6thrust24THRUST_300001_SM_1000_NS6detail15normal_iteratorINSA_10device_ptrIS5_EEEEjS6_S5_N4cuda3std3__410__identityEEEvT0_PT3_T1_NS0_13GridEvenShareISN_EET2_T4_E12temp_storage+416];
	ld.shared.v2.b32 	{%r23940, %r23941}, [_ZZN3cub18CUB_300001_SM_10006detail6reduce18DeviceReduceKernelINS2_10policy_hubI4Itemj13Addition_funcE10Policy1000EN6thrust24THRUST_300001_SM_1000_NS6detail15normal_iteratorINSA_10device_ptrIS5_EEEEjS6_S5_N4cuda3std3__410__identityEEEvT0_PT3_T1_NS0_13GridEvenShareISN_EET2_T4_E12temp_storage+408];
	ld.shared.v2.b32 	{%r23942, %r23943}, [_ZZN3cub18CUB_300001_SM_10006detail6reduce18DeviceReduceKernelINS2_10policy_hubI4Itemj13Addition_funcE10Policy1000EN6thrust24THRUST_300001_SM_1000_NS6detail15normal_iteratorINSA_10device_ptrIS5_EEEEjS6_S5_N4cuda3std3__410__identityEEEvT0_PT3_T1_NS0_13GridEvenShareISN_EET2_T4_E12temp_storage+400];
	ld.shared.v2.b32 	{%r23944, %r23945}, [_ZZN3cub18CUB_300001_SM_10006detail6reduce18DeviceReduceKernelINS2_10policy_hubI4Itemj13Addition_funcE10Policy1000EN6thrust24THRUST_300001_SM_1000_NS6detail15normal_iteratorINSA_10device_ptrIS5_EEEEjS6_S5_N4cuda3std3__410__identityEEEvT0_PT3_T1_NS0_13GridEvenShareISN_EET2_T4_E12temp_storage+392];
	ld.shared.v2.b32 	{%r23946, %r23947}, [_ZZN3cub18CUB_300001_SM_10006detail6reduce18DeviceReduceKernelINS2_10policy_hubI4Itemj13Addition_funcE10Policy1000EN6thrust24THRUST_300001_SM_1000_NS6detail15normal_iteratorINSA_10device_ptrIS5_EEEEjS6_S5_N4cuda3std3__410__identityEEEvT0_PT3_T1_NS0_13GridEvenShareISN_EET2_T4_E12temp_storage+384];
	ld.shared.v2.b32 	{%r23948, %r23949}, [_ZZN3cub18CUB_300001_SM_10006detail6reduce18DeviceReduceKernelINS2_10policy_hubI4Itemj13Addition_funcE10Policy1000EN6thrust24THRUST_300001_SM_1000_NS6detail15normal_iteratorINSA_10device_ptrIS5_EEEEjS6_S5_N4cuda3std3__410__identityEEEvT0_PT3_T1_NS0_13GridEvenShareISN_EET2_T4_E12temp_storage+376];
	ld.shared.v2.b32 	{%r23950, %r23951}, [_ZZN3cub18CUB_300001_SM_10006detail6reduce18DeviceReduceKernelINS2_10policy_hubI4Itemj13Addition_funcE10Policy1000EN6thrust24THRUST_300001_SM_1000_NS6detail15normal_iteratorINSA_10device_ptrIS5_EEEEjS6_S5_N4cuda3std3__410__identityEEEvT0_PT3_T1_NS0_13GridEvenShareISN_EET2_T4_E12temp_storage+368];
	ld.shared.v2.b32 	{%r23952, %r23953}, [_ZZN3cub18CUB_300001_SM_10006detail6reduce18DeviceReduceKernelINS2_10policy_hubI4Itemj13Addition_funcE10Policy1000EN6thrust24THRUST_300001_SM_1000_NS6detail15normal_iteratorINSA_10device_ptrIS5_EEEEjS6_S5_N4cuda3std3__410__identityEEEvT0_PT3_T1_NS0_13GridEvenShareISN_EET2_T4_E12temp_storage+360];
	ld.shared.v2.b32 	{%r23954, %r23955}, [_ZZN3cub18CUB_300001_SM_10006detail6reduce18DeviceReduceKernelINS2_10policy_hubI4Itemj13Addition_funcE10Policy1000EN6thrust24THRUST_300001_SM_1000_NS6detail15normal_iteratorINSA_10device_ptrIS5_EEEEjS6_S5_N4cuda3std3__410__identityEEEvT0_PT3_T1_NS0_13GridEvenShareISN_EET2_T4_E12temp_storage+352];
	ld.shared.v2.b32 	{%r23956, %r23957}, [_ZZN3cub18CUB_300001_SM_10006detail6reduce18DeviceReduceKernelINS2_10policy_hubI4Itemj13Addition_funcE10Policy1000EN6thrust24THRUST_300001_SM_1000_NS6detail15normal_iteratorINSA_10device_ptrIS5_EEEEjS6_S5_N4cuda3std3__410__identityEEEvT0_PT3_T1_NS0_13GridEvenShareISN_EET2_T4_E12temp_storage+344];
	ld.shared.v2.b32 	{%r23958, %r23959}, [_ZZN3cub18CUB_300001_SM_10006detail6reduce18DeviceReduceKernelINS2_10policy_hubI4Itemj13Addition_funcE10Policy1000EN6thrust24THRUST_300001_SM_1000_NS6detail15normal_iteratorINSA_10device_ptrIS5_EEEEjS6_S5_N4cuda3std3__410__identityEEEvT0_PT3_T1_NS0_13GridEvenShareISN_EET2_T4_E12temp_storage+336];
	ld.shared.v2.b32 	{%r23960, %r23961}, [_ZZN3cub18CUB_300001_SM_10006detail6reduce18DeviceReduceKernelINS2_10policy_hubI4Itemj13Addition_funcE10Policy1000EN6thrust24THRUST_300001_SM_1000_NS6detail15normal_iteratorINSA_10device_ptrIS5_EEEEjS6_S5_N4cuda3std3__410__identityEEEvT0_PT3_T1_NS0_13GridEvenShareISN_EET2_T4_E12temp_storage+328];
	ld.shared.v2.b32 	{%r23962, %r23963}, [_ZZN3cub18CUB_300001_SM_10006detail6reduce18DeviceReduceKernelINS2_10policy_hubI4Itemj13Addition_funcE10Policy1000EN6thrust24THRUST_300001_SM_1000_NS6detail15normal_iteratorINSA_10device_ptrIS5_EEEEjS6_S5_N4cuda3std3__410__identityEEEvT0_PT3_T1_NS0_13GridEvenShareISN_EET2_T4_E12temp_storage+320];
	ld.shared.v2.b32 	{%r23964, %r23965}, [_ZZN3cub18CUB_300001_SM_10006detail6reduce18DeviceReduceKernelINS2_10policy_hubI4Itemj13Addition_funcE10Policy1000EN6thrust24THRUST_300001_SM_1000_NS6detail15normal_iteratorINSA_10device_ptrIS5_EEEEjS6_S5_N4cuda3std3__410__identityEEEvT0_PT3_T1_NS0_13GridEvenShareISN_EET2_T4_E12temp_storage+312];
	ld.shared.v2.b32 	{%r23966, %r23967}, [_ZZN3cub18CUB_300001_SM_10006detail6reduce18DeviceReduceKernelINS2_10policy_hubI4Itemj13Addition_funcE10Policy1000EN6thrust24THRUST_300001_SM_1000_NS6detail15normal_iteratorINSA_10device_ptrIS5_EEEEjS6_S5_N4cuda3std3__410__identityEEEvT0_PT3_T1_NS0_13GridEvenShareISN_EET2_T4_E12temp_storage+304];
	ld.shared.v2.b32 	{%r23968, %r23969}, [_ZZN3cub18CUB_300001_SM_10006detail6reduce18DeviceReduceKernelINS2_10policy_hubI4Itemj13Addition_funcE10Policy1000EN6thrust24THRUST_300001_SM_1000_NS6detail15normal_iteratorINSA_10device_ptrIS5_EEEEjS6_S5_N4cuda3std3__410__identityEEEvT0_PT3_T1_NS0_13GridEvenShareISN_EET2_T4_E12temp_storage+296];
	bfe.u32 	%r23970, %r23968, 0, 8;
	cvt.u16.u32 	%rs14098, %r23970;
	ld.shared.f64 	%fd22, [_ZZN3cub18CUB_300001_SM_10006detail6reduce18DeviceReduceKernelINS2_10policy_hubI4Itemj13Addition_funcE10Policy1000EN6thrust24THRUST_300001_SM_1000_NS6detail15normal_iteratorINSA_10device_ptrIS5_EEEEjS6_S5_N4cuda3std3__410__identityEEEvT0_PT3_T1_NS0_13GridEvenShareISN_EET2_T4_E12temp_storage+288];
	ld.shared.u32 	%r401, [_ZZN3cub18CUB_300001_SM_10006detail6reduce18DeviceReduceKernelINS2_10policy_hubI4Itemj13Addition_funcE10Policy1000EN6thrust24THRUST_300001_SM_1000_NS6detail15normal_iteratorINSA_10device_ptrIS5_EEEEjS6_S5_N4cuda3std3__410__identityEEEvT0_PT3_T1_NS0_13GridEvenShareISN_EET2_T4_E12temp_storage+280];
	st.local.u32 	[%rd2], %r401;
	st.local.f64 	[%rd2+8], %fd22;
	st.local.v2.b32 	[%rd2+16], {%r23968, %r23969};
	st.local.v2.b32 	[%rd2+24], {%r23966, %r23967};
	st.local.v2.b32 	[%rd2+32], {%r23964, %r23965};
	st.local.v2.b32 	[%rd2+40], {%r23962, %r23963};
	st.local.v2.b32 	[%rd2+48], {%r23960, %r23961};
	st.local.v2.b32 	[%rd2+56], {%r23958, %r23959};
	st.local.v2.b32 	[%rd2+64], {%r23956, %r23957};
	st.local.v2.b32 	[%rd2+72], {%r23954, %r23955};
	st.local.v2.b32 	[%rd2+80], {%r23952, %r23953};
	st.local.v2.b32 	[%rd2+88], {%r23950, %r23951};
	st.local.v2.b32 	[%rd2+96], {%r23948, %r23949};
	st.local.v2.b32 	[%rd2+104], {%r23946, %r23947};
	st.local.v2.b32 	[%rd2+112], {%r23944, %r23945};
	st.local.v2.b32 	[%rd2+120], {%r23942, %r23943};
	st.local.v2.b32 	[%rd2+128], {%r23940, %r23941};
	st.local.v2.b32 	[%rd2+136], {%r23938, %r23939};
	st.local.v2.b32 	[%rd2+144], {%r23936, %r23937};
	st.local.v2.b32 	[%rd2+152], {%r23934, %r23935};
	st.local.v2.b32 	[%rd2+160], {%r23932, %r23933};
	st.local.v2.b32 	[%rd2+168], {%r23930, %r23931};
	st.local.v2.b32 	[%rd2+176], {%r23928, %r23929};
	st.local.v2.b32 	[%rd2+184], {%r23926, %r23927};
	st.local.v2.b32 	[%rd2+192], {%r23924, %r23925};
	st.local.v2.b32 	[%rd2+200], {%r23922, %r23923};
	st.local.v2.b32 	[%rd2+208], {%r23920, %r23921};
	st.local.v2.b32 	[%rd2+216], {%r23918, %r23919};
	st.local.v2.b32 	[%rd2+224], {%r23916, %r23917};
	st.local.v2.b32 	[%rd2+232], {%r23914, %r23915};
	st.local.v2.b32 	[%rd2+240], {%r23912, %r23913};
	st.local.v2.b32 	[%rd2+248], {%r23910, %r23911};
	st.local.v2.b32 	[%rd2+256], {%r23908, %r23909};
	st.local.v2.b32 	[%rd2+264], {%r23906, %r23907};
	st.local.u32 	[%rd1], %r28550;
	st.local.f64 	[%rd1+8], %fd75;
	cvt.u32.u16 	%r23971, %rs12805;
	cvt.u32.u16 	%r23972, %rs12806;
	prmt.b32 	%r23973, %r23972, %r23971, 0x3340U;
	cvt.u32.u16 	%r23974, %rs12807;
	cvt.u32.u16 	%r23975, %rs12808;
	prmt.b32 	%r23976, %r23975, %r23974, 0x3340U;
	prmt.b32 	%r23977, %r23976, %r23973, 0x5410U;
	cvt.u32.u16 	%r23978, %rs12809;
	cvt.u32.u16 	%r23979, %rs12810;
	prmt.b32 	%r23980, %r23979, %r23978, 0x3340U;
	cvt.u32.u16 	%r23981, %rs12811;
	cvt.u32.u16 	%r23982, %rs12812;
	prmt.b32 	%r23983, %r23982, %r23981, 0x3340U;
	prmt.b32 	%r23984, %r23983, %r23980, 0x5410U;
	st.local.v2.b32 	[%rd1+16], {%r23984, %r23977};
	cvt.u32.u16 	%r23985, %rs12797;
	cvt.u32.u16 	%r23986, %rs12798;
	prmt.b32 	%r23987, %r23986, %r23985, 0x3340U;
	cvt.u32.u16 	%r23988, %rs12799;
	cvt.u32.u16 	%r23989, %rs12800;
	prmt.b32 	%r23990, %r23989, %r23988, 0x3340U;
	prmt.b32 	%r23991, %r23990, %r23987, 0x5410U;
	cvt.u32.u16 	%r23992, %rs12801;
	cvt.u32.u16 	%r23993, %rs12802;
	prmt.b32 	%r23994, %r23993, %r23992, 0x3340U;
	cvt.u32.u16 	%r23995, %rs12803;
	cvt.u32.u16 	%r23996, %rs12804;
	prmt.b32 	%r23997, %r23996, %r23995, 0x3340U;
	prmt.b32 	%r23998, %r23997, %r23994, 0x5410U;
	st.local.v2.b32 	[%rd1+24], {%r23998, %r23991};
	cvt.u32.u16 	%r23999, %rs12789;
	cvt.u32.u16 	%r24000, %rs12790;
	prmt.b32 	%r24001, %r24000, %r23999, 0x3340U;
	cvt.u32.u16 	%r24002, %rs12791;
	cvt.u32.u16 	%r24003, %rs12792;
	prmt.b32 	%r24004, %r24003, %r24002, 0x3340U;
	prmt.b32 	%r24005, %r24004, %r24001, 0x5410U;
	cvt.u32.u16 	%r24006, %rs12793;
	cvt.u32.u16 	%r24007, %rs12794;
	prmt.b32 	%r24008, %r24007, %r24006, 0x3340U;
	cvt.u32.u16 	%r24009, %rs12795;
	cvt.u32.u16 	%r24010, %rs12796;
	prmt.b32 	%r24011, %r24010, %r24009, 0x3340U;
	prmt.b32 	%r24012, %r24011, %r24008, 0x5410U;
	st.local.v2.b32 	[%rd1+32], {%r24012, %r24005};
	cvt.u32.u16 	%r24013, %rs12781;
	cvt.u32.u16 	%r24014, %rs12782;
	prmt.b32 	%r24015, %r24014, %r24013, 0x3340U;
	cvt.u32.u16 	%r24016, %rs12783;
	cvt.u32.u16 	%r24017, %rs12784;
	prmt.b32 	%r24018, %r24017, %r24016, 0x3340U;
	prmt.b32 	%r24019, %r24018, %r24015, 0x5410U;
	cvt.u32.u16 	%r24020, %rs12785;
	cvt.u32.u16 	%r24021, %rs12786;
	prmt.b32 	%r24022, %r24021, %r24020, 0x3340U;
	cvt.u32.u16 	%r24023, %rs12787;
	cvt.u32.u16 	%r24024, %rs12788;
	prmt.b32 	%r24025, %r24024, %r24023, 0x3340U;
	prmt.b32 	%r24026, %r24025, %r24022, 0x5410U;
	st.local.v2.b32 	[%rd1+40], {%r24026, %r24019};
	cvt.u32.u16 	%r24027, %rs12773;
	cvt.u32.u16 	%r24028, %rs12774;
	prmt.b32 	%r24029, %r24028, %r24027, 0x3340U;
	cvt.u32.u16 	%r24030, %rs12775;
	cvt.u32.u16 	%r24031, %rs12776;
	prmt.b32 	%r24032, %r24031, %r24030, 0x3340U;
	prmt.b32 	%r24033, %r24032, %r24029, 0x5410U;
	cvt.u32.u16 	%r24034, %rs12777;
	cvt.u32.u16 	%r24035, %rs12778;
	prmt.b32 	%r24036, %r24035, %r24034, 0x3340U;
	cvt.u32.u16 	%r24037, %rs12779;
	cvt.u32.u16 	%r24038, %rs12780;
	prmt.b32 	%r24039, %r24038, %r24037, 0x3340U;
	prmt.b32 	%r24040, %r24039, %r24036, 0x5410U;
	st.local.v2.b32 	[%rd1+48], {%r24040, %r24033};
	cvt.u32.u16 	%r24041, %rs12765;
	cvt.u32.u16 	%r24042, %rs12766;
	prmt.b32 	%r24043, %r24042, %r24041, 0x3340U;
	cvt.u32.u16 	%r24044, %rs12767;
	cvt.u32.u16 	%r24045, %rs12768;
	prmt.b32 	%r24046, %r24045, %r24044, 0x3340U;
	prmt.b32 	%r24047, %r24046, %r24043, 0x5410U;
	cvt.u32.u16 	%r24048, %rs12769;
	cvt.u32.u16 	%r24049, %rs12770;
	prmt.b32 	%r24050, %r24049, %r24048, 0x3340U;
	cvt.u32.u16 	%r24051, %rs12771;
	cvt.u32.u16 	%r24052, %rs12772;
	prmt.b32 	%r24053, %r24052, %r24051, 0x3340U;
	prmt.b32 	%r24054, %r24053, %r24050, 0x5410U;
	st.local.v2.b32 	[%rd1+56], {%r24054, %r24047};
	cvt.u32.u16 	%r24055, %rs12757;
	cvt.u32.u16 	%r24056, %rs12758;
	prmt.b32 	%r24057, %r24056, %r24055, 0x3340U;
	cvt.u32.u16 	%r24058, %rs12759;
	cvt.u32.u16 	%r24059, %rs12760;
	prmt.b32 	%r24060, %r24059, %r24058, 0x3340U;
	prmt.b32 	%r24061, %r24060, %r24057, 0x5410U;
	cvt.u32.u16 	%r24062, %rs12761;
	cvt.u32.u16 	%r24063, %rs12762;
	prmt.b32 	%r24064, %r24063, %r24062, 0x3340U;
	cvt.u32.u16 	%r24065, %rs12763;
	cvt.u32.u16 	%r24066, %rs12764;
	prmt.b32 	%r24067, %r24066, %r24065, 0x3340U;
	prmt.b32 	%r24068, %r24067, %r24064, 0x5410U;
	st.local.v2.b32 	[%rd1+64], {%r24068, %r24061};
	cvt.u32.u16 	%r24069, %rs12749;
	cvt.u32.u16 	%r24070, %rs12750;
	prmt.b32 	%r24071, %r24070, %r24069, 0x3340U;
	cvt.u32.u16 	%r24072, %rs12751;
	cvt.u32.u16 	%r24073, %rs12752;
	prmt.b32 	%r24074, %r24073, %r24072, 0x3340U;
	prmt.b32 	%r24075, %r24074, %r24071, 0x5410U;
	cvt.u32.u16 	%r24076, %rs12753;
	cvt.u32.u16 	%r24077, %rs12754;
	prmt.b32 	%r24078, %r24077, %r24076, 0x3340U;
	cvt.u32.u16 	%r24079, %rs12755;
	cvt.u32.u16 	%r24080, %rs12756;
	prmt.b32 	%r24081, %r24080, %r24079, 0x3340U;
	prmt.b32 	%r24082, %r24081, %r24078, 0x5410U;
	st.local.v2.b32 	[%rd1+72], {%r24082, %r24075};
	cvt.u32.u16 	%r24083, %rs12741;
	cvt.u32.u16 	%r24084, %rs12742;
	prmt.b32 	%r24085, %r24084, %r24083, 0x3340U;
	cvt.u32.u16 	%r24086, %rs12743;
	cvt.u32.u16 	%r24087, %rs12744;
	prmt.b32 	%r24088, %r24087, %r24086, 0x3340U;
	prmt.b32 	%r24089, %r24088, %r24085, 0x5410U;
	cvt.u32.u16 	%r24090, %rs12745;
	cvt.u32.u16 	%r24091, %rs12746;
	prmt.b32 	%r24092, %r24091, %r24090, 0x3340U;
	cvt.u32.u16 	%r24093, %rs12747;
	cvt.u32.u16 	%r24094, %rs12748;
	prmt.b32 	%r24095, %r24094, %r24093, 0x3340U;
	prmt.b32 	%r24096, %r24095, %r24092, 0x5410U;
	st.local.v2.b32 	[%rd1+80], {%r24096, %r24089};
	cvt.u32.u16 	%r24097, %rs12733;
	cvt.u32.u16 	%r24098, %rs12734;
	prmt.b32 	%r24099, %r24098, %r24097, 0x3340U;
	cvt.u32.u16 	%r24100, %rs12735;
	cvt.u32.u16 	%r24101, %rs12736;
	prmt.b32 	%r24102, %r24101, %r24100, 0x3340U;
	prmt.b32 	%r24103, %r24102, %r24099, 0x5410U;
	cvt.u32.u16 	%r24104, %rs12737;
	cvt.u32.u16 	%r24105, %rs12738;
	prmt.b32 	%r24106, %r24105, %r24104, 0x3340U;
	cvt.u32.u16 	%r24107, %rs12739;
	cvt.u32.u16 	%r24108, %rs12740;
	prmt.b32 	%r24109, %r24108, %r24107, 0x3340U;
	prmt.b32 	%r24110, %r24109, %r24106, 0x5410U;
	st.local.v2.b32 	[%rd1+88], {%r24110, %r24103};
	cvt.u32.u16 	%r24111, %rs12725;
	cvt.u32.u16 	%r24112, %rs12726;
	prmt.b32 	%r24113, %r24112, %r24111, 0x3340U;
	cvt.u32.u16 	%r24114, %rs12727;
	cvt.u32.u16 	%r24115, %rs12728;
	prmt.b32 	%r24116, %r24115, %r24114, 0x3340U;
	prmt.b32 	%r24117, %r24116, %r24113, 0x5410U;
	cvt.u32.u16 	%r24118, %rs12729;
	cvt.u32.u16 	%r24119, %rs12730;
	prmt.b32 	%r24120, %r24119, %r24118, 0x3340U;
	cvt.u32.u16 	%r24121, %rs12731;
	cvt.u32.u16 	%r24122, %rs12732;
	prmt.b32 	%r24123, %r24122, %r24121, 0x3340U;
	prmt.b32 	%r24124, %r24123, %r24120, 0x5410U;
	st.local.v2.b32 	[%rd1+96], {%r24124, %r24117};
	cvt.u32.u16 	%r24125, %rs12717;
	cvt.u32.u16 	%r24126, %rs12718;
	prmt.b32 	%r24127, %r24126, %r24125, 0x3340U;
	cvt.u32.u16 	%r24128, %rs12719;
	cvt.u32.u16 	%r24129, %rs12720;
	prmt.b32 	%r24130, %r24129, %r24128, 0x3340U;
	prmt.b32 	%r24131, %r24130, %r24127, 0x5410U;
	cvt.u32.u16 	%r24132, %rs12721;
	cvt.u32.u16 	%r24133, %rs12722;
	prmt.b32 	%r24134, %r24133, %r24132, 0x3340U;
	cvt.u32.u16 	%r24135, %rs12723;
	cvt.u32.u16 	%r24136, %rs12724;
	prmt.b32 	%r24137, %r24136, %r24135, 0x3340U;
	prmt.b32 	%r24138, %r24137, %r24134, 0x5410U;
	st.local.v2.b32 	[%rd1+104], {%r24138, %r24131};
	cvt.u32.u16 	%r24139, %rs12709;
	cvt.u32.u16 	%r24140, %rs12710;
	prmt.b32 	%r24141, %r24140, %r24139, 0x3340U;
	cvt.u32.u16 	%r24142, %rs12711;
	cvt.u32.u16 	%r24143, %rs12712;
	prmt.b32 	%r24144, %r24143, %r24142, 0x3340U;
	prmt.b32 	%r24145, %r24144, %r24141, 0x5410U;
	cvt.u32.u16 	%r24146, %rs12713;
	cvt.u32.u16 	%r24147, %rs12714;
	prmt.b32 	%r24148, %r24147, %r24146, 0x3340U;
	cvt.u32.u16 	%r24149, %rs12715;
	cvt.u32.u16 	%r24150, %rs12716;
	prmt.b32 	%r24151, %r24150, %r24149, 0x3340U;
	prmt.b32 	%r24152, %r24151, %r24148, 0x5410U;
	st.local.v2.b32 	[%rd1+112], {%r24152, %r24145};
	cvt.u32.u16 	%r24153, %rs12701;
	cvt.u32.u16 	%r24154, %rs12702;
	prmt.b32 	%r24155, %r24154, %r24153, 0x3340U;
	cvt.u32.u16 	%r24156, %rs12703;
	cvt.u32.u16 	%r24157, %rs12704;
	prmt.b32 	%r24158, %r24157, %r24156, 0x3340U;
	prmt.b32 	%r24159, %r24158, %r24155, 0x5410U;
	cvt.u32.u16 	%r24160, %rs12705;
	cvt.u32.u16 	%r24161, %rs12706;
	prmt.b32 	%r24162, %r24161, %r24160, 0x3340U;
	cvt.u32.u16 	%r24163, %rs12707;
	cvt.u32.u16 	%r24164, %rs12708;
	prmt.b32 	%r24165, %r24164, %r24163, 0x3340U;
	prmt.b32 	%r24166, %r24165, %r24162, 0x5410U;
	st.local.v2.b32 	[%rd1+120], {%r24166, %r24159};
	cvt.u32.u16 	%r24167, %rs12693;
	cvt.u32.u16 	%r24168, %rs12694;
	prmt.b32 	%r24169, %r24168, %r24167, 0x3340U;
	cvt.u32.u16 	%r24170, %rs12695;
	cvt.u32.u16 	%r24171, %rs12696;
	prmt.b32 	%r24172, %r24171, %r24170, 0x3340U;
	prmt.b32 	%r24173, %r24172, %r24169, 0x5410U;
	cvt.u32.u16 	%r24174, %rs12697;
	cvt.u32.u16 	%r24175, %rs12698;
	prmt.b32 	%r24176, %r24175, %r24174, 0x3340U;
	cvt.u32.u16 	%r24177, %rs12699;
	cvt.u32.u16 	%r24178, %rs12700;
	prmt.b32 	%r24179, %r24178, %r24177, 0x3340U;
	prmt.b32 	%r24180, %r24179, %r24176, 0x5410U;
	st.local.v2.b32 	[%rd1+128], {%r24180, %r24173};
	cvt.u32.u16 	%r24181, %rs12685;
	cvt.u32.u16 	%r24182, %rs12686;
	prmt.b32 	%r24183, %r24182, %r24181, 0x3340U;
	cvt.u32.u16 	%r24184, %rs12687;
	cvt.u32.u16 	%r24185, %rs12688;
	prmt.b32 	%r24186, %r24185, %r24184, 0x3340U;
	prmt.b32 	%r24187, %r24186, %r24183, 0x5410U;
	cvt.u32.u16 	%r24188, %rs12689;
	cvt.u32.u16 	%r24189, %rs12690;
	prmt.b32 	%r24190, %r24189, %r24188, 0x3340U;
	cvt.u32.u16 	%r24191, %rs12691;
	cvt.u32.u16 	%r24192, %rs12692;
	prmt.b32 	%r24193, %r24192, %r24191, 0x3340U;
	prmt.b32 	%r24194, %r24193, %r24190, 0x5410U;
	st.local.v2.b32 	[%rd1+136], {%r24194, %r24187};
	cvt.u32.u16 	%r24195, %rs12677;
	cvt.u32.u16 	%r24196, %rs12678;
	prmt.b32 	%r24197, %r24196, %r24195, 0x3340U;
	cvt.u32.u16 	%r24198, %rs12679;
	cvt.u32.u16 	%r24199, %rs12680;
	prmt.b32 	%r24200, %r24199, %r24198, 0x3340U;
	prmt.b32 	%r24201, %r24200, %r24197, 0x5410U;
	cvt.u32.u16 	%r24202, %rs12681;
	cvt.u32.u16 	%r24203, %rs12682;
	prmt.b32 	%r24204, %r24203, %r24202, 0x3340U;
	cvt.u32.u16 	%r24205, %rs12683;
	cvt.u32.u16 	%r24206, %rs12684;
	prmt.b32 	%r24207, %r24206, %r24205, 0x3340U;
	prmt.b32 	%r24208, %r24207, %r24204, 0x5410U;
	st.local.v2.b32 	[%rd1+144], {%r24208, %r24201};
	cvt.u32.u16 	%r24209, %rs12669;
	cvt.u32.u16 	%r24210, %rs12670;
	prmt.b32 	%r24211, %r24210, %r24209, 0x3340U;
	cvt.u32.u16 	%r24212, %rs12671;
	cvt.u32.u16 	%r24213, %rs12672;
	prmt.b32 	%r24214, %r24213, %r24212, 0x3340U;
	prmt.b32 	%r24215, %r24214, %r24211, 0x5410U;
	cvt.u32.u16 	%r24216, %rs12673;
	cvt.u32.u16 	%r24217, %rs12674;
	prmt.b32 	%r24218, %r24217, %r24216, 0x3340U;
	cvt.u32.u16 	%r24219, %rs12675;
	cvt.u32.u16 	%r24220, %rs12676;
	prmt.b32 	%r24221, %r24220, %r24219, 0x3340U;
	prmt.b32 	%r24222, %r24221, %r24218, 0x5410U;
	st.local.v2.b32 	[%rd1+152], {%r24222, %r24215};
	cvt.u32.u16 	%r24223, %rs12661;
	cvt.u32.u16 	%r24224, %rs12662;
	prmt.b32 	%r24225, %r24224, %r24223, 0x3340U;
	cvt.u32.u16 	%r24226, %rs12663;
	cvt.u32.u16 	%r24227, %rs12664;
	prmt.b32 	%r24228, %r24227, %r24226, 0x3340U;
	prmt.b32 	%r24229, %r24228, %r24225, 0x5410U;
	cvt.u32.u16 	%r24230, %rs12665;
	cvt.u32.u16 	%r24231, %rs12666;
	prmt.b32 	%r24232, %r24231, %r24230, 0x3340U;
	cvt.u32.u16 	%r24233, %rs12667;
	cvt.u32.u16 	%r24234, %rs12668;
	prmt.b32 	%r24235, %r24234, %r24233, 0x3340U;
	prmt.b32 	%r24236, %r24235, %r24232, 0x5410U;
	st.local.v2.b32 	[%rd1+160], {%r24236, %r24229};
	cvt.u32.u16 	%r24237, %rs12653;
	cvt.u32.u16 	%r24238, %rs12654;
	prmt.b32 	%r24239, %r24238, %r24237, 0x3340U;
	cvt.u32.u16 	%r24240, %rs12655;
	cvt.u32.u16 	%r24241, %rs12656;
	prmt.b32 	%r24242, %r24241, %r24240, 0x3340U;
	prmt.b32 	%r24243, %r24242, %r24239, 0x5410U;
	cvt.u32.u16 	%r24244, %rs12657;
	cvt.u32.u16 	%r24245, %rs12658;
	prmt.b32 	%r24246, %r24245, %r24244, 0x3340U;
	cvt.u32.u16 	%r24247, %rs12659;
	cvt.u32.u16 	%r24248, %rs12660;
	prmt.b32 	%r24249, %r24248, %r24247, 0x3340U;
	prmt.b32 	%r24250, %r24249, %r24246, 0x5410U;
	st.local.v2.b32 	[%rd1+168], {%r24250, %r24243};
	cvt.u32.u16 	%r24251, %rs12645;
	cvt.u32.u16 	%r24252, %rs12646;
	prmt.b32 	%r24253, %r24252, %r24251, 0x3340U;
	cvt.u32.u16 	%r24254, %rs12647;
	cvt.u32.u16 	%r24255, %rs12648;
	prmt.b32 	%r24256, %r24255, %r24254, 0x3340U;
	prmt.b32 	%r24257, %r24256, %r24253, 0x5410U;
	cvt.u32.u16 	%r24258, %rs12649;
	cvt.u32.u16 	%r24259, %rs12650;
	prmt.b32 	%r24260, %r24259, %r24258, 0x3340U;
	cvt.u32.u16 	%r24261, %rs12651;
	cvt.u32.u16 	%r24262, %rs12652;
	prmt.b32 	%r24263, %r24262, %r24261, 0x3340U;
	prmt.b32 	%r24264, %r24263, %r24260, 0x5410U;
	st.local.v2.b32 	[%rd1+176], {%r24264, %r24257};
	cvt.u32.u16 	%r24265, %rs12637;
	cvt.u32.u16 	%r24266, %rs12638;
	prmt.b32 	%r24267, %r24266, %r24265, 0x3340U;
	cvt.u32.u16 	%r24268, %rs12639;
	cvt.u32.u16 	%r24269, %rs12640;
	prmt.b32 	%r24270, %r24269, %r24268, 0x3340U;
	prmt.b32 	%r24271, %r24270, %r24267, 0x5410U;
	cvt.u32.u16 	%r24272, %rs12641;
	cvt.u32.u16 	%r24273, %rs12642;
	prmt.b32 	%r24274, %r24273, %r24272, 0x3340U;
	cvt.u32.u16 	%r24275, %rs12643;
	cvt.u32.u16 	%r24276, %rs12644;
	prmt.b32 	%r24277, %r24276, %r24275, 0x3340U;
	prmt.b32 	%r24278, %r24277, %r24274, 0x5410U;
	st.local.v2.b32 	[%rd1+184], {%r24278, %r24271};
	cvt.u32.u16 	%r24279, %rs12629;
	cvt.u32.u16 	%r24280, %rs12630;
	prmt.b32 	%r24281, %r24280, %r24279, 0x3340U;
	cvt.u32.u16 	%r24282, %rs12631;
	cvt.u32.u16 	%r24283, %rs12632;
	prmt.b32 	%r24284, %r24283, %r24282, 0x3340U;
	prmt.b32 	%r24285, %r24284, %r24281, 0x5410U;
	cvt.u32.u16 	%r24286, %rs12633;
	cvt.u32.u16 	%r24287, %rs12634;
	prmt.b32 	%r24288, %r24287, %r24286, 0x3340U;
	cvt.u32.u16 	%r24289, %rs12635;
	cvt.u32.u16 	%r24290, %rs12636;
	prmt.b32 	%r24291, %r24290, %r24289, 0x3340U;
	prmt.b32 	%r24292, %r24291, %r24288, 0x5410U;
	st.local.v2.b32 	[%rd1+192], {%r24292, %r24285};
	cvt.u32.u16 	%r24293, %rs12621;
	cvt.u32.u16 	%r24294, %rs12622;
	prmt.b32 	%r24295, %r24294, %r24293, 0x3340U;
	cvt.u32.u16 	%r24296, %rs12623;
	cvt.u32.u16 	%r24297, %rs12624;
	prmt.b32 	%r24298, %r24297, %r24296, 0x3340U;
	prmt.b32 	%r24299, %r24298, %r24295, 0x5410U;
	cvt.u32.u16 	%r24300, %rs12625;
	cvt.u32.u16 	%r24301, %rs12626;
	prmt.b32 	%r24302, %r24301, %r24300, 0x3340U;
	cvt.u32.u16 	%r24303, %rs12627;
	cvt.u32.u16 	%r24304, %rs12628;
	prmt.b32 	%r24305, %r24304, %r24303, 0x3340U;
	prmt.b32 	%r24306, %r24305, %r24302, 0x5410U;
	st.local.v2.b32 	[%rd1+200], {%r24306, %r24299};
	cvt.u32.u16 	%r24307, %rs12613;
	cvt.u32.u16 	%r24308, %rs12614;
	prmt.b32 	%r24309, %r24308, %r24307, 0x3340U;
	cvt.u32.u16 	%r24310, %rs12615;
	cvt.u32.u16 	%r24311, %rs12616;
	prmt.b32 	%r24312, %r24311, %r24310, 0x3340U;
	prmt.b32 	%r24313, %r24312, %r24309, 0x5410U;
	cvt.u32.u16 	%r24314, %rs12617;
	cvt.u32.u16 	%r24315, %rs12618;
	prmt.b32 	%r24316, %r24315, %r24314, 0x3340U;
	cvt.u32.u16 	%r24317, %rs12619;
	cvt.u32.u16 	%r24318, %rs12620;
	prmt.b32 	%r24319, %r24318, %r24317, 0x3340U;
	prmt.b32 	%r24320, %r24319, %r24316, 0x5410U;
	st.local.v2.b32 	[%rd1+208], {%r24320, %r24313};
	cvt.u32.u16 	%r24321, %rs12605;
	cvt.u32.u16 	%r24322, %rs12606;
	prmt.b32 	%r24323, %r24322, %r24321, 0x3340U;
	cvt.u32.u16 	%r24324, %rs12607;
	cvt.u32.u16 	%r24325, %rs12608;
	prmt.b32 	%r24326, %r24325, %r24324, 0x3340U;
	prmt.b32 	%r24327, %r24326, %r24323, 0x5410U;
	cvt.u32.u16 	%r24328, %rs12609;
	cvt.u32.u16 	%r24329, %rs12610;
	prmt.b32 	%r24330, %r24329, %r24328, 0x3340U;
	cvt.u32.u16 	%r24331, %rs12611;
	cvt.u32.u16 	%r24332, %rs12612;
	prmt.b32 	%r24333, %r24332, %r24331, 0x3340U;
	prmt.b32 	%r24334, %r24333, %r24330, 0x5410U;
	st.local.v2.b32 	[%rd1+216], {%r24334, %r24327};
	cvt.u32.u16 	%r24335, %rs12597;
	cvt.u32.u16 	%r24336, %rs12598;
	prmt.b32 	%r24337, %r24336, %r24335, 0x3340U;
	cvt.u32.u16 	%r24338, %rs12599;
	cvt.u32.u16 	%r24339, %rs12600;
	prmt.b32 	%r24340, %r24339, %r24338, 0x3340U;
	prmt.b32 	%r24341, %r24340, %r24337, 0x5410U;
	cvt.u32.u16 	%r24342, %rs12601;
	cvt.u32.u16 	%r24343, %rs12602;
	prmt.b32 	%r24344, %r24343, %r24342, 0x3340U;
	cvt.u32.u16 	%r24345, %rs12603;
	cvt.u32.u16 	%r24346, %rs12604;
	prmt.b32 	%r24347, %r24346, %r24345, 0x3340U;
	prmt.b32 	%r24348, %r24347, %r24344, 0x5410U;
	st.local.v2.b32 	[%rd1+224], {%r24348, %r24341};
	cvt.u32.u16 	%r24349, %rs12589;
	cvt.u32.u16 	%r24350, %rs12590;
	prmt.b32 	%r24351, %r24350, %r24349, 0x3340U;
	cvt.u32.u16 	%r24352, %rs12591;
	cvt.u32.u16 	%r24353, %rs12592;
	prmt.b32 	%r24354, %r24353, %r24352, 0x3340U;
	prmt.b32 	%r24355, %r24354, %r24351, 0x5410U;
	cvt.u32.u16 	%r24356, %rs12593;
	cvt.u32.u16 	%r24357, %rs12594;
	prmt.b32 	%r24358, %r24357, %r24356, 0x3340U;
	cvt.u32.u16 	%r24359, %rs12595;
	cvt.u32.u16 	%r24360, %rs12596;
	prmt.b32 	%r24361, %r24360, %r24359, 0x3340U;
	prmt.b32 	%r24362, %r24361, %r24358, 0x5410U;
	st.local.v2.b32 	[%rd1+232], {%r24362, %r24355};
	cvt.u32.u16 	%r24363, %rs12581;
	cvt.u32.u16 	%r24364, %rs12582;
	prmt.b32 	%r24365, %r24364, %r24363, 0x3340U;
	cvt.u32.u16 	%r24366, %rs12583;
	cvt.u32.u16 	%r24367, %rs12584;
	prmt.b32 	%r24368, %r24367, %r24366, 0x3340U;
	prmt.b32 	%r24369, %r24368, %r24365, 0x5410U;
	cvt.u32.u16 	%r24370, %rs12585;
	cvt.u32.u16 	%r24371, %rs12586;
	prmt.b32 	%r24372, %r24371, %r24370, 0x3340U;
	cvt.u32.u16 	%r24373, %rs12587;
	cvt.u32.u16 	%r24374, %rs12588;
	prmt.b32 	%r24375, %r24374, %r24373, 0x3340U;
	prmt.b32 	%r24376, %r24375, %r24372, 0x5410U;
	st.local.v2.b32 	[%rd1+240], {%r24376, %r24369};
	cvt.u32.u16 	%r24377, %rs12573;
	cvt.u32.u16 	%r24378, %rs12574;
	prmt.b32 	%r24379, %r24378, %r24377, 0x3340U;
	cvt.u32.u16 	%r24380, %rs12575;
	cvt.u32.u16 	%r24381, %rs12576;
	prmt.b32 	%r24382, %r24381, %r24380, 0x3340U;
	prmt.b32 	%r24383, %r24382, %r24379, 0x5410U;
	cvt.u32.u16 	%r24384, %rs12577;
	cvt.u32.u16 	%r24385, %rs12578;
	prmt.b32 	%r24386, %r24385, %r24384, 0x3340U;
	cvt.u32.u16 	%r24387, %rs12579;
	cvt.u32.u16 	%r24388, %rs12580;
	prmt.b32 	%r24389, %r24388, %r24387, 0x3340U;
	prmt.b32 	%r24390, %r24389, %r24386, 0x5410U;
	st.local.v2.b32 	[%rd1+248], {%r24390, %r24383};
	cvt.u32.u16 	%r24391, %rs12565;
	cvt.u32.u16 	%r24392, %rs12566;
	prmt.b32 	%r24393, %r24392, %r24391, 0x3340U;
	cvt.u32.u16 	%r24394, %rs12567;
	cvt.u32.u16 	%r24395, %rs12568;
	prmt.b32 	%r24396, %r24395, %r24394, 0x3340U;
	prmt.b32 	%r24397, %r24396, %r24393, 0x5410U;
	cvt.u32.u16 	%r24398, %rs12569;
	cvt.u32.u16 	%r24399, %rs12570;
	prmt.b32 	%r24400, %r24399, %r24398, 0x3340U;
	cvt.u32.u16 	%r24401, %rs12571;
	cvt.u32.u16 	%r24402, %rs12572;
	prmt.b32 	%r24403, %r24402, %r24401, 0x3340U;
	prmt.b32 	%r24404, %r24403, %r24400, 0x5410U;
	st.local.v2.b32 	[%rd1+256], {%r24404, %r24397};
	cvt.u32.u16 	%r24405, %rs12557;
	cvt.u32.u16 	%r24406, %rs12558;
	prmt.b32 	%r24407, %r24406, %r24405, 0x3340U;
	cvt.u32.u16 	%r24408, %rs12559;
	cvt.u32.u16 	%r24409, %rs12560;
	prmt.b32 	%r24410, %r24409, %r24408, 0x3340U;
	prmt.b32 	%r24411, %r24410, %r24407, 0x5410U;
	cvt.u32.u16 	%r24412, %rs12561;
	cvt.u32.u16 	%r24413, %rs12562;
	prmt.b32 	%r24414, %r24413, %r24412, 0x3340U;
	cvt.u32.u16 	%r24415, %rs12563;
	cvt.u32.u16 	%r24416, %rs12564;
	prmt.b32 	%r24417, %r24416, %r24415, 0x3340U;
	prmt.b32 	%r24418, %r24417, %r24414, 0x5410U;
	st.local.v2.b32 	[%rd1+264], {%r24418, %r24411};
	mov.b32 	%r28576, 0;
$L__BB2_51:
	mov.u32 	%r28579, %r28576;
	cvt.u64.u32 	%rd186, %r28579;
	add.s64 	%rd187, %rd1, %rd186;
	ld.local.u8 	%rs12029, [%rd187+16];
	setp.ne.s16 	%p85, %rs12029, 0;
	add.s32 	%r28576, %r28579, 1;
	@%p85 bra 	$L__BB2_51;
	and.b16  	%rs12030, %rs14098, 255;
	setp.eq.s16 	%p86, %rs12030, 0;
	@%p86 bra 	$L__BB2_55;
	mov.b32 	%r28577, 0;
$L__BB2_54:
	cvt.u64.u32 	%rd188, %r28579;
	add.s64 	%rd189, %rd1, %rd188;
	st.local.u8 	[%rd189+16], %rs14098;
	add.s32 	%r28579, %r28579, 1;
	add.s32 	%r407, %r28577, 1;
	cvt.u64.u32 	%rd190, %r28577;
	add.s64 	%rd191, %rd2, %rd190;
	ld.local.u8 	%rs14098, [%rd191+17];
	setp.ne.s16 	%p87, %rs14098, 0;
	mov.u32 	%r28577, %r407;
	@%p87 bra 	$L__BB2_54;
$L__BB2_55:
	cvt.u64.u32 	%rd192, %r28579;
	add.s64 	%rd193, %rd1, %rd192;
	mov.b16 	%rs12031, 0;
	st.local.u8 	[%rd193+16], %rs12031;
	add.s32 	%r28550, %r28550, %r401;
	st.local.u32 	[%rd1], %r28550;
	add.f64 	%fd75, %fd22, %fd75;
	st.local.f64 	[%rd1+8], %fd75;
	ld.local.v2.b32 	{%r24420, %r24421}, [%rd1+16];
	bfe.u32 	%r24422, %r24420, 0, 8;
	cvt.u16.u32 	%rs12812, %r24422;
	bfe.u32 	%r24423, %r24420, 8, 8;
	cvt.u16.u32 	%rs12811, %r24423;
	bfe.u32 	%r24424, %r24420, 16, 8;
	cvt.u16.u32 	%rs12810, %r24424;
	bfe.u32 	%r24425, %r24420, 24, 8;
	cvt.u16.u32 	%rs12809, %r24425;
	bfe.u32 	%r24426, %r24421, 0, 8;
	cvt.u16.u32 	%rs12808, %r24426;
	bfe.u32 	%r24427, %r24421, 8, 8;
	cvt.u16.u32 	%rs12807, %r24427;
	bfe.u32 	%r24428, %r24421, 16, 8;
	cvt.u16.u32 	%rs12806, %r24428;
	bfe.u32 	%r24429, %r24421, 24, 8;
	cvt.u16.u32 	%rs12805, %r24429;
	ld.local.v2.b32 	{%r24430, %r24431}, [%rd1+24];
	bfe.u32 	%r24432, %r24430, 0, 8;
	cvt.u16.u32 	%rs12804, %r24432;
	bfe.u32 	%r24433, %r24430, 8, 8;
	cvt.u16.u32 	%rs12803, %r24433;
	bfe.u32 	%r24434, %r24430, 16, 8;
	cvt.u16.u32 	%rs12802, %r24434;
	bfe.u32 	%r24435, %r24430, 24, 8;
	cvt.u16.u32 	%rs12801, %r24435;
	bfe.u32 	%r24436, %r24431, 0, 8;
	cvt.u16.u32 	%rs12800, %r24436;
	bfe.u32 	%r24437, %r24431, 8, 8;
	cvt.u16.u32 	%rs12799, %r24437;
	bfe.u32 	%r24438, %r24431, 16, 8;
	cvt.u16.u32 	%rs12798, %r24438;
	bfe.u32 	%r24439, %r24431, 24, 8;
	cvt.u16.u32 	%rs12797, %r24439;
	ld.local.v2.b32 	{%r24440, %r24441}, [%rd1+32];
	bfe.u32 	%r24442, %r24440, 0, 8;
	cvt.u16.u32 	%rs12796, %r24442;
	bfe.u32 	%r24443, %r24440, 8, 8;
	cvt.u16.u32 	%rs12795, %r24443;
	bfe.u32 	%r24444, %r24440, 16, 8;
	cvt.u16.u32 	%rs12794, %r24444;
	bfe.u32 	%r24445, %r24440, 24, 8;
	cvt.u16.u32 	%rs12793, %r24445;
	bfe.u32 	%r24446, %r24441, 0, 8;
	cvt.u16.u32 	%rs12792, %r24446;
	bfe.u32 	%r24447, %r24441, 8, 8;
	cvt.u16.u32 	%rs12791, %r24447;
	bfe.u32 	%r24448, %r24441, 16, 8;
	cvt.u16.u32 	%rs12790, %r24448;
	bfe.u32 	%r24449, %r24441, 24, 8;
	cvt.u16.u32 	%rs12789, %r24449;
	ld.local.v2.b32 	{%r24450, %r24451}, [%rd1+40];
	bfe.u32 	%r24452, %r24450, 0, 8;
	cvt.u16.u32 	%rs12788, %r24452;
	bfe.u32 	%r24453, %r24450, 8, 8;
	cvt.u16.u32 	%rs12787, %r24453;
	bfe.u32 	%r24454, %r24450, 16, 8;
	cvt.u16.u32 	%rs12786, %r24454;
	bfe.u32 	%r24455, %r24450, 24, 8;
	cvt.u16.u32 	%rs12785, %r24455;
	bfe.u32 	%r24456, %r24451, 0, 8;
	cvt.u16.u32 	%rs12784, %r24456;
	bfe.u32 	%r24457, %r24451, 8, 8;
	cvt.u16.u32 	%rs12783, %r24457;
	bfe.u32 	%r24458, %r24451, 16, 8;
	cvt.u16.u32 	%rs12782, %r24458;
	bfe.u32 	%r24459, %r24451, 24, 8;
	cvt.u16.u32 	%rs12781, %r24459;
	ld.local.v2.b32 	{%r24460, %r24461}, [%rd1+48];
	bfe.u32 	%r24462, %r24460, 0, 8;
	cvt.u16.u32 	%rs12780, %r24462;
	bfe.u32 	%r24463, %r24460, 8, 8;
	cvt.u16.u32 	%rs12779, %r24463;
	bfe.u32 	%r24464, %r24460, 16, 8;
	cvt.u16.u32 	%rs12778, %r24464;
	bfe.u32 	%r24465, %r24460, 24, 8;
	cvt.u16.u32 	%rs12777, %r24465;
	bfe.u32 	%r24466, %r24461, 0, 8;
	cvt.u16.u32 	%rs12776, %r24466;
	bfe.u32 	%r24467, %r24461, 8, 8;
	cvt.u16.u32 	%rs12775, %r24467;
	bfe.u32 	%r24468, %r24461, 16, 8;
	cvt.u16.u32 	%rs12774, %r24468;
	bfe.u32 	%r24469, %r24461, 24, 8;
	cvt.u16.u32 	%rs12773, %r24469;
	ld.local.v2.b32 	{%r24470, %r24471}, [%rd1+56];
	bfe.u32 	%r24472, %r24470, 0, 8;
	cvt.u16.u32 	%rs12772, %r24472;
	bfe.u32 	%r24473, %r24470, 8, 8;
	cvt.u16.u32 	%rs12771, %r24473;
	bfe.u32 	%r24474, %r24470, 16, 8;
	cvt.u16.u32 	%rs12770, %r24474;
	bfe.u32 	%r24475, %r24470, 24, 8;
	cvt.u16.u32 	%rs12769, %r24475;
	bfe.u32 	%r24476, %r24471, 0, 8;
	cvt.u16.u32 	%rs12768, %r24476;
	bfe.u32 	%r24477, %r24471, 8, 8;
	cvt.u16.u32 	%rs12767, %r24477;
	bfe.u32 	%r24478, %r24471, 16, 8;
	cvt.u16.u32 	%rs12766, %r24478;
	bfe.u32 	%r24479, %r24471, 24, 8;
	cvt.u16.u32 	%rs12765, %r24479;
	ld.local.v2.b32 	{%r24480, %r24481}, [%rd1+64];
	bfe.u32 	%r24482, %r24480, 0, 8;
	cvt.u16.u32 	%rs12764, %r24482;
	bfe.u32 	%r24483, %r24480, 8, 8;
	cvt.u16.u32 	%rs12763, %r24483;
	bfe.u32 	%r24484, %r24480, 16, 8;
	cvt.u16.u32 	%rs12762, %r24484;
	bfe.u32 	%r24485, %r24480, 24, 8;
	cvt.u16.u32 	%rs12761, %r24485;
	bfe.u32 	%r24486, %r24481, 0, 8;
	cvt.u16.u32 	%rs12760, %r24486;
	bfe.u32 	%r24487, %r24481, 8, 8;
	cvt.u16.u32 	%rs12759, %r24487;
	bfe.u32 	%r24488, %r24481, 16, 8;
	cvt.u16.u32 	%rs12758, %r24488;
	bfe.u32 	%r24489, %r24481, 24, 8;
	cvt.u16.u32 	%rs12757, %r24489;
	ld.local.v2.b32 	{%r24490, %r24491}, [%rd1+72];
	bfe.u32 	%r24492, %r24490, 0, 8;
	cvt.u16.u32 	%rs12756, %r24492;
	bfe.u32 	%r24493, %r24490, 8, 8;
	cvt.u16.u32 	%rs12755, %r24493;
	bfe.u32 	%r24494, %r24490, 16, 8;
	cvt.u16.u32 	%rs12754, %r24494;
	bfe.u32 	%r24495, %r24490, 24, 8;
	cvt.u16.u32 	%rs12753, %r24495;
	bfe.u32 	%r24496, %r24491, 0, 8;
	cvt.u16.u32 	%rs12752, %r24496;
	bfe.u32 	%r24497, %r24491, 8, 8;
	cvt.u16.u32 	%rs12751, %r24497;
	bfe.u32 	%r24498, %r24491, 16, 8;
	cvt.u16.u32 	%rs12750, %r24498;
	bfe.u32 	%r24499, %r24491, 24, 8;
	cvt.u16.u32 	%rs12749, %r24499;
	ld.local.v2.b32 	{%r24500, %r24501}, [%rd1+80];
	bfe.u32 	%r24502, %r24500, 0, 8;
	cvt.u16.u32 	%rs12748, %r24502;
	bfe.u32 	%r24503, %r24500, 8, 8;
	cvt.u16.u32 	%rs12747, %r24503;
	bfe.u32 	%r24504, %r24500, 16, 8;
	cvt.u16.u32 	%rs12746, %r24504;
	bfe.u32 	%r24505, %r24500, 24, 8;
	cvt.u16.u32 	%rs12745, %r24505;
	bfe.u32 	%r24506, %r24501, 0, 8;
	cvt.u16.u32 	%rs12744, %r24506;
	bfe.u32 	%r24507, %r24501, 8, 8;
	cvt.u16.u32 	%rs12743, %r24507;
	bfe.u32 	%r24508, %r24501, 16, 8;
	cvt.u16.u32 	%rs12742, %r24508;
	bfe.u32 	%r24509, %r24501, 24, 8;
	cvt.u16.u32 	%rs12741, %r24509;
	ld.local.v2.b32 	{%r24510, %r24511}, [%rd1+88];
	bfe.u32 	%r24512, %r24510, 0, 8;
	cvt.u16.u32 	%rs12740, %r24512;
	bfe.u32 	%r24513, %r24510, 8, 8;
	cvt.u16.u32 	%rs12739, %r24513;
	bfe.u32 	%r24514, %r24510, 16, 8;
	cvt.u16.u32 	%rs12738, %r24514;
	bfe.u32 	%r24515, %r24510, 24, 8;
	cvt.u16.u32 	%rs12737, %r24515;
	bfe.u32 	%r24516, %r24511, 0, 8;
	cvt.u16.u32 	%rs12736, %r24516;
	bfe.u32 	%r24517, %r24511, 8, 8;
	cvt.u16.u32 	%rs12735, %r24517;
	bfe.u32 	%r24518, %r24511, 16, 8;
	cvt.u16.u32 	%rs12734, %r24518;
	bfe.u32 	%r24519, %r24511, 24, 8;
	cvt.u16.u32 	%rs12733, %r24519;
	ld.local.v2.b32 	{%r24520, %r24521}, [%rd1+96];
	bfe.u32 	%r24522, %r24520, 0, 8;
	cvt.u16.u32 	%rs12732, %r24522;
	bfe.u32 	%r24523, %r24520, 8, 8;
	cvt.u16.u32 	%rs12731, %r24523;
	bfe.u32 	%r24524, %r24520, 16, 8;
	cvt.u16.u32 	%rs12730, %r24524;
	bfe.u32 	%r24525, %r24520, 24, 8;
	cvt.u16.u32 	%rs12729, %r24525;
	bfe.u32 	%r24526, %r24521, 0, 8;
	cvt.u16.u32 	%rs12728, %r24526;
	bfe.u32 	%r24527, %r24521, 8, 8;
	cvt.u16.u32 	%rs12727, %r24527;
	bfe.u32 	%r24528, %r24521, 16, 8;
	cvt.u16.u32 	%rs12726, %r24528;
	bfe.u32 	%r24529, %r24521, 24, 8;
	cvt.u16.u32 	%rs12725, %r24529;
	ld.local.v2.b32 	{%r24530, %r24531}, [%rd1+104];
	bfe.u32 	%r24532, %r24530, 0, 8;
	cvt.u16.u32 	%rs12724, %r24532;
	bfe.u32 	%r24533, %r24530, 8, 8;
	cvt.u16.u32 	%rs12723, %r24533;
	bfe.u32 	%r24534, %r24530, 16, 8;
	cvt.u16.u32 	%rs12722, %r24534;
	bfe.u32 	%r24535, %r24530, 24, 8;
	cvt.u16.u32 	%rs12721, %r24535;
	bfe.u32 	%r24536, %r24531, 0, 8;
	cvt.u16.u32 	%rs12720, %r24536;
	bfe.u32 	%r24537, %r24531, 8, 8;
	cvt.u16.u32 	%rs12719, %r24537;
	bfe.u32 	%r24538, %r24531, 16, 8;
	cvt.u16.u32 	%rs12718, %r24538;
	bfe.u32 	%r24539, %r24531, 24, 8;
	cvt.u16.u32 	%rs12717, %r24539;
	ld.local.v2.b32 	{%r24540, %r24541}, [%rd1+112];
	bfe.u32 	%r24542, %r24540, 0, 8;
	cvt.u16.u32 	%rs12716, %r24542;
	bfe.u32 	%r24543, %r24540, 8, 8;
	cvt.u16.u32 	%rs12715, %r24543;
	bfe.u32 	%r24544, %r24540, 16, 8;
	cvt.u16.u32 	%rs12714, %r24544;
	bfe.u32 	%r24545, %r24540, 24, 8;
	cvt.u16.u32 	%rs12713, %r24545;
	bfe.u32 	%r24546, %r24541, 0, 8;
	cvt.u16.u32 	%rs12712, %r24546;
	bfe.u32 	%r24547, %r24541, 8, 8;
	cvt.u16.u32 	%rs12711, %r24547;
	bfe.u32 	%r24548, %r24541, 16, 8;
	cvt.u16.u32 	%rs12710, %r24548;
	bfe.u32 	%r24549, %r24541, 24, 8;
	cvt.u16.u32 	%rs12709, %r24549;
	ld.local.v2.b32 	{%r24550, %r24551}, [%rd1+120];
	bfe.u32 	%r24552, %r24550, 0, 8;
	cvt.u16.u32 	%rs12708, %r24552;
	bfe.u32 	%r24553, %r24550, 8, 8;
	cvt.u16.u32 	%rs12707, %r24553;
	bfe.u32 	%r24554, %r24550, 16, 8;
	cvt.u16.u32 	%rs12706, %r24554;
	bfe.u32 	%r24555, %r24550, 24, 8;
	cvt.u16.u32 	%rs12705, %r24555;
	bfe.u32 	%r24556, %r24551, 0, 8;
	cvt.u16.u32 	%rs12704, %r24556;
	bfe.u32 	%r24557, %r24551, 8, 8;
	cvt.u16.u32 	%rs12703, %r24557;
	bfe.u32 	%r24558, %r24551, 16, 8;
	cvt.u16.u32 	%rs12702, %r24558;
	bfe.u32 	%r24559, %r24551, 24, 8;
	cvt.u16.u32 	%rs12701, %r24559;
	ld.local.v2.b32 	{%r24560, %r24561}, [%rd1+128];
	bfe.u32 	%r24562, %r24560, 0, 8;
	cvt.u16.u32 	%rs12700, %r24562;
	bfe.u32 	%r24563, %r24560, 8, 8;
	cvt.u16.u32 	%rs12699, %r24563;
	bfe.u32 	%r24564, %r24560, 16, 8;
	cvt.u16.u32 	%rs12698, %r24564;
	bfe.u32 	%r24565, %r24560, 24, 8;
	cvt.u16.u32 	%rs12697, %r24565;
	bfe.u32 	%r24566, %r24561, 0, 8;
	cvt.u16.u32 	%rs12696, %r24566;
	bfe.u32 	%r24567, %r24561, 8, 8;
	cvt.u16.u32 	%rs12695, %r24567;
	bfe.u32 	%r24568, %r24561, 16, 8;
	cvt.u16.u32 	%rs12694, %r24568;
	bfe.u32 	%r24569, %r24561, 24, 8;
	cvt.u16.u32 	%rs12693, %r24569;
	ld.local.v2.b32 	{%r24570, %r24571}, [%rd1+136];
	bfe.u32 	%r24572, %r24570, 0, 8;
	cvt.u16.u32 	%rs12692, %r24572;
	bfe.u32 	%r24573, %r24570, 8, 8;
	cvt.u16.u32 	%rs12691, %r24573;
	bfe.u32 	%r24574, %r24570, 16, 8;
	cvt.u16.u32 	%rs12690, %r24574;
	bfe.u32 	%r24575, %r24570, 24, 8;
	cvt.u16.u32 	%rs12689, %r24575;
	bfe.u32 	%r24576, %r24571, 0, 8;
	cvt.u16.u32 	%rs12688, %r24576;
	bfe.u32 	%r24577, %r24571, 8, 8;
	cvt.u16.u32 	%rs12687, %r24577;
	bfe.u32 	%r24578, %r24571, 16, 8;
	cvt.u16.u32 	%rs12686, %r24578;
	bfe.u32 	%r24579, %r24571, 24, 8;
	cvt.u16.u32 	%rs12685, %r24579;
	ld.local.v2.b32 	{%r24580, %r24581}, [%rd1+144];
	bfe.u32 	%r24582, %r24580, 0, 8;
	cvt.u16.u32 	%rs12684, %r24582;
	bfe.u32 	%r24583, %r24580, 8, 8;
	cvt.u16.u32 	%rs12683, %r24583;
	bfe.u32 	%r24584, %r24580, 16, 8;
	cvt.u16.u32 	%rs12682, %r24584;
	bfe.u32 	%r24585, %r24580, 24, 8;
	cvt.u16.u32 	%rs12681, %r24585;
	bfe.u32 	%r24586, %r24581, 0, 8;
	cvt.u16.u32 	%rs12680, %r24586;
	bfe.u32 	%r24587, %r24581, 8, 8;
	cvt.u16.u32 	%rs12679, %r24587;
	bfe.u32 	%r24588, %r24581, 16, 8;
	cvt.u16.u32 	%rs12678, %r24588;
	bfe.u32 	%r24589, %r24581, 24, 8;
	cvt.u16.u32 	%rs12677, %r24589;
	ld.local.v2.b32 	{%r24590, %r24591}, [%rd1+152];
	bfe.u32 	%r24592, %r24590, 0, 8;
	cvt.u16.u32 	%rs12676, %r24592;
	bfe.u32 	%r24593, %r24590, 8, 8;
	cvt.u16.u32 	%rs12675, %r24593;
	bfe.u32 	%r24594, %r24590, 16, 8;
	cvt.u16.u32 	%rs12674, %r24594;
	bfe.u32 	%r24595, %r24590, 24, 8;
	cvt.u16.u32 	%rs12673, %r24595;
	bfe.u32 	%r24596, %r24591, 0, 8;
	cvt.u16.u32 	%rs12672, %r24596;
	bfe.u32 	%r24597, %r24591, 8, 8;
	cvt.u16.u32 	%rs12671, %r24597;
	bfe.u32 	%r24598, %r24591, 16, 8;
	cvt.u16.u32 	%rs12670, %r24598;
	bfe.u32 	%r24599, %r24591, 24, 8;
	cvt.u16.u32 	%rs12669, %r24599;
	ld.local.v2.b32 	{%r24600, %r24601}, [%rd1+160];
	bfe.u32 	%r24602, %r24600, 0, 8;
	cvt.u16.u32 	%rs12668, %r24602;
	bfe.u32 	%r24603, %r24600, 8, 8;
	cvt.u16.u32 	%rs12667, %r24603;
	bfe.u32 	%r24604, %r24600, 16, 8;
	cvt.u16.u32 	%rs12666, %r24604;
	bfe.u32 	%r24605, %r24600, 24, 8;
	cvt.u16.u32 	%rs12665, %r24605;
	bfe.u32 	%r24606, %r24601, 0, 8;
	cvt.u16.u32 	%rs12664, %r24606;
	bfe.u32 	%r24607, %r24601, 8, 8;
	cvt.u16.u32 	%rs12663, %r24607;
	bfe.u32 	%r24608, %r24601, 16, 8;
	cvt.u16.u32 	%rs12662, %r24608;
	bfe.u32 	%r24609, %r24601, 24, 8;
	cvt.u16.u32 	%rs12661, %r24609;
	ld.local.v2.b32 	{%r24610, %r24611}, [%rd1+168];
	bfe.u32 	%r24612, %r24610, 0, 8;
	cvt.u16.u32 	%rs12660, %r24612;
	bfe.u32 	%r24613, %r24610, 8, 8;
	cvt.u16.u32 	%rs12659, %r24613;
	bfe.u32 	%r24614, %r24610, 16, 8;
	cvt.u16.u32 	%rs12658, %r24614;
	bfe.u32 	%r24615, %r24610, 24, 8;
	cvt.u16.u32 	%rs12657, %r24615;
	bfe.u32 	%r24616, %r24611, 0, 8;
	cvt.u16.u32 	%rs12656, %r24616;
	bfe.u32 	%r24617, %r24611, 8, 8;
	cvt.u16.u32 	%rs12655, %r24617;
	bfe.u32 	%r24618, %r24611, 16, 8;
	cvt.u16.u32 	%rs12654, %r24618;
	bfe.u32 	%r24619, %r24611, 24, 8;
	cvt.u16.u32 	%rs12653, %r24619;
	ld.local.v2.b32 	{%r24620, %r24621}, [%rd1+176];
	bfe.u32 	%r24622, %r24620, 0, 8;
	cvt.u16.u32 	%rs12652, %r24622;
	bfe.u32 	%r24623, %r24620, 8, 8;
	cvt.u16.u32 	%rs12651, %r24623;
	bfe.u32 	%r24624, %r24620, 16, 8;
	cvt.u16.u32 	%rs12650, %r24624;
	bfe.u32 	%r24625, %r24620, 24, 8;
	cvt.u16.u32 	%rs12649, %r24625;
	bfe.u32 	%r24626, %r24621, 0, 8;
	cvt.u16.u32 	%rs12648, %r24626;
	bfe.u32 	%r24627, %r24621, 8, 8;
	cvt.u16.u32 	%rs12647, %r24627;
	bfe.u32 	%r24628, %r24621, 16, 8;
	cvt.u16.u32 	%rs12646, %r24628;
	bfe.u32 	%r24629, %r24621, 24, 8;
	cvt.u16.u32 	%rs12645, %r24629;
	ld.local.v2.b32 	{%r24630, %r24631}, [%rd1+184];
	bfe.u32 	%r24632, %r24630, 0, 8;
	cvt.u16.u32 	%rs12644, %r24632;
	bfe.u32 	%r24633, %r24630, 8, 8;
	cvt.u16.u32 	%rs12643, %r24633;
	bfe.u32 	%r24634, %r24630, 16, 8;
	cvt.u16.u32 	%rs12642, %r24634;
	bfe.u32 	%r24635, %r24630, 24, 8;
	cvt.u16.u32 	%rs12641, %r24635;
	bfe.u32 	%r24636, %r24631, 0, 8;
	cvt.u16.u32 	%rs12640, %r24636;
	bfe.u32 	%r24637, %r24631, 8, 8;
	cvt.u16.u32 	%rs12639, %r24637;
	bfe.u32 	%r24638, %r24631, 16, 8;
	cvt.u16.u32 	%rs12638, %r24638;
	bfe.u32 	%r24639, %r24631, 24, 8;
	cvt.u16.u32 	%rs12637, %r24639;
	ld.local.v2.b32 	{%r24640, %r24641}, [%rd1+192];
	bfe.u32 	%r24642, %r24640, 0, 8;
	cvt.u16.u32 	%rs12636, %r24642;
	bfe.u32 	%r24643, %r24640, 8, 8;
	cvt.u16.u32 	%rs12635, %r24643;
	bfe.u32 	%r24644, %r24640, 16, 8;
	cvt.u16.u32 	%rs12634, %r24644;
	bfe.u32 	%r24645, %r24640, 24, 8;
	cvt.u16.u32 	%rs12633, %r24645;
	bfe.u32 	%r24646, %r24641, 0, 8;
	cvt.u16.u32 	%rs12632, %r24646;
	bfe.u32 	%r24647, %r24641, 8, 8;
	cvt.u16.u32 	%rs12631, %r24647;
	bfe.u32 	%r24648, %r24641, 16, 8;
	cvt.u16.u32 	%rs12630, %r24648;
	bfe.u32 	%r24649, %r24641, 24, 8;
	cvt.u16.u32 	%rs12629, %r24649;
	ld.local.v2.b32 	{%r24650, %r24651}, [%rd1+200];
	bfe.u32 	%r24652, %r24650, 0, 8;
	cvt.u16.u32 	%rs12628, %r24652;
	bfe.u32 	%r24653, %r24650, 8, 8;
	cvt.u16.u32 	%rs12627, %r24653;
	bfe.u32 	%r24654, %r24650, 16, 8;
	cvt.u16.u32 	%rs12626, %r24654;
	bfe.u32 	%r24655, %r24650, 24, 8;
	cvt.u16.u32 	%rs12625, %r24655;
	bfe.u32 	%r24656, %r24651, 0, 8;
	cvt.u16.u32 	%rs12624, %r24656;
	bfe.u32 	%r24657, %r24651, 8, 8;
	cvt.u16.u32 	%rs12623, %r24657;
	bfe.u32 	%r24658, %r24651, 16, 8;
	cvt.u16.u32 	%rs12622, %r24658;
	bfe.u32 	%r24659, %r24651, 24, 8;
	cvt.u16.u32 	%rs12621, %r24659;
	ld.local.v2.b32 	{%r24660, %r24661}, [%rd1+208];
	bfe.u32 	%r24662, %r24660, 0, 8;
	cvt.u16.u32 	%rs12620, %r24662;
	bfe.u32 	%r24663, %r24660, 8, 8;
	cvt.u16.u32 	%rs12619, %r24663;
	bfe.u32 	%r24664, %r24660, 16, 8;
	cvt.u16.u32 	%rs12618, %r24664;
	bfe.u32 	%r24665, %r24660, 24, 8;
	cvt.u16.u32 	%rs12617, %r24665;
	bfe.u32 	%r24666, %r24661, 0, 8;
	cvt.u16.u32 	%rs12616, %r24666;
	bfe.u32 	%r24667, %r24661, 8, 8;
	cvt.u16.u32 	%rs12615, %r24667;
	bfe.u32 	%r24668, %r24661, 16, 8;
	cvt.u16.u32 	%rs12614, %r24668;
	bfe.u32 	%r24669, %r24661, 24, 8;
	cvt.u16.u32 	%rs12613, %r24669;
	ld.local.v2.b32 	{%r24670, %r24671}, [%rd1+216];
	bfe.u32 	%r24672, %r24670, 0, 8;
	cvt.u16.u32 	%rs12612, %r24672;
	bfe.u32 	%r24673, %r24670, 8, 8;
	cvt.u16.u32 	%rs12611, %r24673;
	bfe.u32 	%r24674, %r24670, 16, 8;
	cvt.u16.u32 	%rs12610, %r24674;
	bfe.u32 	%r24675, %r24670, 24, 8;
	cvt.u16.u32 	%rs12609, %r24675;
	bfe.u32 	%r24676, %r24671, 0, 8;
	cvt.u16.u32 	%rs12608, %r24676;
	bfe.u32 	%r24677, %r24671, 8, 8;
	cvt.u16.u32 	%rs12607, %r24677;
	bfe.u32 	%r24678, %r24671, 16, 8;
	cvt.u16.u32 	%rs12606, %r24678;
	bfe.u32 	%r24679, %r24671, 24, 8;
	cvt.u16.u32 	%rs12605, %r24679;
	ld.local.v2.b32 	{%r24680, %r24681}, [%rd1+224];
	bfe.u32 	%r24682, %r24680, 0, 8;
	cvt.u16.u32 	%rs12604, %r24682;
	bfe.u32 	%r24683, %r24680, 8, 8;
	cvt.u16.u32 	%rs12603, %r24683;
	bfe.u32 	%r24684, %r24680, 16, 8;
	cvt.u16.u32 	%rs12602, %r24684;
	bfe.u32 	%r24685, %r24680, 24, 8;
	cvt.u16.u32 	%rs12601, %r24685;
	bfe.u32 	%r24686, %r24681, 0, 8;
	cvt.u16.u32 	%rs12600, %r24686;
	bfe.u32 	%r24687, %r24681, 8, 8;
	cvt.u16.u32 	%rs12599, %r24687;
	bfe.u32 	%r24688, %r24681, 16, 8;
	cvt.u16.u32 	%rs12598, %r24688;
	bfe.u32 	%r24689, %r24681, 24, 8;
	cvt.u16.u32 	%rs12597, %r24689;
	ld.local.v2.b32 	{%r24690, %r24691}, [%rd1+232];
	bfe.u32 	%r24692, %r24690, 0, 8;
	cvt.u16.u32 	%rs12596, %r24692;
	bfe.u32 	%r24693, %r24690, 8, 8;
	cvt.u16.u32 	%rs12595, %r24693;
	bfe.u32 	%r24694, %r24690, 16, 8;
	cvt.u16.u32 	%rs12594, %r24694;
	bfe.u32 	%r24695, %r24690, 24, 8;
	cvt.u16.u32 	%rs12593, %r24695;
	bfe.u32 	%r24696, %r24691, 0, 8;
	cvt.u16.u32 	%rs12592, %r24696;
	bfe.u32 	%r24697, %r24691, 8, 8;
	cvt.u16.u32 	%rs12591, %r24697;
	bfe.u32 	%r24698, %r24691, 16, 8;
	cvt.u16.u32 	%rs12590, %r24698;
	bfe.u32 	%r24699, %r24691, 24, 8;
	cvt.u16.u32 	%rs12589, %r24699;
	ld.local.v2.b32 	{%r24700, %r24701}, [%rd1+240];
	bfe.u32 	%r24702, %r24700, 0, 8;
	cvt.u16.u32 	%rs12588, %r24702;
	bfe.u32 	%r24703, %r24700, 8, 8;
	cvt.u16.u32 	%rs12587, %r24703;
	bfe.u32 	%r24704, %r24700, 16, 8;
	cvt.u16.u32 	%rs12586, %r24704;
	bfe.u32 	%r24705, %r24700, 24, 8;
	cvt.u16.u32 	%rs12585, %r24705;
	bfe.u32 	%r24706, %r24701, 0, 8;
	cvt.u16.u32 	%rs12584, %r24706;
	bfe.u32 	%r24707, %r24701, 8, 8;
	cvt.u16.u32 	%rs12583, %r24707;
	bfe.u32 	%r24708, %r24701, 16, 8;
	cvt.u16.u32 	%rs12582, %r24708;
	bfe.u32 	%r24709, %r24701, 24, 8;
	cvt.u16.u32 	%rs12581, %r24709;
	ld.local.v2.b32 	{%r24710, %r24711}, [%rd1+248];
	bfe.u32 	%r24712, %r24710, 0, 8;
	cvt.u16.u32 	%rs12580, %r24712;
	bfe.u32 	%r24713, %r24710, 8, 8;
	cvt.u16.u32 	%rs12579, %r24713;
	bfe.u32 	%r24714, %r24710, 16, 8;
	cvt.u16.u32 	%rs12578, %r24714;
	bfe.u32 	%r24715, %r24710, 24, 8;
	cvt.u16.u32 	%rs12577, %r24715;
	bfe.u32 	%r24716, %r24711, 0, 8;
	cvt.u16.u32 	%rs12576, %r24716;
	bfe.u32 	%r24717, %r24711, 8, 8;
	cvt.u16.u32 	%rs12575, %r24717;
	bfe.u32 	%r24718, %r24711, 16, 8;
	cvt.u16.u32 	%rs12574, %r24718;
	bfe.u32 	%r24719, %r24711, 24, 8;
	cvt.u16.u32 	%rs12573, %r24719;
	ld.local.v2.b32 	{%r24720, %r24721}, [%rd1+256];
	bfe.u32 	%r24722, %r24720, 0, 8;
	cvt.u16.u32 	%rs12572, %r24722;
	bfe.u32 	%r24723, %r24720, 8, 8;
	cvt.u16.u32 	%rs12571, %r24723;
	bfe.u32 	%r24724, %r24720, 16, 8;
	cvt.u16.u32 	%rs12570, %r24724;
	bfe.u32 	%r24725, %r24720, 24, 8;
	cvt.u16.u32 	%rs12569, %r24725;
	bfe.u32 	%r24726, %r24721, 0, 8;
	cvt.u16.u32 	%rs12568, %r24726;
	bfe.u32 	%r24727, %r24721, 8, 8;
	cvt.u16.u32 	%rs12567, %r24727;
	bfe.u32 	%r24728, %r24721, 16, 8;
	cvt.u16.u32 	%rs12566, %r24728;
	bfe.u32 	%r24729, %r24721, 24, 8;
	cvt.u16.u32 	%rs12565, %r24729;
	ld.local.v2.b32 	{%r24730, %r24731}, [%rd1+264];
	bfe.u32 	%r24732, %r24730, 0, 8;
	cvt.u16.u32 	%rs12564, %r24732;
	bfe.u32 	%r24733, %r24730, 8, 8;
	cvt.u16.u32 	%rs12563, %r24733;
	bfe.u32 	%r24734, %r24730, 16, 8;
	cvt.u16.u32 	%rs12562, %r24734;
	bfe.u32 	%r24735, %r24730, 24, 8;
	cvt.u16.u32 	%rs12561, %r24735;
	bfe.u32 	%r24736, %r24731, 0, 8;
	cvt.u16.u32 	%rs12560, %r24736;
	bfe.u32 	%r24737, %r24731, 8, 8;
	cvt.u16.u32 	%rs12559, %r24737;
	bfe.u32 	%r24738, %r24731, 16, 8;
	cvt.u16.u32 	%rs12558, %r24738;
	bfe.u32 	%r24739, %r24731, 24, 8;
	cvt.u16.u32 	%rs12557, %r24739;
$L__BB2_56:
	mov.u32 	%r24740, %ctaid.x;
	mul.lo.s32 	%r24741, %r24740, 192;
	sub.s32 	%r24742, %r912, %r24741;
	setp.lt.s32 	%p88, %r24742, 65;
	@%p88 bra 	$L__BB2_63;
	ld.shared.v2.b32 	{%r24744, %r24745}, [_ZZN3cub18CUB_300001_SM_10006detail6reduce18DeviceReduceKernelINS2_10policy_hubI4Itemj13Addition_funcE10Policy1000EN6thrust24THRUST_300001_SM_1000_NS6detail15normal_iteratorINSA_10device_ptrIS5_EEEEjS6_S5_N4cuda3std3__410__identityEEEvT0_PT3_T1_NS0_13GridEvenShareISN_EET2_T4_E12temp_storage+816];
	ld.shared.v2.b32 	{%r24746, %r24747}, [_ZZN3cub18CUB_300001_SM_10006detail6reduce18DeviceReduceKernelINS2_10policy_hubI4Itemj13Addition_funcE10Policy1000EN6thrust24THRUST_300001_SM_1000_NS6detail15normal_iteratorINSA_10device_ptrIS5_EEEEjS6_S5_N4cuda3std3__410__identityEEEvT0_PT3_T1_NS0_13GridEvenShareISN_EET2_T4_E12temp_storage+808];
	ld.shared.v2.b32 	{%r24748, %r24749}, [_ZZN3cub18CUB_300001_SM_10006detail6reduce18DeviceReduceKernelINS2_10policy_hubI4Itemj13Addition_funcE10Policy1000EN6thrust24THRUST_300001_SM_1000_NS6detail15normal_iteratorINSA_10device_ptrIS5_EEEEjS6_S5_N4cuda3std3__410__identityEEEvT0_PT3_T1_NS0_13GridEvenShareISN_EET2_T4_E12temp_storage+800];
	ld.shared.v2.b32 	{%r24750, %r24751}, [_ZZN3cub18CUB_300001_SM_10006detail6reduce18DeviceReduceKernelINS2_10policy_hubI4Itemj13Addition_funcE10Policy1000EN6thrust24THRUST_300001_SM_1000_NS6detail15normal_iteratorINSA_10device_ptrIS5_EEEEjS6_S5_N4cuda3std3__410__identityEEEvT0_PT3_T1_NS0_13GridEvenShareISN_EET2_T4_E12temp_storage+792];
	ld.shared.v2.b32 	{%r24752, %r24753}, [_ZZN3cub18CUB_300001_SM_10006detail6reduce18DeviceReduceKernelINS2_10policy_hubI4Itemj13Addition_funcE10Policy1000EN6thrust24THRUST_300001_SM_1000_NS6detail15normal_iteratorINSA_10device_ptrIS5_EEEEjS6_S5_N4cuda3std3__410__identityEEEvT0_PT3_T1_NS0_13GridEvenShareISN_EET2_T4_E12temp_storage+784];
	ld.shared.v2.b32 	{%r24754, %r24755}, [_ZZN3cub18CUB_300001_SM_10006detail6reduce18DeviceReduceKernelINS2_10policy_hubI4Itemj13Addition_funcE10Policy1000EN6thrust24THRUST_300001_SM_1000_NS6detail15normal_iteratorINSA_10device_ptrIS5_EEEEjS6_S5_N4cuda3std3__410__identityEEEvT0_PT3_T1_NS0_13GridEvenShareISN_EET2_T4_E12temp_storage+776];
	ld.shared.v2.b32 	{%r24756, %r24757}, [_ZZN3cub18CUB_300001_SM_10006detail6reduce18DeviceReduceKernelINS2_10policy_hubI4Itemj13Addition_funcE10Policy1000EN6thrust24THRUST_300001_SM_1000_NS6detail15normal_iteratorINSA_10device_ptrIS5_EEEEjS6_S5_N4cuda3std3__410__identityEEEvT0_PT3_T1_NS0_13GridEvenShareISN_EET2_T4_E12temp_storage+768];
	ld.shared.v2.b32 	{%r24758, %r24759}, [_ZZN3cub18CUB_300001_SM_10006detail6reduce18DeviceReduceKernelINS2_10policy_hubI4Itemj13Addition_funcE10Policy1000EN6thrust24THRUST_300001_SM_1000_NS6detail15normal_iteratorINSA_10device_ptrIS5_EEEEjS6_S5_N4cuda3std3__410__identityEEEvT0_PT3_T1_NS0_13GridEvenShareISN_EET2_T4_E12temp_storage+760];
	ld.shared.v2.b32 	{%r24760, %r24761}, [_ZZN3cub18CUB_300001_SM_10006detail6reduce18DeviceReduceKernelINS2_10policy_hubI4Itemj13Addition_funcE10Policy1000EN6thrust24THRUST_300001_SM_1000_NS6detail15normal_iteratorINSA_10device_ptrIS5_EEEEjS6_S5_N4cuda3std3__410__identityEEEvT0_PT3_T1_NS0_13GridEvenShareISN_EET2_T4_E12temp_storage+752];
	ld.shared.v2.b32 	{%r24762, %r24763}, [_ZZN3cub18CUB_300001_SM_10006detail6reduce18DeviceReduceKernelINS2_10policy_hubI4Itemj13Addition_funcE10Policy1000EN6thrust24THRUST_300001_SM_1000_NS6detail15normal_iteratorINSA_10device_ptrIS5_EEEEjS6_S5_N4cuda3std3__410__identityEEEvT0_PT3_T1_NS0_13GridEvenShareISN_EET2_T4_E12temp_storage+744];
	ld.shared.v2.b32 	{%r24764, %r24765}, [_ZZN3cub18CUB_300001_SM_10006detail6reduce18DeviceReduceKernelINS2_10policy_hubI4Itemj13Addition_funcE10Policy1000EN6thrust24THRUST_300001_SM_1000_NS6detail15normal_iteratorINSA_10device_ptrIS5_EEEEjS6_S5_N4cuda3std3__410__identityEEEvT0_PT3_T1_NS0_13GridEvenShareISN_EET2_T4_E12temp_storage+736];
	ld.shared.v2.b32 	{%r24766, %r24767}, [_ZZN3cub18CUB_300001_SM_10006detail6reduce18DeviceReduceKernelINS2_10policy_hubI4Itemj13Addition_funcE10Policy1000EN6thrust24THRUST_300001_SM_1000_NS6detail15normal_iteratorINSA_10device_ptrIS5_EEEEjS6_S5_N4cuda3std3__410__identityEEEvT0_PT3_T1_NS0_13GridEvenShareISN_EET2_T4_E12temp_storage+728];
	ld.shared.v2.b32 	{%r24768, %r24769}, [_ZZN3cub18CUB_300001_SM_10006detail6reduce18DeviceReduceKernelINS2_10policy_hubI4Itemj13Addition_funcE10Policy1000EN6thrust24THRUST_300001_SM_1000_NS6detail15normal_iteratorINSA_10device_ptrIS5_EEEEjS6_S5_N4cuda3std3__410__identityEEEvT0_PT3_T1_NS0_13GridEvenShareISN_EET2_T4_E12temp_storage+720];
	ld.shared.v2.b32 	{%r24770, %r24771}, [_ZZN3cub18CUB_300001_SM_10006detail6reduce18DeviceReduceKernelINS2_10policy_hubI4Itemj13Addition_funcE10Policy1000EN6thrust24THRUST_300001_SM_1000_NS6detail15normal_iteratorINSA_10device_ptrIS5_EEEEjS6_S5_N4cuda3std3__410__identityEEEvT0_PT3_T1_NS0_13GridEvenShareISN_EET2_T4_E12temp_storage+712];
	ld.shared.v2.b32 	{%r24772, %r24773}, [_ZZN3cub18CUB_300001_SM_10006detail6reduce18DeviceReduceKernelINS2_10policy_hubI4Itemj13Addition_funcE10Policy1000EN6thrust24THRUST_300001_SM_1000_NS6detail15normal_iteratorINSA_10device_ptrIS5_EEEEjS6_S5_N4cuda3std3__410__identityEEEvT0_PT3_T1_NS0_13GridEvenShareISN_EET2_T4_E12temp_storage+704];
	ld.shared.v2.b32 	{%r24774, %r24775}, [_ZZN3cub18CUB_300001_SM_10006detail6reduce18DeviceReduceKernelINS2_10policy_hubI4Itemj13Addition_funcE10Policy1000EN6thrust24THRUST_300001_SM_1000_NS6detail15normal_iteratorINSA_10device_ptrIS5_EEEEjS6_S5_N4cuda3std3__410__identityEEEvT0_PT3_T1_NS0_13GridEvenShareISN_EET2_T4_E12temp_storage+696];
	ld.shared.v2.b32 	{%r24776, %r24777}, [_ZZN3cub18CUB_300001_SM_10006detail6reduce18DeviceReduceKernelINS2_10policy_hubI4Itemj13Addition_funcE10Policy1000EN6thrust24THRUST_300001_SM_1000_NS6detail15normal_iteratorINSA_10device_ptrIS5_EEEEjS6_S5_N4cuda3std3__410__identityEEEvT0_PT3_T1_NS0_13GridEvenShareISN_EET2_T4_E12temp_storage+688];
	ld.shared.v2.b32 	{%r24778, %r24779}, [_ZZN3cub18CUB_300001_SM_10006detail6reduce18DeviceReduceKernelINS2_10policy_hubI4Itemj13Addition_funcE10Policy1000EN6thrust24THRUST_300001_SM_1000_NS6detail15normal_iteratorINSA_10device_ptrIS5_EEEEjS6_S5_N4cuda3std3__410__identityEEEvT0_PT3_T1_NS0_13GridEvenShareISN_EET2_T4_E12temp_storage+680];
	ld.shared.v2.b32 	{%r24780, %r24781}, [_ZZN3cub18CUB_300001_SM_10006detail6reduce18DeviceReduceKernelINS2_10policy_hubI4Itemj13Addition_funcE10Policy1000EN6thrust24THRUST_300001_SM_1000_NS6detail15normal_iteratorINSA_10device_ptrIS5_EEEEjS6_S5_N4cuda3std3__410__identityEEEvT0_PT3_T1_NS0_13GridEvenShareISN_EET2_T4_E12temp_storage+672];
	ld.shared.v2.b32 	{%r24782, %r24783}, [_ZZN3cub18CUB_300001_SM_10006detail6reduce18DeviceReduceKernelINS2_10policy_hubI4Itemj13Addition_funcE10Policy1000EN6thrust24THRUST_300001_SM_1000_NS6detail15normal_iteratorINSA_10device_ptrIS5_EEEEjS6_S5_N4cuda3std3__410__identityEEEvT0_PT3_T1_NS0_13GridEvenShareISN_EET2_T4_E12temp_storage+664];
	ld.shared.v2.b32 	{%r24784, %r24785}, [_ZZN3cub18CUB_300001_SM_10006detail6reduce18DeviceReduceKernelINS2_10policy_hubI4Itemj13Addition_funcE10Policy1000EN6thrust24THRUST_300001_SM_1000_NS6detail15normal_iteratorINSA_10device_ptrIS5_EEEEjS6_S5_N4cuda3std3__410__identityEEEvT0_PT3_T1_NS0_13GridEvenShareISN_EET2_T4_E12temp_storage+656];
	ld.shared.v2.b32 	{%r24786, %r24787}, [_ZZN3cub18CUB_300001_SM_10006detail6reduce18DeviceReduceKernelINS2_10policy_hubI4Itemj13Addition_funcE10Policy1000EN6thrust24THRUST_300001_SM_1000_NS6detail15normal_iteratorINSA_10device_ptrIS5_EEEEjS6_S5_N4cuda3std3__410__identityEEEvT0_PT3_T1_NS0_13GridEvenShareISN_EET2_T4_E12temp_storage+648];
	ld.shared.v2.b32 	{%r24788, %r24789}, [_ZZN3cub18CUB_300001_SM_10006detail6reduce18DeviceReduceKernelINS2_10policy_hubI4Itemj13Addition_funcE10Policy1000EN6thrust24THRUST_300001_SM_1000_NS6detail15normal_iteratorINSA_10device_ptrIS5_EEEEjS6_S5_N4cuda3std3__410__identityEEEvT0_PT3_T1_NS0_13GridEvenShareISN_EET2_T4_E12temp_storage+640];
	ld.shared.v2.b32 	{%r24790, %r24791}, [_ZZN3cub18CUB_300001_SM_10006detail6reduce18DeviceReduceKernelINS2_10policy_hubI4Itemj13Addition_funcE10Policy1000EN6thrust24THRUST_300001_SM_1000_NS6detail15normal_iteratorINSA_10device_ptrIS5_EEEEjS6_S5_N4cuda3std3__410__identityEEEvT0_PT3_T1_NS0_13GridEvenShareISN_EET2_T4_E12temp_storage+632];
	ld.shared.v2.b32 	{%r24792, %r24793}, [_ZZN3cub18CUB_300001_SM_10006detail6reduce18DeviceReduceKernelINS2_10policy_hubI4Itemj13Addition_funcE10Policy1000EN6thrust24THRUST_300001_SM_1000_NS6detail15normal_iteratorINSA_10device_ptrIS5_EEEEjS6_S5_N4cuda3std3__410__identityEEEvT0_PT3_T1_NS0_13GridEvenShareISN_EET2_T4_E12temp_storage+624];
	ld.shared.v2.b32 	{%r24794, %r24795}, [_ZZN3cub18CUB_300001_SM_10006detail6reduce18DeviceReduceKernelINS2_10policy_hubI4Itemj13Addition_funcE10Policy1000EN6thrust24THRUST_300001_SM_1000_NS6detail15normal_iteratorINSA_10device_ptrIS5_EEEEjS6_S5_N4cuda3std3__410__identityEEEvT0_PT3_T1_NS0_13GridEvenShareISN_EET2_T4_E12temp_storage+616];
	ld.shared.v2.b32 	{%r24796, %r24797}, [_ZZN3cub18CUB_300001_SM_10006detail6reduce18DeviceReduceKernelINS2_10policy_hubI4Itemj13Addition_funcE10Policy1000EN6thrust24THRUST_300001_SM_1000_NS6detail15normal_iteratorINSA_10device_ptrIS5_EEEEjS6_S5_N4cuda3std3__410__identityEEEvT0_PT3_T1_NS0_13GridEvenShareISN_EET2_T4_E12temp_storage+608];
	ld.shared.v2.b32 	{%r24798, %r24799}, [_ZZN3cub18CUB_300001_SM_10006detail6reduce18DeviceReduceKernelINS2_10policy_hubI4Itemj13Addition_funcE10Policy1000EN6thrust24THRUST_300001_SM_1000_NS6detail15normal_iteratorINSA_10device_ptrIS5_EEEEjS6_S5_N4cuda3std3__410__identityEEEvT0_PT3_T1_NS0_13GridEvenShareISN_EET2_T4_E12temp_storage+600];
	ld.shared.v2.b32 	{%r24800, %r24801}, [_ZZN3cub18CUB_300001_SM_10006detail6reduce18DeviceReduceKernelINS2_10policy_hubI4Itemj13Addition_funcE10Policy1000EN6thrust24THRUST_300001_SM_1000_NS6detail15normal_iteratorINSA_10device_ptrIS5_EEEEjS6_S5_N4cuda3std3__410__identityEEEvT0_PT3_T1_NS0_13GridEvenShareISN_EET2_T4_E12temp_storage+592];
	ld.shared.v2.b32 	{%r24802, %r24803}, [_ZZN3cub18CUB_300001_SM_10006detail6reduce18DeviceReduceKernelINS2_10policy_hubI4Itemj13Addition_funcE10Policy1000EN6thrust24THRUST_300001_SM_1000_NS6detail15normal_iteratorINSA_10device_ptrIS5_EEEEjS6_S5_N4cuda3std3__410__identityEEEvT0_PT3_T1_NS0_13GridEvenShareISN_EET2_T4_E12temp_storage+584];
	ld.shared.v2.b32 	{%r24804, %r24805}, [_ZZN3cub18CUB_300001_SM_10006detail6reduce18DeviceReduceKernelINS2_10policy_hubI4Itemj13Addition_funcE10Policy1000EN6thrust24THRUST_300001_SM_1000_NS6detail15normal_iteratorINSA_10device_ptrIS5_EEEEjS6_S5_N4cuda3std3__410__identityEEEvT0_PT3_T1_NS0_13GridEvenShareISN_EET2_T4_E12temp_storage+576];
	ld.shared.v2.b32 	{%r24806, %r24807}, [_ZZN3cub18CUB_300001_SM_10006detail6reduce18DeviceReduceKernelINS2_10policy_hubI4Itemj13Addition_funcE10Policy1000EN6thrust24THRUST_300001_SM_1000_NS6detail15normal_iteratorINSA_10device_ptrIS5_EEEEjS6_S5_N4cuda3std3__410__identityEEEvT0_PT3_T1_NS0_13GridEvenShareISN_EET2_T4_E12temp_storage+568];
	bfe.u32 	%r24808, %r24806, 0, 8;
	cvt.u16.u32 	%rs14355, %r24808;
	ld.shared.f64 	%fd25, [_ZZN3cub18CUB_300001_SM_10006detail6reduce18DeviceReduceKernelINS2_10policy_hubI4Itemj13Addition_funcE10Policy1000EN6thrust24THRUST_300001_SM_1000_NS6detail15normal_iteratorINSA_10device_ptrIS5_EEEEjS6_S5_N4cuda3std3__410__identityEEEvT0_PT3_T1_NS0_13GridEvenShareISN_EET2_T4_E12temp_storage+560];
	ld.shared.u32 	%r411, [_ZZN3cub18CUB_300001_SM_10006detail6reduce18DeviceReduceKernelINS2_10policy_hubI4Itemj13Addition_funcE10Policy1000EN6thrust24THRUST_300001_SM_1000_NS6detail15normal_iteratorINSA_10device_ptrIS5_EEEEjS6_S5_N4cuda3std3__410__identityEEEvT0_PT3_T1_NS0_13GridEvenShareISN_EET2_T4_E12temp_storage+552];
	st.local.u32 	[%rd2], %r411;
	st.local.f64 	[%rd2+8], %fd25;
	st.local.v2.b32 	[%rd2+16], {%r24806, %r24807};
	st.local.v2.b32 	[%rd2+24], {%r24804, %r24805};
	st.local.v2.b32 	[%rd2+32], {%r24802, %r24803};
	st.local.v2.b32 	[%rd2+40], {%r24800, %r24801};
	st.local.v2.b32 	[%rd2+48], {%r24798, %r24799};
	st.local.v2.b32 	[%rd2+56], {%r24796, %r24797};
	st.local.v2.b32 	[%rd2+64], {%r24794, %r24795};
	st.local.v2.b32 	[%rd2+72], {%r24792, %r24793};
	st.local.v2.b32 	[%rd2+80], {%r24790, %r24791};
	st.local.v2.b32 	[%rd2+88], {%r24788, %r24789};
	st.local.v2.b32 	[%rd2+96], {%r24786, %r24787};
	st.local.v2.b32 	[%rd2+104], {%r24784, %r24785};
	st.local.v2.b32 	[%rd2+112], {%r24782, %r24783};
	st.local.v2.b32 	[%rd2+120], {%r24780, %r24781};
	st.local.v2.b32 	[%rd2+128], {%r24778, %r24779};
	st.local.v2.b32 	[%rd2+136], {%r24776, %r24777};
	st.local.v2.b32 	[%rd2+144], {%r24774, %r24775};
	st.local.v2.b32 	[%rd2+152], {%r24772, %r24773};
	st.local.v2.b32 	[%rd2+160], {%r24770, %r24771};
	st.local.v2.b32 	[%rd2+168], {%r24768, %r24769};
	st.local.v2.b32 	[%rd2+176], {%r24766, %r24767};
	st.local.v2.b32 	[%rd2+184], {%r24764, %r24765};
	st.local.v2.b32 	[%rd2+192], {%r24762, %r24763};
	st.local.v2.b32 	[%rd2+200], {%r24760, %r24761};
	st.local.v2.b32 	[%rd2+208], {%r24758, %r24759};
	st.local.v2.b32 	[%rd2+216], {%r24756, %r24757};
	st.local.v2.b32 	[%rd2+224], {%r24754, %r24755};
	st.local.v2.b32 	[%rd2+232], {%r24752, %r24753};
	st.local.v2.b32 	[%rd2+240], {%r24750, %r24751};
	st.local.v2.b32 	[%rd2+248], {%r24748, %r24749};
	st.local.v2.b32 	[%rd2+256], {%r24746, %r24747};
	st.local.v2.b32 	[%rd2+264], {%r24744, %r24745};
	st.local.u32 	[%rd1], %r28550;
	st.local.f64 	[%rd1+8], %fd75;
	cvt.u32.u16 	%r24809, %rs12805;
	cvt.u32.u16 	%r24810, %rs12806;
	prmt.b32 	%r24811, %r24810, %r24809, 0x3340U;
	cvt.u32.u16 	%r24812, %rs12807;
	cvt.u32.u16 	%r24813, %rs12808;
	prmt.b32 	%r24814, %r24813, %r24812, 0x3340U;
	prmt.b32 	%r24815, %r24814, %r24811, 0x5410U;
	cvt.u32.u16 	%r24816, %rs12809;
	cvt.u32.u16 	%r24817, %rs12810;
	prmt.b32 	%r24818, %r24817, %r24816, 0x3340U;
	cvt.u32.u16 	%r24819, %rs12811;
	cvt.u32.u16 	%r24820, %rs12812;
	prmt.b32 	%r24821, %r24820, %r24819, 0x3340U;
	prmt.b32 	%r24822, %r24821, %r24818, 0x5410U;
	st.local.v2.b32 	[%rd1+16], {%r24822, %r24815};
	cvt.u32.u16 	%r24823, %rs12797;
	cvt.u32.u16 	%r24824, %rs12798;
	prmt.b32 	%r24825, %r24824, %r24823, 0x3340U;
	cvt.u32.u16 	%r24826, %rs12799;
	cvt.u32.u16 	%r24827, %rs12800;
	prmt.b32 	%r24828, %r24827, %r24826, 0x3340U;
	prmt.b32 	%r24829, %r24828, %r24825, 0x5410U;
	cvt.u32.u16 	%r24830, %rs12801;
	cvt.u32.u16 	%r24831, %rs12802;
	prmt.b32 	%r24832, %r24831, %r24830, 0x3340U;
	cvt.u32.u16 	%r24833, %rs12803;
	cvt.u32.u16 	%r24834, %rs12804;
	prmt.b32 	%r24835, %r24834, %r24833, 0x3340U;
	prmt.b32 	%r24836, %r24835, %r24832, 0x5410U;
	st.local.v2.b32 	[%rd1+24], {%r24836, %r24829};
	cvt.u32.u16 	%r24837, %rs12789;
	cvt.u32.u16 	%r24838, %rs12790;
	prmt.b32 	%r24839, %r24838, %r24837, 0x3340U;
	cvt.u32.u16 	%r24840, %rs12791;
	cvt.u32.u16 	%r24841, %rs12792;
	prmt.b32 	%r24842, %r24841, %r24840, 0x3340U;
	prmt.b32 	%r24843, %r24842, %r24839, 0x5410U;
	cvt.u32.u16 	%r24844, %rs12793;
	cvt.u32.u16 	%r24845, %rs12794;
	prmt.b32 	%r24846, %r24845, %r24844, 0x3340U;
	cvt.u32.u16 	%r24847, %rs12795;
	cvt.u32.u16 	%r24848, %rs12796;
	prmt.b32 	%r24849, %r24848, %r24847, 0x3340U;
	prmt.b32 	%r24850, %r24849, %r24846, 0x5410U;
	st.local.v2.b32 	[%rd1+32], {%r24850, %r24843};
	cvt.u32.u16 	%r24851, %rs12781;
	cvt.u32.u16 	%r24852, %rs12782;
	prmt.b32 	%r24853, %r24852, %r24851, 0x3340U;
	cvt.u32.u16 	%r24854, %rs12783;
	cvt.u32.u16 	%r24855, %rs12784;
	prmt.b32 	%r24856, %r24855, %r24854, 0x3340U;
	prmt.b32 	%r24857, %r24856, %r24853, 0x5410U;
	cvt.u32.u16 	%r24858, %rs12785;
	cvt.u32.u16 	%r24859, %rs12786;
	prmt.b32 	%r24860, %r24859, %r24858, 0x3340U;
	cvt.u32.u16 	%r24861, %rs12787;
	cvt.u32.u16 	%r24862, %rs12788;
	prmt.b32 	%r24863, %r24862, %r24861, 0x3340U;
	prmt.b32 	%r24864, %r24863, %r24860, 0x5410U;
	st.local.v2.b32 	[%rd1+40], {%r24864, %r24857};
	cvt.u32.u16 	%r24865, %rs12773;
	cvt.u32.u16 	%r24866, %rs12774;
	prmt.b32 	%r24867, %r24866, %r24865, 0x3340U;
	cvt.u32.u16 	%r24868, %rs12775;
	cvt.u32.u16 	%r24869, %rs12776;
	prmt.b32 	%r24870, %r24869, %r24868, 0x3340U;
	prmt.b32 	%r24871, %r24870, %r24867, 0x5410U;
	cvt.u32.u16 	%r24872, %rs12777;
	cvt.u32.u16 	%r24873, %rs12778;
	prmt.b32 	%r24874, %r24873, %r24872, 0x3340U;
	cvt.u32.u16 	%r24875, %rs12779;
	cvt.u32.u16 	%r24876, %rs12780;
	prmt.b32 	%r24877, %r24876, %r24875, 0x3340U;
	prmt.b32 	%r24878, %r24877, %r24874, 0x5410U;
	st.local.v2.b32 	[%rd1+48], {%r24878, %r24871};
	cvt.u32.u16 	%r24879, %rs12765;
	cvt.u32.u16 	%r24880, %rs12766;
	prmt.b32 	%r24881, %r24880, %r24879, 0x3340U;
	cvt.u32.u16 	%r24882, %rs12767;
	cvt.u32.u16 	%r24883, %rs12768;
	prmt.b32 	%r24884, %r24883, %r24882, 0x3340U;
	prmt.b32 	%r24885, %r24884, %r24881, 0x5410U;
	cvt.u32.u16 	%r24886, %rs12769;
	cvt.u32.u16 	%r24887, %rs12770;
	prmt.b32 	%r24888, %r24887, %r24886, 0x3340U;
	cvt.u32.u16 	%r24889, %rs12771;
	cvt.u32.u16 	%r24890, %rs12772;
	prmt.b32 	%r24891, %r24890, %r24889, 0x3340U;
	prmt.b32 	%r24892, %r24891, %r24888, 0x5410U;
	st.local.v2.b32 	[%rd1+56], {%r24892, %r24885};
	cvt.u32.u16 	%r24893, %rs12757;
	cvt.u32.u16 	%r24894, %rs12758;
	prmt.b32 	%r24895, %r24894, %r24893, 0x3340U;
	cvt.u32.u16 	%r24896, %rs12759;
	cvt.u32.u16 	%r24897, %rs12760;
	prmt.b32 	%r24898, %r24897, %r24896, 0x3340U;
	prmt.b32 	%r24899, %r24898, %r24895, 0x5410U;
	cvt.u32.u16 	%r24900, %rs12761;
	cvt.u32.u16 	%r24901, %rs12762;
	prmt.b32 	%r24902, %r24901, %r24900, 0x3340U;
	cvt.u32.u16 	%r24903, %rs12763;
	cvt.u32.u16 	%r24904, %rs12764;
	prmt.b32 	%r24905, %r24904, %r24903, 0x3340U;
	prmt.b32 	%r24906, %r24905, %r24902, 0x5410U;
	st.local.v2.b32 	[%rd1+64], {%r24906, %r24899};
	cvt.u32.u16 	%r24907, %rs12749;
	cvt.u32.u16 	%r24908, %rs12750;
	prmt.b32 	%r24909, %r24908, %r24907, 0x3340U;
	cvt.u32.u16 	%r24910, %rs12751;
	cvt.u32.u16 	%r24911, %rs12752;
	prmt.b32 	%r24912, %r24911, %r24910, 0x3340U;
	prmt.b32 	%r24913, %r24912, %r24909, 0x5410U;
	cvt.u32.u16 	%r24914, %rs12753;
	cvt.u32.u16 	%r24915, %rs12754;
	prmt.b32 	%r24916, %r24915, %r24914, 0x3340U;
	cvt.u32.u16 	%r24917, %rs12755;
	cvt.u32.u16 	%r24918, %rs12756;
	prmt.b32 	%r24919, %r24918, %r24917, 0x3340U;
	prmt.b32 	%r24920, %r24919, %r24916, 0x5410U;
	st.local.v2.b32 	[%rd1+72], {%r24920, %r24913};
	cvt.u32.u16 	%r24921, %rs12741;
	cvt.u32.u16 	%r24922, %rs12742;
	prmt.b32 	%r24923, %r24922, %r24921, 0x3340U;
	cvt.u32.u16 	%r24924, %rs12743;
	cvt.u32.u16 	%r24925, %rs12744;
	prmt.b32 	%r24926, %r24925, %r24924, 0x3340U;
	prmt.b32 	%r24927, %r24926, %r24923, 0x5410U;
	cvt.u32.u16 	%r24928, %rs12745;
	cvt.u32.u16 	%r24929, %rs12746;
	prmt.b32 	%r24930, %r24929, %r24928, 0x3340U;
	cvt.u32.u16 	%r24931, %rs12747;
	cvt.u32.u16 	%r24932, %rs12748;
	prmt.b32 	%r24933, %r24932, %r24931, 0x3340U;
	prmt.b32 	%r24934, %r24933, %r24930, 0x5410U;
	st.local.v2.b32 	[%rd1+80], {%r24934, %r24927};
	cvt.u32.u16 	%r24935, %rs12733;
	cvt.u32.u16 	%r24936, %rs12734;
	prmt.b32 	%r24937, %r24936, %r24935, 0x3340U;
	cvt.u32.u16 	%r24938, %rs12735;
	cvt.u32.u16 	%r24939, %rs12736;
	prmt.b32 	%r24940, %r24939, %r24938, 0x3340U;
	prmt.b32 	%r24941, %r24940, %r24937, 0x5410U;
	cvt.u32.u16 	%r24942, %rs12737;
	cvt.u32.u16 	%r24943, %rs12738;
	prmt.b32 	%r24944, %r24943, %r24942, 0x3340U;
	cvt.u32.u16 	%r24945, %rs12739;
	cvt.u32.u16 	%r24946, %rs12740;
	prmt.b32 	%r24947, %r24946, %r24945, 0x3340U;
	prmt.b32 	%r24948, %r24947, %r24944, 0x5410U;
	st.local.v2.b32 	[%rd1+88], {%r24948, %r24941};
	cvt.u32.u16 	%r24949, %rs12725;
	cvt.u32.u16 	%r24950, %rs12726;
	prmt.b32 	%r24951, %r24950, %r24949, 0x3340U;
	cvt.u32.u16 	%r24952, %rs12727;
	cvt.u32.u16 	%r24953, %rs12728;
	prmt.b32 	%r24954, %r24953, %r24952, 0x3340U;
	prmt.b32 	%r24955, %r24954, %r24951, 0x5410U;
	cvt.u32.u16 	%r24956, %rs12729;
	cvt.u32.u16 	%r24957, %rs12730;
	prmt.b32 	%r24958, %r24957, %r24956, 0x3340U;
	cvt.u32.u16 	%r24959, %rs12731;
	cvt.u32.u16 	%r24960, %rs12732;
	prmt.b32 	%r24961, %r24960, %r24959, 0x3340U;
	prmt.b32 	%r24962, %r24961, %r24958, 0x5410U;
	st.local.v2.b32 	[%rd1+96], {%r24962, %r24955};
	cvt.u32.u16 	%r24963, %rs12717;
	cvt.u32.u16 	%r24964, %rs12718;
	prmt.b32 	%r24965, %r24964, %r24963, 0x3340U;
	cvt.u32.u16 	%r24966, %rs12719;
	cvt.u32.u16 	%r24967, %rs12720;
	prmt.b32 	%r24968, %r24967, %r24966, 0x3340U;
	prmt.b32 	%r24969, %r24968, %r24965, 0x5410U;
	cvt.u32.u16 	%r24970, %rs12721;
	cvt.u32.u16 	%r24971, %rs12722;
	prmt.b32 	%r24972, %r24971, %r24970, 0x3340U;
	cvt.u32.u16 	%r24973, %rs12723;
	cvt.u32.u16 	%r24974, %rs12724;
	prmt.b32 	%r24975, %r24974, %r24973, 0x3340U;
	prmt.b32 	%r24976, %r24975, %r24972, 0x5410U;
	st.local.v2.b32 	[%rd1+104], {%r24976, %r24969};
	cvt.u32.u16 	%r24977, %rs12709;
	cvt.u32.u16 	%r24978, %rs12710;
	prmt.b32 	%r24979, %r24978, %r24977, 0x3340U;
	cvt.u32.u16 	%r24980, %rs12711;
	cvt.u32.u16 	%r24981, %rs12712;
	prmt.b32 	%r24982, %r24981, %r24980, 0x3340U;
	prmt.b32 	%r24983, %r24982, %r24979, 0x5410U;
	cvt.u32.u16 	%r24984, %rs12713;
	cvt.u32.u16 	%r24985, %rs12714;
	prmt.b32 	%r24986, %r24985, %r24984, 0x3340U;
	cvt.u32.u16 	%r24987, %rs12715;
	cvt.u32.u16 	%r24988, %rs12716;
	prmt.b32 	%r24989, %r24988, %r24987, 0x3340U;
	prmt.b32 	%r24990, %r24989, %r24986, 0x5410U;
	st.local.v2.b32 	[%rd1+112], {%r24990, %r24983};
	cvt.u32.u16 	%r24991, %rs12701;
	cvt.u32.u16 	%r24992, %rs12702;
	prmt.b32 	%r24993, %r24992, %r24991, 0x3340U;
	cvt.u32.u16 	%r24994, %rs12703;
	cvt.u32.u16 	%r24995, %rs12704;
	prmt.b32 	%r24996, %r24995, %r24994, 0x3340U;
	prmt.b32 	%r24997, %r24996, %r24993, 0x5410U;
	cvt.u32.u16 	%r24998, %rs12705;
	cvt.u32.u16 	%r24999, %rs12706;
	prmt.b32 	%r25000, %r24999, %r24998, 0x3340U;
	cvt.u32.u16 	%r25001, %rs12707;
	cvt.u32.u16 	%r25002, %rs12708;
	prmt.b32 	%r25003, %r25002, %r25001, 0x3340U;
	prmt.b32 	%r25004, %r25003, %r25000, 0x5410U;
	st.local.v2.b32 	[%rd1+120], {%r25004, %r24997};
	cvt.u32.u16 	%r25005, %rs12693;
	cvt.u32.u16 	%r25006, %rs12694;
	prmt.b32 	%r25007, %r25006, %r25005, 0x3340U;
	cvt.u32.u16 	%r25008, %rs12695;
	cvt.u32.u16 	%r25009, %rs12696;
	prmt.b32 	%r25010, %r25009, %r25008, 0x3340U;
	prmt.b32 	%r25011, %r25010, %r25007, 0x5410U;
	cvt.u32.u16 	%r25012, %rs12697;
	cvt.u32.u16 	%r25013, %rs12698;
	prmt.b32 	%r25014, %r25013, %r25012, 0x3340U;
	cvt.u32.u16 	%r25015, %rs12699;
	cvt.u32.u16 	%r25016, %rs12700;
	prmt.b32 	%r25017, %r25016, %r25015, 0x3340U;
	prmt.b32 	%r25018, %r25017, %r25014, 0x5410U;
	st.local.v2.b32 	[%rd1+128], {%r25018, %r25011};
	cvt.u32.u16 	%r25019, %rs12685;
	cvt.u32.u16 	%r25020, %rs12686;
	prmt.b32 	%r25021, %r25020, %r25019, 0x3340U;
	cvt.u32.u16 	%r25022, %rs12687;
	cvt.u32.u16 	%r25023, %rs12688;
	prmt.b32 	%r25024, %r25023, %r25022, 0x3340U;
	prmt.b32 	%r25025, %r25024, %r25021, 0x5410U;
	cvt.u32.u16 	%r25026, %rs12689;
	cvt.u32.u16 	%r25027, %rs12690;
	prmt.b32 	%r25028, %r25027, %r25026, 0x3340U;
	cvt.u32.u16 	%r25029, %rs12691;
	cvt.u32.u16 	%r25030, %rs12692;
	prmt.b32 	%r25031, %r25030, %r25029, 0x3340U;
	prmt.b32 	%r25032, %r25031, %r25028, 0x5410U;
	st.local.v2.b32 	[%rd1+136], {%r25032, %r25025};
	cvt.u32.u16 	%r25033, %rs12677;
	cvt.u32.u16 	%r25034, %rs12678;
	prmt.b32 	%r25035, %r25034, %r25033, 0x3340U;
	cvt.u32.u16 	%r25036, %rs12679;
	cvt.u32.u16 	%r25037, %rs12680;
	prmt.b32 	%r25038, %r25037, %r25036, 0x3340U;
	prmt.b32 	%r25039, %r25038, %r25035, 0x5410U;
	cvt.u32.u16 	%r25040, %rs12681;
	cvt.u32.u16 	%r25041, %rs12682;
	prmt.b32 	%r25042, %r25041, %r25040, 0x3340U;
	cvt.u32.u16 	%r25043, %rs12683;
	cvt.u32.u16 	%r25044, %rs12684;
	prmt.b32 	%r25045, %r25044, %r25043, 0x3340U;
	prmt.b32 	%r25046, %r25045, %r25042, 0x5410U;
	st.local.v2.b32 	[%rd1+144], {%r25046, %r25039};
	cvt.u32.u16 	%r25047, %rs12669;
	cvt.u32.u16 	%r25048, %rs12670;
	prmt.b32 	%r25049, %r25048, %r25047, 0x3340U;
	cvt.u32.u16 	%r25050, %rs12671;
	cvt.u32.u16 	%r25051, %rs12672;
	prmt.b32 	%r25052, %r25051, %r25050, 0x3340U;
	prmt.b32 	%r25053, %r25052, %r25049, 0x5410U;
	cvt.u32.u16 	%r25054, %rs12673;
	cvt.u32.u16 	%r25055, %rs12674;
	prmt.b32 	%r25056, %r25055, %r25054, 0x3340U;
	cvt.u32.u16 	%r25057, %rs12675;
	cvt.u32.u16 	%r25058, %rs12676;
	prmt.b32 	%r25059, %r25058, %r25057, 0x3340U;
	prmt.b32 	%r25060, %r25059, %r25056, 0x5410U;
	st.local.v2.b32 	[%rd1+152], {%r25060, %r25053};
	cvt.u32.u16 	%r25061, %rs12661;
	cvt.u32.u16 	%r25062, %rs12662;
	prmt.b32 	%r25063, %r25062, %r25061, 0x3340U;
	cvt.u32.u16 	%r25064, %rs12663;
	cvt.u32.u16 	%r25065, %rs12664;
	prmt.b32 	%r25066, %r25065, %r25064, 0x3340U;
	prmt.b32 	%r25067, %r25066, %r25063, 0x5410U;
	cvt.u32.u16 	%r25068, %rs12665;
	cvt.u32.u16 	%r25069, %rs12666;
	prmt.b32 	%r25070, %r25069, %r25068, 0x3340U;
	cvt.u32.u16 	%r25071, %rs12667;
	cvt.u32.u16 	%r25072, %rs12668;
	prmt.b32 	%r25073, %r25072, %r25071, 0x3340U;
	prmt.b32 	%r25074, %r25073, %r25070, 0x5410U;
	st.local.v2.b32 	[%rd1+160], {%r25074, %r25067};
	cvt.u32.u16 	%r25075, %rs12653;
	cvt.u32.u16 	%r25076, %rs12654;
	prmt.b32 	%r25077, %r25076, %r25075, 0x3340U;
	cvt.u32.u16 	%r25078, %rs12655;
	cvt.u32.u16 	%r25079, %rs12656;
	prmt.b32 	%r25080, %r25079, %r25078, 0x3340U;
	prmt.b32 	%r25081, %r25080, %r25077, 0x5410U;
	cvt.u32.u16 	%r25082, %rs12657;
	cvt.u32.u16 	%r25083, %rs12658;
	prmt.b32 	%r25084, %r25083, %r25082, 0x3340U;
	cvt.u32.u16 	%r25085, %rs12659;
	cvt.u32.u16 	%r25086, %rs12660;
	prmt.b32 	%r25087, %r25086, %r25085, 0x3340U;
	prmt.b32 	%r25088, %r25087, %r25084, 0x5410U;
	st.local.v2.b32 	[%rd1+168], {%r25088, %r25081};
	cvt.u32.u16 	%r25089, %rs12645;
	cvt.u32.u16 	%r25090, %rs12646;
	prmt.b32 	%r25091, %r25090, %r25089, 0x3340U;
	cvt.u32.u16 	%r25092, %rs12647;
	cvt.u32.u16 	%r25093, %rs12648;
	prmt.b32 	%r25094, %r25093, %r25092, 0x3340U;
	prmt.b32 	%r25095, %r25094, %r25091, 0x5410U;
	cvt.u32.u16 	%r25096, %rs12649;
	cvt.u32.u16 	%r25097, %rs12650;
	prmt.b32 	%r25098, %r25097, %r25096, 0x3340U;
	cvt.u32.u16 	%r25099, %rs12651;
	cvt.u32.u16 	%r25100, %rs12652;
	prmt.b32 	%r25101, %r25100, %r25099, 0x3340U;
	prmt.b32 	%r25102, %r25101, %r25098, 0x5410U;
	st.local.v2.b32 	[%rd1+176], {%r25102, %r25095};
	cvt.u32.u16 	%r25103, %rs12637;
	cvt.u32.u16 	%r25104, %rs12638;
	prmt.b32 	%r25105, %r25104, %r25103, 0x3340U;
	cvt.u32.u16 	%r25106, %rs12639;
	cvt.u32.u16 	%r25107, %rs12640;
	prmt.b32 	%r25108, %r25107, %r25106, 0x3340U;
	prmt.b32 	%r25109, %r25108, %r25105, 0x5410U;
	cvt.u32.u16 	%r25110, %rs12641;
	cvt.u32.u16 	%r25111, %rs12642;
	prmt.b32 	%r25112, %r25111, %r25110, 0x3340U;
	cvt.u32.u16 	%r25113, %rs12643;
	cvt.u32.u16 	%r25114, %rs12644;
	prmt.b32 	%r25115, %r25114, %r25113, 0x3340U;
	prmt.b32 	%r25116, %r25115, %r25112, 0x5410U;
	st.local.v2.b32 	[%rd1+184], {%r25116, %r25109};
	cvt.u32.u16 	%r25117, %rs12629;
	cvt.u32.u16 	%r25118, %rs12630;
	prmt.b32 	%r25119, %r25118, %r25117, 0x3340U;
	cvt.u32.u16 	%r25120, %rs12631;
	cvt.u32.u16 	%r25121, %rs12632;
	prmt.b32 	%r25122, %r25121, %r25120, 0x3340U;
	prmt.b32 	%r25123, %r25122, %r25119, 0x5410U;
	cvt.u32.u16 	%r25124, %rs12633;
	cvt.u32.u16 	%r25125, %rs12634;
	prmt.b32 	%r25126, %r25125, %r25124, 0x3340U;
	cvt.u32.u16 	%r25127, %rs12635;
	cvt.u32.u16 	%r25128, %rs12636;
	prmt.b32 	%r25129, %r25128, %r25127, 0x3340U;
	prmt.b32 	%r25130, %r25129, %r25126, 0x5410U;
	st.local.v2.b32 	[%rd1+192], {%r25130, %r25123};
	cvt.u32.u16 	%r25131, %rs12621;
	cvt.u32.u16 	%r25132, %rs12622;
	prmt.b32 	%r25133, %r25132, %r25131, 0x3340U;
	cvt.u32.u16 	%r25134, %rs12623;
	cvt.u32.u16 	%r25135, %rs12624;
	prmt.b32 	%r25136, %r25135, %r25134, 0x3340U;
	prmt.b32 	%r25137, %r25136, %r25133, 0x5410U;
	cvt.u32.u16 	%r25138, %rs12625;
	cvt.u32.u16 	%r25139, %rs12626;
	prmt.b32 	%r25140, %r25139, %r25138, 0x3340U;
	cvt.u32.u16 	%r25141, %rs12627;
	cvt.u32.u16 	%r25142, %rs12628;
	prmt.b32 	%r25143, %r25142, %r25141, 0x3340U;
	prmt.b32 	%r25144, %r25143, %r25140, 0x5410U;
	st.local.v2.b32 	[%rd1+200], {%r25144, %r25137};
	cvt.u32.u16 	%r25145, %rs12613;
	cvt.u32.u16 	%r25146, %rs12614;
	prmt.b32 	%r25147, %r25146, %r25145, 0x3340U;
	cvt.u32.u16 	%r25148, %rs12615;
	cvt.u32.u16 	%r25149, %rs12616;
	prmt.b32 	%r25150, %r25149, %r25148, 0x3340U;
	prmt.b32 	%r25151, %r25150, %r25147, 0x5410U;
	cvt.u32.u16 	%r25152, %rs12617;
	cvt.u32.u16 	%r25153, %rs12618;
	prmt.b32 	%r25154, %r25153, %r25152, 0x3340U;
	cvt.u32.u16 	%r25155, %rs12619;
	cvt.u32.u16 	%r25156, %rs12620;
	prmt.b32 	%r25157, %r25156, %r25155, 0x3340U;
	prmt.b32 	%r25158, %r25157, %r25154, 0x5410U;
	st.local.v2.b32 	[%rd1+208], {%r25158, %r25151};
	cvt.u32.u16 	%r25159, %rs12605;
	cvt.u32.u16 	%r25160, %rs12606;
	prmt.b32 	%r25161, %r25160, %r25159, 0x3340U;
	cvt.u32.u16 	%r25162, %rs12607;
	cvt.u32.u16 	%r25163, %rs12608;
	prmt.b32 	%r25164, %r25163, %r25162, 0x3340U;
	prmt.b32 	%r25165, %r25164, %r25161, 0x5410U;
	cvt.u32.u16 	%r25166, %rs12609;
	cvt.u32.u16 	%r25167, %rs12610;
	prmt.b32 	%r25168, %r25167, %r25166, 0x3340U;
	cvt.u32.u16 	%r25169, %rs12611;
	cvt.u32.u16 	%r25170, %rs12612;
	prmt.b32 	%r25171, %r25170, %r25169, 0x3340U;
	prmt.b32 	%r25172, %r25171, %r25168, 0x5410U;
	st.local.v2.b32 	[%rd1+216], {%r25172, %r25165};
	cvt.u32.u16 	%r25173, %rs12597;
	cvt.u32.u16 	%r25174, %rs12598;
	prmt.b32 	%r25175, %r25174, %r25173, 0x3340U;
	cvt.u32.u16 	%r25176, %rs12599;
	cvt.u32.u16 	%r25177, %rs12600;
	prmt.b32 	%r25178, %r25177, %r25176, 0x3340U;
	prmt.b32 	%r25179, %r25178, %r25175, 0x5410U;
	cvt.u32.u16 	%r25180, %rs12601;
	cvt.u32.u16 	%r25181, %rs12602;
	prmt.b32 	%r25182, %r25181, %r25180, 0x3340U;
	cvt.u32.u16 	%r25183, %rs12603;
	cvt.u32.u16 	%r25184, %rs12604;
	prmt.b32 	%r25185, %r25184, %r25183, 0x3340U;
	prmt.b32 	%r25186, %r25185, %r25182, 0x5410U;
	st.local.v2.b32 	[%rd1+224], {%r25186, %r25179};
	cvt.u32.u16 	%r25187, %rs12589;
	cvt.u32.u16 	%r25188, %rs12590;
	prmt.b32 	%r25189, %r25188, %r25187, 0x3340U;
	cvt.u32.u16 	%r25190, %rs12591;
	cvt.u32.u16 	%r25191, %rs12592;
	prmt.b32 	%r25192, %r25191, %r25190, 0x3340U;
	prmt.b32 	%r25193, %r25192, %r25189, 0x5410U;
	cvt.u32.u16 	%r25194, %rs12593;
	cvt.u32.u16 	%r25195, %rs12594;
	prmt.b32 	%r25196, %r25195, %r25194, 0x3340U;
	cvt.u32.u16 	%r25197, %rs12595;
	cvt.u32.u16 	%r25198, %rs12596;
	prmt.b32 	%r25199, %r25198, %r25197, 0x3340U;
	prmt.b32 	%r25200, %r25199, %r25196, 0x5410U;
	st.local.v2.b32 	[%rd1+232], {%r25200, %r25193};
	cvt.u32.u16 	%r25201, %rs12581;
	cvt.u32.u16 	%r25202, %rs12582;
	prmt.b32 	%r25203, %r25202, %r25201, 0x3340U;
	cvt.u32.u16 	%r25204, %rs12583;
	cvt.u32.u16 	%r25205, %rs12584;
	prmt.b32 	%r25206, %r25205, %r25204, 0x3340U;
	prmt.b32 	%r25207, %r25206, %r25203, 0x5410U;
	cvt.u32.u16 	%r25208, %rs12585;
	cvt.u32.u16 	%r25209, %rs12586;
	prmt.b32 	%r25210, %r25209, %r25208, 0x3340U;
	cvt.u32.u16 	%r25211, %rs12587;
	cvt.u32.u16 	%r25212, %rs12588;
	prmt.b32 	%r25213, %r25212, %r25211, 0x3340U;
	prmt.b32 	%r25214, %r25213, %r25210, 0x5410U;
	st.local.v2.b32 	[%rd1+240], {%r25214, %r25207};
	cvt.u32.u16 	%r25215, %rs12573;
	cvt.u32.u16 	%r25216, %rs12574;
	prmt.b32 	%r25217, %r25216, %r25215, 0x3340U;
	cvt.u32.u16 	%r25218, %rs12575;
	cvt.u32.u16 	%r25219, %rs12576;
	prmt.b32 	%r25220, %r25219, %r25218, 0x3340U;
	prmt.b32 	%r25221, %r25220, %r25217, 0x5410U;
	cvt.u32.u16 	%r25222, %rs12577;
	cvt.u32.u16 	%r25223, %rs12578;
	prmt.b32 	%r25224, %r25223, %r25222, 0x3340U;
	cvt.u32.u16 	%r25225, %rs12579;
	cvt.u32.u16 	%r25226, %rs12580;
	prmt.b32 	%r25227, %r25226, %r25225, 0x3340U;
	prmt.b32 	%r25228, %r25227, %r25224, 0x5410U;
	st.local.v2.b32 	[%rd1+248], {%r25228, %r25221};
	cvt.u32.u16 	%r25229, %rs12565;
	cvt.u32.u16 	%r25230, %rs12566;
	prmt.b32 	%r25231, %r25230, %r25229, 0x3340U;
	cvt.u32.u16 	%r25232, %rs12567;
	cvt.u32.u16 	%r25233, %rs12568;
	prmt.b32 	%r25234, %r25233, %r25232, 0x3340U;
	prmt.b32 	%r25235, %r25234, %r25231, 0x5410U;
	cvt.u32.u16 	%r25236, %rs12569;
	cvt.u32.u16 	%r25237, %rs12570;
	prmt.b32 	%r25238, %r25237, %r25236, 0x3340U;
	cvt.u32.u16 	%r25239, %rs12571;
	cvt.u32.u16 	%r25240, %rs12572;
	prmt.b32 	%r25241, %r25240, %r25239, 0x3340U;
	prmt.b32 	%r25242, %r25241, %r25238, 0x5410U;
	st.local.v2.b32 	[%rd1+256], {%r25242, %r25235};
	cvt.u32.u16 	%r25243, %rs12557;
	cvt.u32.u16 	%r25244, %rs12558;
	prmt.b32 	%r25245, %r25244, %r25243, 0x3340U;
	cvt.u32.u16 	%r25246, %rs12559;
	cvt.u32.u16 	%r25247, %rs12560;
	prmt.b32 	%r25248, %r25247, %r25246, 0x3340U;
	prmt.b32 	%r25249, %r25248, %r25245, 0x5410U;
	cvt.u32.u16 	%r25250, %rs12561;
	cvt.u32.u16 	%r25251, %rs12562;
	prmt.b32 	%r25252, %r25251, %r25250, 0x3340U;
	cvt.u32.u16 	%r25253, %rs12563;
	cvt.u32.u16 	%r25254, %rs12564;
	prmt.b32 	%r25255, %r25254, %r25253, 0x3340U;
	prmt.b32 	%r25256, %r25255, %r25252, 0x5410U;
	st.local.v2.b32 	[%rd1+264], {%r25256, %r25249};
	mov.b32 	%r28581, 0;
$L__BB2_58:
	mov.u32 	%r28584, %r28581;
	cvt.u64.u32 	%rd194, %r28584;
	add.s64 	%rd195, %rd1, %rd194;
	ld.local.u8 	%rs12032, [%rd195+16];
	setp.ne.s16 	%p89, %rs12032, 0;
	add.s32 	%r28581, %r28584, 1;
	@%p89 bra 	$L__BB2_58;
	and.b16  	%rs12033, %rs14355, 255;
	setp.eq.s16 	%p90, %rs12033, 0;
	@%p90 bra 	$L__BB2_62;
	mov.b32 	%r28582, 0;
$L__BB2_61:
	cvt.u64.u32 	%rd196, %r28584;
	add.s64 	%rd197, %rd1, %rd196;
	st.local.u8 	[%rd197+16], %rs14355;
	add.s32 	%r28584, %r28584, 1;
	add.s32 	%r417, %r28582, 1;
	cvt.u64.u32 	%rd198, %r28582;
	add.s64 	%rd199, %rd2, %rd198;
	ld.local.u8 	%rs14355, [%rd199+17];
	setp.ne.s16 	%p91, %rs14355, 0;
	mov.u32 	%r28582, %r417;
	@%p91 bra 	$L__BB2_61;
$L__BB2_62:
	cvt.u64.u32 	%rd200, %r28584;
	add.s64 	%rd201, %rd1, %rd200;
	mov.b16 	%rs12034, 0;
	st.local.u8 	[%rd201+16], %rs12034;
	add.s32 	%r28550, %r28550, %r411;
	st.local.u32 	[%rd1], %r28550;
	add.f64 	%fd75, %fd25, %fd75;
	st.local.f64 	[%rd1+8], %fd75;
	ld.local.v2.b32 	{%r25258, %r25259}, [%rd1+16];
	bfe.u32 	%r25260, %r25258, 0, 8;
	cvt.u16.u32 	%rs12812, %r25260;
	bfe.u32 	%r25261, %r25258, 8, 8;
	cvt.u16.u32 	%rs12811, %r25261;
	bfe.u32 	%r25262, %r25258, 16, 8;
	cvt.u16.u32 	%rs12810, %r25262;
	bfe.u32 	%r25263, %r25258, 24, 8;
	cvt.u16.u32 	%rs12809, %r25263;
	bfe.u32 	%r25264, %r25259, 0, 8;
	cvt.u16.u32 	%rs12808, %r25264;
	bfe.u32 	%r25265, %r25259, 8, 8;
	cvt.u16.u32 	%rs12807, %r25265;
	bfe.u32 	%r25266, %r25259, 16, 8;
	cvt.u16.u32 	%rs12806, %r25266;
	bfe.u32 	%r25267, %r25259, 24, 8;
	cvt.u16.u32 	%rs12805, %r25267;
	ld.local.v2.b32 	{%r25268, %r25269}, [%rd1+24];
	bfe.u32 	%r25270, %r25268, 0, 8;
	cvt.u16.u32 	%rs12804, %r25270;
	bfe.u32 	%r25271, %r25268, 8, 8;
	cvt.u16.u32 	%rs12803, %r25271;
	bfe.u32 	%r25272, %r25268, 16, 8;
	cvt.u16.u32 	%rs12802, %r25272;
	bfe.u32 	%r25273, %r25268, 24, 8;
	cvt.u16.u32 	%rs12801, %r25273;
	bfe.u32 	%r25274, %r25269, 0, 8;
	cvt.u16.u32 	%rs12800, %r25274;
	bfe.u32 	%r25275, %r25269, 8, 8;
	cvt.u16.u32 	%rs12799, %r25275;
	bfe.u32 	%r25276, %r25269, 16, 8;
	cvt.u16.u32 	%rs12798, %r25276;
	bfe.u32 	%r25277, %r25269, 24, 8;
	cvt.u16.u32 	%rs12797, %r25277;
	ld.local.v2.b32 	{%r25278, %r25279}, [%rd1+32];
	bfe.u32 	%r25280, %r25278, 0, 8;
	cvt.u16.u32 	%rs12796, %r25280;
	bfe.u32 	%r25281, %r25278, 8, 8;
	cvt.u16.u32 	%rs12795, %r25281;
	bfe.u32 	%r25282, %r25278, 16, 8;
	cvt.u16.u32 	%rs12794, %r25282;
	bfe.u32 	%r25283, %r25278, 24, 8;
	cvt.u16.u32 	%rs12793, %r25283;
	bfe.u32 	%r25284, %r25279, 0, 8;
	cvt.u16.u32 	%rs12792, %r25284;
	bfe.u32 	%r25285, %r25279, 8, 8;
	cvt.u16.u32 	%rs12791, %r25285;
	bfe.u32 	%r25286, %r25279, 16, 8;
	cvt.u16.u32 	%rs12790, %r25286;
	bfe.u32 	%r25287, %r25279, 24, 8;
	cvt.u16.u32 	%rs12789, %r25287;
	ld.local.v2.b32 	{%r25288, %r25289}, [%rd1+40];
	bfe.u32 	%r25290, %r25288, 0, 8;
	cvt.u16.u32 	%rs12788, %r25290;
	bfe.u32 	%r25291, %r25288, 8, 8;
	cvt.u16.u32 	%rs12787, %r25291;
	bfe.u32 	%r25292, %r25288, 16, 8;
	cvt.u16.u32 	%rs12786, %r25292;
	bfe.u32 	%r25293, %r25288, 24, 8;
	cvt.u16.u32 	%rs12785, %r25293;
	bfe.u32 	%r25294, %r25289, 0, 8;
	cvt.u16.u32 	%rs12784, %r25294;
	bfe.u32 	%r25295, %r25289, 8, 8;
	cvt.u16.u32 	%rs12783, %r25295;
	bfe.u32 	%r25296, %r25289, 16, 8;
	cvt.u16.u32 	%rs12782, %r25296;
	bfe.u32 	%r25297, %r25289, 24, 8;
	cvt.u16.u32 	%rs12781, %r25297;
	ld.local.v2.b32 	{%r25298, %r25299}, [%rd1+48];
	bfe.u32 	%r25300, %r25298, 0, 8;
	cvt.u16.u32 	%rs12780, %r25300;
	bfe.u32 	%r25301, %r25298, 8, 8;
	cvt.u16.u32 	%rs12779, %r25301;
	bfe.u32 	%r25302, %r25298, 16, 8;
	cvt.u16.u32 	%rs12778, %r25302;
	bfe.u32 	%r25303, %r25298, 24, 8;
	cvt.u16.u32 	%rs12777, %r25303;
	bfe.u32 	%r25304, %r25299, 0, 8;
	cvt.u16.u32 	%rs12776, %r25304;
	bfe.u32 	%r25305, %r25299, 8, 8;
	cvt.u16.u32 	%rs12775, %r25305;
	bfe.u32 	%r25306, %r25299, 16, 8;
	cvt.u16.u32 	%rs12774, %r25306;
	bfe.u32 	%r25307, %r25299, 24, 8;
	cvt.u16.u32 	%rs12773, %r25307;
	ld.local.v2.b32 	{%r25308, %r25309}, [%rd1+56];
	bfe.u32 	%r25310, %r25308, 0, 8;
	cvt.u16.u32 	%rs12772, %r25310;
	bfe.u32 	%r25311, %r25308, 8, 8;
	cvt.u16.u32 	%rs12771, %r25311;
	bfe.u32 	%r25312, %r25308, 16, 8;
	cvt.u16.u32 	%rs12770, %r25312;
	bfe.u32 	%r25313, %r25308, 24, 8;
	cvt.u16.u32 	%rs12769, %r25313;
	bfe.u32 	%r25314, %r25309, 0, 8;
	cvt.u16.u32 	%rs12768, %r25314;
	bfe.u32 	%r25315, %r25309, 8, 8;
	cvt.u16.u32 	%rs12767, %r25315;
	bfe.u32 	%r25316, %r25309, 16, 8;
	cvt.u16.u32 	%rs12766, %r25316;
	bfe.u32 	%r25317, %r25309, 24, 8;
	cvt.u16.u32 	%rs12765, %r25317;
	ld.local.v2.b32 	{%r25318, %r25319}, [%rd1+64];
	bfe.u32 	%r25320, %r25318, 0, 8;
	cvt.u16.u32 	%rs12764, %r25320;
	bfe.u32 	%r25321, %r25318, 8, 8;
	cvt.u16.u32 	%rs12763, %r25321;
	bfe.u32 	%r25322, %r25318, 16, 8;
	cvt.u16.u32 	%rs12762, %r25322;
	bfe.u32 	%r25323, %r25318, 24, 8;
	cvt.u16.u32 	%rs12761, %r25323;
	bfe.u32 	%r25324, %r25319, 0, 8;
	cvt.u16.u32 	%rs12760, %r25324;
	bfe.u32 	%r25325, %r25319, 8, 8;
	cvt.u16.u32 	%rs12759, %r25325;
	bfe.u32 	%r25326, %r25319, 16, 8;
	cvt.u16.u32 	%rs12758, %r25326;
	bfe.u32 	%r25327, %r25319, 24, 8;
	cvt.u16.u32 	%rs12757, %r25327;
	ld.local.v2.b32 	{%r25328, %r25329}, [%rd1+72];
	bfe.u32 	%r25330, %r25328, 0, 8;
	cvt.u16.u32 	%rs12756, %r25330;
	bfe.u32 	%r25331, %r25328, 8, 8;
	cvt.u16.u32 	%rs12755, %r25331;
	bfe.u32 	%r25332, %r25328, 16, 8;
	cvt.u16.u32 	%rs12754, %r25332;
	bfe.u32 	%r25333, %r25328, 24, 8;
	cvt.u16.u32 	%rs12753, %r25333;
	bfe.u32 	%r25334, %r25329, 0, 8;
	cvt.u16.u32 	%rs12752, %r25334;
	bfe.u32 	%r25335, %r25329, 8, 8;
	cvt.u16.u32 	%rs12751, %r25335;
	bfe.u32 	%r25336, %r25329, 16, 8;
	cvt.u16.u32 	%rs12750, %r25336;
	bfe.u32 	%r25337, %r25329, 24, 8;
	cvt.u16.u32 	%rs12749, %r25337;
	ld.local.v2.b32 	{%r25338, %r25339}, [%rd1+80];
	bfe.u32 	%r25340, %r25338, 0, 8;
	cvt.u16.u32 	%rs12748, %r25340;
	bfe.u32 	%r25341, %r25338, 8, 8;
	cvt.u16.u32 	%rs12747, %r25341;
	bfe.u32 	%r25342, %r25338, 16, 8;
	cvt.u16.u32 	%rs12746, %r25342;
	bfe.u32 	%r25343, %r25338, 24, 8;
	cvt.u16.u32 	%rs12745, %r25343;
	bfe.u32 	%r25344, %r25339, 0, 8;
	cvt.u16.u32 	%rs12744, %r25344;
	bfe.u32 	%r25345, %r25339, 8, 8;
	cvt.u16.u32 	%rs12743, %r25345;
	bfe.u32 	%r25346, %r25339, 16, 8;
	cvt.u16.u32 	%rs12742, %r25346;
	bfe.u32 	%r25347, %r25339, 24, 8;
	cvt.u16.u32 	%rs12741, %r25347;
	ld.local.v2.b32 	{%r25348, %r25349}, [%rd1+88];
	bfe.u32 	%r25350, %r25348, 0, 8;
	cvt.u16.u32 	%rs12740, %r25350;
	bfe.u32 	%r25351, %r25348, 8, 8;
	cvt.u16.u32 	%rs12739, %r25351;
	bfe.u32 	%r25352, %r25348, 16, 8;
	cvt.u16.u32 	%rs12738, %r25352;
	bfe.u32 	%r25353, %r25348, 24, 8;
	cvt.u16.u32 	%rs12737, %r25353;
	bfe.u32 	%r25354, %r25349, 0, 8;
	cvt.u16.u32 	%rs12736, %r25354;
	bfe.u32 	%r25355, %r25349, 8, 8;
	cvt.u16.u32 	%rs12735, %r25355;
	bfe.u32 	%r25356, %r25349, 16, 8;
	cvt.u16.u32 	%rs12734, %r25356;
	bfe.u32 	%r25357, %r25349, 24, 8;
	cvt.u16.u32 	%rs12733, %r25357;
	ld.local.v2.b32 	{%r25358, %r25359}, [%rd1+96];
	bfe.u32 	%r25360, %r25358, 0, 8;
	cvt.u16.u32 	%rs12732, %r25360;
	bfe.u32 	%r25361, %r25358, 8, 8;
	cvt.u16.u32 	%rs12731, %r25361;
	bfe.u32 	%r25362, %r25358, 16, 8;
	cvt.u16.u32 	%rs12730, %r25362;
	bfe.u32 	%r25363, %r25358, 24, 8;
	cvt.u16.u32 	%rs12729, %r25363;
	bfe.u32 	%r25364, %r25359, 0, 8;
	cvt.u16.u32 	%rs12728, %r25364;
	bfe.u32 	%r25365, %r25359, 8, 8;
	cvt.u16.u32 	%rs12727, %r25365;
	bfe.u32 	%r25366, %r25359, 16, 8;
	cvt.u16.u32 	%rs12726, %r25366;
	bfe.u32 	%r25367, %r25359, 24, 8;
	cvt.u16.u32 	%rs12725, %r25367;
	ld.local.v2.b32 	{%r25368, %r25369}, [%rd1+104];
	bfe.u32 	%r25370, %r25368, 0, 8;
	cvt.u16.u32 	%rs12724, %r25370;
	bfe.u32 	%r25371, %r25368, 8, 8;
	cvt.u16.u32 	%rs12723, %r25371;
	bfe.u32 	%r25372, %r25368, 16, 8;
	cvt.u16.u32 	%rs12722, %r25372;
	bfe.u32 	%r25373, %r25368, 24, 8;
	cvt.u16.u32 	%rs12721, %r25373;
	bfe.u32 	%r25374, %r25369, 0, 8;
	cvt.u16.u32 	%rs12720, %r25374;
	bfe.u32 	%r25375, %r25369, 8, 8;
	cvt.u16.u32 	%rs12719, %r25375;
	bfe.u32 	%r25376, %r25369, 16, 8;
	cvt.u16.u32 	%rs12718, %r25376;
	bfe.u32 	%r25377, %r25369, 24, 8;
	cvt.u16.u32 	%rs12717, %r25377;
	ld.local.v2.b32 	{%r25378, %r25379}, [%rd1+112];
	bfe.u32 	%r25380, %r25378, 0, 8;
	cvt.u16.u32 	%rs12716, %r25380;
	bfe.u32 	%r25381, %r25378, 8, 8;
	cvt.u16.u32 	%rs12715, %r25381;
	bfe.u32 	%r25382, %r25378, 16, 8;
	cvt.u16.u32 	%rs12714, %r25382;
	bfe.u32 	%r25383, %r25378, 24, 8;
	cvt.u16.u32 	%rs12713, %r25383;
	bfe.u32 	%r25384, %r25379, 0, 8;
	cvt.u16.u32 	%rs12712, %r25384;
	bfe.u32 	%r25385, %r25379, 8, 8;
	cvt.u16.u32 	%rs12711, %r25385;
	bfe.u32 	%r25386, %r25379, 16, 8;
	cvt.u16.u32 	%rs12710, %r25386;
	bfe.u32 	%r25387, %r25379, 24, 8;
	cvt.u16.u32 	%rs12709, %r25387;
	ld.local.v2.b32 	{%r25388, %r25389}, [%rd1+120];
	bfe.u32 	%r25390, %r25388, 0, 8;
	cvt.u16.u32 	%rs12708, %r25390;
	bfe.u32 	%r25391, %r25388, 8, 8;
	cvt.u16.u32 	%rs12707, %r25391;
	bfe.u32 	%r25392, %r25388, 16, 8;
	cvt.u16.u32 	%rs12706, %r25392;
	bfe.u32 	%r25393, %r25388, 24, 8;
	cvt.u16.u32 	%rs12705, %r25393;
	bfe.u32 	%r25394, %r25389, 0, 8;
	cvt.u16.u32 	%rs12704, %r25394;
	bfe.u32 	%r25395, %r25389, 8, 8;
	cvt.u16.u32 	%rs12703, %r25395;
	bfe.u32 	%r25396, %r25389, 16, 8;
	cvt.u16.u32 	%rs12702, %r25396;
	bfe.u32 	%r25397, %r25389, 24, 8;
	cvt.u16.u32 	%rs12701, %r25397;
	ld.local.v2.b32 	{%r25398, %r25399}, [%rd1+128];
	bfe.u32 	%r25400, %r25398, 0, 8;
	cvt.u16.u32 	%rs12700, %r25400;
	bfe.u32 	%r25401, %r25398, 8, 8;
	cvt.u16.u32 	%rs12699, %r25401;
	bfe.u32 	%r25402, %r25398, 16, 8;
	cvt.u16.u32 	%rs12698, %r25402;
	bfe.u32 	%r25403, %r25398, 24, 8;
	cvt.u16.u32 	%rs12697, %r25403;
	bfe.u32 	%r25404, %r25399, 0, 8;
	cvt.u16.u32 	%rs12696, %r25404;
	bfe.u32 	%r25405, %r25399, 8, 8;
	cvt.u16.u32 	%rs12695, %r25405;
	bfe.u32 	%r25406, %r25399, 16, 8;
	cvt.u16.u32 	%rs12694, %r25406;
	bfe.u32 	%r25407, %r25399, 24, 8;
	cvt.u16.u32 	%rs12693, %r25407;
	ld.local.v2.b32 	{%r25408, %r25409}, [%rd1+136];
	bfe.u32 	%r25410, %r25408, 0, 8;
	cvt.u16.u32 	%rs12692, %r25410;
	bfe.u32 	%r25411, %r25408, 8, 8;
	cvt.u16.u32 	%rs12691, %r25411;
	bfe.u32 	%r25412, %r25408, 16, 8;
	cvt.u16.u32 	%rs12690, %r25412;
	bfe.u32 	%r25413, %r25408, 24, 8;
	cvt.u16.u32 	%rs12689, %r25413;
	bfe.u32 	%r25414, %r25409, 0, 8;
	cvt.u16.u32 	%rs12688, %r25414;
	bfe.u32 	%r25415, %r25409, 8, 8;
	cvt.u16.u32 	%rs12687, %r25415;
	bfe.u32 	%r25416, %r25409, 16, 8;
	cvt.u16.u32 	%rs12686, %r25416;
	bfe.u32 	%r25417, %r25409, 24, 8;
	cvt.u16.u32 	%rs12685, %r25417;
	ld.local.v2.b32 	{%r25418, %r25419}, [%rd1+144];
	bfe.u32 	%r25420, %r25418, 0, 8;
	cvt.u16.u32 	%rs12684, %r25420;
	bfe.u32 	%r25421, %r25418, 8, 8;
	cvt.u16.u32 	%rs12683, %r25421;
	bfe.u32 	%r25422, %r25418, 16, 8;
	cvt.u16.u32 	%rs12682, %r25422;
	bfe.u32 	%r25423, %r25418, 24, 8;
	cvt.u16.u32 	%rs12681, %r25423;
	bfe.u32 	%r25424, %r25419, 0, 8;
	cvt.u16.u32 	%rs12680, %r25424;
	bfe.u32 	%r25425, %r25419, 8, 8;
	cvt.u16.u32 	%rs12679, %r25425;
	bfe.u32 	%r25426, %r25419, 16, 8;
	cvt.u16.u32 	%rs12678, %r25426;
	bfe.u32 	%r25427, %r25419, 24, 8;
	cvt.u16.u32 	%rs12677, %r25427;
	ld.local.v2.b32 	{%r25428, %r25429}, [%rd1+152];
	bfe.u32 	%r25430, %r25428, 0, 8;
	cvt.u16.u32 	%rs12676, %r25430;
	bfe.u32 	%r25431, %r25428, 8, 8;
	cvt.u16.u32 	%rs12675, %r25431;
	bfe.u32 	%r25432, %r25428, 16, 8;
	cvt.u16.u32 	%rs12674, %r25432;
	bfe.u32 	%r25433, %r25428, 24, 8;
	cvt.u16.u32 	%rs12673, %r25433;
	bfe.u32 	%r25434, %r25429, 0, 8;
	cvt.u16.u32 	%rs12672, %r25434;
	bfe.u32 	%r25435, %r25429, 8, 8;
	cvt.u16.u32 	%rs12671, %r25435;
	bfe.u32 	%r25436, %r25429, 16, 8;
	cvt.u16.u32 	%rs12670, %r25436;
	bfe.u32 	%r25437, %r25429, 24, 8;
	cvt.u16.u32 	%rs12669, %r25437;
	ld.local.v2.b32 	{%r25438, %r25439}, [%rd1+160];
	bfe.u32 	%r25440, %r25438, 0, 8;
	cvt.u16.u32 	%rs12668, %r25440;
	bfe.u32 	%r25441, %r25438, 8, 8;
	cvt.u16.u32 	%rs12667, %r25441;
	bfe.u32 	%r25442, %r25438, 16, 8;
	cvt.u16.u32 	%rs12666, %r25442;
	bfe.u32 	%r25443, %r25438, 24, 8;
	cvt.u16.u32 	%rs12665, %r25443;
	bfe.u32 	%r25444, %r25439, 0, 8;
	cvt.u16.u32 	%rs12664, %r25444;
	bfe.u32 	%r25445, %r25439, 8, 8;
	cvt.u16.u32 	%rs12663, %r25445;
	bfe.u32 	%r25446, %r25439, 16, 8;
	cvt.u16.u32 	%rs12662, %r25446;
	bfe.u32 	%r25447, %r25439, 24, 8;
	cvt.u16.u32 	%rs12661, %r25447;
	ld.local.v2.b32 	{%r25448, %r25449}, [%rd1+168];
	bfe.u32 	%r25450, %r25448, 0, 8;
	cvt.u16.u32 	%rs12660, %r25450;
	bfe.u32 	%r25451, %r25448, 8, 8;
	cvt.u16.u32 	%rs12659, %r25451;
	bfe.u32 	%r25452, %r25448, 16, 8;
	cvt.u16.u32 	%rs12658, %r25452;
	bfe.u32 	%r25453, %r25448, 24, 8;
	cvt.u16.u32 	%rs12657, %r25453;
	bfe.u32 	%r25454, %r25449, 0, 8;
	cvt.u16.u32 	%rs12656, %r25454;
	bfe.u32 	%r25455, %r25449, 8, 8;
	cvt.u16.u32 	%rs12655, %r25455;
	bfe.u32 	%r25456, %r25449, 16, 8;
	cvt.u16.u32 	%rs12654, %r25456;
	bfe.u32 	%r25457, %r25449, 24, 8;
	cvt.u16.u32 	%rs12653, %r25457;
	ld.local.v2.b32 	{%r25458, %r25459}, [%rd1+176];
	bfe.u32 	%r25460, %r25458, 0, 8;
	cvt.u16.u32 	%rs12652, %r25460;
	bfe.u32 	%r25461, %r25458, 8, 8;
	cvt.u16.u32 	%rs12651, %r25461;
	bfe.u32 	%r25462, %r25458, 16, 8;
	cvt.u16.u32 	%rs12650, %r25462;
	bfe.u32 	%r25463, %r25458, 24, 8;
	cvt.u16.u32 	%rs12649, %r25463;
	bfe.u32 	%r25464, %r25459, 0, 8;
	cvt.u16.u32 	%rs12648, %r25464;
	bfe.u32 	%r25465, %r25459, 8, 8;
	cvt.u16.u32 	%rs12647, %r25465;
	bfe.u32 	%r25466, %r25459, 16, 8;
	cvt.u16.u32 	%rs12646, %r25466;
	bfe.u32 	%r25467, %r25459, 24, 8;
	cvt.u16.u32 	%rs12645, %r25467;
	ld.local.v2.b32 	{%r25468, %r25469}, [%rd1+184];
	bfe.u32 	%r25470, %r25468, 0, 8;
	cvt.u16.u32 	%rs12644, %r25470;
	bfe.u32 	%r25471, %r25468, 8, 8;
	cvt.u16.u32 	%rs12643, %r25471;
	bfe.u32 	%r25472, %r25468, 16, 8;
	cvt.u16.u32 	%rs12642, %r25472;
	bfe.u32 	%r25473, %r25468, 24, 8;
	cvt.u16.u32 	%rs12641, %r25473;
	bfe.u32 	%r25474, %r25469, 0, 8;
	cvt.u16.u32 	%rs12640, %r25474;
	bfe.u32 	%r25475, %r25469, 8, 8;
	cvt.u16.u32 	%rs12639, %r25475;
	bfe.u32 	%r25476, %r25469, 16, 8;
	cvt.u16.u32 	%rs12638, %r25476;
	bfe.u32 	%r25477, %r25469, 24, 8;
	cvt.u16.u32 	%rs12637, %r25477;
	ld.local.v2.b32 	{%r25478, %r25479}, [%rd1+192];
	bfe.u32 	%r25480, %r25478, 0, 8;
	cvt.u16.u32 	%rs12636, %r25480;
	bfe.u32 	%r25481, %r25478, 8, 8;
	cvt.u16.u32 	%rs12635, %r25481;
	bfe.u32 	%r25482, %r25478, 16, 8;
	cvt.u16.u32 	%rs12634, %r25482;
	bfe.u32 	%r25483, %r25478, 24, 8;
	cvt.u16.u32 	%rs12633, %r25483;
	bfe.u32 	%r25484, %r25479, 0, 8;
	cvt.u16.u32 	%rs12632, %r25484;
	bfe.u32 	%r25485, %r25479, 8, 8;
	cvt.u16.u32 	%rs12631, %r25485;
	bfe.u32 	%r25486, %r25479, 16, 8;
	cvt.u16.u32 	%rs12630, %r25486;
	bfe.u32 	%r25487, %r25479, 24, 8;
	cvt.u16.u32 	%rs12629, %r25487;
	ld.local.v2.b32 	{%r25488, %r25489}, [%rd1+200];
	bfe.u32 	%r25490, %r25488, 0, 8;
	cvt.u16.u32 	%rs12628, %r25490;
	bfe.u32 	%r25491, %r25488, 8, 8;
	cvt.u16.u32 	%rs12627, %r25491;
	bfe.u32 	%r25492, %r25488, 16, 8;
	cvt.u16.u32 	%rs12626, %r25492;
	bfe.u32 	%r25493, %r25488, 24, 8;
	cvt.u16.u32 	%rs12625, %r25493;
	bfe.u32 	%r25494, %r25489, 0, 8;
	cvt.u16.u32 	%rs12624, %r25494;
	bfe.u32 	%r25495, %r25489, 8, 8;
	cvt.u16.u32 	%rs12623, %r25495;
	bfe.u32 	%r25496, %r25489, 16, 8;
	cvt.u16.u32 	%rs12622, %r25496;
	bfe.u32 	%r25497, %r25489, 24, 8;
	cvt.u16.u32 	%rs12621, %r25497;
	ld.local.v2.b32 	{%r25498, %r25499}, [%rd1+208];
	bfe.u32 	%r25500, %r25498, 0, 8;
	cvt.u16.u32 	%rs12620, %r25500;
	bfe.u32 	%r25501, %r25498, 8, 8;
	cvt.u16.u32 	%rs12619, %r25501;
	bfe.u32 	%r25502, %r25498, 16, 8;
	cvt.u16.u32 	%rs12618, %r25502;
	bfe.u32 	%r25503, %r25498, 24, 8;
	cvt.u16.u32 	%rs12617, %r25503;
	bfe.u32 	%r25504, %r25499, 0, 8;
	cvt.u16.u32 	%rs12616, %r25504;
	bfe.u32 	%r25505, %r25499, 8, 8;
	cvt.u16.u32 	%rs12615, %r25505;
	bfe.u32 	%r25506, %r25499, 16, 8;
	cvt.u16.u32 	%rs12614, %r25506;
	bfe.u32 	%r25507, %r25499, 24, 8;
	cvt.u16.u32 	%rs12613, %r25507;
	ld.local.v2.b32 	{%r25508, %r25509}, [%rd1+216];
	bfe.u32 	%r25510, %r25508, 0, 8;
	cvt.u16.u32 	%rs12612, %r25510;
	bfe.u32 	%r25511, %r25508, 8, 8;
	cvt.u16.u32 	%rs12611, %r25511;
	bfe.u32 	%r25512, %r25508, 16, 8;
	cvt.u16.u32 	%rs12610, %r25512;
	bfe.u32 	%r25513, %r25508, 24, 8;
	cvt.u16.u32 	%rs12609, %r25513;
	bfe.u32 	%r25514, %r25509, 0, 8;
	cvt.u16.u32 	%rs12608, %r25514;
	bfe.u32 	%r25515, %r25509, 8, 8;
	cvt.u16.u32 	%rs12607, %r25515;
	bfe.u32 	%r25516, %r25509, 16, 8;
	cvt.u16.u32 	%rs12606, %r25516;
	bfe.u32 	%r25517, %r25509, 24, 8;
	cvt.u16.u32 	%rs12605, %r25517;
	ld.local.v2.b32 	{%r25518, %r25519}, [%rd1+224];
	bfe.u32 	%r25520, %r25518, 0, 8;
	cvt.u16.u32 	%rs12604, %r25520;
	bfe.u32 	%r25521, %r25518, 8, 8;
	cvt.u16.u32 	%rs12603, %r25521;
	bfe.u32 	%r25522, %r25518, 16, 8;
	cvt.u16.u32 	%rs12602, %r25522;
	bfe.u32 	%r25523, %r25518, 24, 8;
	cvt.u16.u32 	%rs12601, %r25523;
	bfe.u32 	%r25524, %r25519, 0, 8;
	cvt.u16.u32 	%rs12600, %r25524;
	bfe.u32 	%r25525, %r25519, 8, 8;
	cvt.u16.u32 	%rs12599, %r25525;
	bfe.u32 	%r25526, %r25519, 16, 8;
	cvt.u16.u32 	%rs12598, %r25526;
	bfe.u32 	%r25527, %r25519, 24, 8;
	cvt.u16.u32 	%rs12597, %r25527;
	ld.local.v2.b32 	{%r25528, %r25529}, [%rd1+232];
	bfe.u32 	%r25530, %r25528, 0, 8;
	cvt.u16.u32 	%rs12596, %r25530;
	bfe.u32 	%r25531, %r25528, 8, 8;
	cvt.u16.u32 	%rs12595, %r25531;
	bfe.u32 	%r25532, %r25528, 16, 8;
	cvt.u16.u32 	%rs12594, %r25532;
	bfe.u32 	%r25533, %r25528, 24, 8;
	cvt.u16.u32 	%rs12593, %r25533;
	bfe.u32 	%r25534, %r25529, 0, 8;
	cvt.u16.u32 	%rs12592, %r25534;
	bfe.u32 	%r25535, %r25529, 8, 8;
	cvt.u16.u32 	%rs12591, %r25535;
	bfe.u32 	%r25536, %r25529, 16, 8;
	cvt.u16.u32 	%rs12590, %r25536;
	bfe.u32 	%r25537, %r25529, 24, 8;
	cvt.u16.u32 	%rs12589, %r25537;
	ld.local.v2.b32 	{%r25538, %r25539}, [%rd1+240];
	bfe.u32 	%r25540, %r25538, 0, 8;
	cvt.u16.u32 	%rs12588, %r25540;
	bfe.u32 	%r25541, %r25538, 8, 8;
	cvt.u16.u32 	%rs12587, %r25541;
	bfe.u32 	%r25542, %r25538, 16, 8;
	cvt.u16.u32 	%rs12586, %r25542;
	bfe.u32 	%r25543, %r25538, 24, 8;
	cvt.u16.u32 	%rs12585, %r25543;
	bfe.u32 	%r25544, %r25539, 0, 8;
	cvt.u16.u32 	%rs12584, %r25544;
	bfe.u32 	%r25545, %r25539, 8, 8;
	cvt.u16.u32 	%rs12583, %r25545;
	bfe.u32 	%r25546, %r25539, 16, 8;
	cvt.u16.u32 	%rs12582, %r25546;
	bfe.u32 	%r25547, %r25539, 24, 8;
	cvt.u16.u32 	%rs12581, %r25547;
	ld.local.v2.b32 	{%r25548, %r25549}, [%rd1+248];
	bfe.u32 	%r25550, %r25548, 0, 8;
	cvt.u16.u32 	%rs12580, %r25550;
	bfe.u32 	%r25551, %r25548, 8, 8;
	cvt.u16.u32 	%rs12579, %r25551;
	bfe.u32 	%r25552, %r25548, 16, 8;
	cvt.u16.u32 	%rs12578, %r25552;
	bfe.u32 	%r25553, %r25548, 24, 8;
	cvt.u16.u32 	%rs12577, %r25553;
	bfe.u32 	%r25554, %r25549, 0, 8;
	cvt.u16.u32 	%rs12576, %r25554;
	bfe.u32 	%r25555, %r25549, 8, 8;
	cvt.u16.u32 	%rs12575, %r25555;
	bfe.u32 	%r25556, %r25549, 16, 8;
	cvt.u16.u32 	%rs12574, %r25556;
	bfe.u32 	%r25557, %r25549, 24, 8;
	cvt.u16.u32 	%rs12573, %r25557;
	ld.local.v2.b32 	{%r25558, %r25559}, [%rd1+256];
	bfe.u32 	%r25560, %r25558, 0, 8;
	cvt.u16.u32 	%rs12572, %r25560;
	bfe.u32 	%r25561, %r25558, 8, 8;
	cvt.u16.u32 	%rs12571, %r25561;
	bfe.u32 	%r25562, %r25558, 16, 8;
	cvt.u16.u32 	%rs12570, %r25562;
	bfe.u32 	%r25563, %r25558, 24, 8;
	cvt.u16.u32 	%rs12569, %r25563;
	bfe.u32 	%r25564, %r25559, 0, 8;
	cvt.u16.u32 	%rs12568, %r25564;
	bfe.u32 	%r25565, %r25559, 8, 8;
	cvt.u16.u32 	%rs12567, %r25565;
	bfe.u32 	%r25566, %r25559, 16, 8;
	cvt.u16.u32 	%rs12566, %r25566;
	bfe.u32 	%r25567, %r25559, 24, 8;
	cvt.u16.u32 	%rs12565, %r25567;
	ld.local.v2.b32 	{%r25568, %r25569}, [%rd1+264];
	bfe.u32 	%r25570, %r25568, 0, 8;
	cvt.u16.u32 	%rs12564, %r25570;
	bfe.u32 	%r25571, %r25568, 8, 8;
	cvt.u16.u32 	%rs12563, %r25571;
	bfe.u32 	%r25572, %r25568, 16, 8;
	cvt.u16.u32 	%rs12562, %r25572;
	bfe.u32 	%r25573, %r25568, 24, 8;
	cvt.u16.u32 	%rs12561, %r25573;
	bfe.u32 	%r25574, %r25569, 0, 8;
	cvt.u16.u32 	%rs12560, %r25574;
	bfe.u32 	%r25575, %r25569, 8, 8;
	cvt.u16.u32 	%rs12559, %r25575;
	bfe.u32 	%r25576, %r25569, 16, 8;
	cvt.u16.u32 	%rs12558, %r25576;
	bfe.u32 	%r25577, %r25569, 24, 8;
	cvt.u16.u32 	%rs12557, %r25577;
$L__BB2_63:
	mov.u32 	%r25578, %ctaid.x;
	mul.lo.s32 	%r25579, %r25578, 192;
	sub.s32 	%r25580, %r912, %r25579;
	setp.lt.s32 	%p92, %r25580, 97;
	@%p92 bra 	$L__BB2_70;
	ld.shared.v2.b32 	{%r25582, %r25583}, [_ZZN3cub18CUB_300001_SM_10006detail6reduce18DeviceReduceKernelINS2_10policy_hubI4Itemj13Addition_funcE10Policy1000EN6thrust24THRUST_300001_SM_1000_NS6detail15normal_iteratorINSA_10device_ptrIS5_EEEEjS6_S5_N4cuda3std3__410__identityEEEvT0_PT3_T1_NS0_13GridEvenShareISN_EET2_T4_E12temp_storage+1088];
	ld.shared.v2.b32 	{%r25584, %r25585}, [_ZZN3cub18CUB_300001_SM_10006detail6reduce18DeviceReduceKernelINS2_10policy_hubI4Itemj13Addition_funcE10Policy1000EN6thrust24THRUST_300001_SM_1000_NS6detail15normal_iteratorINSA_10device_ptrIS5_EEEEjS6_S5_N4cuda3std3__410__identityEEEvT0_PT3_T1_NS0_13GridEvenShareISN_EET2_T4_E12temp_storage+1080];
	ld.shared.v2.b32 	{%r25586, %r25587}, [_ZZN3cub18CUB_300001_SM_10006detail6reduce18DeviceReduceKernelINS2_10policy_hubI4Itemj13Addition_funcE10Policy1000EN6thrust24THRUST_300001_SM_1000_NS6detail15normal_iteratorINSA_10device_ptrIS5_EEEEjS6_S5_N4cuda3std3__410__identityEEEvT0_PT3_T1_NS0_13GridEvenShareISN_EET2_T4_E12temp_storage+1072];
	ld.shared.v2.b32 	{%r25588, %r25589}, [_ZZN3cub18CUB_300001_SM_10006detail6reduce18DeviceReduceKernelINS2_10policy_hubI4Itemj13Addition_funcE10Policy1000EN6thrust24THRUST_300001_SM_1000_NS6detail15normal_iteratorINSA_10device_ptrIS5_EEEEjS6_S5_N4cuda3std3__410__identityEEEvT0_PT3_T1_NS0_13GridEvenShareISN_EET2_T4_E12temp_storage+1064];
	ld.shared.v2.b32 	{%r25590, %r25591}, [_ZZN3cub18CUB_300001_SM_10006detail6reduce18DeviceReduceKernelINS2_10policy_hubI4Itemj13Addition_funcE10Policy1000EN6thrust24THRUST_300001_SM_1000_NS6detail15normal_iteratorINSA_10device_ptrIS5_EEEEjS6_S5_N4cuda3std3__410__identityEEEvT0_PT3_T1_NS0_13GridEvenShareISN_EET2_T4_E12temp_storage+1056];
	ld.shared.v2.b32 	{%r25592, %r25593}, [_ZZN3cub18CUB_300001_SM_10006detail6reduce18DeviceReduceKernelINS2_10policy_hubI4Itemj13Addition_funcE10Policy1000EN6thrust24THRUST_300001_SM_1000_NS6detail15normal_iteratorINSA_10device_ptrIS5_EEEEjS6_S5_N4cuda3std3__410__identityEEEvT0_PT3_T1_NS0_13GridEvenShareISN_EET2_T4_E12temp_storage+1048];
	ld.shared.v2.b32 	{%r25594, %r25595}, [_ZZN3cub18CUB_300001_SM_10006detail6reduce18DeviceReduceKernelINS2_10policy_hubI4Itemj13Addition_funcE10Policy1000EN6thrust24THRUST_300001_SM_1000_NS6detail15normal_iteratorINSA_10device_ptrIS5_EEEEjS6_S5_N4cuda3std3__410__identityEEEvT0_PT3_T1_NS0_13GridEvenShareISN_EET2_T4_E12temp_storage+1040];
	ld.shared.v2.b32 	{%r25596, %r25597}, [_ZZN3cub18CUB_300001_SM_10006detail6reduce18DeviceReduceKernelINS2_10policy_hubI4Itemj13Addition_funcE10Policy1000EN6thrust24THRUST_300001_SM_1000_NS6detail15normal_iteratorINSA_10device_ptrIS5_EEEEjS6_S5_N4cuda3std3__410__identityEEEvT0_PT3_T1_NS0_13GridEvenShareISN_EET2_T4_E12temp_storage+1032];
	ld.shared.v2.b32 	{%r25598, %r25599}, [_ZZN3cub18CUB_300001_SM_10006detail6reduce18DeviceReduceKernelINS2_10policy_hubI4Itemj13Addition_funcE10Policy1000EN6thrust24THRUST_300001_SM_1000_NS6detail15normal_iteratorINSA_10device_ptrIS5_EEEEjS6_S5_N4cuda3std3__410__identityEEEvT0_PT3_T1_NS0_13GridEvenShareISN_EET2_T4_E12temp_storage+1024];
	ld.shared.v2.b32 	{%r25600, %r25601}, [_ZZN3cub18CUB_300001_SM_10006detail6reduce18DeviceReduceKernelINS2_10policy_hubI4Itemj13Addition_funcE10Policy1000EN6thrust24THRUST_300001_SM_1000_NS6detail15normal_iteratorINSA_10device_ptrIS5_EEEEjS6_S5_N4cuda3std3__410__identityEEEvT0_PT3_T1_NS0_13GridEvenShareISN_EET2_T4_E12temp_storage+1016];
	ld.shared.v2.b32 	{%r25602, %r25603}, [_ZZN3cub18CUB_300001_SM_10006detail6reduce18DeviceReduceKernelINS2_10policy_hubI4Itemj13Addition_funcE10Policy1000EN6thrust24THRUST_300001_SM_1000_NS6detail15normal_iteratorINSA_10device_ptrIS5_EEEEjS6_S5_N4cuda3std3__410__identityEEEvT0_PT3_T1_NS0_13GridEvenShareISN_EET2_T4_E12temp_storage+1008];
	ld.shared.v2.b32 	{%r25604, %r25605}, [_ZZN3cub18CUB_300001_SM_10006detail6reduce18DeviceReduceKernelINS2_10policy_hubI4Itemj13Addition_funcE10Policy1000EN6thrust24THRUST_300001_SM_1000_NS6detail15normal_iteratorINSA_10device_ptrIS5_EEEEjS6_S5_N4cuda3std3__410__identityEEEvT0_PT3_T1_NS0_13GridEvenShareISN_EET2_T4_E12temp_storage+1000];
	ld.shared.v2.b32 	{%r25606, %r25607}, [_ZZN3cub18CUB_300001_SM_10006detail6reduce18DeviceReduceKernelINS2_10policy_hubI4Itemj13Addition_funcE10Policy1000EN6thrust24THRUST_300001_SM_1000_NS6detail15normal_iteratorINSA_10device_ptrIS5_EEEEjS6_S5_N4cuda3std3__410__identityEEEvT0_PT3_T1_NS0_13GridEvenShareISN_EET2_T4_E12temp_storage+992];
	ld.shared.v2.b32 	{%r25608, %r25609}, [_ZZN3cub18CUB_300001_SM_10006detail6reduce18DeviceReduceKernelINS2_10policy_hubI4Itemj13Addition_funcE10Policy1000EN6thrust24THRUST_300001_SM_1000_NS6detail15normal_iteratorINSA_10device_ptrIS5_EEEEjS6_S5_N4cuda3std3__410__identityEEEvT0_PT3_T1_NS0_13GridEvenShareISN_EET2_T4_E12temp_storage+984];
	ld.shared.v2.b32 	{%r25610, %r25611}, [_ZZN3cub18CUB_300001_SM_10006detail6reduce18DeviceReduceKernelINS2_10policy_hubI4Itemj13Addition_funcE10Policy1000EN6thrust24THRUST_300001_SM_1000_NS6detail15normal_iteratorINSA_10device_ptrIS5_EEEEjS6_S5_N4cuda3std3__410__identityEEEvT0_PT3_T1_NS0_13GridEvenShareISN_EET2_T4_E12temp_storage+976];
	ld.shared.v2.b32 	{%r25612, %r25613}, [_ZZN3cub18CUB_300001_SM_10006detail6reduce18DeviceReduceKernelINS2_10policy_hubI4Itemj13Addition_funcE10Policy1000EN6thrust24THRUST_300001_SM_1000_NS6detail15normal_iteratorINSA_10device_ptrIS5_EEEEjS6_S5_N4cuda3std3__410__identityEEEvT0_PT3_T1_NS0_13GridEvenShareISN_EET2_T4_E12temp_storage+968];
	ld.shared.v2.b32 	{%r25614, %r25615}, [_ZZN3cub18CUB_300001_SM_10006detail6reduce18DeviceReduceKernelINS2_10policy_hubI4Itemj13Addition_funcE10Policy1000EN6thrust24THRUST_300001_SM_1000_NS6detail15normal_iteratorINSA_10device_ptrIS5_EEEEjS6_S5_N4cuda3std3__410__identityEEEvT0_PT3_T1_NS0_13GridEvenShareISN_EET2_T4_E12temp_storage+960];
	ld.shared.v2.b32 	{%r25616, %r25617}, [_ZZN3cub18CUB_300001_SM_10006detail6reduce18DeviceReduceKernelINS2_10policy_hubI4Itemj13Addition_funcE10Policy1000EN6thrust24THRUST_300001_SM_1000_NS6detail15normal_iteratorINSA_10device_ptrIS5_EEEEjS6_S5_N4cuda3std3__410__identityEEEvT0_PT3_T1_NS0_13GridEvenShareISN_EET2_T4_E12temp_storage+952];
	ld.shared.v2.b32 	{%r25618, %r25619}, [_ZZN3cub18CUB_300001_SM_10006detail6reduce18DeviceReduceKernelINS2_10policy_hubI4Itemj13Addition_funcE10Policy1000EN6thrust24THRUST_300001_SM_1000_NS6detail15normal_iteratorINSA_10device_ptrIS5_EEEEjS6_S5_N4cuda3std3__410__identityEEEvT0_PT3_T1_NS0_13GridEvenShareISN_EET2_T4_E12temp_storage+944];
	ld.shared.v2.b32 	{%r25620, %r25621}, [_ZZN3cub18CUB_300001_SM_10006detail6reduce18DeviceReduceKernelINS2_10policy_hubI4Itemj13Addition_funcE10Policy1000EN6thrust24THRUST_300001_SM_1000_NS6detail15normal_iteratorINSA_10device_ptrIS5_EEEEjS6_S5_N4cuda3std3__410__identityEEEvT0_PT3_T1_NS0_13GridEvenShareISN_EET2_T4_E12temp_storage+936];
	ld.shared.v2.b32 	{%r25622, %r25623}, [_ZZN3cub18CUB_300001_SM_10006detail6reduce18DeviceReduceKernelINS2_10policy_hubI4Itemj13Addition_funcE10Policy1000EN6thrust24THRUST_300001_SM_1000_NS6detail15normal_iteratorINSA_10device_ptrIS5_EEEEjS6_S5_N4cuda3std3__410__identityEEEvT0_PT3_T1_NS0_13GridEvenShareISN_EET2_T4_E12temp_storage+928];
	ld.shared.v2.b32 	{%r25624, %r25625}, [_ZZN3cub18CUB_300001_SM_10006detail6reduce18DeviceReduceKernelINS2_10policy_hubI4Itemj13Addition_funcE10Policy1000EN6thrust24THRUST_300001_SM_1000_NS6detail15normal_iteratorINSA_10device_ptrIS5_EEEEjS6_S5_N4cuda3std3__410__identityEEEvT0_PT3_T1_NS0_13GridEvenShareISN_EET2_T4_E12temp_storage+920];
	ld.shared.v2.b32 	{%r25626, %r25627}, [_ZZN3cub18CUB_300001_SM_10006detail6reduce18DeviceReduceKernelINS2_10policy_hubI4Itemj13Addition_funcE10Policy1000EN6thrust24THRUST_300001_SM_1000_NS6detail15normal_iteratorINSA_10device_ptrIS5_EEEEjS6_S5_N4cuda3std3__410__identityEEEvT0_PT3_T1_NS0_13GridEvenShareISN_EET2_T4_E12temp_storage+912];
	ld.shared.v2.b32 	{%r25628, %r25629}, [_ZZN3cub18CUB_300001_SM_10006detail6reduce18DeviceReduceKernelINS2_10policy_hubI4Itemj13Addition_funcE10Policy1000EN6thrust24THRUST_300001_SM_1000_NS6detail15normal_iteratorINSA_10device_ptrIS5_EEEEjS6_S5_N4cuda3std3__410__identityEEEvT0_PT3_T1_NS0_13GridEvenShareISN_EET2_T4_E12temp_storage+904];
	ld.shared.v2.b32 	{%r25630, %r25631}, [_ZZN3cub18CUB_300001_SM_10006detail6reduce18DeviceReduceKernelINS2_10policy_hubI4Itemj13Addition_funcE10Policy1000EN6thrust24THRUST_300001_SM_1000_NS6detail15normal_iteratorINSA_10device_ptrIS5_EEEEjS6_S5_N4cuda3std3__410__identityEEEvT0_PT3_T1_NS0_13GridEvenShareISN_EET2_T4_E12temp_storage+896];
	ld.shared.v2.b32 	{%r25632, %r25633}, [_ZZN3cub18CUB_300001_SM_10006detail6reduce18DeviceReduceKernelINS2_10policy_hubI4Itemj13Addition_funcE10Policy1000EN6thrust24THRUST_300001_SM_1000_NS6detail15normal_iteratorINSA_10device_ptrIS5_EEEEjS6_S5_N4cuda3std3__410__identityEEEvT0_PT3_T1_NS0_13GridEvenShareISN_EET2_T4_E12temp_storage+888];
	ld.shared.v2.b32 	{%r25634, %r25635}, [_ZZN3cub18CUB_300001_SM_10006detail6reduce18DeviceReduceKernelINS2_10policy_hubI4Itemj13Addition_funcE10Policy1000EN6thrust24THRUST_300001_SM_1000_NS6detail15normal_iteratorINSA_10device_ptrIS5_EEEEjS6_S5_N4cuda3std3__410__identityEEEvT0_PT3_T1_NS0_13GridEvenShareISN_EET2_T4_E12temp_storage+880];
	ld.shared.v2.b32 	{%r25636, %r25637}, [_ZZN3cub18CUB_300001_SM_10006detail6reduce18DeviceReduceKernelINS2_10policy_hubI4Itemj13Addition_funcE10Policy1000EN6thrust24THRUST_300001_SM_1000_NS6detail15normal_iteratorINSA_10device_ptrIS5_EEEEjS6_S5_N4cuda3std3__410__identityEEEvT0_PT3_T1_NS0_13GridEvenShareISN_EET2_T4_E12temp_storage+872];
	ld.shared.v2.b32 	{%r25638, %r25639}, [_ZZN3cub18CUB_300001_SM_10006detail6reduce18DeviceReduceKernelINS2_10policy_hubI4Itemj13Addition_funcE10Policy1000EN6thrust24THRUST_300001_SM_1000_NS6detail15normal_iteratorINSA_10device_ptrIS5_EEEEjS6_S5_N4cuda3std3__410__identityEEEvT0_PT3_T1_NS0_13GridEvenShareISN_EET2_T4_E12temp_storage+864];
	ld.shared.v2.b32 	{%r25640, %r25641}, [_ZZN3cub18CUB_300001_SM_10006detail6reduce18DeviceReduceKernelINS2_10policy_hubI4Itemj13Addition_funcE10Policy1000EN6thrust24THRUST_300001_SM_1000_NS6detail15normal_iteratorINSA_10device_ptrIS5_EEEEjS6_S5_N4cuda3std3__410__identityEEEvT0_PT3_T1_NS0_13GridEvenShareISN_EET2_T4_E12temp_storage+856];
	ld.shared.v2.b32 	{%r25642, %r25643}, [_ZZN3cub18CUB_300001_SM_10006detail6reduce18DeviceReduceKernelINS2_10policy_hubI4Itemj13Addition_funcE10Policy1000EN6thrust24THRUST_300001_SM_1000_NS6detail15normal_iteratorINSA_10device_ptrIS5_EEEEjS6_S5_N4cuda3std3__410__identityEEEvT0_PT3_T1_NS0_13GridEvenShareISN_EET2_T4_E12temp_storage+848];
	ld.shared.v2.b32 	{%r25644, %r25645}, [_ZZN3cub18CUB_300001_SM_10006detail6reduce18DeviceReduceKernelINS2_10policy_hubI4Itemj13Addition_funcE10Policy1000EN6thrust24THRUST_300001_SM_1000_NS6detail15normal_iteratorINSA_10device_ptrIS5_EEEEjS6_S5_N4cuda3std3__410__identityEEEvT0_PT3_T1_NS0_13GridEvenShareISN_EET2_T4_E12temp_storage+840];
	bfe.u32 	%r25646, %r25644, 0, 8;
	cvt.u16.u32 	%rs14612, %r25646;
	ld.shared.f64 	%fd28, [_ZZN3cub18CUB_300001_SM_10006detail6reduce18DeviceReduceKernelINS2_10policy_hubI4Itemj13Addition_funcE10Policy1000EN6thrust24THRUST_300001_SM_1000_NS6detail15normal_iteratorINSA_10device_ptrIS5_EEEEjS6_S5_N4cuda3std3__410__identityEEEvT0_PT3_T1_NS0_13GridEvenShareISN_EET2_T4_E12temp_storage+832];
	ld.shared.u32 	%r421, [_ZZN3cub18CUB_300001_SM_10006detail6reduce18DeviceReduceKernelINS2_10policy_hubI4Itemj13Addition_funcE10Policy1000EN6thrust24THRUST_300001_SM_1000_NS6detail15normal_iteratorINSA_10device_ptrIS5_EEEEjS6_S5_N4cuda3std3__410__identityEEEvT0_PT3_T1_NS0_13GridEvenShareISN_EET2_T4_E12temp_storage+824];
	st.local.u32 	[%rd2], %r421;
	st.local.f64 	[%rd2+8], %fd28;
	st.local.v2.b32 	[%rd2+16], {%r25644, %r25645};
	st.local.v2.b32 	[%rd2+24], {%r25642, %r25643};
	st.local.v2.b32 	[%rd2+32], {%r25640, %r25641};
	st.local.v2.b32 	[%rd2+40], {%r25638, %r25639};
	st.local.v2.b32 	[%rd2+48], {%r25636, %r25637};
	st.local.v2.b32 	[%rd2+56], {%r25634, %r25635};
	st.local.v2.b32 	[%rd2+64], {%r25632, %r25633};
	st.local.v2.b32 	[%rd2+72], {%r25630, %r25631};
	st.local.v2.b32 	[%rd2+80], {%r25628, %r25629};
	st.local.v2.b32 	[%rd2+88], {%r25626, %r25627};
	st.local.v2.b32 	[%rd2+96], {%r25624, %r25625};
	st.local.v2.b32 	[%rd2+104], {%r25622, %r25623};
	st.local.v2.b32 	[%rd2+112], {%r25620, %r25621};
	st.local.v2.b32 	[%rd2+120], {%r25618, %r25619};
	st.local.v2.b32 	[%rd2+128], {%r25616, %r25617};
	st.local.v2.b32 	[%rd2+136], {%r25614, %r25615};
	st.local.v2.b32 	[%rd2+144], {%r25612, %r25613};
	st.local.v2.b32 	[%rd2+152], {%r25610, %r25611};
	st.local.v2.b32 	[%rd2+160], {%r25608, %r25609};
	st.local.v2.b32 	[%rd2+168], {%r25606, %r25607};
	st.local.v2.b32 	[%rd2+176], {%r25604, %r25605};
	st.local.v2.b32 	[%rd2+184], {%r25602, %r25603};
	st.local.v2.b32 	[%rd2+192], {%r25600, %r25601};
	st.local.v2.b32 	[%rd2+200], {%r25598, %r25599};
	st.local.v2.b32 	[%rd2+208], {%r25596, %r25597};
	st.local.v2.b32 	[%rd2+216], {%r25594, %r25595};
	st.local.v2.b32 	[%rd2+224], {%r25592, %r25593};
	st.local.v2.b32 	[%rd2+232], {%r25590, %r25591};
	st.local.v2.b32 	[%rd2+240], {%r25588, %r25589};
	st.local.v2.b32 	[%rd2+248], {%r25586, %r25587};
	st.local.v2.b32 	[%rd2+256], {%r25584, %r25585};
	st.local.v2.b32 	[%rd2+264], {%r25582, %r25583};
	st.local.u32 	[%rd1], %r28550;
	st.local.f64 	[%rd1+8], %fd75;
	cvt.u32.u16 	%r25647, %rs12805;
	cvt.u32.u16 	%r25648, %rs12806;
	prmt.b32 	%r25649, %r25648, %r25647, 0x3340U;
	cvt.u32.u16 	%r25650, %rs12807;
	cvt.u32.u16 	%r25651, %rs12808;
	prmt.b32 	%r25652, %r25651, %r25650, 0x3340U;
	prmt.b32 	%r25653, %r25652, %r25649, 0x5410U;
	cvt.u32.u16 	%r25654, %rs12809;
	cvt.u32.u16 	%r25655, %rs12810;
	prmt.b32 	%r25656, %r25655, %r25654, 0x3340U;
	cvt.u32.u16 	%r25657, %rs12811;
	cvt.u32.u16 	%r25658, %rs12812;
	prmt.b32 	%r25659, %r25658, %r25657, 0x3340U;
	prmt.b32 	%r25660, %r25659, %r25656, 0x5410U;
	st.local.v2.b32 	[%rd1+16], {%r25660, %r25653};
	cvt.u32.u16 	%r25661, %rs12797;
	cvt.u32.u16 	%r25662, %rs12798;
	prmt.b32 	%r25663, %r25662, %r25661, 0x3340U;
	cvt.u32.u16 	%r25664, %rs12799;
	cvt.u32.u16 	%r25665, %rs12800;
	prmt.b32 	%r25666, %r25665, %r25664, 0x3340U;
	prmt.b32 	%r25667, %r25666, %r25663, 0x5410U;
	cvt.u32.u16 	%r25668, %rs12801;
	cvt.u32.u16 	%r25669, %rs12802;
	prmt.b32 	%r25670, %r25669, %r25668, 0x3340U;
	cvt.u32.u16 	%r25671, %rs12803;
	cvt.u32.u16 	%r25672, %rs12804;
	prmt.b32 	%r25673, %r25672, %r25671, 0x3340U;
	prmt.b32 	%r25674, %r25673, %r25670, 0x5410U;
	st.local.v2.b32 	[%rd1+24], {%r25674, %r25667};
	cvt.u32.u16 	%r25675, %rs12789;
	cvt.u32.u16 	%r25676, %rs12790;
	prmt.b32 	%r25677, %r25676, %r25675, 0x3340U;
	cvt.u32.u16 	%r25678, %rs12791;
	cvt.u32.u16 	%r25679, %rs12792;
	prmt.b32 	%r25680, %r25679, %r25678, 0x3340U;
	prmt.b32 	%r25681, %r25680, %r25677, 0x5410U;
	cvt.u32.u16 	%r25682, %rs12793;
	cvt.u32.u16 	%r25683, %rs12794;
	prmt.b32 	%r25684, %r25683, %r25682, 0x3340U;
	cvt.u32.u16 	%r25685, %rs12795;
	cvt.u32.u16 	%r25686, %rs12796;
	prmt.b32 	%r25687, %r25686, %r25685, 0x3340U;
	prmt.b32 	%r25688, %r25687, %r25684, 0x5410U;
	st.local.v2.b32 	[%rd1+32], {%r25688, %r25681};
	cvt.u32.u16 	%r25689, %rs12781;
	cvt.u32.u16 	%r25690, %rs12782;
	prmt.b32 	%r25691, %r25690, %r25689, 0x3340U;
	cvt.u32.u16 	%r25692, %rs12783;
	cvt.u32.u16 	%r25693, %rs12784;
	prmt.b32 	%r25694, %r25693, %r25692, 0x3340U;
	prmt.b32 	%r25695, %r25694, %r25691, 0x5410U;
	cvt.u32.u16 	%r25696, %rs12785;
	cvt.u32.u16 	%r25697, %rs12786;
	prmt.b32 	%r25698, %r25697, %r25696, 0x3340U;
	cvt.u32.u16 	%r25699, %rs12787;
	cvt.u32.u16 	%r25700, %rs12788;
	prmt.b32 	%r25701, %r25700, %r25699, 0x3340U;
	prmt.b32 	%r25702, %r25701, %r25698, 0x5410U;
	st.local.v2.b32 	[%rd1+40], {%r25702, %r25695};
	cvt.u32.u16 	%r25703, %rs12773;
	cvt.u32.u16 	%r25704, %rs12774;
	prmt.b32 	%r25705, %r25704, %r25703, 0x3340U;
	cvt.u32.u16 	%r25706, %rs12775;
	cvt.u32.u16 	%r25707, %rs12776;
	prmt.b32 	%r25708, %r25707, %r25706, 0x3340U;
	prmt.b32 	%r25709, %r25708, %r25705, 0x5410U;
	cvt.u32.u16 	%r25710, %rs12777;
	cvt.u32.u16 	%r25711, %rs12778;
	prmt.b32 	%r25712, %r25711, %r25710, 0x3340U;
	cvt.u32.u16 	%r25713, %rs12779;
	cvt.u32.u16 	%r25714, %rs12780;
	prmt.b32 	%r25715, %r25714, %r25713, 0x3340U;
	prmt.b32 	%r25716, %r25715, %r25712, 0x5410U;
	st.local.v2.b32 	[%rd1+48], {%r25716, %r25709};
	cvt.u32.u16 	%r25717, %rs12765;
	cvt.u32.u16 	%r25718, %rs12766;
	prmt.b32 	%r25719, %r25718, %r25717, 0x3340U;
	cvt.u32.u16 	%r25720, %rs12767;
	cvt.u32.u16 	%r25721, %rs12768;
	prmt.b32 	%r25722, %r25721, %r25720, 0x3340U;
	prmt.b32 	%r25723, %r25722, %r25719, 0x5410U;
	cvt.u32.u16 	%r25724, %rs12769;
	cvt.u32.u16 	%r25725, %rs12770;
	prmt.b32 	%r25726, %r25725, %r25724, 0x3340U;
	cvt.u32.u16 	%r25727, %rs12771;
	cvt.u32.u16 	%r25728, %rs12772;
	prmt.b32 	%r25729, %r25728, %r25727, 0x3340U;
	prmt.b32 	%r25730, %r25729, %r25726, 0x5410U;
	st.local.v2.b32 	[%rd1+56], {%r25730, %r25723};
	cvt.u32.u16 	%r25731, %rs12757;
	cvt.u32.u16 	%r25732, %rs12758;
	prmt.b32 	%r25733, %r25732, %r25731, 0x3340U;
	cvt.u32.u16 	%r25734, %rs12759;
	cvt.u32.u16 	%r25735, %rs12760;
	prmt.b32 	%r25736, %r25735, %r25734, 0x3340U;
	prmt.b32 	%r25737, %r25736, %r25733, 0x5410U;
	cvt.u32.u16 	%r25738, %rs12761;
	cvt.u32.u16 	%r25739, %rs12762;
	prmt.b32 	%r25740, %r25739, %r25738, 0x3340U;
	cvt.u32.u16 	%r25741, %rs12763;
	cvt.u32.u16 	%r25742, %rs12764;
	prmt.b32 	%r25743, %r25742, %r25741, 0x3340U;
	prmt.b32 	%r25744, %r25743, %r25740, 0x5410U;
	st.local.v2.b32 	[%rd1+64], {%r25744, %r25737};
	cvt.u32.u16 	%r25745, %rs12749;
	cvt.u32.u16 	%r25746, %rs12750;
	prmt.b32 	%r25747, %r25746, %r25745, 0x3340U;
	cvt.u32.u16 	%r25748, %rs12751;
	cvt.u32.u16 	%r25749, %rs12752;
	prmt.b32 	%r25750, %r25749, %r25748, 0x3340U;
	prmt.b32 	%r25751, %r25750, %r25747, 0x5410U;
	cvt.u32.u16 	%r25752, %rs12753;
	cvt.u32.u16 	%r25753, %rs12754;
	prmt.b32 	%r25754, %r25753, %r25752, 0x3340U;
	cvt.u32.u16 	%r25755, %rs12755;
	cvt.u32.u16 	%r25756, %rs12756;
	prmt.b32 	%r25757, %r25756, %r25755, 0x3340U;
	prmt.b32 	%r25758, %r25757, %r25754, 0x5410U;
	st.local.v2.b32 	[%rd1+72], {%r25758, %r25751};
	cvt.u32.u16 	%r25759, %rs12741;
	cvt.u32.u16 	%r25760, %rs12742;
	prmt.b32 	%r25761, %r25760, %r25759, 0x3340U;
	cvt.u32.u16 	%r25762, %rs12743;
	cvt.u32.u16 	%r25763, %rs12744;
	prmt.b32 	%r25764, %r25763, %r25762, 0x3340U;
	prmt.b32 	%r25765, %r25764, %r25761, 0x5410U;
	cvt.u32.u16 	%r25766, %rs12745;
	cvt.u32.u16 	%r25767, %rs12746;
	prmt.b32 	%r25768, %r25767, %r25766, 0x3340U;
	cvt.u32.u16 	%r25769, %rs12747;
	cvt.u32.u16 	%r25770, %rs12748;
	prmt.b32 	%r25771, %r25770, %r25769, 0x3340U;
	prmt.b32 	%r25772, %r25771, %r25768, 0x5410U;
	st.local.v2.b32 	[%rd1+80], {%r25772, %r25765};
	cvt.u32.u16 	%r25773, %rs12733;
	cvt.u32.u16 	%r25774, %rs12734;
	prmt.b32 	%r25775, %r25774, %r25773, 0x3340U;
	cvt.u32.u16 	%r25776, %rs12735;
	cvt.u32.u16 	%r25777, %rs12736;
	prmt.b32 	%r25778, %r25777, %r25776, 0x3340U;
	prmt.b32 	%r25779, %r25778, %r25775, 0x5410U;
	cvt.u32.u16 	%r25780, %rs12737;
	cvt.u32.u16 	%r25781, %rs12738;
	prmt.b32 	%r25782, %r25781, %r25780, 0x3340U;
	cvt.u32.u16 	%r25783, %rs12739;
	cvt.u32.u16 	%r25784, %rs12740;
	prmt.b32 	%r25785, %r25784, %r25783, 0x3340U;
	prmt.b32 	%r25786, %r25785, %r25782, 0x5410U;
	st.local.v2.b32 	[%rd1+88], {%r25786, %r25779};
	cvt.u32.u16 	%r25787, %rs12725;
	cvt.u32.u16 	%r25788, %rs12726;
	prmt.b32 	%r25789, %r25788, %r25787, 0x3340U;
	cvt.u32.u16 	%r25790, %rs12727;
	cvt.u32.u16 	%r25791, %rs12728;
	prmt.b32 	%r25792, %r25791, %r25790, 0x3340U;
	prmt.b32 	%r25793, %r25792, %r25789, 0x5410U;
	cvt.u32.u16 	%r25794, %rs12729;
	cvt.u32.u16 	%r25795, %rs12730;
	prmt.b32 	%r25796, %r25795, %r25794, 0x3340U;
	cvt.u32.u16 	%r25797, %rs12731;
	cvt.u32.u16 	%r25798, %rs12732;
	prmt.b32 	%r25799, %r25798, %r25797, 0x3340U;
	prmt.b32 	%r25800, %r25799, %r25796, 0x5410U;
	st.local.v2.b32 	[%rd1+96], {%r25800, %r25793};
	cvt.u32.u16 	%r25801, %rs12717;
	cvt.u32.u16 	%r25802, %rs12718;
	prmt.b32 	%r25803, %r25802, %r25801, 0x3340U;
	cvt.u32.u16 	%r25804, %rs12719;
	cvt.u32.u16 	%r25805, %rs12720;
	prmt.b32 	%r25806, %r25805, %r25804, 0x3340U;
	prmt.b32 	%r25807, %r25806, %r25803, 0x5410U;
	cvt.u32.u16 	%r25808, %rs12721;
	cvt.u32.u16 	%r25809, %rs12722;
	prmt.b32 	%r25810, %r25809, %r25808, 0x3340U;
	cvt.u32.u16 	%r25811, %rs12723;
	cvt.u32.u16 	%r25812, %rs12724;
	prmt.b32 	%r25813, %r25812, %r25811, 0x3340U;
	prmt.b32 	%r25814, %r25813, %r25810, 0x5410U;
	st.local.v2.b32 	[%rd1+104], {%r25814, %r25807};
	cvt.u32.u16 	%r25815, %rs12709;
	cvt.u32.u16 	%r25816, %rs12710;
	prmt.b32 	%r25817, %r25816, %r25815, 0x3340U;
	cvt.u32.u16 	%r25818, %rs12711;
	cvt.u32.u16 	%r25819, %rs12712;
	prmt.b32 	%r25820, %r25819, %r25818, 0x3340U;
	prmt.b32 	%r25821, %r25820, %r25817, 0x5410U;
	cvt.u32.u16 	%r25822, %rs12713;
	cvt.u32.u16 	%r25823, %rs12714;
	prmt.b32 	%r25824, %r25823, %r25822, 0x3340U;
	cvt.u32.u16 	%r25825, %rs12715;
	cvt.u32.u16 	%r25826, %rs12716;
	prmt.b32 	%r25827, %r25826, %r25825, 0x3340U;
	prmt.b32 	%r25828, %r25827, %r25824, 0x5410U;
	st.local.v2.b32 	[%rd1+112], {%r25828, %r25821};
	cvt.u32.u16 	%r25829, %rs12701;
	cvt.u32.u16 	%r25830, %rs12702;
	prmt.b32 	%r25831, %r25830, %r25829, 0x3340U;
	cvt.u32.u16 	%r25832, %rs12703;
	cvt.u32.u16 	%r25833, %rs12704;
	prmt.b32 	%r25834, %r25833, %r25832, 0x3340U;
	prmt.b32 	%r25835, %r25834, %r25831, 0x5410U;
	cvt.u32.u16 	%r25836, %rs12705;
	cvt.u32.u16 	%r25837, %rs12706;
	prmt.b32 	%r25838, %r25837, %r25836, 0x3340U;
	cvt.u32.u16 	%r25839, %rs12707;
	cvt.u32.u16 	%r25840, %rs12708;
	prmt.b32 	%r25841, %r25840, %r25839, 0x3340U;
	prmt.b32 	%r25842, %r25841, %r25838, 0x5410U;
	st.local.v2.b32 	[%rd1+120], {%r25842, %r25835};
	cvt.u32.u16 	%r25843, %rs12693;
	cvt.u32.u16 	%r25844, %rs12694;
	prmt.b32 	%r25845, %r25844, %r25843, 0x3340U;
	cvt.u32.u16 	%r25846, %rs12695;
	cvt.u32.u16 	%r25847, %rs12696;
	prmt.b32 	%r25848, %r25847, %r25846, 0x3340U;
	prmt.b32 	%r25849, %r25848, %r25845, 0x5410U;
	cvt.u32.u16 	%r25850, %rs12697;
	cvt.u32.u16 	%r25851, %rs12698;
	prmt.b32 	%r25852, %r25851, %r25850, 0x3340U;
	cvt.u32.u16 	%r25853, %rs12699;
	cvt.u32.u16 	%r25854, %rs12700;
	prmt.b32 	%r25855, %r25854, %r25853, 0x3340U;
	prmt.b32 	%r25856, %r25855, %r25852, 0x5410U;
	st.local.v2.b32 	[%rd1+128], {%r25856, %r25849};
	cvt.u32.u16 	%r25857, %rs12685;
	cvt.u32.u16 	%r25858, %rs12686;
	prmt.b32 	%r25859, %r25858, %r25857, 0x3340U;
	cvt.u32.u16 	%r25860, %rs12687;
	cvt.u32.u16 	%r25861, %rs12688;
	prmt.b32 	%r25862, %r25861, %r25860, 0x3340U;
	prmt.b32 	%r25863, %r25862, %r25859, 0x5410U;
	cvt.u32.u16 	%r25864, %rs12689;
	cvt.u32.u16 	%r25865, %rs12690;
	prmt.b32 	%r25866, %r25865, %r25864, 0x3340U;
	cvt.u32.u16 	%r25867, %rs12691;
	cvt.u32.u16 	%r25868, %rs12692;
	prmt.b32 	%r25869, %r25868, %r25867, 0x3340U;
	prmt.b32 	%r25870, %r25869, %r25866, 0x5410U;
	st.local.v2.b32 	[%rd1+136], {%r25870, %r25863};
	cvt.u32.u16 	%r25871, %rs12677;
	cvt.u32.u16 	%r25872, %rs12678;
	prmt.b32 	%r25873, %r25872, %r25871, 0x3340U;
	cvt.u32.u16 	%r25874, %rs12679;
	cvt.u32.u16 	%r25875, %rs12680;
	prmt.b32 	%r25876, %r25875, %r25874, 0x3340U;
	prmt.b32 	%r25877, %r25876, %r25873, 0x5410U;
	cvt.u32.u16 	%r25878, %rs12681;
	cvt.u32.u16 	%r25879, %rs12682;
	prmt.b32 	%r25880, %r25879, %r25878, 0x3340U;
	cvt.u32.u16 	%r25881, %rs12683;
	cvt.u32.u16 	%r25882, %rs12684;
	prmt.b32 	%r25883, %r25882, %r25881, 0x3340U;
	prmt.b32 	%r25884, %r25883, %r25880, 0x5410U;
	st.local.v2.b32 	[%rd1+144], {%r25884, %r25877};
	cvt.u32.u16 	%r25885, %rs12669;
	cvt.u32.u16 	%r25886, %rs12670;
	prmt.b32 	%r25887, %r25886, %r25885, 0x3340U;
	cvt.u32.u16 	%r25888, %rs12671;
	cvt.u32.u16 	%r25889, %rs12672;
	prmt.b32 	%r25890, %r25889, %r25888, 0x3340U;
	prmt.b32 	%r25891, %r25890, %r25887, 0x5410U;
	cvt.u32.u16 	%r25892, %rs12673;
	cvt.u32.u16 	%r25893, %rs12674;
	prmt.b32 	%r25894, %r25893, %r25892, 0x3340U;
	cvt.u32.u16 	%r25895, %rs12675;
	cvt.u32.u16 	%r25896, %rs12676;
	prmt.b32 	%r25897, %r25896, %r25895, 0x3340U;
	prmt.b32 	%r25898, %r25897, %r25894, 0x5410U;
	st.local.v2.b32 	[%rd1+152], {%r25898, %r25891};
	cvt.u32.u16 	%r25899, %rs12661;
	cvt.u32.u16 	%r25900, %rs12662;
	prmt.b32 	%r25901, %r25900, %r25899, 0x3340U;
	cvt.u32.u16 	%r25902, %rs12663;
	cvt.u32.u16 	%r25903, %rs12664;
	prmt.b32 	%r25904, %r25903, %r25902, 0x3340U;
	prmt.b32 	%r25905, %r25904, %r25901, 0x5410U;
	cvt.u32.u16 	%r25906, %rs12665;
	cvt.u32.u16 	%r25907, %rs12666;
	prmt.b32 	%r25908, %r25907, %r25906, 0x3340U;
	cvt.u32.u16 	%r25909, %rs12667;
	cvt.u32.u16 	%r25910, %rs12668;
	prmt.b32 	%r25911, %r25910, %r25909, 0x3340U;
	prmt.b32 	%r25912, %r25911, %r25908, 0x5410U;
	st.local.v2.b32 	[%rd1+160], {%r25912, %r25905};
	cvt.u32.u16 	%r25913, %rs12653;
	cvt.u32.u16 	%r25914, %rs12654;
	prmt.b32 	%r25915, %r25914, %r25913, 0x3340U;
	cvt.u32.u16 	%r25916, %rs12655;
	cvt.u32.u16 	%r25917, %rs12656;
	prmt.b32 	%r25918, %r25917, %r25916, 0x3340U;
	prmt.b32 	%r25919, %r25918, %r25915, 0x5410U;
	cvt.u32.u16 	%r25920, %rs12657;
	cvt.u32.u16 	%r25921, %rs12658;
	prmt.b32 	%r25922, %r25921, %r25920, 0x3340U;
	cvt.u32.u16 	%r25923, %rs12659;
	cvt.u32.u16 	%r25924, %rs12660;
	prmt.b32 	%r25925, %r25924, %r25923, 0x3340U;
	prmt.b32 	%r25926, %r25925, %r25922, 0x5410U;
	st.local.v2.b32 	[%rd1+168], {%r25926, %r25919};
	cvt.u32.u16 	%r25927, %rs12645;
	cvt.u32.u16 	%r25928, %rs12646;
	prmt.b32 	%r25929, %r25928, %r25927, 0x3340U;
	cvt.u32.u16 	%r25930, %rs12647;
	cvt.u32.u16 	%r25931, %rs12648;
	prmt.b32 	%r25932, %r25931, %r25930, 0x3340U;
	prmt.b32 	%r25933, %r25932, %r25929, 0x5410U;
	cvt.u32.u16 	%r25934, %rs12649;
	cvt.u32.u16 	%r25935, %rs12650;
	prmt.b32 	%r25936, %r25935, %r25934, 0x3340U;
	cvt.u32.u16 	%r25937, %rs12651;
	cvt.u32.u16 	%r25938, %rs12652;
	prmt.b32 	%r25939, %r25938, %r25937, 0x3340U;
	prmt.b32 	%r25940, %r25939, %r25936, 0x5410U;
	st.local.v2.b32 	[%rd1+176], {%r25940, %r25933};
	cvt.u32.u16 	%r25941, %rs12637;
	cvt.u32.u16 	%r25942, %rs12638;
	prmt.b32 	%r25943, %r25942, %r25941, 0x3340U;
	cvt.u32.u16 	%r25944, %rs12639;
	cvt.u32.u16 	%r25945, %rs12640;
	prmt.b32 	%r25946, %r25945, %r25944, 0x3340U;
	prmt.b32 	%r25947, %r25946, %r25943, 0x5410U;
	cvt.u32.u16 	%r25948, %rs12641;
	cvt.u32.u16 	%r25949, %rs12642;
	prmt.b32 	%r25950, %r25949, %r25948, 0x3340U;
	cvt.u32.u16 	%r25951, %rs12643;
	cvt.u32.u16 	%r25952, %rs12644;
	prmt.b32 	%r25953, %r25952, %r25951, 0x3340U;
	prmt.b32 	%r25954, %r25953, %r25950, 0x5410U;
	st.local.v2.b32 	[%rd1+184], {%r25954, %r25947};
	cvt.u32.u16 	%r25955, %rs12629;
	cvt.u32.u16 	%r25956, %rs12630;
	prmt.b32 	%r25957, %r25956, %r25955, 0x3340U;
	cvt.u32.u16 	%r25958, %rs12631;
	cvt.u32.u16 	%r25959, %rs12632;
	prmt.b32 	%r25960, %r25959, %r25958, 0x3340U;
	prmt.b32 	%r25961, %r25960, %r25957, 0x5410U;
	cvt.u32.u16 	%r25962, %rs12633;
	cvt.u32.u16 	%r25963, %rs12634;
	prmt.b32 	%r25964, %r25963, %r25962, 0x3340U;
	cvt.u32.u16 	%r25965, %rs12635;
	cvt.u32.u16 	%r25966, %rs12636;
	prmt.b32 	%r25967, %r25966, %r25965, 0x3340U;
	prmt.b32 	%r25968, %r25967, %r25964, 0x5410U;
	st.local.v2.b32 	[%rd1+192], {%r25968, %r25961};
	cvt.u32.u16 	%r25969, %rs12621;
	cvt.u32.u16 	%r25970, %rs12622;
	prmt.b32 	%r25971, %r25970, %r25969, 0x3340U;
	cvt.u32.u16 	%r25972, %rs12623;
	cvt.u32.u16 	%r25973, %rs12624;
	prmt.b32 	%r25974, %r25973, %r25972, 0x3340U;
	prmt.b32 	%r25975, %r25974, %r25971, 0x5410U;
	cvt.u32.u16 	%r25976, %rs12625;
	cvt.u32.u16 	%r25977, %rs12626;
	prmt.b32 	%r25978, %r25977, %r25976, 0x3340U;
	cvt.u32.u16 	%r25979, %rs12627;
	cvt.u32.u16 	%r25980, %rs12628;
	prmt.b32 	%r25981, %r25980, %r25979, 0x3340U;
	prmt.b32 	%r25982, %r25981, %r25978, 0x5410U;
	st.local.v2.b32 	[%rd1+200], {%r25982, %r25975};
	cvt.u32.u16 	%r25983, %rs12613;
	cvt.u32.u16 	%r25984, %rs12614;
	prmt.b32 	%r25985, %r25984, %r25983, 0x3340U;
	cvt.u32.u16 	%r25986, %rs12615;
	cvt.u32.u16 	%r25987, %rs12616;
	prmt.b32 	%r25988, %r25987, %r25986, 0x3340U;
	prmt.b32 	%r25989, %r25988, %r25985, 0x5410U;
	cvt.u32.u16 	%r25990, %rs12617;
	cvt.u32.u16 	%r25991, %rs12618;
	prmt.b32 	%r25992, %r25991, %r25990, 0x3340U;
	cvt.u32.u16 	%r25993, %rs12619;
	cvt.u32.u16 	%r25994, %rs12620;
	prmt.b32 	%r25995, %r25994, %r25993, 0x3340U;
	prmt.b32 	%r25996, %r25995, %r25992, 0x5410U;
	st.local.v2.b32 	[%rd1+208], {%r25996, %r25989};
	cvt.u32.u16 	%r25997, %rs12605;
	cvt.u32.u16 	%r25998, %rs12606;
	prmt.b32 	%r25999, %r25998, %r25997, 0x3340U;
	cvt.u32.u16 	%r26000, %rs12607;
	cvt.u32.u16 	%r26001, %rs12608;
	prmt.b32 	%r26002, %r26001, %r26000, 0x3340U;
	prmt.b32 	%r26003, %r26002, %r25999, 0x5410U;
	cvt.u32.u16 	%r26004, %rs12609;
	cvt.u32.u16 	%r26005, %rs12610;
	prmt.b32 	%r26006, %r26005, %r26004, 0x3340U;
	cvt.u32.u16 	%r26007, %rs12611;
	cvt.u32.u16 	%r26008, %rs12612;
	prmt.b32 	%r26009, %r26008, %r26007, 0x3340U;
	prmt.b32 	%r26010, %r26009, %r26006, 0x5410U;
	st.local.v2.b32 	[%rd1+216], {%r26010, %r26003};
	cvt.u32.u16 	%r26011, %rs12597;
	cvt.u32.u16 	%r26012, %rs12598;
	prmt.b32 	%r26013, %r26012, %r26011, 0x3340U;
	cvt.u32.u16 	%r26014, %rs12599;
	cvt.u32.u16 	%r26015, %rs12600;
	prmt.b32 	%r26016, %r26015, %r26014, 0x3340U;
	prmt.b32 	%r26017, %r26016, %r26013, 0x5410U;
	cvt.u32.u16 	%r26018, %rs12601;
	cvt.u32.u16 	%r26019, %rs12602;
	prmt.b32 	%r26020, %r26019, %r26018, 0x3340U;
	cvt.u32.u16 	%r26021, %rs12603;
	cvt.u32.u16 	%r26022, %rs12604;
	prmt.b32 	%r26023, %r26022, %r26021, 0x3340U;
	prmt.b32 	%r26024, %r26023, %r26020, 0x5410U;
	st.local.v2.b32 	[%rd1+224], {%r26024, %r26017};
	cvt.u32.u16 	%r26025, %rs12589;
	cvt.u32.u16 	%r26026, %rs12590;
	prmt.b32 	%r26027, %r26026, %r26025, 0x3340U;
	cvt.u32.u16 	%r26028, %rs12591;
	cvt.u32.u16 	%r26029, %rs12592;
	prmt.b32 	%r26030, %r26029, %r26028, 0x3340U;
	prmt.b32 	%r26031, %r26030, %r26027, 0x5410U;
	cvt.u32.u16 	%r26032, %rs12593;
	cvt.u32.u16 	%r26033, %rs12594;
	prmt.b32 	%r26034, %r26033, %r26032, 0x3340U;
	cvt.u32.u16 	%r26035, %rs12595;
	cvt.u32.u16 	%r26036, %rs12596;
	prmt.b32 	%r26037, %r26036, %r26035, 0x3340U;
	prmt.b32 	%r26038, %r26037, %r26034, 0x5410U;
	st.local.v2.b32 	[%rd1+232], {%r26038, %r26031};
	cvt.u32.u16 	%r26039, %rs12581;
	cvt.u32.u16 	%r26040, %rs12582;
	prmt.b32 	%r26041, %r26040, %r26039, 0x3340U;
	cvt.u32.u16 	%r26042, %rs12583;
	cvt.u32.u16 	%r26043, %rs12584;
	prmt.b32 	%r26044, %r26043, %r26042, 0x3340U;
	prmt.b32 	%r26045, %r26044, %r26041, 0x5410U;
	cvt.u32.u16 	%r26046, %rs12585;
	cvt.u32.u16 	%r26047, %rs12586;
	prmt.b32 	%r26048, %r26047, %r26046, 0x3340U;
	cvt.u32.u16 	%r26049, %rs12587;
	cvt.u32.u16 	%r26050, %rs12588;
	prmt.b32 	%r26051, %r26050, %r26049, 0x3340U;
	prmt.b32 	%r26052, %r26051, %r26048, 0x5410U;
	st.local.v2.b32 	[%rd1+240], {%r26052, %r26045};
	cvt.u32.u16 	%r26053, %rs12573;
	cvt.u32.u16 	%r26054, %rs12574;
	prmt.b32 	%r26055, %r26054, %r26053, 0x3340U;
	cvt.u32.u16 	%r26056, %rs12575;
	cvt.u32.u16 	%r26057, %rs12576;
	prmt.b32 	%r26058, %r26057, %r26056, 0x3340U;
	prmt.b32 	%r26059, %r26058, %r26055, 0x5410U;
	cvt.u32.u16 	%r26060, %rs12577;
	cvt.u32.u16 	%r26061, %rs12578;
	prmt.b32 	%r26062, %r26061, %r26060, 0x3340U;
	cvt.u32.u16 	%r26063, %rs12579;
	cvt.u32.u16 	%r26064, %rs12580;
	prmt.b32 	%r26065, %r26064, %r26063, 0x3340U;
	prmt.b32 	%r26066, %r26065, %r26062, 0x5410U;
	st.local.v2.b32 	[%rd1+248], {%r26066, %r26059};
	cvt.u32.u16 	%r26067, %rs12565;
	cvt.u32.u16 	%r26068, %rs12566;
	prmt.b32 	%r26069, %r26068, %r26067, 0x3340U;
	cvt.u32.u16 	%r26070, %rs12567;
	cvt.u32.u16 	%r26071, %rs12568;
	prmt.b32 	%r26072, %r26071, %r26070, 0x3340U;
	prmt.b32 	%r26073, %r26072, %r26069, 0x5410U;
	cvt.u32.u16 	%r26074, %rs12569;
	cvt.u32.u16 	%r26075, %rs12570;
	prmt.b32 	%r26076, %r26075, %r26074, 0x3340U;
	cvt.u32.u16 	%r26077, %rs12571;
	cvt.u32.u16 	%r26078, %rs12572;
	prmt.b32 	%r26079, %r26078, %r26077, 0x3340U;
	prmt.b32 	%r26080, %r26079, %r26076, 0x5410U;
	st.local.v2.b32 	[%rd1+256], {%r26080, %r26073};
	cvt.u32.u16 	%r26081, %rs12557;
	cvt.u32.u16 	%r26082, %rs12558;
	prmt.b32 	%r26083, %r26082, %r26081, 0x3340U;
	cvt.u32.u16 	%r26084, %rs12559;
	cvt.u32.u16 	%r26085, %rs12560;
	prmt.b32 	%r26086, %r26085, %r26084, 0x3340U;
	prmt.b32 	%r26087, %r26086, %r26083, 0x5410U;
	cvt.u32.u16 	%r26088, %rs12561;
	cvt.u32.u16 	%r26089, %rs12562;
	prmt.b32 	%r26090, %r26089, %r26088, 0x3340U;
	cvt.u32.u16 	%r26091, %rs12563;
	cvt.u32.u16 	%r26092, %rs12564;
	prmt.b32 	%r26093, %r26092, %r26091, 0x3340U;
	prmt.b32 	%r26094, %r26093, %r26090, 0x5410U;
	st.local.v2.b32 	[%rd1+264], {%r26094, %r26087};
	mov.b32 	%r28586, 0;
$L__BB2_65:
	mov.u32 	%r28589, %r28586;
	cvt.u64.u32 	%rd202, %r28589;
	add.s64 	%rd203, %rd1, %rd202;
	ld.local.u8 	%rs12035, [%rd203+16];
	setp.ne.s16 	%p93, %rs12035, 0;
	add.s32 	%r28586, %r28589, 1;
	@%p93 bra 	$L__BB2_65;
	and.b16  	%rs12036, %rs14612, 255;
	setp.eq.s16 	%p94, %rs12036, 0;
	@%p94 bra 	$L__BB2_69;
	mov.b32 	%r28587, 0;
$L__BB2_68:
	cvt.u64.u32 	%rd204, %r28589;
	add.s64 	%rd205, %rd1, %rd204;
	st.local.u8 	[%rd205+16], %rs14612;
	add.s32 	%r28589, %r28589, 1;
	add.s32 	%r427, %r28587, 1;
	cvt.u64.u32 	%rd206, %r28587;
	add.s64 	%rd207, %rd2, %rd206;
	ld.local.u8 	%rs14612, [%rd207+17];
	setp.ne.s16 	%p95, %rs14612, 0;
	mov.u32 	%r28587, %r427;
	@%p95 bra 	$L__BB2_68;
$L__BB2_69:
	cvt.u64.u32 	%rd208, %r28589;
	add.s64 	%rd209, %rd1, %rd208;
	mov.b16 	%rs12037, 0;
	st.local.u8 	[%rd209+16], %rs12037;
	add.s32 	%r28550, %r28550, %r421;
	st.local.u32 	[%rd1], %r28550;
	add.f64 	%fd75, %fd28, %fd75;
	st.local.f64 	[%rd1+8], %fd75;
	ld.local.v2.b32 	{%r26096, %r26097}, [%rd1+16];
	bfe.u32 	%r26098, %r26096, 0, 8;
	cvt.u16.u32 	%rs12812, %r26098;
	bfe.u32 	%r26099, %r26096, 8, 8;
	cvt.u16.u32 	%rs12811, %r26099;
	bfe.u32 	%r26100, %r26096, 16, 8;
	cvt.u16.u32 	%rs12810, %r26100;
	bfe.u32 	%r26101, %r26096, 24, 8;
	cvt.u16.u32 	%rs12809, %r26101;
	bfe.u32 	%r26102, %r26097, 0, 8;
	cvt.u16.u32 	%rs12808, %r26102;
	bfe.u32 	%r26103, %r26097, 8, 8;
	cvt.u16.u32 	%rs12807, %r26103;
	bfe.u32 	%r26104, %r26097, 16, 8;
	cvt.u16.u32 	%rs12806, %r26104;
	bfe.u32 	%r26105, %r26097, 24, 8;
	cvt.u16.u32 	%rs12805, %r26105;
	ld.local.v2.b32 	{%r26106, %r26107}, [%rd1+24];
	bfe.u32 	%r26108, %r26106, 0, 8;
	cvt.u16.u32 	%rs12804, %r26108;
	bfe.u32 	%r26109, %r26106, 8, 8;
	cvt.u16.u32 	%rs12803, %r26109;
	bfe.u32 	%r26110, %r26106, 16, 8;
	cvt.u16.u32 	%rs12802, %r26110;
	bfe.u32 	%r26111, %r26106, 24, 8;
	cvt.u16.u32 	%rs12801, %r26111;
	bfe.u32 	%r26112, %r26107, 0, 8;
	cvt.u16.u32 	%rs12800, %r26112;
	bfe.u32 	%r26113, %r26107, 8, 8;
	cvt.u16.u32 	%rs12799, %r26113;
	bfe.u32 	%r26114, %r26107, 16, 8;
	cvt.u16.u32 	%rs12798, %r26114;
	bfe.u32 	%r26115, %r26107, 24, 8;
	cvt.u16.u32 	%rs12797, %r26115;
	ld.local.v2.b32 	{%r26116, %r26117}, [%rd1+32];
	bfe.u32 	%r26118, %r26116, 0, 8;
	cvt.u16.u32 	%rs12796, %r26118;
	bfe.u32 	%r26119, %r26116, 8, 8;
	cvt.u16.u32 	%rs12795, %r26119;
	bfe.u32 	%r26120, %r26116, 16, 8;
	cvt.u16.u32 	%rs12794, %r26120;
	bfe.u32 	%r26121, %r26116, 24, 8;
	cvt.u16.u32 	%rs12793, %r26121;
	bfe.u32 	%r26122, %r26117, 0, 8;
	cvt.u16.u32 	%rs12792, %r26122;
	bfe.u32 	%r26123, %r26117, 8, 8;
	cvt.u16.u32 	%rs12791, %r26123;
	bfe.u32 	%r26124, %r26117, 16, 8;
	cvt.u16.u32 	%rs12790, %r26124;
	bfe.u32 	%r26125, %r26117, 24, 8;
	cvt.u16.u32 	%rs12789, %r26125;
	ld.local.v2.b32 	{%r26126, %r26127}, [%rd1+40];
	bfe.u32 	%r26128, %r26126, 0, 8;
	cvt.u16.u32 	%rs12788, %r26128;
	bfe.u32 	%r26129, %r26126, 8, 8;
	cvt.u16.u32 	%rs12787, %r26129;
	bfe.u32 	%r26130, %r26126, 16, 8;
	cvt.u16.u32 	%rs12786, %r26130;
	bfe.u32 	%r26131, %r26126, 24, 8;
	cvt.u16.u32 	%rs12785, %r26131;
	bfe.u32 	%r26132, %r26127, 0, 8;
	cvt.u16.u32 	%rs12784, %r26132;
	bfe.u32 	%r26133, %r26127, 8, 8;
	cvt.u16.u32 	%rs12783, %r26133;
	bfe.u32 	%r26134, %r26127, 16, 8;
	cvt.u16.u32 	%rs12782, %r26134;
	bfe.u32 	%r26135, %r26127, 24, 8;
	cvt.u16.u32 	%rs12781, %r26135;
	ld.local.v2.b32 	{%r26136, %r26137}, [%rd1+48];
	bfe.u32 	%r26138, %r26136, 0, 8;
	cvt.u16.u32 	%rs12780, %r26138;
	bfe.u32 	%r26139, %r26136, 8, 8;
	cvt.u16.u32 	%rs12779, %r26139;
	bfe.u32 	%r26140, %r26136, 16, 8;
	cvt.u16.u32 	%rs12778, %r26140;
	bfe.u32 	%r26141, %r26136, 24, 8;
	cvt.u16.u32 	%rs12777, %r26141;
	bfe.u32 	%r26142, %r26137, 0, 8;
	cvt.u16.u32 	%rs12776, %r26142;
	bfe.u32 	%r26143, %r26137, 8, 8;
	cvt.u16.u32 	%rs12775, %r26143;
	bfe.u32 	%r26144, %r26137, 16, 8;
	cvt.u16.u32 	%rs12774, %r26144;
	bfe.u32 	%r26145, %r26137, 24, 8;
	cvt.u16.u32 	%rs12773, %r26145;
	ld.local.v2.b32 	{%r26146, %r26147}, [%rd1+56];
	bfe.u32 	%r26148, %r26146, 0, 8;
	cvt.u16.u32 	%rs12772, %r26148;
	bfe.u32 	%r26149, %r26146, 8, 8;
	cvt.u16.u32 	%rs12771, %r26149;
	bfe.u32 	%r26150, %r26146, 16, 8;
	cvt.u16.u32 	%rs12770, %r26150;
	bfe.u32 	%r26151, %r26146, 24, 8;
	cvt.u16.u32 	%rs12769, %r26151;
	bfe.u32 	%r26152, %r26147, 0, 8;
	cvt.u16.u32 	%rs12768, %r26152;
	bfe.u32 	%r26153, %r26147, 8, 8;
	cvt.u16.u32 	%rs12767, %r26153;
	bfe.u32 	%r26154, %r26147, 16, 8;
	cvt.u16.u32 	%rs12766, %r26154;
	bfe.u32 	%r26155, %r26147, 24, 8;
	cvt.u16.u32 	%rs12765, %r26155;
	ld.local.v2.b32 	{%r26156, %r26157}, [%rd1+64];
	bfe.u32 	%r26158, %r26156, 0, 8;
	cvt.u16.u32 	%rs12764, %r26158;
	bfe.u32 	%r26159, %r26156, 8, 8;
	cvt.u16.u32 	%rs12763, %r26159;
	bfe.u32 	%r26160, %r26156, 16, 8;
	cvt.u16.u32 	%rs12762, %r26160;
	bfe.u32 	%r26161, %r26156, 24, 8;
	cvt.u16.u32 	%rs12761, %r26161;
	bfe.u32 	%r26162, %r26157, 0, 8;
	cvt.u16.u32 	%rs12760, %r26162;
	bfe.u32 	%r26163, %r26157, 8, 8;
	cvt.u16.u32 	%rs12759, %r26163;
	bfe.u32 	%r26164, %r26157, 16, 8;
	cvt.u16.u32 	%rs12758, %r26164;
	bfe.u32 	%r26165, %r26157, 24, 8;
	cvt.u16.u32 	%rs12757, %r26165;
	ld.local.v2.b32 	{%r26166, %r26167}, [%rd1+72];
	bfe.u32 	%r26168, %r26166, 0, 8;
	cvt.u16.u32 	%rs12756, %r26168;
	bfe.u32 	%r26169, %r26166, 8, 8;
	cvt.u16.u32 	%rs12755, %r26169;
	bfe.u32 	%r26170, %r26166, 16, 8;
	cvt.u16.u32 	%rs12754, %r26170;
	bfe.u32 	%r26171, %r26166, 24, 8;
	cvt.u16.u32 	%rs12753, %r26171;
	bfe.u32 	%r26172, %r26167, 0, 8;
	cvt.u16.u32 	%rs12752, %r26172;
	bfe.u32 	%r26173, %r26167, 8, 8;
	cvt.u16.u32 	%rs12751, %r26173;
	bfe.u32 	%r26174, %r26167, 16, 8;
	cvt.u16.u32 	%rs12750, %r26174;
	bfe.u32 	%r26175, %r26167, 24, 8;
	cvt.u16.u32 	%rs12749, %r26175;
	ld.local.v2.b32 	{%r26176, %r26177}, [%rd1+80];
	bfe.u32 	%r26178, %r26176, 0, 8;
	cvt.u16.u32 	%rs12748, %r26178;
	bfe.u32 	%r26179, %r26176, 8, 8;
	cvt.u16.u32 	%rs12747, %r26179;
	bfe.u32 	%r26180, %r26176, 16, 8;
	cvt.u16.u32 	%rs12746, %r26180;
	bfe.u32 	%r26181, %r26176, 24, 8;
	cvt.u16.u32 	%rs12745, %r26181;
	bfe.u32 	%r26182, %r26177, 0, 8;
	cvt.u16.u32 	%rs12744, %r26182;
	bfe.u32 	%r26183, %r26177, 8, 8;
	cvt.u16.u32 	%rs12743, %r26183;
	bfe.u32 	%r26184, %r26177, 16, 8;
	cvt.u16.u32 	%rs12742, %r26184;
	bfe.u32 	%r26185, %r26177, 24, 8;
	cvt.u16.u32 	%rs12741, %r26185;
	ld.local.v2.b32 	{%r26186, %r26187}, [%rd1+88];
	bfe.u32 	%r26188, %r26186, 0, 8;
	cvt.u16.u32 	%rs12740, %r26188;
	bfe.u32 	%r26189, %r26186, 8, 8;
	cvt.u16.u32 	%rs12739, %r26189;
	bfe.u32 	%r26190, %r26186, 16, 8;
	cvt.u16.u32 	%rs12738, %r26190;
	bfe.u32 	%r26191, %r26186, 24, 8;
	cvt.u16.u32 	%rs12737, %r26191;
	bfe.u32 	%r26192, %r26187, 0, 8;
	cvt.u16.u32 	%rs12736, %r26192;
	bfe.u32 	%r26193, %r26187, 8, 8;
	cvt.u16.u32 	%rs12735, %r26193;
	bfe.u32 	%r26194, %r26187, 16, 8;
	cvt.u16.u32 	%rs12734, %r26194;
	bfe.u32 	%r26195, %r26187, 24, 8;
	cvt.u16.u32 	%rs12733, %r26195;
	ld.local.v2.b32 	{%r26196, %r26197}, [%rd1+96];
	bfe.u32 	%r26198, %r26196, 0, 8;
	cvt.u16.u32 	%rs12732, %r26198;
	bfe.u32 	%r26199, %r26196, 8, 8;
	cvt.u16.u32 	%rs12731, %r26199;
	bfe.u32 	%r26200, %r26196, 16, 8;
	cvt.u16.u32 	%rs12730, %r26200;
	bfe.u32 	%r26201, %r26196, 24, 8;
	cvt.u16.u32 	%rs12729, %r26201;
	bfe.u32 	%r26202, %r26197, 0, 8;
	cvt.u16.u32 	%rs12728, %r26202;
	bfe.u32 	%r26203, %r26197, 8, 8;
	cvt.u16.u32 	%rs12727, %r26203;
	bfe.u32 	%r26204, %r26197, 16, 8;
	cvt.u16.u32 	%rs12726, %r26204;
	bfe.u32 	%r26205, %r26197, 24, 8;
	cvt.u16.u32 	%rs12725, %r26205;
	ld.local.v2.b32 	{%r26206, %r26207}, [%rd1+104];
	bfe.u32 	%r26208, %r26206, 0, 8;
	cvt.u16.u32 	%rs12724, %r26208;
	bfe.u32 	%r26209, %r26206, 8, 8;
	cvt.u16.u32 	%rs12723, %r26209;
	bfe.u32 	%r26210, %r26206, 16, 8;
	cvt.u16.u32 	%rs12722, %r26210;
	bfe.u32 	%r26211, %r26206, 24, 8;
	cvt.u16.u32 	%rs12721, %r26211;
	bfe.u32 	%r26212, %r26207, 0, 8;
	cvt.u16.u32 	%rs12720, %r26212;
	bfe.u32 	%r26213, %r26207, 8, 8;
	cvt.u16.u32 	%rs12719, %r26213;
	bfe.u32 	%r26214, %r26207, 16, 8;
	cvt.u16.u32 	%rs12718, %r26214;
	bfe.u32 	%r26215, %r26207, 24, 8;
	cvt.u16.u32 	%rs12717, %r26215;
	ld.local.v2.b32 	{%r26216, %r26217}, [%rd1+112];
	bfe.u32 	%r26218, %r26216, 0, 8;
	cvt.u16.u32 	%rs12716, %r26218;
	bfe.u32 	%r26219, %r26216, 8, 8;
	cvt.u16.u32 	%rs12715, %r26219;
	bfe.u32 	%r26220, %r26216, 16, 8;
	cvt.u16.u32 	%rs12714, %r26220;
	bfe.u32 	%r26221, %r26216, 24, 8;
	cvt.u16.u32 	%rs12713, %r26221;
	bfe.u32 	%r26222, %r26217, 0, 8;
	cvt.u16.u32 	%rs12712, %r26222;
	bfe.u32 	%r26223, %r26217, 8, 8;
	cvt.u16.u32 	%rs12711, %r26223;
	bfe.u32 	%r26224, %r26217, 16, 8;
	cvt.u16.u32 	%rs12710, %r26224;
	bfe.u32 	%r26225, %r26217, 24, 8;
	cvt.u16.u32 	%rs12709, %r26225;
	ld.local.v2.b32 	{%r26226, %r26227}, [%rd1+120];
	bfe.u32 	%r26228, %r26226, 0, 8;
	cvt.u16.u32 	%rs12708, %r26228;
	bfe.u32 	%r26229, %r26226, 8, 8;
	cvt.u16.u32 	%rs12707, %r26229;
	bfe.u32 	%r26230, %r26226, 16, 8;
	cvt.u16.u32 	%rs12706, %r26230;
	bfe.u32 	%r26231, %r26226, 24, 8;
	cvt.u16.u32 	%rs12705, %r26231;
	bfe.u32 	%r26232, %r26227, 0, 8;
	cvt.u16.u32 	%rs12704, %r26232;
	bfe.u32 	%r26233, %r26227, 8, 8;
	cvt.u16.u32 	%rs12703, %r26233;
	bfe.u32 	%r26234, %r26227, 16, 8;
	cvt.u16.u32 	%rs12702, %r26234;
	bfe.u32 	%r26235, %r26227, 24, 8;
	cvt.u16.u32 	%rs12701, %r26235;
	ld.local.v2.b32 	{%r26236, %r26237}, [%rd1+128];
	bfe.u32 	%r26238, %r26236, 0, 8;
	cvt.u16.u32 	%rs12700, %r26238;
	bfe.u32 	%r26239, %r26236, 8, 8;
	cvt.u16.u32 	%rs12699, %r26239;
	bfe.u32 	%r26240, %r26236, 16, 8;
	cvt.u16.u32 	%rs12698, %r26240;
	bfe.u32 	%r26241, %r26236, 24, 8;
	cvt.u16.u32 	%rs12697, %r26241;
	bfe.u32 	%r26242, %r26237, 0, 8;
	cvt.u16.u32 	%rs12696, %r26242;
	bfe.u32 	%r26243, %r26237, 8, 8;
	cvt.u16.u32 	%rs12695, %r26243;
	bfe.u32 	%r26244, %r26237, 16, 8;
	cvt.u16.u32 	%rs12694, %r26244;
	bfe.u32 	%r26245, %r26237, 24, 8;
	cvt.u16.u32 	%rs12693, %r26245;
	ld.local.v2.b32 	{%r26246, %r26247}, [%rd1+136];
	bfe.u32 	%r26248, %r26246, 0, 8;
	cvt.u16.u32 	%rs12692, %r26248;
	bfe.u32 	%r26249, %r26246, 8, 8;
	cvt.u16.u32 	%rs12691, %r26249;
	bfe.u32 	%r26250, %r26246, 16, 8;
	cvt.u16.u32 	%rs12690, %r26250;
	bfe.u32 	%r26251, %r26246, 24, 8;
	cvt.u16.u32 	%rs12689, %r26251;
	bfe.u32 	%r26252, %r26247, 0, 8;
	cvt.u16.u32 	%rs12688, %r26252;
	bfe.u32 	%r26253, %r26247, 8, 8;
	cvt.u16.u32 	%rs12687, %r26253;
	bfe.u32 	%r26254, %r26247, 16, 8;
	cvt.u16.u32 	%rs12686, %r26254;
	bfe.u32 	%r26255, %r26247, 24, 8;
	cvt.u16.u32 	%rs12685, %r26255;
	ld.local.v2.b32 	{%r26256, %r26257}, [%rd1+144];
	bfe.u32 	%r26258, %r26256, 0, 8;
	cvt.u16.u32 	%rs12684, %r26258;
	bfe.u32 	%r26259, %r26256, 8, 8;
	cvt.u16.u32 	%rs12683, %r26259;
	bfe.u32 	%r26260, %r26256, 16, 8;
	cvt.u16.u32 	%rs12682, %r26260;
	bfe.u32 	%r26261, %r26256, 24, 8;
	cvt.u16.u32 	%rs12681, %r26261;
	bfe.u32 	%r26262, %r26257, 0, 8;
	cvt.u16.u32 	%rs12680, %r26262;
	bfe.u32 	%r26263, %r26257, 8, 8;
	cvt.u16.u32 	%rs12679, %r26263;
	bfe.u32 	%r26264, %r26257, 16, 8;
	cvt.u16.u32 	%rs12678, %r26264;
	bfe.u32 	%r26265, %r26257, 24, 8;
	cvt.u16.u32 	%rs12677, %r26265;
	ld.local.v2.b32 	{%r26266, %r26267}, [%rd1+152];
	bfe.u32 	%r26268, %r26266, 0, 8;
	cvt.u16.u32 	%rs12676, %r26268;
	bfe.u32 	%r26269, %r26266, 8, 8;
	cvt.u16.u32 	%rs12675, %r26269;
	bfe.u32 	%r26270, %r26266, 16, 8;
	cvt.u16.u32 	%rs12674, %r26270;
	bfe.u32 	%r26271, %r26266, 24, 8;
	cvt.u16.u32 	%rs12673, %r26271;
	bfe.u32 	%r26272, %r26267, 0, 8;
	cvt.u16.u32 	%rs12672, %r26272;
	bfe.u32 	%r26273, %r26267, 8, 8;
	cvt.u16.u32 	%rs12671, %r26273;
	bfe.u32 	%r26274, %r26267, 16, 8;
	cvt.u16.u32 	%rs12670, %r26274;
	bfe.u32 	%r26275, %r26267, 24, 8;
	cvt.u16.u32 	%rs12669, %r26275;
	ld.local.v2.b32 	{%r26276, %r26277}, [%rd1+160];
	bfe.u32 	%r26278, %r26276, 0, 8;
	cvt.u16.u32 	%rs12668, %r26278;
	bfe.u32 	%r26279, %r26276, 8, 8;
	cvt.u16.u32 	%rs12667, %r26279;
	bfe.u32 	%r26280, %r26276, 16, 8;
	cvt.u16.u32 	%rs12666, %r26280;
	bfe.u32 	%r26281, %r26276, 24, 8;
	cvt.u16.u32 	%rs12665, %r26281;
	bfe.u32 	%r26282, %r26277, 0, 8;
	cvt.u16.u32 	%rs12664, %r26282;
	bfe.u32 	%r26283, %r26277, 8, 8;
	cvt.u16.u32 	%rs12663, %r26283;
	bfe.u32 	%r26284, %r26277, 16, 8;
	cvt.u16.u32 	%rs12662, %r26284;
	bfe.u32 	%r26285, %r26277, 24, 8;
	cvt.u16.u32 	%rs12661, %r26285;
	ld.local.v2.b32 	{%r26286, %r26287}, [%rd1+168];
	bfe.u32 	%r26288, %r26286, 0, 8;
	cvt.u16.u32 	%rs12660, %r26288;
	bfe.u32 	%r26289, %r26286, 8, 8;
	cvt.u16.u32 	%rs12659, %r26289;
	bfe.u32 	%r26290, %r26286, 16, 8;
	cvt.u16.u32 	%rs12658, %r26290;
	bfe.u32 	%r26291, %r26286, 24, 8;
	cvt.u16.u32 	%rs12657, %r26291;
	bfe.u32 	%r26292, %r26287, 0, 8;
	cvt.u16.u32 	%rs12656, %r26292;
	bfe.u32 	%r26293, %r26287, 8, 8;
	cvt.u16.u32 	%rs12655, %r26293;
	bfe.u32 	%r26294, %r26287, 16, 8;
	cvt.u16.u32 	%rs12654, %r26294;
	bfe.u32 	%r26295, %r26287, 24, 8;
	cvt.u16.u32 	%rs12653, %r26295;
	ld.local.v2.b32 	{%r26296, %r26297}, [%rd1+176];
	bfe.u32 	%r26298, %r26296, 0, 8;
	cvt.u16.u32 	%rs12652, %r26298;
	bfe.u32 	%r26299, %r26296, 8, 8;
	cvt.u16.u32 	%rs12651, %r26299;
	bfe.u32 	%r26300, %r26296, 16, 8;
	cvt.u16.u32 	%rs12650, %r26300;
	bfe.u32 	%r26301, %r26296, 24, 8;
	cvt.u16.u32 	%rs12649, %r26301;
	bfe.u32 	%r26302, %r26297, 0, 8;
	cvt.u16.u32 	%rs12648, %r26302;
	bfe.u32 	%r26303, %r26297, 8, 8;
	cvt.u16.u32 	%rs12647, %r26303;
	bfe.u32 	%r26304, %r26297, 16, 8;
	cvt.u16.u32 	%rs12646, %r26304;
	bfe.u32 	%r26305, %r26297, 24, 8;
	cvt.u16.u32 	%rs12645, %r26305;
	ld.local.v2.b32 	{%r26306, %r26307}, [%rd1+184];
	bfe.u32 	%r26308, %r26306, 0, 8;
	cvt.u16.u32 	%rs12644, %r26308;
	bfe.u32 	%r26309, %r26306, 8, 8;
	cvt.u16.u32 	%rs12643, %r26309;
	bfe.u32 	%r26310, %r26306, 16, 8;
	cvt.u16.u32 	%rs12642, %r26310;
	bfe.u32 	%r26311, %r26306, 24, 8;
	cvt.u16.u32 	%rs12641, %r26311;
	bfe.u32 	%r26312, %r26307, 0, 8;
	cvt.u16.u32 	%rs12640, %r26312;
	bfe.u32 	%r26313, %r26307, 8, 8;
	cvt.u16.u32 	%rs12639, %r26313;
	bfe.u32 	%r26314, %r26307, 16, 8;
	cvt.u16.u32 	%rs12638, %r26314;
	bfe.u32 	%r26315, %r26307, 24, 8;
	cvt.u16.u32 	%rs12637, %r26315;
	ld.local.v2.b32 	{%r26316, %r26317}, [%rd1+192];
	bfe.u32 	%r26318, %r26316, 0, 8;
	cvt.u16.u32 	%rs12636, %r26318;
	bfe.u32 	%r26319, %r26316, 8, 8;
	cvt.u16.u32 	%rs12635, %r26319;
	bfe.u32 	%r26320, %r26316, 16, 8;
	cvt.u16.u32 	%rs12634, %r26320;
	bfe.u32 	%r26321, %r26316, 24, 8;
	cvt.u16.u32 	%rs12633, %r26321;
	bfe.u32 	%r26322, %r26317, 0, 8;
	cvt.u16.u32 	%rs12632, %r26322;
	bfe.u32 	%r26323, %r26317, 8, 8;
	cvt.u16.u32 	%rs12631, %r26323;
	bfe.u32 	%r26324, %r26317, 16, 8;
	cvt.u16.u32 	%rs12630, %r26324;
	bfe.u32 	%r26325, %r26317, 24, 8;
	cvt.u16.u32 	%rs12629, %r26325;
	ld.local.v2.b32 	{%r26326, %r26327}, [%rd1+200];
	bfe.u32 	%r26328, %r26326, 0, 8;
	cvt.u16.u32 	%rs12628, %r26328;
	bfe.u32 	%r26329, %r26326, 8, 8;
	cvt.u16.u32 	%rs12627, %r26329;
	bfe.u32 	%r26330, %r26326, 16, 8;
	cvt.u16.u32 	%rs12626, %r26330;
	bfe.u32 	%r26331, %r26326, 24, 8;
	cvt.u16.u32 	%rs12625, %r26331;
	bfe.u32 	%r26332, %r26327, 0, 8;
	cvt.u16.u32 	%rs12624, %r26332;
	bfe.u32 	%r26333, %r26327, 8, 8;
	cvt.u16.u32 	%rs12623, %r26333;
	bfe.u32 	%r26334, %r26327, 16, 8;
	cvt.u16.u32 	%rs12622, %r26334;
	bfe.u32 	%r26335, %r26327, 24, 8;
	cvt.u16.u32 	%rs12621, %r26335;
	ld.local.v2.b32 	{%r26336, %r26337}, [%rd1+208];
	bfe.u32 	%r26338, %r26336, 0, 8;
	cvt.u16.u32 	%rs12620, %r26338;
	bfe.u32 	%r26339, %r26336, 8, 8;
	cvt.u16.u32 	%rs12619, %r26339;
	bfe.u32 	%r26340, %r26336, 16, 8;
	cvt.u16.u32 	%rs12618, %r26340;
	bfe.u32 	%r26341, %r26336, 24, 8;
	cvt.u16.u32 	%rs12617, %r26341;
	bfe.u32 	%r26342, %r26337, 0, 8;
	cvt.u16.u32 	%rs12616, %r26342;
	bfe.u32 	%r26343, %r26337, 8, 8;
	cvt.u16.u32 	%rs12615, %r26343;
	bfe.u32 	%r26344, %r26337, 16, 8;
	cvt.u16.u32 	%rs12614, %r26344;
	bfe.u32 	%r26345, %r26337, 24, 8;
	cvt.u16.u32 	%rs12613, %r26345;
	ld.local.v2.b32 	{%r26346, %r26347}, [%rd1+216];
	bfe.u32 	%r26348, %r26346, 0, 8;
	cvt.u16.u32 	%rs12612, %r26348;
	bfe.u32 	%r26349, %r26346, 8, 8;
	cvt.u16.u32 	%rs12611, %r26349;
	bfe.u32 	%r26350, %r26346, 16, 8;
	cvt.u16.u32 	%rs12610, %r26350;
	bfe.u32 	%r26351, %r26346, 24, 8;
	cvt.u16.u32 	%rs12609, %r26351;
	bfe.u32 	%r26352, %r26347, 0, 8;
	cvt.u16.u32 	%rs12608, %r26352;
	bfe.u32 	%r26353, %r26347, 8, 8;
	cvt.u16.u32 	%rs12607, %r26353;
	bfe.u32 	%r26354, %r26347, 16, 8;
	cvt.u16.u32 	%rs12606, %r26354;
	bfe.u32 	%r26355, %r26347, 24, 8;
	cvt.u16.u32 	%rs12605, %r26355;
	ld.local.v2.b32 	{%r26356, %r26357}, [%rd1+224];
	bfe.u32 	%r26358, %r26356, 0, 8;
	cvt.u16.u32 	%rs12604, %r26358;
	bfe.u32 	%r26359, %r26356, 8, 8;
	cvt.u16.u32 	%rs12603, %r26359;
	bfe.u32 	%r26360, %r26356, 16, 8;
	cvt.u16.u32 	%rs12602, %r26360;
	bfe.u32 	%r26361, %r26356, 24, 8;
	cvt.u16.u32 	%rs12601, %r26361;
	bfe.u32 	%r26362, %r26357, 0, 8;
	cvt.u16.u32 	%rs12600, %r26362;
	bfe.u32 	%r26363, %r26357, 8, 8;
	cvt.u16.u32 	%rs12599, %r26363;
	bfe.u32 	%r26364, %r26357, 16, 8;
	cvt.u16.u32 	%rs12598, %r26364;
	bfe.u32 	%r26365, %r26357, 24, 8;
	cvt.u16.u32 	%rs12597, %r26365;
	ld.local.v2.b32 	{%r26366, %r26367}, [%rd1+232];
	bfe.u32 	%r26368, %r26366, 0, 8;
	cvt.u16.u32 	%rs12596, %r26368;
	bfe.u32 	%r26369, %r26366, 8, 8;
	cvt.u16.u32 	%rs12595, %r26369;
	bfe.u32 	%r26370, %r26366, 16, 8;
	cvt.u16.u32 	%rs12594, %r26370;
	bfe.u32 	%r26371, %r26366, 24, 8;
	cvt.u16.u32 	%rs12593, %r26371;
	bfe.u32 	%r26372, %r26367, 0, 8;
	cvt.u16.u32 	%rs12592, %r26372;
	bfe.u32 	%r26373, %r26367, 8, 8;
	cvt.u16.u32 	%rs12591, %r26373;
	bfe.u32 	%r26374, %r26367, 16, 8;
	cvt.u16.u32 	%rs12590, %r26374;
	bfe.u32 	%r26375, %r26367, 24, 8;
	cvt.u16.u32 	%rs12589, %r26375;
	ld.local.v2.b32 	{%r26376, %r26377}, [%rd1+240];
	bfe.u32 	%r26378, %r26376, 0, 8;
	cvt.u16.u32 	%rs12588, %r26378;
	bfe.u32 	%r26379, %r26376, 8, 8;
	cvt.u16.u32 	%rs12587, %r26379;
	bfe.u32 	%r26380, %r26376, 16, 8;
	cvt.u16.u32 	%rs12586, %r26380;
	bfe.u32 	%r26381, %r26376, 24, 8;
	cvt.u16.u32 	%rs12585, %r26381;
	bfe.u32 	%r26382, %r26377, 0, 8;
	cvt.u16.u32 	%rs12584, %r26382;
	bfe.u32 	%r26383, %r26377, 8, 8;
	cvt.u16.u32 	%rs12583, %r26383;
	bfe.u32 	%r26384, %r26377, 16, 8;
	cvt.u16.u32 	%rs12582, %r26384;
	bfe.u32 	%r26385, %r26377, 24, 8;
	cvt.u16.u32 	%rs12581, %r26385;
	ld.local.v2.b32 	{%r26386, %r26387}, [%rd1+248];
	bfe.u32 	%r26388, %r26386, 0, 8;
	cvt.u16.u32 	%rs12580, %r26388;
	bfe.u32 	%r26389, %r26386, 8, 8;
	cvt.u16.u32 	%rs12579, %r26389;
	bfe.u32 	%r26390, %r26386, 16, 8;
	cvt.u16.u32 	%rs12578, %r26390;
	bfe.u32 	%r26391, %r26386, 24, 8;
	cvt.u16.u32 	%rs12577, %r26391;
	bfe.u32 	%r26392, %r26387, 0, 8;
	cvt.u16.u32 	%rs12576, %r26392;
	bfe.u32 	%r26393, %r26387, 8, 8;
	cvt.u16.u32 	%rs12575, %r26393;
	bfe.u32 	%r26394, %r26387, 16, 8;
	cvt.u16.u32 	%rs12574, %r26394;
	bfe.u32 	%r26395, %r26387, 24, 8;
	cvt.u16.u32 	%rs12573, %r26395;
	ld.local.v2.b32 	{%r26396, %r26397}, [%rd1+256];
	bfe.u32 	%r26398, %r26396, 0, 8;
	cvt.u16.u32 	%rs12572, %r26398;
	bfe.u32 	%r26399, %r26396, 8, 8;
	cvt.u16.u32 	%rs12571, %r26399;
	bfe.u32 	%r26400, %r26396, 16, 8;
	cvt.u16.u32 	%rs12570, %r26400;
	bfe.u32 	%r26401, %r26396, 24, 8;
	cvt.u16.u32 	%rs12569, %r26401;
	bfe.u32 	%r26402, %r26397, 0, 8;
	cvt.u16.u32 	%rs12568, %r26402;
	bfe.u32 	%r26403, %r26397, 8, 8;
	cvt.u16.u32 	%rs12567, %r26403;
	bfe.u32 	%r26404, %r26397, 16, 8;
	cvt.u16.u32 	%rs12566, %r26404;
	bfe.u32 	%r26405, %r26397, 24, 8;
	cvt.u16.u32 	%rs12565, %r26405;
	ld.local.v2.b32 	{%r26406, %r26407}, [%rd1+264];
	bfe.u32 	%r26408, %r26406, 0, 8;
	cvt.u16.u32 	%rs12564, %r26408;
	bfe.u32 	%r26409, %r26406, 8, 8;
	cvt.u16.u32 	%rs12563, %r26409;
	bfe.u32 	%r26410, %r26406, 16, 8;
	cvt.u16.u32 	%rs12562, %r26410;
	bfe.u32 	%r26411, %r26406, 24, 8;
	cvt.u16.u32 	%rs12561, %r26411;
	bfe.u32 	%r26412, %r26407, 0, 8;
	cvt.u16.u32 	%rs12560, %r26412;
	bfe.u32 	%r26413, %r26407, 8, 8;
	cvt.u16.u32 	%rs12559, %r26413;
	bfe.u32 	%r26414, %r26407, 16, 8;
	cvt.u16.u32 	%rs12558, %r26414;
	bfe.u32 	%r26415, %r26407, 24, 8;
	cvt.u16.u32 	%rs12557, %r26415;
$L__BB2_70:
	mov.u32 	%r26416, %ctaid.x;
	mul.lo.s32 	%r26417, %r26416, 192;
	sub.s32 	%r26418, %r912, %r26417;
	setp.lt.s32 	%p96, %r26418, 129;
	@%p96 bra 	$L__BB2_77;
	ld.shared.v2.b32 	{%r26420, %r26421}, [_ZZN3cub18CUB_300001_SM_10006detail6reduce18DeviceReduceKernelINS2_10policy_hubI4Itemj13Addition_funcE10Policy1000EN6thrust24THRUST_300001_SM_1000_NS6detail15normal_iteratorINSA_10device_ptrIS5_EEEEjS6_S5_N4cuda3std3__410__identityEEEvT0_PT3_T1_NS0_13GridEvenShareISN_EET2_T4_E12temp_storage+1360];
	ld.shared.v2.b32 	{%r26422, %r26423}, [_ZZN3cub18CUB_300001_SM_10006detail6reduce18DeviceReduceKernelINS2_10policy_hubI4Itemj13Addition_funcE10Policy1000EN6thrust24THRUST_300001_SM_1000_NS6detail15normal_iteratorINSA_10device_ptrIS5_EEEEjS6_S5_N4cuda3std3__410__identityEEEvT0_PT3_T1_NS0_13GridEvenShareISN_EET2_T4_E12temp_storage+1352];
	ld.shared.v2.b32 	{%r26424, %r26425}, [_ZZN3cub18CUB_300001_SM_10006detail6reduce18DeviceReduceKernelINS2_10policy_hubI4Itemj13Addition_funcE10Policy1000EN6thrust24THRUST_300001_SM_1000_NS6detail15normal_iteratorINSA_10device_ptrIS5_EEEEjS6_S5_N4cuda3std3__410__identityEEEvT0_PT3_T1_NS0_13GridEvenShareISN_EET2_T4_E12temp_storage+1344];
	ld.shared.v2.b32 	{%r26426, %r26427}, [_ZZN3cub18CUB_300001_SM_10006detail6reduce18DeviceReduceKernelINS2_10policy_hubI4Itemj13Addition_funcE10Policy1000EN6thrust24THRUST_300001_SM_1000_NS6detail15normal_iteratorINSA_10device_ptrIS5_EEEEjS6_S5_N4cuda3std3__410__identityEEEvT0_PT3_T1_NS0_13GridEvenShareISN_EET2_T4_E12temp_storage+1336];
	ld.shared.v2.b32 	{%r26428, %r26429}, [_ZZN3cub18CUB_300001_SM_10006detail6reduce18DeviceReduceKernelINS2_10policy_hubI4Itemj13Addition_funcE10Policy1000EN6thrust24THRUST_300001_SM_1000_NS6detail15normal_iteratorINSA_10device_ptrIS5_EEEEjS6_S5_N4cuda3std3__410__identityEEEvT0_PT3_T1_NS0_13GridEvenShareISN_EET2_T4_E12temp_storage+1328];
	ld.shared.v2.b32 	{%r26430, %r26431}, [_ZZN3cub18CUB_300001_SM_10006detail6reduce18DeviceReduceKernelINS2_10policy_hubI4Itemj13Addition_funcE10Policy1000EN6thrust24THRUST_300001_SM_1000_NS6detail15normal_iteratorINSA_10device_ptrIS5_EEEEjS6_S5_N4cuda3std3__410__identityEEEvT0_PT3_T1_NS0_13GridEvenShareISN_EET2_T4_E12temp_storage+1320];
	ld.shared.v2.b32 	{%r26432, %r26433}, [_ZZN3cub18CUB_300001_SM_10006detail6reduce18DeviceReduceKernelINS2_10policy_hubI4Itemj13Addition_funcE10Policy1000EN6thrust24THRUST_300001_SM_1000_NS6detail15normal_iteratorINSA_10device_ptrIS5_EEEEjS6_S5_N4cuda3std3__410__identityEEEvT0_PT3_T1_NS0_13GridEvenShareISN_EET2_T4_E12temp_storage+1312];
	ld.shared.v2.b32 	{%r26434, %r26435}, [_ZZN3cub18CUB_300001_SM_10006detail6reduce18DeviceReduceKernelINS2_10policy_hubI4Itemj13Addition_funcE10Policy1000EN6thrust24THRUST_300001_SM_1000_NS6detail15normal_iteratorINSA_10device_ptrIS5_EEEEjS6_S5_N4cuda3std3__410__identityEEEvT0_PT3_T1_NS0_13GridEvenShareISN_EET2_T4_E12temp_storage+1304];
	ld.shared.v2.b32 	{%r26436, %r26437}, [_ZZN3cub18CUB_300001_SM_10006detail6reduce18DeviceReduceKernelINS2_10policy_hubI4Itemj13Addition_funcE10Policy1000EN6thrust24THRUST_300001_SM_1000_NS6detail15normal_iteratorINSA_10device_ptrIS5_EEEEjS6_S5_N4cuda3std3__410__identityEEEvT0_PT3_T1_NS0_13GridEvenShareISN_EET2_T4_E12temp_storage+1296];
	ld.shared.v2.b32 	{%r26438, %r26439}, [_ZZN3cub18CUB_300001_SM_10006detail6reduce18DeviceReduceKernelINS2_10policy_hubI4Itemj13Addition_funcE10Policy1000EN6thrust24THRUST_300001_SM_1000_NS6detail15normal_iteratorINSA_10device_ptrIS5_EEEEjS6_S5_N4cuda3std3__410__identityEEEvT0_PT3_T1_NS0_13GridEvenShareISN_EET2_T4_E12temp_storage+1288];
	ld.shared.v2.b32 	{%r26440, %r26441}, [_ZZN3cub18CUB_300001_SM_10006detail6reduce18DeviceReduceKernelINS2_10policy_hubI4Itemj13Addition_funcE10Policy1000EN6thrust24THRUST_300001_SM_1000_NS6detail15normal_iteratorINSA_10device_ptrIS5_EEEEjS6_S5_N4cuda3std3__410__identityEEEvT0_PT3_T1_NS0_13GridEvenShareISN_EET2_T4_E12temp_storage+1280];
	ld.shared.v2.b32 	{%r26442, %r26443}, [_ZZN3cub18CUB_300001_SM_10006detail6reduce18DeviceReduceKernelINS2_10policy_hubI4Itemj13Addition_funcE10Policy1000EN6thrust24THRUST_300001_SM_1000_NS6detail15normal_iteratorINSA_10device_ptrIS5_EEEEjS6_S5_N4cuda3std3__410__identityEEEvT0_PT3_T1_NS0_13GridEvenShareISN_EET2_T4_E12temp_storage+1272];
	ld.shared.v2.b32 	{%r26444, %r26445}, [_ZZN3cub18CUB_300001_SM_10006detail6reduce18DeviceReduceKernelINS2_10policy_hubI4Itemj13Addition_funcE10Policy1000EN6thrust24THRUST_300001_SM_1000_NS6detail15normal_iteratorINSA_10device_ptrIS5_EEEEjS6_S5_N4cuda3std3__410__identityEEEvT0_PT3_T1_NS0_13GridEvenShareISN_EET2_T4_E12temp_storage+1264];
	ld.shared.v2.b32 	{%r26446, %r26447}, [_ZZN3cub18CUB_300001_SM_10006detail6reduce18DeviceReduceKernelINS2_10policy_hubI4Itemj13Addition_funcE10Policy1000EN6thrust24THRUST_300001_SM_1000_NS6detail15normal_iteratorINSA_10device_ptrIS5_EEEEjS6_S5_N4cuda3std3__410__identityEEEvT0_PT3_T1_NS0_13GridEvenShareISN_EET2_T4_E12temp_storage+1256];
	ld.shared.v2.b32 	{%r26448, %r26449}, [_ZZN3cub18CUB_300001_SM_10006detail6reduce18DeviceReduceKernelINS2_10policy_hubI4Itemj13Addition_funcE10Policy1000EN6thrust24THRUST_300001_SM_1000_NS6detail15normal_iteratorINSA_10device_ptrIS5_EEEEjS6_S5_N4cuda3std3__410__identityEEEvT0_PT3_T1_NS0_13GridEvenShareISN_EET2_T4_E12temp_storage+1248];
	ld.shared.v2.b32 	{%r26450, %r26451}, [_ZZN3cub18CUB_300001_SM_10006detail6reduce18DeviceReduceKernelINS2_10policy_hubI4Itemj13Addition_funcE10Policy1000EN6thrust24THRUST_300001_SM_1000_NS6detail15normal_iteratorINSA_10device_ptrIS5_EEEEjS6_S5_N4cuda3std3__410__identityEEEvT0_PT3_T1_NS0_13GridEvenShareISN_EET2_T4_E12temp_storage+1240];
	ld.shared.v2.b32 	{%r26452, %r26453}, [_ZZN3cub18CUB_300001_SM_10006detail6reduce18DeviceReduceKernelINS2_10policy_hubI4Itemj13Addition_funcE10Policy1000EN6thrust24THRUST_300001_SM_1000_NS6detail15normal_iteratorINSA_10device_ptrIS5_EEEEjS6_S5_N4cuda3std3__410__identityEEEvT0_PT3_T1_NS0_13GridEvenShareISN_EET2_T4_E12temp_storage+1232];
	ld.shared.v2.b32 	{%r26454, %r26455}, [_ZZN3cub18CUB_300001_SM_10006detail6reduce18DeviceReduceKernelINS2_10policy_hubI4Itemj13Addition_funcE10Policy1000EN6thrust24THRUST_300001_SM_1000_NS6detail15normal_iteratorINSA_10device_ptrIS5_EEEEjS6_S5_N4cuda3std3__410__identityEEEvT0_PT3_T1_NS0_13GridEvenShareISN_EET2_T4_E12temp_storage+1224];
	ld.shared.v2.b32 	{%r26456, %r26457}, [_ZZN3cub18CUB_300001_SM_10006detail6reduce18DeviceReduceKernelINS2_10policy_hubI4Itemj13Addition_funcE10Policy1000EN6thrust24THRUST_300001_SM_1000_NS6detail15normal_iteratorINSA_10device_ptrIS5_EEEEjS6_S5_N4cuda3std3__410__identityEEEvT0_PT3_T1_NS0_13GridEvenShareISN_EET2_T4_E12temp_storage+1216];
	ld.shared.v2.b32 	{%r26458, %r26459}, [_ZZN3cub18CUB_300001_SM_10006detail6reduce18DeviceReduceKernelINS2_10policy_hubI4Itemj13Addition_funcE10Policy1000EN6thrust24THRUST_300001_SM_1000_NS6detail15normal_iteratorINSA_10device_ptrIS5_EEEEjS6_S5_N4cuda3std3__410__identityEEEvT0_PT3_T1_NS0_13GridEvenShareISN_EET2_T4_E12temp_storage+1208];
	ld.shared.v2.b32 	{%r26460, %r26461}, [_ZZN3cub18CUB_300001_SM_10006detail6reduce18DeviceReduceKernelINS2_10policy_hubI4Itemj13Addition_funcE10Policy1000EN6thrust24THRUST_300001_SM_1000_NS6detail15normal_iteratorINSA_10device_ptrIS5_EEEEjS6_S5_N4cuda3std3__410__identityEEEvT0_PT3_T1_NS0_13GridEvenShareISN_EET2_T4_E12temp_storage+1200];
	ld.shared.v2.b32 	{%r26462, %r26463}, [_ZZN3cub18CUB_300001_SM_10006detail6reduce18DeviceReduceKernelINS2_10policy_hubI4Itemj13Addition_funcE10Policy1000EN6thrust24THRUST_300001_SM_1000_NS6detail15normal_iteratorINSA_10device_ptrIS5_EEEEjS6_S5_N4cuda3std3__410__identityEEEvT0_PT3_T1_NS0_13GridEvenShareISN_EET2_T4_E12temp_storage+1192];
	ld.shared.v2.b32 	{%r26464, %r26465}, [_ZZN3cub18CUB_300001_SM_10006detail6reduce18DeviceReduceKernelINS2_10policy_hubI4Itemj13Addition_funcE10Policy1000EN6thrust24THRUST_300001_SM_1000_NS6detail15normal_iteratorINSA_10device_ptrIS5_EEEEjS6_S5_N4cuda3std3__410__identityEEEvT0_PT3_T1_NS0_13GridEvenShareISN_EET2_T4_E12temp_storage+1184];
	ld.shared.v2.b32 	{%r26466, %r26467}, [_ZZN3cub18CUB_300001_SM_10006detail6reduce18DeviceReduceKernelINS2_10policy_hubI4Itemj13Addition_funcE10Policy1000EN6thrust24THRUST_300001_SM_1000_NS6detail15normal_iteratorINSA_10device_ptrIS5_EEEEjS6_S5_N4cuda3std3__410__identityEEEvT0_PT3_T1_NS0_13GridEvenShareISN_EET2_T4_E12temp_storage+1176];
	ld.shared.v2.b32 	{%r26468, %r26469}, [_ZZN3cub18CUB_300001_SM_10006detail6reduce18DeviceReduceKernelINS2_10policy_hubI4Itemj13Addition_funcE10Policy1000EN6thrust24THRUST_300001_SM_1000_NS6detail15normal_iteratorINSA_10device_ptrIS5_EEEEjS6_S5_N4cuda3std3__410__identityEEEvT0_PT3_T1_NS0_13GridEvenShareISN_EET2_T4_E12temp_storage+1168];
	ld.shared.v2.b32 	{%r26470, %r26471}, [_ZZN3cub18CUB_300001_SM_10006detail6reduce18DeviceReduceKernelINS2_10policy_hubI4Itemj13Addition_funcE10Policy1000EN6thrust24THRUST_300001_SM_1000_NS6detail15normal_iteratorINSA_10device_ptrIS5_EEEEjS6_S5_N4cuda3std3__410__identityEEEvT0_PT3_T1_NS0_13GridEvenShareISN_EET2_T4_E12temp_storage+1160];
	ld.shared.v2.b32 	{%r26472, %r26473}, [_ZZN3cub18CUB_300001_SM_10006detail6reduce18DeviceReduceKernelINS2_10policy_hubI4Itemj13Addition_funcE10Policy1000EN6thrust24THRUST_300001_SM_1000_NS6detail15normal_iteratorINSA_10device_ptrIS5_EEEEjS6_S5_N4cuda3std3__410__identityEEEvT0_PT3_T1_NS0_13GridEvenShareISN_EET2_T4_E12temp_storage+1152];
	ld.shared.v2.b32 	{%r26474, %r26475}, [_ZZN3cub18CUB_300001_SM_10006detail6reduce18DeviceReduceKernelINS2_10policy_hubI4Itemj13Addition_funcE10Policy1000EN6thrust24THRUST_300001_SM_1000_NS6detail15normal_iteratorINSA_10device_ptrIS5_EEEEjS6_S5_N4cuda3std3__410__identityEEEvT0_PT3_T1_NS0_13GridEvenShareISN_EET2_T4_E12temp_storage+1144];
	ld.shared.v2.b32 	{%r26476, %r26477}, [_ZZN3cub18CUB_300001_SM_10006detail6reduce18DeviceReduceKernelINS2_10policy_hubI4Itemj13Addition_funcE10Policy1000EN6thrust24THRUST_300001_SM_1000_NS6detail15normal_iteratorINSA_10device_ptrIS5_EEEEjS6_S5_N4cuda3std3__410__identityEEEvT0_PT3_T1_NS0_13GridEvenShareISN_EET2_T4_E12temp_storage+1136];
	ld.shared.v2.b32 	{%r26478, %r26479}, [_ZZN3cub18CUB_300001_SM_10006detail6reduce18DeviceReduceKernelINS2_10policy_hubI4Itemj13Addition_funcE10Policy1000EN6thrust24THRUST_300001_SM_1000_NS6detail15normal_iteratorINSA_10device_ptrIS5_EEEEjS6_S5_N4cuda3std3__410__identityEEEvT0_PT3_T1_NS0_13GridEvenShareISN_EET2_T4_E12temp_storage+1128];
	ld.shared.v2.b32 	{%r26480, %r26481}, [_ZZN3cub18CUB_300001_SM_10006detail6reduce18DeviceReduceKernelINS2_10policy_hubI4Itemj13Addition_funcE10Policy1000EN6thrust24THRUST_300001_SM_1000_NS6detail15normal_iteratorINSA_10device_ptrIS5_EEEEjS6_S5_N4cuda3std3__410__identityEEEvT0_PT3_T1_NS0_13GridEvenShareISN_EET2_T4_E12temp_storage+1120];
	ld.shared.v2.b32 	{%r26482, %r26483}, [_ZZN3cub18CUB_300001_SM_10006detail6reduce18DeviceReduceKernelINS2_10policy_hubI4Itemj13Addition_funcE10Policy1000EN6thrust24THRUST_300001_SM_1000_NS6detail15normal_iteratorINSA_10device_ptrIS5_EEEEjS6_S5_N4cuda3std3__410__identityEEEvT0_PT3_T1_NS0_13GridEvenShareISN_EET2_T4_E12temp_storage+1112];
	bfe.u32 	%r26484, %r26482, 0, 8;
	cvt.u16.u32 	%rs14869, %r26484;
	ld.shared.f64 	%fd31, [_ZZN3cub18CUB_300001_SM_10006detail6reduce18DeviceReduceKernelINS2_10policy_hubI4Itemj13Addition_funcE10Policy1000EN6thrust24THRUST_300001_SM_1000_NS6detail15normal_iteratorINSA_10device_ptrIS5_EEEEjS6_S5_N4cuda3std3__410__identityEEEvT0_PT3_T1_NS0_13GridEvenShareISN_EET2_T4_E12temp_storage+1104];
	ld.shared.u32 	%r431, [_ZZN3cub18CUB_300001_SM_10006detail6reduce18DeviceReduceKernelINS2_10policy_hubI4Itemj13Addition_funcE10Policy1000EN6thrust24THRUST_300001_SM_1000_NS6detail15normal_iteratorINSA_10device_ptrIS5_EEEEjS6_S5_N4cuda3std3__410__identityEEEvT0_PT3_T1_NS0_13GridEvenShareISN_EET2_T4_E12temp_storage+1096];
	st.local.u32 	[%rd2], %r431;
	st.local.f64 	[%rd2+8], %fd31;
	st.local.v2.b32 	[%rd2+16], {%r26482, %r26483};
	st.local.v2.b32 	[%rd2+24], {%r26480, %r26481};
	st.local.v2.b32 	[%rd2+32], {%r26478, %r26479};
	st.local.v2.b32 	[%rd2+40], {%r26476, %r26477};
	st.local.v2.b32 	[%rd2+48], {%r26474, %r26475};
	st.local.v2.b32 	[%rd2+56], {%r26472, %r26473};
	st.local.v2.b32 	[%rd2+64], {%r26470, %r26471};
	st.local.v2.b32 	[%rd2+72], {%r26468, %r26469};
	st.local.v2.b32 	[%rd2+80], {%r26466, %r26467};
	st.local.v2.b32 	[%rd2+88], {%r26464, %r26465};
	st.local.v2.b32 	[%rd2+96], {%r26462, %r26463};
	st.local.v2.b32 	[%rd2+104], {%r26460, %r26461};
	st.local.v2.b32 	[%rd2+112], {%r26458, %r26459};
	st.local.v2.b32 	[%rd2+120], {%r26456, %r26457};
	st.local.v2.b32 	[%rd2+128], {%r26454, %r26455};
	st.local.v2.b32 	[%rd2+136], {%r26452, %r26453};
	st.local.v2.b32 	[%rd2+144], {%r26450, %r26451};
	st.local.v2.b32 	[%rd2+152], {%r26448, %r26449};
	st.local.v2.b32 	[%rd2+160], {%r26446, %r26447};
	st.local.v2.b32 	[%rd2+168], {%r26444, %r26445};
	st.local.v2.b32 	[%rd2+176], {%r26442, %r26443};
	st.local.v2.b32 	[%rd2+184], {%r26440, %r26441};
	st.local.v2.b32 	[%rd2+192], {%r26438, %r26439};
	st.local.v2.b32 	[%rd2+200], {%r26436, %r26437};
	st.local.v2.b32 	[%rd2+208], {%r26434, %r26435};
	st.local.v2.b32 	[%rd2+216], {%r26432, %r26433};
	st.local.v2.b32 	[%rd2+224], {%r26430, %r26431};
	st.local.v2.b32 	[%rd2+232], {%r26428, %r26429};
	st.local.v2.b32 	[%rd2+240], {%r26426, %r26427};
	st.local.v2.b32 	[%rd2+248], {%r26424, %r26425};
	st.local.v2.b32 	[%rd2+256], {%r26422, %r26423};
	st.local.v2.b32 	[%rd2+264], {%r26420, %r26421};
	st.local.u32 	[%rd1], %r28550;
	st.local.f64 	[%rd1+8], %fd75;
	cvt.u32.u16 	%r26485, %rs12805;
	cvt.u32.u16 	%r26486, %rs12806;
	prmt.b32 	%r26487, %r26486, %r26485, 0x3340U;
	cvt.u32.u16 	%r26488, %rs12807;
	cvt.u32.u16 	%r26489, %rs12808;
	prmt.b32 	%r26490, %r26489, %r26488, 0x3340U;
	prmt.b32 	%r26491, %r26490, %r26487, 0x5410U;
	cvt.u32.u16 	%r26492, %rs12809;
	cvt.u32.u16 	%r26493, %rs12810;
	prmt.b32 	%r26494, %r26493, %r26492, 0x3340U;
	cvt.u32.u16 	%r26495, %rs12811;
	cvt.u32.u16 	%r26496, %rs12812;
	prmt.b32 	%r26497, %r26496, %r26495, 0x3340U;
	prmt.b32 	%r26498, %r26497, %r26494, 0x5410U;
	st.local.v2.b32 	[%rd1+16], {%r26498, %r26491};
	cvt.u32.u16 	%r26499, %rs12797;
	cvt.u32.u16 	%r26500, %rs12798;
	prmt.b32 	%r26501, %r26500, %r26499, 0x3340U;
	cvt.u32.u16 	%r26502, %rs12799;
	cvt.u32.u16 	%r26503, %rs12800;
	prmt.b32 	%r26504, %r26503, %r26502, 0x3340U;
	prmt.b32 	%r26505, %r26504, %r26501, 0x5410U;
	cvt.u32.u16 	%r26506, %rs12801;
	cvt.u32.u16 	%r26507, %rs12802;
	prmt.b32 	%r26508, %r26507, %r26506, 0x3340U;
	cvt.u32.u16 	%r26509, %rs12803;
	cvt.u32.u16 	%r26510, %rs12804;
	prmt.b32 	%r26511, %r26510, %r26509, 0x3340U;
	prmt.b32 	%r26512, %r26511, %r26508, 0x5410U;
	st.local.v2.b32 	[%rd1+24], {%r26512, %r26505};
	cvt.u32.u16 	%r26513, %rs12789;
	cvt.u32.u16 	%r26514, %rs12790;
	prmt.b32 	%r26515, %r26514, %r26513, 0x3340U;
	cvt.u32.u16 	%r26516, %rs12791;
	cvt.u32.u16 	%r26517, %rs12792;
	prmt.b32 	%r26518, %r26517, %r26516, 0x3340U;
	prmt.b32 	%r26519, %r26518, %r26515, 0x5410U;
	cvt.u32.u16 	%r26520, %rs12793;
	cvt.u32.u16 	%r26521, %rs12794;
	prmt.b32 	%r26522, %r26521, %r26520, 0x3340U;
	cvt.u32.u16 	%r26523, %rs12795;
	cvt.u32.u16 	%r26524, %rs12796;
	prmt.b32 	%r26525, %r26524, %r26523, 0x3340U;
	prmt.b32 	%r26526, %r26525, %r26522, 0x5410U;
	st.local.v2.b32 	[%rd1+32], {%r26526, %r26519};
	cvt.u32.u16 	%r26527, %rs12781;
	cvt.u32.u16 	%r26528, %rs12782;
	prmt.b32 	%r26529, %r26528, %r26527, 0x3340U;
	cvt.u32.u16 	%r26530, %rs12783;
	cvt.u32.u16 	%r26531, %rs12784;
	prmt.b32 	%r26532, %r26531, %r26530, 0x3340U;
	prmt.b32 	%r26533, %r26532, %r26529, 0x5410U;
	cvt.u32.u16 	%r26534, %rs12785;
	cvt.u32.u16 	%r26535, %rs12786;
	prmt.b32 	%r26536, %r26535, %r26534, 0x3340U;
	cvt.u32.u16 	%r26537, %rs12787;
	cvt.u32.u16 	%r26538, %rs12788;
	prmt.b32 	%r26539, %r26538, %r26537, 0x3340U;
	prmt.b32 	%r26540, %r26539, %r26536, 0x5410U;
	st.local.v2.b32 	[%rd1+40], {%r26540, %r26533};
	cvt.u32.u16 	%r26541, %rs12773;
	cvt.u32.u16 	%r26542, %rs12774;
	prmt.b32 	%r26543, %r26542, %r26541, 0x3340U;
	cvt.u32.u16 	%r26544, %rs12775;
	cvt.u32.u16 	%r26545, %rs12776;
	prmt.b32 	%r26546, %r26545, %r26544, 0x3340U;
	prmt.b32 	%r26547, %r26546, %r26543, 0x5410U;
	cvt.u32.u16 	%r26548, %rs12777;
	cvt.u32.u16 	%r26549, %rs12778;
	prmt.b32 	%r26550, %r26549, %r26548, 0x3340U;
	cvt.u32.u16 	%r26551, %rs12779;
	cvt.u32.u16 	%r26552, %rs12780;
	prmt.b32 	%r26553, %r26552, %r26551, 0x3340U;
	prmt.b32 	%r26554, %r26553, %r26550, 0x5410U;
	st.local.v2.b32 	[%rd1+48], {%r26554, %r26547};
	cvt.u32.u16 	%r26555, %rs12765;
	cvt.u32.u16 	%r26556, %rs12766;
	prmt.b32 	%r26557, %r26556, %r26555, 0x3340U;
	cvt.u32.u16 	%r26558, %rs12767;
	cvt.u32.u16 	%r26559, %rs12768;
	prmt.b32 	%r26560, %r26559, %r26558, 0x3340U;
	prmt.b32 	%r26561, %r26560, %r26557, 0x5410U;
	cvt.u32.u16 	%r26562, %rs12769;
	cvt.u32.u16 	%r26563, %rs12770;
	prmt.b32 	%r26564, %r26563, %r26562, 0x3340U;
	cvt.u32.u16 	%r26565, %rs12771;
	cvt.u32.u16 	%r26566, %rs12772;
	prmt.b32 	%r26567, %r26566, %r26565, 0x3340U;
	prmt.b32 	%r26568, %r26567, %r26564, 0x5410U;
	st.local.v2.b32 	[%rd1+56], {%r26568, %r26561};
	cvt.u32.u16 	%r26569, %rs12757;
	cvt.u32.u16 	%r26570, %rs12758;
	prmt.b32 	%r26571, %r26570, %r26569, 0x3340U;
	cvt.u32.u16 	%r26572, %rs12759;
	cvt.u32.u16 	%r26573, %rs12760;
	prmt.b32 	%r26574, %r26573, %r26572, 0x3340U;
	prmt.b32 	%r26575, %r26574, %r26571, 0x5410U;
	cvt.u32.u16 	%r26576, %rs12761;
	cvt.u32.u16 	%r26577, %rs12762;
	prmt.b32 	%r26578, %r26577, %r26576, 0x3340U;
	cvt.u32.u16 	%r26579, %rs12763;
	cvt.u32.u16 	%r26580, %rs12764;
	prmt.b32 	%r26581, %r26580, %r26579, 0x3340U;
	prmt.b32 	%r26582, %r26581, %r26578, 0x5410U;
	st.local.v2.b32 	[%rd1+64], {%r26582, %r26575};
	cvt.u32.u16 	%r26583, %rs12749;
	cvt.u32.u16 	%r26584, %rs12750;
	prmt.b32 	%r26585, %r26584, %r26583, 0x3340U;
	cvt.u32.u16 	%r26586, %rs12751;
	cvt.u32.u16 	%r26587, %rs12752;
	prmt.b32 	%r26588, %r26587, %r26586, 0x3340U;
	prmt.b32 	%r26589, %r26588, %r26585, 0x5410U;
	cvt.u32.u16 	%r26590, %rs12753;
	cvt.u32.u16 	%r26591, %rs12754;
	prmt.b32 	%r26592, %r26591, %r26590, 0x3340U;
	cvt.u32.u16 	%r26593, %rs12755;
	cvt.u32.u16 	%r26594, %rs12756;
	prmt.b32 	%r26595, %r26594, %r26593, 0x3340U;
	prmt.b32 	%r26596, %r26595, %r26592, 0x5410U;
	st.local.v2.b32 	[%rd1+72], {%r26596, %r26589};
	cvt.u32.u16 	%r26597, %rs12741;
	cvt.u32.u16 	%r26598, %rs12742;
	prmt.b32 	%r26599, %r26598, %r26597, 0x3340U;
	cvt.u32.u16 	%r26600, %rs12743;
	cvt.u32.u16 	%r26601, %rs12744;
	prmt.b32 	%r26602, %r26601, %r26600, 0x3340U;
	prmt.b32 	%r26603, %r26602, %r26599, 0x5410U;
	cvt.u32.u16 	%r26604, %rs12745;
	cvt.u32.u16 	%r26605, %rs12746;
	prmt.b32 	%r26606, %r26605, %r26604, 0x3340U;
	cvt.u32.u16 	%r26607, %rs12747;
	cvt.u32.u16 	%r26608, %rs12748;
	prmt.b32 	%r26609, %r26608, %r26607, 0x3340U;
	prmt.b32 	%r26610, %r26609, %r26606, 0x5410U;
	st.local.v2.b32 	[%rd1+80], {%r26610, %r26603};
	cvt.u32.u16 	%r26611, %rs12733;
	cvt.u32.u16 	%r26612, %rs12734;
	prmt.b32 	%r26613, %r26612, %r26611, 0x3340U;
	cvt.u32.u16 	%r26614, %rs12735;
	cvt.u32.u16 	%r26615, %rs12736;
	prmt.b32 	%r26616, %r26615, %r26614, 0x3340U;
	prmt.b32 	%r26617, %r26616, %r26613, 0x5410U;
	cvt.u32.u16 	%r26618, %rs12737;
	cvt.u32.u16 	%r26619, %rs12738;
	prmt.b32 	%r26620, %r26619, %r26618, 0x3340U;
	cvt.u32.u16 	%r26621, %rs12739;
	cvt.u32.u16 	%r26622, %rs12740;
	prmt.b32 	%r26623, %r26622, %r26621, 0x3340U;
	prmt.b32 	%r26624, %r26623, %r26620, 0x5410U;
	st.local.v2.b32 	[%rd1+88], {%r26624, %r26617};
	cvt.u32.u16 	%r26625, %rs12725;
	cvt.u32.u16 	%r26626, %rs12726;
	prmt.b32 	%r26627, %r26626, %r26625, 0x3340U;
	cvt.u32.u16 	%r26628, %rs12727;
	cvt.u32.u16 	%r26629, %rs12728;
	prmt.b32 	%r26630, %r26629, %r26628, 0x3340U;
	prmt.b32 	%r26631, %r26630, %r26627, 0x5410U;
	cvt.u32.u16 	%r26632, %rs12729;
	cvt.u32.u16 	%r26633, %rs12730;
	prmt.b32 	%r26634, %r26633, %r26632, 0x3340U;
	cvt.u32.u16 	%r26635, %rs12731;
	cvt.u32.u16 	%r26636, %rs12732;
	prmt.b32 	%r26637, %r26636, %r26635, 0x3340U;
	prmt.b32 	%r26638, %r26637, %r26634, 0x5410U;
	st.local.v2.b32 	[%rd1+96], {%r26638, %r26631};
	cvt.u32.u16 	%r26639, %rs12717;
	cvt.u32.u16 	%r26640, %rs12718;
	prmt.b32 	%r26641, %r26640, %r26639, 0x3340U;
	cvt.u32.u16 	%r26642, %rs12719;
	cvt.u32.u16 	%r26643, %rs12720;
	prmt.b32 	%r26644, %r26643, %r26642, 0x3340U;
	prmt.b32 	%r26645, %r26644, %r26641, 0x5410U;
	cvt.u32.u16 	%r26646, %rs12721;
	cvt.u32.u16 	%r26647, %rs12722;
	prmt.b32 	%r26648, %r26647, %r26646, 0x3340U;
	cvt.u32.u16 	%r26649, %rs12723;
	cvt.u32.u16 	%r26650, %rs12724;
	prmt.b32 	%r26651, %r26650, %r26649, 0x3340U;
	prmt.b32 	%r26652, %r26651, %r26648, 0x5410U;
	st.local.v2.b32 	[%rd1+104], {%r26652, %r26645};
	cvt.u32.u16 	%r26653, %rs12709;
	cvt.u32.u16 	%r26654, %rs12710;
	prmt.b32 	%r26655, %r26654, %r26653, 0x3340U;
	cvt.u32.u16 	%r26656, %rs12711;
	cvt.u32.u16 	%r26657, %rs12712;
	prmt.b32 	%r26658, %r26657, %r26656, 0x3340U;
	prmt.b32 	%r26659, %r26658, %r26655, 0x5410U;
	cvt.u32.u16 	%r26660, %rs12713;
	cvt.u32.u16 	%r26661, %rs12714;
	prmt.b32 	%r26662, %r26661, %r26660, 0x3340U;
	cvt.u32.u16 	%r26663, %rs12715;
	cvt.u32.u16 	%r26664, %rs12716;
	prmt.b32 	%r26665, %r26664, %r26663, 0x3340U;
	prmt.b32 	%r26666, %r26665, %r26662, 0x5410U;
	st.local.v2.b32 	[%rd1+112], {%r26666, %r26659};
	cvt.u32.u16 	%r26667, %rs12701;
	cvt.u32.u16 	%r26668, %rs12702;
	prmt.b32 	%r26669, %r26668, %r26667, 0x3340U;
	cvt.u32.u16 	%r26670, %rs12703;
	cvt.u32.u16 	%r26671, %rs12704;
	prmt.b32 	%r26672, %r26671, %r26670, 0x3340U;
	prmt.b32 	%r26673, %r26672, %r26669, 0x5410U;
	cvt.u32.u16 	%r26674, %rs12705;
	cvt.u32.u16 	%r26675, %rs12706;
	prmt.b32 	%r26676, %r26675, %r26674, 0x3340U;
	cvt.u32.u16 	%r26677, %rs12707;
	cvt.u32.u16 	%r26678, %rs12708;
	prmt.b32 	%r26679, %r26678, %r26677, 0x3340U;
	prmt.b32 	%r26680, %r26679, %r26676, 0x5410U;
	st.local.v2.b32 	[%rd1+120], {%r26680, %r26673};
	cvt.u32.u16 	%r26681, %rs12693;
	cvt.u32.u16 	%r26682, %rs12694;
	prmt.b32 	%r26683, %r26682, %r26681, 0x3340U;
	cvt.u32.u16 	%r26684, %rs12695;
	cvt.u32.u16 	%r26685, %rs12696;
	prmt.b32 	%r26686, %r26685, %r26684, 0x3340U;
	prmt.b32 	%r26687, %r26686, %r26683, 0x5410U;
	cvt.u32.u16 	%r26688, %rs12697;
	cvt.u32.u16 	%r26689, %rs12698;
	prmt.b32 	%r26690, %r26689, %r26688, 0x3340U;
	cvt.u32.u16 	%r26691, %rs12699;
	cvt.u32.u16 	%r26692, %rs12700;
	prmt.b32 	%r26693, %r26692, %r26691, 0x3340U;
	prmt.b32 	%r26694, %r26693, %r26690, 0x5410U;
	st.local.v2.b32 	[%rd1+128], {%r26694, %r26687};
	cvt.u32.u16 	%r26695, %rs12685;
	cvt.u32.u16 	%r26696, %rs12686;
	prmt.b32 	%r26697, %r26696, %r26695, 0x3340U;
	cvt.u32.u16 	%r26698, %rs12687;
	cvt.u32.u16 	%r26699, %rs12688;
	prmt.b32 	%r26700, %r26699, %r26698, 0x3340U;
	prmt.b32 	%r26701, %r26700, %r26697, 0x5410U;
	cvt.u32.u16 	%r26702, %rs12689;
	cvt.u32.u16 	%r26703, %rs12690;
	prmt.b32 	%r26704, %r26703, %r26702, 0x3340U;
	cvt.u32.u16 	%r26705, %rs12691;
	cvt.u32.u16 	%r26706, %rs12692;
	prmt.b32 	%r26707, %r26706, %r26705, 0x3340U;
	prmt.b32 	%r26708, %r26707, %r26704, 0x5410U;
	st.local.v2.b32 	[%rd1+136], {%r26708, %r26701};
	cvt.u32.u16 	%r26709, %rs12677;
	cvt.u32.u16 	%r26710, %rs12678;
	prmt.b32 	%r26711, %r26710, %r26709, 0x3340U;
	cvt.u32.u16 	%r26712, %rs12679;
	cvt.u32.u16 	%r26713, %rs12680;
	prmt.b32 	%r26714, %r26713, %r26712, 0x3340U;
	prmt.b32 	%r26715, %r26714, %r26711, 0x5410U;
	cvt.u32.u16 	%r26716, %rs12681;
	cvt.u32.u16 	%r26717, %rs12682;
	prmt.b32 	%r26718, %r26717, %r26716, 0x3340U;
	cvt.u32.u16 	%r26719, %rs12683;
	cvt.u32.u16 	%r26720, %rs12684;
	prmt.b32 	%r26721, %r26720, %r26719, 0x3340U;
	prmt.b32 	%r26722, %r26721, %r26718, 0x5410U;
	st.local.v2.b32 	[%rd1+144], {%r26722, %r26715};
	cvt.u32.u16 	%r26723, %rs12669;
	cvt.u32.u16 	%r26724, %rs12670;
	prmt.b32 	%r26725, %r26724, %r26723, 0x3340U;
	cvt.u32.u16 	%r26726, %rs12671;
	cvt.u32.u16 	%r26727, %rs12672;
	prmt.b32 	%r26728, %r26727, %r26726, 0x3340U;
	prmt.b32 	%r26729, %r26728, %r26725, 0x5410U;
	cvt.u32.u16 	%r26730, %rs12673;
	cvt.u32.u16 	%r26731, %rs12674;
	prmt.b32 	%r26732, %r26731, %r26730, 0x3340U;
	cvt.u32.u16 	%r26733, %rs12675;
	cvt.u32.u16 	%r26734, %rs12676;
	prmt.b32 	%r26735, %r26734, %r26733, 0x3340U;
	prmt.b32 	%r26736, %r26735, %r26732, 0x5410U;
	st.local.v2.b32 	[%rd1+152], {%r26736, %r26729};
	cvt.u32.u16 	%r26737, %rs12661;
	cvt.u32.u16 	%r26738, %rs12662;
	prmt.b32 	%r26739, %r26738, %r26737, 0x3340U;
	cvt.u32.u16 	%r26740, %rs12663;
	cvt.u32.u16 	%r26741, %rs12664;
	prmt.b32 	%r26742, %r26741, %r26740, 0x3340U;
	prmt.b32 	%r26743, %r26742, %r26739, 0x5410U;
	cvt.u32.u16 	%r26744, %rs12665;
	cvt.u32.u16 	%r26745, %rs12666;
	prmt.b32 	%r26746, %r26745, %r26744, 0x3340U;
	cvt.u32.u16 	%r26747, %rs12667;
	cvt.u32.u16 	%r26748, %rs12668;
	prmt.b32 	%r26749, %r26748, %r26747, 0x3340U;
	prmt.b32 	%r26750, %r26749, %r26746, 0x5410U;
	st.local.v2.b32 	[%rd1+160], {%r26750, %r26743};
	cvt.u32.u16 	%r26751, %rs12653;
	cvt.u32.u16 	%r26752, %rs12654;
	prmt.b32 	%r26753, %r26752, %r26751, 0x3340U;
	cvt.u32.u16 	%r26754, %rs12655;
	cvt.u32.u16 	%r26755, %rs12656;
	prmt.b32 	%r26756, %r26755, %r26754, 0x3340U;
	prmt.b32 	%r26757, %r26756, %r26753, 0x5410U;
	cvt.u32.u16 	%r26758, %rs12657;
	cvt.u32.u16 	%r26759, %rs12658;
	prmt.b32 	%r26760, %r26759, %r26758, 0x3340U;
	cvt.u32.u16 	%r26761, %rs12659;
	cvt.u32.u16 	%r26762, %rs12660;
	prmt.b32 	%r26763, %r26762, %r26761, 0x3340U;
	prmt.b32 	%r26764, %r26763, %r26760, 0x5410U;
	st.local.v2.b32 	[%rd1+168], {%r26764, %r26757};
	cvt.u32.u16 	%r26765, %rs12645;
	cvt.u32.u16 	%r26766, %rs12646;
	prmt.b32 	%r26767, %r26766, %r26765, 0x3340U;
	cvt.u32.u16 	%r26768, %rs12647;
	cvt.u32.u16 	%r26769, %rs12648;
	prmt.b32 	%r26770, %r26769, %r26768, 0x3340U;
	prmt.b32 	%r26771, %r26770, %r26767, 0x5410U;
	cvt.u32.u16 	%r26772, %rs12649;
	cvt.u32.u16 	%r26773, %rs12650;
	prmt.b32 	%r26774, %r26773, %r26772, 0x3340U;
	cvt.u32.u16 	%r26775, %rs12651;
	cvt.u32.u16 	%r26776, %rs12652;
	prmt.b32 	%r26777, %r26776, %r26775, 0x3340U;
	prmt.b32 	%r26778, %r26777, %r26774, 0x5410U;
	st.local.v2.b32 	[%rd1+176], {%r26778, %r26771};
	cvt.u32.u16 	%r26779, %rs12637;
	cvt.u32.u16 	%r26780, %rs12638;
	prmt.b32 	%r26781, %r26780, %r26779, 0x3340U;
	cvt.u32.u16 	%r26782, %rs12639;
	cvt.u32.u16 	%r26783, %rs12640;
	prmt.b32 	%r26784, %r26783, %r26782, 0x3340U;
	prmt.b32 	%r26785, %r26784, %r26781, 0x5410U;
	cvt.u32.u16 	%r26786, %rs12641;
	cvt.u32.u16 	%r26787, %rs12642;
	prmt.b32 	%r26788, %r26787, %r26786, 0x3340U;
	cvt.u32.u16 	%r26789, %rs12643;
	cvt.u32.u16 	%r26790, %rs12644;
	prmt.b32 	%r26791, %r26790, %r26789, 0x3340U;
	prmt.b32 	%r26792, %r26791, %r26788, 0x5410U;
	st.local.v2.b32 	[%rd1+184], {%r26792, %r26785};
	cvt.u32.u16 	%r26793, %rs12629;
	cvt.u32.u16 	%r26794, %rs12630;
	prmt.b32 	%r26795, %r26794, %r26793, 0x3340U;
	cvt.u32.u16 	%r26796, %rs12631;
	cvt.u32.u16 	%r26797, %rs12632;
	prmt.b32 	%r26798, %r26797, %r26796, 0x3340U;
	prmt.b32 	%r26799, %r26798, %r26795, 0x5410U;
	cvt.u32.u16 	%r26800, %rs12633;
	cvt.u32.u16 	%r26801, %rs12634;
	prmt.b32 	%r26802, %r26801, %r26800, 0x3340U;
	cvt.u32.u16 	%r26803, %rs12635;
	cvt.u32.u16 	%r26804, %rs12636;
	prmt.b32 	%r26805, %r26804, %r26803, 0x3340U;
	prmt.b32 	%r26806, %r26805, %r26802, 0x5410U;
	st.local.v2.b32 	[%rd1+192], {%r26806, %r26799};
	cvt.u32.u16 	%r26807, %rs12621;
	cvt.u32.u16 	%r26808, %rs12622;
	prmt.b32 	%r26809, %r26808, %r26807, 0x3340U;
	cvt.u32.u16 	%r26810, %rs12623;
	cvt.u32.u16 	%r26811, %rs12624;
	prmt.b32 	%r26812, %r26811, %r26810, 0x3340U;
	prmt.b32 	%r26813, %r26812, %r26809, 0x5410U;
	cvt.u32.u16 	%r26814, %rs12625;
	cvt.u32.u16 	%r26815, %rs12626;
	prmt.b32 	%r26816, %r26815, %r26814, 0x3340U;
	cvt.u32.u16 	%r26817, %rs12627;
	cvt.u32.u16 	%r26818, %rs12628;
	prmt.b32 	%r26819, %r26818, %r26817, 0x3340U;
	prmt.b32 	%r26820, %r26819, %r26816, 0x5410U;
	st.local.v2.b32 	[%rd1+200], {%r26820, %r26813};
	cvt.u32.u16 	%r26821, %rs12613;
	cvt.u32.u16 	%r26822, %rs12614;
	prmt.b32 	%r26823, %r26822, %r26821, 0x3340U;
	cvt.u32.u16 	%r26824, %rs12615;
	cvt.u32.u16 	%r26825, %rs12616;
	prmt.b32 	%r26826, %r26825, %r26824, 0x3340U;
	prmt.b32 	%r26827, %r26826, %r26823, 0x5410U;
	cvt.u32.u16 	%r26828, %rs12617;
	cvt.u32.u16 	%r26829, %rs12618;
	prmt.b32 	%r26830, %r26829, %r26828, 0x3340U;
	cvt.u32.u16 	%r26831, %rs12619;
	cvt.u32.u16 	%r26832, %rs12620;
	prmt.b32 	%r26833, %r26832, %r26831, 0x3340U;
	prmt.b32 	%r26834, %r26833, %r26830, 0x5410U;
	st.local.v2.b32 	[%rd1+208], {%r26834, %r26827};
	cvt.u32.u16 	%r26835, %rs12605;
	cvt.u32.u16 	%r26836, %rs12606;
	prmt.b32 	%r26837, %r26836, %r26835, 0x3340U;
	cvt.u32.u16 	%r26838, %rs12607;
	cvt.u32.u16 	%r26839, %rs12608;
	prmt.b32 	%r26840, %r26839, %r26838, 0x3340U;
	prmt.b32 	%r26841, %r26840, %r26837, 0x5410U;
	cvt.u32.u16 	%r26842, %rs12609;
	cvt.u32.u16 	%r26843, %rs12610;
	prmt.b32 	%r26844, %r26843, %r26842, 0x3340U;
	cvt.u32.u16 	%r26845, %rs12611;
	cvt.u32.u16 	%r26846, %rs12612;
	prmt.b32 	%r26847, %r26846, %r26845, 0x3340U;
	prmt.b32 	%r26848, %r26847, %r26844, 0x5410U;
	st.local.v2.b32 	[%rd1+216], {%r26848, %r26841};
	cvt.u32.u16 	%r26849, %rs12597;
	cvt.u32.u16 	%r26850, %rs12598;
	prmt.b32 	%r26851, %r26850, %r26849, 0x3340U;
	cvt.u32.u16 	%r26852, %rs12599;
	cvt.u32.u16 	%r26853, %rs12600;
	prmt.b32 	%r26854, %r26853, %r26852, 0x3340U;
	prmt.b32 	%r26855, %r26854, %r26851, 0x5410U;
	cvt.u32.u16 	%r26856, %rs12601;
	cvt.u32.u16 	%r26857, %rs12602;
	prmt.b32 	%r26858, %r26857, %r26856, 0x3340U;
	cvt.u32.u16 	%r26859, %rs12603;
	cvt.u32.u16 	%r26860, %rs12604;
	prmt.b32 	%r26861, %r26860, %r26859, 0x3340U;
	prmt.b32 	%r26862, %r26861, %r26858, 0x5410U;
	st.local.v2.b32 	[%rd1+224], {%r26862, %r26855};
	cvt.u32.u16 	%r26863, %rs12589;
	cvt.u32.u16 	%r26864, %rs12590;
	prmt.b32 	%r26865, %r26864, %r26863, 0x3340U;
	cvt.u32.u16 	%r26866, %rs12591;
	cvt.u32.u16 	%r26867, %rs12592;
	prmt.b32 	%r26868, %r26867, %r26866, 0x3340U;
	prmt.b32 	%r26869, %r26868, %r26865, 0x5410U;
	cvt.u32.u16 	%r26870, %rs12593;
	cvt.u32.u16 	%r26871, %rs12594;
	prmt.b32 	%r26872, %r26871, %r26870, 0x3340U;
	cvt.u32.u16 	%r26873, %rs12595;
	cvt.u32.u16 	%r26874, %rs12596;
	prmt.b32 	%r26875, %r26874, %r26873, 0x3340U;
	prmt.b32 	%r26876, %r26875, %r26872, 0x5410U;
	st.local.v2.b32 	[%rd1+232], {%r26876, %r26869};
	cvt.u32.u16 	%r26877, %rs12581;
	cvt.u32.u16 	%r26878, %rs12582;
	prmt.b32 	%r26879, %r26878, %r26877, 0x3340U;
	cvt.u32.u16 	%r26880, %rs12583;
	cvt.u32.u16 	%r26881, %rs12584;
	prmt.b32 	%r26882, %r26881, %r26880, 0x3340U;
	prmt.b32 	%r26883, %r26882, %r26879, 0x5410U;
	cvt.u32.u16 	%r26884, %rs12585;
	cvt.u32.u16 	%r26885, %rs12586;
	prmt.b32 	%r26886, %r26885, %r26884, 0x3340U;
	cvt.u32.u16 	%r26887, %rs12587;
	cvt.u32.u16 	%r26888, %rs12588;
	prmt.b32 	%r26889, %r26888, %r26887, 0x3340U;
	prmt.b32 	%r26890, %r26889, %r26886, 0x5410U;
	st.local.v2.b32 	[%rd1+240], {%r26890, %r26883};
	cvt.u32.u16 	%r26891, %rs12573;
	cvt.u32.u16 	%r26892, %rs12574;
	prmt.b32 	%r26893, %r26892, %r26891, 0x3340U;
	cvt.u32.u16 	%r26894, %rs12575;
	cvt.u32.u16 	%r26895, %rs12576;
	prmt.b32 	%r26896, %r26895, %r26894, 0x3340U;
	prmt.b32 	%r26897, %r26896, %r26893, 0x5410U;
	cvt.u32.u16 	%r26898, %rs12577;
	cvt.u32.u16 	%r26899, %rs12578;
	prmt.b32 	%r26900, %r26899, %r26898, 0x3340U;
	cvt.u32.u16 	%r26901, %rs12579;
	cvt.u32.u16 	%r26902, %rs12580;
	prmt.b32 	%r26903, %r26902, %r26901, 0x3340U;
	prmt.b32 	%r26904, %r26903, %r26900, 0x5410U;
	st.local.v2.b32 	[%rd1+248], {%r26904, %r26897};
	cvt.u32.u16 	%r26905, %rs12565;
	cvt.u32.u16 	%r26906, %rs12566;
	prmt.b32 	%r26907, %r26906, %r26905, 0x3340U;
	cvt.u32.u16 	%r26908, %rs12567;
	cvt.u32.u16 	%r26909, %rs12568;
	prmt.b32 	%r26910, %r26909, %r26908, 0x3340U;
	prmt.b32 	%r26911, %r26910, %r26907, 0x5410U;
	cvt.u32.u16 	%r26912, %rs12569;
	cvt.u32.u16 	%r26913, %rs12570;
	prmt.b32 	%r26914, %r26913, %r26912, 0x3340U;
	cvt.u32.u16 	%r26915, %rs12571;
	cvt.u32.u16 	%r26916, %rs12572;
	prmt.b32 	%r26917, %r26916, %r26915, 0x3340U;
	prmt.b32 	%r26918, %r26917, %r26914, 0x5410U;
	st.local.v2.b32 	[%rd1+256], {%r26918, %r26911};
	cvt.u32.u16 	%r26919, %rs12557;
	cvt.u32.u16 	%r26920, %rs12558;
	prmt.b32 	%r26921, %r26920, %r26919, 0x3340U;
	cvt.u32.u16 	%r26922, %rs12559;
	cvt.u32.u16 	%r26923, %rs12560;
	prmt.b32 	%r26924, %r26923, %r26922, 0x3340U;
	prmt.b32 	%r26925, %r26924, %r26921, 0x5410U;
	cvt.u32.u16 	%r26926, %rs12561;
	cvt.u32.u16 	%r26927, %rs12562;
	prmt.b32 	%r26928, %r26927, %r26926, 0x3340U;
	cvt.u32.u16 	%r26929, %rs12563;
	cvt.u32.u16 	%r26930, %rs12564;
	prmt.b32 	%r26931, %r26930, %r26929, 0x3340U;
	prmt.b32 	%r26932, %r26931, %r26928, 0x5410U;
	st.local.v2.b32 	[%rd1+264], {%r26932, %r26925};
	mov.b32 	%r28591, 0;
$L__BB2_72:
	mov.u32 	%r28594, %r28591;
	cvt.u64.u32 	%rd210, %r28594;
	add.s64 	%rd211, %rd1, %rd210;
	ld.local.u8 	%rs12038, [%rd211+16];
	setp.ne.s16 	%p97, %rs12038, 0;
	add.s32 	%r28591, %r28594, 1;
	@%p97 bra 	$L__BB2_72;
	and.b16  	%rs12039, %rs14869, 255;
	setp.eq.s16 	%p98, %rs12039, 0;
	@%p98 bra 	$L__BB2_76;
	mov.b32 	%r28592, 0;
$L__BB2_75:
	cvt.u64.u32 	%rd212, %r28594;
	add.s64 	%rd213, %rd1, %rd212;
	st.local.u8 	[%rd213+16], %rs14869;
	add.s32 	%r28594, %r28594, 1;
	add.s32 	%r437, %r28592, 1;
	cvt.u64.u32 	%rd214, %r28592;
	add.s64 	%rd215, %rd2, %rd214;
	ld.local.u8 	%rs14869, [%rd215+17];
	setp.ne.s16 	%p99, %rs14869, 0;
	mov.u32 	%r28592, %r437;
	@%p99 bra 	$L__BB2_75;
$L__BB2_76:
	cvt.u64.u32 	%rd216, %r28594;
	add.s64 	%rd217, %rd1, %rd216;
	mov.b16 	%rs12040, 0;
	st.local.u8 	[%rd217+16], %rs12040;
	add.s32 	%r28550, %r28550, %r431;
	st.local.u32 	[%rd1], %r28550;
	add.f64 	%fd75, %fd31, %fd75;
	st.local.f64 	[%rd1+8], %fd75;
	ld.local.v2.b32 	{%r26934, %r26935}, [%rd1+16];
	bfe.u32 	%r26936, %r26934, 0, 8;
	cvt.u16.u32 	%rs12812, %r26936;
	bfe.u32 	%r26937, %r26934, 8, 8;
	cvt.u16.u32 	%rs12811, %r26937;
	bfe.u32 	%r26938, %r26934, 16, 8;
	cvt.u16.u32 	%rs12810, %r26938;
	bfe.u32 	%r26939, %r26934, 24, 8;
	cvt.u16.u32 	%rs12809, %r26939;
	bfe.u32 	%r26940, %r26935, 0, 8;
	cvt.u16.u32 	%rs12808, %r26940;
	bfe.u32 	%r26941, %r26935, 8, 8;
	cvt.u16.u32 	%rs12807, %r26941;
	bfe.u32 	%r26942, %r26935, 16, 8;
	cvt.u16.u32 	%rs12806, %r26942;
	bfe.u32 	%r26943, %r26935, 24, 8;
	cvt.u16.u32 	%rs12805, %r26943;
	ld.local.v2.b32 	{%r26944, %r26945}, [%rd1+24];
	bfe.u32 	%r26946, %r26944, 0, 8;
	cvt.u16.u32 	%rs12804, %r26946;
	bfe.u32 	%r26947, %r26944, 8, 8;
	cvt.u16.u32 	%rs12803, %r26947;
	bfe.u32 	%r26948, %r26944, 16, 8;
	cvt.u16.u32 	%rs12802, %r26948;
	bfe.u32 	%r26949, %r26944, 24, 8;
	cvt.u16.u32 	%rs12801, %r26949;
	bfe.u32 	%r26950, %r26945, 0, 8;
	cvt.u16.u32 	%rs12800, %r26950;
	bfe.u32 	%r26951, %r26945, 8, 8;
	cvt.u16.u32 	%rs12799, %r26951;
	bfe.u32 	%r26952, %r26945, 16, 8;
	cvt.u16.u32 	%rs12798, %r26952;
	bfe.u32 	%r26953, %r26945, 24, 8;
	cvt.u16.u32 	%rs12797, %r26953;
	ld.local.v2.b32 	{%r26954, %r26955}, [%rd1+32];
	bfe.u32 	%r26956, %r26954, 0, 8;
	cvt.u16.u32 	%rs12796, %r26956;
	bfe.u32 	%r26957, %r26954, 8, 8;
	cvt.u16.u32 	%rs12795, %r26957;
	bfe.u32 	%r26958, %r26954, 16, 8;
	cvt.u16.u32 	%rs12794, %r26958;
	bfe.u32 	%r26959, %r26954, 24, 8;
	cvt.u16.u32 	%rs12793, %r26959;
	bfe.u32 	%r26960, %r26955, 0, 8;
	cvt.u16.u32 	%rs12792, %r26960;
	bfe.u32 	%r26961, %r26955, 8, 8;
	cvt.u16.u32 	%rs12791, %r26961;
	bfe.u32 	%r26962, %r26955, 16, 8;
	cvt.u16.u32 	%rs12790, %r26962;
	bfe.u32 	%r26963, %r26955, 24, 8;
	cvt.u16.u32 	%rs12789, %r26963;
	ld.local.v2.b32 	{%r26964, %r26965}, [%rd1+40];
	bfe.u32 	%r26966, %r26964, 0, 8;
	cvt.u16.u32 	%rs12788, %r26966;
	bfe.u32 	%r26967, %r26964, 8, 8;
	cvt.u16.u32 	%rs12787, %r26967;
	bfe.u32 	%r26968, %r26964, 16, 8;
	cvt.u16.u32 	%rs12786, %r26968;
	bfe.u32 	%r26969, %r26964, 24, 8;
	cvt.u16.u32 	%rs12785, %r26969;
	bfe.u32 	%r26970, %r26965, 0, 8;
	cvt.u16.u32 	%rs12784, %r26970;
	bfe.u32 	%r26971, %r26965, 8, 8;
	cvt.u16.u32 	%rs12783, %r26971;
	bfe.u32 	%r26972, %r26965, 16, 8;
	cvt.u16.u32 	%rs12782, %r26972;
	bfe.u32 	%r26973, %r26965, 24, 8;
	cvt.u16.u32 	%rs12781, %r26973;
	ld.local.v2.b32 	{%r26974, %r26975}, [%rd1+48];
	bfe.u32 	%r26976, %r26974, 0, 8;
	cvt.u16.u32 	%rs12780, %r26976;
	bfe.u32 	%r26977, %r26974, 8, 8;
	cvt.u16.u32 	%rs12779, %r26977;
	bfe.u32 	%r26978, %r26974, 16, 8;
	cvt.u16.u32 	%rs12778, %r26978;
	bfe.u32 	%r26979, %r26974, 24, 8;
	cvt.u16.u32 	%rs12777, %r26979;
	bfe.u32 	%r26980, %r26975, 0, 8;
	cvt.u16.u32 	%rs12776, %r26980;
	bfe.u32 	%r26981, %r26975, 8, 8;
	cvt.u16.u32 	%rs12775, %r26981;
	bfe.u32 	%r26982, %r26975, 16, 8;
	cvt.u16.u32 	%rs12774, %r26982;
	bfe.u32 	%r26983, %r26975, 24, 8;
	cvt.u16.u32 	%rs12773, %r26983;
	ld.local.v2.b32 	{%r26984, %r26985}, [%rd1+56];
	bfe.u32 	%r26986, %r26984, 0, 8;
	cvt.u16.u32 	%rs12772, %r26986;
	bfe.u32 	%r26987, %r26984, 8, 8;
	cvt.u16.u32 	%rs12771, %r26987;
	bfe.u32 	%r26988, %r26984, 16, 8;
	cvt.u16.u32 	%rs12770, %r26988;
	bfe.u32 	%r26989, %r26984, 24, 8;
	cvt.u16.u32 	%rs12769, %r26989;
	bfe.u32 	%r26990, %r26985, 0, 8;
	cvt.u16.u32 	%rs12768, %r26990;
	bfe.u32 	%r26991, %r26985, 8, 8;
	cvt.u16.u32 	%rs12767, %r26991;
	bfe.u32 	%r26992, %r26985, 16, 8;
	cvt.u16.u32 	%rs12766, %r26992;
	bfe.u32 	%r26993, %r26985, 24, 8;
	cvt.u16.u32 	%rs12765, %r26993;
	ld.local.v2.b32 	{%r26994, %r26995}, [%rd1+64];
	bfe.u32 	%r26996, %r26994, 0, 8;
	cvt.u16.u32 	%rs12764, %r26996;
	bfe.u32 	%r26997, %r26994, 8, 8;
	cvt.u16.u32 	%rs12763, %r26997;
	bfe.u32 	%r26998, %r26994, 16, 8;
	cvt.u16.u32 	%rs12762, %r26998;
	bfe.u32 	%r26999, %r26994, 24, 8;
	cvt.u16.u32 	%rs12761, %r26999;
	bfe.u32 	%r27000, %r26995, 0, 8;
	cvt.u16.u32 	%rs12760, %r27000;
	bfe.u32 	%r27001, %r26995, 8, 8;
	cvt.u16.u32 	%rs12759, %r27001;
	bfe.u32 	%r27002, %r26995, 16, 8;
	cvt.u16.u32 	%rs12758, %r27002;
	bfe.u32 	%r27003, %r26995, 24, 8;
	cvt.u16.u32 	%rs12757, %r27003;
	ld.local.v2.b32 	{%r27004, %r27005}, [%rd1+72];
	bfe.u32 	%r27006, %r27004, 0, 8;
	cvt.u16.u32 	%rs12756, %r27006;
	bfe.u32 	%r27007, %r27004, 8, 8;
	cvt.u16.u32 	%rs12755, %r27007;
	bfe.u32 	%r27008, %r27004, 16, 8;
	cvt.u16.u32 	%rs12754, %r27008;
	bfe.u32 	%r27009, %r27004, 24, 8;
	cvt.u16.u32 	%rs12753, %r27009;
	bfe.u32 	%r27010, %r27005, 0, 8;
	cvt.u16.u32 	%rs12752, %r27010;
	bfe.u32 	%r27011, %r27005, 8, 8;
	cvt.u16.u32 	%rs12751, %r27011;
	bfe.u32 	%r27012, %r27005, 16, 8;
	cvt.u16.u32 	%rs12750, %r27012;
	bfe.u32 	%r27013, %r27005, 24, 8;
	cvt.u16.u32 	%rs12749, %r27013;
	ld.local.v2.b32 	{%r27014, %r27015}, [%rd1+80];
	bfe.u32 	%r27016, %r27014, 0, 8;
	cvt.u16.u32 	%rs12748, %r27016;
	bfe.u32 	%r27017, %r27014, 8, 8;
	cvt.u16.u32 	%rs12747, %r27017;
	bfe.u32 	%r27018, %r27014, 16, 8;
	cvt.u16.u32 	%rs12746, %r27018;
	bfe.u32 	%r27019, %r27014, 24, 8;
	cvt.u16.u32 	%rs12745, %r27019;
	bfe.u32 	%r27020, %r27015, 0, 8;
	cvt.u16.u32 	%rs12744, %r27020;
	bfe.u32 	%r27021, %r27015, 8, 8;
	cvt.u16.u32 	%rs12743, %r27021;
	bfe.u32 	%r27022, %r27015, 16, 8;
	cvt.u16.u32 	%rs12742, %r27022;
	bfe.u32 	%r27023, %r27015, 24, 8;
	cvt.u16.u32 	%rs12741, %r27023;
	ld.local.v2.b32 	{%r27024, %r27025}, [%rd1+88];
	bfe.u32 	%r27026, %r27024, 0, 8;
	cvt.u16.u32 	%rs12740, %r27026;
	bfe.u32 	%r27027, %r27024, 8, 8;
	cvt.u16.u32 	%rs12739, %r27027;
	bfe.u32 	%r27028, %r27024, 16, 8;
	cvt.u16.u32 	%rs12738, %r27028;
	bfe.u32 	%r27029, %r27024, 24, 8;
	cvt.u16.u32 	%rs12737, %r27029;
	bfe.u32 	%r27030, %r27025, 0, 8;
	cvt.u16.u32 	%rs12736, %r27030;
	bfe.u32 	%r27031, %r27025, 8, 8;
	cvt.u16.u32 	%rs12735, %r27031;
	bfe.u32 	%r27032, %r27025, 16, 8;
	cvt.u16.u32 	%rs12734, %r27032;
	bfe.u32 	%r27033, %r27025, 24, 8;
	cvt.u16.u32 	%rs12733, %r27033;
	ld.local.v2.b32 	{%r27034, %r27035}, [%rd1+96];
	bfe.u32 	%r27036, %r27034, 0, 8;
	cvt.u16.u32 	%rs12732, %r27036;
	bfe.u32 	%r27037, %r27034, 8, 8;
	cvt.u16.u32 	%rs12731, %r27037;
	bfe.u32 	%r27038, %r27034, 16, 8;
	cvt.u16.u32 	%rs12730, %r27038;
	bfe.u32 	%r27039, %r27034, 24, 8;
	cvt.u16.u32 	%rs12729, %r27039;
	bfe.u32 	%r27040, %r27035, 0, 8;
	cvt.u16.u32 	%rs12728, %r27040;
	bfe.u32 	%r27041, %r27035, 8, 8;
	cvt.u16.u32 	%rs12727, %r27041;
	bfe.u32 	%r27042, %r27035, 16, 8;
	cvt.u16.u32 	%rs12726, %r27042;
	bfe.u32 	%r27043, %r27035, 24, 8;
	cvt.u16.u32 	%rs12725, %r27043;
	ld.local.v2.b32 	{%r27044, %r27045}, [%rd1+104];
	bfe.u32 	%r27046, %r27044, 0, 8;
	cvt.u16.u32 	%rs12724, %r27046;
	bfe.u32 	%r27047, %r27044, 8, 8;
	cvt.u16.u32 	%rs12723, %r27047;
	bfe.u32 	%r27048, %r27044, 16, 8;
	cvt.u16.u32 	%rs12722, %r27048;
	bfe.u32 	%r27049, %r27044, 24, 8;
	cvt.u16.u32 	%rs12721, %r27049;
	bfe.u32 	%r27050, %r27045, 0, 8;
	cvt.u16.u32 	%rs12720, %r27050;
	bfe.u32 	%r27051, %r27045, 8, 8;
	cvt.u16.u32 	%rs12719, %r27051;
	bfe.u32 	%r27052, %r27045, 16, 8;
	cvt.u16.u32 	%rs12718, %r27052;
	bfe.u32 	%r27053, %r27045, 24, 8;
	cvt.u16.u32 	%rs12717, %r27053;
	ld.local.v2.b32 	{%r27054, %r27055}, [%rd1+112];
	bfe.u32 	%r27056, %r27054, 0, 8;
	cvt.u16.u32 	%rs12716, %r27056;
	bfe.u32 	%r27057, %r27054, 8, 8;
	cvt.u16.u32 	%rs12715, %r27057;
	bfe.u32 	%r27058, %r27054, 16, 8;
	cvt.u16.u32 	%rs12714, %r27058;
	bfe.u32 	%r27059, %r27054, 24, 8;
	cvt.u16.u32 	%rs12713, %r27059;
	bfe.u32 	%r27060, %r27055, 0, 8;
	cvt.u16.u32 	%rs12712, %r27060;
	bfe.u32 	%r27061, %r27055, 8, 8;
	cvt.u16.u32 	%rs12711, %r27061;
	bfe.u32 	%r27062, %r27055, 16, 8;
	cvt.u16.u32 	%rs12710, %r27062;
	bfe.u32 	%r27063, %r27055, 24, 8;
	cvt.u16.u32 	%rs12709, %r27063;
	ld.local.v2.b32 	{%r27064, %r27065}, [%rd1+120];
	bfe.u32 	%r27066, %r27064, 0, 8;
	cvt.u16.u32 	%rs12708, %r27066;
	bfe.u32 	%r27067, %r27064, 8, 8;
	cvt.u16.u32 	%rs12707, %r27067;
	bfe.u32 	%r27068, %r27064, 16, 8;
	cvt.u16.u32 	%rs12706, %r27068;
	bfe.u32 	%r27069, %r27064, 24, 8;
	cvt.u16.u32 	%rs12705, %r27069;
	bfe.u32 	%r27070, %r27065, 0, 8;
	cvt.u16.u32 	%rs12704, %r27070;
	bfe.u32 	%r27071, %r27065, 8, 8;
	cvt.u16.u32 	%rs12703, %r27071;
	bfe.u32 	%r27072, %r27065, 16, 8;
	cvt.u16.u32 	%rs12702, %r27072;
	bfe.u32 	%r27073, %r27065, 24, 8;
	cvt.u16.u32 	%rs12701, %r27073;
	ld.local.v2.b32 	{%r27074, %r27075}, [%rd1+128];
	bfe.u32 	%r27076, %r27074, 0, 8;
	cvt.u16.u32 	%rs12700, %r27076;
	bfe.u32 	%r27077, %r27074, 8, 8;
	cvt.u16.u32 	%rs12699, %r27077;
	bfe.u32 	%r27078, %r27074, 16, 8;
	cvt.u16.u32 	%rs12698, %r27078;
	bfe.u32 	%r27079, %r27074, 24, 8;
	cvt.u16.u32 	%rs12697, %r27079;
	bfe.u32 	%r27080, %r27075, 0, 8;
	cvt.u16.u32 	%rs12696, %r27080;
	bfe.u32 	%r27081, %r27075, 8, 8;
	cvt.u16.u32 	%rs12695, %r27081;
	bfe.u32 	%r27082, %r27075, 16, 8;
	cvt.u16.u32 	%rs12694, %r27082;
	bfe.u32 	%r27083, %r27075, 24, 8;
	cvt.u16.u32 	%rs12693, %r27083;
	ld.local.v2.b32 	{%r27084, %r27085}, [%rd1+136];
	bfe.u32 	%r27086, %r27084, 0, 8;
	cvt.u16.u32 	%rs12692, %r27086;
	bfe.u32 	%r27087, %r27084, 8, 8;
	cvt.u16.u32 	%rs12691, %r27087;
	bfe.u32 	%r27088, %r27084, 16, 8;
	cvt.u16.u32 	%rs12690, %r27088;
	bfe.u32 	%r27089, %r27084, 24, 8;
	cvt.u16.u32 	%rs12689, %r27089;
	bfe.u32 	%r27090, %r27085, 0, 8;
	cvt.u16.u32 	%rs12688, %r27090;
	bfe.u32 	%r27091, %r27085, 8, 8;
	cvt.u16.u32 	%rs12687, %r27091;
	bfe.u32 	%r27092, %r27085, 16, 8;
	cvt.u16.u32 	%rs12686, %r27092;
	bfe.u32 	%r27093, %r27085, 24, 8;
	cvt.u16.u32 	%rs12685, %r27093;
	ld.local.v2.b32 	{%r27094, %r27095}, [%rd1+144];
	bfe.u32 	%r27096, %r27094, 0, 8;
	cvt.u16.u32 	%rs12684, %r27096;
	bfe.u32 	%r27097, %r27094, 8, 8;
	cvt.u16.u32 	%rs12683, %r27097;
	bfe.u32 	%r27098, %r27094, 16, 8;
	cvt.u16.u32 	%rs12682, %r27098;
	bfe.u32 	%r27099, %r27094, 24, 8;
	cvt.u16.u32 	%rs12681, %r27099;
	bfe.u32 	%r27100, %r27095, 0, 8;
	cvt.u16.u32 	%rs12680, %r27100;
	bfe.u32 	%r27101, %r27095, 8, 8;
	cvt.u16.u32 	%rs12679, %r27101;
	bfe.u32 	%r27102, %r27095, 16, 8;
	cvt.u16.u32 	%rs12678, %r27102;
	bfe.u32 	%r27103, %r27095, 24, 8;
	cvt.u16.u32 	%rs12677, %r27103;
	ld.local.v2.b32 	{%r27104, %r27105}, [%rd1+152];
	bfe.u32 	%r27106, %r27104, 0, 8;
	cvt.u16.u32 	%rs12676, %r27106;
	bfe.u32 	%r27107, %r27104, 8, 8;
	cvt.u16.u32 	%rs12675, %r27107;
	bfe.u32 	%r27108, %r27104, 16, 8;
	cvt.u16.u32 	%rs12674, %r27108;
	bfe.u32 	%r27109, %r27104, 24, 8;
	cvt.u16.u32 	%rs12673, %r27109;
	bfe.u32 	%r27110, %r27105, 0, 8;
	cvt.u16.u32 	%rs12672, %r27110;
	bfe.u32 	%r27111, %r27105, 8, 8;
	cvt.u16.u32 	%rs12671, %r27111;
	bfe.u32 	%r27112, %r27105, 16, 8;
	cvt.u16.u32 	%rs12670, %r27112;
	bfe.u32 	%r27113, %r27105, 24, 8;
	cvt.u16.u32 	%rs12669, %r27113;
	ld.local.v2.b32 	{%r27114, %r27115}, [%rd1+160];
	bfe.u32 	%r27116, %r27114, 0, 8;
	cvt.u16.u32 	%rs12668, %r27116;
	bfe.u32 	%r27117, %r27114, 8, 8;
	cvt.u16.u32 	%rs12667, %r27117;
	bfe.u32 	%r27118, %r27114, 16, 8;
	cvt.u16.u32 	%rs12666, %r27118;
	bfe.u32 	%r27119, %r27114, 24, 8;
	cvt.u16.u32 	%rs12665, %r27119;
	bfe.u32 	%r27120, %r27115, 0, 8;
	cvt.u16.u32 	%rs12664, %r27120;
	bfe.u32 	%r27121, %r27115, 8, 8;
	cvt.u16.u32 	%rs12663, %r27121;
	bfe.u32 	%r27122, %r27115, 16, 8;
	cvt.u16.u32 	%rs12662, %r27122;
	bfe.u32 	%r27123, %r27115, 24, 8;
	cvt.u16.u32 	%rs12661, %r27123;
	ld.local.v2.b32 	{%r27124, %r27125}, [%rd1+168];
	bfe.u32 	%r27126, %r27124, 0, 8;
	cvt.u16.u32 	%rs12660, %r27126;
	bfe.u32 	%r27127, %r27124, 8, 8;
	cvt.u16.u32 	%rs12659, %r27127;
	bfe.u32 	%r27128, %r27124, 16, 8;
	cvt.u16.u32 	%rs12658, %r27128;
	bfe.u32 	%r27129, %r27124, 24, 8;
	cvt.u16.u32 	%rs12657, %r27129;
	bfe.u32 	%r27130, %r27125, 0, 8;
	cvt.u16.u32 	%rs12656, %r27130;
	bfe.u32 	%r27131, %r27125, 8, 8;
	cvt.u16.u32 	%rs12655, %r27131;
	bfe.u32 	%r27132, %r27125, 16, 8;
	cvt.u16.u32 	%rs12654, %r27132;
	bfe.u32 	%r27133, %r27125, 24, 8;
	cvt.u16.u32 	%rs12653, %r27133;
	ld.local.v2.b32 	{%r27134, %r27135}, [%rd1+176];
	bfe.u32 	%r27136, %r27134, 0, 8;
	cvt.u16.u32 	%rs12652, %r27136;
	bfe.u32 	%r27137, %r27134, 8, 8;
	cvt.u16.u32 	%rs12651, %r27137;
	bfe.u32 	%r27138, %r27134, 16, 8;
	cvt.u16.u32 	%rs12650, %r27138;
	bfe.u32 	%r27139, %r27134, 24, 8;
	cvt.u16.u32 	%rs12649, %r27139;
	bfe.u32 	%r27140, %r27135, 0, 8;
	cvt.u16.u32 	%rs12648, %r27140;
	bfe.u32 	%r27141, %r27135, 8, 8;
	cvt.u16.u32 	%rs12647, %r27141;
	bfe.u32 	%r27142, %r27135, 16, 8;
	cvt.u16.u32 	%rs12646, %r27142;
	bfe.u32 	%r27143, %r27135, 24, 8;
	cvt.u16.u32 	%rs12645, %r27143;
	ld.local.v2.b32 	{%r27144, %r27145}, [%rd1+184];
	bfe.u32 	%r27146, %r27144, 0, 8;
	cvt.u16.u32 	%rs12644, %r27146;
	bfe.u32 	%r27147, %r27144, 8, 8;
	cvt.u16.u32 	%rs12643, %r27147;
	bfe.u32 	%r27148, %r27144, 16, 8;
	cvt.u16.u32 	%rs12642, %r27148;
	bfe.u32 	%r27149, %r27144, 24, 8;
	cvt.u16.u32 	%rs12641, %r27149;
	bfe.u32 	%r27150, %r27145, 0, 8;
	cvt.u16.u32 	%rs12640, %r27150;
	bfe.u32 	%r27151, %r27145, 8, 8;
	cvt.u16.u32 	%rs12639, %r27151;
	bfe.u32 	%r27152, %r27145, 16, 8;
	cvt.u16.u32 	%rs12638, %r27152;
	bfe.u32 	%r27153, %r27145, 24, 8;
	cvt.u16.u32 	%rs12637, %r27153;
	ld.local.v2.b32 	{%r27154, %r27155}, [%rd1+192];
	bfe.u32 	%r27156, %r27154, 0, 8;
	cvt.u16.u32 	%rs12636, %r27156;
	bfe.u32 	%r27157, %r27154, 8, 8;
	cvt.u16.u32 	%rs12635, %r27157;
	bfe.u32 	%r27158, %r27154, 16, 8;
	cvt.u16.u32 	%rs12634, %r27158;
	bfe.u32 	%r27159, %r27154, 24, 8;
	cvt.u16.u32 	%rs12633, %r27159;
	bfe.u32 	%r27160, %r27155, 0, 8;
	cvt.u16.u32 	%rs12632, %r27160;
	bfe.u32 	%r27161, %r27155, 8, 8;
	cvt.u16.u32 	%rs12631, %r27161;
	bfe.u32 	%r27162, %r27155, 16, 8;
	cvt.u16.u32 	%rs12630, %r27162;
	bfe.u32 	%r27163, %r27155, 24, 8;
	cvt.u16.u32 	%rs12629, %r27163;
	ld.local.v2.b32 	{%r27164, %r27165}, [%rd1+200];
	bfe.u32 	%r27166, %r27164, 0, 8;
	cvt.u16.u32 	%rs12628, %r27166;
	bfe.u32 	%r27167, %r27164, 8, 8;
	cvt.u16.u32 	%rs12627, %r27167;
	bfe.u32 	%r27168, %r27164, 16, 8;
	cvt.u16.u32 	%rs12626, %r27168;
	bfe.u32 	%r27169, %r27164, 24, 8;
	cvt.u16.u32 	%rs12625, %r27169;
	bfe.u32 	%r27170, %r27165, 0, 8;
	cvt.u16.u32 	%rs12624, %r27170;
	bfe.u32 	%r27171, %r27165, 8, 8;
	cvt.u16.u32 	%rs12623, %r27171;
	bfe.u32 	%r27172, %r27165, 16, 8;
	cvt.u16.u32 	%rs12622, %r27172;
	bfe.u32 	%r27173, %r27165, 24, 8;
	cvt.u16.u32 	%rs12621, %r27173;
	ld.local.v2.b32 	{%r27174, %r27175}, [%rd1+208];
	bfe.u32 	%r27176, %r27174, 0, 8;
	cvt.u16.u32 	%rs12620, %r27176;
	bfe.u32 	%r27177, %r27174, 8, 8;
	cvt.u16.u32 	%rs12619, %r27177;
	bfe.u32 	%r27178, %r27174, 16, 8;
	cvt.u16.u32 	%rs12618, %r27178;
	bfe.u32 	%r27179, %r27174, 24, 8;
	cvt.u16.u32 	%rs12617, %r27179;
	bfe.u32 	%r27180, %r27175, 0, 8;
	cvt.u16.u32 	%rs12616, %r27180;
	bfe.u32 	%r27181, %r27175, 8, 8;
	cvt.u16.u32 	%rs12615, %r27181;
	bfe.u32 	%r27182, %r27175, 16, 8;
	cvt.u16.u32 	%rs12614, %r27182;
	bfe.u32 	%r27183, %r27175, 24, 8;
	cvt.u16.u32 	%rs12613, %r27183;
	ld.local.v2.b32 	{%r27184, %r27185}, [%rd1+216];
	bfe.u32 	%r27186, %r27184, 0, 8;
	cvt.u16.u32 	%rs12612, %r27186;
	bfe.u32 	%r27187, %r27184, 8, 8;
	cvt.u16.u32 	%rs12611, %r27187;
	bfe.u32 	%r27188, %r27184, 16, 8;
	cvt.u16.u32 	%rs12610, %r27188;
	bfe.u32 	%r27189, %r27184, 24, 8;
	cvt.u16.u32 	%rs12609, %r27189;
	bfe.u32 	%r27190, %r27185, 0, 8;
	cvt.u16.u32 	%rs12608, %r27190;
	bfe.u32 	%r27191, %r27185, 8, 8;
	cvt.u16.u32 	%rs12607, %r27191;
	bfe.u32 	%r27192, %r27185, 16, 8;
	cvt.u16.u32 	%rs12606, %r27192;
	bfe.u32 	%r27193, %r27185, 24, 8;
	cvt.u16.u32 	%rs12605, %r27193;
	ld.local.v2.b32 	{%r27194, %r27195}, [%rd1+224];
	bfe.u32 	%r27196, %r27194, 0, 8;
	cvt.u16.u32 	%rs12604, %r27196;
	bfe.u32 	%r27197, %r27194, 8, 8;
	cvt.u16.u32 	%rs12603, %r27197;
	bfe.u32 	%r27198, %r27194, 16, 8;
	cvt.u16.u32 	%rs12602, %r27198;
	bfe.u32 	%r27199, %r27194, 24, 8;
	cvt.u16.u32 	%rs12601, %r27199;
	bfe.u32 	%r27200, %r27195, 0, 8;
	cvt.u16.u32 	%rs12600, %r27200;
	bfe.u32 	%r27201, %r27195, 8, 8;
	cvt.u16.u32 	%rs12599, %r27201;
	bfe.u32 	%r27202, %r27195, 16, 8;
	cvt.u16.u32 	%rs12598, %r27202;
	bfe.u32 	%r27203, %r27195, 24, 8;
	cvt.u16.u32 	%rs12597, %r27203;
	ld.local.v2.b32 	{%r27204, %r27205}, [%rd1+232];
	bfe.u32 	%r27206, %r27204, 0, 8;
	cvt.u16.u32 	%rs12596, %r27206;
	bfe.u32 	%r27207, %r27204, 8, 8;
	cvt.u16.u32 	%rs12595, %r27207;
	bfe.u32 	%r27208, %r27204, 16, 8;
	cvt.u16.u32 	%rs12594, %r27208;
	bfe.u32 	%r27209, %r27204, 24, 8;
	cvt.u16.u32 	%rs12593, %r27209;
	bfe.u32 	%r27210, %r27205, 0, 8;
	cvt.u16.u32 	%rs12592, %r27210;
	bfe.u32 	%r27211, %r27205, 8, 8;
	cvt.u16.u32 	%rs12591, %r27211;
	bfe.u32 	%r27212, %r27205, 16, 8;
	cvt.u16.u32 	%rs12590, %r27212;
	bfe.u32 	%r27213, %r27205, 24, 8;
	cvt.u16.u32 	%rs12589, %r27213;
	ld.local.v2.b32 	{%r27214, %r27215}, [%rd1+240];
	bfe.u32 	%r27216, %r27214, 0, 8;
	cvt.u16.u32 	%rs12588, %r27216;
	bfe.u32 	%r27217, %r27214, 8, 8;
	cvt.u16.u32 	%rs12587, %r27217;
	bfe.u32 	%r27218, %r27214, 16, 8;
	cvt.u16.u32 	%rs12586, %r27218;
	bfe.u32 	%r27219, %r27214, 24, 8;
	cvt.u16.u32 	%rs12585, %r27219;
	bfe.u32 	%r27220, %r27215, 0, 8;
	cvt.u16.u32 	%rs12584, %r27220;
	bfe.u32 	%r27221, %r27215, 8, 8;
	cvt.u16.u32 	%rs12583, %r27221;
	bfe.u32 	%r27222, %r27215, 16, 8;
	cvt.u16.u32 	%rs12582, %r27222;
	bfe.u32 	%r27223, %r27215, 24, 8;
	cvt.u16.u32 	%rs12581, %r27223;
	ld.local.v2.b32 	{%r27224, %r27225}, [%rd1+248];
	bfe.u32 	%r27226, %r27224, 0, 8;
	cvt.u16.u32 	%rs12580, %r27226;
	bfe.u32 	%r27227, %r27224, 8, 8;
	cvt.u16.u32 	%rs12579, %r27227;
	bfe.u32 	%r27228, %r27224, 16, 8;
	cvt.u16.u32 	%rs12578, %r27228;
	bfe.u32 	%r27229, %r27224, 24, 8;
	cvt.u16.u32 	%rs12577, %r27229;
	bfe.u32 	%r27230, %r27225, 0, 8;
	cvt.u16.u32 	%rs12576, %r27230;
	bfe.u32 	%r27231, %r27225, 8, 8;
	cvt.u16.u32 	%rs12575, %r27231;
	bfe.u32 	%r27232, %r27225, 16, 8;
	cvt.u16.u32 	%rs12574, %r27232;
	bfe.u32 	%r27233, %r27225, 24, 8;
	cvt.u16.u32 	%rs12573, %r27233;
	ld.local.v2.b32 	{%r27234, %r27235}, [%rd1+256];
	bfe.u32 	%r27236, %r27234, 0, 8;
	cvt.u16.u32 	%rs12572, %r27236;
	bfe.u32 	%r27237, %r27234, 8, 8;
	cvt.u16.u32 	%rs12571, %r27237;
	bfe.u32 	%r27238, %r27234, 16, 8;
	cvt.u16.u32 	%rs12570, %r27238;
	bfe.u32 	%r27239, %r27234, 24, 8;
	cvt.u16.u32 	%rs12569, %r27239;
	bfe.u32 	%r27240, %r27235, 0, 8;
	cvt.u16.u32 	%rs12568, %r27240;
	bfe.u32 	%r27241, %r27235, 8, 8;
	cvt.u16.u32 	%rs12567, %r27241;
	bfe.u32 	%r27242, %r27235, 16, 8;
	cvt.u16.u32 	%rs12566, %r27242;
	bfe.u32 	%r27243, %r27235, 24, 8;
	cvt.u16.u32 	%rs12565, %r27243;
	ld.local.v2.b32 	{%r27244, %r27245}, [%rd1+264];
	bfe.u32 	%r27246, %r27244, 0, 8;
	cvt.u16.u32 	%rs12564, %r27246;
	bfe.u32 	%r27247, %r27244, 8, 8;
	cvt.u16.u32 	%rs12563, %r27247;
	bfe.u32 	%r27248, %r27244, 16, 8;
	cvt.u16.u32 	%rs12562, %r27248;
	bfe.u32 	%r27249, %r27244, 24, 8;
	cvt.u16.u32 	%rs12561, %r27249;
	bfe.u32 	%r27250, %r27245, 0, 8;
	cvt.u16.u32 	%rs12560, %r27250;
	bfe.u32 	%r27251, %r27245, 8, 8;
	cvt.u16.u32 	%rs12559, %r27251;
	bfe.u32 	%r27252, %r27245, 16, 8;
	cvt.u16.u32 	%rs12558, %r27252;
	bfe.u32 	%r27253, %r27245, 24, 8;
	cvt.u16.u32 	%rs12557, %r27253;
$L__BB2_77:
	mov.u32 	%r27254, %ctaid.x;
	mul.lo.s32 	%r27255, %r27254, 192;
	sub.s32 	%r27256, %r912, %r27255;
	setp.lt.s32 	%p100, %r27256, 161;
	@%p100 bra 	$L__BB2_166;
	ld.shared.v2.b32 	{%r27258, %r27259}, [_ZZN3cub18CUB_300001_SM_10006detail6reduce18DeviceReduceKernelINS2_10policy_hubI4Itemj13Addition_funcE10Policy1000EN6thrust24THRUST_300001_SM_1000_NS6detail15normal_iteratorINSA_10device_ptrIS5_EEEEjS6_S5_N4cuda3std3__410__identityEEEvT0_PT3_T1_NS0_13GridEvenShareISN_EET2_T4_E12temp_storage+1632];
	ld.shared.v2.b32 	{%r27260, %r27261}, [_ZZN3cub18CUB_300001_SM_10006detail6reduce18DeviceReduceKernelINS2_10policy_hubI4Itemj13Addition_funcE10Policy1000EN6thrust24THRUST_300001_SM_1000_NS6detail15normal_iteratorINSA_10device_ptrIS5_EEEEjS6_S5_N4cuda3std3__410__identityEEEvT0_PT3_T1_NS0_13GridEvenShareISN_EET2_T4_E12temp_storage+1624];
	ld.shared.v2.b32 	{%r27262, %r27263}, [_ZZN3cub18CUB_300001_SM_10006detail6reduce18DeviceReduceKernelINS2_10policy_hubI4Itemj13Addition_funcE10Policy1000EN6thrust24THRUST_300001_SM_1000_NS6detail15normal_iteratorINSA_10device_ptrIS5_EEEEjS6_S5_N4cuda3std3__410__identityEEEvT0_PT3_T1_NS0_13GridEvenShareISN_EET2_T4_E12temp_storage+1616];
	ld.shared.v2.b32 	{%r27264, %r27265}, [_ZZN3cub18CUB_300001_SM_10006detail6reduce18DeviceReduceKernelINS2_10policy_hubI4Itemj13Addition_funcE10Policy1000EN6thrust24THRUST_300001_SM_1000_NS6detail15normal_iteratorINSA_10device_ptrIS5_EEEEjS6_S5_N4cuda3std3__410__identityEEEvT0_PT3_T1_NS0_13GridEvenShareISN_EET2_T4_E12temp_storage+1608];
	ld.shared.v2.b32 	{%r27266, %r27267}, [_ZZN3cub18CUB_300001_SM_10006detail6reduce18DeviceReduceKernelINS2_10policy_hubI4Itemj13Addition_funcE10Policy1000EN6thrust24THRUST_300001_SM_1000_NS6detail15normal_iteratorINSA_10device_ptrIS5_EEEEjS6_S5_N4cuda3std3__410__identityEEEvT0_PT3_T1_NS0_13GridEvenShareISN_EET2_T4_E12temp_storage+1600];
	ld.shared.v2.b32 	{%r27268, %r27269}, [_ZZN3cub18CUB_300001_SM_10006detail6reduce18DeviceReduceKernelINS2_10policy_hubI4Itemj13Addition_funcE10Policy1000EN6thrust24THRUST_300001_SM_1000_NS6detail15normal_iteratorINSA_10device_ptrIS5_EEEEjS6_S5_N4cuda3std3__410__identityEEEvT0_PT3_T1_NS0_13GridEvenShareISN_EET2_T4_E12temp_storage+1592];
	ld.shared.v2.b32 	{%r27270, %r27271}, [_ZZN3cub18CUB_300001_SM_10006detail6reduce18DeviceReduceKernelINS2_10policy_hubI4Itemj13Addition_funcE10Policy1000EN6thrust24THRUST_300001_SM_1000_NS6detail15normal_iteratorINSA_10device_ptrIS5_EEEEjS6_S5_N4cuda3std3__410__identityEEEvT0_PT3_T1_NS0_13GridEvenShareISN_EET2_T4_E12temp_storage+1584];
	ld.shared.v2.b32 	{%r27272, %r27273}, [_ZZN3cub18CUB_300001_SM_10006detail6reduce18DeviceReduceKernelINS2_10policy_hubI4Itemj13Addition_funcE10Policy1000EN6thrust24THRUST_300001_SM_1000_NS6detail15normal_iteratorINSA_10device_ptrIS5_EEEEjS6_S5_N4cuda3std3__410__identityEEEvT0_PT3_T1_NS0_13GridEvenShareISN_EET2_T4_E12temp_storage+1576];
	ld.shared.v2.b32 	{%r27274, %r27275}, [_ZZN3cub18CUB_300001_SM_10006detail6reduce18DeviceReduceKernelINS2_10policy_hubI4Itemj13Addition_funcE10Policy1000EN6thrust24THRUST_300001_SM_1000_NS6detail15normal_iteratorINSA_10device_ptrIS5_EEEEjS6_S5_N4cuda3std3__410__identityEEEvT0_PT3_T1_NS0_13GridEvenShareISN_EET2_T4_E12temp_storage+1568];
	ld.shared.v2.b32 	{%r27276, %r27277}, [_ZZN3cub18CUB_300001_SM_10006detail6reduce18DeviceReduceKernelINS2_10policy_hubI4Itemj13Addition_funcE10Policy1000EN6thrust24THRUST_300001_SM_1000_NS6detail15normal_iteratorINSA_10device_ptrIS5_EEEEjS6_S5_N4cuda3std3__410__identityEEEvT0_PT3_T1_NS0_13GridEvenShareISN_EET2_T4_E12temp_storage+1560];
	ld.shared.v2.b32 	{%r27278, %r27279}, [_ZZN3cub18CUB_300001_SM_10006detail6reduce18DeviceReduceKernelINS2_10policy_hubI4Itemj13Addition_funcE10Policy1000EN6thrust24THRUST_300001_SM_1000_NS6detail15normal_iteratorINSA_10device_ptrIS5_EEEEjS6_S5_N4cuda3std3__410__identityEEEvT0_PT3_T1_NS0_13GridEvenShareISN_EET2_T4_E12temp_storage+1552];
	ld.shared.v2.b32 	{%r27280, %r27281}, [_ZZN3cub18CUB_300001_SM_10006detail6reduce18DeviceReduceKernelINS2_10policy_hubI4Itemj13Addition_funcE10Policy1000EN6thrust24THRUST_300001_SM_1000_NS6detail15normal_iteratorINSA_10device_ptrIS5_EEEEjS6_S5_N4cuda3std3__410__identityEEEvT0_PT3_T1_NS0_13GridEvenShareISN_EET2_T4_E12temp_storage+1544];
	ld.shared.v2.b32 	{%r27282, %r27283}, [_ZZN3cub18CUB_300001_SM_10006detail6reduce18DeviceReduceKernelINS2_10policy_hubI4Itemj13Addition_funcE10Policy1000EN6thrust24THRUST_300001_SM_1000_NS6detail15normal_iteratorINSA_10device_ptrIS5_EEEEjS6_S5_N4cuda3std3__410__identityEEEvT0_PT3_T1_NS0_13GridEvenShareISN_EET2_T4_E12temp_storage+1536];
	ld.shared.v2.b32 	{%r27284, %r27285}, [_ZZN3cub18CUB_300001_SM_10006detail6reduce18DeviceReduceKernelINS2_10policy_hubI4Itemj13Addition_funcE10Policy1000EN6thrust24THRUST_300001_SM_1000_NS6detail15normal_iteratorINSA_10device_ptrIS5_EEEEjS6_S5_N4cuda3std3__410__identityEEEvT0_PT3_T1_NS0_13GridEvenShareISN_EET2_T4_E12temp_storage+1528];
	ld.shared.v2.b32 	{%r27286, %r27287}, [_ZZN3cub18CUB_300001_SM_10006detail6reduce18DeviceReduceKernelINS2_10policy_hubI4Itemj13Addition_funcE10Policy1000EN6thrust24THRUST_300001_SM_1000_NS6detail15normal_iteratorINSA_10device_ptrIS5_EEEEjS6_S5_N4cuda3std3__410__identityEEEvT0_PT3_T1_NS0_13GridEvenShareISN_EET2_T4_E12temp_storage+1520];
	ld.shared.v2.b32 	{%r27288, %r27289}, [_ZZN3cub18CUB_300001_SM_10006detail6reduce18DeviceReduceKernelINS2_10policy_hubI4Itemj13Addition_funcE10Policy1000EN6thrust24THRUST_300001_SM_1000_NS6detail15normal_iteratorINSA_10device_ptrIS5_EEEEjS6_S5_N4cuda3std3__410__identityEEEvT0_PT3_T1_NS0_13GridEvenShareISN_EET2_T4_E12temp_storage+1512];
	ld.shared.v2.b32 	{%r27290, %r27291}, [_ZZN3cub18CUB_300001_SM_10006detail6reduce18DeviceReduceKernelINS2_10policy_hubI4Itemj13Addition_funcE10Policy1000EN6thrust24THRUST_300001_SM_1000_NS6detail15normal_iteratorINSA_10device_ptrIS5_EEEEjS6_S5_N4cuda3std3__410__identityEEEvT0_PT3_T1_NS0_13GridEvenShareISN_EET2_T4_E12temp_storage+1504];
	ld.shared.v2.b32 	{%r27292, %r27293}, [_ZZN3cub18CUB_300001_SM_10006detail6reduce18DeviceReduceKernelINS2_10policy_hubI4Itemj13Addition_funcE10Policy1000EN6thrust24THRUST_300001_SM_1000_NS6detail15normal_iteratorINSA_10device_ptrIS5_EEEEjS6_S5_N4cuda3std3__410__identityEEEvT0_PT3_T1_NS0_13GridEvenShareISN_EET2_T4_E12temp_storage+1496];
	ld.shared.v2.b32 	{%r27294, %r27295}, [_ZZN3cub18CUB_300001_SM_10006detail6reduce18DeviceReduceKernelINS2_10policy_hubI4Itemj13Addition_funcE10Policy1000EN6thrust24THRUST_300001_SM_1000_NS6detail15normal_iteratorINSA_10device_ptrIS5_EEEEjS6_S5_N4cuda3std3__410__identityEEEvT0_PT3_T1_NS0_13GridEvenShareISN_EET2_T4_E12temp_storage+1488];
	ld.shared.v2.b32 	{%r27296, %r27297}, [_ZZN3cub18CUB_300001_SM_10006detail6reduce18DeviceReduceKernelINS2_10policy_hubI4Itemj13Addition_funcE10Policy1000EN6thrust24THRUST_300001_SM_1000_NS6detail15normal_iteratorINSA_10device_ptrIS5_EEEEjS6_S5_N4cuda3std3__410__identityEEEvT0_PT3_T1_NS0_13GridEvenShareISN_EET2_T4_E12temp_storage+1480];
	ld.shared.v2.b32 	{%r27298, %r27299}, [_ZZN3cub18CUB_300001_SM_10006detail6reduce18DeviceReduceKernelINS2_10policy_hubI4Itemj13Addition_funcE10Policy1000EN6thrust24THRUST_300001_SM_1000_NS6detail15normal_iteratorINSA_10device_ptrIS5_EEEEjS6_S5_N4cuda3std3__410__identityEEEvT0_PT3_T1_NS0_13GridEvenShareISN_EET2_T4_E12temp_storage+1472];
	ld.shared.v2.b32 	{%r27300, %r27301}, [_ZZN3cub18CUB_300001_SM_10006detail6reduce18DeviceReduceKernelINS2_10policy_hubI4Itemj13Addition_funcE10Policy1000EN6thrust24THRUST_300001_SM_1000_NS6detail15normal_iteratorINSA_10device_ptrIS5_EEEEjS6_S5_N4cuda3std3__410__identityEEEvT0_PT3_T1_NS0_13GridEvenShareISN_EET2_T4_E12temp_storage+1464];
	ld.shared.v2.b32 	{%r27302, %r27303}, [_ZZN3cub18CUB_300001_SM_10006detail6reduce18DeviceReduceKernelINS2_10policy_hubI4Itemj13Addition_funcE10Policy1000EN6thrust24THRUST_300001_SM_1000_NS6detail15normal_iteratorINSA_10device_ptrIS5_EEEEjS6_S5_N4cuda3std3__410__identityEEEvT0_PT3_T1_NS0_13GridEvenShareISN_EET2_T4_E12temp_storage+1456];
	ld.shared.v2.b32 	{%r27304, %r27305}, [_ZZN3cub18CUB_300001_SM_10006detail6reduce18DeviceReduceKernelINS2_10policy_hubI4Itemj13Addition_funcE10Policy1000EN6thrust24THRUST_300001_SM_1000_NS6detail15normal_iteratorINSA_10device_ptrIS5_EEEEjS6_S5_N4cuda3std3__410__identityEEEvT0_PT3_T1_NS0_13GridEvenShareISN_EET2_T4_E12temp_storage+1448];
	ld.shared.v2.b32 	{%r27306, %r27307}, [_ZZN3cub18CUB_300001_SM_10006detail6reduce18DeviceReduceKernelINS2_10policy_hubI4Itemj13Addition_funcE10Policy1000EN6thrust24THRUST_300001_SM_1000_NS6detail15normal_iteratorINSA_10device_ptrIS5_EEEEjS6_S5_N4cuda3std3__410__identityEEEvT0_PT3_T1_NS0_13GridEvenShareISN_EET2_T4_E12temp_storage+1440];
	ld.shared.v2.b32 	{%r27308, %r27309}, [_ZZN3cub18CUB_300001_SM_10006detail6reduce18DeviceReduceKernelINS2_10policy_hubI4Itemj13Addition_funcE10Policy1000EN6thrust24THRUST_300001_SM_1000_NS6detail15normal_iteratorINSA_10device_ptrIS5_EEEEjS6_S5_N4cuda3std3__410__identityEEEvT0_PT3_T1_NS0_13GridEvenShareISN_EET2_T4_E12temp_storage+1432];
	ld.shared.v2.b32 	{%r27310, %r27311}, [_ZZN3cub18CUB_300001_SM_10006detail6reduce18DeviceReduceKernelINS2_10policy_hubI4Itemj13Addition_funcE10Policy1000EN6thrust24THRUST_300001_SM_1000_NS6detail15normal_iteratorINSA_10device_ptrIS5_EEEEjS6_S5_N4cuda3std3__410__identityEEEvT0_PT3_T1_NS0_13GridEvenShareISN_EET2_T4_E12temp_storage+1424];
	ld.shared.v2.b32 	{%r27312, %r27313}, [_ZZN3cub18CUB_300001_SM_10006detail6reduce18DeviceReduceKernelINS2_10policy_hubI4Itemj13Addition_funcE10Policy1000EN6thrust24THRUST_300001_SM_1000_NS6detail15normal_iteratorINSA_10device_ptrIS5_EEEEjS6_S5_N4cuda3std3__410__identityEEEvT0_PT3_T1_NS0_13GridEvenShareISN_EET2_T4_E12temp_storage+1416];
	ld.shared.v2.b32 	{%r27314, %r27315}, [_ZZN3cub18CUB_300001_SM_10006detail6reduce18DeviceReduceKernelINS2_10policy_hubI4Itemj13Addition_funcE10Policy1000EN6thrust24THRUST_300001_SM_1000_NS6detail15normal_iteratorINSA_10device_ptrIS5_EEEEjS6_S5_N4cuda3std3__410__identityEEEvT0_PT3_T1_NS0_13GridEvenShareISN_EET2_T4_E12temp_storage+1408];
	ld.shared.v2.b32 	{%r27316, %r27317}, [_ZZN3cub18CUB_300001_SM_10006detail6reduce18DeviceReduceKernelINS2_10policy_hubI4Itemj13Addition_funcE10Policy1000EN6thrust24THRUST_300001_SM_1000_NS6detail15normal_iteratorINSA_10device_ptrIS5_EEEEjS6_S5_N4cuda3std3__410__identityEEEvT0_PT3_T1_NS0_13GridEvenShareISN_EET2_T4_E12temp_storage+1400];
	ld.shared.v2.b32 	{%r27318, %r27319}, [_ZZN3cub18CUB_300001_SM_10006detail6reduce18DeviceReduceKernelINS2_10policy_hubI4Itemj13Addition_funcE10Policy1000EN6thrust24THRUST_300001_SM_1000_NS6detail15normal_iteratorINSA_10device_ptrIS5_EEEEjS6_S5_N4cuda3std3__410__identityEEEvT0_PT3_T1_NS0_13GridEvenShareISN_EET2_T4_E12temp_storage+1392];
	ld.shared.v2.b32 	{%r27320, %r27321}, [_ZZN3cub18CUB_300001_SM_10006detail6reduce18DeviceReduceKernelINS2_10policy_hubI4Itemj13Addition_funcE10Policy1000EN6thrust24THRUST_300001_SM_1000_NS6detail15normal_iteratorINSA_10device_ptrIS5_EEEEjS6_S5_N4cuda3std3__410__identityEEEvT0_PT3_T1_NS0_13GridEvenShareISN_EET2_T4_E12temp_storage+1384];
	bfe.u32 	%r27322, %r27320, 0, 8;
	cvt.u16.u32 	%rs15126, %r27322;
	ld.shared.f64 	%fd34, [_ZZN3cub18CUB_300001_SM_10006detail6reduce18DeviceReduceKernelINS2_10policy_hubI4Itemj13Addition_funcE10Policy1000EN6thrust24THRUST_300001_SM_1000_NS6detail15normal_iteratorINSA_10device_ptrIS5_EEEEjS6_S5_N4cuda3std3__410__identityEEEvT0_PT3_T1_NS0_13GridEvenShareISN_EET2_T4_E12temp_storage+1376];
	ld.shared.u32 	%r441, [_ZZN3cub18CUB_300001_SM_10006detail6reduce18DeviceReduceKernelINS2_10policy_hubI4Itemj13Addition_funcE10Policy1000EN6thrust24THRUST_300001_SM_1000_NS6detail15normal_iteratorINSA_10device_ptrIS5_EEEEjS6_S5_N4cuda3std3__410__identityEEEvT0_PT3_T1_NS0_13GridEvenShareISN_EET2_T4_E12temp_storage+1368];
	st.local.u32 	[%rd2], %r441;
	st.local.f64 	[%rd2+8], %fd34;
	st.local.v2.b32 	[%rd2+16], {%r27320, %r27321};
	st.local.v2.b32 	[%rd2+24], {%r27318, %r27319};
	st.local.v2.b32 	[%rd2+32], {%r27316, %r27317};
	st.local.v2.b32 	[%rd2+40], {%r27314, %r27315};
	st.local.v2.b32 	[%rd2+48], {%r27312, %r27313};
	st.local.v2.b32 	[%rd2+56], {%r27310, %r27311};
	st.local.v2.b32 	[%rd2+64], {%r27308, %r27309};
	st.local.v2.b32 	[%rd2+72], {%r27306, %r27307};
	st.local.v2.b32 	[%rd2+80], {%r27304, %r27305};
	st.local.v2.b32 	[%rd2+88], {%r27302, %r27303};
	st.local.v2.b32 	[%rd2+96], {%r27300, %r27301};
	st.local.v2.b32 	[%rd2+104], {%r27298, %r27299};
	st.local.v2.b32 	[%rd2+112], {%r27296, %r27297};
	st.local.v2.b32 	[%rd2+120], {%r27294, %r27295};
	st.local.v2.b32 	[%rd2+128], {%r27292, %r27293};
	st.local.v2.b32 	[%rd2+136], {%r27290, %r27291};
	st.local.v2.b32 	[%rd2+144], {%r27288, %r27289};
	st.local.v2.b32 	[%rd2+152], {%r27286, %r27287};
	st.local.v2.b32 	[%rd2+160], {%r27284, %r27285};
	st.local.v2.b32 	[%rd2+168], {%r27282, %r27283};
	st.local.v2.b32 	[%rd2+176], {%r27280, %r27281};
	st.local.v2.b32 	[%rd2+184], {%r27278, %r27279};
	st.local.v2.b32 	[%rd2+192], {%r27276, %r27277};
	st.local.v2.b32 	[%rd2+200], {%r27274, %r27275};
	st.local.v2.b32 	[%rd2+208], {%r27272, %r27273};
	st.local.v2.b32 	[%rd2+216], {%r27270, %r27271};
	st.local.v2.b32 	[%rd2+224], {%r27268, %r27269};
	st.local.v2.b32 	[%rd2+232], {%r27266, %r27267};
	st.local.v2.b32 	[%rd2+240], {%r27264, %r27265};
	st.local.v2.b32 	[%rd2+248], {%r27262, %r27263};
	st.local.v2.b32 	[%rd2+256], {%r27260, %r27261};
	st.local.v2.b32 	[%rd2+264], {%r27258, %r27259};
	st.local.u32 	[%rd1], %r28550;
	st.local.f64 	[%rd1+8], %fd75;
	cvt.u32.u16 	%r27323, %rs12805;
	cvt.u32.u16 	%r27324, %rs12806;
	prmt.b32 	%r27325, %r27324, %r27323, 0x3340U;
	cvt.u32.u16 	%r27326, %rs12807;
	cvt.u32.u16 	%r27327, %rs12808;
	prmt.b32 	%r27328, %r27327, %r27326, 0x3340U;
	prmt.b32 	%r27329, %r27328, %r27325, 0x5410U;
	cvt.u32.u16 	%r27330, %rs12809;
	cvt.u32.u16 	%r27331, %rs12810;
	prmt.b32 	%r27332, %r27331, %r27330, 0x3340U;
	cvt.u32.u16 	%r27333, %rs12811;
	cvt.u32.u16 	%r27334, %rs12812;
	prmt.b32 	%r27335, %r27334, %r27333, 0x3340U;
	prmt.b32 	%r27336, %r27335, %r27332, 0x5410U;
	st.local.v2.b32 	[%rd1+16], {%r27336, %r27329};
	cvt.u32.u16 	%r27337, %rs12797;
	cvt.u32.u16 	%r27338, %rs12798;
	prmt.b32 	%r27339, %r27338, %r27337, 0x3340U;
	cvt.u32.u16 	%r27340, %rs12799;
	cvt.u32.u16 	%r27341, %rs12800;
	prmt.b32 	%r27342, %r27341, %r27340, 0x3340U;
	prmt.b32 	%r27343, %r27342, %r27339, 0x5410U;
	cvt.u32.u16 	%r27344, %rs12801;
	cvt.u32.u16 	%r27345, %rs12802;
	prmt.b32 	%r27346, %r27345, %r27344, 0x3340U;
	cvt.u32.u16 	%r27347, %rs12803;
	cvt.u32.u16 	%r27348, %rs12804;
	prmt.b32 	%r27349, %r27348, %r27347, 0x3340U;
	prmt.b32 	%r27350, %r27349, %r27346, 0x5410U;
	st.local.v2.b32 	[%rd1+24], {%r27350, %r27343};
	cvt.u32.u16 	%r27351, %rs12789;
	cvt.u32.u16 	%r27352, %rs12790;
	prmt.b32 	%r27353, %r27352, %r27351, 0x3340U;
	cvt.u32.u16 	%r27354, %rs12791;
	cvt.u32.u16 	%r27355, %rs12792;
	prmt.b32 	%r27356, %r27355, %r27354, 0x3340U;
	prmt.b32 	%r27357, %r27356, %r27353, 0x5410U;
	cvt.u32.u16 	%r27358, %rs12793;
	cvt.u32.u16 	%r27359, %rs12794;
	prmt.b32 	%r27360, %r27359, %r27358, 0x3340U;
	cvt.u32.u16 	%r27361, %rs12795;
	cvt.u32.u16 	%r27362, %rs12796;
	prmt.b32 	%r27363, %r27362, %r27361, 0x3340U;
	prmt.b32 	%r27364, %r27363, %r27360, 0x5410U;
	st.local.v2.b32 	[%rd1+32], {%r27364, %r27357};
	cvt.u32.u16 	%r27365, %rs12781;
	cvt.u32.u16 	%r27366, %rs12782;
	prmt.b32 	%r27367, %r27366, %r27365, 0x3340U;
	cvt.u32.u16 	%r27368, %rs12783;
	cvt.u32.u16 	%r27369, %rs12784;
	prmt.b32 	%r27370, %r27369, %r27368, 0x3340U;
	prmt.b32 	%r27371, %r27370, %r27367, 0x5410U;
	cvt.u32.u16 	%r27372, %rs12785;
	cvt.u32.u16 	%r27373, %rs12786;
	prmt.b32 	%r27374, %r27373, %r27372, 0x3340U;
	cvt.u32.u16 	%r27375, %rs12787;
	cvt.u32.u16 	%r27376, %rs12788;
	prmt.b32 	%r27377, %r27376, %r27375, 0x3340U;
	prmt.b32 	%r27378, %r27377, %r27374, 0x5410U;
	st.local.v2.b32 	[%rd1+40], {%r27378, %r27371};
	cvt.u32.u16 	%r27379, %rs12773;
	cvt.u32.u16 	%r27380, %rs12774;
	prmt.b32 	%r27381, %r27380, %r27379, 0x3340U;
	cvt.u32.u16 	%r27382, %rs12775;
	cvt.u32.u16 	%r27383, %rs12776;
	prmt.b32 	%r27384, %r27383, %r27382, 0x3340U;
	prmt.b32 	%r27385, %r27384, %r27381, 0x5410U;
	cvt.u32.u16 	%r27386, %rs12777;
	cvt.u32.u16 	%r27387, %rs12778;
	prmt.b32 	%r27388, %r27387, %r27386, 0x3340U;
	cvt.u32.u16 	%r27389, %rs12779;
	cvt.u32.u16 	%r27390, %rs12780;
	prmt.b32 	%r27391, %r27390, %r27389, 0x3340U;
	prmt.b32 	%r27392, %r27391, %r27388, 0x5410U;
	st.local.v2.b32 	[%rd1+48], {%r27392, %r27385};
	cvt.u32.u16 	%r27393, %rs12765;
	cvt.u32.u16 	%r27394, %rs12766;
	prmt.b32 	%r27395, %r27394, %r27393, 0x3340U;
	cvt.u32.u16 	%r27396, %rs12767;
	cvt.u32.u16 	%r27397, %rs12768;
	prmt.b32 	%r27398, %r27397, %r27396, 0x3340U;
	prmt.b32 	%r27399, %r27398, %r27395, 0x5410U;
	cvt.u32.u16 	%r27400, %rs12769;
	cvt.u32.u16 	%r27401, %rs12770;
	prmt.b32 	%r27402, %r27401, %r27400, 0x3340U;
	cvt.u32.u16 	%r27403, %rs12771;
	cvt.u32.u16 	%r27404, %rs12772;
	prmt.b32 	%r27405, %r27404, %r27403, 0x3340U;
	prmt.b32 	%r27406, %r27405, %r27402, 0x5410U;
	st.local.v2.b32 	[%rd1+56], {%r27406, %r27399};
	cvt.u32.u16 	%r27407, %rs12757;
	cvt.u32.u16 	%r27408, %rs12758;
	prmt.b32 	%r27409, %r27408, %r27407, 0x3340U;
	cvt.u32.u16 	%r27410, %rs12759;
	cvt.u32.u16 	%r27411, %rs12760;
	prmt.b32 	%r27412, %r27411, %r27410, 0x3340U;
	prmt.b32 	%r27413, %r27412, %r27409, 0x5410U;
	cvt.u32.u16 	%r27414, %rs12761;
	cvt.u32.u16 	%r27415, %rs12762;
	prmt.b32 	%r27416, %r27415, %r27414, 0x3340U;
	cvt.u32.u16 	%r27417, %rs12763;
	cvt.u32.u16 	%r27418, %rs12764;
	prmt.b32 	%r27419, %r27418, %r27417, 0x3340U;
	prmt.b32 	%r27420, %r27419, %r27416, 0x5410U;
	st.local.v2.b32 	[%rd1+64], {%r27420, %r27413};
	cvt.u32.u16 	%r27421, %rs12749;
	cvt.u32.u16 	%r27422, %rs12750;
	prmt.b32 	%r27423, %r27422, %r27421, 0x3340U;
	cvt.u32.u16 	%r27424, %rs12751;
	cvt.u32.u16 	%r27425, %rs12752;
	prmt.b32 	%r27426, %r27425, %r27424, 0x3340U;
	prmt.b32 	%r27427, %r27426, %r27423, 0x5410U;
	cvt.u32.u16 	%r27428, %rs12753;
	cvt.u32.u16 	%r27429, %rs12754;
	prmt.b32 	%r27430, %r27429, %r27428, 0x3340U;
	cvt.u32.u16 	%r27431, %rs12755;
	cvt.u32.u16 	%r27432, %rs12756;
	prmt.b32 	%r27433, %r27432, %r27431, 0x3340U;
	prmt.b32 	%r27434, %r27433, %r27430, 0x5410U;
	st.local.v2.b32 	[%rd1+72], {%r27434, %r27427};
	cvt.u32.u16 	%r27435, %rs12741;
	cvt.u32.u16 	%r27436, %rs12742;
	prmt.b32 	%r27437, %r27436, %r27435, 0x3340U;
	cvt.u32.u16 	%r27438, %rs12743;
	cvt.u32.u16 	%r27439, %rs12744;
	prmt.b32 	%r27440, %r27439, %r27438, 0x3340U;
	prmt.b32 	%r27441, %r27440, %r27437, 0x5410U;
	cvt.u32.u16 	%r27442, %rs12745;
	cvt.u32.u16 	%r27443, %rs12746;
	prmt.b32 	%r27444, %r27443, %r27442, 0x3340U;
	cvt.u32.u16 	%r27445, %rs12747;
	cvt.u32.u16 	%r27446, %rs12748;
	prmt.b32 	%r27447, %r27446, %r27445, 0x3340U;
	prmt.b32 	%r27448, %r27447, %r27444, 0x5410U;
	st.local.v2.b32 	[%rd1+80], {%r27448, %r27441};
	cvt.u32.u16 	%r27449, %rs12733;
	cvt.u32.u16 	%r27450, %rs12734;
	prmt.b32 	%r27451, %r27450, %r27449, 0x3340U;
	cvt.u32.u16 	%r27452, %rs12735;
	cvt.u32.u16 	%r27453, %rs12736;
	prmt.b32 	%r27454, %r27453, %r27452, 0x3340U;
	prmt.b32 	%r27455, %r27454, %r27451, 0x5410U;
	cvt.u32.u16 	%r27456, %rs12737;
	cvt.u32.u16 	%r27457, %rs12738;
	prmt.b32 	%r27458, %r27457, %r27456, 0x3340U;
	cvt.u32.u16 	%r27459, %rs12739;
	cvt.u32.u16 	%r27460, %rs12740;
	prmt.b32 	%r27461, %r27460, %r27459, 0x3340U;
	prmt.b32 	%r27462, %r27461, %r27458, 0x5410U;
	st.local.v2.b32 	[%rd1+88], {%r27462, %r27455};
	cvt.u32.u16 	%r27463, %rs12725;
	cvt.u32.u16 	%r27464, %rs12726;
	prmt.b32 	%r27465, %r27464, %r27463, 0x3340U;
	cvt.u32.u16 	%r27466, %rs12727;
	cvt.u32.u16 	%r27467, %rs12728;
	prmt.b32 	%r27468, %r27467, %r27466, 0x3340U;
	prmt.b32 	%r27469, %r27468, %r27465, 0x5410U;
	cvt.u32.u16 	%r27470, %rs12729;
	cvt.u32.u16 	%r27471, %rs12730;
	prmt.b32 	%r27472, %r27471, %r27470, 0x3340U;
	cvt.u32.u16 	%r27473, %rs12731;
	cvt.u32.u16 	%r27474, %rs12732;
	prmt.b32 	%r27475, %r27474, %r27473, 0x3340U;
	prmt.b32 	%r27476, %r27475, %r27472, 0x5410U;
	st.local.v2.b32 	[%rd1+96], {%r27476, %r27469};
	cvt.u32.u16 	%r27477, %rs12717;
	cvt.u32.u16 	%r27478, %rs12718;
	prmt.b32 	%r27479, %r27478, %r27477, 0x3340U;
	cvt.u32.u16 	%r27480, %rs12719;
	cvt.u32.u16 	%r27481, %rs12720;
	prmt.b32 	%r27482, %r27481, %r27480, 0x3340U;
	prmt.b32 	%r27483, %r27482, %r27479, 0x5410U;
	cvt.u32.u16 	%r27484, %rs12721;
	cvt.u32.u16 	%r27485, %rs12722;
	prmt.b32 	%r27486, %r27485, %r27484, 0x3340U;
	cvt.u32.u16 	%r27487, %rs12723;
	cvt.u32.u16 	%r27488, %rs12724;
	prmt.b32 	%r27489, %r27488, %r27487, 0x3340U;
	prmt.b32 	%r27490, %r27489, %r27486, 0x5410U;
	st.local.v2.b32 	[%rd1+104], {%r27490, %r27483};
	cvt.u32.u16 	%r27491, %rs12709;
	cvt.u32.u16 	%r27492, %rs12710;
	prmt.b32 	%r27493, %r27492, %r27491, 0x3340U;
	cvt.u32.u16 	%r27494, %rs12711;
	cvt.u32.u16 	%r27495, %rs12712;
	prmt.b32 	%r27496, %r27495, %r27494, 0x3340U;
	prmt.b32 	%r27497, %r27496, %r27493, 0x5410U;
	cvt.u32.u16 	%r27498, %rs12713;
	cvt.u32.u16 	%r27499, %rs12714;
	prmt.b32 	%r27500, %r27499, %r27498, 0x3340U;
	cvt.u32.u16 	%r27501, %rs12715;
	cvt.u32.u16 	%r27502, %rs12716;
	prmt.b32 	%r27503, %r27502, %r27501, 0x3340U;
	prmt.b32 	%r27504, %r27503, %r27500, 0x5410U;
	st.local.v2.b32 	[%rd1+112], {%r27504, %r27497};
	cvt.u32.u16 	%r27505, %rs12701;
	cvt.u32.u16 	%r27506, %rs12702;
	prmt.b32 	%r27507, %r27506, %r27505, 0x3340U;
	cvt.u32.u16 	%r27508, %rs12703;
	cvt.u32.u16 	%r27509, %rs12704;
	prmt.b32 	%r27510, %r27509, %r27508, 0x3340U;
	prmt.b32 	%r27511, %r27510, %r27507, 0x5410U;
	cvt.u32.u16 	%r27512, %rs12705;
	cvt.u32.u16 	%r27513, %rs12706;
	prmt.b32 	%r27514, %r27513, %r27512, 0x3340U;
	cvt.u32.u16 	%r27515, %rs12707;
	cvt.u32.u16 	%r27516, %rs12708;
	prmt.b32 	%r27517, %r27516, %r27515, 0x3340U;
	prmt.b32 	%r27518, %r27517, %r27514, 0x5410U;
	st.local.v2.b32 	[%rd1+120], {%r27518, %r27511};
	cvt.u32.u16 	%r27519, %rs12693;
	cvt.u32.u16 	%r27520, %rs12694;
	prmt.b32 	%r27521, %r27520, %r27519, 0x3340U;
	cvt.u32.u16 	%r27522, %rs12695;
	cvt.u32.u16 	%r27523, %rs12696;
	prmt.b32 	%r27524, %r27523, %r27522, 0x3340U;
	prmt.b32 	%r27525, %r27524, %r27521, 0x5410U;
	cvt.u32.u16 	%r27526, %rs12697;
	cvt.u32.u16 	%r27527, %rs12698;
	prmt.b32 	%r27528, %r27527, %r27526, 0x3340U;
	cvt.u32.u16 	%r27529, %rs12699;
	cvt.u32.u16 	%r27530, %rs12700;
	prmt.b32 	%r27531, %r27530, %r27529, 0x3340U;
	prmt.b32 	%r27532, %r27531, %r27528, 0x5410U;
	st.local.v2.b32 	[%rd1+128], {%r27532, %r27525};
	cvt.u32.u16 	%r27533, %rs12685;
	cvt.u32.u16 	%r27534, %rs12686;
	prmt.b32 	%r27535, %r27534, %r27533, 0x3340U;
	cvt.u32.u16 	%r27536, %rs12687;
	cvt.u32.u16 	%r27537, %rs12688;
	prmt.b32 	%r27538, %r27537, %r27536, 0x3340U;
	prmt.b32 	%r27539, %r27538, %r27535, 0x5410U;
	cvt.u32.u16 	%r27540, %rs12689;
	cvt.u32.u16 	%r27541, %rs12690;
	prmt.b32 	%r27542, %r27541, %r27540, 0x3340U;
	cvt.u32.u16 	%r27543, %rs12691;
	cvt.u32.u16 	%r27544, %rs12692;
	prmt.b32 	%r27545, %r27544, %r27543, 0x3340U;
	prmt.b32 	%r27546, %r27545, %r27542, 0x5410U;
	st.local.v2.b32 	[%rd1+136], {%r27546, %r27539};
	cvt.u32.u16 	%r27547, %rs12677;
	cvt.u32.u16 	%r27548, %rs12678;
	prmt.b32 	%r27549, %r27548, %r27547, 0x3340U;
	cvt.u32.u16 	%r27550, %rs12679;
	cvt.u32.u16 	%r27551, %rs12680;
	prmt.b32 	%r27552, %r27551, %r27550, 0x3340U;
	prmt.b32 	%r27553, %r27552, %r27549, 0x5410U;
	cvt.u32.u16 	%r27554, %rs12681;
	cvt.u32.u16 	%r27555, %rs12682;
	prmt.b32 	%r27556, %r27555, %r27554, 0x3340U;
	cvt.u32.u16 	%r27557, %rs12683;
	cvt.u32.u16 	%r27558, %rs12684;
	prmt.b32 	%r27559, %r27558, %r27557, 0x3340U;
	prmt.b32 	%r27560, %r27559, %r27556, 0x5410U;
	st.local.v2.b32 	[%rd1+144], {%r27560, %r27553};
	cvt.u32.u16 	%r27561, %rs12669;
	cvt.u32.u16 	%r27562, %rs12670;
	prmt.b32 	%r27563, %r27562, %r27561, 0x3340U;
	cvt.u32.u16 	%r27564, %rs12671;
	cvt.u32.u16 	%r27565, %rs12672;
	prmt.b32 	%r27566, %r27565, %r27564, 0x3340U;
	prmt.b32 	%r27567, %r27566, %r27563, 0x5410U;
	cvt.u32.u16 	%r27568, %rs12673;
	cvt.u32.u16 	%r27569, %rs12674;
	prmt.b32 	%r27570, %r27569, %r27568, 0x3340U;
	cvt.u32.u16 	%r27571, %rs12675;
	cvt.u32.u16 	%r27572, %rs12676;
	prmt.b32 	%r27573, %r27572, %r27571, 0x3340U;
	prmt.b32 	%r27574, %r27573, %r27570, 0x5410U;
	st.local.v2.b32 	[%rd1+152], {%r27574, %r27567};
	cvt.u32.u16 	%r27575, %rs12661;
	cvt.u32.u16 	%r27576, %rs12662;
	prmt.b32 	%r27577, %r27576, %r27575, 0x3340U;
	cvt.u32.u16 	%r27578, %rs12663;
	cvt.u32.u16 	%r27579, %rs12664;
	prmt.b32 	%r27580, %r27579, %r27578, 0x3340U;
	prmt.b32 	%r27581, %r27580, %r27577, 0x5410U;
	cvt.u32.u16 	%r27582, %rs12665;
	cvt.u32.u16 	%r27583, %rs12666;
	prmt.b32 	%r27584, %r27583, %r27582, 0x3340U;
	cvt.u32.u16 	%r27585, %rs12667;
	cvt.u32.u16 	%r27586, %rs12668;
	prmt.b32 	%r27587, %r27586, %r27585, 0x3340U;
	prmt.b32 	%r27588, %r27587, %r27584, 0x5410U;
	st.local.v2.b32 	[%rd1+160], {%r27588, %r27581};
	cvt.u32.u16 	%r27589, %rs12653;
	cvt.u32.u16 	%r27590, %rs12654;
	prmt.b32 	%r27591, %r27590, %r27589, 0x3340U;
	cvt.u32.u16 	%r27592, %rs12655;
	cvt.u32.u16 	%r27593, %rs12656;
	prmt.b32 	%r27594, %r27593, %r27592, 0x3340U;
	prmt.b32 	%r27595, %r27594, %r27591, 0x5410U;
	cvt.u32.u16 	%r27596, %rs12657;
	cvt.u32.u16 	%r27597, %rs12658;
	prmt.b32 	%r27598, %r27597, %r27596, 0x3340U;
	cvt.u32.u16 	%r27599, %rs12659;
	cvt.u32.u16 	%r27600, %rs12660;
	prmt.b32 	%r27601, %r27600, %r27599, 0x3340U;
	prmt.b32 	%r27602, %r27601, %r27598, 0x5410U;
	st.local.v2.b32 	[%rd1+168], {%r27602, %r27595};
	cvt.u32.u16 	%r27603, %rs12645;
	cvt.u32.u16 	%r27604, %rs12646;
	prmt.b32 	%r27605, %r27604, %r27603, 0x3340U;
	cvt.u32.u16 	%r27606, %rs12647;
	cvt.u32.u16 	%r27607, %rs12648;
	prmt.b32 	%r27608, %r27607, %r27606, 0x3340U;
	prmt.b32 	%r27609, %r27608, %r27605, 0x5410U;
	cvt.u32.u16 	%r27610, %rs12649;
	cvt.u32.u16 	%r27611, %rs12650;
	prmt.b32 	%r27612, %r27611, %r27610, 0x3340U;
	cvt.u32.u16 	%r27613, %rs12651;
	cvt.u32.u16 	%r27614, %rs12652;
	prmt.b32 	%r27615, %r27614, %r27613, 0x3340U;
	prmt.b32 	%r27616, %r27615, %r27612, 0x5410U;
	st.local.v2.b32 	[%rd1+176], {%r27616, %r27609};
	cvt.u32.u16 	%r27617, %rs12637;
	cvt.u32.u16 	%r27618, %rs12638;
	prmt.b32 	%r27619, %r27618, %r27617, 0x3340U;
	cvt.u32.u16 	%r27620, %rs12639;
	cvt.u32.u16 	%r27621, %rs12640;
	prmt.b32 	%r27622, %r27621, %r27620, 0x3340U;
	prmt.b32 	%r27623, %r27622, %r27619, 0x5410U;
	cvt.u32.u16 	%r27624, %rs12641;
	cvt.u32.u16 	%r27625, %rs12642;
	prmt.b32 	%r27626, %r27625, %r27624, 0x3340U;
	cvt.u32.u16 	%r27627, %rs12643;
	cvt.u32.u16 	%r27628, %rs12644;
	prmt.b32 	%r27629, %r27628, %r27627, 0x3340U;
	prmt.b32 	%r27630, %r27629, %r27626, 0x5410U;
	st.local.v2.b32 	[%rd1+184], {%r27630, %r27623};
	cvt.u32.u16 	%r27631, %rs12629;
	cvt.u32.u16 	%r27632, %rs12630;
	prmt.b32 	%r27633, %r27632, %r27631, 0x3340U;
	cvt.u32.u16 	%r27634, %rs12631;
	cvt.u32.u16 	%r27635, %rs12632;
	prmt.b32 	%r27636, %r27635, %r27634, 0x3340U;
	prmt.b32 	%r27637, %r27636, %r27633, 0x5410U;
	cvt.u32.u16 	%r27638, %rs12633;
	cvt.u32.u16 	%r27639, %rs12634;
	prmt.b32 	%r27640, %r27639, %r27638, 0x3340U;
	cvt.u32.u16 	%r27641, %rs12635;
	cvt.u32.u16 	%r27642, %rs12636;
	prmt.b32 	%r27643, %r27642, %r27641, 0x3340U;
	prmt.b32 	%r27644, %r27643, %r27640, 0x5410U;
	st.local.v2.b32 	[%rd1+192], {%r27644, %r27637};
	cvt.u32.u16 	%r27645, %rs12621;
	cvt.u32.u16 	%r27646, %rs12622;
	prmt.b32 	%r27647, %r27646, %r27645, 0x3340U;
	cvt.u32.u16 	%r27648, %rs12623;
	cvt.u32.u16 	%r27649, %rs12624;
	prmt.b32 	%r27650, %r27649, %r27648, 0x3340U;
	prmt.b32 	%r27651, %r27650, %r27647, 0x5410U;
	cvt.u32.u16 	%r27652, %rs12625;
	cvt.u32.u16 	%r27653, %rs12626;
	prmt.b32 	%r27654, %r27653, %r27652, 0x3340U;
	cvt.u32.u16 	%r27655, %rs12627;
	cvt.u32.u16 	%r27656, %rs12628;
	prmt.b32 	%r27657, %r27656, %r27655, 0x3340U;
	prmt.b32 	%r27658, %r27657, %r27654, 0x5410U;
	st.local.v2.b32 	[%rd1+200], {%r27658, %r27651};
	cvt.u32.u16 	%r27659, %rs12613;
	cvt.u32.u16 	%r27660, %rs12614;
	prmt.b32 	%r27661, %r27660, %r27659, 0x3340U;
	cvt.u32.u16 	%r27662, %rs12615;
	cvt.u32.u16 	%r27663, %rs12616;
	prmt.b32 	%r27664, %r27663, %r27662, 0x3340U;
	prmt.b32 	%r27665, %r27664, %r27661, 0x5410U;
	cvt.u32.u16 	%r27666, %rs12617;
	cvt.u32.u16 	%r27667, %rs12618;
	prmt.b32 	%r27668, %r27667, %r27666, 0x3340U;
	cvt.u32.u16 	%r27669, %rs12619;
	cvt.u32.u16 	%r27670, %rs12620;
	prmt.b32 	%r27671, %r27670, %r27669, 0x3340U;
	prmt.b32 	%r27672, %r27671, %r27668, 0x5410U;
	st.local.v2.b32 	[%rd1+208], {%r27672, %r27665};
	cvt.u32.u16 	%r27673, %rs12605;
	cvt.u32.u16 	%r27674, %rs12606;
	prmt.b32 	%r27675, %r27674, %r27673, 0x3340U;
	cvt.u32.u16 	%r27676, %rs12607;
	cvt.u32.u16 	%r27677, %rs12608;
	prmt.b32 	%r27678, %r27677, %r27676, 0x3340U;
	prmt.b32 	%r27679, %r27678, %r27675, 0x5410U;
	cvt.u32.u16 	%r27680, %rs12609;
	cvt.u32.u16 	%r27681, %rs12610;
	prmt.b32 	%r27682, %r27681, %r27680, 0x3340U;
	cvt.u32.u16 	%r27683, %rs12611;
	cvt.u32.u16 	%r27684, %rs12612;
	prmt.b32 	%r27685, %r27684, %r27683, 0x3340U;
	prmt.b32 	%r27686, %r27685, %r27682, 0x5410U;
	st.local.v2.b32 	[%rd1+216], {%r27686, %r27679};
	cvt.u32.u16 	%r27687, %rs12597;
	cvt.u32.u16 	%r27688, %rs12598;
	prmt.b32 	%r27689, %r27688, %r27687, 0x3340U;
	cvt.u32.u16 	%r27690, %rs12599;
	cvt.u32.u16 	%r27691, %rs12600;
	prmt.b32 	%r27692, %r27691, %r27690, 0x3340U;
	prmt.b32 	%r27693, %r27692, %r27689, 0x5410U;
	cvt.u32.u16 	%r27694, %rs12601;
	cvt.u32.u16 	%r27695, %rs12602;
	prmt.b32 	%r27696, %r27695, %r27694, 0x3340U;
	cvt.u32.u16 	%r27697, %rs12603;
	cvt.u32.u16 	%r27698, %rs12604;
	prmt.b32 	%r27699, %r27698, %r27697, 0x3340U;
	prmt.b32 	%r27700, %r27699, %r27696, 0x5410U;
	st.local.v2.b32 	[%rd1+224], {%r27700, %r27693};
	cvt.u32.u16 	%r27701, %rs12589;
	cvt.u32.u16 	%r27702, %rs12590;
	prmt.b32 	%r27703, %r27702, %r27701, 0x3340U;
	cvt.u32.u16 	%r27704, %rs12591;
	cvt.u32.u16 	%r27705, %rs12592;
	prmt.b32 	%r27706, %r27705, %r27704, 0x3340U;
	prmt.b32 	%r27707, %r27706, %r27703, 0x5410U;
	cvt.u32.u16 	%r27708, %rs12593;
	cvt.u32.u16 	%r27709, %rs12594;
	prmt.b32 	%r27710, %r27709, %r27708, 0x3340U;
	cvt.u32.u16 	%r27711, %rs12595;
	cvt.u32.u16 	%r27712, %rs12596;
	prmt.b32 	%r27713, %r27712, %r27711, 0x3340U;
	prmt.b32 	%r27714, %r27713, %r27710, 0x5410U;
	st.local.v2.b32 	[%rd1+232], {%r27714, %r27707};
	cvt.u32.u16 	%r27715, %rs12581;
	cvt.u32.u16 	%r27716, %rs12582;
	prmt.b32 	%r27717, %r27716, %r27715, 0x3340U;
	cvt.u32.u16 	%r27718, %rs12583;
	cvt.u32.u16 	%r27719, %rs12584;
	prmt.b32 	%r27720, %r27719, %r27718, 0x3340U;
	prmt.b32 	%r27721, %r27720, %r27717, 0x5410U;
	cvt.u32.u16 	%r27722, %rs12585;
	cvt.u32.u16 	%r27723, %rs12586;
	prmt.b32 	%r27724, %r27723, %r27722, 0x3340U;
	cvt.u32.u16 	%r27725, %rs12587;
	cvt.u32.u16 	%r27726, %rs12588;
	prmt.b32 	%r27727, %r27726, %r27725, 0x3340U;
	prmt.b32 	%r27728, %r27727, %r27724, 0x5410U;
	st.local.v2.b32 	[%rd1+240], {%r27728, %r27721};
	cvt.u32.u16 	%r27729, %rs12573;
	cvt.u32.u16 	%r27730, %rs12574;
	prmt.b32 	%r27731, %r27730, %r27729, 0x3340U;
	cvt.u32.u16 	%r27732, %rs12575;
	cvt.u32.u16 	%r27733, %rs12576;
	prmt.b32 	%r27734, %r27733, %r27732, 0x3340U;
	prmt.b32 	%r27735, %r27734, %r27731, 0x5410U;
	cvt.u32.u16 	%r27736, %rs12577;
	cvt.u32.u16 	%r27737, %rs12578;
	prmt.b32 	%r27738, %r27737, %r27736, 0x3340U;
	cvt.u32.u16 	%r27739, %rs12579;
	cvt.u32.u16 	%r27740, %rs12580;
	prmt.b32 	%r27741, %r27740, %r27739, 0x3340U;
	prmt.b32 	%r27742, %r27741, %r27738, 0x5410U;
	st.local.v2.b32 	[%rd1+248], {%r27742, %r27735};
	cvt.u32.u16 	%r27743, %rs12565;
	cvt.u32.u16 	%r27744, %rs12566;
	prmt.b32 	%r27745, %r27744, %r27743, 0x3340U;
	cvt.u32.u16 	%r27746, %rs12567;
	cvt.u32.u16 	%r27747, %rs12568;
	prmt.b32 	%r27748, %r27747, %r27746, 0x3340U;
	prmt.b32 	%r27749, %r27748, %r27745, 0x5410U;
	cvt.u32.u16 	%r27750, %rs12569;
	cvt.u32.u16 	%r27751, %rs12570;
	prmt.b32 	%r27752, %r27751, %r27750, 0x3340U;
	cvt.u32.u16 	%r27753, %rs12571;
	cvt.u32.u16 	%r27754, %rs12572;
	prmt.b32 	%r27755, %r27754, %r27753, 0x3340U;
	prmt.b32 	%r27756, %r27755, %r27752, 0x5410U;
	st.local.v2.b32 	[%rd1+256], {%r27756, %r27749};
	cvt.u32.u16 	%r27757, %rs12557;
	cvt.u32.u16 	%r27758, %rs12558;
	prmt.b32 	%r27759, %r27758, %r27757, 0x3340U;
	cvt.u32.u16 	%r27760, %rs12559;
	cvt.u32.u16 	%r27761, %rs12560;
	prmt.b32 	%r27762, %r27761, %r27760, 0x3340U;
	prmt.b32 	%r27763, %r27762, %r27759, 0x5410U;
	cvt.u32.u16 	%r27764, %rs12561;
	cvt.u32.u16 	%r27765, %rs12562;
	prmt.b32 	%r27766, %r27765, %r27764, 0x3340U;
	cvt.u32.u16 	%r27767, %rs12563;
	cvt.u32.u16 	%r27768, %rs12564;
	prmt.b32 	%r27769, %r27768, %r27767, 0x3340U;
	prmt.b32 	%r27770, %r27769, %r27766, 0x5410U;
	st.local.v2.b32 	[%rd1+264], {%r27770, %r27763};
	mov.b32 	%r28596, 0;
$L__BB2_79:
	mov.u32 	%r28599, %r28596;
	cvt.u64.u32 	%rd218, %r28599;
	add.s64 	%rd219, %rd1, %rd218;
	ld.local.u8 	%rs12041, [%rd219+16];
	setp.ne.s16 	%p101, %rs12041, 0;
	add.s32 	%r28596, %r28599, 1;
	@%p101 bra 	$L__BB2_79;
	and.b16  	%rs12042, %rs15126, 255;
	setp.eq.s16 	%p102, %rs12042, 0;
	@%p102 bra 	$L__BB2_83;
	mov.b32 	%r28597, 0;
$L__BB2_82:
	cvt.u64.u32 	%rd220, %r28599;
	add.s64 	%rd221, %rd1, %rd220;
	st.local.u8 	[%rd221+16], %rs15126;
	add.s32 	%r28599, %r28599, 1;
	add.s32 	%r447, %r28597, 1;
	cvt.u64.u32 	%rd222, %r28597;
	add.s64 	%rd223, %rd2, %rd222;
	ld.local.u8 	%rs15126, [%rd223+17];
	setp.ne.s16 	%p103, %rs15126, 0;
	mov.u32 	%r28597, %r447;
	@%p103 bra 	$L__BB2_82;
$L__BB2_83:
	cvt.u64.u32 	%rd224, %r28599;
	add.s64 	%rd225, %rd1, %rd224;
	mov.b16 	%rs12043, 0;
	st.local.u8 	[%rd225+16], %rs12043;
	add.s32 	%r28550, %r28550, %r441;
	st.local.u32 	[%rd1], %r28550;
	add.f64 	%fd75, %fd34, %fd75;
	st.local.f64 	[%rd1+8], %fd75;
	ld.local.v2.b32 	{%r27772, %r27773}, [%rd1+16];
	bfe.u32 	%r27774, %r27772, 0, 8;
	cvt.u16.u32 	%rs12812, %r27774;
	bfe.u32 	%r27775, %r27772, 8, 8;
	cvt.u16.u32 	%rs12811, %r27775;
	bfe.u32 	%r27776, %r27772, 16, 8;
	cvt.u16.u32 	%rs12810, %r27776;
	bfe.u32 	%r27777, %r27772, 24, 8;
	cvt.u16.u32 	%rs12809, %r27777;
	bfe.u32 	%r27778, %r27773, 0, 8;
	cvt.u16.u32 	%rs12808, %r27778;
	bfe.u32 	%r27779, %r27773, 8, 8;
	cvt.u16.u32 	%rs12807, %r27779;
	bfe.u32 	%r27780, %r27773, 16, 8;
	cvt.u16.u32 	%rs12806, %r27780;
	bfe.u32 	%r27781, %r27773, 24, 8;
	cvt.u16.u32 	%rs12805, %r27781;
	ld.local.v2.b32 	{%r27782, %r27783}, [%rd1+24];
	bfe.u32 	%r27784, %r27782, 0, 8;
	cvt.u16.u32 	%rs12804, %r27784;
	bfe.u32 	%r27785, %r27782, 8, 8;
	cvt.u16.u32 	%rs12803, %r27785;
	bfe.u32 	%r27786, %r27782, 16, 8;
	cvt.u16.u32 	%rs12802, %r27786;
	bfe.u32 	%r27787, %r27782, 24, 8;
	cvt.u16.u32 	%rs12801, %r27787;
	bfe.u32 	%r27788, %r27783, 0, 8;
	cvt.u16.u32 	%rs12800, %r27788;
	bfe.u32 	%r27789, %r27783, 8, 8;
	cvt.u16.u32 	%rs12799, %r27789;
	bfe.u32 	%r27790, %r27783, 16, 8;
	cvt.u16.u32 	%rs12798, %r27790;
	bfe.u32 	%r27791, %r27783, 24, 8;
	cvt.u16.u32 	%rs12797, %r27791;
	ld.local.v2.b32 	{%r27792, %r27793}, [%rd1+32];
	bfe.u32 	%r27794, %r27792, 0, 8;
	cvt.u16.u32 	%rs12796, %r27794;
	bfe.u32 	%r27795, %r27792, 8, 8;
	cvt.u16.u32 	%rs12795, %r27795;
	bfe.u32 	%r27796, %r27792, 16, 8;
	cvt.u16.u32 	%rs12794, %r27796;
	bfe.u32 	%r27797, %r27792, 24, 8;
	cvt.u16.u32 	%rs12793, %r27797;
	bfe.u32 	%r27798, %r27793, 0, 8;
	cvt.u16.u32 	%rs12792, %r27798;
	bfe.u32 	%r27799, %r27793, 8, 8;
	cvt.u16.u32 	%rs12791, %r27799;
	bfe.u32 	%r27800, %r27793, 16, 8;
	cvt.u16.u32 	%rs12790, %r27800;
	bfe.u32 	%r27801, %r27793, 24, 8;
	cvt.u16.u32 	%rs12789, %r27801;
	ld.local.v2.b32 	{%r27802, %r27803}, [%rd1+40];
	bfe.u32 	%r27804, %r27802, 0, 8;
	cvt.u16.u32 	%rs12788, %r27804;
	bfe.u32 	%r27805, %r27802, 8, 8;
	cvt.u16.u32 	%rs12787, %r27805;
	bfe.u32 	%r27806, %r27802, 16, 8;
	cvt.u16.u32 	%rs12786, %r27806;
	bfe.u32 	%r27807, %r27802, 24, 8;
	cvt.u16.u32 	%rs12785, %r27807;
	bfe.u32 	%r27808, %r27803, 0, 8;
	cvt.u16.u32 	%rs12784, %r27808;
	bfe.u32 	%r27809, %r27803, 8, 8;
	cvt.u16.u32 	%rs12783, %r27809;
	bfe.u32 	%r27810, %r27803, 16, 8;
	cvt.u16.u32 	%rs12782, %r27810;
	bfe.u32 	%r27811, %r27803, 24, 8;
	cvt.u16.u32 	%rs12781, %r27811;
	ld.local.v2.b32 	{%r27812, %r27813}, [%rd1+48];
	bfe.u32 	%r27814, %r27812, 0, 8;
	cvt.u16.u32 	%rs12780, %r27814;
	bfe.u32 	%r27815, %r27812, 8, 8;
	cvt.u16.u32 	%rs12779, %r27815;
	bfe.u32 	%r27816, %r27812, 16, 8;
	cvt.u16.u32 	%rs12778, %r27816;
	bfe.u32 	%r27817, %r27812, 24, 8;
	cvt.u16.u32 	%rs12777, %r27817;
	bfe.u32 	%r27818, %r27813, 0, 8;
	cvt.u16.u32 	%rs12776, %r27818;
	bfe.u32 	%r27819, %r27813, 8, 8;
	cvt.u16.u32 	%rs12775, %r27819;
	bfe.u32 	%r27820, %r27813, 16, 8;
	cvt.u16.u32 	%rs12774, %r27820;
	bfe.u32 	%r27821, %r27813, 24, 8;
	cvt.u16.u32 	%rs12773, %r27821;
	ld.local.v2.b32 	{%r27822, %r27823}, [%rd1+56];
	bfe.u32 	%r27824, %r27822, 0, 8;
	cvt.u16.u32 	%rs12772, %r27824;
	bfe.u32 	%r27825, %r27822, 8, 8;
	cvt.u16.u32 	%rs12771, %r27825;
	bfe.u32 	%r27826, %r27822, 16, 8;
	cvt.u16.u32 	%rs12770, %r27826;
	bfe.u32 	%r27827, %r27822, 24, 8;
	cvt.u16.u32 	%rs12769, %r27827;
	bfe.u32 	%r27828, %r27823, 0, 8;
	cvt.u16.u32 	%rs12768, %r27828;
	bfe.u32 	%r27829, %r27823, 8, 8;
	cvt.u16.u32 	%rs12767, %r27829;
	bfe.u32 	%r27830, %r27823, 16, 8;
	cvt.u16.u32 	%rs12766, %r27830;
	bfe.u32 	%r27831, %r27823, 24, 8;
	cvt.u16.u32 	%rs12765, %r27831;
	ld.local.v2.b32 	{%r27832, %r27833}, [%rd1+64];
	bfe.u32 	%r27834, %r27832, 0, 8;
	cvt.u16.u32 	%rs12764, %r27834;
	bfe.u32 	%r27835, %r27832, 8, 8;
	cvt.u16.u32 	%rs12763, %r27835;
	bfe.u32 	%r27836, %r27832, 16, 8;
	cvt.u16.u32 	%rs12762, %r27836;
	bfe.u32 	%r27837, %r27832, 24, 8;
	cvt.u16.u32 	%rs12761, %r27837;
	bfe.u32 	%r27838, %r27833, 0, 8;
	cvt.u16.u32 	%rs12760, %r27838;
	bfe.u32 	%r27839, %r27833, 8, 8;
	cvt.u16.u32 	%rs12759, %r27839;
	bfe.u32 	%r27840, %r27833, 16, 8;
	cvt.u16.u32 	%rs12758, %r27840;
	bfe.u32 	%r27841, %r27833, 24, 8;
	cvt.u16.u32 	%rs12757, %r27841;
	ld.local.v2.b32 	{%r27842, %r27843}, [%rd1+72];
	bfe.u32 	%r27844, %r27842, 0, 8;
	cvt.u16.u32 	%rs12756, %r27844;
	bfe.u32 	%r27845, %r27842, 8, 8;
	cvt.u16.u32 	%rs12755, %r27845;
	bfe.u32 	%r27846, %r27842, 16, 8;
	cvt.u16.u32 	%rs12754, %r27846;
	bfe.u32 	%r27847, %r27842, 24, 8;
	cvt.u16.u32 	%rs12753, %r27847;
	bfe.u32 	%r27848, %r27843, 0, 8;
	cvt.u16.u32 	%rs12752, %r27848;
	bfe.u32 	%r27849, %r27843, 8, 8;
	cvt.u16.u32 	%rs12751, %r27849;
	bfe.u32 	%r27850, %r27843, 16, 8;
	cvt.u16.u32 	%rs12750, %r27850;
	bfe.u32 	%r27851, %r27843, 24, 8;
	cvt.u16.u32 	%rs12749, %r27851;
	ld.local.v2.b32 	{%r27852, %r27853}, [%rd1+80];
	bfe.u32 	%r27854, %r27852, 0, 8;
	cvt.u16.u32 	%rs12748, %r27854;
	bfe.u32 	%r27855, %r27852, 8, 8;
	cvt.u16.u32 	%rs12747, %r27855;
	bfe.u32 	%r27856, %r27852, 16, 8;
	cvt.u16.u32 	%rs12746, %r27856;
	bfe.u32 	%r27857, %r27852, 24, 8;
	cvt.u16.u32 	%rs12745, %r27857;
	bfe.u32 	%r27858, %r27853, 0, 8;
	cvt.u16.u32 	%rs12744, %r27858;
	bfe.u32 	%r27859, %r27853, 8, 8;
	cvt.u16.u32 	%rs12743, %r27859;
	bfe.u32 	%r27860, %r27853, 16, 8;
	cvt.u16.u32 	%rs12742, %r27860;
	bfe.u32 	%r27861, %r27853, 24, 8;
	cvt.u16.u32 	%rs12741, %r27861;
	ld.local.v2.b32 	{%r27862, %r27863}, [%rd1+88];
	bfe.u32 	%r27864, %r27862, 0, 8;
	cvt.u16.u32 	%rs12740, %r27864;
	bfe.u32 	%r27865, %r27862, 8, 8;
	cvt.u16.u32 	%rs12739, %r27865;
	bfe.u32 	%r27866, %r27862, 16, 8;
	cvt.u16.u32 	%rs12738, %r27866;
	bfe.u32 	%r27867, %r27862, 24, 8;
	cvt.u16.u32 	%rs12737, %r27867;
	bfe.u32 	%r27868, %r27863, 0, 8;
	cvt.u16.u32 	%rs12736, %r27868;
	bfe.u32 	%r27869, %r27863, 8, 8;
	cvt.u16.u32 	%rs12735, %r27869;
	bfe.u32 	%r27870, %r27863, 16, 8;
	cvt.u16.u32 	%rs12734, %r27870;
	bfe.u32 	%r27871, %r27863, 24, 8;
	cvt.u16.u32 	%rs12733, %r27871;
	ld.local.v2.b32 	{%r27872, %r27873}, [%rd1+96];
	bfe.u32 	%r27874, %r27872, 0, 8;
	cvt.u16.u32 	%rs12732, %r27874;
	bfe.u32 	%r27875, %r27872, 8, 8;
	cvt.u16.u32 	%rs12731, %r27875;
	bfe.u32 	%r27876, %r27872, 16, 8;
	cvt.u16.u32 	%rs12730, %r27876;
	bfe.u32 	%r27877, %r27872, 24, 8;
	cvt.u16.u32 	%rs12729, %r27877;
	bfe.u32 	%r27878, %r27873, 0, 8;
	cvt.u16.u32 	%rs12728, %r27878;
	bfe.u32 	%r27879, %r27873, 8, 8;
	cvt.u16.u32 	%rs12727, %r27879;
	bfe.u32 	%r27880, %r27873, 16, 8;
	cvt.u16.u32 	%rs12726, %r27880;
	bfe.u32 	%r27881, %r27873, 24, 8;
	cvt.u16.u32 	%rs12725, %r27881;
	ld.local.v2.b32 	{%r27882, %r27883}, [%rd1+104];
	bfe.u32 	%r27884, %r27882, 0, 8;
	cvt.u16.u32 	%rs12724, %r27884;
	bfe.u32 	%r27885, %r27882, 8, 8;
	cvt.u16.u32 	%rs12723, %r27885;
	bfe.u32 	%r27886, %r27882, 16, 8;
	cvt.u16.u32 	%rs12722, %r27886;
	bfe.u32 	%r27887, %r27882, 24, 8;
	cvt.u16.u32 	%rs12721, %r27887;
	bfe.u32 	%r27888, %r27883, 0, 8;
	cvt.u16.u32 	%rs12720, %r27888;
	bfe.u32 	%r27889, %r27883, 8, 8;
	cvt.u16.u32 	%rs12719, %r27889;
	bfe.u32 	%r27890, %r27883, 16, 8;
	cvt.u16.u32 	%rs12718, %r27890;
	bfe.u32 	%r27891, %r27883, 24, 8;
	cvt.u16.u32 	%rs12717, %r27891;
	ld.local.v2.b32 	{%r27892, %r27893}, [%rd1+112];
	bfe.u32 	%r27894, %r27892, 0, 8;
	cvt.u16.u32 	%rs12716, %r27894;
	bfe.u32 	%r27895, %r27892, 8, 8;
	cvt.u16.u32 	%rs12715, %r27895;
	bfe.u32 	%r27896, %r27892, 16, 8;
	cvt.u16.u32 	%rs12714, %r27896;
	bfe.u32 	%r27897, %r27892, 24, 8;
	cvt.u16.u32 	%rs12713, %r27897;
	bfe.u32 	%r27898, %r27893, 0, 8;
	cvt.u16.u32 	%rs12712, %r27898;
	bfe.u32 	%r27899, %r27893, 8, 8;
	cvt.u16.u32 	%rs12711, %r27899;
	bfe.u32 	%r27900, %r27893, 16, 8;
	cvt.u16.u32 	%rs12710, %r27900;
	bfe.u32 	%r27901, %r27893, 24, 8;
	cvt.u16.u32 	%rs12709, %r27901;
	ld.local.v2.b32 	{%r27902, %r27903}, [%rd1+120];
	bfe.u32 	%r27904, %r27902, 0, 8;
	cvt.u16.u32 	%rs12708, %r27904;
	bfe.u32 	%r27905, %r27902, 8, 8;
	cvt.u16.u32 	%rs12707, %r27905;
	bfe.u32 	%r27906, %r27902, 16, 8;
	cvt.u16.u32 	%rs12706, %r27906;
	bfe.u32 	%r27907, %r27902, 24, 8;
	cvt.u16.u32 	%rs12705, %r27907;
	bfe.u32 	%r27908, %r27903, 0, 8;
	cvt.u16.u32 	%rs12704, %r27908;
	bfe.u32 	%r27909, %r27903, 8, 8;
	cvt.u16.u32 	%rs12703, %r27909;
	bfe.u32 	%r27910, %r27903, 16, 8;
	cvt.u16.u32 	%rs12702, %r27910;
	bfe.u32 	%r27911, %r27903, 24, 8;
	cvt.u16.u32 	%rs12701, %r27911;
	ld.local.v2.b32 	{%r27912, %r27913}, [%rd1+128];
	bfe.u32 	%r27914, %r27912, 0, 8;
	cvt.u16.u32 	%rs12700, %r27914;
	bfe.u32 	%r27915, %r27912, 8, 8;
	cvt.u16.u32 	%rs12699, %r27915;
	bfe.u32 	%r27916, %r27912, 16, 8;
	cvt.u16.u32 	%rs12698, %r27916;
	bfe.u32 	%r27917, %r27912, 24, 8;
	cvt.u16.u32 	%rs12697, %r27917;
	bfe.u32 	%r27918, %r27913, 0, 8;
	cvt.u16.u32 	%rs12696, %r27918;
	bfe.u32 	%r27919, %r27913, 8, 8;
	cvt.u16.u32 	%rs12695, %r27919;
	bfe.u32 	%r27920, %r27913, 16, 8;
	cvt.u16.u32 	%rs12694, %r27920;
	bfe.u32 	%r27921, %r27913, 24, 8;
	cvt.u16.u32 	%rs12693, %r27921;
	ld.local.v2.b32 	{%r27922, %r27923}, [%rd1+136];
	bfe.u32 	%r27924, %r27922, 0, 8;
	cvt.u16.u32 	%rs12692, %r27924;
	bfe.u32 	%r27925, %r27922, 8, 8;
	cvt.u16.u32 	%rs12691, %r27925;
	bfe.u32 	%r27926, %r27922, 16, 8;
	cvt.u16.u32 	%rs12690, %r27926;
	bfe.u32 	%r27927, %r27922, 24, 8;
	cvt.u16.u32 	%rs12689, %r27927;
	bfe.u32 	%r27928, %r27923, 0, 8;
	cvt.u16.u32 	%rs12688, %r27928;
	bfe.u32 	%r27929, %r27923, 8, 8;
	cvt.u16.u32 	%rs12687, %r27929;
	bfe.u32 	%r27930, %r27923, 16, 8;
	cvt.u16.u32 	%rs12686, %r27930;
	bfe.u32 	%r27931, %r27923, 24, 8;
	cvt.u16.u32 	%rs12685, %r27931;
	ld.local.v2.b32 	{%r27932, %r27933}, [%rd1+144];
	bfe.u32 	%r27934, %r27932, 0, 8;
	cvt.u16.u32 	%rs12684, %r27934;
	bfe.u32 	%r27935, %r27932, 8, 8;
	cvt.u16.u32 	%rs12683, %r27935;
	bfe.u32 	%r27936, %r27932, 16, 8;
	cvt.u16.u32 	%rs12682, %r27936;
	bfe.u32 	%r27937, %r27932, 24, 8;
	cvt.u16.u32 	%rs12681, %r27937;
	bfe.u32 	%r27938, %r27933, 0, 8;
	cvt.u16.u32 	%rs12680, %r27938;
	bfe.u32 	%r27939, %r27933, 8, 8;
	cvt.u16.u32 	%rs12679, %r27939;
	bfe.u32 	%r27940, %r27933, 16, 8;
	cvt.u16.u32 	%rs12678, %r27940;
	bfe.u32 	%r27941, %r27933, 24, 8;
	cvt.u16.u32 	%rs12677, %r27941;
	ld.local.v2.b32 	{%r27942, %r27943}, [%rd1+152];
	bfe.u32 	%r27944, %r27942, 0, 8;
	cvt.u16.u32 	%rs12676, %r27944;
	bfe.u32 	%r27945, %r27942, 8, 8;
	cvt.u16.u32 	%rs12675, %r27945;
	bfe.u32 	%r27946, %r27942, 16, 8;
	cvt.u16.u32 	%rs12674, %r27946;
	bfe.u32 	%r27947, %r27942, 24, 8;
	cvt.u16.u32 	%rs12673, %r27947;
	bfe.u32 	%r27948, %r27943, 0, 8;
	cvt.u16.u32 	%rs12672, %r27948;
	bfe.u32 	%r27949, %r27943, 8, 8;
	cvt.u16.u32 	%rs12671, %r27949;
	bfe.u32 	%r27950, %r27943, 16, 8;
	cvt.u16.u32 	%rs12670, %r27950;
	bfe.u32 	%r27951, %r27943, 24, 8;
	cvt.u16.u32 	%rs12669, %r27951;
	ld.local.v2.b32 	{%r27952, %r27953}, [%rd1+160];
	bfe.u32 	%r27954, %r27952, 0, 8;
	cvt.u16.u32 	%rs12668, %r27954;
	bfe.u32 	%r27955, %r27952, 8, 8;
	cvt.u16.u32 	%rs12667, %r27955;
	bfe.u32 	%r27956, %r27952, 16, 8;
	cvt.u16.u32 	%rs12666, %r27956;
	bfe.u32 	%r27957, %r27952, 24, 8;
	cvt.u16.u32 	%rs12665, %r27957;
	bfe.u32 	%r27958, %r27953, 0, 8;
	cvt.u16.u32 	%rs12664, %r27958;
	bfe.u32 	%r27959, %r27953, 8, 8;
	cvt.u16.u32 	%rs12663, %r27959;
	bfe.u32 	%r27960, %r27953, 16, 8;
	cvt.u16.u32 	%rs12662, %r27960;
	bfe.u32 	%r27961, %r27953, 24, 8;
	cvt.u16.u32 	%rs12661, %r27961;
	ld.local.v2.b32 	{%r27962, %r27963}, [%rd1+168];
	bfe.u32 	%r27964, %r27962, 0, 8;
	cvt.u16.u32 	%rs12660, %r27964;
	bfe.u32 	%r27965, %r27962, 8, 8;
	cvt.u16.u32 	%rs12659, %r27965;
	bfe.u32 	%r27966, %r27962, 16, 8;
	cvt.u16.u32 	%rs12658, %r27966;
	bfe.u32 	%r27967, %r27962, 24, 8;
	cvt.u16.u32 	%rs12657, %r27967;
	bfe.u32 	%r27968, %r27963, 0, 8;
	cvt.u16.u32 	%rs12656, %r27968;
	bfe.u32 	%r27969, %r27963, 8, 8;
	cvt.u16.u32 	%rs12655, %r27969;
	bfe.u32 	%r27970, %r27963, 16, 8;
	cvt.u16.u32 	%rs12654, %r27970;
	bfe.u32 	%r27971, %r27963, 24, 8;
	cvt.u16.u32 	%rs12653, %r27971;
	ld.local.v2.b32 	{%r27972, %r27973}, [%rd1+176];
	bfe.u32 	%r27974, %r27972, 0, 8;
	cvt.u16.u32 	%rs12652, %r27974;
	bfe.u32 	%r27975, %r27972, 8, 8;
	cvt.u16.u32 	%rs12651, %r27975;
	bfe.u32 	%r27976, %r27972, 16, 8;
	cvt.u16.u32 	%rs12650, %r27976;
	bfe.u32 	%r27977, %r27972, 24, 8;
	cvt.u16.u32 	%rs12649, %r27977;
	bfe.u32 	%r27978, %r27973, 0, 8;
	cvt.u16.u32 	%rs12648, %r27978;
	bfe.u32 	%r27979, %r27973, 8, 8;
	cvt.u16.u32 	%rs12647, %r27979;
	bfe.u32 	%r27980, %r27973, 16, 8;
	cvt.u16.u32 	%rs12646, %r27980;
	bfe.u32 	%r27981, %r27973, 24, 8;
	cvt.u16.u32 	%rs12645, %r27981;
	ld.local.v2.b32 	{%r27982, %r27983}, [%rd1+184];
	bfe.u32 	%r27984, %r27982, 0, 8;
	cvt.u16.u32 	%rs12644, %r27984;
	bfe.u32 	%r27985, %r27982, 8, 8;
	cvt.u16.u32 	%rs12643, %r27985;
	bfe.u32 	%r27986, %r27982, 16, 8;
	cvt.u16.u32 	%rs12642, %r27986;
	bfe.u32 	%r27987, %r27982, 24, 8;
	cvt.u16.u32 	%rs12641, %r27987;
	bfe.u32 	%r27988, %r27983, 0, 8;
	cvt.u16.u32 	%rs12640, %r27988;
	bfe.u32 	%r27989, %r27983, 8, 8;
	cvt.u16.u32 	%rs12639, %r27989;
	bfe.u32 	%r27990, %r27983, 16, 8;
	cvt.u16.u32 	%rs12638, %r27990;
	bfe.u32 	%r27991, %r27983, 24, 8;
	cvt.u16.u32 	%rs12637, %r27991;
	ld.local.v2.b32 	{%r27992, %r27993}, [%rd1+192];
	bfe.u32 	%r27994, %r27992, 0, 8;
	cvt.u16.u32 	%rs12636, %r27994;
	bfe.u32 	%r27995, %r27992, 8, 8;
	cvt.u16.u32 	%rs12635, %r27995;
	bfe.u32 	%r27996, %r27992, 16, 8;
	cvt.u16.u32 	%rs12634, %r27996;
	bfe.u32 	%r27997, %r27992, 24, 8;
	cvt.u16.u32 	%rs12633, %r27997;
	bfe.u32 	%r27998, %r27993, 0, 8;
	cvt.u16.u32 	%rs12632, %r27998;
	bfe.u32 	%r27999, %r27993, 8, 8;
	cvt.u16.u32 	%rs12631, %r27999;
	bfe.u32 	%r28000, %r27993, 16, 8;
	cvt.u16.u32 	%rs12630, %r28000;
	bfe.u32 	%r28001, %r27993, 24, 8;
	cvt.u16.u32 	%rs12629, %r28001;
	ld.local.v2.b32 	{%r28002, %r28003}, [%rd1+200];
	bfe.u32 	%r28004, %r28002, 0, 8;
	cvt.u16.u32 	%rs12628, %r28004;
	bfe.u32 	%r28005, %r28002, 8, 8;
	cvt.u16.u32 	%rs12627, %r28005;
	bfe.u32 	%r28006, %r28002, 16, 8;
	cvt.u16.u32 	%rs12626, %r28006;
	bfe.u32 	%r28007, %r28002, 24, 8;
	cvt.u16.u32 	%rs12625, %r28007;
	bfe.u32 	%r28008, %r28003, 0, 8;
	cvt.u16.u32 	%rs12624, %r28008;
	bfe.u32 	%r28009, %r28003, 8, 8;
	cvt.u16.u32 	%rs12623, %r28009;
	bfe.u32 	%r28010, %r28003, 16, 8;
	cvt.u16.u32 	%rs12622, %r28010;
	bfe.u32 	%r28011, %r28003, 24, 8;
	cvt.u16.u32 	%rs12621, %r28011;
	ld.local.v2.b32 	{%r28012, %r28013}, [%rd1+208];
	bfe.u32 	%r28014, %r28012, 0, 8;
	cvt.u16.u32 	%rs12620, %r28014;
	bfe.u32 	%r28015, %r28012, 8, 8;
	cvt.u16.u32 	%rs12619, %r28015;
	bfe.u32 	%r28016, %r28012, 16, 8;
	cvt.u16.u32 	%rs12618, %r28016;
	bfe.u32 	%r28017, %r28012, 24, 8;
	cvt.u16.u32 	%rs12617, %r28017;
	bfe.u32 	%r28018, %r28013, 0, 8;
	cvt.u16.u32 	%rs12616, %r28018;
	bfe.u32 	%r28019, %r28013, 8, 8;
	cvt.u16.u32 	%rs12615, %r28019;
	bfe.u32 	%r28020, %r28013, 16, 8;
	cvt.u16.u32 	%rs12614, %r28020;
	bfe.u32 	%r28021, %r28013, 24, 8;
	cvt.u16.u32 	%rs12613, %r28021;
	ld.local.v2.b32 	{%r28022, %r28023}, [%rd1+216];
	bfe.u32 	%r28024, %r28022, 0, 8;
	cvt.u16.u32 	%rs12612, %r28024;
	bfe.u32 	%r28025, %r28022, 8, 8;
	cvt.u16.u32 	%rs12611, %r28025;
	bfe.u32 	%r28026, %r28022, 16, 8;
	cvt.u16.u32 	%rs12610, %r28026;
	bfe.u32 	%r28027, %r28022, 24, 8;
	cvt.u16.u32 	%rs12609, %r28027;
	bfe.u32 	%r28028, %r28023, 0, 8;
	cvt.u16.u32 	%rs12608, %r28028;
	bfe.u32 	%r28029, %r28023, 8, 8;
	cvt.u16.u32 	%rs12607, %r28029;
	bfe.u32 	%r28030, %r28023, 16, 8;
	cvt.u16.u32 	%rs12606, %r28030;
	bfe.u32 	%r28031, %r28023, 24, 8;
	cvt.u16.u32 	%rs12605, %r28031;
	ld.local.v2.b32 	{%r28032, %r28033}, [%rd1+224];
	bfe.u32 	%r28034, %r28032, 0, 8;
	cvt.u16.u32 	%rs12604, %r28034;
	bfe.u32 	%r28035, %r28032, 8, 8;
	cvt.u16.u32 	%rs12603, %r28035;
	bfe.u32 	%r28036, %r28032, 16, 8;
	cvt.u16.u32 	%rs12602, %r28036;
	bfe.u32 	%r28037, %r28032, 24, 8;
	cvt.u16.u32 	%rs12601, %r28037;
	bfe.u32 	%r28038, %r28033, 0, 8;
	cvt.u16.u32 	%rs12600, %r28038;
	bfe.u32 	%r28039, %r28033, 8, 8;
	cvt.u16.u32 	%rs12599, %r28039;
	bfe.u32 	%r28040, %r28033, 16, 8;
	cvt.u16.u32 	%rs12598, %r28040;
	bfe.u32 	%r28041, %r28033, 24, 8;
	cvt.u16.u32 	%rs12597, %r28041;
	ld.local.v2.b32 	{%r28042, %r28043}, [%rd1+232];
	bfe.u32 	%r28044, %r28042, 0, 8;
	cvt.u16.u32 	%rs12596, %r28044;
	bfe.u32 	%r28045, %r28042, 8, 8;
	cvt.u16.u32 	%rs12595, %r28045;
	bfe.u32 	%r28046, %r28042, 16, 8;
	cvt.u16.u32 	%rs12594, %r28046;
	bfe.u32 	%r28047, %r28042, 24, 8;
	cvt.u16.u32 	%rs12593, %r28047;
	bfe.u32 	%r28048, %r28043, 0, 8;
	cvt.u16.u32 	%rs12592, %r28048;
	bfe.u32 	%r28049, %r28043, 8, 8;
	cvt.u16.u32 	%rs12591, %r28049;
	bfe.u32 	%r28050, %r28043, 16, 8;
	cvt.u16.u32 	%rs12590, %r28050;
	bfe.u32 	%r28051, %r28043, 24, 8;
	cvt.u16.u32 	%rs12589, %r28051;
	ld.local.v2.b32 	{%r28052, %r28053}, [%rd1+240];
	bfe.u32 	%r28054, %r28052, 0, 8;
	cvt.u16.u32 	%rs12588, %r28054;
	bfe.u32 	%r28055, %r28052, 8, 8;
	cvt.u16.u32 	%rs12587, %r28055;
	bfe.u32 	%r28056, %r28052, 16, 8;
	cvt.u16.u32 	%rs12586, %r28056;
	bfe.u32 	%r28057, %r28052, 24, 8;
	cvt.u16.u32 	%rs12585, %r28057;
	bfe.u32 	%r28058, %r28053, 0, 8;
	cvt.u16.u32 	%rs12584, %r28058;
	bfe.u32 	%r28059, %r28053, 8, 8;
	cvt.u16.u32 	%rs12583, %r28059;
	bfe.u32 	%r28060, %r28053, 16, 8;
	cvt.u16.u32 	%rs12582, %r28060;
	bfe.u32 	%r28061, %r28053, 24, 8;
	cvt.u16.u32 	%rs12581, %r28061;
	ld.local.v2.b32 	{%r28062, %r28063}, [%rd1+248];
	bfe.u32 	%r28064, %r28062, 0, 8;
	cvt.u16.u32 	%rs12580, %r28064;
	bfe.u32 	%r28065, %r28062, 8, 8;
	cvt.u16.u32 	%rs12579, %r28065;
	bfe.u32 	%r28066, %r28062, 16, 8;
	cvt.u16.u32 	%rs12578, %r28066;
	bfe.u32 	%r28067, %r28062, 24, 8;
	cvt.u16.u32 	%rs12577, %r28067;
	bfe.u32 	%r28068, %r28063, 0, 8;
	cvt.u16.u32 	%rs12576, %r28068;
	bfe.u32 	%r28069, %r28063, 8, 8;
	cvt.u16.u32 	%rs12575, %r28069;
	bfe.u32 	%r28070, %r28063, 16, 8;
	cvt.u16.u32 	%rs12574, %r28070;
	bfe.u32 	%r28071, %r28063, 24, 8;
	cvt.u16.u32 	%rs12573, %r28071;
	ld.local.v2.b32 	{%r28072, %r28073}, [%rd1+256];
	bfe.u32 	%r28074, %r28072, 0, 8;
	cvt.u16.u32 	%rs12572, %r28074;
	bfe.u32 	%r28075, %r28072, 8, 8;
	cvt.u16.u32 	%rs12571, %r28075;
	bfe.u32 	%r28076, %r28072, 16, 8;
	cvt.u16.u32 	%rs12570, %r28076;
	bfe.u32 	%r28077, %r28072, 24, 8;
	cvt.u16.u32 	%rs12569, %r28077;
	bfe.u32 	%r28078, %r28073, 0, 8;
	cvt.u16.u32 	%rs12568, %r28078;
	bfe.u32 	%r28079, %r28073, 8, 8;
	cvt.u16.u32 	%rs12567, %r28079;
	bfe.u32 	%r28080, %r28073, 16, 8;
	cvt.u16.u32 	%rs12566, %r28080;
	bfe.u32 	%r28081, %r28073, 24, 8;
	cvt.u16.u32 	%rs12565, %r28081;
	ld.local.v2.b32 	{%r28082, %r28083}, [%rd1+264];
	bfe.u32 	%r28084, %r28082, 0, 8;
	cvt.u16.u32 	%rs12564, %r28084;
	bfe.u32 	%r28085, %r28082, 8, 8;
	cvt.u16.u32 	%rs12563, %r28085;
	bfe.u32 	%r28086, %r28082, 16, 8;
	cvt.u16.u32 	%rs12562, %r28086;
	bfe.u32 	%r28087, %r28082, 24, 8;
	cvt.u16.u32 	%rs12561, %r28087;
	bfe.u32 	%r28088, %r28083, 0, 8;
	cvt.u16.u32 	%rs12560, %r28088;
	bfe.u32 	%r28089, %r28083, 8, 8;
	cvt.u16.u32 	%rs12559, %r28089;
	bfe.u32 	%r28090, %r28083, 16, 8;
	cvt.u16.u32 	%rs12558, %r28090;
	bfe.u32 	%r28091, %r28083, 24, 8;
	cvt.u16.u32 	%rs12557, %r28091;
	bra.uni 	$L__BB2_166;
$L__BB2_84:
	mov.u32 	%r919, %tid.x;
	mov.u32 	%r920, %ctaid.x;
	mul.lo.s32 	%r921, %r920, 192;
	add.s32 	%r922, %r921, %r919;
	mul.wide.u32 	%rd10, %r922, 272;
	add.s64 	%rd11, %rd4, %rd10;
	ld.global.v2.b32 	{%r923, %r924}, [%rd11+264];
	bfe.u32 	%r925, %r923, 0, 8;
	cvt.u16.u32 	%rs12564, %r925;
	bfe.u32 	%r926, %r923, 8, 8;
	cvt.u16.u32 	%rs12563, %r926;
	bfe.u32 	%r927, %r923, 16, 8;
	cvt.u16.u32 	%rs12562, %r927;
	bfe.u32 	%r928, %r923, 24, 8;
	cvt.u16.u32 	%rs12561, %r928;
	bfe.u32 	%r929, %r924, 0, 8;
	cvt.u16.u32 	%rs12560, %r929;
	bfe.u32 	%r930, %r924, 8, 8;
	cvt.u16.u32 	%rs12559, %r930;
	bfe.u32 	%r931, %r924, 16, 8;
	cvt.u16.u32 	%rs12558, %r931;
	bfe.u32 	%r932, %r924, 24, 8;
	cvt.u16.u32 	%rs12557, %r932;
	ld.global.v2.b32 	{%r933, %r934}, [%rd11+256];
	bfe.u32 	%r935, %r933, 0, 8;
	cvt.u16.u32 	%rs12572, %r935;
	bfe.u32 	%r936, %r933, 8, 8;
	cvt.u16.u32 	%rs12571, %r936;
	bfe.u32 	%r937, %r933, 16, 8;
	cvt.u16.u32 	%rs12570, %r937;
	bfe.u32 	%r938, %r933, 24, 8;
	cvt.u16.u32 	%rs12569, %r938;
	bfe.u32 	%r939, %r934, 0, 8;
	cvt.u16.u32 	%rs12568, %r939;
	bfe.u32 	%r940, %r934, 8, 8;
	cvt.u16.u32 	%rs12567, %r940;
	bfe.u32 	%r941, %r934, 16, 8;
	cvt.u16.u32 	%rs12566, %r941;
	bfe.u32 	%r942, %r934, 24, 8;
	cvt.u16.u32 	%rs12565, %r942;
	ld.global.v2.b32 	{%r943, %r944}, [%rd11+248];
	bfe.u32 	%r945, %r943, 0, 8;
	cvt.u16.u32 	%rs12580, %r945;
	bfe.u32 	%r946, %r943, 8, 8;
	cvt.u16.u32 	%rs12579, %r946;
	bfe.u32 	%r947, %r943, 16, 8;
	cvt.u16.u32 	%rs12578, %r947;
	bfe.u32 	%r948, %r943, 24, 8;
	cvt.u16.u32 	%rs12577, %r948;
	bfe.u32 	%r949, %r944, 0, 8;
	cvt.u16.u32 	%rs12576, %r949;
	bfe.u32 	%r950, %r944, 8, 8;
	cvt.u16.u32 	%rs12575, %r950;
	bfe.u32 	%r951, %r944, 16, 8;
	cvt.u16.u32 	%rs12574, %r951;
	bfe.u32 	%r952, %r944, 24, 8;
	cvt.u16.u32 	%rs12573, %r952;
	ld.global.v2.b32 	{%r953, %r954}, [%rd11+240];
	bfe.u32 	%r955, %r953, 0, 8;
	cvt.u16.u32 	%rs12588, %r955;
	bfe.u32 	%r956, %r953, 8, 8;
	cvt.u16.u32 	%rs12587, %r956;
	bfe.u32 	%r957, %r953, 16, 8;
	cvt.u16.u32 	%rs12586, %r957;
	bfe.u32 	%r958, %r953, 24, 8;
	cvt.u16.u32 	%rs12585, %r958;
	bfe.u32 	%r959, %r954, 0, 8;
	cvt.u16.u32 	%rs12584, %r959;
	bfe.u32 	%r960, %r954, 8, 8;
	cvt.u16.u32 	%rs12583, %r960;
	bfe.u32 	%r961, %r954, 16, 8;
	cvt.u16.u32 	%rs12582, %r961;
	bfe.u32 	%r962, %r954, 24, 8;
	cvt.u16.u32 	%rs12581, %r962;
	ld.global.v2.b32 	{%r963, %r964}, [%rd11+232];
	bfe.u32 	%r965, %r963, 0, 8;
	cvt.u16.u32 	%rs12596, %r965;
	bfe.u32 	%r966, %r963, 8, 8;
	cvt.u16.u32 	%rs12595, %r966;
	bfe.u32 	%r967, %r963, 16, 8;
	cvt.u16.u32 	%rs12594, %r967;
	bfe.u32 	%r968, %r963, 24, 8;
	cvt.u16.u32 	%rs12593, %r968;
	bfe.u32 	%r969, %r964, 0, 8;
	cvt.u16.u32 	%rs12592, %r969;
	bfe.u32 	%r970, %r964, 8, 8;
	cvt.u16.u32 	%rs12591, %r970;
	bfe.u32 	%r971, %r964, 16, 8;
	cvt.u16.u32 	%rs12590, %r971;
	bfe.u32 	%r972, %r964, 24, 8;
	cvt.u16.u32 	%rs12589, %r972;
	ld.global.v2.b32 	{%r973, %r974}, [%rd11+224];
	bfe.u32 	%r975, %r973, 0, 8;
	cvt.u16.u32 	%rs12604, %r975;
	bfe.u32 	%r976, %r973, 8, 8;
	cvt.u16.u32 	%rs12603, %r976;
	bfe.u32 	%r977, %r973, 16, 8;
	cvt.u16.u32 	%rs12602, %r977;
	bfe.u32 	%r978, %r973, 24, 8;
	cvt.u16.u32 	%rs12601, %r978;
	bfe.u32 	%r979, %r974, 0, 8;
	cvt.u16.u32 	%rs12600, %r979;
	bfe.u32 	%r980, %r974, 8, 8;
	cvt.u16.u32 	%rs12599, %r980;
	bfe.u32 	%r981, %r974, 16, 8;
	cvt.u16.u32 	%rs12598, %r981;
	bfe.u32 	%r982, %r974, 24, 8;
	cvt.u16.u32 	%rs12597, %r982;
	ld.global.v2.b32 	{%r983, %r984}, [%rd11+216];
	bfe.u32 	%r985, %r983, 0, 8;
	cvt.u16.u32 	%rs12612, %r985;
	bfe.u32 	%r986, %r983, 8, 8;
	cvt.u16.u32 	%rs12611, %r986;
	bfe.u32 	%r987, %r983, 16, 8;
	cvt.u16.u32 	%rs12610, %r987;
	bfe.u32 	%r988, %r983, 24, 8;
	cvt.u16.u32 	%rs12609, %r988;
	bfe.u32 	%r989, %r984, 0, 8;
	cvt.u16.u32 	%rs12608, %r989;
	bfe.u32 	%r990, %r984, 8, 8;
	cvt.u16.u32 	%rs12607, %r990;
	bfe.u32 	%r991, %r984, 16, 8;
	cvt.u16.u32 	%rs12606, %r991;
	bfe.u32 	%r992, %r984, 24, 8;
	cvt.u16.u32 	%rs12605, %r992;
	ld.global.v2.b32 	{%r993, %r994}, [%rd11+208];
	bfe.u32 	%r995, %r993, 0, 8;
	cvt.u16.u32 	%rs12620, %r995;
	bfe.u32 	%r996, %r993, 8, 8;
	cvt.u16.u32 	%rs12619, %r996;
	bfe.u32 	%r997, %r993, 16, 8;
	cvt.u16.u32 	%rs12618, %r997;
	bfe.u32 	%r998, %r993, 24, 8;
	cvt.u16.u32 	%rs12617, %r998;
	bfe.u32 	%r999, %r994, 0, 8;
	cvt.u16.u32 	%rs12616, %r999;
	bfe.u32 	%r1000, %r994, 8, 8;
	cvt.u16.u32 	%rs12615, %r1000;
	bfe.u32 	%r1001, %r994, 16, 8;
	cvt.u16.u32 	%rs12614, %r1001;
	bfe.u32 	%r1002, %r994, 24, 8;
	cvt.u16.u32 	%rs12613, %r1002;
	ld.global.v2.b32 	{%r1003, %r1004}, [%rd11+200];
	bfe.u32 	%r1005, %r1003, 0, 8;
	cvt.u16.u32 	%rs12628, %r1005;
	bfe.u32 	%r1006, %r1003, 8, 8;
	cvt.u16.u32 	%rs12627, %r1006;
	bfe.u32 	%r1007, %r1003, 16, 8;
	cvt.u16.u32 	%rs12626, %r1007;
	bfe.u32 	%r1008, %r1003, 24, 8;
	cvt.u16.u32 	%rs12625, %r1008;
	bfe.u32 	%r1009, %r1004, 0, 8;
	cvt.u16.u32 	%rs12624, %r1009;
	bfe.u32 	%r1010, %r1004, 8, 8;
	cvt.u16.u32 	%rs12623, %r1010;
	bfe.u32 	%r1011, %r1004, 16, 8;
	cvt.u16.u32 	%rs12622, %r1011;
	bfe.u32 	%r1012, %r1004, 24, 8;
	cvt.u16.u32 	%rs12621, %r1012;
	ld.global.v2.b32 	{%r1013, %r1014}, [%rd11+192];
	bfe.u32 	%r1015, %r1013, 0, 8;
	cvt.u16.u32 	%rs12636, %r1015;
	bfe.u32 	%r1016, %r1013, 8, 8;
	cvt.u16.u32 	%rs12635, %r1016;
	bfe.u32 	%r1017, %r1013, 16, 8;
	cvt.u16.u32 	%rs12634, %r1017;
	bfe.u32 	%r1018, %r1013, 24, 8;
	cvt.u16.u32 	%rs12633, %r1018;
	bfe.u32 	%r1019, %r1014, 0, 8;
	cvt.u16.u32 	%rs12632, %r1019;
	bfe.u32 	%r1020, %r1014, 8, 8;
	cvt.u16.u32 	%rs12631, %r1020;
	bfe.u32 	%r1021, %r1014, 16, 8;
	cvt.u16.u32 	%rs12630, %r1021;
	bfe.u32 	%r1022, %r1014, 24, 8;
	cvt.u16.u32 	%rs12629, %r1022;
	ld.global.v2.b32 	{%r1023, %r1024}, [%rd11+184];
	bfe.u32 	%r1025, %r1023, 0, 8;
	cvt.u16.u32 	%rs12644, %r1025;
	bfe.u32 	%r1026, %r1023, 8, 8;
	cvt.u16.u32 	%rs12643, %r1026;
	bfe.u32 	%r1027, %r1023, 16, 8;
	cvt.u16.u32 	%rs12642, %r1027;
	bfe.u32 	%r1028, %r1023, 24, 8;
	cvt.u16.u32 	%rs12641, %r1028;
	bfe.u32 	%r1029, %r1024, 0, 8;
	cvt.u16.u32 	%rs12640, %r1029;
	bfe.u32 	%r1030, %r1024, 8, 8;
	cvt.u16.u32 	%rs12639, %r1030;
	bfe.u32 	%r1031, %r1024, 16, 8;
	cvt.u16.u32 	%rs12638, %r1031;
	bfe.u32 	%r1032, %r1024, 24, 8;
	cvt.u16.u32 	%rs12637, %r1032;
	ld.global.v2.b32 	{%r1033, %r1034}, [%rd11+176];
	bfe.u32 	%r1035, %r1033, 0, 8;
	cvt.u16.u32 	%rs12652, %r1035;
	bfe.u32 	%r1036, %r1033, 8, 8;
	cvt.u16.u32 	%rs12651, %r1036;
	bfe.u32 	%r1037, %r1033, 16, 8;
	cvt.u16.u32 	%rs12650, %r1037;
	bfe.u32 	%r1038, %r1033, 24, 8;
	cvt.u16.u32 	%rs12649, %r1038;
	bfe.u32 	%r1039, %r1034, 0, 8;
	cvt.u16.u32 	%rs12648, %r1039;
	bfe.u32 	%r1040, %r1034, 8, 8;
	cvt.u16.u32 	%rs12647, %r1040;
	bfe.u32 	%r1041, %r1034, 16, 8;
	cvt.u16.u32 	%rs12646, %r1041;
	bfe.u32 	%r1042, %r1034, 24, 8;
	cvt.u16.u32 	%rs12645, %r1042;
	ld.global.v2.b32 	{%r1043, %r1044}, [%rd11+168];
	bfe.u32 	%r1045, %r1043, 0, 8;
	cvt.u16.u32 	%rs12660, %r1045;
	bfe.u32 	%r1046, %r1043, 8, 8;
	cvt.u16.u32 	%rs12659, %r1046;
	bfe.u32 	%r1047, %r1043, 16, 8;
	cvt.u16.u32 	%rs12658, %r1047;
	bfe.u32 	%r1048, %r1043, 24, 8;
	cvt.u16.u32 	%rs12657, %r1048;
	bfe.u32 	%r1049, %r1044, 0, 8;
	cvt.u16.u32 	%rs12656, %r1049;
	bfe.u32 	%r1050, %r1044, 8, 8;
	cvt.u16.u32 	%rs12655, %r1050;
	bfe.u32 	%r1051, %r1044, 16, 8;
	cvt.u16.u32 	%rs12654, %r1051;
	bfe.u32 	%r1052, %r1044, 24, 8;
	cvt.u16.u32 	%rs12653, %r1052;
	ld.global.v2.b32 	{%r1053, %r1054}, [%rd11+160];
	bfe.u32 	%r1055, %r1053, 0, 8;
	cvt.u16.u32 	%rs12668, %r1055;
	bfe.u32 	%r1056, %r1053, 8, 8;
	cvt.u16.u32 	%rs12667, %r1056;
	bfe.u32 	%r1057, %r1053, 16, 8;
	cvt.u16.u32 	%rs12666, %r1057;
	bfe.u32 	%r1058, %r1053, 24, 8;
	cvt.u16.u32 	%rs12665, %r1058;
	bfe.u32 	%r1059, %r1054, 0, 8;
	cvt.u16.u32 	%rs12664, %r1059;
	bfe.u32 	%r1060, %r1054, 8, 8;
	cvt.u16.u32 	%rs12663, %r1060;
	bfe.u32 	%r1061, %r1054, 16, 8;
	cvt.u16.u32 	%rs12662, %r1061;
	bfe.u32 	%r1062, %r1054, 24, 8;
	cvt.u16.u32 	%rs12661, %r1062;
	ld.global.v2.b32 	{%r1063, %r1064}, [%rd11+152];
	bfe.u32 	%r1065, %r1063, 0, 8;
	cvt.u16.u32 	%rs12676, %r1065;
	bfe.u32 	%r1066, %r1063, 8, 8;
	cvt.u16.u32 	%rs12675, %r1066;
	bfe.u32 	%r1067, %r1063, 16, 8;
	cvt.u16.u32 	%rs12674, %r1067;
	bfe.u32 	%r1068, %r1063, 24, 8;
	cvt.u16.u32 	%rs12673, %r1068;
	bfe.u32 	%r1069, %r1064, 0, 8;
	cvt.u16.u32 	%rs12672, %r1069;
	bfe.u32 	%r1070, %r1064, 8, 8;
	cvt.u16.u32 	%rs12671, %r1070;
	bfe.u32 	%r1071, %r1064, 16, 8;
	cvt.u16.u32 	%rs12670, %r1071;
	bfe.u32 	%r1072, %r1064, 24, 8;
	cvt.u16.u32 	%rs12669, %r1072;
	ld.global.v2.b32 	{%r1073, %r1074}, [%rd11+144];
	bfe.u32 	%r1075, %r1073, 0, 8;
	cvt.u16.u32 	%rs12684, %r1075;
	bfe.u32 	%r1076, %r1073, 8, 8;
	cvt.u16.u32 	%rs12683, %r1076;
	bfe.u32 	%r1077, %r1073, 16, 8;
	cvt.u16.u32 	%rs12682, %r1077;
	bfe.u32 	%r1078, %r1073, 24, 8;
	cvt.u16.u32 	%rs12681, %r1078;
	bfe.u32 	%r1079, %r1074, 0, 8;
	cvt.u16.u32 	%rs12680, %r1079;
	bfe.u32 	%r1080, %r1074, 8, 8;
	cvt.u16.u32 	%rs12679, %r1080;
	bfe.u32 	%r1081, %r1074, 16, 8;
	cvt.u16.u32 	%rs12678, %r1081;
	bfe.u32 	%r1082, %r1074, 24, 8;
	cvt.u16.u32 	%rs12677, %r1082;
	ld.global.v2.b32 	{%r1083, %r1084}, [%rd11+136];
	bfe.u32 	%r1085, %r1083, 0, 8;
	cvt.u16.u32 	%rs12692, %r1085;
	bfe.u32 	%r1086, %r1083, 8, 8;
	cvt.u16.u32 	%rs12691, %r1086;
	bfe.u32 	%r1087, %r1083, 16, 8;
	cvt.u16.u32 	%rs12690, %r1087;
	bfe.u32 	%r1088, %r1083, 24, 8;
	cvt.u16.u32 	%rs12689, %r1088;
	bfe.u32 	%r1089, %r1084, 0, 8;
	cvt.u16.u32 	%rs12688, %r1089;
	bfe.u32 	%r1090, %r1084, 8, 8;
	cvt.u16.u32 	%rs12687, %r1090;
	bfe.u32 	%r1091, %r1084, 16, 8;
	cvt.u16.u32 	%rs12686, %r1091;
	bfe.u32 	%r1092, %r1084, 24, 8;
	cvt.u16.u32 	%rs12685, %r1092;
	ld.global.v2.b32 	{%r1093, %r1094}, [%rd11+128];
	bfe.u32 	%r1095, %r1093, 0, 8;
	cvt.u16.u32 	%rs12700, %r1095;
	bfe.u32 	%r1096, %r1093, 8, 8;
	cvt.u16.u32 	%rs12699, %r1096;
	bfe.u32 	%r1097, %r1093, 16, 8;
	cvt.u16.u32 	%rs12698, %r1097;
	bfe.u32 	%r1098, %r1093, 24, 8;
	cvt.u16.u32 	%rs12697, %r1098;
	bfe.u32 	%r1099, %r1094, 0, 8;
	cvt.u16.u32 	%rs12696, %r1099;
	bfe.u32 	%r1100, %r1094, 8, 8;
	cvt.u16.u32 	%rs12695, %r1100;
	bfe.u32 	%r1101, %r1094, 16, 8;
	cvt.u16.u32 	%rs12694, %r1101;
	bfe.u32 	%r1102, %r1094, 24, 8;
	cvt.u16.u32 	%rs12693, %r1102;
	ld.global.v2.b32 	{%r1103, %r1104}, [%rd11+120];
	bfe.u32 	%r1105, %r1103, 0, 8;
	cvt.u16.u32 	%rs12708, %r1105;
	bfe.u32 	%r1106, %r1103, 8, 8;
	cvt.u16.u32 	%rs12707, %r1106;
	bfe.u32 	%r1107, %r1103, 16, 8;
	cvt.u16.u32 	%rs12706, %r1107;
	bfe.u32 	%r1108, %r1103, 24, 8;
	cvt.u16.u32 	%rs12705, %r1108;
	bfe.u32 	%r1109, %r1104, 0, 8;
	cvt.u16.u32 	%rs12704, %r1109;
	bfe.u32 	%r1110, %r1104, 8, 8;
	cvt.u16.u32 	%rs12703, %r1110;
	bfe.u32 	%r1111, %r1104, 16, 8;
	cvt.u16.u32 	%rs12702, %r1111;
	bfe.u32 	%r1112, %r1104, 24, 8;
	cvt.u16.u32 	%rs12701, %r1112;
	ld.global.v2.b32 	{%r1113, %r1114}, [%rd11+112];
	bfe.u32 	%r1115, %r1113, 0, 8;
	cvt.u16.u32 	%rs12716, %r1115;
	bfe.u32 	%r1116, %r1113, 8, 8;
	cvt.u16.u32 	%rs12715, %r1116;
	bfe.u32 	%r1117, %r1113, 16, 8;
	cvt.u16.u32 	%rs12714, %r1117;
	bfe.u32 	%r1118, %r1113, 24, 8;
	cvt.u16.u32 	%rs12713, %r1118;
	bfe.u32 	%r1119, %r1114, 0, 8;
	cvt.u16.u32 	%rs12712, %r1119;
	bfe.u32 	%r1120, %r1114, 8, 8;
	cvt.u16.u32 	%rs12711, %r1120;
	bfe.u32 	%r1121, %r1114, 16, 8;
	cvt.u16.u32 	%rs12710, %r1121;
	bfe.u32 	%r1122, %r1114, 24, 8;
	cvt.u16.u32 	%rs12709, %r1122;
	ld.global.v2.b32 	{%r1123, %r1124}, [%rd11+104];
	bfe.u32 	%r1125, %r1123, 0, 8;
	cvt.u16.u32 	%rs12724, %r1125;
	bfe.u32 	%r1126, %r1123, 8, 8;
	cvt.u16.u32 	%rs12723, %r1126;
	bfe.u32 	%r1127, %r1123, 16, 8;
	cvt.u16.u32 	%rs12722, %r1127;
	bfe.u32 	%r1128, %r1123, 24, 8;
	cvt.u16.u32 	%rs12721, %r1128;
	bfe.u32 	%r1129, %r1124, 0, 8;
	cvt.u16.u32 	%rs12720, %r1129;
	bfe.u32 	%r1130, %r1124, 8, 8;
	cvt.u16.u32 	%rs12719, %r1130;
	bfe.u32 	%r1131, %r1124, 16, 8;
	cvt.u16.u32 	%rs12718, %r1131;
	bfe.u32 	%r1132, %r1124, 24, 8;
	cvt.u16.u32 	%rs12717, %r1132;
	ld.global.v2.b32 	{%r1133, %r1134}, [%rd11+96];
	bfe.u32 	%r1135, %r1133, 0, 8;
	cvt.u16.u32 	%rs12732, %r1135;
	bfe.u32 	%r1136, %r1133, 8, 8;
	cvt.u16.u32 	%rs12731, %r1136;
	bfe.u32 	%r1137, %r1133, 16, 8;
	cvt.u16.u32 	%rs12730, %r1137;
	bfe.u32 	%r1138, %r1133, 24, 8;
	cvt.u16.u32 	%rs12729, %r1138;
	bfe.u32 	%r1139, %r1134, 0, 8;
	cvt.u16.u32 	%rs12728, %r1139;
	bfe.u32 	%r1140, %r1134, 8, 8;
	cvt.u16.u32 	%rs12727, %r1140;
	bfe.u32 	%r1141, %r1134, 16, 8;
	cvt.u16.u32 	%rs12726, %r1141;
	bfe.u32 	%r1142, %r1134, 24, 8;
	cvt.u16.u32 	%rs12725, %r1142;
	ld.global.v2.b32 	{%r1143, %r1144}, [%rd11+88];
	bfe.u32 	%r1145, %r1143, 0, 8;
	cvt.u16.u32 	%rs12740, %r1145;
	bfe.u32 	%r1146, %r1143, 8, 8;
	cvt.u16.u32 	%rs12739, %r1146;
	bfe.u32 	%r1147, %r1143, 16, 8;
	cvt.u16.u32 	%rs12738, %r1147;
	bfe.u32 	%r1148, %r1143, 24, 8;
	cvt.u16.u32 	%rs12737, %r1148;
	bfe.u32 	%r1149, %r1144, 0, 8;
	cvt.u16.u32 	%rs12736, %r1149;
	bfe.u32 	%r1150, %r1144, 8, 8;
	cvt.u16.u32 	%rs12735, %r1150;
	bfe.u32 	%r1151, %r1144, 16, 8;
	cvt.u16.u32 	%rs12734, %r1151;
	bfe.u32 	%r1152, %r1144, 24, 8;
	cvt.u16.u32 	%rs12733, %r1152;
	ld.global.v2.b32 	{%r1153, %r1154}, [%rd11+80];
	bfe.u32 	%r1155, %r1153, 0, 8;
	cvt.u16.u32 	%rs12748, %r1155;
	bfe.u32 	%r1156, %r1153, 8, 8;
	cvt.u16.u32 	%rs12747, %r1156;
	bfe.u32 	%r1157, %r1153, 16, 8;
	cvt.u16.u32 	%rs12746, %r1157;
	bfe.u32 	%r1158, %r1153, 24, 8;
	cvt.u16.u32 	%rs12745, %r1158;
	bfe.u32 	%r1159, %r1154, 0, 8;
	cvt.u16.u32 	%rs12744, %r1159;
	bfe.u32 	%r1160, %r1154, 8, 8;
	cvt.u16.u32 	%rs12743, %r1160;
	bfe.u32 	%r1161, %r1154, 16, 8;
	cvt.u16.u32 	%rs12742, %r1161;
	bfe.u32 	%r1162, %r1154, 24, 8;
	cvt.u16.u32 	%rs12741, %r1162;
	ld.global.v2.b32 	{%r1163, %r1164}, [%rd11+72];
	bfe.u32 	%r1165, %r1163, 0, 8;
	cvt.u16.u32 	%rs12756, %r1165;
	bfe.u32 	%r1166, %r1163, 8, 8;
	cvt.u16.u32 	%rs12755, %r1166;
	bfe.u32 	%r1167, %r1163, 16, 8;
	cvt.u16.u32 	%rs12754, %r1167;
	bfe.u32 	%r1168, %r1163, 24, 8;
	cvt.u16.u32 	%rs12753, %r1168;
	bfe.u32 	%r1169, %r1164, 0, 8;
	cvt.u16.u32 	%rs12752, %r1169;
	bfe.u32 	%r1170, %r1164, 8, 8;
	cvt.u16.u32 	%rs12751, %r1170;
	bfe.u32 	%r1171, %r1164, 16, 8;
	cvt.u16.u32 	%rs12750, %r1171;
	bfe.u32 	%r1172, %r1164, 24, 8;
	cvt.u16.u32 	%rs12749, %r1172;
	ld.global.v2.b32 	{%r1173, %r1174}, [%rd11+64];
	bfe.u32 	%r1175, %r1173, 0, 8;
	cvt.u16.u32 	%rs12764, %r1175;
	bfe.u32 	%r1176, %r1173, 8, 8;
	cvt.u16.u32 	%rs12763, %r1176;
	bfe.u32 	%r1177, %r1173, 16, 8;
	cvt.u16.u32 	%rs12762, %r1177;
	bfe.u32 	%r1178, %r1173, 24, 8;
	cvt.u16.u32 	%rs12761, %r1178;
	bfe.u32 	%r1179, %r1174, 0, 8;
	cvt.u16.u32 	%rs12760, %r1179;
	bfe.u32 	%r1180, %r1174, 8, 8;
	cvt.u16.u32 	%rs12759, %r1180;
	bfe.u32 	%r1181, %r1174, 16, 8;
	cvt.u16.u32 	%rs12758, %r1181;
	bfe.u32 	%r1182, %r1174, 24, 8;
	cvt.u16.u32 	%rs12757, %r1182;
	ld.global.v2.b32 	{%r1183, %r1184}, [%rd11+56];
	bfe.u32 	%r1185, %r1183, 0, 8;
	cvt.u16.u32 	%rs12772, %r1185;
	bfe.u32 	%r1186, %r1183, 8, 8;
	cvt.u16.u32 	%rs12771, %r1186;
	bfe.u32 	%r1187, %r1183, 16, 8;
	cvt.u16.u32 	%rs12770, %r1187;
	bfe.u32 	%r1188, %r1183, 24, 8;
	cvt.u16.u32 	%rs12769, %r1188;
	bfe.u32 	%r1189, %r1184, 0, 8;
	cvt.u16.u32 	%rs12768, %r1189;
	bfe.u32 	%r1190, %r1184, 8, 8;
	cvt.u16.u32 	%rs12767, %r1190;
	bfe.u32 	%r1191, %r1184, 16, 8;
	cvt.u16.u32 	%rs12766, %r1191;
	bfe.u32 	%r1192, %r1184, 24, 8;
	cvt.u16.u32 	%rs12765, %r1192;
	ld.global.v2.b32 	{%r1193, %r1194}, [%rd11+48];
	bfe.u32 	%r1195, %r1193, 0, 8;
	cvt.u16.u32 	%rs12780, %r1195;
	bfe.u32 	%r1196, %r1193, 8, 8;
	cvt.u16.u32 	%rs12779, %r1196;
	bfe.u32 	%r1197, %r1193, 16, 8;
	cvt.u16.u32 	%rs12778, %r1197;
	bfe.u32 	%r1198, %r1193, 24, 8;
	cvt.u16.u32 	%rs12777, %r1198;
	bfe.u32 	%r1199, %r1194, 0, 8;
	cvt.u16.u32 	%rs12776, %r1199;
	bfe.u32 	%r1200, %r1194, 8, 8;
	cvt.u16.u32 	%rs12775, %r1200;
	bfe.u32 	%r1201, %r1194, 16, 8;
	cvt.u16.u32 	%rs12774, %r1201;
	bfe.u32 	%r1202, %r1194, 24, 8;
	cvt.u16.u32 	%rs12773, %r1202;
	ld.global.v2.b32 	{%r1203, %r1204}, [%rd11+40];
	bfe.u32 	%r1205, %r1203, 0, 8;
	cvt.u16.u32 	%rs12788, %r1205;
	bfe.u32 	%r1206, %r1203, 8, 8;
	cvt.u16.u32 	%rs12787, %r1206;
	bfe.u32 	%r1207, %r1203, 16, 8;
	cvt.u16.u32 	%rs12786, %r1207;
	bfe.u32 	%r1208, %r1203, 24, 8;
	cvt.u16.u32 	%rs12785, %r1208;
	bfe.u32 	%r1209, %r1204, 0, 8;
	cvt.u16.u32 	%rs12784, %r1209;
	bfe.u32 	%r1210, %r1204, 8, 8;
	cvt.u16.u32 	%rs12783, %r1210;
	bfe.u32 	%r1211, %r1204, 16, 8;
	cvt.u16.u32 	%rs12782, %r1211;
	bfe.u32 	%r1212, %r1204, 24, 8;
	cvt.u16.u32 	%rs12781, %r1212;
	ld.global.v2.b32 	{%r1213, %r1214}, [%rd11+32];
	bfe.u32 	%r1215, %r1213, 0, 8;
	cvt.u16.u32 	%rs12796, %r1215;
	bfe.u32 	%r1216, %r1213, 8, 8;
	cvt.u16.u32 	%rs12795, %r1216;
	bfe.u32 	%r1217, %r1213, 16, 8;
	cvt.u16.u32 	%rs12794, %r1217;
	bfe.u32 	%r1218, %r1213, 24, 8;
	cvt.u16.u32 	%rs12793, %r1218;
	bfe.u32 	%r1219, %r1214, 0, 8;
	cvt.u16.u32 	%rs12792, %r1219;
	bfe.u32 	%r1220, %r1214, 8, 8;
	cvt.u16.u32 	%rs12791, %r1220;
	bfe.u32 	%r1221, %r1214, 16, 8;
	cvt.u16.u32 	%rs12790, %r1221;
	bfe.u32 	%r1222, %r1214, 24, 8;
	cvt.u16.u32 	%rs12789, %r1222;
	ld.global.v2.b32 	{%r1223, %r1224}, [%rd11+24];
	bfe.u32 	%r1225, %r1223, 0, 8;
	cvt.u16.u32 	%rs12804, %r1225;
	bfe.u32 	%r1226, %r1223, 8, 8;
	cvt.u16.u32 	%rs12803, %r1226;
	bfe.u32 	%r1227, %r1223, 16, 8;
	cvt.u16.u32 	%rs12802, %r1227;
	bfe.u32 	%r1228, %r1223, 24, 8;
	cvt.u16.u32 	%rs12801, %r1228;
	bfe.u32 	%r1229, %r1224, 0, 8;
	cvt.u16.u32 	%rs12800, %r1229;
	bfe.u32 	%r1230, %r1224, 8, 8;
	cvt.u16.u32 	%rs12799, %r1230;
	bfe.u32 	%r1231, %r1224, 16, 8;
	cvt.u16.u32 	%rs12798, %r1231;
	bfe.u32 	%r1232, %r1224, 24, 8;
	cvt.u16.u32 	%rs12797, %r1232;
	ld.global.v2.b32 	{%r1233, %r1234}, [%rd11+16];
	bfe.u32 	%r1235, %r1233, 0, 8;
	cvt.u16.u32 	%rs12812, %r1235;
	bfe.u32 	%r1236, %r1233, 8, 8;
	cvt.u16.u32 	%rs12811, %r1236;
	bfe.u32 	%r1237, %r1233, 16, 8;
	cvt.u16.u32 	%rs12810, %r1237;
	bfe.u32 	%r1238, %r1233, 24, 8;
	cvt.u16.u32 	%rs12809, %r1238;
	bfe.u32 	%r1239, %r1234, 0, 8;
	cvt.u16.u32 	%rs12808, %r1239;
	bfe.u32 	%r1240, %r1234, 8, 8;
	cvt.u16.u32 	%rs12807, %r1240;
	bfe.u32 	%r1241, %r1234, 16, 8;
	cvt.u16.u32 	%rs12806, %r1241;
	bfe.u32 	%r1242, %r1234, 24, 8;
	cvt.u16.u32 	%rs12805, %r1242;
	ld.global.f64 	%fd75, [%rd11+8];
	ld.global.u32 	%r28550, [%rd11];
	mul.lo.s32 	%r1243, %r913, 192;
	sub.s32 	%r1244, %r912, %r921;
	setp.lt.u32 	%p2, %r1244, %r1243;
	@%p2 bra 	$L__BB2_102;
	mov.u32 	%r1245, %ctaid.x;
	mul.lo.s32 	%r28602, %r1245, 192;
$L__BB2_86:
	mad.lo.s32 	%r28602, %r913, 192, %r28602;
	add.s32 	%r1246, %r912, -192;
	setp.gt.u32 	%p3, %r28602, %r1246;
	@%p3 bra 	$L__BB2_93;
	cvt.u64.u32 	%rd12, %r28602;
	mov.u32 	%r1248, %tid.x;
	cvt.u64.u32 	%rd13, %r1248;
	add.s64 	%rd14, %rd12, %rd13;
	mad.lo.s64 	%rd15, %rd14, 272, %rd4;
	ld.global.v2.b32 	{%r1249, %r1250}, [%rd15+264];
	ld.global.v2.b32 	{%r1251, %r1252}, [%rd15+256];
	ld.global.v2.b32 	{%r1253, %r1254}, [%rd15+248];
	ld.global.v2.b32 	{%r1255, %r1256}, [%rd15+240];
	ld.global.v2.b32 	{%r1257, %r1258}, [%rd15+232];
	ld.global.v2.b32 	{%r1259, %r1260}, [%rd15+224];
	ld.global.v2.b32 	{%r1261, %r1262}, [%rd15+216];
	ld.global.v2.b32 	{%r1263, %r1264}, [%rd15+208];
	ld.global.v2.b32 	{%r1265, %r1266}, [%rd15+200];
	ld.global.v2.b32 	{%r1267, %r1268}, [%rd15+192];
	ld.global.v2.b32 	{%r1269, %r1270}, [%rd15+184];
	ld.global.v2.b32 	{%r1271, %r1272}, [%rd15+176];
	ld.global.v2.b32 	{%r1273, %r1274}, [%rd15+168];
	ld.global.v2.b32 	{%r1275, %r1276}, [%rd15+160];
	ld.global.v2.b32 	{%r1277, %r1278}, [%rd15+152];
	ld.global.v2.b32 	{%r1279, %r1280}, [%rd15+144];
	ld.global.v2.b32 	{%r1281, %r1282}, [%rd15+136];
	ld.global.v2.b32 	{%r1283, %r1284}, [%rd15+128];
	ld.global.v2.b32 	{%r1285, %r1286}, [%rd15+120];
	ld.global.v2.b32 	{%r1287, %r1288}, [%rd15+112];
	ld.global.v2.b32 	{%r1289, %r1290}, [%rd15+104];
	ld.global.v2.b32 	{%r1291, %r1292}, [%rd15+96];
	ld.global.v2.b32 	{%r1293, %r1294}, [%rd15+88];
	ld.global.v2.b32 	{%r1295, %r1296}, [%rd15+80];
	ld.global.v2.b32 	{%r1297, %r1298}, [%rd15+72];
	ld.global.v2.b32 	{%r1299, %r1300}, [%rd15+64];
	ld.global.v2.b32 	{%r1301, %r1302}, [%rd15+56];
	ld.global.v2.b32 	{%r1303, %r1304}, [%rd15+48];
	ld.global.v2.b32 	{%r1305, %r1306}, [%rd15+40];
	ld.global.v2.b32 	{%r1307, %r1308}, [%rd15+32];
	ld.global.v2.b32 	{%r1309, %r1310}, [%rd15+24];
	ld.global.v2.b32 	{%r1311, %r1312}, [%rd15+16];
	bfe.u32 	%r1313, %r1311, 0, 8;
	cvt.u16.u32 	%rs15639, %r1313;
	ld.global.f64 	%fd39, [%rd15+8];
	ld.global.u32 	%r456, [%rd15];
	st.local.u32 	[%rd2], %r456;
	st.local.f64 	[%rd2+8], %fd39;
	st.local.v2.b32 	[%rd2+16], {%r1311, %r1312};
	st.local.v2.b32 	[%rd2+24], {%r1309, %r1310};
	st.local.v2.b32 	[%rd2+32], {%r1307, %r1308};
	st.local.v2.b32 	[%rd2+40], {%r1305, %r1306};
	st.local.v2.b32 	[%rd2+48], {%r1303, %r1304};
	st.local.v2.b32 	[%rd2+56], {%r1301, %r1302};
	st.local.v2.b32 	[%rd2+64], {%r1299, %r1300};
	st.local.v2.b32 	[%rd2+72], {%r1297, %r1298};
	st.local.v2.b32 	[%rd2+80], {%r1295, %r1296};
	st.local.v2.b32 	[%rd2+88], {%r1293, %r1294};
	st.local.v2.b32 	[%rd2+96], {%r1291, %r1292};
	st.local.v2.b32 	[%rd2+104], {%r1289, %r1290};
	st.local.v2.b32 	[%rd2+112], {%r1287, %r1288};
	st.local.v2.b32 	[%rd2+120], {%r1285, %r1286};
	st.local.v2.b32 	[%rd2+128], {%r1283, %r1284};
	st.local.v2.b32 	[%rd2+136], {%r1281, %r1282};
	st.local.v2.b32 	[%rd2+144], {%r1279, %r1280};
	st.local.v2.b32 	[%rd2+152], {%r1277, %r1278};
	st.local.v2.b32 	[%rd2+160], {%r1275, %r1276};
	st.local.v2.b32 	[%rd2+168], {%r1273, %r1274};
	st.local.v2.b32 	[%rd2+176], {%r1271, %r1272};
	st.local.v2.b32 	[%rd2+184], {%r1269, %r1270};
	st.local.v2.b32 	[%rd2+192], {%r1267, %r1268};
	st.local.v2.b32 	[%rd2+200], {%r1265, %r1266};
	st.local.v2.b32 	[%rd2+208], {%r1263, %r1264};
	st.local.v2.b32 	[%rd2+216], {%r1261, %r1262};
	st.local.v2.b32 	[%rd2+224], {%r1259, %r1260};
	st.local.v2.b32 	[%rd2+232], {%r1257, %r1258};
	st.local.v2.b32 	[%rd2+240], {%r1255, %r1256};
	st.local.v2.b32 	[%rd2+248], {%r1253, %r1254};
	st.local.v2.b32 	[%rd2+256], {%r1251, %r1252};
	st.local.v2.b32 	[%rd2+264], {%r1249, %r1250};
	st.local.u32 	[%rd1], %r28550;
	st.local.f64 	[%rd1+8], %fd75;
	cvt.u32.u16 	%r1314, %rs12805;
	cvt.u32.u16 	%r1315, %rs12806;
	prmt.b32 	%r1316, %r1315, %r1314, 0x3340U;
	cvt.u32.u16 	%r1317, %rs12807;
	cvt.u32.u16 	%r1318, %rs12808;
	prmt.b32 	%r1319, %r1318, %r1317, 0x3340U;
	prmt.b32 	%r1320, %r1319, %r1316, 0x5410U;
	cvt.u32.u16 	%r1321, %rs12809;
	cvt.u32.u16 	%r1322, %rs12810;
	prmt.b32 	%r1323, %r1322, %r1321, 0x3340U;
	cvt.u32.u16 	%r1324, %rs12811;
	cvt.u32.u16 	%r1325, %rs12812;
	prmt.b32 	%r1326, %r1325, %r1324, 0x3340U;
	prmt.b32 	%r1327, %r1326, %r1323, 0x5410U;
	st.local.v2.b32 	[%rd1+16], {%r1327, %r1320};
	cvt.u32.u16 	%r1328, %rs12797;
	cvt.u32.u16 	%r1329, %rs12798;
	prmt.b32 	%r1330, %r1329, %r1328, 0x3340U;
	cvt.u32.u16 	%r1331, %rs12799;
	cvt.u32.u16 	%r1332, %rs12800;
	prmt.b32 	%r1333, %r1332, %r1331, 0x3340U;
	prmt.b32 	%r1334, %r1333, %r1330, 0x5410U;
	cvt.u32.u16 	%r1335, %rs12801;
	cvt.u32.u16 	%r1336, %rs12802;
	prmt.b32 	%r1337, %r1336, %r1335, 0x3340U;
	cvt.u32.u16 	%r1338, %rs12803;
	cvt.u32.u16 	%r1339, %rs12804;
	prmt.b32 	%r1340, %r1339, %r1338, 0x3340U;
	prmt.b32 	%r1341, %r1340, %r1337, 0x5410U;
	st.local.v2.b32 	[%rd1+24], {%r1341, %r1334};
	cvt.u32.u16 	%r1342, %rs12789;
	cvt.u32.u16 	%r1343, %rs12790;
	prmt.b32 	%r1344, %r1343, %r1342, 0x3340U;
	cvt.u32.u16 	%r1345, %rs12791;
	cvt.u32.u16 	%r1346, %rs12792;
	prmt.b32 	%r1347, %r1346, %r1345, 0x3340U;
	prmt.b32 	%r1348, %r1347, %r1344, 0x5410U;
	cvt.u32.u16 	%r1349, %rs12793;
	cvt.u32.u16 	%r1350, %rs12794;
	prmt.b32 	%r1351, %r1350, %r1349, 0x3340U;
	cvt.u32.u16 	%r1352, %rs12795;
	cvt.u32.u16 	%r1353, %rs12796;
	prmt.b32 	%r1354, %r1353, %r1352, 0x3340U;
	prmt.b32 	%r1355, %r1354, %r1351, 0x5410U;
	st.local.v2.b32 	[%rd1+32], {%r1355, %r1348};
	cvt.u32.u16 	%r1356, %rs12781;
	cvt.u32.u16 	%r1357, %rs12782;
	prmt.b32 	%r1358, %r1357, %r1356, 0x3340U;
	cvt.u32.u16 	%r1359, %rs12783;
	cvt.u32.u16 	%r1360, %rs12784;
	prmt.b32 	%r1361, %r1360, %r1359, 0x3340U;
	prmt.b32 	%r1362, %r1361, %r1358, 0x5410U;
	cvt.u32.u16 	%r1363, %rs12785;
	cvt.u32.u16 	%r1364, %rs12786;
	prmt.b32 	%r1365, %r1364, %r1363, 0x3340U;
	cvt.u32.u16 	%r1366, %rs12787;
	cvt.u32.u16 	%r1367, %rs12788;
	prmt.b32 	%r1368, %r1367, %r1366, 0x3340U;
	prmt.b32 	%r1369, %r1368, %r1365, 0x5410U;
	st.local.v2.b32 	[%rd1+40], {%r1369, %r1362};
	cvt.u32.u16 	%r1370, %rs12773;
	cvt.u32.u16 	%r1371, %rs12774;
	prmt.b32 	%r1372, %r1371, %r1370, 0x3340U;
	cvt.u32.u16 	%r1373, %rs12775;
	cvt.u32.u16 	%r1374, %rs12776;
	prmt.b32 	%r1375, %r1374, %r1373, 0x3340U;
	prmt.b32 	%r1376, %r1375, %r1372, 0x5410U;
	cvt.u32.u16 	%r1377, %rs12777;
	cvt.u32.u16 	%r1378, %rs12778;
	prmt.b32 	%r1379, %r1378, %r1377, 0x3340U;
	cvt.u32.u16 	%r1380, %rs12779;
	cvt.u32.u16 	%r1381, %rs12780;
	prmt.b32 	%r1382, %r1381, %r1380, 0x3340U;
	prmt.b32 	%r1383, %r1382, %r1379, 0x5410U;
	st.local.v2.b32 	[%rd1+48], {%r1383, %r1376};
	cvt.u32.u16 	%r1384, %rs12765;
	cvt.u32.u16 	%r1385, %rs12766;
	prmt.b32 	%r1386, %r1385, %r1384, 0x3340U;
	cvt.u32.u16 	%r1387, %rs12767;
	cvt.u32.u16 	%r1388, %rs12768;
	prmt.b32 	%r1389, %r1388, %r1387, 0x3340U;
	prmt.b32 	%r1390, %r1389, %r1386, 0x5410U;
	cvt.u32.u16 	%r1391, %rs12769;
	cvt.u32.u16 	%r1392, %rs12770;
	prmt.b32 	%r1393, %r1392, %r1391, 0x3340U;
	cvt.u32.u16 	%r1394, %rs12771;
	cvt.u32.u16 	%r1395, %rs12772;
	prmt.b32 	%r1396, %r1395, %r1394, 0x3340U;
	prmt.b32 	%r1397, %r1396, %r1393, 0x5410U;
	st.local.v2.b32 	[%rd1+56], {%r1397, %r1390};
	cvt.u32.u16 	%r1398, %rs12757;
	cvt.u32.u16 	%r1399, %rs12758;
	prmt.b32 	%r1400, %r1399, %r1398, 0x3340U;
	cvt.u32.u16 	%r1401, %rs12759;
	cvt.u32.u16 	%r1402, %rs12760;
	prmt.b32 	%r1403, %r1402, %r1401, 0x3340U;
	prmt.b32 	%r1404, %r1403, %r1400, 0x5410U;
	cvt.u32.u16 	%r1405, %rs12761;
	cvt.u32.u16 	%r1406, %rs12762;
	prmt.b32 	%r1407, %r1406, %r1405, 0x3340U;
	cvt.u32.u16 	%r1408, %rs12763;
	cvt.u32.u16 	%r1409, %rs12764;
	prmt.b32 	%r1410, %r1409, %r1408, 0x3340U;
	prmt.b32 	%r1411, %r1410, %r1407, 0x5410U;
	st.local.v2.b32 	[%rd1+64], {%r1411, %r1404};
	cvt.u32.u16 	%r1412, %rs12749;
	cvt.u32.u16 	%r1413, %rs12750;
	prmt.b32 	%r1414, %r1413, %r1412, 0x3340U;
	cvt.u32.u16 	%r1415, %rs12751;
	cvt.u32.u16 	%r1416, %rs12752;
	prmt.b32 	%r1417, %r1416, %r1415, 0x3340U;
	prmt.b32 	%r1418, %r1417, %r1414, 0x5410U;
	cvt.u32.u16 	%r1419, %rs12753;
	cvt.u32.u16 	%r1420, %rs12754;
	prmt.b32 	%r1421, %r1420, %r1419, 0x3340U;
	cvt.u32.u16 	%r1422, %rs12755;
	cvt.u32.u16 	%r1423, %rs12756;
	prmt.b32 	%r1424, %r1423, %r1422, 0x3340U;
	prmt.b32 	%r1425, %r1424, %r1421, 0x5410U;
	st.local.v2.b32 	[%rd1+72], {%r1425, %r1418};
	cvt.u32.u16 	%r1426, %rs12741;
	cvt.u32.u16 	%r1427, %rs12742;
	prmt.b32 	%r1428, %r1427, %r1426, 0x3340U;
	cvt.u32.u16 	%r1429, %rs12743;
	cvt.u32.u16 	%r1430, %rs12744;
	prmt.b32 	%r1431, %r1430, %r1429, 0x3340U;
	prmt.b32 	%r1432, %r1431, %r1428, 0x5410U;
	cvt.u32.u16 	%r1433, %rs12745;
	cvt.u32.u16 	%r1434, %rs12746;
	prmt.b32 	%r1435, %r1434, %r1433, 0x3340U;
	cvt.u32.u16 	%r1436, %rs12747;
	cvt.u32.u16 	%r1437, %rs12748;
	prmt.b32 	%r1438, %r1437, %r1436, 0x3340U;
	prmt.b32 	%r1439, %r1438, %r1435, 0x5410U;
	st.local.v2.b32 	[%rd1+80], {%r1439, %r1432};
	cvt.u32.u16 	%r1440, %rs12733;
	cvt.u32.u16 	%r1441, %rs12734;
	prmt.b32 	%r1442, %r1441, %r1440, 0x3340U;
	cvt.u32.u16 	%r1443, %rs12735;
	cvt.u32.u16 	%r1444, %rs12736;
	prmt.b32 	%r1445, %r1444, %r1443, 0x3340U;
	prmt.b32 	%r1446, %r1445, %r1442, 0x5410U;
	cvt.u32.u16 	%r1447, %rs12737;
	cvt.u32.u16 	%r1448, %rs12738;
	prmt.b32 	%r1449, %r1448, %r1447, 0x3340U;
	cvt.u32.u16 	%r1450, %rs12739;
	cvt.u32.u16 	%r1451, %rs12740;
	prmt.b32 	%r1452, %r1451, %r1450, 0x3340U;
	prmt.b32 	%r1453, %r1452, %r1449, 0x5410U;
	st.local.v2.b32 	[%rd1+88], {%r1453, %r1446};
	cvt.u32.u16 	%r1454, %rs12725;
	cvt.u32.u16 	%r1455, %rs12726;
	prmt.b32 	%r1456, %r1455, %r1454, 0x3340U;
	cvt.u32.u16 	%r1457, %rs12727;
	cvt.u32.u16 	%r1458, %rs12728;
	prmt.b32 	%r1459, %r1458, %r1457, 0x3340U;
	prmt.b32 	%r1460, %r1459, %r1456, 0x5410U;
	cvt.u32.u16 	%r1461, %rs12729;
	cvt.u32.u16 	%r1462, %rs12730;
	prmt.b32 	%r1463, %r1462, %r1461, 0x3340U;
	cvt.u32.u16 	%r1464, %rs12731;
	cvt.u32.u16 	%r1465, %rs12732;
	prmt.b32 	%r1466, %r1465, %r1464, 0x3340U;
	prmt.b32 	%r1467, %r1466, %r1463, 0x5410U;
	st.local.v2.b32 	[%rd1+96], {%r1467, %r1460};
	cvt.u32.u16 	%r1468, %rs12717;
	cvt.u32.u16 	%r1469, %rs12718;
	prmt.b32 	%r1470, %r1469, %r1468, 0x3340U;
	cvt.u32.u16 	%r1471, %rs12719;
	cvt.u32.u16 	%r1472, %rs12720;
	prmt.b32 	%r1473, %r1472, %r1471, 0x3340U;
	prmt.b32 	%r1474, %r1473, %r1470, 0x5410U;
	cvt.u32.u16 	%r1475, %rs12721;
	cvt.u32.u16 	%r1476, %rs12722;
	prmt.b32 	%r1477, %r1476, %r1475, 0x3340U;
	cvt.u32.u16 	%r1478, %rs12723;
	cvt.u32.u16 	%r1479, %rs12724;
	prmt.b32 	%r1480, %r1479, %r1478, 0x3340U;
	prmt.b32 	%r1481, %r1480, %r1477, 0x5410U;
	st.local.v2.b32 	[%rd1+104], {%r1481, %r1474};
	cvt.u32.u16 	%r1482, %rs12709;
	cvt.u32.u16 	%r1483, %rs12710;
	prmt.b32 	%r1484, %r1483, %r1482, 0x3340U;
	cvt.u32.u16 	%r1485, %rs12711;
	cvt.u32.u16 	%r1486, %rs12712;
	prmt.b32 	%r1487, %r1486, %r1485, 0x3340U;
	prmt.b32 	%r1488, %r1487, %r1484, 0x5410U;
	cvt.u32.u16 	%r1489, %rs12713;
	cvt.u32.u16 	%r1490, %rs12714;
	prmt.b32 	%r1491, %r1490, %r1489, 0x3340U;
	cvt.u32.u16 	%r1492, %rs12715;
	cvt.u32.u16 	%r1493, %rs12716;
	prmt.b32 	%r1494, %r1493, %r1492, 0x3340U;
	prmt.b32 	%r1495, %r1494, %r1491, 0x5410U;
	st.local.v2.b32 	[%rd1+112], {%r1495, %r1488};
	cvt.u32.u16 	%r1496, %rs12701;
	cvt.u32.u16 	%r1497, %rs12702;
	prmt.b32 	%r1498, %r1497, %r1496, 0x3340U;
	cvt.u32.u16 	%r1499, %rs12703;
	cvt.u32.u16 	%r1500, %rs12704;
	prmt.b32 	%r1501, %r1500, %r1499, 0x3340U;
	prmt.b32 	%r1502, %r1501, %r1498, 0x5410U;
	cvt.u32.u16 	%r1503, %rs12705;
	cvt.u32.u16 	%r1504, %rs12706;
	prmt.b32 	%r1505, %r1504, %r1503, 0x3340U;
	cvt.u32.u16 	%r1506, %rs12707;
	cvt.u32.u16 	%r1507, %rs12708;
	prmt.b32 	%r1508, %r1507, %r1506, 0x3340U;
	prmt.b32 	%r1509, %r1508, %r1505, 0x5410U;
	st.local.v2.b32 	[%rd1+120], {%r1509, %r1502};
	cvt.u32.u16 	%r1510, %rs12693;
	cvt.u32.u16 	%r1511, %rs12694;
	prmt.b32 	%r1512, %r1511, %r1510, 0x3340U;
	cvt.u32.u16 	%r1513, %rs12695;
	cvt.u32.u16 	%r1514, %rs12696;
	prmt.b32 	%r1515, %r1514, %r1513, 0x3340U;
	prmt.b32 	%r1516, %r1515, %r1512, 0x5410U;
	cvt.u32.u16 	%r1517, %rs12697;
	cvt.u32.u16 	%r1518, %rs12698;
	prmt.b32 	%r1519, %r1518, %r1517, 0x3340U;
	cvt.u32.u16 	%r1520, %rs12699;
	cvt.u32.u16 	%r1521, %rs12700;
	prmt.b32 	%r1522, %r1521, %r1520, 0x3340U;
	prmt.b32 	%r1523, %r1522, %r1519, 0x5410U;
	st.local.v2.b32 	[%rd1+128], {%r1523, %r1516};
	cvt.u32.u16 	%r1524, %rs12685;
	cvt.u32.u16 	%r1525, %rs12686;
	prmt.b32 	%r1526, %r1525, %r1524, 0x3340U;
	cvt.u32.u16 	%r1527, %rs12687;
	cvt.u32.u16 	%r1528, %rs12688;
	prmt.b32 	%r1529, %r1528, %r1527, 0x3340U;
	prmt.b32 	%r1530, %r1529, %r1526, 0x5410U;
	cvt.u32.u16 	%r1531, %rs12689;
	cvt.u32.u16 	%r1532, %rs12690;
	prmt.b32 	%r1533, %r1532, %r1531, 0x3340U;
	cvt.u32.u16 	%r1534, %rs12691;
	cvt.u32.u16 	%r1535, %rs12692;
	prmt.b32 	%r1536, %r1535, %r1534, 0x3340U;
	prmt.b32 	%r1537, %r1536, %r1533, 0x5410U;
	st.local.v2.b32 	[%rd1+136], {%r1537, %r1530};
	cvt.u32.u16 	%r1538, %rs12677;
	cvt.u32.u16 	%r1539, %rs12678;
	prmt.b32 	%r1540, %r1539, %r1538, 0x3340U;
	cvt.u32.u16 	%r1541, %rs12679;
	cvt.u32.u16 	%r1542, %rs12680;
	prmt.b32 	%r1543, %r1542, %r1541, 0x3340U;
	prmt.b32 	%r1544, %r1543, %r1540, 0x5410U;
	cvt.u32.u16 	%r1545, %rs12681;
	cvt.u32.u16 	%r1546, %rs12682;
	prmt.b32 	%r1547, %r1546, %r1545, 0x3340U;
	cvt.u32.u16 	%r1548, %rs12683;
	cvt.u32.u16 	%r1549, %rs12684;
	prmt.b32 	%r1550, %r1549, %r1548, 0x3340U;
	prmt.b32 	%r1551, %r1550, %r1547, 0x5410U;
	st.local.v2.b32 	[%rd1+144], {%r1551, %r1544};
	cvt.u32.u16 	%r1552, %rs12669;
	cvt.u32.u16 	%r1553, %rs12670;
	prmt.b32 	%r1554, %r1553, %r1552, 0x3340U;
	cvt.u32.u16 	%r1555, %rs12671;
	cvt.u32.u16 	%r1556, %rs12672;
	prmt.b32 	%r1557, %r1556, %r1555, 0x3340U;
	prmt.b32 	%r1558, %r1557, %r1554, 0x5410U;
	cvt.u32.u16 	%r1559, %rs12673;
	cvt.u32.u16 	%r1560, %rs12674;
	prmt.b32 	%r1561, %r1560, %r1559, 0x3340U;
	cvt.u32.u16 	%r1562, %rs12675;
	cvt.u32.u16 	%r1563, %rs12676;
	prmt.b32 	%r1564, %r1563, %r1562, 0x3340U;
	prmt.b32 	%r1565, %r1564, %r1561, 0x5410U;
	st.local.v2.b32 	[%rd1+152], {%r1565, %r1558};
	cvt.u32.u16 	%r1566, %rs12661;
	cvt.u32.u16 	%r1567, %rs12662;
	prmt.b32 	%r1568, %r1567, %r1566, 0x3340U;
	cvt.u32.u16 	%r1569, %rs12663;
	cvt.u32.u16 	%r1570, %rs12664;
	prmt.b32 	%r1571, %r1570, %r1569, 0x3340U;
	prmt.b32 	%r1572, %r1571, %r1568, 0x5410U;
	cvt.u32.u16 	%r1573, %rs12665;
	cvt.u32.u16 	%r1574, %rs12666;
	prmt.b32 	%r1575, %r1574, %r1573, 0x3340U;
	cvt.u32.u16 	%r1576, %rs12667;
	cvt.u32.u16 	%r1577, %rs12668;
	prmt.b32 	%r1578, %r1577, %r1576, 0x3340U;
	prmt.b32 	%r1579, %r1578, %r1575, 0x5410U;
	st.local.v2.b32 	[%rd1+160], {%r1579, %r1572};
	cvt.u32.u16 	%r1580, %rs12653;
	cvt.u32.u16 	%r1581, %rs12654;
	prmt.b32 	%r1582, %r1581, %r1580, 0x3340U;
	cvt.u32.u16 	%r1583, %rs12655;
	cvt.u32.u16 	%r1584, %rs12656;
	prmt.b32 	%r1585, %r1584, %r1583, 0x3340U;
	prmt.b32 	%r1586, %r1585, %r1582, 0x5410U;
	cvt.u32.u16 	%r1587, %rs12657;
	cvt.u32.u16 	%r1588, %rs12658;
	prmt.b32 	%r1589, %r1588, %r1587, 0x3340U;
	cvt.u32.u16 	%r1590, %rs12659;
	cvt.u32.u16 	%r1591, %rs12660;
	prmt.b32 	%r1592, %r1591, %r1590, 0x3340U;
	prmt.b32 	%r1593, %r1592, %r1589, 0x5410U;
	st.local.v2.b32 	[%rd1+168], {%r1593, %r1586};
	cvt.u32.u16 	%r1594, %rs12645;
	cvt.u32.u16 	%r1595, %rs12646;
	prmt.b32 	%r1596, %r1595, %r1594, 0x3340U;
	cvt.u32.u16 	%r1597, %rs12647;
	cvt.u32.u16 	%r1598, %rs12648;
	prmt.b32 	%r1599, %r1598, %r1597, 0x3340U;
	prmt.b32 	%r1600, %r1599, %r1596, 0x5410U;
	cvt.u32.u16 	%r1601, %rs12649;
	cvt.u32.u16 	%r1602, %rs12650;
	prmt.b32 	%r1603, %r1602, %r1601, 0x3340U;
	cvt.u32.u16 	%r1604, %rs12651;
	cvt.u32.u16 	%r1605, %rs12652;
	prmt.b32 	%r1606, %r1605, %r1604, 0x3340U;
	prmt.b32 	%r1607, %r1606, %r1603, 0x5410U;
	st.local.v2.b32 	[%rd1+176], {%r1607, %r1600};
	cvt.u32.u16 	%r1608, %rs12637;
	cvt.u32.u16 	%r1609, %rs12638;
	prmt.b32 	%r1610, %r1609, %r1608, 0x3340U;
	cvt.u32.u16 	%r1611, %rs12639;
	cvt.u32.u16 	%r1612, %rs12640;
	prmt.b32 	%r1613, %r1612, %r1611, 0x3340U;
	prmt.b32 	%r1614, %r1613, %r1610, 0x5410U;
	cvt.u32.u16 	%r1615, %rs12641;
	cvt.u32.u16 	%r1616, %rs12642;
	prmt.b32 	%r1617, %r1616, %r1615, 0x3340U;
	cvt.u32.u16 	%r1618, %rs12643;
	cvt.u32.u16 	%r1619, %rs12644;
	prmt.b32 	%r1620, %r1619, %r1618, 0x3340U;
	prmt.b32 	%r1621, %r1620, %r1617, 0x5410U;
	st.local.v2.b32 	[%rd1+184], {%r1621, %r1614};
	cvt.u32.u16 	%r1622, %rs12629;
	cvt.u32.u16 	%r1623, %rs12630;
	prmt.b32 	%r1624, %r1623, %r1622, 0x3340U;
	cvt.u32.u16 	%r1625, %rs12631;
	cvt.u32.u16 	%r1626, %rs12632;
	prmt.b32 	%r1627, %r1626, %r1625, 0x3340U;
	prmt.b32 	%r1628, %r1627, %r1624, 0x5410U;
	cvt.u32.u16 	%r1629, %rs12633;
	cvt.u32.u16 	%r1630, %rs12634;
	prmt.b32 	%r1631, %r1630, %r1629, 0x3340U;
	cvt.u32.u16 	%r1632, %rs12635;
	cvt.u32.u16 	%r1633, %rs12636;
	prmt.b32 	%r1634, %r1633, %r1632, 0x3340U;
	prmt.b32 	%r1635, %r1634, %r1631, 0x5410U;
	st.local.v2.b32 	[%rd1+192], {%r1635, %r1628};
	cvt.u32.u16 	%r1636, %rs12621;
	cvt.u32.u16 	%r1637, %rs12622;
	prmt.b32 	%r1638, %r1637, %r1636, 0x3340U;
	cvt.u32.u16 	%r1639, %rs12623;
	cvt.u32.u16 	%r1640, %rs12624;
	prmt.b32 	%r1641, %r1640, %r1639, 0x3340U;
	prmt.b32 	%r1642, %r1641, %r1638, 0x5410U;
	cvt.u32.u16 	%r1643, %rs12625;
	cvt.u32.u16 	%r1644, %rs12626;
	prmt.b32 	%r1645, %r1644, %r1643, 0x3340U;
	cvt.u32.u16 	%r1646, %rs12627;
	cvt.u32.u16 	%r1647, %rs12628;
	prmt.b32 	%r1648, %r1647, %r1646, 0x3340U;
	prmt.b32 	%r1649, %r1648, %r1645, 0x5410U;
	st.local.v2.b32 	[%rd1+200], {%r1649, %r1642};
	cvt.u32.u16 	%r1650, %rs12613;
	cvt.u32.u16 	%r1651, %rs12614;
	prmt.b32 	%r1652, %r1651, %r1650, 0x3340U;
	cvt.u32.u16 	%r1653, %rs12615;
	cvt.u32.u16 	%r1654, %rs12616;
	prmt.b32 	%r1655, %r1654, %r1653, 0x3340U;
	prmt.b32 	%r1656, %r1655, %r1652, 0x5410U;
	cvt.u32.u16 	%r1657, %rs12617;
	cvt.u32.u16 	%r1658, %rs12618;
	prmt.b32 	%r1659, %r1658, %r1657, 0x3340U;
	cvt.u32.u16 	%r1660, %rs12619;
	cvt.u32.u16 	%r1661, %rs12620;
	prmt.b32 	%r1662, %r1661, %r1660, 0x3340U;
	prmt.b32 	%r1663, %r1662, %r1659, 0x5410U;
	st.local.v2.b32 	[%rd1+208], {%r1663, %r1656};
	cvt.u32.u16 	%r1664, %rs12605;
	cvt.u32.u16 	%r1665, %rs12606;
	prmt.b32 	%r1666, %r1665, %r1664, 0x3340U;
	cvt.u32.u16 	%r1667, %rs12607;
	cvt.u32.u16 	%r1668, %rs12608;
	prmt.b32 	%r1669, %r1668, %r1667, 0x3340U;
	prmt.b32 	%r1670, %r1669, %r1666, 0x5410U;
	cvt.u32.u16 	%r1671, %rs12609;
	cvt.u32.u16 	%r1672, %rs12610;
	prmt.b32 	%r1673, %r1672, %r1671, 0x3340U;
	cvt.u32.u16 	%r1674, %rs12611;
	cvt.u32.u16 	%r1675, %rs12612;
	prmt.b32 	%r1676, %r1675, %r1674, 0x3340U;
	prmt.b32 	%r1677, %r1676, %r1673, 0x5410U;
	st.local.v2.b32 	[%rd1+216], {%r1677, %r1670};
	cvt.u32.u16 	%r1678, %rs12597;
	cvt.u32.u16 	%r1679, %rs12598;
	prmt.b32 	%r1680, %r1679, %r1678, 0x3340U;
	cvt.u32.u16 	%r1681, %rs12599;
	cvt.u32.u16 	%r1682, %rs12600;
	prmt.b32 	%r1683, %r1682, %r1681, 0x3340U;
	prmt.b32 	%r1684, %r1683, %r1680, 0x5410U;
	cvt.u32.u16 	%r1685, %rs12601;
	cvt.u32.u16 	%r1686, %rs12602;
	prmt.b32 	%r1687, %r1686, %r1685, 0x3340U;
	cvt.u32.u16 	%r1688, %rs12603;
	cvt.u32.u16 	%r1689, %rs12604;
	prmt.b32 	%r1690, %r1689, %r1688, 0x3340U;
	prmt.b32 	%r1691, %r1690, %r1687, 0x5410U;
	st.local.v2.b32 	[%rd1+224], {%r1691, %r1684};
	cvt.u32.u16 	%r1692, %rs12589;
	cvt.u32.u16 	%r1693, %rs12590;
	prmt.b32 	%r1694, %r1693, %r1692, 0x3340U;
	cvt.u32.u16 	%r1695, %rs12591;
	cvt.u32.u16 	%r1696, %rs12592;
	prmt.b32 	%r1697, %r1696, %r1695, 0x3340U;
	prmt.b32 	%r1698, %r1697, %r1694, 0x5410U;
	cvt.u32.u16 	%r1699, %rs12593;
	cvt.u32.u16 	%r1700, %rs12594;
	prmt.b32 	%r1701, %r1700, %r1699, 0x3340U;
	cvt.u32.u16 	%r1702, %rs12595;
	cvt.u32.u16 	%r1703, %rs12596;
	prmt.b32 	%r1704, %r1703, %r1702, 0x3340U;
	prmt.b32 	%r1705, %r1704, %r1701, 0x5410U;
	st.local.v2.b32 	[%rd1+232], {%r1705, %r1698};
	cvt.u32.u16 	%r1706, %rs12581;
	cvt.u32.u16 	%r1707, %rs12582;
	prmt.b32 	%r1708, %r1707, %r1706, 0x3340U;
	cvt.u32.u16 	%r1709, %rs12583;
	cvt.u32.u16 	%r1710, %rs12584;
	prmt.b32 	%r1711, %r1710, %r1709, 0x3340U;
	prmt.b32 	%r1712, %r1711, %r1708, 0x5410U;
	cvt.u32.u16 	%r1713, %rs12585;
	cvt.u32.u16 	%r1714, %rs12586;
	prmt.b32 	%r1715, %r1714, %r1713, 0x3340U;
	cvt.u32.u16 	%r1716, %rs12587;
	cvt.u32.u16 	%r1717, %rs12588;
	prmt.b32 	%r1718, %r1717, %r1716, 0x3340U;
	prmt.b32 	%r1719, %r1718, %r1715, 0x5410U;
	st.local.v2.b32 	[%rd1+240], {%r1719, %r1712};
	cvt.u32.u16 	%r1720, %rs12573;
	cvt.u32.u16 	%r1721, %rs12574;
	prmt.b32 	%r1722, %r1721, %r1720, 0x3340U;
	cvt.u32.u16 	%r1723, %rs12575;
	cvt.u32.u16 	%r1724, %rs12576;
	prmt.b32 	%r1725, %r1724, %r1723, 0x3340U;
	prmt.b32 	%r1726, %r1725, %r1722, 0x5410U;
	cvt.u32.u16 	%r1727, %rs12577;
	cvt.u32.u16 	%r1728, %rs12578;
	prmt.b32 	%r1729, %r1728, %r1727, 0x3340U;
	cvt.u32.u16 	%r1730, %rs12579;
	cvt.u32.u16 	%r1731, %rs12580;
	prmt.b32 	%r1732, %r1731, %r1730, 0x3340U;
	prmt.b32 	%r1733, %r1732, %r1729, 0x5410U;
	st.local.v2.b32 	[%rd1+248], {%r1733, %r1726};
	cvt.u32.u16 	%r1734, %rs12565;
	cvt.u32.u16 	%r1735, %rs12566;
	prmt.b32 	%r1736, %r1735, %r1734, 0x3340U;
	cvt.u32.u16 	%r1737, %rs12567;
	cvt.u32.u16 	%r1738, %rs12568;
	prmt.b32 	%r1739, %r1738, %r1737, 0x3340U;
	prmt.b32 	%r1740, %r1739, %r1736, 0x5410U;
	cvt.u32.u16 	%r1741, %rs12569;
	cvt.u32.u16 	%r1742, %rs12570;
	prmt.b32 	%r1743, %r1742, %r1741, 0x3340U;
	cvt.u32.u16 	%r1744, %rs12571;
	cvt.u32.u16 	%r1745, %rs12572;
	prmt.b32 	%r1746, %r1745, %r1744, 0x3340U;
	prmt.b32 	%r1747, %r1746, %r1743, 0x5410U;
	st.local.v2.b32 	[%rd1+256], {%r1747, %r1740};
	cvt.u32.u16 	%r1748, %rs12557;
	cvt.u32.u16 	%r1749, %rs12558;
	prmt.b32 	%r1750, %r1749, %r1748, 0x3340U;
	cvt.u32.u16 	%r1751, %rs12559;
	cvt.u32.u16 	%r1752, %rs12560;
	prmt.b32 	%r1753, %r1752, %r1751, 0x3340U;
	prmt.b32 	%r1754, %r1753, %r1750, 0x5410U;
	cvt.u32.u16 	%r1755, %rs12561;
	cvt.u32.u16 	%r1756, %rs12562;
	prmt.b32 	%r1757, %r1756, %r1755, 0x3340U;
	cvt.u32.u16 	%r1758, %rs12563;
	cvt.u32.u16 	%r1759, %rs12564;
	prmt.b32 	%r1760, %r1759, %r1758, 0x3340U;
	prmt.b32 	%r1761, %r1760, %r1757, 0x5410U;
	st.local.v2.b32 	[%rd1+264], {%r1761, %r1754};
	mov.b32 	%r28603, 0;
$L__BB2_88:
	mov.u32 	%r28606, %r28603;
	cvt.u64.u32 	%rd16, %r28606;
	add.s64 	%rd17, %rd1, %rd16;
	ld.local.u8 	%rs11334, [%rd17+16];
	setp.ne.s16 	%p4, %rs11334, 0;
	add.s32 	%r28603, %r28606, 1;
	@%p4 bra 	$L__BB2_88;
	and.b16  	%rs11335, %rs15639, 255;
	setp.eq.s16 	%p5, %rs11335, 0;
	@%p5 bra 	$L__BB2_92;
	mov.b32 	%r28604, 0;
$L__BB2_91:
	cvt.u64.u32 	%rd18, %r28606;
	add.s64 	%rd19, %rd1, %rd18;
	st.local.u8 	[%rd19+16], %rs15639;
	add.s32 	%r28606, %r28606, 1;
	add.s32 	%r462, %r28604, 1;
	cvt.u64.u32 	%rd20, %r28604;
	add.s64 	%rd21, %rd2, %rd20;
	ld.local.u8 	%rs15639, [%rd21+17];
	setp.ne.s16 	%p6, %rs15639, 0;
	mov.u32 	%r28604, %r462;
	@%p6 bra 	$L__BB2_91;
$L__BB2_92:
	cvt.u64.u32 	%rd22, %r28606;
	add.s64 	%rd23, %rd1, %rd22;
	mov.b16 	%rs11336, 0;
	st.local.u8 	[%rd23+16], %rs11336;
	add.s32 	%r28550, %r28550, %r456;
	st.local.u32 	[%rd1], %r28550;
	add.f64 	%fd75, %fd39, %fd75;
	st.local.f64 	[%rd1+8], %fd75;
	ld.local.v2.b32 	{%r1763, %r1764}, [%rd1+16];
	bfe.u32 	%r1765, %r1763, 0, 8;
	cvt.u16.u32 	%rs12812, %r1765;
	bfe.u32 	%r1766, %r1763, 8, 8;
	cvt.u16.u32 	%rs12811, %r1766;
	bfe.u32 	%r1767, %r1763, 16, 8;
	cvt.u16.u32 	%rs12810, %r1767;
	bfe.u32 	%r1768, %r1763, 24, 8;
	cvt.u16.u32 	%rs12809, %r1768;
	bfe.u32 	%r1769, %r1764, 0, 8;
	cvt.u16.u32 	%rs12808, %r1769;
	bfe.u32 	%r1770, %r1764, 8, 8;
	cvt.u16.u32 	%rs12807, %r1770;
	bfe.u32 	%r1771, %r1764, 16, 8;
	cvt.u16.u32 	%rs12806, %r1771;
	bfe.u32 	%r1772, %r1764, 24, 8;
	cvt.u16.u32 	%rs12805, %r1772;
	ld.local.v2.b32 	{%r1773, %r1774}, [%rd1+24];
	bfe.u32 	%r1775, %r1773, 0, 8;
	cvt.u16.u32 	%rs12804, %r1775;
	bfe.u32 	%r1776, %r1773, 8, 8;
	cvt.u16.u32 	%rs12803, %r1776;
	bfe.u32 	%r1777, %r1773, 16, 8;
	cvt.u16.u32 	%rs12802, %r1777;
	bfe.u32 	%r1778, %r1773, 24, 8;
	cvt.u16.u32 	%rs12801, %r1778;
	bfe.u32 	%r1779, %r1774, 0, 8;
	cvt.u16.u32 	%rs12800, %r1779;
	bfe.u32 	%r1780, %r1774, 8, 8;
	cvt.u16.u32 	%rs12799, %r1780;
	bfe.u32 	%r1781, %r1774, 16, 8;
	cvt.u16.u32 	%rs12798, %r1781;
	bfe.u32 	%r1782, %r1774, 24, 8;
	cvt.u16.u32 	%rs12797, %r1782;
	ld.local.v2.b32 	{%r1783, %r1784}, [%rd1+32];
	bfe.u32 	%r1785, %r1783, 0, 8;
	cvt.u16.u32 	%rs12796, %r1785;
	bfe.u32 	%r1786, %r1783, 8, 8;
	cvt.u16.u32 	%rs12795, %r1786;
	bfe.u32 	%r1787, %r1783, 16, 8;
	cvt.u16.u32 	%rs12794, %r1787;
	bfe.u32 	%r1788, %r1783, 24, 8;
	cvt.u16.u32 	%rs12793, %r1788;
	bfe.u32 	%r1789, %r1784, 0, 8;
	cvt.u16.u32 	%rs12792, %r1789;
	bfe.u32 	%r1790, %r1784, 8, 8;
	cvt.u16.u32 	%rs12791, %r1790;
	bfe.u32 	%r1791, %r1784, 16, 8;
	cvt.u16.u32 	%rs12790, %r1791;
	bfe.u32 	%r1792, %r1784, 24, 8;
	cvt.u16.u32 	%rs12789, %r1792;
	ld.local.v2.b32 	{%r1793, %r1794}, [%rd1+40];
	bfe.u32 	%r1795, %r1793, 0, 8;
	cvt.u16.u32 	%rs12788, %r1795;
	bfe.u32 	%r1796, %r1793, 8, 8;
	cvt.u16.u32 	%rs12787, %r1796;
	bfe.u32 	%r1797, %r1793, 16, 8;
	cvt.u16.u32 	%rs12786, %r1797;
	bfe.u32 	%r1798, %r1793, 24, 8;
	cvt.u16.u32 	%rs12785, %r1798;
	bfe.u32 	%r1799, %r1794, 0, 8;
	cvt.u16.u32 	%rs12784, %r1799;
	bfe.u32 	%r1800, %r1794, 8, 8;
	cvt.u16.u32 	%rs12783, %r1800;
	bfe.u32 	%r1801, %r1794, 16, 8;
	cvt.u16.u32 	%rs12782, %r1801;
	bfe.u32 	%r1802, %r1794, 24, 8;
	cvt.u16.u32 	%rs12781, %r1802;
	ld.local.v2.b32 	{%r1803, %r1804}, [%rd1+48];
	bfe.u32 	%r1805, %r1803, 0, 8;
	cvt.u16.u32 	%rs12780, %r1805;
	bfe.u32 	%r1806, %r1803, 8, 8;
	cvt.u16.u32 	%rs12779, %r1806;
	bfe.u32 	%r1807, %r1803, 16, 8;
	cvt.u16.u32 	%rs12778, %r1807;
	bfe.u32 	%r1808, %r1803, 24, 8;
	cvt.u16.u32 	%rs12777, %r1808;
	bfe.u32 	%r1809, %r1804, 0, 8;
	cvt.u16.u32 	%rs12776, %r1809;
	bfe.u32 	%r1810, %r1804, 8, 8;
	cvt.u16.u32 	%rs12775, %r1810;
	bfe.u32 	%r1811, %r1804, 16, 8;
	cvt.u16.u32 	%rs12774, %r1811;
	bfe.u32 	%r1812, %r1804, 24, 8;
	cvt.u16.u32 	%rs12773, %r1812;
	ld.local.v2.b32 	{%r1813, %r1814}, [%rd1+56];
	bfe.u32 	%r1815, %r1813, 0, 8;
	cvt.u16.u32 	%rs12772, %r1815;
	bfe.u32 	%r1816, %r1813, 8, 8;
	cvt.u16.u32 	%rs12771, %r1816;
	bfe.u32 	%r1817, %r1813, 16, 8;
	cvt.u16.u32 	%rs12770, %r1817;
	bfe.u32 	%r1818, %r1813, 24, 8;
	cvt.u16.u32 	%rs12769, %r1818;
	bfe.u32 	%r1819, %r1814, 0, 8;
	cvt.u16.u32 	%rs12768, %r1819;
	bfe.u32 	%r1820, %r1814, 8, 8;
	cvt.u16.u32 	%rs12767, %r1820;
	bfe.u32 	%r1821, %r1814, 16, 8;
	cvt.u16.u32 	%rs12766, %r1821;
	bfe.u32 	%r1822, %r1814, 24, 8;
	cvt.u16.u32 	%rs12765, %r1822;
	ld.local.v2.b32 	{%r1823, %r1824}, [%rd1+64];
	bfe.u32 	%r1825, %r1823, 0, 8;
	cvt.u16.u32 	%rs12764, %r1825;
	bfe.u32 	%r1826, %r1823, 8, 8;
	cvt.u16.u32 	%rs12763, %r1826;
	bfe.u32 	%r1827, %r1823, 16, 8;
	cvt.u16.u32 	%rs12762, %r1827;
	bfe.u32 	%r1828, %r1823, 24, 8;
	cvt.u16.u32 	%rs12761, %r1828;
	bfe.u32 	%r1829, %r1824, 0, 8;
	cvt.u16.u32 	%rs12760, %r1829;
	bfe.u32 	%r1830, %r1824, 8, 8;
	cvt.u16.u32 	%rs12759, %r1830;
	bfe.u32 	%r1831, %r1824, 16, 8;
	cvt.u16.u32 	%rs12758, %r1831;
	bfe.u32 	%r1832, %r1824, 24, 8;
	cvt.u16.u32 	%rs12757, %r1832;
	ld.local.v2.b32 	{%r1833, %r1834}, [%rd1+72];
	bfe.u32 	%r1835, %r1833, 0, 8;
	cvt.u16.u32 	%rs12756, %r1835;
	bfe.u32 	%r1836, %r1833, 8, 8;
	cvt.u16.u32 	%rs12755, %r1836;
	bfe.u32 	%r1837, %r1833, 16, 8;
	cvt.u16.u32 	%rs12754, %r1837;
	bfe.u32 	%r1838, %r1833, 24, 8;
	cvt.u16.u32 	%rs12753, %r1838;
	bfe.u32 	%r1839, %r1834, 0, 8;
	cvt.u16.u32 	%rs12752, %r1839;
	bfe.u32 	%r1840, %r1834, 8, 8;
	cvt.u16.u32 	%rs12751, %r1840;
	bfe.u32 	%r1841, %r1834, 16, 8;
	cvt.u16.u32 	%rs12750, %r1841;
	bfe.u32 	%r1842, %r1834, 24, 8;
	cvt.u16.u32 	%rs12749, %r1842;
	ld.local.v2.b32 	{%r1843, %r1844}, [%rd1+80];
	bfe.u32 	%r1845, %r1843, 0, 8;
	cvt.u16.u32 	%rs12748, %r1845;
	bfe.u32 	%r1846, %r1843, 8, 8;
	cvt.u16.u32 	%rs12747, %r1846;
	bfe.u32 	%r1847, %r1843, 16, 8;
	cvt.u16.u32 	%rs12746, %r1847;
	bfe.u32 	%r1848, %r1843, 24, 8;
	cvt.u16.u32 	%rs12745, %r1848;
	bfe.u32 	%r1849, %r1844, 0, 8;
	cvt.u16.u32 	%rs12744, %r1849;
	bfe.u32 	%r1850, %r1844, 8, 8;
	cvt.u16.u32 	%rs12743, %r1850;
	bfe.u32 	%r1851, %r1844, 16, 8;
	cvt.u16.u32 	%rs12742, %r1851;
	bfe.u32 	%r1852, %r1844, 24, 8;
	cvt.u16.u32 	%rs12741, %r1852;
	ld.local.v2.b32 	{%r1853, %r1854}, [%rd1+88];
	bfe.u32 	%r1855, %r1853, 0, 8;
	cvt.u16.u32 	%rs12740, %r1855;
	bfe.u32 	%r1856, %r1853, 8, 8;
	cvt.u16.u32 	%rs12739, %r1856;
	bfe.u32 	%r1857, %r1853, 16, 8;
	cvt.u16.u32 	%rs12738, %r1857;
	bfe.u32 	%r1858, %r1853, 24, 8;
	cvt.u16.u32 	%rs12737, %r1858;
	bfe.u32 	%r1859, %r1854, 0, 8;
	cvt.u16.u32 	%rs12736, %r1859;
	bfe.u32 	%r1860, %r1854, 8, 8;
	cvt.u16.u32 	%rs12735, %r1860;
	bfe.u32 	%r1861, %r1854, 16, 8;
	cvt.u16.u32 	%rs12734, %r1861;
	bfe.u32 	%r1862, %r1854, 24, 8;
	cvt.u16.u32 	%rs12733, %r1862;
	ld.local.v2.b32 	{%r1863, %r1864}, [%rd1+96];
	bfe.u32 	%r1865, %r1863, 0, 8;
	cvt.u16.u32 	%rs12732, %r1865;
	bfe.u32 	%r1866, %r1863, 8, 8;
	cvt.u16.u32 	%rs12731, %r1866;
	bfe.u32 	%r1867, %r1863, 16, 8;
	cvt.u16.u32 	%rs12730, %r1867;
	bfe.u32 	%r1868, %r1863, 24, 8;
	cvt.u16.u32 	%rs12729, %r1868;
	bfe.u32 	%r1869, %r1864, 0, 8;
	cvt.u16.u32 	%rs12728, %r1869;
	bfe.u32 	%r1870, %r1864, 8, 8;
	cvt.u16.u32 	%rs12727, %r1870;
	bfe.u32 	%r1871, %r1864, 16, 8;
	cvt.u16.u32 	%rs12726, %r1871;
	bfe.u32 	%r1872, %r1864, 24, 8;
	cvt.u16.u32 	%rs12725, %r1872;
	ld.local.v2.b32 	{%r1873, %r1874}, [%rd1+104];
	bfe.u32 	%r1875, %r1873, 0, 8;
	cvt.u16.u32 	%rs12724, %r1875;
	bfe.u32 	%r1876, %r1873, 8, 8;
	cvt.u16.u32 	%rs12723, %r1876;
	bfe.u32 	%r1877, %r1873, 16, 8;
	cvt.u16.u32 	%rs12722, %r1877;
	bfe.u32 	%r1878, %r1873, 24, 8;
	cvt.u16.u32 	%rs12721, %r1878;
	bfe.u32 	%r1879, %r1874, 0, 8;
	cvt.u16.u32 	%rs12720, %r1879;
	bfe.u32 	%r1880, %r1874, 8, 8;
	cvt.u16.u32 	%rs12719, %r1880;
	bfe.u32 	%r1881, %r1874, 16, 8;
	cvt.u16.u32 	%rs12718, %r1881;
	bfe.u32 	%r1882, %r1874, 24, 8;
	cvt.u16.u32 	%rs12717, %r1882;
	ld.local.v2.b32 	{%r1883, %r1884}, [%rd1+112];
	bfe.u32 	%r1885, %r1883, 0, 8;
	cvt.u16.u32 	%rs12716, %r1885;
	bfe.u32 	%r1886, %r1883, 8, 8;
	cvt.u16.u32 	%rs12715, %r1886;
	bfe.u32 	%r1887, %r1883, 16, 8;
	cvt.u16.u32 	%rs12714, %r1887;
	bfe.u32 	%r1888, %r1883, 24, 8;
	cvt.u16.u32 	%rs12713, %r1888;
	bfe.u32 	%r1889, %r1884, 0, 8;
	cvt.u16.u32 	%rs12712, %r1889;
	bfe.u32 	%r1890, %r1884, 8, 8;
	cvt.u16.u32 	%rs12711, %r1890;
	bfe.u32 	%r1891, %r1884, 16, 8;
	cvt.u16.u32 	%rs12710, %r1891;
	bfe.u32 	%r1892, %r1884, 24, 8;
	cvt.u16.u32 	%rs12709, %r1892;
	ld.local.v2.b32 	{%r1893, %r1894}, [%rd1+120];
	bfe.u32 	%r1895, %r1893, 0, 8;
	cvt.u16.u32 	%rs12708, %r1895;
	bfe.u32 	%r1896, %r1893, 8, 8;
	cvt.u16.u32 	%rs12707, %r1896;
	bfe.u32 	%r1897, %r1893, 16, 8;
	cvt.u16.u32 	%rs12706, %r1897;
	bfe.u32 	%r1898, %r1893, 24, 8;
	cvt.u16.u32 	%rs12705, %r1898;
	bfe.u32 	%r1899, %r1894, 0, 8;
	cvt.u16.u32 	%rs12704, %r1899;
	bfe.u32 	%r1900, %r1894, 8, 8;
	cvt.u16.u32 	%rs12703, %r1900;
	bfe.u32 	%r1901, %r1894, 16, 8;
	cvt.u16.u32 	%rs12702, %r1901;
	bfe.u32 	%r1902, %r1894, 24, 8;
	cvt.u16.u32 	%rs12701, %r1902;
	ld.local.v2.b32 	{%r1903, %r1904}, [%rd1+128];
	bfe.u32 	%r1905, %r1903, 0, 8;
	cvt.u16.u32 	%rs12700, %r1905;
	bfe.u32 	%r1906, %r1903, 8, 8;
	cvt.u16.u32 	%rs12699, %r1906;
	bfe.u32 	%r1907, %r1903, 16, 8;
	cvt.u16.u32 	%rs12698, %r1907;
	bfe.u32 	%r1908, %r1903, 24, 8;
	cvt.u16.u32 	%rs12697, %r1908;
	bfe.u32 	%r1909, %r1904, 0, 8;
	cvt.u16.u32 	%rs12696, %r1909;
	bfe.u32 	%r1910, %r1904, 8, 8;
	cvt.u16.u32 	%rs12695, %r1910;
	bfe.u32 	%r1911, %r1904, 16, 8;
	cvt.u16.u32 	%rs12694, %r1911;
	bfe.u32 	%r1912, %r1904, 24, 8;
	cvt.u16.u32 	%rs12693, %r1912;
	ld.local.v2.b32 	{%r1913, %r1914}, [%rd1+136];
	bfe.u32 	%r1915, %r1913, 0, 8;
	cvt.u16.u32 	%rs12692, %r1915;
	bfe.u32 	%r1916, %r1913, 8, 8;
	cvt.u16.u32 	%rs12691, %r1916;
	bfe.u32 	%r1917, %r1913, 16, 8;
	cvt.u16.u32 	%rs12690, %r1917;
	bfe.u32 	%r1918, %r1913, 24, 8;
	cvt.u16.u32 	%rs12689, %r1918;
	bfe.u32 	%r1919, %r1914, 0, 8;
	cvt.u16.u32 	%rs12688, %r1919;
	bfe.u32 	%r1920, %r1914, 8, 8;
	cvt.u16.u32 	%rs12687, %r1920;
	bfe.u32 	%r1921, %r1914, 16, 8;
	cvt.u16.u32 	%rs12686, %r1921;
	bfe.u32 	%r1922, %r1914, 24, 8;
	cvt.u16.u32 	%rs12685, %r1922;
	ld.local.v2.b32 	{%r1923, %r1924}, [%rd1+144];
	bfe.u32 	%r1925, %r1923, 0, 8;
	cvt.u16.u32 	%rs12684, %r1925;
	bfe.u32 	%r1926, %r1923, 8, 8;
	cvt.u16.u32 	%rs12683, %r1926;
	bfe.u32 	%r1927, %r1923, 16, 8;
	cvt.u16.u32 	%rs12682, %r1927;
	bfe.u32 	%r1928, %r1923, 24, 8;
	cvt.u16.u32 	%rs12681, %r1928;
	bfe.u32 	%r1929, %r1924, 0, 8;
	cvt.u16.u32 	%rs12680, %r1929;
	bfe.u32 	%r1930, %r1924, 8, 8;
	cvt.u16.u32 	%rs12679, %r1930;
	bfe.u32 	%r1931, %r1924, 16, 8;
	cvt.u16.u32 	%rs12678, %r1931;
	bfe.u32 	%r1932, %r1924, 24, 8;
	cvt.u16.u32 	%rs12677, %r1932;
	ld.local.v2.b32 	{%r1933, %r1934}, [%rd1+152];
	bfe.u32 	%r1935, %r1933, 0, 8;
	cvt.u16.u32 	%rs12676, %r1935;
	bfe.u32 	%r1936, %r1933, 8, 8;
	cvt.u16.u32 	%rs12675, %r1936;
	bfe.u32 	%r1937, %r1933, 16, 8;
	cvt.u16.u32 	%rs12674, %r1937;
	bfe.u32 	%r1938, %r1933, 24, 8;
	cvt.u16.u32 	%rs12673, %r1938;
	bfe.u32 	%r1939, %r1934, 0, 8;
	cvt.u16.u32 	%rs12672, %r1939;
	bfe.u32 	%r1940, %r1934, 8, 8;
	cvt.u16.u32 	%rs12671, %r1940;
	bfe.u32 	%r1941, %r1934, 16, 8;
	cvt.u16.u32 	%rs12670, %r1941;
	bfe.u32 	%r1942, %r1934, 24, 8;
	cvt.u16.u32 	%rs12669, %r1942;
	ld.local.v2.b32 	{%r1943, %r1944}, [%rd1+160];
	bfe.u32 	%r1945, %r1943, 0, 8;
	cvt.u16.u32 	%rs12668, %r1945;
	bfe.u32 	%r1946, %r1943, 8, 8;
	cvt.u16.u32 	%rs12667, %r1946;
	bfe.u32 	%r1947, %r1943, 16, 8;
	cvt.u16.u32 	%rs12666, %r1947;
	bfe.u32 	%r1948, %r1943, 24, 8;
	cvt.u16.u32 	%rs12665, %r1948;
	bfe.u32 	%r1949, %r1944, 0, 8;
	cvt.u16.u32 	%rs12664, %r1949;
	bfe.u32 	%r1950, %r1944, 8, 8;
	cvt.u16.u32 	%rs12663, %r1950;
	bfe.u32 	%r1951, %r1944, 16, 8;
	cvt.u16.u32 	%rs12662, %r1951;
	bfe.u32 	%r1952, %r1944, 24, 8;
	cvt.u16.u32 	%rs12661, %r1952;
	ld.local.v2.b32 	{%r1953, %r1954}, [%rd1+168];
	bfe.u32 	%r1955, %r1953, 0, 8;
	cvt.u16.u32 	%rs12660, %r1955;
	bfe.u32 	%r1956, %r1953, 8, 8;
	cvt.u16.u32 	%rs12659, %r1956;
	bfe.u32 	%r1957, %r1953, 16, 8;
	cvt.u16.u32 	%rs12658, %r1957;
	bfe.u32 	%r1958, %r1953, 24, 8;
	cvt.u16.u32 	%rs12657, %r1958;
	bfe.u32 	%r1959, %r1954, 0, 8;
	cvt.u16.u32 	%rs12656, %r1959;
	bfe.u32 	%r1960, %r1954, 8, 8;
	cvt.u16.u32 	%rs12655, %r1960;
	bfe.u32 	%r1961, %r1954, 16, 8;
	cvt.u16.u32 	%rs12654, %r1961;
	bfe.u32 	%r1962, %r1954, 24, 8;
	cvt.u16.u32 	%rs12653, %r1962;
	ld.local.v2.b32 	{%r1963, %r1964}, [%rd1+176];
	bfe.u32 	%r1965, %r1963, 0, 8;
	cvt.u16.u32 	%rs12652, %r1965;
	bfe.u32 	%r1966, %r1963, 8, 8;
	cvt.u16.u32 	%rs12651, %r1966;
	bfe.u32 	%r1967, %r1963, 16, 8;
	cvt.u16.u32 	%rs12650, %r1967;
	bfe.u32 	%r1968, %r1963, 24, 8;
	cvt.u16.u32 	%rs12649, %r1968;
	bfe.u32 	%r1969, %r1964, 0, 8;
	cvt.u16.u32 	%rs12648, %r1969;
	bfe.u32 	%r1970, %r1964, 8, 8;
	cvt.u16.u32 	%rs12647, %r1970;
	bfe.u32 	%r1971, %r1964, 16, 8;
	cvt.u16.u32 	%rs12646, %r1971;
	bfe.u32 	%r1972, %r1964, 24, 8;
	cvt.u16.u32 	%rs12645, %r1972;
	ld.local.v2.b32 	{%r1973, %r1974}, [%rd1+184];
	bfe.u32 	%r1975, %r1973, 0, 8;
	cvt.u16.u32 	%rs12644, %r1975;
	bfe.u32 	%r1976, %r1973, 8, 8;
	cvt.u16.u32 	%rs12643, %r1976;
	bfe.u32 	%r1977, %r1973, 16, 8;
	cvt.u16.u32 	%rs12642, %r1977;
	bfe.u32 	%r1978, %r1973, 24, 8;
	cvt.u16.u32 	%rs12641, %r1978;
	bfe.u32 	%r1979, %r1974, 0, 8;
	cvt.u16.u32 	%rs12640, %r1979;
	bfe.u32 	%r1980, %r1974, 8, 8;
	cvt.u16.u32 	%rs12639, %r1980;
	bfe.u32 	%r1981, %r1974, 16, 8;
	cvt.u16.u32 	%rs12638, %r1981;
	bfe.u32 	%r1982, %r1974, 24, 8;
	cvt.u16.u32 	%rs12637, %r1982;
	ld.local.v2.b32 	{%r1983, %r1984}, [%rd1+192];
	bfe.u32 	%r1985, %r1983, 0, 8;
	cvt.u16.u32 	%rs12636, %r1985;
	bfe.u32 	%r1986, %r1983, 8, 8;
	cvt.u16.u32 	%rs12635, %r1986;
	bfe.u32 	%r1987, %r1983, 16, 8;
	cvt.u16.u32 	%rs12634, %r1987;
	bfe.u32 	%r1988, %r1983, 24, 8;
	cvt.u16.u32 	%rs12633, %r1988;
	bfe.u32 	%r1989, %r1984, 0, 8;
	cvt.u16.u32 	%rs12632, %r1989;
	bfe.u32 	%r1990, %r1984, 8, 8;
	cvt.u16.u32 	%rs12631, %r1990;
	bfe.u32 	%r1991, %r1984, 16, 8;
	cvt.u16.u32 	%rs12630, %r1991;
	bfe.u32 	%r1992, %r1984, 24, 8;
	cvt.u16.u32 	%rs12629, %r1992;
	ld.local.v2.b32 	{%r1993, %r1994}, [%rd1+200];
	bfe.u32 	%r1995, %r1993, 0, 8;
	cvt.u16.u32 	%rs12628, %r1995;
	bfe.u32 	%r1996, %r1993, 8, 8;
	cvt.u16.u32 	%rs12627, %r1996;
	bfe.u32 	%r1997, %r1993, 16, 8;
	cvt.u16.u32 	%rs12626, %r1997;
	bfe.u32 	%r1998, %r1993, 24, 8;
	cvt.u16.u32 	%rs12625, %r1998;
	bfe.u32 	%r1999, %r1994, 0, 8;
	cvt.u16.u32 	%rs12624, %r1999;
	bfe.u32 	%r2000, %r1994, 8, 8;
	cvt.u16.u32 	%rs12623, %r2000;
	bfe.u32 	%r2001, %r1994, 16, 8;
	cvt.u16.u32 	%rs12622, %r2001;
	bfe.u32 	%r2002, %r1994, 24, 8;
	cvt.u16.u32 	%rs12621, %r2002;
	ld.local.v2.b32 	{%r2003, %r2004}, [%rd1+208];
	bfe.u32 	%r2005, %r2003, 0, 8;
	cvt.u16.u32 	%rs12620, %r2005;
	bfe.u32 	%r2006, %r2003, 8, 8;
	cvt.u16.u32 	%rs12619, %r2006;
	bfe.u32 	%r2007, %r2003, 16, 8;
	cvt.u16.u32 	%rs12618, %r2007;
	bfe.u32 	%r2008, %r2003, 24, 8;
	cvt.u16.u32 	%rs12617, %r2008;
	bfe.u32 	%r2009, %r2004, 0, 8;
	cvt.u16.u32 	%rs12616, %r2009;
	bfe.u32 	%r2010, %r2004, 8, 8;
	cvt.u16.u32 	%rs12615, %r2010;
	bfe.u32 	%r2011, %r2004, 16, 8;
	cvt.u16.u32 	%rs12614, %r2011;
	bfe.u32 	%r2012, %r2004, 24, 8;
	cvt.u16.u32 	%rs12613, %r2012;
	ld.local.v2.b32 	{%r2013, %r2014}, [%rd1+216];
	bfe.u32 	%r2015, %r2013, 0, 8;
	cvt.u16.u32 	%rs12612, %r2015;
	bfe.u32 	%r2016, %r2013, 8, 8;
	cvt.u16.u32 	%rs12611, %r2016;
	bfe.u32 	%r2017, %r2013, 16, 8;
	cvt.u16.u32 	%rs12610, %r2017;
	bfe.u32 	%r2018, %r2013, 24, 8;
	cvt.u16.u32 	%rs12609, %r2018;
	bfe.u32 	%r2019, %r2014, 0, 8;
	cvt.u16.u32 	%rs12608, %r2019;
	bfe.u32 	%r2020, %r2014, 8, 8;
	cvt.u16.u32 	%rs12607, %r2020;
	bfe.u32 	%r2021, %r2014, 16, 8;
	cvt.u16.u32 	%rs12606, %r2021;
	bfe.u32 	%r2022, %r2014, 24, 8;
	cvt.u16.u32 	%rs12605, %r2022;
	ld.local.v2.b32 	{%r2023, %r2024}, [%rd1+224];
	bfe.u32 	%r2025, %r2023, 0, 8;
	cvt.u16.u32 	%rs12604, %r2025;
	bfe.u32 	%r2026, %r2023, 8, 8;
	cvt.u16.u32 	%rs12603, %r2026;
	bfe.u32 	%r2027, %r2023, 16, 8;
	cvt.u16.u32 	%rs12602, %r2027;
	bfe.u32 	%r2028, %r2023, 24, 8;
	cvt.u16.u32 	%rs12601, %r2028;
	bfe.u32 	%r2029, %r2024, 0, 8;
	cvt.u16.u32 	%rs12600, %r2029;
	bfe.u32 	%r2030, %r2024, 8, 8;
	cvt.u16.u32 	%rs12599, %r2030;
	bfe.u32 	%r2031, %r2024, 16, 8;
	cvt.u16.u32 	%rs12598, %r2031;
	bfe.u32 	%r2032, %r2024, 24, 8;
	cvt.u16.u32 	%rs12597, %r2032;
	ld.local.v2.b32 	{%r2033, %r2034}, [%rd1+232];
	bfe.u32 	%r2035, %r2033, 0, 8;
	cvt.u16.u32 	%rs12596, %r2035;
	bfe.u32 	%r2036, %r2033, 8, 8;
	cvt.u16.u32 	%rs12595, %r2036;
	bfe.u32 	%r2037, %r2033, 16, 8;
	cvt.u16.u32 	%rs12594, %r2037;
	bfe.u32 	%r2038, %r2033, 24, 8;
	cvt.u16.u32 	%rs12593, %r2038;
	bfe.u32 	%r2039, %r2034, 0, 8;
	cvt.u16.u32 	%rs12592, %r2039;
	bfe.u32 	%r2040, %r2034, 8, 8;
	cvt.u16.u32 	%rs12591, %r2040;
	bfe.u32 	%r2041, %r2034, 16, 8;
	cvt.u16.u32 	%rs12590, %r2041;
	bfe.u32 	%r2042, %r2034, 24, 8;
	cvt.u16.u32 	%rs12589, %r2042;
	ld.local.v2.b32 	{%r2043, %r2044}, [%rd1+240];
	bfe.u32 	%r2045, %r2043, 0, 8;
	cvt.u16.u32 	%rs12588, %r2045;
	bfe.u32 	%r2046, %r2043, 8, 8;
	cvt.u16.u32 	%rs12587, %r2046;
	bfe.u32 	%r2047, %r2043, 16, 8;
	cvt.u16.u32 	%rs12586, %r2047;
	bfe.u32 	%r2048, %r2043, 24, 8;
	cvt.u16.u32 	%rs12585, %r2048;
	bfe.u32 	%r2049, %r2044, 0, 8;
	cvt.u16.u32 	%rs12584, %r2049;
	bfe.u32 	%r2050, %r2044, 8, 8;
	cvt.u16.u32 	%rs12583, %r2050;
	bfe.u32 	%r2051, %r2044, 16, 8;
	cvt.u16.u32 	%rs12582, %r2051;
	bfe.u32 	%r2052, %r2044, 24, 8;
	cvt.u16.u32 	%rs12581, %r2052;
	ld.local.v2.b32 	{%r2053, %r2054}, [%rd1+248];
	bfe.u32 	%r2055, %r2053, 0, 8;
	cvt.u16.u32 	%rs12580, %r2055;
	bfe.u32 	%r2056, %r2053, 8, 8;
	cvt.u16.u32 	%rs12579, %r2056;
	bfe.u32 	%r2057, %r2053, 16, 8;
	cvt.u16.u32 	%rs12578, %r2057;
	bfe.u32 	%r2058, %r2053, 24, 8;
	cvt.u16.u32 	%rs12577, %r2058;
	bfe.u32 	%r2059, %r2054, 0, 8;
	cvt.u16.u32 	%rs12576, %r2059;
	bfe.u32 	%r2060, %r2054, 8, 8;
	cvt.u16.u32 	%rs12575, %r2060;
	bfe.u32 	%r2061, %r2054, 16, 8;
	cvt.u16.u32 	%rs12574, %r2061;
	bfe.u32 	%r2062, %r2054, 24, 8;
	cvt.u16.u32 	%rs12573, %r2062;
	ld.local.v2.b32 	{%r2063, %r2064}, [%rd1+256];
	bfe.u32 	%r2065, %r2063, 0, 8;
	cvt.u16.u32 	%rs12572, %r2065;
	bfe.u32 	%r2066, %r2063, 8, 8;
	cvt.u16.u32 	%rs12571, %r2066;
	bfe.u32 	%r2067, %r2063, 16, 8;
	cvt.u16.u32 	%rs12570, %r2067;
	bfe.u32 	%r2068, %r2063, 24, 8;
	cvt.u16.u32 	%rs12569, %r2068;
	bfe.u32 	%r2069, %r2064, 0, 8;
	cvt.u16.u32 	%rs12568, %r2069;
	bfe.u32 	%r2070, %r2064, 8, 8;
	cvt.u16.u32 	%rs12567, %r2070;
	bfe.u32 	%r2071, %r2064, 16, 8;
	cvt.u16.u32 	%rs12566, %r2071;
	bfe.u32 	%r2072, %r2064, 24, 8;
	cvt.u16.u32 	%rs12565, %r2072;
	ld.local.v2.b32 	{%r2073, %r2074}, [%rd1+264];
	bfe.u32 	%r2075, %r2073, 0, 8;
	cvt.u16.u32 	%rs12564, %r2075;
	bfe.u32 	%r2076, %r2073, 8, 8;
	cvt.u16.u32 	%rs12563, %r2076;
	bfe.u32 	%r2077, %r2073, 16, 8;
	cvt.u16.u32 	%rs12562, %r2077;
	bfe.u32 	%r2078, %r2073, 24, 8;
	cvt.u16.u32 	%rs12561, %r2078;
	bfe.u32 	%r2079, %r2074, 0, 8;
	cvt.u16.u32 	%rs12560, %r2079;
	bfe.u32 	%r2080, %r2074, 8, 8;
	cvt.u16.u32 	%rs12559, %r2080;
	bfe.u32 	%r2081, %r2074, 16, 8;
	cvt.u16.u32 	%rs12558, %r2081;
	bfe.u32 	%r2082, %r2074, 24, 8;
	cvt.u16.u32 	%rs12557, %r2082;
	sub.s32 	%r2083, %r912, %r28602;
	mul.lo.s32 	%r2084, %r913, 192;
	setp.lt.u32 	%p7, %r2083, %r2084;
	@%p7 bra 	$L__BB2_102;
	bra.uni 	$L__BB2_86;
$L__BB2_93:
	setp.le.u32 	%p8, %r912, %r28602;
	@%p8 bra 	$L__BB2_102;
	sub.s32 	%r2085, %r912, %r28602;
	mov.u32 	%r2086, %tid.x;
	setp.ge.s32 	%p9, %r2086, %r2085;
	@%p9 bra 	$L__BB2_102;
	mov.u32 	%r28607, %tid.x;
$L__BB2_96:
	add.s32 	%r2088, %r28607, %r28602;
	mul.wide.u32 	%rd24, %r2088, 272;
	add.s64 	%rd25, %rd4, %rd24;
	ld.global.v2.b32 	{%r2089, %r2090}, [%rd25+264];
	ld.global.v2.b32 	{%r2091, %r2092}, [%rd25+256];
	ld.global.v2.b32 	{%r2093, %r2094}, [%rd25+248];
	ld.global.v2.b32 	{%r2095, %r2096}, [%rd25+240];
	ld.global.v2.b32 	{%r2097, %r2098}, [%rd25+232];
	ld.global.v2.b32 	{%r2099, %r2100}, [%rd25+224];
	ld.global.v2.b32 	{%r2101, %r2102}, [%rd25+216];
	ld.global.v2.b32 	{%r2103, %r2104}, [%rd25+208];
	ld.global.v2.b32 	{%r2105, %r2106}, [%rd25+200];
	ld.global.v2.b32 	{%r2107, %r2108}, [%rd25+192];
	ld.global.v2.b32 	{%r2109, %r2110}, [%rd25+184];
	ld.global.v2.b32 	{%r2111, %r2112}, [%rd25+176];
	ld.global.v2.b32 	{%r2113, %r2114}, [%rd25+168];
	ld.global.v2.b32 	{%r2115, %r2116}, [%rd25+160];
	ld.global.v2.b32 	{%r2117, %r2118}, [%rd25+152];
	ld.global.v2.b32 	{%r2119, %r2120}, [%rd25+144];
	ld.global.v2.b32 	{%r2121, %r2122}, [%rd25+136];
	ld.global.v2.b32 	{%r2123, %r2124}, [%rd25+128];
	ld.global.v2.b32 	{%r2125, %r2126}, [%rd25+120];
	ld.global.v2.b32 	{%r2127, %r2128}, [%rd25+112];
	ld.global.v2.b32 	{%r2129, %r2130}, [%rd25+104];
	ld.global.v2.b32 	{%r2131, %r2132}, [%rd25+96];
	ld.global.v2.b32 	{%r2133, %r2134}, [%rd25+88];
	ld.global.v2.b32 	{%r2135, %r2136}, [%rd25+80];
	ld.global.v2.b32 	{%r2137, %r2138}, [%rd25+72];
	ld.global.v2.b32 	{%r2139, %r2140}, [%rd25+64];
	ld.global.v2.b32 	{%r2141, %r2142}, [%rd25+56];
	ld.global.v2.b32 	{%r2143, %r2144}, [%rd25+48];
	ld.global.v2.b32 	{%r2145, %r2146}, [%rd25+40];
	ld.global.v2.b32 	{%r2147, %r2148}, [%rd25+32];
	ld.global.v2.b32 	{%r2149, %r2150}, [%rd25+24];
	ld.global.v2.b32 	{%r2151, %r2152}, [%rd25+16];
	bfe.u32 	%r2153, %r2151, 0, 8;
	cvt.u16.u32 	%rs15896, %r2153;
	ld.global.f64 	%fd42, [%rd25+8];
	ld.global.u32 	%r468, [%rd25];
	st.local.u32 	[%rd2], %r468;
	st.local.f64 	[%rd2+8], %fd42;
	st.local.v2.b32 	[%rd2+16], {%r2151, %r2152};
	st.local.v2.b32 	[%rd2+24], {%r2149, %r2150};
	st.local.v2.b32 	[%rd2+32], {%r2147, %r2148};
	st.local.v2.b32 	[%rd2+40], {%r2145, %r2146};
	st.local.v2.b32 	[%rd2+48], {%r2143, %r2144};
	st.local.v2.b32 	[%rd2+56], {%r2141, %r2142};
	st.local.v2.b32 	[%rd2+64], {%r2139, %r2140};
	st.local.v2.b32 	[%rd2+72], {%r2137, %r2138};
	st.local.v2.b32 	[%rd2+80], {%r2135, %r2136};
	st.local.v2.b32 	[%rd2+88], {%r2133, %r2134};
	st.local.v2.b32 	[%rd2+96], {%r2131, %r2132};
	st.local.v2.b32 	[%rd2+104], {%r2129, %r2130};
	st.local.v2.b32 	[%rd2+112], {%r2127, %r2128};
	st.local.v2.b32 	[%rd2+120], {%r2125, %r2126};
	st.local.v2.b32 	[%rd2+128], {%r2123, %r2124};
	st.local.v2.b32 	[%rd2+136], {%r2121, %r2122};
	st.local.v2.b32 	[%rd2+144], {%r2119, %r2120};
	st.local.v2.b32 	[%rd2+152], {%r2117, %r2118};
	st.local.v2.b32 	[%rd2+160], {%r2115, %r2116};
	st.local.v2.b32 	[%rd2+168], {%r2113, %r2114};
	st.local.v2.b32 	[%rd2+176], {%r2111, %r2112};
	st.local.v2.b32 	[%rd2+184], {%r2109, %r2110};
	st.local.v2.b32 	[%rd2+192], {%r2107, %r2108};
	st.local.v2.b32 	[%rd2+200], {%r2105, %r2106};
	st.local.v2.b32 	[%rd2+208], {%r2103, %r2104};
	st.local.v2.b32 	[%rd2+216], {%r2101, %r2102};
	st.local.v2.b32 	[%rd2+224], {%r2099, %r2100};
	st.local.v2.b32 	[%rd2+232], {%r2097, %r2098};
	st.local.v2.b32 	[%rd2+240], {%r2095, %r2096};
	st.local.v2.b32 	[%rd2+248], {%r2093, %r2094};
	st.local.v2.b32 	[%rd2+256], {%r2091, %r2092};
	st.local.v2.b32 	[%rd2+264], {%r2089, %r2090};
	st.local.u32 	[%rd1], %r28550;
	st.local.f64 	[%rd1+8], %fd75;
	cvt.u32.u16 	%r2154, %rs12805;
	cvt.u32.u16 	%r2155, %rs12806;
	prmt.b32 	%r2156, %r2155, %r2154, 0x3340U;
	cvt.u32.u16 	%r2157, %rs12807;
	cvt.u32.u16 	%r2158, %rs12808;
	prmt.b32 	%r2159, %r2158, %r2157, 0x3340U;
	prmt.b32 	%r2160, %r2159, %r2156, 0x5410U;
	cvt.u32.u16 	%r2161, %rs12809;
	cvt.u32.u16 	%r2162, %rs12810;
	prmt.b32 	%r2163, %r2162, %r2161, 0x3340U;
	cvt.u32.u16 	%r2164, %rs12811;
	cvt.u32.u16 	%r2165, %rs12812;
	prmt.b32 	%r2166, %r2165, %r2164, 0x3340U;
	prmt.b32 	%r2167, %r2166, %r2163, 0x5410U;
	st.local.v2.b32 	[%rd1+16], {%r2167, %r2160};
	cvt.u32.u16 	%r2168, %rs12797;
	cvt.u32.u16 	%r2169, %rs12798;
	prmt.b32 	%r2170, %r2169, %r2168, 0x3340U;
	cvt.u32.u16 	%r2171, %rs12799;
	cvt.u32.u16 	%r2172, %rs12800;
	prmt.b32 	%r2173, %r2172, %r2171, 0x3340U;
	prmt.b32 	%r2174, %r2173, %r2170, 0x5410U;
	cvt.u32.u16 	%r2175, %rs12801;
	cvt.u32.u16 	%r2176, %rs12802;
	prmt.b32 	%r2177, %r2176, %r2175, 0x3340U;
	cvt.u32.u16 	%r2178, %rs12803;
	cvt.u32.u16 	%r2179, %rs12804;
	prmt.b32 	%r2180, %r2179, %r2178, 0x3340U;
	prmt.b32 	%r2181, %r2180, %r2177, 0x5410U;
	st.local.v2.b32 	[%rd1+24], {%r2181, %r2174};
	cvt.u32.u16 	%r2182, %rs12789;
	cvt.u32.u16 	%r2183, %rs12790;
	prmt.b32 	%r2184, %r2183, %r2182, 0x3340U;
	cvt.u32.u16 	%r2185, %rs12791;
	cvt.u32.u16 	%r2186, %rs12792;
	prmt.b32 	%r2187, %r2186, %r2185, 0x3340U;
	prmt.b32 	%r2188, %r2187, %r2184, 0x5410U;
	cvt.u32.u16 	%r2189, %rs12793;
	cvt.u32.u16 	%r2190, %rs12794;
	prmt.b32 	%r2191, %r2190, %r2189, 0x3340U;
	cvt.u32.u16 	%r2192, %rs12795;
	cvt.u32.u16 	%r2193, %rs12796;
	prmt.b32 	%r2194, %r2193, %r2192, 0x3340U;
	prmt.b32 	%r2195, %r2194, %r2191, 0x5410U;
	st.local.v2.b32 	[%rd1+32], {%r2195, %r2188};
	cvt.u32.u16 	%r2196, %rs12781;
	cvt.u32.u16 	%r2197, %rs12782;
	prmt.b32 	%r2198, %r2197, %r2196, 0x3340U;
	cvt.u32.u16 	%r2199, %rs12783;
	cvt.u32.u16 	%r2200, %rs12784;
	prmt.b32 	%r2201, %r2200, %r2199, 0x3340U;
	prmt.b32 	%r2202, %r2201, %r2198, 0x5410U;
	cvt.u32.u16 	%r2203, %rs12785;
	cvt.u32.u16 	%r2204, %rs12786;
	prmt.b32 	%r2205, %r2204, %r2203, 0x3340U;
	cvt.u32.u16 	%r2206, %rs12787;
	cvt.u32.u16 	%r2207, %rs12788;
	prmt.b32 	%r2208, %r2207, %r2206, 0x3340U;
	prmt.b32 	%r2209, %r2208, %r2205, 0x5410U;
	st.local.v2.b32 	[%rd1+40], {%r2209, %r2202};
	cvt.u32.u16 	%r2210, %rs12773;
	cvt.u32.u16 	%r2211, %rs12774;
	prmt.b32 	%r2212, %r2211, %r2210, 0x3340U;
	cvt.u32.u16 	%r2213, %rs12775;
	cvt.u32.u16 	%r2214, %rs12776;
	prmt.b32 	%r2215, %r2214, %r2213, 0x3340U;
	prmt.b32 	%r2216, %r2215, %r2212, 0x5410U;
	cvt.u32.u16 	%r2217, %rs12777;
	cvt.u32.u16 	%r2218, %rs12778;
	prmt.b32 	%r2219, %r2218, %r2217, 0x3340U;
	cvt.u32.u16 	%r2220, %rs12779;
	cvt.u32.u16 	%r2221, %rs12780;
	prmt.b32 	%r2222, %r2221, %r2220, 0x3340U;
	prmt.b32 	%r2223, %r2222, %r2219, 0x5410U;
	st.local.v2.b32 	[%rd1+48], {%r2223, %r2216};
	cvt.u32.u16 	%r2224, %rs12765;
	cvt.u32.u16 	%r2225, %rs12766;
	prmt.b32 	%r2226, %r2225, %r2224, 0x3340U;
	cvt.u32.u16 	%r2227, %rs12767;
	cvt.u32.u16 	%r2228, %rs12768;
	prmt.b32 	%r2229, %r2228, %r2227, 0x3340U;
	prmt.b32 	%r2230, %r2229, %r2226, 0x5410U;
	cvt.u32.u16 	%r2231, %rs12769;
	cvt.u32.u16 	%r2232, %rs12770;
	prmt.b32 	%r2233, %r2232, %r2231, 0x3340U;
	cvt.u32.u16 	%r2234, %rs12771;
	cvt.u32.u16 	%r2235, %rs12772;
	prmt.b32 	%r2236, %r2235, %r2234, 0x3340U;
	prmt.b32 	%r2237, %r2236, %r2233, 0x5410U;
	st.local.v2.b32 	[%rd1+56], {%r2237, %r2230};
	cvt.u32.u16 	%r2238, %rs12757;
	cvt.u32.u16 	%r2239, %rs12758;
	prmt.b32 	%r2240, %r2239, %r2238, 0x3340U;
	cvt.u32.u16 	%r2241, %rs12759;
	cvt.u32.u16 	%r2242, %rs12760;
	prmt.b32 	%r2243, %r2242, %r2241, 0x3340U;
	prmt.b32 	%r2244, %r2243, %r2240, 0x5410U;
	cvt.u32.u16 	%r2245, %rs12761;
	cvt.u32.u16 	%r2246, %rs12762;
	prmt.b32 	%r2247, %r2246, %r2245, 0x3340U;
	cvt.u32.u16 	%r2248, %rs12763;
	cvt.u32.u16 	%r2249, %rs12764;
	prmt.b32 	%r2250, %r2249, %r2248, 0x3340U;
	prmt.b32 	%r2251, %r2250, %r2247, 0x5410U;
	st.local.v2.b32 	[%rd1+64], {%r2251, %r2244};
	cvt.u32.u16 	%r2252, %rs12749;
	cvt.u32.u16 	%r2253, %rs12750;
	prmt.b32 	%r2254, %r2253, %r2252, 0x3340U;
	cvt.u32.u16 	%r2255, %rs12751;
	cvt.u32.u16 	%r2256, %rs12752;
	prmt.b32 	%r2257, %r2256, %r2255, 0x3340U;
	prmt.b32 	%r2258, %r2257, %r2254, 0x5410U;
	cvt.u32.u16 	%r2259, %rs12753;
	cvt.u32.u16 	%r2260, %rs12754;
	prmt.b32 	%r2261, %r2260, %r2259, 0x3340U;
	cvt.u32.u16 	%r2262, %rs12755;
	cvt.u32.u16 	%r2263, %rs12756;
	prmt.b32 	%r2264, %r2263, %r2262, 0x3340U;
	prmt.b32 	%r2265, %r2264, %r2261, 0x5410U;
	st.local.v2.b32 	[%rd1+72], {%r2265, %r2258};
	cvt.u32.u16 	%r2266, %rs12741;
	cvt.u32.u16 	%r2267, %rs12742;
	prmt.b32 	%r2268, %r2267, %r2266, 0x3340U;
	cvt.u32.u16 	%r2269, %rs12743;
	cvt.u32.u16 	%r2270, %rs12744;
	prmt.b32 	%r2271, %r2270, %r2269, 0x3340U;
	prmt.b32 	%r2272, %r2271, %r2268, 0x5410U;
	cvt.u32.u16 	%r2273, %rs12745;
	cvt.u32.u16 	%r2274, %rs12746;
	prmt.b32 	%r2275, %r2274, %r2273, 0x3340U;
	cvt.u32.u16 	%r2276, %rs12747;
	cvt.u32.u16 	%r2277, %rs12748;
	prmt.b32 	%r2278, %r2277, %r2276, 0x3340U;
	prmt.b32 	%r2279, %r2278, %r2275, 0x5410U;
	st.local.v2.b32 	[%rd1+80], {%r2279, %r2272};
	cvt.u32.u16 	%r2280, %rs12733;
	cvt.u32.u16 	%r2281, %rs12734;
	prmt.b32 	%r2282, %r2281, %r2280, 0x3340U;
	cvt.u32.u16 	%r2283, %rs12735;
	cvt.u32.u16 	%r2284, %rs12736;
	prmt.b32 	%r2285, %r2284, %r2283, 0x3340U;
	prmt.b32 	%r2286, %r2285, %r2282, 0x5410U;
	cvt.u32.u16 	%r2287, %rs12737;
	cvt.u32.u16 	%r2288, %rs12738;
	prmt.b32 	%r2289, %r2288, %r2287, 0x3340U;
	cvt.u32.u16 	%r2290, %rs12739;
	cvt.u32.u16 	%r2291, %rs12740;
	prmt.b32 	%r2292, %r2291, %r2290, 0x3340U;
	prmt.b32 	%r2293, %r2292, %r2289, 0x5410U;
	st.local.v2.b32 	[%rd1+88], {%r2293, %r2286};
	cvt.u32.u16 	%r2294, %rs12725;
	cvt.u32.u16 	%r2295, %rs12726;
	prmt.b32 	%r2296, %r2295, %r2294, 0x3340U;
	cvt.u32.u16 	%r2297, %rs12727;
	cvt.u32.u16 	%r2298, %rs12728;
	prmt.b32 	%r2299, %r2298, %r2297, 0x3340U;
	prmt.b32 	%r2300, %r2299, %r2296, 0x5410U;
	cvt.u32.u16 	%r2301, %rs12729;
	cvt.u32.u16 	%r2302, %rs12730;
	prmt.b32 	%r2303, %r2302, %r2301, 0x3340U;
	cvt.u32.u16 	%r2304, %rs12731;
	cvt.u32.u16 	%r2305, %rs12732;
	prmt.b32 	%r2306, %r2305, %r2304, 0x3340U;
	prmt.b32 	%r2307, %r2306, %r2303, 0x5410U;
	st.local.v2.b32 	[%rd1+96], {%r2307, %r2300};
	cvt.u32.u16 	%r2308, %rs12717;
	cvt.u32.u16 	%r2309, %rs12718;
	prmt.b32 	%r2310, %r2309, %r2308, 0x3340U;
	cvt.u32.u16 	%r2311, %rs12719;
	cvt.u32.u16 	%r2312, %rs12720;
	prmt.b32 	%r2313, %r2312, %r2311, 0x3340U;
	prmt.b32 	%r2314, %r2313, %r2310, 0x5410U;
	cvt.u32.u16 	%r2315, %rs12721;
	cvt.u32.u16 	%r2316, %rs12722;
	prmt.b32 	%r2317, %r2316, %r2315, 0x3340U;
	cvt.u32.u16 	%r2318, %rs12723;
	cvt.u32.u16 	%r2319, %rs12724;
	prmt.b32 	%r2320, %r2319, %r2318, 0x3340U;
	prmt.b32 	%r2321, %r2320, %r2317, 0x5410U;
	st.local.v2.b32 	[%rd1+104], {%r2321, %r2314};
	cvt.u32.u16 	%r2322, %rs12709;
	cvt.u32.u16 	%r2323, %rs12710;
	prmt.b32 	%r2324, %r2323, %r2322, 0x3340U;
	cvt.u32.u16 	%r2325, %rs12711;
	cvt.u32.u16 	%r2326, %rs12712;
	prmt.b32 	%r2327, %r2326, %r2325, 0x3340U;
	prmt.b32 	%r2328, %r2327, %r2324, 0x5410U;
	cvt.u32.u16 	%r2329, %rs12713;
	cvt.u32.u16 	%r2330, %rs12714;
	prmt.b32 	%r2331, %r2330, %r2329, 0x3340U;
	cvt.u32.u16 	%r2332, %rs12715;
	cvt.u32.u16 	%r2333, %rs12716;
	prmt.b32 	%r2334, %r2333, %r2332, 0x3340U;
	prmt.b32 	%r2335, %r2334, %r2331, 0x5410U;
	st.local.v2.b32 	[%rd1+112], {%r2335, %r2328};
	cvt.u32.u16 	%r2336, %rs12701;
	cvt.u32.u16 	%r2337, %rs12702;
	prmt.b32 	%r2338, %r2337, %r2336, 0x3340U;
	cvt.u32.u16 	%r2339, %rs12703;
	cvt.u32.u16 	%r2340, %rs12704;
	prmt.b32 	%r2341, %r2340, %r2339, 0x3340U;
	prmt.b32 	%r2342, %r2341, %r2338, 0x5410U;
	cvt.u32.u16 	%r2343, %rs12705;
	cvt.u32.u16 	%r2344, %rs12706;
	prmt.b32 	%r2345, %r2344, %r2343, 0x3340U;
	cvt.u32.u16 	%r2346, %rs12707;
	cvt.u32.u16 	%r2347, %rs12708;
	prmt.b32 	%r2348, %r2347, %r2346, 0x3340U;
	prmt.b32 	%r2349, %r2348, %r2345, 0x5410U;
	st.local.v2.b32 	[%rd1+120], {%r2349, %r2342};
	cvt.u32.u16 	%r2350, %rs12693;
	cvt.u32.u16 	%r2351, %rs12694;
	prmt.b32 	%r2352, %r2351, %r2350, 0x3340U;
	cvt.u32.u16 	%r2353, %rs12695;
	cvt.u32.u16 	%r2354, %rs12696;
	prmt.b32 	%r2355, %r2354, %r2353, 0x3340U;
	prmt.b32 	%r2356, %r2355, %r2352, 0x5410U;
	cvt.u32.u16 	%r2357, %rs12697;
	cvt.u32.u16 	%r2358, %rs12698;
	prmt.b32 	%r2359, %r2358, %r2357, 0x3340U;
	cvt.u32.u16 	%r2360, %rs12699;
	cvt.u32.u16 	%r2361, %rs12700;
	prmt.b32 	%r2362, %r2361, %r2360, 0x3340U;
	prmt.b32 	%r2363, %r2362, %r2359, 0x5410U;
	st.local.v2.b32 	[%rd1+128], {%r2363, %r2356};
	cvt.u32.u16 	%r2364, %rs12685;
	cvt.u32.u16 	%r2365, %rs12686;
	prmt.b32 	%r2366, %r2365, %r2364, 0x3340U;
	cvt.u32.u16 	%r2367, %rs12687;
	cvt.u32.u16 	%r2368, %rs12688;
	prmt.b32 	%r2369, %r2368, %r2367, 0x3340U;
	prmt.b32 	%r2370, %r2369, %r2366, 0x5410U;
	cvt.u32.u16 	%r2371, %rs12689;
	cvt.u32.u16 	%r2372, %rs12690;
	prmt.b32 	%r2373, %r2372, %r2371, 0x3340U;
	cvt.u32.u16 	%r2374, %rs12691;
	cvt.u32.u16 	%r2375, %rs12692;
	prmt.b32 	%r2376, %r2375, %r2374, 0x3340U;
	prmt.b32 	%r2377, %r2376, %r2373, 0x5410U;
	st.local.v2.b32 	[%rd1+136], {%r2377, %r2370};
	cvt.u32.u16 	%r2378, %rs12677;
	cvt.u32.u16 	%r2379, %rs12678;
	prmt.b32 	%r2380, %r2379, %r2378, 0x3340U;
	cvt.u32.u16 	%r2381, %rs12679;
	cvt.u32.u16 	%r2382, %rs12680;
	prmt.b32 	%r2383, %r2382, %r2381, 0x3340U;
	prmt.b32 	%r2384, %r2383, %r2380, 0x5410U;
	cvt.u32.u16 	%r2385, %rs12681;
	cvt.u32.u16 	%r2386, %rs12682;
	prmt.b32 	%r2387, %r2386, %r2385, 0x3340U;
	cvt.u32.u16 	%r2388, %rs12683;
	cvt.u32.u16 	%r2389, %rs12684;
	prmt.b32 	%r2390, %r2389, %r2388, 0x3340U;
	prmt.b32 	%r2391, %r2390, %r2387, 0x5410U;
	st.local.v2.b32 	[%rd1+144], {%r2391, %r2384};
	cvt.u32.u16 	%r2392, %rs12669;
	cvt.u32.u16 	%r2393, %rs12670;
	prmt.b32 	%r2394, %r2393, %r2392, 0x3340U;
	cvt.u32.u16 	%r2395, %rs12671;
	cvt.u32.u16 	%r2396, %rs12672;
	prmt.b32 	%r2397, %r2396, %r2395, 0x3340U;
	prmt.b32 	%r2398, %r2397, %r2394, 0x5410U;
	cvt.u32.u16 	%r2399, %rs12673;
	cvt.u32.u16 	%r2400, %rs12674;
	prmt.b32 	%r2401, %r2400, %r2399, 0x3340U;
	cvt.u32.u16 	%r2402, %rs12675;
	cvt.u32.u16 	%r2403, %rs12676;
	prmt.b32 	%r2404, %r2403, %r2402, 0x3340U;
	prmt.b32 	%r2405, %r2404, %r2401, 0x5410U;
	st.local.v2.b32 	[%rd1+152], {%r2405, %r2398};
	cvt.u32.u16 	%r2406, %rs12661;
	cvt.u32.u16 	%r2407, %rs12662;
	prmt.b32 	%r2408, %r2407, %r2406, 0x3340U;
	cvt.u32.u16 	%r2409, %rs12663;
	cvt.u32.u16 	%r2410, %rs12664;
	prmt.b32 	%r2411, %r2410, %r2409, 0x3340U;
	prmt.b32 	%r2412, %r2411, %r2408, 0x5410U;
	cvt.u32.u16 	%r2413, %rs12665;
	cvt.u32.u16 	%r2414, %rs12666;
	prmt.b32 	%r2415, %r2414, %r2413, 0x3340U;
	cvt.u32.u16 	%r2416, %rs12667;
	cvt.u32.u16 	%r2417, %rs12668;
	prmt.b32 	%r2418, %r2417, %r2416, 0x3340U;
	prmt.b32 	%r2419, %r2418, %r2415, 0x5410U;
	st.local.v2.b32 	[%rd1+160], {%r2419, %r2412};
	cvt.u32.u16 	%r2420, %rs12653;
	cvt.u32.u16 	%r2421, %rs12654;
	prmt.b32 	%r2422, %r2421, %r2420, 0x3340U;
	cvt.u32.u16 	%r2423, %rs12655;
	cvt.u32.u16 	%r2424, %rs12656;
	prmt.b32 	%r2425, %r2424, %r2423, 0x3340U;
	prmt.b32 	%r2426, %r2425, %r2422, 0x5410U;
	cvt.u32.u16 	%r2427, %rs12657;
	cvt.u32.u16 	%r2428, %rs12658;
	prmt.b32 	%r2429, %r2428, %r2427, 0x3340U;
	cvt.u32.u16 	%r2430, %rs12659;
	cvt.u32.u16 	%r2431, %rs12660;
	prmt.b32 	%r2432, %r2431, %r2430, 0x3340U;
	prmt.b32 	%r2433, %r2432, %r2429, 0x5410U;
	st.local.v2.b32 	[%rd1+168], {%r2433, %r2426};
	cvt.u32.u16 	%r2434, %rs12645;
	cvt.u32.u16 	%r2435, %rs12646;
	prmt.b32 	%r2436, %r2435, %r2434, 0x3340U;
	cvt.u32.u16 	%r2437, %rs12647;
	cvt.u32.u16 	%r2438, %rs12648;
	prmt.b32 	%r2439, %r2438, %r2437, 0x3340U;
	prmt.b32 	%r2440, %r2439, %r2436, 0x5410U;
	cvt.u32.u16 	%r2441, %rs12649;
	cvt.u32.u16 	%r2442, %rs12650;
	prmt.b32 	%r2443, %r2442, %r2441, 0x3340U;
	cvt.u32.u16 	%r2444, %rs12651;
	cvt.u32.u16 	%r2445, %rs12652;
	prmt.b32 	%r2446, %r2445, %r2444, 0x3340U;
	prmt.b32 	%r2447, %r2446, %r2443, 0x5410U;
	st.local.v2.b32 	[%rd1+176], {%r2447, %r2440};
	cvt.u32.u16 	%r2448, %rs12637;
	cvt.u32.u16 	%r2449, %rs12638;
	prmt.b32 	%r2450, %r2449, %r2448, 0x3340U;
	cvt.u32.u16 	%r2451, %rs12639;
	cvt.u32.u16 	%r2452, %rs12640;
	prmt.b32 	%r2453, %r2452, %r2451, 0x3340U;
	prmt.b32 	%r2454, %r2453, %r2450, 0x5410U;
	cvt.u32.u16 	%r2455, %rs12641;
	cvt.u32.u16 	%r2456, %rs12642;
	prmt.b32 	%r2457, %r2456, %r2455, 0x3340U;
	cvt.u32.u16 	%r2458, %rs12643;
	cvt.u32.u16 	%r2459, %rs12644;
	prmt.b32 	%r2460, %r2459, %r2458, 0x3340U;
	prmt.b32 	%r2461, %r2460, %r2457, 0x5410U;
	st.local.v2.b32 	[%rd1+184], {%r2461, %r2454};
	cvt.u32.u16 	%r2462, %rs12629;
	cvt.u32.u16 	%r2463, %rs12630;
	prmt.b32 	%r2464, %r2463, %r2462, 0x3340U;
	cvt.u32.u16 	%r2465, %rs12631;
	cvt.u32.u16 	%r2466, %rs12632;
	prmt.b32 	%r2467, %r2466, %r2465, 0x3340U;
	prmt.b32 	%r2468, %r2467, %r2464, 0x5410U;
	cvt.u32.u16 	%r2469, %rs12633;
	cvt.u32.u16 	%r2470, %rs12634;
	prmt.b32 	%r2471, %r2470, %r2469, 0x3340U;
	cvt.u32.u16 	%r2472, %rs12635;
	cvt.u32.u16 	%r2473, %rs12636;
	prmt.b32 	%r2474, %r2473, %r2472, 0x3340U;
	prmt.b32 	%r2475, %r2474, %r2471, 0x5410U;
	st.local.v2.b32 	[%rd1+192], {%r2475, %r2468};
	cvt.u32.u16 	%r2476, %rs12621;
	cvt.u32.u16 	%r2477, %rs12622;
	prmt.b32 	%r2478, %r2477, %r2476, 0x3340U;
	cvt.u32.u16 	%r2479, %rs12623;
	cvt.u32.u16 	%r2480, %rs12624;
	prmt.b32 	%r2481, %r2480, %r2479, 0x3340U;
	prmt.b32 	%r2482, %r2481, %r2478, 0x5410U;
	cvt.u32.u16 	%r2483, %rs12625;
	cvt.u32.u16 	%r2484, %rs12626;
	prmt.b32 	%r2485, %r2484, %r2483, 0x3340U;
	cvt.u32.u16 	%r2486, %rs12627;
	cvt.u32.u16 	%r2487, %rs12628;
	prmt.b32 	%r2488, %r2487, %r2486, 0x3340U;
	prmt.b32 	%r2489, %r2488, %r2485, 0x5410U;
	st.local.v2.b32 	[%rd1+200], {%r2489, %r2482};
	cvt.u32.u16 	%r2490, %rs12613;
	cvt.u32.u16 	%r2491, %rs12614;
	prmt.b32 	%r2492, %r2491, %r2490, 0x3340U;
	cvt.u32.u16 	%r2493, %rs12615;
	cvt.u32.u16 	%r2494, %rs12616;
	prmt.b32 	%r2495, %r2494, %r2493, 0x3340U;
	prmt.b32 	%r2496, %r2495, %r2492, 0x5410U;
	cvt.u32.u16 	%r2497, %rs12617;
	cvt.u32.u16 	%r2498, %rs12618;
	prmt.b32 	%r2499, %r2498, %r2497, 0x3340U;
	cvt.u32.u16 	%r2500, %rs12619;
	cvt.u32.u16 	%r2501, %rs12620;
	prmt.b32 	%r2502, %r2501, %r2500, 0x3340U;
	prmt.b32 	%r2503, %r2502, %r2499, 0x5410U;
	st.local.v2.b32 	[%rd1+208], {%r2503, %r2496};
	cvt.u32.u16 	%r2504, %rs12605;
	cvt.u32.u16 	%r2505, %rs12606;
	prmt.b32 	%r2506, %r2505, %r2504, 0x3340U;
	cvt.u32.u16 	%r2507, %rs12607;
	cvt.u32.u16 	%r2508, %rs12608;
	prmt.b32 	%r2509, %r2508, %r2507, 0x3340U;
	prmt.b32 	%r2510, %r2509, %r2506, 0x5410U;
	cvt.u32.u16 	%r2511, %rs12609;
	cvt.u32.u16 	%r2512, %rs12610;
	prmt.b32 	%r2513, %r2512, %r2511, 0x3340U;
	cvt.u32.u16 	%r2514, %rs12611;
	cvt.u32.u16 	%r2515, %rs12612;
	prmt.b32 	%r2516, %r2515, %r2514, 0x3340U;
	prmt.b32 	%r2517, %r2516, %r2513, 0x5410U;
	st.local.v2.b32 	[%rd1+216], {%r2517, %r2510};
	cvt.u32.u16 	%r2518, %rs12597;
	cvt.u32.u16 	%r2519, %rs12598;
	prmt.b32 	%r2520, %r2519, %r2518, 0x3340U;
	cvt.u32.u16 	%r2521, %rs12599;
	cvt.u32.u16 	%r2522, %rs12600;
	prmt.b32 	%r2523, %r2522, %r2521, 0x3340U;
	prmt.b32 	%r2524, %r2523, %r2520, 0x5410U;
	cvt.u32.u16 	%r2525, %rs12601;
	cvt.u32.u16 	%r2526, %rs12602;
	prmt.b32 	%r2527, %r2526, %r2525, 0x3340U;
	cvt.u32.u16 	%r2528, %rs12603;
	cvt.u32.u16 	%r2529, %rs12604;
	prmt.b32 	%r2530, %r2529, %r2528, 0x3340U;
	prmt.b32 	%r2531, %r2530, %r2527, 0x5410U;
	st.local.v2.b32 	[%rd1+224], {%r2531, %r2524};
	cvt.u32.u16 	%r2532, %rs12589;
	cvt.u32.u16 	%r2533, %rs12590;
	prmt.b32 	%r2534, %r2533, %r2532, 0x3340U;
	cvt.u32.u16 	%r2535, %rs12591;
	cvt.u32.u16 	%r2536, %rs12592;
	prmt.b32 	%r2537, %r2536, %r2535, 0x3340U;
	prmt.b32 	%r2538, %r2537, %r2534, 0x5410U;
	cvt.u32.u16 	%r2539, %rs12593;
	cvt.u32.u16 	%r2540, %rs12594;
	prmt.b32 	%r2541, %r2540, %r2539, 0x3340U;
	cvt.u32.u16 	%r2542, %rs12595;
	cvt.u32.u16 	%r2543, %rs12596;
	prmt.b32 	%r2544, %r2543, %r2542, 0x3340U;
	prmt.b32 	%r2545, %r2544, %r2541, 0x5410U;
	st.local.v2.b32 	[%rd1+232], {%r2545, %r2538};
	cvt.u32.u16 	%r2546, %rs12581;
	cvt.u32.u16 	%r2547, %rs12582;
	prmt.b32 	%r2548, %r2547, %r2546, 0x3340U;
	cvt.u32.u16 	%r2549, %rs12583;
	cvt.u32.u16 	%r2550, %rs12584;
	prmt.b32 	%r2551, %r2550, %r2549, 0x3340U;
	prmt.b32 	%r2552, %r2551, %r2548, 0x5410U;
	cvt.u32.u16 	%r2553, %rs12585;
	cvt.u32.u16 	%r2554, %rs12586;
	prmt.b32 	%r2555, %r2554, %r2553, 0x3340U;
	cvt.u32.u16 	%r2556, %rs12587;
	cvt.u32.u16 	%r2557, %rs12588;
	prmt.b32 	%r2558, %r2557, %r2556, 0x3340U;
	prmt.b32 	%r2559, %r2558, %r2555, 0x5410U;
	st.local.v2.b32 	[%rd1+240], {%r2559, %r2552};
	cvt.u32.u16 	%r2560, %rs12573;
	cvt.u32.u16 	%r2561, %rs12574;
	prmt.b32 	%r2562, %r2561, %r2560, 0x3340U;
	cvt.u32.u16 	%r2563, %rs12575;
	cvt.u32.u16 	%r2564, %rs12576;
	prmt.b32 	%r2565, %r2564, %r2563, 0x3340U;
	prmt.b32 	%r2566, %r2565, %r2562, 0x5410U;
	cvt.u32.u16 	%r2567, %rs12577;
	cvt.u32.u16 	%r2568, %rs12578;
	prmt.b32 	%r2569, %r2568, %r2567, 0x3340U;
	cvt.u32.u16 	%r2570, %rs12579;
	cvt.u32.u16 	%r2571, %rs12580;
	prmt.b32 	%r2572, %r2571, %r2570, 0x3340U;
	prmt.b32 	%r2573, %r2572, %r2569, 0x5410U;
	st.local.v2.b32 	[%rd1+248], {%r2573, %r2566};
	cvt.u32.u16 	%r2574, %rs12565;
	cvt.u32.u16 	%r2575, %rs12566;
	prmt.b32 	%r2576, %r2575, %r2574, 0x3340U;
	cvt.u32.u16 	%r2577, %rs12567;
	cvt.u32.u16 	%r2578, %rs12568;
	prmt.b32 	%r2579, %r2578, %r2577, 0x3340U;
	prmt.b32 	%r2580, %r2579, %r2576, 0x5410U;
	cvt.u32.u16 	%r2581, %rs12569;
	cvt.u32.u16 	%r2582, %rs12570;
	prmt.b32 	%r2583, %r2582, %r2581, 0x3340U;
	cvt.u32.u16 	%r2584, %rs12571;
	cvt.u32.u16 	%r2585, %rs12572;
	prmt.b32 	%r2586, %r2585, %r2584, 0x3340U;
	prmt.b32 	%r2587, %r2586, %r2583, 0x5410U;
	st.local.v2.b32 	[%rd1+256], {%r2587, %r2580};
	cvt.u32.u16 	%r2588, %rs12557;
	cvt.u32.u16 	%r2589, %rs12558;
	prmt.b32 	%r2590, %r2589, %r2588, 0x3340U;
	cvt.u32.u16 	%r2591, %rs12559;
	cvt.u32.u16 	%r2592, %rs12560;
	prmt.b32 	%r2593, %r2592, %r2591, 0x3340U;
	prmt.b32 	%r2594, %r2593, %r2590, 0x5410U;
	cvt.u32.u16 	%r2595, %rs12561;
	cvt.u32.u16 	%r2596, %rs12562;
	prmt.b32 	%r2597, %r2596, %r2595, 0x3340U;
	cvt.u32.u16 	%r2598, %rs12563;
	cvt.u32.u16 	%r2599, %rs12564;
	prmt.b32 	%r2600, %r2599, %r2598, 0x3340U;
	prmt.b32 	%r2601, %r2600, %r2597, 0x5410U;
	st.local.v2.b32 	[%rd1+264], {%r2601, %r2594};
	mov.b32 	%r28609, 0;
$L__BB2_97:
	mov.u32 	%r28612, %r28609;
	cvt.u64.u32 	%rd26, %r28612;
	add.s64 	%rd27, %rd1, %rd26;
	ld.local.u8 	%rs11337, [%rd27+16];
	setp.ne.s16 	%p10, %rs11337, 0;
	add.s32 	%r28609, %r28612, 1;
	@%p10 bra 	$L__BB2_97;
	and.b16  	%rs11338, %rs15896, 255;
	setp.eq.s16 	%p11, %rs11338, 0;
	@%p11 bra 	$L__BB2_101;
	mov.b32 	%r28610, 0;
$L__BB2_100:
	cvt.u64.u32 	%rd28, %r28612;
	add.s64 	%rd29, %rd1, %rd28;
	st.local.u8 	[%rd29+16], %rs15896;
	add.s32 	%r28612, %r28612, 1;
	add.s32 	%r474, %r28610, 1;
	cvt.u64.u32 	%rd30, %r28610;
	add.s64 	%rd31, %rd2, %rd30;
	ld.local.u8 	%rs15896, [%rd31+17];
	setp.ne.s16 	%p12, %rs15896, 0;
	mov.u32 	%r28610, %r474;
	@%p12 bra 	$L__BB2_100;
$L__BB2_101:
	cvt.u64.u32 	%rd32, %r28612;
	add.s64 	%rd33, %rd1, %rd32;
	mov.b16 	%rs11339, 0;
	st.local.u8 	[%rd33+16], %rs11339;
	add.s32 	%r28550, %r28550, %r468;
	st.local.u32 	[%rd1], %r28550;
	add.f64 	%fd75, %fd42, %fd75;
	st.local.f64 	[%rd1+8], %fd75;
	ld.local.v2.b32 	{%r2603, %r2604}, [%rd1+16];
	bfe.u32 	%r2605, %r2603, 0, 8;
	cvt.u16.u32 	%rs12812, %r2605;
	bfe.u32 	%r2606, %r2603, 8, 8;
	cvt.u16.u32 	%rs12811, %r2606;
	bfe.u32 	%r2607, %r2603, 16, 8;
	cvt.u16.u32 	%rs12810, %r2607;
	bfe.u32 	%r2608, %r2603, 24, 8;
	cvt.u16.u32 	%rs12809, %r2608;
	bfe.u32 	%r2609, %r2604, 0, 8;
	cvt.u16.u32 	%rs12808, %r2609;
	bfe.u32 	%r2610, %r2604, 8, 8;
	cvt.u16.u32 	%rs12807, %r2610;
	bfe.u32 	%r2611, %r2604, 16, 8;
	cvt.u16.u32 	%rs12806, %r2611;
	bfe.u32 	%r2612, %r2604, 24, 8;
	cvt.u16.u32 	%rs12805, %r2612;
	ld.local.v2.b32 	{%r2613, %r2614}, [%rd1+24];
	bfe.u32 	%r2615, %r2613, 0, 8;
	cvt.u16.u32 	%rs12804, %r2615;
	bfe.u32 	%r2616, %r2613, 8, 8;
	cvt.u16.u32 	%rs12803, %r2616;
	bfe.u32 	%r2617, %r2613, 16, 8;
	cvt.u16.u32 	%rs12802, %r2617;
	bfe.u32 	%r2618, %r2613, 24, 8;
	cvt.u16.u32 	%rs12801, %r2618;
	bfe.u32 	%r2619, %r2614, 0, 8;
	cvt.u16.u32 	%rs12800, %r2619;
	bfe.u32 	%r2620, %r2614, 8, 8;
	cvt.u16.u32 	%rs12799, %r2620;
	bfe.u32 	%r2621, %r2614, 16, 8;
	cvt.u16.u32 	%rs12798, %r2621;
	bfe.u32 	%r2622, %r2614, 24, 8;
	cvt.u16.u32 	%rs12797, %r2622;
	ld.local.v2.b32 	{%r2623, %r2624}, [%rd1+32];
	bfe.u32 	%r2625, %r2623, 0, 8;
	cvt.u16.u32 	%rs12796, %r2625;
	bfe.u32 	%r2626, %r2623, 8, 8;
	cvt.u16.u32 	%rs12795, %r2626;
	bfe.u32 	%r2627, %r2623, 16, 8;
	cvt.u16.u32 	%rs12794, %r2627;
	bfe.u32 	%r2628, %r2623, 24, 8;
	cvt.u16.u32 	%rs12793, %r2628;
	bfe.u32 	%r2629, %r2624, 0, 8;
	cvt.u16.u32 	%rs12792, %r2629;
	bfe.u32 	%r2630, %r2624, 8, 8;
	cvt.u16.u32 	%rs12791, %r2630;
	bfe.u32 	%r2631, %r2624, 16, 8;
	cvt.u16.u32 	%rs12790, %r2631;
	bfe.u32 	%r2632, %r2624, 24, 8;
	cvt.u16.u32 	%rs12789, %r2632;
	ld.local.v2.b32 	{%r2633, %r2634}, [%rd1+40];
	bfe.u32 	%r2635, %r2633, 0, 8;
	cvt.u16.u32 	%rs12788, %r2635;
	bfe.u32 	%r2636, %r2633, 8, 8;
	cvt.u16.u32 	%rs12787, %r2636;
	bfe.u32 	%r2637, %r2633, 16, 8;
	cvt.u16.u32 	%rs12786, %r2637;
	bfe.u32 	%r2638, %r2633, 24, 8;
	cvt.u16.u32 	%rs12785, %r2638;
	bfe.u32 	%r2639, %r2634, 0, 8;
	cvt.u16.u32 	%rs12784, %r2639;
	bfe.u32 	%r2640, %r2634, 8, 8;
	cvt.u16.u32 	%rs12783, %r2640;
	bfe.u32 	%r2641, %r2634, 16, 8;
	cvt.u16.u32 	%rs12782, %r2641;
	bfe.u32 	%r2642, %r2634, 24, 8;
	cvt.u16.u32 	%rs12781, %r2642;
	ld.local.v2.b32 	{%r2643, %r2644}, [%rd1+48];
	bfe.u32 	%r2645, %r2643, 0, 8;
	cvt.u16.u32 	%rs12780, %r2645;
	bfe.u32 	%r2646, %r2643, 8, 8;
	cvt.u16.u32 	%rs12779, %r2646;
	bfe.u32 	%r2647, %r2643, 16, 8;
	cvt.u16.u32 	%rs12778, %r2647;
	bfe.u32 	%r2648, %r2643, 24, 8;
	cvt.u16.u32 	%rs12777, %r2648;
	bfe.u32 	%r2649, %r2644, 0, 8;
	cvt.u16.u32 	%rs12776, %r2649;
	bfe.u32 	%r2650, %r2644, 8, 8;
	cvt.u16.u32 	%rs12775, %r2650;
	bfe.u32 	%r2651, %r2644, 16, 8;
	cvt.u16.u32 	%rs12774, %r2651;
	bfe.u32 	%r2652, %r2644, 24, 8;
	cvt.u16.u32 	%rs12773, %r2652;
	ld.local.v2.b32 	{%r2653, %r2654}, [%rd1+56];
	bfe.u32 	%r2655, %r2653, 0, 8;
	cvt.u16.u32 	%rs12772, %r2655;
	bfe.u32 	%r2656, %r2653, 8, 8;
	cvt.u16.u32 	%rs12771, %r2656;
	bfe.u32 	%r2657, %r2653, 16, 8;
	cvt.u16.u32 	%rs12770, %r2657;
	bfe.u32 	%r2658, %r2653, 24, 8;
	cvt.u16.u32 	%rs12769, %r2658;
	bfe.u32 	%r2659, %r2654, 0, 8;
	cvt.u16.u32 	%rs12768, %r2659;
	bfe.u32 	%r2660, %r2654, 8, 8;
	cvt.u16.u32 	%rs12767, %r2660;
	bfe.u32 	%r2661, %r2654, 16, 8;
	cvt.u16.u32 	%rs12766, %r2661;
	bfe.u32 	%r2662, %r2654, 24, 8;
	cvt.u16.u32 	%rs12765, %r2662;
	ld.local.v2.b32 	{%r2663, %r2664}, [%rd1+64];
	bfe.u32 	%r2665, %r2663, 0, 8;
	cvt.u16.u32 	%rs12764, %r2665;
	bfe.u32 	%r2666, %r2663, 8, 8;
	cvt.u16.u32 	%rs12763, %r2666;
	bfe.u32 	%r2667, %r2663, 16, 8;
	cvt.u16.u32 	%rs12762, %r2667;
	bfe.u32 	%r2668, %r2663, 24, 8;
	cvt.u16.u32 	%rs12761, %r2668;
	bfe.u32 	%r2669, %r2664, 0, 8;
	cvt.u16.u32 	%rs12760, %r2669;
	bfe.u32 	%r2670, %r2664, 8, 8;
	cvt.u16.u32 	%rs12759, %r2670;
	bfe.u32 	%r2671, %r2664, 16, 8;
	cvt.u16.u32 	%rs12758, %r2671;
	bfe.u32 	%r2672, %r2664, 24, 8;
	cvt.u16.u32 	%rs12757, %r2672;
	ld.local.v2.b32 	{%r2673, %r2674}, [%rd1+72];
	bfe.u32 	%r2675, %r2673, 0, 8;
	cvt.u16.u32 	%rs12756, %r2675;
	bfe.u32 	%r2676, %r2673, 8, 8;
	cvt.u16.u32 	%rs12755, %r2676;
	bfe.u32 	%r2677, %r2673, 16, 8;
	cvt.u16.u32 	%rs12754, %r2677;
	bfe.u32 	%r2678, %r2673, 24, 8;
	cvt.u16.u32 	%rs12753, %r2678;
	bfe.u32 	%r2679, %r2674, 0, 8;
	cvt.u16.u32 	%rs12752, %r2679;
	bfe.u32 	%r2680, %r2674, 8, 8;
	cvt.u16.u32 	%rs12751, %r2680;
	bfe.u32 	%r2681, %r2674, 16, 8;
	cvt.u16.u32 	%rs12750, %r2681;
	bfe.u32 	%r2682, %r2674, 24, 8;
	cvt.u16.u32 	%rs12749, %r2682;
	ld.local.v2.b32 	{%r2683, %r2684}, [%rd1+80];
	bfe.u32 	%r2685, %r2683, 0, 8;
	cvt.u16.u32 	%rs12748, %r2685;
	bfe.u32 	%r2686, %r2683, 8, 8;
	cvt.u16.u32 	%rs12747, %r2686;
	bfe.u32 	%r2687, %r2683, 16, 8;
	cvt.u16.u32 	%rs12746, %r2687;
	bfe.u32 	%r2688, %r2683, 24, 8;
	cvt.u16.u32 	%rs12745, %r2688;
	bfe.u32 	%r2689, %r2684, 0, 8;
	cvt.u16.u32 	%rs12744, %r2689;
	bfe.u32 	%r2690, %r2684, 8, 8;
	cvt.u16.u32 	%rs12743, %r2690;
	bfe.u32 	%r2691, %r2684, 16, 8;
	cvt.u16.u32 	%rs12742, %r2691;
	bfe.u32 	%r2692, %r2684, 24, 8;
	cvt.u16.u32 	%rs12741, %r2692;
	ld.local.v2.b32 	{%r2693, %r2694}, [%rd1+88];
	bfe.u32 	%r2695, %r2693, 0, 8;
	cvt.u16.u32 	%rs12740, %r2695;
	bfe.u32 	%r2696, %r2693, 8, 8;
	cvt.u16.u32 	%rs12739, %r2696;
	bfe.u32 	%r2697, %r2693, 16, 8;
	cvt.u16.u32 	%rs12738, %r2697;
	bfe.u32 	%r2698, %r2693, 24, 8;
	cvt.u16.u32 	%rs12737, %r2698;
	bfe.u32 	%r2699, %r2694, 0, 8;
	cvt.u16.u32 	%rs12736, %r2699;
	bfe.u32 	%r2700, %r2694, 8, 8;
	cvt.u16.u32 	%rs12735, %r2700;
	bfe.u32 	%r2701, %r2694, 16, 8;
	cvt.u16.u32 	%rs12734, %r2701;
	bfe.u32 	%r2702, %r2694, 24, 8;
	cvt.u16.u32 	%rs12733, %r2702;
	ld.local.v2.b32 	{%r2703, %r2704}, [%rd1+96];
	bfe.u32 	%r2705, %r2703, 0, 8;
	cvt.u16.u32 	%rs12732, %r2705;
	bfe.u32 	%r2706, %r2703, 8, 8;
	cvt.u16.u32 	%rs12731, %r2706;
	bfe.u32 	%r2707, %r2703, 16, 8;
	cvt.u16.u32 	%rs12730, %r2707;
	bfe.u32 	%r2708, %r2703, 24, 8;
	cvt.u16.u32 	%rs12729, %r2708;
	bfe.u32 	%r2709, %r2704, 0, 8;
	cvt.u16.u32 	%rs12728, %r2709;
	bfe.u32 	%r2710, %r2704, 8, 8;
	cvt.u16.u32 	%rs12727, %r2710;
	bfe.u32 	%r2711, %r2704, 16, 8;
	cvt.u16.u32 	%rs12726, %r2711;
	bfe.u32 	%r2712, %r2704, 24, 8;
	cvt.u16.u32 	%rs12725, %r2712;
	ld.local.v2.b32 	{%r2713, %r2714}, [%rd1+104];
	bfe.u32 	%r2715, %r2713, 0, 8;
	cvt.u16.u32 	%rs12724, %r2715;
	bfe.u32 	%r2716, %r2713, 8, 8;
	cvt.u16.u32 	%rs12723, %r2716;
	bfe.u32 	%r2717, %r2713, 16, 8;
	cvt.u16.u32 	%rs12722, %r2717;
	bfe.u32 	%r2718, %r2713, 24, 8;
	cvt.u16.u32 	%rs12721, %r2718;
	bfe.u32 	%r2719, %r2714, 0, 8;
	cvt.u16.u32 	%rs12720, %r2719;
	bfe.u32 	%r2720, %r2714, 8, 8;
	cvt.u16.u32 	%rs12719, %r2720;
	bfe.u32 	%r2721, %r2714, 16, 8;
	cvt.u16.u32 	%rs12718, %r2721;
	bfe.u32 	%r2722, %r2714, 24, 8;
	cvt.u16.u32 	%rs12717, %r2722;
	ld.local.v2.b32 	{%r2723, %r2724}, [%rd1+112];
	bfe.u32 	%r2725, %r2723, 0, 8;
	cvt.u16.u32 	%rs12716, %r2725;
	bfe.u32 	%r2726, %r2723, 8, 8;
	cvt.u16.u32 	%rs12715, %r2726;
	bfe.u32 	%r2727, %r2723, 16, 8;
	cvt.u16.u32 	%rs12714, %r2727;
	bfe.u32 	%r2728, %r2723, 24, 8;
	cvt.u16.u32 	%rs12713, %r2728;
	bfe.u32 	%r2729, %r2724, 0, 8;
	cvt.u16.u32 	%rs12712, %r2729;
	bfe.u32 	%r2730, %r2724, 8, 8;
	cvt.u16.u32 	%rs12711, %r2730;
	bfe.u32 	%r2731, %r2724, 16, 8;
	cvt.u16.u32 	%rs12710, %r2731;
	bfe.u32 	%r2732, %r2724, 24, 8;
	cvt.u16.u32 	%rs12709, %r2732;
	ld.local.v2.b32 	{%r2733, %r2734}, [%rd1+120];
	bfe.u32 	%r2735, %r2733, 0, 8;
	cvt.u16.u32 	%rs12708, %r2735;
	bfe.u32 	%r2736, %r2733, 8, 8;
	cvt.u16.u32 	%rs12707, %r2736;
	bfe.u32 	%r2737, %r2733, 16, 8;
	cvt.u16.u32 	%rs12706, %r2737;
	bfe.u32 	%r2738, %r2733, 24, 8;
	cvt.u16.u32 	%rs12705, %r2738;
	bfe.u32 	%r2739, %r2734, 0, 8;
	cvt.u16.u32 	%rs12704, %r2739;
	bfe.u32 	%r2740, %r2734, 8, 8;
	cvt.u16.u32 	%rs12703, %r2740;
	bfe.u32 	%r2741, %r2734, 16, 8;
	cvt.u16.u32 	%rs12702, %r2741;
	bfe.u32 	%r2742, %r2734, 24, 8;
	cvt.u16.u32 	%rs12701, %r2742;
	ld.local.v2.b32 	{%r2743, %r2744}, [%rd1+128];
	bfe.u32 	%r2745, %r2743, 0, 8;
	cvt.u16.u32 	%rs12700, %r2745;
	bfe.u32 	%r2746, %r2743, 8, 8;
	cvt.u16.u32 	%rs12699, %r2746;
	bfe.u32 	%r2747, %r2743, 16, 8;
	cvt.u16.u32 	%rs12698, %r2747;
	bfe.u32 	%r2748, %r2743, 24, 8;
	cvt.u16.u32 	%rs12697, %r2748;
	bfe.u32 	%r2749, %r2744, 0, 8;
	cvt.u16.u32 	%rs12696, %r2749;
	bfe.u32 	%r2750, %r2744, 8, 8;
	cvt.u16.u32 	%rs12695, %r2750;
	bfe.u32 	%r2751, %r2744, 16, 8;
	cvt.u16.u32 	%rs12694, %r2751;
	bfe.u32 	%r2752, %r2744, 24, 8;
	cvt.u16.u32 	%rs12693, %r2752;
	ld.local.v2.b32 	{%r2753, %r2754}, [%rd1+136];
	bfe.u32 	%r2755, %r2753, 0, 8;
	cvt.u16.u32 	%rs12692, %r2755;
	bfe.u32 	%r2756, %r2753, 8, 8;
	cvt.u16.u32 	%rs12691, %r2756;
	bfe.u32 	%r2757, %r2753, 16, 8;
	cvt.u16.u32 	%rs12690, %r2757;
	bfe.u32 	%r2758, %r2753, 24, 8;
	cvt.u16.u32 	%rs12689, %r2758;
	bfe.u32 	%r2759, %r2754, 0, 8;
	cvt.u16.u32 	%rs12688, %r2759;
	bfe.u32 	%r2760, %r2754, 8, 8;
	cvt.u16.u32 	%rs12687, %r2760;
	bfe.u32 	%r2761, %r2754, 16, 8;
	cvt.u16.u32 	%rs12686, %r2761;
	bfe.u32 	%r2762, %r2754, 24, 8;
	cvt.u16.u32 	%rs12685, %r2762;
	ld.local.v2.b32 	{%r2763, %r2764}, [%rd1+144];
	bfe.u32 	%r2765, %r2763, 0, 8;
	cvt.u16.u32 	%rs12684, %r2765;
	bfe.u32 	%r2766, %r2763, 8, 8;
	cvt.u16.u32 	%rs12683, %r2766;
	bfe.u32 	%r2767, %r2763, 16, 8;
	cvt.u16.u32 	%rs12682, %r2767;
	bfe.u32 	%r2768, %r2763, 24, 8;
	cvt.u16.u32 	%rs12681, %r2768;
	bfe.u32 	%r2769, %r2764, 0, 8;
	cvt.u16.u32 	%rs12680, %r2769;
	bfe.u32 	%r2770, %r2764, 8, 8;
	cvt.u16.u32 	%rs12679, %r2770;
	bfe.u32 	%r2771, %r2764, 16, 8;
	cvt.u16.u32 	%rs12678, %r2771;
	bfe.u32 	%r2772, %r2764, 24, 8;
	cvt.u16.u32 	%rs12677, %r2772;
	ld.local.v2.b32 	{%r2773, %r2774}, [%rd1+152];
	bfe.u32 	%r2775, %r2773, 0, 8;
	cvt.u16.u32 	%rs12676, %r2775;
	bfe.u32 	%r2776, %r2773, 8, 8;
	cvt.u16.u32 	%rs12675, %r2776;
	bfe.u32 	%r2777, %r2773, 16, 8;
	cvt.u16.u32 	%rs12674, %r2777;
	bfe.u32 	%r2778, %r2773, 24, 8;
	cvt.u16.u32 	%rs12673, %r2778;
	bfe.u32 	%r2779, %r2774, 0, 8;
	cvt.u16.u32 	%rs12672, %r2779;
	bfe.u32 	%r2780, %r2774, 8, 8;
	cvt.u16.u32 	%rs12671, %r2780;
	bfe.u32 	%r2781, %r2774, 16, 8;
	cvt.u16.u32 	%rs12670, %r2781;
	bfe.u32 	%r2782, %r2774, 24, 8;
	cvt.u16.u32 	%rs12669, %r2782;
	ld.local.v2.b32 	{%r2783, %r2784}, [%rd1+160];
	bfe.u32 	%r2785, %r2783, 0, 8;
	cvt.u16.u32 	%rs12668, %r2785;
	bfe.u32 	%r2786, %r2783, 8, 8;
	cvt.u16.u32 	%rs12667, %r2786;
	bfe.u32 	%r2787, %r2783, 16, 8;
	cvt.u16.u32 	%rs12666, %r2787;
	bfe.u32 	%r2788, %r2783, 24, 8;
	cvt.u16.u32 	%rs12665, %r2788;
	bfe.u32 	%r2789, %r2784, 0, 8;
	cvt.u16.u32 	%rs12664, %r2789;
	bfe.u32 	%r2790, %r2784, 8, 8;
	cvt.u16.u32 	%rs12663, %r2790;
	bfe.u32 	%r2791, %r2784, 16, 8;
	cvt.u16.u32 	%rs12662, %r2791;
	bfe.u32 	%r2792, %r2784, 24, 8;
	cvt.u16.u32 	%rs12661, %r2792;
	ld.local.v2.b32 	{%r2793, %r2794}, [%rd1+168];
	bfe.u32 	%r2795, %r2793, 0, 8;
	cvt.u16.u32 	%rs12660, %r2795;
	bfe.u32 	%r2796, %r2793, 8, 8;
	cvt.u16.u32 	%rs12659, %r2796;
	bfe.u32 	%r2797, %r2793, 16, 8;
	cvt.u16.u32 	%rs12658, %r2797;
	bfe.u32 	%r2798, %r2793, 24, 8;
	cvt.u16.u32 	%rs12657, %r2798;
	bfe.u32 	%r2799, %r2794, 0, 8;
	cvt.u16.u32 	%rs12656, %r2799;
	bfe.u32 	%r2800, %r2794, 8, 8;
	cvt.u16.u32 	%rs12655, %r2800;
	bfe.u32 	%r2801, %r2794, 16, 8;
	cvt.u16.u32 	%rs12654, %r2801;
	bfe.u32 	%r2802, %r2794, 24, 8;
	cvt.u16.u32 	%rs12653, %r2802;
	ld.local.v2.b32 	{%r2803, %r2804}, [%rd1+176];
	bfe.u32 	%r2805, %r2803, 0, 8;
	cvt.u16.u32 	%rs12652, %r2805;
	bfe.u32 	%r2806, %r2803, 8, 8;
	cvt.u16.u32 	%rs12651, %r2806;
	bfe.u32 	%r2807, %r2803, 16, 8;
	cvt.u16.u32 	%rs12650, %r2807;
	bfe.u32 	%r2808, %r2803, 24, 8;
	cvt.u16.u32 	%rs12649, %r2808;
	bfe.u32 	%r2809, %r2804, 0, 8;
	cvt.u16.u32 	%rs12648, %r2809;
	bfe.u32 	%r2810, %r2804, 8, 8;
	cvt.u16.u32 	%rs12647, %r2810;
	bfe.u32 	%r2811, %r2804, 16, 8;
	cvt.u16.u32 	%rs12646, %r2811;
	bfe.u32 	%r2812, %r2804, 24, 8;
	cvt.u16.u32 	%rs12645, %r2812;
	ld.local.v2.b32 	{%r2813, %r2814}, [%rd1+184];
	bfe.u32 	%r2815, %r2813, 0, 8;
	cvt.u16.u32 	%rs12644, %r2815;
	bfe.u32 	%r2816, %r2813, 8, 8;
	cvt.u16.u32 	%rs12643, %r2816;
	bfe.u32 	%r2817, %r2813, 16, 8;
	cvt.u16.u32 	%rs12642, %r2817;
	bfe.u32 	%r2818, %r2813, 24, 8;
	cvt.u16.u32 	%rs12641, %r2818;
	bfe.u32 	%r2819, %r2814, 0, 8;
	cvt.u16.u32 	%rs12640, %r2819;
	bfe.u32 	%r2820, %r2814, 8, 8;
	cvt.u16.u32 	%rs12639, %r2820;
	bfe.u32 	%r2821, %r2814, 16, 8;
	cvt.u16.u32 	%rs12638, %r2821;
	bfe.u32 	%r2822, %r2814, 24, 8;
	cvt.u16.u32 	%rs12637, %r2822;
	ld.local.v2.b32 	{%r2823, %r2824}, [%rd1+192];
	bfe.u32 	%r2825, %r2823, 0, 8;
	cvt.u16.u32 	%rs12636, %r2825;
	bfe.u32 	%r2826, %r2823, 8, 8;
	cvt.u16.u32 	%rs12635, %r2826;
	bfe.u32 	%r2827, %r2823, 16, 8;
	cvt.u16.u32 	%rs12634, %r2827;
	bfe.u32 	%r2828, %r2823, 24, 8;
	cvt.u16.u32 	%rs12633, %r2828;
	bfe.u32 	%r2829, %r2824, 0, 8;
	cvt.u16.u32 	%rs12632, %r2829;
	bfe.u32 	%r2830, %r2824, 8, 8;
	cvt.u16.u32 	%rs12631, %r2830;
	bfe.u32 	%r2831, %r2824, 16, 8;
	cvt.u16.u32 	%rs12630, %r2831;
	bfe.u32 	%r2832, %r2824, 24, 8;
	cvt.u16.u32 	%rs12629, %r2832;
	ld.local.v2.b32 	{%r2833, %r2834}, [%rd1+200];
	bfe.u32 	%r2835, %r2833, 0, 8;
	cvt.u16.u32 	%rs12628, %r2835;
	bfe.u32 	%r2836, %r2833, 8, 8;
	cvt.u16.u32 	%rs12627, %r2836;
	bfe.u32 	%r2837, %r2833, 16, 8;
	cvt.u16.u32 	%rs12626, %r2837;
	bfe.u32 	%r2838, %r2833, 24, 8;
	cvt.u16.u32 	%rs12625, %r2838;
	bfe.u32 	%r2839, %r2834, 0, 8;
	cvt.u16.u32 	%rs12624, %r2839;
	bfe.u32 	%r2840, %r2834, 8, 8;
	cvt.u16.u32 	%rs12623, %r2840;
	bfe.u32 	%r2841, %r2834, 16, 8;
	cvt.u16.u32 	%rs12622, %r2841;
	bfe.u32 	%r2842, %r2834, 24, 8;
	cvt.u16.u32 	%rs12621, %r2842;
	ld.local.v2.b32 	{%r2843, %r2844}, [%rd1+208];
	bfe.u32 	%r2845, %r2843, 0, 8;
	cvt.u16.u32 	%rs12620, %r2845;
	bfe.u32 	%r2846, %r2843, 8, 8;
	cvt.u16.u32 	%rs12619, %r2846;
	bfe.u32 	%r2847, %r2843, 16, 8;
	cvt.u16.u32 	%rs12618, %r2847;
	bfe.u32 	%r2848, %r2843, 24, 8;
	cvt.u16.u32 	%rs12617, %r2848;
	bfe.u32 	%r2849, %r2844, 0, 8;
	cvt.u16.u32 	%rs12616, %r2849;
	bfe.u32 	%r2850, %r2844, 8, 8;
	cvt.u16.u32 	%rs12615, %r2850;
	bfe.u32 	%r2851, %r2844, 16, 8;
	cvt.u16.u32 	%rs12614, %r2851;
	bfe.u32 	%r2852, %r2844, 24, 8;
	cvt.u16.u32 	%rs12613, %r2852;
	ld.local.v2.b32 	{%r2853, %r2854}, [%rd1+216];
	bfe.u32 	%r2855, %r2853, 0, 8;
	cvt.u16.u32 	%rs12612, %r2855;
	bfe.u32 	%r2856, %r2853, 8, 8;
	cvt.u16.u32 	%rs12611, %r2856;
	bfe.u32 	%r2857, %r2853, 16, 8;
	cvt.u16.u32 	%rs12610, %r2857;
	bfe.u32 	%r2858, %r2853, 24, 8;
	cvt.u16.u32 	%rs12609, %r2858;
	bfe.u32 	%r2859, %r2854, 0, 8;
	cvt.u16.u32 	%rs12608, %r2859;
	bfe.u32 	%r2860, %r2854, 8, 8;
	cvt.u16.u32 	%rs12607, %r2860;
	bfe.u32 	%r2861, %r2854, 16, 8;
	cvt.u16.u32 	%rs12606, %r2861;
	bfe.u32 	%r2862, %r2854, 24, 8;
	cvt.u16.u32 	%rs12605, %r2862;
	ld.local.v2.b32 	{%r2863, %r2864}, [%rd1+224];
	bfe.u32 	%r2865, %r2863, 0, 8;
	cvt.u16.u32 	%rs12604, %r2865;
	bfe.u32 	%r2866, %r2863, 8, 8;
	cvt.u16.u32 	%rs12603, %r2866;
	bfe.u32 	%r2867, %r2863, 16, 8;
	cvt.u16.u32 	%rs12602, %r2867;
	bfe.u32 	%r2868, %r2863, 24, 8;
	cvt.u16.u32 	%rs12601, %r2868;
	bfe.u32 	%r2869, %r2864, 0, 8;
	cvt.u16.u32 	%rs12600, %r2869;
	bfe.u32 	%r2870, %r2864, 8, 8;
	cvt.u16.u32 	%rs12599, %r2870;
	bfe.u32 	%r2871, %r2864, 16, 8;
	cvt.u16.u32 	%rs12598, %r2871;
	bfe.u32 	%r2872, %r2864, 24, 8;
	cvt.u16.u32 	%rs12597, %r2872;
	ld.local.v2.b32 	{%r2873, %r2874}, [%rd1+232];
	bfe.u32 	%r2875, %r2873, 0, 8;
	cvt.u16.u32 	%rs12596, %r2875;
	bfe.u32 	%r2876, %r2873, 8, 8;
	cvt.u16.u32 	%rs12595, %r2876;
	bfe.u32 	%r2877, %r2873, 16, 8;
	cvt.u16.u32 	%rs12594, %r2877;
	bfe.u32 	%r2878, %r2873, 24, 8;
	cvt.u16.u32 	%rs12593, %r2878;
	bfe.u32 	%r2879, %r2874, 0, 8;
	cvt.u16.u32 	%rs12592, %r2879;
	bfe.u32 	%r2880, %r2874, 8, 8;
	cvt.u16.u32 	%rs12591, %r2880;
	bfe.u32 	%r2881, %r2874, 16, 8;
	cvt.u16.u32 	%rs12590, %r2881;
	bfe.u32 	%r2882, %r2874, 24, 8;
	cvt.u16.u32 	%rs12589, %r2882;
	ld.local.v2.b32 	{%r2883, %r2884}, [%rd1+240];
	bfe.u32 	%r2885, %r2883, 0, 8;
	cvt.u16.u32 	%rs12588, %r2885;
	bfe.u32 	%r2886, %r2883, 8, 8;
	cvt.u16.u32 	%rs12587, %r2886;
	bfe.u32 	%r2887, %r2883, 16, 8;
	cvt.u16.u32 	%rs12586, %r2887;
	bfe.u32 	%r2888, %r2883, 24, 8;
	cvt.u16.u32 	%rs12585, %r2888;
	bfe.u32 	%r2889, %r2884, 0, 8;
	cvt.u16.u32 	%rs12584, %r2889;
	bfe.u32 	%r2890, %r2884, 8, 8;
	cvt.u16.u32 	%rs12583, %r2890;
	bfe.u32 	%r2891, %r2884, 16, 8;
	cvt.u16.u32 	%rs12582, %r2891;
	bfe.u32 	%r2892, %r2884, 24, 8;
	cvt.u16.u32 	%rs12581, %r2892;
	ld.local.v2.b32 	{%r2893, %r2894}, [%rd1+248];
	bfe.u32 	%r2895, %r2893, 0, 8;
	cvt.u16.u32 	%rs12580, %r2895;
	bfe.u32 	%r2896, %r2893, 8, 8;
	cvt.u16.u32 	%rs12579, %r2896;
	bfe.u32 	%r2897, %r2893, 16, 8;
	cvt.u16.u32 	%rs12578, %r2897;
	bfe.u32 	%r2898, %r2893, 24, 8;
	cvt.u16.u32 	%rs12577, %r2898;
	bfe.u32 	%r2899, %r2894, 0, 8;
	cvt.u16.u32 	%rs12576, %r2899;
	bfe.u32 	%r2900, %r2894, 8, 8;
	cvt.u16.u32 	%rs12575, %r2900;
	bfe.u32 	%r2901, %r2894, 16, 8;
	cvt.u16.u32 	%rs12574, %r2901;
	bfe.u32 	%r2902, %r2894, 24, 8;
	cvt.u16.u32 	%rs12573, %r2902;
	ld.local.v2.b32 	{%r2903, %r2904}, [%rd1+256];
	bfe.u32 	%r2905, %r2903, 0, 8;
	cvt.u16.u32 	%rs12572, %r2905;
	bfe.u32 	%r2906, %r2903, 8, 8;
	cvt.u16.u32 	%rs12571, %r2906;
	bfe.u32 	%r2907, %r2903, 16, 8;
	cvt.u16.u32 	%rs12570, %r2907;
	bfe.u32 	%r2908, %r2903, 24, 8;
	cvt.u16.u32 	%rs12569, %r2908;
	bfe.u32 	%r2909, %r2904, 0, 8;
	cvt.u16.u32 	%rs12568, %r2909;
	bfe.u32 	%r2910, %r2904, 8, 8;
	cvt.u16.u32 	%rs12567, %r2910;
	bfe.u32 	%r2911, %r2904, 16, 8;
	cvt.u16.u32 	%rs12566, %r2911;
	bfe.u32 	%r2912, %r2904, 24, 8;
	cvt.u16.u32 	%rs12565, %r2912;
	ld.local.v2.b32 	{%r2913, %r2914}, [%rd1+264];
	bfe.u32 	%r2915, %r2913, 0, 8;
	cvt.u16.u32 	%rs12564, %r2915;
	bfe.u32 	%r2916, %r2913, 8, 8;
	cvt.u16.u32 	%rs12563, %r2916;
	bfe.u32 	%r2917, %r2913, 16, 8;
	cvt.u16.u32 	%rs12562, %r2917;
	bfe.u32 	%r2918, %r2913, 24, 8;
	cvt.u16.u32 	%rs12561, %r2918;
	bfe.u32 	%r2919, %r2914, 0, 8;
	cvt.u16.u32 	%rs12560, %r2919;
	bfe.u32 	%r2920, %r2914, 8, 8;
	cvt.u16.u32 	%rs12559, %r2920;
	bfe.u32 	%r2921, %r2914, 16, 8;
	cvt.u16.u32 	%rs12558, %r2921;
	bfe.u32 	%r2922, %r2914, 24, 8;
	cvt.u16.u32 	%rs12557, %r2922;
	add.s32 	%r28607, %r28607, 192;
	sub.s32 	%r2923, %r912, %r28602;
	setp.lt.s32 	%p13, %r28607, %r2923;
	@%p13 bra 	$L__BB2_96;
$L__BB2_102:
	// begin inline asm
	mov.u32 %r2924, %laneid;
	// end inline asm
	cvt.u32.u16 	%r3265, %rs12812;
	and.b32  	%r3266, %r3265, 255;
	and.b16  	%rs11340, %rs12811, 255;
	mul.wide.u16 	%r3267, %rs11340, 256;
	or.b32  	%r3268, %r3267, %r3266;
	cvt.u32.u16 	%r3269, %rs12810;
	shl.b32 	%r3270, %r3269, 16;
	and.b32  	%r3271, %r3270, 16711680;
	or.b32  	%r3272, %r3268, %r3271;
	cvt.u32.u16 	%r3273, %rs12809;
	shl.b32 	%r3274, %r3273, 24;
	or.b32  	%r2946, %r3272, %r3274;
	cvt.u32.u16 	%r3275, %rs12808;
	and.b32  	%r3276, %r3275, 255;
	and.b16  	%rs11341, %rs12807, 255;
	mul.wide.u16 	%r3277, %rs11341, 256;
	or.b32  	%r3278, %r3277, %r3276;
	cvt.u32.u16 	%r3279, %rs12806;
	shl.b32 	%r3280, %r3279, 16;
	and.b32  	%r3281, %r3280, 16711680;
	or.b32  	%r3282, %r3278, %r3281;
	cvt.u32.u16 	%r3283, %rs12805;
	shl.b32 	%r3284, %r3283, 24;
	or.b32  	%r2951, %r3282, %r3284;
	cvt.u32.u16 	%r3285, %rs12804;
	and.b32  	%r3286, %r3285, 255;
	and.b16  	%rs11342, %rs12803, 255;
	mul.wide.u16 	%r3287, %rs11342, 256;
	or.b32  	%r3288, %r3287, %r3286;
	cvt.u32.u16 	%r3289, %rs12802;
	shl.b32 	%r3290, %r3289, 16;
	and.b32  	%r3291, %r3290, 16711680;
	or.b32  	%r3292, %r3288, %r3291;
	cvt.u32.u16 	%r3293, %rs12801;
	shl.b32 	%r3294, %r3293, 24;
	or.b32  	%r2956, %r3292, %r3294;
	cvt.u32.u16 	%r3295, %rs12800;
	and.b32  	%r3296, %r3295, 255;
	and.b16  	%rs11343, %rs12799, 255;
	mul.wide.u16 	%r3297, %rs11343, 256;
	or.b32  	%r3298, %r3297, %r3296;
	cvt.u32.u16 	%r3299, %rs12798;
	shl.b32 	%r3300, %r3299, 16;
	and.b32  	%r3301, %r3300, 16711680;
	or.b32  	%r3302, %r3298, %r3301;
	cvt.u32.u16 	%r3303, %rs12797;
	shl.b32 	%r3304, %r3303, 24;
	or.b32  	%r2961, %r3302, %r3304;
	cvt.u32.u16 	%r3305, %rs12796;
	and.b32  	%r3306, %r3305, 255;
	and.b16  	%rs11344, %rs12795, 255;
	mul.wide.u16 	%r3307, %rs11344, 256;
	or.b32  	%r3308, %r3307, %r3306;
	cvt.u32.u16 	%r3309, %rs12794;
	shl.b32 	%r3310, %r3309, 16;
	and.b32  	%r3311, %r3310, 16711680;
	or.b32  	%r3312, %r3308, %r3311;
	cvt.u32.u16 	%r3313, %rs12793;
	shl.b32 	%r3314, %r3313, 24;
	or.b32  	%r2966, %r3312, %r3314;
	cvt.u32.u16 	%r3315, %rs12792;
	and.b32  	%r3316, %r3315, 255;
	and.b16  	%rs11345, %rs12791, 255;
	mul.wide.u16 	%r3317, %rs11345, 256;
	or.b32  	%r3318, %r3317, %r3316;
	cvt.u32.u16 	%r3319, %rs12790;
	shl.b32 	%r3320, %r3319, 16;
	and.b32  	%r3321, %r3320, 16711680;
	or.b32  	%r3322, %r3318, %r3321;
	cvt.u32.u16 	%r3323, %rs12789;
	shl.b32 	%r3324, %r3323, 24;
	or.b32  	%r2971, %r3322, %r3324;
	cvt.u32.u16 	%r3325, %rs12788;
	and.b32  	%r3326, %r3325, 255;
	and.b16  	%rs11346, %rs12787, 255;
	mul.wide.u16 	%r3327, %rs11346, 256;
	or.b32  	%r3328, %r3327, %r3326;
	cvt.u32.u16 	%r3329, %rs12786;
	shl.b32 	%r3330, %r3329, 16;
	and.b32  	%r3331, %r3330, 16711680;
	or.b32  	%r3332, %r3328, %r3331;
	cvt.u32.u16 	%r3333, %rs12785;
	shl.b32 	%r3334, %r3333, 24;
	or.b32  	%r2976, %r3332, %r3334;
	cvt.u32.u16 	%r3335, %rs12784;
	and.b32  	%r3336, %r3335, 255;
	and.b16  	%rs11347, %rs12783, 255;
	mul.wide.u16 	%r3337, %rs11347, 256;
	or.b32  	%r3338, %r3337, %r3336;
	cvt.u32.u16 	%r3339, %rs12782;
	shl.b32 	%r3340, %r3339, 16;
	and.b32  	%r3341, %r3340, 16711680;
	or.b32  	%r3342, %r3338, %r3341;
	cvt.u32.u16 	%r3343, %rs12781;
	shl.b32 	%r3344, %r3343, 24;
	or.b32  	%r2981, %r3342, %r3344;
	cvt.u32.u16 	%r3345, %rs12780;
	and.b32  	%r3346, %r3345, 255;
	and.b16  	%rs11348, %rs12779, 255;
	mul.wide.u16 	%r3347, %rs11348, 256;
	or.b32  	%r3348, %r3347, %r3346;
	cvt.u32.u16 	%r3349, %rs12778;
	shl.b32 	%r3350, %r3349, 16;
	and.b32  	%r3351, %r3350, 16711680;
	or.b32  	%r3352, %r3348, %r3351;
	cvt.u32.u16 	%r3353, %rs12777;
	shl.b32 	%r3354, %r3353, 24;
	or.b32  	%r2986, %r3352, %r3354;
	cvt.u32.u16 	%r3355, %rs12776;
	and.b32  	%r3356, %r3355, 255;
	and.b16  	%rs11349, %rs12775, 255;
	mul.wide.u16 	%r3357, %rs11349, 256;
	or.b32  	%r3358, %r3357, %r3356;
	cvt.u32.u16 	%r3359, %rs12774;
	shl.b32 	%r3360, %r3359, 16;
	and.b32  	%r3361, %r3360, 16711680;
	or.b32  	%r3362, %r3358, %r3361;
	cvt.u32.u16 	%r3363, %rs12773;
	shl.b32 	%r3364, %r3363, 24;
	or.b32  	%r2991, %r3362, %r3364;
	cvt.u32.u16 	%r3365, %rs12772;
	and.b32  	%r3366, %r3365, 255;
	and.b16  	%rs11350, %rs12771, 255;
	mul.wide.u16 	%r3367, %rs11350, 256;
	or.b32  	%r3368, %r3367, %r3366;
	cvt.u32.u16 	%r3369, %rs12770;
	shl.b32 	%r3370, %r3369, 16;
	and.b32  	%r3371, %r3370, 16711680;
	or.b32  	%r3372, %r3368, %r3371;
	cvt.u32.u16 	%r3373, %rs12769;
	shl.b32 	%r3374, %r3373, 24;
	or.b32  	%r2996, %r3372, %r3374;
	cvt.u32.u16 	%r3375, %rs12768;
	and.b32  	%r3376, %r3375, 255;
	and.b16  	%rs11351, %rs12767, 255;
	mul.wide.u16 	%r3377, %rs11351, 256;
	or.b32  	%r3378, %r3377, %r3376;
	cvt.u32.u16 	%r3379, %rs12766;
	shl.b32 	%r3380, %r3379, 16;
	and.b32  	%r3381, %r3380, 16711680;
	or.b32  	%r3382, %r3378, %r3381;
	cvt.u32.u16 	%r3383, %rs12765;
	shl.b32 	%r3384, %r3383, 24;
	or.b32  	%r3001, %r3382, %r3384;
	cvt.u32.u16 	%r3385, %rs12764;
	and.b32  	%r3386, %r3385, 255;
	and.b16  	%rs11352, %rs12763, 255;
	mul.wide.u16 	%r3387, %rs11352, 256;
	or.b32  	%r3388, %r3387, %r3386;
	cvt.u32.u16 	%r3389, %rs12762;
	shl.b32 	%r3390, %r3389, 16;
	and.b32  	%r3391, %r3390, 16711680;
	or.b32  	%r3392, %r3388, %r3391;
	cvt.u32.u16 	%r3393, %rs12761;
	shl.b32 	%r3394, %r3393, 24;
	or.b32  	%r3006, %r3392, %r3394;
	cvt.u32.u16 	%r3395, %rs12760;
	and.b32  	%r3396, %r3395, 255;
	and.b16  	%rs11353, %rs12759, 255;
	mul.wide.u16 	%r3397, %rs11353, 256;
	or.b32  	%r3398, %r3397, %r3396;
	cvt.u32.u16 	%r3399, %rs12758;
	shl.b32 	%r3400, %r3399, 16;
	and.b32  	%r3401, %r3400, 16711680;
	or.b32  	%r3402, %r3398, %r3401;
	cvt.u32.u16 	%r3403, %rs12757;
	shl.b32 	%r3404, %r3403, 24;
	or.b32  	%r3011, %r3402, %r3404;
	cvt.u32.u16 	%r3405, %rs12756;
	and.b32  	%r3406, %r3405, 255;
	and.b16  	%rs11354, %rs12755, 255;
	mul.wide.u16 	%r3407, %rs11354, 256;
	or.b32  	%r3408, %r3407, %r3406;
	cvt.u32.u16 	%r3409, %rs12754;
	shl.b32 	%r3410, %r3409, 16;
	and.b32  	%r3411, %r3410, 16711680;
	or.b32  	%r3412, %r3408, %r3411;
	cvt.u32.u16 	%r3413, %rs12753;
	shl.b32 	%r3414, %r3413, 24;
	or.b32  	%r3016, %r3412, %r3414;
	cvt.u32.u16 	%r3415, %rs12752;
	and.b32  	%r3416, %r3415, 255;
	and.b16  	%rs11355, %rs12751, 255;
	mul.wide.u16 	%r3417, %rs11355, 256;
	or.b32  	%r3418, %r3417, %r3416;
	cvt.u32.u16 	%r3419, %rs12750;
	shl.b32 	%r3420, %r3419, 16;
	and.b32  	%r3421, %r3420, 16711680;
	or.b32  	%r3422, %r3418, %r3421;
	cvt.u32.u16 	%r3423, %rs12749;
	shl.b32 	%r3424, %r3423, 24;
	or.b32  	%r3021, %r3422, %r3424;
	cvt.u32.u16 	%r3425, %rs12748;
	and.b32  	%r3426, %r3425, 255;
	and.b16  	%rs11356, %rs12747, 255;
	mul.wide.u16 	%r3427, %rs11356, 256;
	or.b32  	%r3428, %r3427, %r3426;
	cvt.u32.u16 	%r3429, %rs12746;
	shl.b32 	%r3430, %r3429, 16;
	and.b32  	%r3431, %r3430, 16711680;
	or.b32  	%r3432, %r3428, %r3431;
	cvt.u32.u16 	%r3433, %rs12745;
	shl.b32 	%r3434, %r3433, 24;
	or.b32  	%r3026, %r3432, %r3434;
	cvt.u32.u16 	%r3435, %rs12744;
	and.b32  	%r3436, %r3435, 255;
	and.b16  	%rs11357, %rs12743, 255;
	mul.wide.u16 	%r3437, %rs11357, 256;
	or.b32  	%r3438, %r3437, %r3436;
	cvt.u32.u16 	%r3439, %rs12742;
	shl.b32 	%r3440, %r3439, 16;
	and.b32  	%r3441, %r3440, 16711680;
	or.b32  	%r3442, %r3438, %r3441;
	cvt.u32.u16 	%r3443, %rs12741;
	shl.b32 	%r3444, %r3443, 24;
	or.b32  	%r3031, %r3442, %r3444;
	cvt.u32.u16 	%r3445, %rs12740;
	and.b32  	%r3446, %r3445, 255;
	and.b16  	%rs11358, %rs12739, 255;
	mul.wide.u16 	%r3447, %rs11358, 256;
	or.b32  	%r3448, %r3447, %r3446;
	cvt.u32.u16 	%r3449, %rs12738;
	shl.b32 	%r3450, %r3449, 16;
	and.b32  	%r3451, %r3450, 16711680;
	or.b32  	%r3452, %r3448, %r3451;
	cvt.u32.u16 	%r3453, %rs12737;
	shl.b32 	%r3454, %r3453, 24;
	or.b32  	%r3036, %r3452, %r3454;
	cvt.u32.u16 	%r3455, %rs12736;
	and.b32  	%r3456, %r3455, 255;
	and.b16  	%rs11359, %rs12735, 255;
	mul.wide.u16 	%r3457, %rs11359, 256;
	or.b32  	%r3458, %r3457, %r3456;
	cvt.u32.u16 	%r3459, %rs12734;
	shl.b32 	%r3460, %r3459, 16;
	and.b32  	%r3461, %r3460, 16711680;
	or.b32  	%r3462, %r3458, %r3461;
	cvt.u32.u16 	%r3463, %rs12733;
	shl.b32 	%r3464, %r3463, 24;
	or.b32  	%r3041, %r3462, %r3464;
	cvt.u32.u16 	%r3465, %rs12732;
	and.b32  	%r3466, %r3465, 255;
	and.b16  	%rs11360, %rs12731, 255;
	mul.wide.u16 	%r3467, %rs11360, 256;
	or.b32  	%r3468, %r3467, %r3466;
	cvt.u32.u16 	%r3469, %rs12730;
	shl.b32 	%r3470, %r3469, 16;
	and.b32  	%r3471, %r3470, 16711680;
	or.b32  	%r3472, %r3468, %r3471;
	cvt.u32.u16 	%r3473, %rs12729;
	shl.b32 	%r3474, %r3473, 24;
	or.b32  	%r3046, %r3472, %r3474;
	cvt.u32.u16 	%r3475, %rs12728;
	and.b32  	%r3476, %r3475, 255;
	and.b16  	%rs11361, %rs12727, 255;
	mul.wide.u16 	%r3477, %rs11361, 256;
	or.b32  	%r3478, %r3477, %r3476;
	cvt.u32.u16 	%r3479, %rs12726;
	shl.b32 	%r3480, %r3479, 16;
	and.b32  	%r3481, %r3480, 16711680;
	or.b32  	%r3482, %r3478, %r3481;
	cvt.u32.u16 	%r3483, %rs12725;
	shl.b32 	%r3484, %r3483, 24;
	or.b32  	%r3051, %r3482, %r3484;
	cvt.u32.u16 	%r3485, %rs12724;
	and.b32  	%r3486, %r3485, 255;
	and.b16  	%rs11362, %rs12723, 255;
	mul.wide.u16 	%r3487, %rs11362, 256;
	or.b32  	%r3488, %r3487, %r3486;
	cvt.u32.u16 	%r3489, %rs12722;
	shl.b32 	%r3490, %r3489, 16;
	and.b32  	%r3491, %r3490, 16711680;
	or.b32  	%r3492, %r3488, %r3491;
	cvt.u32.u16 	%r3493, %rs12721;
	shl.b32 	%r3494, %r3493, 24;
	or.b32  	%r3056, %r3492, %r3494;
	cvt.u32.u16 	%r3495, %rs12720;
	and.b32  	%r3496, %r3495, 255;
	and.b16  	%rs11363, %rs12719, 255;
	mul.wide.u16 	%r3497, %rs11363, 256;
	or.b32  	%r3498, %r3497, %r3496;
	cvt.u32.u16 	%r3499, %rs12718;
	shl.b32 	%r3500, %r3499, 16;
	and.b32  	%r3501, %r3500, 16711680;
	or.b32  	%r3502, %r3498, %r3501;
	cvt.u32.u16 	%r3503, %rs12717;
	shl.b32 	%r3504, %r3503, 24;
	or.b32  	%r3061, %r3502, %r3504;
	cvt.u32.u16 	%r3505, %rs12716;
	and.b32  	%r3506, %r3505, 255;
	and.b16  	%rs11364, %rs12715, 255;
	mul.wide.u16 	%r3507, %rs11364, 256;
	or.b32  	%r3508, %r3507, %r3506;
	cvt.u32.u16 	%r3509, %rs12714;
	shl.b32 	%r3510, %r3509, 16;
	and.b32  	%r3511, %r3510, 16711680;
	or.b32  	%r3512, %r3508, %r3511;
	cvt.u32.u16 	%r3513, %rs12713;
	shl.b32 	%r3514, %r3513, 24;
	or.b32  	%r3066, %r3512, %r3514;
	cvt.u32.u16 	%r3515, %rs12712;
	and.b32  	%r3516, %r3515, 255;
	and.b16  	%rs11365, %rs12711, 255;
	mul.wide.u16 	%r3517, %rs11365, 256;
	or.b32  	%r3518, %r3517, %r3516;
	cvt.u32.u16 	%r3519, %rs12710;
	shl.b32 	%r3520, %r3519, 16;
	and.b32  	%r3521, %r3520, 16711680;
	or.b32  	%r3522, %r3518, %r3521;
	cvt.u32.u16 	%r3523, %rs12709;
	shl.b32 	%r3524, %r3523, 24;
	or.b32  	%r3071, %r3522, %r3524;
	cvt.u32.u16 	%r3525, %rs12708;
	and.b32  	%r3526, %r3525, 255;
	and.b16  	%rs11366, %rs12707, 255;
	mul.wide.u16 	%r3527, %rs11366, 256;
	or.b32  	%r3528, %r3527, %r3526;
	cvt.u32.u16 	%r3529, %rs12706;
	shl.b32 	%r3530, %r3529, 16;
	and.b32  	%r3531, %r3530, 16711680;
	or.b32  	%r3532, %r3528, %r3531;
	cvt.u32.u16 	%r3533, %rs12705;
	shl.b32 	%r3534, %r3533, 24;
	or.b32  	%r3076, %r3532, %r3534;
	cvt.u32.u16 	%r3535, %rs12704;
	and.b32  	%r3536, %r3535, 255;
	and.b16  	%rs11367, %rs12703, 255;
	mul.wide.u16 	%r3537, %rs11367, 256;
	or.b32  	%r3538, %r3537, %r3536;
	cvt.u32.u16 	%r3539, %rs12702;
	shl.b32 	%r3540, %r3539, 16;
	and.b32  	%r3541, %r3540, 16711680;
	or.b32  	%r3542, %r3538, %r3541;
	cvt.u32.u16 	%r3543, %rs12701;
	shl.b32 	%r3544, %r3543, 24;
	or.b32  	%r3081, %r3542, %r3544;
	cvt.u32.u16 	%r3545, %rs12700;
	and.b32  	%r3546, %r3545, 255;
	and.b16  	%rs11368, %rs12699, 255;
	mul.wide.u16 	%r3547, %rs11368, 256;
	or.b32  	%r3548, %r3547, %r3546;
	cvt.u32.u16 	%r3549, %rs12698;
	shl.b32 	%r3550, %r3549, 16;
	and.b32  	%r3551, %r3550, 16711680;
	or.b32  	%r3552, %r3548, %r3551;
	cvt.u32.u16 	%r3553, %rs12697;
	shl.b32 	%r3554, %r3553, 24;
	or.b32  	%r3086, %r3552, %r3554;
	cvt.u32.u16 	%r3555, %rs12696;
	and.b32  	%r3556, %r3555, 255;
	and.b16  	%rs11369, %rs12695, 255;
	mul.wide.u16 	%r3557, %rs11369, 256;
	or.b32  	%r3558, %r3557, %r3556;
	cvt.u32.u16 	%r3559, %rs12694;
	shl.b32 	%r3560, %r3559, 16;
	and.b32  	%r3561, %r3560, 16711680;
	or.b32  	%r3562, %r3558, %r3561;
	cvt.u32.u16 	%r3563, %rs12693;
	shl.b32 	%r3564, %r3563, 24;
	or.b32  	%r3091, %r3562, %r3564;
	cvt.u32.u16 	%r3565, %rs12692;
	and.b32  	%r3566, %r3565, 255;
	and.b16  	%rs11370, %rs12691, 255;
	mul.wide.u16 	%r3567, %rs11370, 256;
	or.b32  	%r3568, %r3567, %r3566;
	cvt.u32.u16 	%r3569, %rs12690;
	shl.b32 	%r3570, %r3569, 16;
	and.b32  	%r3571, %r3570, 16711680;
	or.b32  	%r3572, %r3568, %r3571;
	cvt.u32.u16 	%r3573, %rs12689;
	shl.b32 	%r3574, %r3573, 24;
	or.b32  	%r3096, %r3572, %r3574;
	cvt.u32.u16 	%r3575, %rs12688;
	and.b32  	%r3576, %r3575, 255;
	and.b16  	%rs11371, %rs12687, 255;
	mul.wide.u16 	%r3577, %rs11371, 256;
	or.b32  	%r3578, %r3577, %r3576;
	cvt.u32.u16 	%r3579, %rs12686;
	shl.b32 	%r3580, %r3579, 16;
	and.b32  	%r3581, %r3580, 16711680;
	or.b32  	%r3582, %r3578, %r3581;
	cvt.u32.u16 	%r3583, %rs12685;
	shl.b32 	%r3584, %r3583, 24;
	or.b32  	%r3101, %r3582, %r3584;
	cvt.u32.u16 	%r3585, %rs12684;
	and.b32  	%r3586, %r3585, 255;
	and.b16  	%rs11372, %rs12683, 255;
	mul.wide.u16 	%r3587, %rs11372, 256;
	or.b32  	%r3588, %r3587, %r3586;
	cvt.u32.u16 	%r3589, %rs12682;
	shl.b32 	%r3590, %r3589, 16;
	and.b32  	%r3591, %r3590, 16711680;
	or.b32  	%r3592, %r3588, %r3591;
	cvt.u32.u16 	%r3593, %rs12681;
	shl.b32 	%r3594, %r3593, 24;
	or.b32  	%r3106, %r3592, %r3594;
	cvt.u32.u16 	%r3595, %rs12680;
	and.b32  	%r3596, %r3595, 255;
	and.b16  	%rs11373, %rs12679, 255;
	mul.wide.u16 	%r3597, %rs11373, 256;
	or.b32  	%r3598, %r3597, %r3596;
	cvt.u32.u16 	%r3599, %rs12678;
	shl.b32 	%r3600, %r3599, 16;
	and.b32  	%r3601, %r3600, 16711680;
	or.b32  	%r3602, %r3598, %r3601;
	cvt.u32.u16 	%r3603, %rs12677;
	shl.b32 	%r3604, %r3603, 24;
	or.b32  	%r3111, %r3602, %r3604;
	cvt.u32.u16 	%r3605, %rs12676;
	and.b32  	%r3606, %r3605, 255;
	and.b16  	%rs11374, %rs12675, 255;
	mul.wide.u16 	%r3607, %rs11374, 256;
	or.b32  	%r3608, %r3607, %r3606;
	cvt.u32.u16 	%r3609, %rs12674;
	shl.b32 	%r3610, %r3609, 16;
	and.b32  	%r3611, %r3610, 16711680;
	or.b32  	%r3612, %r3608, %r3611;
	cvt.u32.u16 	%r3613, %rs12673;
	shl.b32 	%r3614, %r3613, 24;
	or.b32  	%r3116, %r3612, %r3614;
	cvt.u32.u16 	%r3615, %rs12672;
	and.b32  	%r3616, %r3615, 255;
	and.b16  	%rs11375, %rs12671, 255;
	mul.wide.u16 	%r3617, %rs11375, 256;
	or.b32  	%r3618, %r3617, %r3616;
	cvt.u32.u16 	%r3619, %rs12670;
	shl.b32 	%r3620, %r3619, 16;
	and.b32  	%r3621, %r3620, 16711680;
	or.b32  	%r3622, %r3618, %r3621;
	cvt.u32.u16 	%r3623, %rs12669;
	shl.b32 	%r3624, %r3623, 24;
	or.b32  	%r3121, %r3622, %r3624;
	cvt.u32.u16 	%r3625, %rs12668;
	and.b32  	%r3626, %r3625, 255;
	and.b16  	%rs11376, %rs12667, 255;
	mul.wide.u16 	%r3627, %rs11376, 256;
	or.b32  	%r3628, %r3627, %r3626;
	cvt.u32.u16 	%r3629, %rs12666;
	shl.b32 	%r3630, %r3629, 16;
	and.b32  	%r3631, %r3630, 16711680;
	or.b32  	%r3632, %r3628, %r3631;
	cvt.u32.u16 	%r3633, %rs12665;
	shl.b32 	%r3634, %r3633, 24;
	or.b32  	%r3126, %r3632, %r3634;
	cvt.u32.u16 	%r3635, %rs12664;
	and.b32  	%r3636, %r3635, 255;
	and.b16  	%rs11377, %rs12663, 255;
	mul.wide.u16 	%r3637, %rs11377, 256;
	or.b32  	%r3638, %r3637, %r3636;
	cvt.u32.u16 	%r3639, %rs12662;
	shl.b32 	%r3640, %r3639, 16;
	and.b32  	%r3641, %r3640, 16711680;
	or.b32  	%r3642, %r3638, %r3641;
	cvt.u32.u16 	%r3643, %rs12661;
	shl.b32 	%r3644, %r3643, 24;
	or.b32  	%r3131, %r3642, %r3644;
	cvt.u32.u16 	%r3645, %rs12660;
	and.b32  	%r3646, %r3645, 255;
	and.b16  	%rs11378, %rs12659, 255;
	mul.wide.u16 	%r3647, %rs11378, 256;
	or.b32  	%r3648, %r3647, %r3646;
	cvt.u32.u16 	%r3649, %rs12658;
	shl.b32 	%r3650, %r3649, 16;
	and.b32  	%r3651, %r3650, 16711680;
	or.b32  	%r3652, %r3648, %r3651;
	cvt.u32.u16 	%r3653, %rs12657;
	shl.b32 	%r3654, %r3653, 24;
	or.b32  	%r3136, %r3652, %r3654;
	cvt.u32.u16 	%r3655, %rs12656;
	and.b32  	%r3656, %r3655, 255;
	and.b16  	%rs11379, %rs12655, 255;
	mul.wide.u16 	%r3657, %rs11379, 256;
	or.b32  	%r3658, %r3657, %r3656;
	cvt.u32.u16 	%r3659, %rs12654;
	shl.b32 	%r3660, %r3659, 16;
	and.b32  	%r3661, %r3660, 16711680;
	or.b32  	%r3662, %r3658, %r3661;
	cvt.u32.u16 	%r3663, %rs12653;
	shl.b32 	%r3664, %r3663, 24;
	or.b32  	%r3141, %r3662, %r3664;
	cvt.u32.u16 	%r3665, %rs12652;
	and.b32  	%r3666, %r3665, 255;
	and.b16  	%rs11380, %rs12651, 255;
	mul.wide.u16 	%r3667, %rs11380, 256;
	or.b32  	%r3668, %r3667, %r3666;
	cvt.u32.u16 	%r3669, %rs12650;
	shl.b32 	%r3670, %r3669, 16;
	and.b32  	%r3671, %r3670, 16711680;
	or.b32  	%r3672, %r3668, %r3671;
	cvt.u32.u16 	%r3673, %rs12649;
	shl.b32 	%r3674, %r3673, 24;
	or.b32  	%r3146, %r3672, %r3674;
	cvt.u32.u16 	%r3675, %rs12648;
	and.b32  	%r3676, %r3675, 255;
	and.b16  	%rs11381, %rs12647, 255;
	mul.wide.u16 	%r3677, %rs11381, 256;
	or.b32  	%r3678, %r3677, %r3676;
	cvt.u32.u16 	%r3679, %rs12646;
	shl.b32 	%r3680, %r3679, 16;
	and.b32  	%r3681, %r3680, 16711680;
	or.b32  	%r3682, %r3678, %r3681;
	cvt.u32.u16 	%r3683, %rs12645;
	shl.b32 	%r3684, %r3683, 24;
	or.b32  	%r3151, %r3682, %r3684;
	cvt.u32.u16 	%r3685, %rs12644;
	and.b32  	%r3686, %r3685, 255;
	and.b16  	%rs11382, %rs12643, 255;
	mul.wide.u16 	%r3687, %rs11382, 256;
	or.b32  	%r3688, %r3687, %r3686;
	cvt.u32.u16 	%r3689, %rs12642;
	shl.b32 	%r3690, %r3689, 16;
	and.b32  	%r3691, %r3690, 16711680;
	or.b32  	%r3692, %r3688, %r3691;
	cvt.u32.u16 	%r3693, %rs12641;
	shl.b32 	%r3694, %r3693, 24;
	or.b32  	%r3156, %r3692, %r3694;
	cvt.u32.u16 	%r3695, %rs12640;
	and.b32  	%r3696, %r3695, 255;
	and.b16  	%rs11383, %rs12639, 255;
	mul.wide.u16 	%r3697, %rs11383, 256;
	or.b32  	%r3698, %r3697, %r3696;
	cvt.u32.u16 	%r3699, %rs12638;
	shl.b32 	%r3700, %r3699, 16;
	and.b32  	%r3701, %r3700, 16711680;
	or.b32  	%r3702, %r3698, %r3701;
	cvt.u32.u16 	%r3703, %rs12637;
	shl.b32 	%r3704, %r3703, 24;
	or.b32  	%r3161, %r3702, %r3704;
	cvt.u32.u16 	%r3705, %rs12636;
	and.b32  	%r3706, %r3705, 255;
	and.b16  	%rs11384, %rs12635, 255;
	mul.wide.u16 	%r3707, %rs11384, 256;
	or.b32  	%r3708, %r3707, %r3706;
	cvt.u32.u16 	%r3709, %rs12634;
	shl.b32 	%r3710, %r3709, 16;
	and.b32  	%r3711, %r3710, 16711680;
	or.b32  	%r3712, %r3708, %r3711;
	cvt.u32.u16 	%r3713, %rs12633;
	shl.b32 	%r3714, %r3713, 24;
	or.b32  	%r3166, %r3712, %r3714;
	cvt.u32.u16 	%r3715, %rs12632;
	and.b32  	%r3716, %r3715, 255;
	and.b16  	%rs11385, %rs12631, 255;
	mul.wide.u16 	%r3717, %rs11385, 256;
	or.b32  	%r3718, %r3717, %r3716;
	cvt.u32.u16 	%r3719, %rs12630;
	shl.b32 	%r3720, %r3719, 16;
	and.b32  	%r3721, %r3720, 16711680;
	or.b32  	%r3722, %r3718, %r3721;
	cvt.u32.u16 	%r3723, %rs12629;
	shl.b32 	%r3724, %r3723, 24;
	or.b32  	%r3171, %r3722, %r3724;
	cvt.u32.u16 	%r3725, %rs12628;
	and.b32  	%r3726, %r3725, 255;
	and.b16  	%rs11386, %rs12627, 255;
	mul.wide.u16 	%r3727, %rs11386, 256;
	or.b32  	%r3728, %r3727, %r3726;
	cvt.u32.u16 	%r3729, %rs12626;
	shl.b32 	%r3730, %r3729, 16;
	and.b32  	%r3731, %r3730, 16711680;
	or.b32  	%r3732, %r3728, %r3731;
	cvt.u32.u16 	%r3733, %rs12625;
	shl.b32 	%r3734, %r3733, 24;
	or.b32  	%r3176, %r3732, %r3734;
	cvt.u32.u16 	%r3735, %rs12624;
	and.b32  	%r3736, %r3735, 255;
	and.b16  	%rs11387, %rs12623, 255;
	mul.wide.u16 	%r3737, %rs11387, 256;
	or.b32  	%r3738, %r3737, %r3736;
	cvt.u32.u16 	%r3739, %rs12622;
	shl.b32 	%r3740, %r3739, 16;
	and.b32  	%r3741, %r3740, 16711680;
	or.b32  	%r3742, %r3738, %r3741;
	cvt.u32.u16 	%r3743, %rs12621;
	shl.b32 	%r3744, %r3743, 24;
	or.b32  	%r3181, %r3742, %r3744;
	cvt.u32.u16 	%r3745, %rs12620;
	and.b32  	%r3746, %r3745, 255;
	and.b16  	%rs11388, %rs12619, 255;
	mul.wide.u16 	%r3747, %rs11388, 256;
	or.b32  	%r3748, %r3747, %r3746;
	cvt.u32.u16 	%r3749, %rs12618;
	shl.b32 	%r3750, %r3749, 16;
	and.b32  	%r3751, %r3750, 16711680;
	or.b32  	%r3752, %r3748, %r3751;
	cvt.u32.u16 	%r3753, %rs12617;
	shl.b32 	%r3754, %r3753, 24;
	or.b32  	%r3186, %r3752, %r3754;
	cvt.u32.u16 	%r3755, %rs12616;
	and.b32  	%r3756, %r3755, 255;
	and.b16  	%rs11389, %rs12615, 255;
	mul.wide.u16 	%r3757, %rs11389, 256;
	or.b32  	%r3758, %r3757, %r3756;
	cvt.u32.u16 	%r3759, %rs12614;
	shl.b32 	%r3760, %r3759, 16;
	and.b32  	%r3761, %r3760, 16711680;
	or.b32  	%r3762, %r3758, %r3761;
	cvt.u32.u16 	%r3763, %rs12613;
	shl.b32 	%r3764, %r3763, 24;
	or.b32  	%r3191, %r3762, %r3764;
	cvt.u32.u16 	%r3765, %rs12612;
	and.b32  	%r3766, %r3765, 255;
	and.b16  	%rs11390, %rs12611, 255;
	mul.wide.u16 	%r3767, %rs11390, 256;
	or.b32  	%r3768, %r3767, %r3766;
	cvt.u32.u16 	%r3769, %rs12610;
	shl.b32 	%r3770, %r3769, 16;
	and.b32  	%r3771, %r3770, 16711680;
	or.b32  	%r3772, %r3768, %r3771;
	cvt.u32.u16 	%r3773, %rs12609;
	shl.b32 	%r3774, %r3773, 24;
	or.b32  	%r3196, %r3772, %r3774;
	cvt.u32.u16 	%r3775, %rs12608;
	and.b32  	%r3776, %r3775, 255;
	and.b16  	%rs11391, %rs12607, 255;
	mul.wide.u16 	%r3777, %rs11391, 256;
	or.b32  	%r3778, %r3777, %r3776;
	cvt.u32.u16 	%r3779, %rs12606;
	shl.b32 	%r3780, %r3779, 16;
	and.b32  	%r3781, %r3780, 16711680;
	or.b32  	%r3782, %r3778, %r3781;
	cvt.u32.u16 	%r3783, %rs12605;
	shl.b32 	%r3784, %r3783, 24;
	or.b32  	%r3201, %r3782, %r3784;
	cvt.u32.u16 	%r3785, %rs12604;
	and.b32  	%r3786, %r3785, 255;
	and.b16  	%rs11392, %rs12603, 255;
	mul.wide.u16 	%r3787, %rs11392, 256;
	or.b32  	%r3788, %r3787, %r3786;
	cvt.u32.u16 	%r3789, %rs12602;
	shl.b32 	%r3790, %r3789, 16;
	and.b32  	%r3791, %r3790, 16711680;
	or.b32  	%r3792, %r3788, %r3791;
	cvt.u32.u16 	%r3793, %rs12601;
	shl.b32 	%r3794, %r3793, 24;
	or.b32  	%r3206, %r3792, %r3794;
	cvt.u32.u16 	%r3795, %rs12600;
	and.b32  	%r3796, %r3795, 255;
	and.b16  	%rs11393, %rs12599, 255;
	mul.wide.u16 	%r3797, %rs11393, 256;
	or.b32  	%r3798, %r3797, %r3796;
	cvt.u32.u16 	%r3799, %rs12598;
	shl.b32 	%r3800, %r3799, 16;
	and.b32  	%r3801, %r3800, 16711680;
	or.b32  	%r3802, %r3798, %r3801;
	cvt.u32.u16 	%r3803, %rs12597;
	shl.b32 	%r3804, %r3803, 24;
	or.b32  	%r3211, %r3802, %r3804;
	cvt.u32.u16 	%r3805, %rs12596;
	and.b32  	%r3806, %r3805, 255;
	and.b16  	%rs11394, %rs12595, 255;
	mul.wide.u16 	%r3807, %rs11394, 256;
	or.b32  	%r3808, %r3807, %r3806;
	cvt.u32.u16 	%r3809, %rs12594;
	shl.b32 	%r3810, %r3809, 16;
	and.b32  	%r3811, %r3810, 16711680;
	or.b32  	%r3812, %r3808, %r3811;
	cvt.u32.u16 	%r3813, %rs12593;
	shl.b32 	%r3814, %r3813, 24;
	or.b32  	%r3216, %r3812, %r3814;
	cvt.u32.u16 	%r3815, %rs12592;
	and.b32  	%r3816, %r3815, 255;
	and.b16  	%rs11395, %rs12591, 255;
	mul.wide.u16 	%r3817, %rs11395, 256;
	or.b32  	%r3818, %r3817, %r3816;
	cvt.u32.u16 	%r3819, %rs12590;
	shl.b32 	%r3820, %r3819, 16;
	and.b32  	%r3821, %r3820, 16711680;
	or.b32  	%r3822, %r3818, %r3821;
	cvt.u32.u16 	%r3823, %rs12589;
	shl.b32 	%r3824, %r3823, 24;
	or.b32  	%r3221, %r3822, %r3824;
	cvt.u32.u16 	%r3825, %rs12588;
	and.b32  	%r3826, %r3825, 255;
	and.b16  	%rs11396, %rs12587, 255;
	mul.wide.u16 	%r3827, %rs11396, 256;
	or.b32  	%r3828, %r3827, %r3826;
	cvt.u32.u16 	%r3829, %rs12586;
	shl.b32 	%r3830, %r3829, 16;
	and.b32  	%r3831, %r3830, 16711680;
	or.b32  	%r3832, %r3828, %r3831;
	cvt.u32.u16 	%r3833, %rs12585;
	shl.b32 	%r3834, %r3833, 24;
	or.b32  	%r3226, %r3832, %r3834;
	cvt.u32.u16 	%r3835, %rs12584;
	and.b32  	%r3836, %r3835, 255;
	and.b16  	%rs11397, %rs12583, 255;
	mul.wide.u16 	%r3837, %rs11397, 256;
	or.b32  	%r3838, %r3837, %r3836;
	cvt.u32.u16 	%r3839, %rs12582;
	shl.b32 	%r3840, %r3839, 16;
	and.b32  	%r3841, %r3840, 16711680;
	or.b32  	%r3842, %r3838, %r3841;
	cvt.u32.u16 	%r3843, %rs12581;
	shl.b32 	%r3844, %r3843, 24;
	or.b32  	%r3231, %r3842, %r3844;
	cvt.u32.u16 	%r3845, %rs12580;
	and.b32  	%r3846, %r3845, 255;
	and.b16  	%rs11398, %rs12579, 255;
	mul.wide.u16 	%r3847, %rs11398, 256;
	or.b32  	%r3848, %r3847, %r3846;
	cvt.u32.u16 	%r3849, %rs12578;
	shl.b32 	%r3850, %r3849, 16;
	and.b32  	%r3851, %r3850, 16711680;
	or.b32  	%r3852, %r3848, %r3851;
	cvt.u32.u16 	%r3853, %rs12577;
	shl.b32 	%r3854, %r3853, 24;
	or.b32  	%r3236, %r3852, %r3854;
	cvt.u32.u16 	%r3855, %rs12576;
	and.b32  	%r3856, %r3855, 255;
	and.b16  	%rs11399, %rs12575, 255;
	mul.wide.u16 	%r3857, %rs11399, 256;
	or.b32  	%r3858, %r3857, %r3856;
	cvt.u32.u16 	%r3859, %rs12574;
	shl.b32 	%r3860, %r3859, 16;
	and.b32  	%r3861, %r3860, 16711680;
	or.b32  	%r3862, %r3858, %r3861;
	cvt.u32.u16 	%r3863, %rs12573;
	shl.b32 	%r3864, %r3863, 24;
	or.b32  	%r3241, %r3862, %r3864;
	cvt.u32.u16 	%r3865, %rs12572;
	and.b32  	%r3866, %r3865, 255;
	and.b16  	%rs11400, %rs12571, 255;
	mul.wide.u16 	%r3867, %rs11400, 256;
	or.b32  	%r3868, %r3867, %r3866;
	cvt.u32.u16 	%r3869, %rs12570;
	shl.b32 	%r3870, %r3869, 16;
	and.b32  	%r3871, %r3870, 16711680;
	or.b32  	%r3872, %r3868, %r3871;
	cvt.u32.u16 	%r3873, %rs12569;
	shl.b32 	%r3874, %r3873, 24;
	or.b32  	%r3246, %r3872, %r3874;
	cvt.u32.u16 	%r3875, %rs12568;
	and.b32  	%r3876, %r3875, 255;
	and.b16  	%rs11401, %rs12567, 255;
	mul.wide.u16 	%r3877, %rs11401, 256;
	or.b32  	%r3878, %r3877, %r3876;
	cvt.u32.u16 	%r3879, %rs12566;
	shl.b32 	%r3880, %r3879, 16;
	and.b32  	%r3881, %r3880, 16711680;
	or.b32  	%r3882, %r3878, %r3881;
	cvt.u32.u16 	%r3883, %rs12565;
	shl.b32 	%r3884, %r3883, 24;
	or.b32  	%r3251, %r3882, %r3884;
	cvt.u32.u16 	%r3885, %rs12564;
	and.b32  	%r3886, %r3885, 255;
	and.b16  	%rs11402, %rs12563, 255;
	mul.wide.u16 	%r3887, %rs11402, 256;
	or.b32  	%r3888, %r3887, %r3886;
	cvt.u32.u16 	%r3889, %rs12562;
	shl.b32 	%r3890, %r3889, 16;
	and.b32  	%r3891, %r3890, 16711680;
	or.b32  	%r3892, %r3888, %r3891;
	cvt.u32.u16 	%r3893, %rs12561;
	shl.b32 	%r3894, %r3893, 24;
	or.b32  	%r3256, %r3892, %r3894;
	cvt.u32.u16 	%r3895, %rs12560;
	and.b32  	%r3896, %r3895, 255;
	and.b16  	%rs11403, %rs12559, 255;
	mul.wide.u16 	%r3897, %rs11403, 256;
	or.b32  	%r3898, %r3897, %r3896;
	cvt.u32.u16 	%r3899, %rs12558;
	shl.b32 	%r3900, %r3899, 16;
	and.b32  	%r3901, %r3900, 16711680;
	or.b32  	%r3902, %r3898, %r3901;
	cvt.u32.u16 	%r3903, %rs12557;
	shl.b32 	%r3904, %r3903, 24;
	or.b32  	%r3261, %r3902, %r3904;
	mov.b32 	%r3262, 1;
	mov.b32 	%r3263, 31;
	mov.b32 	%r3264, -1;
	// begin inline asm
	shfl.sync.down.b32 %r2925, %r28550, %r3262, %r3263, %r3264;
	// end inline asm
	// begin inline asm
	shfl.sync.down.b32 %r2930, %r2931, %r3262, %r3263, %r3264;
	// end inline asm
	mov.b64 	%rd34, %fd75;
	mov.b64 	{%r2936, %r2941}, %rd34;
	// begin inline asm
	shfl.sync.down.b32 %r2935, %r2936, %r3262, %r3263, %r3264;
	// end inline asm
	// begin inline asm
	shfl.sync.down.b32 %r2940, %r2941, %r3262, %r3263, %r3264;
	// end inline asm
	// begin inline asm
	shfl.sync.down.b32 %r2945, %r2946, %r3262, %r3263, %r3264;
	// end inline asm
	// begin inline asm
	shfl.sync.down.b32 %r2950, %r2951, %r3262, %r3263, %r3264;
	// end inline asm
	// begin inline asm
	shfl.sync.down.b32 %r2955, %r2956, %r3262, %r3263, %r3264;
	// end inline asm
	// begin inline asm
	shfl.sync.down.b32 %r2960, %r2961, %r3262, %r3263, %r3264;
	// end inline asm
	// begin inline asm
	shfl.sync.down.b32 %r2965, %r2966, %r3262, %r3263, %r3264;
	// end inline asm
	// begin inline asm
	shfl.sync.down.b32 %r2970, %r2971, %r3262, %r3263, %r3264;
	// end inline asm
	// begin inline asm
	shfl.sync.down.b32 %r2975, %r2976, %r3262, %r3263, %r3264;
	// end inline asm
	// begin inline asm
	shfl.sync.down.b32 %r2980, %r2981, %r3262, %r3263, %r3264;
	// end inline asm
	// begin inline asm
	shfl.sync.down.b32 %r2985, %r2986, %r3262, %r3263, %r3264;
	// end inline asm
	// begin inline asm
	shfl.sync.down.b32 %r2990, %r2991, %r3262, %r3263, %r3264;
	// end inline asm
	// begin inline asm
	shfl.sync.down.b32 %r2995, %r2996, %r3262, %r3263, %r3264;
	// end inline asm
	// begin inline asm
	shfl.sync.down.b32 %r3000, %r3001, %r3262, %r3263, %r3264;
	// end inline asm
	// begin inline asm
	shfl.sync.down.b32 %r3005, %r3006, %r3262, %r3263, %r3264;
	// end inline asm
	// begin inline asm
	shfl.sync.down.b32 %r3010, %r3011, %r3262, %r3263, %r3264;
	// end inline asm
	// begin inline asm
	shfl.sync.down.b32 %r3015, %r3016, %r3262, %r3263, %r3264;
	// end inline asm
	// begin inline asm
	shfl.sync.down.b32 %r3020, %r3021, %r3262, %r3263, %r3264;
	// end inline asm
	// begin inline asm
	shfl.sync.down.b32 %r3025, %r3026, %r3262, %r3263, %r3264;
	// end inline asm
	// begin inline asm
	shfl.sync.down.b32 %r3030, %r3031, %r3262, %r3263, %r3264;
	// end inline asm
	// begin inline asm
	shfl.sync.down.b32 %r3035, %r3036, %r3262, %r3263, %r3264;
	// end inline asm
	// begin inline asm
	shfl.sync.down.b32 %r3040, %r3041, %r3262, %r3263, %r3264;
	// end inline asm
	// begin inline asm
	shfl.sync.down.b32 %r3045, %r3046, %r3262, %r3263, %r3264;
	// end inline asm
	// begin inline asm
	shfl.sync.down.b32 %r3050, %r3051, %r3262, %r3263, %r3264;
	// end inline asm
	// begin inline asm
	shfl.sync.down.b32 %r3055, %r3056, %r3262, %r3263, %r3264;
	// end inline asm
	// begin inline asm
	shfl.sync.down.b32 %r3060, %r3061, %r3262, %r3263, %r3264;
	// end inline asm
	// begin inline asm
	shfl.sync.down.b32 %r3065, %r3066, %r3262, %r3263, %r3264;
	// end inline asm
	// begin inline asm
	shfl.sync.down.b32 %r3070, %r3071, %r3262, %r3263, %r3264;
	// end inline asm
	// begin inline asm
	shfl.sync.down.b32 %r3075, %r3076, %r3262, %r3263, %r3264;
	// end inline asm
	// begin inline asm
	shfl.sync.down.b32 %r3080, %r3081, %r3262, %r3263, %r3264;
	// end inline asm
	// begin inline asm
	shfl.sync.down.b32 %r3085, %r3086, %r3262, %r3263, %r3264;
	// end inline asm
	// begin inline asm
	shfl.sync.down.b32 %r3090, %r3091, %r3262, %r3263, %r3264;
	// end inline asm
	// begin inline asm
	shfl.sync.down.b32 %r3095, %r3096, %r3262, %r3263, %r3264;
	// end inline asm
	// begin inline asm
	shfl.sync.down.b32 %r3100, %r3101, %r3262, %r3263, %r3264;
	// end inline asm
	// begin inline asm
	shfl.sync.down.b32 %r3105, %r3106, %r3262, %r3263, %r3264;
	// end inline asm
	// begin inline asm
	shfl.sync.down.b32 %r3110, %r3111, %r3262, %r3263, %r3264;
	// end inline asm
	// begin inline asm
	shfl.sync.down.b32 %r3115, %r3116, %r3262, %r3263, %r3264;
	// end inline asm
	// begin inline asm
	shfl.sync.down.b32 %r3120, %r3121, %r3262, %r3263, %r3264;
	// end inline asm
	// begin inline asm
	shfl.sync.down.b32 %r3125, %r3126, %r3262, %r3263, %r3264;
	// end inline asm
	// begin inline asm
	shfl.sync.down.b32 %r3130, %r3131, %r3262, %r3263, %r3264;
	// end inline asm
	// begin inline asm
	shfl.sync.down.b32 %r3135, %r3136, %r3262, %r3263, %r3264;
	// end inline asm
	// begin inline asm
	shfl.sync.down.b32 %r3140, %r3141, %r3262, %r3263, %r3264;
	// end inline asm
	// begin inline asm
	shfl.sync.down.b32 %r3145, %r3146, %r3262, %r3263, %r3264;
	// end inline asm
	// begin inline asm
	shfl.sync.down.b32 %r3150, %r3151, %r3262, %r3263, %r3264;
	// end inline asm
	// begin inline asm
	shfl.sync.down.b32 %r3155, %r3156, %r3262, %r3263, %r3264;
	// end inline asm
	// begin inline asm
	shfl.sync.down.b32 %r3160, %r3161, %r3262, %r3263, %r3264;
	// end inline asm
	// begin inline asm
	shfl.sync.down.b32 %r3165, %r3166, %r3262, %r3263, %r3264;
	// end inline asm
	// begin inline asm
	shfl.sync.down.b32 %r3170, %r3171, %r3262, %r3263, %r3264;
	// end inline asm
	// begin inline asm
	shfl.sync.down.b32 %r3175, %r3176, %r3262, %r3263, %r3264;
	// end inline asm
	// begin inline asm
	shfl.sync.down.b32 %r3180, %r3181, %r3262, %r3263, %r3264;
	// end inline asm
	// begin inline asm
	shfl.sync.down.b32 %r3185, %r3186, %r3262, %r3263, %r3264;
	// end inline asm
	// begin inline asm
	shfl.sync.down.b32 %r3190, %r3191, %r3262, %r3263, %r3264;
	// end inline asm
	// begin inline asm
	shfl.sync.down.b32 %r3195, %r3196, %r3262, %r3263, %r3264;
	// end inline asm
	// begin inline asm
	shfl.sync.down.b32 %r3200, %r3201, %r3262, %r3263, %r3264;
	// end inline asm
	// begin inline asm
	shfl.sync.down.b32 %r3205, %r3206, %r3262, %r3263, %r3264;
	// end inline asm
	// begin inline asm
	shfl.sync.down.b32 %r3210, %r3211, %r3262, %r3263, %r3264;
	// end inline asm
	// begin inline asm
	shfl.sync.down.b32 %r3215, %r3216, %r3262, %r3263, %r3264;
	// end inline asm
	// begin inline asm
	shfl.sync.down.b32 %r3220, %r3221, %r3262, %r3263, %r3264;
	// end inline asm
	// begin inline asm
	shfl.sync.down.b32 %r3225, %r3226, %r3262, %r3263, %r3264;
	// end inline asm
	// begin inline asm
	shfl.sync.down.b32 %r3230, %r3231, %r3262, %r3263, %r3264;
	// end inline asm
	// begin inline asm
	shfl.sync.down.b32 %r3235, %r3236, %r3262, %r3263, %r3264;
	// end inline asm
	// begin inline asm
	shfl.sync.down.b32 %r3240, %r3241, %r3262, %r3263, %r3264;
	// end inline asm
	// begin inline asm
	shfl.sync.down.b32 %r3245, %r3246, %r3262, %r3263, %r3264;
	// end inline asm
	// begin inline asm
	shfl.sync.down.b32 %r3250, %r3251, %r3262, %r3263, %r3264;
	// end inline asm
	// begin inline asm
	shfl.sync.down.b32 %r3255, %r3256, %r3262, %r3263, %r3264;
	// end inline asm
	// begin inline asm
	shfl.sync.down.b32 %r3260, %r3261, %r3262, %r3263, %r3264;
	// end inline asm
	setp.gt.s32 	%p14, %r2924, 30;
	@%p14 bra 	$L__BB2_109;
	cvt.u16.u32 	%rs16409, %r2945;
	mov.b64 	%rd35, {%r2935, %r2940};
	mov.b64 	%fd46, %rd35;
	st.local.u32 	[%rd2], %r2925;
	st.local.v2.u32 	[%rd2+8], {%r2935, %r2940};
	st.local.v2.b32 	[%rd2+16], {%r2945, %r2950};
	st.local.v2.b32 	[%rd2+24], {%r2955, %r2960};
	st.local.v2.b32 	[%rd2+32], {%r2965, %r2970};
	st.local.v2.b32 	[%rd2+40], {%r2975, %r2980};
	st.local.v2.b32 	[%rd2+48], {%r2985, %r2990};
	st.local.v2.b32 	[%rd2+56], {%r2995, %r3000};
	st.local.v2.b32 	[%rd2+64], {%r3005, %r3010};
	st.local.v2.b32 	[%rd2+72], {%r3015, %r3020};
	st.local.v2.b32 	[%rd2+80], {%r3025, %r3030};
	st.local.v2.b32 	[%rd2+88], {%r3035, %r3040};
	st.local.v2.b32 	[%rd2+96], {%r3045, %r3050};
	st.local.v2.b32 	[%rd2+104], {%r3055, %r3060};
	st.local.v2.b32 	[%rd2+112], {%r3065, %r3070};
	st.local.v2.b32 	[%rd2+120], {%r3075, %r3080};
	st.local.v2.b32 	[%rd2+128], {%r3085, %r3090};
	st.local.v2.b32 	[%rd2+136], {%r3095, %r3100};
	st.local.v2.b32 	[%rd2+144], {%r3105, %r3110};
	st.local.v2.b32 	[%rd2+152], {%r3115, %r3120};
	st.local.v2.b32 	[%rd2+160], {%r3125, %r3130};
	st.local.v2.b32 	[%rd2+168], {%r3135, %r3140};
	st.local.v2.b32 	[%rd2+176], {%r3145, %r3150};
	st.local.v2.b32 	[%rd2+184], {%r3155, %r3160};
	st.local.v2.b32 	[%rd2+192], {%r3165, %r3170};
	st.local.v2.b32 	[%rd2+200], {%r3175, %r3180};
	st.local.v2.b32 	[%rd2+208], {%r3185, %r3190};
	st.local.v2.b32 	[%rd2+216], {%r3195, %r3200};
	st.local.v2.b32 	[%rd2+224], {%r3205, %r3210};
	st.local.v2.b32 	[%rd2+232], {%r3215, %r3220};
	st.local.v2.b32 	[%rd2+240], {%r3225, %r3230};
	st.local.v2.b32 	[%rd2+248], {%r3235, %r3240};
	st.local.v2.b32 	[%rd2+256], {%r3245, %r3250};
	st.local.v2.b32 	[%rd2+264], {%r3255, %r3260};
	st.local.u32 	[%rd1], %r28550;
	st.local.f64 	[%rd1+8], %fd75;
	cvt.u32.u16 	%r3906, %rs12805;
	cvt.u32.u16 	%r3907, %rs12806;
	prmt.b32 	%r3908, %r3907, %r3906, 0x3340U;
	cvt.u32.u16 	%r3909, %rs12807;
	cvt.u32.u16 	%r3910, %rs12808;
	prmt.b32 	%r3911, %r3910, %r3909, 0x3340U;
	prmt.b32 	%r3912, %r3911, %r3908, 0x5410U;
	cvt.u32.u16 	%r3913, %rs12809;
	cvt.u32.u16 	%r3914, %rs12810;
	prmt.b32 	%r3915, %r3914, %r3913, 0x3340U;
	cvt.u32.u16 	%r3916, %rs12811;
	cvt.u32.u16 	%r3917, %rs12812;
	prmt.b32 	%r3918, %r3917, %r3916, 0x3340U;
	prmt.b32 	%r3919, %r3918, %r3915, 0x5410U;
	st.local.v2.b32 	[%rd1+16], {%r3919, %r3912};
	cvt.u32.u16 	%r3920, %rs12797;
	cvt.u32.u16 	%r3921, %rs12798;
	prmt.b32 	%r3922, %r3921, %r3920, 0x3340U;
	cvt.u32.u16 	%r3923, %rs12799;
	cvt.u32.u16 	%r3924, %rs12800;
	prmt.b32 	%r3925, %r3924, %r3923, 0x3340U;
	prmt.b32 	%r3926, %r3925, %r3922, 0x5410U;
	cvt.u32.u16 	%r3927, %rs12801;
	cvt.u32.u16 	%r3928, %rs12802;
	prmt.b32 	%r3929, %r3928, %r3927, 0x3340U;
	cvt.u32.u16 	%r3930, %rs12803;
	cvt.u32.u16 	%r3931, %rs12804;
	prmt.b32 	%r3932, %r3931, %r3930, 0x3340U;
	prmt.b32 	%r3933, %r3932, %r3929, 0x5410U;
	st.local.v2.b32 	[%rd1+24], {%r3933, %r3926};
	cvt.u32.u16 	%r3934, %rs12789;
	cvt.u32.u16 	%r3935, %rs12790;
	prmt.b32 	%r3936, %r3935, %r3934, 0x3340U;
	cvt.u32.u16 	%r3937, %rs12791;
	cvt.u32.u16 	%r3938, %rs12792;
	prmt.b32 	%r3939, %r3938, %r3937, 0x3340U;
	prmt.b32 	%r3940, %r3939, %r3936, 0x5410U;
	cvt.u32.u16 	%r3941, %rs12793;
	cvt.u32.u16 	%r3942, %rs12794;
	prmt.b32 	%r3943, %r3942, %r3941, 0x3340U;
	cvt.u32.u16 	%r3944, %rs12795;
	cvt.u32.u16 	%r3945, %rs12796;
	prmt.b32 	%r3946, %r3945, %r3944, 0x3340U;
	prmt.b32 	%r3947, %r3946, %r3943, 0x5410U;
	st.local.v2.b32 	[%rd1+32], {%r3947, %r3940};
	cvt.u32.u16 	%r3948, %rs12781;
	cvt.u32.u16 	%r3949, %rs12782;
	prmt.b32 	%r3950, %r3949, %r3948, 0x3340U;
	cvt.u32.u16 	%r3951, %rs12783;
	cvt.u32.u16 	%r3952, %rs12784;
	prmt.b32 	%r3953, %r3952, %r3951, 0x3340U;
	prmt.b32 	%r3954, %r3953, %r3950, 0x5410U;
	cvt.u32.u16 	%r3955, %rs12785;
	cvt.u32.u16 	%r3956, %rs12786;
	prmt.b32 	%r3957, %r3956, %r3955, 0x3340U;
	cvt.u32.u16 	%r3958, %rs12787;
	cvt.u32.u16 	%r3959, %rs12788;
	prmt.b32 	%r3960, %r3959, %r3958, 0x3340U;
	prmt.b32 	%r3961, %r3960, %r3957, 0x5410U;
	st.local.v2.b32 	[%rd1+40], {%r3961, %r3954};
	cvt.u32.u16 	%r3962, %rs12773;
	cvt.u32.u16 	%r3963, %rs12774;
	prmt.b32 	%r3964, %r3963, %r3962, 0x3340U;
	cvt.u32.u16 	%r3965, %rs12775;
	cvt.u32.u16 	%r3966, %rs12776;
	prmt.b32 	%r3967, %r3966, %r3965, 0x3340U;
	prmt.b32 	%r3968, %r3967, %r3964, 0x5410U;
	cvt.u32.u16 	%r3969, %rs12777;
	cvt.u32.u16 	%r3970, %rs12778;
	prmt.b32 	%r3971, %r3970, %r3969, 0x3340U;
	cvt.u32.u16 	%r3972, %rs12779;
	cvt.u32.u16 	%r3973, %rs12780;
	prmt.b32 	%r3974, %r3973, %r3972, 0x3340U;
	prmt.b32 	%r3975, %r3974, %r3971, 0x5410U;
	st.local.v2.b32 	[%rd1+48], {%r3975, %r3968};
	cvt.u32.u16 	%r3976, %rs12765;
	cvt.u32.u16 	%r3977, %rs12766;
	prmt.b32 	%r3978, %r3977, %r3976, 0x3340U;
	cvt.u32.u16 	%r3979, %rs12767;
	cvt.u32.u16 	%r3980, %rs12768;
	prmt.b32 	%r3981, %r3980, %r3979, 0x3340U;
	prmt.b32 	%r3982, %r3981, %r3978, 0x5410U;
	cvt.u32.u16 	%r3983, %rs12769;
	cvt.u32.u16 	%r3984, %rs12770;
	prmt.b32 	%r3985, %r3984, %r3983, 0x3340U;
	cvt.u32.u16 	%r3986, %rs12771;
	cvt.u32.u16 	%r3987, %rs12772;
	prmt.b32 	%r3988, %r3987, %r3986, 0x3340U;
	prmt.b32 	%r3989, %r3988, %r3985, 0x5410U;
	st.local.v2.b32 	[%rd1+56], {%r3989, %r3982};
	cvt.u32.u16 	%r3990, %rs12757;
	cvt.u32.u16 	%r3991, %rs12758;
	prmt.b32 	%r3992, %r3991, %r3990, 0x3340U;
	cvt.u32.u16 	%r3993, %rs12759;
	cvt.u32.u16 	%r3994, %rs12760;
	prmt.b32 	%r3995, %r3994, %r3993, 0x3340U;
	prmt.b32 	%r3996, %r3995, %r3992, 0x5410U;
	cvt.u32.u16 	%r3997, %rs12761;
	cvt.u32.u16 	%r3998, %rs12762;
	prmt.b32 	%r3999, %r3998, %r3997, 0x3340U;
	cvt.u32.u16 	%r4000, %rs12763;
	cvt.u32.u16 	%r4001, %rs12764;
	prmt.b32 	%r4002, %r4001, %r4000, 0x3340U;
	prmt.b32 	%r4003, %r4002, %r3999, 0x5410U;
	st.local.v2.b32 	[%rd1+64], {%r4003, %r3996};
	cvt.u32.u16 	%r4004, %rs12749;
	cvt.u32.u16 	%r4005, %rs12750;
	prmt.b32 	%r4006, %r4005, %r4004, 0x3340U;
	cvt.u32.u16 	%r4007, %rs12751;
	cvt.u32.u16 	%r4008, %rs12752;
	prmt.b32 	%r4009, %r4008, %r4007, 0x3340U;
	prmt.b32 	%r4010, %r4009, %r4006, 0x5410U;
	cvt.u32.u16 	%r4011, %rs12753;
	cvt.u32.u16 	%r4012, %rs12754;
	prmt.b32 	%r4013, %r4012, %r4011, 0x3340U;
	cvt.u32.u16 	%r4014, %rs12755;
	cvt.u32.u16 	%r4015, %rs12756;
	prmt.b32 	%r4016, %r4015, %r4014, 0x3340U;
	prmt.b32 	%r4017, %r4016, %r4013, 0x5410U;
	st.local.v2.b32 	[%rd1+72], {%r4017, %r4010};
	cvt.u32.u16 	%r4018, %rs12741;
	cvt.u32.u16 	%r4019, %rs12742;
	prmt.b32 	%r4020, %r4019, %r4018, 0x3340U;
	cvt.u32.u16 	%r4021, %rs12743;
	cvt.u32.u16 	%r4022, %rs12744;
	prmt.b32 	%r4023, %r4022, %r4021, 0x3340U;
	prmt.b32 	%r4024, %r4023, %r4020, 0x5410U;
	cvt.u32.u16 	%r4025, %rs12745;
	cvt.u32.u16 	%r4026, %rs12746;
	prmt.b32 	%r4027, %r4026, %r4025, 0x3340U;
	cvt.u32.u16 	%r4028, %rs12747;
	cvt.u32.u16 	%r4029, %rs12748;
	prmt.b32 	%r4030, %r4029, %r4028, 0x3340U;
	prmt.b32 	%r4031, %r4030, %r4027, 0x5410U;
	st.local.v2.b32 	[%rd1+80], {%r4031, %r4024};
	cvt.u32.u16 	%r4032, %rs12733;
	cvt.u32.u16 	%r4033, %rs12734;
	prmt.b32 	%r4034, %r4033, %r4032, 0x3340U;
	cvt.u32.u16 	%r4035, %rs12735;
	cvt.u32.u16 	%r4036, %rs12736;
	prmt.b32 	%r4037, %r4036, %r4035, 0x3340U;
	prmt.b32 	%r4038, %r4037, %r4034, 0x5410U;
	cvt.u32.u16 	%r4039, %rs12737;
	cvt.u32.u16 	%r4040, %rs12738;
	prmt.b32 	%r4041, %r4040, %r4039, 0x3340U;
	cvt.u32.u16 	%r4042, %rs12739;
	cvt.u32.u16 	%r4043, %rs12740;
	prmt.b32 	%r4044, %r4043, %r4042, 0x3340U;
	prmt.b32 	%r4045, %r4044, %r4041, 0x5410U;
	st.local.v2.b32 	[%rd1+88], {%r4045, %r4038};
	cvt.u32.u16 	%r4046, %rs12725;
	cvt.u32.u16 	%r4047, %rs12726;
	prmt.b32 	%r4048, %r4047, %r4046, 0x3340U;
	cvt.u32.u16 	%r4049, %rs12727;
	cvt.u32.u16 	%r4050, %rs12728;
	prmt.b32 	%r4051, %r4050, %r4049, 0x3340U;
	prmt.b32 	%r4052, %r4051, %r4048, 0x5410U;
	cvt.u32.u16 	%r4053, %rs12729;
	cvt.u32.u16 	%r4054, %rs12730;
	prmt.b32 	%r4055, %r4054, %r4053, 0x3340U;
	cvt.u32.u16 	%r4056, %rs12731;
	cvt.u32.u16 	%r4057, %rs12732;
	prmt.b32 	%r4058, %r4057, %r4056, 0x3340U;
	prmt.b32 	%r4059, %r4058, %r4055, 0x5410U;
	st.local.v2.b32 	[%rd1+96], {%r4059, %r4052};
	cvt.u32.u16 	%r4060, %rs12717;
	cvt.u32.u16 	%r4061, %rs12718;
	prmt.b32 	%r4062, %r4061, %r4060, 0x3340U;
	cvt.u32.u16 	%r4063, %rs12719;
	cvt.u32.u16 	%r4064, %rs12720;
	prmt.b32 	%r4065, %r4064, %r4063, 0x3340U;
	prmt.b32 	%r4066, %r4065, %r4062, 0x5410U;
	cvt.u32.u16 	%r4067, %rs12721;
	cvt.u32.u16 	%r4068, %rs12722;
	prmt.b32 	%r4069, %r4068, %r4067, 0x3340U;
	cvt.u32.u16 	%r4070, %rs12723;
	cvt.u32.u16 	%r4071, %rs12724;
	prmt.b32 	%r4072, %r4071, %r4070, 0x3340U;
	prmt.b32 	%r4073, %r4072, %r4069, 0x5410U;
	st.local.v2.b32 	[%rd1+104], {%r4073, %r4066};
	cvt.u32.u16 	%r4074, %rs12709;
	cvt.u32.u16 	%r4075, %rs12710;
	prmt.b32 	%r4076, %r4075, %r4074, 0x3340U;
	cvt.u32.u16 	%r4077, %rs12711;
	cvt.u32.u16 	%r4078, %rs12712;
	prmt.b32 	%r4079, %r4078, %r4077, 0x3340U;
	prmt.b32 	%r4080, %r4079, %r4076, 0x5410U;
	cvt.u32.u16 	%r4081, %rs12713;
	cvt.u32.u16 	%r4082, %rs12714;
	prmt.b32 	%r4083, %r4082, %r4081, 0x3340U;
	cvt.u32.u16 	%r4084, %rs12715;
	cvt.u32.u16 	%r4085, %rs12716;
	prmt.b32 	%r4086, %r4085, %r4084, 0x3340U;
	prmt.b32 	%r4087, %r4086, %r4083, 0x5410U;
	st.local.v2.b32 	[%rd1+112], {%r4087, %r4080};
	cvt.u32.u16 	%r4088, %rs12701;
	cvt.u32.u16 	%r4089, %rs12702;
	prmt.b32 	%r4090, %r4089, %r4088, 0x3340U;
	cvt.u32.u16 	%r4091, %rs12703;
	cvt.u32.u16 	%r4092, %rs12704;
	prmt.b32 	%r4093, %r4092, %r4091, 0x3340U;
	prmt.b32 	%r4094, %r4093, %r4090, 0x5410U;
	cvt.u32.u16 	%r4095, %rs12705;
	cvt.u32.u16 	%r4096, %rs12706;
	prmt.b32 	%r4097, %r4096, %r4095, 0x3340U;
	cvt.u32.u16 	%r4098, %rs12707;
	cvt.u32.u16 	%r4099, %rs12708;
	prmt.b32 	%r4100, %r4099, %r4098, 0x3340U;
	prmt.b32 	%r4101, %r4100, %r4097, 0x5410U;
	st.local.v2.b32 	[%rd1+120], {%r4101, %r4094};
	cvt.u32.u16 	%r4102, %rs12693;
	cvt.u32.u16 	%r4103, %rs12694;
	prmt.b32 	%r4104, %r4103, %r4102, 0x3340U;
	cvt.u32.u16 	%r4105, %rs12695;
	cvt.u32.u16 	%r4106, %rs12696;
	prmt.b32 	%r4107, %r4106, %r4105, 0x3340U;
	prmt.b32 	%r4108, %r4107, %r4104, 0x5410U;
	cvt.u32.u16 	%r4109, %rs12697;
	cvt.u32.u16 	%r4110, %rs12698;
	prmt.b32 	%r4111, %r4110, %r4109, 0x3340U;
	cvt.u32.u16 	%r4112, %rs12699;
	cvt.u32.u16 	%r4113, %rs12700;
	prmt.b32 	%r4114, %r4113, %r4112, 0x3340U;
	prmt.b32 	%r4115, %r4114, %r4111, 0x5410U;
	st.local.v2.b32 	[%rd1+128], {%r4115, %r4108};
	cvt.u32.u16 	%r4116, %rs12685;
	cvt.u32.u16 	%r4117, %rs12686;
	prmt.b32 	%r4118, %r4117, %r4116, 0x3340U;
	cvt.u32.u16 	%r4119, %rs12687;
	cvt.u32.u16 	%r4120, %rs12688;
	prmt.b32 	%r4121, %r4120, %r4119, 0x3340U;
	prmt.b32 	%r4122, %r4121, %r4118, 0x5410U;
	cvt.u32.u16 	%r4123, %rs12689;
	cvt.u32.u16 	%r4124, %rs12690;
	prmt.b32 	%r4125, %r4124, %r4123, 0x3340U;
	cvt.u32.u16 	%r4126, %rs12691;
	cvt.u32.u16 	%r4127, %rs12692;
	prmt.b32 	%r4128, %r4127, %r4126, 0x3340U;
	prmt.b32 	%r4129, %r4128, %r4125, 0x5410U;
	st.local.v2.b32 	[%rd1+136], {%r4129, %r4122};
	cvt.u32.u16 	%r4130, %rs12677;
	cvt.u32.u16 	%r4131, %rs12678;
	prmt.b32 	%r4132, %r4131, %r4130, 0x3340U;
	cvt.u32.u16 	%r4133, %rs12679;
	cvt.u32.u16 	%r4134, %rs12680;
	prmt.b32 	%r4135, %r4134, %r4133, 0x3340U;
	prmt.b32 	%r4136, %r4135, %r4132, 0x5410U;
	cvt.u32.u16 	%r4137, %rs12681;
	cvt.u32.u16 	%r4138, %rs12682;
	prmt.b32 	%r4139, %r4138, %r4137, 0x3340U;
	cvt.u32.u16 	%r4140, %rs12683;
	cvt.u32.u16 	%r4141, %rs12684;
	prmt.b32 	%r4142, %r4141, %r4140, 0x3340U;
	prmt.b32 	%r4143, %r4142, %r4139, 0x5410U;
	st.local.v2.b32 	[%rd1+144], {%r4143, %r4136};
	cvt.u32.u16 	%r4144, %rs12669;
	cvt.u32.u16 	%r4145, %rs12670;
	prmt.b32 	%r4146, %r4145, %r4144, 0x3340U;
	cvt.u32.u16 	%r4147, %rs12671;
	cvt.u32.u16 	%r4148, %rs12672;
	prmt.b32 	%r4149, %r4148, %r4147, 0x3340U;
	prmt.b32 	%r4150, %r4149, %r4146, 0x5410U;
	cvt.u32.u16 	%r4151, %rs12673;
	cvt.u32.u16 	%r4152, %rs12674;
	prmt.b32 	%r4153, %r4152, %r4151, 0x3340U;
	cvt.u32.u16 	%r4154, %rs12675;
	cvt.u32.u16 	%r4155, %rs12676;
	prmt.b32 	%r4156, %r4155, %r4154, 0x3340U;
	prmt.b32 	%r4157, %r4156, %r4153, 0x5410U;
	st.local.v2.b32 	[%rd1+152], {%r4157, %r4150};
	cvt.u32.u16 	%r4158, %rs12661;
	cvt.u32.u16 	%r4159, %rs12662;
	prmt.b32 	%r4160, %r4159, %r4158, 0x3340U;
	cvt.u32.u16 	%r4161, %rs12663;
	cvt.u32.u16 	%r4162, %rs12664;
	prmt.b32 	%r4163, %r4162, %r4161, 0x3340U;
	prmt.b32 	%r4164, %r4163, %r4160, 0x5410U;
	cvt.u32.u16 	%r4165, %rs12665;
	cvt.u32.u16 	%r4166, %rs12666;
	prmt.b32 	%r4167, %r4166, %r4165, 0x3340U;
	cvt.u32.u16 	%r4168, %rs12667;
	cvt.u32.u16 	%r4169, %rs12668;
	prmt.b32 	%r4170, %r4169, %r4168, 0x3340U;
	prmt.b32 	%r4171, %r4170, %r4167, 0x5410U;
	st.local.v2.b32 	[%rd1+160], {%r4171, %r4164};
	cvt.u32.u16 	%r4172, %rs12653;
	cvt.u32.u16 	%r4173, %rs12654;
	prmt.b32 	%r4174, %r4173, %r4172, 0x3340U;
	cvt.u32.u16 	%r4175, %rs12655;
	cvt.u32.u16 	%r4176, %rs12656;
	prmt.b32 	%r4177, %r4176, %r4175, 0x3340U;
	prmt.b32 	%r4178, %r4177, %r4174, 0x5410U;
	cvt.u32.u16 	%r4179, %rs12657;
	cvt.u32.u16 	%r4180, %rs12658;
	prmt.b32 	%r4181, %r4180, %r4179, 0x3340U;
	cvt.u32.u16 	%r4182, %rs12659;
	cvt.u32.u16 	%r4183, %rs12660;
	prmt.b32 	%r4184, %r4183, %r4182, 0x3340U;
	prmt.b32 	%r4185, %r4184, %r4181, 0x5410U;
	st.local.v2.b32 	[%rd1+168], {%r4185, %r4178};
	cvt.u32.u16 	%r4186, %rs12645;
	cvt.u32.u16 	%r4187, %rs12646;
	prmt.b32 	%r4188, %r4187, %r4186, 0x3340U;
	cvt.u32.u16 	%r4189, %rs12647;
	cvt.u32.u16 	%r4190, %rs12648;
	prmt.b32 	%r4191, %r4190, %r4189, 0x3340U;
	prmt.b32 	%r4192, %r4191, %r4188, 0x5410U;
	cvt.u32.u16 	%r4193, %rs12649;
	cvt.u32.u16 	%r4194, %rs12650;
	prmt.b32 	%r4195, %r4194, %r4193, 0x3340U;
	cvt.u32.u16 	%r4196, %rs12651;
	cvt.u32.u16 	%r4197, %rs12652;
	prmt.b32 	%r4198, %r4197, %r4196, 0x3340U;
	prmt.b32 	%r4199, %r4198, %r4195, 0x5410U;
	st.local.v2.b32 	[%rd1+176], {%r4199, %r4192};
	cvt.u32.u16 	%r4200, %rs12637;
	cvt.u32.u16 	%r4201, %rs12638;
	prmt.b32 	%r4202, %r4201, %r4200, 0x3340U;
	cvt.u32.u16 	%r4203, %rs12639;
	cvt.u32.u16 	%r4204, %rs12640;
	prmt.b32 	%r4205, %r4204, %r4203, 0x3340U;
	prmt.b32 	%r4206, %r4205, %r4202, 0x5410U;
	cvt.u32.u16 	%r4207, %rs12641;
	cvt.u32.u16 	%r4208, %rs12642;
	prmt.b32 	%r4209, %r4208, %r4207, 0x3340U;
	cvt.u32.u16 	%r4210, %rs12643;
	cvt.u32.u16 	%r4211, %rs12644;
	prmt.b32 	%r4212, %r4211, %r4210, 0x3340U;
	prmt.b32 	%r4213, %r4212, %r4209, 0x5410U;
	st.local.v2.b32 	[%rd1+184], {%r4213, %r4206};
	cvt.u32.u16 	%r4214, %rs12629;
	cvt.u32.u16 	%r4215, %rs12630;
	prmt.b32 	%r4216, %r4215, %r4214, 0x3340U;
	cvt.u32.u16 	%r4217, %rs12631;
	cvt.u32.u16 	%r4218, %rs12632;
	prmt.b32 	%r4219, %r4218, %r4217, 0x3340U;
	prmt.b32 	%r4220, %r4219, %r4216, 0x5410U;
	cvt.u32.u16 	%r4221, %rs12633;
	cvt.u32.u16 	%r4222, %rs12634;
	prmt.b32 	%r4223, %r4222, %r4221, 0x3340U;
	cvt.u32.u16 	%r4224, %rs12635;
	cvt.u32.u16 	%r4225, %rs12636;
	prmt.b32 	%r4226, %r4225, %r4224, 0x3340U;
	prmt.b32 	%r4227, %r4226, %r4223, 0x5410U;
	st.local.v2.b32 	[%rd1+192], {%r4227, %r4220};
	cvt.u32.u16 	%r4228, %rs12621;
	cvt.u32.u16 	%r4229, %rs12622;
	prmt.b32 	%r4230, %r4229, %r4228, 0x3340U;
	cvt.u32.u16 	%r4231, %rs12623;
	cvt.u32.u16 	%r4232, %rs12624;
	prmt.b32 	%r4233, %r4232, %r4231, 0x3340U;
	prmt.b32 	%r4234, %r4233, %r4230, 0x5410U;
	cvt.u32.u16 	%r4235, %rs12625;
	cvt.u32.u16 	%r4236, %rs12626;
	prmt.b32 	%r4237, %r4236, %r4235, 0x3340U;
	cvt.u32.u16 	%r4238, %rs12627;
	cvt.u32.u16 	%r4239, %rs12628;
	prmt.b32 	%r4240, %r4239, %r4238, 0x3340U;
	prmt.b32 	%r4241, %r4240, %r4237, 0x5410U;
	st.local.v2.b32 	[%rd1+200], {%r4241, %r4234};
	cvt.u32.u16 	%r4242, %rs12613;
	cvt.u32.u16 	%r4243, %rs12614;
	prmt.b32 	%r4244, %r4243, %r4242, 0x3340U;
	cvt.u32.u16 	%r4245, %rs12615;
	cvt.u32.u16 	%r4246, %rs12616;
	prmt.b32 	%r4247, %r4246, %r4245, 0x3340U;
	prmt.b32 	%r4248, %r4247, %r4244, 0x5410U;
	cvt.u32.u16 	%r4249, %rs12617;
	cvt.u32.u16 	%r4250, %rs12618;
	prmt.b32 	%r4251, %r4250, %r4249, 0x3340U;
	cvt.u32.u16 	%r4252, %rs12619;
	cvt.u32.u16 	%r4253, %rs12620;
	prmt.b32 	%r4254, %r4253, %r4252, 0x3340U;
	prmt.b32 	%r4255, %r4254, %r4251, 0x5410U;
	st.local.v2.b32 	[%rd1+208], {%r4255, %r4248};
	cvt.u32.u16 	%r4256, %rs12605;
	cvt.u32.u16 	%r4257, %rs12606;
	prmt.b32 	%r4258, %r4257, %r4256, 0x3340U;
	cvt.u32.u16 	%r4259, %rs12607;
	cvt.u32.u16 	%r4260, %rs12608;
	prmt.b32 	%r4261, %r4260, %r4259, 0x3340U;
	prmt.b32 	%r4262, %r4261, %r4258, 0x5410U;
	cvt.u32.u16 	%r4263, %rs12609;
	cvt.u32.u16 	%r4264, %rs12610;
	prmt.b32 	%r4265, %r4264, %r4263, 0x3340U;
	cvt.u32.u16 	%r4266, %rs12611;
	cvt.u32.u16 	%r4267, %rs12612;
	prmt.b32 	%r4268, %r4267, %r4266, 0x3340U;
	prmt.b32 	%r4269, %r4268, %r4265, 0x5410U;
	st.local.v2.b32 	[%rd1+216], {%r4269, %r4262};
	cvt.u32.u16 	%r4270, %rs12597;
	cvt.u32.u16 	%r4271, %rs12598;
	prmt.b32 	%r4272, %r4271, %r4270, 0x3340U;
	cvt.u32.u16 	%r4273, %rs12599;
	cvt.u32.u16 	%r4274, %rs12600;
	prmt.b32 	%r4275, %r4274, %r4273, 0x3340U;
	prmt.b32 	%r4276, %r4275, %r4272, 0x5410U;
	cvt.u32.u16 	%r4277, %rs12601;
	cvt.u32.u16 	%r4278, %rs12602;
	prmt.b32 	%r4279, %r4278, %r4277, 0x3340U;
	cvt.u32.u16 	%r4280, %rs12603;
	cvt.u32.u16 	%r4281, %rs12604;
	prmt.b32 	%r4282, %r4281, %r4280, 0x3340U;
	prmt.b32 	%r4283, %r4282, %r4279, 0x5410U;
	st.local.v2.b32 	[%rd1+224], {%r4283, %r4276};
	cvt.u32.u16 	%r4284, %rs12589;
	cvt.u32.u16 	%r4285, %rs12590;
	prmt.b32 	%r4286, %r4285, %r4284, 0x3340U;
	cvt.u32.u16 	%r4287, %rs12591;
	cvt.u32.u16 	%r4288, %rs12592;
	prmt.b32 	%r4289, %r4288, %r4287, 0x3340U;
	prmt.b32 	%r4290, %r4289, %r4286, 0x5410U;
	cvt.u32.u16 	%r4291, %rs12593;
	cvt.u32.u16 	%r4292, %rs12594;
	prmt.b32 	%r4293, %r4292, %r4291, 0x3340U;
	cvt.u32.u16 	%r4294, %rs12595;
	cvt.u32.u16 	%r4295, %rs12596;
	prmt.b32 	%r4296, %r4295, %r4294, 0x3340U;
	prmt.b32 	%r4297, %r4296, %r4293, 0x5410U;
	st.local.v2.b32 	[%rd1+232], {%r4297, %r4290};
	cvt.u32.u16 	%r4298, %rs12581;
	cvt.u32.u16 	%r4299, %rs12582;
	prmt.b32 	%r4300, %r4299, %r4298, 0x3340U;
	cvt.u32.u16 	%r4301, %rs12583;
	cvt.u32.u16 	%r4302, %rs12584;
	prmt.b32 	%r4303, %r4302, %r4301, 0x3340U;
	prmt.b32 	%r4304, %r4303, %r4300, 0x5410U;
	cvt.u32.u16 	%r4305, %rs12585;
	cvt.u32.u16 	%r4306, %rs12586;
	prmt.b32 	%r4307, %r4306, %r4305, 0x3340U;
	cvt.u32.u16 	%r4308, %rs12587;
	cvt.u32.u16 	%r4309, %rs12588;
	prmt.b32 	%r4310, %r4309, %r4308, 0x3340U;
	prmt.b32 	%r4311, %r4310, %r4307, 0x5410U;
	st.local.v2.b32 	[%rd1+240], {%r4311, %r4304};
	cvt.u32.u16 	%r4312, %rs12573;
	cvt.u32.u16 	%r4313, %rs12574;
	prmt.b32 	%r4314, %r4313, %r4312, 0x3340U;
	cvt.u32.u16 	%r4315, %rs12575;
	cvt.u32.u16 	%r4316, %rs12576;
	prmt.b32 	%r4317, %r4316, %r4315, 0x3340U;
	prmt.b32 	%r4318, %r4317, %r4314, 0x5410U;
	cvt.u32.u16 	%r4319, %rs12577;
	cvt.u32.u16 	%r4320, %rs12578;
	prmt.b32 	%r4321, %r4320, %r4319, 0x3340U;
	cvt.u32.u16 	%r4322, %rs12579;
	cvt.u32.u16 	%r4323, %rs12580;
	prmt.b32 	%r4324, %r4323, %r4322, 0x3340U;
	prmt.b32 	%r4325, %r4324, %r4321, 0x5410U;
	st.local.v2.b32 	[%rd1+248], {%r4325, %r4318};
	cvt.u32.u16 	%r4326, %rs12565;
	cvt.u32.u16 	%r4327, %rs12566;
	prmt.b32 	%r4328, %r4327, %r4326, 0x3340U;
	cvt.u32.u16 	%r4329, %rs12567;
	cvt.u32.u16 	%r4330, %rs12568;
	prmt.b32 	%r4331, %r4330, %r4329, 0x3340U;
	prmt.b32 	%r4332, %r4331, %r4328, 0x5410U;
	cvt.u32.u16 	%r4333, %rs12569;
	cvt.u32.u16 	%r4334, %rs12570;
	prmt.b32 	%r4335, %r4334, %r4333, 0x3340U;
	cvt.u32.u16 	%r4336, %rs12571;
	cvt.u32.u16 	%r4337, %rs12572;
	prmt.b32 	%r4338, %r4337, %r4336, 0x3340U;
	prmt.b32 	%r4339, %r4338, %r4335, 0x5410U;
	st.local.v2.b32 	[%rd1+256], {%r4339, %r4332};
	cvt.u32.u16 	%r4340, %rs12557;
	cvt.u32.u16 	%r4341, %rs12558;
	prmt.b32 	%r4342, %r4341, %r4340, 0x3340U;
	cvt.u32.u16 	%r4343, %rs12559;
	cvt.u32.u16 	%r4344, %rs12560;
	prmt.b32 	%r4345, %r4344, %r4343, 0x3340U;
	prmt.b32 	%r4346, %r4345, %r4342, 0x5410U;
	cvt.u32.u16 	%r4347, %rs12561;
	cvt.u32.u16 	%r4348, %rs12562;
	prmt.b32 	%r4349, %r4348, %r4347, 0x3340U;
	cvt.u32.u16 	%r4350, %rs12563;
	cvt.u32.u16 	%r4351, %rs12564;
	prmt.b32 	%r4352, %r4351, %r4350, 0x3340U;
	prmt.b32 	%r4353, %r4352, %r4349, 0x5410U;
	st.local.v2.b32 	[%rd1+264], {%r4353, %r4346};
	mov.b32 	%r28615, 0;
$L__BB2_104:
	mov.u32 	%r28618, %r28615;
	cvt.u64.u32 	%rd36, %r28618;
	add.s64 	%rd37, %rd1, %rd36;
	ld.local.u8 	%rs11404, [%rd37+16];
	setp.ne.s16 	%p15, %rs11404, 0;
	add.s32 	%r28615, %r28618, 1;
	@%p15 bra 	$L__BB2_104;
	and.b16  	%rs11405, %rs16409, 255;
	setp.eq.s16 	%p16, %rs11405, 0;
	@%p16 bra 	$L__BB2_108;
	mov.b32 	%r28616, 0;
$L__BB2_107:
	cvt.u64.u32 	%rd38, %r28618;
	add.s64 	%rd39, %rd1, %rd38;
	st.local.u8 	[%rd39+16], %rs16409;
	add.s32 	%r28618, %r28618, 1;
	add.s32 	%r553, %r28616, 1;
	cvt.u64.u32 	%rd40, %r28616;
	add.s64 	%rd41, %rd2, %rd40;
	ld.local.u8 	%rs16409, [%rd41+17];
	setp.ne.s16 	%p17, %rs16409, 0;
	mov.u32 	%r28616, %r553;
	@%p17 bra 	$L__BB2_107;
$L__BB2_108:
	cvt.u64.u32 	%rd42, %r28618;
	add.s64 	%rd43, %rd1, %rd42;
	mov.b16 	%rs11406, 0;
	st.local.u8 	[%rd43+16], %rs11406;
	add.s32 	%r28550, %r28550, %r2925;
	st.local.u32 	[%rd1], %r28550;
	add.f64 	%fd75, %fd75, %fd46;
	st.local.f64 	[%rd1+8], %fd75;
	ld.local.v2.b32 	{%r4355, %r4356}, [%rd1+16];
	bfe.u32 	%r4357, %r4355, 0, 8;
	cvt.u16.u32 	%rs12812, %r4357;
	bfe.u32 	%r4358, %r4355, 8, 8;
	cvt.u16.u32 	%rs12811, %r4358;
	bfe.u32 	%r4359, %r4355, 16, 8;
	cvt.u16.u32 	%rs12810, %r4359;
	bfe.u32 	%r4360, %r4355, 24, 8;
	cvt.u16.u32 	%rs12809, %r4360;
	bfe.u32 	%r4361, %r4356, 0, 8;
	cvt.u16.u32 	%rs12808, %r4361;
	bfe.u32 	%r4362, %r4356, 8, 8;
	cvt.u16.u32 	%rs12807, %r4362;
	bfe.u32 	%r4363, %r4356, 16, 8;
	cvt.u16.u32 	%rs12806, %r4363;
	bfe.u32 	%r4364, %r4356, 24, 8;
	cvt.u16.u32 	%rs12805, %r4364;
	ld.local.v2.b32 	{%r4365, %r4366}, [%rd1+24];
	bfe.u32 	%r4367, %r4365, 0, 8;
	cvt.u16.u32 	%rs12804, %r4367;
	bfe.u32 	%r4368, %r4365, 8, 8;
	cvt.u16.u32 	%rs12803, %r4368;
	bfe.u32 	%r4369, %r4365, 16, 8;
	cvt.u16.u32 	%rs12802, %r4369;
	bfe.u32 	%r4370, %r4365, 24, 8;
	cvt.u16.u32 	%rs12801, %r4370;
	bfe.u32 	%r4371, %r4366, 0, 8;
	cvt.u16.u32 	%rs12800, %r4371;
	bfe.u32 	%r4372, %r4366, 8, 8;
	cvt.u16.u32 	%rs12799, %r4372;
	bfe.u32 	%r4373, %r4366, 16, 8;
	cvt.u16.u32 	%rs12798, %r4373;
	bfe.u32 	%r4374, %r4366, 24, 8;
	cvt.u16.u32 	%rs12797, %r4374;
	ld.local.v2.b32 	{%r4375, %r4376}, [%rd1+32];
	bfe.u32 	%r4377, %r4375, 0, 8;
	cvt.u16.u32 	%rs12796, %r4377;
	bfe.u32 	%r4378, %r4375, 8, 8;
	cvt.u16.u32 	%rs12795, %r4378;
	bfe.u32 	%r4379, %r4375, 16, 8;
	cvt.u16.u32 	%rs12794, %r4379;
	bfe.u32 	%r4380, %r4375, 24, 8;
	cvt.u16.u32 	%rs12793, %r4380;
	bfe.u32 	%r4381, %r4376, 0, 8;
	cvt.u16.u32 	%rs12792, %r4381;
	bfe.u32 	%r4382, %r4376, 8, 8;
	cvt.u16.u32 	%rs12791, %r4382;
	bfe.u32 	%r4383, %r4376, 16, 8;
	cvt.u16.u32 	%rs12790, %r4383;
	bfe.u32 	%r4384, %r4376, 24, 8;
	cvt.u16.u32 	%rs12789, %r4384;
	ld.local.v2.b32 	{%r4385, %r4386}, [%rd1+40];
	bfe.u32 	%r4387, %r4385, 0, 8;
	cvt.u16.u32 	%rs12788, %r4387;
	bfe.u32 	%r4388, %r4385, 8, 8;
	cvt.u16.u32 	%rs12787, %r4388;
	bfe.u32 	%r4389, %r4385, 16, 8;
	cvt.u16.u32 	%rs12786, %r4389;
	bfe.u32 	%r4390, %r4385, 24, 8;
	cvt.u16.u32 	%rs12785, %r4390;
	bfe.u32 	%r4391, %r4386, 0, 8;
	cvt.u16.u32 	%rs12784, %r4391;
	bfe.u32 	%r4392, %r4386, 8, 8;
	cvt.u16.u32 	%rs12783, %r4392;
	bfe.u32 	%r4393, %r4386, 16, 8;
	cvt.u16.u32 	%rs12782, %r4393;
	bfe.u32 	%r4394, %r4386, 24, 8;
	cvt.u16.u32 	%rs12781, %r4394;
	ld.local.v2.b32 	{%r4395, %r4396}, [%rd1+48];
	bfe.u32 	%r4397, %r4395, 0, 8;
	cvt.u16.u32 	%rs12780, %r4397;
	bfe.u32 	%r4398, %r4395, 8, 8;
	cvt.u16.u32 	%rs12779, %r4398;
	bfe.u32 	%r4399, %r4395, 16, 8;
	cvt.u16.u32 	%rs12778, %r4399;
	bfe.u32 	%r4400, %r4395, 24, 8;
	cvt.u16.u32 	%rs12777, %r4400;
	bfe.u32 	%r4401, %r4396, 0, 8;
	cvt.u16.u32 	%rs12776, %r4401;
	bfe.u32 	%r4402, %r4396, 8, 8;
	cvt.u16.u32 	%rs12775, %r4402;
	bfe.u32 	%r4403, %r4396, 16, 8;
	cvt.u16.u32 	%rs12774, %r4403;
	bfe.u32 	%r4404, %r4396, 24, 8;
	cvt.u16.u32 	%rs12773, %r4404;
	ld.local.v2.b32 	{%r4405, %r4406}, [%rd1+56];
	bfe.u32 	%r4407, %r4405, 0, 8;
	cvt.u16.u32 	%rs12772, %r4407;
	bfe.u32 	%r4408, %r4405, 8, 8;
	cvt.u16.u32 	%rs12771, %r4408;
	bfe.u32 	%r4409, %r4405, 16, 8;
	cvt.u16.u32 	%rs12770, %r4409;
	bfe.u32 	%r4410, %r4405, 24, 8;
	cvt.u16.u32 	%rs12769, %r4410;
	bfe.u32 	%r4411, %r4406, 0, 8;
	cvt.u16.u32 	%rs12768, %r4411;
	bfe.u32 	%r4412, %r4406, 8, 8;
	cvt.u16.u32 	%rs12767, %r4412;
	bfe.u32 	%r4413, %r4406, 16, 8;
	cvt.u16.u32 	%rs12766, %r4413;
	bfe.u32 	%r4414, %r4406, 24, 8;
	cvt.u16.u32 	%rs12765, %r4414;
	ld.local.v2.b32 	{%r4415, %r4416}, [%rd1+64];
	bfe.u32 	%r4417, %r4415, 0, 8;
	cvt.u16.u32 	%rs12764, %r4417;
	bfe.u32 	%r4418, %r4415, 8, 8;
	cvt.u16.u32 	%rs12763, %r4418;
	bfe.u32 	%r4419, %r4415, 16, 8;
	cvt.u16.u32 	%rs12762, %r4419;
	bfe.u32 	%r4420, %r4415, 24, 8;
	cvt.u16.u32 	%rs12761, %r4420;
	bfe.u32 	%r4421, %r4416, 0, 8;
	cvt.u16.u32 	%rs12760, %r4421;
	bfe.u32 	%r4422, %r4416, 8, 8;
	cvt.u16.u32 	%rs12759, %r4422;
	bfe.u32 	%r4423, %r4416, 16, 8;
	cvt.u16.u32 	%rs12758, %r4423;
	bfe.u32 	%r4424, %r4416, 24, 8;
	cvt.u16.u32 	%rs12757, %r4424;
	ld.local.v2.b32 	{%r4425, %r4426}, [%rd1+72];
	bfe.u32 	%r4427, %r4425, 0, 8;
	cvt.u16.u32 	%rs12756, %r4427;
	bfe.u32 	%r4428, %r4425, 8, 8;
	cvt.u16.u32 	%rs12755, %r4428;
	bfe.u32 	%r4429, %r4425, 16, 8;
	cvt.u16.u32 	%rs12754, %r4429;
	bfe.u32 	%r4430, %r4425, 24, 8;
	cvt.u16.u32 	%rs12753, %r4430;
	bfe.u32 	%r4431, %r4426, 0, 8;
	cvt.u16.u32 	%rs12752, %r4431;
	bfe.u32 	%r4432, %r4426, 8, 8;
	cvt.u16.u32 	%rs12751, %r4432;
	bfe.u32 	%r4433, %r4426, 16, 8;
	cvt.u16.u32 	%rs12750, %r4433;
	bfe.u32 	%r4434, %r4426, 24, 8;
	cvt.u16.u32 	%rs12749, %r4434;
	ld.local.v2.b32 	{%r4435, %r4436}, [%rd1+80];
	bfe.u32 	%r4437, %r4435, 0, 8;
	cvt.u16.u32 	%rs12748, %r4437;
	bfe.u32 	%r4438, %r4435, 8, 8;
	cvt.u16.u32 	%rs12747, %r4438;
	bfe.u32 	%r4439, %r4435, 16, 8;
	cvt.u16.u32 	%rs12746, %r4439;
	bfe.u32 	%r4440, %r4435, 24, 8;
	cvt.u16.u32 	%rs12745, %r4440;
	bfe.u32 	%r4441, %r4436, 0, 8;
	cvt.u16.u32 	%rs12744, %r4441;
	bfe.u32 	%r4442, %r4436, 8, 8;
	cvt.u16.u32 	%rs12743, %r4442;
	bfe.u32 	%r4443, %r4436, 16, 8;
	cvt.u16.u32 	%rs12742, %r4443;
	bfe.u32 	%r4444, %r4436, 24, 8;
	cvt.u16.u32 	%rs12741, %r4444;
	ld.local.v2.b32 	{%r4445, %r4446}, [%rd1+88];
	bfe.u32 	%r4447, %r4445, 0, 8;
	cvt.u16.u32 	%rs12740, %r4447;
	bfe.u32 	%r4448, %r4445, 8, 8;
	cvt.u16.u32 	%rs12739, %r4448;
	bfe.u32 	%r4449, %r4445, 16, 8;
	cvt.u16.u32 	%rs12738, %r4449;
	bfe.u32 	%r4450, %r4445, 24, 8;
	cvt.u16.u32 	%rs12737, %r4450;
	bfe.u32 	%r4451, %r4446, 0, 8;
	cvt.u16.u32 	%rs12736, %r4451;
	bfe.u32 	%r4452, %r4446, 8, 8;
	cvt.u16.u32 	%rs12735, %r4452;
	bfe.u32 	%r4453, %r4446, 16, 8;
	cvt.u16.u32 	%rs12734, %r4453;
	bfe.u32 	%r4454, %r4446, 24, 8;
	cvt.u16.u32 	%rs12733, %r4454;
	ld.local.v2.b32 	{%r4455, %r4456}, [%rd1+96];
	bfe.u32 	%r4457, %r4455, 0, 8;
	cvt.u16.u32 	%rs12732, %r4457;
	bfe.u32 	%r4458, %r4455, 8, 8;
	cvt.u16.u32 	%rs12731, %r4458;
	bfe.u32 	%r4459, %r4455, 16, 8;
	cvt.u16.u32 	%rs12730, %r4459;
	bfe.u32 	%r4460, %r4455, 24, 8;
	cvt.u16.u32 	%rs12729, %r4460;
	bfe.u32 	%r4461, %r4456, 0, 8;
	cvt.u16.u32 	%rs12728, %r4461;
	bfe.u32 	%r4462, %r4456, 8, 8;
	cvt.u16.u32 	%rs12727, %r4462;
	bfe.u32 	%r4463, %r4456, 16, 8;
	cvt.u16.u32 	%rs12726, %r4463;
	bfe.u32 	%r4464, %r4456, 24, 8;
	cvt.u16.u32 	%rs12725, %r4464;
	ld.local.v2.b32 	{%r4465, %r4466}, [%rd1+104];
	bfe.u32 	%r4467, %r4465, 0, 8;
	cvt.u16.u32 	%rs12724, %r4467;
	bfe.u32 	%r4468, %r4465, 8, 8;
	cvt.u16.u32 	%rs12723, %r4468;
	bfe.u32 	%r4469, %r4465, 16, 8;
	cvt.u16.u32 	%rs12722, %r4469;
	bfe.u32 	%r4470, %r4465, 24, 8;
	cvt.u16.u32 	%rs12721, %r4470;
	bfe.u32 	%r4471, %r4466, 0, 8;
	cvt.u16.u32 	%rs12720, %r4471;
	bfe.u32 	%r4472, %r4466, 8, 8;
	cvt.u16.u32 	%rs12719, %r4472;
	bfe.u32 	%r4473, %r4466, 16, 8;
	cvt.u16.u32 	%rs12718, %r4473;
	bfe.u32 	%r4474, %r4466, 24, 8;
	cvt.u16.u32 	%rs12717, %r4474;
	ld.local.v2.b32 	{%r4475, %r4476}, [%rd1+112];
	bfe.u32 	%r4477, %r4475, 0, 8;
	cvt.u16.u32 	%rs12716, %r4477;
	bfe.u32 	%r4478, %r4475, 8, 8;
	cvt.u16.u32 	%rs12715, %r4478;
	bfe.u32 	%r4479, %r4475, 16, 8;
	cvt.u16.u32 	%rs12714, %r4479;
	bfe.u32 	%r4480, %r4475, 24, 8;
	cvt.u16.u32 	%rs12713, %r4480;
	bfe.u32 	%r4481, %r4476, 0, 8;
	cvt.u16.u32 	%rs12712, %r4481;
	bfe.u32 	%r4482, %r4476, 8, 8;
	cvt.u16.u32 	%rs12711, %r4482;
	bfe.u32 	%r4483, %r4476, 16, 8;
	cvt.u16.u32 	%rs12710, %r4483;
	bfe.u32 	%r4484, %r4476, 24, 8;
	cvt.u16.u32 	%rs12709, %r4484;
	ld.local.v2.b32 	{%r4485, %r4486}, [%rd1+120];
	bfe.u32 	%r4487, %r4485, 0, 8;
	cvt.u16.u32 	%rs12708, %r4487;
	bfe.u32 	%r4488, %r4485, 8, 8;
	cvt.u16.u32 	%rs12707, %r4488;
	bfe.u32 	%r4489, %r4485, 16, 8;
	cvt.u16.u32 	%rs12706, %r4489;
	bfe.u32 	%r4490, %r4485, 24, 8;
	cvt.u16.u32 	%rs12705, %r4490;
	bfe.u32 	%r4491, %r4486, 0, 8;
	cvt.u16.u32 	%rs12704, %r4491;
	bfe.u32 	%r4492, %r4486, 8, 8;
	cvt.u16.u32 	%rs12703, %r4492;
	bfe.u32 	%r4493, %r4486, 16, 8;
	cvt.u16.u32 	%rs12702, %r4493;
	bfe.u32 	%r4494, %r4486, 24, 8;
	cvt.u16.u32 	%rs12701, %r4494;
	ld.local.v2.b32 	{%r4495, %r4496}, [%rd1+128];
	bfe.u32 	%r4497, %r4495, 0, 8;
	cvt.u16.u32 	%rs12700, %r4497;
	bfe.u32 	%r4498, %r4495, 8, 8;
	cvt.u16.u32 	%rs12699, %r4498;
	bfe.u32 	%r4499, %r4495, 16, 8;
	cvt.u16.u32 	%rs12698, %r4499;
	bfe.u32 	%r4500, %r4495, 24, 8;
	cvt.u16.u32 	%rs12697, %r4500;
	bfe.u32 	%r4501, %r4496, 0, 8;
	cvt.u16.u32 	%rs12696, %r4501;
	bfe.u32 	%r4502, %r4496, 8, 8;
	cvt.u16.u32 	%rs12695, %r4502;
	bfe.u32 	%r4503, %r4496, 16, 8;
	cvt.u16.u32 	%rs12694, %r4503;
	bfe.u32 	%r4504, %r4496, 24, 8;
	cvt.u16.u32 	%rs12693, %r4504;
	ld.local.v2.b32 	{%r4505, %r4506}, [%rd1+136];
	bfe.u32 	%r4507, %r4505, 0, 8;
	cvt.u16.u32 	%rs12692, %r4507;
	bfe.u32 	%r4508, %r4505, 8, 8;
	cvt.u16.u32 	%rs12691, %r4508;
	bfe.u32 	%r4509, %r4505, 16, 8;
	cvt.u16.u32 	%rs12690, %r4509;
	bfe.u32 	%r4510, %r4505, 24, 8;
	cvt.u16.u32 	%rs12689, %r4510;
	bfe.u32 	%r4511, %r4506, 0, 8;
	cvt.u16.u32 	%rs12688, %r4511;
	bfe.u32 	%r4512, %r4506, 8, 8;
	cvt.u16.u32 	%rs12687, %r4512;
	bfe.u32 	%r4513, %r4506, 16, 8;
	cvt.u16.u32 	%rs12686, %r4513;
	bfe.u32 	%r4514, %r4506, 24, 8;
	cvt.u16.u32 	%rs12685, %r4514;
	ld.local.v2.b32 	{%r4515, %r4516}, [%rd1+144];
	bfe.u32 	%r4517, %r4515, 0, 8;
	cvt.u16.u32 	%rs12684, %r4517;
	bfe.u32 	%r4518, %r4515, 8, 8;
	cvt.u16.u32 	%rs12683, %r4518;
	bfe.u32 	%r4519, %r4515, 16, 8;
	cvt.u16.u32 	%rs12682, %r4519;
	bfe.u32 	%r4520, %r4515, 24, 8;
	cvt.u16.u32 	%rs12681, %r4520;
	bfe.u32 	%r4521, %r4516, 0, 8;
	cvt.u16.u32 	%rs12680, %r4521;
	bfe.u32 	%r4522, %r4516, 8, 8;
	cvt.u16.u32 	%rs12679, %r4522;
	bfe.u32 	%r4523, %r4516, 16, 8;
	cvt.u16.u32 	%rs12678, %r4523;
	bfe.u32 	%r4524, %r4516, 24, 8;
	cvt.u16.u32 	%rs12677, %r4524;
	ld.local.v2.b32 	{%r4525, %r4526}, [%rd1+152];
	bfe.u32 	%r4527, %r4525, 0, 8;
	cvt.u16.u32 	%rs12676, %r4527;
	bfe.u32 	%r4528, %r4525, 8, 8;
	cvt.u16.u32 	%rs12675, %r4528;
	bfe.u32 	%r4529, %r4525, 16, 8;
	cvt.u16.u32 	%rs12674, %r4529;
	bfe.u32 	%r4530, %r4525, 24, 8;
	cvt.u16.u32 	%rs12673, %r4530;
	bfe.u32 	%r4531, %r4526, 0, 8;
	cvt.u16.u32 	%rs12672, %r4531;
	bfe.u32 	%r4532, %r4526, 8, 8;
	cvt.u16.u32 	%rs12671, %r4532;
	bfe.u32 	%r4533, %r4526, 16, 8;
	cvt.u16.u32 	%rs12670, %r4533;
	bfe.u32 	%r4534, %r4526, 24, 8;
	cvt.u16.u32 	%rs12669, %r4534;
	ld.local.v2.b32 	{%r4535, %r4536}, [%rd1+160];
	bfe.u32 	%r4537, %r4535, 0, 8;
	cvt.u16.u32 	%rs12668, %r4537;
	bfe.u32 	%r4538, %r4535, 8, 8;
	cvt.u16.u32 	%rs12667, %r4538;
	bfe.u32 	%r4539, %r4535, 16, 8;
	cvt.u16.u32 	%rs12666, %r4539;
	bfe.u32 	%r4540, %r4535, 24, 8;
	cvt.u16.u32 	%rs12665, %r4540;
	bfe.u32 	%r4541, %r4536, 0, 8;
	cvt.u16.u32 	%rs12664, %r4541;
	bfe.u32 	%r4542, %r4536, 8, 8;
	cvt.u16.u32 	%rs12663, %r4542;
	bfe.u32 	%r4543, %r4536, 16, 8;
	cvt.u16.u32 	%rs12662, %r4543;
	bfe.u32 	%r4544, %r4536, 24, 8;
	cvt.u16.u32 	%rs12661, %r4544;
	ld.local.v2.b32 	{%r4545, %r4546}, [%rd1+168];
	bfe.u32 	%r4547, %r4545, 0, 8;
	cvt.u16.u32 	%rs12660, %r4547;
	bfe.u32 	%r4548, %r4545, 8, 8;
	cvt.u16.u32 	%rs12659, %r4548;
	bfe.u32 	%r4549, %r4545, 16, 8;
	cvt.u16.u32 	%rs12658, %r4549;
	bfe.u32 	%r4550, %r4545, 24, 8;
	cvt.u16.u32 	%rs12657, %r4550;
	bfe.u32 	%r4551, %r4546, 0, 8;
	cvt.u16.u32 	%rs12656, %r4551;
	bfe.u32 	%r4552, %r4546, 8, 8;
	cvt.u16.u32 	%rs12655, %r4552;
	bfe.u32 	%r4553, %r4546, 16, 8;
	cvt.u16.u32 	%rs12654, %r4553;
	bfe.u32 	%r4554, %r4546, 24, 8;
	cvt.u16.u32 	%rs12653, %r4554;
	ld.local.v2.b32 	{%r4555, %r4556}, [%rd1+176];
	bfe.u32 	%r4557, %r4555, 0, 8;
	cvt.u16.u32 	%rs12652, %r4557;
	bfe.u32 	%r4558, %r4555, 8, 8;
	cvt.u16.u32 	%rs12651, %r4558;
	bfe.u32 	%r4559, %r4555, 16, 8;
	cvt.u16.u32 	%rs12650, %r4559;
	bfe.u32 	%r4560, %r4555, 24, 8;
	cvt.u16.u32 	%rs12649, %r4560;
	bfe.u32 	%r4561, %r4556, 0, 8;
	cvt.u16.u32 	%rs12648, %r4561;
	bfe.u32 	%r4562, %r4556, 8, 8;
	cvt.u16.u32 	%rs12647, %r4562;
	bfe.u32 	%r4563, %r4556, 16, 8;
	cvt.u16.u32 	%rs12646, %r4563;
	bfe.u32 	%r4564, %r4556, 24, 8;
	cvt.u16.u32 	%rs12645, %r4564;
	ld.local.v2.b32 	{%r4565, %r4566}, [%rd1+184];
	bfe.u32 	%r4567, %r4565, 0, 8;
	cvt.u16.u32 	%rs12644, %r4567;
	bfe.u32 	%r4568, %r4565, 8, 8;
	cvt.u16.u32 	%rs12643, %r4568;
	bfe.u32 	%r4569, %r4565, 16, 8;
	cvt.u16.u32 	%rs12642, %r4569;
	bfe.u32 	%r4570, %r4565, 24, 8;
	cvt.u16.u32 	%rs12641, %r4570;
	bfe.u32 	%r4571, %r4566, 0, 8;
	cvt.u16.u32 	%rs12640, %r4571;
	bfe.u32 	%r4572, %r4566, 8, 8;
	cvt.u16.u32 	%rs12639, %r4572;
	bfe.u32 	%r4573, %r4566, 16, 8;
	cvt.u16.u32 	%rs12638, %r4573;
	bfe.u32 	%r4574, %r4566, 24, 8;
	cvt.u16.u32 	%rs12637, %r4574;
	ld.local.v2.b32 	{%r4575, %r4576}, [%rd1+192];
	bfe.u32 	%r4577, %r4575, 0, 8;
	cvt.u16.u32 	%rs12636, %r4577;
	bfe.u32 	%r4578, %r4575, 8, 8;
	cvt.u16.u32 	%rs12635, %r4578;
	bfe.u32 	%r4579, %r4575, 16, 8;
	cvt.u16.u32 	%rs12634, %r4579;
	bfe.u32 	%r4580, %r4575, 24, 8;
	cvt.u16.u32 	%rs12633, %r4580;
	bfe.u32 	%r4581, %r4576, 0, 8;
	cvt.u16.u32 	%rs12632, %r4581;
	bfe.u32 	%r4582, %r4576, 8, 8;
	cvt.u16.u32 	%rs12631, %r4582;
	bfe.u32 	%r4583, %r4576, 16, 8;
	cvt.u16.u32 	%rs12630, %r4583;
	bfe.u32 	%r4584, %r4576, 24, 8;
	cvt.u16.u32 	%rs12629, %r4584;
	ld.local.v2.b32 	{%r4585, %r4586}, [%rd1+200];
	bfe.u32 	%r4587, %r4585, 0, 8;
	cvt.u16.u32 	%rs12628, %r4587;
	bfe.u32 	%r4588, %r4585, 8, 8;
	cvt.u16.u32 	%rs12627, %r4588;
	bfe.u32 	%r4589, %r4585, 16, 8;
	cvt.u16.u32 	%rs12626, %r4589;
	bfe.u32 	%r4590, %r4585, 24, 8;
	cvt.u16.u32 	%rs12625, %r4590;
	bfe.u32 	%r4591, %r4586, 0, 8;
	cvt.u16.u32 	%rs12624, %r4591;
	bfe.u32 	%r4592, %r4586, 8, 8;
	cvt.u16.u32 	%rs12623, %r4592;
	bfe.u32 	%r4593, %r4586, 16, 8;
	cvt.u16.u32 	%rs12622, %r4593;
	bfe.u32 	%r4594, %r4586, 24, 8;
	cvt.u16.u32 	%rs12621, %r4594;
	ld.local.v2.b32 	{%r4595, %r4596}, [%rd1+208];
	bfe.u32 	%r4597, %r4595, 0, 8;
	cvt.u16.u32 	%rs12620, %r4597;
	bfe.u32 	%r4598, %r4595, 8, 8;
	cvt.u16.u32 	%rs12619, %r4598;
	bfe.u32 	%r4599, %r4595, 16, 8;
	cvt.u16.u32 	%rs12618, %r4599;
	bfe.u32 	%r4600, %r4595, 24, 8;
	cvt.u16.u32 	%rs12617, %r4600;
	bfe.u32 	%r4601, %r4596, 0, 8;
	cvt.u16.u32 	%rs12616, %r4601;
	bfe.u32 	%r4602, %r4596, 8, 8;
	cvt.u16.u32 	%rs12615, %r4602;
	bfe.u32 	%r4603, %r4596, 16, 8;
	cvt.u16.u32 	%rs12614, %r4603;
	bfe.u32 	%r4604, %r4596, 24, 8;
	cvt.u16.u32 	%rs12613, %r4604;
	ld.local.v2.b32 	{%r4605, %r4606}, [%rd1+216];
	bfe.u32 	%r4607, %r4605, 0, 8;
	cvt.u16.u32 	%rs12612, %r4607;
	bfe.u32 	%r4608, %r4605, 8, 8;
	cvt.u16.u32 	%rs12611, %r4608;
	bfe.u32 	%r4609, %r4605, 16, 8;
	cvt.u16.u32 	%rs12610, %r4609;
	bfe.u32 	%r4610, %r4605, 24, 8;
	cvt.u16.u32 	%rs12609, %r4610;
	bfe.u32 	%r4611, %r4606, 0, 8;
	cvt.u16.u32 	%rs12608, %r4611;
	bfe.u32 	%r4612, %r4606, 8, 8;
	cvt.u16.u32 	%rs12607, %r4612;
	bfe.u32 	%r4613, %r4606, 16, 8;
	cvt.u16.u32 	%rs12606, %r4613;
	bfe.u32 	%r4614, %r4606, 24, 8;
	cvt.u16.u32 	%rs12605, %r4614;
	ld.local.v2.b32 	{%r4615, %r4616}, [%rd1+224];
	bfe.u32 	%r4617, %r4615, 0, 8;
	cvt.u16.u32 	%rs12604, %r4617;
	bfe.u32 	%r4618, %r4615, 8, 8;
	cvt.u16.u32 	%rs12603, %r4618;
	bfe.u32 	%r4619, %r4615, 16, 8;
	cvt.u16.u32 	%rs12602, %r4619;
	bfe.u32 	%r4620, %r4615, 24, 8;
	cvt.u16.u32 	%rs12601, %r4620;
	bfe.u32 	%r4621, %r4616, 0, 8;
	cvt.u16.u32 	%rs12600, %r4621;
	bfe.u32 	%r4622, %r4616, 8, 8;
	cvt.u16.u32 	%rs12599, %r4622;
	bfe.u32 	%r4623, %r4616, 16, 8;
	cvt.u16.u32 	%rs12598, %r4623;
	bfe.u32 	%r4624, %r4616, 24, 8;
	cvt.u16.u32 	%rs12597, %r4624;
	ld.local.v2.b32 	{%r4625, %r4626}, [%rd1+232];
	bfe.u32 	%r4627, %r4625, 0, 8;
	cvt.u16.u32 	%rs12596, %r4627;
	bfe.u32 	%r4628, %r4625, 8, 8;
	cvt.u16.u32 	%rs12595, %r4628;
	bfe.u32 	%r4629, %r4625, 16, 8;
	cvt.u16.u32 	%rs12594, %r4629;
	bfe.u32 	%r4630, %r4625, 24, 8;
	cvt.u16.u32 	%rs12593, %r4630;
	bfe.u32 	%r4631, %r4626, 0, 8;
	cvt.u16.u32 	%rs12592, %r4631;
	bfe.u32 	%r4632, %r4626, 8, 8;
	cvt.u16.u32 	%rs12591, %r4632;
	bfe.u32 	%r4633, %r4626, 16, 8;
	cvt.u16.u32 	%rs12590, %r4633;
	bfe.u32 	%r4634, %r4626, 24, 8;
	cvt.u16.u32 	%rs12589, %r4634;
	ld.local.v2.b32 	{%r4635, %r4636}, [%rd1+240];
	bfe.u32 	%r4637, %r4635, 0, 8;
	cvt.u16.u32 	%rs12588, %r4637;
	bfe.u32 	%r4638, %r4635, 8, 8;
	cvt.u16.u32 	%rs12587, %r4638;
	bfe.u32 	%r4639, %r4635, 16, 8;
	cvt.u16.u32 	%rs12586, %r4639;
	bfe.u32 	%r4640, %r4635, 24, 8;
	cvt.u16.u32 	%rs12585, %r4640;
	bfe.u32 	%r4641, %r4636, 0, 8;
	cvt.u16.u32 	%rs12584, %r4641;
	bfe.u32 	%r4642, %r4636, 8, 8;
	cvt.u16.u32 	%rs12583, %r4642;
	bfe.u32 	%r4643, %r4636, 16, 8;
	cvt.u16.u32 	%rs12582, %r4643;
	bfe.u32 	%r4644, %r4636, 24, 8;
	cvt.u16.u32 	%rs12581, %r4644;
	ld.local.v2.b32 	{%r4645, %r4646}, [%rd1+248];
	bfe.u32 	%r4647, %r4645, 0, 8;
	cvt.u16.u32 	%rs12580, %r4647;
	bfe.u32 	%r4648, %r4645, 8, 8;
	cvt.u16.u32 	%rs12579, %r4648;
	bfe.u32 	%r4649, %r4645, 16, 8;
	cvt.u16.u32 	%rs12578, %r4649;
	bfe.u32 	%r4650, %r4645, 24, 8;
	cvt.u16.u32 	%rs12577, %r4650;
	bfe.u32 	%r4651, %r4646, 0, 8;
	cvt.u16.u32 	%rs12576, %r4651;
	bfe.u32 	%r4652, %r4646, 8, 8;
	cvt.u16.u32 	%rs12575, %r4652;
	bfe.u32 	%r4653, %r4646, 16, 8;
	cvt.u16.u32 	%rs12574, %r4653;
	bfe.u32 	%r4654, %r4646, 24, 8;
	cvt.u16.u32 	%rs12573, %r4654;
	ld.local.v2.b32 	{%r4655, %r4656}, [%rd1+256];
	bfe.u32 	%r4657, %r4655, 0, 8;
	cvt.u16.u32 	%rs12572, %r4657;
	bfe.u32 	%r4658, %r4655, 8, 8;
	cvt.u16.u32 	%rs12571, %r4658;
	bfe.u32 	%r4659, %r4655, 16, 8;
	cvt.u16.u32 	%rs12570, %r4659;
	bfe.u32 	%r4660, %r4655, 24, 8;
	cvt.u16.u32 	%rs12569, %r4660;
	bfe.u32 	%r4661, %r4656, 0, 8;
	cvt.u16.u32 	%rs12568, %r4661;
	bfe.u32 	%r4662, %r4656, 8, 8;
	cvt.u16.u32 	%rs12567, %r4662;
	bfe.u32 	%r4663, %r4656, 16, 8;
	cvt.u16.u32 	%rs12566, %r4663;
	bfe.u32 	%r4664, %r4656, 24, 8;
	cvt.u16.u32 	%rs12565, %r4664;
	ld.local.v2.b32 	{%r4665, %r4666}, [%rd1+264];
	bfe.u32 	%r4667, %r4665, 0, 8;
	cvt.u16.u32 	%rs12564, %r4667;
	bfe.u32 	%r4668, %r4665, 8, 8;
	cvt.u16.u32 	%rs12563, %r4668;
	bfe.u32 	%r4669, %r4665, 16, 8;
	cvt.u16.u32 	%rs12562, %r4669;
	bfe.u32 	%r4670, %r4665, 24, 8;
	cvt.u16.u32 	%rs12561, %r4670;
	bfe.u32 	%r4671, %r4666, 0, 8;
	cvt.u16.u32 	%rs12560, %r4671;
	bfe.u32 	%r4672, %r4666, 8, 8;
	cvt.u16.u32 	%rs12559, %r4672;
	bfe.u32 	%r4673, %r4666, 16, 8;
	cvt.u16.u32 	%rs12558, %r4673;
	bfe.u32 	%r4674, %r4666, 24, 8;
	cvt.u16.u32 	%rs12557, %r4674;
$L__BB2_109:
	cvt.u32.u16 	%r5015, %rs12812;
	and.b32  	%r5016, %r5015, 255;
	and.b16  	%rs11407, %rs12811, 255;
	mul.wide.u16 	%r5017, %rs11407, 256;
	or.b32  	%r5018, %r5017, %r5016;
	cvt.u32.u16 	%r5019, %rs12810;
	shl.b32 	%r5020, %r5019, 16;
	and.b32  	%r5021, %r5020, 16711680;
	or.b32  	%r5022, %r5018, %r5021;
	cvt.u32.u16 	%r5023, %rs12809;
	shl.b32 	%r5024, %r5023, 24;
	or.b32  	%r4696, %r5022, %r5024;
	cvt.u32.u16 	%r5025, %rs12808;
	and.b32  	%r5026, %r5025, 255;
	and.b16  	%rs11408, %rs12807, 255;
	mul.wide.u16 	%r5027, %rs11408, 256;
	or.b32  	%r5028, %r5027, %r5026;
	cvt.u32.u16 	%r5029, %rs12806;
	shl.b32 	%r5030, %r5029, 16;
	and.b32  	%r5031, %r5030, 16711680;
	or.b32  	%r5032, %r5028, %r5031;
	cvt.u32.u16 	%r5033, %rs12805;
	shl.b32 	%r5034, %r5033, 24;
	or.b32  	%r4701, %r5032, %r5034;
	cvt.u32.u16 	%r5035, %rs12804;
	and.b32  	%r5036, %r5035, 255;
	and.b16  	%rs11409, %rs12803, 255;
	mul.wide.u16 	%r5037, %rs11409, 256;
	or.b32  	%r5038, %r5037, %r5036;
	cvt.u32.u16 	%r5039, %rs12802;
	shl.b32 	%r5040, %r5039, 16;
	and.b32  	%r5041, %r5040, 16711680;
	or.b32  	%r5042, %r5038, %r5041;
	cvt.u32.u16 	%r5043, %rs12801;
	shl.b32 	%r5044, %r5043, 24;
	or.b32  	%r4706, %r5042, %r5044;
	cvt.u32.u16 	%r5045, %rs12800;
	and.b32  	%r5046, %r5045, 255;
	and.b16  	%rs11410, %rs12799, 255;
	mul.wide.u16 	%r5047, %rs11410, 256;
	or.b32  	%r5048, %r5047, %r5046;
	cvt.u32.u16 	%r5049, %rs12798;
	shl.b32 	%r5050, %r5049, 16;
	and.b32  	%r5051, %r5050, 16711680;
	or.b32  	%r5052, %r5048, %r5051;
	cvt.u32.u16 	%r5053, %rs12797;
	shl.b32 	%r5054, %r5053, 24;
	or.b32  	%r4711, %r5052, %r5054;
	cvt.u32.u16 	%r5055, %rs12796;
	and.b32  	%r5056, %r5055, 255;
	and.b16  	%rs11411, %rs12795, 255;
	mul.wide.u16 	%r5057, %rs11411, 256;
	or.b32  	%r5058, %r5057, %r5056;
	cvt.u32.u16 	%r5059, %rs12794;
	shl.b32 	%r5060, %r5059, 16;
	and.b32  	%r5061, %r5060, 16711680;
	or.b32  	%r5062, %r5058, %r5061;
	cvt.u32.u16 	%r5063, %rs12793;
	shl.b32 	%r5064, %r5063, 24;
	or.b32  	%r4716, %r5062, %r5064;
	cvt.u32.u16 	%r5065, %rs12792;
	and.b32  	%r5066, %r5065, 255;
	and.b16  	%rs11412, %rs12791, 255;
	mul.wide.u16 	%r5067, %rs11412, 256;
	or.b32  	%r5068, %r5067, %r5066;
	cvt.u32.u16 	%r5069, %rs12790;
	shl.b32 	%r5070, %r5069, 16;
	and.b32  	%r5071, %r5070, 16711680;
	or.b32  	%r5072, %r5068, %r5071;
	cvt.u32.u16 	%r5073, %rs12789;
	shl.b32 	%r5074, %r5073, 24;
	or.b32  	%r4721, %r5072, %r5074;
	cvt.u32.u16 	%r5075, %rs12788;
	and.b32  	%r5076, %r5075, 255;
	and.b16  	%rs11413, %rs12787, 255;
	mul.wide.u16 	%r5077, %rs11413, 256;
	or.b32  	%r5078, %r5077, %r5076;
	cvt.u32.u16 	%r5079, %rs12786;
	shl.b32 	%r5080, %r5079, 16;
	and.b32  	%r5081, %r5080, 16711680;
	or.b32  	%r5082, %r5078, %r5081;
	cvt.u32.u16 	%r5083, %rs12785;
	shl.b32 	%r5084, %r5083, 24;
	or.b32  	%r4726, %r5082, %r5084;
	cvt.u32.u16 	%r5085, %rs12784;
	and.b32  	%r5086, %r5085, 255;
	and.b16  	%rs11414, %rs12783, 255;
	mul.wide.u16 	%r5087, %rs11414, 256;
	or.b32  	%r5088, %r5087, %r5086;
	cvt.u32.u16 	%r5089, %rs12782;
	shl.b32 	%r5090, %r5089, 16;
	and.b32  	%r5091, %r5090, 16711680;
	or.b32  	%r5092, %r5088, %r5091;
	cvt.u32.u16 	%r5093, %rs12781;
	shl.b32 	%r5094, %r5093, 24;
	or.b32  	%r4731, %r5092, %r5094;
	cvt.u32.u16 	%r5095, %rs12780;
	and.b32  	%r5096, %r5095, 255;
	and.b16  	%rs11415, %rs12779, 255;
	mul.wide.u16 	%r5097, %rs11415, 256;
	or.b32  	%r5098, %r5097, %r5096;
	cvt.u32.u16 	%r5099, %rs12778;
	shl.b32 	%r5100, %r5099, 16;
	and.b32  	%r5101, %r5100, 16711680;
	or.b32  	%r5102, %r5098, %r5101;
	cvt.u32.u16 	%r5103, %rs12777;
	shl.b32 	%r5104, %r5103, 24;
	or.b32  	%r4736, %r5102, %r5104;
	cvt.u32.u16 	%r5105, %rs12776;
	and.b32  	%r5106, %r5105, 255;
	and.b16  	%rs11416, %rs12775, 255;
	mul.wide.u16 	%r5107, %rs11416, 256;
	or.b32  	%r5108, %r5107, %r5106;
	cvt.u32.u16 	%r5109, %rs12774;
	shl.b32 	%r5110, %r5109, 16;
	and.b32  	%r5111, %r5110, 16711680;
	or.b32  	%r5112, %r5108, %r5111;
	cvt.u32.u16 	%r5113, %rs12773;
	shl.b32 	%r5114, %r5113, 24;
	or.b32  	%r4741, %r5112, %r5114;
	cvt.u32.u16 	%r5115, %rs12772;
	and.b32  	%r5116, %r5115, 255;
	and.b16  	%rs11417, %rs12771, 255;
	mul.wide.u16 	%r5117, %rs11417, 256;
	or.b32  	%r5118, %r5117, %r5116;
	cvt.u32.u16 	%r5119, %rs12770;
	shl.b32 	%r5120, %r5119, 16;
	and.b32  	%r5121, %r5120, 16711680;
	or.b32  	%r5122, %r5118, %r5121;
	cvt.u32.u16 	%r5123, %rs12769;
	shl.b32 	%r5124, %r5123, 24;
	or.b32  	%r4746, %r5122, %r5124;
	cvt.u32.u16 	%r5125, %rs12768;
	and.b32  	%r5126, %r5125, 255;
	and.b16  	%rs11418, %rs12767, 255;
	mul.wide.u16 	%r5127, %rs11418, 256;
	or.b32  	%r5128, %r5127, %r5126;
	cvt.u32.u16 	%r5129, %rs12766;
	shl.b32 	%r5130, %r5129, 16;
	and.b32  	%r5131, %r5130, 16711680;
	or.b32  	%r5132, %r5128, %r5131;
	cvt.u32.u16 	%r5133, %rs12765;
	shl.b32 	%r5134, %r5133, 24;
	or.b32  	%r4751, %r5132, %r5134;
	cvt.u32.u16 	%r5135, %rs12764;
	and.b32  	%r5136, %r5135, 255;
	and.b16  	%rs11419, %rs12763, 255;
	mul.wide.u16 	%r5137, %rs11419, 256;
	or.b32  	%r5138, %r5137, %r5136;
	cvt.u32.u16 	%r5139, %rs12762;
	shl.b32 	%r5140, %r5139, 16;
	and.b32  	%r5141, %r5140, 16711680;
	or.b32  	%r5142, %r5138, %r5141;
	cvt.u32.u16 	%r5143, %rs12761;
	shl.b32 	%r5144, %r5143, 24;
	or.b32  	%r4756, %r5142, %r5144;
	cvt.u32.u16 	%r5145, %rs12760;
	and.b32  	%r5146, %r5145, 255;
	and.b16  	%rs11420, %rs12759, 255;
	mul.wide.u16 	%r5147, %rs11420, 256;
	or.b32  	%r5148, %r5147, %r5146;
	cvt.u32.u16 	%r5149, %rs12758;
	shl.b32 	%r5150, %r5149, 16;
	and.b32  	%r5151, %r5150, 16711680;
	or.b32  	%r5152, %r5148, %r5151;
	cvt.u32.u16 	%r5153, %rs12757;
	shl.b32 	%r5154, %r5153, 24;
	or.b32  	%r4761, %r5152, %r5154;
	cvt.u32.u16 	%r5155, %rs12756;
	and.b32  	%r5156, %r5155, 255;
	and.b16  	%rs11421, %rs12755, 255;
	mul.wide.u16 	%r5157, %rs11421, 256;
	or.b32  	%r5158, %r5157, %r5156;
	cvt.u32.u16 	%r5159, %rs12754;
	shl.b32 	%r5160, %r5159, 16;
	and.b32  	%r5161, %r5160, 16711680;
	or.b32  	%r5162, %r5158, %r5161;
	cvt.u32.u16 	%r5163, %rs12753;
	shl.b32 	%r5164, %r5163, 24;
	or.b32  	%r4766, %r5162, %r5164;
	cvt.u32.u16 	%r5165, %rs12752;
	and.b32  	%r5166, %r5165, 255;
	and.b16  	%rs11422, %rs12751, 255;
	mul.wide.u16 	%r5167, %rs11422, 256;
	or.b32  	%r5168, %r5167, %r5166;
	cvt.u32.u16 	%r5169, %rs12750;
	shl.b32 	%r5170, %r5169, 16;
	and.b32  	%r5171, %r5170, 16711680;
	or.b32  	%r5172, %r5168, %r5171;
	cvt.u32.u16 	%r5173, %rs12749;
	shl.b32 	%r5174, %r5173, 24;
	or.b32  	%r4771, %r5172, %r5174;
	cvt.u32.u16 	%r5175, %rs12748;
	and.b32  	%r5176, %r5175, 255;
	and.b16  	%rs11423, %rs12747, 255;
	mul.wide.u16 	%r5177, %rs11423, 256;
	or.b32  	%r5178, %r5177, %r5176;
	cvt.u32.u16 	%r5179, %rs12746;
	shl.b32 	%r5180, %r5179, 16;
	and.b32  	%r5181, %r5180, 16711680;
	or.b32  	%r5182, %r5178, %r5181;
	cvt.u32.u16 	%r5183, %rs12745;
	shl.b32 	%r5184, %r5183, 24;
	or.b32  	%r4776, %r5182, %r5184;
	cvt.u32.u16 	%r5185, %rs12744;
	and.b32  	%r5186, %r5185, 255;
	and.b16  	%rs11424, %rs12743, 255;
	mul.wide.u16 	%r5187, %rs11424, 256;
	or.b32  	%r5188, %r5187, %r5186;
	cvt.u32.u16 	%r5189, %rs12742;
	shl.b32 	%r5190, %r5189, 16;
	and.b32  	%r5191, %r5190, 16711680;
	or.b32  	%r5192, %r5188, %r5191;
	cvt.u32.u16 	%r5193, %rs12741;
	shl.b32 	%r5194, %r5193, 24;
	or.b32  	%r4781, %r5192, %r5194;
	cvt.u32.u16 	%r5195, %rs12740;
	and.b32  	%r5196, %r5195, 255;
	and.b16  	%rs11425, %rs12739, 255;
	mul.wide.u16 	%r5197, %rs11425, 256;
	or.b32  	%r5198, %r5197, %r5196;
	cvt.u32.u16 	%r5199, %rs12738;
	shl.b32 	%r5200, %r5199, 16;
	and.b32  	%r5201, %r5200, 16711680;
	or.b32  	%r5202, %r5198, %r5201;
	cvt.u32.u16 	%r5203, %rs12737;
	shl.b32 	%r5204, %r5203, 24;
	or.b32  	%r4786, %r5202, %r5204;
	cvt.u32.u16 	%r5205, %rs12736;
	and.b32  	%r5206, %r5205, 255;
	and.b16  	%rs11426, %rs12735, 255;
	mul.wide.u16 	%r5207, %rs11426, 256;
	or.b32  	%r5208, %r5207, %r5206;
	cvt.u32.u16 	%r5209, %rs12734;
	shl.b32 	%r5210, %r5209, 16;
	and.b32  	%r5211, %r5210, 16711680;
	or.b32  	%r5212, %r5208, %r5211;
	cvt.u32.u16 	%r5213, %rs12733;
	shl.b32 	%r5214, %r5213, 24;
	or.b32  	%r4791, %r5212, %r5214;
	cvt.u32.u16 	%r5215, %rs12732;
	and.b32  	%r5216, %r5215, 255;
	and.b16  	%rs11427, %rs12731, 255;
	mul.wide.u16 	%r5217, %rs11427, 256;
	or.b32  	%r5218, %r5217, %r5216;
	cvt.u32.u16 	%r5219, %rs12730;
	shl.b32 	%r5220, %r5219, 16;
	and.b32  	%r5221, %r5220, 16711680;
	or.b32  	%r5222, %r5218, %r5221;
	cvt.u32.u16 	%r5223, %rs12729;
	shl.b32 	%r5224, %r5223, 24;
	or.b32  	%r4796, %r5222, %r5224;
	cvt.u32.u16 	%r5225, %rs12728;
	and.b32  	%r5226, %r5225, 255;
	and.b16  	%rs11428, %rs12727, 255;
	mul.wide.u16 	%r5227, %rs11428, 256;
	or.b32  	%r5228, %r5227, %r5226;
	cvt.u32.u16 	%r5229, %rs12726;
	shl.b32 	%r5230, %r5229, 16;
	and.b32  	%r5231, %r5230, 16711680;
	or.b32  	%r5232, %r5228, %r5231;
	cvt.u32.u16 	%r5233, %rs12725;
	shl.b32 	%r5234, %r5233, 24;
	or.b32  	%r4801, %r5232, %r5234;
	cvt.u32.u16 	%r5235, %rs12724;
	and.b32  	%r5236, %r5235, 255;
	and.b16  	%rs11429, %rs12723, 255;
	mul.wide.u16 	%r5237, %rs11429, 256;
	or.b32  	%r5238, %r5237, %r5236;
	cvt.u32.u16 	%r5239, %rs12722;
	shl.b32 	%r5240, %r5239, 16;
	and.b32  	%r5241, %r5240, 16711680;
	or.b32  	%r5242, %r5238, %r5241;
	cvt.u32.u16 	%r5243, %rs12721;
	shl.b32 	%r5244, %r5243, 24;
	or.b32  	%r4806, %r5242, %r5244;
	cvt.u32.u16 	%r5245, %rs12720;
	and.b32  	%r5246, %r5245, 255;
	and.b16  	%rs11430, %rs12719, 255;
	mul.wide.u16 	%r5247, %rs11430, 256;
	or.b32  	%r5248, %r5247, %r5246;
	cvt.u32.u16 	%r5249, %rs12718;
	shl.b32 	%r5250, %r5249, 16;
	and.b32  	%r5251, %r5250, 16711680;
	or.b32  	%r5252, %r5248, %r5251;
	cvt.u32.u16 	%r5253, %rs12717;
	shl.b32 	%r5254, %r5253, 24;
	or.b32  	%r4811, %r5252, %r5254;
	cvt.u32.u16 	%r5255, %rs12716;
	and.b32  	%r5256, %r5255, 255;
	and.b16  	%rs11431, %rs12715, 255;
	mul.wide.u16 	%r5257, %rs11431, 256;
	or.b32  	%r5258, %r5257, %r5256;
	cvt.u32.u16 	%r5259, %rs12714;
	shl.b32 	%r5260, %r5259, 16;
	and.b32  	%r5261, %r5260, 16711680;
	or.b32  	%r5262, %r5258, %r5261;
	cvt.u32.u16 	%r5263, %rs12713;
	shl.b32 	%r5264, %r5263, 24;
	or.b32  	%r4816, %r5262, %r5264;
	cvt.u32.u16 	%r5265, %rs12712;
	and.b32  	%r5266, %r5265, 255;
	and.b16  	%rs11432, %rs12711, 255;
	mul.wide.u16 	%r5267, %rs11432, 256;
	or.b32  	%r5268, %r5267, %r5266;
	cvt.u32.u16 	%r5269, %rs12710;
	shl.b32 	%r5270, %r5269, 16;
	and.b32  	%r5271, %r5270, 16711680;
	or.b32  	%r5272, %r5268, %r5271;
	cvt.u32.u16 	%r5273, %rs12709;
	shl.b32 	%r5274, %r5273, 24;
	or.b32  	%r4821, %r5272, %r5274;
	cvt.u32.u16 	%r5275, %rs12708;
	and.b32  	%r5276, %r5275, 255;
	and.b16  	%rs11433, %rs12707, 255;
	mul.wide.u16 	%r5277, %rs11433, 256;
	or.b32  	%r5278, %r5277, %r5276;
	cvt.u32.u16 	%r5279, %rs12706;
	shl.b32 	%r5280, %r5279, 16;
	and.b32  	%r5281, %r5280, 16711680;
	or.b32  	%r5282, %r5278, %r5281;
	cvt.u32.u16 	%r5283, %rs12705;
	shl.b32 	%r5284, %r5283, 24;
	or.b32  	%r4826, %r5282, %r5284;
	cvt.u32.u16 	%r5285, %rs12704;
	and.b32  	%r5286, %r5285, 255;
	and.b16  	%rs11434, %rs12703, 255;
	mul.wide.u16 	%r5287, %rs11434, 256;
	or.b32  	%r5288, %r5287, %r5286;
	cvt.u32.u16 	%r5289, %rs12702;
	shl.b32 	%r5290, %r5289, 16;
	and.b32  	%r5291, %r5290, 16711680;
	or.b32  	%r5292, %r5288, %r5291;
	cvt.u32.u16 	%r5293, %rs12701;
	shl.b32 	%r5294, %r5293, 24;
	or.b32  	%r4831, %r5292, %r5294;
	cvt.u32.u16 	%r5295, %rs12700;
	and.b32  	%r5296, %r5295, 255;
	and.b16  	%rs11435, %rs12699, 255;
	mul.wide.u16 	%r5297, %rs11435, 256;
	or.b32  	%r5298, %r5297, %r5296;
	cvt.u32.u16 	%r5299, %rs12698;
	shl.b32 	%r5300, %r5299, 16;
	and.b32  	%r5301, %r5300, 16711680;
	or.b32  	%r5302, %r5298, %r5301;
	cvt.u32.u16 	%r5303, %rs12697;
	shl.b32 	%r5304, %r5303, 24;
	or.b32  	%r4836, %r5302, %r5304;
	cvt.u32.u16 	%r5305, %rs12696;
	and.b32  	%r5306, %r5305, 255;
	and.b16  	%rs11436, %rs12695, 255;
	mul.wide.u16 	%r5307, %rs11436, 256;
	or.b32  	%r5308, %r5307, %r5306;
	cvt.u32.u16 	%r5309, %rs12694;
	shl.b32 	%r5310, %r5309, 16;
	and.b32  	%r5311, %r5310, 16711680;
	or.b32  	%r5312, %r5308, %r5311;
	cvt.u32.u16 	%r5313, %rs12693;
	shl.b32 	%r5314, %r5313, 24;
	or.b32  	%r4841, %r5312, %r5314;
	cvt.u32.u16 	%r5315, %rs12692;
	and.b32  	%r5316, %r5315, 255;
	and.b16  	%rs11437, %rs12691, 255;
	mul.wide.u16 	%r5317, %rs11437, 256;
	or.b32  	%r5318, %r5317, %r5316;
	cvt.u32.u16 	%r5319, %rs12690;
	shl.b32 	%r5320, %r5319, 16;
	and.b32  	%r5321, %r5320, 16711680;
	or.b32  	%r5322, %r5318, %r5321;
	cvt.u32.u16 	%r5323, %rs12689;
	shl.b32 	%r5324, %r5323, 24;
	or.b32  	%r4846, %r5322, %r5324;
	cvt.u32.u16 	%r5325, %rs12688;
	and.b32  	%r5326, %r5325, 255;
	and.b16  	%rs11438, %rs12687, 255;
	mul.wide.u16 	%r5327, %rs11438, 256;
	or.b32  	%r5328, %r5327, %r5326;
	cvt.u32.u16 	%r5329, %rs12686;
	shl.b32 	%r5330, %r5329, 16;
	and.b32  	%r5331, %r5330, 16711680;
	or.b32  	%r5332, %r5328, %r5331;
	cvt.u32.u16 	%r5333, %rs12685;
	shl.b32 	%r5334, %r5333, 24;
	or.b32  	%r4851, %r5332, %r5334;
	cvt.u32.u16 	%r5335, %rs12684;
	and.b32  	%r5336, %r5335, 255;
	and.b16  	%rs11439, %rs12683, 255;
	mul.wide.u16 	%r5337, %rs11439, 256;
	or.b32  	%r5338, %r5337, %r5336;
	cvt.u32.u16 	%r5339, %rs12682;
	shl.b32 	%r5340, %r5339, 16;
	and.b32  	%r5341, %r5340, 16711680;
	or.b32  	%r5342, %r5338, %r5341;
	cvt.u32.u16 	%r5343, %rs12681;
	shl.b32 	%r5344, %r5343, 24;
	or.b32  	%r4856, %r5342, %r5344;
	cvt.u32.u16 	%r5345, %rs12680;
	and.b32  	%r5346, %r5345, 255;
	and.b16  	%rs11440, %rs12679, 255;
	mul.wide.u16 	%r5347, %rs11440, 256;
	or.b32  	%r5348, %r5347, %r5346;
	cvt.u32.u16 	%r5349, %rs12678;
	shl.b32 	%r5350, %r5349, 16;
	and.b32  	%r5351, %r5350, 16711680;
	or.b32  	%r5352, %r5348, %r5351;
	cvt.u32.u16 	%r5353, %rs12677;
	shl.b32 	%r5354, %r5353, 24;
	or.b32  	%r4861, %r5352, %r5354;
	cvt.u32.u16 	%r5355, %rs12676;
	and.b32  	%r5356, %r5355, 255;
	and.b16  	%rs11441, %rs12675, 255;
	mul.wide.u16 	%r5357, %rs11441, 256;
	or.b32  	%r5358, %r5357, %r5356;
	cvt.u32.u16 	%r5359, %rs12674;
	shl.b32 	%r5360, %r5359, 16;
	and.b32  	%r5361, %r5360, 16711680;
	or.b32  	%r5362, %r5358, %r5361;
	cvt.u32.u16 	%r5363, %rs12673;
	shl.b32 	%r5364, %r5363, 24;
	or.b32  	%r4866, %r5362, %r5364;
	cvt.u32.u16 	%r5365, %rs12672;
	and.b32  	%r5366, %r5365, 255;
	and.b16  	%rs11442, %rs12671, 255;
	mul.wide.u16 	%r5367, %rs11442, 256;
	or.b32  	%r5368, %r5367, %r5366;
	cvt.u32.u16 	%r5369, %rs12670;
	shl.b32 	%r5370, %r5369, 16;
	and.b32  	%r5371, %r5370, 16711680;
	or.b32  	%r5372, %r5368, %r5371;
	cvt.u32.u16 	%r5373, %rs12669;
	shl.b32 	%r5374, %r5373, 24;
	or.b32  	%r4871, %r5372, %r5374;
	cvt.u32.u16 	%r5375, %rs12668;
	and.b32  	%r5376, %r5375, 255;
	and.b16  	%rs11443, %rs12667, 255;
	mul.wide.u16 	%r5377, %rs11443, 256;
	or.b32  	%r5378, %r5377, %r5376;
	cvt.u32.u16 	%r5379, %rs12666;
	shl.b32 	%r5380, %r5379, 16;
	and.b32  	%r5381, %r5380, 16711680;
	or.b32  	%r5382, %r5378, %r5381;
	cvt.u32.u16 	%r5383, %rs12665;
	shl.b32 	%r5384, %r5383, 24;
	or.b32  	%r4876, %r5382, %r5384;
	cvt.u32.u16 	%r5385, %rs12664;
	and.b32  	%r5386, %r5385, 255;
	and.b16  	%rs11444, %rs12663, 255;
	mul.wide.u16 	%r5387, %rs11444, 256;
	or.b32  	%r5388, %r5387, %r5386;
	cvt.u32.u16 	%r5389, %rs12662;
	shl.b32 	%r5390, %r5389, 16;
	and.b32  	%r5391, %r5390, 16711680;
	or.b32  	%r5392, %r5388, %r5391;
	cvt.u32.u16 	%r5393, %rs12661;
	shl.b32 	%r5394, %r5393, 24;
	or.b32  	%r4881, %r5392, %r5394;
	cvt.u32.u16 	%r5395, %rs12660;
	and.b32  	%r5396, %r5395, 255;
	and.b16  	%rs11445, %rs12659, 255;
	mul.wide.u16 	%r5397, %rs11445, 256;
	or.b32  	%r5398, %r5397, %r5396;
	cvt.u32.u16 	%r5399, %rs12658;
	shl.b32 	%r5400, %r5399, 16;
	and.b32  	%r5401, %r5400, 16711680;
	or.b32  	%r5402, %r5398, %r5401;
	cvt.u32.u16 	%r5403, %rs12657;
	shl.b32 	%r5404, %r5403, 24;
	or.b32  	%r4886, %r5402, %r5404;
	cvt.u32.u16 	%r5405, %rs12656;
	and.b32  	%r5406, %r5405, 255;
	and.b16  	%rs11446, %rs12655, 255;
	mul.wide.u16 	%r5407, %rs11446, 256;
	or.b32  	%r5408, %r5407, %r5406;
	cvt.u32.u16 	%r5409, %rs12654;
	shl.b32 	%r5410, %r5409, 16;
	and.b32  	%r5411, %r5410, 16711680;
	or.b32  	%r5412, %r5408, %r5411;
	cvt.u32.u16 	%r5413, %rs12653;
	shl.b32 	%r5414, %r5413, 24;
	or.b32  	%r4891, %r5412, %r5414;
	cvt.u32.u16 	%r5415, %rs12652;
	and.b32  	%r5416, %r5415, 255;
	and.b16  	%rs11447, %rs12651, 255;
	mul.wide.u16 	%r5417, %rs11447, 256;
	or.b32  	%r5418, %r5417, %r5416;
	cvt.u32.u16 	%r5419, %rs12650;
	shl.b32 	%r5420, %r5419, 16;
	and.b32  	%r5421, %r5420, 16711680;
	or.b32  	%r5422, %r5418, %r5421;
	cvt.u32.u16 	%r5423, %rs12649;
	shl.b32 	%r5424, %r5423, 24;
	or.b32  	%r4896, %r5422, %r5424;
	cvt.u32.u16 	%r5425, %rs12648;
	and.b32  	%r5426, %r5425, 255;
	and.b16  	%rs11448, %rs12647, 255;
	mul.wide.u16 	%r5427, %rs11448, 256;
	or.b32  	%r5428, %r5427, %r5426;
	cvt.u32.u16 	%r5429, %rs12646;
	shl.b32 	%r5430, %r5429, 16;
	and.b32  	%r5431, %r5430, 16711680;
	or.b32  	%r5432, %r5428, %r5431;
	cvt.u32.u16 	%r5433, %rs12645;
	shl.b32 	%r5434, %r5433, 24;
	or.b32  	%r4901, %r5432, %r5434;
	cvt.u32.u16 	%r5435, %rs12644;
	and.b32  	%r5436, %r5435, 255;
	and.b16  	%rs11449, %rs12643, 255;
	mul.wide.u16 	%r5437, %rs11449, 256;
	or.b32  	%r5438, %r5437, %r5436;
	cvt.u32.u16 	%r5439, %rs12642;
	shl.b32 	%r5440, %r5439, 16;
	and.b32  	%r5441, %r5440, 16711680;
	or.b32  	%r5442, %r5438, %r5441;
	cvt.u32.u16 	%r5443, %rs12641;
	shl.b32 	%r5444, %r5443, 24;
	or.b32  	%r4906, %r5442, %r5444;
	cvt.u32.u16 	%r5445, %rs12640;
	and.b32  	%r5446, %r5445, 255;
	and.b16  	%rs11450, %rs12639, 255;
	mul.wide.u16 	%r5447, %rs11450, 256;
	or.b32  	%r5448, %r5447, %r5446;
	cvt.u32.u16 	%r5449, %rs12638;
	shl.b32 	%r5450, %r5449, 16;
	and.b32  	%r5451, %r5450, 16711680;
	or.b32  	%r5452, %r5448, %r5451;
	cvt.u32.u16 	%r5453, %rs12637;
	shl.b32 	%r5454, %r5453, 24;
	or.b32  	%r4911, %r5452, %r5454;
	cvt.u32.u16 	%r5455, %rs12636;
	and.b32  	%r5456, %r5455, 255;
	and.b16  	%rs11451, %rs12635, 255;
	mul.wide.u16 	%r5457, %rs11451, 256;
	or.b32  	%r5458, %r5457, %r5456;
	cvt.u32.u16 	%r5459, %rs12634;
	shl.b32 	%r5460, %r5459, 16;
	and.b32  	%r5461, %r5460, 16711680;
	or.b32  	%r5462, %r5458, %r5461;
	cvt.u32.u16 	%r5463, %rs12633;
	shl.b32 	%r5464, %r5463, 24;
	or.b32  	%r4916, %r5462, %r5464;
	cvt.u32.u16 	%r5465, %rs12632;
	and.b32  	%r5466, %r5465, 255;
	and.b16  	%rs11452, %rs12631, 255;
	mul.wide.u16 	%r5467, %rs11452, 256;
	or.b32  	%r5468, %r5467, %r5466;
	cvt.u32.u16 	%r5469, %rs12630;
	shl.b32 	%r5470, %r5469, 16;
	and.b32  	%r5471, %r5470, 16711680;
	or.b32  	%r5472, %r5468, %r5471;
	cvt.u32.u16 	%r5473, %rs12629;
	shl.b32 	%r5474, %r5473, 24;
	or.b32  	%r4921, %r5472, %r5474;
	cvt.u32.u16 	%r5475, %rs12628;
	and.b32  	%r5476, %r5475, 255;
	and.b16  	%rs11453, %rs12627, 255;
	mul.wide.u16 	%r5477, %rs11453, 256;
	or.b32  	%r5478, %r5477, %r5476;
	cvt.u32.u16 	%r5479, %rs12626;
	shl.b32 	%r5480, %r5479, 16;
	and.b32  	%r5481, %r5480, 16711680;
	or.b32  	%r5482, %r5478, %r5481;
	cvt.u32.u16 	%r5483, %rs12625;
	shl.b32 	%r5484, %r5483, 24;
	or.b32  	%r4926, %r5482, %r5484;
	cvt.u32.u16 	%r5485, %rs12624;
	and.b32  	%r5486, %r5485, 255;
	and.b16  	%rs11454, %rs12623, 255;
	mul.wide.u16 	%r5487, %rs11454, 256;
	or.b32  	%r5488, %r5487, %r5486;
	cvt.u32.u16 	%r5489, %rs12622;
	shl.b32 	%r5490, %r5489, 16;
	and.b32  	%r5491, %r5490, 16711680;
	or.b32  	%r5492, %r5488, %r5491;
	cvt.u32.u16 	%r5493, %rs12621;
	shl.b32 	%r5494, %r5493, 24;
	or.b32  	%r4931, %r5492, %r5494;
	cvt.u32.u16 	%r5495, %rs12620;
	and.b32  	%r5496, %r5495, 255;
	and.b16  	%rs11455, %rs12619, 255;
	mul.wide.u16 	%r5497, %rs11455, 256;
	or.b32  	%r5498, %r5497, %r5496;
	cvt.u32.u16 	%r5499, %rs12618;
	shl.b32 	%r5500, %r5499, 16;
	and.b32  	%r5501, %r5500, 16711680;
	or.b32  	%r5502, %r5498, %r5501;
	cvt.u32.u16 	%r5503, %rs12617;
	shl.b32 	%r5504, %r5503, 24;
	or.b32  	%r4936, %r5502, %r5504;
	cvt.u32.u16 	%r5505, %rs12616;
	and.b32  	%r5506, %r5505, 255;
	and.b16  	%rs11456, %rs12615, 255;
	mul.wide.u16 	%r5507, %rs11456, 256;
	or.b32  	%r5508, %r5507, %r5506;
	cvt.u32.u16 	%r5509, %rs12614;
	shl.b32 	%r5510, %r5509, 16;
	and.b32  	%r5511, %r5510, 16711680;
	or.b32  	%r5512, %r5508, %r5511;
	cvt.u32.u16 	%r5513, %rs12613;
	shl.b32 	%r5514, %r5513, 24;
	or.b32  	%r4941, %r5512, %r5514;
	cvt.u32.u16 	%r5515, %rs12612;
	and.b32  	%r5516, %r5515, 255;
	and.b16  	%rs11457, %rs12611, 255;
	mul.wide.u16 	%r5517, %rs11457, 256;
	or.b32  	%r5518, %r5517, %r5516;
	cvt.u32.u16 	%r5519, %rs12610;
	shl.b32 	%r5520, %r5519, 16;
	and.b32  	%r5521, %r5520, 16711680;
	or.b32  	%r5522, %r5518, %r5521;
	cvt.u32.u16 	%r5523, %rs12609;
	shl.b32 	%r5524, %r5523, 24;
	or.b32  	%r4946, %r5522, %r5524;
	cvt.u32.u16 	%r5525, %rs12608;
	and.b32  	%r5526, %r5525, 255;
	and.b16  	%rs11458, %rs12607, 255;
	mul.wide.u16 	%r5527, %rs11458, 256;
	or.b32  	%r5528, %r5527, %r5526;
	cvt.u32.u16 	%r5529, %rs12606;
	shl.b32 	%r5530, %r5529, 16;
	and.b32  	%r5531, %r5530, 16711680;
	or.b32  	%r5532, %r5528, %r5531;
	cvt.u32.u16 	%r5533, %rs12605;
	shl.b32 	%r5534, %r5533, 24;
	or.b32  	%r4951, %r5532, %r5534;
	cvt.u32.u16 	%r5535, %rs12604;
	and.b32  	%r5536, %r5535, 255;
	and.b16  	%rs11459, %rs12603, 255;
	mul.wide.u16 	%r5537, %rs11459, 256;
	or.b32  	%r5538, %r5537, %r5536;
	cvt.u32.u16 	%r5539, %rs12602;
	shl.b32 	%r5540, %r5539, 16;
	and.b32  	%r5541, %r5540, 16711680;
	or.b32  	%r5542, %r5538, %r5541;
	cvt.u32.u16 	%r5543, %rs12601;
	shl.b32 	%r5544, %r5543, 24;
	or.b32  	%r4956, %r5542, %r5544;
	cvt.u32.u16 	%r5545, %rs12600;
	and.b32  	%r5546, %r5545, 255;
	and.b16  	%rs11460, %rs12599, 255;
	mul.wide.u16 	%r5547, %rs11460, 256;
	or.b32  	%r5548, %r5547, %r5546;
	cvt.u32.u16 	%r5549, %rs12598;
	shl.b32 	%r5550, %r5549, 16;
	and.b32  	%r5551, %r5550, 16711680;
	or.b32  	%r5552, %r5548, %r5551;
	cvt.u32.u16 	%r5553, %rs12597;
	shl.b32 	%r5554, %r5553, 24;
	or.b32  	%r4961, %r5552, %r5554;
	cvt.u32.u16 	%r5555, %rs12596;
	and.b32  	%r5556, %r5555, 255;
	and.b16  	%rs11461, %rs12595, 255;
	mul.wide.u16 	%r5557, %rs11461, 256;
	or.b32  	%r5558, %r5557, %r5556;
	cvt.u32.u16 	%r5559, %rs12594;
	shl.b32 	%r5560, %r5559, 16;
	and.b32  	%r5561, %r5560, 16711680;
	or.b32  	%r5562, %r5558, %r5561;
	cvt.u32.u16 	%r5563, %rs12593;
	shl.b32 	%r5564, %r5563, 24;
	or.b32  	%r4966, %r5562, %r5564;
	cvt.u32.u16 	%r5565, %rs12592;
	and.b32  	%r5566, %r5565, 255;
	and.b16  	%rs11462, %rs12591, 255;
	mul.wide.u16 	%r5567, %rs11462, 256;
	or.b32  	%r5568, %r5567, %r5566;
	cvt.u32.u16 	%r5569, %rs12590;
	shl.b32 	%r5570, %r5569, 16;
	and.b32  	%r5571, %r5570, 16711680;
	or.b32  	%r5572, %r5568, %r5571;
	cvt.u32.u16 	%r5573, %rs12589;
	shl.b32 	%r5574, %r5573, 24;
	or.b32  	%r4971, %r5572, %r5574;
	cvt.u32.u16 	%r5575, %rs12588;
	and.b32  	%r5576, %r5575, 255;
	and.b16  	%rs11463, %rs12587, 255;
	mul.wide.u16 	%r5577, %rs11463, 256;
	or.b32  	%r5578, %r5577, %r5576;
	cvt.u32.u16 	%r5579, %rs12586;
	shl.b32 	%r5580, %r5579, 16;
	and.b32  	%r5581, %r5580, 16711680;
	or.b32  	%r5582, %r5578, %r5581;
	cvt.u32.u16 	%r5583, %rs12585;
	shl.b32 	%r5584, %r5583, 24;
	or.b32  	%r4976, %r5582, %r5584;
	cvt.u32.u16 	%r5585, %rs12584;
	and.b32  	%r5586, %r5585, 255;
	and.b16  	%rs11464, %rs12583, 255;
	mul.wide.u16 	%r5587, %rs11464, 256;
	or.b32  	%r5588, %r5587, %r5586;
	cvt.u32.u16 	%r5589, %rs12582;
	shl.b32 	%r5590, %r5589, 16;
	and.b32  	%r5591, %r5590, 16711680;
	or.b32  	%r5592, %r5588, %r5591;
	cvt.u32.u16 	%r5593, %rs12581;
	shl.b32 	%r5594, %r5593, 24;
	or.b32  	%r4981, %r5592, %r5594;
	cvt.u32.u16 	%r5595, %rs12580;
	and.b32  	%r5596, %r5595, 255;
	and.b16  	%rs11465, %rs12579, 255;
	mul.wide.u16 	%r5597, %rs11465, 256;
	or.b32  	%r5598, %r5597, %r5596;
	cvt.u32.u16 	%r5599, %rs12578;
	shl.b32 	%r5600, %r5599, 16;
	and.b32  	%r5601, %r5600, 16711680;
	or.b32  	%r5602, %r5598, %r5601;
	cvt.u32.u16 	%r5603, %rs12577;
	shl.b32 	%r5604, %r5603, 24;
	or.b32  	%r4986, %r5602, %r5604;
	cvt.u32.u16 	%r5605, %rs12576;
	and.b32  	%r5606, %r5605, 255;
	and.b16  	%rs11466, %rs12575, 255;
	mul.wide.u16 	%r5607, %rs11466, 256;
	or.b32  	%r5608, %r5607, %r5606;
	cvt.u32.u16 	%r5609, %rs12574;
	shl.b32 	%r5610, %r5609, 16;
	and.b32  	%r5611, %r5610, 16711680;
	or.b32  	%r5612, %r5608, %r5611;
	cvt.u32.u16 	%r5613, %rs12573;
	shl.b32 	%r5614, %r5613, 24;
	or.b32  	%r4991, %r5612, %r5614;
	cvt.u32.u16 	%r5615, %rs12572;
	and.b32  	%r5616, %r5615, 255;
	and.b16  	%rs11467, %rs12571, 255;
	mul.wide.u16 	%r5617, %rs11467, 256;
	or.b32  	%r5618, %r5617, %r5616;
	cvt.u32.u16 	%r5619, %rs12570;
	shl.b32 	%r5620, %r5619, 16;
	and.b32  	%r5621, %r5620, 16711680;
	or.b32  	%r5622, %r5618, %r5621;
	cvt.u32.u16 	%r5623, %rs12569;
	shl.b32 	%r5624, %r5623, 24;
	or.b32  	%r4996, %r5622, %r5624;
	cvt.u32.u16 	%r5625, %rs12568;
	and.b32  	%r5626, %r5625, 255;
	and.b16  	%rs11468, %rs12567, 255;
	mul.wide.u16 	%r5627, %rs11468, 256;
	or.b32  	%r5628, %r5627, %r5626;
	cvt.u32.u16 	%r5629, %rs12566;
	shl.b32 	%r5630, %r5629, 16;
	and.b32  	%r5631, %r5630, 16711680;
	or.b32  	%r5632, %r5628, %r5631;
	cvt.u32.u16 	%r5633, %rs12565;
	shl.b32 	%r5634, %r5633, 24;
	or.b32  	%r5001, %r5632, %r5634;
	cvt.u32.u16 	%r5635, %rs12564;
	and.b32  	%r5636, %r5635, 255;
	and.b16  	%rs11469, %rs12563, 255;
	mul.wide.u16 	%r5637, %rs11469, 256;
	or.b32  	%r5638, %r5637, %r5636;
	cvt.u32.u16 	%r5639, %rs12562;
	shl.b32 	%r5640, %r5639, 16;
	and.b32  	%r5641, %r5640, 16711680;
	or.b32  	%r5642, %r5638, %r5641;
	cvt.u32.u16 	%r5643, %rs12561;
	shl.b32 	%r5644, %r5643, 24;
	or.b32  	%r5006, %r5642, %r5644;
	cvt.u32.u16 	%r5645, %rs12560;
	and.b32  	%r5646, %r5645, 255;
	and.b16  	%rs11470, %rs12559, 255;
	mul.wide.u16 	%r5647, %rs11470, 256;
	or.b32  	%r5648, %r5647, %r5646;
	cvt.u32.u16 	%r5649, %rs12558;
	shl.b32 	%r5650, %r5649, 16;
	and.b32  	%r5651, %r5650, 16711680;
	or.b32  	%r5652, %r5648, %r5651;
	cvt.u32.u16 	%r5653, %rs12557;
	shl.b32 	%r5654, %r5653, 24;
	or.b32  	%r5011, %r5652, %r5654;
	mov.b32 	%r5012, 2;
	mov.b32 	%r5013, 31;
	mov.b32 	%r5014, -1;
	// begin inline asm
	shfl.sync.down.b32 %r4675, %r28550, %r5012, %r5013, %r5014;
	// end inline asm
	// begin inline asm
	shfl.sync.down.b32 %r4680, %r4681, %r5012, %r5013, %r5014;
	// end inline asm
	mov.b64 	%rd44, %fd75;
	mov.b64 	{%r4686, %r4691}, %rd44;
	// begin inline asm
	shfl.sync.down.b32 %r4685, %r4686, %r5012, %r5013, %r5014;
	// end inline asm
	// begin inline asm
	shfl.sync.down.b32 %r4690, %r4691, %r5012, %r5013, %r5014;
	// end inline asm
	// begin inline asm
	shfl.sync.down.b32 %r4695, %r4696, %r5012, %r5013, %r5014;
	// end inline asm
	// begin inline asm
	shfl.sync.down.b32 %r4700, %r4701, %r5012, %r5013, %r5014;
	// end inline asm
	// begin inline asm
	shfl.sync.down.b32 %r4705, %r4706, %r5012, %r5013, %r5014;
	// end inline asm
	// begin inline asm
	shfl.sync.down.b32 %r4710, %r4711, %r5012, %r5013, %r5014;
	// end inline asm
	// begin inline asm
	shfl.sync.down.b32 %r4715, %r4716, %r5012, %r5013, %r5014;
	// end inline asm
	// begin inline asm
	shfl.sync.down.b32 %r4720, %r4721, %r5012, %r5013, %r5014;
	// end inline asm
	// begin inline asm
	shfl.sync.down.b32 %r4725, %r4726, %r5012, %r5013, %r5014;
	// end inline asm
	// begin inline asm
	shfl.sync.down.b32 %r4730, %r4731, %r5012, %r5013, %r5014;
	// end inline asm
	// begin inline asm
	shfl.sync.down.b32 %r4735, %r4736, %r5012, %r5013, %r5014;
	// end inline asm
	// begin inline asm
	shfl.sync.down.b32 %r4740, %r4741, %r5012, %r5013, %r5014;
	// end inline asm
	// begin inline asm
	shfl.sync.down.b32 %r4745, %r4746, %r5012, %r5013, %r5014;
	// end inline asm
	// begin inline asm
	shfl.sync.down.b32 %r4750, %r4751, %r5012, %r5013, %r5014;
	// end inline asm
	// begin inline asm
	shfl.sync.down.b32 %r4755, %r4756, %r5012, %r5013, %r5014;
	// end inline asm
	// begin inline asm
	shfl.sync.down.b32 %r4760, %r4761, %r5012, %r5013, %r5014;
	// end inline asm
	// begin inline asm
	shfl.sync.down.b32 %r4765, %r4766, %r5012, %r5013, %r5014;
	// end inline asm
	// begin inline asm
	shfl.sync.down.b32 %r4770, %r4771, %r5012, %r5013, %r5014;
	// end inline asm
	// begin inline asm
	shfl.sync.down.b32 %r4775, %r4776, %r5012, %r5013, %r5014;
	// end inline asm
	// begin inline asm
	shfl.sync.down.b32 %r4780, %r4781, %r5012, %r5013, %r5014;
	// end inline asm
	// begin inline asm
	shfl.sync.down.b32 %r4785, %r4786, %r5012, %r5013, %r5014;
	// end inline asm
	// begin inline asm
	shfl.sync.down.b32 %r4790, %r4791, %r5012, %r5013, %r5014;
	// end inline asm
	// begin inline asm
	shfl.sync.down.b32 %r4795, %r4796, %r5012, %r5013, %r5014;
	// end inline asm
	// begin inline asm
	shfl.sync.down.b32 %r4800, %r4801, %r5012, %r5013, %r5014;
	// end inline asm
	// begin inline asm
	shfl.sync.down.b32 %r4805, %r4806, %r5012, %r5013, %r5014;
	// end inline asm
	// begin inline asm
	shfl.sync.down.b32 %r4810, %r4811, %r5012, %r5013, %r5014;
	// end inline asm
	// begin inline asm
	shfl.sync.down.b32 %r4815, %r4816, %r5012, %r5013, %r5014;
	// end inline asm
	// begin inline asm
	shfl.sync.down.b32 %r4820, %r4821, %r5012, %r5013, %r5014;
	// end inline asm
	// begin inline asm
	shfl.sync.down.b32 %r4825, %r4826, %r5012, %r5013, %r5014;
	// end inline asm
	// begin inline asm
	shfl.sync.down.b32 %r4830, %r4831, %r5012, %r5013, %r5014;
	// end inline asm
	// begin inline asm
	shfl.sync.down.b32 %r4835, %r4836, %r5012, %r5013, %r5014;
	// end inline asm
	// begin inline asm
	shfl.sync.down.b32 %r4840, %r4841, %r5012, %r5013, %r5014;
	// end inline asm
	// begin inline asm
	shfl.sync.down.b32 %r4845, %r4846, %r5012, %r5013, %r5014;
	// end inline asm
	// begin inline asm
	shfl.sync.down.b32 %r4850, %r4851, %r5012, %r5013, %r5014;
	// end inline asm
	// begin inline asm
	shfl.sync.down.b32 %r4855, %r4856, %r5012, %r5013, %r5014;
	// end inline asm
	// begin inline asm
	shfl.sync.down.b32 %r4860, %r4861, %r5012, %r5013, %r5014;
	// end inline asm
	// begin inline asm
	shfl.sync.down.b32 %r4865, %r4866, %r5012, %r5013, %r5014;
	// end inline asm
	// begin inline asm
	shfl.sync.down.b32 %r4870, %r4871, %r5012, %r5013, %r5014;
	// end inline asm
	// begin inline asm
	shfl.sync.down.b32 %r4875, %r4876, %r5012, %r5013, %r5014;
	// end inline asm
	// begin inline asm
	shfl.sync.down.b32 %r4880, %r4881, %r5012, %r5013, %r5014;
	// end inline asm
	// begin inline asm
	shfl.sync.down.b32 %r4885, %r4886, %r5012, %r5013, %r5014;
	// end inline asm
	// begin inline asm
	shfl.sync.down.b32 %r4890, %r4891, %r5012, %r5013, %r5014;
	// end inline asm
	// begin inline asm
	shfl.sync.down.b32 %r4895, %r4896, %r5012, %r5013, %r5014;
	// end inline asm
	// begin inline asm
	shfl.sync.down.b32 %r4900, %r4901, %r5012, %r5013, %r5014;
	// end inline asm
	// begin inline asm
	shfl.sync.down.b32 %r4905, %r4906, %r5012, %r5013, %r5014;
	// end inline asm
	// begin inline asm
	shfl.sync.down.b32 %r4910, %r4911, %r5012, %r5013, %r5014;
	// end inline asm
	// begin inline asm
	shfl.sync.down.b32 %r4915, %r4916, %r5012, %r5013, %r5014;
	// end inline asm
	// begin inline asm
	shfl.sync.down.b32 %r4920, %r4921, %r5012, %r5013, %r5014;
	// end inline asm
	// begin inline asm
	shfl.sync.down.b32 %r4925, %r4926, %r5012, %r5013, %r5014;
	// end inline asm
	// begin inline asm
	shfl.sync.down.b32 %r4930, %r4931, %r5012, %r5013, %r5014;
	// end inline asm
	// begin inline asm
	shfl.sync.down.b32 %r4935, %r4936, %r5012, %r5013, %r5014;
	// end inline asm
	// begin inline asm
	shfl.sync.down.b32 %r4940, %r4941, %r5012, %r5013, %r5014;
	// end inline asm
	// begin inline asm
	shfl.sync.down.b32 %r4945, %r4946, %r5012, %r5013, %r5014;
	// end inline asm
	// begin inline asm
	shfl.sync.down.b32 %r4950, %r4951, %r5012, %r5013, %r5014;
	// end inline asm
	// begin inline asm
	shfl.sync.down.b32 %r4955, %r4956, %r5012, %r5013, %r5014;
	// end inline asm
	// begin inline asm
	shfl.sync.down.b32 %r4960, %r4961, %r5012, %r5013, %r5014;
	// end inline asm
	// begin inline asm
	shfl.sync.down.b32 %r4965, %r4966, %r5012, %r5013, %r5014;
	// end inline asm
	// begin inline asm
	shfl.sync.down.b32 %r4970, %r4971, %r5012, %r5013, %r5014;
	// end inline asm
	// begin inline asm
	shfl.sync.down.b32 %r4975, %r4976, %r5012, %r5013, %r5014;
	// end inline asm
	// begin inline asm
	shfl.sync.down.b32 %r4980, %r4981, %r5012, %r5013, %r5014;
	// end inline asm
	// begin inline asm
	shfl.sync.down.b32 %r4985, %r4986, %r5012, %r5013, %r5014;
	// end inline asm
	// begin inline asm
	shfl.sync.down.b32 %r4990, %r4991, %r5012, %r5013, %r5014;
	// end inline asm
	// begin inline asm
	shfl.sync.down.b32 %r4995, %r4996, %r5012, %r5013, %r5014;
	// end inline asm
	// begin inline asm
	shfl.sync.down.b32 %r5000, %r5001, %r5012, %r5013, %r5014;
	// end inline asm
	// begin inline asm
	shfl.sync.down.b32 %r5005, %r5006, %r5012, %r5013, %r5014;
	// end inline asm
	// begin inline asm
	shfl.sync.down.b32 %r5010, %r5011, %r5012, %r5013, %r5014;
	// end inline asm
	setp.gt.s32 	%p18, %r2924, 29;
	@%p18 bra 	$L__BB2_116;
	cvt.u16.u32 	%rs16666, %r4695;
	mov.b64 	%rd45, {%r4685, %r4690};
	mov.b64 	%fd49, %rd45;
	st.local.u32 	[%rd2], %r4675;
	st.local.v2.u32 	[%rd2+8], {%r4685, %r4690};
	st.local.v2.b32 	[%rd2+16], {%r4695, %r4700};
	st.local.v2.b32 	[%rd2+24], {%r4705, %r4710};
	st.local.v2.b32 	[%rd2+32], {%r4715, %r4720};
	st.local.v2.b32 	[%rd2+40], {%r4725, %r4730};
	st.local.v2.b32 	[%rd2+48], {%r4735, %r4740};
	st.local.v2.b32 	[%rd2+56], {%r4745, %r4750};
	st.local.v2.b32 	[%rd2+64], {%r4755, %r4760};
	st.local.v2.b32 	[%rd2+72], {%r4765, %r4770};
	st.local.v2.b32 	[%rd2+80], {%r4775, %r4780};
	st.local.v2.b32 	[%rd2+88], {%r4785, %r4790};
	st.local.v2.b32 	[%rd2+96], {%r4795, %r4800};
	st.local.v2.b32 	[%rd2+104], {%r4805, %r4810};
	st.local.v2.b32 	[%rd2+112], {%r4815, %r4820};
	st.local.v2.b32 	[%rd2+120], {%r4825, %r4830};
	st.local.v2.b32 	[%rd2+128], {%r4835, %r4840};
	st.local.v2.b32 	[%rd2+136], {%r4845, %r4850};
	st.local.v2.b32 	[%rd2+144], {%r4855, %r4860};
	st.local.v2.b32 	[%rd2+152], {%r4865, %r4870};
	st.local.v2.b32 	[%rd2+160], {%r4875, %r4880};
	st.local.v2.b32 	[%rd2+168], {%r4885, %r4890};
	st.local.v2.b32 	[%rd2+176], {%r4895, %r4900};
	st.local.v2.b32 	[%rd2+184], {%r4905, %r4910};
	st.local.v2.b32 	[%rd2+192], {%r4915, %r4920};
	st.local.v2.b32 	[%rd2+200], {%r4925, %r4930};
	st.local.v2.b32 	[%rd2+208], {%r4935, %r4940};
	st.local.v2.b32 	[%rd2+216], {%r4945, %r4950};
	st.local.v2.b32 	[%rd2+224], {%r4955, %r4960};
	st.local.v2.b32 	[%rd2+232], {%r4965, %r4970};
	st.local.v2.b32 	[%rd2+240], {%r4975, %r4980};
	st.local.v2.b32 	[%rd2+248], {%r4985, %r4990};
	st.local.v2.b32 	[%rd2+256], {%r4995, %r5000};
	st.local.v2.b32 	[%rd2+264], {%r5005, %r5010};
	st.local.u32 	[%rd1], %r28550;
	st.local.f64 	[%rd1+8], %fd75;
	cvt.u32.u16 	%r5656, %rs12805;
	cvt.u32.u16 	%r5657, %rs12806;
	prmt.b32 	%r5658, %r5657, %r5656, 0x3340U;
	cvt.u32.u16 	%r5659, %rs12807;
	cvt.u32.u16 	%r5660, %rs12808;
	prmt.b32 	%r5661, %r5660, %r5659, 0x3340U;
	prmt.b32 	%r5662, %r5661, %r5658, 0x5410U;
	cvt.u32.u16 	%r5663, %rs12809;
	cvt.u32.u16 	%r5664, %rs12810;
	prmt.b32 	%r5665, %r5664, %r5663, 0x3340U;
	cvt.u32.u16 	%r5666, %rs12811;
	cvt.u32.u16 	%r5667, %rs12812;
	prmt.b32 	%r5668, %r5667, %r5666, 0x3340U;
	prmt.b32 	%r5669, %r5668, %r5665, 0x5410U;
	st.local.v2.b32 	[%rd1+16], {%r5669, %r5662};
	cvt.u32.u16 	%r5670, %rs12797;
	cvt.u32.u16 	%r5671, %rs12798;
	prmt.b32 	%r5672, %r5671, %r5670, 0x3340U;
	cvt.u32.u16 	%r5673, %rs12799;
	cvt.u32.u16 	%r5674, %rs12800;
	prmt.b32 	%r5675, %r5674, %r5673, 0x3340U;
	prmt.b32 	%r5676, %r5675, %r5672, 0x5410U;
	cvt.u32.u16 	%r5677, %rs12801;
	cvt.u32.u16 	%r5678, %rs12802;
	prmt.b32 	%r5679, %r5678, %r5677, 0x3340U;
	cvt.u32.u16 	%r5680, %rs12803;
	cvt.u32.u16 	%r5681, %rs12804;
	prmt.b32 	%r5682, %r5681, %r5680, 0x3340U;
	prmt.b32 	%r5683, %r5682, %r5679, 0x5410U;
	st.local.v2.b32 	[%rd1+24], {%r5683, %r5676};
	cvt.u32.u16 	%r5684, %rs12789;
	cvt.u32.u16 	%r5685, %rs12790;
	prmt.b32 	%r5686, %r5685, %r5684, 0x3340U;
	cvt.u32.u16 	%r5687, %rs12791;
	cvt.u32.u16 	%r5688, %rs12792;
	prmt.b32 	%r5689, %r5688, %r5687, 0x3340U;
	prmt.b32 	%r5690, %r5689, %r5686, 0x5410U;
	cvt.u32.u16 	%r5691, %rs12793;
	cvt.u32.u16 	%r5692, %rs12794;
	prmt.b32 	%r5693, %r5692, %r5691, 0x3340U;
	cvt.u32.u16 	%r5694, %rs12795;
	cvt.u32.u16 	%r5695, %rs12796;
	prmt.b32 	%r5696, %r5695, %r5694, 0x3340U;
	prmt.b32 	%r5697, %r5696, %r5693, 0x5410U;
	st.local.v2.b32 	[%rd1+32], {%r5697, %r5690};
	cvt.u32.u16 	%r5698, %rs12781;
	cvt.u32.u16 	%r5699, %rs12782;
	prmt.b32 	%r5700, %r5699, %r5698, 0x3340U;
	cvt.u32.u16 	%r5701, %rs12783;
	cvt.u32.u16 	%r5702, %rs12784;
	prmt.b32 	%r5703, %r5702, %r5701, 0x3340U;
	prmt.b32 	%r5704, %r5703, %r5700, 0x5410U;
	cvt.u32.u16 	%r5705, %rs12785;
	cvt.u32.u16 	%r5706, %rs12786;
	prmt.b32 	%r5707, %r5706, %r5705, 0x3340U;
	cvt.u32.u16 	%r5708, %rs12787;
	cvt.u32.u16 	%r5709, %rs12788;
	prmt.b32 	%r5710, %r5709, %r5708, 0x3340U;
	prmt.b32 	%r5711, %r5710, %r5707, 0x5410U;
	st.local.v2.b32 	[%rd1+40], {%r5711, %r5704};
	cvt.u32.u16 	%r5712, %rs12773;
	cvt.u32.u16 	%r5713, %rs12774;
	prmt.b32 	%r5714, %r5713, %r5712, 0x3340U;
	cvt.u32.u16 	%r5715, %rs12775;
	cvt.u32.u16 	%r5716, %rs12776;
	prmt.b32 	%r5717, %r5716, %r5715, 0x3340U;
	prmt.b32 	%r5718, %r5717, %r5714, 0x5410U;
	cvt.u32.u16 	%r5719, %rs12777;
	cvt.u32.u16 	%r5720, %rs12778;
	prmt.b32 	%r5721, %r5720, %r5719, 0x3340U;
	cvt.u32.u16 	%r5722, %rs12779;
	cvt.u32.u16 	%r5723, %rs12780;
	prmt.b32 	%r5724, %r5723, %r5722, 0x3340U;
	prmt.b32 	%r5725, %r5724, %r5721, 0x5410U;
	st.local.v2.b32 	[%rd1+48], {%r5725, %r5718};
	cvt.u32.u16 	%r5726, %rs12765;
	cvt.u32.u16 	%r5727, %rs12766;
	prmt.b32 	%r5728, %r5727, %r5726, 0x3340U;
	cvt.u32.u16 	%r5729, %rs12767;
	cvt.u32.u16 	%r5730, %rs12768;
	prmt.b32 	%r5731, %r5730, %r5729, 0x3340U;
	prmt.b32 	%r5732, %r5731, %r5728, 0x5410U;
	cvt.u32.u16 	%r5733, %rs12769;
	cvt.u32.u16 	%r5734, %rs12770;
	prmt.b32 	%r5735, %r5734, %r5733, 0x3340U;
	cvt.u32.u16 	%r5736, %rs12771;
	cvt.u32.u16 	%r5737, %rs12772;
	prmt.b32 	%r5738, %r5737, %r5736, 0x3340U;
	prmt.b32 	%r5739, %r5738, %r5735, 0x5410U;
	st.local.v2.b32 	[%rd1+56], {%r5739, %r5732};
	cvt.u32.u16 	%r5740, %rs12757;
	cvt.u32.u16 	%r5741, %rs12758;
	prmt.b32 	%r5742, %r5741, %r5740, 0x3340U;
	cvt.u32.u16 	%r5743, %rs12759;
	cvt.u32.u16 	%r5744, %rs12760;
	prmt.b32 	%r5745, %r5744, %r5743, 0x3340U;
	prmt.b32 	%r5746, %r5745, %r5742, 0x5410U;
	cvt.u32.u16 	%r5747, %rs12761;
	cvt.u32.u16 	%r5748, %rs12762;
	prmt.b32 	%r5749, %r5748, %r5747, 0x3340U;
	cvt.u32.u16 	%r5750, %rs12763;
	cvt.u32.u16 	%r5751, %rs12764;
	prmt.b32 	%r5752, %r5751, %r5750, 0x3340U;
	prmt.b32 	%r5753, %r5752, %r5749, 0x5410U;
	st.local.v2.b32 	[%rd1+64], {%r5753, %r5746};
	cvt.u32.u16 	%r5754, %rs12749;
	cvt.u32.u16 	%r5755, %rs12750;
	prmt.b32 	%r5756, %r5755, %r5754, 0x3340U;
	cvt.u32.u16 	%r5757, %rs12751;
	cvt.u32.u16 	%r5758, %rs12752;
	prmt.b32 	%r5759, %r5758, %r5757, 0x3340U;
	prmt.b32 	%r5760, %r5759, %r5756, 0x5410U;
	cvt.u32.u16 	%r5761, %rs12753;
	cvt.u32.u16 	%r5762, %rs12754;
	prmt.b32 	%r5763, %r5762, %r5761, 0x3340U;
	cvt.u32.u16 	%r5764, %rs12755;
	cvt.u32.u16 	%r5765, %rs12756;
	prmt.b32 	%r5766, %r5765, %r5764, 0x3340U;
	prmt.b32 	%r5767, %r5766, %r5763, 0x5410U;
	st.local.v2.b32 	[%rd1+72], {%r5767, %r5760};
	cvt.u32.u16 	%r5768, %rs12741;
	cvt.u32.u16 	%r5769, %rs12742;
	prmt.b32 	%r5770, %r5769, %r5768, 0x3340U;
	cvt.u32.u16 	%r5771, %rs12743;
	cvt.u32.u16 	%r5772, %rs12744;
	prmt.b32 	%r5773, %r5772, %r5771, 0x3340U;
	prmt.b32 	%r5774, %r5773, %r5770, 0x5410U;
	cvt.u32.u16 	%r5775, %rs12745;
	cvt.u32.u16 	%r5776, %rs12746;
	prmt.b32 	%r5777, %r5776, %r5775, 0x3340U;
	cvt.u32.u16 	%r5778, %rs12747;
	cvt.u32.u16 	%r5779, %rs12748;
	prmt.b32 	%r5780, %r5779, %r5778, 0x3340U;
	prmt.b32 	%r5781, %r5780, %r5777, 0x5410U;
	st.local.v2.b32 	[%rd1+80], {%r5781, %r5774};
	cvt.u32.u16 	%r5782, %rs12733;
	cvt.u32.u16 	%r5783, %rs12734;
	prmt.b32 	%r5784, %r5783, %r5782, 0x3340U;
	cvt.u32.u16 	%r5785, %rs12735;
	cvt.u32.u16 	%r5786, %rs12736;
	prmt.b32 	%r5787, %r5786, %r5785, 0x3340U;
	prmt.b32 	%r5788, %r5787, %r5784, 0x5410U;
	cvt.u32.u16 	%r5789, %rs12737;
	cvt.u32.u16 	%r5790, %rs12738;
	prmt.b32 	%r5791, %r5790, %r5789, 0x3340U;
	cvt.u32.u16 	%r5792, %rs12739;
	cvt.u32.u16 	%r5793, %rs12740;
	prmt.b32 	%r5794, %r5793, %r5792, 0x3340U;
	prmt.b32 	%r5795, %r5794, %r5791, 0x5410U;
	st.local.v2.b32 	[%rd1+88], {%r5795, %r5788};
	cvt.u32.u16 	%r5796, %rs12725;
	cvt.u32.u16 	%r5797, %rs12726;
	prmt.b32 	%r5798, %r5797, %r5796, 0x3340U;
	cvt.u32.u16 	%r5799, %rs12727;
	cvt.u32.u16 	%r5800, %rs12728;
	prmt.b32 	%r5801, %r5800, %r5799, 0x3340U;
	prmt.b32 	%r5802, %r5801, %r5798, 0x5410U;
	cvt.u32.u16 	%r5803, %rs12729;
	cvt.u32.u16 	%r5804, %rs12730;
	prmt.b32 	%r5805, %r5804, %r5803, 0x3340U;
	cvt.u32.u16 	%r5806, %rs12731;
	cvt.u32.u16 	%r5807, %rs12732;
	prmt.b32 	%r5808, %r5807, %r5806, 0x3340U;
	prmt.b32 	%r5809, %r5808, %r5805, 0x5410U;
	st.local.v2.b32 	[%rd1+96], {%r5809, %r5802};
	cvt.u32.u16 	%r5810, %rs12717;
	cvt.u32.u16 	%r5811, %rs12718;
	prmt.b32 	%r5812, %r5811, %r5810, 0x3340U;
	cvt.u32.u16 	%r5813, %rs12719;
	cvt.u32.u16 	%r5814, %rs12720;
	prmt.b32 	%r5815, %r5814, %r5813, 0x3340U;
	prmt.b32 	%r5816, %r5815, %r5812, 0x5410U;
	cvt.u32.u16 	%r5817, %rs12721;
	cvt.u32.u16 	%r5818, %rs12722;
	prmt.b32 	%r5819, %r5818, %r5817, 0x3340U;
	cvt.u32.u16 	%r5820, %rs12723;
	cvt.u32.u16 	%r5821, %rs12724;
	prmt.b32 	%r5822, %r5821, %r5820, 0x3340U;
	prmt.b32 	%r5823, %r5822, %r5819, 0x5410U;
	st.local.v2.b32 	[%rd1+104], {%r5823, %r5816};
	cvt.u32.u16 	%r5824, %rs12709;
	cvt.u32.u16 	%r5825, %rs12710;
	prmt.b32 	%r5826, %r5825, %r5824, 0x3340U;
	cvt.u32.u16 	%r5827, %rs12711;
	cvt.u32.u16 	%r5828, %rs12712;
	prmt.b32 	%r5829, %r5828, %r5827, 0x3340U;
	prmt.b32 	%r5830, %r5829, %r5826, 0x5410U;
	cvt.u32.u16 	%r5831, %rs12713;
	cvt.u32.u16 	%r5832, %rs12714;
	prmt.b32 	%r5833, %r5832, %r5831, 0x3340U;
	cvt.u32.u16 	%r5834, %rs12715;
	cvt.u32.u16 	%r5835, %rs12716;
	prmt.b32 	%r5836, %r5835, %r5834, 0x3340U;
	prmt.b32 	%r5837, %r5836, %r5833, 0x5410U;
	st.local.v2.b32 	[%rd1+112], {%r5837, %r5830};
	cvt.u32.u16 	%r5838, %rs12701;
	cvt.u32.u16 	%r5839, %rs12702;
	prmt.b32 	%r5840, %r5839, %r5838, 0x3340U;
	cvt.u32.u16 	%r5841, %rs12703;
	cvt.u32.u16 	%r5842, %rs12704;
	prmt.b32 	%r5843, %r5842, %r5841, 0x3340U;
	prmt.b32 	%r5844, %r5843, %r5840, 0x5410U;
	cvt.u32.u16 	%r5845, %rs12705;
	cvt.u32.u16 	%r5846, %rs12706;
	prmt.b32 	%r5847, %r5846, %r5845, 0x3340U;
	cvt.u32.u16 	%r5848, %rs12707;
	cvt.u32.u16 	%r5849, %rs12708;
	prmt.b32 	%r5850, %r5849, %r5848, 0x3340U;
	prmt.b32 	%r5851, %r5850, %r5847, 0x5410U;
	st.local.v2.b32 	[%rd1+120], {%r5851, %r5844};
	cvt.u32.u16 	%r5852, %rs12693;
	cvt.u32.u16 	%r5853, %rs12694;
	prmt.b32 	%r5854, %r5853, %r5852, 0x3340U;
	cvt.u32.u16 	%r5855, %rs12695;
	cvt.u32.u16 	%r5856, %rs12696;
	prmt.b32 	%r5857, %r5856, %r5855, 0x3340U;
	prmt.b32 	%r5858, %r5857, %r5854, 0x5410U;
	cvt.u32.u16 	%r5859, %rs12697;
	cvt.u32.u16 	%r5860, %rs12698;
	prmt.b32 	%r5861, %r5860, %r5859, 0x3340U;
	cvt.u32.u16 	%r5862, %rs12699;
	cvt.u32.u16 	%r5863, %rs12700;
	prmt.b32 	%r5864, %r5863, %r5862, 0x3340U;
	prmt.b32 	%r5865, %r5864, %r5861, 0x5410U;
	st.local.v2.b32 	[%rd1+128], {%r5865, %r5858};
	cvt.u32.u16 	%r5866, %rs12685;
	cvt.u32.u16 	%r5867, %rs12686;
	prmt.b32 	%r5868, %r5867, %r5866, 0x3340U;
	cvt.u32.u16 	%r5869, %rs12687;
	cvt.u32.u16 	%r5870, %rs12688;
	prmt.b32 	%r5871, %r5870, %r5869, 0x3340U;
	prmt.b32 	%r5872, %r5871, %r5868, 0x5410U;
	cvt.u32.u16 	%r5873, %rs12689;
	cvt.u32.u16 	%r5874, %rs12690;
	prmt.b32 	%r5875, %r5874, %r5873, 0x3340U;
	cvt.u32.u16 	%r5876, %rs12691;
	cvt.u32.u16 	%r5877, %rs12692;
	prmt.b32 	%r5878, %r5877, %r5876, 0x3340U;
	prmt.b32 	%r5879, %r5878, %r5875, 0x5410U;
	st.local.v2.b32 	[%rd1+136], {%r5879, %r5872};
	cvt.u32.u16 	%r5880, %rs12677;
	cvt.u32.u16 	%r5881, %rs12678;
	prmt.b32 	%r5882, %r5881, %r5880, 0x3340U;
	cvt.u32.u16 	%r5883, %rs12679;
	cvt.u32.u16 	%r5884, %rs12680;
	prmt.b32 	%r5885, %r5884, %r5883, 0x3340U;
	prmt.b32 	%r5886, %r5885, %r5882, 0x5410U;
	cvt.u32.u16 	%r5887, %rs12681;
	cvt.u32.u16 	%r5888, %rs12682;
	prmt.b32 	%r5889, %r5888, %r5887, 0x3340U;
	cvt.u32.u16 	%r5890, %rs12683;
	cvt.u32.u16 	%r5891, %rs12684;
	prmt.b32 	%r5892, %r5891, %r5890, 0x3340U;
	prmt.b32 	%r5893, %r5892, %r5889, 0x5410U;
	st.local.v2.b32 	[%rd1+144], {%r5893, %r5886};
	cvt.u32.u16 	%r5894, %rs12669;
	cvt.u32.u16 	%r5895, %rs12670;
	prmt.b32 	%r5896, %r5895, %r5894, 0x3340U;
	cvt.u32.u16 	%r5897, %rs12671;
	cvt.u32.u16 	%r5898, %rs12672;
	prmt.b32 	%r5899, %r5898, %r5897, 0x3340U;
	prmt.b32 	%r5900, %r5899, %r5896, 0x5410U;
	cvt.u32.u16 	%r5901, %rs12673;
	cvt.u32.u16 	%r5902, %rs12674;
	prmt.b32 	%r5903, %r5902, %r5901, 0x3340U;
	cvt.u32.u16 	%r5904, %rs12675;
	cvt.u32.u16 	%r5905, %rs12676;
	prmt.b32 	%r5906, %r5905, %r5904, 0x3340U;
	prmt.b32 	%r5907, %r5906, %r5903, 0x5410U;
	st.local.v2.b32 	[%rd1+152], {%r5907, %r5900};
	cvt.u32.u16 	%r5908, %rs12661;
	cvt.u32.u16 	%r5909, %rs12662;
	prmt.b32 	%r5910, %r5909, %r5908, 0x3340U;
	cvt.u32.u16 	%r5911, %rs12663;
	cvt.u32.u16 	%r5912, %rs12664;
	prmt.b32 	%r5913, %r5912, %r5911, 0x3340U;
	prmt.b32 	%r5914, %r5913, %r5910, 0x5410U;
	cvt.u32.u16 	%r5915, %rs12665;
	cvt.u32.u16 	%r5916, %rs12666;
	prmt.b32 	%r5917, %r5916, %r5915, 0x3340U;
	cvt.u32.u16 	%r5918, %rs12667;
	cvt.u32.u16 	%r5919, %rs12668;
	prmt.b32 	%r5920, %r5919, %r5918, 0x3340U;
	prmt.b32 	%r5921, %r5920, %r5917, 0x5410U;
	st.local.v2.b32 	[%rd1+160], {%r5921, %r5914};
	cvt.u32.u16 	%r5922, %rs12653;
	cvt.u32.u16 	%r5923, %rs12654;
	prmt.b32 	%r5924, %r5923, %r5922, 0x3340U;
	cvt.u32.u16 	%r5925, %rs12655;
	cvt.u32.u16 	%r5926, %rs12656;
	prmt.b32 	%r5927, %r5926, %r5925, 0x3340U;
	prmt.b32 	%r5928, %r5927, %r5924, 0x5410U;
	cvt.u32.u16 	%r5929, %rs12657;
	cvt.u32.u16 	%r5930, %rs12658;
	prmt.b32 	%r5931, %r5930, %r5929, 0x3340U;
	cvt.u32.u16 	%r5932, %rs12659;
	cvt.u32.u16 	%r5933, %rs12660;
	prmt.b32 	%r5934, %r5933, %r5932, 0x3340U;
	prmt.b32 	%r5935, %r5934, %r5931, 0x5410U;
	st.local.v2.b32 	[%rd1+168], {%r5935, %r5928};
	cvt.u32.u16 	%r5936, %rs12645;
	cvt.u32.u16 	%r5937, %rs12646;
	prmt.b32 	%r5938, %r5937, %r5936, 0x3340U;
	cvt.u32.u16 	%r5939, %rs12647;
	cvt.u32.u16 	%r5940, %rs12648;
	prmt.b32 	%r5941, %r5940, %r5939, 0x3340U;
	prmt.b32 	%r5942, %r5941, %r5938, 0x5410U;
	cvt.u32.u16 	%r5943, %rs12649;
	cvt.u32.u16 	%r5944, %rs12650;
	prmt.b32 	%r5945, %r5944, %r5943, 0x3340U;
	cvt.u32.u16 	%r5946, %rs12651;
	cvt.u32.u16 	%r5947, %rs12652;
	prmt.b32 	%r5948, %r5947, %r5946, 0x3340U;
	prmt.b32 	%r5949, %r5948, %r5945, 0x5410U;
	st.local.v2.b32 	[%rd1+176], {%r5949, %r5942};
	cvt.u32.u16 	%r5950, %rs12637;
	cvt.u32.u16 	%r5951, %rs12638;
	prmt.b32 	%r5952, %r5951, %r5950, 0x3340U;
	cvt.u32.u16 	%r5953, %rs12639;
	cvt.u32.u16 	%r5954, %rs12640;
	prmt.b32 	%r5955, %r5954, %r5953, 0x3340U;
	prmt.b32 	%r5956, %r5955, %r5952, 0x5410U;
	cvt.u32.u16 	%r5957, %rs12641;
	cvt.u32.u16 	%r5958, %rs12642;
	prmt.b32 	%r5959, %r5958, %r5957, 0x3340U;
	cvt.u32.u16 	%r5960, %rs12643;
	cvt.u32.u16 	%r5961, %rs12644;
	prmt.b32 	%r5962, %r5961, %r5960, 0x3340U;
	prmt.b32 	%r5963, %r5962, %r5959, 0x5410U;
	st.local.v2.b32 	[%rd1+184], {%r5963, %r5956};
	cvt.u32.u16 	%r5964, %rs12629;
	cvt.u32.u16 	%r5965, %rs12630;
	prmt.b32 	%r5966, %r5965, %r5964, 0x3340U;
	cvt.u32.u16 	%r5967, %rs12631;
	cvt.u32.u16 	%r5968, %rs12632;
	prmt.b32 	%r5969, %r5968, %r5967, 0x3340U;
	prmt.b32 	%r5970, %r5969, %r5966, 0x5410U;
	cvt.u32.u16 	%r5971, %rs12633;
	cvt.u32.u16 	%r5972, %rs12634;
	prmt.b32 	%r5973, %r5972, %r5971, 0x3340U;
	cvt.u32.u16 	%r5974, %rs12635;
	cvt.u32.u16 	%r5975, %rs12636;
	prmt.b32 	%r5976, %r5975, %r5974, 0x3340U;
	prmt.b32 	%r5977, %r5976, %r5973, 0x5410U;
	st.local.v2.b32 	[%rd1+192], {%r5977, %r5970};
	cvt.u32.u16 	%r5978, %rs12621;
	cvt.u32.u16 	%r5979, %rs12622;
	prmt.b32 	%r5980, %r5979, %r5978, 0x3340U;
	cvt.u32.u16 	%r5981, %rs12623;
	cvt.u32.u16 	%r5982, %rs12624;
	prmt.b32 	%r5983, %r5982, %r5981, 0x3340U;
	prmt.b32 	%r5984, %r5983, %r5980, 0x5410U;
	cvt.u32.u16 	%r5985, %rs12625;
	cvt.u32.u16 	%r5986, %rs12626;
	prmt.b32 	%r5987, %r5986, %r5985, 0x3340U;
	cvt.u32.u16 	%r5988, %rs12627;
	cvt.u32.u16 	%r5989, %rs12628;
	prmt.b32 	%r5990, %r5989, %r5988, 0x3340U;
	prmt.b32 	%r5991, %r5990, %r5987, 0x5410U;
	st.local.v2.b32 	[%rd1+200], {%r5991, %r5984};
	cvt.u32.u16 	%r5992, %rs12613;
	cvt.u32.u16 	%r5993, %rs12614;
	prmt.b32 	%r5994, %r5993, %r5992, 0x3340U;
	cvt.u32.u16 	%r5995, %rs12615;
	cvt.u32.u16 	%r5996, %rs12616;
	prmt.b32 	%r5997, %r5996, %r5995, 0x3340U;
	prmt.b32 	%r5998, %r5997, %r5994, 0x5410U;
	cvt.u32.u16 	%r5999, %rs12617;
	cvt.u32.u16 	%r6000, %rs12618;
	prmt.b32 	%r6001, %r6000, %r5999, 0x3340U;
	cvt.u32.u16 	%r6002, %rs12619;
	cvt.u32.u16 	%r6003, %rs12620;
	prmt.b32 	%r6004, %r6003, %r6002, 0x3340U;
	prmt.b32 	%r6005, %r6004, %r6001, 0x5410U;
	st.local.v2.b32 	[%rd1+208], {%r6005, %r5998};
	cvt.u32.u16 	%r6006, %rs12605;
	cvt.u32.u16 	%r6007, %rs12606;
	prmt.b32 	%r6008, %r6007, %r6006, 0x3340U;
	cvt.u32.u16 	%r6009, %rs12607;
	cvt.u32.u16 	%r6010, %rs12608;
	prmt.b32 	%r6011, %r6010, %r6009, 0x3340U;
	prmt.b32 	%r6012, %r6011, %r6008, 0x5410U;
	cvt.u32.u16 	%r6013, %rs12609;
	cvt.u32.u16 	%r6014, %rs12610;
	prmt.b32 	%r6015, %r6014, %r6013, 0x3340U;
	cvt.u32.u16 	%r6016, %rs12611;
	cvt.u32.u16 	%r6017, %rs12612;
	prmt.b32 	%r6018, %r6017, %r6016, 0x3340U;
	prmt.b32 	%r6019, %r6018, %r6015, 0x5410U;
	st.local.v2.b32 	[%rd1+216], {%r6019, %r6012};
	cvt.u32.u16 	%r6020, %rs12597;
	cvt.u32.u16 	%r6021, %rs12598;
	prmt.b32 	%r6022, %r6021, %r6020, 0x3340U;
	cvt.u32.u16 	%r6023, %rs12599;
	cvt.u32.u16 	%r6024, %rs12600;
	prmt.b32 	%r6025, %r6024, %r6023, 0x3340U;
	prmt.b32 	%r6026, %r6025, %r6022, 0x5410U;
	cvt.u32.u16 	%r6027, %rs12601;
	cvt.u32.u16 	%r6028, %rs12602;
	prmt.b32 	%r6029, %r6028, %r6027, 0x3340U;
	cvt.u32.u16 	%r6030, %rs12603;
	cvt.u32.u16 	%r6031, %rs12604;
	prmt.b32 	%r6032, %r6031, %r6030, 0x3340U;
	prmt.b32 	%r6033, %r6032, %r6029, 0x5410U;
	st.local.v2.b32 	[%rd1+224], {%r6033, %r6026};
	cvt.u32.u16 	%r6034, %rs12589;
	cvt.u32.u16 	%r6035, %rs12590;
	prmt.b32 	%r6036, %r6035, %r6034, 0x3340U;
	cvt.u32.u16 	%r6037, %rs12591;
	cvt.u32.u16 	%r6038, %rs12592;
	prmt.b32 	%r6039, %r6038, %r6037, 0x3340U;
	prmt.b32 	%r6040, %r6039, %r6036, 0x5410U;
	cvt.u32.u16 	%r6041, %rs12593;
	cvt.u32.u16 	%r6042, %rs12594;
	prmt.b32 	%r6043, %r6042, %r6041, 0x3340U;
	cvt.u32.u16 	%r6044, %rs12595;
	cvt.u32.u16 	%r6045, %rs12596;
	prmt.b32 	%r6046, %r6045, %r6044, 0x3340U;
	prmt.b32 	%r6047, %r6046, %r6043, 0x5410U;
	st.local.v2.b32 	[%rd1+232], {%r6047, %r6040};
	cvt.u32.u16 	%r6048, %rs12581;
	cvt.u32.u16 	%r6049, %rs12582;
	prmt.b32 	%r6050, %r6049, %r6048, 0x3340U;
	cvt.u32.u16 	%r6051, %rs12583;
	cvt.u32.u16 	%r6052, %rs12584;
	prmt.b32 	%r6053, %r6052, %r6051, 0x3340U;
	prmt.b32 	%r6054, %r6053, %r6050, 0x5410U;
	cvt.u32.u16 	%r6055, %rs12585;
	cvt.u32.u16 	%r6056, %rs12586;
	prmt.b32 	%r6057, %r6056, %r6055, 0x3340U;
	cvt.u32.u16 	%r6058, %rs12587;
	cvt.u32.u16 	%r6059, %rs12588;
	prmt.b32 	%r6060, %r6059, %r6058, 0x3340U;
	prmt.b32 	%r6061, %r6060, %r6057, 0x5410U;
	st.local.v2.b32 	[%rd1+240], {%r6061, %r6054};
	cvt.u32.u16 	%r6062, %rs12573;
	cvt.u32.u16 	%r6063, %rs12574;
	prmt.b32 	%r6064, %r6063, %r6062, 0x3340U;
	cvt.u32.u16 	%r6065, %rs12575;
	cvt.u32.u16 	%r6066, %rs12576;
	prmt.b32 	%r6067, %r6066, %r6065, 0x3340U;
	prmt.b32 	%r6068, %r6067, %r6064, 0x5410U;
	cvt.u32.u16 	%r6069, %rs12577;
	cvt.u32.u16 	%r6070, %rs12578;
	prmt.b32 	%r6071, %r6070, %r6069, 0x3340U;
	cvt.u32.u16 	%r6072, %rs12579;
	cvt.u32.u16 	%r6073, %rs12580;
	prmt.b32 	%r6074, %r6073, %r6072, 0x3340U;
	prmt.b32 	%r6075, %r6074, %r6071, 0x5410U;
	st.local.v2.b32 	[%rd1+248], {%r6075, %r6068};
	cvt.u32.u16 	%r6076, %rs12565;
	cvt.u32.u16 	%r6077, %rs12566;
	prmt.b32 	%r6078, %r6077, %r6076, 0x3340U;
	cvt.u32.u16 	%r6079, %rs12567;
	cvt.u32.u16 	%r6080, %rs12568;
	prmt.b32 	%r6081, %r6080, %r6079, 0x3340U;
	prmt.b32 	%r6082, %r6081, %r6078, 0x5410U;
	cvt.u32.u16 	%r6083, %rs12569;
	cvt.u32.u16 	%r6084, %rs12570;
	prmt.b32 	%r6085, %r6084, %r6083, 0x3340U;
	cvt.u32.u16 	%r6086, %rs12571;
	cvt.u32.u16 	%r6087, %rs12572;
	prmt.b32 	%r6088, %r6087, %r6086, 0x3340U;
	prmt.b32 	%r6089, %r6088, %r6085, 0x5410U;
	st.local.v2.b32 	[%rd1+256], {%r6089, %r6082};
	cvt.u32.u16 	%r6090, %rs12557;
	cvt.u32.u16 	%r6091, %rs12558;
	prmt.b32 	%r6092, %r6091, %r6090, 0x3340U;
	cvt.u32.u16 	%r6093, %rs12559;
	cvt.u32.u16 	%r6094, %rs12560;
	prmt.b32 	%r6095, %r6094, %r6093, 0x3340U;
	prmt.b32 	%r6096, %r6095, %r6092, 0x5410U;
	cvt.u32.u16 	%r6097, %rs12561;
	cvt.u32.u16 	%r6098, %rs12562;
	prmt.b32 	%r6099, %r6098, %r6097, 0x3340U;
	cvt.u32.u16 	%r6100, %rs12563;
	cvt.u32.u16 	%r6101, %rs12564;
	prmt.b32 	%r6102, %r6101, %r6100, 0x3340U;
	prmt.b32 	%r6103, %r6102, %r6099, 0x5410U;
	st.local.v2.b32 	[%rd1+264], {%r6103, %r6096};
	mov.b32 	%r28620, 0;
$L__BB2_111:
	mov.u32 	%r28623, %r28620;
	cvt.u64.u32 	%rd46, %r28623;
	add.s64 	%rd47, %rd1, %rd46;
	ld.local.u8 	%rs11471, [%rd47+16];
	setp.ne.s16 	%p19, %rs11471, 0;
	add.s32 	%r28620, %r28623, 1;
	@%p19 bra 	$L__BB2_111;
	and.b16  	%rs11472, %rs16666, 255;
	setp.eq.s16 	%p20, %rs11472, 0;
	@%p20 bra 	$L__BB2_115;
	mov.b32 	%r28621, 0;
$L__BB2_114:
	cvt.u64.u32 	%rd48, %r28623;
	add.s64 	%rd49, %rd1, %rd48;
	st.local.u8 	[%rd49+16], %rs16666;
	add.s32 	%r28623, %r28623, 1;
	add.s32 	%r629, %r28621, 1;
	cvt.u64.u32 	%rd50, %r28621;
	add.s64 	%rd51, %rd2, %rd50;
	ld.local.u8 	%rs16666, [%rd51+17];
	setp.ne.s16 	%p21, %rs16666, 0;
	mov.u32 	%r28621, %r629;
	@%p21 bra 	$L__BB2_114;
$L__BB2_115:
	cvt.u64.u32 	%rd52, %r28623;
	add.s64 	%rd53, %rd1, %rd52;
	mov.b16 	%rs11473, 0;
	st.local.u8 	[%rd53+16], %rs11473;
	add.s32 	%r28550, %r28550, %r4675;
	st.local.u32 	[%rd1], %r28550;
	add.f64 	%fd75, %fd75, %fd49;
	st.local.f64 	[%rd1+8], %fd75;
	ld.local.v2.b32 	{%r6105, %r6106}, [%rd1+16];
	bfe.u32 	%r6107, %r6105, 0, 8;
	cvt.u16.u32 	%rs12812, %r6107;
	bfe.u32 	%r6108, %r6105, 8, 8;
	cvt.u16.u32 	%rs12811, %r6108;
	bfe.u32 	%r6109, %r6105, 16, 8;
	cvt.u16.u32 	%rs12810, %r6109;
	bfe.u32 	%r6110, %r6105, 24, 8;
	cvt.u16.u32 	%rs12809, %r6110;
	bfe.u32 	%r6111, %r6106, 0, 8;
	cvt.u16.u32 	%rs12808, %r6111;
	bfe.u32 	%r6112, %r6106, 8, 8;
	cvt.u16.u32 	%rs12807, %r6112;
	bfe.u32 	%r6113, %r6106, 16, 8;
	cvt.u16.u32 	%rs12806, %r6113;
	bfe.u32 	%r6114, %r6106, 24, 8;
	cvt.u16.u32 	%rs12805, %r6114;
	ld.local.v2.b32 	{%r6115, %r6116}, [%rd1+24];
	bfe.u32 	%r6117, %r6115, 0, 8;
	cvt.u16.u32 	%rs12804, %r6117;
	bfe.u32 	%r6118, %r6115, 8, 8;
	cvt.u16.u32 	%rs12803, %r6118;
	bfe.u32 	%r6119, %r6115, 16, 8;
	cvt.u16.u32 	%rs12802, %r6119;
	bfe.u32 	%r6120, %r6115, 24, 8;
	cvt.u16.u32 	%rs12801, %r6120;
	bfe.u32 	%r6121, %r6116, 0, 8;
	cvt.u16.u32 	%rs12800, %r6121;
	bfe.u32 	%r6122, %r6116, 8, 8;
	cvt.u16.u32 	%rs12799, %r6122;
	bfe.u32 	%r6123, %r6116, 16, 8;
	cvt.u16.u32 	%rs12798, %r6123;
	bfe.u32 	%r6124, %r6116, 24, 8;
	cvt.u16.u32 	%rs12797, %r6124;
	ld.local.v2.b32 	{%r6125, %r6126}, [%rd1+32];
	bfe.u32 	%r6127, %r6125, 0, 8;
	cvt.u16.u32 	%rs12796, %r6127;
	bfe.u32 	%r6128, %r6125, 8, 8;
	cvt.u16.u32 	%rs12795, %r6128;
	bfe.u32 	%r6129, %r6125, 16, 8;
	cvt.u16.u32 	%rs12794, %r6129;
	bfe.u32 	%r6130, %r6125, 24, 8;
	cvt.u16.u32 	%rs12793, %r6130;
	bfe.u32 	%r6131, %r6126, 0, 8;
	cvt.u16.u32 	%rs12792, %r6131;
	bfe.u32 	%r6132, %r6126, 8, 8;
	cvt.u16.u32 	%rs12791, %r6132;
	bfe.u32 	%r6133, %r6126, 16, 8;
	cvt.u16.u32 	%rs12790, %r6133;
	bfe.u32 	%r6134, %r6126, 24, 8;
	cvt.u16.u32 	%rs12789, %r6134;
	ld.local.v2.b32 	{%r6135, %r6136}, [%rd1+40];
	bfe.u32 	%r6137, %r6135, 0, 8;
	cvt.u16.u32 	%rs12788, %r6137;
	bfe.u32 	%r6138, %r6135, 8, 8;
	cvt.u16.u32 	%rs12787, %r6138;
	bfe.u32 	%r6139, %r6135, 16, 8;
	cvt.u16.u32 	%rs12786, %r6139;
	bfe.u32 	%r6140, %r6135, 24, 8;
	cvt.u16.u32 	%rs12785, %r6140;
	bfe.u32 	%r6141, %r6136, 0, 8;
	cvt.u16.u32 	%rs12784, %r6141;
	bfe.u32 	%r6142, %r6136, 8, 8;
	cvt.u16.u32 	%rs12783, %r6142;
	bfe.u32 	%r6143, %r6136, 16, 8;
	cvt.u16.u32 	%rs12782, %r6143;
	bfe.u32 	%r6144, %r6136, 24, 8;
	cvt.u16.u32 	%rs12781, %r6144;
	ld.local.v2.b32 	{%r6145, %r6146}, [%rd1+48];
	bfe.u32 	%r6147, %r6145, 0, 8;
	cvt.u16.u32 	%rs12780, %r6147;
	bfe.u32 	%r6148, %r6145, 8, 8;
	cvt.u16.u32 	%rs12779, %r6148;
	bfe.u32 	%r6149, %r6145, 16, 8;
	cvt.u16.u32 	%rs12778, %r6149;
	bfe.u32 	%r6150, %r6145, 24, 8;
	cvt.u16.u32 	%rs12777, %r6150;
	bfe.u32 	%r6151, %r6146, 0, 8;
	cvt.u16.u32 	%rs12776, %r6151;
	bfe.u32 	%r6152, %r6146, 8, 8;
	cvt.u16.u32 	%rs12775, %r6152;
	bfe.u32 	%r6153, %r6146, 16, 8;
	cvt.u16.u32 	%rs12774, %r6153;
	bfe.u32 	%r6154, %r6146, 24, 8;
	cvt.u16.u32 	%rs12773, %r6154;
	ld.local.v2.b32 	{%r6155, %r6156}, [%rd1+56];
	bfe.u32 	%r6157, %r6155, 0, 8;
	cvt.u16.u32 	%rs12772, %r6157;
	bfe.u32 	%r6158, %r6155, 8, 8;
	cvt.u16.u32 	%rs12771, %r6158;
	bfe.u32 	%r6159, %r6155, 16, 8;
	cvt.u16.u32 	%rs12770, %r6159;
	bfe.u32 	%r6160, %r6155, 24, 8;
	cvt.u16.u32 	%rs12769, %r6160;
	bfe.u32 	%r6161, %r6156, 0, 8;
	cvt.u16.u32 	%rs12768, %r6161;
	bfe.u32 	%r6162, %r6156, 8, 8;
	cvt.u16.u32 	%rs12767, %r6162;
	bfe.u32 	%r6163, %r6156, 16, 8;
	cvt.u16.u32 	%rs12766, %r6163;
	bfe.u32 	%r6164, %r6156, 24, 8;
	cvt.u16.u32 	%rs12765, %r6164;
	ld.local.v2.b32 	{%r6165, %r6166}, [%rd1+64];
	bfe.u32 	%r6167, %r6165, 0, 8;
	cvt.u16.u32 	%rs12764, %r6167;
	bfe.u32 	%r6168, %r6165, 8, 8;
	cvt.u16.u32 	%rs12763, %r6168;
	bfe.u32 	%r6169, %r6165, 16, 8;
	cvt.u16.u32 	%rs12762, %r6169;
	bfe.u32 	%r6170, %r6165, 24, 8;
	cvt.u16.u32 	%rs12761, %r6170;
	bfe.u32 	%r6171, %r6166, 0, 8;
	cvt.u16.u32 	%rs12760, %r6171;
	bfe.u32 	%r6172, %r6166, 8, 8;
	cvt.u16.u32 	%rs12759, %r6172;
	bfe.u32 	%r6173, %r6166, 16, 8;
	cvt.u16.u32 	%rs12758, %r6173;
	bfe.u32 	%r6174, %r6166, 24, 8;
	cvt.u16.u32 	%rs12757, %r6174;
	ld.local.v2.b32 	{%r6175, %r6176}, [%rd1+72];
	bfe.u32 	%r6177, %r6175, 0, 8;
	cvt.u16.u32 	%rs12756, %r6177;
	bfe.u32 	%r6178, %r6175, 8, 8;
	cvt.u16.u32 	%rs12755, %r6178;
	bfe.u32 	%r6179, %r6175, 16, 8;
	cvt.u16.u32 	%rs12754, %r6179;
	bfe.u32 	%r6180, %r6175, 24, 8;
	cvt.u16.u32 	%rs12753, %r6180;
	bfe.u32 	%r6181, %r6176, 0, 8;
	cvt.u16.u32 	%rs12752, %r6181;
	bfe.u32 	%r6182, %r6176, 8, 8;
	cvt.u16.u32 	%rs12751, %r6182;
	bfe.u32 	%r6183, %r6176, 16, 8;
	cvt.u16.u32 	%rs12750, %r6183;
	bfe.u32 	%r6184, %r6176, 24, 8;
	cvt.u16.u32 	%rs12749, %r6184;
	ld.local.v2.b32 	{%r6185, %r6186}, [%rd1+80];
	bfe.u32 	%r6187, %r6185, 0, 8;
	cvt.u16.u32 	%rs12748, %r6187;
	bfe.u32 	%r6188, %r6185, 8, 8;
	cvt.u16.u32 	%rs12747, %r6188;
	bfe.u32 	%r6189, %r6185, 16, 8;
	cvt.u16.u32 	%rs12746, %r6189;
	bfe.u32 	%r6190, %r6185, 24, 8;
	cvt.u16.u32 	%rs12745, %r6190;
	bfe.u32 	%r6191, %r6186, 0, 8;
	cvt.u16.u32 	%rs12744, %r6191;
	bfe.u32 	%r6192, %r6186, 8, 8;
	cvt.u16.u32 	%rs12743, %r6192;
	bfe.u32 	%r6193, %r6186, 16, 8;
	cvt.u16.u32 	%rs12742, %r6193;
	bfe.u32 	%r6194, %r6186, 24, 8;
	cvt.u16.u32 	%rs12741, %r6194;
	ld.local.v2.b32 	{%r6195, %r6196}, [%rd1+88];
	bfe.u32 	%r6197, %r6195, 0, 8;
	cvt.u16.u32 	%rs12740, %r6197;
	bfe.u32 	%r6198, %r6195, 8, 8;
	cvt.u16.u32 	%rs12739, %r6198;
	bfe.u32 	%r6199, %r6195, 16, 8;
	cvt.u16.u32 	%rs12738, %r6199;
	bfe.u32 	%r6200, %r6195, 24, 8;
	cvt.u16.u32 	%rs12737, %r6200;
	bfe.u32 	%r6201, %r6196, 0, 8;
	cvt.u16.u32 	%rs12736, %r6201;
	bfe.u32 	%r6202, %r6196, 8, 8;
	cvt.u16.u32 	%rs12735, %r6202;
	bfe.u32 	%r6203, %r6196, 16, 8;
	cvt.u16.u32 	%rs12734, %r6203;
	bfe.u32 	%r6204, %r6196, 24, 8;
	cvt.u16.u32 	%rs12733, %r6204;
	ld.local.v2.b32 	{%r6205, %r6206}, [%rd1+96];
	bfe.u32 	%r6207, %r6205, 0, 8;
	cvt.u16.u32 	%rs12732, %r6207;
	bfe.u32 	%r6208, %r6205, 8, 8;
	cvt.u16.u32 	%rs12731, %r6208;
	bfe.u32 	%r6209, %r6205, 16, 8;
	cvt.u16.u32 	%rs12730, %r6209;
	bfe.u32 	%r6210, %r6205, 24, 8;
	cvt.u16.u32 	%rs12729, %r6210;
	bfe.u32 	%r6211, %r6206, 0, 8;
	cvt.u16.u32 	%rs12728, %r6211;
	bfe.u32 	%r6212, %r6206, 8, 8;
	cvt.u16.u32 	%rs12727, %r6212;
	bfe.u32 	%r6213, %r6206, 16, 8;
	cvt.u16.u32 	%rs12726, %r6213;
	bfe.u32 	%r6214, %r6206, 24, 8;
	cvt.u16.u32 	%rs12725, %r6214;
	ld.local.v2.b32 	{%r6215, %r6216}, [%rd1+104];
	bfe.u32 	%r6217, %r6215, 0, 8;
	cvt.u16.u32 	%rs12724, %r6217;
	bfe.u32 	%r6218, %r6215, 8, 8;
	cvt.u16.u32 	%rs12723, %r6218;
	bfe.u32 	%r6219, %r6215, 16, 8;
	cvt.u16.u32 	%rs12722, %r6219;
	bfe.u32 	%r6220, %r6215, 24, 8;
	cvt.u16.u32 	%rs12721, %r6220;
	bfe.u32 	%r6221, %r6216, 0, 8;
	cvt.u16.u32 	%rs12720, %r6221;
	bfe.u32 	%r6222, %r6216, 8, 8;
	cvt.u16.u32 	%rs12719, %r6222;
	bfe.u32 	%r6223, %r6216, 16, 8;
	cvt.u16.u32 	%rs12718, %r6223;
	bfe.u32 	%r6224, %r6216, 24, 8;
	cvt.u16.u32 	%rs12717, %r6224;
	ld.local.v2.b32 	{%r6225, %r6226}, [%rd1+112];
	bfe.u32 	%r6227, %r6225, 0, 8;
	cvt.u16.u32 	%rs12716, %r6227;
	bfe.u32 	%r6228, %r6225, 8, 8;
	cvt.u16.u32 	%rs12715, %r6228;
	bfe.u32 	%r6229, %r6225, 16, 8;
	cvt.u16.u32 	%rs12714, %r6229;
	bfe.u32 	%r6230, %r6225, 24, 8;
	cvt.u16.u32 	%rs12713, %r6230;
	bfe.u32 	%r6231, %r6226, 0, 8;
	cvt.u16.u32 	%rs12712, %r6231;
	bfe.u32 	%r6232, %r6226, 8, 8;
	cvt.u16.u32 	%rs12711, %r6232;
	bfe.u32 	%r6233, %r6226, 16, 8;
	cvt.u16.u32 	%rs12710, %r6233;
	bfe.u32 	%r6234, %r6226, 24, 8;
	cvt.u16.u32 	%rs12709, %r6234;
	ld.local.v2.b32 	{%r6235, %r6236}, [%rd1+120];
	bfe.u32 	%r6237, %r6235, 0, 8;
	cvt.u16.u32 	%rs12708, %r6237;
	bfe.u32 	%r6238, %r6235, 8, 8;
	cvt.u16.u32 	%rs12707, %r6238;
	bfe.u32 	%r6239, %r6235, 16, 8;
	cvt.u16.u32 	%rs12706, %r6239;
	bfe.u32 	%r6240, %r6235, 24, 8;
	cvt.u16.u32 	%rs12705, %r6240;
	bfe.u32 	%r6241, %r6236, 0, 8;
	cvt.u16.u32 	%rs12704, %r6241;
	bfe.u32 	%r6242, %r6236, 8, 8;
	cvt.u16.u32 	%rs12703, %r6242;
	bfe.u32 	%r6243, %r6236, 16, 8;
	cvt.u16.u32 	%rs12702, %r6243;
	bfe.u32 	%r6244, %r6236, 24, 8;
	cvt.u16.u32 	%rs12701, %r6244;
	ld.local.v2.b32 	{%r6245, %r6246}, [%rd1+128];
	bfe.u32 	%r6247, %r6245, 0, 8;
	cvt.u16.u32 	%rs12700, %r6247;
	bfe.u32 	%r6248, %r6245, 8, 8;
	cvt.u16.u32 	%rs12699, %r6248;
	bfe.u32 	%r6249, %r6245, 16, 8;
	cvt.u16.u32 	%rs12698, %r6249;
	bfe.u32 	%r6250, %r6245, 24, 8;
	cvt.u16.u32 	%rs12697, %r6250;
	bfe.u32 	%r6251, %r6246, 0, 8;
	cvt.u16.u32 	%rs12696, %r6251;
	bfe.u32 	%r6252, %r6246, 8, 8;
	cvt.u16.u32 	%rs12695, %r6252;
	bfe.u32 	%r6253, %r6246, 16, 8;
	cvt.u16.u32 	%rs12694, %r6253;
	bfe.u32 	%r6254, %r6246, 24, 8;
	cvt.u16.u32 	%rs12693, %r6254;
	ld.local.v2.b32 	{%r6255, %r6256}, [%rd1+136];
	bfe.u32 	%r6257, %r6255, 0, 8;
	cvt.u16.u32 	%rs12692, %r6257;
	bfe.u32 	%r6258, %r6255, 8, 8;
	cvt.u16.u32 	%rs12691, %r6258;
	bfe.u32 	%r6259, %r6255, 16, 8;
	cvt.u16.u32 	%rs12690, %r6259;
	bfe.u32 	%r6260, %r6255, 24, 8;
	cvt.u16.u32 	%rs12689, %r6260;
	bfe.u32 	%r6261, %r6256, 0, 8;
	cvt.u16.u32 	%rs12688, %r6261;
	bfe.u32 	%r6262, %r6256, 8, 8;
	cvt.u16.u32 	%rs12687, %r6262;
	bfe.u32 	%r6263, %r6256, 16, 8;
	cvt.u16.u32 	%rs12686, %r6263;
	bfe.u32 	%r6264, %r6256, 24, 8;
	cvt.u16.u32 	%rs12685, %r6264;
	ld.local.v2.b32 	{%r6265, %r6266}, [%rd1+144];
	bfe.u32 	%r6267, %r6265, 0, 8;
	cvt.u16.u32 	%rs12684, %r6267;
	bfe.u32 	%r6268, %r6265, 8, 8;
	cvt.u16.u32 	%rs12683, %r6268;
	bfe.u32 	%r6269, %r6265, 16, 8;
	cvt.u16.u32 	%rs12682, %r6269;
	bfe.u32 	%r6270, %r6265, 24, 8;
	cvt.u16.u32 	%rs12681, %r6270;
	bfe.u32 	%r6271, %r6266, 0, 8;
	cvt.u16.u32 	%rs12680, %r6271;
	bfe.u32 	%r6272, %r6266, 8, 8;
	cvt.u16.u32 	%rs12679, %r6272;
	bfe.u32 	%r6273, %r6266, 16, 8;
	cvt.u16.u32 	%rs12678, %r6273;
	bfe.u32 	%r6274, %r6266, 24, 8;
	cvt.u16.u32 	%rs12677, %r6274;
	ld.local.v2.b32 	{%r6275, %r6276}, [%rd1+152];
	bfe.u32 	%r6277, %r6275, 0, 8;
	cvt.u16.u32 	%rs12676, %r6277;
	bfe.u32 	%r6278, %r6275, 8, 8;
	cvt.u16.u32 	%rs12675, %r6278;
	bfe.u32 	%r6279, %r6275, 16, 8;
	cvt.u16.u32 	%rs12674, %r6279;
	bfe.u32 	%r6280, %r6275, 24, 8;
	cvt.u16.u32 	%rs12673, %r6280;
	bfe.u32 	%r6281, %r6276, 0, 8;
	cvt.u16.u32 	%rs12672, %r6281;
	bfe.u32 	%r6282, %r6276, 8, 8;
	cvt.u16.u32 	%rs12671, %r6282;
	bfe.u32 	%r6283, %r6276, 16, 8;
	cvt.u16.u32 	%rs12670, %r6283;
	bfe.u32 	%r6284, %r6276, 24, 8;
	cvt.u16.u32 	%rs12669, %r6284;
	ld.local.v2.b32 	{%r6285, %r6286}, [%rd1+160];
	bfe.u32 	%r6287, %r6285, 0, 8;
	cvt.u16.u32 	%rs12668, %r6287;
	bfe.u32 	%r6288, %r6285, 8, 8;
	cvt.u16.u32 	%rs12667, %r6288;
	bfe.u32 	%r6289, %r6285, 16, 8;
	cvt.u16.u32 	%rs12666, %r6289;
	bfe.u32 	%r6290, %r6285, 24, 8;
	cvt.u16.u32 	%rs12665, %r6290;
	bfe.u32 	%r6291, %r6286, 0, 8;
	cvt.u16.u32 	%rs12664, %r6291;
	bfe.u32 	%r6292, %r6286, 8, 8;
	cvt.u16.u32 	%rs12663, %r6292;
	bfe.u32 	%r6293, %r6286, 16, 8;
	cvt.u16.u32 	%rs12662, %r6293;
	bfe.u32 	%r6294, %r6286, 24, 8;
	cvt.u16.u32 	%rs12661, %r6294;
	ld.local.v2.b32 	{%r6295, %r6296}, [%rd1+168];
	bfe.u32 	%r6297, %r6295, 0, 8;
	cvt.u16.u32 	%rs12660, %r6297;
	bfe.u32 	%r6298, %r6295, 8, 8;
	cvt.u16.u32 	%rs12659, %r6298;
	bfe.u32 	%r6299, %r6295, 16, 8;
	cvt.u16.u32 	%rs12658, %r6299;
	bfe.u32 	%r6300, %r6295, 24, 8;
	cvt.u16.u32 	%rs12657, %r6300;
	bfe.u32 	%r6301, %r6296, 0, 8;
	cvt.u16.u32 	%rs12656, %r6301;
	bfe.u32 	%r6302, %r6296, 8, 8;
	cvt.u16.u32 	%rs12655, %r6302;
	bfe.u32 	%r6303, %r6296, 16, 8;
	cvt.u16.u32 	%rs12654, %r6303;
	bfe.u32 	%r6304, %r6296, 24, 8;
	cvt.u16.u32 	%rs12653, %r6304;
	ld.local.v2.b32 	{%r6305, %r6306}, [%rd1+176];
	bfe.u32 	%r6307, %r6305, 0, 8;
	cvt.u16.u32 	%rs12652, %r6307;
	bfe.u32 	%r6308, %r6305, 8, 8;
	cvt.u16.u32 	%rs12651, %r6308;
	bfe.u32 	%r6309, %r6305, 16, 8;
	cvt.u16.u32 	%rs12650, %r6309;
	bfe.u32 	%r6310, %r6305, 24, 8;
	cvt.u16.u32 	%rs12649, %r6310;
	bfe.u32 	%r6311, %r6306, 0, 8;
	cvt.u16.u32 	%rs12648, %r6311;
	bfe.u32 	%r6312, %r6306, 8, 8;
	cvt.u16.u32 	%rs12647, %r6312;
	bfe.u32 	%r6313, %r6306, 16, 8;
	cvt.u16.u32 	%rs12646, %r6313;
	bfe.u32 	%r6314, %r6306, 24, 8;
	cvt.u16.u32 	%rs12645, %r6314;
	ld.local.v2.b32 	{%r6315, %r6316}, [%rd1+184];
	bfe.u32 	%r6317, %r6315, 0, 8;
	cvt.u16.u32 	%rs12644, %r6317;
	bfe.u32 	%r6318, %r6315, 8, 8;
	cvt.u16.u32 	%rs12643, %r6318;
	bfe.u32 	%r6319, %r6315, 16, 8;
	cvt.u16.u32 	%rs12642, %r6319;
	bfe.u32 	%r6320, %r6315, 24, 8;
	cvt.u16.u32 	%rs12641, %r6320;
	bfe.u32 	%r6321, %r6316, 0, 8;
	cvt.u16.u32 	%rs12640, %r6321;
	bfe.u32 	%r6322, %r6316, 8, 8;
	cvt.u16.u32 	%rs12639, %r6322;
	bfe.u32 	%r6323, %r6316, 16, 8;
	cvt.u16.u32 	%rs12638, %r6323;
	bfe.u32 	%r6324, %r6316, 24, 8;
	cvt.u16.u32 	%rs12637, %r6324;
	ld.local.v2.b32 	{%r6325, %r6326}, [%rd1+192];
	bfe.u32 	%r6327, %r6325, 0, 8;
	cvt.u16.u32 	%rs12636, %r6327;
	bfe.u32 	%r6328, %r6325, 8, 8;
	cvt.u16.u32 	%rs12635, %r6328;
	bfe.u32 	%r6329, %r6325, 16, 8;
	cvt.u16.u32 	%rs12634, %r6329;
	bfe.u32 	%r6330, %r6325, 24, 8;
	cvt.u16.u32 	%rs12633, %r6330;
	bfe.u32 	%r6331, %r6326, 0, 8;
	cvt.u16.u32 	%rs12632, %r6331;
	bfe.u32 	%r6332, %r6326, 8, 8;
	cvt.u16.u32 	%rs12631, %r6332;
	bfe.u32 	%r6333, %r6326, 16, 8;
	cvt.u16.u32 	%rs12630, %r6333;
	bfe.u32 	%r6334, %r6326, 24, 8;
	cvt.u16.u32 	%rs12629, %r6334;
	ld.local.v2.b32 	{%r6335, %r6336}, [%rd1+200];
	bfe.u32 	%r6337, %r6335, 0, 8;
	cvt.u16.u32 	%rs12628, %r6337;
	bfe.u32 	%r6338, %r6335, 8, 8;
	cvt.u16.u32 	%rs12627, %r6338;
	bfe.u32 	%r6339, %r6335, 16, 8;
	cvt.u16.u32 	%rs12626, %r6339;
	bfe.u32 	%r6340, %r6335, 24, 8;
	cvt.u16.u32 	%rs12625, %r6340;
	bfe.u32 	%r6341, %r6336, 0, 8;
	cvt.u16.u32 	%rs12624, %r6341;
	bfe.u32 	%r6342, %r6336, 8, 8;
	cvt.u16.u32 	%rs12623, %r6342;
	bfe.u32 	%r6343, %r6336, 16, 8;
	cvt.u16.u32 	%rs12622, %r6343;
	bfe.u32 	%r6344, %r6336, 24, 8;
	cvt.u16.u32 	%rs12621, %r6344;
	ld.local.v2.b32 	{%r6345, %r6346}, [%rd1+208];
	bfe.u32 	%r6347, %r6345, 0, 8;
	cvt.u16.u32 	%rs12620, %r6347;
	bfe.u32 	%r6348, %r6345, 8, 8;
	cvt.u16.u32 	%rs12619, %r6348;
	bfe.u32 	%r6349, %r6345, 16, 8;
	cvt.u16.u32 	%rs12618, %r6349;
	bfe.u32 	%r6350, %r6345, 24, 8;
	cvt.u16.u32 	%rs12617, %r6350;
	bfe.u32 	%r6351, %r6346, 0, 8;
	cvt.u16.u32 	%rs12616, %r6351;
	bfe.u32 	%r6352, %r6346, 8, 8;
	cvt.u16.u32 	%rs12615, %r6352;
	bfe.u32 	%r6353, %r6346, 16, 8;
	cvt.u16.u32 	%rs12614, %r6353;
	bfe.u32 	%r6354, %r6346, 24, 8;
	cvt.u16.u32 	%rs12613, %r6354;
	ld.local.v2.b32 	{%r6355, %r6356}, [%rd1+216];
	bfe.u32 	%r6357, %r6355, 0, 8;
	cvt.u16.u32 	%rs12612, %r6357;
	bfe.u32 	%r6358, %r6355, 8, 8;
	cvt.u16.u32 	%rs12611, %r6358;
	bfe.u32 	%r6359, %r6355, 16, 8;
	cvt.u16.u32 	%rs12610, %r6359;
	bfe.u32 	%r6360, %r6355, 24, 8;
	cvt.u16.u32 	%rs12609, %r6360;
	bfe.u32 	%r6361, %r6356, 0, 8;
	cvt.u16.u32 	%rs12608, %r6361;
	bfe.u32 	%r6362, %r6356, 8, 8;
	cvt.u16.u32 	%rs12607, %r6362;
	bfe.u32 	%r6363, %r6356, 16, 8;
	cvt.u16.u32 	%rs12606, %r6363;
	bfe.u32 	%r6364, %r6356, 24, 8;
	cvt.u16.u32 	%rs12605, %r6364;
	ld.local.v2.b32 	{%r6365, %r6366}, [%rd1+224];
	bfe.u32 	%r6367, %r6365, 0, 8;
	cvt.u16.u32 	%rs12604, %r6367;
	bfe.u32 	%r6368, %r6365, 8, 8;
	cvt.u16.u32 	%rs12603, %r6368;
	bfe.u32 	%r6369, %r6365, 16, 8;
	cvt.u16.u32 	%rs12602, %r6369;
	bfe.u32 	%r6370, %r6365, 24, 8;
	cvt.u16.u32 	%rs12601, %r6370;
	bfe.u32 	%r6371, %r6366, 0, 8;
	cvt.u16.u32 	%rs12600, %r6371;
	bfe.u32 	%r6372, %r6366, 8, 8;
	cvt.u16.u32 	%rs12599, %r6372;
	bfe.u32 	%r6373, %r6366, 16, 8;
	cvt.u16.u32 	%rs12598, %r6373;
	bfe.u32 	%r6374, %r6366, 24, 8;
	cvt.u16.u32 	%rs12597, %r6374;
	ld.local.v2.b32 	{%r6375, %r6376}, [%rd1+232];
	bfe.u32 	%r6377, %r6375, 0, 8;
	cvt.u16.u32 	%rs12596, %r6377;
	bfe.u32 	%r6378, %r6375, 8, 8;
	cvt.u16.u32 	%rs12595, %r6378;
	bfe.u32 	%r6379, %r6375, 16, 8;
	cvt.u16.u32 	%rs12594, %r6379;
	bfe.u32 	%r6380, %r6375, 24, 8;
	cvt.u16.u32 	%rs12593, %r6380;
	bfe.u32 	%r6381, %r6376, 0, 8;
	cvt.u16.u32 	%rs12592, %r6381;
	bfe.u32 	%r6382, %r6376, 8, 8;
	cvt.u16.u32 	%rs12591, %r6382;
	bfe.u32 	%r6383, %r6376, 16, 8;
	cvt.u16.u32 	%rs12590, %r6383;
	bfe.u32 	%r6384, %r6376, 24, 8;
	cvt.u16.u32 	%rs12589, %r6384;
	ld.local.v2.b32 	{%r6385, %r6386}, [%rd1+240];
	bfe.u32 	%r6387, %r6385, 0, 8;
	cvt.u16.u32 	%rs12588, %r6387;
	bfe.u32 	%r6388, %r6385, 8, 8;
	cvt.u16.u32 	%rs12587, %r6388;
	bfe.u32 	%r6389, %r6385, 16, 8;
	cvt.u16.u32 	%rs12586, %r6389;
	bfe.u32 	%r6390, %r6385, 24, 8;
	cvt.u16.u32 	%rs12585, %r6390;
	bfe.u32 	%r6391, %r6386, 0, 8;
	cvt.u16.u32 	%rs12584, %r6391;
	bfe.u32 	%r6392, %r6386, 8, 8;
	cvt.u16.u32 	%rs12583, %r6392;
	bfe.u32 	%r6393, %r6386, 16, 8;
	cvt.u16.u32 	%rs12582, %r6393;
	bfe.u32 	%r6394, %r6386, 24, 8;
	cvt.u16.u32 	%rs12581, %r6394;
	ld.local.v2.b32 	{%r6395, %r6396}, [%rd1+248];
	bfe.u32 	%r6397, %r6395, 0, 8;
	cvt.u16.u32 	%rs12580, %r6397;
	bfe.u32 	%r6398, %r6395, 8, 8;
	cvt.u16.u32 	%rs12579, %r6398;
	bfe.u32 	%r6399, %r6395, 16, 8;
	cvt.u16.u32 	%rs12578, %r6399;
	bfe.u32 	%r6400, %r6395, 24, 8;
	cvt.u16.u32 	%rs12577, %r6400;
	bfe.u32 	%r6401, %r6396, 0, 8;
	cvt.u16.u32 	%rs12576, %r6401;
	bfe.u32 	%r6402, %r6396, 8, 8;
	cvt.u16.u32 	%rs12575, %r6402;
	bfe.u32 	%r6403, %r6396, 16, 8;
	cvt.u16.u32 	%rs12574, %r6403;
	bfe.u32 	%r6404, %r6396, 24, 8;
	cvt.u16.u32 	%rs12573, %r6404;
	ld.local.v2.b32 	{%r6405, %r6406}, [%rd1+256];
	bfe.u32 	%r6407, %r6405, 0, 8;
	cvt.u16.u32 	%rs12572, %r6407;
	bfe.u32 	%r6408, %r6405, 8, 8;
	cvt.u16.u32 	%rs12571, %r6408;
	bfe.u32 	%r6409, %r6405, 16, 8;
	cvt.u16.u32 	%rs12570, %r6409;
	bfe.u32 	%r6410, %r6405, 24, 8;
	cvt.u16.u32 	%rs12569, %r6410;
	bfe.u32 	%r6411, %r6406, 0, 8;
	cvt.u16.u32 	%rs12568, %r6411;
	bfe.u32 	%r6412, %r6406, 8, 8;
	cvt.u16.u32 	%rs12567, %r6412;
	bfe.u32 	%r6413, %r6406, 16, 8;
	cvt.u16.u32 	%rs12566, %r6413;
	bfe.u32 	%r6414, %r6406, 24, 8;
	cvt.u16.u32 	%rs12565, %r6414;
	ld.local.v2.b32 	{%r6415, %r6416}, [%rd1+264];
	bfe.u32 	%r6417, %r6415, 0, 8;
	cvt.u16.u32 	%rs12564, %r6417;
	bfe.u32 	%r6418, %r6415, 8, 8;
	cvt.u16.u32 	%rs12563, %r6418;
	bfe.u32 	%r6419, %r6415, 16, 8;
	cvt.u16.u32 	%rs12562, %r6419;
	bfe.u32 	%r6420, %r6415, 24, 8;
	cvt.u16.u32 	%rs12561, %r6420;
	bfe.u32 	%r6421, %r6416, 0, 8;
	cvt.u16.u32 	%rs12560, %r6421;
	bfe.u32 	%r6422, %r6416, 8, 8;
	cvt.u16.u32 	%rs12559, %r6422;
	bfe.u32 	%r6423, %r6416, 16, 8;
	cvt.u16.u32 	%rs12558, %r6423;
	bfe.u32 	%r6424, %r6416, 24, 8;
	cvt.u16.u32 	%rs12557, %r6424;
$L__BB2_116:
	cvt.u32.u16 	%r6765, %rs12812;
	and.b32  	%r6766, %r6765, 255;
	and.b16  	%rs11474, %rs12811, 255;
	mul.wide.u16 	%r6767, %rs11474, 256;
	or.b32  	%r6768, %r6767, %r6766;
	cvt.u32.u16 	%r6769, %rs12810;
	shl.b32 	%r6770, %r6769, 16;
	and.b32  	%r6771, %r6770, 16711680;
	or.b32  	%r6772, %r6768, %r6771;
	cvt.u32.u16 	%r6773, %rs12809;
	shl.b32 	%r6774, %r6773, 24;
	or.b32  	%r6446, %r6772, %r6774;
	cvt.u32.u16 	%r6775, %rs12808;
	and.b32  	%r6776, %r6775, 255;
	and.b16  	%rs11475, %rs12807, 255;
	mul.wide.u16 	%r6777, %rs11475, 256;
	or.b32  	%r6778, %r6777, %r6776;
	cvt.u32.u16 	%r6779, %rs12806;
	shl.b32 	%r6780, %r6779, 16;
	and.b32  	%r6781, %r6780, 16711680;
	or.b32  	%r6782, %r6778, %r6781;
	cvt.u32.u16 	%r6783, %rs12805;
	shl.b32 	%r6784, %r6783, 24;
	or.b32  	%r6451, %r6782, %r6784;
	cvt.u32.u16 	%r6785, %rs12804;
	and.b32  	%r6786, %r6785, 255;
	and.b16  	%rs11476, %rs12803, 255;
	mul.wide.u16 	%r6787, %rs11476, 256;
	or.b32  	%r6788, %r6787, %r6786;
	cvt.u32.u16 	%r6789, %rs12802;
	shl.b32 	%r6790, %r6789, 16;
	and.b32  	%r6791, %r6790, 16711680;
	or.b32  	%r6792, %r6788, %r6791;
	cvt.u32.u16 	%r6793, %rs12801;
	shl.b32 	%r6794, %r6793, 24;
	or.b32  	%r6456, %r6792, %r6794;
	cvt.u32.u16 	%r6795, %rs12800;
	and.b32  	%r6796, %r6795, 255;
	and.b16  	%rs11477, %rs12799, 255;
	mul.wide.u16 	%r6797, %rs11477, 256;
	or.b32  	%r6798, %r6797, %r6796;
	cvt.u32.u16 	%r6799, %rs12798;
	shl.b32 	%r6800, %r6799, 16;
	and.b32  	%r6801, %r6800, 16711680;
	or.b32  	%r6802, %r6798, %r6801;
	cvt.u32.u16 	%r6803, %rs12797;
	shl.b32 	%r6804, %r6803, 24;
	or.b32  	%r6461, %r6802, %r6804;
	cvt.u32.u16 	%r6805, %rs12796;
	and.b32  	%r6806, %r6805, 255;
	and.b16  	%rs11478, %rs12795, 255;
	mul.wide.u16 	%r6807, %rs11478, 256;
	or.b32  	%r6808, %r6807, %r6806;
	cvt.u32.u16 	%r6809, %rs12794;
	shl.b32 	%r6810, %r6809, 16;
	and.b32  	%r6811, %r6810, 16711680;
	or.b32  	%r6812, %r6808, %r6811;
	cvt.u32.u16 	%r6813, %rs12793;
	shl.b32 	%r6814, %r6813, 24;
	or.b32  	%r6466, %r6812, %r6814;
	cvt.u32.u16 	%r6815, %rs12792;
	and.b32  	%r6816, %r6815, 255;
	and.b16  	%rs11479, %rs12791, 255;
	mul.wide.u16 	%r6817, %rs11479, 256;
	or.b32  	%r6818, %r6817, %r6816;
	cvt.u32.u16 	%r6819, %rs12790;
	shl.b32 	%r6820, %r6819, 16;
	and.b32  	%r6821, %r6820, 16711680;
	or.b32  	%r6822, %r6818, %r6821;
	cvt.u32.u16 	%r6823, %rs12789;
	shl.b32 	%r6824, %r6823, 24;
	or.b32  	%r6471, %r6822, %r6824;
	cvt.u32.u16 	%r6825, %rs12788;
	and.b32  	%r6826, %r6825, 255;
	and.b16  	%rs11480, %rs12787, 255;
	mul.wide.u16 	%r6827, %rs11480, 256;
	or.b32  	%r6828, %r6827, %r6826;
	cvt.u32.u16 	%r6829, %rs12786;
	shl.b32 	%r6830, %r6829, 16;
	and.b32  	%r6831, %r6830, 16711680;
	or.b32  	%r6832, %r6828, %r6831;
	cvt.u32.u16 	%r6833, %rs12785;
	shl.b32 	%r6834, %r6833, 24;
	or.b32  	%r6476, %r6832, %r6834;
	cvt.u32.u16 	%r6835, %rs12784;
	and.b32  	%r6836, %r6835, 255;
	and.b16  	%rs11481, %rs12783, 255;
	mul.wide.u16 	%r6837, %rs11481, 256;
	or.b32  	%r6838, %r6837, %r6836;
	cvt.u32.u16 	%r6839, %rs12782;
	shl.b32 	%r6840, %r6839, 16;
	and.b32  	%r6841, %r6840, 16711680;
	or.b32  	%r6842, %r6838, %r6841;
	cvt.u32.u16 	%r6843, %rs12781;
	shl.b32 	%r6844, %r6843, 24;
	or.b32  	%r6481, %r6842, %r6844;
	cvt.u32.u16 	%r6845, %rs12780;
	and.b32  	%r6846, %r6845, 255;
	and.b16  	%rs11482, %rs12779, 255;
	mul.wide.u16 	%r6847, %rs11482, 256;
	or.b32  	%r6848, %r6847, %r6846;
	cvt.u32.u16 	%r6849, %rs12778;
	shl.b32 	%r6850, %r6849, 16;
	and.b32  	%r6851, %r6850, 16711680;
	or.b32  	%r6852, %r6848, %r6851;
	cvt.u32.u16 	%r6853, %rs12777;
	shl.b32 	%r6854, %r6853, 24;
	or.b32  	%r6486, %r6852, %r6854;
	cvt.u32.u16 	%r6855, %rs12776;
	and.b32  	%r6856, %r6855, 255;
	and.b16  	%rs11483, %rs12775, 255;
	mul.wide.u16 	%r6857, %rs11483, 256;
	or.b32  	%r6858, %r6857, %r6856;
	cvt.u32.u16 	%r6859, %rs12774;
	shl.b32 	%r6860, %r6859, 16;
	and.b32  	%r6861, %r6860, 16711680;
	or.b32  	%r6862, %r6858, %r6861;
	cvt.u32.u16 	%r6863, %rs12773;
	shl.b32 	%r6864, %r6863, 24;
	or.b32  	%r6491, %r6862, %r6864;
	cvt.u32.u16 	%r6865, %rs12772;
	and.b32  	%r6866, %r6865, 255;
	and.b16  	%rs11484, %rs12771, 255;
	mul.wide.u16 	%r6867, %rs11484, 256;
	or.b32  	%r6868, %r6867, %r6866;
	cvt.u32.u16 	%r6869, %rs12770;
	shl.b32 	%r6870, %r6869, 16;
	and.b32  	%r6871, %r6870, 16711680;
	or.b32  	%r6872, %r6868, %r6871;
	cvt.u32.u16 	%r6873, %rs12769;
	shl.b32 	%r6874, %r6873, 24;
	or.b32  	%r6496, %r6872, %r6874;
	cvt.u32.u16 	%r6875, %rs12768;
	and.b32  	%r6876, %r6875, 255;
	and.b16  	%rs11485, %rs12767, 255;
	mul.wide.u16 	%r6877, %rs11485, 256;
	or.b32  	%r6878, %r6877, %r6876;
	cvt.u32.u16 	%r6879, %rs12766;
	shl.b32 	%r6880, %r6879, 16;
	and.b32  	%r6881, %r6880, 16711680;
	or.b32  	%r6882, %r6878, %r6881;
	cvt.u32.u16 	%r6883, %rs12765;
	shl.b32 	%r6884, %r6883, 24;
	or.b32  	%r6501, %r6882, %r6884;
	cvt.u32.u16 	%r6885, %rs12764;
	and.b32  	%r6886, %r6885, 255;
	and.b16  	%rs11486, %rs12763, 255;
	mul.wide.u16 	%r6887, %rs11486, 256;
	or.b32  	%r6888, %r6887, %r6886;
	cvt.u32.u16 	%r6889, %rs12762;
	shl.b32 	%r6890, %r6889, 16;
	and.b32  	%r6891, %r6890, 16711680;
	or.b32  	%r6892, %r6888, %r6891;
	cvt.u32.u16 	%r6893, %rs12761;
	shl.b32 	%r6894, %r6893, 24;
	or.b32  	%r6506, %r6892, %r6894;
	cvt.u32.u16 	%r6895, %rs12760;
	and.b32  	%r6896, %r6895, 255;
	and.b16  	%rs11487, %rs12759, 255;
	mul.wide.u16 	%r6897, %rs11487, 256;
	or.b32  	%r6898, %r6897, %r6896;
	cvt.u32.u16 	%r6899, %rs12758;
	shl.b32 	%r6900, %r6899, 16;
	and.b32  	%r6901, %r6900, 16711680;
	or.b32  	%r6902, %r6898, %r6901;
	cvt.u32.u16 	%r6903, %rs12757;
	shl.b32 	%r6904, %r6903, 24;
	or.b32  	%r6511, %r6902, %r6904;
	cvt.u32.u16 	%r6905, %rs12756;
	and.b32  	%r6906, %r6905, 255;
	and.b16  	%rs11488, %rs12755, 255;
	mul.wide.u16 	%r6907, %rs11488, 256;
	or.b32  	%r6908, %r6907, %r6906;
	cvt.u32.u16 	%r6909, %rs12754;
	shl.b32 	%r6910, %r6909, 16;
	and.b32  	%r6911, %r6910, 16711680;
	or.b32  	%r6912, %r6908, %r6911;
	cvt.u32.u16 	%r6913, %rs12753;
	shl.b32 	%r6914, %r6913, 24;
	or.b32  	%r6516, %r6912, %r6914;
	cvt.u32.u16 	%r6915, %rs12752;
	and.b32  	%r6916, %r6915, 255;
	and.b16  	%rs11489, %rs12751, 255;
	mul.wide.u16 	%r6917, %rs11489, 256;
	or.b32  	%r6918, %r6917, %r6916;
	cvt.u32.u16 	%r6919, %rs12750;
	shl.b32 	%r6920, %r6919, 16;
	and.b32  	%r6921, %r6920, 16711680;
	or.b32  	%r6922, %r6918, %r6921;
	cvt.u32.u16 	%r6923, %rs12749;
	shl.b32 	%r6924, %r6923, 24;
	or.b32  	%r6521, %r6922, %r6924;
	cvt.u32.u16 	%r6925, %rs12748;
	and.b32  	%r6926, %r6925, 255;
	and.b16  	%rs11490, %rs12747, 255;
	mul.wide.u16 	%r6927, %rs11490, 256;
	or.b32  	%r6928, %r6927, %r6926;
	cvt.u32.u16 	%r6929, %rs12746;
	shl.b32 	%r6930, %r6929, 16;
	and.b32  	%r6931, %r6930, 16711680;
	or.b32  	%r6932, %r6928, %r6931;
	cvt.u32.u16 	%r6933, %rs12745;
	shl.b32 	%r6934, %r6933, 24;
	or.b32  	%r6526, %r6932, %r6934;
	cvt.u32.u16 	%r6935, %rs12744;
	and.b32  	%r6936, %r6935, 255;
	and.b16  	%rs11491, %rs12743, 255;
	mul.wide.u16 	%r6937, %rs11491, 256;
	or.b32  	%r6938, %r6937, %r6936;
	cvt.u32.u16 	%r6939, %rs12742;
	shl.b32 	%r6940, %r6939, 16;
	and.b32  	%r6941, %r6940, 16711680;
	or.b32  	%r6942, %r6938, %r6941;
	cvt.u32.u16 	%r6943, %rs12741;
	shl.b32 	%r6944, %r6943, 24;
	or.b32  	%r6531, %r6942, %r6944;
	cvt.u32.u16 	%r6945, %rs12740;
	and.b32  	%r6946, %r6945, 255;
	and.b16  	%rs11492, %rs12739, 255;
	mul.wide.u16 	%r6947, %rs11492, 256;
	or.b32  	%r6948, %r6947, %r6946;
	cvt.u32.u16 	%r6949, %rs12738;
	shl.b32 	%r6950, %r6949, 16;
	and.b32  	%r6951, %r6950, 16711680;
	or.b32  	%r6952, %r6948, %r6951;
	cvt.u32.u16 	%r6953, %rs12737;
	shl.b32 	%r6954, %r6953, 24;
	or.b32  	%r6536, %r6952, %r6954;
	cvt.u32.u16 	%r6955, %rs12736;
	and.b32  	%r6956, %r6955, 255;
	and.b16  	%rs11493, %rs12735, 255;
	mul.wide.u16 	%r6957, %rs11493, 256;
	or.b32  	%r6958, %r6957, %r6956;
	cvt.u32.u16 	%r6959, %rs12734;
	shl.b32 	%r6960, %r6959, 16;
	and.b32  	%r6961, %r6960, 16711680;
	or.b32  	%r6962, %r6958, %r6961;
	cvt.u32.u16 	%r6963, %rs12733;
	shl.b32 	%r6964, %r6963, 24;
	or.b32  	%r6541, %r6962, %r6964;
	cvt.u32.u16 	%r6965, %rs12732;
	and.b32  	%r6966, %r6965, 255;
	and.b16  	%rs11494, %rs12731, 255;
	mul.wide.u16 	%r6967, %rs11494, 256;
	or.b32  	%r6968, %r6967, %r6966;
	cvt.u32.u16 	%r6969, %rs12730;
	shl.b32 	%r6970, %r6969, 16;
	and.b32  	%r6971, %r6970, 16711680;
	or.b32  	%r6972, %r6968, %r6971;
	cvt.u32.u16 	%r6973, %rs12729;
	shl.b32 	%r6974, %r6973, 24;
	or.b32  	%r6546, %r6972, %r6974;
	cvt.u32.u16 	%r6975, %rs12728;
	and.b32  	%r6976, %r6975, 255;
	and.b16  	%rs11495, %rs12727, 255;
	mul.wide.u16 	%r6977, %rs11495, 256;
	or.b32  	%r6978, %r6977, %r6976;
	cvt.u32.u16 	%r6979, %rs12726;
	shl.b32 	%r6980, %r6979, 16;
	and.b32  	%r6981, %r6980, 16711680;
	or.b32  	%r6982, %r6978, %r6981;
	cvt.u32.u16 	%r6983, %rs12725;
	shl.b32 	%r6984, %r6983, 24;
	or.b32  	%r6551, %r6982, %r6984;
	cvt.u32.u16 	%r6985, %rs12724;
	and.b32  	%r6986, %r6985, 255;
	and.b16  	%rs11496, %rs12723, 255;
	mul.wide.u16 	%r6987, %rs11496, 256;
	or.b32  	%r6988, %r6987, %r6986;
	cvt.u32.u16 	%r6989, %rs12722;
	shl.b32 	%r6990, %r6989, 16;
	and.b32  	%r6991, %r6990, 16711680;
	or.b32  	%r6992, %r6988, %r6991;
	cvt.u32.u16 	%r6993, %rs12721;
	shl.b32 	%r6994, %r6993, 24;
	or.b32  	%r6556, %r6992, %r6994;
	cvt.u32.u16 	%r6995, %rs12720;
	and.b32  	%r6996, %r6995, 255;
	and.b16  	%rs11497, %rs12719, 255;
	mul.wide.u16 	%r6997, %rs11497, 256;
	or.b32  	%r6998, %r6997, %r6996;
	cvt.u32.u16 	%r6999, %rs12718;
	shl.b32 	%r7000, %r6999, 16;
	and.b32  	%r7001, %r7000, 16711680;
	or.b32  	%r7002, %r6998, %r7001;
	cvt.u32.u16 	%r7003, %rs12717;
	shl.b32 	%r7004, %r7003, 24;
	or.b32  	%r6561, %r7002, %r7004;
	cvt.u32.u16 	%r7005, %rs12716;
	and.b32  	%r7006, %r7005, 255;
	and.b16  	%rs11498, %rs12715, 255;
	mul.wide.u16 	%r7007, %rs11498, 256;
	or.b32  	%r7008, %r7007, %r7006;
	cvt.u32.u16 	%r7009, %rs12714;
	shl.b32 	%r7010, %r7009, 16;
	and.b32  	%r7011, %r7010, 16711680;
	or.b32  	%r7012, %r7008, %r7011;
	cvt.u32.u16 	%r7013, %rs12713;
	shl.b32 	%r7014, %r7013, 24;
	or.b32  	%r6566, %r7012, %r7014;
	cvt.u32.u16 	%r7015, %rs12712;
	and.b32  	%r7016, %r7015, 255;
	and.b16  	%rs11499, %rs12711, 255;
	mul.wide.u16 	%r7017, %rs11499, 256;
	or.b32  	%r7018, %r7017, %r7016;
	cvt.u32.u16 	%r7019, %rs12710;
	shl.b32 	%r7020, %r7019, 16;
	and.b32  	%r7021, %r7020, 16711680;
	or.b32  	%r7022, %r7018, %r7021;
	cvt.u32.u16 	%r7023, %rs12709;
	shl.b32 	%r7024, %r7023, 24;
	or.b32  	%r6571, %r7022, %r7024;
	cvt.u32.u16 	%r7025, %rs12708;
	and.b32  	%r7026, %r7025, 255;
	and.b16  	%rs11500, %rs12707, 255;
	mul.wide.u16 	%r7027, %rs11500, 256;
	or.b32  	%r7028, %r7027, %r7026;
	cvt.u32.u16 	%r7029, %rs12706;
	shl.b32 	%r7030, %r7029, 16;
	and.b32  	%r7031, %r7030, 16711680;
	or.b32  	%r7032, %r7028, %r7031;
	cvt.u32.u16 	%r7033, %rs12705;
	shl.b32 	%r7034, %r7033, 24;
	or.b32  	%r6576, %r7032, %r7034;
	cvt.u32.u16 	%r7035, %rs12704;
	and.b32  	%r7036, %r7035, 255;
	and.b16  	%rs11501, %rs12703, 255;
	mul.wide.u16 	%r7037, %rs11501, 256;
	or.b32  	%r7038, %r7037, %r7036;
	cvt.u32.u16 	%r7039, %rs12702;
	shl.b32 	%r7040, %r7039, 16;
	and.b32  	%r7041, %r7040, 16711680;
	or.b32  	%r7042, %r7038, %r7041;
	cvt.u32.u16 	%r7043, %rs12701;
	shl.b32 	%r7044, %r7043, 24;
	or.b32  	%r6581, %r7042, %r7044;
	cvt.u32.u16 	%r7045, %rs12700;
	and.b32  	%r7046, %r7045, 255;
	and.b16  	%rs11502, %rs12699, 255;
	mul.wide.u16 	%r7047, %rs11502, 256;
	or.b32  	%r7048, %r7047, %r7046;
	cvt.u32.u16 	%r7049, %rs12698;
	shl.b32 	%r7050, %r7049, 16;
	and.b32  	%r7051, %r7050, 16711680;
	or.b32  	%r7052, %r7048, %r7051;
	cvt.u32.u16 	%r7053, %rs12697;
	shl.b32 	%r7054, %r7053, 24;
	or.b32  	%r6586, %r7052, %r7054;
	cvt.u32.u16 	%r7055, %rs12696;
	and.b32  	%r7056, %r7055, 255;
	and.b16  	%rs11503, %rs12695, 255;
	mul.wide.u16 	%r7057, %rs11503, 256;
	or.b32  	%r7058, %r7057, %r7056;
	cvt.u32.u16 	%r7059, %rs12694;
	shl.b32 	%r7060, %r7059, 16;
	and.b32  	%r7061, %r7060, 16711680;
	or.b32  	%r7062, %r7058, %r7061;
	cvt.u32.u16 	%r7063, %rs12693;
	shl.b32 	%r7064, %r7063, 24;
	or.b32  	%r6591, %r7062, %r7064;
	cvt.u32.u16 	%r7065, %rs12692;
	and.b32  	%r7066, %r7065, 255;
	and.b16  	%rs11504, %rs12691, 255;
	mul.wide.u16 	%r7067, %rs11504, 256;
	or.b32  	%r7068, %r7067, %r7066;
	cvt.u32.u16 	%r7069, %rs12690;
	shl.b32 	%r7070, %r7069, 16;
	and.b32  	%r7071, %r7070, 16711680;
	or.b32  	%r7072, %r7068, %r7071;
	cvt.u32.u16 	%r7073, %rs12689;
	shl.b32 	%r7074, %r7073, 24;
	or.b32  	%r6596, %r7072, %r7074;
	cvt.u32.u16 	%r7075, %rs12688;
	and.b32  	%r7076, %r7075, 255;
	and.b16  	%rs11505, %rs12687, 255;
	mul.wide.u16 	%r7077, %rs11505, 256;
	or.b32  	%r7078, %r7077, %r7076;
	cvt.u32.u16 	%r7079, %rs12686;
	shl.b32 	%r7080, %r7079, 16;
	and.b32  	%r7081, %r7080, 16711680;
	or.b32  	%r7082, %r7078, %r7081;
	cvt.u32.u16 	%r7083, %rs12685;
	shl.b32 	%r7084, %r7083, 24;
	or.b32  	%r6601, %r7082, %r7084;
	cvt.u32.u16 	%r7085, %rs12684;
	and.b32  	%r7086, %r7085, 255;
	and.b16  	%rs11506, %rs12683, 255;
	mul.wide.u16 	%r7087, %rs11506, 256;
	or.b32  	%r7088, %r7087, %r7086;
	cvt.u32.u16 	%r7089, %rs12682;
	shl.b32 	%r7090, %r7089, 16;
	and.b32  	%r7091, %r7090, 16711680;
	or.b32  	%r7092, %r7088, %r7091;
	cvt.u32.u16 	%r7093, %rs12681;
	shl.b32 	%r7094, %r7093, 24;
	or.b32  	%r6606, %r7092, %r7094;
	cvt.u32.u16 	%r7095, %rs12680;
	and.b32  	%r7096, %r7095, 255;
	and.b16  	%rs11507, %rs12679, 255;
	mul.wide.u16 	%r7097, %rs11507, 256;
	or.b32  	%r7098, %r7097, %r7096;
	cvt.u32.u16 	%r7099, %rs12678;
	shl.b32 	%r7100, %r7099, 16;
	and.b32  	%r7101, %r7100, 16711680;
	or.b32  	%r7102, %r7098, %r7101;
	cvt.u32.u16 	%r7103, %rs12677;
	shl.b32 	%r7104, %r7103, 24;
	or.b32  	%r6611, %r7102, %r7104;
	cvt.u32.u16 	%r7105, %rs12676;
	and.b32  	%r7106, %r7105, 255;
	and.b16  	%rs11508, %rs12675, 255;
	mul.wide.u16 	%r7107, %rs11508, 256;
	or.b32  	%r7108, %r7107, %r7106;
	cvt.u32.u16 	%r7109, %rs12674;
	shl.b32 	%r7110, %r7109, 16;
	and.b32  	%r7111, %r7110, 16711680;
	or.b32  	%r7112, %r7108, %r7111;
	cvt.u32.u16 	%r7113, %rs12673;
	shl.b32 	%r7114, %r7113, 24;
	or.b32  	%r6616, %r7112, %r7114;
	cvt.u32.u16 	%r7115, %rs12672;
	and.b32  	%r7116, %r7115, 255;
	and.b16  	%rs11509, %rs12671, 255;
	mul.wide.u16 	%r7117, %rs11509, 256;
	or.b32  	%r7118, %r7117, %r7116;
	cvt.u32.u16 	%r7119, %rs12670;
	shl.b32 	%r7120, %r7119, 16;
	and.b32  	%r7121, %r7120, 16711680;
	or.b32  	%r7122, %r7118, %r7121;
	cvt.u32.u16 	%r7123, %rs12669;
	shl.b32 	%r7124, %r7123, 24;
	or.b32  	%r6621, %r7122, %r7124;
	cvt.u32.u16 	%r7125, %rs12668;
	and.b32  	%r7126, %r7125, 255;
	and.b16  	%rs11510, %rs12667, 255;
	mul.wide.u16 	%r7127, %rs11510, 256;
	or.b32  	%r7128, %r7127, %r7126;
	cvt.u32.u16 	%r7129, %rs12666;
	shl.b32 	%r7130, %r7129, 16;
	and.b32  	%r7131, %r7130, 16711680;
	or.b32  	%r7132, %r7128, %r7131;
	cvt.u32.u16 	%r7133, %rs12665;
	shl.b32 	%r7134, %r7133, 24;
	or.b32  	%r6626, %r7132, %r7134;
	cvt.u32.u16 	%r7135, %rs12664;
	and.b32  	%r7136, %r7135, 255;
	and.b16  	%rs11511, %rs12663, 255;
	mul.wide.u16 	%r7137, %rs11511, 256;
	or.b32  	%r7138, %r7137, %r7136;
	cvt.u32.u16 	%r7139, %rs12662;
	shl.b32 	%r7140, %r7139, 16;
	and.b32  	%r7141, %r7140, 16711680;
	or.b32  	%r7142, %r7138, %r7141;
	cvt.u32.u16 	%r7143, %rs12661;
	shl.b32 	%r7144, %r7143, 24;
	or.b32  	%r6631, %r7142, %r7144;
	cvt.u32.u16 	%r7145, %rs12660;
	and.b32  	%r7146, %r7145, 255;
	and.b16  	%rs11512, %rs12659, 255;
	mul.wide.u16 	%r7147, %rs11512, 256;
	or.b32  	%r7148, %r7147, %r7146;
	cvt.u32.u16 	%r7149, %rs12658;
	shl.b32 	%r7150, %r7149, 16;
	and.b32  	%r7151, %r7150, 16711680;
	or.b32  	%r7152, %r7148, %r7151;
	cvt.u32.u16 	%r7153, %rs12657;
	shl.b32 	%r7154, %r7153, 24;
	or.b32  	%r6636, %r7152, %r7154;
	cvt.u32.u16 	%r7155, %rs12656;
	and.b32  	%r7156, %r7155, 255;
	and.b16  	%rs11513, %rs12655, 255;
	mul.wide.u16 	%r7157, %rs11513, 256;
	or.b32  	%r7158, %r7157, %r7156;
	cvt.u32.u16 	%r7159, %rs12654;
	shl.b32 	%r7160, %r7159, 16;
	and.b32  	%r7161, %r7160, 16711680;
	or.b32  	%r7162, %r7158, %r7161;
	cvt.u32.u16 	%r7163, %rs12653;
	shl.b32 	%r7164, %r7163, 24;
	or.b32  	%r6641, %r7162, %r7164;
	cvt.u32.u16 	%r7165, %rs12652;
	and.b32  	%r7166, %r7165, 255;
	and.b16  	%rs11514, %rs12651, 255;
	mul.wide.u16 	%r7167, %rs11514, 256;
	or.b32  	%r7168, %r7167, %r7166;
	cvt.u32.u16 	%r7169, %rs12650;
	shl.b32 	%r7170, %r7169, 16;
	and.b32  	%r7171, %r7170, 16711680;
	or.b32  	%r7172, %r7168, %r7171;
	cvt.u32.u16 	%r7173, %rs12649;
	shl.b32 	%r7174, %r7173, 24;
	or.b32  	%r6646, %r7172, %r7174;
	cvt.u32.u16 	%r7175, %rs12648;
	and.b32  	%r7176, %r7175, 255;
	and.b16  	%rs11515, %rs12647, 255;
	mul.wide.u16 	%r7177, %rs11515, 256;
	or.b32  	%r7178, %r7177, %r7176;
	cvt.u32.u16 	%r7179, %rs12646;
	shl.b32 	%r7180, %r7179, 16;
	and.b32  	%r7181, %r7180, 16711680;
	or.b32  	%r7182, %r7178, %r7181;
	cvt.u32.u16 	%r7183, %rs12645;
	shl.b32 	%r7184, %r7183, 24;
	or.b32  	%r6651, %r7182, %r7184;
	cvt.u32.u16 	%r7185, %rs12644;
	and.b32  	%r7186, %r7185, 255;
	and.b16  	%rs11516, %rs12643, 255;
	mul.wide.u16 	%r7187, %rs11516, 256;
	or.b32  	%r7188, %r7187, %r7186;
	cvt.u32.u16 	%r7189, %rs12642;
	shl.b32 	%r7190, %r7189, 16;
	and.b32  	%r7191, %r7190, 16711680;
	or.b32  	%r7192, %r7188, %r7191;
	cvt.u32.u16 	%r7193, %rs12641;
	shl.b32 	%r7194, %r7193, 24;
	or.b32  	%r6656, %r7192, %r7194;
	cvt.u32.u16 	%r7195, %rs12640;
	and.b32  	%r7196, %r7195, 255;
	and.b16  	%rs11517, %rs12639, 255;
	mul.wide.u16 	%r7197, %rs11517, 256;
	or.b32  	%r7198, %r7197, %r7196;
	cvt.u32.u16 	%r7199, %rs12638;
	shl.b32 	%r7200, %r7199, 16;
	and.b32  	%r7201, %r7200, 16711680;
	or.b32  	%r7202, %r7198, %r7201;
	cvt.u32.u16 	%r7203, %rs12637;
	shl.b32 	%r7204, %r7203, 24;
	or.b32  	%r6661, %r7202, %r7204;
	cvt.u32.u16 	%r7205, %rs12636;
	and.b32  	%r7206, %r7205, 255;
	and.b16  	%rs11518, %rs12635, 255;
	mul.wide.u16 	%r7207, %rs11518, 256;
	or.b32  	%r7208, %r7207, %r7206;
	cvt.u32.u16 	%r7209, %rs12634;
	shl.b32 	%r7210, %r7209, 16;
	and.b32  	%r7211, %r7210, 16711680;
	or.b32  	%r7212, %r7208, %r7211;
	cvt.u32.u16 	%r7213, %rs12633;
	shl.b32 	%r7214, %r7213, 24;
	or.b32  	%r6666, %r7212, %r7214;
	cvt.u32.u16 	%r7215, %rs12632;
	and.b32  	%r7216, %r7215, 255;
	and.b16  	%rs11519, %rs12631, 255;
	mul.wide.u16 	%r7217, %rs11519, 256;
	or.b32  	%r7218, %r7217, %r7216;
	cvt.u32.u16 	%r7219, %rs12630;
	shl.b32 	%r7220, %r7219, 16;
	and.b32  	%r7221, %r7220, 16711680;
	or.b32  	%r7222, %r7218, %r7221;
	cvt.u32.u16 	%r7223, %rs12629;
	shl.b32 	%r7224, %r7223, 24;
	or.b32  	%r6671, %r7222, %r7224;
	cvt.u32.u16 	%r7225, %rs12628;
	and.b32  	%r7226, %r7225, 255;
	and.b16  	%rs11520, %rs12627, 255;
	mul.wide.u16 	%r7227, %rs11520, 256;
	or.b32  	%r7228, %r7227, %r7226;
	cvt.u32.u16 	%r7229, %rs12626;
	shl.b32 	%r7230, %r7229, 16;
	and.b32  	%r7231, %r7230, 16711680;
	or.b32  	%r7232, %r7228, %r7231;
	cvt.u32.u16 	%r7233, %rs12625;
	shl.b32 	%r7234, %r7233, 24;
	or.b32  	%r6676, %r7232, %r7234;
	cvt.u32.u16 	%r7235, %rs12624;
	and.b32  	%r7236, %r7235, 255;
	and.b16  	%rs11521, %rs12623, 255;
	mul.wide.u16 	%r7237, %rs11521, 256;
	or.b32  	%r7238, %r7237, %r7236;
	cvt.u32.u16 	%r7239, %rs12622;
	shl.b32 	%r7240, %r7239, 16;
	and.b32  	%r7241, %r7240, 16711680;
	or.b32  	%r7242, %r7238, %r7241;
	cvt.u32.u16 	%r7243, %rs12621;
	shl.b32 	%r7244, %r7243, 24;
	or.b32  	%r6681, %r7242, %r7244;
	cvt.u32.u16 	%r7245, %rs12620;
	and.b32  	%r7246, %r7245, 255;
	and.b16  	%rs11522, %rs12619, 255;
	mul.wide.u16 	%r7247, %rs11522, 256;
	or.b32  	%r7248, %r7247, %r7246;
	cvt.u32.u16 	%r7249, %rs12618;
	shl.b32 	%r7250, %r7249, 16;
	and.b32  	%r7251, %r7250, 16711680;
	or.b32  	%r7252, %r7248, %r7251;
	cvt.u32.u16 	%r7253, %rs12617;
	shl.b32 	%r7254, %r7253, 24;
	or.b32  	%r6686, %r7252, %r7254;
	cvt.u32.u16 	%r7255, %rs12616;
	and.b32  	%r7256, %r7255, 255;
	and.b16  	%rs11523, %rs12615, 255;
	mul.wide.u16 	%r7257, %rs11523, 256;
	or.b32  	%r7258, %r7257, %r7256;
	cvt.u32.u16 	%r7259, %rs12614;
	shl.b32 	%r7260, %r7259, 16;
	and.b32  	%r7261, %r7260, 16711680;
	or.b32  	%r7262, %r7258, %r7261;
	cvt.u32.u16 	%r7263, %rs12613;
	shl.b32 	%r7264, %r7263, 24;
	or.b32  	%r6691, %r7262, %r7264;
	cvt.u32.u16 	%r7265, %rs12612;
	and.b32  	%r7266, %r7265, 255;
	and.b16  	%rs11524, %rs12611, 255;
	mul.wide.u16 	%r7267, %rs11524, 256;
	or.b32  	%r7268, %r7267, %r7266;
	cvt.u32.u16 	%r7269, %rs12610;
	shl.b32 	%r7270, %r7269, 16;
	and.b32  	%r7271, %r7270, 16711680;
	or.b32  	%r7272, %r7268, %r7271;
	cvt.u32.u16 	%r7273, %rs12609;
	shl.b32 	%r7274, %r7273, 24;
	or.b32  	%r6696, %r7272, %r7274;
	cvt.u32.u16 	%r7275, %rs12608;
	and.b32  	%r7276, %r7275, 255;
	and.b16  	%rs11525, %rs12607, 255;
	mul.wide.u16 	%r7277, %rs11525, 256;
	or.b32  	%r7278, %r7277, %r7276;
	cvt.u32.u16 	%r7279, %rs12606;
	shl.b32 	%r7280, %r7279, 16;
	and.b32  	%r7281, %r7280, 16711680;
	or.b32  	%r7282, %r7278, %r7281;
	cvt.u32.u16 	%r7283, %rs12605;
	shl.b32 	%r7284, %r7283, 24;
	or.b32  	%r6701, %r7282, %r7284;
	cvt.u32.u16 	%r7285, %rs12604;
	and.b32  	%r7286, %r7285, 255;
	and.b16  	%rs11526, %rs12603, 255;
	mul.wide.u16 	%r7287, %rs11526, 256;
	or.b32  	%r7288, %r7287, %r7286;
	cvt.u32.u16 	%r7289, %rs12602;
	shl.b32 	%r7290, %r7289, 16;
	and.b32  	%r7291, %r7290, 16711680;
	or.b32  	%r7292, %r7288, %r7291;
	cvt.u32.u16 	%r7293, %rs12601;
	shl.b32 	%r7294, %r7293, 24;
	or.b32  	%r6706, %r7292, %r7294;
	cvt.u32.u16 	%r7295, %rs12600;
	and.b32  	%r7296, %r7295, 255;
	and.b16  	%rs11527, %rs12599, 255;
	mul.wide.u16 	%r7297, %rs11527, 256;
	or.b32  	%r7298, %r7297, %r7296;
	cvt.u32.u16 	%r7299, %rs12598;
	shl.b32 	%r7300, %r7299, 16;
	and.b32  	%r7301, %r7300, 16711680;
	or.b32  	%r7302, %r7298, %r7301;
	cvt.u32.u16 	%r7303, %rs12597;
	shl.b32 	%r7304, %r7303, 24;
	or.b32  	%r6711, %r7302, %r7304;
	cvt.u32.u16 	%r7305, %rs12596;
	and.b32  	%r7306, %r7305, 255;
	and.b16  	%rs11528, %rs12595, 255;
	mul.wide.u16 	%r7307, %rs11528, 256;
	or.b32  	%r7308, %r7307, %r7306;
	cvt.u32.u16 	%r7309, %rs12594;
	shl.b32 	%r7310, %r7309, 16;
	and.b32  	%r7311, %r7310, 16711680;
	or.b32  	%r7312, %r7308, %r7311;
	cvt.u32.u16 	%r7313, %rs12593;
	shl.b32 	%r7314, %r7313, 24;
	or.b32  	%r6716, %r7312, %r7314;
	cvt.u32.u16 	%r7315, %rs12592;
	and.b32  	%r7316, %r7315, 255;
	and.b16  	%rs11529, %rs12591, 255;
	mul.wide.u16 	%r7317, %rs11529, 256;
	or.b32  	%r7318, %r7317, %r7316;
	cvt.u32.u16 	%r7319, %rs12590;
	shl.b32 	%r7320, %r7319, 16;
	and.b32  	%r7321, %r7320, 16711680;
	or.b32  	%r7322, %r7318, %r7321;
	cvt.u32.u16 	%r7323, %rs12589;
	shl.b32 	%r7324, %r7323, 24;
	or.b32  	%r6721, %r7322, %r7324;
	cvt.u32.u16 	%r7325, %rs12588;
	and.b32  	%r7326, %r7325, 255;
	and.b16  	%rs11530, %rs12587, 255;
	mul.wide.u16 	%r7327, %rs11530, 256;
	or.b32  	%r7328, %r7327, %r7326;
	cvt.u32.u16 	%r7329, %rs12586;
	shl.b32 	%r7330, %r7329, 16;
	and.b32  	%r7331, %r7330, 16711680;
	or.b32  	%r7332, %r7328, %r7331;
	cvt.u32.u16 	%r7333, %rs12585;
	shl.b32 	%r7334, %r7333, 24;
	or.b32  	%r6726, %r7332, %r7334;
	cvt.u32.u16 	%r7335, %rs12584;
	and.b32  	%r7336, %r7335, 255;
	and.b16  	%rs11531, %rs12583, 255;
	mul.wide.u16 	%r7337, %rs11531, 256;
	or.b32  	%r7338, %r7337, %r7336;
	cvt.u32.u16 	%r7339, %rs12582;
	shl.b32 	%r7340, %r7339, 16;
	and.b32  	%r7341, %r7340, 16711680;
	or.b32  	%r7342, %r7338, %r7341;
	cvt.u32.u16 	%r7343, %rs12581;
	shl.b32 	%r7344, %r7343, 24;
	or.b32  	%r6731, %r7342, %r7344;
	cvt.u32.u16 	%r7345, %rs12580;
	and.b32  	%r7346, %r7345, 255;
	and.b16  	%rs11532, %rs12579, 255;
	mul.wide.u16 	%r7347, %rs11532, 256;
	or.b32  	%r7348, %r7347, %r7346;
	cvt.u32.u16 	%r7349, %rs12578;
	shl.b32 	%r7350, %r7349, 16;
	and.b32  	%r7351, %r7350, 16711680;
	or.b32  	%r7352, %r7348, %r7351;
	cvt.u32.u16 	%r7353, %rs12577;
	shl.b32 	%r7354, %r7353, 24;
	or.b32  	%r6736, %r7352, %r7354;
	cvt.u32.u16 	%r7355, %rs12576;
	and.b32  	%r7356, %r7355, 255;
	and.b16  	%rs11533, %rs12575, 255;
	mul.wide.u16 	%r7357, %rs11533, 256;
	or.b32  	%r7358, %r7357, %r7356;
	cvt.u32.u16 	%r7359, %rs12574;
	shl.b32 	%r7360, %r7359, 16;
	and.b32  	%r7361, %r7360, 16711680;
	or.b32  	%r7362, %r7358, %r7361;
	cvt.u32.u16 	%r7363, %rs12573;
	shl.b32 	%r7364, %r7363, 24;
	or.b32  	%r6741, %r7362, %r7364;
	cvt.u32.u16 	%r7365, %rs12572;
	and.b32  	%r7366, %r7365, 255;
	and.b16  	%rs11534, %rs12571, 255;
	mul.wide.u16 	%r7367, %rs11534, 256;
	or.b32  	%r7368, %r7367, %r7366;
	cvt.u32.u16 	%r7369, %rs12570;
	shl.b32 	%r7370, %r7369, 16;
	and.b32  	%r7371, %r7370, 16711680;
	or.b32  	%r7372, %r7368, %r7371;
	cvt.u32.u16 	%r7373, %rs12569;
	shl.b32 	%r7374, %r7373, 24;
	or.b32  	%r6746, %r7372, %r7374;
	cvt.u32.u16 	%r7375, %rs12568;
	and.b32  	%r7376, %r7375, 255;
	and.b16  	%rs11535, %rs12567, 255;
	mul.wide.u16 	%r7377, %rs11535, 256;
	or.b32  	%r7378, %r7377, %r7376;
	cvt.u32.u16 	%r7379, %rs12566;
	shl.b32 	%r7380, %r7379, 16;
	and.b32  	%r7381, %r7380, 16711680;
	or.b32  	%r7382, %r7378, %r7381;
	cvt.u32.u16 	%r7383, %rs12565;
	shl.b32 	%r7384, %r7383, 24;
	or.b32  	%r6751, %r7382, %r7384;
	cvt.u32.u16 	%r7385, %rs12564;
	and.b32  	%r7386, %r7385, 255;
	and.b16  	%rs11536, %rs12563, 255;
	mul.wide.u16 	%r7387, %rs11536, 256;
	or.b32  	%r7388, %r7387, %r7386;
	cvt.u32.u16 	%r7389, %rs12562;
	shl.b32 	%r7390, %r7389, 16;
	and.b32  	%r7391, %r7390, 16711680;
	or.b32  	%r7392, %r7388, %r7391;
	cvt.u32.u16 	%r7393, %rs12561;
	shl.b32 	%r7394, %r7393, 24;
	or.b32  	%r6756, %r7392, %r7394;
	cvt.u32.u16 	%r7395, %rs12560;
	and.b32  	%r7396, %r7395, 255;
	and.b16  	%rs11537, %rs12559, 255;
	mul.wide.u16 	%r7397, %rs11537, 256;
	or.b32  	%r7398, %r7397, %r7396;
	cvt.u32.u16 	%r7399, %rs12558;
	shl.b32 	%r7400, %r7399, 16;
	and.b32  	%r7401, %r7400, 16711680;
	or.b32  	%r7402, %r7398, %r7401;
	cvt.u32.u16 	%r7403, %rs12557;
	shl.b32 	%r7404, %r7403, 24;
	or.b32  	%r6761, %r7402, %r7404;
	mov.b32 	%r6762, 4;
	mov.b32 	%r6763, 31;
	mov.b32 	%r6764, -1;
	// begin inline asm
	shfl.sync.down.b32 %r6425, %r28550, %r6762, %r6763, %r6764;
	// end inline asm
	// begin inline asm
	shfl.sync.down.b32 %r6430, %r6431, %r6762, %r6763, %r6764;
	// end inline asm
	mov.b64 	%rd54, %fd75;
	mov.b64 	{%r6436, %r6441}, %rd54;
	// begin inline asm
	shfl.sync.down.b32 %r6435, %r6436, %r6762, %r6763, %r6764;
	// end inline asm
	// begin inline asm
	shfl.sync.down.b32 %r6440, %r6441, %r6762, %r6763, %r6764;
	// end inline asm
	// begin inline asm
	shfl.sync.down.b32 %r6445, %r6446, %r6762, %r6763, %r6764;
	// end inline asm
	// begin inline asm
	shfl.sync.down.b32 %r6450, %r6451, %r6762, %r6763, %r6764;
	// end inline asm
	// begin inline asm
	shfl.sync.down.b32 %r6455, %r6456, %r6762, %r6763, %r6764;
	// end inline asm
	// begin inline asm
	shfl.sync.down.b32 %r6460, %r6461, %r6762, %r6763, %r6764;
	// end inline asm
	// begin inline asm
	shfl.sync.down.b32 %r6465, %r6466, %r6762, %r6763, %r6764;
	// end inline asm
	// begin inline asm
	shfl.sync.down.b32 %r6470, %r6471, %r6762, %r6763, %r6764;
	// end inline asm
	// begin inline asm
	shfl.sync.down.b32 %r6475, %r6476, %r6762, %r6763, %r6764;
	// end inline asm
	// begin inline asm
	shfl.sync.down.b32 %r6480, %r6481, %r6762, %r6763, %r6764;
	// end inline asm
	// begin inline asm
	shfl.sync.down.b32 %r6485, %r6486, %r6762, %r6763, %r6764;
	// end inline asm
	// begin inline asm
	shfl.sync.down.b32 %r6490, %r6491, %r6762, %r6763, %r6764;
	// end inline asm
	// begin inline asm
	shfl.sync.down.b32 %r6495, %r6496, %r6762, %r6763, %r6764;
	// end inline asm
	// begin inline asm
	shfl.sync.down.b32 %r6500, %r6501, %r6762, %r6763, %r6764;
	// end inline asm
	// begin inline asm
	shfl.sync.down.b32 %r6505, %r6506, %r6762, %r6763, %r6764;
	// end inline asm
	// begin inline asm
	shfl.sync.down.b32 %r6510, %r6511, %r6762, %r6763, %r6764;
	// end inline asm
	// begin inline asm
	shfl.sync.down.b32 %r6515, %r6516, %r6762, %r6763, %r6764;
	// end inline asm
	// begin inline asm
	shfl.sync.down.b32 %r6520, %r6521, %r6762, %r6763, %r6764;
	// end inline asm
	// begin inline asm
	shfl.sync.down.b32 %r6525, %r6526, %r6762, %r6763, %r6764;
	// end inline asm
	// begin inline asm
	shfl.sync.down.b32 %r6530, %r6531, %r6762, %r6763, %r6764;
	// end inline asm
	// begin inline asm
	shfl.sync.down.b32 %r6535, %r6536, %r6762, %r6763, %r6764;
	// end inline asm
	// begin inline asm
	shfl.sync.down.b32 %r6540, %r6541, %r6762, %r6763, %r6764;
	// end inline asm
	// begin inline asm
	shfl.sync.down.b32 %r6545, %r6546, %r6762, %r6763, %r6764;
	// end inline asm
	// begin inline asm
	shfl.sync.down.b32 %r6550, %r6551, %r6762, %r6763, %r6764;
	// end inline asm
	// begin inline asm
	shfl.sync.down.b32 %r6555, %r6556, %r6762, %r6763, %r6764;
	// end inline asm
	// begin inline asm
	shfl.sync.down.b32 %r6560, %r6561, %r6762, %r6763, %r6764;
	// end inline asm
	// begin inline asm
	shfl.sync.down.b32 %r6565, %r6566, %r6762, %r6763, %r6764;
	// end inline asm
	// begin inline asm
	shfl.sync.down.b32 %r6570, %r6571, %r6762, %r6763, %r6764;
	// end inline asm
	// begin inline asm
	shfl.sync.down.b32 %r6575, %r6576, %r6762, %r6763, %r6764;
	// end inline asm
	// begin inline asm
	shfl.sync.down.b32 %r6580, %r6581, %r6762, %r6763, %r6764;
	// end inline asm
	// begin inline asm
	shfl.sync.down.b32 %r6585, %r6586, %r6762, %r6763, %r6764;
	// end inline asm
	// begin inline asm
	shfl.sync.down.b32 %r6590, %r6591, %r6762, %r6763, %r6764;
	// end inline asm
	// begin inline asm
	shfl.sync.down.b32 %r6595, %r6596, %r6762, %r6763, %r6764;
	// end inline asm
	// begin inline asm
	shfl.sync.down.b32 %r6600, %r6601, %r6762, %r6763, %r6764;
	// end inline asm
	// begin inline asm
	shfl.sync.down.b32 %r6605, %r6606, %r6762, %r6763, %r6764;
	// end inline asm
	// begin inline asm
	shfl.sync.down.b32 %r6610, %r6611, %r6762, %r6763, %r6764;
	// end inline asm
	// begin inline asm
	shfl.sync.down.b32 %r6615, %r6616, %r6762, %r6763, %r6764;
	// end inline asm
	// begin inline asm
	shfl.sync.down.b32 %r6620, %r6621, %r6762, %r6763, %r6764;
	// end inline asm
	// begin inline asm
	shfl.sync.down.b32 %r6625, %r6626, %r6762, %r6763, %r6764;
	// end inline asm
	// begin inline asm
	shfl.sync.down.b32 %r6630, %r6631, %r6762, %r6763, %r6764;
	// end inline asm
	// begin inline asm
	shfl.sync.down.b32 %r6635, %r6636, %r6762, %r6763, %r6764;
	// end inline asm
	// begin inline asm
	shfl.sync.down.b32 %r6640, %r6641, %r6762, %r6763, %r6764;
	// end inline asm
	// begin inline asm
	shfl.sync.down.b32 %r6645, %r6646, %r6762, %r6763, %r6764;
	// end inline asm
	// begin inline asm
	shfl.sync.down.b32 %r6650, %r6651, %r6762, %r6763, %r6764;
	// end inline asm
	// begin inline asm
	shfl.sync.down.b32 %r6655, %r6656, %r6762, %r6763, %r6764;
	// end inline asm
	// begin inline asm
	shfl.sync.down.b32 %r6660, %r6661, %r6762, %r6763, %r6764;
	// end inline asm
	// begin inline asm
	shfl.sync.down.b32 %r6665, %r6666, %r6762, %r6763, %r6764;
	// end inline asm
	// begin inline asm
	shfl.sync.down.b32 %r6670, %r6671, %r6762, %r6763, %r6764;
	// end inline asm
	// begin inline asm
	shfl.sync.down.b32 %r6675, %r6676, %r6762, %r6763, %r6764;
	// end inline asm
	// begin inline asm
	shfl.sync.down.b32 %r6680, %r6681, %r6762, %r6763, %r6764;
	// end inline asm
	// begin inline asm
	shfl.sync.down.b32 %r6685, %r6686, %r6762, %r6763, %r6764;
	// end inline asm
	// begin inline asm
	shfl.sync.down.b32 %r6690, %r6691, %r6762, %r6763, %r6764;
	// end inline asm
	// begin inline asm
	shfl.sync.down.b32 %r6695, %r6696, %r6762, %r6763, %r6764;
	// end inline asm
	// begin inline asm
	shfl.sync.down.b32 %r6700, %r6701, %r6762, %r6763, %r6764;
	// end inline asm
	// begin inline asm
	shfl.sync.down.b32 %r6705, %r6706, %r6762, %r6763, %r6764;
	// end inline asm
	// begin inline asm
	shfl.sync.down.b32 %r6710, %r6711, %r6762, %r6763, %r6764;
	// end inline asm
	// begin inline asm
	shfl.sync.down.b32 %r6715, %r6716, %r6762, %r6763, %r6764;
	// end inline asm
	// begin inline asm
	shfl.sync.down.b32 %r6720, %r6721, %r6762, %r6763, %r6764;
	// end inline asm
	// begin inline asm
	shfl.sync.down.b32 %r6725, %r6726, %r6762, %r6763, %r6764;
	// end inline asm
	// begin inline asm
	shfl.sync.down.b32 %r6730, %r6731, %r6762, %r6763, %r6764;
	// end inline asm
	// begin inline asm
	shfl.sync.down.b32 %r6735, %r6736, %r6762, %r6763, %r6764;
	// end inline asm
	// begin inline asm
	shfl.sync.down.b32 %r6740, %r6741, %r6762, %r6763, %r6764;
	// end inline asm
	// begin inline asm
	shfl.sync.down.b32 %r6745, %r6746, %r6762, %r6763, %r6764;
	// end inline asm
	// begin inline asm
	shfl.sync.down.b32 %r6750, %r6751, %r6762, %r6763, %r6764;
	// end inline asm
	// begin inline asm
	shfl.sync.down.b32 %r6755, %r6756, %r6762, %r6763, %r6764;
	// end inline asm
	// begin inline asm
	shfl.sync.down.b32 %r6760, %r6761, %r6762, %r6763, %r6764;
	// end inline asm
	setp.gt.s32 	%p22, %r2924, 27;
	@%p22 bra 	$L__BB2_123;
	cvt.u16.u32 	%rs16923, %r6445;
	mov.b64 	%rd55, {%r6435, %r6440};
	mov.b64 	%fd52, %rd55;
	st.local.u32 	[%rd2], %r6425;
	st.local.v2.u32 	[%rd2+8], {%r6435, %r6440};
	st.local.v2.b32 	[%rd2+16], {%r6445, %r6450};
	st.local.v2.b32 	[%rd2+24], {%r6455, %r6460};
	st.local.v2.b32 	[%rd2+32], {%r6465, %r6470};
	st.local.v2.b32 	[%rd2+40], {%r6475, %r6480};
	st.local.v2.b32 	[%rd2+48], {%r6485, %r6490};
	st.local.v2.b32 	[%rd2+56], {%r6495, %r6500};
	st.local.v2.b32 	[%rd2+64], {%r6505, %r6510};
	st.local.v2.b32 	[%rd2+72], {%r6515, %r6520};
	st.local.v2.b32 	[%rd2+80], {%r6525, %r6530};
	st.local.v2.b32 	[%rd2+88], {%r6535, %r6540};
	st.local.v2.b32 	[%rd2+96], {%r6545, %r6550};
	st.local.v2.b32 	[%rd2+104], {%r6555, %r6560};
	st.local.v2.b32 	[%rd2+112], {%r6565, %r6570};
	st.local.v2.b32 	[%rd2+120], {%r6575, %r6580};
	st.local.v2.b32 	[%rd2+128], {%r6585, %r6590};
	st.local.v2.b32 	[%rd2+136], {%r6595, %r6600};
	st.local.v2.b32 	[%rd2+144], {%r6605, %r6610};
	st.local.v2.b32 	[%rd2+152], {%r6615, %r6620};
	st.local.v2.b32 	[%rd2+160], {%r6625, %r6630};
	st.local.v2.b32 	[%rd2+168], {%r6635, %r6640};
	st.local.v2.b32 	[%rd2+176], {%r6645, %r6650};
	st.local.v2.b32 	[%rd2+184], {%r6655, %r6660};
	st.local.v2.b32 	[%rd2+192], {%r6665, %r6670};
	st.local.v2.b32 	[%rd2+200], {%r6675, %r6680};
	st.local.v2.b32 	[%rd2+208], {%r6685, %r6690};
	st.local.v2.b32 	[%rd2+216], {%r6695, %r6700};
	st.local.v2.b32 	[%rd2+224], {%r6705, %r6710};
	st.local.v2.b32 	[%rd2+232], {%r6715, %r6720};
	st.local.v2.b32 	[%rd2+240], {%r6725, %r6730};
	st.local.v2.b32 	[%rd2+248], {%r6735, %r6740};
	st.local.v2.b32 	[%rd2+256], {%r6745, %r6750};
	st.local.v2.b32 	[%rd2+264], {%r6755, %r6760};
	st.local.u32 	[%rd1], %r28550;
	st.local.f64 	[%rd1+8], %fd75;
	cvt.u32.u16 	%r7406, %rs12805;
	cvt.u32.u16 	%r7407, %rs12806;
	prmt.b32 	%r7408, %r7407, %r7406, 0x3340U;
	cvt.u32.u16 	%r7409, %rs12807;
	cvt.u32.u16 	%r7410, %rs12808;
	prmt.b32 	%r7411, %r7410, %r7409, 0x3340U;
	prmt.b32 	%r7412, %r7411, %r7408, 0x5410U;
	cvt.u32.u16 	%r7413, %rs12809;
	cvt.u32.u16 	%r7414, %rs12810;
	prmt.b32 	%r7415, %r7414, %r7413, 0x3340U;
	cvt.u32.u16 	%r7416, %rs12811;
	cvt.u32.u16 	%r7417, %rs12812;
	prmt.b32 	%r7418, %r7417, %r7416, 0x3340U;
	prmt.b32 	%r7419, %r7418, %r7415, 0x5410U;
	st.local.v2.b32 	[%rd1+16], {%r7419, %r7412};
	cvt.u32.u16 	%r7420, %rs12797;
	cvt.u32.u16 	%r7421, %rs12798;
	prmt.b32 	%r7422, %r7421, %r7420, 0x3340U;
	cvt.u32.u16 	%r7423, %rs12799;
	cvt.u32.u16 	%r7424, %rs12800;
	prmt.b32 	%r7425, %r7424, %r7423, 0x3340U;
	prmt.b32 	%r7426, %r7425, %r7422, 0x5410U;
	cvt.u32.u16 	%r7427, %rs12801;
	cvt.u32.u16 	%r7428, %rs12802;
	prmt.b32 	%r7429, %r7428, %r7427, 0x3340U;
	cvt.u32.u16 	%r7430, %rs12803;
	cvt.u32.u16 	%r7431, %rs12804;
	prmt.b32 	%r7432, %r7431, %r7430, 0x3340U;
	prmt.b32 	%r7433, %r7432, %r7429, 0x5410U;
	st.local.v2.b32 	[%rd1+24], {%r7433, %r7426};
	cvt.u32.u16 	%r7434, %rs12789;
	cvt.u32.u16 	%r7435, %rs12790;
	prmt.b32 	%r7436, %r7435, %r7434, 0x3340U;
	cvt.u32.u16 	%r7437, %rs12791;
	cvt.u32.u16 	%r7438, %rs12792;
	prmt.b32 	%r7439, %r7438, %r7437, 0x3340U;
	prmt.b32 	%r7440, %r7439, %r7436, 0x5410U;
	cvt.u32.u16 	%r7441, %rs12793;
	cvt.u32.u16 	%r7442, %rs12794;
	prmt.b32 	%r7443, %r7442, %r7441, 0x3340U;
	cvt.u32.u16 	%r7444, %rs12795;
	cvt.u32.u16 	%r7445, %rs12796;
	prmt.b32 	%r7446, %r7445, %r7444, 0x3340U;
	prmt.b32 	%r7447, %r7446, %r7443, 0x5410U;
	st.local.v2.b32 	[%rd1+32], {%r7447, %r7440};
	cvt.u32.u16 	%r7448, %rs12781;
	cvt.u32.u16 	%r7449, %rs12782;
	prmt.b32 	%r7450, %r7449, %r7448, 0x3340U;
	cvt.u32.u16 	%r7451, %rs12783;
	cvt.u32.u16 	%r7452, %rs12784;
	prmt.b32 	%r7453, %r7452, %r7451, 0x3340U;
	prmt.b32 	%r7454, %r7453, %r7450, 0x5410U;
	cvt.u32.u16 	%r7455, %rs12785;
	cvt.u32.u16 	%r7456, %rs12786;
	prmt.b32 	%r7457, %r7456, %r7455, 0x3340U;
	cvt.u32.u16 	%r7458, %rs12787;
	cvt.u32.u16 	%r7459, %rs12788;
	prmt.b32 	%r7460, %r7459, %r7458, 0x3340U;
	prmt.b32 	%r7461, %r7460, %r7457, 0x5410U;
	st.local.v2.b32 	[%rd1+40], {%r7461, %r7454};
	cvt.u32.u16 	%r7462, %rs12773;
	cvt.u32.u16 	%r7463, %rs12774;
	prmt.b32 	%r7464, %r7463, %r7462, 0x3340U;
	cvt.u32.u16 	%r7465, %rs12775;
	cvt.u32.u16 	%r7466, %rs12776;
	prmt.b32 	%r7467, %r7466, %r7465, 0x3340U;
	prmt.b32 	%r7468, %r7467, %r7464, 0x5410U;
	cvt.u32.u16 	%r7469, %rs12777;
	cvt.u32.u16 	%r7470, %rs12778;
	prmt.b32 	%r7471, %r7470, %r7469, 0x3340U;
	cvt.u32.u16 	%r7472, %rs12779;
	cvt.u32.u16 	%r7473, %rs12780;
	prmt.b32 	%r7474, %r7473, %r7472, 0x3340U;
	prmt.b32 	%r7475, %r7474, %r7471, 0x5410U;
	st.local.v2.b32 	[%rd1+48], {%r7475, %r7468};
	cvt.u32.u16 	%r7476, %rs12765;
	cvt.u32.u16 	%r7477, %rs12766;
	prmt.b32 	%r7478, %r7477, %r7476, 0x3340U;
	cvt.u32.u16 	%r7479, %rs12767;
	cvt.u32.u16 	%r7480, %rs12768;
	prmt.b32 	%r7481, %r7480, %r7479, 0x3340U;
	prmt.b32 	%r7482, %r7481, %r7478, 0x5410U;
	cvt.u32.u16 	%r7483, %rs12769;
	cvt.u32.u16 	%r7484, %rs12770;
	prmt.b32 	%r7485, %r7484, %r7483, 0x3340U;
	cvt.u32.u16 	%r7486, %rs12771;
	cvt.u32.u16 	%r7487, %rs12772;
	prmt.b32 	%r7488, %r7487, %r7486, 0x3340U;
	prmt.b32 	%r7489, %r7488, %r7485, 0x5410U;
	st.local.v2.b32 	[%rd1+56], {%r7489, %r7482};
	cvt.u32.u16 	%r7490, %rs12757;
	cvt.u32.u16 	%r7491, %rs12758;
	prmt.b32 	%r7492, %r7491, %r7490, 0x3340U;
	cvt.u32.u16 	%r7493, %rs12759;
	cvt.u32.u16 	%r7494, %rs12760;
	prmt.b32 	%r7495, %r7494, %r7493, 0x3340U;
	prmt.b32 	%r7496, %r7495, %r7492, 0x5410U;
	cvt.u32.u16 	%r7497, %rs12761;
	cvt.u32.u16 	%r7498, %rs12762;
	prmt.b32 	%r7499, %r7498, %r7497, 0x3340U;
	cvt.u32.u16 	%r7500, %rs12763;
	cvt.u32.u16 	%r7501, %rs12764;
	prmt.b32 	%r7502, %r7501, %r7500, 0x3340U;
	prmt.b32 	%r7503, %r7502, %r7499, 0x5410U;
	st.local.v2.b32 	[%rd1+64], {%r7503, %r7496};
	cvt.u32.u16 	%r7504, %rs12749;
	cvt.u32.u16 	%r7505, %rs12750;
	prmt.b32 	%r7506, %r7505, %r7504, 0x3340U;
	cvt.u32.u16 	%r7507, %rs12751;
	cvt.u32.u16 	%r7508, %rs12752;
	prmt.b32 	%r7509, %r7508, %r7507, 0x3340U;
	prmt.b32 	%r7510, %r7509, %r7506, 0x5410U;
	cvt.u32.u16 	%r7511, %rs12753;
	cvt.u32.u16 	%r7512, %rs12754;
	prmt.b32 	%r7513, %r7512, %r7511, 0x3340U;
	cvt.u32.u16 	%r7514, %rs12755;
	cvt.u32.u16 	%r7515, %rs12756;
	prmt.b32 	%r7516, %r7515, %r7514, 0x3340U;
	prmt.b32 	%r7517, %r7516, %r7513, 0x5410U;
	st.local.v2.b32 	[%rd1+72], {%r7517, %r7510};
	cvt.u32.u16 	%r7518, %rs12741;
	cvt.u32.u16 	%r7519, %rs12742;
	prmt.b32 	%r7520, %r7519, %r7518, 0x3340U;
	cvt.u32.u16 	%r7521, %rs12743;
	cvt.u32.u16 	%r7522, %rs12744;
	prmt.b32 	%r7523, %r7522, %r7521, 0x3340U;
	prmt.b32 	%r7524, %r7523, %r7520, 0x5410U;
	cvt.u32.u16 	%r7525, %rs12745;
	cvt.u32.u16 	%r7526, %rs12746;
	prmt.b32 	%r7527, %r7526, %r7525, 0x3340U;
	cvt.u32.u16 	%r7528, %rs12747;
	cvt.u32.u16 	%r7529, %rs12748;
	prmt.b32 	%r7530, %r7529, %r7528, 0x3340U;
	prmt.b32 	%r7531, %r7530, %r7527, 0x5410U;
	st.local.v2.b32 	[%rd1+80], {%r7531, %r7524};
	cvt.u32.u16 	%r7532, %rs12733;
	cvt.u32.u16 	%r7533, %rs12734;
	prmt.b32 	%r7534, %r7533, %r7532, 0x3340U;
	cvt.u32.u16 	%r7535, %rs12735;
	cvt.u32.u16 	%r7536, %rs12736;
	prmt.b32 	%r7537, %r7536, %r7535, 0x3340U;
	prmt.b32 	%r7538, %r7537, %r7534, 0x5410U;
	cvt.u32.u16 	%r7539, %rs12737;
	cvt.u32.u16 	%r7540, %rs12738;
	prmt.b32 	%r7541, %r7540, %r7539, 0x3340U;
	cvt.u32.u16 	%r7542, %rs12739;
	cvt.u32.u16 	%r7543, %rs12740;
	prmt.b32 	%r7544, %r7543, %r7542, 0x3340U;
	prmt.b32 	%r7545, %r7544, %r7541, 0x5410U;
	st.local.v2.b32 	[%rd1+88], {%r7545, %r7538};
	cvt.u32.u16 	%r7546, %rs12725;
	cvt.u32.u16 	%r7547, %rs12726;
	prmt.b32 	%r7548, %r7547, %r7546, 0x3340U;
	cvt.u32.u16 	%r7549, %rs12727;
	cvt.u32.u16 	%r7550, %rs12728;
	prmt.b32 	%r7551, %r7550, %r7549, 0x3340U;
	prmt.b32 	%r7552, %r7551, %r7548, 0x5410U;
	cvt.u32.u16 	%r7553, %rs12729;
	cvt.u32.u16 	%r7554, %rs12730;
	prmt.b32 	%r7555, %r7554, %r7553, 0x3340U;
	cvt.u32.u16 	%r7556, %rs12731;
	cvt.u32.u16 	%r7557, %rs12732;
	prmt.b32 	%r7558, %r7557, %r7556, 0x3340U;
	prmt.b32 	%r7559, %r7558, %r7555, 0x5410U;
	st.local.v2.b32 	[%rd1+96], {%r7559, %r7552};
	cvt.u32.u16 	%r7560, %rs12717;
	cvt.u32.u16 	%r7561, %rs12718;
	prmt.b32 	%r7562, %r7561, %r7560, 0x3340U;
	cvt.u32.u16 	%r7563, %rs12719;
	cvt.u32.u16 	%r7564, %rs12720;
	prmt.b32 	%r7565, %r7564, %r7563, 0x3340U;
	prmt.b32 	%r7566, %r7565, %r7562, 0x5410U;
	cvt.u32.u16 	%r7567, %rs12721;
	cvt.u32.u16 	%r7568, %rs12722;
	prmt.b32 	%r7569, %r7568, %r7567, 0x3340U;
	cvt.u32.u16 	%r7570, %rs12723;
	cvt.u32.u16 	%r7571, %rs12724;
	prmt.b32 	%r7572, %r7571, %r7570, 0x3340U;
	prmt.b32 	%r7573, %r7572, %r7569, 0x5410U;
	st.local.v2.b32 	[%rd1+104], {%r7573, %r7566};
	cvt.u32.u16 	%r7574, %rs12709;
	cvt.u32.u16 	%r7575, %rs12710;
	prmt.b32 	%r7576, %r7575, %r7574, 0x3340U;
	cvt.u32.u16 	%r7577, %rs12711;
	cvt.u32.u16 	%r7578, %rs12712;
	prmt.b32 	%r7579, %r7578, %r7577, 0x3340U;
	prmt.b32 	%r7580, %r7579, %r7576, 0x5410U;
	cvt.u32.u16 	%r7581, %rs12713;
	cvt.u32.u16 	%r7582, %rs12714;
	prmt.b32 	%r7583, %r7582, %r7581, 0x3340U;
	cvt.u32.u16 	%r7584, %rs12715;
	cvt.u32.u16 	%r7585, %rs12716;
	prmt.b32 	%r7586, %r7585, %r7584, 0x3340U;
	prmt.b32 	%r7587, %r7586, %r7583, 0x5410U;
	st.local.v2.b32 	[%rd1+112], {%r7587, %r7580};
	cvt.u32.u16 	%r7588, %rs12701;
	cvt.u32.u16 	%r7589, %rs12702;
	prmt.b32 	%r7590, %r7589, %r7588, 0x3340U;
	cvt.u32.u16 	%r7591, %rs12703;
	cvt.u32.u16 	%r7592, %rs12704;
	prmt.b32 	%r7593, %r7592, %r7591, 0x3340U;
	prmt.b32 	%r7594, %r7593, %r7590, 0x5410U;
	cvt.u32.u16 	%r7595, %rs12705;
	cvt.u32.u16 	%r7596, %rs12706;
	prmt.b32 	%r7597, %r7596, %r7595, 0x3340U;
	cvt.u32.u16 	%r7598, %rs12707;
	cvt.u32.u16 	%r7599, %rs12708;
	prmt.b32 	%r7600, %r7599, %r7598, 0x3340U;
	prmt.b32 	%r7601, %r7600, %r7597, 0x5410U;
	st.local.v2.b32 	[%rd1+120], {%r7601, %r7594};
	cvt.u32.u16 	%r7602, %rs12693;
	cvt.u32.u16 	%r7603, %rs12694;
	prmt.b32 	%r7604, %r7603, %r7602, 0x3340U;
	cvt.u32.u16 	%r7605, %rs12695;
	cvt.u32.u16 	%r7606, %rs12696;
	prmt.b32 	%r7607, %r7606, %r7605, 0x3340U;
	prmt.b32 	%r7608, %r7607, %r7604, 0x5410U;
	cvt.u32.u16 	%r7609, %rs12697;
	cvt.u32.u16 	%r7610, %rs12698;
	prmt.b32 	%r7611, %r7610, %r7609, 0x3340U;
	cvt.u32.u16 	%r7612, %rs12699;
	cvt.u32.u16 	%r7613, %rs12700;
	prmt.b32 	%r7614, %r7613, %r7612, 0x3340U;
	prmt.b32 	%r7615, %r7614, %r7611, 0x5410U;
	st.local.v2.b32 	[%rd1+128], {%r7615, %r7608};
	cvt.u32.u16 	%r7616, %rs12685;
	cvt.u32.u16 	%r7617, %rs12686;
	prmt.b32 	%r7618, %r7617, %r7616, 0x3340U;
	cvt.u32.u16 	%r7619, %rs12687;
	cvt.u32.u16 	%r7620, %rs12688;
	prmt.b32 	%r7621, %r7620, %r7619, 0x3340U;
	prmt.b32 	%r7622, %r7621, %r7618, 0x5410U;
	cvt.u32.u16 	%r7623, %rs12689;
	cvt.u32.u16 	%r7624, %rs12690;
	prmt.b32 	%r7625, %r7624, %r7623, 0x3340U;
	cvt.u32.u16 	%r7626, %rs12691;
	cvt.u32.u16 	%r7627, %rs12692;
	prmt.b32 	%r7628, %r7627, %r7626, 0x3340U;
	prmt.b32 	%r7629, %r7628, %r7625, 0x5410U;
	st.local.v2.b32 	[%rd1+136], {%r7629, %r7622};
	cvt.u32.u16 	%r7630, %rs12677;
	cvt.u32.u16 	%r7631, %rs12678;
	prmt.b32 	%r7632, %r7631, %r7630, 0x3340U;
	cvt.u32.u16 	%r7633, %rs12679;
	cvt.u32.u16 	%r7634, %rs12680;
	prmt.b32 	%r7635, %r7634, %r7633, 0x3340U;
	prmt.b32 	%r7636, %r7635, %r7632, 0x5410U;
	cvt.u32.u16 	%r7637, %rs12681;
	cvt.u32.u16 	%r7638, %rs12682;
	prmt.b32 	%r7639, %r7638, %r7637, 0x3340U;
	cvt.u32.u16 	%r7640, %rs12683;
	cvt.u32.u16 	%r7641, %rs12684;
	prmt.b32 	%r7642, %r7641, %r7640, 0x3340U;
	prmt.b32 	%r7643, %r7642, %r7639, 0x5410U;
	st.local.v2.b32 	[%rd1+144], {%r7643, %r7636};
	cvt.u32.u16 	%r7644, %rs12669;
	cvt.u32.u16 	%r7645, %rs12670;
	prmt.b32 	%r7646, %r7645, %r7644, 0x3340U;
	cvt.u32.u16 	%r7647, %rs12671;
	cvt.u32.u16 	%r7648, %rs12672;
	prmt.b32 	%r7649, %r7648, %r7647, 0x3340U;
	prmt.b32 	%r7650, %r7649, %r7646, 0x5410U;
	cvt.u32.u16 	%r7651, %rs12673;
	cvt.u32.u16 	%r7652, %rs12674;
	prmt.b32 	%r7653, %r7652, %r7651, 0x3340U;
	cvt.u32.u16 	%r7654, %rs12675;
	cvt.u32.u16 	%r7655, %rs12676;
	prmt.b32 	%r7656, %r7655, %r7654, 0x3340U;
	prmt.b32 	%r7657, %r7656, %r7653, 0x5410U;
	st.local.v2.b32 	[%rd1+152], {%r7657, %r7650};
	cvt.u32.u16 	%r7658, %rs12661;
	cvt.u32.u16 	%r7659, %rs12662;
	prmt.b32 	%r7660, %r7659, %r7658, 0x3340U;
	cvt.u32.u16 	%r7661, %rs12663;
	cvt.u32.u16 	%r7662, %rs12664;
	prmt.b32 	%r7663, %r7662, %r7661, 0x3340U;
	prmt.b32 	%r7664, %r7663, %r7660, 0x5410U;
	cvt.u32.u16 	%r7665, %rs12665;
	cvt.u32.u16 	%r7666, %rs12666;
	prmt.b32 	%r7667, %r7666, %r7665, 0x3340U;
	cvt.u32.u16 	%r7668, %rs12667;
	cvt.u32.u16 	%r7669, %rs12668;
	prmt.b32 	%r7670, %r7669, %r7668, 0x3340U;
	prmt.b32 	%r7671, %r7670, %r7667, 0x5410U;
	st.local.v2.b32 	[%rd1+160], {%r7671, %r7664};
	cvt.u32.u16 	%r7672, %rs12653;
	cvt.u32.u16 	%r7673, %rs12654;
	prmt.b32 	%r7674, %r7673, %r7672, 0x3340U;
	cvt.u32.u16 	%r7675, %rs12655;
	cvt.u32.u16 	%r7676, %rs12656;
	prmt.b32 	%r7677, %r7676, %r7675, 0x3340U;
	prmt.b32 	%r7678, %r7677, %r7674, 0x5410U;
	cvt.u32.u16 	%r7679, %rs12657;
	cvt.u32.u16 	%r7680, %rs12658;
	prmt.b32 	%r7681, %r7680, %r7679, 0x3340U;
	cvt.u32.u16 	%r7682, %rs12659;
	cvt.u32.u16 	%r7683, %rs12660;
	prmt.b32 	%r7684, %r7683, %r7682, 0x3340U;
	prmt.b32 	%r7685, %r7684, %r7681, 0x5410U;
	st.local.v2.b32 	[%rd1+168], {%r7685, %r7678};
	cvt.u32.u16 	%r7686, %rs12645;
	cvt.u32.u16 	%r7687, %rs12646;
	prmt.b32 	%r7688, %r7687, %r7686, 0x3340U;
	cvt.u32.u16 	%r7689, %rs12647;
	cvt.u32.u16 	%r7690, %rs12648;
	prmt.b32 	%r7691, %r7690, %r7689, 0x3340U;
	prmt.b32 	%r7692, %r7691, %r7688, 0x5410U;
	cvt.u32.u16 	%r7693, %rs12649;
	cvt.u32.u16 	%r7694, %rs12650;
	prmt.b32 	%r7695, %r7694, %r7693, 0x3340U;
	cvt.u32.u16 	%r7696, %rs12651;
	cvt.u32.u16 	%r7697, %rs12652;
	prmt.b32 	%r7698, %r7697, %r7696, 0x3340U;
	prmt.b32 	%r7699, %r7698, %r7695, 0x5410U;
	st.local.v2.b32 	[%rd1+176], {%r7699, %r7692};
	cvt.u32.u16 	%r7700, %rs12637;
	cvt.u32.u16 	%r7701, %rs12638;
	prmt.b32 	%r7702, %r7701, %r7700, 0x3340U;
	cvt.u32.u16 	%r7703, %rs12639;
	cvt.u32.u16 	%r7704, %rs12640;
	prmt.b32 	%r7705, %r7704, %r7703, 0x3340U;
	prmt.b32 	%r7706, %r7705, %r7702, 0x5410U;
	cvt.u32.u16 	%r7707, %rs12641;
	cvt.u32.u16 	%r7708, %rs12642;
	prmt.b32 	%r7709, %r7708, %r7707, 0x3340U;
	cvt.u32.u16 	%r7710, %rs12643;
	cvt.u32.u16 	%r7711, %rs12644;
	prmt.b32 	%r7712, %r7711, %r7710, 0x3340U;
	prmt.b32 	%r7713, %r7712, %r7709, 0x5410U;
	st.local.v2.b32 	[%rd1+184], {%r7713, %r7706};
	cvt.u32.u16 	%r7714, %rs12629;
	cvt.u32.u16 	%r7715, %rs12630;
	prmt.b32 	%r7716, %r7715, %r7714, 0x3340U;
	cvt.u32.u16 	%r7717, %rs12631;
	cvt.u32.u16 	%r7718, %rs12632;
	prmt.b32 	%r7719, %r7718, %r7717, 0x3340U;
	prmt.b32 	%r7720, %r7719, %r7716, 0x5410U;
	cvt.u32.u16 	%r7721, %rs12633;
	cvt.u32.u16 	%r7722, %rs12634;
	prmt.b32 	%r7723, %r7722, %r7721, 0x3340U;
	cvt.u32.u16 	%r7724, %rs12635;
	cvt.u32.u16 	%r7725, %rs12636;
	prmt.b32 	%r7726, %r7725, %r7724, 0x3340U;
	prmt.b32 	%r7727, %r7726, %r7723, 0x5410U;
	st.local.v2.b32 	[%rd1+192], {%r7727, %r7720};
	cvt.u32.u16 	%r7728, %rs12621;
	cvt.u32.u16 	%r7729, %rs12622;
	prmt.b32 	%r7730, %r7729, %r7728, 0x3340U;
	cvt.u32.u16 	%r7731, %rs12623;
	cvt.u32.u16 	%r7732, %rs12624;
	prmt.b32 	%r7733, %r7732, %r7731, 0x3340U;
	prmt.b32 	%r7734, %r7733, %r7730, 0x5410U;
	cvt.u32.u16 	%r7735, %rs12625;
	cvt.u32.u16 	%r7736, %rs12626;
	prmt.b32 	%r7737, %r7736, %r7735, 0x3340U;
	cvt.u32.u16 	%r7738, %rs12627;
	cvt.u32.u16 	%r7739, %rs12628;
	prmt.b32 	%r7740, %r7739, %r7738, 0x3340U;
	prmt.b32 	%r7741, %r7740, %r7737, 0x5410U;
	st.local.v2.b32 	[%rd1+200], {%r7741, %r7734};
	cvt.u32.u16 	%r7742, %rs12613;
	cvt.u32.u16 	%r7743, %rs12614;
	prmt.b32 	%r7744, %r7743, %r7742, 0x3340U;
	cvt.u32.u16 	%r7745, %rs12615;
	cvt.u32.u16 	%r7746, %rs12616;
	prmt.b32 	%r7747, %r7746, %r7745, 0x3340U;
	prmt.b32 	%r7748, %r7747, %r7744, 0x5410U;
	cvt.u32.u16 	%r7749, %rs12617;
	cvt.u32.u16 	%r7750, %rs12618;
	prmt.b32 	%r7751, %r7750, %r7749, 0x3340U;
	cvt.u32.u16 	%r7752, %rs12619;
	cvt.u32.u16 	%r7753, %rs12620;
	prmt.b32 	%r7754, %r7753, %r7752, 0x3340U;
	prmt.b32 	%r7755, %r7754, %r7751, 0x5410U;
	st.local.v2.b32 	[%rd1+208], {%r7755, %r7748};
	cvt.u32.u16 	%r7756, %rs12605;
	cvt.u32.u16 	%r7757, %rs12606;
	prmt.b32 	%r7758, %r7757, %r7756, 0x3340U;
	cvt.u32.u16 	%r7759, %rs12607;
	cvt.u32.u16 	%r7760, %rs12608;
	prmt.b32 	%r7761, %r7760, %r7759, 0x3340U;
	prmt.b32 	%r7762, %r7761, %r7758, 0x5410U;
	cvt.u32.u16 	%r7763, %rs12609;
	cvt.u32.u16 	%r7764, %rs12610;
	prmt.b32 	%r7765, %r7764, %r7763, 0x3340U;
	cvt.u32.u16 	%r7766, %rs12611;
	cvt.u32.u16 	%r7767, %rs12612;
	prmt.b32 	%r7768, %r7767, %r7766, 0x3340U;
	prmt.b32 	%r7769, %r7768, %r7765, 0x5410U;
	st.local.v2.b32 	[%rd1+216], {%r7769, %r7762};
	cvt.u32.u16 	%r7770, %rs12597;
	cvt.u32.u16 	%r7771, %rs12598;
	prmt.b32 	%r7772, %r7771, %r7770, 0x3340U;
	cvt.u32.u16 	%r7773, %rs12599;
	cvt.u32.u16 	%r7774, %rs12600;
	prmt.b32 	%r7775, %r7774, %r7773, 0x3340U;
	prmt.b32 	%r7776, %r7775, %r7772, 0x5410U;
	cvt.u32.u16 	%r7777, %rs12601;
	cvt.u32.u16 	%r7778, %rs12602;
	prmt.b32 	%r7779, %r7778, %r7777, 0x3340U;
	cvt.u32.u16 	%r7780, %rs12603;
	cvt.u32.u16 	%r7781, %rs12604;
	prmt.b32 	%r7782, %r7781, %r7780, 0x3340U;
	prmt.b32 	%r7783, %r7782, %r7779, 0x5410U;
	st.local.v2.b32 	[%rd1+224], {%r7783, %r7776};
	cvt.u32.u16 	%r7784, %rs12589;
	cvt.u32.u16 	%r7785, %rs12590;
	prmt.b32 	%r7786, %r7785, %r7784, 0x3340U;
	cvt.u32.u16 	%r7787, %rs12591;
	cvt.u32.u16 	%r7788, %rs12592;
	prmt.b32 	%r7789, %r7788, %r7787, 0x3340U;
	prmt.b32 	%r7790, %r7789, %r7786, 0x5410U;
	cvt.u32.u16 	%r7791, %rs12593;
	cvt.u32.u16 	%r7792, %rs12594;
	prmt.b32 	%r7793, %r7792, %r7791, 0x3340U;
	cvt.u32.u16 	%r7794, %rs12595;
	cvt.u32.u16 	%r7795, %rs12596;
	prmt.b32 	%r7796, %r7795, %r7794, 0x3340U;
	prmt.b32 	%r7797, %r7796, %r7793, 0x5410U;
	st.local.v2.b32 	[%rd1+232], {%r7797, %r7790};
	cvt.u32.u16 	%r7798, %rs12581;
	cvt.u32.u16 	%r7799, %rs12582;
	prmt.b32 	%r7800, %r7799, %r7798, 0x3340U;
	cvt.u32.u16 	%r7801, %rs12583;
	cvt.u32.u16 	%r7802, %rs12584;
	prmt.b32 	%r7803, %r7802, %r7801, 0x3340U;
	prmt.b32 	%r7804, %r7803, %r7800, 0x5410U;
	cvt.u32.u16 	%r7805, %rs12585;
	cvt.u32.u16 	%r7806, %rs12586;
	prmt.b32 	%r7807, %r7806, %r7805, 0x3340U;
	cvt.u32.u16 	%r7808, %rs12587;
	cvt.u32.u16 	%r7809, %rs12588;
	prmt.b32 	%r7810, %r7809, %r7808, 0x3340U;
	prmt.b32 	%r7811, %r7810, %r7807, 0x5410U;
	st.local.v2.b32 	[%rd1+240], {%r7811, %r7804};
	cvt.u32.u16 	%r7812, %rs12573;
	cvt.u32.u16 	%r7813, %rs12574;
	prmt.b32 	%r7814, %r7813, %r7812, 0x3340U;
	cvt.u32.u16 	%r7815, %rs12575;
	cvt.u32.u16 	%r7816, %rs12576;
	prmt.b32 	%r7817, %r7816, %r7815, 0x3340U;
	prmt.b32 	%r7818, %r7817, %r7814, 0x5410U;
	cvt.u32.u16 	%r7819, %rs12577;
	cvt.u32.u16 	%r7820, %rs12578;
	prmt.b32 	%r7821, %r7820, %r7819, 0x3340U;
	cvt.u32.u16 	%r7822, %rs12579;
	cvt.u32.u16 	%r7823, %rs12580;
	prmt.b32 	%r7824, %r7823, %r7822, 0x3340U;
	prmt.b32 	%r7825, %r7824, %r7821, 0x5410U;
	st.local.v2.b32 	[%rd1+248], {%r7825, %r7818};
	cvt.u32.u16 	%r7826, %rs12565;
	cvt.u32.u16 	%r7827, %rs12566;
	prmt.b32 	%r7828, %r7827, %r7826, 0x3340U;
	cvt.u32.u16 	%r7829, %rs12567;
	cvt.u32.u16 	%r7830, %rs12568;
	prmt.b32 	%r7831, %r7830, %r7829, 0x3340U;
	prmt.b32 	%r7832, %r7831, %r7828, 0x5410U;
	cvt.u32.u16 	%r7833, %rs12569;
	cvt.u32.u16 	%r7834, %rs12570;
	prmt.b32 	%r7835, %r7834, %r7833, 0x3340U;
	cvt.u32.u16 	%r7836, %rs12571;
	cvt.u32.u16 	%r7837, %rs12572;
	prmt.b32 	%r7838, %r7837, %r7836, 0x3340U;
	prmt.b32 	%r7839, %r7838, %r7835, 0x5410U;
	st.local.v2.b32 	[%rd1+256], {%r7839, %r7832};
	cvt.u32.u16 	%r7840, %rs12557;
	cvt.u32.u16 	%r7841, %rs12558;
	prmt.b32 	%r7842, %r7841, %r7840, 0x3340U;
	cvt.u32.u16 	%r7843, %rs12559;
	cvt.u32.u16 	%r7844, %rs12560;
	prmt.b32 	%r7845, %r7844, %r7843, 0x3340U;
	prmt.b32 	%r7846, %r7845, %r7842, 0x5410U;
	cvt.u32.u16 	%r7847, %rs12561;
	cvt.u32.u16 	%r7848, %rs12562;
	prmt.b32 	%r7849, %r7848, %r7847, 0x3340U;
	cvt.u32.u16 	%r7850, %rs12563;
	cvt.u32.u16 	%r7851, %rs12564;
	prmt.b32 	%r7852, %r7851, %r7850, 0x3340U;
	prmt.b32 	%r7853, %r7852, %r7849, 0x5410U;
	st.local.v2.b32 	[%rd1+264], {%r7853, %r7846};
	mov.b32 	%r28625, 0;
$L__BB2_118:
	mov.u32 	%r28628, %r28625;
	cvt.u64.u32 	%rd56, %r28628;
	add.s64 	%rd57, %rd1, %rd56;
	ld.local.u8 	%rs11538, [%rd57+16];
	setp.ne.s16 	%p23, %rs11538, 0;
	add.s32 	%r28625, %r28628, 1;
	@%p23 bra 	$L__BB2_118;
	and.b16  	%rs11539, %rs16923, 255;
	setp.eq.s16 	%p24, %rs11539, 0;
	@%p24 bra 	$L__BB2_122;
	mov.b32 	%r28626, 0;
$L__BB2_121:
	cvt.u64.u32 	%rd58, %r28628;
	add.s64 	%rd59, %rd1, %rd58;
	st.local.u8 	[%rd59+16], %rs16923;
	add.s32 	%r28628, %r28628, 1;
	add.s32 	%r705, %r28626, 1;
	cvt.u64.u32 	%rd60, %r28626;
	add.s64 	%rd61, %rd2, %rd60;
	ld.local.u8 	%rs16923, [%rd61+17];
	setp.ne.s16 	%p25, %rs16923, 0;
	mov.u32 	%r28626, %r705;
	@%p25 bra 	$L__BB2_121;
$L__BB2_122:
	cvt.u64.u32 	%rd62, %r28628;
	add.s64 	%rd63, %rd1, %rd62;
	mov.b16 	%rs11540, 0;
	st.local.u8 	[%rd63+16], %rs11540;
	add.s32 	%r28550, %r28550, %r6425;
	st.local.u32 	[%rd1], %r28550;
	add.f64 	%fd75, %fd75, %fd52;
	st.local.f64 	[%rd1+8], %fd75;
	ld.local.v2.b32 	{%r7855, %r7856}, [%rd1+16];
	bfe.u32 	%r7857, %r7855, 0, 8;
	cvt.u16.u32 	%rs12812, %r7857;
	bfe.u32 	%r7858, %r7855, 8, 8;
	cvt.u16.u32 	%rs12811, %r7858;
	bfe.u32 	%r7859, %r7855, 16, 8;
	cvt.u16.u32 	%rs12810, %r7859;
	bfe.u32 	%r7860, %r7855, 24, 8;
	cvt.u16.u32 	%rs12809, %r7860;
	bfe.u32 	%r7861, %r7856, 0, 8;
	cvt.u16.u32 	%rs12808, %r7861;
	bfe.u32 	%r7862, %r7856, 8, 8;
	cvt.u16.u32 	%rs12807, %r7862;
	bfe.u32 	%r7863, %r7856, 16, 8;
	cvt.u16.u32 	%rs12806, %r7863;
	bfe.u32 	%r7864, %r7856, 24, 8;
	cvt.u16.u32 	%rs12805, %r7864;
	ld.local.v2.b32 	{%r7865, %r7866}, [%rd1+24];
	bfe.u32 	%r7867, %r7865, 0, 8;
	cvt.u16.u32 	%rs12804, %r7867;
	bfe.u32 	%r7868, %r7865, 8, 8;
	cvt.u16.u32 	%rs12803, %r7868;
	bfe.u32 	%r7869, %r7865, 16, 8;
	cvt.u16.u32 	%rs12802, %r7869;
	bfe.u32 	%r7870, %r7865, 24, 8;
	cvt.u16.u32 	%rs12801, %r7870;
	bfe.u32 	%r7871, %r7866, 0, 8;
	cvt.u16.u32 	%rs12800, %r7871;
	bfe.u32 	%r7872, %r7866, 8, 8;
	cvt.u16.u32 	%rs12799, %r7872;
	bfe.u32 	%r7873, %r7866, 16, 8;
	cvt.u16.u32 	%rs12798, %r7873;
	bfe.u32 	%r7874, %r7866, 24, 8;
	cvt.u16.u32 	%rs12797, %r7874;
	ld.local.v2.b32 	{%r7875, %r7876}, [%rd1+32];
	bfe.u32 	%r7877, %r7875, 0, 8;
	cvt.u16.u32 	%rs12796, %r7877;
	bfe.u32 	%r7878, %r7875, 8, 8;
	cvt.u16.u32 	%rs12795, %r7878;
	bfe.u32 	%r7879, %r7875, 16, 8;
	cvt.u16.u32 	%rs12794, %r7879;
	bfe.u32 	%r7880, %r7875, 24, 8;
	cvt.u16.u32 	%rs12793, %r7880;
	bfe.u32 	%r7881, %r7876, 0, 8;
	cvt.u16.u32 	%rs12792, %r7881;
	bfe.u32 	%r7882, %r7876, 8, 8;
	cvt.u16.u32 	%rs12791, %r7882;
	bfe.u32 	%r7883, %r7876, 16, 8;
	cvt.u16.u32 	%rs12790, %r7883;
	bfe.u32 	%r7884, %r7876, 24, 8;
	cvt.u16.u32 	%rs12789, %r7884;
	ld.local.v2.b32 	{%r7885, %r7886}, [%rd1+40];
	bfe.u32 	%r7887, %r7885, 0, 8;
	cvt.u16.u32 	%rs12788, %r7887;
	bfe.u32 	%r7888, %r7885, 8, 8;
	cvt.u16.u32 	%rs12787, %r7888;
	bfe.u32 	%r7889, %r7885, 16, 8;
	cvt.u16.u32 	%rs12786, %r7889;
	bfe.u32 	%r7890, %r7885, 24, 8;
	cvt.u16.u32 	%rs12785, %r7890;
	bfe.u32 	%r7891, %r7886, 0, 8;
	cvt.u16.u32 	%rs12784, %r7891;
	bfe.u32 	%r7892, %r7886, 8, 8;
	cvt.u16.u32 	%rs12783, %r7892;
	bfe.u32 	%r7893, %r7886, 16, 8;
	cvt.u16.u32 	%rs12782, %r7893;
	bfe.u32 	%r7894, %r7886, 24, 8;
	cvt.u16.u32 	%rs12781, %r7894;
	ld.local.v2.b32 	{%r7895, %r7896}, [%rd1+48];
	bfe.u32 	%r7897, %r7895, 0, 8;
	cvt.u16.u32 	%rs12780, %r7897;
	bfe.u32 	%r7898, %r7895, 8, 8;
	cvt.u16.u32 	%rs12779, %r7898;
	bfe.u32 	%r7899, %r7895, 16, 8;
	cvt.u16.u32 	%rs12778, %r7899;
	bfe.u32 	%r7900, %r7895, 24, 8;
	cvt.u16.u32 	%rs12777, %r7900;
	bfe.u32 	%r7901, %r7896, 0, 8;
	cvt.u16.u32 	%rs12776, %r7901;
	bfe.u32 	%r7902, %r7896, 8, 8;
	cvt.u16.u32 	%rs12775, %r7902;
	bfe.u32 	%r7903, %r7896, 16, 8;
	cvt.u16.u32 	%rs12774, %r7903;
	bfe.u32 	%r7904, %r7896, 24, 8;
	cvt.u16.u32 	%rs12773, %r7904;
	ld.local.v2.b32 	{%r7905, %r7906}, [%rd1+56];
	bfe.u32 	%r7907, %r7905, 0, 8;
	cvt.u16.u32 	%rs12772, %r7907;
	bfe.u32 	%r7908, %r7905, 8, 8;
	cvt.u16.u32 	%rs12771, %r7908;
	bfe.u32 	%r7909, %r7905, 16, 8;
	cvt.u16.u32 	%rs12770, %r7909;
	bfe.u32 	%r7910, %r7905, 24, 8;
	cvt.u16.u32 	%rs12769, %r7910;
	bfe.u32 	%r7911, %r7906, 0, 8;
	cvt.u16.u32 	%rs12768, %r7911;
	bfe.u32 	%r7912, %r7906, 8, 8;
	cvt.u16.u32 	%rs12767, %r7912;
	bfe.u32 	%r7913, %r7906, 16, 8;
	cvt.u16.u32 	%rs12766, %r7913;
	bfe.u32 	%r7914, %r7906, 24, 8;
	cvt.u16.u32 	%rs12765, %r7914;
	ld.local.v2.b32 	{%r7915, %r7916}, [%rd1+64];
	bfe.u32 	%r7917, %r7915, 0, 8;
	cvt.u16.u32 	%rs12764, %r7917;
	bfe.u32 	%r7918, %r7915, 8, 8;
	cvt.u16.u32 	%rs12763, %r7918;
	bfe.u32 	%r7919, %r7915, 16, 8;
	cvt.u16.u32 	%rs12762, %r7919;
	bfe.u32 	%r7920, %r7915, 24, 8;
	cvt.u16.u32 	%rs12761, %r7920;
	bfe.u32 	%r7921, %r7916, 0, 8;
	cvt.u16.u32 	%rs12760, %r7921;
	bfe.u32 	%r7922, %r7916, 8, 8;
	cvt.u16.u32 	%rs12759, %r7922;
	bfe.u32 	%r7923, %r7916, 16, 8;
	cvt.u16.u32 	%rs12758, %r7923;
	bfe.u32 	%r7924, %r7916, 24, 8;
	cvt.u16.u32 	%rs12757, %r7924;
	ld.local.v2.b32 	{%r7925, %r7926}, [%rd1+72];
	bfe.u32 	%r7927, %r7925, 0, 8;
	cvt.u16.u32 	%rs12756, %r7927;
	bfe.u32 	%r7928, %r7925, 8, 8;
	cvt.u16.u32 	%rs12755, %r7928;
	bfe.u32 	%r7929, %r7925, 16, 8;
	cvt.u16.u32 	%rs12754, %r7929;
	bfe.u32 	%r7930, %r7925, 24, 8;
	cvt.u16.u32 	%rs12753, %r7930;
	bfe.u32 	%r7931, %r7926, 0, 8;
	cvt.u16.u32 	%rs12752, %r7931;
	bfe.u32 	%r7932, %r7926, 8, 8;
	cvt.u16.u32 	%rs12751, %r7932;
	bfe.u32 	%r7933, %r7926, 16, 8;
	cvt.u16.u32 	%rs12750, %r7933;
	bfe.u32 	%r7934, %r7926, 24, 8;
	cvt.u16.u32 	%rs12749, %r7934;
	ld.local.v2.b32 	{%r7935, %r7936}, [%rd1+80];
	bfe.u32 	%r7937, %r7935, 0, 8;
	cvt.u16.u32 	%rs12748, %r7937;
	bfe.u32 	%r7938, %r7935, 8, 8;
	cvt.u16.u32 	%rs12747, %r7938;
	bfe.u32 	%r7939, %r7935, 16, 8;
	cvt.u16.u32 	%rs12746, %r7939;
	bfe.u32 	%r7940, %r7935, 24, 8;
	cvt.u16.u32 	%rs12745, %r7940;
	bfe.u32 	%r7941, %r7936, 0, 8;
	cvt.u16.u32 	%rs12744, %r7941;
	bfe.u32 	%r7942, %r7936, 8, 8;
	cvt.u16.u32 	%rs12743, %r7942;
	bfe.u32 	%r7943, %r7936, 16, 8;
	cvt.u16.u32 	%rs12742, %r7943;
	bfe.u32 	%r7944, %r7936, 24, 8;
	cvt.u16.u32 	%rs12741, %r7944;
	ld.local.v2.b32 	{%r7945, %r7946}, [%rd1+88];
	bfe.u32 	%r7947, %r7945, 0, 8;
	cvt.u16.u32 	%rs12740, %r7947;
	bfe.u32 	%r7948, %r7945, 8, 8;
	cvt.u16.u32 	%rs12739, %r7948;
	bfe.u32 	%r7949, %r7945, 16, 8;
	cvt.u16.u32 	%rs12738, %r7949;
	bfe.u32 	%r7950, %r7945, 24, 8;
	cvt.u16.u32 	%rs12737, %r7950;
	bfe.u32 	%r7951, %r7946, 0, 8;
	cvt.u16.u32 	%rs12736, %r7951;
	bfe.u32 	%r7952, %r7946, 8, 8;
	cvt.u16.u32 	%rs12735, %r7952;
	bfe.u32 	%r7953, %r7946, 16, 8;
	cvt.u16.u32 	%rs12734, %r7953;
	bfe.u32 	%r7954, %r7946, 24, 8;
	cvt.u16.u32 	%rs12733, %r7954;
	ld.local.v2.b32 	{%r7955, %r7956}, [%rd1+96];
	bfe.u32 	%r7957, %r7955, 0, 8;
	cvt.u16.u32 	%rs12732, %r7957;
	bfe.u32 	%r7958, %r7955, 8, 8;
	cvt.u16.u32 	%rs12731, %r7958;
	bfe.u32 	%r7959, %r7955, 16, 8;
	cvt.u16.u32 	%rs12730, %r7959;
	bfe.u32 	%r7960, %r7955, 24, 8;
	cvt.u16.u32 	%rs12729, %r7960;
	bfe.u32 	%r7961, %r7956, 0, 8;
	cvt.u16.u32 	%rs12728, %r7961;
	bfe.u32 	%r7962, %r7956, 8, 8;
	cvt.u16.u32 	%rs12727, %r7962;
	bfe.u32 	%r7963, %r7956, 16, 8;
	cvt.u16.u32 	%rs12726, %r7963;
	bfe.u32 	%r7964, %r7956, 24, 8;
	cvt.u16.u32 	%rs12725, %r7964;
	ld.local.v2.b32 	{%r7965, %r7966}, [%rd1+104];
	bfe.u32 	%r7967, %r7965, 0, 8;
	cvt.u16.u32 	%rs12724, %r7967;
	bfe.u32 	%r7968, %r7965, 8, 8;
	cvt.u16.u32 	%rs12723, %r7968;
	bfe.u32 	%r7969, %r7965, 16, 8;
	cvt.u16.u32 	%rs12722, %r7969;
	bfe.u32 	%r7970, %r7965, 24, 8;
	cvt.u16.u32 	%rs12721, %r7970;
	bfe.u32 	%r7971, %r7966, 0, 8;
	cvt.u16.u32 	%rs12720, %r7971;
	bfe.u32 	%r7972, %r7966, 8, 8;
	cvt.u16.u32 	%rs12719, %r7972;
	bfe.u32 	%r7973, %r7966, 16, 8;
	cvt.u16.u32 	%rs12718, %r7973;
	bfe.u32 	%r7974, %r7966, 24, 8;
	cvt.u16.u32 	%rs12717, %r7974;
	ld.local.v2.b32 	{%r7975, %r7976}, [%rd1+112];
	bfe.u32 	%r7977, %r7975, 0, 8;
	cvt.u16.u32 	%rs12716, %r7977;
	bfe.u32 	%r7978, %r7975, 8, 8;
	cvt.u16.u32 	%rs12715, %r7978;
	bfe.u32 	%r7979, %r7975, 16, 8;
	cvt.u16.u32 	%rs12714, %r7979;
	bfe.u32 	%r7980, %r7975, 24, 8;
	cvt.u16.u32 	%rs12713, %r7980;
	bfe.u32 	%r7981, %r7976, 0, 8;
	cvt.u16.u32 	%rs12712, %r7981;
	bfe.u32 	%r7982, %r7976, 8, 8;
	cvt.u16.u32 	%rs12711, %r7982;
	bfe.u32 	%r7983, %r7976, 16, 8;
	cvt.u16.u32 	%rs12710, %r7983;
	bfe.u32 	%r7984, %r7976, 24, 8;
	cvt.u16.u32 	%rs12709, %r7984;
	ld.local.v2.b32 	{%r7985, %r7986}, [%rd1+120];
	bfe.u32 	%r7987, %r7985, 0, 8;
	cvt.u16.u32 	%rs12708, %r7987;
	bfe.u32 	%r7988, %r7985, 8, 8;
	cvt.u16.u32 	%rs12707, %r7988;
	bfe.u32 	%r7989, %r7985, 16, 8;
	cvt.u16.u32 	%rs12706, %r7989;
	bfe.u32 	%r7990, %r7985, 24, 8;
	cvt.u16.u32 	%rs12705, %r7990;
	bfe.u32 	%r7991, %r7986, 0, 8;
	cvt.u16.u32 	%rs12704, %r7991;
	bfe.u32 	%r7992, %r7986, 8, 8;
	cvt.u16.u32 	%rs12703, %r7992;
	bfe.u32 	%r7993, %r7986, 16, 8;
	cvt.u16.u32 	%rs12702, %r7993;
	bfe.u32 	%r7994, %r7986, 24, 8;
	cvt.u16.u32 	%rs12701, %r7994;
	ld.local.v2.b32 	{%r7995, %r7996}, [%rd1+128];
	bfe.u32 	%r7997, %r7995, 0, 8;
	cvt.u16.u32 	%rs12700, %r7997;
	bfe.u32 	%r7998, %r7995, 8, 8;
	cvt.u16.u32 	%rs12699, %r7998;
	bfe.u32 	%r7999, %r7995, 16, 8;
	cvt.u16.u32 	%rs12698, %r7999;
	bfe.u32 	%r8000, %r7995, 24, 8;
	cvt.u16.u32 	%rs12697, %r8000;
	bfe.u32 	%r8001, %r7996, 0, 8;
	cvt.u16.u32 	%rs12696, %r8001;
	bfe.u32 	%r8002, %r7996, 8, 8;
	cvt.u16.u32 	%rs12695, %r8002;
	bfe.u32 	%r8003, %r7996, 16, 8;
	cvt.u16.u32 	%rs12694, %r8003;
	bfe.u32 	%r8004, %r7996, 24, 8;
	cvt.u16.u32 	%rs12693, %r8004;
	ld.local.v2.b32 	{%r8005, %r8006}, [%rd1+136];
	bfe.u32 	%r8007, %r8005, 0, 8;
	cvt.u16.u32 	%rs12692, %r8007;
	bfe.u32 	%r8008, %r8005, 8, 8;
	cvt.u16.u32 	%rs12691, %r8008;
	bfe.u32 	%r8009, %r8005, 16, 8;
	cvt.u16.u32 	%rs12690, %r8009;
	bfe.u32 	%r8010, %r8005, 24, 8;
	cvt.u16.u32 	%rs12689, %r8010;
	bfe.u32 	%r8011, %r8006, 0, 8;
	cvt.u16.u32 	%rs12688, %r8011;
	bfe.u32 	%r8012, %r8006, 8, 8;
	cvt.u16.u32 	%rs12687, %r8012;
	bfe.u32 	%r8013, %r8006, 16, 8;
	cvt.u16.u32 	%rs12686, %r8013;
	bfe.u32 	%r8014, %r8006, 24, 8;
	cvt.u16.u32 	%rs12685, %r8014;
	ld.local.v2.b32 	{%r8015, %r8016}, [%rd1+144];
	bfe.u32 	%r8017, %r8015, 0, 8;
	cvt.u16.u32 	%rs12684, %r8017;
	bfe.u32 	%r8018, %r8015, 8, 8;
	cvt.u16.u32 	%rs12683, %r8018;
	bfe.u32 	%r8019, %r8015, 16, 8;
	cvt.u16.u32 	%rs12682, %r8019;
	bfe.u32 	%r8020, %r8015, 24, 8;
	cvt.u16.u32 	%rs12681, %r8020;
	bfe.u32 	%r8021, %r8016, 0, 8;
	cvt.u16.u32 	%rs12680, %r8021;
	bfe.u32 	%r8022, %r8016, 8, 8;
	cvt.u16.u32 	%rs12679, %r8022;
	bfe.u32 	%r8023, %r8016, 16, 8;
	cvt.u16.u32 	%rs12678, %r8023;
	bfe.u32 	%r8024, %r8016, 24, 8;
	cvt.u16.u32 	%rs12677, %r8024;
	ld.local.v2.b32 	{%r8025, %r8026}, [%rd1+152];
	bfe.u32 	%r8027, %r8025, 0, 8;
	cvt.u16.u32 	%rs12676, %r8027;
	bfe.u32 	%r8028, %r8025, 8, 8;
	cvt.u16.u32 	%rs12675, %r8028;
	bfe.u32 	%r8029, %r8025, 16, 8;
	cvt.u16.u32 	%rs12674, %r8029;
	bfe.u32 	%r8030, %r8025, 24, 8;
	cvt.u16.u32 	%rs12673, %r8030;
	bfe.u32 	%r8031, %r8026, 0, 8;
	cvt.u16.u32 	%rs12672, %r8031;
	bfe.u32 	%r8032, %r8026, 8, 8;
	cvt.u16.u32 	%rs12671, %r8032;
	bfe.u32 	%r8033, %r8026, 16, 8;
	cvt.u16.u32 	%rs12670, %r8033;
	bfe.u32 	%r8034, %r8026, 24, 8;
	cvt.u16.u32 	%rs12669, %r8034;
	ld.local.v2.b32 	{%r8035, %r8036}, [%rd1+160];
	bfe.u32 	%r8037, %r8035, 0, 8;
	cvt.u16.u32 	%rs12668, %r8037;
	bfe.u32 	%r8038, %r8035, 8, 8;
	cvt.u16.u32 	%rs12667, %r8038;
	bfe.u32 	%r8039, %r8035, 16, 8;
	cvt.u16.u32 	%rs12666, %r8039;
	bfe.u32 	%r8040, %r8035, 24, 8;
	cvt.u16.u32 	%rs12665, %r8040;
	bfe.u32 	%r8041, %r8036, 0, 8;
	cvt.u16.u32 	%rs12664, %r8041;
	bfe.u32 	%r8042, %r8036, 8, 8;
	cvt.u16.u32 	%rs12663, %r8042;
	bfe.u32 	%r8043, %r8036, 16, 8;
	cvt.u16.u32 	%rs12662, %r8043;
	bfe.u32 	%r8044, %r8036, 24, 8;
	cvt.u16.u32 	%rs12661, %r8044;
	ld.local.v2.b32 	{%r8045, %r8046}, [%rd1+168];
	bfe.u32 	%r8047, %r8045, 0, 8;
	cvt.u16.u32 	%rs12660, %r8047;
	bfe.u32 	%r8048, %r8045, 8, 8;
	cvt.u16.u32 	%rs12659, %r8048;
	bfe.u32 	%r8049, %r8045, 16, 8;
	cvt.u16.u32 	%rs12658, %r8049;
	bfe.u32 	%r8050, %r8045, 24, 8;
	cvt.u16.u32 	%rs12657, %r8050;
	bfe.u32 	%r8051, %r8046, 0, 8;
	cvt.u16.u32 	%rs12656, %r8051;
	bfe.u32 	%r8052, %r8046, 8, 8;
	cvt.u16.u32 	%rs12655, %r8052;
	bfe.u32 	%r8053, %r8046, 16, 8;
	cvt.u16.u32 	%rs12654, %r8053;
	bfe.u32 	%r8054, %r8046, 24, 8;
	cvt.u16.u32 	%rs12653, %r8054;
	ld.local.v2.b32 	{%r8055, %r8056}, [%rd1+176];
	bfe.u32 	%r8057, %r8055, 0, 8;
	cvt.u16.u32 	%rs12652, %r8057;
	bfe.u32 	%r8058, %r8055, 8, 8;
	cvt.u16.u32 	%rs12651, %r8058;
	bfe.u32 	%r8059, %r8055, 16, 8;
	cvt.u16.u32 	%rs12650, %r8059;
	bfe.u32 	%r8060, %r8055, 24, 8;
	cvt.u16.u32 	%rs12649, %r8060;
	bfe.u32 	%r8061, %r8056, 0, 8;
	cvt.u16.u32 	%rs12648, %r8061;
	bfe.u32 	%r8062, %r8056, 8, 8;
	cvt.u16.u32 	%rs12647, %r8062;
	bfe.u32 	%r8063, %r8056, 16, 8;
	cvt.u16.u32 	%rs12646, %r8063;
	bfe.u32 	%r8064, %r8056, 24, 8;
	cvt.u16.u32 	%rs12645, %r8064;
	ld.local.v2.b32 	{%r8065, %r8066}, [%rd1+184];
	bfe.u32 	%r8067, %r8065, 0, 8;
	cvt.u16.u32 	%rs12644, %r8067;
	bfe.u32 	%r8068, %r8065, 8, 8;
	cvt.u16.u32 	%rs12643, %r8068;
	bfe.u32 	%r8069, %r8065, 16, 8;
	cvt.u16.u32 	%rs12642, %r8069;
	bfe.u32 	%r8070, %r8065, 24, 8;
	cvt.u16.u32 	%rs12641, %r8070;
	bfe.u32 	%r8071, %r8066, 0, 8;
	cvt.u16.u32 	%rs12640, %r8071;
	bfe.u32 	%r8072, %r8066, 8, 8;
	cvt.u16.u32 	%rs12639, %r8072;
	bfe.u32 	%r8073, %r8066, 16, 8;
	cvt.u16.u32 	%rs12638, %r8073;
	bfe.u32 	%r8074, %r8066, 24, 8;
	cvt.u16.u32 	%rs12637, %r8074;
	ld.local.v2.b32 	{%r8075, %r8076}, [%rd1+192];
	bfe.u32 	%r8077, %r8075, 0, 8;
	cvt.u16.u32 	%rs12636, %r8077;
	bfe.u32 	%r8078, %r8075, 8, 8;
	cvt.u16.u32 	%rs12635, %r8078;
	bfe.u32 	%r8079, %r8075, 16, 8;
	cvt.u16.u32 	%rs12634, %r8079;
	bfe.u32 	%r8080, %r8075, 24, 8;
	cvt.u16.u32 	%rs12633, %r8080;
	bfe.u32 	%r8081, %r8076, 0, 8;
	cvt.u16.u32 	%rs12632, %r8081;
	bfe.u32 	%r8082, %r8076, 8, 8;
	cvt.u16.u32 	%rs12631, %r8082;
	bfe.u32 	%r8083, %r8076, 16, 8;
	cvt.u16.u32 	%rs12630, %r8083;
	bfe.u32 	%r8084, %r8076, 24, 8;
	cvt.u16.u32 	%rs12629, %r8084;
	ld.local.v2.b32 	{%r8085, %r8086}, [%rd1+200];
	bfe.u32 	%r8087, %r8085, 0, 8;
	cvt.u16.u32 	%rs12628, %r8087;
	bfe.u32 	%r8088, %r8085, 8, 8;
	cvt.u16.u32 	%rs12627, %r8088;
	bfe.u32 	%r8089, %r8085, 16, 8;
	cvt.u16.u32 	%rs12626, %r8089;
	bfe.u32 	%r8090, %r8085, 24, 8;
	cvt.u16.u32 	%rs12625, %r8090;
	bfe.u32 	%r8091, %r8086, 0, 8;
	cvt.u16.u32 	%rs12624, %r8091;
	bfe.u32 	%r8092, %r8086, 8, 8;
	cvt.u16.u32 	%rs12623, %r8092;
	bfe.u32 	%r8093, %r8086, 16, 8;
	cvt.u16.u32 	%rs12622, %r8093;
	bfe.u32 	%r8094, %r8086, 24, 8;
	cvt.u16.u32 	%rs12621, %r8094;
	ld.local.v2.b32 	{%r8095, %r8096}, [%rd1+208];
	bfe.u32 	%r8097, %r8095, 0, 8;
	cvt.u16.u32 	%rs12620, %r8097;
	bfe.u32 	%r8098, %r8095, 8, 8;
	cvt.u16.u32 	%rs12619, %r8098;
	bfe.u32 	%r8099, %r8095, 16, 8;
	cvt.u16.u32 	%rs12618, %r8099;
	bfe.u32 	%r8100, %r8095, 24, 8;
	cvt.u16.u32 	%rs12617, %r8100;
	bfe.u32 	%r8101, %r8096, 0, 8;
	cvt.u16.u32 	%rs12616, %r8101;
	bfe.u32 	%r8102, %r8096, 8, 8;
	cvt.u16.u32 	%rs12615, %r8102;
	bfe.u32 	%r8103, %r8096, 16, 8;
	cvt.u16.u32 	%rs12614, %r8103;
	bfe.u32 	%r8104, %r8096, 24, 8;
	cvt.u16.u32 	%rs12613, %r8104;
	ld.local.v2.b32 	{%r8105, %r8106}, [%rd1+216];
	bfe.u32 	%r8107, %r8105, 0, 8;
	cvt.u16.u32 	%rs12612, %r8107;
	bfe.u32 	%r8108, %r8105, 8, 8;
	cvt.u16.u32 	%rs12611, %r8108;
	bfe.u32 	%r8109, %r8105, 16, 8;
	cvt.u16.u32 	%rs12610, %r8109;
	bfe.u32 	%r8110, %r8105, 24, 8;
	cvt.u16.u32 	%rs12609, %r8110;
	bfe.u32 	%r8111, %r8106, 0, 8;
	cvt.u16.u32 	%rs12608, %r8111;
	bfe.u32 	%r8112, %r8106, 8, 8;
	cvt.u16.u32 	%rs12607, %r8112;
	bfe.u32 	%r8113, %r8106, 16, 8;
	cvt.u16.u32 	%rs12606, %r8113;
	bfe.u32 	%r8114, %r8106, 24, 8;
	cvt.u16.u32 	%rs12605, %r8114;
	ld.local.v2.b32 	{%r8115, %r8116}, [%rd1+224];
	bfe.u32 	%r8117, %r8115, 0, 8;
	cvt.u16.u32 	%rs12604, %r8117;
	bfe.u32 	%r8118, %r8115, 8, 8;
	cvt.u16.u32 	%rs12603, %r8118;
	bfe.u32 	%r8119, %r8115, 16, 8;
	cvt.u16.u32 	%rs12602, %r8119;
	bfe.u32 	%r8120, %r8115, 24, 8;
	cvt.u16.u32 	%rs12601, %r8120;
	bfe.u32 	%r8121, %r8116, 0, 8;
	cvt.u16.u32 	%rs12600, %r8121;
	bfe.u32 	%r8122, %r8116, 8, 8;
	cvt.u16.u32 	%rs12599, %r8122;
	bfe.u32 	%r8123, %r8116, 16, 8;
	cvt.u16.u32 	%rs12598, %r8123;
	bfe.u32 	%r8124, %r8116, 24, 8;
	cvt.u16.u32 	%rs12597, %r8124;
	ld.local.v2.b32 	{%r8125, %r8126}, [%rd1+232];
	bfe.u32 	%r8127, %r8125, 0, 8;
	cvt.u16.u32 	%rs12596, %r8127;
	bfe.u32 	%r8128, %r8125, 8, 8;
	cvt.u16.u32 	%rs12595, %r8128;
	bfe.u32 	%r8129, %r8125, 16, 8;
	cvt.u16.u32 	%rs12594, %r8129;
	bfe.u32 	%r8130, %r8125, 24, 8;
	cvt.u16.u32 	%rs12593, %r8130;
	bfe.u32 	%r8131, %r8126, 0, 8;
	cvt.u16.u32 	%rs12592, %r8131;
	bfe.u32 	%r8132, %r8126, 8, 8;
	cvt.u16.u32 	%rs12591, %r8132;
	bfe.u32 	%r8133, %r8126, 16, 8;
	cvt.u16.u32 	%rs12590, %r8133;
	bfe.u32 	%r8134, %r8126, 24, 8;
	cvt.u16.u32 	%rs12589, %r8134;
	ld.local.v2.b32 	{%r8135, %r8136}, [%rd1+240];
	bfe.u32 	%r8137, %r8135, 0, 8;
	cvt.u16.u32 	%rs12588, %r8137;
	bfe.u32 	%r8138, %r8135, 8, 8;
	cvt.u16.u32 	%rs12587, %r8138;
	bfe.u32 	%r8139, %r8135, 16, 8;
	cvt.u16.u32 	%rs12586, %r8139;
	bfe.u32 	%r8140, %r8135, 24, 8;
	cvt.u16.u32 	%rs12585, %r8140;
	bfe.u32 	%r8141, %r8136, 0, 8;
	cvt.u16.u32 	%rs12584, %r8141;
	bfe.u32 	%r8142, %r8136, 8, 8;
	cvt.u16.u32 	%rs12583, %r8142;
	bfe.u32 	%r8143, %r8136, 16, 8;
	cvt.u16.u32 	%rs12582, %r8143;
	bfe.u32 	%r8144, %r8136, 24, 8;
	cvt.u16.u32 	%rs12581, %r8144;
	ld.local.v2.b32 	{%r8145, %r8146}, [%rd1+248];
	bfe.u32 	%r8147, %r8145, 0, 8;
	cvt.u16.u32 	%rs12580, %r8147;
	bfe.u32 	%r8148, %r8145, 8, 8;
	cvt.u16.u32 	%rs12579, %r8148;
	bfe.u32 	%r8149, %r8145, 16, 8;
	cvt.u16.u32 	%rs12578, %r8149;
	bfe.u32 	%r8150, %r8145, 24, 8;
	cvt.u16.u32 	%rs12577, %r8150;
	bfe.u32 	%r8151, %r8146, 0, 8;
	cvt.u16.u32 	%rs12576, %r8151;
	bfe.u32 	%r8152, %r8146, 8, 8;
	cvt.u16.u32 	%rs12575, %r8152;
	bfe.u32 	%r8153, %r8146, 16, 8;
	cvt.u16.u32 	%rs12574, %r8153;
	bfe.u32 	%r8154, %r8146, 24, 8;
	cvt.u16.u32 	%rs12573, %r8154;
	ld.local.v2.b32 	{%r8155, %r8156}, [%rd1+256];
	bfe.u32 	%r8157, %r8155, 0, 8;
	cvt.u16.u32 	%rs12572, %r8157;
	bfe.u32 	%r8158, %r8155, 8, 8;
	cvt.u16.u32 	%rs12571, %r8158;
	bfe.u32 	%r8159, %r8155, 16, 8;
	cvt.u16.u32 	%rs12570, %r8159;
	bfe.u32 	%r8160, %r8155, 24, 8;
	cvt.u16.u32 	%rs12569, %r8160;
	bfe.u32 	%r8161, %r8156, 0, 8;
	cvt.u16.u32 	%rs12568, %r8161;
	bfe.u32 	%r8162, %r8156, 8, 8;
	cvt.u16.u32 	%rs12567, %r8162;
	bfe.u32 	%r8163, %r8156, 16, 8;
	cvt.u16.u32 	%rs12566, %r8163;
	bfe.u32 	%r8164, %r8156, 24, 8;
	cvt.u16.u32 	%rs12565, %r8164;
	ld.local.v2.b32 	{%r8165, %r8166}, [%rd1+264];
	bfe.u32 	%r8167, %r8165, 0, 8;
	cvt.u16.u32 	%rs12564, %r8167;
	bfe.u32 	%r8168, %r8165, 8, 8;
	cvt.u16.u32 	%rs12563, %r8168;
	bfe.u32 	%r8169, %r8165, 16, 8;
	cvt.u16.u32 	%rs12562, %r8169;
	bfe.u32 	%r8170, %r8165, 24, 8;
	cvt.u16.u32 	%rs12561, %r8170;
	bfe.u32 	%r8171, %r8166, 0, 8;
	cvt.u16.u32 	%rs12560, %r8171;
	bfe.u32 	%r8172, %r8166, 8, 8;
	cvt.u16.u32 	%rs12559, %r8172;
	bfe.u32 	%r8173, %r8166, 16, 8;
	cvt.u16.u32 	%rs12558, %r8173;
	bfe.u32 	%r8174, %r8166, 24, 8;
	cvt.u16.u32 	%rs12557, %r8174;
$L__BB2_123:
	cvt.u32.u16 	%r8515, %rs12812;
	and.b32  	%r8516, %r8515, 255;
	and.b16  	%rs11541, %rs12811, 255;
	mul.wide.u16 	%r8517, %rs11541, 256;
	or.b32  	%r8518, %r8517, %r8516;
	cvt.u32.u16 	%r8519, %rs12810;
	shl.b32 	%r8520, %r8519, 16;
	and.b32  	%r8521, %r8520, 16711680;
	or.b32  	%r8522, %r8518, %r8521;
	cvt.u32.u16 	%r8523, %rs12809;
	shl.b32 	%r8524, %r8523, 24;
	or.b32  	%r8196, %r8522, %r8524;
	cvt.u32.u16 	%r8525, %rs12808;
	and.b32  	%r8526, %r8525, 255;
	and.b16  	%rs11542, %rs12807, 255;
	mul.wide.u16 	%r8527, %rs11542, 256;
	or.b32  	%r8528, %r8527, %r8526;
	cvt.u32.u16 	%r8529, %rs12806;
	shl.b32 	%r8530, %r8529, 16;
	and.b32  	%r8531, %r8530, 16711680;
	or.b32  	%r8532, %r8528, %r8531;
	cvt.u32.u16 	%r8533, %rs12805;
	shl.b32 	%r8534, %r8533, 24;
	or.b32  	%r8201, %r8532, %r8534;
	cvt.u32.u16 	%r8535, %rs12804;
	and.b32  	%r8536, %r8535, 255;
	and.b16  	%rs11543, %rs12803, 255;
	mul.wide.u16 	%r8537, %rs11543, 256;
	or.b32  	%r8538, %r8537, %r8536;
	cvt.u32.u16 	%r8539, %rs12802;
	shl.b32 	%r8540, %r8539, 16;
	and.b32  	%r8541, %r8540, 16711680;
	or.b32  	%r8542, %r8538, %r8541;
	cvt.u32.u16 	%r8543, %rs12801;
	shl.b32 	%r8544, %r8543, 24;
	or.b32  	%r8206, %r8542, %r8544;
	cvt.u32.u16 	%r8545, %rs12800;
	and.b32  	%r8546, %r8545, 255;
	and.b16  	%rs11544, %rs12799, 255;
	mul.wide.u16 	%r8547, %rs11544, 256;
	or.b32  	%r8548, %r8547, %r8546;
	cvt.u32.u16 	%r8549, %rs12798;
	shl.b32 	%r8550, %r8549, 16;
	and.b32  	%r8551, %r8550, 16711680;
	or.b32  	%r8552, %r8548, %r8551;
	cvt.u32.u16 	%r8553, %rs12797;
	shl.b32 	%r8554, %r8553, 24;
	or.b32  	%r8211, %r8552, %r8554;
	cvt.u32.u16 	%r8555, %rs12796;
	and.b32  	%r8556, %r8555, 255;
	and.b16  	%rs11545, %rs12795, 255;
	mul.wide.u16 	%r8557, %rs11545, 256;
	or.b32  	%r8558, %r8557, %r8556;
	cvt.u32.u16 	%r8559, %rs12794;
	shl.b32 	%r8560, %r8559, 16;
	and.b32  	%r8561, %r8560, 16711680;
	or.b32  	%r8562, %r8558, %r8561;
	cvt.u32.u16 	%r8563, %rs12793;
	shl.b32 	%r8564, %r8563, 24;
	or.b32  	%r8216, %r8562, %r8564;
	cvt.u32.u16 	%r8565, %rs12792;
	and.b32  	%r8566, %r8565, 255;
	and.b16  	%rs11546, %rs12791, 255;
	mul.wide.u16 	%r8567, %rs11546, 256;
	or.b32  	%r8568, %r8567, %r8566;
	cvt.u32.u16 	%r8569, %rs12790;
	shl.b32 	%r8570, %r8569, 16;
	and.b32  	%r8571, %r8570, 16711680;
	or.b32  	%r8572, %r8568, %r8571;
	cvt.u32.u16 	%r8573, %rs12789;
	shl.b32 	%r8574, %r8573, 24;
	or.b32  	%r8221, %r8572, %r8574;
	cvt.u32.u16 	%r8575, %rs12788;
	and.b32  	%r8576, %r8575, 255;
	and.b16  	%rs11547, %rs12787, 255;
	mul.wide.u16 	%r8577, %rs11547, 256;
	or.b32  	%r8578, %r8577, %r8576;
	cvt.u32.u16 	%r8579, %rs12786;
	shl.b32 	%r8580, %r8579, 16;
	and.b32  	%r8581, %r8580, 16711680;
	or.b32  	%r8582, %r8578, %r8581;
	cvt.u32.u16 	%r8583, %rs12785;
	shl.b32 	%r8584, %r8583, 24;
	or.b32  	%r8226, %r8582, %r8584;
	cvt.u32.u16 	%r8585, %rs12784;
	and.b32  	%r8586, %r8585, 255;
	and.b16  	%rs11548, %rs12783, 255;
	mul.wide.u16 	%r8587, %rs11548, 256;
	or.b32  	%r8588, %r8587, %r8586;
	cvt.u32.u16 	%r8589, %rs12782;
	shl.b32 	%r8590, %r8589, 16;
	and.b32  	%r8591, %r8590, 16711680;
	or.b32  	%r8592, %r8588, %r8591;
	cvt.u32.u16 	%r8593, %rs12781;
	shl.b32 	%r8594, %r8593, 24;
	or.b32  	%r8231, %r8592, %r8594;
	cvt.u32.u16 	%r8595, %rs12780;
	and.b32  	%r8596, %r8595, 255;
	and.b16  	%rs11549, %rs12779, 255;
	mul.wide.u16 	%r8597, %rs11549, 256;
	or.b32  	%r8598, %r8597, %r8596;
	cvt.u32.u16 	%r8599, %rs12778;
	shl.b32 	%r8600, %r8599, 16;
	and.b32  	%r8601, %r8600, 16711680;
	or.b32  	%r8602, %r8598, %r8601;
	cvt.u32.u16 	%r8603, %rs12777;
	shl.b32 	%r8604, %r8603, 24;
	or.b32  	%r8236, %r8602, %r8604;
	cvt.u32.u16 	%r8605, %rs12776;
	and.b32  	%r8606, %r8605, 255;
	and.b16  	%rs11550, %rs12775, 255;
	mul.wide.u16 	%r8607, %rs11550, 256;
	or.b32  	%r8608, %r8607, %r8606;
	cvt.u32.u16 	%r8609, %rs12774;
	shl.b32 	%r8610, %r8609, 16;
	and.b32  	%r8611, %r8610, 16711680;
	or.b32  	%r8612, %r8608, %r8611;
	cvt.u32.u16 	%r8613, %rs12773;
	shl.b32 	%r8614, %r8613, 24;
	or.b32  	%r8241, %r8612, %r8614;
	cvt.u32.u16 	%r8615, %rs12772;
	and.b32  	%r8616, %r8615, 255;
	and.b16  	%rs11551, %rs12771, 255;
	mul.wide.u16 	%r8617, %rs11551, 256;
	or.b32  	%r8618, %r8617, %r8616;
	cvt.u32.u16 	%r8619, %rs12770;
	shl.b32 	%r8620, %r8619, 16;
	and.b32  	%r8621, %r8620, 16711680;
	or.b32  	%r8622, %r8618, %r8621;
	cvt.u32.u16 	%r8623, %rs12769;
	shl.b32 	%r8624, %r8623, 24;
	or.b32  	%r8246, %r8622, %r8624;
	cvt.u32.u16 	%r8625, %rs12768;
	and.b32  	%r8626, %r8625, 255;
	and.b16  	%rs11552, %rs12767, 255;
	mul.wide.u16 	%r8627, %rs11552, 256;
	or.b32  	%r8628, %r8627, %r8626;
	cvt.u32.u16 	%r8629, %rs12766;
	shl.b32 	%r8630, %r8629, 16;
	and.b32  	%r8631, %r8630, 16711680;
	or.b32  	%r8632, %r8628, %r8631;
	cvt.u32.u16 	%r8633, %rs12765;
	shl.b32 	%r8634, %r8633, 24;
	or.b32  	%r8251, %r8632, %r8634;
	cvt.u32.u16 	%r8635, %rs12764;
	and.b32  	%r8636, %r8635, 255;
	and.b16  	%rs11553, %rs12763, 255;
	mul.wide.u16 	%r8637, %rs11553, 256;
	or.b32  	%r8638, %r8637, %r8636;
	cvt.u32.u16 	%r8639, %rs12762;
	shl.b32 	%r8640, %r8639, 16;
	and.b32  	%r8641, %r8640, 16711680;
	or.b32  	%r8642, %r8638, %r8641;
	cvt.u32.u16 	%r8643, %rs12761;
	shl.b32 	%r8644, %r8643, 24;
	or.b32  	%r8256, %r8642, %r8644;
	cvt.u32.u16 	%r8645, %rs12760;
	and.b32  	%r8646, %r8645, 255;
	and.b16  	%rs11554, %rs12759, 255;
	mul.wide.u16 	%r8647, %rs11554, 256;
	or.b32  	%r8648, %r8647, %r8646;
	cvt.u32.u16 	%r8649, %rs12758;
	shl.b32 	%r8650, %r8649, 16;
	and.b32  	%r8651, %r8650, 16711680;
	or.b32  	%r8652, %r8648, %r8651;
	cvt.u32.u16 	%r8653, %rs12757;
	shl.b32 	%r8654, %r8653, 24;
	or.b32  	%r8261, %r8652, %r8654;
	cvt.u32.u16 	%r8655, %rs12756;
	and.b32  	%r8656, %r8655, 255;
	and.b16  	%rs11555, %rs12755, 255;
	mul.wide.u16 	%r8657, %rs11555, 256;
	or.b32  	%r8658, %r8657, %r8656;
	cvt.u32.u16 	%r8659, %rs12754;
	shl.b32 	%r8660, %r8659, 16;
	and.b32  	%r8661, %r8660, 16711680;
	or.b32  	%r8662, %r8658, %r8661;
	cvt.u32.u16 	%r8663, %rs12753;
	shl.b32 	%r8664, %r8663, 24;
	or.b32  	%r8266, %r8662, %r8664;
	cvt.u32.u16 	%r8665, %rs12752;
	and.b32  	%r8666, %r8665, 255;
	and.b16  	%rs11556, %rs12751, 255;
	mul.wide.u16 	%r8667, %rs11556, 256;
	or.b32  	%r8668, %r8667, %r8666;
	cvt.u32.u16 	%r8669, %rs12750;
	shl.b32 	%r8670, %r8669, 16;
	and.b32  	%r8671, %r8670, 16711680;
	or.b32  	%r8672, %r8668, %r8671;
	cvt.u32.u16 	%r8673, %rs12749;
	shl.b32 	%r8674, %r8673, 24;
	or.b32  	%r8271, %r8672, %r8674;
	cvt.u32.u16 	%r8675, %rs12748;
	and.b32  	%r8676, %r8675, 255;
	and.b16  	%rs11557, %rs12747, 255;
	mul.wide.u16 	%r8677, %rs11557, 256;
	or.b32  	%r8678, %r8677, %r8676;
	cvt.u32.u16 	%r8679, %rs12746;
	shl.b32 	%r8680, %r8679, 16;
	and.b32  	%r8681, %r8680, 16711680;
	or.b32  	%r8682, %r8678, %r8681;
	cvt.u32.u16 	%r8683, %rs12745;
	shl.b32 	%r8684, %r8683, 24;
	or.b32  	%r8276, %r8682, %r8684;
	cvt.u32.u16 	%r8685, %rs12744;
	and.b32  	%r8686, %r8685, 255;
	and.b16  	%rs11558, %rs12743, 255;
	mul.wide.u16 	%r8687, %rs11558, 256;
	or.b32  	%r8688, %r8687, %r8686;
	cvt.u32.u16 	%r8689, %rs12742;
	shl.b32 	%r8690, %r8689, 16;
	and.b32  	%r8691, %r8690, 16711680;
	or.b32  	%r8692, %r8688, %r8691;
	cvt.u32.u16 	%r8693, %rs12741;
	shl.b32 	%r8694, %r8693, 24;
	or.b32  	%r8281, %r8692, %r8694;
	cvt.u32.u16 	%r8695, %rs12740;
	and.b32  	%r8696, %r8695, 255;
	and.b16  	%rs11559, %rs12739, 255;
	mul.wide.u16 	%r8697, %rs11559, 256;
	or.b32  	%r8698, %r8697, %r8696;
	cvt.u32.u16 	%r8699, %rs12738;
	shl.b32 	%r8700, %r8699, 16;
	and.b32  	%r8701, %r8700, 16711680;
	or.b32  	%r8702, %r8698, %r8701;
	cvt.u32.u16 	%r8703, %rs12737;
	shl.b32 	%r8704, %r8703, 24;
	or.b32  	%r8286, %r8702, %r8704;
	cvt.u32.u16 	%r8705, %rs12736;
	and.b32  	%r8706, %r8705, 255;
	and.b16  	%rs11560, %rs12735, 255;
	mul.wide.u16 	%r8707, %rs11560, 256;
	or.b32  	%r8708, %r8707, %r8706;
	cvt.u32.u16 	%r8709, %rs12734;
	shl.b32 	%r8710, %r8709, 16;
	and.b32  	%r8711, %r8710, 16711680;
	or.b32  	%r8712, %r8708, %r8711;
	cvt.u32.u16 	%r8713, %rs12733;
	shl.b32 	%r8714, %r8713, 24;
	or.b32  	%r8291, %r8712, %r8714;
	cvt.u32.u16 	%r8715, %rs12732;
	and.b32  	%r8716, %r8715, 255;
	and.b16  	%rs11561, %rs12731, 255;
	mul.wide.u16 	%r8717, %rs11561, 256;
	or.b32  	%r8718, %r8717, %r8716;
	cvt.u32.u16 	%r8719, %rs12730;
	shl.b32 	%r8720, %r8719, 16;
	and.b32  	%r8721, %r8720, 16711680;
	or.b32  	%r8722, %r8718, %r8721;
	cvt.u32.u16 	%r8723, %rs12729;
	shl.b32 	%r8724, %r8723, 24;
	or.b32  	%r8296, %r8722, %r8724;
	cvt.u32.u16 	%r8725, %rs12728;
	and.b32  	%r8726, %r8725, 255;
	and.b16  	%rs11562, %rs12727, 255;
	mul.wide.u16 	%r8727, %rs11562, 256;
	or.b32  	%r8728, %r8727, %r8726;
	cvt.u32.u16 	%r8729, %rs12726;
	shl.b32 	%r8730, %r8729, 16;
	and.b32  	%r8731, %r8730, 16711680;
	or.b32  	%r8732, %r8728, %r8731;
	cvt.u32.u16 	%r8733, %rs12725;
	shl.b32 	%r8734, %r8733, 24;
	or.b32  	%r8301, %r8732, %r8734;
	cvt.u32.u16 	%r8735, %rs12724;
	and.b32  	%r8736, %r8735, 255;
	and.b16  	%rs11563, %rs12723, 255;
	mul.wide.u16 	%r8737, %rs11563, 256;
	or.b32  	%r8738, %r8737, %r8736;
	cvt.u32.u16 	%r8739, %rs12722;
	shl.b32 	%r8740, %r8739, 16;
	and.b32  	%r8741, %r8740, 16711680;
	or.b32  	%r8742, %r8738, %r8741;
	cvt.u32.u16 	%r8743, %rs12721;
	shl.b32 	%r8744, %r8743, 24;
	or.b32  	%r8306, %r8742, %r8744;
	cvt.u32.u16 	%r8745, %rs12720;
	and.b32  	%r8746, %r8745, 255;
	and.b16  	%rs11564, %rs12719, 255;
	mul.wide.u16 	%r8747, %rs11564, 256;
	or.b32  	%r8748, %r8747, %r8746;
	cvt.u32.u16 	%r8749, %rs12718;
	shl.b32 	%r8750, %r8749, 16;
	and.b32  	%r8751, %r8750, 16711680;
	or.b32  	%r8752, %r8748, %r8751;
	cvt.u32.u16 	%r8753, %rs12717;
	shl.b32 	%r8754, %r8753, 24;
	or.b32  	%r8311, %r8752, %r8754;
	cvt.u32.u16 	%r8755, %rs12716;
	and.b32  	%r8756, %r8755, 255;
	and.b16  	%rs11565, %rs12715, 255;
	mul.wide.u16 	%r8757, %rs11565, 256;
	or.b32  	%r8758, %r8757, %r8756;
	cvt.u32.u16 	%r8759, %rs12714;
	shl.b32 	%r8760, %r8759, 16;
	and.b32  	%r8761, %r8760, 16711680;
	or.b32  	%r8762, %r8758, %r8761;
	cvt.u32.u16 	%r8763, %rs12713;
	shl.b32 	%r8764, %r8763, 24;
	or.b32  	%r8316, %r8762, %r8764;
	cvt.u32.u16 	%r8765, %rs12712;
	and.b32  	%r8766, %r8765, 255;
	and.b16  	%rs11566, %rs12711, 255;
	mul.wide.u16 	%r8767, %rs11566, 256;
	or.b32  	%r8768, %r8767, %r8766;
	cvt.u32.u16 	%r8769, %rs12710;
	shl.b32 	%r8770, %r8769, 16;
	and.b32  	%r8771, %r8770, 16711680;
	or.b32  	%r8772, %r8768, %r8771;
	cvt.u32.u16 	%r8773, %rs12709;
	shl.b32 	%r8774, %r8773, 24;
	or.b32  	%r8321, %r8772, %r8774;
	cvt.u32.u16 	%r8775, %rs12708;
	and.b32  	%r8776, %r8775, 255;
	and.b16  	%rs11567, %rs12707, 255;
	mul.wide.u16 	%r8777, %rs11567, 256;
	or.b32  	%r8778, %r8777, %r8776;
	cvt.u32.u16 	%r8779, %rs12706;
	shl.b32 	%r8780, %r8779, 16;
	and.b32  	%r8781, %r8780, 16711680;
	or.b32  	%r8782, %r8778, %r8781;
	cvt.u32.u16 	%r8783, %rs12705;
	shl.b32 	%r8784, %r8783, 24;
	or.b32  	%r8326, %r8782, %r8784;
	cvt.u32.u16 	%r8785, %rs12704;
	and.b32  	%r8786, %r8785, 255;
	and.b16  	%rs11568, %rs12703, 255;
	mul.wide.u16 	%r8787, %rs11568, 256;
	or.b32  	%r8788, %r8787, %r8786;
	cvt.u32.u16 	%r8789, %rs12702;
	shl.b32 	%r8790, %r8789, 16;
	and.b32  	%r8791, %r8790, 16711680;
	or.b32  	%r8792, %r8788, %r8791;
	cvt.u32.u16 	%r8793, %rs12701;
	shl.b32 	%r8794, %r8793, 24;
	or.b32  	%r8331, %r8792, %r8794;
	cvt.u32.u16 	%r8795, %rs12700;
	and.b32  	%r8796, %r8795, 255;
	and.b16  	%rs11569, %rs12699, 255;
	mul.wide.u16 	%r8797, %rs11569, 256;
	or.b32  	%r8798, %r8797, %r8796;
	cvt.u32.u16 	%r8799, %rs12698;
	shl.b32 	%r8800, %r8799, 16;
	and.b32  	%r8801, %r8800, 16711680;
	or.b32  	%r8802, %r8798, %r8801;
	cvt.u32.u16 	%r8803, %rs12697;
	shl.b32 	%r8804, %r8803, 24;
	or.b32  	%r8336, %r8802, %r8804;
	cvt.u32.u16 	%r8805, %rs12696;
	and.b32  	%r8806, %r8805, 255;
	and.b16  	%rs11570, %rs12695, 255;
	mul.wide.u16 	%r8807, %rs11570, 256;
	or.b32  	%r8808, %r8807, %r8806;
	cvt.u32.u16 	%r8809, %rs12694;
	shl.b32 	%r8810, %r8809, 16;
	and.b32  	%r8811, %r8810, 16711680;
	or.b32  	%r8812, %r8808, %r8811;
	cvt.u32.u16 	%r8813, %rs12693;
	shl.b32 	%r8814, %r8813, 24;
	or.b32  	%r8341, %r8812, %r8814;
	cvt.u32.u16 	%r8815, %rs12692;
	and.b32  	%r8816, %r8815, 255;
	and.b16  	%rs11571, %rs12691, 255;
	mul.wide.u16 	%r8817, %rs11571, 256;
	or.b32  	%r8818, %r8817, %r8816;
	cvt.u32.u16 	%r8819, %rs12690;
	shl.b32 	%r8820, %r8819, 16;
	and.b32  	%r8821, %r8820, 16711680;
	or.b32  	%r8822, %r8818, %r8821;
	cvt.u32.u16 	%r8823, %rs12689;
	shl.b32 	%r8824, %r8823, 24;
	or.b32  	%r8346, %r8822, %r8824;
	cvt.u32.u16 	%r8825, %rs12688;
	and.b32  	%r8826, %r8825, 255;
	and.b16  	%rs11572, %rs12687, 255;
	mul.wide.u16 	%r8827, %rs11572, 256;
	or.b32  	%r8828, %r8827, %r8826;
	cvt.u32.u16 	%r8829, %rs12686;
	shl.b32 	%r8830, %r8829, 16;
	and.b32  	%r8831, %r8830, 16711680;
	or.b32  	%r8832, %r8828, %r8831;
	cvt.u32.u16 	%r8833, %rs12685;
	shl.b32 	%r8834, %r8833, 24;
	or.b32  	%r8351, %r8832, %r8834;
	cvt.u32.u16 	%r8835, %rs12684;
	and.b32  	%r8836, %r8835, 255;
	and.b16  	%rs11573, %rs12683, 255;
	mul.wide.u16 	%r8837, %rs11573, 256;
	or.b32  	%r8838, %r8837, %r8836;
	cvt.u32.u16 	%r8839, %rs12682;
	shl.b32 	%r8840, %r8839, 16;
	and.b32  	%r8841, %r8840, 16711680;
	or.b32  	%r8842, %r8838, %r8841;
	cvt.u32.u16 	%r8843, %rs12681;
	shl.b32 	%r8844, %r8843, 24;
	or.b32  	%r8356, %r8842, %r8844;
	cvt.u32.u16 	%r8845, %rs12680;
	and.b32  	%r8846, %r8845, 255;
	and.b16  	%rs11574, %rs12679, 255;
	mul.wide.u16 	%r8847, %rs11574, 256;
	or.b32  	%r8848, %r8847, %r8846;
	cvt.u32.u16 	%r8849, %rs12678;
	shl.b32 	%r8850, %r8849, 16;
	and.b32  	%r8851, %r8850, 16711680;
	or.b32  	%r8852, %r8848, %r8851;
	cvt.u32.u16 	%r8853, %rs12677;
	shl.b32 	%r8854, %r8853, 24;
	or.b32  	%r8361, %r8852, %r8854;
	cvt.u32.u16 	%r8855, %rs12676;
	and.b32  	%r8856, %r8855, 255;
	and.b16  	%rs11575, %rs12675, 255;
	mul.wide.u16 	%r8857, %rs11575, 256;
	or.b32  	%r8858, %r8857, %r8856;
	cvt.u32.u16 	%r8859, %rs12674;
	shl.b32 	%r8860, %r8859, 16;
	and.b32  	%r8861, %r8860, 16711680;
	or.b32  	%r8862, %r8858, %r8861;
	cvt.u32.u16 	%r8863, %rs12673;
	shl.b32 	%r8864, %r8863, 24;
	or.b32  	%r8366, %r8862, %r8864;
	cvt.u32.u16 	%r8865, %rs12672;
	and.b32  	%r8866, %r8865, 255;
	and.b16  	%rs11576, %rs12671, 255;
	mul.wide.u16 	%r8867, %rs11576, 256;
	or.b32  	%r8868, %r8867, %r8866;
	cvt.u32.u16 	%r8869, %rs12670;
	shl.b32 	%r8870, %r8869, 16;
	and.b32  	%r8871, %r8870, 16711680;
	or.b32  	%r8872, %r8868, %r8871;
	cvt.u32.u16 	%r8873, %rs12669;
	shl.b32 	%r8874, %r8873, 24;
	or.b32  	%r8371, %r8872, %r8874;
	cvt.u32.u16 	%r8875, %rs12668;
	and.b32  	%r8876, %r8875, 255;
	and.b16  	%rs11577, %rs12667, 255;
	mul.wide.u16 	%r8877, %rs11577, 256;
	or.b32  	%r8878, %r8877, %r8876;
	cvt.u32.u16 	%r8879, %rs12666;
	shl.b32 	%r8880, %r8879, 16;
	and.b32  	%r8881, %r8880, 16711680;
	or.b32  	%r8882, %r8878, %r8881;
	cvt.u32.u16 	%r8883, %rs12665;
	shl.b32 	%r8884, %r8883, 24;
	or.b32  	%r8376, %r8882, %r8884;
	cvt.u32.u16 	%r8885, %rs12664;
	and.b32  	%r8886, %r8885, 255;
	and.b16  	%rs11578, %rs12663, 255;
	mul.wide.u16 	%r8887, %rs11578, 256;
	or.b32  	%r8888, %r8887, %r8886;
	cvt.u32.u16 	%r8889, %rs12662;
	shl.b32 	%r8890, %r8889, 16;
	and.b32  	%r8891, %r8890, 16711680;
	or.b32  	%r8892, %r8888, %r8891;
	cvt.u32.u16 	%r8893, %rs12661;
	shl.b32 	%r8894, %r8893, 24;
	or.b32  	%r8381, %r8892, %r8894;
	cvt.u32.u16 	%r8895, %rs12660;
	and.b32  	%r8896, %r8895, 255;
	and.b16  	%rs11579, %rs12659, 255;
	mul.wide.u16 	%r8897, %rs11579, 256;
	or.b32  	%r8898, %r8897, %r8896;
	cvt.u32.u16 	%r8899, %rs12658;
	shl.b32 	%r8900, %r8899, 16;
	and.b32  	%r8901, %r8900, 16711680;
	or.b32  	%r8902, %r8898, %r8901;
	cvt.u32.u16 	%r8903, %rs12657;
	shl.b32 	%r8904, %r8903, 24;
	or.b32  	%r8386, %r8902, %r8904;
	cvt.u32.u16 	%r8905, %rs12656;
	and.b32  	%r8906, %r8905, 255;
	and.b16  	%rs11580, %rs12655, 255;
	mul.wide.u16 	%r8907, %rs11580, 256;
	or.b32  	%r8908, %r8907, %r8906;
	cvt.u32.u16 	%r8909, %rs12654;
	shl.b32 	%r8910, %r8909, 16;
	and.b32  	%r8911, %r8910, 16711680;
	or.b32  	%r8912, %r8908, %r8911;
	cvt.u32.u16 	%r8913, %rs12653;
	shl.b32 	%r8914, %r8913, 24;
	or.b32  	%r8391, %r8912, %r8914;
	cvt.u32.u16 	%r8915, %rs12652;
	and.b32  	%r8916, %r8915, 255;
	and.b16  	%rs11581, %rs12651, 255;
	mul.wide.u16 	%r8917, %rs11581, 256;
	or.b32  	%r8918, %r8917, %r8916;
	cvt.u32.u16 	%r8919, %rs12650;
	shl.b32 	%r8920, %r8919, 16;
	and.b32  	%r8921, %r8920, 16711680;
	or.b32  	%r8922, %r8918, %r8921;
	cvt.u32.u16 	%r8923, %rs12649;
	shl.b32 	%r8924, %r8923, 24;
	or.b32  	%r8396, %r8922, %r8924;
	cvt.u32.u16 	%r8925, %rs12648;
	and.b32  	%r8926, %r8925, 255;
	and.b16  	%rs11582, %rs12647, 255;
	mul.wide.u16 	%r8927, %rs11582, 256;
	or.b32  	%r8928, %r8927, %r8926;
	cvt.u32.u16 	%r8929, %rs12646;
	shl.b32 	%r8930, %r8929, 16;
	and.b32  	%r8931, %r8930, 16711680;
	or.b32  	%r8932, %r8928, %r8931;
	cvt.u32.u16 	%r8933, %rs12645;
	shl.b32 	%r8934, %r8933, 24;
	or.b32  	%r8401, %r8932, %r8934;
	cvt.u32.u16 	%r8935, %rs12644;
	and.b32  	%r8936, %r8935, 255;
	and.b16  	%rs11583, %rs12643, 255;
	mul.wide.u16 	%r8937, %rs11583, 256;
	or.b32  	%r8938, %r8937, %r8936;
	cvt.u32.u16 	%r8939, %rs12642;
	shl.b32 	%r8940, %r8939, 16;
	and.b32  	%r8941, %r8940, 16711680;
	or.b32  	%r8942, %r8938, %r8941;
	cvt.u32.u16 	%r8943, %rs12641;
	shl.b32 	%r8944, %r8943, 24;
	or.b32  	%r8406, %r8942, %r8944;
	cvt.u32.u16 	%r8945, %rs12640;
	and.b32  	%r8946, %r8945, 255;
	and.b16  	%rs11584, %rs12639, 255;
	mul.wide.u16 	%r8947, %rs11584, 256;
	or.b32  	%r8948, %r8947, %r8946;
	cvt.u32.u16 	%r8949, %rs12638;
	shl.b32 	%r8950, %r8949, 16;
	and.b32  	%r8951, %r8950, 16711680;
	or.b32  	%r8952, %r8948, %r8951;
	cvt.u32.u16 	%r8953, %rs12637;
	shl.b32 	%r8954, %r8953, 24;
	or.b32  	%r8411, %r8952, %r8954;
	cvt.u32.u16 	%r8955, %rs12636;
	and.b32  	%r8956, %r8955, 255;
	and.b16  	%rs11585, %rs12635, 255;
	mul.wide.u16 	%r8957, %rs11585, 256;
	or.b32  	%r8958, %r8957, %r8956;
	cvt.u32.u16 	%r8959, %rs12634;
	shl.b32 	%r8960, %r8959, 16;
	and.b32  	%r8961, %r8960, 16711680;
	or.b32  	%r8962, %r8958, %r8961;
	cvt.u32.u16 	%r8963, %rs12633;
	shl.b32 	%r8964, %r8963, 24;
	or.b32  	%r8416, %r8962, %r8964;
	cvt.u32.u16 	%r8965, %rs12632;
	and.b32  	%r8966, %r8965, 255;
	and.b16  	%rs11586, %rs12631, 255;
	mul.wide.u16 	%r8967, %rs11586, 256;
	or.b32  	%r8968, %r8967, %r8966;
	cvt.u32.u16 	%r8969, %rs12630;
	shl.b32 	%r8970, %r8969, 16;
	and.b32  	%r8971, %r8970, 16711680;
	or.b32  	%r8972, %r8968, %r8971;
	cvt.u32.u16 	%r8973, %rs12629;
	shl.b32 	%r8974, %r8973, 24;
	or.b32  	%r8421, %r8972, %r8974;
	cvt.u32.u16 	%r8975, %rs12628;
	and.b32  	%r8976, %r8975, 255;
	and.b16  	%rs11587, %rs12627, 255;
	mul.wide.u16 	%r8977, %rs11587, 256;
	or.b32  	%r8978, %r8977, %r8976;
	cvt.u32.u16 	%r8979, %rs12626;
	shl.b32 	%r8980, %r8979, 16;
	and.b32  	%r8981, %r8980, 16711680;
	or.b32  	%r8982, %r8978, %r8981;
	cvt.u32.u16 	%r8983, %rs12625;
	shl.b32 	%r8984, %r8983, 24;
	or.b32  	%r8426, %r8982, %r8984;
	cvt.u32.u16 	%r8985, %rs12624;
	and.b32  	%r8986, %r8985, 255;
	and.b16  	%rs11588, %rs12623, 255;
	mul.wide.u16 	%r8987, %rs11588, 256;
	or.b32  	%r8988, %r8987, %r8986;
	cvt.u32.u16 	%r8989, %rs12622;
	shl.b32 	%r8990, %r8989, 16;
	and.b32  	%r8991, %r8990, 16711680;
	or.b32  	%r8992, %r8988, %r8991;
	cvt.u32.u16 	%r8993, %rs12621;
	shl.b32 	%r8994, %r8993, 24;
	or.b32  	%r8431, %r8992, %r8994;
	cvt.u32.u16 	%r8995, %rs12620;
	and.b32  	%r8996, %r8995, 255;
	and.b16  	%rs11589, %rs12619, 255;
	mul.wide.u16 	%r8997, %rs11589, 256;
	or.b32  	%r8998, %r8997, %r8996;
	cvt.u32.u16 	%r8999, %rs12618;
	shl.b32 	%r9000, %r8999, 16;
	and.b32  	%r9001, %r9000, 16711680;
	or.b32  	%r9002, %r8998, %r9001;
	cvt.u32.u16 	%r9003, %rs12617;
	shl.b32 	%r9004, %r9003, 24;
	or.b32  	%r8436, %r9002, %r9004;
	cvt.u32.u16 	%r9005, %rs12616;
	and.b32  	%r9006, %r9005, 255;
	and.b16  	%rs11590, %rs12615, 255;
	mul.wide.u16 	%r9007, %rs11590, 256;
	or.b32  	%r9008, %r9007, %r9006;
	cvt.u32.u16 	%r9009, %rs12614;
	shl.b32 	%r9010, %r9009, 16;
	and.b32  	%r9011, %r9010, 16711680;
	or.b32  	%r9012, %r9008, %r9011;
	cvt.u32.u16 	%r9013, %rs12613;
	shl.b32 	%r9014, %r9013, 24;
	or.b32  	%r8441, %r9012, %r9014;
	cvt.u32.u16 	%r9015, %rs12612;
	and.b32  	%r9016, %r9015, 255;
	and.b16  	%rs11591, %rs12611, 255;
	mul.wide.u16 	%r9017, %rs11591, 256;
	or.b32  	%r9018, %r9017, %r9016;
	cvt.u32.u16 	%r9019, %rs12610;
	shl.b32 	%r9020, %r9019, 16;
	and.b32  	%r9021, %r9020, 16711680;
	or.b32  	%r9022, %r9018, %r9021;
	cvt.u32.u16 	%r9023, %rs12609;
	shl.b32 	%r9024, %r9023, 24;
	or.b32  	%r8446, %r9022, %r9024;
	cvt.u32.u16 	%r9025, %rs12608;
	and.b32  	%r9026, %r9025, 255;
	and.b16  	%rs11592, %rs12607, 255;
	mul.wide.u16 	%r9027, %rs11592, 256;
	or.b32  	%r9028, %r9027, %r9026;
	cvt.u32.u16 	%r9029, %rs12606;
	shl.b32 	%r9030, %r9029, 16;
	and.b32  	%r9031, %r9030, 16711680;
	or.b32  	%r9032, %r9028, %r9031;
	cvt.u32.u16 	%r9033, %rs12605;
	shl.b32 	%r9034, %r9033, 24;
	or.b32  	%r8451, %r9032, %r9034;
	cvt.u32.u16 	%r9035, %rs12604;
	and.b32  	%r9036, %r9035, 255;
	and.b16  	%rs11593, %rs12603, 255;
	mul.wide.u16 	%r9037, %rs11593, 256;
	or.b32  	%r9038, %r9037, %r9036;
	cvt.u32.u16 	%r9039, %rs12602;
	shl.b32 	%r9040, %r9039, 16;
	and.b32  	%r9041, %r9040, 16711680;
	or.b32  	%r9042, %r9038, %r9041;
	cvt.u32.u16 	%r9043, %rs12601;
	shl.b32 	%r9044, %r9043, 24;
	or.b32  	%r8456, %r9042, %r9044;
	cvt.u32.u16 	%r9045, %rs12600;
	and.b32  	%r9046, %r9045, 255;
	and.b16  	%rs11594, %rs12599, 255;
	mul.wide.u16 	%r9047, %rs11594, 256;
	or.b32  	%r9048, %r9047, %r9046;
	cvt.u32.u16 	%r9049, %rs12598;
	shl.b32 	%r9050, %r9049, 16;
	and.b32  	%r9051, %r9050, 16711680;
	or.b32  	%r9052, %r9048, %r9051;
	cvt.u32.u16 	%r9053, %rs12597;
	shl.b32 	%r9054, %r9053, 24;
	or.b32  	%r8461, %r9052, %r9054;
	cvt.u32.u16 	%r9055, %rs12596;
	and.b32  	%r9056, %r9055, 255;
	and.b16  	%rs11595, %rs12595, 255;
	mul.wide.u16 	%r9057, %rs11595, 256;
	or.b32  	%r9058, %r9057, %r9056;
	cvt.u32.u16 	%r9059, %rs12594;
	shl.b32 	%r9060, %r9059, 16;
	and.b32  	%r9061, %r9060, 16711680;
	or.b32  	%r9062, %r9058, %r9061;
	cvt.u32.u16 	%r9063, %rs12593;
	shl.b32 	%r9064, %r9063, 24;
	or.b32  	%r8466, %r9062, %r9064;
	cvt.u32.u16 	%r9065, %rs12592;
	and.b32  	%r9066, %r9065, 255;
	and.b16  	%rs11596, %rs12591, 255;
	mul.wide.u16 	%r9067, %rs11596, 256;
	or.b32  	%r9068, %r9067, %r9066;
	cvt.u32.u16 	%r9069, %rs12590;
	shl.b32 	%r9070, %r9069, 16;
	and.b32  	%r9071, %r9070, 16711680;
	or.b32  	%r9072, %r9068, %r9071;
	cvt.u32.u16 	%r9073, %rs12589;
	shl.b32 	%r9074, %r9073, 24;
	or.b32  	%r8471, %r9072, %r9074;
	cvt.u32.u16 	%r9075, %rs12588;
	and.b32  	%r9076, %r9075, 255;
	and.b16  	%rs11597, %rs12587, 255;
	mul.wide.u16 	%r9077, %rs11597, 256;
	or.b32  	%r9078, %r9077, %r9076;
	cvt.u32.u16 	%r9079, %rs12586;
	shl.b32 	%r9080, %r9079, 16;
	and.b32  	%r9081, %r9080, 16711680;
	or.b32  	%r9082, %r9078, %r9081;
	cvt.u32.u16 	%r9083, %rs12585;
	shl.b32 	%r9084, %r9083, 24;
	or.b32  	%r8476, %r9082, %r9084;
	cvt.u32.u16 	%r9085, %rs12584;
	and.b32  	%r9086, %r9085, 255;
	and.b16  	%rs11598, %rs12583, 255;
	mul.wide.u16 	%r9087, %rs11598, 256;
	or.b32  	%r9088, %r9087, %r9086;
	cvt.u32.u16 	%r9089, %rs12582;
	shl.b32 	%r9090, %r9089, 16;
	and.b32  	%r9091, %r9090, 16711680;
	or.b32  	%r9092, %r9088, %r9091;
	cvt.u32.u16 	%r9093, %rs12581;
	shl.b32 	%r9094, %r9093, 24;
	or.b32  	%r8481, %r9092, %r9094;
	cvt.u32.u16 	%r9095, %rs12580;
	and.b32  	%r9096, %r9095, 255;
	and.b16  	%rs11599, %rs12579, 255;
	mul.wide.u16 	%r9097, %rs11599, 256;
	or.b32  	%r9098, %r9097, %r9096;
	cvt.u32.u16 	%r9099, %rs12578;
	shl.b32 	%r9100, %r9099, 16;
	and.b32  	%r9101, %r9100, 16711680;
	or.b32  	%r9102, %r9098, %r9101;
	cvt.u32.u16 	%r9103, %rs12577;
	shl.b32 	%r9104, %r9103, 24;
	or.b32  	%r8486, %r9102, %r9104;
	cvt.u32.u16 	%r9105, %rs12576;
	and.b32  	%r9106, %r9105, 255;
	and.b16  	%rs11600, %rs12575, 255;
	mul.wide.u16 	%r9107, %rs11600, 256;
	or.b32  	%r9108, %r9107, %r9106;
	cvt.u32.u16 	%r9109, %rs12574;
	shl.b32 	%r9110, %r9109, 16;
	and.b32  	%r9111, %r9110, 16711680;
	or.b32  	%r9112, %r9108, %r9111;
	cvt.u32.u16 	%r9113, %rs12573;
	shl.b32 	%r9114, %r9113, 24;
	or.b32  	%r8491, %r9112, %r9114;
	cvt.u32.u16 	%r9115, %rs12572;
	and.b32  	%r9116, %r9115, 255;
	and.b16  	%rs11601, %rs12571, 255;
	mul.wide.u16 	%r9117, %rs11601, 256;
	or.b32  	%r9118, %r9117, %r9116;
	cvt.u32.u16 	%r9119, %rs12570;
	shl.b32 	%r9120, %r9119, 16;
	and.b32  	%r9121, %r9120, 16711680;
	or.b32  	%r9122, %r9118, %r9121;
	cvt.u32.u16 	%r9123, %rs12569;
	shl.b32 	%r9124, %r9123, 24;
	or.b32  	%r8496, %r9122, %r9124;
	cvt.u32.u16 	%r9125, %rs12568;
	and.b32  	%r9126, %r9125, 255;
	and.b16  	%rs11602, %rs12567, 255;
	mul.wide.u16 	%r9127, %rs11602, 256;
	or.b32  	%r9128, %r9127, %r9126;
	cvt.u32.u16 	%r9129, %rs12566;
	shl.b32 	%r9130, %r9129, 16;
	and.b32  	%r9131, %r9130, 16711680;
	or.b32  	%r9132, %r9128, %r9131;
	cvt.u32.u16 	%r9133, %rs12565;
	shl.b32 	%r9134, %r9133, 24;
	or.b32  	%r8501, %r9132, %r9134;
	cvt.u32.u16 	%r9135, %rs12564;
	and.b32  	%r9136, %r9135, 255;
	and.b16  	%rs11603, %rs12563, 255;
	mul.wide.u16 	%r9137, %rs11603, 256;
	or.b32  	%r9138, %r9137, %r9136;
	cvt.u32.u16 	%r9139, %rs12562;
	shl.b32 	%r9140, %r9139, 16;
	and.b32  	%r9141, %r9140, 16711680;
	or.b32  	%r9142, %r9138, %r9141;
	cvt.u32.u16 	%r9143, %rs12561;
	shl.b32 	%r9144, %r9143, 24;
	or.b32  	%r8506, %r9142, %r9144;
	cvt.u32.u16 	%r9145, %rs12560;
	and.b32  	%r9146, %r9145, 255;
	and.b16  	%rs11604, %rs12559, 255;
	mul.wide.u16 	%r9147, %rs11604, 256;
	or.b32  	%r9148, %r9147, %r9146;
	cvt.u32.u16 	%r9149, %rs12558;
	shl.b32 	%r9150, %r9149, 16;
	and.b32  	%r9151, %r9150, 16711680;
	or.b32  	%r9152, %r9148, %r9151;
	cvt.u32.u16 	%r9153, %rs12557;
	shl.b32 	%r9154, %r9153, 24;
	or.b32  	%r8511, %r9152, %r9154;
	mov.b32 	%r8512, 8;
	mov.b32 	%r8513, 31;
	mov.b32 	%r8514, -1;
	// begin inline asm
	shfl.sync.down.b32 %r8175, %r28550, %r8512, %r8513, %r8514;
	// end inline asm
	// begin inline asm
	shfl.sync.down.b32 %r8180, %r8181, %r8512, %r8513, %r8514;
	// end inline asm
	mov.b64 	%rd64, %fd75;
	mov.b64 	{%r8186, %r8191}, %rd64;
	// begin inline asm
	shfl.sync.down.b32 %r8185, %r8186, %r8512, %r8513, %r8514;
	// end inline asm
	// begin inline asm
	shfl.sync.down.b32 %r8190, %r8191, %r8512, %r8513, %r8514;
	// end inline asm
	// begin inline asm
	shfl.sync.down.b32 %r8195, %r8196, %r8512, %r8513, %r8514;
	// end inline asm
	// begin inline asm
	shfl.sync.down.b32 %r8200, %r8201, %r8512, %r8513, %r8514;
	// end inline asm
	// begin inline asm
	shfl.sync.down.b32 %r8205, %r8206, %r8512, %r8513, %r8514;
	// end inline asm
	// begin inline asm
	shfl.sync.down.b32 %r8210, %r8211, %r8512, %r8513, %r8514;
	// end inline asm
	// begin inline asm
	shfl.sync.down.b32 %r8215, %r8216, %r8512, %r8513, %r8514;
	// end inline asm
	// begin inline asm
	shfl.sync.down.b32 %r8220, %r8221, %r8512, %r8513, %r8514;
	// end inline asm
	// begin inline asm
	shfl.sync.down.b32 %r8225, %r8226, %r8512, %r8513, %r8514;
	// end inline asm
	// begin inline asm
	shfl.sync.down.b32 %r8230, %r8231, %r8512, %r8513, %r8514;
	// end inline asm
	// begin inline asm
	shfl.sync.down.b32 %r8235, %r8236, %r8512, %r8513, %r8514;
	// end inline asm
	// begin inline asm
	shfl.sync.down.b32 %r8240, %r8241, %r8512, %r8513, %r8514;
	// end inline asm
	// begin inline asm
	shfl.sync.down.b32 %r8245, %r8246, %r8512, %r8513, %r8514;
	// end inline asm
	// begin inline asm
	shfl.sync.down.b32 %r8250, %r8251, %r8512, %r8513, %r8514;
	// end inline asm
	// begin inline asm
	shfl.sync.down.b32 %r8255, %r8256, %r8512, %r8513, %r8514;
	// end inline asm
	// begin inline asm
	shfl.sync.down.b32 %r8260, %r8261, %r8512, %r8513, %r8514;
	// end inline asm
	// begin inline asm
	shfl.sync.down.b32 %r8265, %r8266, %r8512, %r8513, %r8514;
	// end inline asm
	// begin inline asm
	shfl.sync.down.b32 %r8270, %r8271, %r8512, %r8513, %r8514;
	// end inline asm
	// begin inline asm
	shfl.sync.down.b32 %r8275, %r8276, %r8512, %r8513, %r8514;
	// end inline asm
	// begin inline asm
	shfl.sync.down.b32 %r8280, %r8281, %r8512, %r8513, %r8514;
	// end inline asm
	// begin inline asm
	shfl.sync.down.b32 %r8285, %r8286, %r8512, %r8513, %r8514;
	// end inline asm
	// begin inline asm
	shfl.sync.down.b32 %r8290, %r8291, %r8512, %r8513, %r8514;
	// end inline asm
	// begin inline asm
	shfl.sync.down.b32 %r8295, %r8296, %r8512, %r8513, %r8514;
	// end inline asm
	// begin inline asm
	shfl.sync.down.b32 %r8300, %r8301, %r8512, %r8513, %r8514;
	// end inline asm
	// begin inline asm
	shfl.sync.down.b32 %r8305, %r8306, %r8512, %r8513, %r8514;
	// end inline asm
	// begin inline asm
	shfl.sync.down.b32 %r8310, %r8311, %r8512, %r8513, %r8514;
	// end inline asm
	// begin inline asm
	shfl.sync.down.b32 %r8315, %r8316, %r8512, %r8513, %r8514;
	// end inline asm
	// begin inline asm
	shfl.sync.down.b32 %r8320, %r8321, %r8512, %r8513, %r8514;
	// end inline asm
	// begin inline asm
	shfl.sync.down.b32 %r8325, %r8326, %r8512, %r8513, %r8514;
	// end inline asm
	// begin inline asm
	shfl.sync.down.b32 %r8330, %r8331, %r8512, %r8513, %r8514;
	// end inline asm
	// begin inline asm
	shfl.sync.down.b32 %r8335, %r8336, %r8512, %r8513, %r8514;
	// end inline asm
	// begin inline asm
	shfl.sync.down.b32 %r8340, %r8341, %r8512, %r8513, %r8514;
	// end inline asm
	// begin inline asm
	shfl.sync.down.b32 %r8345, %r8346, %r8512, %r8513, %r8514;
	// end inline asm
	// begin inline asm
	shfl.sync.down.b32 %r8350, %r8351, %r8512, %r8513, %r8514;
	// end inline asm
	// begin inline asm
	shfl.sync.down.b32 %r8355, %r8356, %r8512, %r8513, %r8514;
	// end inline asm
	// begin inline asm
	shfl.sync.down.b32 %r8360, %r8361, %r8512, %r8513, %r8514;
	// end inline asm
	// begin inline asm
	shfl.sync.down.b32 %r8365, %r8366, %r8512, %r8513, %r8514;
	// end inline asm
	// begin inline asm
	shfl.sync.down.b32 %r8370, %r8371, %r8512, %r8513, %r8514;
	// end inline asm
	// begin inline asm
	shfl.sync.down.b32 %r8375, %r8376, %r8512, %r8513, %r8514;
	// end inline asm
	// begin inline asm
	shfl.sync.down.b32 %r8380, %r8381, %r8512, %r8513, %r8514;
	// end inline asm
	// begin inline asm
	shfl.sync.down.b32 %r8385, %r8386, %r8512, %r8513, %r8514;
	// end inline asm
	// begin inline asm
	shfl.sync.down.b32 %r8390, %r8391, %r8512, %r8513, %r8514;
	// end inline asm
	// begin inline asm
	shfl.sync.down.b32 %r8395, %r8396, %r8512, %r8513, %r8514;
	// end inline asm
	// begin inline asm
	shfl.sync.down.b32 %r8400, %r8401, %r8512, %r8513, %r8514;
	// end inline asm
	// begin inline asm
	shfl.sync.down.b32 %r8405, %r8406, %r8512, %r8513, %r8514;
	// end inline asm
	// begin inline asm
	shfl.sync.down.b32 %r8410, %r8411, %r8512, %r8513, %r8514;
	// end inline asm
	// begin inline asm
	shfl.sync.down.b32 %r8415, %r8416, %r8512, %r8513, %r8514;
	// end inline asm
	// begin inline asm
	shfl.sync.down.b32 %r8420, %r8421, %r8512, %r8513, %r8514;
	// end inline asm
	// begin inline asm
	shfl.sync.down.b32 %r8425, %r8426, %r8512, %r8513, %r8514;
	// end inline asm
	// begin inline asm
	shfl.sync.down.b32 %r8430, %r8431, %r8512, %r8513, %r8514;
	// end inline asm
	// begin inline asm
	shfl.sync.down.b32 %r8435, %r8436, %r8512, %r8513, %r8514;
	// end inline asm
	// begin inline asm
	shfl.sync.down.b32 %r8440, %r8441, %r8512, %r8513, %r8514;
	// end inline asm
	// begin inline asm
	shfl.sync.down.b32 %r8445, %r8446, %r8512, %r8513, %r8514;
	// end inline asm
	// begin inline asm
	shfl.sync.down.b32 %r8450, %r8451, %r8512, %r8513, %r8514;
	// end inline asm
	// begin inline asm
	shfl.sync.down.b32 %r8455, %r8456, %r8512, %r8513, %r8514;
	// end inline asm
	// begin inline asm
	shfl.sync.down.b32 %r8460, %r8461, %r8512, %r8513, %r8514;
	// end inline asm
	// begin inline asm
	shfl.sync.down.b32 %r8465, %r8466, %r8512, %r8513, %r8514;
	// end inline asm
	// begin inline asm
	shfl.sync.down.b32 %r8470, %r8471, %r8512, %r8513, %r8514;
	// end inline asm
	// begin inline asm
	shfl.sync.down.b32 %r8475, %r8476, %r8512, %r8513, %r8514;
	// end inline asm
	// begin inline asm
	shfl.sync.down.b32 %r8480, %r8481, %r8512, %r8513, %r8514;
	// end inline asm
	// begin inline asm
	shfl.sync.down.b32 %r8485, %r8486, %r8512, %r8513, %r8514;
	// end inline asm
	// begin inline asm
	shfl.sync.down.b32 %r8490, %r8491, %r8512, %r8513, %r8514;
	// end inline asm
	// begin inline asm
	shfl.sync.down.b32 %r8495, %r8496, %r8512, %r8513, %r8514;
	// end inline asm
	// begin inline asm
	shfl.sync.down.b32 %r8500, %r8501, %r8512, %r8513, %r8514;
	// end inline asm
	// begin inline asm
	shfl.sync.down.b32 %r8505, %r8506, %r8512, %r8513, %r8514;
	// end inline asm
	// begin inline asm
	shfl.sync.down.b32 %r8510, %r8511, %r8512, %r8513, %r8514;
	// end inline asm
	setp.gt.s32 	%p26, %r2924, 23;
	@%p26 bra 	$L__BB2_130;
	cvt.u16.u32 	%rs17180, %r8195;
	mov.b64 	%rd65, {%r8185, %r8190};
	mov.b64 	%fd55, %rd65;
	st.local.u32 	[%rd2], %r8175;
	st.local.v2.u32 	[%rd2+8], {%r8185, %r8190};
	st.local.v2.b32 	[%rd2+16], {%r8195, %r8200};
	st.local.v2.b32 	[%rd2+24], {%r8205, %r8210};
	st.local.v2.b32 	[%rd2+32], {%r8215, %r8220};
	st.local.v2.b32 	[%rd2+40], {%r8225, %r8230};
	st.local.v2.b32 	[%rd2+48], {%r8235, %r8240};
	st.local.v2.b32 	[%rd2+56], {%r8245, %r8250};
	st.local.v2.b32 	[%rd2+64], {%r8255, %r8260};
	st.local.v2.b32 	[%rd2+72], {%r8265, %r8270};
	st.local.v2.b32 	[%rd2+80], {%r8275, %r8280};
	st.local.v2.b32 	[%rd2+88], {%r8285, %r8290};
	st.local.v2.b32 	[%rd2+96], {%r8295, %r8300};
	st.local.v2.b32 	[%rd2+104], {%r8305, %r8310};
	st.local.v2.b32 	[%rd2+112], {%r8315, %r8320};
	st.local.v2.b32 	[%rd2+120], {%r8325, %r8330};
	st.local.v2.b32 	[%rd2+128], {%r8335, %r8340};
	st.local.v2.b32 	[%rd2+136], {%r8345, %r8350};
	st.local.v2.b32 	[%rd2+144], {%r8355, %r8360};
	st.local.v2.b32 	[%rd2+152], {%r8365, %r8370};
	st.local.v2.b32 	[%rd2+160], {%r8375, %r8380};
	st.local.v2.b32 	[%rd2+168], {%r8385, %r8390};
	st.local.v2.b32 	[%rd2+176], {%r8395, %r8400};
	st.local.v2.b32 	[%rd2+184], {%r8405, %r8410};
	st.local.v2.b32 	[%rd2+192], {%r8415, %r8420};
	st.local.v2.b32 	[%rd2+200], {%r8425, %r8430};
	st.local.v2.b32 	[%rd2+208], {%r8435, %r8440};
	st.local.v2.b32 	[%rd2+216], {%r8445, %r8450};
	st.local.v2.b32 	[%rd2+224], {%r8455, %r8460};
	st.local.v2.b32 	[%rd2+232], {%r8465, %r8470};
	st.local.v2.b32 	[%rd2+240], {%r8475, %r8480};
	st.local.v2.b32 	[%rd2+248], {%r8485, %r8490};
	st.local.v2.b32 	[%rd2+256], {%r8495, %r8500};
	st.local.v2.b32 	[%rd2+264], {%r8505, %r8510};
	st.local.u32 	[%rd1], %r28550;
	st.local.f64 	[%rd1+8], %fd75;
	cvt.u32.u16 	%r9156, %rs12805;
	cvt.u32.u16 	%r9157, %rs12806;
	prmt.b32 	%r9158, %r9157, %r9156, 0x3340U;
	cvt.u32.u16 	%r9159, %rs12807;
	cvt.u32.u16 	%r9160, %rs12808;
	prmt.b32 	%r9161, %r9160, %r9159, 0x3340U;
	prmt.b32 	%r9162, %r9161, %r9158, 0x5410U;
	cvt.u32.u16 	%r9163, %rs12809;
	cvt.u32.u16 	%r9164, %rs12810;
	prmt.b32 	%r9165, %r9164, %r9163, 0x3340U;
	cvt.u32.u16 	%r9166, %rs12811;
	cvt.u32.u16 	%r9167, %rs12812;
	prmt.b32 	%r9168, %r9167, %r9166, 0x3340U;
	prmt.b32 	%r9169, %r9168, %r9165, 0x5410U;
	st.local.v2.b32 	[%rd1+16], {%r9169, %r9162};
	cvt.u32.u16 	%r9170, %rs12797;
	cvt.u32.u16 	%r9171, %rs12798;
	prmt.b32 	%r9172, %r9171, %r9170, 0x3340U;
	cvt.u32.u16 	%r9173, %rs12799;
	cvt.u32.u16 	%r9174, %rs12800;
	prmt.b32 	%r9175, %r9174, %r9173, 0x3340U;
	prmt.b32 	%r9176, %r9175, %r9172, 0x5410U;
	cvt.u32.u16 	%r9177, %rs12801;
	cvt.u32.u16 	%r9178, %rs12802;
	prmt.b32 	%r9179, %r9178, %r9177, 0x3340U;
	cvt.u32.u16 	%r9180, %rs12803;
	cvt.u32.u16 	%r9181, %rs12804;
	prmt.b32 	%r9182, %r9181, %r9180, 0x3340U;
	prmt.b32 	%r9183, %r9182, %r9179, 0x5410U;
	st.local.v2.b32 	[%rd1+24], {%r9183, %r9176};
	cvt.u32.u16 	%r9184, %rs12789;
	cvt.u32.u16 	%r9185, %rs12790;
	prmt.b32 	%r9186, %r9185, %r9184, 0x3340U;
	cvt.u32.u16 	%r9187, %rs12791;
	cvt.u32.u16 	%r9188, %rs12792;
	prmt.b32 	%r9189, %r9188, %r9187, 0x3340U;
	prmt.b32 	%r9190, %r9189, %r9186, 0x5410U;
	cvt.u32.u16 	%r9191, %rs12793;
	cvt.u32.u16 	%r9192, %rs12794;
	prmt.b32 	%r9193, %r9192, %r9191, 0x3340U;
	cvt.u32.u16 	%r9194, %rs12795;
	cvt.u32.u16 	%r9195, %rs12796;
	prmt.b32 	%r9196, %r9195, %r9194, 0x3340U;
	prmt.b32 	%r9197, %r9196, %r9193, 0x5410U;
	st.local.v2.b32 	[%rd1+32], {%r9197, %r9190};
	cvt.u32.u16 	%r9198, %rs12781;
	cvt.u32.u16 	%r9199, %rs12782;
	prmt.b32 	%r9200, %r9199, %r9198, 0x3340U;
	cvt.u32.u16 	%r9201, %rs12783;
	cvt.u32.u16 	%r9202, %rs12784;
	prmt.b32 	%r9203, %r9202, %r9201, 0x3340U;
	prmt.b32 	%r9204, %r9203, %r9200, 0x5410U;
	cvt.u32.u16 	%r9205, %rs12785;
	cvt.u32.u16 	%r9206, %rs12786;
	prmt.b32 	%r9207, %r9206, %r9205, 0x3340U;
	cvt.u32.u16 	%r9208, %rs12787;
	cvt.u32.u16 	%r9209, %rs12788;
	prmt.b32 	%r9210, %r9209, %r9208, 0x3340U;
	prmt.b32 	%r9211, %r9210, %r9207, 0x5410U;
	st.local.v2.b32 	[%rd1+40], {%r9211, %r9204};
	cvt.u32.u16 	%r9212, %rs12773;
	cvt.u32.u16 	%r9213, %rs12774;
	prmt.b32 	%r9214, %r9213, %r9212, 0x3340U;
	cvt.u32.u16 	%r9215, %rs12775;
	cvt.u32.u16 	%r9216, %rs12776;
	prmt.b32 	%r9217, %r9216, %r9215, 0x3340U;
	prmt.b32 	%r9218, %r9217, %r9214, 0x5410U;
	cvt.u32.u16 	%r9219, %rs12777;
	cvt.u32.u16 	%r9220, %rs12778;
	prmt.b32 	%r9221, %r9220, %r9219, 0x3340U;
	cvt.u32.u16 	%r9222, %rs12779;
	cvt.u32.u16 	%r9223, %rs12780;
	prmt.b32 	%r9224, %r9223, %r9222, 0x3340U;
	prmt.b32 	%r9225, %r9224, %r9221, 0x5410U;
	st.local.v2.b32 	[%rd1+48], {%r9225, %r9218};
	cvt.u32.u16 	%r9226, %rs12765;
	cvt.u32.u16 	%r9227, %rs12766;
	prmt.b32 	%r9228, %r9227, %r9226, 0x3340U;
	cvt.u32.u16 	%r9229, %rs12767;
	cvt.u32.u16 	%r9230, %rs12768;
	prmt.b32 	%r9231, %r9230, %r9229, 0x3340U;
	prmt.b32 	%r9232, %r9231, %r9228, 0x5410U;
	cvt.u32.u16 	%r9233, %rs12769;
	cvt.u32.u16 	%r9234, %rs12770;
	prmt.b32 	%r9235, %r9234, %r9233, 0x3340U;
	cvt.u32.u16 	%r9236, %rs12771;
	cvt.u32.u16 	%r9237, %rs12772;
	prmt.b32 	%r9238, %r9237, %r9236, 0x3340U;
	prmt.b32 	%r9239, %r9238, %r9235, 0x5410U;
	st.local.v2.b32 	[%rd1+56], {%r9239, %r9232};
	cvt.u32.u16 	%r9240, %rs12757;
	cvt.u32.u16 	%r9241, %rs12758;
	prmt.b32 	%r9242, %r9241, %r9240, 0x3340U;
	cvt.u32.u16 	%r9243, %rs12759;
	cvt.u32.u16 	%r9244, %rs12760;
	prmt.b32 	%r9245, %r9244, %r9243, 0x3340U;
	prmt.b32 	%r9246, %r9245, %r9242, 0x5410U;
	cvt.u32.u16 	%r9247, %rs12761;
	cvt.u32.u16 	%r9248, %rs12762;
	prmt.b32 	%r9249, %r9248, %r9247, 0x3340U;
	cvt.u32.u16 	%r9250, %rs12763;
	cvt.u32.u16 	%r9251, %rs12764;
	prmt.b32 	%r9252, %r9251, %r9250, 0x3340U;
	prmt.b32 	%r9253, %r9252, %r9249, 0x5410U;
	st.local.v2.b32 	[%rd1+64], {%r9253, %r9246};
	cvt.u32.u16 	%r9254, %rs12749;
	cvt.u32.u16 	%r9255, %rs12750;
	prmt.b32 	%r9256, %r9255, %r9254, 0x3340U;
	cvt.u32.u16 	%r9257, %rs12751;
	cvt.u32.u16 	%r9258, %rs12752;
	prmt.b32 	%r9259, %r9258, %r9257, 0x3340U;
	prmt.b32 	%r9260, %r9259, %r9256, 0x5410U;
	cvt.u32.u16 	%r9261, %rs12753;
	cvt.u32.u16 	%r9262, %rs12754;
	prmt.b32 	%r9263, %r9262, %r9261, 0x3340U;
	cvt.u32.u16 	%r9264, %rs12755;
	cvt.u32.u16 	%r9265, %rs12756;
	prmt.b32 	%r9266, %r9265, %r9264, 0x3340U;
	prmt.b32 	%r9267, %r9266, %r9263, 0x5410U;
	st.local.v2.b32 	[%rd1+72], {%r9267, %r9260};
	cvt.u32.u16 	%r9268, %rs12741;
	cvt.u32.u16 	%r9269, %rs12742;
	prmt.b32 	%r9270, %r9269, %r9268, 0x3340U;
	cvt.u32.u16 	%r9271, %rs12743;
	cvt.u32.u16 	%r9272, %rs12744;
	prmt.b32 	%r9273, %r9272, %r9271, 0x3340U;
	prmt.b32 	%r9274, %r9273, %r9270, 0x5410U;
	cvt.u32.u16 	%r9275, %rs12745;
	cvt.u32.u16 	%r9276, %rs12746;
	prmt.b32 	%r9277, %r9276, %r9275, 0x3340U;
	cvt.u32.u16 	%r9278, %rs12747;
	cvt.u32.u16 	%r9279, %rs12748;
	prmt.b32 	%r9280, %r9279, %r9278, 0x3340U;
	prmt.b32 	%r9281, %r9280, %r9277, 0x5410U;
	st.local.v2.b32 	[%rd1+80], {%r9281, %r9274};
	cvt.u32.u16 	%r9282, %rs12733;
	cvt.u32.u16 	%r9283, %rs12734;
	prmt.b32 	%r9284, %r9283, %r9282, 0x3340U;
	cvt.u32.u16 	%r9285, %rs12735;
	cvt.u32.u16 	%r9286, %rs12736;
	prmt.b32 	%r9287, %r9286, %r9285, 0x3340U;
	prmt.b32 	%r9288, %r9287, %r9284, 0x5410U;
	cvt.u32.u16 	%r9289, %rs12737;
	cvt.u32.u16 	%r9290, %rs12738;
	prmt.b32 	%r9291, %r9290, %r9289, 0x3340U;
	cvt.u32.u16 	%r9292, %rs12739;
	cvt.u32.u16 	%r9293, %rs12740;
	prmt.b32 	%r9294, %r9293, %r9292, 0x3340U;
	prmt.b32 	%r9295, %r9294, %r9291, 0x5410U;
	st.local.v2.b32 	[%rd1+88], {%r9295, %r9288};
	cvt.u32.u16 	%r9296, %rs12725;
	cvt.u32.u16 	%r9297, %rs12726;
	prmt.b32 	%r9298, %r9297, %r9296, 0x3340U;
	cvt.u32.u16 	%r9299, %rs12727;
	cvt.u32.u16 	%r9300, %rs12728;
	prmt.b32 	%r9301, %r9300, %r9299, 0x3340U;
	prmt.b32 	%r9302, %r9301, %r9298, 0x5410U;
	cvt.u32.u16 	%r9303, %rs12729;
	cvt.u32.u16 	%r9304, %rs12730;
	prmt.b32 	%r9305, %r9304, %r9303, 0x3340U;
	cvt.u32.u16 	%r9306, %rs12731;
	cvt.u32.u16 	%r9307, %rs12732;
	prmt.b32 	%r9308, %r9307, %r9306, 0x3340U;
	prmt.b32 	%r9309, %r9308, %r9305, 0x5410U;
	st.local.v2.b32 	[%rd1+96], {%r9309, %r9302};
	cvt.u32.u16 	%r9310, %rs12717;
	cvt.u32.u16 	%r9311, %rs12718;
	prmt.b32 	%r9312, %r9311, %r9310, 0x3340U;
	cvt.u32.u16 	%r9313, %rs12719;
	cvt.u32.u16 	%r9314, %rs12720;
	prmt.b32 	%r9315, %r9314, %r9313, 0x3340U;
	prmt.b32 	%r9316, %r9315, %r9312, 0x5410U;
	cvt.u32.u16 	%r9317, %rs12721;
	cvt.u32.u16 	%r9318, %rs12722;
	prmt.b32 	%r9319, %r9318, %r9317, 0x3340U;
	cvt.u32.u16 	%r9320, %rs12723;
	cvt.u32.u16 	%r9321, %rs12724;
	prmt.b32 	%r9322, %r9321, %r9320, 0x3340U;
	prmt.b32 	%r9323, %r9322, %r9319, 0x5410U;
	st.local.v2.b32 	[%rd1+104], {%r9323, %r9316};
	cvt.u32.u16 	%r9324, %rs12709;
	cvt.u32.u16 	%r9325, %rs12710;
	prmt.b32 	%r9326, %r9325, %r9324, 0x3340U;
	cvt.u32.u16 	%r9327, %rs12711;
	cvt.u32.u16 	%r9328, %rs12712;
	prmt.b32 	%r9329, %r9328, %r9327, 0x3340U;
	prmt.b32 	%r9330, %r9329, %r9326, 0x5410U;
	cvt.u32.u16 	%r9331, %rs12713;
	cvt.u32.u16 	%r9332, %rs12714;
	prmt.b32 	%r9333, %r9332, %r9331, 0x3340U;
	cvt.u32.u16 	%r9334, %rs12715;
	cvt.u32.u16 	%r9335, %rs12716;
	prmt.b32 	%r9336, %r9335, %r9334, 0x3340U;
	prmt.b32 	%r9337, %r9336, %r9333, 0x5410U;
	st.local.v2.b32 	[%rd1+112], {%r9337, %r9330};
	cvt.u32.u16 	%r9338, %rs12701;
	cvt.u32.u16 	%r9339, %rs12702;
	prmt.b32 	%r9340, %r9339, %r9338, 0x3340U;
	cvt.u32.u16 	%r9341, %rs12703;
	cvt.u32.u16 	%r9342, %rs12704;
	prmt.b32 	%r9343, %r9342, %r9341, 0x3340U;
	prmt.b32 	%r9344, %r9343, %r9340, 0x5410U;
	cvt.u32.u16 	%r9345, %rs12705;
	cvt.u32.u16 	%r9346, %rs12706;
	prmt.b32 	%r9347, %r9346, %r9345, 0x3340U;
	cvt.u32.u16 	%r9348, %rs12707;
	cvt.u32.u16 	%r9349, %rs12708;
	prmt.b32 	%r9350, %r9349, %r9348, 0x3340U;
	prmt.b32 	%r9351, %r9350, %r9347, 0x5410U;
	st.local.v2.b32 	[%rd1+120], {%r9351, %r9344};
	cvt.u32.u16 	%r9352, %rs12693;
	cvt.u32.u16 	%r9353, %rs12694;
	prmt.b32 	%r9354, %r9353, %r9352, 0x3340U;
	cvt.u32.u16 	%r9355, %rs12695;
	cvt.u32.u16 	%r9356, %rs12696;
	prmt.b32 	%r9357, %r9356, %r9355, 0x3340U;
	prmt.b32 	%r9358, %r9357, %r9354, 0x5410U;
	cvt.u32.u16 	%r9359, %rs12697;
	cvt.u32.u16 	%r9360, %rs12698;
	prmt.b32 	%r9361, %r9360, %r9359, 0x3340U;
	cvt.u32.u16 	%r9362, %rs12699;
	cvt.u32.u16 	%r9363, %rs12700;
	prmt.b32 	%r9364, %r9363, %r9362, 0x3340U;
	prmt.b32 	%r9365, %r9364, %r9361, 0x5410U;
	st.local.v2.b32 	[%rd1+128], {%r9365, %r9358};
	cvt.u32.u16 	%r9366, %rs12685;
	cvt.u32.u16 	%r9367, %rs12686;
	prmt.b32 	%r9368, %r9367, %r9366, 0x3340U;
	cvt.u32.u16 	%r9369, %rs12687;
	cvt.u32.u16 	%r9370, %rs12688;
	prmt.b32 	%r9371, %r9370, %r9369, 0x3340U;
	prmt.b32 	%r9372, %r9371, %r9368, 0x5410U;
	cvt.u32.u16 	%r9373, %rs12689;
	cvt.u32.u16 	%r9374, %rs12690;
	prmt.b32 	%r9375, %r9374, %r9373, 0x3340U;
	cvt.u32.u16 	%r9376, %rs12691;
	cvt.u32.u16 	%r9377, %rs12692;
	prmt.b32 	%r9378, %r9377, %r9376, 0x3340U;
	prmt.b32 	%r9379, %r9378, %r9375, 0x5410U;
	st.local.v2.b32 	[%rd1+136], {%r9379, %r9372};
	cvt.u32.u16 	%r9380, %rs12677;
	cvt.u32.u16 	%r9381, %rs12678;
	prmt.b32 	%r9382, %r9381, %r9380, 0x3340U;
	cvt.u32.u16 	%r9383, %rs12679;
	cvt.u32.u16 	%r9384, %rs12680;
	prmt.b32 	%r9385, %r9384, %r9383, 0x3340U;
	prmt.b32 	%r9386, %r9385, %r9382, 0x5410U;
	cvt.u32.u16 	%r9387, %rs12681;
	cvt.u32.u16 	%r9388, %rs12682;
	prmt.b32 	%r9389, %r9388, %r9387, 0x3340U;
	cvt.u32.u16 	%r9390, %rs12683;
	cvt.u32.u16 	%r9391, %rs12684;
	prmt.b32 	%r9392, %r9391, %r9390, 0x3340U;
	prmt.b32 	%r9393, %r9392, %r9389, 0x5410U;
	st.local.v2.b32 	[%rd1+144], {%r9393, %r9386};
	cvt.u32.u16 	%r9394, %rs12669;
	cvt.u32.u16 	%r9395, %rs12670;
	prmt.b32 	%r9396, %r9395, %r9394, 0x3340U;
	cvt.u32.u16 	%r9397, %rs12671;
	cvt.u32.u16 	%r9398, %rs12672;
	prmt.b32 	%r9399, %r9398, %r9397, 0x3340U;
	prmt.b32 	%r9400, %r9399, %r9396, 0x5410U;
	cvt.u32.u16 	%r9401, %rs12673;
	cvt.u32.u16 	%r9402, %rs12674;
	prmt.b32 	%r9403, %r9402, %r9401, 0x3340U;
	cvt.u32.u16 	%r9404, %rs12675;
	cvt.u32.u16 	%r9405, %rs12676;
	prmt.b32 	%r9406, %r9405, %r9404, 0x3340U;
	prmt.b32 	%r9407, %r9406, %r9403, 0x5410U;
	st.local.v2.b32 	[%rd1+152], {%r9407, %r9400};
	cvt.u32.u16 	%r9408, %rs12661;
	cvt.u32.u16 	%r9409, %rs12662;
	prmt.b32 	%r9410, %r9409, %r9408, 0x3340U;
	cvt.u32.u16 	%r9411, %rs12663;
	cvt.u32.u16 	%r9412, %rs12664;
	prmt.b32 	%r9413, %r9412, %r9411, 0x3340U;
	prmt.b32 	%r9414, %r9413, %r9410, 0x5410U;
	cvt.u32.u16 	%r9415, %rs12665;
	cvt.u32.u16 	%r9416, %rs12666;
	prmt.b32 	%r9417, %r9416, %r9415, 0x3340U;
	cvt.u32.u16 	%r9418, %rs12667;
	cvt.u32.u16 	%r9419, %rs12668;
	prmt.b32 	%r9420, %r9419, %r9418, 0x3340U;
	prmt.b32 	%r9421, %r9420, %r9417, 0x5410U;
	st.local.v2.b32 	[%rd1+160], {%r9421, %r9414};
	cvt.u32.u16 	%r9422, %rs12653;
	cvt.u32.u16 	%r9423, %rs12654;
	prmt.b32 	%r9424, %r9423, %r9422, 0x3340U;
	cvt.u32.u16 	%r9425, %rs12655;
	cvt.u32.u16 	%r9426, %rs12656;
	prmt.b32 	%r9427, %r9426, %r9425, 0x3340U;
	prmt.b32 	%r9428, %r9427, %r9424, 0x5410U;
	cvt.u32.u16 	%r9429, %rs12657;
	cvt.u32.u16 	%r9430, %rs12658;
	prmt.b32 	%r9431, %r9430, %r9429, 0x3340U;
	cvt.u32.u16 	%r9432, %rs12659;
	cvt.u32.u16 	%r9433, %rs12660;
	prmt.b32 	%r9434, %r9433, %r9432, 0x3340U;
	prmt.b32 	%r9435, %r9434, %r9431, 0x5410U;
	st.local.v2.b32 	[%rd1+168], {%r9435, %r9428};
	cvt.u32.u16 	%r9436, %rs12645;
	cvt.u32.u16 	%r9437, %rs12646;
	prmt.b32 	%r9438, %r9437, %r9436, 0x3340U;
	cvt.u32.u16 	%r9439, %rs12647;
	cvt.u32.u16 	%r9440, %rs12648;
	prmt.b32 	%r9441, %r9440, %r9439, 0x3340U;
	prmt.b32 	%r9442, %r9441, %r9438, 0x5410U;
	cvt.u32.u16 	%r9443, %rs12649;
	cvt.u32.u16 	%r9444, %rs12650;
	prmt.b32 	%r9445, %r9444, %r9443, 0x3340U;
	cvt.u32.u16 	%r9446, %rs12651;
	cvt.u32.u16 	%r9447, %rs12652;
	prmt.b32 	%r9448, %r9447, %r9446, 0x3340U;
	prmt.b32 	%r9449, %r9448, %r9445, 0x5410U;
	st.local.v2.b32 	[%rd1+176], {%r9449, %r9442};
	cvt.u32.u16 	%r9450, %rs12637;
	cvt.u32.u16 	%r9451, %rs12638;
	prmt.b32 	%r9452, %r9451, %r9450, 0x3340U;
	cvt.u32.u16 	%r9453, %rs12639;
	cvt.u32.u16 	%r9454, %rs12640;
	prmt.b32 	%r9455, %r9454, %r9453, 0x3340U;
	prmt.b32 	%r9456, %r9455, %r9452, 0x5410U;
	cvt.u32.u16 	%r9457, %rs12641;
	cvt.u32.u16 	%r9458, %rs12642;
	prmt.b32 	%r9459, %r9458, %r9457, 0x3340U;
	cvt.u32.u16 	%r9460, %rs12643;
	cvt.u32.u16 	%r9461, %rs12644;
	prmt.b32 	%r9462, %r9461, %r9460, 0x3340U;
	prmt.b32 	%r9463, %r9462, %r9459, 0x5410U;
	st.local.v2.b32 	[%rd1+184], {%r9463, %r9456};
	cvt.u32.u16 	%r9464, %rs12629;
	cvt.u32.u16 	%r9465, %rs12630;
	prmt.b32 	%r9466, %r9465, %r9464, 0x3340U;
	cvt.u32.u16 	%r9467, %rs12631;
	cvt.u32.u16 	%r9468, %rs12632;
	prmt.b32 	%r9469, %r9468, %r9467, 0x3340U;
	prmt.b32 	%r9470, %r9469, %r9466, 0x5410U;
	cvt.u32.u16 	%r9471, %rs12633;
	cvt.u32.u16 	%r9472, %rs12634;
	prmt.b32 	%r9473, %r9472, %r9471, 0x3340U;
	cvt.u32.u16 	%r9474, %rs12635;
	cvt.u32.u16 	%r9475, %rs12636;
	prmt.b32 	%r9476, %r9475, %r9474, 0x3340U;
	prmt.b32 	%r9477, %r9476, %r9473, 0x5410U;
	st.local.v2.b32 	[%rd1+192], {%r9477, %r9470};
	cvt.u32.u16 	%r9478, %rs12621;
	cvt.u32.u16 	%r9479, %rs12622;
	prmt.b32 	%r9480, %r9479, %r9478, 0x3340U;
	cvt.u32.u16 	%r9481, %rs12623;
	cvt.u32.u16 	%r9482, %rs12624;
	prmt.b32 	%r9483, %r9482, %r9481, 0x3340U;
	prmt.b32 	%r9484, %r9483, %r9480, 0x5410U;
	cvt.u32.u16 	%r9485, %rs12625;
	cvt.u32.u16 	%r9486, %rs12626;
	prmt.b32 	%r9487, %r9486, %r9485, 0x3340U;
	cvt.u32.u16 	%r9488, %rs12627;
	cvt.u32.u16 	%r9489, %rs12628;
	prmt.b32 	%r9490, %r9489, %r9488, 0x3340U;
	prmt.b32 	%r9491, %r9490, %r9487, 0x5410U;
	st.local.v2.b32 	[%rd1+200], {%r9491, %r9484};
	cvt.u32.u16 	%r9492, %rs12613;
	cvt.u32.u16 	%r9493, %rs12614;
	prmt.b32 	%r9494, %r9493, %r9492, 0x3340U;
	cvt.u32.u16 	%r9495, %rs12615;
	cvt.u32.u16 	%r9496, %rs12616;
	prmt.b32 	%r9497, %r9496, %r9495, 0x3340U;
	prmt.b32 	%r9498, %r9497, %r9494, 0x5410U;
	cvt.u32.u16 	%r9499, %rs12617;
	cvt.u32.u16 	%r9500, %rs12618;
	prmt.b32 	%r9501, %r9500, %r9499, 0x3340U;
	cvt.u32.u16 	%r9502, %rs12619;
	cvt.u32.u16 	%r9503, %rs12620;
	prmt.b32 	%r9504, %r9503, %r9502, 0x3340U;
	prmt.b32 	%r9505, %r9504, %r9501, 0x5410U;
	st.local.v2.b32 	[%rd1+208], {%r9505, %r9498};
	cvt.u32.u16 	%r9506, %rs12605;
	cvt.u32.u16 	%r9507, %rs12606;
	prmt.b32 	%r9508, %r9507, %r9506, 0x3340U;
	cvt.u32.u16 	%r9509, %rs12607;
	cvt.u32.u16 	%r9510, %rs12608;
	prmt.b32 	%r9511, %r9510, %r9509, 0x3340U;
	prmt.b32 	%r9512, %r9511, %r9508, 0x5410U;
	cvt.u32.u16 	%r9513, %rs12609;
	cvt.u32.u16 	%r9514, %rs12610;
	prmt.b32 	%r9515, %r9514, %r9513, 0x3340U;
	cvt.u32.u16 	%r9516, %rs12611;
	cvt.u32.u16 	%r9517, %rs12612;
	prmt.b32 	%r9518, %r9517, %r9516, 0x3340U;
	prmt.b32 	%r9519, %r9518, %r9515, 0x5410U;
	st.local.v2.b32 	[%rd1+216], {%r9519, %r9512};
	cvt.u32.u16 	%r9520, %rs12597;
	cvt.u32.u16 	%r9521, %rs12598;
	prmt.b32 	%r9522, %r9521, %r9520, 0x3340U;
	cvt.u32.u16 	%r9523, %rs12599;
	cvt.u32.u16 	%r9524, %rs12600;
	prmt.b32 	%r9525, %r9524, %r9523, 0x3340U;
	prmt.b32 	%r9526, %r9525, %r9522, 0x5410U;
	cvt.u32.u16 	%r9527, %rs12601;
	cvt.u32.u16 	%r9528, %rs12602;
	prmt.b32 	%r9529, %r9528, %r9527, 0x3340U;
	cvt.u32.u16 	%r9530, %rs12603;
	cvt.u32.u16 	%r9531, %rs12604;
	prmt.b32 	%r9532, %r9531, %r9530, 0x3340U;
	prmt.b32 	%r9533, %r9532, %r9529, 0x5410U;
	st.local.v2.b32 	[%rd1+224], {%r9533, %r9526};
	cvt.u32.u16 	%r9534, %rs12589;
	cvt.u32.u16 	%r9535, %rs12590;
	prmt.b32 	%r9536, %r9535, %r9534, 0x3340U;
	cvt.u32.u16 	%r9537, %rs12591;
	cvt.u32.u16 	%r9538, %rs12592;
	prmt.b32 	%r9539, %r9538, %r9537, 0x3340U;
	prmt.b32 	%r9540, %r9539, %r9536, 0x5410U;
	cvt.u32.u16 	%r9541, %rs12593;
	cvt.u32.u16 	%r9542, %rs12594;
	prmt.b32 	%r9543, %r9542, %r9541, 0x3340U;
	cvt.u32.u16 	%r9544, %rs12595;
	cvt.u32.u16 	%r9545, %rs12596;
	prmt.b32 	%r9546, %r9545, %r9544, 0x3340U;
	prmt.b32 	%r9547, %r9546, %r9543, 0x5410U;
	st.local.v2.b32 	[%rd1+232], {%r9547, %r9540};
	cvt.u32.u16 	%r9548, %rs12581;
	cvt.u32.u16 	%r9549, %rs12582;
	prmt.b32 	%r9550, %r9549, %r9548, 0x3340U;
	cvt.u32.u16 	%r9551, %rs12583;
	cvt.u32.u16 	%r9552, %rs12584;
	prmt.b32 	%r9553, %r9552, %r9551, 0x3340U;
	prmt.b32 	%r9554, %r9553, %r9550, 0x5410U;
	cvt.u32.u16 	%r9555, %rs12585;
	cvt.u32.u16 	%r9556, %rs12586;
	prmt.b32 	%r9557, %r9556, %r9555, 0x3340U;
	cvt.u32.u16 	%r9558, %rs12587;
	cvt.u32.u16 	%r9559, %rs12588;
	prmt.b32 	%r9560, %r9559, %r9558, 0x3340U;
	prmt.b32 	%r9561, %r9560, %r9557, 0x5410U;
	st.local.v2.b32 	[%rd1+240], {%r9561, %r9554};
	cvt.u32.u16 	%r9562, %rs12573;
	cvt.u32.u16 	%r9563, %rs12574;
	prmt.b32 	%r9564, %r9563, %r9562, 0x3340U;
	cvt.u32.u16 	%r9565, %rs12575;
	cvt.u32.u16 	%r9566, %rs12576;
	prmt.b32 	%r9567, %r9566, %r9565, 0x3340U;
	prmt.b32 	%r9568, %r9567, %r9564, 0x5410U;
	cvt.u32.u16 	%r9569, %rs12577;
	cvt.u32.u16 	%r9570, %rs12578;
	prmt.b32 	%r9571, %r9570, %r9569, 0x3340U;
	cvt.u32.u16 	%r9572, %rs12579;
	cvt.u32.u16 	%r9573, %rs12580;
	prmt.b32 	%r9574, %r9573, %r9572, 0x3340U;
	prmt.b32 	%r9575, %r9574, %r9571, 0x5410U;
	st.local.v2.b32 	[%rd1+248], {%r9575, %r9568};
	cvt.u32.u16 	%r9576, %rs12565;
	cvt.u32.u16 	%r9577, %rs12566;
	prmt.b32 	%r9578, %r9577, %r9576, 0x3340U;
	cvt.u32.u16 	%r9579, %rs12567;
	cvt.u32.u16 	%r9580, %rs12568;
	prmt.b32 	%r9581, %r9580, %r9579, 0x3340U;
	prmt.b32 	%r9582, %r9581, %r9578, 0x5410U;
	cvt.u32.u16 	%r9583, %rs12569;
	cvt.u32.u16 	%r9584, %rs12570;
	prmt.b32 	%r9585, %r9584, %r9583, 0x3340U;
	cvt.u32.u16 	%r9586, %rs12571;
	cvt.u32.u16 	%r9587, %rs12572;
	prmt.b32 	%r9588, %r9587, %r9586, 0x3340U;
	prmt.b32 	%r9589, %r9588, %r9585, 0x5410U;
	st.local.v2.b32 	[%rd1+256], {%r9589, %r9582};
	cvt.u32.u16 	%r9590, %rs12557;
	cvt.u32.u16 	%r9591, %rs12558;
	prmt.b32 	%r9592, %r9591, %r9590, 0x3340U;
	cvt.u32.u16 	%r9593, %rs12559;
	cvt.u32.u16 	%r9594, %rs12560;
	prmt.b32 	%r9595, %r9594, %r9593, 0x3340U;
	prmt.b32 	%r9596, %r9595, %r9592, 0x5410U;
	cvt.u32.u16 	%r9597, %rs12561;
	cvt.u32.u16 	%r9598, %rs12562;
	prmt.b32 	%r9599, %r9598, %r9597, 0x3340U;
	cvt.u32.u16 	%r9600, %rs12563;
	cvt.u32.u16 	%r9601, %rs12564;
	prmt.b32 	%r9602, %r9601, %r9600, 0x3340U;
	prmt.b32 	%r9603, %r9602, %r9599, 0x5410U;
	st.local.v2.b32 	[%rd1+264], {%r9603, %r9596};
	mov.b32 	%r28630, 0;
$L__BB2_125:
	mov.u32 	%r28633, %r28630;
	cvt.u64.u32 	%rd66, %r28633;
	add.s64 	%rd67, %rd1, %rd66;
	ld.local.u8 	%rs11605, [%rd67+16];
	setp.ne.s16 	%p27, %rs11605, 0;
	add.s32 	%r28630, %r28633, 1;
	@%p27 bra 	$L__BB2_125;
	and.b16  	%rs11606, %rs17180, 255;
	setp.eq.s16 	%p28, %rs11606, 0;
	@%p28 bra 	$L__BB2_129;
	mov.b32 	%r28631, 0;
$L__BB2_128:
	cvt.u64.u32 	%rd68, %r28633;
	add.s64 	%rd69, %rd1, %rd68;
	st.local.u8 	[%rd69+16], %rs17180;
	add.s32 	%r28633, %r28633, 1;
	add.s32 	%r781, %r28631, 1;
	cvt.u64.u32 	%rd70, %r28631;
	add.s64 	%rd71, %rd2, %rd70;
	ld.local.u8 	%rs17180, [%rd71+17];
	setp.ne.s16 	%p29, %rs17180, 0;
	mov.u32 	%r28631, %r781;
	@%p29 bra 	$L__BB2_128;
$L__BB2_129:
	cvt.u64.u32 	%rd72, %r28633;
	add.s64 	%rd73, %rd1, %rd72;
	mov.b16 	%rs11607, 0;
	st.local.u8 	[%rd73+16], %rs11607;
	add.s32 	%r28550, %r28550, %r8175;
	st.local.u32 	[%rd1], %r28550;
	add.f64 	%fd75, %fd75, %fd55;
	st.local.f64 	[%rd1+8], %fd75;
	ld.local.v2.b32 	{%r9605, %r9606}, [%rd1+16];
	bfe.u32 	%r9607, %r9605, 0, 8;
	cvt.u16.u32 	%rs12812, %r9607;
	bfe.u32 	%r9608, %r9605, 8, 8;
	cvt.u16.u32 	%rs12811, %r9608;
	bfe.u32 	%r9609, %r9605, 16, 8;
	cvt.u16.u32 	%rs12810, %r9609;
	bfe.u32 	%r9610, %r9605, 24, 8;
	cvt.u16.u32 	%rs12809, %r9610;
	bfe.u32 	%r9611, %r9606, 0, 8;
	cvt.u16.u32 	%rs12808, %r9611;
	bfe.u32 	%r9612, %r9606, 8, 8;
	cvt.u16.u32 	%rs12807, %r9612;
	bfe.u32 	%r9613, %r9606, 16, 8;
	cvt.u16.u32 	%rs12806, %r9613;
	bfe.u32 	%r9614, %r9606, 24, 8;
	cvt.u16.u32 	%rs12805, %r9614;
	ld.local.v2.b32 	{%r9615, %r9616}, [%rd1+24];
	bfe.u32 	%r9617, %r9615, 0, 8;
	cvt.u16.u32 	%rs12804, %r9617;
	bfe.u32 	%r9618, %r9615, 8, 8;
	cvt.u16.u32 	%rs12803, %r9618;
	bfe.u32 	%r9619, %r9615, 16, 8;
	cvt.u16.u32 	%rs12802, %r9619;
	bfe.u32 	%r9620, %r9615, 24, 8;
	cvt.u16.u32 	%rs12801, %r9620;
	bfe.u32 	%r9621, %r9616, 0, 8;
	cvt.u16.u32 	%rs12800, %r9621;
	bfe.u32 	%r9622, %r9616, 8, 8;
	cvt.u16.u32 	%rs12799, %r9622;
	bfe.u32 	%r9623, %r9616, 16, 8;
	cvt.u16.u32 	%rs12798, %r9623;
	bfe.u32 	%r9624, %r9616, 24, 8;
	cvt.u16.u32 	%rs12797, %r9624;
	ld.local.v2.b32 	{%r9625, %r9626}, [%rd1+32];
	bfe.u32 	%r9627, %r9625, 0, 8;
	cvt.u16.u32 	%rs12796, %r9627;
	bfe.u32 	%r9628, %r9625, 8, 8;
	cvt.u16.u32 	%rs12795, %r9628;
	bfe.u32 	%r9629, %r9625, 16, 8;
	cvt.u16.u32 	%rs12794, %r9629;
	bfe.u32 	%r9630, %r9625, 24, 8;
	cvt.u16.u32 	%rs12793, %r9630;
	bfe.u32 	%r9631, %r9626, 0, 8;
	cvt.u16.u32 	%rs12792, %r9631;
	bfe.u32 	%r9632, %r9626, 8, 8;
	cvt.u16.u32 	%rs12791, %r9632;
	bfe.u32 	%r9633, %r9626, 16, 8;
	cvt.u16.u32 	%rs12790, %r9633;
	bfe.u32 	%r9634, %r9626, 24, 8;
	cvt.u16.u32 	%rs12789, %r9634;
	ld.local.v2.b32 	{%r9635, %r9636}, [%rd1+40];
	bfe.u32 	%r9637, %r9635, 0, 8;
	cvt.u16.u32 	%rs12788, %r9637;
	bfe.u32 	%r9638, %r9635, 8, 8;
	cvt.u16.u32 	%rs12787, %r9638;
	bfe.u32 	%r9639, %r9635, 16, 8;
	cvt.u16.u32 	%rs12786, %r9639;
	bfe.u32 	%r9640, %r9635, 24, 8;
	cvt.u16.u32 	%rs12785, %r9640;
	bfe.u32 	%r9641, %r9636, 0, 8;
	cvt.u16.u32 	%rs12784, %r9641;
	bfe.u32 	%r9642, %r9636, 8, 8;
	cvt.u16.u32 	%rs12783, %r9642;
	bfe.u32 	%r9643, %r9636, 16, 8;
	cvt.u16.u32 	%rs12782, %r9643;
	bfe.u32 	%r9644, %r9636, 24, 8;
	cvt.u16.u32 	%rs12781, %r9644;
	ld.local.v2.b32 	{%r9645, %r9646}, [%rd1+48];
	bfe.u32 	%r9647, %r9645, 0, 8;
	cvt.u16.u32 	%rs12780, %r9647;
	bfe.u32 	%r9648, %r9645, 8, 8;
	cvt.u16.u32 	%rs12779, %r9648;
	bfe.u32 	%r9649, %r9645, 16, 8;
	cvt.u16.u32 	%rs12778, %r9649;
	bfe.u32 	%r9650, %r9645, 24, 8;
	cvt.u16.u32 	%rs12777, %r9650;
	bfe.u32 	%r9651, %r9646, 0, 8;
	cvt.u16.u32 	%rs12776, %r9651;
	bfe.u32 	%r9652, %r9646, 8, 8;
	cvt.u16.u32 	%rs12775, %r9652;
	bfe.u32 	%r9653, %r9646, 16, 8;
	cvt.u16.u32 	%rs12774, %r9653;
	bfe.u32 	%r9654, %r9646, 24, 8;
	cvt.u16.u32 	%rs12773, %r9654;
	ld.local.v2.b32 	{%r9655, %r9656}, [%rd1+56];
	bfe.u32 	%r9657, %r9655, 0, 8;
	cvt.u16.u32 	%rs12772, %r9657;
	bfe.u32 	%r9658, %r9655, 8, 8;
	cvt.u16.u32 	%rs12771, %r9658;
	bfe.u32 	%r9659, %r9655, 16, 8;
	cvt.u16.u32 	%rs12770, %r9659;
	bfe.u32 	%r9660, %r9655, 24, 8;
	cvt.u16.u32 	%rs12769, %r9660;
	bfe.u32 	%r9661, %r9656, 0, 8;
	cvt.u16.u32 	%rs12768, %r9661;
	bfe.u32 	%r9662, %r9656, 8, 8;
	cvt.u16.u32 	%rs12767, %r9662;
	bfe.u32 	%r9663, %r9656, 16, 8;
	cvt.u16.u32 	%rs12766, %r9663;
	bfe.u32 	%r9664, %r9656, 24, 8;
	cvt.u16.u32 	%rs12765, %r9664;
	ld.local.v2.b32 	{%r9665, %r9666}, [%rd1+64];
	bfe.u32 	%r9667, %r9665, 0, 8;
	cvt.u16.u32 	%rs12764, %r9667;
	bfe.u32 	%r9668, %r9665, 8, 8;
	cvt.u16.u32 	%rs12763, %r9668;
	bfe.u32 	%r9669, %r9665, 16, 8;
	cvt.u16.u32 	%rs12762, %r9669;
	bfe.u32 	%r9670, %r9665, 24, 8;
	cvt.u16.u32 	%rs12761, %r9670;
	bfe.u32 	%r9671, %r9666, 0, 8;
	cvt.u16.u32 	%rs12760, %r9671;
	bfe.u32 	%r9672, %r9666, 8, 8;
	cvt.u16.u32 	%rs12759, %r9672;
	bfe.u32 	%r9673, %r9666, 16, 8;
	cvt.u16.u32 	%rs12758, %r9673;
	bfe.u32 	%r9674, %r9666, 24, 8;
	cvt.u16.u32 	%rs12757, %r9674;
	ld.local.v2.b32 	{%r9675, %r9676}, [%rd1+72];
	bfe.u32 	%r9677, %r9675, 0, 8;
	cvt.u16.u32 	%rs12756, %r9677;
	bfe.u32 	%r9678, %r9675, 8, 8;
	cvt.u16.u32 	%rs12755, %r9678;
	bfe.u32 	%r9679, %r9675, 16, 8;
	cvt.u16.u32 	%rs12754, %r9679;
	bfe.u32 	%r9680, %r9675, 24, 8;
	cvt.u16.u32 	%rs12753, %r9680;
	bfe.u32 	%r9681, %r9676, 0, 8;
	cvt.u16.u32 	%rs12752, %r9681;
	bfe.u32 	%r9682, %r9676, 8, 8;
	cvt.u16.u32 	%rs12751, %r9682;
	bfe.u32 	%r9683, %r9676, 16, 8;
	cvt.u16.u32 	%rs12750, %r9683;
	bfe.u32 	%r9684, %r9676, 24, 8;
	cvt.u16.u32 	%rs12749, %r9684;
	ld.local.v2.b32 	{%r9685, %r9686}, [%rd1+80];
	bfe.u32 	%r9687, %r9685, 0, 8;
	cvt.u16.u32 	%rs12748, %r9687;
	bfe.u32 	%r9688, %r9685, 8, 8;
	cvt.u16.u32 	%rs12747, %r9688;
	bfe.u32 	%r9689, %r9685, 16, 8;
	cvt.u16.u32 	%rs12746, %r9689;
	bfe.u32 	%r9690, %r9685, 24, 8;
	cvt.u16.u32 	%rs12745, %r9690;
	bfe.u32 	%r9691, %r9686, 0, 8;
	cvt.u16.u32 	%rs12744, %r9691;
	bfe.u32 	%r9692, %r9686, 8, 8;
	cvt.u16.u32 	%rs12743, %r9692;
	bfe.u32 	%r9693, %r9686, 16, 8;
	cvt.u16.u32 	%rs12742, %r9693;
	bfe.u32 	%r9694, %r9686, 24, 8;
	cvt.u16.u32 	%rs12741, %r9694;
	ld.local.v2.b32 	{%r9695, %r9696}, [%rd1+88];
	bfe.u32 	%r9697, %r9695, 0, 8;
	cvt.u16.u32 	%rs12740, %r9697;
	bfe.u32 	%r9698, %r9695, 8, 8;
	cvt.u16.u32 	%rs12739, %r9698;
	bfe.u32 	%r9699, %r9695, 16, 8;
	cvt.u16.u32 	%rs12738, %r9699;
	bfe.u32 	%r9700, %r9695, 24, 8;
	cvt.u16.u32 	%rs12737, %r9700;
	bfe.u32 	%r9701, %r9696, 0, 8;
	cvt.u16.u32 	%rs12736, %r9701;
	bfe.u32 	%r9702, %r9696, 8, 8;
	cvt.u16.u32 	%rs12735, %r9702;
	bfe.u32 	%r9703, %r9696, 16, 8;
	cvt.u16.u32 	%rs12734, %r9703;
	bfe.u32 	%r9704, %r9696, 24, 8;
	cvt.u16.u32 	%rs12733, %r9704;
	ld.local.v2.b32 	{%r9705, %r9706}, [%rd1+96];
	bfe.u32 	%r9707, %r9705, 0, 8;
	cvt.u16.u32 	%rs12732, %r9707;
	bfe.u32 	%r9708, %r9705, 8, 8;
	cvt.u16.u32 	%rs12731, %r9708;
	bfe.u32 	%r9709, %r9705, 16, 8;
	cvt.u16.u32 	%rs12730, %r9709;
	bfe.u32 	%r9710, %r9705, 24, 8;
	cvt.u16.u32 	%rs12729, %r9710;
	bfe.u32 	%r9711, %r9706, 0, 8;
	cvt.u16.u32 	%rs12728, %r9711;
	bfe.u32 	%r9712, %r9706, 8, 8;
	cvt.u16.u32 	%rs12727, %r9712;
	bfe.u32 	%r9713, %r9706, 16, 8;
	cvt.u16.u32 	%rs12726, %r9713;
	bfe.u32 	%r9714, %r9706, 24, 8;
	cvt.u16.u32 	%rs12725, %r9714;
	ld.local.v2.b32 	{%r9715, %r9716}, [%rd1+104];
	bfe.u32 	%r9717, %r9715, 0, 8;
	cvt.u16.u32 	%rs12724, %r9717;
	bfe.u32 	%r9718, %r9715, 8, 8;
	cvt.u16.u32 	%rs12723, %r9718;
	bfe.u32 	%r9719, %r9715, 16, 8;
	cvt.u16.u32 	%rs12722, %r9719;
	bfe.u32 	%r9720, %r9715, 24, 8;
	cvt.u16.u32 	%rs12721, %r9720;
	bfe.u32 	%r9721, %r9716, 0, 8;
	cvt.u16.u32 	%rs12720, %r9721;
	bfe.u32 	%r9722, %r9716, 8, 8;
	cvt.u16.u32 	%rs12719, %r9722;
	bfe.u32 	%r9723, %r9716, 16, 8;
	cvt.u16.u32 	%rs12718, %r9723;
	bfe.u32 	%r9724, %r9716, 24, 8;
	cvt.u16.u32 	%rs12717, %r9724;
	ld.local.v2.b32 	{%r9725, %r9726}, [%rd1+112];
	bfe.u32 	%r9727, %r9725, 0, 8;
	cvt.u16.u32 	%rs12716, %r9727;
	bfe.u32 	%r9728, %r9725, 8, 8;
	cvt.u16.u32 	%rs12715, %r9728;
	bfe.u32 	%r9729, %r9725, 16, 8;
	cvt.u16.u32 	%rs12714, %r9729;
	bfe.u32 	%r9730, %r9725, 24, 8;
	cvt.u16.u32 	%rs12713, %r9730;
	bfe.u32 	%r9731, %r9726, 0, 8;
	cvt.u16.u32 	%rs12712, %r9731;
	bfe.u32 	%r9732, %r9726, 8, 8;
	cvt.u16.u32 	%rs12711, %r9732;
	bfe.u32 	%r9733, %r9726, 16, 8;
	cvt.u16.u32 	%rs12710, %r9733;
	bfe.u32 	%r9734, %r9726, 24, 8;
	cvt.u16.u32 	%rs12709, %r9734;
	ld.local.v2.b32 	{%r9735, %r9736}, [%rd1+120];
	bfe.u32 	%r9737, %r9735, 0, 8;
	cvt.u16.u32 	%rs12708, %r9737;
	bfe.u32 	%r9738, %r9735, 8, 8;
	cvt.u16.u32 	%rs12707, %r9738;
	bfe.u32 	%r9739, %r9735, 16, 8;
	cvt.u16.u32 	%rs12706, %r9739;
	bfe.u32 	%r9740, %r9735, 24, 8;
	cvt.u16.u32 	%rs12705, %r9740;
	bfe.u32 	%r9741, %r9736, 0, 8;
	cvt.u16.u32 	%rs12704, %r9741;
	bfe.u32 	%r9742, %r9736, 8, 8;
	cvt.u16.u32 	%rs12703, %r9742;
	bfe.u32 	%r9743, %r9736, 16, 8;
	cvt.u16.u32 	%rs12702, %r9743;
	bfe.u32 	%r9744, %r9736, 24, 8;
	cvt.u16.u32 	%rs12701, %r9744;
	ld.local.v2.b32 	{%r9745, %r9746}, [%rd1+128];
	bfe.u32 	%r9747, %r9745, 0, 8;
	cvt.u16.u32 	%rs12700, %r9747;
	bfe.u32 	%r9748, %r9745, 8, 8;
	cvt.u16.u32 	%rs12699, %r9748;
	bfe.u32 	%r9749, %r9745, 16, 8;
	cvt.u16.u32 	%rs12698, %r9749;
	bfe.u32 	%r9750, %r9745, 24, 8;
	cvt.u16.u32 	%rs12697, %r9750;
	bfe.u32 	%r9751, %r9746, 0, 8;
	cvt.u16.u32 	%rs12696, %r9751;
	bfe.u32 	%r9752, %r9746, 8, 8;
	cvt.u16.u32 	%rs12695, %r9752;
	bfe.u32 	%r9753, %r9746, 16, 8;
	cvt.u16.u32 	%rs12694, %r9753;
	bfe.u32 	%r9754, %r9746, 24, 8;
	cvt.u16.u32 	%rs12693, %r9754;
	ld.local.v2.b32 	{%r9755, %r9756}, [%rd1+136];
	bfe.u32 	%r9757, %r9755, 0, 8;
	cvt.u16.u32 	%rs12692, %r9757;
	bfe.u32 	%r9758, %r9755, 8, 8;
	cvt.u16.u32 	%rs12691, %r9758;
	bfe.u32 	%r9759, %r9755, 16, 8;
	cvt.u16.u32 	%rs12690, %r9759;
	bfe.u32 	%r9760, %r9755, 24, 8;
	cvt.u16.u32 	%rs12689, %r9760;
	bfe.u32 	%r9761, %r9756, 0, 8;
	cvt.u16.u32 	%rs12688, %r9761;
	bfe.u32 	%r9762, %r9756, 8, 8;
	cvt.u16.u32 	%rs12687, %r9762;
	bfe.u32 	%r9763, %r9756, 16, 8;
	cvt.u16.u32 	%rs12686, %r9763;
	bfe.u32 	%r9764, %r9756, 24, 8;
	cvt.u16.u32 	%rs12685, %r9764;
	ld.local.v2.b32 	{%r9765, %r9766}, [%rd1+144];
	bfe.u32 	%r9767, %r9765, 0, 8;
	cvt.u16.u32 	%rs12684, %r9767;
	bfe.u32 	%r9768, %r9765, 8, 8;
	cvt.u16.u32 	%rs12683, %r9768;
	bfe.u32 	%r9769, %r9765, 16, 8;
	cvt.u16.u32 	%rs12682, %r9769;
	bfe.u32 	%r9770, %r9765, 24, 8;
	cvt.u16.u32 	%rs12681, %r9770;
	bfe.u32 	%r9771, %r9766, 0, 8;
	cvt.u16.u32 	%rs12680, %r9771;
	bfe.u32 	%r9772, %r9766, 8, 8;
	cvt.u16.u32 	%rs12679, %r9772;
	bfe.u32 	%r9773, %r9766, 16, 8;
	cvt.u16.u32 	%rs12678, %r9773;
	bfe.u32 	%r9774, %r9766, 24, 8;
	cvt.u16.u32 	%rs12677, %r9774;
	ld.local.v2.b32 	{%r9775, %r9776}, [%rd1+152];
	bfe.u32 	%r9777, %r9775, 0, 8;
	cvt.u16.u32 	%rs12676, %r9777;
	bfe.u32 	%r9778, %r9775, 8, 8;
	cvt.u16.u32 	%rs12675, %r9778;
	bfe.u32 	%r9779, %r9775, 16, 8;
	cvt.u16.u32 	%rs12674, %r9779;
	bfe.u32 	%r9780, %r9775, 24, 8;
	cvt.u16.u32 	%rs12673, %r9780;
	bfe.u32 	%r9781, %r9776, 0, 8;
	cvt.u16.u32 	%rs12672, %r9781;
	bfe.u32 	%r9782, %r9776, 8, 8;
	cvt.u16.u32 	%rs12671, %r9782;
	bfe.u32 	%r9783, %r9776, 16, 8;
	cvt.u16.u32 	%rs12670, %r9783;
	bfe.u32 	%r9784, %r9776, 24, 8;
	cvt.u16.u32 	%rs12669, %r9784;
	ld.local.v2.b32 	{%r9785, %r9786}, [%rd1+160];
	bfe.u32 	%r9787, %r9785, 0, 8;
	cvt.u16.u32 	%rs12668, %r9787;
	bfe.u32 	%r9788, %r9785, 8, 8;
	cvt.u16.u32 	%rs12667, %r9788;
	bfe.u32 	%r9789, %r9785, 16, 8;
	cvt.u16.u32 	%rs12666, %r9789;
	bfe.u32 	%r9790, %r9785, 24, 8;
	cvt.u16.u32 	%rs12665, %r9790;
	bfe.u32 	%r9791, %r9786, 0, 8;
	cvt.u16.u32 	%rs12664, %r9791;
	bfe.u32 	%r9792, %r9786, 8, 8;
	cvt.u16.u32 	%rs12663, %r9792;
	bfe.u32 	%r9793, %r9786, 16, 8;
	cvt.u16.u32 	%rs12662, %r9793;
	bfe.u32 	%r9794, %r9786, 24, 8;
	cvt.u16.u32 	%rs12661, %r9794;
	ld.local.v2.b32 	{%r9795, %r9796}, [%rd1+168];
	bfe.u32 	%r9797, %r9795, 0, 8;
	cvt.u16.u32 	%rs12660, %r9797;
	bfe.u32 	%r9798, %r9795, 8, 8;
	cvt.u16.u32 	%rs12659, %r9798;
	bfe.u32 	%r9799, %r9795, 16, 8;
	cvt.u16.u32 	%rs12658, %r9799;
	bfe.u32 	%r9800, %r9795, 24, 8;
	cvt.u16.u32 	%rs12657, %r9800;
	bfe.u32 	%r9801, %r9796, 0, 8;
	cvt.u16.u32 	%rs12656, %r9801;
	bfe.u32 	%r9802, %r9796, 8, 8;
	cvt.u16.u32 	%rs12655, %r9802;
	bfe.u32 	%r9803, %r9796, 16, 8;
	cvt.u16.u32 	%rs12654, %r9803;
	bfe.u32 	%r9804, %r9796, 24, 8;
	cvt.u16.u32 	%rs12653, %r9804;
	ld.local.v2.b32 	{%r9805, %r9806}, [%rd1+176];
	bfe.u32 	%r9807, %r9805, 0, 8;
	cvt.u16.u32 	%rs12652, %r9807;
	bfe.u32 	%r9808, %r9805, 8, 8;
	cvt.u16.u32 	%rs12651, %r9808;
	bfe.u32 	%r9809, %r9805, 16, 8;
	cvt.u16.u32 	%rs12650, %r9809;
	bfe.u32 	%r9810, %r9805, 24, 8;
	cvt.u16.u32 	%rs12649, %r9810;
	bfe.u32 	%r9811, %r9806, 0, 8;
	cvt.u16.u32 	%rs12648, %r9811;
	bfe.u32 	%r9812, %r9806, 8, 8;
	cvt.u16.u32 	%rs12647, %r9812;
	bfe.u32 	%r9813, %r9806, 16, 8;
	cvt.u16.u32 	%rs12646, %r9813;
	bfe.u32 	%r9814, %r9806, 24, 8;
	cvt.u16.u32 	%rs12645, %r9814;
	ld.local.v2.b32 	{%r9815, %r9816}, [%rd1+184];
	bfe.u32 	%r9817, %r9815, 0, 8;
	cvt.u16.u32 	%rs12644, %r9817;
	bfe.u32 	%r9818, %r9815, 8, 8;
	cvt.u16.u32 	%rs12643, %r9818;
	bfe.u32 	%r9819, %r9815, 16, 8;
	cvt.u16.u32 	%rs12642, %r9819;
	bfe.u32 	%r9820, %r9815, 24, 8;
	cvt.u16.u32 	%rs12641, %r9820;
	bfe.u32 	%r9821, %r9816, 0, 8;
	cvt.u16.u32 	%rs12640, %r9821;
	bfe.u32 	%r9822, %r9816, 8, 8;
	cvt.u16.u32 	%rs12639, %r9822;
	bfe.u32 	%r9823, %r9816, 16, 8;
	cvt.u16.u32 	%rs12638, %r9823;
	bfe.u32 	%r9824, %r9816, 24, 8;
	cvt.u16.u32 	%rs12637, %r9824;
	ld.local.v2.b32 	{%r9825, %r9826}, [%rd1+192];
	bfe.u32 	%r9827, %r9825, 0, 8;
	cvt.u16.u32 	%rs12636, %r9827;
	bfe.u32 	%r9828, %r9825, 8, 8;
	cvt.u16.u32 	%rs12635, %r9828;
	bfe.u32 	%r9829, %r9825, 16, 8;
	cvt.u16.u32 	%rs12634, %r9829;
	bfe.u32 	%r9830, %r9825, 24, 8;
	cvt.u16.u32 	%rs12633, %r9830;
	bfe.u32 	%r9831, %r9826, 0, 8;
	cvt.u16.u32 	%rs12632, %r9831;
	bfe.u32 	%r9832, %r9826, 8, 8;
	cvt.u16.u32 	%rs12631, %r9832;
	bfe.u32 	%r9833, %r9826, 16, 8;
	cvt.u16.u32 	%rs12630, %r9833;
	bfe.u32 	%r9834, %r9826, 24, 8;
	cvt.u16.u32 	%rs12629, %r9834;
	ld.local.v2.b32 	{%r9835, %r9836}, [%rd1+200];
	bfe.u32 	%r9837, %r9835, 0, 8;
	cvt.u16.u32 	%rs12628, %r9837;
	bfe.u32 	%r9838, %r9835, 8, 8;
	cvt.u16.u32 	%rs12627, %r9838;
	bfe.u32 	%r9839, %r9835, 16, 8;
	cvt.u16.u32 	%rs12626, %r9839;
	bfe.u32 	%r9840, %r9835, 24, 8;
	cvt.u16.u32 	%rs12625, %r9840;
	bfe.u32 	%r9841, %r9836, 0, 8;
	cvt.u16.u32 	%rs12624, %r9841;
	bfe.u32 	%r9842, %r9836, 8, 8;
	cvt.u16.u32 	%rs12623, %r9842;
	bfe.u32 	%r9843, %r9836, 16, 8;
	cvt.u16.u32 	%rs12622, %r9843;
	bfe.u32 	%r9844, %r9836, 24, 8;
	cvt.u16.u32 	%rs12621, %r9844;
	ld.local.v2.b32 	{%r9845, %r9846}, [%rd1+208];
	bfe.u32 	%r9847, %r9845, 0, 8;
	cvt.u16.u32 	%rs12620, %r9847;
	bfe.u32 	%r9848, %r9845, 8, 8;
	cvt.u16.u32 	%rs12619, %r9848;
	bfe.u32 	%r9849, %r9845, 16, 8;
	cvt.u16.u32 	%rs12618, %r9849;
	bfe.u32 	%r9850, %r9845, 24, 8;
	cvt.u16.u32 	%rs12617, %r9850;
	bfe.u32 	%r9851, %r9846, 0, 8;
	cvt.u16.u32 	%rs12616, %r9851;
	bfe.u32 	%r9852, %r9846, 8, 8;
	cvt.u16.u32 	%rs12615, %r9852;
	bfe.u32 	%r9853, %r9846, 16, 8;
	cvt.u16.u32 	%rs12614, %r9853;
	bfe.u32 	%r9854, %r9846, 24, 8;
	cvt.u16.u32 	%rs12613, %r9854;
	ld.local.v2.b32 	{%r9855, %r9856}, [%rd1+216];
	bfe.u32 	%r9857, %r9855, 0, 8;
	cvt.u16.u32 	%rs12612, %r9857;
	bfe.u32 	%r9858, %r9855, 8, 8;
	cvt.u16.u32 	%rs12611, %r9858;
	bfe.u32 	%r9859, %r9855, 16, 8;
	cvt.u16.u32 	%rs12610, %r9859;
	bfe.u32 	%r9860, %r9855, 24, 8;
	cvt.u16.u32 	%rs12609, %r9860;
	bfe.u32 	%r9861, %r9856, 0, 8;
	cvt.u16.u32 	%rs12608, %r9861;
	bfe.u32 	%r9862, %r9856, 8, 8;
	cvt.u16.u32 	%rs12607, %r9862;
	bfe.u32 	%r9863, %r9856, 16, 8;
	cvt.u16.u32 	%rs12606, %r9863;
	bfe.u32 	%r9864, %r9856, 24, 8;
	cvt.u16.u32 	%rs12605, %r9864;
	ld.local.v2.b32 	{%r9865, %r9866}, [%rd1+224];
	bfe.u32 	%r9867, %r9865, 0, 8;
	cvt.u16.u32 	%rs12604, %r9867;
	bfe.u32 	%r9868, %r9865, 8, 8;
	cvt.u16.u32 	%rs12603, %r9868;
	bfe.u32 	%r9869, %r9865, 16, 8;
	cvt.u16.u32 	%rs12602, %r9869;
	bfe.u32 	%r9870, %r9865, 24, 8;
	cvt.u16.u32 	%rs12601, %r9870;
	bfe.u32 	%r9871, %r9866, 0, 8;
	cvt.u16.u32 	%rs12600, %r9871;
	bfe.u32 	%r9872, %r9866, 8, 8;
	cvt.u16.u32 	%rs12599, %r9872;
	bfe.u32 	%r9873, %r9866, 16, 8;
	cvt.u16.u32 	%rs12598, %r9873;
	bfe.u32 	%r9874, %r9866, 24, 8;
	cvt.u16.u32 	%rs12597, %r9874;
	ld.local.v2.b32 	{%r9875, %r9876}, [%rd1+232];
	bfe.u32 	%r9877, %r9875, 0, 8;
	cvt.u16.u32 	%rs12596, %r9877;
	bfe.u32 	%r9878, %r9875, 8, 8;
	cvt.u16.u32 	%rs12595, %r9878;
	bfe.u32 	%r9879, %r9875, 16, 8;
	cvt.u16.u32 	%rs12594, %r9879;
	bfe.u32 	%r9880, %r9875, 24, 8;
	cvt.u16.u32 	%rs12593, %r9880;
	bfe.u32 	%r9881, %r9876, 0, 8;
	cvt.u16.u32 	%rs12592, %r9881;
	bfe.u32 	%r9882, %r9876, 8, 8;
	cvt.u16.u32 	%rs12591, %r9882;
	bfe.u32 	%r9883, %r9876, 16, 8;
	cvt.u16.u32 	%rs12590, %r9883;
	bfe.u32 	%r9884, %r9876, 24, 8;
	cvt.u16.u32 	%rs12589, %r9884;
	ld.local.v2.b32 	{%r9885, %r9886}, [%rd1+240];
	bfe.u32 	%r9887, %r9885, 0, 8;
	cvt.u16.u32 	%rs12588, %r9887;
	bfe.u32 	%r9888, %r9885, 8, 8;
	cvt.u16.u32 	%rs12587, %r9888;
	bfe.u32 	%r9889, %r9885, 16, 8;
	cvt.u16.u32 	%rs12586, %r9889;
	bfe.u32 	%r9890, %r9885, 24, 8;
	cvt.u16.u32 	%rs12585, %r9890;
	bfe.u32 	%r9891, %r9886, 0, 8;
	cvt.u16.u32 	%rs12584, %r9891;
	bfe.u32 	%r9892, %r9886, 8, 8;
	cvt.u16.u32 	%rs12583, %r9892;
	bfe.u32 	%r9893, %r9886, 16, 8;
	cvt.u16.u32 	%rs12582, %r9893;
	bfe.u32 	%r9894, %r9886, 24, 8;
	cvt.u16.u32 	%rs12581, %r9894;
	ld.local.v2.b32 	{%r9895, %r9896}, [%rd1+248];
	bfe.u32 	%r9897, %r9895, 0, 8;
	cvt.u16.u32 	%rs12580, %r9897;
	bfe.u32 	%r9898, %r9895, 8, 8;
	cvt.u16.u32 	%rs12579, %r9898;
	bfe.u32 	%r9899, %r9895, 16, 8;
	cvt.u16.u32 	%rs12578, %r9899;
	bfe.u32 	%r9900, %r9895, 24, 8;
	cvt.u16.u32 	%rs12577, %r9900;
	bfe.u32 	%r9901, %r9896, 0, 8;
	cvt.u16.u32 	%rs12576, %r9901;
	bfe.u32 	%r9902, %r9896, 8, 8;
	cvt.u16.u32 	%rs12575, %r9902;
	bfe.u32 	%r9903, %r9896, 16, 8;
	cvt.u16.u32 	%rs12574, %r9903;
	bfe.u32 	%r9904, %r9896, 24, 8;
	cvt.u16.u32 	%rs12573, %r9904;
	ld.local.v2.b32 	{%r9905, %r9906}, [%rd1+256];
	bfe.u32 	%r9907, %r9905, 0, 8;
	cvt.u16.u32 	%rs12572, %r9907;
	bfe.u32 	%r9908, %r9905, 8, 8;
	cvt.u16.u32 	%rs12571, %r9908;
	bfe.u32 	%r9909, %r9905, 16, 8;
	cvt.u16.u32 	%rs12570, %r9909;
	bfe.u32 	%r9910, %r9905, 24, 8;
	cvt.u16.u32 	%rs12569, %r9910;
	bfe.u32 	%r9911, %r9906, 0, 8;
	cvt.u16.u32 	%rs12568, %r9911;
	bfe.u32 	%r9912, %r9906, 8, 8;
	cvt.u16.u32 	%rs12567, %r9912;
	bfe.u32 	%r9913, %r9906, 16, 8;
	cvt.u16.u32 	%rs12566, %r9913;
	bfe.u32 	%r9914, %r9906, 24, 8;
	cvt.u16.u32 	%rs12565, %r9914;
	ld.local.v2.b32 	{%r9915, %r9916}, [%rd1+264];
	bfe.u32 	%r9917, %r9915, 0, 8;
	cvt.u16.u32 	%rs12564, %r9917;
	bfe.u32 	%r9918, %r9915, 8, 8;
	cvt.u16.u32 	%rs12563, %r9918;
	bfe.u32 	%r9919, %r9915, 16, 8;
	cvt.u16.u32 	%rs12562, %r9919;
	bfe.u32 	%r9920, %r9915, 24, 8;
	cvt.u16.u32 	%rs12561, %r9920;
	bfe.u32 	%r9921, %r9916, 0, 8;
	cvt.u16.u32 	%rs12560, %r9921;
	bfe.u32 	%r9922, %r9916, 8, 8;
	cvt.u16.u32 	%rs12559, %r9922;
	bfe.u32 	%r9923, %r9916, 16, 8;
	cvt.u16.u32 	%rs12558, %r9923;
	bfe.u32 	%r9924, %r9916, 24, 8;
	cvt.u16.u32 	%rs12557, %r9924;
$L__BB2_130:
	cvt.u32.u16 	%r10265, %rs12812;
	and.b32  	%r10266, %r10265, 255;
	and.b16  	%rs11608, %rs12811, 255;
	mul.wide.u16 	%r10267, %rs11608, 256;
	or.b32  	%r10268, %r10267, %r10266;
	cvt.u32.u16 	%r10269, %rs12810;
	shl.b32 	%r10270, %r10269, 16;
	and.b32  	%r10271, %r10270, 16711680;
	or.b32  	%r10272, %r10268, %r10271;
	cvt.u32.u16 	%r10273, %rs12809;
	shl.b32 	%r10274, %r10273, 24;
	or.b32  	%r9946, %r10272, %r10274;
	cvt.u32.u16 	%r10275, %rs12808;
	and.b32  	%r10276, %r10275, 255;
	and.b16  	%rs11609, %rs12807, 255;
	mul.wide.u16 	%r10277, %rs11609, 256;
	or.b32  	%r10278, %r10277, %r10276;
	cvt.u32.u16 	%r10279, %rs12806;
	shl.b32 	%r10280, %r10279, 16;
	and.b32  	%r10281, %r10280, 16711680;
	or.b32  	%r10282, %r10278, %r10281;
	cvt.u32.u16 	%r10283, %rs12805;
	shl.b32 	%r10284, %r10283, 24;
	or.b32  	%r9951, %r10282, %r10284;
	cvt.u32.u16 	%r10285, %rs12804;
	and.b32  	%r10286, %r10285, 255;
	and.b16  	%rs11610, %rs12803, 255;
	mul.wide.u16 	%r10287, %rs11610, 256;
	or.b32  	%r10288, %r10287, %r10286;
	cvt.u32.u16 	%r10289, %rs12802;
	shl.b32 	%r10290, %r10289, 16;
	and.b32  	%r10291, %r10290, 16711680;
	or.b32  	%r10292, %r10288, %r10291;
	cvt.u32.u16 	%r10293, %rs12801;
	shl.b32 	%r10294, %r10293, 24;
	or.b32  	%r9956, %r10292, %r10294;
	cvt.u32.u16 	%r10295, %rs12800;
	and.b32  	%r10296, %r10295, 255;
	and.b16  	%rs11611, %rs12799, 255;
	mul.wide.u16 	%r10297, %rs11611, 256;
	or.b32  	%r10298, %r10297, %r10296;
	cvt.u32.u16 	%r10299, %rs12798;
	shl.b32 	%r10300, %r10299, 16;
	and.b32  	%r10301, %r10300, 16711680;
	or.b32  	%r10302, %r10298, %r10301;
	cvt.u32.u16 	%r10303, %rs12797;
	shl.b32 	%r10304, %r10303, 24;
	or.b32  	%r9961, %r10302, %r10304;
	cvt.u32.u16 	%r10305, %rs12796;
	and.b32  	%r10306, %r10305, 255;
	and.b16  	%rs11612, %rs12795, 255;
	mul.wide.u16 	%r10307, %rs11612, 256;
	or.b32  	%r10308, %r10307, %r10306;
	cvt.u32.u16 	%r10309, %rs12794;
	shl.b32 	%r10310, %r10309, 16;
	and.b32  	%r10311, %r10310, 16711680;
	or.b32  	%r10312, %r10308, %r10311;
	cvt.u32.u16 	%r10313, %rs12793;
	shl.b32 	%r10314, %r10313, 24;
	or.b32  	%r9966, %r10312, %r10314;
	cvt.u32.u16 	%r10315, %rs12792;
	and.b32  	%r10316, %r10315, 255;
	and.b16  	%rs11613, %rs12791, 255;
	mul.wide.u16 	%r10317, %rs11613, 256;
	or.b32  	%r10318, %r10317, %r10316;
	cvt.u32.u16 	%r10319, %rs12790;
	shl.b32 	%r10320, %r10319, 16;
	and.b32  	%r10321, %r10320, 16711680;
	or.b32  	%r10322, %r10318, %r10321;
	cvt.u32.u16 	%r10323, %rs12789;
	shl.b32 	%r10324, %r10323, 24;
	or.b32  	%r9971, %r10322, %r10324;
	cvt.u32.u16 	%r10325, %rs12788;
	and.b32  	%r10326, %r10325, 255;
	and.b16  	%rs11614, %rs12787, 255;
	mul.wide.u16 	%r10327, %rs11614, 256;
	or.b32  	%r10328, %r10327, %r10326;
	cvt.u32.u16 	%r10329, %rs12786;
	shl.b32 	%r10330, %r10329, 16;
	and.b32  	%r10331, %r10330, 16711680;
	or.b32  	%r10332, %r10328, %r10331;
	cvt.u32.u16 	%r10333, %rs12785;
	shl.b32 	%r10334, %r10333, 24;
	or.b32  	%r9976, %r10332, %r10334;
	cvt.u32.u16 	%r10335, %rs12784;
	and.b32  	%r10336, %r10335, 255;
	and.b16  	%rs11615, %rs12783, 255;
	mul.wide.u16 	%r10337, %rs11615, 256;
	or.b32  	%r10338, %r10337, %r10336;
	cvt.u32.u16 	%r10339, %rs12782;
	shl.b32 	%r10340, %r10339, 16;
	and.b32  	%r10341, %r10340, 16711680;
	or.b32  	%r10342, %r10338, %r10341;
	cvt.u32.u16 	%r10343, %rs12781;
	shl.b32 	%r10344, %r10343, 24;
	or.b32  	%r9981, %r10342, %r10344;
	cvt.u32.u16 	%r10345, %rs12780;
	and.b32  	%r10346, %r10345, 255;
	and.b16  	%rs11616, %rs12779, 255;
	mul.wide.u16 	%r10347, %rs11616, 256;
	or.b32  	%r10348, %r10347, %r10346;
	cvt.u32.u16 	%r10349, %rs12778;
	shl.b32 	%r10350, %r10349, 16;
	and.b32  	%r10351, %r10350, 16711680;
	or.b32  	%r10352, %r10348, %r10351;
	cvt.u32.u16 	%r10353, %rs12777;
	shl.b32 	%r10354, %r10353, 24;
	or.b32  	%r9986, %r10352, %r10354;
	cvt.u32.u16 	%r10355, %rs12776;
	and.b32  	%r10356, %r10355, 255;
	and.b16  	%rs11617, %rs12775, 255;
	mul.wide.u16 	%r10357, %rs11617, 256;
	or.b32  	%r10358, %r10357, %r10356;
	cvt.u32.u16 	%r10359, %rs12774;
	shl.b32 	%r10360, %r10359, 16;
	and.b32  	%r10361, %r10360, 16711680;
	or.b32  	%r10362, %r10358, %r10361;
	cvt.u32.u16 	%r10363, %rs12773;
	shl.b32 	%r10364, %r10363, 24;
	or.b32  	%r9991, %r10362, %r10364;
	cvt.u32.u16 	%r10365, %rs12772;
	and.b32  	%r10366, %r10365, 255;
	and.b16  	%rs11618, %rs12771, 255;
	mul.wide.u16 	%r10367, %rs11618, 256;
	or.b32  	%r10368, %r10367, %r10366;
	cvt.u32.u16 	%r10369, %rs12770;
	shl.b32 	%r10370, %r10369, 16;
	and.b32  	%r10371, %r10370, 16711680;
	or.b32  	%r10372, %r10368, %r10371;
	cvt.u32.u16 	%r10373, %rs12769;
	shl.b32 	%r10374, %r10373, 24;
	or.b32  	%r9996, %r10372, %r10374;
	cvt.u32.u16 	%r10375, %rs12768;
	and.b32  	%r10376, %r10375, 255;
	and.b16  	%rs11619, %rs12767, 255;
	mul.wide.u16 	%r10377, %rs11619, 256;
	or.b32  	%r10378, %r10377, %r10376;
	cvt.u32.u16 	%r10379, %rs12766;
	shl.b32 	%r10380, %r10379, 16;
	and.b32  	%r10381, %r10380, 16711680;
	or.b32  	%r10382, %r10378, %r10381;
	cvt.u32.u16 	%r10383, %rs12765;
	shl.b32 	%r10384, %r10383, 24;
	or.b32  	%r10001, %r10382, %r10384;
	cvt.u32.u16 	%r10385, %rs12764;
	and.b32  	%r10386, %r10385, 255;
	and.b16  	%rs11620, %rs12763, 255;
	mul.wide.u16 	%r10387, %rs11620, 256;
	or.b32  	%r10388, %r10387, %r10386;
	cvt.u32.u16 	%r10389, %rs12762;
	shl.b32 	%r10390, %r10389, 16;
	and.b32  	%r10391, %r10390, 16711680;
	or.b32  	%r10392, %r10388, %r10391;
	cvt.u32.u16 	%r10393, %rs12761;
	shl.b32 	%r10394, %r10393, 24;
	or.b32  	%r10006, %r10392, %r10394;
	cvt.u32.u16 	%r10395, %rs12760;
	and.b32  	%r10396, %r10395, 255;
	and.b16  	%rs11621, %rs12759, 255;
	mul.wide.u16 	%r10397, %rs11621, 256;
	or.b32  	%r10398, %r10397, %r10396;
	cvt.u32.u16 	%r10399, %rs12758;
	shl.b32 	%r10400, %r10399, 16;
	and.b32  	%r10401, %r10400, 16711680;
	or.b32  	%r10402, %r10398, %r10401;
	cvt.u32.u16 	%r10403, %rs12757;
	shl.b32 	%r10404, %r10403, 24;
	or.b32  	%r10011, %r10402, %r10404;
	cvt.u32.u16 	%r10405, %rs12756;
	and.b32  	%r10406, %r10405, 255;
	and.b16  	%rs11622, %rs12755, 255;
	mul.wide.u16 	%r10407, %rs11622, 256;
	or.b32  	%r10408, %r10407, %r10406;
	cvt.u32.u16 	%r10409, %rs12754;
	shl.b32 	%r10410, %r10409, 16;
	and.b32  	%r10411, %r10410, 16711680;
	or.b32  	%r10412, %r10408, %r10411;
	cvt.u32.u16 	%r10413, %rs12753;
	shl.b32 	%r10414, %r10413, 24;
	or.b32  	%r10016, %r10412, %r10414;
	cvt.u32.u16 	%r10415, %rs12752;
	and.b32  	%r10416, %r10415, 255;
	and.b16  	%rs11623, %rs12751, 255;
	mul.wide.u16 	%r10417, %rs11623, 256;
	or.b32  	%r10418, %r10417, %r10416;
	cvt.u32.u16 	%r10419, %rs12750;
	shl.b32 	%r10420, %r10419, 16;
	and.b32  	%r10421, %r10420, 16711680;
	or.b32  	%r10422, %r10418, %r10421;
	cvt.u32.u16 	%r10423, %rs12749;
	shl.b32 	%r10424, %r10423, 24;
	or.b32  	%r10021, %r10422, %r10424;
	cvt.u32.u16 	%r10425, %rs12748;
	and.b32  	%r10426, %r10425, 255;
	and.b16  	%rs11624, %rs12747, 255;
	mul.wide.u16 	%r10427, %rs11624, 256;
	or.b32  	%r10428, %r10427, %r10426;
	cvt.u32.u16 	%r10429, %rs12746;
	shl.b32 	%r10430, %r10429, 16;
	and.b32  	%r10431, %r10430, 16711680;
	or.b32  	%r10432, %r10428, %r10431;
	cvt.u32.u16 	%r10433, %rs12745;
	shl.b32 	%r10434, %r10433, 24;
	or.b32  	%r10026, %r10432, %r10434;
	cvt.u32.u16 	%r10435, %rs12744;
	and.b32  	%r10436, %r10435, 255;
	and.b16  	%rs11625, %rs12743, 255;
	mul.wide.u16 	%r10437, %rs11625, 256;
	or.b32  	%r10438, %r10437, %r10436;
	cvt.u32.u16 	%r10439, %rs12742;
	shl.b32 	%r10440, %r10439, 16;
	and.b32  	%r10441, %r10440, 16711680;
	or.b32  	%r10442, %r10438, %r10441;
	cvt.u32.u16 	%r10443, %rs12741;
	shl.b32 	%r10444, %r10443, 24;
	or.b32  	%r10031, %r10442, %r10444;
	cvt.u32.u16 	%r10445, %rs12740;
	and.b32  	%r10446, %r10445, 255;
	and.b16  	%rs11626, %rs12739, 255;
	mul.wide.u16 	%r10447, %rs11626, 256;
	or.b32  	%r10448, %r10447, %r10446;
	cvt.u32.u16 	%r10449, %rs12738;
	shl.b32 	%r10450, %r10449, 16;
	and.b32  	%r10451, %r10450, 16711680;
	or.b32  	%r10452, %r10448, %r10451;
	cvt.u32.u16 	%r10453, %rs12737;
	shl.b32 	%r10454, %r10453, 24;
	or.b32  	%r10036, %r10452, %r10454;
	cvt.u32.u16 	%r10455, %rs12736;
	and.b32  	%r10456, %r10455, 255;
	and.b16  	%rs11627, %rs12735, 255;
	mul.wide.u16 	%r10457, %rs11627, 256;
	or.b32  	%r10458, %r10457, %r10456;
	cvt.u32.u16 	%r10459, %rs12734;
	shl.b32 	%r10460, %r10459, 16;
	and.b32  	%r10461, %r10460, 16711680;
	or.b32  	%r10462, %r10458, %r10461;
	cvt.u32.u16 	%r10463, %rs12733;
	shl.b32 	%r10464, %r10463, 24;
	or.b32  	%r10041, %r10462, %r10464;
	cvt.u32.u16 	%r10465, %rs12732;
	and.b32  	%r10466, %r10465, 255;
	and.b16  	%rs11628, %rs12731, 255;
	mul.wide.u16 	%r10467, %rs11628, 256;
	or.b32  	%r10468, %r10467, %r10466;
	cvt.u32.u16 	%r10469, %rs12730;
	shl.b32 	%r10470, %r10469, 16;
	and.b32  	%r10471, %r10470, 16711680;
	or.b32  	%r10472, %r10468, %r10471;
	cvt.u32.u16 	%r10473, %rs12729;
	shl.b32 	%r10474, %r10473, 24;
	or.b32  	%r10046, %r10472, %r10474;
	cvt.u32.u16 	%r10475, %rs12728;
	and.b32  	%r10476, %r10475, 255;
	and.b16  	%rs11629, %rs12727, 255;
	mul.wide.u16 	%r10477, %rs11629, 256;
	or.b32  	%r10478, %r10477, %r10476;
	cvt.u32.u16 	%r10479, %rs12726;
	shl.b32 	%r10480, %r10479, 16;
	and.b32  	%r10481, %r10480, 16711680;
	or.b32  	%r10482, %r10478, %r10481;
	cvt.u32.u16 	%r10483, %rs12725;
	shl.b32 	%r10484, %r10483, 24;
	or.b32  	%r10051, %r10482, %r10484;
	cvt.u32.u16 	%r10485, %rs12724;
	and.b32  	%r10486, %r10485, 255;
	and.b16  	%rs11630, %rs12723, 255;
	mul.wide.u16 	%r10487, %rs11630, 256;
	or.b32  	%r10488, %r10487, %r10486;
	cvt.u32.u16 	%r10489, %rs12722;
	shl.b32 	%r10490, %r10489, 16;
	and.b32  	%r10491, %r10490, 16711680;
	or.b32  	%r10492, %r10488, %r10491;
	cvt.u32.u16 	%r10493, %rs12721;
	shl.b32 	%r10494, %r10493, 24;
	or.b32  	%r10056, %r10492, %r10494;
	cvt.u32.u16 	%r10495, %rs12720;
	and.b32  	%r10496, %r10495, 255;
	and.b16  	%rs11631, %rs12719, 255;
	mul.wide.u16 	%r10497, %rs11631, 256;
	or.b32  	%r10498, %r10497, %r10496;
	cvt.u32.u16 	%r10499, %rs12718;
	shl.b32 	%r10500, %r10499, 16;
	and.b32  	%r10501, %r10500, 16711680;
	or.b32  	%r10502, %r10498, %r10501;
	cvt.u32.u16 	%r10503, %rs12717;
	shl.b32 	%r10504, %r10503, 24;
	or.b32  	%r10061, %r10502, %r10504;
	cvt.u32.u16 	%r10505, %rs12716;
	and.b32  	%r10506, %r10505, 255;
	and.b16  	%rs11632, %rs12715, 255;
	mul.wide.u16 	%r10507, %rs11632, 256;
	or.b32  	%r10508, %r10507, %r10506;
	cvt.u32.u16 	%r10509, %rs12714;
	shl.b32 	%r10510, %r10509, 16;
	and.b32  	%r10511, %r10510, 16711680;
	or.b32  	%r10512, %r10508, %r10511;
	cvt.u32.u16 	%r10513, %rs12713;
	shl.b32 	%r10514, %r10513, 24;
	or.b32  	%r10066, %r10512, %r10514;
	cvt.u32.u16 	%r10515, %rs12712;
	and.b32  	%r10516, %r10515, 255;
	and.b16  	%rs11633, %rs12711, 255;
	mul.wide.u16 	%r10517, %rs11633, 256;
	or.b32  	%r10518, %r10517, %r10516;
	cvt.u32.u16 	%r10519, %rs12710;
	shl.b32 	%r10520, %r10519, 16;
	and.b32  	%r10521, %r10520, 16711680;
	or.b32  	%r10522, %r10518, %r10521;
	cvt.u32.u16 	%r10523, %rs12709;
	shl.b32 	%r10524, %r10523, 24;
	or.b32  	%r10071, %r10522, %r10524;
	cvt.u32.u16 	%r10525, %rs12708;
	and.b32  	%r10526, %r10525, 255;
	and.b16  	%rs11634, %rs12707, 255;
	mul.wide.u16 	%r10527, %rs11634, 256;
	or.b32  	%r10528, %r10527, %r10526;
	cvt.u32.u16 	%r10529, %rs12706;
	shl.b32 	%r10530, %r10529, 16;
	and.b32  	%r10531, %r10530, 16711680;
	or.b32  	%r10532, %r10528, %r10531;
	cvt.u32.u16 	%r10533, %rs12705;
	shl.b32 	%r10534, %r10533, 24;
	or.b32  	%r10076, %r10532, %r10534;
	cvt.u32.u16 	%r10535, %rs12704;
	and.b32  	%r10536, %r10535, 255;
	and.b16  	%rs11635, %rs12703, 255;
	mul.wide.u16 	%r10537, %rs11635, 256;
	or.b32  	%r10538, %r10537, %r10536;
	cvt.u32.u16 	%r10539, %rs12702;
	shl.b32 	%r10540, %r10539, 16;
	and.b32  	%r10541, %r10540, 16711680;
	or.b32  	%r10542, %r10538, %r10541;
	cvt.u32.u16 	%r10543, %rs12701;
	shl.b32 	%r10544, %r10543, 24;
	or.b32  	%r10081, %r10542, %r10544;
	cvt.u32.u16 	%r10545, %rs12700;
	and.b32  	%r10546, %r10545, 255;
	and.b16  	%rs11636, %rs12699, 255;
	mul.wide.u16 	%r10547, %rs11636, 256;
	or.b32  	%r10548, %r10547, %r10546;
	cvt.u32.u16 	%r10549, %rs12698;
	shl.b32 	%r10550, %r10549, 16;
	and.b32  	%r10551, %r10550, 16711680;
	or.b32  	%r10552, %r10548, %r10551;
	cvt.u32.u16 	%r10553, %rs12697;
	shl.b32 	%r10554, %r10553, 24;
	or.b32  	%r10086, %r10552, %r10554;
	cvt.u32.u16 	%r10555, %rs12696;
	and.b32  	%r10556, %r10555, 255;
	and.b16  	%rs11637, %rs12695, 255;
	mul.wide.u16 	%r10557, %rs11637, 256;
	or.b32  	%r10558, %r10557, %r10556;
	cvt.u32.u16 	%r10559, %rs12694;
	shl.b32 	%r10560, %r10559, 16;
	and.b32  	%r10561, %r10560, 16711680;
	or.b32  	%r10562, %r10558, %r10561;
	cvt.u32.u16 	%r10563, %rs12693;
	shl.b32 	%r10564, %r10563, 24;
	or.b32  	%r10091, %r10562, %r10564;
	cvt.u32.u16 	%r10565, %rs12692;
	and.b32  	%r10566, %r10565, 255;
	and.b16  	%rs11638, %rs12691, 255;
	mul.wide.u16 	%r10567, %rs11638, 256;
	or.b32  	%r10568, %r10567, %r10566;
	cvt.u32.u16 	%r10569, %rs12690;
	shl.b32 	%r10570, %r10569, 16;
	and.b32  	%r10571, %r10570, 16711680;
	or.b32  	%r10572, %r10568, %r10571;
	cvt.u32.u16 	%r10573, %rs12689;
	shl.b32 	%r10574, %r10573, 24;
	or.b32  	%r10096, %r10572, %r10574;
	cvt.u32.u16 	%r10575, %rs12688;
	and.b32  	%r10576, %r10575, 255;
	and.b16  	%rs11639, %rs12687, 255;
	mul.wide.u16 	%r10577, %rs11639, 256;
	or.b32  	%r10578, %r10577, %r10576;
	cvt.u32.u16 	%r10579, %rs12686;
	shl.b32 	%r10580, %r10579, 16;
	and.b32  	%r10581, %r10580, 16711680;
	or.b32  	%r10582, %r10578, %r10581;
	cvt.u32.u16 	%r10583, %rs12685;
	shl.b32 	%r10584, %r10583, 24;
	or.b32  	%r10101, %r10582, %r10584;
	cvt.u32.u16 	%r10585, %rs12684;
	and.b32  	%r10586, %r10585, 255;
	and.b16  	%rs11640, %rs12683, 255;
	mul.wide.u16 	%r10587, %rs11640, 256;
	or.b32  	%r10588, %r10587, %r10586;
	cvt.u32.u16 	%r10589, %rs12682;
	shl.b32 	%r10590, %r10589, 16;
	and.b32  	%r10591, %r10590, 16711680;
	or.b32  	%r10592, %r10588, %r10591;
	cvt.u32.u16 	%r10593, %rs12681;
	shl.b32 	%r10594, %r10593, 24;
	or.b32  	%r10106, %r10592, %r10594;
	cvt.u32.u16 	%r10595, %rs12680;
	and.b32  	%r10596, %r10595, 255;
	and.b16  	%rs11641, %rs12679, 255;
	mul.wide.u16 	%r10597, %rs11641, 256;
	or.b32  	%r10598, %r10597, %r10596;
	cvt.u32.u16 	%r10599, %rs12678;
	shl.b32 	%r10600, %r10599, 16;
	and.b32  	%r10601, %r10600, 16711680;
	or.b32  	%r10602, %r10598, %r10601;
	cvt.u32.u16 	%r10603, %rs12677;
	shl.b32 	%r10604, %r10603, 24;
	or.b32  	%r10111, %r10602, %r10604;
	cvt.u32.u16 	%r10605, %rs12676;
	and.b32  	%r10606, %r10605, 255;
	and.b16  	%rs11642, %rs12675, 255;
	mul.wide.u16 	%r10607, %rs11642, 256;
	or.b32  	%r10608, %r10607, %r10606;
	cvt.u32.u16 	%r10609, %rs12674;
	shl.b32 	%r10610, %r10609, 16;
	and.b32  	%r10611, %r10610, 16711680;
	or.b32  	%r10612, %r10608, %r10611;
	cvt.u32.u16 	%r10613, %rs12673;
	shl.b32 	%r10614, %r10613, 24;
	or.b32  	%r10116, %r10612, %r10614;
	cvt.u32.u16 	%r10615, %rs12672;
	and.b32  	%r10616, %r10615, 255;
	and.b16  	%rs11643, %rs12671, 255;
	mul.wide.u16 	%r10617, %rs11643, 256;
	or.b32  	%r10618, %r10617, %r10616;
	cvt.u32.u16 	%r10619, %rs12670;
	shl.b32 	%r10620, %r10619, 16;
	and.b32  	%r10621, %r10620, 16711680;
	or.b32  	%r10622, %r10618, %r10621;
	cvt.u32.u16 	%r10623, %rs12669;
	shl.b32 	%r10624, %r10623, 24;
	or.b32  	%r10121, %r10622, %r10624;
	cvt.u32.u16 	%r10625, %rs12668;
	and.b32  	%r10626, %r10625, 255;
	and.b16  	%rs11644, %rs12667, 255;
	mul.wide.u16 	%r10627, %rs11644, 256;
	or.b32  	%r10628, %r10627, %r10626;
	cvt.u32.u16 	%r10629, %rs12666;
	shl.b32 	%r10630, %r10629, 16;
	and.b32  	%r10631, %r10630, 16711680;
	or.b32  	%r10632, %r10628, %r10631;
	cvt.u32.u16 	%r10633, %rs12665;
	shl.b32 	%r10634, %r10633, 24;
	or.b32  	%r10126, %r10632, %r10634;
	cvt.u32.u16 	%r10635, %rs12664;
	and.b32  	%r10636, %r10635, 255;
	and.b16  	%rs11645, %rs12663, 255;
	mul.wide.u16 	%r10637, %rs11645, 256;
	or.b32  	%r10638, %r10637, %r10636;
	cvt.u32.u16 	%r10639, %rs12662;
	shl.b32 	%r10640, %r10639, 16;
	and.b32  	%r10641, %r10640, 16711680;
	or.b32  	%r10642, %r10638, %r10641;
	cvt.u32.u16 	%r10643, %rs12661;
	shl.b32 	%r10644, %r10643, 24;
	or.b32  	%r10131, %r10642, %r10644;
	cvt.u32.u16 	%r10645, %rs12660;
	and.b32  	%r10646, %r10645, 255;
	and.b16  	%rs11646, %rs12659, 255;
	mul.wide.u16 	%r10647, %rs11646, 256;
	or.b32  	%r10648, %r10647, %r10646;
	cvt.u32.u16 	%r10649, %rs12658;
	shl.b32 	%r10650, %r10649, 16;
	and.b32  	%r10651, %r10650, 16711680;
	or.b32  	%r10652, %r10648, %r10651;
	cvt.u32.u16 	%r10653, %rs12657;
	shl.b32 	%r10654, %r10653, 24;
	or.b32  	%r10136, %r10652, %r10654;
	cvt.u32.u16 	%r10655, %rs12656;
	and.b32  	%r10656, %r10655, 255;
	and.b16  	%rs11647, %rs12655, 255;
	mul.wide.u16 	%r10657, %rs11647, 256;
	or.b32  	%r10658, %r10657, %r10656;
	cvt.u32.u16 	%r10659, %rs12654;
	shl.b32 	%r10660, %r10659, 16;
	and.b32  	%r10661, %r10660, 16711680;
	or.b32  	%r10662, %r10658, %r10661;
	cvt.u32.u16 	%r10663, %rs12653;
	shl.b32 	%r10664, %r10663, 24;
	or.b32  	%r10141, %r10662, %r10664;
	cvt.u32.u16 	%r10665, %rs12652;
	and.b32  	%r10666, %r10665, 255;
	and.b16  	%rs11648, %rs12651, 255;
	mul.wide.u16 	%r10667, %rs11648, 256;
	or.b32  	%r10668, %r10667, %r10666;
	cvt.u32.u16 	%r10669, %rs12650;
	shl.b32 	%r10670, %r10669, 16;
	and.b32  	%r10671, %r10670, 16711680;
	or.b32  	%r10672, %r10668, %r10671;
	cvt.u32.u16 	%r10673, %rs12649;
	shl.b32 	%r10674, %r10673, 24;
	or.b32  	%r10146, %r10672, %r10674;
	cvt.u32.u16 	%r10675, %rs12648;
	and.b32  	%r10676, %r10675, 255;
	and.b16  	%rs11649, %rs12647, 255;
	mul.wide.u16 	%r10677, %rs11649, 256;
	or.b32  	%r10678, %r10677, %r10676;
	cvt.u32.u16 	%r10679, %rs12646;
	shl.b32 	%r10680, %r10679, 16;
	and.b32  	%r10681, %r10680, 16711680;
	or.b32  	%r10682, %r10678, %r10681;
	cvt.u32.u16 	%r10683, %rs12645;
	shl.b32 	%r10684, %r10683, 24;
	or.b32  	%r10151, %r10682, %r10684;
	cvt.u32.u16 	%r10685, %rs12644;
	and.b32  	%r10686, %r10685, 255;
	and.b16  	%rs11650, %rs12643, 255;
	mul.wide.u16 	%r10687, %rs11650, 256;
	or.b32  	%r10688, %r10687, %r10686;
	cvt.u32.u16 	%r10689, %rs12642;
	shl.b32 	%r10690, %r10689, 16;
	and.b32  	%r10691, %r10690, 16711680;
	or.b32  	%r10692, %r10688, %r10691;
	cvt.u32.u16 	%r10693, %rs12641;
	shl.b32 	%r10694, %r10693, 24;
	or.b32  	%r10156, %r10692, %r10694;
	cvt.u32.u16 	%r10695, %rs12640;
	and.b32  	%r10696, %r10695, 255;
	and.b16  	%rs11651, %rs12639, 255;
	mul.wide.u16 	%r10697, %rs11651, 256;
	or.b32  	%r10698, %r10697, %r10696;
	cvt.u32.u16 	%r10699, %rs12638;
	shl.b32 	%r10700, %r10699, 16;
	and.b32  	%r10701, %r10700, 16711680;
	or.b32  	%r10702, %r10698, %r10701;
	cvt.u32.u16 	%r10703, %rs12637;
	shl.b32 	%r10704, %r10703, 24;
	or.b32  	%r10161, %r10702, %r10704;
	cvt.u32.u16 	%r10705, %rs12636;
	and.b32  	%r10706, %r10705, 255;
	and.b16  	%rs11652, %rs12635, 255;
	mul.wide.u16 	%r10707, %rs11652, 256;
	or.b32  	%r10708, %r10707, %r10706;
	cvt.u32.u16 	%r10709, %rs12634;
	shl.b32 	%r10710, %r10709, 16;
	and.b32  	%r10711, %r10710, 16711680;
	or.b32  	%r10712, %r10708, %r10711;
	cvt.u32.u16 	%r10713, %rs12633;
	shl.b32 	%r10714, %r10713, 24;
	or.b32  	%r10166, %r10712, %r10714;
	cvt.u32.u16 	%r10715, %rs12632;
	and.b32  	%r10716, %r10715, 255;
	and.b16  	%rs11653, %rs12631, 255;
	mul.wide.u16 	%r10717, %rs11653, 256;
	or.b32  	%r10718, %r10717, %r10716;
	cvt.u32.u16 	%r10719, %rs12630;
	shl.b32 	%r10720, %r10719, 16;
	and.b32  	%r10721, %r10720, 16711680;
	or.b32  	%r10722, %r10718, %r10721;
	cvt.u32.u16 	%r10723, %rs12629;
	shl.b32 	%r10724, %r10723, 24;
	or.b32  	%r10171, %r10722, %r10724;
	cvt.u32.u16 	%r10725, %rs12628;
	and.b32  	%r10726, %r10725, 255;
	and.b16  	%rs11654, %rs12627, 255;
	mul.wide.u16 	%r10727, %rs11654, 256;
	or.b32  	%r10728, %r10727, %r10726;
	cvt.u32.u16 	%r10729, %rs12626;
	shl.b32 	%r10730, %r10729, 16;
	and.b32  	%r10731, %r10730, 16711680;
	or.b32  	%r10732, %r10728, %r10731;
	cvt.u32.u16 	%r10733, %rs12625;
	shl.b32 	%r10734, %r10733, 24;
	or.b32  	%r10176, %r10732, %r10734;
	cvt.u32.u16 	%r10735, %rs12624;
	and.b32  	%r10736, %r10735, 255;
	and.b16  	%rs11655, %rs12623, 255;
	mul.wide.u16 	%r10737, %rs11655, 256;
	or.b32  	%r10738, %r10737, %r10736;
	cvt.u32.u16 	%r10739, %rs12622;
	shl.b32 	%r10740, %r10739, 16;
	and.b32  	%r10741, %r10740, 16711680;
	or.b32  	%r10742, %r10738, %r10741;
	cvt.u32.u16 	%r10743, %rs12621;
	shl.b32 	%r10744, %r10743, 24;
	or.b32  	%r10181, %r10742, %r10744;
	cvt.u32.u16 	%r10745, %rs12620;
	and.b32  	%r10746, %r10745, 255;
	and.b16  	%rs11656, %rs12619, 255;
	mul.wide.u16 	%r10747, %rs11656, 256;
	or.b32  	%r10748, %r10747, %r10746;
	cvt.u32.u16 	%r10749, %rs12618;
	shl.b32 	%r10750, %r10749, 16;
	and.b32  	%r10751, %r10750, 16711680;
	or.b32  	%r10752, %r10748, %r10751;
	cvt.u32.u16 	%r10753, %rs12617;
	shl.b32 	%r10754, %r10753, 24;
	or.b32  	%r10186, %r10752, %r10754;
	cvt.u32.u16 	%r10755, %rs12616;
	and.b32  	%r10756, %r10755, 255;
	and.b16  	%rs11657, %rs12615, 255;
	mul.wide.u16 	%r10757, %rs11657, 256;
	or.b32  	%r10758, %r10757, %r10756;
	cvt.u32.u16 	%r10759, %rs12614;
	shl.b32 	%r10760, %r10759, 16;
	and.b32  	%r10761, %r10760, 16711680;
	or.b32  	%r10762, %r10758, %r10761;
	cvt.u32.u16 	%r10763, %rs12613;
	shl.b32 	%r10764, %r10763, 24;
	or.b32  	%r10191, %r10762, %r10764;
	cvt.u32.u16 	%r10765, %rs12612;
	and.b32  	%r10766, %r10765, 255;
	and.b16  	%rs11658, %rs12611, 255;
	mul.wide.u16 	%r10767, %rs11658, 256;
	or.b32  	%r10768, %r10767, %r10766;
	cvt.u32.u16 	%r10769, %rs12610;
	shl.b32 	%r10770, %r10769, 16;
	and.b32  	%r10771, %r10770, 16711680;
	or.b32  	%r10772, %r10768, %r10771;
	cvt.u32.u16 	%r10773, %rs12609;
	shl.b32 	%r10774, %r10773, 24;
	or.b32  	%r10196, %r10772, %r10774;
	cvt.u32.u16 	%r10775, %rs12608;
	and.b32  	%r10776, %r10775, 255;
	and.b16  	%rs11659, %rs12607, 255;
	mul.wide.u16 	%r10777, %rs11659, 256;
	or.b32  	%r10778, %r10777, %r10776;
	cvt.u32.u16 	%r10779, %rs12606;
	shl.b32 	%r10780, %r10779, 16;
	and.b32  	%r10781, %r10780, 16711680;
	or.b32  	%r10782, %r10778, %r10781;
	cvt.u32.u16 	%r10783, %rs12605;
	shl.b32 	%r10784, %r10783, 24;
	or.b32  	%r10201, %r10782, %r10784;
	cvt.u32.u16 	%r10785, %rs12604;
	and.b32  	%r10786, %r10785, 255;
	and.b16  	%rs11660, %rs12603, 255;
	mul.wide.u16 	%r10787, %rs11660, 256;
	or.b32  	%r10788, %r10787, %r10786;
	cvt.u32.u16 	%r10789, %rs12602;
	shl.b32 	%r10790, %r10789, 16;
	and.b32  	%r10791, %r10790, 16711680;
	or.b32  	%r10792, %r10788, %r10791;
	cvt.u32.u16 	%r10793, %rs12601;
	shl.b32 	%r10794, %r10793, 24;
	or.b32  	%r10206, %r10792, %r10794;
	cvt.u32.u16 	%r10795, %rs12600;
	and.b32  	%r10796, %r10795, 255;
	and.b16  	%rs11661, %rs12599, 255;
	mul.wide.u16 	%r10797, %rs11661, 256;
	or.b32  	%r10798, %r10797, %r10796;
	cvt.u32.u16 	%r10799, %rs12598;
	shl.b32 	%r10800, %r10799, 16;
	and.b32  	%r10801, %r10800, 16711680;
	or.b32  	%r10802, %r10798, %r10801;
	cvt.u32.u16 	%r10803, %rs12597;
	shl.b32 	%r10804, %r10803, 24;
	or.b32  	%r10211, %r10802, %r10804;
	cvt.u32.u16 	%r10805, %rs12596;
	and.b32  	%r10806, %r10805, 255;
	and.b16  	%rs11662, %rs12595, 255;
	mul.wide.u16 	%r10807, %rs11662, 256;
	or.b32  	%r10808, %r10807, %r10806;
	cvt.u32.u16 	%r10809, %rs12594;
	shl.b32 	%r10810, %r10809, 16;
	and.b32  	%r10811, %r10810, 16711680;
	or.b32  	%r10812, %r10808, %r10811;
	cvt.u32.u16 	%r10813, %rs12593;
	shl.b32 	%r10814, %r10813, 24;
	or.b32  	%r10216, %r10812, %r10814;
	cvt.u32.u16 	%r10815, %rs12592;
	and.b32  	%r10816, %r10815, 255;
	and.b16  	%rs11663, %rs12591, 255;
	mul.wide.u16 	%r10817, %rs11663, 256;
	or.b32  	%r10818, %r10817, %r10816;
	cvt.u32.u16 	%r10819, %rs12590;
	shl.b32 	%r10820, %r10819, 16;
	and.b32  	%r10821, %r10820, 16711680;
	or.b32  	%r10822, %r10818, %r10821;
	cvt.u32.u16 	%r10823, %rs12589;
	shl.b32 	%r10824, %r10823, 24;
	or.b32  	%r10221, %r10822, %r10824;
	cvt.u32.u16 	%r10825, %rs12588;
	and.b32  	%r10826, %r10825, 255;
	and.b16  	%rs11664, %rs12587, 255;
	mul.wide.u16 	%r10827, %rs11664, 256;
	or.b32  	%r10828, %r10827, %r10826;
	cvt.u32.u16 	%r10829, %rs12586;
	shl.b32 	%r10830, %r10829, 16;
	and.b32  	%r10831, %r10830, 16711680;
	or.b32  	%r10832, %r10828, %r10831;
	cvt.u32.u16 	%r10833, %rs12585;
	shl.b32 	%r10834, %r10833, 24;
	or.b32  	%r10226, %r10832, %r10834;
	cvt.u32.u16 	%r10835, %rs12584;
	and.b32  	%r10836, %r10835, 255;
	and.b16  	%rs11665, %rs12583, 255;
	mul.wide.u16 	%r10837, %rs11665, 256;
	or.b32  	%r10838, %r10837, %r10836;
	cvt.u32.u16 	%r10839, %rs12582;
	shl.b32 	%r10840, %r10839, 16;
	and.b32  	%r10841, %r10840, 16711680;
	or.b32  	%r10842, %r10838, %r10841;
	cvt.u32.u16 	%r10843, %rs12581;
	shl.b32 	%r10844, %r10843, 24;
	or.b32  	%r10231, %r10842, %r10844;
	cvt.u32.u16 	%r10845, %rs12580;
	and.b32  	%r10846, %r10845, 255;
	and.b16  	%rs11666, %rs12579, 255;
	mul.wide.u16 	%r10847, %rs11666, 256;
	or.b32  	%r10848, %r10847, %r10846;
	cvt.u32.u16 	%r10849, %rs12578;
	shl.b32 	%r10850, %r10849, 16;
	and.b32  	%r10851, %r10850, 16711680;
	or.b32  	%r10852, %r10848, %r10851;
	cvt.u32.u16 	%r10853, %rs12577;
	shl.b32 	%r10854, %r10853, 24;
	or.b32  	%r10236, %r10852, %r10854;
	cvt.u32.u16 	%r10855, %rs12576;
	and.b32  	%r10856, %r10855, 255;
	and.b16  	%rs11667, %rs12575, 255;
	mul.wide.u16 	%r10857, %rs11667, 256;
	or.b32  	%r10858, %r10857, %r10856;
	cvt.u32.u16 	%r10859, %rs12574;
	shl.b32 	%r10860, %r10859, 16;
	and.b32  	%r10861, %r10860, 16711680;
	or.b32  	%r10862, %r10858, %r10861;
	cvt.u32.u16 	%r10863, %rs12573;
	shl.b32 	%r10864, %r10863, 24;
	or.b32  	%r10241, %r10862, %r10864;
	cvt.u32.u16 	%r10865, %rs12572;
	and.b32  	%r10866, %r10865, 255;
	and.b16  	%rs11668, %rs12571, 255;
	mul.wide.u16 	%r10867, %rs11668, 256;
	or.b32  	%r10868, %r10867, %r10866;
	cvt.u32.u16 	%r10869, %rs12570;
	shl.b32 	%r10870, %r10869, 16;
	and.b32  	%r10871, %r10870, 16711680;
	or.b32  	%r10872, %r10868, %r10871;
	cvt.u32.u16 	%r10873, %rs12569;
	shl.b32 	%r10874, %r10873, 24;
	or.b32  	%r10246, %r10872, %r10874;
	cvt.u32.u16 	%r10875, %rs12568;
	and.b32  	%r10876, %r10875, 255;
	and.b16  	%rs11669, %rs12567, 255;
	mul.wide.u16 	%r10877, %rs11669, 256;
	or.b32  	%r10878, %r10877, %r10876;
	cvt.u32.u16 	%r10879, %rs12566;
	shl.b32 	%r10880, %r10879, 16;
	and.b32  	%r10881, %r10880, 16711680;
	or.b32  	%r10882, %r10878, %r10881;
	cvt.u32.u16 	%r10883, %rs12565;
	shl.b32 	%r10884, %r10883, 24;
	or.b32  	%r10251, %r10882, %r10884;
	cvt.u32.u16 	%r10885, %rs12564;
	and.b32  	%r10886, %r10885, 255;
	and.b16  	%rs11670, %rs12563, 255;
	mul.wide.u16 	%r10887, %rs11670, 256;
	or.b32  	%r10888, %r10887, %r10886;
	cvt.u32.u16 	%r10889, %rs12562;
	shl.b32 	%r10890, %r10889, 16;
	and.b32  	%r10891, %r10890, 16711680;
	or.b32  	%r10892, %r10888, %r10891;
	cvt.u32.u16 	%r10893, %rs12561;
	shl.b32 	%r10894, %r10893, 24;
	or.b32  	%r10256, %r10892, %r10894;
	cvt.u32.u16 	%r10895, %rs12560;
	and.b32  	%r10896, %r10895, 255;
	and.b16  	%rs11671, %rs12559, 255;
	mul.wide.u16 	%r10897, %rs11671, 256;
	or.b32  	%r10898, %r10897, %r10896;
	cvt.u32.u16 	%r10899, %rs12558;
	shl.b32 	%r10900, %r10899, 16;
	and.b32  	%r10901, %r10900, 16711680;
	or.b32  	%r10902, %r10898, %r10901;
	cvt.u32.u16 	%r10903, %rs12557;
	shl.b32 	%r10904, %r10903, 24;
	or.b32  	%r10261, %r10902, %r10904;
	mov.b32 	%r10262, 16;
	mov.b32 	%r10263, 31;
	mov.b32 	%r10264, -1;
	// begin inline asm
	shfl.sync.down.b32 %r9925, %r28550, %r10262, %r10263, %r10264;
	// end inline asm
	// begin inline asm
	shfl.sync.down.b32 %r9930, %r9931, %r10262, %r10263, %r10264;
	// end inline asm
	mov.b64 	%rd74, %fd75;
	mov.b64 	{%r9936, %r9941}, %rd74;
	// begin inline asm
	shfl.sync.down.b32 %r9935, %r9936, %r10262, %r10263, %r10264;
	// end inline asm
	// begin inline asm
	shfl.sync.down.b32 %r9940, %r9941, %r10262, %r10263, %r10264;
	// end inline asm
	// begin inline asm
	shfl.sync.down.b32 %r9945, %r9946, %r10262, %r10263, %r10264;
	// end inline asm
	// begin inline asm
	shfl.sync.down.b32 %r9950, %r9951, %r10262, %r10263, %r10264;
	// end inline asm
	// begin inline asm
	shfl.sync.down.b32 %r9955, %r9956, %r10262, %r10263, %r10264;
	// end inline asm
	// begin inline asm
	shfl.sync.down.b32 %r9960, %r9961, %r10262, %r10263, %r10264;
	// end inline asm
	// begin inline asm
	shfl.sync.down.b32 %r9965, %r9966, %r10262, %r10263, %r10264;
	// end inline asm
	// begin inline asm
	shfl.sync.down.b32 %r9970, %r9971, %r10262, %r10263, %r10264;
	// end inline asm
	// begin inline asm
	shfl.sync.down.b32 %r9975, %r9976, %r10262, %r10263, %r10264;
	// end inline asm
	// begin inline asm
	shfl.sync.down.b32 %r9980, %r9981, %r10262, %r10263, %r10264;
	// end inline asm
	// begin inline asm
	shfl.sync.down.b32 %r9985, %r9986, %r10262, %r10263, %r10264;
	// end inline asm
	// begin inline asm
	shfl.sync.down.b32 %r9990, %r9991, %r10262, %r10263, %r10264;
	// end inline asm
	// begin inline asm
	shfl.sync.down.b32 %r9995, %r9996, %r10262, %r10263, %r10264;
	// end inline asm
	// begin inline asm
	shfl.sync.down.b32 %r10000, %r10001, %r10262, %r10263, %r10264;
	// end inline asm
	// begin inline asm
	shfl.sync.down.b32 %r10005, %r10006, %r10262, %r10263, %r10264;
	// end inline asm
	// begin inline asm
	shfl.sync.down.b32 %r10010, %r10011, %r10262, %r10263, %r10264;
	// end inline asm
	// begin inline asm
	shfl.sync.down.b32 %r10015, %r10016, %r10262, %r10263, %r10264;
	// end inline asm
	// begin inline asm
	shfl.sync.down.b32 %r10020, %r10021, %r10262, %r10263, %r10264;
	// end inline asm
	// begin inline asm
	shfl.sync.down.b32 %r10025, %r10026, %r10262, %r10263, %r10264;
	// end inline asm
	// begin inline asm
	shfl.sync.down.b32 %r10030, %r10031, %r10262, %r10263, %r10264;
	// end inline asm
	// begin inline asm
	shfl.sync.down.b32 %r10035, %r10036, %r10262, %r10263, %r10264;
	// end inline asm
	// begin inline asm
	shfl.sync.down.b32 %r10040, %r10041, %r10262, %r10263, %r10264;
	// end inline asm
	// begin inline asm
	shfl.sync.down.b32 %r10045, %r10046, %r10262, %r10263, %r10264;
	// end inline asm
	// begin inline asm
	shfl.sync.down.b32 %r10050, %r10051, %r10262, %r10263, %r10264;
	// end inline asm
	// begin inline asm
	shfl.sync.down.b32 %r10055, %r10056, %r10262, %r10263, %r10264;
	// end inline asm
	// begin inline asm
	shfl.sync.down.b32 %r10060, %r10061, %r10262, %r10263, %r10264;
	// end inline asm
	// begin inline asm
	shfl.sync.down.b32 %r10065, %r10066, %r10262, %r10263, %r10264;
	// end inline asm
	// begin inline asm
	shfl.sync.down.b32 %r10070, %r10071, %r10262, %r10263, %r10264;
	// end inline asm
	// begin inline asm
	shfl.sync.down.b32 %r10075, %r10076, %r10262, %r10263, %r10264;
	// end inline asm
	// begin inline asm
	shfl.sync.down.b32 %r10080, %r10081, %r10262, %r10263, %r10264;
	// end inline asm
	// begin inline asm
	shfl.sync.down.b32 %r10085, %r10086, %r10262, %r10263, %r10264;
	// end inline asm
	// begin inline asm
	shfl.sync.down.b32 %r10090, %r10091, %r10262, %r10263, %r10264;
	// end inline asm
	// begin inline asm
	shfl.sync.down.b32 %r10095, %r10096, %r10262, %r10263, %r10264;
	// end inline asm
	// begin inline asm
	shfl.sync.down.b32 %r10100, %r10101, %r10262, %r10263, %r10264;
	// end inline asm
	// begin inline asm
	shfl.sync.down.b32 %r10105, %r10106, %r10262, %r10263, %r10264;
	// end inline asm
	// begin inline asm
	shfl.sync.down.b32 %r10110, %r10111, %r10262, %r10263, %r10264;
	// end inline asm
	// begin inline asm
	shfl.sync.down.b32 %r10115, %r10116, %r10262, %r10263, %r10264;
	// end inline asm
	// begin inline asm
	shfl.sync.down.b32 %r10120, %r10121, %r10262, %r10263, %r10264;
	// end inline asm
	// begin inline asm
	shfl.sync.down.b32 %r10125, %r10126, %r10262, %r10263, %r10264;
	// end inline asm
	// begin inline asm
	shfl.sync.down.b32 %r10130, %r10131, %r10262, %r10263, %r10264;
	// end inline asm
	// begin inline asm
	shfl.sync.down.b32 %r10135, %r10136, %r10262, %r10263, %r10264;
	// end inline asm
	// begin inline asm
	shfl.sync.down.b32 %r10140, %r10141, %r10262, %r10263, %r10264;
	// end inline asm
	// begin inline asm
	shfl.sync.down.b32 %r10145, %r10146, %r10262, %r10263, %r10264;
	// end inline asm
	// begin inline asm
	shfl.sync.down.b32 %r10150, %r10151, %r10262, %r10263, %r10264;
	// end inline asm
	// begin inline asm
	shfl.sync.down.b32 %r10155, %r10156, %r10262, %r10263, %r10264;
	// end inline asm
	// begin inline asm
	shfl.sync.down.b32 %r10160, %r10161, %r10262, %r10263, %r10264;
	// end inline asm
	// begin inline asm
	shfl.sync.down.b32 %r10165, %r10166, %r10262, %r10263, %r10264;
	// end inline asm
	// begin inline asm
	shfl.sync.down.b32 %r10170, %r10171, %r10262, %r10263, %r10264;
	// end inline asm
	// begin inline asm
	shfl.sync.down.b32 %r10175, %r10176, %r10262, %r10263, %r10264;
	// end inline asm
	// begin inline asm
	shfl.sync.down.b32 %r10180, %r10181, %r10262, %r10263, %r10264;
	// end inline asm
	// begin inline asm
	shfl.sync.down.b32 %r10185, %r10186, %r10262, %r10263, %r10264;
	// end inline asm
	// begin inline asm
	shfl.sync.down.b32 %r10190, %r10191, %r10262, %r10263, %r10264;
	// end inline asm
	// begin inline asm
	shfl.sync.down.b32 %r10195, %r10196, %r10262, %r10263, %r10264;
	// end inline asm
	// begin inline asm
	shfl.sync.down.b32 %r10200, %r10201, %r10262, %r10263, %r10264;
	// end inline asm
	// begin inline asm
	shfl.sync.down.b32 %r10205, %r10206, %r10262, %r10263, %r10264;
	// end inline asm
	// begin inline asm
	shfl.sync.down.b32 %r10210, %r10211, %r10262, %r10263, %r10264;
	// end inline asm
	// begin inline asm
	shfl.sync.down.b32 %r10215, %r10216, %r10262, %r10263, %r10264;
	// end inline asm
	// begin inline asm
	shfl.sync.down.b32 %r10220, %r10221, %r10262, %r10263, %r10264;
	// end inline asm
	// begin inline asm
	shfl.sync.down.b32 %r10225, %r10226, %r10262, %r10263, %r10264;
	// end inline asm
	// begin inline asm
	shfl.sync.down.b32 %r10230, %r10231, %r10262, %r10263, %r10264;
	// end inline asm
	// begin inline asm
	shfl.sync.down.b32 %r10235, %r10236, %r10262, %r10263, %r10264;
	// end inline asm
	// begin inline asm
	shfl.sync.down.b32 %r10240, %r10241, %r10262, %r10263, %r10264;
	// end inline asm
	// begin inline asm
	shfl.sync.down.b32 %r10245, %r10246, %r10262, %r10263, %r10264;
	// end inline asm
	// begin inline asm
	shfl.sync.down.b32 %r10250, %r10251, %r10262, %r10263, %r10264;
	// end inline asm
	// begin inline asm
	shfl.sync.down.b32 %r10255, %r10256, %r10262, %r10263, %r10264;
	// end inline asm
	// begin inline asm
	shfl.sync.down.b32 %r10260, %r10261, %r10262, %r10263, %r10264;
	// end inline asm
	setp.gt.s32 	%p30, %r2924, 15;
	@%p30 bra 	$L__BB2_137;
	cvt.u16.u32 	%rs17437, %r9945;
	mov.b64 	%rd75, {%r9935, %r9940};
	mov.b64 	%fd58, %rd75;
	st.local.u32 	[%rd2], %r9925;
	st.local.v2.u32 	[%rd2+8], {%r9935, %r9940};
	st.local.v2.b32 	[%rd2+16], {%r9945, %r9950};
	st.local.v2.b32 	[%rd2+24], {%r9955, %r9960};
	st.local.v2.b32 	[%rd2+32], {%r9965, %r9970};
	st.local.v2.b32 	[%rd2+40], {%r9975, %r9980};
	st.local.v2.b32 	[%rd2+48], {%r9985, %r9990};
	st.local.v2.b32 	[%rd2+56], {%r9995, %r10000};
	st.local.v2.b32 	[%rd2+64], {%r10005, %r10010};
	st.local.v2.b32 	[%rd2+72], {%r10015, %r10020};
	st.local.v2.b32 	[%rd2+80], {%r10025, %r10030};
	st.local.v2.b32 	[%rd2+88], {%r10035, %r10040};
	st.local.v2.b32 	[%rd2+96], {%r10045, %r10050};
	st.local.v2.b32 	[%rd2+104], {%r10055, %r10060};
	st.local.v2.b32 	[%rd2+112], {%r10065, %r10070};
	st.local.v2.b32 	[%rd2+120], {%r10075, %r10080};
	st.local.v2.b32 	[%rd2+128], {%r10085, %r10090};
	st.local.v2.b32 	[%rd2+136], {%r10095, %r10100};
	st.local.v2.b32 	[%rd2+144], {%r10105, %r10110};
	st.local.v2.b32 	[%rd2+152], {%r10115, %r10120};
	st.local.v2.b32 	[%rd2+160], {%r10125, %r10130};
	st.local.v2.b32 	[%rd2+168], {%r10135, %r10140};
	st.local.v2.b32 	[%rd2+176], {%r10145, %r10150};
	st.local.v2.b32 	[%rd2+184], {%r10155, %r10160};
	st.local.v2.b32 	[%rd2+192], {%r10165, %r10170};
	st.local.v2.b32 	[%rd2+200], {%r10175, %r10180};
	st.local.v2.b32 	[%rd2+208], {%r10185, %r10190};
	st.local.v2.b32 	[%rd2+216], {%r10195, %r10200};
	st.local.v2.b32 	[%rd2+224], {%r10205, %r10210};
	st.local.v2.b32 	[%rd2+232], {%r10215, %r10220};
	st.local.v2.b32 	[%rd2+240], {%r10225, %r10230};
	st.local.v2.b32 	[%rd2+248], {%r10235, %r10240};
	st.local.v2.b32 	[%rd2+256], {%r10245, %r10250};
	st.local.v2.b32 	[%rd2+264], {%r10255, %r10260};
	st.local.u32 	[%rd1], %r28550;
	st.local.f64 	[%rd1+8], %fd75;
	cvt.u32.u16 	%r10906, %rs12805;
	cvt.u32.u16 	%r10907, %rs12806;
	prmt.b32 	%r10908, %r10907, %r10906, 0x3340U;
	cvt.u32.u16 	%r10909, %rs12807;
	cvt.u32.u16 	%r10910, %rs12808;
	prmt.b32 	%r10911, %r10910, %r10909, 0x3340U;
	prmt.b32 	%r10912, %r10911, %r10908, 0x5410U;
	cvt.u32.u16 	%r10913, %rs12809;
	cvt.u32.u16 	%r10914, %rs12810;
	prmt.b32 	%r10915, %r10914, %r10913, 0x3340U;
	cvt.u32.u16 	%r10916, %rs12811;
	cvt.u32.u16 	%r10917, %rs12812;
	prmt.b32 	%r10918, %r10917, %r10916, 0x3340U;
	prmt.b32 	%r10919, %r10918, %r10915, 0x5410U;
	st.local.v2.b32 	[%rd1+16], {%r10919, %r10912};
	cvt.u32.u16 	%r10920, %rs12797;
	cvt.u32.u16 	%r10921, %rs12798;
	prmt.b32 	%r10922, %r10921, %r10920, 0x3340U;
	cvt.u32.u16 	%r10923, %rs12799;
	cvt.u32.u16 	%r10924, %rs12800;
	prmt.b32 	%r10925, %r10924, %r10923, 0x3340U;
	prmt.b32 	%r10926, %r10925, %r10922, 0x5410U;
	cvt.u32.u16 	%r10927, %rs12801;
	cvt.u32.u16 	%r10928, %rs12802;
	prmt.b32 	%r10929, %r10928, %r10927, 0x3340U;
	cvt.u32.u16 	%r10930, %rs12803;
	cvt.u32.u16 	%r10931, %rs12804;
	prmt.b32 	%r10932, %r10931, %r10930, 0x3340U;
	prmt.b32 	%r10933, %r10932, %r10929, 0x5410U;
	st.local.v2.b32 	[%rd1+24], {%r10933, %r10926};
	cvt.u32.u16 	%r10934, %rs12789;
	cvt.u32.u16 	%r10935, %rs12790;
	prmt.b32 	%r10936, %r10935, %r10934, 0x3340U;
	cvt.u32.u16 	%r10937, %rs12791;
	cvt.u32.u16 	%r10938, %rs12792;
	prmt.b32 	%r10939, %r10938, %r10937, 0x3340U;
	prmt.b32 	%r10940, %r10939, %r10936, 0x5410U;
	cvt.u32.u16 	%r10941, %rs12793;
	cvt.u32.u16 	%r10942, %rs12794;
	prmt.b32 	%r10943, %r10942, %r10941, 0x3340U;
	cvt.u32.u16 	%r10944, %rs12795;
	cvt.u32.u16 	%r10945, %rs12796;
	prmt.b32 	%r10946, %r10945, %r10944, 0x3340U;
	prmt.b32 	%r10947, %r10946, %r10943, 0x5410U;
	st.local.v2.b32 	[%rd1+32], {%r10947, %r10940};
	cvt.u32.u16 	%r10948, %rs12781;
	cvt.u32.u16 	%r10949, %rs12782;
	prmt.b32 	%r10950, %r10949, %r10948, 0x3340U;
	cvt.u32.u16 	%r10951, %rs12783;
	cvt.u32.u16 	%r10952, %rs12784;
	prmt.b32 	%r10953, %r10952, %r10951, 0x3340U;
	prmt.b32 	%r10954, %r10953, %r10950, 0x5410U;
	cvt.u32.u16 	%r10955, %rs12785;
	cvt.u32.u16 	%r10956, %rs12786;
	prmt.b32 	%r10957, %r10956, %r10955, 0x3340U;
	cvt.u32.u16 	%r10958, %rs12787;
	cvt.u32.u16 	%r10959, %rs12788;
	prmt.b32 	%r10960, %r10959, %r10958, 0x3340U;
	prmt.b32 	%r10961, %r10960, %r10957, 0x5410U;
	st.local.v2.b32 	[%rd1+40], {%r10961, %r10954};
	cvt.u32.u16 	%r10962, %rs12773;
	cvt.u32.u16 	%r10963, %rs12774;
	prmt.b32 	%r10964, %r10963, %r10962, 0x3340U;
	cvt.u32.u16 	%r10965, %rs12775;
	cvt.u32.u16 	%r10966, %rs12776;
	prmt.b32 	%r10967, %r10966, %r10965, 0x3340U;
	prmt.b32 	%r10968, %r10967, %r10964, 0x5410U;
	cvt.u32.u16 	%r10969, %rs12777;
	cvt.u32.u16 	%r10970, %rs12778;
	prmt.b32 	%r10971, %r10970, %r10969, 0x3340U;
	cvt.u32.u16 	%r10972, %rs12779;
	cvt.u32.u16 	%r10973, %rs12780;
	prmt.b32 	%r10974, %r10973, %r10972, 0x3340U;
	prmt.b32 	%r10975, %r10974, %r10971, 0x5410U;
	st.local.v2.b32 	[%rd1+48], {%r10975, %r10968};
	cvt.u32.u16 	%r10976, %rs12765;
	cvt.u32.u16 	%r10977, %rs12766;
	prmt.b32 	%r10978, %r10977, %r10976, 0x3340U;
	cvt.u32.u16 	%r10979, %rs12767;
	cvt.u32.u16 	%r10980, %rs12768;
	prmt.b32 	%r10981, %r10980, %r10979, 0x3340U;
	prmt.b32 	%r10982, %r10981, %r10978, 0x5410U;
	cvt.u32.u16 	%r10983, %rs12769;
	cvt.u32.u16 	%r10984, %rs12770;
	prmt.b32 	%r10985, %r10984, %r10983, 0x3340U;
	cvt.u32.u16 	%r10986, %rs12771;
	cvt.u32.u16 	%r10987, %rs12772;
	prmt.b32 	%r10988, %r10987, %r10986, 0x3340U;
	prmt.b32 	%r10989, %r10988, %r10985, 0x5410U;
	st.local.v2.b32 	[%rd1+56], {%r10989, %r10982};
	cvt.u32.u16 	%r10990, %rs12757;
	cvt.u32.u16 	%r10991, %rs12758;
	prmt.b32 	%r10992, %r10991, %r10990, 0x3340U;
	cvt.u32.u16 	%r10993, %rs12759;
	cvt.u32.u16 	%r10994, %rs12760;
	prmt.b32 	%r10995, %r10994, %r10993, 0x3340U;
	prmt.b32 	%r10996, %r10995, %r10992, 0x5410U;
	cvt.u32.u16 	%r10997, %rs12761;
	cvt.u32.u16 	%r10998, %rs12762;
	prmt.b32 	%r10999, %r10998, %r10997, 0x3340U;
	cvt.u32.u16 	%r11000, %rs12763;
	cvt.u32.u16 	%r11001, %rs12764;
	prmt.b32 	%r11002, %r11001, %r11000, 0x3340U;
	prmt.b32 	%r11003, %r11002, %r10999, 0x5410U;
	st.local.v2.b32 	[%rd1+64], {%r11003, %r10996};
	cvt.u32.u16 	%r11004, %rs12749;
	cvt.u32.u16 	%r11005, %rs12750;
	prmt.b32 	%r11006, %r11005, %r11004, 0x3340U;
	cvt.u32.u16 	%r11007, %rs12751;
	cvt.u32.u16 	%r11008, %rs12752;
	prmt.b32 	%r11009, %r11008, %r11007, 0x3340U;
	prmt.b32 	%r11010, %r11009, %r11006, 0x5410U;
	cvt.u32.u16 	%r11011, %rs12753;
	cvt.u32.u16 	%r11012, %rs12754;
	prmt.b32 	%r11013, %r11012, %r11011, 0x3340U;
	cvt.u32.u16 	%r11014, %rs12755;
	cvt.u32.u16 	%r11015, %rs12756;
	prmt.b32 	%r11016, %r11015, %r11014, 0x3340U;
	prmt.b32 	%r11017, %r11016, %r11013, 0x5410U;
	st.local.v2.b32 	[%rd1+72], {%r11017, %r11010};
	cvt.u32.u16 	%r11018, %rs12741;
	cvt.u32.u16 	%r11019, %rs12742;
	prmt.b32 	%r11020, %r11019, %r11018, 0x3340U;
	cvt.u32.u16 	%r11021, %rs12743;
	cvt.u32.u16 	%r11022, %rs12744;
	prmt.b32 	%r11023, %r11022, %r11021, 0x3340U;
	prmt.b32 	%r11024, %r11023, %r11020, 0x5410U;
	cvt.u32.u16 	%r11025, %rs12745;
	cvt.u32.u16 	%r11026, %rs12746;
	prmt.b32 	%r11027, %r11026, %r11025, 0x3340U;
	cvt.u32.u16 	%r11028, %rs12747;
	cvt.u32.u16 	%r11029, %rs12748;
	prmt.b32 	%r11030, %r11029, %r11028, 0x3340U;
	prmt.b32 	%r11031, %r11030, %r11027, 0x5410U;
	st.local.v2.b32 	[%rd1+80], {%r11031, %r11024};
	cvt.u32.u16 	%r11032, %rs12733;
	cvt.u32.u16 	%r11033, %rs12734;
	prmt.b32 	%r11034, %r11033, %r11032, 0x3340U;
	cvt.u32.u16 	%r11035, %rs12735;
	cvt.u32.u16 	%r11036, %rs12736;
	prmt.b32 	%r11037, %r11036, %r11035, 0x3340U;
	prmt.b32 	%r11038, %r11037, %r11034, 0x5410U;
	cvt.u32.u16 	%r11039, %rs12737;
	cvt.u32.u16 	%r11040, %rs12738;
	prmt.b32 	%r11041, %r11040, %r11039, 0x3340U;
	cvt.u32.u16 	%r11042, %rs12739;
	cvt.u32.u16 	%r11043, %rs12740;
	prmt.b32 	%r11044, %r11043, %r11042, 0x3340U;
	prmt.b32 	%r11045, %r11044, %r11041, 0x5410U;
	st.local.v2.b32 	[%rd1+88], {%r11045, %r11038};
	cvt.u32.u16 	%r11046, %rs12725;
	cvt.u32.u16 	%r11047, %rs12726;
	prmt.b32 	%r11048, %r11047, %r11046, 0x3340U;
	cvt.u32.u16 	%r11049, %rs12727;
	cvt.u32.u16 	%r11050, %rs12728;
	prmt.b32 	%r11051, %r11050, %r11049, 0x3340U;
	prmt.b32 	%r11052, %r11051, %r11048, 0x5410U;
	cvt.u32.u16 	%r11053, %rs12729;
	cvt.u32.u16 	%r11054, %rs12730;
	prmt.b32 	%r11055, %r11054, %r11053, 0x3340U;
	cvt.u32.u16 	%r11056, %rs12731;
	cvt.u32.u16 	%r11057, %rs12732;
	prmt.b32 	%r11058, %r11057, %r11056, 0x3340U;
	prmt.b32 	%r11059, %r11058, %r11055, 0x5410U;
	st.local.v2.b32 	[%rd1+96], {%r11059, %r11052};
	cvt.u32.u16 	%r11060, %rs12717;
	cvt.u32.u16 	%r11061, %rs12718;
	prmt.b32 	%r11062, %r11061, %r11060, 0x3340U;
	cvt.u32.u16 	%r11063, %rs12719;
	cvt.u32.u16 	%r11064, %rs12720;
	prmt.b32 	%r11065, %r11064, %r11063, 0x3340U;
	prmt.b32 	%r11066, %r11065, %r11062, 0x5410U;
	cvt.u32.u16 	%r11067, %rs12721;
	cvt.u32.u16 	%r11068, %rs12722;
	prmt.b32 	%r11069, %r11068, %r11067, 0x3340U;
	cvt.u32.u16 	%r11070, %rs12723;
	cvt.u32.u16 	%r11071, %rs12724;
	prmt.b32 	%r11072, %r11071, %r11070, 0x3340U;
	prmt.b32 	%r11073, %r11072, %r11069, 0x5410U;
	st.local.v2.b32 	[%rd1+104], {%r11073, %r11066};
	cvt.u32.u16 	%r11074, %rs12709;
	cvt.u32.u16 	%r11075, %rs12710;
	prmt.b32 	%r11076, %r11075, %r11074, 0x3340U;
	cvt.u32.u16 	%r11077, %rs12711;
	cvt.u32.u16 	%r11078, %rs12712;
	prmt.b32 	%r11079, %r11078, %r11077, 0x3340U;
	prmt.b32 	%r11080, %r11079, %r11076, 0x5410U;
	cvt.u32.u16 	%r11081, %rs12713;
	cvt.u32.u16 	%r11082, %rs12714;
	prmt.b32 	%r11083, %r11082, %r11081, 0x3340U;
	cvt.u32.u16 	%r11084, %rs12715;
	cvt.u32.u16 	%r11085, %rs12716;
	prmt.b32 	%r11086, %r11085, %r11084, 0x3340U;
	prmt.b32 	%r11087, %r11086, %r11083, 0x5410U;
	st.local.v2.b32 	[%rd1+112], {%r11087, %r11080};
	cvt.u32.u16 	%r11088, %rs12701;
	cvt.u32.u16 	%r11089, %rs12702;
	prmt.b32 	%r11090, %r11089, %r11088, 0x3340U;
	cvt.u32.u16 	%r11091, %rs12703;
	cvt.u32.u16 	%r11092, %rs12704;
	prmt.b32 	%r11093, %r11092, %r11091, 0x3340U;
	prmt.b32 	%r11094, %r11093, %r11090, 0x5410U;
	cvt.u32.u16 	%r11095, %rs12705;
	cvt.u32.u16 	%r11096, %rs12706;
	prmt.b32 	%r11097, %r11096, %r11095, 0x3340U;
	cvt.u32.u16 	%r11098, %rs12707;
	cvt.u32.u16 	%r11099, %rs12708;
	prmt.b32 	%r11100, %r11099, %r11098, 0x3340U;
	prmt.b32 	%r11101, %r11100, %r11097, 0x5410U;
	st.local.v2.b32 	[%rd1+120], {%r11101, %r11094};
	cvt.u32.u16 	%r11102, %rs12693;
	cvt.u32.u16 	%r11103, %rs12694;
	prmt.b32 	%r11104, %r11103, %r11102, 0x3340U;
	cvt.u32.u16 	%r11105, %rs12695;
	cvt.u32.u16 	%r11106, %rs12696;
	prmt.b32 	%r11107, %r11106, %r11105, 0x3340U;
	prmt.b32 	%r11108, %r11107, %r11104, 0x5410U;
	cvt.u32.u16 	%r11109, %rs12697;
	cvt.u32.u16 	%r11110, %rs12698;
	prmt.b32 	%r11111, %r11110, %r11109, 0x3340U;
	cvt.u32.u16 	%r11112, %rs12699;
	cvt.u32.u16 	%r11113, %rs12700;
	prmt.b32 	%r11114, %r11113, %r11112, 0x3340U;
	prmt.b32 	%r11115, %r11114, %r11111, 0x5410U;
	st.local.v2.b32 	[%rd1+128], {%r11115, %r11108};
	cvt.u32.u16 	%r11116, %rs12685;
	cvt.u32.u16 	%r11117, %rs12686;
	prmt.b32 	%r11118, %r11117, %r11116, 0x3340U;
	cvt.u32.u16 	%r11119, %rs12687;
	cvt.u32.u16 	%r11120, %rs12688;
	prmt.b32 	%r11121, %r11120, %r11119, 0x3340U;
	prmt.b32 	%r11122, %r11121, %r11118, 0x5410U;
	cvt.u32.u16 	%r11123, %rs12689;
	cvt.u32.u16 	%r11124, %rs12690;
	prmt.b32 	%r11125, %r11124, %r11123, 0x3340U;
	cvt.u32.u16 	%r11126, %rs12691;
	cvt.u32.u16 	%r11127, %rs12692;
	prmt.b32 	%r11128, %r11127, %r11126, 0x3340U;
	prmt.b32 	%r11129, %r11128, %r11125, 0x5410U;
	st.local.v2.b32 	[%rd1+136], {%r11129, %r11122};
	cvt.u32.u16 	%r11130, %rs12677;
	cvt.u32.u16 	%r11131, %rs12678;
	prmt.b32 	%r11132, %r11131, %r11130, 0x3340U;
	cvt.u32.u16 	%r11133, %rs12679;
	cvt.u32.u16 	%r11134, %rs12680;
	prmt.b32 	%r11135, %r11134, %r11133, 0x3340U;
	prmt.b32 	%r11136, %r11135, %r11132, 0x5410U;
	cvt.u32.u16 	%r11137, %rs12681;
	cvt.u32.u16 	%r11138, %rs12682;
	prmt.b32 	%r11139, %r11138, %r11137, 0x3340U;
	cvt.u32.u16 	%r11140, %rs12683;
	cvt.u32.u16 	%r11141, %rs12684;
	prmt.b32 	%r11142, %r11141, %r11140, 0x3340U;
	prmt.b32 	%r11143, %r11142, %r11139, 0x5410U;
	st.local.v2.b32 	[%rd1+144], {%r11143, %r11136};
	cvt.u32.u16 	%r11144, %rs12669;
	cvt.u32.u16 	%r11145, %rs12670;
	prmt.b32 	%r11146, %r11145, %r11144, 0x3340U;
	cvt.u32.u16 	%r11147, %rs12671;
	cvt.u32.u16 	%r11148, %rs12672;
	prmt.b32 	%r11149, %r11148, %r11147, 0x3340U;
	prmt.b32 	%r11150, %r11149, %r11146, 0x5410U;
	cvt.u32.u16 	%r11151, %rs12673;
	cvt.u32.u16 	%r11152, %rs12674;
	prmt.b32 	%r11153, %r11152, %r11151, 0x3340U;
	cvt.u32.u16 	%r11154, %rs12675;
	cvt.u32.u16 	%r11155, %rs12676;
	prmt.b32 	%r11156, %r11155, %r11154, 0x3340U;
	prmt.b32 	%r11157, %r11156, %r11153, 0x5410U;
	st.local.v2.b32 	[%rd1+152], {%r11157, %r11150};
	cvt.u32.u16 	%r11158, %rs12661;
	cvt.u32.u16 	%r11159, %rs12662;
	prmt.b32 	%r11160, %r11159, %r11158, 0x3340U;
	cvt.u32.u16 	%r11161, %rs12663;
	cvt.u32.u16 	%r11162, %rs12664;
	prmt.b32 	%r11163, %r11162, %r11161, 0x3340U;
	prmt.b32 	%r11164, %r11163, %r11160, 0x5410U;
	cvt.u32.u16 	%r11165, %rs12665;
	cvt.u32.u16 	%r11166, %rs12666;
	prmt.b32 	%r11167, %r11166, %r11165, 0x3340U;
	cvt.u32.u16 	%r11168, %rs12667;
	cvt.u32.u16 	%r11169, %rs12668;
	prmt.b32 	%r11170, %r11169, %r11168, 0x3340U;
	prmt.b32 	%r11171, %r11170, %r11167, 0x5410U;
	st.local.v2.b32 	[%rd1+160], {%r11171, %r11164};
	cvt.u32.u16 	%r11172, %rs12653;
	cvt.u32.u16 	%r11173, %rs12654;
	prmt.b32 	%r11174, %r11173, %r11172, 0x3340U;
	cvt.u32.u16 	%r11175, %rs12655;
	cvt.u32.u16 	%r11176, %rs12656;
	prmt.b32 	%r11177, %r11176, %r11175, 0x3340U;
	prmt.b32 	%r11178, %r11177, %r11174, 0x5410U;
	cvt.u32.u16 	%r11179, %rs12657;
	cvt.u32.u16 	%r11180, %rs12658;
	prmt.b32 	%r11181, %r11180, %r11179, 0x3340U;
	cvt.u32.u16 	%r11182, %rs12659;
	cvt.u32.u16 	%r11183, %rs12660;
	prmt.b32 	%r11184, %r11183, %r11182, 0x3340U;
	prmt.b32 	%r11185, %r11184, %r11181, 0x5410U;
	st.local.v2.b32 	[%rd1+168], {%r11185, %r11178};
	cvt.u32.u16 	%r11186, %rs12645;
	cvt.u32.u16 	%r11187, %rs12646;
	prmt.b32 	%r11188, %r11187, %r11186, 0x3340U;
	cvt.u32.u16 	%r11189, %rs12647;
	cvt.u32.u16 	%r11190, %rs12648;
	prmt.b32 	%r11191, %r11190, %r11189, 0x3340U;
	prmt.b32 	%r11192, %r11191, %r11188, 0x5410U;
	cvt.u32.u16 	%r11193, %rs12649;
	cvt.u32.u16 	%r11194, %rs12650;
	prmt.b32 	%r11195, %r11194, %r11193, 0x3340U;
	cvt.u32.u16 	%r11196, %rs12651;
	cvt.u32.u16 	%r11197, %rs12652;
	prmt.b32 	%r11198, %r11197, %r11196, 0x3340U;
	prmt.b32 	%r11199, %r11198, %r11195, 0x5410U;
	st.local.v2.b32 	[%rd1+176], {%r11199, %r11192};
	cvt.u32.u16 	%r11200, %rs12637;
	cvt.u32.u16 	%r11201, %rs12638;
	prmt.b32 	%r11202, %r11201, %r11200, 0x3340U;
	cvt.u32.u16 	%r11203, %rs12639;
	cvt.u32.u16 	%r11204, %rs12640;
	prmt.b32 	%r11205, %r11204, %r11203, 0x3340U;
	prmt.b32 	%r11206, %r11205, %r11202, 0x5410U;
	cvt.u32.u16 	%r11207, %rs12641;
	cvt.u32.u16 	%r11208, %rs12642;
	prmt.b32 	%r11209, %r11208, %r11207, 0x3340U;
	cvt.u32.u16 	%r11210, %rs12643;
	cvt.u32.u16 	%r11211, %rs12644;
	prmt.b32 	%r11212, %r11211, %r11210, 0x3340U;
	prmt.b32 	%r11213, %r11212, %r11209, 0x5410U;
	st.local.v2.b32 	[%rd1+184], {%r11213, %r11206};
	cvt.u32.u16 	%r11214, %rs12629;
	cvt.u32.u16 	%r11215, %rs12630;
	prmt.b32 	%r11216, %r11215, %r11214, 0x3340U;
	cvt.u32.u16 	%r11217, %rs12631;
	cvt.u32.u16 	%r11218, %rs12632;
	prmt.b32 	%r11219, %r11218, %r11217, 0x3340U;
	prmt.b32 	%r11220, %r11219, %r11216, 0x5410U;
	cvt.u32.u16 	%r11221, %rs12633;
	cvt.u32.u16 	%r11222, %rs12634;
	prmt.b32 	%r11223, %r11222, %r11221, 0x3340U;
	cvt.u32.u16 	%r11224, %rs12635;
	cvt.u32.u16 	%r11225, %rs12636;
	prmt.b32 	%r11226, %r11225, %r11224, 0x3340U;
	prmt.b32 	%r11227, %r11226, %r11223, 0x5410U;
	st.local.v2.b32 	[%rd1+192], {%r11227, %r11220};
	cvt.u32.u16 	%r11228, %rs12621;
	cvt.u32.u16 	%r11229, %rs12622;
	prmt.b32 	%r11230, %r11229, %r11228, 0x3340U;
	cvt.u32.u16 	%r11231, %rs12623;
	cvt.u32.u16 	%r11232, %rs12624;
	prmt.b32 	%r11233, %r11232, %r11231, 0x3340U;
	prmt.b32 	%r11234, %r11233, %r11230, 0x5410U;
	cvt.u32.u16 	%r11235, %rs12625;
	cvt.u32.u16 	%r11236, %rs12626;
	prmt.b32 	%r11237, %r11236, %r11235, 0x3340U;
	cvt.u32.u16 	%r11238, %rs12627;
	cvt.u32.u16 	%r11239, %rs12628;
	prmt.b32 	%r11240, %r11239, %r11238, 0x3340U;
	prmt.b32 	%r11241, %r11240, %r11237, 0x5410U;
	st.local.v2.b32 	[%rd1+200], {%r11241, %r11234};
	cvt.u32.u16 	%r11242, %rs12613;
	cvt.u32.u16 	%r11243, %rs12614;
	prmt.b32 	%r11244, %r11243, %r11242, 0x3340U;
	cvt.u32.u16 	%r11245, %rs12615;
	cvt.u32.u16 	%r11246, %rs12616;
	prmt.b32 	%r11247, %r11246, %r11245, 0x3340U;
	prmt.b32 	%r11248, %r11247, %r11244, 0x5410U;
	cvt.u32.u16 	%r11249, %rs12617;
	cvt.u32.u16 	%r11250, %rs12618;
	prmt.b32 	%r11251, %r11250, %r11249, 0x3340U;
	cvt.u32.u16 	%r11252, %rs12619;
	cvt.u32.u16 	%r11253, %rs12620;
	prmt.b32 	%r11254, %r11253, %r11252, 0x3340U;
	prmt.b32 	%r11255, %r11254, %r11251, 0x5410U;
	st.local.v2.b32 	[%rd1+208], {%r11255, %r11248};
	cvt.u32.u16 	%r11256, %rs12605;
	cvt.u32.u16 	%r11257, %rs12606;
	prmt.b32 	%r11258, %r11257, %r11256, 0x3340U;
	cvt.u32.u16 	%r11259, %rs12607;
	cvt.u32.u16 	%r11260, %rs12608;
	prmt.b32 	%r11261, %r11260, %r11259, 0x3340U;
	prmt.b32 	%r11262, %r11261, %r11258, 0x5410U;
	cvt.u32.u16 	%r11263, %rs12609;
	cvt.u32.u16 	%r11264, %rs12610;
	prmt.b32 	%r11265, %r11264, %r11263, 0x3340U;
	cvt.u32.u16 	%r11266, %rs12611;
	cvt.u32.u16 	%r11267, %rs12612;
	prmt.b32 	%r11268, %r11267, %r11266, 0x3340U;
	prmt.b32 	%r11269, %r11268, %r11265, 0x5410U;
	st.local.v2.b32 	[%rd1+216], {%r11269, %r11262};
	cvt.u32.u16 	%r11270, %rs12597;
	cvt.u32.u16 	%r11271, %rs12598;
	prmt.b32 	%r11272, %r11271, %r11270, 0x3340U;
	cvt.u32.u16 	%r11273, %rs12599;
	cvt.u32.u16 	%r11274, %rs12600;
	prmt.b32 	%r11275, %r11274, %r11273, 0x3340U;
	prmt.b32 	%r11276, %r11275, %r11272, 0x5410U;
	cvt.u32.u16 	%r11277, %rs12601;
	cvt.u32.u16 	%r11278, %rs12602;
	prmt.b32 	%r11279, %r11278, %r11277, 0x3340U;
	cvt.u32.u16 	%r11280, %rs12603;
	cvt.u32.u16 	%r11281, %rs12604;
	prmt.b32 	%r11282, %r11281, %r11280, 0x3340U;
	prmt.b32 	%r11283, %r11282, %r11279, 0x5410U;
	st.local.v2.b32 	[%rd1+224], {%r11283, %r11276};
	cvt.u32.u16 	%r11284, %rs12589;
	cvt.u32.u16 	%r11285, %rs12590;
	prmt.b32 	%r11286, %r11285, %r11284, 0x3340U;
	cvt.u32.u16 	%r11287, %rs12591;
	cvt.u32.u16 	%r11288, %rs12592;
	prmt.b32 	%r11289, %r11288, %r11287, 0x3340U;
	prmt.b32 	%r11290, %r11289, %r11286, 0x5410U;
	cvt.u32.u16 	%r11291, %rs12593;
	cvt.u32.u16 	%r11292, %rs12594;
	prmt.b32 	%r11293, %r11292, %r11291, 0x3340U;
	cvt.u32.u16 	%r11294, %rs12595;
	cvt.u32.u16 	%r11295, %rs12596;
	prmt.b32 	%r11296, %r11295, %r11294, 0x3340U;
	prmt.b32 	%r11297, %r11296, %r11293, 0x5410U;
	st.local.v2.b32 	[%rd1+232], {%r11297, %r11290};
	cvt.u32.u16 	%r11298, %rs12581;
	cvt.u32.u16 	%r11299, %rs12582;
	prmt.b32 	%r11300, %r11299, %r11298, 0x3340U;
	cvt.u32.u16 	%r11301, %rs12583;
	cvt.u32.u16 	%r11302, %rs12584;
	prmt.b32 	%r11303, %r11302, %r11301, 0x3340U;
	prmt.b32 	%r11304, %r11303, %r11300, 0x5410U;
	cvt.u32.u16 	%r11305, %rs12585;
	cvt.u32.u16 	%r11306, %rs12586;
	prmt.b32 	%r11307, %r11306, %r11305, 0x3340U;
	cvt.u32.u16 	%r11308, %rs12587;
	cvt.u32.u16 	%r11309, %rs12588;
	prmt.b32 	%r11310, %r11309, %r11308, 0x3340U;
	prmt.b32 	%r11311, %r11310, %r11307, 0x5410U;
	st.local.v2.b32 	[%rd1+240], {%r11311, %r11304};
	cvt.u32.u16 	%r11312, %rs12573;
	cvt.u32.u16 	%r11313, %rs12574;
	prmt.b32 	%r11314, %r11313, %r11312, 0x3340U;
	cvt.u32.u16 	%r11315, %rs12575;
	cvt.u32.u16 	%r11316, %rs12576;
	prmt.b32 	%r11317, %r11316, %r11315, 0x3340U;
	prmt.b32 	%r11318, %r11317, %r11314, 0x5410U;
	cvt.u32.u16 	%r11319, %rs12577;
	cvt.u32.u16 	%r11320, %rs12578;
	prmt.b32 	%r11321, %r11320, %r11319, 0x3340U;
	cvt.u32.u16 	%r11322, %rs12579;
	cvt.u32.u16 	%r11323, %rs12580;
	prmt.b32 	%r11324, %r11323, %r11322, 0x3340U;
	prmt.b32 	%r11325, %r11324, %r11321, 0x5410U;
	st.local.v2.b32 	[%rd1+248], {%r11325, %r11318};
	cvt.u32.u16 	%r11326, %rs12565;
	cvt.u32.u16 	%r11327, %rs12566;
	prmt.b32 	%r11328, %r11327, %r11326, 0x3340U;
	cvt.u32.u16 	%r11329, %rs12567;
	cvt.u32.u16 	%r11330, %rs12568;
	prmt.b32 	%r11331, %r11330, %r11329, 0x3340U;
	prmt.b32 	%r11332, %r11331, %r11328, 0x5410U;
	cvt.u32.u16 	%r11333, %rs12569;
	cvt.u32.u16 	%r11334, %rs12570;
	prmt.b32 	%r11335, %r11334, %r11333, 0x3340U;
	cvt.u32.u16 	%r11336, %rs12571;
	cvt.u32.u16 	%r11337, %rs12572;
	prmt.b32 	%r11338, %r11337, %r11336, 0x3340U;
	prmt.b32 	%r11339, %r11338, %r11335, 0x5410U;
	st.local.v2.b32 	[%rd1+256], {%r11339, %r11332};
	cvt.u32.u16 	%r11340, %rs12557;
	cvt.u32.u16 	%r11341, %rs12558;
	prmt.b32 	%r11342, %r11341, %r11340, 0x3340U;
	cvt.u32.u16 	%r11343, %rs12559;
	cvt.u32.u16 	%r11344, %rs12560;
	prmt.b32 	%r11345, %r11344, %r11343, 0x3340U;
	prmt.b32 	%r11346, %r11345, %r11342, 0x5410U;
	cvt.u32.u16 	%r11347, %rs12561;
	cvt.u32.u16 	%r11348, %rs12562;
	prmt.b32 	%r11349, %r11348, %r11347, 0x3340U;
	cvt.u32.u16 	%r11350, %rs12563;
	cvt.u32.u16 	%r11351, %rs12564;
	prmt.b32 	%r11352, %r11351, %r11350, 0x3340U;
	prmt.b32 	%r11353, %r11352, %r11349, 0x5410U;
	st.local.v2.b32 	[%rd1+264], {%r11353, %r11346};
	mov.b32 	%r28635, 0;
$L__BB2_132:
	mov.u32 	%r28638, %r28635;
	cvt.u64.u32 	%rd76, %r28638;
	add.s64 	%rd77, %rd1, %rd76;
	ld.local.u8 	%rs11672, [%rd77+16];
	setp.ne.s16 	%p31, %rs11672, 0;
	add.s32 	%r28635, %r28638, 1;
	@%p31 bra 	$L__BB2_132;
	and.b16  	%rs11673, %rs17437, 255;
	setp.eq.s16 	%p32, %rs11673, 0;
	@%p32 bra 	$L__BB2_136;
	mov.b32 	%r28636, 0;
$L__BB2_135:
	cvt.u64.u32 	%rd78, %r28638;
	add.s64 	%rd79, %rd1, %rd78;
	st.local.u8 	[%rd79+16], %rs17437;
	add.s32 	%r28638, %r28638, 1;
	add.s32 	%r857, %r28636, 1;
	cvt.u64.u32 	%rd80, %r28636;
	add.s64 	%rd81, %rd2, %rd80;
	ld.local.u8 	%rs17437, [%rd81+17];
	setp.ne.s16 	%p33, %rs17437, 0;
	mov.u32 	%r28636, %r857;
	@%p33 bra 	$L__BB2_135;
$L__BB2_136:
	cvt.u64.u32 	%rd82, %r28638;
	add.s64 	%rd83, %rd1, %rd82;
	mov.b16 	%rs11674, 0;
	st.local.u8 	[%rd83+16], %rs11674;
	add.s32 	%r28550, %r28550, %r9925;
	st.local.u32 	[%rd1], %r28550;
	add.f64 	%fd75, %fd75, %fd58;
	st.local.f64 	[%rd1+8], %fd75;
	ld.local.v2.b32 	{%r11355, %r11356}, [%rd1+16];
	bfe.u32 	%r11357, %r11355, 0, 8;
	cvt.u16.u32 	%rs12812, %r11357;
	bfe.u32 	%r11358, %r11355, 8, 8;
	cvt.u16.u32 	%rs12811, %r11358;
	bfe.u32 	%r11359, %r11355, 16, 8;
	cvt.u16.u32 	%rs12810, %r11359;
	bfe.u32 	%r11360, %r11355, 24, 8;
	cvt.u16.u32 	%rs12809, %r11360;
	bfe.u32 	%r11361, %r11356, 0, 8;
	cvt.u16.u32 	%rs12808, %r11361;
	bfe.u32 	%r11362, %r11356, 8, 8;
	cvt.u16.u32 	%rs12807, %r11362;
	bfe.u32 	%r11363, %r11356, 16, 8;
	cvt.u16.u32 	%rs12806, %r11363;
	bfe.u32 	%r11364, %r11356, 24, 8;
	cvt.u16.u32 	%rs12805, %r11364;
	ld.local.v2.b32 	{%r11365, %r11366}, [%rd1+24];
	bfe.u32 	%r11367, %r11365, 0, 8;
	cvt.u16.u32 	%rs12804, %r11367;
	bfe.u32 	%r11368, %r11365, 8, 8;
	cvt.u16.u32 	%rs12803, %r11368;
	bfe.u32 	%r11369, %r11365, 16, 8;
	cvt.u16.u32 	%rs12802, %r11369;
	bfe.u32 	%r11370, %r11365, 24, 8;
	cvt.u16.u32 	%rs12801, %r11370;
	bfe.u32 	%r11371, %r11366, 0, 8;
	cvt.u16.u32 	%rs12800, %r11371;
	bfe.u32 	%r11372, %r11366, 8, 8;
	cvt.u16.u32 	%rs12799, %r11372;
	bfe.u32 	%r11373, %r11366, 16, 8;
	cvt.u16.u32 	%rs12798, %r11373;
	bfe.u32 	%r11374, %r11366, 24, 8;
	cvt.u16.u32 	%rs12797, %r11374;
	ld.local.v2.b32 	{%r11375, %r11376}, [%rd1+32];
	bfe.u32 	%r11377, %r11375, 0, 8;
	cvt.u16.u32 	%rs12796, %r11377;
	bfe.u32 	%r11378, %r11375, 8, 8;
	cvt.u16.u32 	%rs12795, %r11378;
	bfe.u32 	%r11379, %r11375, 16, 8;
	cvt.u16.u32 	%rs12794, %r11379;
	bfe.u32 	%r11380, %r11375, 24, 8;
	cvt.u16.u32 	%rs12793, %r11380;
	bfe.u32 	%r11381, %r11376, 0, 8;
	cvt.u16.u32 	%rs12792, %r11381;
	bfe.u32 	%r11382, %r11376, 8, 8;
	cvt.u16.u32 	%rs12791, %r11382;
	bfe.u32 	%r11383, %r11376, 16, 8;
	cvt.u16.u32 	%rs12790, %r11383;
	bfe.u32 	%r11384, %r11376, 24, 8;
	cvt.u16.u32 	%rs12789, %r11384;
	ld.local.v2.b32 	{%r11385, %r11386}, [%rd1+40];
	bfe.u32 	%r11387, %r11385, 0, 8;
	cvt.u16.u32 	%rs12788, %r11387;
	bfe.u32 	%r11388, %r11385, 8, 8;
	cvt.u16.u32 	%rs12787, %r11388;
	bfe.u32 	%r11389, %r11385, 16, 8;
	cvt.u16.u32 	%rs12786, %r11389;
	bfe.u32 	%r11390, %r11385, 24, 8;
	cvt.u16.u32 	%rs12785, %r11390;
	bfe.u32 	%r11391, %r11386, 0, 8;
	cvt.u16.u32 	%rs12784, %r11391;
	bfe.u32 	%r11392, %r11386, 8, 8;
	cvt.u16.u32 	%rs12783, %r11392;
	bfe.u32 	%r11393, %r11386, 16, 8;
	cvt.u16.u32 	%rs12782, %r11393;
	bfe.u32 	%r11394, %r11386, 24, 8;
	cvt.u16.u32 	%rs12781, %r11394;
	ld.local.v2.b32 	{%r11395, %r11396}, [%rd1+48];
	bfe.u32 	%r11397, %r11395, 0, 8;
	cvt.u16.u32 	%rs12780, %r11397;
	bfe.u32 	%r11398, %r11395, 8, 8;
	cvt.u16.u32 	%rs12779, %r11398;
	bfe.u32 	%r11399, %r11395, 16, 8;
	cvt.u16.u32 	%rs12778, %r11399;
	bfe.u32 	%r11400, %r11395, 24, 8;
	cvt.u16.u32 	%rs12777, %r11400;
	bfe.u32 	%r11401, %r11396, 0, 8;
	cvt.u16.u32 	%rs12776, %r11401;
	bfe.u32 	%r11402, %r11396, 8, 8;
	cvt.u16.u32 	%rs12775, %r11402;
	bfe.u32 	%r11403, %r11396, 16, 8;
	cvt.u16.u32 	%rs12774, %r11403;
	bfe.u32 	%r11404, %r11396, 24, 8;
	cvt.u16.u32 	%rs12773, %r11404;
	ld.local.v2.b32 	{%r11405, %r11406}, [%rd1+56];
	bfe.u32 	%r11407, %r11405, 0, 8;
	cvt.u16.u32 	%rs12772, %r11407;
	bfe.u32 	%r11408, %r11405, 8, 8;
	cvt.u16.u32 	%rs12771, %r11408;
	bfe.u32 	%r11409, %r11405, 16, 8;
	cvt.u16.u32 	%rs12770, %r11409;
	bfe.u32 	%r11410, %r11405, 24, 8;
	cvt.u16.u32 	%rs12769, %r11410;
	bfe.u32 	%r11411, %r11406, 0, 8;
	cvt.u16.u32 	%rs12768, %r11411;
	bfe.u32 	%r11412, %r11406, 8, 8;
	cvt.u16.u32 	%rs12767, %r11412;
	bfe.u32 	%r11413, %r11406, 16, 8;
	cvt.u16.u32 	%rs12766, %r11413;
	bfe.u32 	%r11414, %r11406, 24, 8;
	cvt.u16.u32 	%rs12765, %r11414;
	ld.local.v2.b32 	{%r11415, %r11416}, [%rd1+64];
	bfe.u32 	%r11417, %r11415, 0, 8;
	cvt.u16.u32 	%rs12764, %r11417;
	bfe.u32 	%r11418, %r11415, 8, 8;
	cvt.u16.u32 	%rs12763, %r11418;
	bfe.u32 	%r11419, %r11415, 16, 8;
	cvt.u16.u32 	%rs12762, %r11419;
	bfe.u32 	%r11420, %r11415, 24, 8;
	cvt.u16.u32 	%rs12761, %r11420;
	bfe.u32 	%r11421, %r11416, 0, 8;
	cvt.u16.u32 	%rs12760, %r11421;
	bfe.u32 	%r11422, %r11416, 8, 8;
	cvt.u16.u32 	%rs12759, %r11422;
	bfe.u32 	%r11423, %r11416, 16, 8;
	cvt.u16.u32 	%rs12758, %r11423;
	bfe.u32 	%r11424, %r11416, 24, 8;
	cvt.u16.u32 	%rs12757, %r11424;
	ld.local.v2.b32 	{%r11425, %r11426}, [%rd1+72];
	bfe.u32 	%r11427, %r11425, 0, 8;
	cvt.u16.u32 	%rs12756, %r11427;
	bfe.u32 	%r11428, %r11425, 8, 8;
	cvt.u16.u32 	%rs12755, %r11428;
	bfe.u32 	%r11429, %r11425, 16, 8;
	cvt.u16.u32 	%rs12754, %r11429;
	bfe.u32 	%r11430, %r11425, 24, 8;
	cvt.u16.u32 	%rs12753, %r11430;
	bfe.u32 	%r11431, %r11426, 0, 8;
	cvt.u16.u32 	%rs12752, %r11431;
	bfe.u32 	%r11432, %r11426, 8, 8;
	cvt.u16.u32 	%rs12751, %r11432;
	bfe.u32 	%r11433, %r11426, 16, 8;
	cvt.u16.u32 	%rs12750, %r11433;
	bfe.u32 	%r11434, %r11426, 24, 8;
	cvt.u16.u32 	%rs12749, %r11434;
	ld.local.v2.b32 	{%r11435, %r11436}, [%rd1+80];
	bfe.u32 	%r11437, %r11435, 0, 8;
	cvt.u16.u32 	%rs12748, %r11437;
	bfe.u32 	%r11438, %r11435, 8, 8;
	cvt.u16.u32 	%rs12747, %r11438;
	bfe.u32 	%r11439, %r11435, 16, 8;
	cvt.u16.u32 	%rs12746, %r11439;
	bfe.u32 	%r11440, %r11435, 24, 8;
	cvt.u16.u32 	%rs12745, %r11440;
	bfe.u32 	%r11441, %r11436, 0, 8;
	cvt.u16.u32 	%rs12744, %r11441;
	bfe.u32 	%r11442, %r11436, 8, 8;
	cvt.u16.u32 	%rs12743, %r11442;
	bfe.u32 	%r11443, %r11436, 16, 8;
	cvt.u16.u32 	%rs12742, %r11443;
	bfe.u32 	%r11444, %r11436, 24, 8;
	cvt.u16.u32 	%rs12741, %r11444;
	ld.local.v2.b32 	{%r11445, %r11446}, [%rd1+88];
	bfe.u32 	%r11447, %r11445, 0, 8;
	cvt.u16.u32 	%rs12740, %r11447;
	bfe.u32 	%r11448, %r11445, 8, 8;
	cvt.u16.u32 	%rs12739, %r11448;
	bfe.u32 	%r11449, %r11445, 16, 8;
	cvt.u16.u32 	%rs12738, %r11449;
	bfe.u32 	%r11450, %r11445, 24, 8;
	cvt.u16.u32 	%rs12737, %r11450;
	bfe.u32 	%r11451, %r11446, 0, 8;
	cvt.u16.u32 	%rs12736, %r11451;
	bfe.u32 	%r11452, %r11446, 8, 8;
	cvt.u16.u32 	%rs12735, %r11452;
	bfe.u32 	%r11453, %r11446, 16, 8;
	cvt.u16.u32 	%rs12734, %r11453;
	bfe.u32 	%r11454, %r11446, 24, 8;
	cvt.u16.u32 	%rs12733, %r11454;
	ld.local.v2.b32 	{%r11455, %r11456}, [%rd1+96];
	bfe.u32 	%r11457, %r11455, 0, 8;
	cvt.u16.u32 	%rs12732, %r11457;
	bfe.u32 	%r11458, %r11455, 8, 8;
	cvt.u16.u32 	%rs12731, %r11458;
	bfe.u32 	%r11459, %r11455, 16, 8;
	cvt.u16.u32 	%rs12730, %r11459;
	bfe.u32 	%r11460, %r11455, 24, 8;
	cvt.u16.u32 	%rs12729, %r11460;
	bfe.u32 	%r11461, %r11456, 0, 8;
	cvt.u16.u32 	%rs12728, %r11461;
	bfe.u32 	%r11462, %r11456, 8, 8;
	cvt.u16.u32 	%rs12727, %r11462;
	bfe.u32 	%r11463, %r11456, 16, 8;
	cvt.u16.u32 	%rs12726, %r11463;
	bfe.u32 	%r11464, %r11456, 24, 8;
	cvt.u16.u32 	%rs12725, %r11464;
	ld.local.v2.b32 	{%r11465, %r11466}, [%rd1+104];
	bfe.u32 	%r11467, %r11465, 0, 8;
	cvt.u16.u32 	%rs12724, %r11467;
	bfe.u32 	%r11468, %r11465, 8, 8;
	cvt.u16.u32 	%rs12723, %r11468;
	bfe.u32 	%r11469, %r11465, 16, 8;
	cvt.u16.u32 	%rs12722, %r11469;
	bfe.u32 	%r11470, %r11465, 24, 8;
	cvt.u16.u32 	%rs12721, %r11470;
	bfe.u32 	%r11471, %r11466, 0, 8;
	cvt.u16.u32 	%rs12720, %r11471;
	bfe.u32 	%r11472, %r11466, 8, 8;
	cvt.u16.u32 	%rs12719, %r11472;
	bfe.u32 	%r11473, %r11466, 16, 8;
	cvt.u16.u32 	%rs12718, %r11473;
	bfe.u32 	%r11474, %r11466, 24, 8;
	cvt.u16.u32 	%rs12717, %r11474;
	ld.local.v2.b32 	{%r11475, %r11476}, [%rd1+112];
	bfe.u32 	%r11477, %r11475, 0, 8;
	cvt.u16.u32 	%rs12716, %r11477;
	bfe.u32 	%r11478, %r11475, 8, 8;
	cvt.u16.u32 	%rs12715, %r11478;
	bfe.u32 	%r11479, %r11475, 16, 8;
	cvt.u16.u32 	%rs12714, %r11479;
	bfe.u32 	%r11480, %r11475, 24, 8;
	cvt.u16.u32 	%rs12713, %r11480;
	bfe.u32 	%r11481, %r11476, 0, 8;
	cvt.u16.u32 	%rs12712, %r11481;
	bfe.u32 	%r11482, %r11476, 8, 8;
	cvt.u16.u32 	%rs12711, %r11482;
	bfe.u32 	%r11483, %r11476, 16, 8;
	cvt.u16.u32 	%rs12710, %r11483;
	bfe.u32 	%r11484, %r11476, 24, 8;
	cvt.u16.u32 	%rs12709, %r11484;
	ld.local.v2.b32 	{%r11485, %r11486}, [%rd1+120];
	bfe.u32 	%r11487, %r11485, 0, 8;
	cvt.u16.u32 	%rs12708, %r11487;
	bfe.u32 	%r11488, %r11485, 8, 8;
	cvt.u16.u32 	%rs12707, %r11488;
	bfe.u32 	%r11489, %r11485, 16, 8;
	cvt.u16.u32 	%rs12706, %r11489;
	bfe.u32 	%r11490, %r11485, 24, 8;
	cvt.u16.u32 	%rs12705, %r11490;
	bfe.u32 	%r11491, %r11486, 0, 8;
	cvt.u16.u32 	%rs12704, %r11491;
	bfe.u32 	%r11492, %r11486, 8, 8;
	cvt.u16.u32 	%rs12703, %r11492;
	bfe.u32 	%r11493, %r11486, 16, 8;
	cvt.u16.u32 	%rs12702, %r11493;
	bfe.u32 	%r11494, %r11486, 24, 8;
	cvt.u16.u32 	%rs12701, %r11494;
	ld.local.v2.b32 	{%r11495, %r11496}, [%rd1+128];
	bfe.u32 	%r11497, %r11495, 0, 8;
	cvt.u16.u32 	%rs12700, %r11497;
	bfe.u32 	%r11498, %r11495, 8, 8;
	cvt.u16.u32 	%rs12699, %r11498;
	bfe.u32 	%r11499, %r11495, 16, 8;
	cvt.u16.u32 	%rs12698, %r11499;
	bfe.u32 	%r11500, %r11495, 24, 8;
	cvt.u16.u32 	%rs12697, %r11500;
	bfe.u32 	%r11501, %r11496, 0, 8;
	cvt.u16.u32 	%rs12696, %r11501;
	bfe.u32 	%r11502, %r11496, 8, 8;
	cvt.u16.u32 	%rs12695, %r11502;
	bfe.u32 	%r11503, %r11496, 16, 8;
	cvt.u16.u32 	%rs12694, %r11503;
	bfe.u32 	%r11504, %r11496, 24, 8;
	cvt.u16.u32 	%rs12693, %r11504;
	ld.local.v2.b32 	{%r11505, %r11506}, [%rd1+136];
	bfe.u32 	%r11507, %r11505, 0, 8;
	cvt.u16.u32 	%rs12692, %r11507;
	bfe.u32 	%r11508, %r11505, 8, 8;
	cvt.u16.u32 	%rs12691, %r11508;
	bfe.u32 	%r11509, %r11505, 16, 8;
	cvt.u16.u32 	%rs12690, %r11509;
	bfe.u32 	%r11510, %r11505, 24, 8;
	cvt.u16.u32 	%rs12689, %r11510;
	bfe.u32 	%r11511, %r11506, 0, 8;
	cvt.u16.u32 	%rs12688, %r11511;
	bfe.u32 	%r11512, %r11506, 8, 8;
	cvt.u16.u32 	%rs12687, %r11512;
	bfe.u32 	%r11513, %r11506, 16, 8;
	cvt.u16.u32 	%rs12686, %r11513;
	bfe.u32 	%r11514, %r11506, 24, 8;
	cvt.u16.u32 	%rs12685, %r11514;
	ld.local.v2.b32 	{%r11515, %r11516}, [%rd1+144];
	bfe.u32 	%r11517, %r11515, 0, 8;
	cvt.u16.u32 	%rs12684, %r11517;
	bfe.u32 	%r11518, %r11515, 8, 8;
	cvt.u16.u32 	%rs12683, %r11518;
	bfe.u32 	%r11519, %r11515, 16, 8;
	cvt.u16.u32 	%rs12682, %r11519;
	bfe.u32 	%r11520, %r11515, 24, 8;
	cvt.u16.u32 	%rs12681, %r11520;
	bfe.u32 	%r11521, %r11516, 0, 8;
	cvt.u16.u32 	%rs12680, %r11521;
	bfe.u32 	%r11522, %r11516, 8, 8;
	cvt.u16.u32 	%rs12679, %r11522;
	bfe.u32 	%r11523, %r11516, 16, 8;
	cvt.u16.u32 	%rs12678, %r11523;
	bfe.u32 	%r11524, %r11516, 24, 8;
	cvt.u16.u32 	%rs12677, %r11524;
	ld.local.v2.b32 	{%r11525, %r11526}, [%rd1+152];
	bfe.u32 	%r11527, %r11525, 0, 8;
	cvt.u16.u32 	%rs12676, %r11527;
	bfe.u32 	%r11528, %r11525, 8, 8;
	cvt.u16.u32 	%rs12675, %r11528;
	bfe.u32 	%r11529, %r11525, 16, 8;
	cvt.u16.u32 	%rs12674, %r11529;
	bfe.u32 	%r11530, %r11525, 24, 8;
	cvt.u16.u32 	%rs12673, %r11530;
	bfe.u32 	%r11531, %r11526, 0, 8;
	cvt.u16.u32 	%rs12672, %r11531;
	bfe.u32 	%r11532, %r11526, 8, 8;
	cvt.u16.u32 	%rs12671, %r11532;
	bfe.u32 	%r11533, %r11526, 16, 8;
	cvt.u16.u32 	%rs12670, %r11533;
	bfe.u32 	%r11534, %r11526, 24, 8;
	cvt.u16.u32 	%rs12669, %r11534;
	ld.local.v2.b32 	{%r11535, %r11536}, [%rd1+160];
	bfe.u32 	%r11537, %r11535, 0, 8;
	cvt.u16.u32 	%rs12668, %r11537;
	bfe.u32 	%r11538, %r11535, 8, 8;
	cvt.u16.u32 	%rs12667, %r11538;
	bfe.u32 	%r11539, %r11535, 16, 8;
	cvt.u16.u32 	%rs12666, %r11539;
	bfe.u32 	%r11540, %r11535, 24, 8;
	cvt.u16.u32 	%rs12665, %r11540;
	bfe.u32 	%r11541, %r11536, 0, 8;
	cvt.u16.u32 	%rs12664, %r11541;
	bfe.u32 	%r11542, %r11536, 8, 8;
	cvt.u16.u32 	%rs12663, %r11542;
	bfe.u32 	%r11543, %r11536, 16, 8;
	cvt.u16.u32 	%rs12662, %r11543;
	bfe.u32 	%r11544, %r11536, 24, 8;
	cvt.u16.u32 	%rs12661, %r11544;
	ld.local.v2.b32 	{%r11545, %r11546}, [%rd1+168];
	bfe.u32 	%r11547, %r11545, 0, 8;
	cvt.u16.u32 	%rs12660, %r11547;
	bfe.u32 	%r11548, %r11545, 8, 8;
	cvt.u16.u32 	%rs12659, %r11548;
	bfe.u32 	%r11549, %r11545, 16, 8;
	cvt.u16.u32 	%rs12658, %r11549;
	bfe.u32 	%r11550, %r11545, 24, 8;
	cvt.u16.u32 	%rs12657, %r11550;
	bfe.u32 	%r11551, %r11546, 0, 8;
	cvt.u16.u32 	%rs12656, %r11551;
	bfe.u32 	%r11552, %r11546, 8, 8;
	cvt.u16.u32 	%rs12655, %r11552;
	bfe.u32 	%r11553, %r11546, 16, 8;
	cvt.u16.u32 	%rs12654, %r11553;
	bfe.u32 	%r11554, %r11546, 24, 8;
	cvt.u16.u32 	%rs12653, %r11554;
	ld.local.v2.b32 	{%r11555, %r11556}, [%rd1+176];
	bfe.u32 	%r11557, %r11555, 0, 8;
	cvt.u16.u32 	%rs12652, %r11557;
	bfe.u32 	%r11558, %r11555, 8, 8;
	cvt.u16.u32 	%rs12651, %r11558;
	bfe.u32 	%r11559, %r11555, 16, 8;
	cvt.u16.u32 	%rs12650, %r11559;
	bfe.u32 	%r11560, %r11555, 24, 8;
	cvt.u16.u32 	%rs12649, %r11560;
	bfe.u32 	%r11561, %r11556, 0, 8;
	cvt.u16.u32 	%rs12648, %r11561;
	bfe.u32 	%r11562, %r11556, 8, 8;
	cvt.u16.u32 	%rs12647, %r11562;
	bfe.u32 	%r11563, %r11556, 16, 8;
	cvt.u16.u32 	%rs12646, %r11563;
	bfe.u32 	%r11564, %r11556, 24, 8;
	cvt.u16.u32 	%rs12645, %r11564;
	ld.local.v2.b32 	{%r11565, %r11566}, [%rd1+184];
	bfe.u32 	%r11567, %r11565, 0, 8;
	cvt.u16.u32 	%rs12644, %r11567;
	bfe.u32 	%r11568, %r11565, 8, 8;
	cvt.u16.u32 	%rs12643, %r11568;
	bfe.u32 	%r11569, %r11565, 16, 8;
	cvt.u16.u32 	%rs12642, %r11569;
	bfe.u32 	%r11570, %r11565, 24, 8;
	cvt.u16.u32 	%rs12641, %r11570;
	bfe.u32 	%r11571, %r11566, 0, 8;
	cvt.u16.u32 	%rs12640, %r11571;
	bfe.u32 	%r11572, %r11566, 8, 8;
	cvt.u16.u32 	%rs12639, %r11572;
	bfe.u32 	%r11573, %r11566, 16, 8;
	cvt.u16.u32 	%rs12638, %r11573;
	bfe.u32 	%r11574, %r11566, 24, 8;
	cvt.u16.u32 	%rs12637, %r11574;
	ld.local.v2.b32 	{%r11575, %r11576}, [%rd1+192];
	bfe.u32 	%r11577, %r11575, 0, 8;
	cvt.u16.u32 	%rs12636, %r11577;
	bfe.u32 	%r11578, %r11575, 8, 8;
	cvt.u16.u32 	%rs12635, %r11578;
	bfe.u32 	%r11579, %r11575, 16, 8;
	cvt.u16.u32 	%rs12634, %r11579;
	bfe.u32 	%r11580, %r11575, 24, 8;
	cvt.u16.u32 	%rs12633, %r11580;
	bfe.u32 	%r11581, %r11576, 0, 8;
	cvt.u16.u32 	%rs12632, %r11581;
	bfe.u32 	%r11582, %r11576, 8, 8;
	cvt.u16.u32 	%rs12631, %r11582;
	bfe.u32 	%r11583, %r11576, 16, 8;
	cvt.u16.u32 	%rs12630, %r11583;
	bfe.u32 	%r11584, %r11576, 24, 8;
	cvt.u16.u32 	%rs12629, %r11584;
	ld.local.v2.b32 	{%r11585, %r11586}, [%rd1+200];
	bfe.u32 	%r11587, %r11585, 0, 8;
	cvt.u16.u32 	%rs12628, %r11587;
	bfe.u32 	%r11588, %r11585, 8, 8;
	cvt.u16.u32 	%rs12627, %r11588;
	bfe.u32 	%r11589, %r11585, 16, 8;
	cvt.u16.u32 	%rs12626, %r11589;
	bfe.u32 	%r11590, %r11585, 24, 8;
	cvt.u16.u32 	%rs12625, %r11590;
	bfe.u32 	%r11591, %r11586, 0, 8;
	cvt.u16.u32 	%rs12624, %r11591;
	bfe.u32 	%r11592, %r11586, 8, 8;
	cvt.u16.u32 	%rs12623, %r11592;
	bfe.u32 	%r11593, %r11586, 16, 8;
	cvt.u16.u32 	%rs12622, %r11593;
	bfe.u32 	%r11594, %r11586, 24, 8;
	cvt.u16.u32 	%rs12621, %r11594;
	ld.local.v2.b32 	{%r11595, %r11596}, [%rd1+208];
	bfe.u32 	%r11597, %r11595, 0, 8;
	cvt.u16.u32 	%rs12620, %r11597;
	bfe.u32 	%r11598, %r11595, 8, 8;
	cvt.u16.u32 	%rs12619, %r11598;
	bfe.u32 	%r11599, %r11595, 16, 8;
	cvt.u16.u32 	%rs12618, %r11599;
	bfe.u32 	%r11600, %r11595, 24, 8;
	cvt.u16.u32 	%rs12617, %r11600;
	bfe.u32 	%r11601, %r11596, 0, 8;
	cvt.u16.u32 	%rs12616, %r11601;
	bfe.u32 	%r11602, %r11596, 8, 8;
	cvt.u16.u32 	%rs12615, %r11602;
	bfe.u32 	%r11603, %r11596, 16, 8;
	cvt.u16.u32 	%rs12614, %r11603;
	bfe.u32 	%r11604, %r11596, 24, 8;
	cvt.u16.u32 	%rs12613, %r11604;
	ld.local.v2.b32 	{%r11605, %r11606}, [%rd1+216];
	bfe.u32 	%r11607, %r11605, 0, 8;
	cvt.u16.u32 	%rs12612, %r11607;
	bfe.u32 	%r11608, %r11605, 8, 8;
	cvt.u16.u32 	%rs12611, %r11608;
	bfe.u32 	%r11609, %r11605, 16, 8;
	cvt.u16.u32 	%rs12610, %r11609;
	bfe.u32 	%r11610, %r11605, 24, 8;
	cvt.u16.u32 	%rs12609, %r11610;
	bfe.u32 	%r11611, %r11606, 0, 8;
	cvt.u16.u32 	%rs12608, %r11611;
	bfe.u32 	%r11612, %r11606, 8, 8;
	cvt.u16.u32 	%rs12607, %r11612;
	bfe.u32 	%r11613, %r11606, 16, 8;
	cvt.u16.u32 	%rs12606, %r11613;
	bfe.u32 	%r11614, %r11606, 24, 8;
	cvt.u16.u32 	%rs12605, %r11614;
	ld.local.v2.b32 	{%r11615, %r11616}, [%rd1+224];
	bfe.u32 	%r11617, %r11615, 0, 8;
	cvt.u16.u32 	%rs12604, %r11617;
	bfe.u32 	%r11618, %r11615, 8, 8;
	cvt.u16.u32 	%rs12603, %r11618;
	bfe.u32 	%r11619, %r11615, 16, 8;
	cvt.u16.u32 	%rs12602, %r11619;
	bfe.u32 	%r11620, %r11615, 24, 8;
	cvt.u16.u32 	%rs12601, %r11620;
	bfe.u32 	%r11621, %r11616, 0, 8;
	cvt.u16.u32 	%rs12600, %r11621;
	bfe.u32 	%r11622, %r11616, 8, 8;
	cvt.u16.u32 	%rs12599, %r11622;
	bfe.u32 	%r11623, %r11616, 16, 8;
	cvt.u16.u32 	%rs12598, %r11623;
	bfe.u32 	%r11624, %r11616, 24, 8;
	cvt.u16.u32 	%rs12597, %r11624;
	ld.local.v2.b32 	{%r11625, %r11626}, [%rd1+232];
	bfe.u32 	%r11627, %r11625, 0, 8;
	cvt.u16.u32 	%rs12596, %r11627;
	bfe.u32 	%r11628, %r11625, 8, 8;
	cvt.u16.u32 	%rs12595, %r11628;
	bfe.u32 	%r11629, %r11625, 16, 8;
	cvt.u16.u32 	%rs12594, %r11629;
	bfe.u32 	%r11630, %r11625, 24, 8;
	cvt.u16.u32 	%rs12593, %r11630;
	bfe.u32 	%r11631, %r11626, 0, 8;
	cvt.u16.u32 	%rs12592, %r11631;
	bfe.u32 	%r11632, %r11626, 8, 8;
	cvt.u16.u32 	%rs12591, %r11632;
	bfe.u32 	%r11633, %r11626, 16, 8;
	cvt.u16.u32 	%rs12590, %r11633;
	bfe.u32 	%r11634, %r11626, 24, 8;
	cvt.u16.u32 	%rs12589, %r11634;
	ld.local.v2.b32 	{%r11635, %r11636}, [%rd1+240];
	bfe.u32 	%r11637, %r11635, 0, 8;
	cvt.u16.u32 	%rs12588, %r11637;
	bfe.u32 	%r11638, %r11635, 8, 8;
	cvt.u16.u32 	%rs12587, %r11638;
	bfe.u32 	%r11639, %r11635, 16, 8;
	cvt.u16.u32 	%rs12586, %r11639;
	bfe.u32 	%r11640, %r11635, 24, 8;
	cvt.u16.u32 	%rs12585, %r11640;
	bfe.u32 	%r11641, %r11636, 0, 8;
	cvt.u16.u32 	%rs12584, %r11641;
	bfe.u32 	%r11642, %r11636, 8, 8;
	cvt.u16.u32 	%rs12583, %r11642;
	bfe.u32 	%r11643, %r11636, 16, 8;
	cvt.u16.u32 	%rs12582, %r11643;
	bfe.u32 	%r11644, %r11636, 24, 8;
	cvt.u16.u32 	%rs12581, %r11644;
	ld.local.v2.b32 	{%r11645, %r11646}, [%rd1+248];
	bfe.u32 	%r11647, %r11645, 0, 8;
	cvt.u16.u32 	%rs12580, %r11647;
	bfe.u32 	%r11648, %r11645, 8, 8;
	cvt.u16.u32 	%rs12579, %r11648;
	bfe.u32 	%r11649, %r11645, 16, 8;
	cvt.u16.u32 	%rs12578, %r11649;
	bfe.u32 	%r11650, %r11645, 24, 8;
	cvt.u16.u32 	%rs12577, %r11650;
	bfe.u32 	%r11651, %r11646, 0, 8;
	cvt.u16.u32 	%rs12576, %r11651;
	bfe.u32 	%r11652, %r11646, 8, 8;
	cvt.u16.u32 	%rs12575, %r11652;
	bfe.u32 	%r11653, %r11646, 16, 8;
	cvt.u16.u32 	%rs12574, %r11653;
	bfe.u32 	%r11654, %r11646, 24, 8;
	cvt.u16.u32 	%rs12573, %r11654;
	ld.local.v2.b32 	{%r11655, %r11656}, [%rd1+256];
	bfe.u32 	%r11657, %r11655, 0, 8;
	cvt.u16.u32 	%rs12572, %r11657;
	bfe.u32 	%r11658, %r11655, 8, 8;
	cvt.u16.u32 	%rs12571, %r11658;
	bfe.u32 	%r11659, %r11655, 16, 8;
	cvt.u16.u32 	%rs12570, %r11659;
	bfe.u32 	%r11660, %r11655, 24, 8;
	cvt.u16.u32 	%rs12569, %r11660;
	bfe.u32 	%r11661, %r11656, 0, 8;
	cvt.u16.u32 	%rs12568, %r11661;
	bfe.u32 	%r11662, %r11656, 8, 8;
	cvt.u16.u32 	%rs12567, %r11662;
	bfe.u32 	%r11663, %r11656, 16, 8;
	cvt.u16.u32 	%rs12566, %r11663;
	bfe.u32 	%r11664, %r11656, 24, 8;
	cvt.u16.u32 	%rs12565, %r11664;
	ld.local.v2.b32 	{%r11665, %r11666}, [%rd1+264];
	bfe.u32 	%r11667, %r11665, 0, 8;
	cvt.u16.u32 	%rs12564, %r11667;
	bfe.u32 	%r11668, %r11665, 8, 8;
	cvt.u16.u32 	%rs12563, %r11668;
	bfe.u32 	%r11669, %r11665, 16, 8;
	cvt.u16.u32 	%rs12562, %r11669;
	bfe.u32 	%r11670, %r11665, 24, 8;
	cvt.u16.u32 	%rs12561, %r11670;
	bfe.u32 	%r11671, %r11666, 0, 8;
	cvt.u16.u32 	%rs12560, %r11671;
	bfe.u32 	%r11672, %r11666, 8, 8;
	cvt.u16.u32 	%rs12559, %r11672;
	bfe.u32 	%r11673, %r11666, 16, 8;
	cvt.u16.u32 	%rs12558, %r11673;
	bfe.u32 	%r11674, %r11666, 24, 8;
	cvt.u16.u32 	%rs12557, %r11674;
$L__BB2_137:
	setp.ne.s32 	%p34, %r2924, 0;
	@%p34 bra 	$L__BB2_139;
	mov.u32 	%r11675, %tid.x;
	shr.u32 	%r11676, %r11675, 5;
	mov.u32 	%r11677, _ZZN3cub18CUB_300001_SM_10006detail6reduce18DeviceReduceKernelINS2_10policy_hubI4Itemj13Addition_funcE10Policy1000EN6thrust24THRUST_300001_SM_1000_NS6detail15normal_iteratorINSA_10device_ptrIS5_EEEEjS6_S5_N4cuda3std3__410__identityEEEvT0_PT3_T1_NS0_13GridEvenShareISN_EET2_T4_E12temp_storage;
	mad.lo.s32 	%r11678, %r11676, 272, %r11677;
	st.shared.u32 	[%r11678+8], %r28550;
	st.shared.f64 	[%r11678+16], %fd75;
	cvt.u32.u16 	%r11679, %rs12805;
	cvt.u32.u16 	%r11680, %rs12806;
	prmt.b32 	%r11681, %r11680, %r11679, 0x3340U;
	cvt.u32.u16 	%r11682, %rs12807;
	cvt.u32.u16 	%r11683, %rs12808;
	prmt.b32 	%r11684, %r11683, %r11682, 0x3340U;
	prmt.b32 	%r11685, %r11684, %r11681, 0x5410U;
	cvt.u32.u16 	%r11686, %rs12809;
	cvt.u32.u16 	%r11687, %rs12810;
	prmt.b32 	%r11688, %r11687, %r11686, 0x3340U;
	cvt.u32.u16 	%r11689, %rs12811;
	cvt.u32.u16 	%r11690, %rs12812;
	prmt.b32 	%r11691, %r11690, %r11689, 0x3340U;
	prmt.b32 	%r11692, %r11691, %r11688, 0x5410U;
	st.shared.v2.b32 	[%r11678+24], {%r11692, %r11685};
	cvt.u32.u16 	%r11693, %rs12797;
	cvt.u32.u16 	%r11694, %rs12798;
	prmt.b32 	%r11695, %r11694, %r11693, 0x3340U;
	cvt.u32.u16 	%r11696, %rs12799;
	cvt.u32.u16 	%r11697, %rs12800;
	prmt.b32 	%r11698, %r11697, %r11696, 0x3340U;
	prmt.b32 	%r11699, %r11698, %r11695, 0x5410U;
	cvt.u32.u16 	%r11700, %rs12801;
	cvt.u32.u16 	%r11701, %rs12802;
	prmt.b32 	%r11702, %r11701, %r11700, 0x3340U;
	cvt.u32.u16 	%r11703, %rs12803;
	cvt.u32.u16 	%r11704, %rs12804;
	prmt.b32 	%r11705, %r11704, %r11703, 0x3340U;
	prmt.b32 	%r11706, %r11705, %r11702, 0x5410U;
	st.shared.v2.b32 	[%r11678+32], {%r11706, %r11699};
	cvt.u32.u16 	%r11707, %rs12789;
	cvt.u32.u16 	%r11708, %rs12790;
	prmt.b32 	%r11709, %r11708, %r11707, 0x3340U;
	cvt.u32.u16 	%r11710, %rs12791;
	cvt.u32.u16 	%r11711, %rs12792;
	prmt.b32 	%r11712, %r11711, %r11710, 0x3340U;
	prmt.b32 	%r11713, %r11712, %r11709, 0x5410U;
	cvt.u32.u16 	%r11714, %rs12793;
	cvt.u32.u16 	%r11715, %rs12794;
	prmt.b32 	%r11716, %r11715, %r11714, 0x3340U;
	cvt.u32.u16 	%r11717, %rs12795;
	cvt.u32.u16 	%r11718, %rs12796;
	prmt.b32 	%r11719, %r11718, %r11717, 0x3340U;
	prmt.b32 	%r11720, %r11719, %r11716, 0x5410U;
	st.shared.v2.b32 	[%r11678+40], {%r11720, %r11713};
	cvt.u32.u16 	%r11721, %rs12781;
	cvt.u32.u16 	%r11722, %rs12782;
	prmt.b32 	%r11723, %r11722, %r11721, 0x3340U;
	cvt.u32.u16 	%r11724, %rs12783;
	cvt.u32.u16 	%r11725, %rs12784;
	prmt.b32 	%r11726, %r11725, %r11724, 0x3340U;
	prmt.b32 	%r11727, %r11726, %r11723, 0x5410U;
	cvt.u32.u16 	%r11728, %rs12785;
	cvt.u32.u16 	%r11729, %rs12786;
	prmt.b32 	%r11730, %r11729, %r11728, 0x3340U;
	cvt.u32.u16 	%r11731, %rs12787;
	cvt.u32.u16 	%r11732, %rs12788;
	prmt.b32 	%r11733, %r11732, %r11731, 0x3340U;
	prmt.b32 	%r11734, %r11733, %r11730, 0x5410U;
	st.shared.v2.b32 	[%r11678+48], {%r11734, %r11727};
	cvt.u32.u16 	%r11735, %rs12773;
	cvt.u32.u16 	%r11736, %rs12774;
	prmt.b32 	%r11737, %r11736, %r11735, 0x3340U;
	cvt.u32.u16 	%r11738, %rs12775;
	cvt.u32.u16 	%r11739, %rs12776;
	prmt.b32 	%r11740, %r11739, %r11738, 0x3340U;
	prmt.b32 	%r11741, %r11740, %r11737, 0x5410U;
	cvt.u32.u16 	%r11742, %rs12777;
	cvt.u32.u16 	%r11743, %rs12778;
	prmt.b32 	%r11744, %r11743, %r11742, 0x3340U;
	cvt.u32.u16 	%r11745, %rs12779;
	cvt.u32.u16 	%r11746, %rs12780;
	prmt.b32 	%r11747, %r11746, %r11745, 0x3340U;
	prmt.b32 	%r11748, %r11747, %r11744, 0x5410U;
	st.shared.v2.b32 	[%r11678+56], {%r11748, %r11741};
	cvt.u32.u16 	%r11749, %rs12765;
	cvt.u32.u16 	%r11750, %rs12766;
	prmt.b32 	%r11751, %r11750, %r11749, 0x3340U;
	cvt.u32.u16 	%r11752, %rs12767;
	cvt.u32.u16 	%r11753, %rs12768;
	prmt.b32 	%r11754, %r11753, %r11752, 0x3340U;
	prmt.b32 	%r11755, %r11754, %r11751, 0x5410U;
	cvt.u32.u16 	%r11756, %rs12769;
	cvt.u32.u16 	%r11757, %rs12770;
	prmt.b32 	%r11758, %r11757, %r11756, 0x3340U;
	cvt.u32.u16 	%r11759, %rs12771;
	cvt.u32.u16 	%r11760, %rs12772;
	prmt.b32 	%r11761, %r11760, %r11759, 0x3340U;
	prmt.b32 	%r11762, %r11761, %r11758, 0x5410U;
	st.shared.v2.b32 	[%r11678+64], {%r11762, %r11755};
	cvt.u32.u16 	%r11763, %rs12757;
	cvt.u32.u16 	%r11764, %rs12758;
	prmt.b32 	%r11765, %r11764, %r11763, 0x3340U;
	cvt.u32.u16 	%r11766, %rs12759;
	cvt.u32.u16 	%r11767, %rs12760;
	prmt.b32 	%r11768, %r11767, %r11766, 0x3340U;
	prmt.b32 	%r11769, %r11768, %r11765, 0x5410U;
	cvt.u32.u16 	%r11770, %rs12761;
	cvt.u32.u16 	%r11771, %rs12762;
	prmt.b32 	%r11772, %r11771, %r11770, 0x3340U;
	cvt.u32.u16 	%r11773, %rs12763;
	cvt.u32.u16 	%r11774, %rs12764;
	prmt.b32 	%r11775, %r11774, %r11773, 0x3340U;
	prmt.b32 	%r11776, %r11775, %r11772, 0x5410U;
	st.shared.v2.b32 	[%r11678+72], {%r11776, %r11769};
	cvt.u32.u16 	%r11777, %rs12749;
	cvt.u32.u16 	%r11778, %rs12750;
	prmt.b32 	%r11779, %r11778, %r11777, 0x3340U;
	cvt.u32.u16 	%r11780, %rs12751;
	cvt.u32.u16 	%r11781, %rs12752;
	prmt.b32 	%r11782, %r11781, %r11780, 0x3340U;
	prmt.b32 	%r11783, %r11782, %r11779, 0x5410U;
	cvt.u32.u16 	%r11784, %rs12753;
	cvt.u32.u16 	%r11785, %rs12754;
	prmt.b32 	%r11786, %r11785, %r11784, 0x3340U;
	cvt.u32.u16 	%r11787, %rs12755;
	cvt.u32.u16 	%r11788, %rs12756;
	prmt.b32 	%r11789, %r11788, %r11787, 0x3340U;
	prmt.b32 	%r11790, %r11789, %r11786, 0x5410U;
	st.shared.v2.b32 	[%r11678+80], {%r11790, %r11783};
	cvt.u32.u16 	%r11791, %rs12741;
	cvt.u32.u16 	%r11792, %rs12742;
	prmt.b32 	%r11793, %r11792, %r11791, 0x3340U;
	cvt.u32.u16 	%r11794, %rs12743;
	cvt.u32.u16 	%r11795, %rs12744;
	prmt.b32 	%r11796, %r11795, %r11794, 0x3340U;
	prmt.b32 	%r11797, %r11796, %r11793, 0x5410U;
	cvt.u32.u16 	%r11798, %rs12745;
	cvt.u32.u16 	%r11799, %rs12746;
	prmt.b32 	%r11800, %r11799, %r11798, 0x3340U;
	cvt.u32.u16 	%r11801, %rs12747;
	cvt.u32.u16 	%r11802, %rs12748;
	prmt.b32 	%r11803, %r11802, %r11801, 0x3340U;
	prmt.b32 	%r11804, %r11803, %r11800, 0x5410U;
	st.shared.v2.b32 	[%r11678+88], {%r11804, %r11797};
	cvt.u32.u16 	%r11805, %rs12733;
	cvt.u32.u16 	%r11806, %rs12734;
	prmt.b32 	%r11807, %r11806, %r11805, 0x3340U;
	cvt.u32.u16 	%r11808, %rs12735;
	cvt.u32.u16 	%r11809, %rs12736;
	prmt.b32 	%r11810, %r11809, %r11808, 0x3340U;
	prmt.b32 	%r11811, %r11810, %r11807, 0x5410U;
	cvt.u32.u16 	%r11812, %rs12737;
	cvt.u32.u16 	%r11813, %rs12738;
	prmt.b32 	%r11814, %r11813, %r11812, 0x3340U;
	cvt.u32.u16 	%r11815, %rs12739;
	cvt.u32.u16 	%r11816, %rs12740;
	prmt.b32 	%r11817, %r11816, %r11815, 0x3340U;
	prmt.b32 	%r11818, %r11817, %r11814, 0x5410U;
	st.shared.v2.b32 	[%r11678+96], {%r11818, %r11811};
	cvt.u32.u16 	%r11819, %rs12725;
	cvt.u32.u16 	%r11820, %rs12726;
	prmt.b32 	%r11821, %r11820, %r11819, 0x3340U;
	cvt.u32.u16 	%r11822, %rs12727;
	cvt.u32.u16 	%r11823, %rs12728;
	prmt.b32 	%r11824, %r11823, %r11822, 0x3340U;
	prmt.b32 	%r11825, %r11824, %r11821, 0x5410U;
	cvt.u32.u16 	%r11826, %rs12729;
	cvt.u32.u16 	%r11827, %rs12730;
	prmt.b32 	%r11828, %r11827, %r11826, 0x3340U;
	cvt.u32.u16 	%r11829, %rs12731;
	cvt.u32.u16 	%r11830, %rs12732;
	prmt.b32 	%r11831, %r11830, %r11829, 0x3340U;
	prmt.b32 	%r11832, %r11831, %r11828, 0x5410U;
	st.shared.v2.b32 	[%r11678+104], {%r11832, %r11825};
	cvt.u32.u16 	%r11833, %rs12717;
	cvt.u32.u16 	%r11834, %rs12718;
	prmt.b32 	%r11835, %r11834, %r11833, 0x3340U;
	cvt.u32.u16 	%r11836, %rs12719;
	cvt.u32.u16 	%r11837, %rs12720;
	prmt.b32 	%r11838, %r11837, %r11836, 0x3340U;
	prmt.b32 	%r11839, %r11838, %r11835, 0x5410U;
	cvt.u32.u16 	%r11840, %rs12721;
	cvt.u32.u16 	%r11841, %rs12722;
	prmt.b32 	%r11842, %r11841, %r11840, 0x3340U;
	cvt.u32.u16 	%r11843, %rs12723;
	cvt.u32.u16 	%r11844, %rs12724;
	prmt.b32 	%r11845, %r11844, %r11843, 0x3340U;
	prmt.b32 	%r11846, %r11845, %r11842, 0x5410U;
	st.shared.v2.b32 	[%r11678+112], {%r11846, %r11839};
	cvt.u32.u16 	%r11847, %rs12709;
	cvt.u32.u16 	%r11848, %rs12710;
	prmt.b32 	%r11849, %r11848, %r11847, 0x3340U;
	cvt.u32.u16 	%r11850, %rs12711;
	cvt.u32.u16 	%r11851, %rs12712;
	prmt.b32 	%r11852, %r11851, %r11850, 0x3340U;
	prmt.b32 	%r11853, %r11852, %r11849, 0x5410U;
	cvt.u32.u16 	%r11854, %rs12713;
	cvt.u32.u16 	%r11855, %rs12714;
	prmt.b32 	%r11856, %r11855, %r11854, 0x3340U;
	cvt.u32.u16 	%r11857, %rs12715;
	cvt.u32.u16 	%r11858, %rs12716;
	prmt.b32 	%r11859, %r11858, %r11857, 0x3340U;
	prmt.b32 	%r11860, %r11859, %r11856, 0x5410U;
	st.shared.v2.b32 	[%r11678+120], {%r11860, %r11853};
	cvt.u32.u16 	%r11861, %rs12701;
	cvt.u32.u16 	%r11862, %rs12702;
	prmt.b32 	%r11863, %r11862, %r11861, 0x3340U;
	cvt.u32.u16 	%r11864, %rs12703;
	cvt.u32.u16 	%r11865, %rs12704;
	prmt.b32 	%r11866, %r11865, %r11864, 0x3340U;
	prmt.b32 	%r11867, %r11866, %r11863, 0x5410U;
	cvt.u32.u16 	%r11868, %rs12705;
	cvt.u32.u16 	%r11869, %rs12706;
	prmt.b32 	%r11870, %r11869, %r11868, 0x3340U;
	cvt.u32.u16 	%r11871, %rs12707;
	cvt.u32.u16 	%r11872, %rs12708;
	prmt.b32 	%r11873, %r11872, %r11871, 0x3340U;
	prmt.b32 	%r11874, %r11873, %r11870, 0x5410U;
	st.shared.v2.b32 	[%r11678+128], {%r11874, %r11867};
	cvt.u32.u16 	%r11875, %rs12693;
	cvt.u32.u16 	%r11876, %rs12694;
	prmt.b32 	%r11877, %r11876, %r11875, 0x3340U;
	cvt.u32.u16 	%r11878, %rs12695;
	cvt.u32.u16 	%r11879, %rs12696;
	prmt.b32 	%r11880, %r11879, %r11878, 0x3340U;
	prmt.b32 	%r11881, %r11880, %r11877, 0x5410U;
	cvt.u32.u16 	%r11882, %rs12697;
	cvt.u32.u16 	%r11883, %rs12698;
	prmt.b32 	%r11884, %r11883, %r11882, 0x3340U;
	cvt.u32.u16 	%r11885, %rs12699;
	cvt.u32.u16 	%r11886, %rs12700;
	prmt.b32 	%r11887, %r11886, %r11885, 0x3340U;
	prmt.b32 	%r11888, %r11887, %r11884, 0x5410U;
	st.shared.v2.b32 	[%r11678+136], {%r11888, %r11881};
	cvt.u32.u16 	%r11889, %rs12685;
	cvt.u32.u16 	%r11890, %rs12686;
	prmt.b32 	%r11891, %r11890, %r11889, 0x3340U;
	cvt.u32.u16 	%r11892, %rs12687;
	cvt.u32.u16 	%r11893, %rs12688;
	prmt.b32 	%r11894, %r11893, %r11892, 0x3340U;
	prmt.b32 	%r11895, %r11894, %r11891, 0x5410U;
	cvt.u32.u16 	%r11896, %rs12689;
	cvt.u32.u16 	%r11897, %rs12690;
	prmt.b32 	%r11898, %r11897, %r11896, 0x3340U;
	cvt.u32.u16 	%r11899, %rs12691;
	cvt.u32.u16 	%r11900, %rs12692;
	prmt.b32 	%r11901, %r11900, %r11899, 0x3340U;
	prmt.b32 	%r11902, %r11901, %r11898, 0x5410U;
	st.shared.v2.b32 	[%r11678+144], {%r11902, %r11895};
	cvt.u32.u16 	%r11903, %rs12677;
	cvt.u32.u16 	%r11904, %rs12678;
	prmt.b32 	%r11905, %r11904, %r11903, 0x3340U;
	cvt.u32.u16 	%r11906, %rs12679;
	cvt.u32.u16 	%r11907, %rs12680;
	prmt.b32 	%r11908, %r11907, %r11906, 0x3340U;
	prmt.b32 	%r11909, %r11908, %r11905, 0x5410U;
	cvt.u32.u16 	%r11910, %rs12681;
	cvt.u32.u16 	%r11911, %rs12682;
	prmt.b32 	%r11912, %r11911, %r11910, 0x3340U;
	cvt.u32.u16 	%r11913, %rs12683;
	cvt.u32.u16 	%r11914, %rs12684;
	prmt.b32 	%r11915, %r11914, %r11913, 0x3340U;
	prmt.b32 	%r11916, %r11915, %r11912, 0x5410U;
	st.shared.v2.b32 	[%r11678+152], {%r11916, %r11909};
	cvt.u32.u16 	%r11917, %rs12669;
	cvt.u32.u16 	%r11918, %rs12670;
	prmt.b32 	%r11919, %r11918, %r11917, 0x3340U;
	cvt.u32.u16 	%r11920, %rs12671;
	cvt.u32.u16 	%r11921, %rs12672;
	prmt.b32 	%r11922, %r11921, %r11920, 0x3340U;
	prmt.b32 	%r11923, %r11922, %r11919, 0x5410U;
	cvt.u32.u16 	%r11924, %rs12673;
	cvt.u32.u16 	%r11925, %rs12674;
	prmt.b32 	%r11926, %r11925, %r11924, 0x3340U;
	cvt.u32.u16 	%r11927, %rs12675;
	cvt.u32.u16 	%r11928, %rs12676;
	prmt.b32 	%r11929, %r11928, %r11927, 0x3340U;
	prmt.b32 	%r11930, %r11929, %r11926, 0x5410U;
	st.shared.v2.b32 	[%r11678+160], {%r11930, %r11923};
	cvt.u32.u16 	%r11931, %rs12661;
	cvt.u32.u16 	%r11932, %rs12662;
	prmt.b32 	%r11933, %r11932, %r11931, 0x3340U;
	cvt.u32.u16 	%r11934, %rs12663;
	cvt.u32.u16 	%r11935, %rs12664;
	prmt.b32 	%r11936, %r11935, %r11934, 0x3340U;
	prmt.b32 	%r11937, %r11936, %r11933, 0x5410U;
	cvt.u32.u16 	%r11938, %rs12665;
	cvt.u32.u16 	%r11939, %rs12666;
	prmt.b32 	%r11940, %r11939, %r11938, 0x3340U;
	cvt.u32.u16 	%r11941, %rs12667;
	cvt.u32.u16 	%r11942, %rs12668;
	prmt.b32 	%r11943, %r11942, %r11941, 0x3340U;
	prmt.b32 	%r11944, %r11943, %r11940, 0x5410U;
	st.shared.v2.b32 	[%r11678+168], {%r11944, %r11937};
	cvt.u32.u16 	%r11945, %rs12653;
	cvt.u32.u16 	%r11946, %rs12654;
	prmt.b32 	%r11947, %r11946, %r11945, 0x3340U;
	cvt.u32.u16 	%r11948, %rs12655;
	cvt.u32.u16 	%r11949, %rs12656;
	prmt.b32 	%r11950, %r11949, %r11948, 0x3340U;
	prmt.b32 	%r11951, %r11950, %r11947, 0x5410U;
	cvt.u32.u16 	%r11952, %rs12657;
	cvt.u32.u16 	%r11953, %rs12658;
	prmt.b32 	%r11954, %r11953, %r11952, 0x3340U;
	cvt.u32.u16 	%r11955, %rs12659;
	cvt.u32.u16 	%r11956, %rs12660;
	prmt.b32 	%r11957, %r11956, %r11955, 0x3340U;
	prmt.b32 	%r11958, %r11957, %r11954, 0x5410U;
	st.shared.v2.b32 	[%r11678+176], {%r11958, %r11951};
	cvt.u32.u16 	%r11959, %rs12645;
	cvt.u32.u16 	%r11960, %rs12646;
	prmt.b32 	%r11961, %r11960, %r11959, 0x3340U;
	cvt.u32.u16 	%r11962, %rs12647;
	cvt.u32.u16 	%r11963, %rs12648;
	prmt.b32 	%r11964, %r11963, %r11962, 0x3340U;
	prmt.b32 	%r11965, %r11964, %r11961, 0x5410U;
	cvt.u32.u16 	%r11966, %rs12649;
	cvt.u32.u16 	%r11967, %rs12650;
	prmt.b32 	%r11968, %r11967, %r11966, 0x3340U;
	cvt.u32.u16 	%r11969, %rs12651;
	cvt.u32.u16 	%r11970, %rs12652;
	prmt.b32 	%r11971, %r11970, %r11969, 0x3340U;
	prmt.b32 	%r11972, %r11971, %r11968, 0x5410U;
	st.shared.v2.b32 	[%r11678+184], {%r11972, %r11965};
	cvt.u32.u16 	%r11973, %rs12637;
	cvt.u32.u16 	%r11974, %rs12638;
	prmt.b32 	%r11975, %r11974, %r11973, 0x3340U;
	cvt.u32.u16 	%r11976, %rs12639;
	cvt.u32.u16 	%r11977, %rs12640;
	prmt.b32 	%r11978, %r11977, %r11976, 0x3340U;
	prmt.b32 	%r11979, %r11978, %r11975, 0x5410U;
	cvt.u32.u16 	%r11980, %rs12641;
	cvt.u32.u16 	%r11981, %rs12642;
	prmt.b32 	%r11982, %r11981, %r11980, 0x3340U;
	cvt.u32.u16 	%r11983, %rs12643;
	cvt.u32.u16 	%r11984, %rs12644;
	prmt.b32 	%r11985, %r11984, %r11983, 0x3340U;
	prmt.b32 	%r11986, %r11985, %r11982, 0x5410U;
	st.shared.v2.b32 	[%r11678+192], {%r11986, %r11979};
	cvt.u32.u16 	%r11987, %rs12629;
	cvt.u32.u16 	%r11988, %rs12630;
	prmt.b32 	%r11989, %r11988, %r11987, 0x3340U;
	cvt.u32.u16 	%r11990, %rs12631;
	cvt.u32.u16 	%r11991, %rs12632;
	prmt.b32 	%r11992, %r11991, %r11990, 0x3340U;
	prmt.b32 	%r11993, %r11992, %r11989, 0x5410U;
	cvt.u32.u16 	%r11994, %rs12633;
	cvt.u32.u16 	%r11995, %rs12634;
	prmt.b32 	%r11996, %r11995, %r11994, 0x3340U;
	cvt.u32.u16 	%r11997, %rs12635;
	cvt.u32.u16 	%r11998, %rs12636;
	prmt.b32 	%r11999, %r11998, %r11997, 0x3340U;
	prmt.b32 	%r12000, %r11999, %r11996, 0x5410U;
	st.shared.v2.b32 	[%r11678+200], {%r12000, %r11993};
	cvt.u32.u16 	%r12001, %rs12621;
	cvt.u32.u16 	%r12002, %rs12622;
	prmt.b32 	%r12003, %r12002, %r12001, 0x3340U;
	cvt.u32.u16 	%r12004, %rs12623;
	cvt.u32.u16 	%r12005, %rs12624;
	prmt.b32 	%r12006, %r12005, %r12004, 0x3340U;
	prmt.b32 	%r12007, %r12006, %r12003, 0x5410U;
	cvt.u32.u16 	%r12008, %rs12625;
	cvt.u32.u16 	%r12009, %rs12626;
	prmt.b32 	%r12010, %r12009, %r12008, 0x3340U;
	cvt.u32.u16 	%r12011, %rs12627;
	cvt.u32.u16 	%r12012, %rs12628;
	prmt.b32 	%r12013, %r12012, %r12011, 0x3340U;
	prmt.b32 	%r12014, %r12013, %r12010, 0x5410U;
	st.shared.v2.b32 	[%r11678+208], {%r12014, %r12007};
	cvt.u32.u16 	%r12015, %rs12613;
	cvt.u32.u16 	%r12016, %rs12614;
	prmt.b32 	%r12017, %r12016, %r12015, 0x3340U;
	cvt.u32.u16 	%r12018, %rs12615;
	cvt.u32.u16 	%r12019, %rs12616;
	prmt.b32 	%r12020, %r12019, %r12018, 0x3340U;
	prmt.b32 	%r12021, %r12020, %r12017, 0x5410U;
	cvt.u32.u16 	%r12022, %rs12617;
	cvt.u32.u16 	%r12023, %rs12618;
	prmt.b32 	%r12024, %r12023, %r12022, 0x3340U;
	cvt.u32.u16 	%r12025, %rs12619;
	cvt.u32.u16 	%r12026, %rs12620;
	prmt.b32 	%r12027, %r12026, %r12025, 0x3340U;
	prmt.b32 	%r12028, %r12027, %r12024, 0x5410U;
	st.shared.v2.b32 	[%r11678+216], {%r12028, %r12021};
	cvt.u32.u16 	%r12029, %rs12605;
	cvt.u32.u16 	%r12030, %rs12606;
	prmt.b32 	%r12031, %r12030, %r12029, 0x3340U;
	cvt.u32.u16 	%r12032, %rs12607;
	cvt.u32.u16 	%r12033, %rs12608;
	prmt.b32 	%r12034, %r12033, %r12032, 0x3340U;
	prmt.b32 	%r12035, %r12034, %r12031, 0x5410U;
	cvt.u32.u16 	%r12036, %rs12609;
	cvt.u32.u16 	%r12037, %rs12610;
	prmt.b32 	%r12038, %r12037, %r12036, 0x3340U;
	cvt.u32.u16 	%r12039, %rs12611;
	cvt.u32.u16 	%r12040, %rs12612;
	prmt.b32 	%r12041, %r12040, %r12039, 0x3340U;
	prmt.b32 	%r12042, %r12041, %r12038, 0x5410U;
	st.shared.v2.b32 	[%r11678+224], {%r12042, %r12035};
	cvt.u32.u16 	%r12043, %rs12597;
	cvt.u32.u16 	%r12044, %rs12598;
	prmt.b32 	%r12045, %r12044, %r12043, 0x3340U;
	cvt.u32.u16 	%r12046, %rs12599;
	cvt.u32.u16 	%r12047, %rs12600;
	prmt.b32 	%r12048, %r12047, %r12046, 0x3340U;
	prmt.b32 	%r12049, %r12048, %r12045, 0x5410U;
	cvt.u32.u16 	%r12050, %rs12601;
	cvt.u32.u16 	%r12051, %rs12602;
	prmt.b32 	%r12052, %r12051, %r12050, 0x3340U;
	cvt.u32.u16 	%r12053, %rs12603;
	cvt.u32.u16 	%r12054, %rs12604;
	prmt.b32 	%r12055, %r12054, %r12053, 0x3340U;
	prmt.b32 	%r12056, %r12055, %r12052, 0x5410U;
	st.shared.v2.b32 	[%r11678+232], {%r12056, %r12049};
	cvt.u32.u16 	%r12057, %rs12589;
	cvt.u32.u16 	%r12058, %rs12590;
	prmt.b32 	%r12059, %r12058, %r12057, 0x3340U;
	cvt.u32.u16 	%r12060, %rs12591;
	cvt.u32.u16 	%r12061, %rs12592;
	prmt.b32 	%r12062, %r12061, %r12060, 0x3340U;
	prmt.b32 	%r12063, %r12062, %r12059, 0x5410U;
	cvt.u32.u16 	%r12064, %rs12593;
	cvt.u32.u16 	%r12065, %rs12594;
	prmt.b32 	%r12066, %r12065, %r12064, 0x3340U;
	cvt.u32.u16 	%r12067, %rs12595;
	cvt.u32.u16 	%r12068, %rs12596;
	prmt.b32 	%r12069, %r12068, %r12067, 0x3340U;
	prmt.b32 	%r12070, %r12069, %r12066, 0x5410U;
	st.shared.v2.b32 	[%r11678+240], {%r12070, %r12063};
	cvt.u32.u16 	%r12071, %rs12581;
	cvt.u32.u16 	%r12072, %rs12582;
	prmt.b32 	%r12073, %r12072, %r12071, 0x3340U;
	cvt.u32.u16 	%r12074, %rs12583;
	cvt.u32.u16 	%r12075, %rs12584;
	prmt.b32 	%r12076, %r12075, %r12074, 0x3340U;
	prmt.b32 	%r12077, %r12076, %r12073, 0x5410U;
	cvt.u32.u16 	%r12078, %rs12585;
	cvt.u32.u16 	%r12079, %rs12586;
	prmt.b32 	%r12080, %r12079, %r12078, 0x3340U;
	cvt.u32.u16 	%r12081, %rs12587;
	cvt.u32.u16 	%r12082, %rs12588;
	prmt.b32 	%r12083, %r12082, %r12081, 0x3340U;
	prmt.b32 	%r12084, %r12083, %r12080, 0x5410U;
	st.shared.v2.b32 	[%r11678+248], {%r12084, %r12077};
	cvt.u32.u16 	%r12085, %rs12573;
	cvt.u32.u16 	%r12086, %rs12574;
	prmt.b32 	%r12087, %r12086, %r12085, 0x3340U;
	cvt.u32.u16 	%r12088, %rs12575;
	cvt.u32.u16 	%r12089, %rs12576;
	prmt.b32 	%r12090, %r12089, %r12088, 0x3340U;
	prmt.b32 	%r12091, %r12090, %r12087, 0x5410U;
	cvt.u32.u16 	%r12092, %rs12577;
	cvt.u32.u16 	%r12093, %rs12578;
	prmt.b32 	%r12094, %r12093, %r12092, 0x3340U;
	cvt.u32.u16 	%r12095, %rs12579;
	cvt.u32.u16 	%r12096, %rs12580;
	prmt.b32 	%r12097, %r12096, %r12095, 0x3340U;
	prmt.b32 	%r12098, %r12097, %r12094, 0x5410U;
	st.shared.v2.b32 	[%r11678+256], {%r12098, %r12091};
	cvt.u32.u16 	%r12099, %rs12565;
	cvt.u32.u16 	%r12100, %rs12566;
	prmt.b32 	%r12101, %r12100, %r12099, 0x3340U;
	cvt.u32.u16 	%r12102, %rs12567;
	cvt.u32.u16 	%r12103, %rs12568;
	prmt.b32 	%r12104, %r12103, %r12102, 0x3340U;
	prmt.b32 	%r12105, %r12104, %r12101, 0x5410U;
	cvt.u32.u16 	%r12106, %rs12569;
	cvt.u32.u16 	%r12107, %rs12570;
	prmt.b32 	%r12108, %r12107, %r12106, 0x3340U;
	cvt.u32.u16 	%r12109, %rs12571;
	cvt.u32.u16 	%r12110, %rs12572;
	prmt.b32 	%r12111, %r12110, %r12109, 0x3340U;
	prmt.b32 	%r12112, %r12111, %r12108, 0x5410U;
	st.shared.v2.b32 	[%r11678+264], {%r12112, %r12105};
	cvt.u32.u16 	%r12113, %rs12557;
	cvt.u32.u16 	%r12114, %rs12558;
	prmt.b32 	%r12115, %r12114, %r12113, 0x3340U;
	cvt.u32.u16 	%r12116, %rs12559;
	cvt.u32.u16 	%r12117, %rs12560;
	prmt.b32 	%r12118, %r12117, %r12116, 0x3340U;
	prmt.b32 	%r12119, %r12118, %r12115, 0x5410U;
	cvt.u32.u16 	%r12120, %rs12561;
	cvt.u32.u16 	%r12121, %rs12562;
	prmt.b32 	%r12122, %r12121, %r12120, 0x3340U;
	cvt.u32.u16 	%r12123, %rs12563;
	cvt.u32.u16 	%r12124, %rs12564;
	prmt.b32 	%r12125, %r12124, %r12123, 0x3340U;
	prmt.b32 	%r12126, %r12125, %r12122, 0x5410U;
	st.shared.v2.b32 	[%r11678+272], {%r12126, %r12119};
$L__BB2_139:
	bar.sync 	0;
	mov.u32 	%r12127, %tid.x;
	setp.ne.s32 	%p35, %r12127, 0;
	@%p35 bra 	$L__BB2_166;
	ld.shared.v2.b32 	{%r12129, %r12130}, [_ZZN3cub18CUB_300001_SM_10006detail6reduce18DeviceReduceKernelINS2_10policy_hubI4Itemj13Addition_funcE10Policy1000EN6thrust24THRUST_300001_SM_1000_NS6detail15normal_iteratorINSA_10device_ptrIS5_EEEEjS6_S5_N4cuda3std3__410__identityEEEvT0_PT3_T1_NS0_13GridEvenShareISN_EET2_T4_E12temp_storage+544];
	ld.shared.v2.b32 	{%r12131, %r12132}, [_ZZN3cub18CUB_300001_SM_10006detail6reduce18DeviceReduceKernelINS2_10policy_hubI4Itemj13Addition_funcE10Policy1000EN6thrust24THRUST_300001_SM_1000_NS6detail15normal_iteratorINSA_10device_ptrIS5_EEEEjS6_S5_N4cuda3std3__410__identityEEEvT0_PT3_T1_NS0_13GridEvenShareISN_EET2_T4_E12temp_storage+536];
	ld.shared.v2.b32 	{%r12133, %r12134}, [_ZZN3cub18CUB_300001_SM_10006detail6reduce18DeviceReduceKernelINS2_10policy_hubI4Itemj13Addition_funcE10Policy1000EN6thrust24THRUST_300001_SM_1000_NS6detail15normal_iteratorINSA_10device_ptrIS5_EEEEjS6_S5_N4cuda3std3__410__identityEEEvT0_PT3_T1_NS0_13GridEvenShareISN_EET2_T4_E12temp_storage+528];
	ld.shared.v2.b32 	{%r12135, %r12136}, [_ZZN3cub18CUB_300001_SM_10006detail6reduce18DeviceReduceKernelINS2_10policy_hubI4Itemj13Addition_funcE10Policy1000EN6thrust24THRUST_300001_SM_1000_NS6detail15normal_iteratorINSA_10device_ptrIS5_EEEEjS6_S5_N4cuda3std3__410__identityEEEvT0_PT3_T1_NS0_13GridEvenShareISN_EET2_T4_E12temp_storage+520];
	ld.shared.v2.b32 	{%r12137, %r12138}, [_ZZN3cub18CUB_300001_SM_10006detail6reduce18DeviceReduceKernelINS2_10policy_hubI4Itemj13Addition_funcE10Policy1000EN6thrust24THRUST_300001_SM_1000_NS6detail15normal_iteratorINSA_10device_ptrIS5_EEEEjS6_S5_N4cuda3std3__410__identityEEEvT0_PT3_T1_NS0_13GridEvenShareISN_EET2_T4_E12temp_storage+512];
	ld.shared.v2.b32 	{%r12139, %r12140}, [_ZZN3cub18CUB_300001_SM_10006detail6reduce18DeviceReduceKernelINS2_10policy_hubI4Itemj13Addition_funcE10Policy1000EN6thrust24THRUST_300001_SM_1000_NS6detail15normal_iteratorINSA_10device_ptrIS5_EEEEjS6_S5_N4cuda3std3__410__identityEEEvT0_PT3_T1_NS0_13GridEvenShareISN_EET2_T4_E12temp_storage+504];
	ld.shared.v2.b32 	{%r12141, %r12142}, [_ZZN3cub18CUB_300001_SM_10006detail6reduce18DeviceReduceKernelINS2_10policy_hubI4Itemj13Addition_funcE10Policy1000EN6thrust24THRUST_300001_SM_1000_NS6detail15normal_iteratorINSA_10device_ptrIS5_EEEEjS6_S5_N4cuda3std3__410__identityEEEvT0_PT3_T1_NS0_13GridEvenShareISN_EET2_T4_E12temp_storage+496];
	ld.shared.v2.b32 	{%r12143, %r12144}, [_ZZN3cub18CUB_300001_SM_10006detail6reduce18DeviceReduceKernelINS2_10policy_hubI4Itemj13Addition_funcE10Policy1000EN6thrust24THRUST_300001_SM_1000_NS6detail15normal_iteratorINSA_10device_ptrIS5_EEEEjS6_S5_N4cuda3std3__410__identityEEEvT0_PT3_T1_NS0_13GridEvenShareISN_EET2_T4_E12temp_storage+488];
	ld.shared.v2.b32 	{%r12145, %r12146}, [_ZZN3cub18CUB_300001_SM_10006detail6reduce18DeviceReduceKernelINS2_10policy_hubI4Itemj13Addition_funcE10Policy1000EN6thrust24THRUST_300001_SM_1000_NS6detail15normal_iteratorINSA_10device_ptrIS5_EEEEjS6_S5_N4cuda3std3__410__identityEEEvT0_PT3_T1_NS0_13GridEvenShareISN_EET2_T4_E12temp_storage+480];
	ld.shared.v2.b32 	{%r12147, %r12148}, [_ZZN3cub18CUB_300001_SM_10006detail6reduce18DeviceReduceKernelINS2_10policy_hubI4Itemj13Addition_funcE10Policy1000EN6thrust24THRUST_300001_SM_1000_NS6detail15normal_iteratorINSA_10device_ptrIS5_EEEEjS6_S5_N4cuda3std3__410__identityEEEvT0_PT3_T1_NS0_13GridEvenShareISN_EET2_T4_E12temp_storage+472];
	ld.shared.v2.b32 	{%r12149, %r12150}, [_ZZN3cub18CUB_300001_SM_10006detail6reduce18DeviceReduceKernelINS2_10policy_hubI4Itemj13Addition_funcE10Policy1000EN6thrust24THRUST_300001_SM_1000_NS6detail15normal_iteratorINSA_10device_ptrIS5_EEEEjS6_S5_N4cuda3std3__410__identityEEEvT0_PT3_T1_NS0_13GridEvenShareISN_EET2_T4_E12temp_storage+464];
	ld.shared.v2.b32 	{%r12151, %r12152}, [_ZZN3cub18CUB_300001_SM_10006detail6reduce18DeviceReduceKernelINS2_10policy_hubI4Itemj13Addition_funcE10Policy1000EN6thrust24THRUST_300001_SM_1000_NS6detail15normal_iteratorINSA_10device_ptrIS5_EEEEjS6_S5_N4cuda3std3__410__identityEEEvT0_PT3_T1_NS0_13GridEvenShareISN_EET2_T4_E12temp_storage+456];
	ld.shared.v2.b32 	{%r12153, %r12154}, [_ZZN3cub18CUB_300001_SM_10006detail6reduce18DeviceReduceKernelINS2_10policy_hubI4Itemj13Addition_funcE10Policy1000EN6thrust24THRUST_300001_SM_1000_NS6detail15normal_iteratorINSA_10device_ptrIS5_EEEEjS6_S5_N4cuda3std3__410__identityEEEvT0_PT3_T1_NS0_13GridEvenShareISN_EET2_T4_E12temp_storage+448];
	ld.shared.v2.b32 	{%r12155, %r12156}, [_ZZN3cub18CUB_300001_SM_10006detail6reduce18DeviceReduceKernelINS2_10policy_hubI4Itemj13Addition_funcE10Policy1000EN6thrust24THRUST_300001_SM_1000_NS6detail15normal_iteratorINSA_10device_ptrIS5_EEEEjS6_S5_N4cuda3std3__410__identityEEEvT0_PT3_T1_NS0_13GridEvenShareISN_EET2_T4_E12temp_storage+440];
	ld.shared.v2.b32 	{%r12157, %r12158}, [_ZZN3cub18CUB_300001_SM_10006detail6reduce18DeviceReduceKernelINS2_10policy_hubI4Itemj13Addition_funcE10Policy1000EN6thrust24THRUST_300001_SM_1000_NS6detail15normal_iteratorINSA_10device_ptrIS5_EEEEjS6_S5_N4cuda3std3__410__identityEEEvT0_PT3_T1_NS0_13GridEvenShareISN_EET2_T4_E12temp_storage+432];
	ld.shared.v2.b32 	{%r12159, %r12160}, [_ZZN3cub18CUB_300001_SM_10006detail6reduce18DeviceReduceKernelINS2_10policy_hubI4Itemj13Addition_funcE10Policy1000EN6thrust24THRUST_300001_SM_1000_NS6detail15normal_iteratorINSA_10device_ptrIS5_EEEEjS6_S5_N4cuda3std3__410__identityEEEvT0_PT3_T1_NS0_13GridEvenShareISN_EET2_T4_E12temp_storage+424];
	ld.shared.v2.b32 	{%r12161, %r12162}, [_ZZN3cub18CUB_300001_SM_10006detail6reduce18DeviceReduceKernelINS2_10policy_hubI4Itemj13Addition_funcE10Policy1000EN6thrust24THRUST_300001_SM_1000_NS6detail15normal_iteratorINSA_10device_ptrIS5_EEEEjS6_S5_N4cuda3std3__410__identityEEEvT0_PT3_T1_NS0_13GridEvenShareISN_EET2_T4_E12temp_storage+416];
	ld.shared.v2.b32 	{%r12163, %r12164}, [_ZZN3cub18CUB_300001_SM_10006detail6reduce18DeviceReduceKernelINS2_10policy_hubI4Itemj13Addition_funcE10Policy1000EN6thrust24THRUST_300001_SM_1000_NS6detail15normal_iteratorINSA_10device_ptrIS5_EEEEjS6_S5_N4cuda3std3__410__identityEEEvT0_PT3_T1_NS0_13GridEvenShareISN_EET2_T4_E12temp_storage+408];
	ld.shared.v2.b32 	{%r12165, %r12166}, [_ZZN3cub18CUB_300001_SM_10006detail6reduce18DeviceReduceKernelINS2_10policy_hubI4Itemj13Addition_funcE10Policy1000EN6thrust24THRUST_300001_SM_1000_NS6detail15normal_iteratorINSA_10device_ptrIS5_EEEEjS6_S5_N4cuda3std3__410__identityEEEvT0_PT3_T1_NS0_13GridEvenShareISN_EET2_T4_E12temp_storage+400];
	ld.shared.v2.b32 	{%r12167, %r12168}, [_ZZN3cub18CUB_300001_SM_10006detail6reduce18DeviceReduceKernelINS2_10policy_hubI4Itemj13Addition_funcE10Policy1000EN6thrust24THRUST_300001_SM_1000_NS6detail15normal_iteratorINSA_10device_ptrIS5_EEEEjS6_S5_N4cuda3std3__410__identityEEEvT0_PT3_T1_NS0_13GridEvenShareISN_EET2_T4_E12temp_storage+392];
	ld.shared.v2.b32 	{%r12169, %r12170}, [_ZZN3cub18CUB_300001_SM_10006detail6reduce18DeviceReduceKernelINS2_10policy_hubI4Itemj13Addition_funcE10Policy1000EN6thrust24THRUST_300001_SM_1000_NS6detail15normal_iteratorINSA_10device_ptrIS5_EEEEjS6_S5_N4cuda3std3__410__identityEEEvT0_PT3_T1_NS0_13GridEvenShareISN_EET2_T4_E12temp_storage+384];
	ld.shared.v2.b32 	{%r12171, %r12172}, [_ZZN3cub18CUB_300001_SM_10006detail6reduce18DeviceReduceKernelINS2_10policy_hubI4Itemj13Addition_funcE10Policy1000EN6thrust24THRUST_300001_SM_1000_NS6detail15normal_iteratorINSA_10device_ptrIS5_EEEEjS6_S5_N4cuda3std3__410__identityEEEvT0_PT3_T1_NS0_13GridEvenShareISN_EET2_T4_E12temp_storage+376];
	ld.shared.v2.b32 	{%r12173, %r12174}, [_ZZN3cub18CUB_300001_SM_10006detail6reduce18DeviceReduceKernelINS2_10policy_hubI4Itemj13Addition_funcE10Policy1000EN6thrust24THRUST_300001_SM_1000_NS6detail15normal_iteratorINSA_10device_ptrIS5_EEEEjS6_S5_N4cuda3std3__410__identityEEEvT0_PT3_T1_NS0_13GridEvenShareISN_EET2_T4_E12temp_storage+368];
	ld.shared.v2.b32 	{%r12175, %r12176}, [_ZZN3cub18CUB_300001_SM_10006detail6reduce18DeviceReduceKernelINS2_10policy_hubI4Itemj13Addition_funcE10Policy1000EN6thrust24THRUST_300001_SM_1000_NS6detail15normal_iteratorINSA_10device_ptrIS5_EEEEjS6_S5_N4cuda3std3__410__identityEEEvT0_PT3_T1_NS0_13GridEvenShareISN_EET2_T4_E12temp_storage+360];
	ld.shared.v2.b32 	{%r12177, %r12178}, [_ZZN3cub18CUB_300001_SM_10006detail6reduce18DeviceReduceKernelINS2_10policy_hubI4Itemj13Addition_funcE10Policy1000EN6thrust24THRUST_300001_SM_1000_NS6detail15normal_iteratorINSA_10device_ptrIS5_EEEEjS6_S5_N4cuda3std3__410__identityEEEvT0_PT3_T1_NS0_13GridEvenShareISN_EET2_T4_E12temp_storage+352];
	ld.shared.v2.b32 	{%r12179, %r12180}, [_ZZN3cub18CUB_300001_SM_10006detail6reduce18DeviceReduceKernelINS2_10policy_hubI4Itemj13Addition_funcE10Policy1000EN6thrust24THRUST_300001_SM_1000_NS6detail15normal_iteratorINSA_10device_ptrIS5_EEEEjS6_S5_N4cuda3std3__410__identityEEEvT0_PT3_T1_NS0_13GridEvenShareISN_EET2_T4_E12temp_storage+344];
	ld.shared.v2.b32 	{%r12181, %r12182}, [_ZZN3cub18CUB_300001_SM_10006detail6reduce18DeviceReduceKernelINS2_10policy_hubI4Itemj13Addition_funcE10Policy1000EN6thrust24THRUST_300001_SM_1000_NS6detail15normal_iteratorINSA_10device_ptrIS5_EEEEjS6_S5_N4cuda3std3__410__identityEEEvT0_PT3_T1_NS0_13GridEvenShareISN_EET2_T4_E12temp_storage+336];
	ld.shared.v2.b32 	{%r12183, %r12184}, [_ZZN3cub18CUB_300001_SM_10006detail6reduce18DeviceReduceKernelINS2_10policy_hubI4Itemj13Addition_funcE10Policy1000EN6thrust24THRUST_300001_SM_1000_NS6detail15normal_iteratorINSA_10device_ptrIS5_EEEEjS6_S5_N4cuda3std3__410__identityEEEvT0_PT3_T1_NS0_13GridEvenShareISN_EET2_T4_E12temp_storage+328];
	ld.shared.v2.b32 	{%r12185, %r12186}, [_ZZN3cub18CUB_300001_SM_10006detail6reduce18DeviceReduceKernelINS2_10policy_hubI4Itemj13Addition_funcE10Policy1000EN6thrust24THRUST_300001_SM_1000_NS6detail15normal_iteratorINSA_10device_ptrIS5_EEEEjS6_S5_N4cuda3std3__410__identityEEEvT0_PT3_T1_NS0_13GridEvenShareISN_EET2_T4_E12temp_storage+320];
	ld.shared.v2.b32 	{%r12187, %r12188}, [_ZZN3cub18CUB_300001_SM_10006detail6reduce18DeviceReduceKernelINS2_10policy_hubI4Itemj13Addition_funcE10Policy1000EN6thrust24THRUST_300001_SM_1000_NS6detail15normal_iteratorINSA_10device_ptrIS5_EEEEjS6_S5_N4cuda3std3__410__identityEEEvT0_PT3_T1_NS0_13GridEvenShareISN_EET2_T4_E12temp_storage+312];
	ld.shared.v2.b32 	{%r12189, %r12190}, [_ZZN3cub18CUB_300001_SM_10006detail6reduce18DeviceReduceKernelINS2_10policy_hubI4Itemj13Addition_funcE10Policy1000EN6thrust24THRUST_300001_SM_1000_NS6detail15normal_iteratorINSA_10device_ptrIS5_EEEEjS6_S5_N4cuda3std3__410__identityEEEvT0_PT3_T1_NS0_13GridEvenShareISN_EET2_T4_E12temp_storage+304];
	ld.shared.v2.b32 	{%r12191, %r12192}, [_ZZN3cub18CUB_300001_SM_10006detail6reduce18DeviceReduceKernelINS2_10policy_hubI4Itemj13Addition_funcE10Policy1000EN6thrust24THRUST_300001_SM_1000_NS6detail15normal_iteratorINSA_10device_ptrIS5_EEEEjS6_S5_N4cuda3std3__410__identityEEEvT0_PT3_T1_NS0_13GridEvenShareISN_EET2_T4_E12temp_storage+296];
	bfe.u32 	%r12193, %r12191, 0, 8;
	cvt.u16.u32 	%rs17694, %r12193;
	ld.shared.f64 	%fd61, [_ZZN3cub18CUB_300001_SM_10006detail6reduce18DeviceReduceKernelINS2_10policy_hubI4Itemj13Addition_funcE10Policy1000EN6thrust24THRUST_300001_SM_1000_NS6detail15normal_iteratorINSA_10device_ptrIS5_EEEEjS6_S5_N4cuda3std3__410__identityEEEvT0_PT3_T1_NS0_13GridEvenShareISN_EET2_T4_E12temp_storage+288];
	ld.shared.u32 	%r861, [_ZZN3cub18CUB_300001_SM_10006detail6reduce18DeviceReduceKernelINS2_10policy_hubI4Itemj13Addition_funcE10Policy1000EN6thrust24THRUST_300001_SM_1000_NS6detail15normal_iteratorINSA_10device_ptrIS5_EEEEjS6_S5_N4cuda3std3__410__identityEEEvT0_PT3_T1_NS0_13GridEvenShareISN_EET2_T4_E12temp_storage+280];
	st.local.u32 	[%rd1], %r861;
	st.local.f64 	[%rd1+8], %fd61;
	st.local.v2.b32 	[%rd1+16], {%r12191, %r12192};
	st.local.v2.b32 	[%rd1+24], {%r12189, %r12190};
	st.local.v2.b32 	[%rd1+32], {%r12187, %r12188};
	st.local.v2.b32 	[%rd1+40], {%r12185, %r12186};
	st.local.v2.b32 	[%rd1+48], {%r12183, %r12184};
	st.local.v2.b32 	[%rd1+56], {%r12181, %r12182};
	st.local.v2.b32 	[%rd1+64], {%r12179, %r12180};
	st.local.v2.b32 	[%rd1+72], {%r12177, %r12178};
	st.local.v2.b32 	[%rd1+80], {%r12175, %r12176};
	st.local.v2.b32 	[%rd1+88], {%r12173, %r12174};
	st.local.v2.b32 	[%rd1+96], {%r12171, %r12172};
	st.local.v2.b32 	[%rd1+104], {%r12169, %r12170};
	st.local.v2.b32 	[%rd1+112], {%r12167, %r12168};
	st.local.v2.b32 	[%rd1+120], {%r12165, %r12166};
	st.local.v2.b32 	[%rd1+128], {%r12163, %r12164};
	st.local.v2.b32 	[%rd1+136], {%r12161, %r12162};
	st.local.v2.b32 	[%rd1+144], {%r12159, %r12160};
	st.local.v2.b32 	[%rd1+152], {%r12157, %r12158};
	st.local.v2.b32 	[%rd1+160], {%r12155, %r12156};
	st.local.v2.b32 	[%rd1+168], {%r12153, %r12154};
	st.local.v2.b32 	[%rd1+176], {%r12151, %r12152};
	st.local.v2.b32 	[%rd1+184], {%r12149, %r12150};
	st.local.v2.b32 	[%rd1+192], {%r12147, %r12148};
	st.local.v2.b32 	[%rd1+200], {%r12145, %r12146};
	st.local.v2.b32 	[%rd1+208], {%r12143, %r12144};
	st.local.v2.b32 	[%rd1+216], {%r12141, %r12142};
	st.local.v2.b32 	[%rd1+224], {%r12139, %r12140};
	st.local.v2.b32 	[%rd1+232], {%r12137, %r12138};
	st.local.v2.b32 	[%rd1+240], {%r12135, %r12136};
	st.local.v2.b32 	[%rd1+248], {%r12133, %r12134};
	st.local.v2.b32 	[%rd1+256], {%r12131, %r12132};
	st.local.v2.b32 	[%rd1+264], {%r12129, %r12130};
	st.local.u32 	[%rd2], %r28550;
	st.local.f64 	[%rd2+8], %fd75;
	cvt.u32.u16 	%r12194, %rs12805;
	cvt.u32.u16 	%r12195, %rs12806;
	prmt.b32 	%r12196, %r12195, %r12194, 0x3340U;
	cvt.u32.u16 	%r12197, %rs12807;
	cvt.u32.u16 	%r12198, %rs12808;
	prmt.b32 	%r12199, %r12198, %r12197, 0x3340U;
	prmt.b32 	%r12200, %r12199, %r12196, 0x5410U;
	cvt.u32.u16 	%r12201, %rs12809;
	cvt.u32.u16 	%r12202, %rs12810;
	prmt.b32 	%r12203, %r12202, %r12201, 0x3340U;
	cvt.u32.u16 	%r12204, %rs12811;
	cvt.u32.u16 	%r12205, %rs12812;
	prmt.b32 	%r12206, %r12205, %r12204, 0x3340U;
	prmt.b32 	%r12207, %r12206, %r12203, 0x5410U;
	st.local.v2.b32 	[%rd2+16], {%r12207, %r12200};
	cvt.u32.u16 	%r12208, %rs12797;
	cvt.u32.u16 	%r12209, %rs12798;
	prmt.b32 	%r12210, %r12209, %r12208, 0x3340U;
	cvt.u32.u16 	%r12211, %rs12799;
	cvt.u32.u16 	%r12212, %rs12800;
	prmt.b32 	%r12213, %r12212, %r12211, 0x3340U;
	prmt.b32 	%r12214, %r12213, %r12210, 0x5410U;
	cvt.u32.u16 	%r12215, %rs12801;
	cvt.u32.u16 	%r12216, %rs12802;
	prmt.b32 	%r12217, %r12216, %r12215, 0x3340U;
	cvt.u32.u16 	%r12218, %rs12803;
	cvt.u32.u16 	%r12219, %rs12804;
	prmt.b32 	%r12220, %r12219, %r12218, 0x3340U;
	prmt.b32 	%r12221, %r12220, %r12217, 0x5410U;
	st.local.v2.b32 	[%rd2+24], {%r12221, %r12214};
	cvt.u32.u16 	%r12222, %rs12789;
	cvt.u32.u16 	%r12223, %rs12790;
	prmt.b32 	%r12224, %r12223, %r12222, 0x3340U;
	cvt.u32.u16 	%r12225, %rs12791;
	cvt.u32.u16 	%r12226, %rs12792;
	prmt.b32 	%r12227, %r12226, %r12225, 0x3340U;
	prmt.b32 	%r12228, %r12227, %r12224, 0x5410U;
	cvt.u32.u16 	%r12229, %rs12793;
	cvt.u32.u16 	%r12230, %rs12794;
	prmt.b32 	%r12231, %r12230, %r12229, 0x3340U;
	cvt.u32.u16 	%r12232, %rs12795;
	cvt.u32.u16 	%r12233, %rs12796;
	prmt.b32 	%r12234, %r12233, %r12232, 0x3340U;
	prmt.b32 	%r12235, %r12234, %r12231, 0x5410U;
	st.local.v2.b32 	[%rd2+32], {%r12235, %r12228};
	cvt.u32.u16 	%r12236, %rs12781;
	cvt.u32.u16 	%r12237, %rs12782;
	prmt.b32 	%r12238, %r12237, %r12236, 0x3340U;
	cvt.u32.u16 	%r12239, %rs12783;
	cvt.u32.u16 	%r12240, %rs12784;
	prmt.b32 	%r12241, %r12240, %r12239, 0x3340U;
	prmt.b32 	%r12242, %r12241, %r12238, 0x5410U;
	cvt.u32.u16 	%r12243, %rs12785;
	cvt.u32.u16 	%r12244, %rs12786;
	prmt.b32 	%r12245, %r12244, %r12243, 0x3340U;
	cvt.u32.u16 	%r12246, %rs12787;
	cvt.u32.u16 	%r12247, %rs12788;
	prmt.b32 	%r12248, %r12247, %r12246, 0x3340U;
	prmt.b32 	%r12249, %r12248, %r12245, 0x5410U;
	st.local.v2.b32 	[%rd2+40], {%r12249, %r12242};
	cvt.u32.u16 	%r12250, %rs12773;
	cvt.u32.u16 	%r12251, %rs12774;
	prmt.b32 	%r12252, %r12251, %r12250, 0x3340U;
	cvt.u32.u16 	%r12253, %rs12775;
	cvt.u32.u16 	%r12254, %rs12776;
	prmt.b32 	%r12255, %r12254, %r12253, 0x3340U;
	prmt.b32 	%r12256, %r12255, %r12252, 0x5410U;
	cvt.u32.u16 	%r12257, %rs12777;
	cvt.u32.u16 	%r12258, %rs12778;
	prmt.b32 	%r12259, %r12258, %r12257, 0x3340U;
	cvt.u32.u16 	%r12260, %rs12779;
	cvt.u32.u16 	%r12261, %rs12780;
	prmt.b32 	%r12262, %r12261, %r12260, 0x3340U;
	prmt.b32 	%r12263, %r12262, %r12259, 0x5410U;
	st.local.v2.b32 	[%rd2+48], {%r12263, %r12256};
	cvt.u32.u16 	%r12264, %rs12765;
	cvt.u32.u16 	%r12265, %rs12766;
	prmt.b32 	%r12266, %r12265, %r12264, 0x3340U;
	cvt.u32.u16 	%r12267, %rs12767;
	cvt.u32.u16 	%r12268, %rs12768;
	prmt.b32 	%r12269, %r12268, %r12267, 0x3340U;
	prmt.b32 	%r12270, %r12269, %r12266, 0x5410U;
	cvt.u32.u16 	%r12271, %rs12769;
	cvt.u32.u16 	%r12272, %rs12770;
	prmt.b32 	%r12273, %r12272, %r12271, 0x3340U;
	cvt.u32.u16 	%r12274, %rs12771;
	cvt.u32.u16 	%r12275, %rs12772;
	prmt.b32 	%r12276, %r12275, %r12274, 0x3340U;
	prmt.b32 	%r12277, %r12276, %r12273, 0x5410U;
	st.local.v2.b32 	[%rd2+56], {%r12277, %r12270};
	cvt.u32.u16 	%r12278, %rs12757;
	cvt.u32.u16 	%r12279, %rs12758;
	prmt.b32 	%r12280, %r12279, %r12278, 0x3340U;
	cvt.u32.u16 	%r12281, %rs12759;
	cvt.u32.u16 	%r12282, %rs12760;
	prmt.b32 	%r12283, %r12282, %r12281, 0x3340U;
	prmt.b32 	%r12284, %r12283, %r12280, 0x5410U;
	cvt.u32.u16 	%r12285, %rs12761;
	cvt.u32.u16 	%r12286, %rs12762;
	prmt.b32 	%r12287, %r12286, %r12285, 0x3340U;
	cvt.u32.u16 	%r12288, %rs12763;
	cvt.u32.u16 	%r12289, %rs12764;
	prmt.b32 	%r12290, %r12289, %r12288, 0x3340U;
	prmt.b32 	%r12291, %r12290, %r12287, 0x5410U;
	st.local.v2.b32 	[%rd2+64], {%r12291, %r12284};
	cvt.u32.u16 	%r12292, %rs12749;
	cvt.u32.u16 	%r12293, %rs12750;
	prmt.b32 	%r12294, %r12293, %r12292, 0x3340U;
	cvt.u32.u16 	%r12295, %rs12751;
	cvt.u32.u16 	%r12296, %rs12752;
	prmt.b32 	%r12297, %r12296, %r12295, 0x3340U;
	prmt.b32 	%r12298, %r12297, %r12294, 0x5410U;
	cvt.u32.u16 	%r12299, %rs12753;
	cvt.u32.u16 	%r12300, %rs12754;
	prmt.b32 	%r12301, %r12300, %r12299, 0x3340U;
	cvt.u32.u16 	%r12302, %rs12755;
	cvt.u32.u16 	%r12303, %rs12756;
	prmt.b32 	%r12304, %r12303, %r12302, 0x3340U;
	prmt.b32 	%r12305, %r12304, %r12301, 0x5410U;
	st.local.v2.b32 	[%rd2+72], {%r12305, %r12298};
	cvt.u32.u16 	%r12306, %rs12741;
	cvt.u32.u16 	%r12307, %rs12742;
	prmt.b32 	%r12308, %r12307, %r12306, 0x3340U;
	cvt.u32.u16 	%r12309, %rs12743;
	cvt.u32.u16 	%r12310, %rs12744;
	prmt.b32 	%r12311, %r12310, %r12309, 0x3340U;
	prmt.b32 	%r12312, %r12311, %r12308, 0x5410U;
	cvt.u32.u16 	%r12313, %rs12745;
	cvt.u32.u16 	%r12314, %rs12746;
	prmt.b32 	%r12315, %r12314, %r12313, 0x3340U;
	cvt.u32.u16 	%r12316, %rs12747;
	cvt.u32.u16 	%r12317, %rs12748;
	prmt.b32 	%r12318, %r12317, %r12316, 0x3340U;
	prmt.b32 	%r12319, %r12318, %r12315, 0x5410U;
	st.local.v2.b32 	[%rd2+80], {%r12319, %r12312};
	cvt.u32.u16 	%r12320, %rs12733;
	cvt.u32.u16 	%r12321, %rs12734;
	prmt.b32 	%r12322, %r12321, %r12320, 0x3340U;
	cvt.u32.u16 	%r12323, %rs12735;
	cvt.u32.u16 	%r12324, %rs12736;
	prmt.b32 	%r12325, %r12324, %r12323, 0x3340U;
	prmt.b32 	%r12326, %r12325, %r12322, 0x5410U;
	cvt.u32.u16 	%r12327, %rs12737;
	cvt.u32.u16 	%r12328, %rs12738;
	prmt.b32 	%r12329, %r12328, %r12327, 0x3340U;
	cvt.u32.u16 	%r12330, %rs12739;
	cvt.u32.u16 	%r12331, %rs12740;
	prmt.b32 	%r12332, %r12331, %r12330, 0x3340U;
	prmt.b32 	%r12333, %r12332, %r12329, 0x5410U;
	st.local.v2.b32 	[%rd2+88], {%r12333, %r12326};
	cvt.u32.u16 	%r12334, %rs12725;
	cvt.u32.u16 	%r12335, %rs12726;
	prmt.b32 	%r12336, %r12335, %r12334, 0x3340U;
	cvt.u32.u16 	%r12337, %rs12727;
	cvt.u32.u16 	%r12338, %rs12728;
	prmt.b32 	%r12339, %r12338, %r12337, 0x3340U;
	prmt.b32 	%r12340, %r12339, %r12336, 0x5410U;
	cvt.u32.u16 	%r12341, %rs12729;
	cvt.u32.u16 	%r12342, %rs12730;
	prmt.b32 	%r12343, %r12342, %r12341, 0x3340U;
	cvt.u32.u16 	%r12344, %rs12731;
	cvt.u32.u16 	%r12345, %rs12732;
	prmt.b32 	%r12346, %r12345, %r12344, 0x3340U;
	prmt.b32 	%r12347, %r12346, %r12343, 0x5410U;
	st.local.v2.b32 	[%rd2+96], {%r12347, %r12340};
	cvt.u32.u16 	%r12348, %rs12717;
	cvt.u32.u16 	%r12349, %rs12718;
	prmt.b32 	%r12350, %r12349, %r12348, 0x3340U;
	cvt.u32.u16 	%r12351, %rs12719;
	cvt.u32.u16 	%r12352, %rs12720;
	prmt.b32 	%r12353, %r12352, %r12351, 0x3340U;
	prmt.b32 	%r12354, %r12353, %r12350, 0x5410U;
	cvt.u32.u16 	%r12355, %rs12721;
	cvt.u32.u16 	%r12356, %rs12722;
	prmt.b32 	%r12357, %r12356, %r12355, 0x3340U;
	cvt.u32.u16 	%r12358, %rs12723;
	cvt.u32.u16 	%r12359, %rs12724;
	prmt.b32 	%r12360, %r12359, %r12358, 0x3340U;
	prmt.b32 	%r12361, %r12360, %r12357, 0x5410U;
	st.local.v2.b32 	[%rd2+104], {%r12361, %r12354};
	cvt.u32.u16 	%r12362, %rs12709;
	cvt.u32.u16 	%r12363, %rs12710;
	prmt.b32 	%r12364, %r12363, %r12362, 0x3340U;
	cvt.u32.u16 	%r12365, %rs12711;
	cvt.u32.u16 	%r12366, %rs12712;
	prmt.b32 	%r12367, %r12366, %r12365, 0x3340U;
	prmt.b32 	%r12368, %r12367, %r12364, 0x5410U;
	cvt.u32.u16 	%r12369, %rs12713;
	cvt.u32.u16 	%r12370, %rs12714;
	prmt.b32 	%r12371, %r12370, %r12369, 0x3340U;
	cvt.u32.u16 	%r12372, %rs12715;
	cvt.u32.u16 	%r12373, %rs12716;
	prmt.b32 	%r12374, %r12373, %r12372, 0x3340U;
	prmt.b32 	%r12375, %r12374, %r12371, 0x5410U;
	st.local.v2.b32 	[%rd2+112], {%r12375, %r12368};
	cvt.u32.u16 	%r12376, %rs12701;
	cvt.u32.u16 	%r12377, %rs12702;
	prmt.b32 	%r12378, %r12377, %r12376, 0x3340U;
	cvt.u32.u16 	%r12379, %rs12703;
	cvt.u32.u16 	%r12380, %rs12704;
	prmt.b32 	%r12381, %r12380, %r12379, 0x3340U;
	prmt.b32 	%r12382, %r12381, %r12378, 0x5410U;
	cvt.u32.u16 	%r12383, %rs12705;
	cvt.u32.u16 	%r12384, %rs12706;
	prmt.b32 	%r12385, %r12384, %r12383, 0x3340U;
	cvt.u32.u16 	%r12386, %rs12707;
	cvt.u32.u16 	%r12387, %rs12708;
	prmt.b32 	%r12388, %r12387, %r12386, 0x3340U;
	prmt.b32 	%r12389, %r12388, %r12385, 0x5410U;
	st.local.v2.b32 	[%rd2+120], {%r12389, %r12382};
	cvt.u32.u16 	%r12390, %rs12693;
	cvt.u32.u16 	%r12391, %rs12694;
	prmt.b32 	%r12392, %r12391, %r12390, 0x3340U;
	cvt.u32.u16 	%r12393, %rs12695;
	cvt.u32.u16 	%r12394, %rs12696;
	prmt.b32 	%r12395, %r12394, %r12393, 0x3340U;
	prmt.b32 	%r12396, %r12395, %r12392, 0x5410U;
	cvt.u32.u16 	%r12397, %rs12697;
	cvt.u32.u16 	%r12398, %rs12698;
	prmt.b32 	%r12399, %r12398, %r12397, 0x3340U;
	cvt.u32.u16 	%r12400, %rs12699;
	cvt.u32.u16 	%r12401, %rs12700;
	prmt.b32 	%r12402, %r12401, %r12400, 0x3340U;
	prmt.b32 	%r12403, %r12402, %r12399, 0x5410U;
	st.local.v2.b32 	[%rd2+128], {%r12403, %r12396};
	cvt.u32.u16 	%r12404, %rs12685;
	cvt.u32.u16 	%r12405, %rs12686;
	prmt.b32 	%r12406, %r12405, %r12404, 0x3340U;
	cvt.u32.u16 	%r12407, %rs12687;
	cvt.u32.u16 	%r12408, %rs12688;
	prmt.b32 	%r12409, %r12408, %r12407, 0x3340U;
	prmt.b32 	%r12410, %r12409, %r12406, 0x5410U;
	cvt.u32.u16 	%r12411, %rs12689;
	cvt.u32.u16 	%r12412, %rs12690;
	prmt.b32 	%r12413, %r12412, %r12411, 0x3340U;
	cvt.u32.u16 	%r12414, %rs12691;
	cvt.u32.u16 	%r12415, %rs12692;
	prmt.b32 	%r12416, %r12415, %r12414, 0x3340U;
	prmt.b32 	%r12417, %r12416, %r12413, 0x5410U;
	st.local.v2.b32 	[%rd2+136], {%r12417, %r12410};
	cvt.u32.u16 	%r12418, %rs12677;
	cvt.u32.u16 	%r12419, %rs12678;
	prmt.b32 	%r12420, %r12419, %r12418, 0x3340U;
	cvt.u32.u16 	%r12421, %rs12679;
	cvt.u32.u16 	%r12422, %rs12680;
	prmt.b32 	%r12423, %r12422, %r12421, 0x3340U;
	prmt.b32 	%r12424, %r12423, %r12420, 0x5410U;
	cvt.u32.u16 	%r12425, %rs12681;
	cvt.u32.u16 	%r12426, %rs12682;
	prmt.b32 	%r12427, %r12426, %r12425, 0x3340U;
	cvt.u32.u16 	%r12428, %rs12683;
	cvt.u32.u16 	%r12429, %rs12684;
	prmt.b32 	%r12430, %r12429, %r12428, 0x3340U;
	prmt.b32 	%r12431, %r12430, %r12427, 0x5410U;
	st.local.v2.b32 	[%rd2+144], {%r12431, %r12424};
	cvt.u32.u16 	%r12432, %rs12669;
	cvt.u32.u16 	%r12433, %rs12670;
	prmt.b32 	%r12434, %r12433, %r12432, 0x3340U;
	cvt.u32.u16 	%r12435, %rs12671;
	cvt.u32.u16 	%r12436, %rs12672;
	prmt.b32 	%r12437, %r12436, %r12435, 0x3340U;
	prmt.b32 	%r12438, %r12437, %r12434, 0x5410U;
	cvt.u32.u16 	%r12439, %rs12673;
	cvt.u32.u16 	%r12440, %rs12674;
	prmt.b32 	%r12441, %r12440, %r12439, 0x3340U;
	cvt.u32.u16 	%r12442, %rs12675;
	cvt.u32.u16 	%r12443, %rs12676;
	prmt.b32 	%r12444, %r12443, %r12442, 0x3340U;
	prmt.b32 	%r12445, %r12444, %r12441, 0x5410U;
	st.local.v2.b32 	[%rd2+152], {%r12445, %r12438};
	cvt.u32.u16 	%r12446, %rs12661;
	cvt.u32.u16 	%r12447, %rs12662;
	prmt.b32 	%r12448, %r12447, %r12446, 0x3340U;
	cvt.u32.u16 	%r12449, %rs12663;
	cvt.u32.u16 	%r12450, %rs12664;
	prmt.b32 	%r12451, %r12450, %r12449, 0x3340U;
	prmt.b32 	%r12452, %r12451, %r12448, 0x5410U;
	cvt.u32.u16 	%r12453, %rs12665;
	cvt.u32.u16 	%r12454, %rs12666;
	prmt.b32 	%r12455, %r12454, %r12453, 0x3340U;
	cvt.u32.u16 	%r12456, %rs12667;
	cvt.u32.u16 	%r12457, %rs12668;
	prmt.b32 	%r12458, %r12457, %r12456, 0x3340U;
	prmt.b32 	%r12459, %r12458, %r12455, 0x5410U;
	st.local.v2.b32 	[%rd2+160], {%r12459, %r12452};
	cvt.u32.u16 	%r12460, %rs12653;
	cvt.u32.u16 	%r12461, %rs12654;
	prmt.b32 	%r12462, %r12461, %r12460, 0x3340U;
	cvt.u32.u16 	%r12463, %rs12655;
	cvt.u32.u16 	%r12464, %rs12656;
	prmt.b32 	%r12465, %r12464, %r12463, 0x3340U;
	prmt.b32 	%r12466, %r12465, %r12462, 0x5410U;
	cvt.u32.u16 	%r12467, %rs12657;
	cvt.u32.u16 	%r12468, %rs12658;
	prmt.b32 	%r12469, %r12468, %r12467, 0x3340U;
	cvt.u32.u16 	%r12470, %rs12659;
	cvt.u32.u16 	%r12471, %rs12660;
	prmt.b32 	%r12472, %r12471, %r12470, 0x3340U;
	prmt.b32 	%r12473, %r12472, %r12469, 0x5410U;
	st.local.v2.b32 	[%rd2+168], {%r12473, %r12466};
	cvt.u32.u16 	%r12474, %rs12645;
	cvt.u32.u16 	%r12475, %rs12646;
	prmt.b32 	%r12476, %r12475, %r12474, 0x3340U;
	cvt.u32.u16 	%r12477, %rs12647;
	cvt.u32.u16 	%r12478, %rs12648;
	prmt.b32 	%r12479, %r12478, %r12477, 0x3340U;
	prmt.b32 	%r12480, %r12479, %r12476, 0x5410U;
	cvt.u32.u16 	%r12481, %rs12649;
	cvt.u32.u16 	%r12482, %rs12650;
	prmt.b32 	%r12483, %r12482, %r12481, 0x3340U;
	cvt.u32.u16 	%r12484, %rs12651;
	cvt.u32.u16 	%r12485, %rs12652;
	prmt.b32 	%r12486, %r12485, %r12484, 0x3340U;
	prmt.b32 	%r12487, %r12486, %r12483, 0x5410U;
	st.local.v2.b32 	[%rd2+176], {%r12487, %r12480};
	cvt.u32.u16 	%r12488, %rs12637;
	cvt.u32.u16 	%r12489, %rs12638;
	prmt.b32 	%r12490, %r12489, %r12488, 0x3340U;
	cvt.u32.u16 	%r12491, %rs12639;
	cvt.u32.u16 	%r12492, %rs12640;
	prmt.b32 	%r12493, %r12492, %r12491, 0x3340U;
	prmt.b32 	%r12494, %r12493, %r12490, 0x5410U;
	cvt.u32.u16 	%r12495, %rs12641;
	cvt.u32.u16 	%r12496, %rs12642;
	prmt.b32 	%r12497, %r12496, %r12495, 0x3340U;
	cvt.u32.u16 	%r12498, %rs12643;
	cvt.u32.u16 	%r12499, %rs12644;
	prmt.b32 	%r12500, %r12499, %r12498, 0x3340U;
	prmt.b32 	%r12501, %r12500, %r12497, 0x5410U;
	st.local.v2.b32 	[%rd2+184], {%r12501, %r12494};
	cvt.u32.u16 	%r12502, %rs12629;
	cvt.u32.u16 	%r12503, %rs12630;
	prmt.b32 	%r12504, %r12503, %r12502, 0x3340U;
	cvt.u32.u16 	%r12505, %rs12631;
	cvt.u32.u16 	%r12506, %rs12632;
	prmt.b32 	%r12507, %r12506, %r12505, 0x3340U;
	prmt.b32 	%r12508, %r12507, %r12504, 0x5410U;
	cvt.u32.u16 	%r12509, %rs12633;
	cvt.u32.u16 	%r12510, %rs12634;
	prmt.b32 	%r12511, %r12510, %r12509, 0x3340U;
	cvt.u32.u16 	%r12512, %rs12635;
	cvt.u32.u16 	%r12513, %rs12636;
	prmt.b32 	%r12514, %r12513, %r12512, 0x3340U;
	prmt.b32 	%r12515, %r12514, %r12511, 0x5410U;
	st.local.v2.b32 	[%rd2+192], {%r12515, %r12508};
	cvt.u32.u16 	%r12516, %rs12621;
	cvt.u32.u16 	%r12517, %rs12622;
	prmt.b32 	%r12518, %r12517, %r12516, 0x3340U;
	cvt.u32.u16 	%r12519, %rs12623;
	cvt.u32.u16 	%r12520, %rs12624;
	prmt.b32 	%r12521, %r12520, %r12519, 0x3340U;
	prmt.b32 	%r12522, %r12521, %r12518, 0x5410U;
	cvt.u32.u16 	%r12523, %rs12625;
	cvt.u32.u16 	%r12524, %rs12626;
	prmt.b32 	%r12525, %r12524, %r12523, 0x3340U;
	cvt.u32.u16 	%r12526, %rs12627;
	cvt.u32.u16 	%r12527, %rs12628;
	prmt.b32 	%r12528, %r12527, %r12526, 0x3340U;
	prmt.b32 	%r12529, %r12528, %r12525, 0x5410U;
	st.local.v2.b32 	[%rd2+200], {%r12529, %r12522};
	cvt.u32.u16 	%r12530, %rs12613;
	cvt.u32.u16 	%r12531, %rs12614;
	prmt.b32 	%r12532, %r12531, %r12530, 0x3340U;
	cvt.u32.u16 	%r12533, %rs12615;
	cvt.u32.u16 	%r12534, %rs12616;
	prmt.b32 	%r12535, %r12534, %r12533, 0x3340U;
	prmt.b32 	%r12536, %r12535, %r12532, 0x5410U;
	cvt.u32.u16 	%r12537, %rs12617;
	cvt.u32.u16 	%r12538, %rs12618;
	prmt.b32 	%r12539, %r12538, %r12537, 0x3340U;
	cvt.u32.u16 	%r12540, %rs12619;
	cvt.u32.u16 	%r12541, %rs12620;
	prmt.b32 	%r12542, %r12541, %r12540, 0x3340U;
	prmt.b32 	%r12543, %r12542, %r12539, 0x5410U;
	st.local.v2.b32 	[%rd2+208], {%r12543, %r12536};
	cvt.u32.u16 	%r12544, %rs12605;
	cvt.u32.u16 	%r12545, %rs12606;
	prmt.b32 	%r12546, %r12545, %r12544, 0x3340U;
	cvt.u32.u16 	%r12547, %rs12607;
	cvt.u32.u16 	%r12548, %rs12608;
	prmt.b32 	%r12549, %r12548, %r12547, 0x3340U;
	prmt.b32 	%r12550, %r12549, %r12546, 0x5410U;
	cvt.u32.u16 	%r12551, %rs12609;
	cvt.u32.u16 	%r12552, %rs12610;
	prmt.b32 	%r12553, %r12552, %r12551, 0x3340U;
	cvt.u32.u16 	%r12554, %rs12611;
	cvt.u32.u16 	%r12555, %rs12612;
	prmt.b32 	%r12556, %r12555, %r12554, 0x3340U;
	prmt.b32 	%r12557, %r12556, %r12553, 0x5410U;
	st.local.v2.b32 	[%rd2+216], {%r12557, %r12550};
	cvt.u32.u16 	%r12558, %rs12597;
	cvt.u32.u16 	%r12559, %rs12598;
	prmt.b32 	%r12560, %r12559, %r12558, 0x3340U;
	cvt.u32.u16 	%r12561, %rs12599;
	cvt.u32.u16 	%r12562, %rs12600;
	prmt.b32 	%r12563, %r12562, %r12561, 0x3340U;
	prmt.b32 	%r12564, %r12563, %r12560, 0x5410U;
	cvt.u32.u16 	%r12565, %rs12601;
	cvt.u32.u16 	%r12566, %rs12602;
	prmt.b32 	%r12567, %r12566, %r12565, 0x3340U;
	cvt.u32.u16 	%r12568, %rs12603;
	cvt.u32.u16 	%r12569, %rs12604;
	prmt.b32 	%r12570, %r12569, %r12568, 0x3340U;
	prmt.b32 	%r12571, %r12570, %r12567, 0x5410U;
	st.local.v2.b32 	[%rd2+224], {%r12571, %r12564};
	cvt.u32.u16 	%r12572, %rs12589;
	cvt.u32.u16 	%r12573, %rs12590;
	prmt.b32 	%r12574, %r12573, %r12572, 0x3340U;
	cvt.u32.u16 	%r12575, %rs12591;
	cvt.u32.u16 	%r12576, %rs12592;
	prmt.b32 	%r12577, %r12576, %r12575, 0x3340U;
	prmt.b32 	%r12578, %r12577, %r12574, 0x5410U;
	cvt.u32.u16 	%r12579, %rs12593;
	cvt.u32.u16 	%r12580, %rs12594;
	prmt.b32 	%r12581, %r12580, %r12579, 0x3340U;
	cvt.u32.u16 	%r12582, %rs12595;
	cvt.u32.u16 	%r12583, %rs12596;
	prmt.b32 	%r12584, %r12583, %r12582, 0x3340U;
	prmt.b32 	%r12585, %r12584, %r12581, 0x5410U;
	st.local.v2.b32 	[%rd2+232], {%r12585, %r12578};
	cvt.u32.u16 	%r12586, %rs12581;
	cvt.u32.u16 	%r12587, %rs12582;
	prmt.b32 	%r12588, %r12587, %r12586, 0x3340U;
	cvt.u32.u16 	%r12589, %rs12583;
	cvt.u32.u16 	%r12590, %rs12584;
	prmt.b32 	%r12591, %r12590, %r12589, 0x3340U;
	prmt.b32 	%r12592, %r12591, %r12588, 0x5410U;
	cvt.u32.u16 	%r12593, %rs12585;
	cvt.u32.u16 	%r12594, %rs12586;
	prmt.b32 	%r12595, %r12594, %r12593, 0x3340U;
	cvt.u32.u16 	%r12596, %rs12587;
	cvt.u32.u16 	%r12597, %rs12588;
	prmt.b32 	%r12598, %r12597, %r12596, 0x3340U;
	prmt.b32 	%r12599, %r12598, %r12595, 0x5410U;
	st.local.v2.b32 	[%rd2+240], {%r12599, %r12592};
	cvt.u32.u16 	%r12600, %rs12573;
	cvt.u32.u16 	%r12601, %rs12574;
	prmt.b32 	%r12602, %r12601, %r12600, 0x3340U;
	cvt.u32.u16 	%r12603, %rs12575;
	cvt.u32.u16 	%r12604, %rs12576;
	prmt.b32 	%r12605, %r12604, %r12603, 0x3340U;
	prmt.b32 	%r12606, %r12605, %r12602, 0x5410U;
	cvt.u32.u16 	%r12607, %rs12577;
	cvt.u32.u16 	%r12608, %rs12578;
	prmt.b32 	%r12609, %r12608, %r12607, 0x3340U;
	cvt.u32.u16 	%r12610, %rs12579;
	cvt.u32.u16 	%r12611, %rs12580;
	prmt.b32 	%r12612, %r12611, %r12610, 0x3340U;
	prmt.b32 	%r12613, %r12612, %r12609, 0x5410U;
	st.local.v2.b32 	[%rd2+248], {%r12613, %r12606};
	cvt.u32.u16 	%r12614, %rs12565;
	cvt.u32.u16 	%r12615, %rs12566;
	prmt.b32 	%r12616, %r12615, %r12614, 0x3340U;
	cvt.u32.u16 	%r12617, %rs12567;
	cvt.u32.u16 	%r12618, %rs12568;
	prmt.b32 	%r12619, %r12618, %r12617, 0x3340U;
	prmt.b32 	%r12620, %r12619, %r12616, 0x5410U;
	cvt.u32.u16 	%r12621, %rs12569;
	cvt.u32.u16 	%r12622, %rs12570;
	prmt.b32 	%r12623, %r12622, %r12621, 0x3340U;
	cvt.u32.u16 	%r12624, %rs12571;
	cvt.u32.u16 	%r12625, %rs12572;
	prmt.b32 	%r12626, %r12625, %r12624, 0x3340U;
	prmt.b32 	%r12627, %r12626, %r12623, 0x5410U;
	st.local.v2.b32 	[%rd2+256], {%r12627, %r12620};
	cvt.u32.u16 	%r12628, %rs12557;
	cvt.u32.u16 	%r12629, %rs12558;
	prmt.b32 	%r12630, %r12629, %r12628, 0x3340U;
	cvt.u32.u16 	%r12631, %rs12559;
	cvt.u32.u16 	%r12632, %rs12560;
	prmt.b32 	%r12633, %r12632, %r12631, 0x3340U;
	prmt.b32 	%r12634, %r12633, %r12630, 0x5410U;
	cvt.u32.u16 	%r12635, %rs12561;
	cvt.u32.u16 	%r12636, %rs12562;
	prmt.b32 	%r12637, %r12636, %r12635, 0x3340U;
	cvt.u32.u16 	%r12638, %rs12563;
	cvt.u32.u16 	%r12639, %rs12564;
	prmt.b32 	%r12640, %r12639, %r12638, 0x3340U;
	prmt.b32 	%r12641, %r12640, %r12637, 0x5410U;
	st.local.v2.b32 	[%rd2+264], {%r12641, %r12634};
	mov.b32 	%r28640, 0;
$L__BB2_141:
	mov.u32 	%r28643, %r28640;
	cvt.u64.u32 	%rd84, %r28643;
	add.s64 	%rd85, %rd2, %rd84;
	ld.local.u8 	%rs11675, [%rd85+16];
	setp.ne.s16 	%p36, %rs11675, 0;
	add.s32 	%r28640, %r28643, 1;
	@%p36 bra 	$L__BB2_141;
	and.b16  	%rs11676, %rs17694, 255;
	setp.eq.s16 	%p37, %rs11676, 0;
	@%p37 bra 	$L__BB2_145;
	mov.b32 	%r28641, 0;
$L__BB2_144:
	cvt.u64.u32 	%rd86, %r28643;
	add.s64 	%rd87, %rd2, %rd86;
	st.local.u8 	[%rd87+16], %rs17694;
	add.s32 	%r28643, %r28643, 1;
	add.s32 	%r867, %r28641, 1;
	cvt.u64.u32 	%rd88, %r28641;
	add.s64 	%rd89, %rd1, %rd88;
	ld.local.u8 	%rs17694, [%rd89+17];
	setp.ne.s16 	%p38, %rs17694, 0;
	mov.u32 	%r28641, %r867;
	@%p38 bra 	$L__BB2_144;
$L__BB2_145:
	cvt.u64.u32 	%rd90, %r28643;
	add.s64 	%rd91, %rd2, %rd90;
	mov.b16 	%rs11677, 0;
	st.local.u8 	[%rd91+16], %rs11677;
	add.s32 	%r869, %r28550, %r861;
	st.local.u32 	[%rd2], %r869;
	add.f64 	%fd62, %fd61, %fd75;
	st.local.f64 	[%rd2+8], %fd62;
	ld.local.v2.b32 	{%r12644, %r12645}, [%rd2+16];
	ld.local.v2.b32 	{%r12646, %r12647}, [%rd2+24];
	ld.local.v2.b32 	{%r12648, %r12649}, [%rd2+32];
	ld.local.v2.b32 	{%r12650, %r12651}, [%rd2+40];
	ld.local.v2.b32 	{%r12652, %r12653}, [%rd2+48];
	ld.local.v2.b32 	{%r12654, %r12655}, [%rd2+56];
	ld.local.v2.b32 	{%r12656, %r12657}, [%rd2+64];
	ld.local.v2.b32 	{%r12658, %r12659}, [%rd2+72];
	ld.local.v2.b32 	{%r12660, %r12661}, [%rd2+80];
	ld.local.v2.b32 	{%r12662, %r12663}, [%rd2+88];
	ld.local.v2.b32 	{%r12664, %r12665}, [%rd2+96];
	ld.local.v2.b32 	{%r12666, %r12667}, [%rd2+104];
	ld.local.v2.b32 	{%r12668, %r12669}, [%rd2+112];
	ld.local.v2.b32 	{%r12670, %r12671}, [%rd2+120];
	ld.local.v2.b32 	{%r12672, %r12673}, [%rd2+128];
	ld.local.v2.b32 	{%r12674, %r12675}, [%rd2+136];
	ld.local.v2.b32 	{%r12676, %r12677}, [%rd2+144];
	ld.local.v2.b32 	{%r12678, %r12679}, [%rd2+152];
	ld.local.v2.b32 	{%r12680, %r12681}, [%rd2+160];
	ld.local.v2.b32 	{%r12682, %r12683}, [%rd2+168];
	ld.local.v2.b32 	{%r12684, %r12685}, [%rd2+176];
	ld.local.v2.b32 	{%r12686, %r12687}, [%rd2+184];
	ld.local.v2.b32 	{%r12688, %r12689}, [%rd2+192];
	ld.local.v2.b32 	{%r12690, %r12691}, [%rd2+200];
	ld.local.v2.b32 	{%r12692, %r12693}, [%rd2+208];
	ld.local.v2.b32 	{%r12694, %r12695}, [%rd2+216];
	ld.local.v2.b32 	{%r12696, %r12697}, [%rd2+224];
	ld.local.v2.b32 	{%r12698, %r12699}, [%rd2+232];
	ld.local.v2.b32 	{%r12700, %r12701}, [%rd2+240];
	ld.local.v2.b32 	{%r12702, %r12703}, [%rd2+248];
	ld.local.v2.b32 	{%r12704, %r12705}, [%rd2+256];
	ld.local.v2.b32 	{%r12706, %r12707}, [%rd2+264];
	ld.shared.v2.b32 	{%r12708, %r12709}, [_ZZN3cub18CUB_300001_SM_10006detail6reduce18DeviceReduceKernelINS2_10policy_hubI4Itemj13Addition_funcE10Policy1000EN6thrust24THRUST_300001_SM_1000_NS6detail15normal_iteratorINSA_10device_ptrIS5_EEEEjS6_S5_N4cuda3std3__410__identityEEEvT0_PT3_T1_NS0_13GridEvenShareISN_EET2_T4_E12temp_storage+816];
	ld.shared.v2.b32 	{%r12710, %r12711}, [_ZZN3cub18CUB_300001_SM_10006detail6reduce18DeviceReduceKernelINS2_10policy_hubI4Itemj13Addition_funcE10Policy1000EN6thrust24THRUST_300001_SM_1000_NS6detail15normal_iteratorINSA_10device_ptrIS5_EEEEjS6_S5_N4cuda3std3__410__identityEEEvT0_PT3_T1_NS0_13GridEvenShareISN_EET2_T4_E12temp_storage+808];
	ld.shared.v2.b32 	{%r12712, %r12713}, [_ZZN3cub18CUB_300001_SM_10006detail6reduce18DeviceReduceKernelINS2_10policy_hubI4Itemj13Addition_funcE10Policy1000EN6thrust24THRUST_300001_SM_1000_NS6detail15normal_iteratorINSA_10device_ptrIS5_EEEEjS6_S5_N4cuda3std3__410__identityEEEvT0_PT3_T1_NS0_13GridEvenShareISN_EET2_T4_E12temp_storage+800];
	ld.shared.v2.b32 	{%r12714, %r12715}, [_ZZN3cub18CUB_300001_SM_10006detail6reduce18DeviceReduceKernelINS2_10policy_hubI4Itemj13Addition_funcE10Policy1000EN6thrust24THRUST_300001_SM_1000_NS6detail15normal_iteratorINSA_10device_ptrIS5_EEEEjS6_S5_N4cuda3std3__410__identityEEEvT0_PT3_T1_NS0_13GridEvenShareISN_EET2_T4_E12temp_storage+792];
	ld.shared.v2.b32 	{%r12716, %r12717}, [_ZZN3cub18CUB_300001_SM_10006detail6reduce18DeviceReduceKernelINS2_10policy_hubI4Itemj13Addition_funcE10Policy1000EN6thrust24THRUST_300001_SM_1000_NS6detail15normal_iteratorINSA_10device_ptrIS5_EEEEjS6_S5_N4cuda3std3__410__identityEEEvT0_PT3_T1_NS0_13GridEvenShareISN_EET2_T4_E12temp_storage+784];
	ld.shared.v2.b32 	{%r12718, %r12719}, [_ZZN3cub18CUB_300001_SM_10006detail6reduce18DeviceReduceKernelINS2_10policy_hubI4Itemj13Addition_funcE10Policy1000EN6thrust24THRUST_300001_SM_1000_NS6detail15normal_iteratorINSA_10device_ptrIS5_EEEEjS6_S5_N4cuda3std3__410__identityEEEvT0_PT3_T1_NS0_13GridEvenShareISN_EET2_T4_E12temp_storage+776];
	ld.shared.v2.b32 	{%r12720, %r12721}, [_ZZN3cub18CUB_300001_SM_10006detail6reduce18DeviceReduceKernelINS2_10policy_hubI4Itemj13Addition_funcE10Policy1000EN6thrust24THRUST_300001_SM_1000_NS6detail15normal_iteratorINSA_10device_ptrIS5_EEEEjS6_S5_N4cuda3std3__410__identityEEEvT0_PT3_T1_NS0_13GridEvenShareISN_EET2_T4_E12temp_storage+768];
	ld.shared.v2.b32 	{%r12722, %r12723}, [_ZZN3cub18CUB_300001_SM_10006detail6reduce18DeviceReduceKernelINS2_10policy_hubI4Itemj13Addition_funcE10Policy1000EN6thrust24THRUST_300001_SM_1000_NS6detail15normal_iteratorINSA_10device_ptrIS5_EEEEjS6_S5_N4cuda3std3__410__identityEEEvT0_PT3_T1_NS0_13GridEvenShareISN_EET2_T4_E12temp_storage+760];
	ld.shared.v2.b32 	{%r12724, %r12725}, [_ZZN3cub18CUB_300001_SM_10006detail6reduce18DeviceReduceKernelINS2_10policy_hubI4Itemj13Addition_funcE10Policy1000EN6thrust24THRUST_300001_SM_1000_NS6detail15normal_iteratorINSA_10device_ptrIS5_EEEEjS6_S5_N4cuda3std3__410__identityEEEvT0_PT3_T1_NS0_13GridEvenShareISN_EET2_T4_E12temp_storage+752];
	ld.shared.v2.b32 	{%r12726, %r12727}, [_ZZN3cub18CUB_300001_SM_10006detail6reduce18DeviceReduceKernelINS2_10policy_hubI4Itemj13Addition_funcE10Policy1000EN6thrust24THRUST_300001_SM_1000_NS6detail15normal_iteratorINSA_10device_ptrIS5_EEEEjS6_S5_N4cuda3std3__410__identityEEEvT0_PT3_T1_NS0_13GridEvenShareISN_EET2_T4_E12temp_storage+744];
	ld.shared.v2.b32 	{%r12728, %r12729}, [_ZZN3cub18CUB_300001_SM_10006detail6reduce18DeviceReduceKernelINS2_10policy_hubI4Itemj13Addition_funcE10Policy1000EN6thrust24THRUST_300001_SM_1000_NS6detail15normal_iteratorINSA_10device_ptrIS5_EEEEjS6_S5_N4cuda3std3__410__identityEEEvT0_PT3_T1_NS0_13GridEvenShareISN_EET2_T4_E12temp_storage+736];
	ld.shared.v2.b32 	{%r12730, %r12731}, [_ZZN3cub18CUB_300001_SM_10006detail6reduce18DeviceReduceKernelINS2_10policy_hubI4Itemj13Addition_funcE10Policy1000EN6thrust24THRUST_300001_SM_1000_NS6detail15normal_iteratorINSA_10device_ptrIS5_EEEEjS6_S5_N4cuda3std3__410__identityEEEvT0_PT3_T1_NS0_13GridEvenShareISN_EET2_T4_E12temp_storage+728];
	ld.shared.v2.b32 	{%r12732, %r12733}, [_ZZN3cub18CUB_300001_SM_10006detail6reduce18DeviceReduceKernelINS2_10policy_hubI4Itemj13Addition_funcE10Policy1000EN6thrust24THRUST_300001_SM_1000_NS6detail15normal_iteratorINSA_10device_ptrIS5_EEEEjS6_S5_N4cuda3std3__410__identityEEEvT0_PT3_T1_NS0_13GridEvenShareISN_EET2_T4_E12temp_storage+720];
	ld.shared.v2.b32 	{%r12734, %r12735}, [_ZZN3cub18CUB_300001_SM_10006detail6reduce18DeviceReduceKernelINS2_10policy_hubI4Itemj13Addition_funcE10Policy1000EN6thrust24THRUST_300001_SM_1000_NS6detail15normal_iteratorINSA_10device_ptrIS5_EEEEjS6_S5_N4cuda3std3__410__identityEEEvT0_PT3_T1_NS0_13GridEvenShareISN_EET2_T4_E12temp_storage+712];
	ld.shared.v2.b32 	{%r12736, %r12737}, [_ZZN3cub18CUB_300001_SM_10006detail6reduce18DeviceReduceKernelINS2_10policy_hubI4Itemj13Addition_funcE10Policy1000EN6thrust24THRUST_300001_SM_1000_NS6detail15normal_iteratorINSA_10device_ptrIS5_EEEEjS6_S5_N4cuda3std3__410__identityEEEvT0_PT3_T1_NS0_13GridEvenShareISN_EET2_T4_E12temp_storage+704];
	ld.shared.v2.b32 	{%r12738, %r12739}, [_ZZN3cub18CUB_300001_SM_10006detail6reduce18DeviceReduceKernelINS2_10policy_hubI4Itemj13Addition_funcE10Policy1000EN6thrust24THRUST_300001_SM_1000_NS6detail15normal_iteratorINSA_10device_ptrIS5_EEEEjS6_S5_N4cuda3std3__410__identityEEEvT0_PT3_T1_NS0_13GridEvenShareISN_EET2_T4_E12temp_storage+696];
	ld.shared.v2.b32 	{%r12740, %r12741}, [_ZZN3cub18CUB_300001_SM_10006detail6reduce18DeviceReduceKernelINS2_10policy_hubI4Itemj13Addition_funcE10Policy1000EN6thrust24THRUST_300001_SM_1000_NS6detail15normal_iteratorINSA_10device_ptrIS5_EEEEjS6_S5_N4cuda3std3__410__identityEEEvT0_PT3_T1_NS0_13GridEvenShareISN_EET2_T4_E12temp_storage+688];
	ld.shared.v2.b32 	{%r12742, %r12743}, [_ZZN3cub18CUB_300001_SM_10006detail6reduce18DeviceReduceKernelINS2_10policy_hubI4Itemj13Addition_funcE10Policy1000EN6thrust24THRUST_300001_SM_1000_NS6detail15normal_iteratorINSA_10device_ptrIS5_EEEEjS6_S5_N4cuda3std3__410__identityEEEvT0_PT3_T1_NS0_13GridEvenShareISN_EET2_T4_E12temp_storage+680];
	ld.shared.v2.b32 	{%r12744, %r12745}, [_ZZN3cub18CUB_300001_SM_10006detail6reduce18DeviceReduceKernelINS2_10policy_hubI4Itemj13Addition_funcE10Policy1000EN6thrust24THRUST_300001_SM_1000_NS6detail15normal_iteratorINSA_10device_ptrIS5_EEEEjS6_S5_N4cuda3std3__410__identityEEEvT0_PT3_T1_NS0_13GridEvenShareISN_EET2_T4_E12temp_storage+672];
	ld.shared.v2.b32 	{%r12746, %r12747}, [_ZZN3cub18CUB_300001_SM_10006detail6reduce18DeviceReduceKernelINS2_10policy_hubI4Itemj13Addition_funcE10Policy1000EN6thrust24THRUST_300001_SM_1000_NS6detail15normal_iteratorINSA_10device_ptrIS5_EEEEjS6_S5_N4cuda3std3__410__identityEEEvT0_PT3_T1_NS0_13GridEvenShareISN_EET2_T4_E12temp_storage+664];
	ld.shared.v2.b32 	{%r12748, %r12749}, [_ZZN3cub18CUB_300001_SM_10006detail6reduce18DeviceReduceKernelINS2_10policy_hubI4Itemj13Addition_funcE10Policy1000EN6thrust24THRUST_300001_SM_1000_NS6detail15normal_iteratorINSA_10device_ptrIS5_EEEEjS6_S5_N4cuda3std3__410__identityEEEvT0_PT3_T1_NS0_13GridEvenShareISN_EET2_T4_E12temp_storage+656];
	ld.shared.v2.b32 	{%r12750, %r12751}, [_ZZN3cub18CUB_300001_SM_10006detail6reduce18DeviceReduceKernelINS2_10policy_hubI4Itemj13Addition_funcE10Policy1000EN6thrust24THRUST_300001_SM_1000_NS6detail15normal_iteratorINSA_10device_ptrIS5_EEEEjS6_S5_N4cuda3std3__410__identityEEEvT0_PT3_T1_NS0_13GridEvenShareISN_EET2_T4_E12temp_storage+648];
	ld.shared.v2.b32 	{%r12752, %r12753}, [_ZZN3cub18CUB_300001_SM_10006detail6reduce18DeviceReduceKernelINS2_10policy_hubI4Itemj13Addition_funcE10Policy1000EN6thrust24THRUST_300001_SM_1000_NS6detail15normal_iteratorINSA_10device_ptrIS5_EEEEjS6_S5_N4cuda3std3__410__identityEEEvT0_PT3_T1_NS0_13GridEvenShareISN_EET2_T4_E12temp_storage+640];
	ld.shared.v2.b32 	{%r12754, %r12755}, [_ZZN3cub18CUB_300001_SM_10006detail6reduce18DeviceReduceKernelINS2_10policy_hubI4Itemj13Addition_funcE10Policy1000EN6thrust24THRUST_300001_SM_1000_NS6detail15normal_iteratorINSA_10device_ptrIS5_EEEEjS6_S5_N4cuda3std3__410__identityEEEvT0_PT3_T1_NS0_13GridEvenShareISN_EET2_T4_E12temp_storage+632];
	ld.shared.v2.b32 	{%r12756, %r12757}, [_ZZN3cub18CUB_300001_SM_10006detail6reduce18DeviceReduceKernelINS2_10policy_hubI4Itemj13Addition_funcE10Policy1000EN6thrust24THRUST_300001_SM_1000_NS6detail15normal_iteratorINSA_10device_ptrIS5_EEEEjS6_S5_N4cuda3std3__410__identityEEEvT0_PT3_T1_NS0_13GridEvenShareISN_EET2_T4_E12temp_storage+624];
	ld.shared.v2.b32 	{%r12758, %r12759}, [_ZZN3cub18CUB_300001_SM_10006detail6reduce18DeviceReduceKernelINS2_10policy_hubI4Itemj13Addition_funcE10Policy1000EN6thrust24THRUST_300001_SM_1000_NS6detail15normal_iteratorINSA_10device_ptrIS5_EEEEjS6_S5_N4cuda3std3__410__identityEEEvT0_PT3_T1_NS0_13GridEvenShareISN_EET2_T4_E12temp_storage+616];
	ld.shared.v2.b32 	{%r12760, %r12761}, [_ZZN3cub18CUB_300001_SM_10006detail6reduce18DeviceReduceKernelINS2_10policy_hubI4Itemj13Addition_funcE10Policy1000EN6thrust24THRUST_300001_SM_1000_NS6detail15normal_iteratorINSA_10device_ptrIS5_EEEEjS6_S5_N4cuda3std3__410__identityEEEvT0_PT3_T1_NS0_13GridEvenShareISN_EET2_T4_E12temp_storage+608];
	ld.shared.v2.b32 	{%r12762, %r12763}, [_ZZN3cub18CUB_300001_SM_10006detail6reduce18DeviceReduceKernelINS2_10policy_hubI4Itemj13Addition_funcE10Policy1000EN6thrust24THRUST_300001_SM_1000_NS6detail15normal_iteratorINSA_10device_ptrIS5_EEEEjS6_S5_N4cuda3std3__410__identityEEEvT0_PT3_T1_NS0_13GridEvenShareISN_EET2_T4_E12temp_storage+600];
	ld.shared.v2.b32 	{%r12764, %r12765}, [_ZZN3cub18CUB_300001_SM_10006detail6reduce18DeviceReduceKernelINS2_10policy_hubI4Itemj13Addition_funcE10Policy1000EN6thrust24THRUST_300001_SM_1000_NS6detail15normal_iteratorINSA_10device_ptrIS5_EEEEjS6_S5_N4cuda3std3__410__identityEEEvT0_PT3_T1_NS0_13GridEvenShareISN_EET2_T4_E12temp_storage+592];
	ld.shared.v2.b32 	{%r12766, %r12767}, [_ZZN3cub18CUB_300001_SM_10006detail6reduce18DeviceReduceKernelINS2_10policy_hubI4Itemj13Addition_funcE10Policy1000EN6thrust24THRUST_300001_SM_1000_NS6detail15normal_iteratorINSA_10device_ptrIS5_EEEEjS6_S5_N4cuda3std3__410__identityEEEvT0_PT3_T1_NS0_13GridEvenShareISN_EET2_T4_E12temp_storage+584];
	ld.shared.v2.b32 	{%r12768, %r12769}, [_ZZN3cub18CUB_300001_SM_10006detail6reduce18DeviceReduceKernelINS2_10policy_hubI4Itemj13Addition_funcE10Policy1000EN6thrust24THRUST_300001_SM_1000_NS6detail15normal_iteratorINSA_10device_ptrIS5_EEEEjS6_S5_N4cuda3std3__410__identityEEEvT0_PT3_T1_NS0_13GridEvenShareISN_EET2_T4_E12temp_storage+576];
	ld.shared.v2.b32 	{%r12770, %r12771}, [_ZZN3cub18CUB_300001_SM_10006detail6reduce18DeviceReduceKernelINS2_10policy_hubI4Itemj13Addition_funcE10Policy1000EN6thrust24THRUST_300001_SM_1000_NS6detail15normal_iteratorINSA_10device_ptrIS5_EEEEjS6_S5_N4cuda3std3__410__identityEEEvT0_PT3_T1_NS0_13GridEvenShareISN_EET2_T4_E12temp_storage+568];
	bfe.u32 	%r12772, %r12770, 0, 8;
	cvt.u16.u32 	%rs17695, %r12772;
	ld.shared.f64 	%fd63, [_ZZN3cub18CUB_300001_SM_10006detail6reduce18DeviceReduceKernelINS2_10policy_hubI4Itemj13Addition_funcE10Policy1000EN6thrust24THRUST_300001_SM_1000_NS6detail15normal_iteratorINSA_10device_ptrIS5_EEEEjS6_S5_N4cuda3std3__410__identityEEEvT0_PT3_T1_NS0_13GridEvenShareISN_EET2_T4_E12temp_storage+560];
	ld.shared.u32 	%r870, [_ZZN3cub18CUB_300001_SM_10006detail6reduce18DeviceReduceKernelINS2_10policy_hubI4Itemj13Addition_funcE10Policy1000EN6thrust24THRUST_300001_SM_1000_NS6detail15normal_iteratorINSA_10device_ptrIS5_EEEEjS6_S5_N4cuda3std3__410__identityEEEvT0_PT3_T1_NS0_13GridEvenShareISN_EET2_T4_E12temp_storage+552];
	st.local.u32 	[%rd1], %r870;
	st.local.f64 	[%rd1+8], %fd63;
	st.local.v2.b32 	[%rd1+16], {%r12770, %r12771};
	st.local.v2.b32 	[%rd1+24], {%r12768, %r12769};
	st.local.v2.b32 	[%rd1+32], {%r12766, %r12767};
	st.local.v2.b32 	[%rd1+40], {%r12764, %r12765};
	st.local.v2.b32 	[%rd1+48], {%r12762, %r12763};
	st.local.v2.b32 	[%rd1+56], {%r12760, %r12761};
	st.local.v2.b32 	[%rd1+64], {%r12758, %r12759};
	st.local.v2.b32 	[%rd1+72], {%r12756, %r12757};
	st.local.v2.b32 	[%rd1+80], {%r12754, %r12755};
	st.local.v2.b32 	[%rd1+88], {%r12752, %r12753};
	st.local.v2.b32 	[%rd1+96], {%r12750, %r12751};
	st.local.v2.b32 	[%rd1+104], {%r12748, %r12749};
	st.local.v2.b32 	[%rd1+112], {%r12746, %r12747};
	st.local.v2.b32 	[%rd1+120], {%r12744, %r12745};
	st.local.v2.b32 	[%rd1+128], {%r12742, %r12743};
	st.local.v2.b32 	[%rd1+136], {%r12740, %r12741};
	st.local.v2.b32 	[%rd1+144], {%r12738, %r12739};
	st.local.v2.b32 	[%rd1+152], {%r12736, %r12737};
	st.local.v2.b32 	[%rd1+160], {%r12734, %r12735};
	st.local.v2.b32 	[%rd1+168], {%r12732, %r12733};
	st.local.v2.b32 	[%rd1+176], {%r12730, %r12731};
	st.local.v2.b32 	[%rd1+184], {%r12728, %r12729};
	st.local.v2.b32 	[%rd1+192], {%r12726, %r12727};
	st.local.v2.b32 	[%rd1+200], {%r12724, %r12725};
	st.local.v2.b32 	[%rd1+208], {%r12722, %r12723};
	st.local.v2.b32 	[%rd1+216], {%r12720, %r12721};
	st.local.v2.b32 	[%rd1+224], {%r12718, %r12719};
	st.local.v2.b32 	[%rd1+232], {%r12716, %r12717};
	st.local.v2.b32 	[%rd1+240], {%r12714, %r12715};
	st.local.v2.b32 	[%rd1+248], {%r12712, %r12713};
	st.local.v2.b32 	[%rd1+256], {%r12710, %r12711};
	st.local.v2.b32 	[%rd1+264], {%r12708, %r12709};
	st.local.u32 	[%rd3], %r869;
	st.local.f64 	[%rd3+8], %fd62;
	st.local.v2.b32 	[%rd3+16], {%r12644, %r12645};
	st.local.v2.b32 	[%rd3+24], {%r12646, %r12647};
	st.local.v2.b32 	[%rd3+32], {%r12648, %r12649};
	st.local.v2.b32 	[%rd3+40], {%r12650, %r12651};
	st.local.v2.b32 	[%rd3+48], {%r12652, %r12653};
	st.local.v2.b32 	[%rd3+56], {%r12654, %r12655};
	st.local.v2.b32 	[%rd3+64], {%r12656, %r12657};
	st.local.v2.b32 	[%rd3+72], {%r12658, %r12659};
	st.local.v2.b32 	[%rd3+80], {%r12660, %r12661};
	st.local.v2.b32 	[%rd3+88], {%r12662, %r12663};
	st.local.v2.b32 	[%rd3+96], {%r12664, %r12665};
	st.local.v2.b32 	[%rd3+104], {%r12666, %r12667};
	st.local.v2.b32 	[%rd3+112], {%r12668, %r12669};
	st.local.v2.b32 	[%rd3+120], {%r12670, %r12671};
	st.local.v2.b32 	[%rd3+128], {%r12672, %r12673};
	st.local.v2.b32 	[%rd3+136], {%r12674, %r12675};
	st.local.v2.b32 	[%rd3+144], {%r12676, %r12677};
	st.local.v2.b32 	[%rd3+152], {%r12678, %r12679};
	st.local.v2.b32 	[%rd3+160], {%r12680, %r12681};
	st.local.v2.b32 	[%rd3+168], {%r12682, %r12683};
	st.local.v2.b32 	[%rd3+176], {%r12684, %r12685};
	st.local.v2.b32 	[%rd3+184], {%r12686, %r12687};
	st.local.v2.b32 	[%rd3+192], {%r12688, %r12689};
	st.local.v2.b32 	[%rd3+200], {%r12690, %r12691};
	st.local.v2.b32 	[%rd3+208], {%r12692, %r12693};
	st.local.v2.b32 	[%rd3+216], {%r12694, %r12695};
	st.local.v2.b32 	[%rd3+224], {%r12696, %r12697};
	st.local.v2.b32 	[%rd3+232], {%r12698, %r12699};
	st.local.v2.b32 	[%rd3+240], {%r12700, %r12701};
	st.local.v2.b32 	[%rd3+248], {%r12702, %r12703};
	st.local.v2.b32 	[%rd3+256], {%r12704, %r12705};
	st.local.v2.b32 	[%rd3+264], {%r12706, %r12707};
	mov.b32 	%r28644, 0;
$L__BB2_146:
	mov.u32 	%r28647, %r28644;
	cvt.u64.u32 	%rd92, %r28647;
	add.s64 	%rd93, %rd3, %rd92;
	ld.local.u8 	%rs11678, [%rd93+16];
	setp.ne.s16 	%p39, %rs11678, 0;
	add.s32 	%r28644, %r28647, 1;
	@%p39 bra 	$L__BB2_146;
	and.b16  	%rs11679, %rs17695, 255;
	setp.eq.s16 	%p40, %rs11679, 0;
	@%p40 bra 	$L__BB2_150;
	mov.b32 	%r28645, 0;
$L__BB2_149:
	cvt.u64.u32 	%rd94, %r28647;
	add.s64 	%rd95, %rd3, %rd94;
	st.local.u8 	[%rd95+16], %rs17695;
	add.s32 	%r28647, %r28647, 1;
	add.s32 	%r876, %r28645, 1;
	cvt.u64.u32 	%rd96, %r28645;
	add.s64 	%rd97, %rd1, %rd96;
	ld.local.u8 	%rs17695, [%rd97+17];
	setp.ne.s16 	%p41, %rs17695, 0;
	mov.u32 	%r28645, %r876;
	@%p41 bra 	$L__BB2_149;
$L__BB2_150:
	cvt.u64.u32 	%rd98, %r28647;
	add.s64 	%rd99, %rd3, %rd98;
	mov.b16 	%rs11680, 0;
	st.local.u8 	[%rd99+16], %rs11680;
	add.s32 	%r878, %r869, %r870;
	st.local.u32 	[%rd3], %r878;
	add.f64 	%fd64, %fd63, %fd62;
	st.local.f64 	[%rd3+8], %fd64;
	ld.local.v2.b32 	{%r12775, %r12776}, [%rd3+16];
	ld.local.v2.b32 	{%r12777, %r12778}, [%rd3+24];
	ld.local.v2.b32 	{%r12779, %r12780}, [%rd3+32];
	ld.local.v2.b32 	{%r12781, %r12782}, [%rd3+40];
	ld.local.v2.b32 	{%r12783, %r12784}, [%rd3+48];
	ld.local.v2.b32 	{%r12785, %r12786}, [%rd3+56];
	ld.local.v2.b32 	{%r12787, %r12788}, [%rd3+64];
	ld.local.v2.b32 	{%r12789, %r12790}, [%rd3+72];
	ld.local.v2.b32 	{%r12791, %r12792}, [%rd3+80];
	ld.local.v2.b32 	{%r12793, %r12794}, [%rd3+88];
	ld.local.v2.b32 	{%r12795, %r12796}, [%rd3+96];
	ld.local.v2.b32 	{%r12797, %r12798}, [%rd3+104];
	ld.local.v2.b32 	{%r12799, %r12800}, [%rd3+112];
	ld.local.v2.b32 	{%r12801, %r12802}, [%rd3+120];
	ld.local.v2.b32 	{%r12803, %r12804}, [%rd3+128];
	ld.local.v2.b32 	{%r12805, %r12806}, [%rd3+136];
	ld.local.v2.b32 	{%r12807, %r12808}, [%rd3+144];
	ld.local.v2.b32 	{%r12809, %r12810}, [%rd3+152];
	ld.local.v2.b32 	{%r12811, %r12812}, [%rd3+160];
	ld.local.v2.b32 	{%r12813, %r12814}, [%rd3+168];
	ld.local.v2.b32 	{%r12815, %r12816}, [%rd3+176];
	ld.local.v2.b32 	{%r12817, %r12818}, [%rd3+184];
	ld.local.v2.b32 	{%r12819, %r12820}, [%rd3+192];
	ld.local.v2.b32 	{%r12821, %r12822}, [%rd3+200];
	ld.local.v2.b32 	{%r12823, %r12824}, [%rd3+208];
	ld.local.v2.b32 	{%r12825, %r12826}, [%rd3+216];
	ld.local.v2.b32 	{%r12827, %r12828}, [%rd3+224];
	ld.local.v2.b32 	{%r12829, %r12830}, [%rd3+232];
	ld.local.v2.b32 	{%r12831, %r12832}, [%rd3+240];
	ld.local.v2.b32 	{%r12833, %r12834}, [%rd3+248];
	ld.local.v2.b32 	{%r12835, %r12836}, [%rd3+256];
	ld.local.v2.b32 	{%r12837, %r12838}, [%rd3+264];
	ld.shared.v2.b32 	{%r12839, %r12840}, [_ZZN3cub18CUB_300001_SM_10006detail6reduce18DeviceReduceKernelINS2_10policy_hubI4Itemj13Addition_funcE10Policy1000EN6thrust24THRUST_300001_SM_1000_NS6detail15normal_iteratorINSA_10device_ptrIS5_EEEEjS6_S5_N4cuda3std3__410__identityEEEvT0_PT3_T1_NS0_13GridEvenShareISN_EET2_T4_E12temp_storage+1088];
	ld.shared.v2.b32 	{%r12841, %r12842}, [_ZZN3cub18CUB_300001_SM_10006detail6reduce18DeviceReduceKernelINS2_10policy_hubI4Itemj13Addition_funcE10Policy1000EN6thrust24THRUST_300001_SM_1000_NS6detail15normal_iteratorINSA_10device_ptrIS5_EEEEjS6_S5_N4cuda3std3__410__identityEEEvT0_PT3_T1_NS0_13GridEvenShareISN_EET2_T4_E12temp_storage+1080];
	ld.shared.v2.b32 	{%r12843, %r12844}, [_ZZN3cub18CUB_300001_SM_10006detail6reduce18DeviceReduceKernelINS2_10policy_hubI4Itemj13Addition_funcE10Policy1000EN6thrust24THRUST_300001_SM_1000_NS6detail15normal_iteratorINSA_10device_ptrIS5_EEEEjS6_S5_N4cuda3std3__410__identityEEEvT0_PT3_T1_NS0_13GridEvenShareISN_EET2_T4_E12temp_storage+1072];
	ld.shared.v2.b32 	{%r12845, %r12846}, [_ZZN3cub18CUB_300001_SM_10006detail6reduce18DeviceReduceKernelINS2_10policy_hubI4Itemj13Addition_funcE10Policy1000EN6thrust24THRUST_300001_SM_1000_NS6detail15normal_iteratorINSA_10device_ptrIS5_EEEEjS6_S5_N4cuda3std3__410__identityEEEvT0_PT3_T1_NS0_13GridEvenShareISN_EET2_T4_E12temp_storage+1064];
	ld.shared.v2.b32 	{%r12847, %r12848}, [_ZZN3cub18CUB_300001_SM_10006detail6reduce18DeviceReduceKernelINS2_10policy_hubI4Itemj13Addition_funcE10Policy1000EN6thrust24THRUST_300001_SM_1000_NS6detail15normal_iteratorINSA_10device_ptrIS5_EEEEjS6_S5_N4cuda3std3__410__identityEEEvT0_PT3_T1_NS0_13GridEvenShareISN_EET2_T4_E12temp_storage+1056];
	ld.shared.v2.b32 	{%r12849, %r12850}, [_ZZN3cub18CUB_300001_SM_10006detail6reduce18DeviceReduceKernelINS2_10policy_hubI4Itemj13Addition_funcE10Policy1000EN6thrust24THRUST_300001_SM_1000_NS6detail15normal_iteratorINSA_10device_ptrIS5_EEEEjS6_S5_N4cuda3std3__410__identityEEEvT0_PT3_T1_NS0_13GridEvenShareISN_EET2_T4_E12temp_storage+1048];
	ld.shared.v2.b32 	{%r12851, %r12852}, [_ZZN3cub18CUB_300001_SM_10006detail6reduce18DeviceReduceKernelINS2_10policy_hubI4Itemj13Addition_funcE10Policy1000EN6thrust24THRUST_300001_SM_1000_NS6detail15normal_iteratorINSA_10device_ptrIS5_EEEEjS6_S5_N4cuda3std3__410__identityEEEvT0_PT3_T1_NS0_13GridEvenShareISN_EET2_T4_E12temp_storage+1040];
	ld.shared.v2.b32 	{%r12853, %r12854}, [_ZZN3cub18CUB_300001_SM_10006detail6reduce18DeviceReduceKernelINS2_10policy_hubI4Itemj13Addition_funcE10Policy1000EN6thrust24THRUST_300001_SM_1000_NS6detail15normal_iteratorINSA_10device_ptrIS5_EEEEjS6_S5_N4cuda3std3__410__identityEEEvT0_PT3_T1_NS0_13GridEvenShareISN_EET2_T4_E12temp_storage+1032];
	ld.shared.v2.b32 	{%r12855, %r12856}, [_ZZN3cub18CUB_300001_SM_10006detail6reduce18DeviceReduceKernelINS2_10policy_hubI4Itemj13Addition_funcE10Policy1000EN6thrust24THRUST_300001_SM_1000_NS6detail15normal_iteratorINSA_10device_ptrIS5_EEEEjS6_S5_N4cuda3std3__410__identityEEEvT0_PT3_T1_NS0_13GridEvenShareISN_EET2_T4_E12temp_storage+1024];
	ld.shared.v2.b32 	{%r12857, %r12858}, [_ZZN3cub18CUB_300001_SM_10006detail6reduce18DeviceReduceKernelINS2_10policy_hubI4Itemj13Addition_funcE10Policy1000EN6thrust24THRUST_300001_SM_1000_NS6detail15normal_iteratorINSA_10device_ptrIS5_EEEEjS6_S5_N4cuda3std3__410__identityEEEvT0_PT3_T1_NS0_13GridEvenShareISN_EET2_T4_E12temp_storage+1016];
	ld.shared.v2.b32 	{%r12859, %r12860}, [_ZZN3cub18CUB_300001_SM_10006detail6reduce18DeviceReduceKernelINS2_10policy_hubI4Itemj13Addition_funcE10Policy1000EN6thrust24THRUST_300001_SM_1000_NS6detail15normal_iteratorINSA_10device_ptrIS5_EEEEjS6_S5_N4cuda3std3__410__identityEEEvT0_PT3_T1_NS0_13GridEvenShareISN_EET2_T4_E12temp_storage+1008];
	ld.shared.v2.b32 	{%r12861, %r12862}, [_ZZN3cub18CUB_300001_SM_10006detail6reduce18DeviceReduceKernelINS2_10policy_hubI4Itemj13Addition_funcE10Policy1000EN6thrust24THRUST_300001_SM_1000_NS6detail15normal_iteratorINSA_10device_ptrIS5_EEEEjS6_S5_N4cuda3std3__410__identityEEEvT0_PT3_T1_NS0_13GridEvenShareISN_EET2_T4_E12temp_storage+1000];
	ld.shared.v2.b32 	{%r12863, %r12864}, [_ZZN3cub18CUB_300001_SM_10006detail6reduce18DeviceReduceKernelINS2_10policy_hubI4Itemj13Addition_funcE10Policy1000EN6thrust24THRUST_300001_SM_1000_NS6detail15normal_iteratorINSA_10device_ptrIS5_EEEEjS6_S5_N4cuda3std3__410__identityEEEvT0_PT3_T1_NS0_13GridEvenShareISN_EET2_T4_E12temp_storage+992];
	ld.shared.v2.b32 	{%r12865, %r12866}, [_ZZN3cub18CUB_300001_SM_10006detail6reduce18DeviceReduceKernelINS2_10policy_hubI4Itemj13Addition_funcE10Policy1000EN6thrust24THRUST_300001_SM_1000_NS6detail15normal_iteratorINSA_10device_ptrIS5_EEEEjS6_S5_N4cuda3std3__410__identityEEEvT0_PT3_T1_NS0_13GridEvenShareISN_EET2_T4_E12temp_storage+984];
	ld.shared.v2.b32 	{%r12867, %r12868}, [_ZZN3cub18CUB_300001_SM_10006detail6reduce18DeviceReduceKernelINS2_10policy_hubI4Itemj13Addition_funcE10Policy1000EN6thrust24THRUST_300001_SM_1000_NS6detail15normal_iteratorINSA_10device_ptrIS5_EEEEjS6_S5_N4cuda3std3__410__identityEEEvT0_PT3_T1_NS0_13GridEvenShareISN_EET2_T4_E12temp_storage+976];
	ld.shared.v2.b32 	{%r12869, %r12870}, [_ZZN3cub18CUB_300001_SM_10006detail6reduce18DeviceReduceKernelINS2_10policy_hubI4Itemj13Addition_funcE10Policy1000EN6thrust24THRUST_300001_SM_1000_NS6detail15normal_iteratorINSA_10device_ptrIS5_EEEEjS6_S5_N4cuda3std3__410__identityEEEvT0_PT3_T1_NS0_13GridEvenShareISN_EET2_T4_E12temp_storage+968];
	ld.shared.v2.b32 	{%r12871, %r12872}, [_ZZN3cub18CUB_300001_SM_10006detail6reduce18DeviceReduceKernelINS2_10policy_hubI4Itemj13Addition_funcE10Policy1000EN6thrust24THRUST_300001_SM_1000_NS6detail15normal_iteratorINSA_10device_ptrIS5_EEEEjS6_S5_N4cuda3std3__410__identityEEEvT0_PT3_T1_NS0_13GridEvenShareISN_EET2_T4_E12temp_storage+960];
	ld.shared.v2.b32 	{%r12873, %r12874}, [_ZZN3cub18CUB_300001_SM_10006detail6reduce18DeviceReduceKernelINS2_10policy_hubI4Itemj13Addition_funcE10Policy1000EN6thrust24THRUST_300001_SM_1000_NS6detail15normal_iteratorINSA_10device_ptrIS5_EEEEjS6_S5_N4cuda3std3__410__identityEEEvT0_PT3_T1_NS0_13GridEvenShareISN_EET2_T4_E12temp_storage+952];
	ld.shared.v2.b32 	{%r12875, %r12876}, [_ZZN3cub18CUB_300001_SM_10006detail6reduce18DeviceReduceKernelINS2_10policy_hubI4Itemj13Addition_funcE10Policy1000EN6thrust24THRUST_300001_SM_1000_NS6detail15normal_iteratorINSA_10device_ptrIS5_EEEEjS6_S5_N4cuda3std3__410__identityEEEvT0_PT3_T1_NS0_13GridEvenShareISN_EET2_T4_E12temp_storage+944];
	ld.shared.v2.b32 	{%r12877, %r12878}, [_ZZN3cub18CUB_300001_SM_10006detail6reduce18DeviceReduceKernelINS2_10policy_hubI4Itemj13Addition_funcE10Policy1000EN6thrust24THRUST_300001_SM_1000_NS6detail15normal_iteratorINSA_10device_ptrIS5_EEEEjS6_S5_N4cuda3std3__410__identityEEEvT0_PT3_T1_NS0_13GridEvenShareISN_EET2_T4_E12temp_storage+936];
	ld.shared.v2.b32 	{%r12879, %r12880}, [_ZZN3cub18CUB_300001_SM_10006detail6reduce18DeviceReduceKernelINS2_10policy_hubI4Itemj13Addition_funcE10Policy1000EN6thrust24THRUST_300001_SM_1000_NS6detail15normal_iteratorINSA_10device_ptrIS5_EEEEjS6_S5_N4cuda3std3__410__identityEEEvT0_PT3_T1_NS0_13GridEvenShareISN_EET2_T4_E12temp_storage+928];
	ld.shared.v2.b32 	{%r12881, %r12882}, [_ZZN3cub18CUB_300001_SM_10006detail6reduce18DeviceReduceKernelINS2_10policy_hubI4Itemj13Addition_funcE10Policy1000EN6thrust24THRUST_300001_SM_1000_NS6detail15normal_iteratorINSA_10device_ptrIS5_EEEEjS6_S5_N4cuda3std3__410__identityEEEvT0_PT3_T1_NS0_13GridEvenShareISN_EET2_T4_E12temp_storage+920];
	ld.shared.v2.b32 	{%r12883, %r12884}, [_ZZN3cub18CUB_300001_SM_10006detail6reduce18DeviceReduceKernelINS2_10policy_hubI4Itemj13Addition_funcE10Policy1000EN6thrust24THRUST_300001_SM_1000_NS6detail15normal_iteratorINSA_10device_ptrIS5_EEEEjS6_S5_N4cuda3std3__410__identityEEEvT0_PT3_T1_NS0_13GridEvenShareISN_EET2_T4_E12temp_storage+912];
	ld.shared.v2.b32 	{%r12885, %r12886}, [_ZZN3cub18CUB_300001_SM_10006detail6reduce18DeviceReduceKernelINS2_10policy_hubI4Itemj13Addition_funcE10Policy1000EN6thrust24THRUST_300001_SM_1000_NS6detail15normal_iteratorINSA_10device_ptrIS5_EEEEjS6_S5_N4cuda3std3__410__identityEEEvT0_PT3_T1_NS0_13GridEvenShareISN_EET2_T4_E12temp_storage+904];
	ld.shared.v2.b32 	{%r12887, %r12888}, [_ZZN3cub18CUB_300001_SM_10006detail6reduce18DeviceReduceKernelINS2_10policy_hubI4Itemj13Addition_funcE10Policy1000EN6thrust24THRUST_300001_SM_1000_NS6detail15normal_iteratorINSA_10device_ptrIS5_EEEEjS6_S5_N4cuda3std3__410__identityEEEvT0_PT3_T1_NS0_13GridEvenShareISN_EET2_T4_E12temp_storage+896];
	ld.shared.v2.b32 	{%r12889, %r12890}, [_ZZN3cub18CUB_300001_SM_10006detail6reduce18DeviceReduceKernelINS2_10policy_hubI4Itemj13Addition_funcE10Policy1000EN6thrust24THRUST_300001_SM_1000_NS6detail15normal_iteratorINSA_10device_ptrIS5_EEEEjS6_S5_N4cuda3std3__410__identityEEEvT0_PT3_T1_NS0_13GridEvenShareISN_EET2_T4_E12temp_storage+888];
	ld.shared.v2.b32 	{%r12891, %r12892}, [_ZZN3cub18CUB_300001_SM_10006detail6reduce18DeviceReduceKernelINS2_10policy_hubI4Itemj13Addition_funcE10Policy1000EN6thrust24THRUST_300001_SM_1000_NS6detail15normal_iteratorINSA_10device_ptrIS5_EEEEjS6_S5_N4cuda3std3__410__identityEEEvT0_PT3_T1_NS0_13GridEvenShareISN_EET2_T4_E12temp_storage+880];
	ld.shared.v2.b32 	{%r12893, %r12894}, [_ZZN3cub18CUB_300001_SM_10006detail6reduce18DeviceReduceKernelINS2_10policy_hubI4Itemj13Addition_funcE10Policy1000EN6thrust24THRUST_300001_SM_1000_NS6detail15normal_iteratorINSA_10device_ptrIS5_EEEEjS6_S5_N4cuda3std3__410__identityEEEvT0_PT3_T1_NS0_13GridEvenShareISN_EET2_T4_E12temp_storage+872];
	ld.shared.v2.b32 	{%r12895, %r12896}, [_ZZN3cub18CUB_300001_SM_10006detail6reduce18DeviceReduceKernelINS2_10policy_hubI4Itemj13Addition_funcE10Policy1000EN6thrust24THRUST_300001_SM_1000_NS6detail15normal_iteratorINSA_10device_ptrIS5_EEEEjS6_S5_N4cuda3std3__410__identityEEEvT0_PT3_T1_NS0_13GridEvenShareISN_EET2_T4_E12temp_storage+864];
	ld.shared.v2.b32 	{%r12897, %r12898}, [_ZZN3cub18CUB_300001_SM_10006detail6reduce18DeviceReduceKernelINS2_10policy_hubI4Itemj13Addition_funcE10Policy1000EN6thrust24THRUST_300001_SM_1000_NS6detail15normal_iteratorINSA_10device_ptrIS5_EEEEjS6_S5_N4cuda3std3__410__identityEEEvT0_PT3_T1_NS0_13GridEvenShareISN_EET2_T4_E12temp_storage+856];
	ld.shared.v2.b32 	{%r12899, %r12900}, [_ZZN3cub18CUB_300001_SM_10006detail6reduce18DeviceReduceKernelINS2_10policy_hubI4Itemj13Addition_funcE10Policy1000EN6thrust24THRUST_300001_SM_1000_NS6detail15normal_iteratorINSA_10device_ptrIS5_EEEEjS6_S5_N4cuda3std3__410__identityEEEvT0_PT3_T1_NS0_13GridEvenShareISN_EET2_T4_E12temp_storage+848];
	ld.shared.v2.b32 	{%r12901, %r12902}, [_ZZN3cub18CUB_300001_SM_10006detail6reduce18DeviceReduceKernelINS2_10policy_hubI4Itemj13Addition_funcE10Policy1000EN6thrust24THRUST_300001_SM_1000_NS6detail15normal_iteratorINSA_10device_ptrIS5_EEEEjS6_S5_N4cuda3std3__410__identityEEEvT0_PT3_T1_NS0_13GridEvenShareISN_EET2_T4_E12temp_storage+840];
	bfe.u32 	%r12903, %r12901, 0, 8;
	cvt.u16.u32 	%rs17696, %r12903;
	ld.shared.f64 	%fd65, [_ZZN3cub18CUB_300001_SM_10006detail6reduce18DeviceReduceKernelINS2_10policy_hubI4Itemj13Addition_funcE10Policy1000EN6thrust24THRUST_300001_SM_1000_NS6detail15normal_iteratorINSA_10device_ptrIS5_EEEEjS6_S5_N4cuda3std3__410__identityEEEvT0_PT3_T1_NS0_13GridEvenShareISN_EET2_T4_E12temp_storage+832];
	ld.shared.u32 	%r879, [_ZZN3cub18CUB_300001_SM_10006detail6reduce18DeviceReduceKernelINS2_10policy_hubI4Itemj13Addition_funcE10Policy1000EN6thrust24THRUST_300001_SM_1000_NS6detail15normal_iteratorINSA_10device_ptrIS5_EEEEjS6_S5_N4cuda3std3__410__identityEEEvT0_PT3_T1_NS0_13GridEvenShareISN_EET2_T4_E12temp_storage+824];
	st.local.u32 	[%rd1], %r879;
	st.local.f64 	[%rd1+8], %fd65;
	st.local.v2.b32 	[%rd1+16], {%r12901, %r12902};
	st.local.v2.b32 	[%rd1+24], {%r12899, %r12900};
	st.local.v2.b32 	[%rd1+32], {%r12897, %r12898};
	st.local.v2.b32 	[%rd1+40], {%r12895, %r12896};
	st.local.v2.b32 	[%rd1+48], {%r12893, %r12894};
	st.local.v2.b32 	[%rd1+56], {%r12891, %r12892};
	st.local.v2.b32 	[%rd1+64], {%r12889, %r12890};
	st.local.v2.b32 	[%rd1+72], {%r12887, %r12888};
	st.local.v2.b32 	[%rd1+80], {%r12885, %r12886};
	st.local.v2.b32 	[%rd1+88], {%r12883, %r12884};
	st.local.v2.b32 	[%rd1+96], {%r12881, %r12882};
	st.local.v2.b32 	[%rd1+104], {%r12879, %r12880};
	st.local.v2.b32 	[%rd1+112], {%r12877, %r12878};
	st.local.v2.b32 	[%rd1+120], {%r12875, %r12876};
	st.local.v2.b32 	[%rd1+128], {%r12873, %r12874};
	st.local.v2.b32 	[%rd1+136], {%r12871, %r12872};
	st.local.v2.b32 	[%rd1+144], {%r12869, %r12870};
	st.local.v2.b32 	[%rd1+152], {%r12867, %r12868};
	st.local.v2.b32 	[%rd1+160], {%r12865, %r12866};
	st.local.v2.b32 	[%rd1+168], {%r12863, %r12864};
	st.local.v2.b32 	[%rd1+176], {%r12861, %r12862};
	st.local.v2.b32 	[%rd1+184], {%r12859, %r12860};
	st.local.v2.b32 	[%rd1+192], {%r12857, %r12858};
	st.local.v2.b32 	[%rd1+200], {%r12855, %r12856};
	st.local.v2.b32 	[%rd1+208], {%r12853, %r12854};
	st.local.v2.b32 	[%rd1+216], {%r12851, %r12852};
	st.local.v2.b32 	[%rd1+224], {%r12849, %r12850};
	st.local.v2.b32 	[%rd1+232], {%r12847, %r12848};
	st.local.v2.b32 	[%rd1+240], {%r12845, %r12846};
	st.local.v2.b32 	[%rd1+248], {%r12843, %r12844};
	st.local.v2.b32 	[%rd1+256], {%r12841, %r12842};
	st.local.v2.b32 	[%rd1+264], {%r12839, %r12840};
	st.local.u32 	[%rd2], %r878;
	st.local.f64 	[%rd2+8], %fd64;
	st.local.v2.b32 	[%rd2+16], {%r12775, %r12776};
	st.local.v2.b32 	[%rd2+24], {%r12777, %r12778};
	st.local.v2.b32 	[%rd2+32], {%r12779, %r12780};
	st.local.v2.b32 	[%rd2+40], {%r12781, %r12782};
	st.local.v2.b32 	[%rd2+48], {%r12783, %r12784};
	st.local.v2.b32 	[%rd2+56], {%r12785, %r12786};
	st.local.v2.b32 	[%rd2+64], {%r12787, %r12788};
	st.local.v2.b32 	[%rd2+72], {%r12789, %r12790};
	st.local.v2.b32 	[%rd2+80], {%r12791, %r12792};
	st.local.v2.b32 	[%rd2+88], {%r12793, %r12794};
	st.local.v2.b32 	[%rd2+96], {%r12795, %r12796};
	st.local.v2.b32 	[%rd2+104], {%r12797, %r12798};
	st.local.v2.b32 	[%rd2+112], {%r12799, %r12800};
	st.local.v2.b32 	[%rd2+120], {%r12801, %r12802};
	st.local.v2.b32 	[%rd2+128], {%r12803, %r12804};
	st.local.v2.b32 	[%rd2+136], {%r12805, %r12806};
	st.local.v2.b32 	[%rd2+144], {%r12807, %r12808};
	st.local.v2.b32 	[%rd2+152], {%r12809, %r12810};
	st.local.v2.b32 	[%rd2+160], {%r12811, %r12812};
	st.local.v2.b32 	[%rd2+168], {%r12813, %r12814};
	st.local.v2.b32 	[%rd2+176], {%r12815, %r12816};
	st.local.v2.b32 	[%rd2+184], {%r12817, %r12818};
	st.local.v2.b32 	[%rd2+192], {%r12819, %r12820};
	st.local.v2.b32 	[%rd2+200], {%r12821, %r12822};
	st.local.v2.b32 	[%rd2+208], {%r12823, %r12824};
	st.local.v2.b32 	[%rd2+216], {%r12825, %r12826};
	st.local.v2.b32 	[%rd2+224], {%r12827, %r12828};
	st.local.v2.b32 	[%rd2+232], {%r12829, %r12830};
	st.local.v2.b32 	[%rd2+240], {%r12831, %r12832};
	st.local.v2.b32 	[%rd2+248], {%r12833, %r12834};
	st.local.v2.b32 	[%rd2+256], {%r12835, %r12836};
	st.local.v2.b32 	[%rd2+264], {%r12837, %r12838};
	mov.b32 	%r28648, 0;
$L__BB2_151:
	mov.u32 	%r28651, %r28648;
	cvt.u64.u32 	%rd100, %r28651;
	add.s64 	%rd101, %rd2, %rd100;
	ld.local.u8 	%rs11681, [%rd101+16];
	setp.ne.s16 	%p42, %rs11681, 0;
	add.s32 	%r28648, %r28651, 1;
	@%p42 bra 	$L__BB2_151;
	and.b16  	%rs11682, %rs17696, 255;
	setp.eq.s16 	%p43, %rs11682, 0;
	@%p43 bra 	$L__BB2_155;
	mov.b32 	%r28649, 0;
$L__BB2_154:
	cvt.u64.u32 	%rd102, %r28651;
	add.s64 	%rd103, %rd2, %rd102;
	st.local.u8 	[%rd103+16], %rs17696;
	add.s32 	%r28651, %r28651, 1;
	add.s32 	%r885, %r28649, 1;
	cvt.u64.u32 	%rd104, %r28649;
	add.s64 	%rd105, %rd1, %rd104;
	ld.local.u8 	%rs17696, [%rd105+17];
	setp.ne.s16 	%p44, %rs17696, 0;
	mov.u32 	%r28649, %r885;
	@%p44 bra 	$L__BB2_154;
$L__BB2_155:
	cvt.u64.u32 	%rd106, %r28651;
	add.s64 	%rd107, %rd2, %rd106;
	mov.b16 	%rs11683, 0;
	st.local.u8 	[%rd107+16], %rs11683;
	add.s32 	%r887, %r878, %r879;
	st.local.u32 	[%rd2], %r887;
	add.f64 	%fd66, %fd65, %fd64;
	st.local.f64 	[%rd2+8], %fd66;
	ld.local.v2.b32 	{%r12906, %r12907}, [%rd2+16];
	ld.local.v2.b32 	{%r12908, %r12909}, [%rd2+24];
	ld.local.v2.b32 	{%r12910, %r12911}, [%rd2+32];
	ld.local.v2.b32 	{%r12912, %r12913}, [%rd2+40];
	ld.local.v2.b32 	{%r12914, %r12915}, [%rd2+48];
	ld.local.v2.b32 	{%r12916, %r12917}, [%rd2+56];
	ld.local.v2.b32 	{%r12918, %r12919}, [%rd2+64];
	ld.local.v2.b32 	{%r12920, %r12921}, [%rd2+72];
	ld.local.v2.b32 	{%r12922, %r12923}, [%rd2+80];
	ld.local.v2.b32 	{%r12924, %r12925}, [%rd2+88];
	ld.local.v2.b32 	{%r12926, %r12927}, [%rd2+96];
	ld.local.v2.b32 	{%r12928, %r12929}, [%rd2+104];
	ld.local.v2.b32 	{%r12930, %r12931}, [%rd2+112];
	ld.local.v2.b32 	{%r12932, %r12933}, [%rd2+120];
	ld.local.v2.b32 	{%r12934, %r12935}, [%rd2+128];
	ld.local.v2.b32 	{%r12936, %r12937}, [%rd2+136];
	ld.local.v2.b32 	{%r12938, %r12939}, [%rd2+144];
	ld.local.v2.b32 	{%r12940, %r12941}, [%rd2+152];
	ld.local.v2.b32 	{%r12942, %r12943}, [%rd2+160];
	ld.local.v2.b32 	{%r12944, %r12945}, [%rd2+168];
	ld.local.v2.b32 	{%r12946, %r12947}, [%rd2+176];
	ld.local.v2.b32 	{%r12948, %r12949}, [%rd2+184];
	ld.local.v2.b32 	{%r12950, %r12951}, [%rd2+192];
	ld.local.v2.b32 	{%r12952, %r12953}, [%rd2+200];
	ld.local.v2.b32 	{%r12954, %r12955}, [%rd2+208];
	ld.local.v2.b32 	{%r12956, %r12957}, [%rd2+216];
	ld.local.v2.b32 	{%r12958, %r12959}, [%rd2+224];
	ld.local.v2.b32 	{%r12960, %r12961}, [%rd2+232];
	ld.local.v2.b32 	{%r12962, %r12963}, [%rd2+240];
	ld.local.v2.b32 	{%r12964, %r12965}, [%rd2+248];
	ld.local.v2.b32 	{%r12966, %r12967}, [%rd2+256];
	ld.local.v2.b32 	{%r12968, %r12969}, [%rd2+264];
	ld.shared.v2.b32 	{%r12970, %r12971}, [_ZZN3cub18CUB_300001_SM_10006detail6reduce18DeviceReduceKernelINS2_10policy_hubI4Itemj13Addition_funcE10Policy1000EN6thrust24THRUST_300001_SM_1000_NS6detail15normal_iteratorINSA_10device_ptrIS5_EEEEjS6_S5_N4cuda3std3__410__identityEEEvT0_PT3_T1_NS0_13GridEvenShareISN_EET2_T4_E12temp_storage+1360];
	ld.shared.v2.b32 	{%r12972, %r12973}, [_ZZN3cub18CUB_300001_SM_10006detail6reduce18DeviceReduceKernelINS2_10policy_hubI4Itemj13Addition_funcE10Policy1000EN6thrust24THRUST_300001_SM_1000_NS6detail15normal_iteratorINSA_10device_ptrIS5_EEEEjS6_S5_N4cuda3std3__410__identityEEEvT0_PT3_T1_NS0_13GridEvenShareISN_EET2_T4_E12temp_storage+1352];
	ld.shared.v2.b32 	{%r12974, %r12975}, [_ZZN3cub18CUB_300001_SM_10006detail6reduce18DeviceReduceKernelINS2_10policy_hubI4Itemj13Addition_funcE10Policy1000EN6thrust24THRUST_300001_SM_1000_NS6detail15normal_iteratorINSA_10device_ptrIS5_EEEEjS6_S5_N4cuda3std3__410__identityEEEvT0_PT3_T1_NS0_13GridEvenShareISN_EET2_T4_E12temp_storage+1344];
	ld.shared.v2.b32 	{%r12976, %r12977}, [_ZZN3cub18CUB_300001_SM_10006detail6reduce18DeviceReduceKernelINS2_10policy_hubI4Itemj13Addition_funcE10Policy1000EN6thrust24THRUST_300001_SM_1000_NS6detail15normal_iteratorINSA_10device_ptrIS5_EEEEjS6_S5_N4cuda3std3__410__identityEEEvT0_PT3_T1_NS0_13GridEvenShareISN_EET2_T4_E12temp_storage+1336];
	ld.shared.v2.b32 	{%r12978, %r12979}, [_ZZN3cub18CUB_300001_SM_10006detail6reduce18DeviceReduceKernelINS2_10policy_hubI4Itemj13Addition_funcE10Policy1000EN6thrust24THRUST_300001_SM_1000_NS6detail15normal_iteratorINSA_10device_ptrIS5_EEEEjS6_S5_N4cuda3std3__410__identityEEEvT0_PT3_T1_NS0_13GridEvenShareISN_EET2_T4_E12temp_storage+1328];
	ld.shared.v2.b32 	{%r12980, %r12981}, [_ZZN3cub18CUB_300001_SM_10006detail6reduce18DeviceReduceKernelINS2_10policy_hubI4Itemj13Addition_funcE10Policy1000EN6thrust24THRUST_300001_SM_1000_NS6detail15normal_iteratorINSA_10device_ptrIS5_EEEEjS6_S5_N4cuda3std3__410__identityEEEvT0_PT3_T1_NS0_13GridEvenShareISN_EET2_T4_E12temp_storage+1320];
	ld.shared.v2.b32 	{%r12982, %r12983}, [_ZZN3cub18CUB_300001_SM_10006detail6reduce18DeviceReduceKernelINS2_10policy_hubI4Itemj13Addition_funcE10Policy1000EN6thrust24THRUST_300001_SM_1000_NS6detail15normal_iteratorINSA_10device_ptrIS5_EEEEjS6_S5_N4cuda3std3__410__identityEEEvT0_PT3_T1_NS0_13GridEvenShareISN_EET2_T4_E12temp_storage+1312];
	ld.shared.v2.b32 	{%r12984, %r12985}, [_ZZN3cub18CUB_300001_SM_10006detail6reduce18DeviceReduceKernelINS2_10policy_hubI4Itemj13Addition_funcE10Policy1000EN6thrust24THRUST_300001_SM_1000_NS6detail15normal_iteratorINSA_10device_ptrIS5_EEEEjS6_S5_N4cuda3std3__410__identityEEEvT0_PT3_T1_NS0_13GridEvenShareISN_EET2_T4_E12temp_storage+1304];
	ld.shared.v2.b32 	{%r12986, %r12987}, [_ZZN3cub18CUB_300001_SM_10006detail6reduce18DeviceReduceKernelINS2_10policy_hubI4Itemj13Addition_funcE10Policy1000EN6thrust24THRUST_300001_SM_1000_NS6detail15normal_iteratorINSA_10device_ptrIS5_EEEEjS6_S5_N4cuda3std3__410__identityEEEvT0_PT3_T1_NS0_13GridEvenShareISN_EET2_T4_E12temp_storage+1296];
	ld.shared.v2.b32 	{%r12988, %r12989}, [_ZZN3cub18CUB_300001_SM_10006detail6reduce18DeviceReduceKernelINS2_10policy_hubI4Itemj13Addition_funcE10Policy1000EN6thrust24THRUST_300001_SM_1000_NS6detail15normal_iteratorINSA_10device_ptrIS5_EEEEjS6_S5_N4cuda3std3__410__identityEEEvT0_PT3_T1_NS0_13GridEvenShareISN_EET2_T4_E12temp_storage+1288];
	ld.shared.v2.b32 	{%r12990, %r12991}, [_ZZN3cub18CUB_300001_SM_10006detail6reduce18DeviceReduceKernelINS2_10policy_hubI4Itemj13Addition_funcE10Policy1000EN6thrust24THRUST_300001_SM_1000_NS6detail15normal_iteratorINSA_10device_ptrIS5_EEEEjS6_S5_N4cuda3std3__410__identityEEEvT0_PT3_T1_NS0_13GridEvenShareISN_EET2_T4_E12temp_storage+1280];
	ld.shared.v2.b32 	{%r12992, %r12993}, [_ZZN3cub18CUB_300001_SM_10006detail6reduce18DeviceReduceKernelINS2_10policy_hubI4Itemj13Addition_funcE10Policy1000EN6thrust24THRUST_300001_SM_1000_NS6detail15normal_iteratorINSA_10device_ptrIS5_EEEEjS6_S5_N4cuda3std3__410__identityEEEvT0_PT3_T1_NS0_13GridEvenShareISN_EET2_T4_E12temp_storage+1272];
	ld.shared.v2.b32 	{%r12994, %r12995}, [_ZZN3cub18CUB_300001_SM_10006detail6reduce18DeviceReduceKernelINS2_10policy_hubI4Itemj13Addition_funcE10Policy1000EN6thrust24THRUST_300001_SM_1000_NS6detail15normal_iteratorINSA_10device_ptrIS5_EEEEjS6_S5_N4cuda3std3__410__identityEEEvT0_PT3_T1_NS0_13GridEvenShareISN_EET2_T4_E12temp_storage+1264];
	ld.shared.v2.b32 	{%r12996, %r12997}, [_ZZN3cub18CUB_300001_SM_10006detail6reduce18DeviceReduceKernelINS2_10policy_hubI4Itemj13Addition_funcE10Policy1000EN6thrust24THRUST_300001_SM_1000_NS6detail15normal_iteratorINSA_10device_ptrIS5_EEEEjS6_S5_N4cuda3std3__410__identityEEEvT0_PT3_T1_NS0_13GridEvenShareISN_EET2_T4_E12temp_storage+1256];
	ld.shared.v2.b32 	{%r12998, %r12999}, [_ZZN3cub18CUB_300001_SM_10006detail6reduce18DeviceReduceKernelINS2_10policy_hubI4Itemj13Addition_funcE10Policy1000EN6thrust24THRUST_300001_SM_1000_NS6detail15normal_iteratorINSA_10device_ptrIS5_EEEEjS6_S5_N4cuda3std3__410__identityEEEvT0_PT3_T1_NS0_13GridEvenShareISN_EET2_T4_E12temp_storage+1248];
	ld.shared.v2.b32 	{%r13000, %r13001}, [_ZZN3cub18CUB_300001_SM_10006detail6reduce18DeviceReduceKernelINS2_10policy_hubI4Itemj13Addition_funcE10Policy1000EN6thrust24THRUST_300001_SM_1000_NS6detail15normal_iteratorINSA_10device_ptrIS5_EEEEjS6_S5_N4cuda3std3__410__identityEEEvT0_PT3_T1_NS0_13GridEvenShareISN_EET2_T4_E12temp_storage+1240];
	ld.shared.v2.b32 	{%r13002, %r13003}, [_ZZN3cub18CUB_300001_SM_10006detail6reduce18DeviceReduceKernelINS2_10policy_hubI4Itemj13Addition_funcE10Policy1000EN6thrust24THRUST_300001_SM_1000_NS6detail15normal_iteratorINSA_10device_ptrIS5_EEEEjS6_S5_N4cuda3std3__410__identityEEEvT0_PT3_T1_NS0_13GridEvenShareISN_EET2_T4_E12temp_storage+1232];
	ld.shared.v2.b32 	{%r13004, %r13005}, [_ZZN3cub18CUB_300001_SM_10006detail6reduce18DeviceReduceKernelINS2_10policy_hubI4Itemj13Addition_funcE10Policy1000EN6thrust24THRUST_300001_SM_1000_NS6detail15normal_iteratorINSA_10device_ptrIS5_EEEEjS6_S5_N4cuda3std3__410__identityEEEvT0_PT3_T1_NS0_13GridEvenShareISN_EET2_T4_E12temp_storage+1224];
	ld.shared.v2.b32 	{%r13006, %r13007}, [_ZZN3cub18CUB_300001_SM_10006detail6reduce18DeviceReduceKernelINS2_10policy_hubI4Itemj13Addition_funcE10Policy1000EN6thrust24THRUST_300001_SM_1000_NS6detail15normal_iteratorINSA_10device_ptrIS5_EEEEjS6_S5_N4cuda3std3__410__identityEEEvT0_PT3_T1_NS0_13GridEvenShareISN_EET2_T4_E12temp_storage+1216];
	ld.shared.v2.b32 	{%r13008, %r13009}, [_ZZN3cub18CUB_300001_SM_10006detail6reduce18DeviceReduceKernelINS2_10policy_hubI4Itemj13Addition_funcE10Policy1000EN6thrust24THRUST_300001_SM_1000_NS6detail15normal_iteratorINSA_10device_ptrIS5_EEEEjS6_S5_N4cuda3std3__410__identityEEEvT0_PT3_T1_NS0_13GridEvenShareISN_EET2_T4_E12temp_storage+1208];
	ld.shared.v2.b32 	{%r13010, %r13011}, [_ZZN3cub18CUB_300001_SM_10006detail6reduce18DeviceReduceKernelINS2_10policy_hubI4Itemj13Addition_funcE10Policy1000EN6thrust24THRUST_300001_SM_1000_NS6detail15normal_iteratorINSA_10device_ptrIS5_EEEEjS6_S5_N4cuda3std3__410__identityEEEvT0_PT3_T1_NS0_13GridEvenShareISN_EET2_T4_E12temp_storage+1200];
	ld.shared.v2.b32 	{%r13012, %r13013}, [_ZZN3cub18CUB_300001_SM_10006detail6reduce18DeviceReduceKernelINS2_10policy_hubI4Itemj13Addition_funcE10Policy1000EN6thrust24THRUST_300001_SM_1000_NS6detail15normal_iteratorINSA_10device_ptrIS5_EEEEjS6_S5_N4cuda3std3__410__identityEEEvT0_PT3_T1_NS0_13GridEvenShareISN_EET2_T4_E12temp_storage+1192];
	ld.shared.v2.b32 	{%r13014, %r13015}, [_ZZN3cub18CUB_300001_SM_10006detail6reduce18DeviceReduceKernelINS2_10policy_hubI4Itemj13Addition_funcE10Policy1000EN6thrust24THRUST_300001_SM_1000_NS6detail15normal_iteratorINSA_10device_ptrIS5_EEEEjS6_S5_N4cuda3std3__410__identityEEEvT0_PT3_T1_NS0_13GridEvenShareISN_EET2_T4_E12temp_storage+1184];
	ld.shared.v2.b32 	{%r13016, %r13017}, [_ZZN3cub18CUB_300001_SM_10006detail6reduce18DeviceReduceKernelINS2_10policy_hubI4Itemj13Addition_funcE10Policy1000EN6thrust24THRUST_300001_SM_1000_NS6detail15normal_iteratorINSA_10device_ptrIS5_EEEEjS6_S5_N4cuda3std3__410__identityEEEvT0_PT3_T1_NS0_13GridEvenShareISN_EET2_T4_E12temp_storage+1176];
	ld.shared.v2.b32 	{%r13018, %r13019}, [_ZZN3cub18CUB_300001_SM_10006detail6reduce18DeviceReduceKernelINS2_10policy_hubI4Itemj13Addition_funcE10Policy1000EN6thrust24THRUST_300001_SM_1000_NS6detail15normal_iteratorINSA_10device_ptrIS5_EEEEjS6_S5_N4cuda3std3__410__identityEEEvT0_PT3_T1_NS0_13GridEvenShareISN_EET2_T4_E12temp_storage+1168];
	ld.shared.v2.b32 	{%r13020, %r13021}, [_ZZN3cub18CUB_300001_SM_10006detail6reduce18DeviceReduceKernelINS2_10policy_hubI4Itemj13Addition_funcE10Policy1000EN6thrust24THRUST_300001_SM_1000_NS6detail15normal_iteratorINSA_10device_ptrIS5_EEEEjS6_S5_N4cuda3std3__410__identityEEEvT0_PT3_T1_NS0_13GridEvenShareISN_EET2_T4_E12temp_storage+1160];
	ld.shared.v2.b32 	{%r13022, %r13023}, [_ZZN3cub18CUB_300001_SM_10006detail6reduce18DeviceReduceKernelINS2_10policy_hubI4Itemj13Addition_funcE10Policy1000EN6thrust24THRUST_300001_SM_1000_NS6detail15normal_iteratorINSA_10device_ptrIS5_EEEEjS6_S5_N4cuda3std3__410__identityEEEvT0_PT3_T1_NS0_13GridEvenShareISN_EET2_T4_E12temp_storage+1152];
	ld.shared.v2.b32 	{%r13024, %r13025}, [_ZZN3cub18CUB_300001_SM_10006detail6reduce18DeviceReduceKernelINS2_10policy_hubI4Itemj13Addition_funcE10Policy1000EN6thrust24THRUST_300001_SM_1000_NS6detail15normal_iteratorINSA_10device_ptrIS5_EEEEjS6_S5_N4cuda3std3__410__identityEEEvT0_PT3_T1_NS0_13GridEvenShareISN_EET2_T4_E12temp_storage+1144];
	ld.shared.v2.b32 	{%r13026, %r13027}, [_ZZN3cub18CUB_300001_SM_10006detail6reduce18DeviceReduceKernelINS2_10policy_hubI4Itemj13Addition_funcE10Policy1000EN6thrust24THRUST_300001_SM_1000_NS6detail15normal_iteratorINSA_10device_ptrIS5_EEEEjS6_S5_N4cuda3std3__410__identityEEEvT0_PT3_T1_NS0_13GridEvenShareISN_EET2_T4_E12temp_storage+1136];
	ld.shared.v2.b32 	{%r13028, %r13029}, [_ZZN3cub18CUB_300001_SM_10006detail6reduce18DeviceReduceKernelINS2_10policy_hubI4Itemj13Addition_funcE10Policy1000EN6thrust24THRUST_300001_SM_1000_NS6detail15normal_iteratorINSA_10device_ptrIS5_EEEEjS6_S5_N4cuda3std3__410__identityEEEvT0_PT3_T1_NS0_13GridEvenShareISN_EET2_T4_E12temp_storage+1128];
	ld.shared.v2.b32 	{%r13030, %r13031}, [_ZZN3cub18CUB_300001_SM_10006detail6reduce18DeviceReduceKernelINS2_10policy_hubI4Itemj13Addition_funcE10Policy1000EN6thrust24THRUST_300001_SM_1000_NS6detail15normal_iteratorINSA_10device_ptrIS5_EEEEjS6_S5_N4cuda3std3__410__identityEEEvT0_PT3_T1_NS0_13GridEvenShareISN_EET2_T4_E12temp_storage+1120];
	ld.shared.v2.b32 	{%r13032, %r13033}, [_ZZN3cub18CUB_300001_SM_10006detail6reduce18DeviceReduceKernelINS2_10policy_hubI4Itemj13Addition_funcE10Policy1000EN6thrust24THRUST_300001_SM_1000_NS6detail15normal_iteratorINSA_10device_ptrIS5_EEEEjS6_S5_N4cuda3std3__410__identityEEEvT0_PT3_T1_NS0_13GridEvenShareISN_EET2_T4_E12temp_storage+1112];
	bfe.u32 	%r13034, %r13032, 0, 8;
	cvt.u16.u32 	%rs17697, %r13034;
	ld.shared.f64 	%fd67, [_ZZN3cub18CUB_300001_SM_10006detail6reduce18DeviceReduceKernelINS2_10policy_hubI4Itemj13Addition_funcE10Policy1000EN6thrust24THRUST_300001_SM_1000_NS6detail15normal_iteratorINSA_10device_ptrIS5_EEEEjS6_S5_N4cuda3std3__410__identityEEEvT0_PT3_T1_NS0_13GridEvenShareISN_EET2_T4_E12temp_storage+1104];
	ld.shared.u32 	%r888, [_ZZN3cub18CUB_300001_SM_10006detail6reduce18DeviceReduceKernelINS2_10policy_hubI4Itemj13Addition_funcE10Policy1000EN6thrust24THRUST_300001_SM_1000_NS6detail15normal_iteratorINSA_10device_ptrIS5_EEEEjS6_S5_N4cuda3std3__410__identityEEEvT0_PT3_T1_NS0_13GridEvenShareISN_EET2_T4_E12temp_storage+1096];
	st.local.u32 	[%rd1], %r888;
	st.local.f64 	[%rd1+8], %fd67;
	st.local.v2.b32 	[%rd1+16], {%r13032, %r13033};
	st.local.v2.b32 	[%rd1+24], {%r13030, %r13031};
	st.local.v2.b32 	[%rd1+32], {%r13028, %r13029};
	st.local.v2.b32 	[%rd1+40], {%r13026, %r13027};
	st.local.v2.b32 	[%rd1+48], {%r13024, %r13025};
	st.local.v2.b32 	[%rd1+56], {%r13022, %r13023};
	st.local.v2.b32 	[%rd1+64], {%r13020, %r13021};
	st.local.v2.b32 	[%rd1+72], {%r13018, %r13019};
	st.local.v2.b32 	[%rd1+80], {%r13016, %r13017};
	st.local.v2.b32 	[%rd1+88], {%r13014, %r13015};
	st.local.v2.b32 	[%rd1+96], {%r13012, %r13013};
	st.local.v2.b32 	[%rd1+104], {%r13010, %r13011};
	st.local.v2.b32 	[%rd1+112], {%r13008, %r13009};
	st.local.v2.b32 	[%rd1+120], {%r13006, %r13007};
	st.local.v2.b32 	[%rd1+128], {%r13004, %r13005};
	st.local.v2.b32 	[%rd1+136], {%r13002, %r13003};
	st.local.v2.b32 	[%rd1+144], {%r13000, %r13001};
	st.local.v2.b32 	[%rd1+152], {%r12998, %r12999};
	st.local.v2.b32 	[%rd1+160], {%r12996, %r12997};
	st.local.v2.b32 	[%rd1+168], {%r12994, %r12995};
	st.local.v2.b32 	[%rd1+176], {%r12992, %r12993};
	st.local.v2.b32 	[%rd1+184], {%r12990, %r12991};
	st.local.v2.b32 	[%rd1+192], {%r12988, %r12989};
	st.local.v2.b32 	[%rd1+200], {%r12986, %r12987};
	st.local.v2.b32 	[%rd1+208], {%r12984, %r12985};
	st.local.v2.b32 	[%rd1+216], {%r12982, %r12983};
	st.local.v2.b32 	[%rd1+224], {%r12980, %r12981};
	st.local.v2.b32 	[%rd1+232], {%r12978, %r12979};
	st.local.v2.b32 	[%rd1+240], {%r12976, %r12977};
	st.local.v2.b32 	[%rd1+248], {%r12974, %r12975};
	st.local.v2.b32 	[%rd1+256], {%r12972, %r12973};
	st.local.v2.b32 	[%rd1+264], {%r12970, %r12971};
	st.local.u32 	[%rd3], %r887;
	st.local.f64 	[%rd3+8], %fd66;
	st.local.v2.b32 	[%rd3+16], {%r12906, %r12907};
	st.local.v2.b32 	[%rd3+24], {%r12908, %r12909};
	st.local.v2.b32 	[%rd3+32], {%r12910, %r12911};
	st.local.v2.b32 	[%rd3+40], {%r12912, %r12913};
	st.local.v2.b32 	[%rd3+48], {%r12914, %r12915};
	st.local.v2.b32 	[%rd3+56], {%r12916, %r12917};
	st.local.v2.b32 	[%rd3+64], {%r12918, %r12919};
	st.local.v2.b32 	[%rd3+72], {%r12920, %r12921};
	st.local.v2.b32 	[%rd3+80], {%r12922, %r12923};
	st.local.v2.b32 	[%rd3+88], {%r12924, %r12925};
	st.local.v2.b32 	[%rd3+96], {%r12926, %r12927};
	st.local.v2.b32 	[%rd3+104], {%r12928, %r12929};
	st.local.v2.b32 	[%rd3+112], {%r12930, %r12931};
	st.local.v2.b32 	[%rd3+120], {%r12932, %r12933};
	st.local.v2.b32 	[%rd3+128], {%r12934, %r12935};
	st.local.v2.b32 	[%rd3+136], {%r12936, %r12937};
	st.local.v2.b32 	[%rd3+144], {%r12938, %r12939};
	st.local.v2.b32 	[%rd3+152], {%r12940, %r12941};
	st.local.v2.b32 	[%rd3+160], {%r12942, %r12943};
	st.local.v2.b32 	[%rd3+168], {%r12944, %r12945};
	st.local.v2.b32 	[%rd3+176], {%r12946, %r12947};
	st.local.v2.b32 	[%rd3+184], {%r12948, %r12949};
	st.local.v2.b32 	[%rd3+192], {%r12950, %r12951};
	st.local.v2.b32 	[%rd3+200], {%r12952, %r12953};
	st.local.v2.b32 	[%rd3+208], {%r12954, %r12955};
	st.local.v2.b32 	[%rd3+216], {%r12956, %r12957};
	st.local.v2.b32 	[%rd3+224], {%r12958, %r12959};
	st.local.v2.b32 	[%rd3+232], {%r12960, %r12961};
	st.local.v2.b32 	[%rd3+240], {%r12962, %r12963};
	st.local.v2.b32 	[%rd3+248], {%r12964, %r12965};
	st.local.v2.b32 	[%rd3+256], {%r12966, %r12967};
	st.local.v2.b32 	[%rd3+264], {%r12968, %r12969};
	mov.b32 	%r28652, 0;
$L__BB2_156:
	mov.u32 	%r28655, %r28652;
	cvt.u64.u32 	%rd108, %r28655;
	add.s64 	%rd109, %rd3, %rd108;
	ld.local.u8 	%rs11684, [%rd109+16];
	setp.ne.s16 	%p45, %rs11684, 0;
	add.s32 	%r28652, %r28655, 1;
	@%p45 bra 	$L__BB2_156;
	and.b16  	%rs11685, %rs17697, 255;
	setp.eq.s16 	%p46, %rs11685, 0;
	@%p46 bra 	$L__BB2_160;
	mov.b32 	%r28653, 0;
$L__BB2_159:
	cvt.u64.u32 	%rd110, %r28655;
	add.s64 	%rd111, %rd3, %rd110;
	st.local.u8 	[%rd111+16], %rs17697;
	add.s32 	%r28655, %r28655, 1;
	add.s32 	%r894, %r28653, 1;
	cvt.u64.u32 	%rd112, %r28653;
	add.s64 	%rd113, %rd1, %rd112;
	ld.local.u8 	%rs17697, [%rd113+17];
	setp.ne.s16 	%p47, %rs17697, 0;
	mov.u32 	%r28653, %r894;
	@%p47 bra 	$L__BB2_159;
$L__BB2_160:
	cvt.u64.u32 	%rd114, %r28655;
	add.s64 	%rd115, %rd3, %rd114;
	mov.b16 	%rs11686, 0;
	st.local.u8 	[%rd115+16], %rs11686;
	add.s32 	%r896, %r887, %r888;
	st.local.u32 	[%rd3], %r896;
	add.f64 	%fd68, %fd67, %fd66;
	st.local.f64 	[%rd3+8], %fd68;
	ld.local.v2.b32 	{%r13037, %r13038}, [%rd3+16];
	ld.local.v2.b32 	{%r13039, %r13040}, [%rd3+24];
	ld.local.v2.b32 	{%r13041, %r13042}, [%rd3+32];
	ld.local.v2.b32 	{%r13043, %r13044}, [%rd3+40];
	ld.local.v2.b32 	{%r13045, %r13046}, [%rd3+48];
	ld.local.v2.b32 	{%r13047, %r13048}, [%rd3+56];
	ld.local.v2.b32 	{%r13049, %r13050}, [%rd3+64];
	ld.local.v2.b32 	{%r13051, %r13052}, [%rd3+72];
	ld.local.v2.b32 	{%r13053, %r13054}, [%rd3+80];
	ld.local.v2.b32 	{%r13055, %r13056}, [%rd3+88];
	ld.local.v2.b32 	{%r13057, %r13058}, [%rd3+96];
	ld.local.v2.b32 	{%r13059, %r13060}, [%rd3+104];
	ld.local.v2.b32 	{%r13061, %r13062}, [%rd3+112];
	ld.local.v2.b32 	{%r13063, %r13064}, [%rd3+120];
	ld.local.v2.b32 	{%r13065, %r13066}, [%rd3+128];
	ld.local.v2.b32 	{%r13067, %r13068}, [%rd3+136];
	ld.local.v2.b32 	{%r13069, %r13070}, [%rd3+144];
	ld.local.v2.b32 	{%r13071, %r13072}, [%rd3+152];
	ld.local.v2.b32 	{%r13073, %r13074}, [%rd3+160];
	ld.local.v2.b32 	{%r13075, %r13076}, [%rd3+168];
	ld.local.v2.b32 	{%r13077, %r13078}, [%rd3+176];
	ld.local.v2.b32 	{%r13079, %r13080}, [%rd3+184];
	ld.local.v2.b32 	{%r13081, %r13082}, [%rd3+192];
	ld.local.v2.b32 	{%r13083, %r13084}, [%rd3+200];
	ld.local.v2.b32 	{%r13085, %r13086}, [%rd3+208];
	ld.local.v2.b32 	{%r13087, %r13088}, [%rd3+216];
	ld.local.v2.b32 	{%r13089, %r13090}, [%rd3+224];
	ld.local.v2.b32 	{%r13091, %r13092}, [%rd3+232];
	ld.local.v2.b32 	{%r13093, %r13094}, [%rd3+240];
	ld.local.v2.b32 	{%r13095, %r13096}, [%rd3+248];
	ld.local.v2.b32 	{%r13097, %r13098}, [%rd3+256];
	ld.local.v2.b32 	{%r13099, %r13100}, [%rd3+264];
	ld.shared.v2.b32 	{%r13101, %r13102}, [_ZZN3cub18CUB_300001_SM_10006detail6reduce18DeviceReduceKernelINS2_10policy_hubI4Itemj13Addition_funcE10Policy1000EN6thrust24THRUST_300001_SM_1000_NS6detail15normal_iteratorINSA_10device_ptrIS5_EEEEjS6_S5_N4cuda3std3__410__identityEEEvT0_PT3_T1_NS0_13GridEvenShareISN_EET2_T4_E12temp_storage+1632];
	ld.shared.v2.b32 	{%r13103, %r13104}, [_ZZN3cub18CUB_300001_SM_10006detail6reduce18DeviceReduceKernelINS2_10policy_hubI4Itemj13Addition_funcE10Policy1000EN6thrust24THRUST_300001_SM_1000_NS6detail15normal_iteratorINSA_10device_ptrIS5_EEEEjS6_S5_N4cuda3std3__410__identityEEEvT0_PT3_T1_NS0_13GridEvenShareISN_EET2_T4_E12temp_storage+1624];
	ld.shared.v2.b32 	{%r13105, %r13106}, [_ZZN3cub18CUB_300001_SM_10006detail6reduce18DeviceReduceKernelINS2_10policy_hubI4Itemj13Addition_funcE10Policy1000EN6thrust24THRUST_300001_SM_1000_NS6detail15normal_iteratorINSA_10device_ptrIS5_EEEEjS6_S5_N4cuda3std3__410__identityEEEvT0_PT3_T1_NS0_13GridEvenShareISN_EET2_T4_E12temp_storage+1616];
	ld.shared.v2.b32 	{%r13107, %r13108}, [_ZZN3cub18CUB_300001_SM_10006detail6reduce18DeviceReduceKernelINS2_10policy_hubI4Itemj13Addition_funcE10Policy1000EN6thrust24THRUST_300001_SM_1000_NS6detail15normal_iteratorINSA_10device_ptrIS5_EEEEjS6_S5_N4cuda3std3__410__identityEEEvT0_PT3_T1_NS0_13GridEvenShareISN_EET2_T4_E12temp_storage+1608];
	ld.shared.v2.b32 	{%r13109, %r13110}, [_ZZN3cub18CUB_300001_SM_10006detail6reduce18DeviceReduceKernelINS2_10policy_hubI4Itemj13Addition_funcE10Policy1000EN6thrust24THRUST_300001_SM_1000_NS6detail15normal_iteratorINSA_10device_ptrIS5_EEEEjS6_S5_N4cuda3std3__410__identityEEEvT0_PT3_T1_NS0_13GridEvenShareISN_EET2_T4_E12temp_storage+1600];
	ld.shared.v2.b32 	{%r13111, %r13112}, [_ZZN3cub18CUB_300001_SM_10006detail6reduce18DeviceReduceKernelINS2_10policy_hubI4Itemj13Addition_funcE10Policy1000EN6thrust24THRUST_300001_SM_1000_NS6detail15normal_iteratorINSA_10device_ptrIS5_EEEEjS6_S5_N4cuda3std3__410__identityEEEvT0_PT3_T1_NS0_13GridEvenShareISN_EET2_T4_E12temp_storage+1592];
	ld.shared.v2.b32 	{%r13113, %r13114}, [_ZZN3cub18CUB_300001_SM_10006detail6reduce18DeviceReduceKernelINS2_10policy_hubI4Itemj13Addition_funcE10Policy1000EN6thrust24THRUST_300001_SM_1000_NS6detail15normal_iteratorINSA_10device_ptrIS5_EEEEjS6_S5_N4cuda3std3__410__identityEEEvT0_PT3_T1_NS0_13GridEvenShareISN_EET2_T4_E12temp_storage+1584];
	ld.shared.v2.b32 	{%r13115, %r13116}, [_ZZN3cub18CUB_300001_SM_10006detail6reduce18DeviceReduceKernelINS2_10policy_hubI4Itemj13Addition_funcE10Policy1000EN6thrust24THRUST_300001_SM_1000_NS6detail15normal_iteratorINSA_10device_ptrIS5_EEEEjS6_S5_N4cuda3std3__410__identityEEEvT0_PT3_T1_NS0_13GridEvenShareISN_EET2_T4_E12temp_storage+1576];
	ld.shared.v2.b32 	{%r13117, %r13118}, [_ZZN3cub18CUB_300001_SM_10006detail6reduce18DeviceReduceKernelINS2_10policy_hubI4Itemj13Addition_funcE10Policy1000EN6thrust24THRUST_300001_SM_1000_NS6detail15normal_iteratorINSA_10device_ptrIS5_EEEEjS6_S5_N4cuda3std3__410__identityEEEvT0_PT3_T1_NS0_13GridEvenShareISN_EET2_T4_E12temp_storage+1568];
	ld.shared.v2.b32 	{%r13119, %r13120}, [_ZZN3cub18CUB_300001_SM_10006detail6reduce18DeviceReduceKernelINS2_10policy_hubI4Itemj13Addition_funcE10Policy1000EN6thrust24THRUST_300001_SM_1000_NS6detail15normal_iteratorINSA_10device_ptrIS5_EEEEjS6_S5_N4cuda3std3__410__identityEEEvT0_PT3_T1_NS0_13GridEvenShareISN_EET2_T4_E12temp_storage+1560];
	ld.shared.v2.b32 	{%r13121, %r13122}, [_ZZN3cub18CUB_300001_SM_10006detail6reduce18DeviceReduceKernelINS2_10policy_hubI4Itemj13Addition_funcE10Policy1000EN6thrust24THRUST_300001_SM_1000_NS6detail15normal_iteratorINSA_10device_ptrIS5_EEEEjS6_S5_N4cuda3std3__410__identityEEEvT0_PT3_T1_NS0_13GridEvenShareISN_EET2_T4_E12temp_storage+1552];
	ld.shared.v2.b32 	{%r13123, %r13124}, [_ZZN3cub18CUB_300001_SM_10006detail6reduce18DeviceReduceKernelINS2_10policy_hubI4Itemj13Addition_funcE10Policy1000EN6thrust24THRUST_300001_SM_1000_NS6detail15normal_iteratorINSA_10device_ptrIS5_EEEEjS6_S5_N4cuda3std3__410__identityEEEvT0_PT3_T1_NS0_13GridEvenShareISN_EET2_T4_E12temp_storage+1544];
	ld.shared.v2.b32 	{%r13125, %r13126}, [_ZZN3cub18CUB_300001_SM_10006detail6reduce18DeviceReduceKernelINS2_10policy_hubI4Itemj13Addition_funcE10Policy1000EN6thrust24THRUST_300001_SM_1000_NS6detail15normal_iteratorINSA_10device_ptrIS5_EEEEjS6_S5_N4cuda3std3__410__identityEEEvT0_PT3_T1_NS0_13GridEvenShareISN_EET2_T4_E12temp_storage+1536];
	ld.shared.v2.b32 	{%r13127, %r13128}, [_ZZN3cub18CUB_300001_SM_10006detail6reduce18DeviceReduceKernelINS2_10policy_hubI4Itemj13Addition_funcE10Policy1000EN6thrust24THRUST_300001_SM_1000_NS6detail15normal_iteratorINSA_10device_ptrIS5_EEEEjS6_S5_N4cuda3std3__410__identityEEEvT0_PT3_T1_NS0_13GridEvenShareISN_EET2_T4_E12temp_storage+1528];
	ld.shared.v2.b32 	{%r13129, %r13130}, [_ZZN3cub18CUB_300001_SM_10006detail6reduce18DeviceReduceKernelINS2_10policy_hubI4Itemj13Addition_funcE10Policy1000EN6thrust24THRUST_300001_SM_1000_NS6detail15normal_iteratorINSA_10device_ptrIS5_EEEEjS6_S5_N4cuda3std3__410__identityEEEvT0_PT3_T1_NS0_13GridEvenShareISN_EET2_T4_E12temp_storage+1520];
	ld.shared.v2.b32 	{%r13131, %r13132}, [_ZZN3cub18CUB_300001_SM_10006detail6reduce18DeviceReduceKernelINS2_10policy_hubI4Itemj13Addition_funcE10Policy1000EN6thrust24THRUST_300001_SM_1000_NS6detail15normal_iteratorINSA_10device_ptrIS5_EEEEjS6_S5_N4cuda3std3__410__identityEEEvT0_PT3_T1_NS0_13GridEvenShareISN_EET2_T4_E12temp_storage+1512];
	ld.shared.v2.b32 	{%r13133, %r13134}, [_ZZN3cub18CUB_300001_SM_10006detail6reduce18DeviceReduceKernelINS2_10policy_hubI4Itemj13Addition_funcE10Policy1000EN6thrust24THRUST_300001_SM_1000_NS6detail15normal_iteratorINSA_10device_ptrIS5_EEEEjS6_S5_N4cuda3std3__410__identityEEEvT0_PT3_T1_NS0_13GridEvenShareISN_EET2_T4_E12temp_storage+1504];
	ld.shared.v2.b32 	{%r13135, %r13136}, [_ZZN3cub18CUB_300001_SM_10006detail6reduce18DeviceReduceKernelINS2_10policy_hubI4Itemj13Addition_funcE10Policy1000EN6thrust24THRUST_300001_SM_1000_NS6detail15normal_iteratorINSA_10device_ptrIS5_EEEEjS6_S5_N4cuda3std3__410__identityEEEvT0_PT3_T1_NS0_13GridEvenShareISN_EET2_T4_E12temp_storage+1496];
	ld.shared.v2.b32 	{%r13137, %r13138}, [_ZZN3cub18CUB_300001_SM_10006detail6reduce18DeviceReduceKernelINS2_10policy_hubI4Itemj13Addition_funcE10Policy1000EN6thrust24THRUST_300001_SM_1000_NS6detail15normal_iteratorINSA_10device_ptrIS5_EEEEjS6_S5_N4cuda3std3__410__identityEEEvT0_PT3_T1_NS0_13GridEvenShareISN_EET2_T4_E12temp_storage+1488];
	ld.shared.v2.b32 	{%r13139, %r13140}, [_ZZN3cub18CUB_300001_SM_10006detail6reduce18DeviceReduceKernelINS2_10policy_hubI4Itemj13Addition_funcE10Policy1000EN6thrust24THRUST_300001_SM_1000_NS6detail15normal_iteratorINSA_10device_ptrIS5_EEEEjS6_S5_N4cuda3std3__410__identityEEEvT0_PT3_T1_NS0_13GridEvenShareISN_EET2_T4_E12temp_storage+1480];
	ld.shared.v2.b32 	{%r13141, %r13142}, [_ZZN3cub18CUB_300001_SM_10006detail6reduce18DeviceReduceKernelINS2_10policy_hubI4Itemj13Addition_funcE10Policy1000EN6thrust24THRUST_300001_SM_1000_NS6detail15normal_iteratorINSA_10device_ptrIS5_EEEEjS6_S5_N4cuda3std3__410__identityEEEvT0_PT3_T1_NS0_13GridEvenShareISN_EET2_T4_E12temp_storage+1472];
	ld.shared.v2.b32 	{%r13143, %r13144}, [_ZZN3cub18CUB_300001_SM_10006detail6reduce18DeviceReduceKernelINS2_10policy_hubI4Itemj13Addition_funcE10Policy1000EN6thrust24THRUST_300001_SM_1000_NS6detail15normal_iteratorINSA_10device_ptrIS5_EEEEjS6_S5_N4cuda3std3__410__identityEEEvT0_PT3_T1_NS0_13GridEvenShareISN_EET2_T4_E12temp_storage+1464];
	ld.shared.v2.b32 	{%r13145, %r13146}, [_ZZN3cub18CUB_300001_SM_10006detail6reduce18DeviceReduceKernelINS2_10policy_hubI4Itemj13Addition_funcE10Policy1000EN6thrust24THRUST_300001_SM_1000_NS6detail15normal_iteratorINSA_10device_ptrIS5_EEEEjS6_S5_N4cuda3std3__410__identityEEEvT0_PT3_T1_NS0_13GridEvenShareISN_EET2_T4_E12temp_storage+1456];
	ld.shared.v2.b32 	{%r13147, %r13148}, [_ZZN3cub18CUB_300001_SM_10006detail6reduce18DeviceReduceKernelINS2_10policy_hubI4Itemj13Addition_funcE10Policy1000EN6thrust24THRUST_300001_SM_1000_NS6detail15normal_iteratorINSA_10device_ptrIS5_EEEEjS6_S5_N4cuda3std3__410__identityEEEvT0_PT3_T1_NS0_13GridEvenShareISN_EET2_T4_E12temp_storage+1448];
	ld.shared.v2.b32 	{%r13149, %r13150}, [_ZZN3cub18CUB_300001_SM_10006detail6reduce18DeviceReduceKernelINS2_10policy_hubI4Itemj13Addition_funcE10Policy1000EN6thrust24THRUST_300001_SM_1000_NS6detail15normal_iteratorINSA_10device_ptrIS5_EEEEjS6_S5_N4cuda3std3__410__identityEEEvT0_PT3_T1_NS0_13GridEvenShareISN_EET2_T4_E12temp_storage+1440];
	ld.shared.v2.b32 	{%r13151, %r13152}, [_ZZN3cub18CUB_300001_SM_10006detail6reduce18DeviceReduceKernelINS2_10policy_hubI4Itemj13Addition_funcE10Policy1000EN6thrust24THRUST_300001_SM_1000_NS6detail15normal_iteratorINSA_10device_ptrIS5_EEEEjS6_S5_N4cuda3std3__410__identityEEEvT0_PT3_T1_NS0_13GridEvenShareISN_EET2_T4_E12temp_storage+1432];
	ld.shared.v2.b32 	{%r13153, %r13154}, [_ZZN3cub18CUB_300001_SM_10006detail6reduce18DeviceReduceKernelINS2_10policy_hubI4Itemj13Addition_funcE10Policy1000EN6thrust24THRUST_300001_SM_1000_NS6detail15normal_iteratorINSA_10device_ptrIS5_EEEEjS6_S5_N4cuda3std3__410__identityEEEvT0_PT3_T1_NS0_13GridEvenShareISN_EET2_T4_E12temp_storage+1424];
	ld.shared.v2.b32 	{%r13155, %r13156}, [_ZZN3cub18CUB_300001_SM_10006detail6reduce18DeviceReduceKernelINS2_10policy_hubI4Itemj13Addition_funcE10Policy1000EN6thrust24THRUST_300001_SM_1000_NS6detail15normal_iteratorINSA_10device_ptrIS5_EEEEjS6_S5_N4cuda3std3__410__identityEEEvT0_PT3_T1_NS0_13GridEvenShareISN_EET2_T4_E12temp_storage+1416];
	ld.shared.v2.b32 	{%r13157, %r13158}, [_ZZN3cub18CUB_300001_SM_10006detail6reduce18DeviceReduceKernelINS2_10policy_hubI4Itemj13Addition_funcE10Policy1000EN6thrust24THRUST_300001_SM_1000_NS6detail15normal_iteratorINSA_10device_ptrIS5_EEEEjS6_S5_N4cuda3std3__410__identityEEEvT0_PT3_T1_NS0_13GridEvenShareISN_EET2_T4_E12temp_storage+1408];
	ld.shared.v2.b32 	{%r13159, %r13160}, [_ZZN3cub18CUB_300001_SM_10006detail6reduce18DeviceReduceKernelINS2_10policy_hubI4Itemj13Addition_funcE10Policy1000EN6thrust24THRUST_300001_SM_1000_NS6detail15normal_iteratorINSA_10device_ptrIS5_EEEEjS6_S5_N4cuda3std3__410__identityEEEvT0_PT3_T1_NS0_13GridEvenShareISN_EET2_T4_E12temp_storage+1400];
	ld.shared.v2.b32 	{%r13161, %r13162}, [_ZZN3cub18CUB_300001_SM_10006detail6reduce18DeviceReduceKernelINS2_10policy_hubI4Itemj13Addition_funcE10Policy1000EN6thrust24THRUST_300001_SM_1000_NS6detail15normal_iteratorINSA_10device_ptrIS5_EEEEjS6_S5_N4cuda3std3__410__identityEEEvT0_PT3_T1_NS0_13GridEvenShareISN_EET2_T4_E12temp_storage+1392];
	ld.shared.v2.b32 	{%r13163, %r13164}, [_ZZN3cub18CUB_300001_SM_10006detail6reduce18DeviceReduceKernelINS2_10policy_hubI4Itemj13Addition_funcE10Policy1000EN6thrust24THRUST_300001_SM_1000_NS6detail15normal_iteratorINSA_10device_ptrIS5_EEEEjS6_S5_N4cuda3std3__410__identityEEEvT0_PT3_T1_NS0_13GridEvenShareISN_EET2_T4_E12temp_storage+1384];
	bfe.u32 	%r13165, %r13163, 0, 8;
	cvt.u16.u32 	%rs17698, %r13165;
	ld.shared.f64 	%fd69, [_ZZN3cub18CUB_300001_SM_10006detail6reduce18DeviceReduceKernelINS2_10policy_hubI4Itemj13Addition_funcE10Policy1000EN6thrust24THRUST_300001_SM_1000_NS6detail15normal_iteratorINSA_10device_ptrIS5_EEEEjS6_S5_N4cuda3std3__410__identityEEEvT0_PT3_T1_NS0_13GridEvenShareISN_EET2_T4_E12temp_storage+1376];
	ld.shared.u32 	%r897, [_ZZN3cub18CUB_300001_SM_10006detail6reduce18DeviceReduceKernelINS2_10policy_hubI4Itemj13Addition_funcE10Policy1000EN6thrust24THRUST_300001_SM_1000_NS6detail15normal_iteratorINSA_10device_ptrIS5_EEEEjS6_S5_N4cuda3std3__410__identityEEEvT0_PT3_T1_NS0_13GridEvenShareISN_EET2_T4_E12temp_storage+1368];
	st.local.u32 	[%rd2], %r897;
	st.local.f64 	[%rd2+8], %fd69;
	st.local.v2.b32 	[%rd2+16], {%r13163, %r13164};
	st.local.v2.b32 	[%rd2+24], {%r13161, %r13162};
	st.local.v2.b32 	[%rd2+32], {%r13159, %r13160};
	st.local.v2.b32 	[%rd2+40], {%r13157, %r13158};
	st.local.v2.b32 	[%rd2+48], {%r13155, %r13156};
	st.local.v2.b32 	[%rd2+56], {%r13153, %r13154};
	st.local.v2.b32 	[%rd2+64], {%r13151, %r13152};
	st.local.v2.b32 	[%rd2+72], {%r13149, %r13150};
	st.local.v2.b32 	[%rd2+80], {%r13147, %r13148};
	st.local.v2.b32 	[%rd2+88], {%r13145, %r13146};
	st.local.v2.b32 	[%rd2+96], {%r13143, %r13144};
	st.local.v2.b32 	[%rd2+104], {%r13141, %r13142};
	st.local.v2.b32 	[%rd2+112], {%r13139, %r13140};
	st.local.v2.b32 	[%rd2+120], {%r13137, %r13138};
	st.local.v2.b32 	[%rd2+128], {%r13135, %r13136};
	st.local.v2.b32 	[%rd2+136], {%r13133, %r13134};
	st.local.v2.b32 	[%rd2+144], {%r13131, %r13132};
	st.local.v2.b32 	[%rd2+152], {%r13129, %r13130};
	st.local.v2.b32 	[%rd2+160], {%r13127, %r13128};
	st.local.v2.b32 	[%rd2+168], {%r13125, %r13126};
	st.local.v2.b32 	[%rd2+176], {%r13123, %r13124};
	st.local.v2.b32 	[%rd2+184], {%r13121, %r13122};
	st.local.v2.b32 	[%rd2+192], {%r13119, %r13120};
	st.local.v2.b32 	[%rd2+200], {%r13117, %r13118};
	st.local.v2.b32 	[%rd2+208], {%r13115, %r13116};
	st.local.v2.b32 	[%rd2+216], {%r13113, %r13114};
	st.local.v2.b32 	[%rd2+224], {%r13111, %r13112};
	st.local.v2.b32 	[%rd2+232], {%r13109, %r13110};
	st.local.v2.b32 	[%rd2+240], {%r13107, %r13108};
	st.local.v2.b32 	[%rd2+248], {%r13105, %r13106};
	st.local.v2.b32 	[%rd2+256], {%r13103, %r13104};
	st.local.v2.b32 	[%rd2+264], {%r13101, %r13102};
	st.local.u32 	[%rd1], %r896;
	st.local.f64 	[%rd1+8], %fd68;
	st.local.v2.b32 	[%rd1+16], {%r13037, %r13038};
	st.local.v2.b32 	[%rd1+24], {%r13039, %r13040};
	st.local.v2.b32 	[%rd1+32], {%r13041, %r13042};
	st.local.v2.b32 	[%rd1+40], {%r13043, %r13044};
	st.local.v2.b32 	[%rd1+48], {%r13045, %r13046};
	st.local.v2.b32 	[%rd1+56], {%r13047, %r13048};
	st.local.v2.b32 	[%rd1+64], {%r13049, %r13050};
	st.local.v2.b32 	[%rd1+72], {%r13051, %r13052};
	st.local.v2.b32 	[%rd1+80], {%r13053, %r13054};
	st.local.v2.b32 	[%rd1+88], {%r13055, %r13056};
	st.local.v2.b32 	[%rd1+96], {%r13057, %r13058};
	st.local.v2.b32 	[%rd1+104], {%r13059, %r13060};
	st.local.v2.b32 	[%rd1+112], {%r13061, %r13062};
	st.local.v2.b32 	[%rd1+120], {%r13063, %r13064};
	st.local.v2.b32 	[%rd1+128], {%r13065, %r13066};
	st.local.v2.b32 	[%rd1+136], {%r13067, %r13068};
	st.local.v2.b32 	[%rd1+144], {%r13069, %r13070};
	st.local.v2.b32 	[%rd1+152], {%r13071, %r13072};
	st.local.v2.b32 	[%rd1+160], {%r13073, %r13074};
	st.local.v2.b32 	[%rd1+168], {%r13075, %r13076};
	st.local.v2.b32 	[%rd1+176], {%r13077, %r13078};
	st.local.v2.b32 	[%rd1+184], {%r13079, %r13080};
	st.local.v2.b32 	[%rd1+192], {%r13081, %r13082};
	st.local.v2.b32 	[%rd1+200], {%r13083, %r13084};
	st.local.v2.b32 	[%rd1+208], {%r13085, %r13086};
	st.local.v2.b32 	[%rd1+216], {%r13087, %r13088};
	st.local.v2.b32 	[%rd1+224], {%r13089, %r13090};
	st.local.v2.b32 	[%rd1+232], {%r13091, %r13092};
	st.local.v2.b32 	[%rd1+240], {%r13093, %r13094};
	st.local.v2.b32 	[%rd1+248], {%r13095, %r13096};
	st.local.v2.b32 	[%rd1+256], {%r13097, %r13098};
	st.local.v2.b32 	[%rd1+264], {%r13099, %r13100};
	mov.b32 	%r28656, 0;
$L__BB2_161:
	mov.u32 	%r28659, %r28656;
	cvt.u64.u32 	%rd116, %r28659;
	add.s64 	%rd117, %rd1, %rd116;
	ld.local.u8 	%rs11687, [%rd117+16];
	setp.ne.s16 	%p48, %rs11687, 0;
	add.s32 	%r28656, %r28659, 1;
	@%p48 bra 	$L__BB2_161;
	and.b16  	%rs11688, %rs17698, 255;
	setp.eq.s16 	%p49, %rs11688, 0;
	@%p49 bra 	$L__BB2_165;
	mov.b32 	%r28657, 0;
$L__BB2_164:
	cvt.u64.u32 	%rd118, %r28659;
	add.s64 	%rd119, %rd1, %rd118;
	st.local.u8 	[%rd119+16], %rs17698;
	add.s32 	%r28659, %r28659, 1;
	add.s32 	%r903, %r28657, 1;
	cvt.u64.u32 	%rd120, %r28657;
	add.s64 	%rd121, %rd2, %rd120;
	ld.local.u8 	%rs17698, [%rd121+17];
	setp.ne.s16 	%p50, %rs17698, 0;
	mov.u32 	%r28657, %r903;
	@%p50 bra 	$L__BB2_164;
$L__BB2_165:
	cvt.u64.u32 	%rd122, %r28659;
	add.s64 	%rd123, %rd1, %rd122;
	mov.b16 	%rs11689, 0;
	st.local.u8 	[%rd123+16], %rs11689;
	add.s32 	%r28550, %r896, %r897;
	st.local.u32 	[%rd1], %r28550;
	add.f64 	%fd75, %fd69, %fd68;
	st.local.f64 	[%rd1+8], %fd75;
	ld.local.v2.b32 	{%r13167, %r13168}, [%rd1+16];
	bfe.u32 	%r13169, %r13167, 0, 8;
	cvt.u16.u32 	%rs12812, %r13169;
	bfe.u32 	%r13170, %r13167, 8, 8;
	cvt.u16.u32 	%rs12811, %r13170;
	bfe.u32 	%r13171, %r13167, 16, 8;
	cvt.u16.u32 	%rs12810, %r13171;
	bfe.u32 	%r13172, %r13167, 24, 8;
	cvt.u16.u32 	%rs12809, %r13172;
	bfe.u32 	%r13173, %r13168, 0, 8;
	cvt.u16.u32 	%rs12808, %r13173;
	bfe.u32 	%r13174, %r13168, 8, 8;
	cvt.u16.u32 	%rs12807, %r13174;
	bfe.u32 	%r13175, %r13168, 16, 8;
	cvt.u16.u32 	%rs12806, %r13175;
	bfe.u32 	%r13176, %r13168, 24, 8;
	cvt.u16.u32 	%rs12805, %r13176;
	ld.local.v2.b32 	{%r13177, %r13178}, [%rd1+24];
	bfe.u32 	%r13179, %r13177, 0, 8;
	cvt.u16.u32 	%rs12804, %r13179;
	bfe.u32 	%r13180, %r13177, 8, 8;
	cvt.u16.u32 	%rs12803, %r13180;
	bfe.u32 	%r13181, %r13177, 16, 8;
	cvt.u16.u32 	%rs12802, %r13181;
	bfe.u32 	%r13182, %r13177, 24, 8;
	cvt.u16.u32 	%rs12801, %r13182;
	bfe.u32 	%r13183, %r13178, 0, 8;
	cvt.u16.u32 	%rs12800, %r13183;
	bfe.u32 	%r13184, %r13178, 8, 8;
	cvt.u16.u32 	%rs12799, %r13184;
	bfe.u32 	%r13185, %r13178, 16, 8;
	cvt.u16.u32 	%rs12798, %r13185;
	bfe.u32 	%r13186, %r13178, 24, 8;
	cvt.u16.u32 	%rs12797, %r13186;
	ld.local.v2.b32 	{%r13187, %r13188}, [%rd1+32];
	bfe.u32 	%r13189, %r13187, 0, 8;
	cvt.u16.u32 	%rs12796, %r13189;
	bfe.u32 	%r13190, %r13187, 8, 8;
	cvt.u16.u32 	%rs12795, %r13190;
	bfe.u32 	%r13191, %r13187, 16, 8;
	cvt.u16.u32 	%rs12794, %r13191;
	bfe.u32 	%r13192, %r13187, 24, 8;
	cvt.u16.u32 	%rs12793, %r13192;
	bfe.u32 	%r13193, %r13188, 0, 8;
	cvt.u16.u32 	%rs12792, %r13193;
	bfe.u32 	%r13194, %r13188, 8, 8;
	cvt.u16.u32 	%rs12791, %r13194;
	bfe.u32 	%r13195, %r13188, 16, 8;
	cvt.u16.u32 	%rs12790, %r13195;
	bfe.u32 	%r13196, %r13188, 24, 8;
	cvt.u16.u32 	%rs12789, %r13196;
	ld.local.v2.b32 	{%r13197, %r13198}, [%rd1+40];
	bfe.u32 	%r13199, %r13197, 0, 8;
	cvt.u16.u32 	%rs12788, %r13199;
	bfe.u32 	%r13200, %r13197, 8, 8;
	cvt.u16.u32 	%rs12787, %r13200;
	bfe.u32 	%r13201, %r13197, 16, 8;
	cvt.u16.u32 	%rs12786, %r13201;
	bfe.u32 	%r13202, %r13197, 24, 8;
	cvt.u16.u32 	%rs12785, %r13202;
	bfe.u32 	%r13203, %r13198, 0, 8;
	cvt.u16.u32 	%rs12784, %r13203;
	bfe.u32 	%r13204, %r13198, 8, 8;
	cvt.u16.u32 	%rs12783, %r13204;
	bfe.u32 	%r13205, %r13198, 16, 8;
	cvt.u16.u32 	%rs12782, %r13205;
	bfe.u32 	%r13206, %r13198, 24, 8;
	cvt.u16.u32 	%rs12781, %r13206;
	ld.local.v2.b32 	{%r13207, %r13208}, [%rd1+48];
	bfe.u32 	%r13209, %r13207, 0, 8;
	cvt.u16.u32 	%rs12780, %r13209;
	bfe.u32 	%r13210, %r13207, 8, 8;
	cvt.u16.u32 	%rs12779, %r13210;
	bfe.u32 	%r13211, %r13207, 16, 8;
	cvt.u16.u32 	%rs12778, %r13211;
	bfe.u32 	%r13212, %r13207, 24, 8;
	cvt.u16.u32 	%rs12777, %r13212;
	bfe.u32 	%r13213, %r13208, 0, 8;
	cvt.u16.u32 	%rs12776, %r13213;
	bfe.u32 	%r13214, %r13208, 8, 8;
	cvt.u16.u32 	%rs12775, %r13214;
	bfe.u32 	%r13215, %r13208, 16, 8;
	cvt.u16.u32 	%rs12774, %r13215;
	bfe.u32 	%r13216, %r13208, 24, 8;
	cvt.u16.u32 	%rs12773, %r13216;
	ld.local.v2.b32 	{%r13217, %r13218}, [%rd1+56];
	bfe.u32 	%r13219, %r13217, 0, 8;
	cvt.u16.u32 	%rs12772, %r13219;
	bfe.u32 	%r13220, %r13217, 8, 8;
	cvt.u16.u32 	%rs12771, %r13220;
	bfe.u32 	%r13221, %r13217, 16, 8;
	cvt.u16.u32 	%rs12770, %r13221;
	bfe.u32 	%r13222, %r13217, 24, 8;
	cvt.u16.u32 	%rs12769, %r13222;
	bfe.u32 	%r13223, %r13218, 0, 8;
	cvt.u16.u32 	%rs12768, %r13223;
	bfe.u32 	%r13224, %r13218, 8, 8;
	cvt.u16.u32 	%rs12767, %r13224;
	bfe.u32 	%r13225, %r13218, 16, 8;
	cvt.u16.u32 	%rs12766, %r13225;
	bfe.u32 	%r13226, %r13218, 24, 8;
	cvt.u16.u32 	%rs12765, %r13226;
	ld.local.v2.b32 	{%r13227, %r13228}, [%rd1+64];
	bfe.u32 	%r13229, %r13227, 0, 8;
	cvt.u16.u32 	%rs12764, %r13229;
	bfe.u32 	%r13230, %r13227, 8, 8;
	cvt.u16.u32 	%rs12763, %r13230;
	bfe.u32 	%r13231, %r13227, 16, 8;
	cvt.u16.u32 	%rs12762, %r13231;
	bfe.u32 	%r13232, %r13227, 24, 8;
	cvt.u16.u32 	%rs12761, %r13232;
	bfe.u32 	%r13233, %r13228, 0, 8;
	cvt.u16.u32 	%rs12760, %r13233;
	bfe.u32 	%r13234, %r13228, 8, 8;
	cvt.u16.u32 	%rs12759, %r13234;
	bfe.u32 	%r13235, %r13228, 16, 8;
	cvt.u16.u32 	%rs12758, %r13235;
	bfe.u32 	%r13236, %r13228, 24, 8;
	cvt.u16.u32 	%rs12757, %r13236;
	ld.local.v2.b32 	{%r13237, %r13238}, [%rd1+72];
	bfe.u32 	%r13239, %r13237, 0, 8;
	cvt.u16.u32 	%rs12756, %r13239;
	bfe.u32 	%r13240, %r13237, 8, 8;
	cvt.u16.u32 	%rs12755, %r13240;
	bfe.u32 	%r13241, %r13237, 16, 8;
	cvt.u16.u32 	%rs12754, %r13241;
	bfe.u32 	%r13242, %r13237, 24, 8;
	cvt.u16.u32 	%rs12753, %r13242;
	bfe.u32 	%r13243, %r13238, 0, 8;
	cvt.u16.u32 	%rs12752, %r13243;
	bfe.u32 	%r13244, %r13238, 8, 8;
	cvt.u16.u32 	%rs12751, %r13244;
	bfe.u32 	%r13245, %r13238, 16, 8;
	cvt.u16.u32 	%rs12750, %r13245;
	bfe.u32 	%r13246, %r13238, 24, 8;
	cvt.u16.u32 	%rs12749, %r13246;
	ld.local.v2.b32 	{%r13247, %r13248}, [%rd1+80];
	bfe.u32 	%r13249, %r13247, 0, 8;
	cvt.u16.u32 	%rs12748, %r13249;
	bfe.u32 	%r13250, %r13247, 8, 8;
	cvt.u16.u32 	%rs12747, %r13250;
	bfe.u32 	%r13251, %r13247, 16, 8;
	cvt.u16.u32 	%rs12746, %r13251;
	bfe.u32 	%r13252, %r13247, 24, 8;
	cvt.u16.u32 	%rs12745, %r13252;
	bfe.u32 	%r13253, %r13248, 0, 8;
	cvt.u16.u32 	%rs12744, %r13253;
	bfe.u32 	%r13254, %r13248, 8, 8;
	cvt.u16.u32 	%rs12743, %r13254;
	bfe.u32 	%r13255, %r13248, 16, 8;
	cvt.u16.u32 	%rs12742, %r13255;
	bfe.u32 	%r13256, %r13248, 24, 8;
	cvt.u16.u32 	%rs12741, %r13256;
	ld.local.v2.b32 	{%r13257, %r13258}, [%rd1+88];
	bfe.u32 	%r13259, %r13257, 0, 8;
	cvt.u16.u32 	%rs12740, %r13259;
	bfe.u32 	%r13260, %r13257, 8, 8;
	cvt.u16.u32 	%rs12739, %r13260;
	bfe.u32 	%r13261, %r13257, 16, 8;
	cvt.u16.u32 	%rs12738, %r13261;
	bfe.u32 	%r13262, %r13257, 24, 8;
	cvt.u16.u32 	%rs12737, %r13262;
	bfe.u32 	%r13263, %r13258, 0, 8;
	cvt.u16.u32 	%rs12736, %r13263;
	bfe.u32 	%r13264, %r13258, 8, 8;
	cvt.u16.u32 	%rs12735, %r13264;
	bfe.u32 	%r13265, %r13258, 16, 8;
	cvt.u16.u32 	%rs12734, %r13265;
	bfe.u32 	%r13266, %r13258, 24, 8;
	cvt.u16.u32 	%rs12733, %r13266;
	ld.local.v2.b32 	{%r13267, %r13268}, [%rd1+96];
	bfe.u32 	%r13269, %r13267, 0, 8;
	cvt.u16.u32 	%rs12732, %r13269;
	bfe.u32 	%r13270, %r13267, 8, 8;
	cvt.u16.u32 	%rs12731, %r13270;
	bfe.u32 	%r13271, %r13267, 16, 8;
	cvt.u16.u32 	%rs12730, %r13271;
	bfe.u32 	%r13272, %r13267, 24, 8;
	cvt.u16.u32 	%rs12729, %r13272;
	bfe.u32 	%r13273, %r13268, 0, 8;
	cvt.u16.u32 	%rs12728, %r13273;
	bfe.u32 	%r13274, %r13268, 8, 8;
	cvt.u16.u32 	%rs12727, %r13274;
	bfe.u32 	%r13275, %r13268, 16, 8;
	cvt.u16.u32 	%rs12726, %r13275;
	bfe.u32 	%r13276, %r13268, 24, 8;
	cvt.u16.u32 	%rs12725, %r13276;
	ld.local.v2.b32 	{%r13277, %r13278}, [%rd1+104];
	bfe.u32 	%r13279, %r13277, 0, 8;
	cvt.u16.u32 	%rs12724, %r13279;
	bfe.u32 	%r13280, %r13277, 8, 8;
	cvt.u16.u32 	%rs12723, %r13280;
	bfe.u32 	%r13281, %r13277, 16, 8;
	cvt.u16.u32 	%rs12722, %r13281;
	bfe.u32 	%r13282, %r13277, 24, 8;
	cvt.u16.u32 	%rs12721, %r13282;
	bfe.u32 	%r13283, %r13278, 0, 8;
	cvt.u16.u32 	%rs12720, %r13283;
	bfe.u32 	%r13284, %r13278, 8, 8;
	cvt.u16.u32 	%rs12719, %r13284;
	bfe.u32 	%r13285, %r13278, 16, 8;
	cvt.u16.u32 	%rs12718, %r13285;
	bfe.u32 	%r13286, %r13278, 24, 8;
	cvt.u16.u32 	%rs12717, %r13286;
	ld.local.v2.b32 	{%r13287, %r13288}, [%rd1+112];
	bfe.u32 	%r13289, %r13287, 0, 8;
	cvt.u16.u32 	%rs12716, %r13289;
	bfe.u32 	%r13290, %r13287, 8, 8;
	cvt.u16.u32 	%rs12715, %r13290;
	bfe.u32 	%r13291, %r13287, 16, 8;
	cvt.u16.u32 	%rs12714, %r13291;
	bfe.u32 	%r13292, %r13287, 24, 8;
	cvt.u16.u32 	%rs12713, %r13292;
	bfe.u32 	%r13293, %r13288, 0, 8;
	cvt.u16.u32 	%rs12712, %r13293;
	bfe.u32 	%r13294, %r13288, 8, 8;
	cvt.u16.u32 	%rs12711, %r13294;
	bfe.u32 	%r13295, %r13288, 16, 8;
	cvt.u16.u32 	%rs12710, %r13295;
	bfe.u32 	%r13296, %r13288, 24, 8;
	cvt.u16.u32 	%rs12709, %r13296;
	ld.local.v2.b32 	{%r13297, %r13298}, [%rd1+120];
	bfe.u32 	%r13299, %r13297, 0, 8;
	cvt.u16.u32 	%rs12708, %r13299;
	bfe.u32 	%r13300, %r13297, 8, 8;
	cvt.u16.u32 	%rs12707, %r13300;
	bfe.u32 	%r13301, %r13297, 16, 8;
	cvt.u16.u32 	%rs12706, %r13301;
	bfe.u32 	%r13302, %r13297, 24, 8;
	cvt.u16.u32 	%rs12705, %r13302;
	bfe.u32 	%r13303, %r13298, 0, 8;
	cvt.u16.u32 	%rs12704, %r13303;
	bfe.u32 	%r13304, %r13298, 8, 8;
	cvt.u16.u32 	%rs12703, %r13304;
	bfe.u32 	%r13305, %r13298, 16, 8;
	cvt.u16.u32 	%rs12702, %r13305;
	bfe.u32 	%r13306, %r13298, 24, 8;
	cvt.u16.u32 	%rs12701, %r13306;
	ld.local.v2.b32 	{%r13307, %r13308}, [%rd1+128];
	bfe.u32 	%r13309, %r13307, 0, 8;
	cvt.u16.u32 	%rs12700, %r13309;
	bfe.u32 	%r13310, %r13307, 8, 8;
	cvt.u16.u32 	%rs12699, %r13310;
	bfe.u32 	%r13311, %r13307, 16, 8;
	cvt.u16.u32 	%rs12698, %r13311;
	bfe.u32 	%r13312, %r13307, 24, 8;
	cvt.u16.u32 	%rs12697, %r13312;
	bfe.u32 	%r13313, %r13308, 0, 8;
	cvt.u16.u32 	%rs12696, %r13313;
	bfe.u32 	%r13314, %r13308, 8, 8;
	cvt.u16.u32 	%rs12695, %r13314;
	bfe.u32 	%r13315, %r13308, 16, 8;
	cvt.u16.u32 	%rs12694, %r13315;
	bfe.u32 	%r13316, %r13308, 24, 8;
	cvt.u16.u32 	%rs12693, %r13316;
	ld.local.v2.b32 	{%r13317, %r13318}, [%rd1+136];
	bfe.u32 	%r13319, %r13317, 0, 8;
	cvt.u16.u32 	%rs12692, %r13319;
	bfe.u32 	%r13320, %r13317, 8, 8;
	cvt.u16.u32 	%rs12691, %r13320;
	bfe.u32 	%r13321, %r13317, 16, 8;
	cvt.u16.u32 	%rs12690, %r13321;
	bfe.u32 	%r13322, %r13317, 24, 8;
	cvt.u16.u32 	%rs12689, %r13322;
	bfe.u32 	%r13323, %r13318, 0, 8;
	cvt.u16.u32 	%rs12688, %r13323;
	bfe.u32 	%r13324, %r13318, 8, 8;
	cvt.u16.u32 	%rs12687, %r13324;
	bfe.u32 	%r13325, %r13318, 16, 8;
	cvt.u16.u32 	%rs12686, %r13325;
	bfe.u32 	%r13326, %r13318, 24, 8;
	cvt.u16.u32 	%rs12685, %r13326;
	ld.local.v2.b32 	{%r13327, %r13328}, [%rd1+144];
	bfe.u32 	%r13329, %r13327, 0, 8;
	cvt.u16.u32 	%rs12684, %r13329;
	bfe.u32 	%r13330, %r13327, 8, 8;
	cvt.u16.u32 	%rs12683, %r13330;
	bfe.u32 	%r13331, %r13327, 16, 8;
	cvt.u16.u32 	%rs12682, %r13331;
	bfe.u32 	%r13332, %r13327, 24, 8;
	cvt.u16.u32 	%rs12681, %r13332;
	bfe.u32 	%r13333, %r13328, 0, 8;
	cvt.u16.u32 	%rs12680, %r13333;
	bfe.u32 	%r13334, %r13328, 8, 8;
	cvt.u16.u32 	%rs12679, %r13334;
	bfe.u32 	%r13335, %r13328, 16, 8;
	cvt.u16.u32 	%rs12678, %r13335;
	bfe.u32 	%r13336, %r13328, 24, 8;
	cvt.u16.u32 	%rs12677, %r13336;
	ld.local.v2.b32 	{%r13337, %r13338}, [%rd1+152];
	bfe.u32 	%r13339, %r13337, 0, 8;
	cvt.u16.u32 	%rs12676, %r13339;
	bfe.u32 	%r13340, %r13337, 8, 8;
	cvt.u16.u32 	%rs12675, %r13340;
	bfe.u32 	%r13341, %r13337, 16, 8;
	cvt.u16.u32 	%rs12674, %r13341;
	bfe.u32 	%r13342, %r13337, 24, 8;
	cvt.u16.u32 	%rs12673, %r13342;
	bfe.u32 	%r13343, %r13338, 0, 8;
	cvt.u16.u32 	%rs12672, %r13343;
	bfe.u32 	%r13344, %r13338, 8, 8;
	cvt.u16.u32 	%rs12671, %r13344;
	bfe.u32 	%r13345, %r13338, 16, 8;
	cvt.u16.u32 	%rs12670, %r13345;
	bfe.u32 	%r13346, %r13338, 24, 8;
	cvt.u16.u32 	%rs12669, %r13346;
	ld.local.v2.b32 	{%r13347, %r13348}, [%rd1+160];
	bfe.u32 	%r13349, %r13347, 0, 8;
	cvt.u16.u32 	%rs12668, %r13349;
	bfe.u32 	%r13350, %r13347, 8, 8;
	cvt.u16.u32 	%rs12667, %r13350;
	bfe.u32 	%r13351, %r13347, 16, 8;
	cvt.u16.u32 	%rs12666, %r13351;
	bfe.u32 	%r13352, %r13347, 24, 8;
	cvt.u16.u32 	%rs12665, %r13352;
	bfe.u32 	%r13353, %r13348, 0, 8;
	cvt.u16.u32 	%rs12664, %r13353;
	bfe.u32 	%r13354, %r13348, 8, 8;
	cvt.u16.u32 	%rs12663, %r13354;
	bfe.u32 	%r13355, %r13348, 16, 8;
	cvt.u16.u32 	%rs12662, %r13355;
	bfe.u32 	%r13356, %r13348, 24, 8;
	cvt.u16.u32 	%rs12661, %r13356;
	ld.local.v2.b32 	{%r13357, %r13358}, [%rd1+168];
	bfe.u32 	%r13359, %r13357, 0, 8;
	cvt.u16.u32 	%rs12660, %r13359;
	bfe.u32 	%r13360, %r13357, 8, 8;
	cvt.u16.u32 	%rs12659, %r13360;
	bfe.u32 	%r13361, %r13357, 16, 8;
	cvt.u16.u32 	%rs12658, %r13361;
	bfe.u32 	%r13362, %r13357, 24, 8;
	cvt.u16.u32 	%rs12657, %r13362;
	bfe.u32 	%r13363, %r13358, 0, 8;
	cvt.u16.u32 	%rs12656, %r13363;
	bfe.u32 	%r13364, %r13358, 8, 8;
	cvt.u16.u32 	%rs12655, %r13364;
	bfe.u32 	%r13365, %r13358, 16, 8;
	cvt.u16.u32 	%rs12654, %r13365;
	bfe.u32 	%r13366, %r13358, 24, 8;
	cvt.u16.u32 	%rs12653, %r13366;
	ld.local.v2.b32 	{%r13367, %r13368}, [%rd1+176];
	bfe.u32 	%r13369, %r13367, 0, 8;
	cvt.u16.u32 	%rs12652, %r13369;
	bfe.u32 	%r13370, %r13367, 8, 8;
	cvt.u16.u32 	%rs12651, %r13370;
	bfe.u32 	%r13371, %r13367, 16, 8;
	cvt.u16.u32 	%rs12650, %r13371;
	bfe.u32 	%r13372, %r13367, 24, 8;
	cvt.u16.u32 	%rs12649, %r13372;
	bfe.u32 	%r13373, %r13368, 0, 8;
	cvt.u16.u32 	%rs12648, %r13373;
	bfe.u32 	%r13374, %r13368, 8, 8;
	cvt.u16.u32 	%rs12647, %r13374;
	bfe.u32 	%r13375, %r13368, 16, 8;
	cvt.u16.u32 	%rs12646, %r13375;
	bfe.u32 	%r13376, %r13368, 24, 8;
	cvt.u16.u32 	%rs12645, %r13376;
	ld.local.v2.b32 	{%r13377, %r13378}, [%rd1+184];
	bfe.u32 	%r13379, %r13377, 0, 8;
	cvt.u16.u32 	%rs12644, %r13379;
	bfe.u32 	%r13380, %r13377, 8, 8;
	cvt.u16.u32 	%rs12643, %r13380;
	bfe.u32 	%r13381, %r13377, 16, 8;
	cvt.u16.u32 	%rs12642, %r13381;
	bfe.u32 	%r13382, %r13377, 24, 8;
	cvt.u16.u32 	%rs12641, %r13382;
	bfe.u32 	%r13383, %r13378, 0, 8;
	cvt.u16.u32 	%rs12640, %r13383;
	bfe.u32 	%r13384, %r13378, 8, 8;
	cvt.u16.u32 	%rs12639, %r13384;
	bfe.u32 	%r13385, %r13378, 16, 8;
	cvt.u16.u32 	%rs12638, %r13385;
	bfe.u32 	%r13386, %r13378, 24, 8;
	cvt.u16.u32 	%rs12637, %r13386;
	ld.local.v2.b32 	{%r13387, %r13388}, [%rd1+192];
	bfe.u32 	%r13389, %r13387, 0, 8;
	cvt.u16.u32 	%rs12636, %r13389;
	bfe.u32 	%r13390, %r13387, 8, 8;
	cvt.u16.u32 	%rs12635, %r13390;
	bfe.u32 	%r13391, %r13387, 16, 8;
	cvt.u16.u32 	%rs12634, %r13391;
	bfe.u32 	%r13392, %r13387, 24, 8;
	cvt.u16.u32 	%rs12633, %r13392;
	bfe.u32 	%r13393, %r13388, 0, 8;
	cvt.u16.u32 	%rs12632, %r13393;
	bfe.u32 	%r13394, %r13388, 8, 8;
	cvt.u16.u32 	%rs12631, %r13394;
	bfe.u32 	%r13395, %r13388, 16, 8;
	cvt.u16.u32 	%rs12630, %r13395;
	bfe.u32 	%r13396, %r13388, 24, 8;
	cvt.u16.u32 	%rs12629, %r13396;
	ld.local.v2.b32 	{%r13397, %r13398}, [%rd1+200];
	bfe.u32 	%r13399, %r13397, 0, 8;
	cvt.u16.u32 	%rs12628, %r13399;
	bfe.u32 	%r13400, %r13397, 8, 8;
	cvt.u16.u32 	%rs12627, %r13400;
	bfe.u32 	%r13401, %r13397, 16, 8;
	cvt.u16.u32 	%rs12626, %r13401;
	bfe.u32 	%r13402, %r13397, 24, 8;
	cvt.u16.u32 	%rs12625, %r13402;
	bfe.u32 	%r13403, %r13398, 0, 8;
	cvt.u16.u32 	%rs12624, %r13403;
	bfe.u32 	%r13404, %r13398, 8, 8;
	cvt.u16.u32 	%rs12623, %r13404;
	bfe.u32 	%r13405, %r13398, 16, 8;
	cvt.u16.u32 	%rs12622, %r13405;
	bfe.u32 	%r13406, %r13398, 24, 8;
	cvt.u16.u32 	%rs12621, %r13406;
	ld.local.v2.b32 	{%r13407, %r13408}, [%rd1+208];
	bfe.u32 	%r13409, %r13407, 0, 8;
	cvt.u16.u32 	%rs12620, %r13409;
	bfe.u32 	%r13410, %r13407, 8, 8;
	cvt.u16.u32 	%rs12619, %r13410;
	bfe.u32 	%r13411, %r13407, 16, 8;
	cvt.u16.u32 	%rs12618, %r13411;
	bfe.u32 	%r13412, %r13407, 24, 8;
	cvt.u16.u32 	%rs12617, %r13412;
	bfe.u32 	%r13413, %r13408, 0, 8;
	cvt.u16.u32 	%rs12616, %r13413;
	bfe.u32 	%r13414, %r13408, 8, 8;
	cvt.u16.u32 	%rs12615, %r13414;
	bfe.u32 	%r13415, %r13408, 16, 8;
	cvt.u16.u32 	%rs12614, %r13415;
	bfe.u32 	%r13416, %r13408, 24, 8;
	cvt.u16.u32 	%rs12613, %r13416;
	ld.local.v2.b32 	{%r13417, %r13418}, [%rd1+216];
	bfe.u32 	%r13419, %r13417, 0, 8;
	cvt.u16.u32 	%rs12612, %r13419;
	bfe.u32 	%r13420, %r13417, 8, 8;
	cvt.u16.u32 	%rs12611, %r13420;
	bfe.u32 	%r13421, %r13417, 16, 8;
	cvt.u16.u32 	%rs12610, %r13421;
	bfe.u32 	%r13422, %r13417, 24, 8;
	cvt.u16.u32 	%rs12609, %r13422;
	bfe.u32 	%r13423, %r13418, 0, 8;
	cvt.u16.u32 	%rs12608, %r13423;
	bfe.u32 	%r13424, %r13418, 8, 8;
	cvt.u16.u32 	%rs12607, %r13424;
	bfe.u32 	%r13425, %r13418, 16, 8;
	cvt.u16.u32 	%rs12606, %r13425;
	bfe.u32 	%r13426, %r13418, 24, 8;
	cvt.u16.u32 	%rs12605, %r13426;
	ld.local.v2.b32 	{%r13427, %r13428}, [%rd1+224];
	bfe.u32 	%r13429, %r13427, 0, 8;
	cvt.u16.u32 	%rs12604, %r13429;
	bfe.u32 	%r13430, %r13427, 8, 8;
	cvt.u16.u32 	%rs12603, %r13430;
	bfe.u32 	%r13431, %r13427, 16, 8;
	cvt.u16.u32 	%rs12602, %r13431;
	bfe.u32 	%r13432, %r13427, 24, 8;
	cvt.u16.u32 	%rs12601, %r13432;
	bfe.u32 	%r13433, %r13428, 0, 8;
	cvt.u16.u32 	%rs12600, %r13433;
	bfe.u32 	%r13434, %r13428, 8, 8;
	cvt.u16.u32 	%rs12599, %r13434;
	bfe.u32 	%r13435, %r13428, 16, 8;
	cvt.u16.u32 	%rs12598, %r13435;
	bfe.u32 	%r13436, %r13428, 24, 8;
	cvt.u16.u32 	%rs12597, %r13436;
	ld.local.v2.b32 	{%r13437, %r13438}, [%rd1+232];
	bfe.u32 	%r13439, %r13437, 0, 8;
	cvt.u16.u32 	%rs12596, %r13439;
	bfe.u32 	%r13440, %r13437, 8, 8;
	cvt.u16.u32 	%rs12595, %r13440;
	bfe.u32 	%r13441, %r13437, 16, 8;
	cvt.u16.u32 	%rs12594, %r13441;
	bfe.u32 	%r13442, %r13437, 24, 8;
	cvt.u16.u32 	%rs12593, %r13442;
	bfe.u32 	%r13443, %r13438, 0, 8;
	cvt.u16.u32 	%rs12592, %r13443;
	bfe.u32 	%r13444, %r13438, 8, 8;
	cvt.u16.u32 	%rs12591, %r13444;
	bfe.u32 	%r13445, %r13438, 16, 8;
	cvt.u16.u32 	%rs12590, %r13445;
	bfe.u32 	%r13446, %r13438, 24, 8;
	cvt.u16.u32 	%rs12589, %r13446;
	ld.local.v2.b32 	{%r13447, %r13448}, [%rd1+240];
	bfe.u32 	%r13449, %r13447, 0, 8;
	cvt.u16.u32 	%rs12588, %r13449;
	bfe.u32 	%r13450, %r13447, 8, 8;
	cvt.u16.u32 	%rs12587, %r13450;
	bfe.u32 	%r13451, %r13447, 16, 8;
	cvt.u16.u32 	%rs12586, %r13451;
	bfe.u32 	%r13452, %r13447, 24, 8;
	cvt.u16.u32 	%rs12585, %r13452;
	bfe.u32 	%r13453, %r13448, 0, 8;
	cvt.u16.u32 	%rs12584, %r13453;
	bfe.u32 	%r13454, %r13448, 8, 8;
	cvt.u16.u32 	%rs12583, %r13454;
	bfe.u32 	%r13455, %r13448, 16, 8;
	cvt.u16.u32 	%rs12582, %r13455;
	bfe.u32 	%r13456, %r13448, 24, 8;
	cvt.u16.u32 	%rs12581, %r13456;
	ld.local.v2.b32 	{%r13457, %r13458}, [%rd1+248];
	bfe.u32 	%r13459, %r13457, 0, 8;
	cvt.u16.u32 	%rs12580, %r13459;
	bfe.u32 	%r13460, %r13457, 8, 8;
	cvt.u16.u32 	%rs12579, %r13460;
	bfe.u32 	%r13461, %r13457, 16, 8;
	cvt.u16.u32 	%rs12578, %r13461;
	bfe.u32 	%r13462, %r13457, 24, 8;
	cvt.u16.u32 	%rs12577, %r13462;
	bfe.u32 	%r13463, %r13458, 0, 8;
	cvt.u16.u32 	%rs12576, %r13463;
	bfe.u32 	%r13464, %r13458, 8, 8;
	cvt.u16.u32 	%rs12575, %r13464;
	bfe.u32 	%r13465, %r13458, 16, 8;
	cvt.u16.u32 	%rs12574, %r13465;
	bfe.u32 	%r13466, %r13458, 24, 8;
	cvt.u16.u32 	%rs12573, %r13466;
	ld.local.v2.b32 	{%r13467, %r13468}, [%rd1+256];
	bfe.u32 	%r13469, %r13467, 0, 8;
	cvt.u16.u32 	%rs12572, %r13469;
	bfe.u32 	%r13470, %r13467, 8, 8;
	cvt.u16.u32 	%rs12571, %r13470;
	bfe.u32 	%r13471, %r13467, 16, 8;
	cvt.u16.u32 	%rs12570, %r13471;
	bfe.u32 	%r13472, %r13467, 24, 8;
	cvt.u16.u32 	%rs12569, %r13472;
	bfe.u32 	%r13473, %r13468, 0, 8;
	cvt.u16.u32 	%rs12568, %r13473;
	bfe.u32 	%r13474, %r13468, 8, 8;
	cvt.u16.u32 	%rs12567, %r13474;
	bfe.u32 	%r13475, %r13468, 16, 8;
	cvt.u16.u32 	%rs12566, %r13475;
	bfe.u32 	%r13476, %r13468, 24, 8;
	cvt.u16.u32 	%rs12565, %r13476;
	ld.local.v2.b32 	{%r13477, %r13478}, [%rd1+264];
	bfe.u32 	%r13479, %r13477, 0, 8;
	cvt.u16.u32 	%rs12564, %r13479;
	bfe.u32 	%r13480, %r13477, 8, 8;
	cvt.u16.u32 	%rs12563, %r13480;
	bfe.u32 	%r13481, %r13477, 16, 8;
	cvt.u16.u32 	%rs12562, %r13481;
	bfe.u32 	%r13482, %r13477, 24, 8;
	cvt.u16.u32 	%rs12561, %r13482;
	bfe.u32 	%r13483, %r13478, 0, 8;
	cvt.u16.u32 	%rs12560, %r13483;
	bfe.u32 	%r13484, %r13478, 8, 8;
	cvt.u16.u32 	%rs12559, %r13484;
	bfe.u32 	%r13485, %r13478, 16, 8;
	cvt.u16.u32 	%rs12558, %r13485;
	bfe.u32 	%r13486, %r13478, 24, 8;
	cvt.u16.u32 	%rs12557, %r13486;
$L__BB2_166:
	mov.u32 	%r28092, %tid.x;
	setp.ne.s32 	%p104, %r28092, 0;
	@%p104 bra 	$L__BB2_168;
	ld.param.u64 	%rd229, [_ZN3cub18CUB_300001_SM_10006detail6reduce18DeviceReduceKernelINS2_10policy_hubI4Itemj13Addition_funcE10Policy1000EN6thrust24THRUST_300001_SM_1000_NS6detail15normal_iteratorINSA_10device_ptrIS5_EEEEjS6_S5_N4cuda3std3__410__identityEEEvT0_PT3_T1_NS0_13GridEvenShareISN_EET2_T4__param_1];
	mov.u32 	%r28093, %ctaid.x;
	cvta.to.global.u64 	%rd226, %rd229;
	mul.wide.u32 	%rd227, %r28093, 272;
	add.s64 	%rd228, %rd226, %rd227;
	st.global.u32 	[%rd228], %r28550;
	st.global.f64 	[%rd228+8], %fd75;
	cvt.u32.u16 	%r28094, %rs12805;
	cvt.u32.u16 	%r28095, %rs12806;
	prmt.b32 	%r28096, %r28095, %r28094, 0x3340U;
	cvt.u32.u16 	%r28097, %rs12807;
	cvt.u32.u16 	%r28098, %rs12808;
	prmt.b32 	%r28099, %r28098, %r28097, 0x3340U;
	prmt.b32 	%r28100, %r28099, %r28096, 0x5410U;
	cvt.u32.u16 	%r28101, %rs12809;
	cvt.u32.u16 	%r28102, %rs12810;
	prmt.b32 	%r28103, %r28102, %r28101, 0x3340U;
	cvt.u32.u16 	%r28104, %rs12811;
	cvt.u32.u16 	%r28105, %rs12812;
	prmt.b32 	%r28106, %r28105, %r28104, 0x3340U;
	prmt.b32 	%r28107, %r28106, %r28103, 0x5410U;
	st.global.v2.b32 	[%rd228+16], {%r28107, %r28100};
	cvt.u32.u16 	%r28108, %rs12797;
	cvt.u32.u16 	%r28109, %rs12798;
	prmt.b32 	%r28110, %r28109, %r28108, 0x3340U;
	cvt.u32.u16 	%r28111, %rs12799;
	cvt.u32.u16 	%r28112, %rs12800;
	prmt.b32 	%r28113, %r28112, %r28111, 0x3340U;
	prmt.b32 	%r28114, %r28113, %r28110, 0x5410U;
	cvt.u32.u16 	%r28115, %rs12801;
	cvt.u32.u16 	%r28116, %rs12802;
	prmt.b32 	%r28117, %r28116, %r28115, 0x3340U;
	cvt.u32.u16 	%r28118, %rs12803;
	cvt.u32.u16 	%r28119, %rs12804;
	prmt.b32 	%r28120, %r28119, %r28118, 0x3340U;
	prmt.b32 	%r28121, %r28120, %r28117, 0x5410U;
	st.global.v2.b32 	[%rd228+24], {%r28121, %r28114};
	cvt.u32.u16 	%r28122, %rs12789;
	cvt.u32.u16 	%r28123, %rs12790;
	prmt.b32 	%r28124, %r28123, %r28122, 0x3340U;
	cvt.u32.u16 	%r28125, %rs12791;
	cvt.u32.u16 	%r28126, %rs12792;
	prmt.b32 	%r28127, %r28126, %r28125, 0x3340U;
	prmt.b32 	%r28128, %r28127, %r28124, 0x5410U;
	cvt.u32.u16 	%r28129, %rs12793;
	cvt.u32.u16 	%r28130, %rs12794;
	prmt.b32 	%r28131, %r28130, %r28129, 0x3340U;
	cvt.u32.u16 	%r28132, %rs12795;
	cvt.u32.u16 	%r28133, %rs12796;
	prmt.b32 	%r28134, %r28133, %r28132, 0x3340U;
	prmt.b32 	%r28135, %r28134, %r28131, 0x5410U;
	st.global.v2.b32 	[%rd228+32], {%r28135, %r28128};
	cvt.u32.u16 	%r28136, %rs12781;
	cvt.u32.u16 	%r28137, %rs12782;
	prmt.b32 	%r28138, %r28137, %r28136, 0x3340U;
	cvt.u32.u16 	%r28139, %rs12783;
	cvt.u32.u16 	%r28140, %rs12784;
	prmt.b32 	%r28141, %r28140, %r28139, 0x3340U;
	prmt.b32 	%r28142, %r28141, %r28138, 0x5410U;
	cvt.u32.u16 	%r28143, %rs12785;
	cvt.u32.u16 	%r28144, %rs12786;
	prmt.b32 	%r28145, %r28144, %r28143, 0x3340U;
	cvt.u32.u16 	%r28146, %rs12787;
	cvt.u32.u16 	%r28147, %rs12788;
	prmt.b32 	%r28148, %r28147, %r28146, 0x3340U;
	prmt.b32 	%r28149, %r28148, %r28145, 0x5410U;
	st.global.v2.b32 	[%rd228+40], {%r28149, %r28142};
	cvt.u32.u16 	%r28150, %rs12773;
	cvt.u32.u16 	%r28151, %rs12774;
	prmt.b32 	%r28152, %r28151, %r28150, 0x3340U;
	cvt.u32.u16 	%r28153, %rs12775;
	cvt.u32.u16 	%r28154, %rs12776;
	prmt.b32 	%r28155, %r28154, %r28153, 0x3340U;
	prmt.b32 	%r28156, %r28155, %r28152, 0x5410U;
	cvt.u32.u16 	%r28157, %rs12777;
	cvt.u32.u16 	%r28158, %rs12778;
	prmt.b32 	%r28159, %r28158, %r28157, 0x3340U;
	cvt.u32.u16 	%r28160, %rs12779;
	cvt.u32.u16 	%r28161, %rs12780;
	prmt.b32 	%r28162, %r28161, %r28160, 0x3340U;
	prmt.b32 	%r28163, %r28162, %r28159, 0x5410U;
	st.global.v2.b32 	[%rd228+48], {%r28163, %r28156};
	cvt.u32.u16 	%r28164, %rs12765;
	cvt.u32.u16 	%r28165, %rs12766;
	prmt.b32 	%r28166, %r28165, %r28164, 0x3340U;
	cvt.u32.u16 	%r28167, %rs12767;
	cvt.u32.u16 	%r28168, %rs12768;
	prmt.b32 	%r28169, %r28168, %r28167, 0x3340U;
	prmt.b32 	%r28170, %r28169, %r28166, 0x5410U;
	cvt.u32.u16 	%r28171, %rs12769;
	cvt.u32.u16 	%r28172, %rs12770;
	prmt.b32 	%r28173, %r28172, %r28171, 0x3340U;
	cvt.u32.u16 	%r28174, %rs12771;
	cvt.u32.u16 	%r28175, %rs12772;
	prmt.b32 	%r28176, %r28175, %r28174, 0x3340U;
	prmt.b32 	%r28177, %r28176, %r28173, 0x5410U;
	st.global.v2.b32 	[%rd228+56], {%r28177, %r28170};
	cvt.u32.u16 	%r28178, %rs12757;
	cvt.u32.u16 	%r28179, %rs12758;
	prmt.b32 	%r28180, %r28179, %r28178, 0x3340U;
	cvt.u32.u16 	%r28181, %rs12759;
	cvt.u32.u16 	%r28182, %rs12760;
	prmt.b32 	%r28183, %r28182, %r28181, 0x3340U;
	prmt.b32 	%r28184, %r28183, %r28180, 0x5410U;
	cvt.u32.u16 	%r28185, %rs12761;
	cvt.u32.u16 	%r28186, %rs12762;
	prmt.b32 	%r28187, %r28186, %r28185, 0x3340U;
	cvt.u32.u16 	%r28188, %rs12763;
	cvt.u32.u16 	%r28189, %rs12764;
	prmt.b32 	%r28190, %r28189, %r28188, 0x3340U;
	prmt.b32 	%r28191, %r28190, %r28187, 0x5410U;
	st.global.v2.b32 	[%rd228+64], {%r28191, %r28184};
	cvt.u32.u16 	%r28192, %rs12749;
	cvt.u32.u16 	%r28193, %rs12750;
	prmt.b32 	%r28194, %r28193, %r28192, 0x3340U;
	cvt.u32.u16 	%r28195, %rs12751;
	cvt.u32.u16 	%r28196, %rs12752;
	prmt.b32 	%r28197, %r28196, %r28195, 0x3340U;
	prmt.b32 	%r28198, %r28197, %r28194, 0x5410U;
	cvt.u32.u16 	%r28199, %rs12753;
	cvt.u32.u16 	%r28200, %rs12754;
	prmt.b32 	%r28201, %r28200, %r28199, 0x3340U;
	cvt.u32.u16 	%r28202, %rs12755;
	cvt.u32.u16 	%r28203, %rs12756;
	prmt.b32 	%r28204, %r28203, %r28202, 0x3340U;
	prmt.b32 	%r28205, %r28204, %r28201, 0x5410U;
	st.global.v2.b32 	[%rd228+72], {%r28205, %r28198};
	cvt.u32.u16 	%r28206, %rs12741;
	cvt.u32.u16 	%r28207, %rs12742;
	prmt.b32 	%r28208, %r28207, %r28206, 0x3340U;
	cvt.u32.u16 	%r28209, %rs12743;
	cvt.u32.u16 	%r28210, %rs12744;
	prmt.b32 	%r28211, %r28210, %r28209, 0x3340U;
	prmt.b32 	%r28212, %r28211, %r28208, 0x5410U;
	cvt.u32.u16 	%r28213, %rs12745;
	cvt.u32.u16 	%r28214, %rs12746;
	prmt.b32 	%r28215, %r28214, %r28213, 0x3340U;
	cvt.u32.u16 	%r28216, %rs12747;
	cvt.u32.u16 	%r28217, %rs12748;
	prmt.b32 	%r28218, %r28217, %r28216, 0x3340U;
	prmt.b32 	%r28219, %r28218, %r28215, 0x5410U;
	st.global.v2.b32 	[%rd228+80], {%r28219, %r28212};
	cvt.u32.u16 	%r28220, %rs12733;
	cvt.u32.u16 	%r28221, %rs12734;
	prmt.b32 	%r28222, %r28221, %r28220, 0x3340U;
	cvt.u32.u16 	%r28223, %rs12735;
	cvt.u32.u16 	%r28224, %rs12736;
	prmt.b32 	%r28225, %r28224, %r28223, 0x3340U;
	prmt.b32 	%r28226, %r28225, %r28222, 0x5410U;
	cvt.u32.u16 	%r28227, %rs12737;
	cvt.u32.u16 	%r28228, %rs12738;
	prmt.b32 	%r28229, %r28228, %r28227, 0x3340U;
	cvt.u32.u16 	%r28230, %rs12739;
	cvt.u32.u16 	%r28231, %rs12740;
	prmt.b32 	%r28232, %r28231, %r28230, 0x3340U;
	prmt.b32 	%r28233, %r28232, %r28229, 0x5410U;
	st.global.v2.b32 	[%rd228+88], {%r28233, %r28226};
	cvt.u32.u16 	%r28234, %rs12725;
	cvt.u32.u16 	%r28235, %rs12726;
	prmt.b32 	%r28236, %r28235, %r28234, 0x3340U;
	cvt.u32.u16 	%r28237, %rs12727;
	cvt.u32.u16 	%r28238, %rs12728;
	prmt.b32 	%r28239, %r28238, %r28237, 0x3340U;
	prmt.b32 	%r28240, %r28239, %r28236, 0x5410U;
	cvt.u32.u16 	%r28241, %rs12729;
	cvt.u32.u16 	%r28242, %rs12730;
	prmt.b32 	%r28243, %r28242, %r28241, 0x3340U;
	cvt.u32.u16 	%r28244, %rs12731;
	cvt.u32.u16 	%r28245, %rs12732;
	prmt.b32 	%r28246, %r28245, %r28244, 0x3340U;
	prmt.b32 	%r28247, %r28246, %r28243, 0x5410U;
	st.global.v2.b32 	[%rd228+96], {%r28247, %r28240};
	cvt.u32.u16 	%r28248, %rs12717;
	cvt.u32.u16 	%r28249, %rs12718;
	prmt.b32 	%r28250, %r28249, %r28248, 0x3340U;
	cvt.u32.u16 	%r28251, %rs12719;
	cvt.u32.u16 	%r28252, %rs12720;
	prmt.b32 	%r28253, %r28252, %r28251, 0x3340U;
	prmt.b32 	%r28254, %r28253, %r28250, 0x5410U;
	cvt.u32.u16 	%r28255, %rs12721;
	cvt.u32.u16 	%r28256, %rs12722;
	prmt.b32 	%r28257, %r28256, %r28255, 0x3340U;
	cvt.u32.u16 	%r28258, %rs12723;
	cvt.u32.u16 	%r28259, %rs12724;
	prmt.b32 	%r28260, %r28259, %r28258, 0x3340U;
	prmt.b32 	%r28261, %r28260, %r28257, 0x5410U;
	st.global.v2.b32 	[%rd228+104], {%r28261, %r28254};
	cvt.u32.u16 	%r28262, %rs12709;
	cvt.u32.u16 	%r28263, %rs12710;
	prmt.b32 	%r28264, %r28263, %r28262, 0x3340U;
	cvt.u32.u16 	%r28265, %rs12711;
	cvt.u32.u16 	%r28266, %rs12712;
	prmt.b32 	%r28267, %r28266, %r28265, 0x3340U;
	prmt.b32 	%r28268, %r28267, %r28264, 0x5410U;
	cvt.u32.u16 	%r28269, %rs12713;
	cvt.u32.u16 	%r28270, %rs12714;
	prmt.b32 	%r28271, %r28270, %r28269, 0x3340U;
	cvt.u32.u16 	%r28272, %rs12715;
	cvt.u32.u16 	%r28273, %rs12716;
	prmt.b32 	%r28274, %r28273, %r28272, 0x3340U;
	prmt.b32 	%r28275, %r28274, %r28271, 0x5410U;
	st.global.v2.b32 	[%rd228+112], {%r28275, %r28268};
	cvt.u32.u16 	%r28276, %rs12701;
	cvt.u32.u16 	%r28277, %rs12702;
	prmt.b32 	%r28278, %r28277, %r28276, 0x3340U;
	cvt.u32.u16 	%r28279, %rs12703;
	cvt.u32.u16 	%r28280, %rs12704;
	prmt.b32 	%r28281, %r28280, %r28279, 0x3340U;
	prmt.b32 	%r28282, %r28281, %r28278, 0x5410U;
	cvt.u32.u16 	%r28283, %rs12705;
	cvt.u32.u16 	%r28284, %rs12706;
	prmt.b32 	%r28285, %r28284, %r28283, 0x3340U;
	cvt.u32.u16 	%r28286, %rs12707;
	cvt.u32.u16 	%r28287, %rs12708;
	prmt.b32 	%r28288, %r28287, %r28286, 0x3340U;
	prmt.b32 	%r28289, %r28288, %r28285, 0x5410U;
	st.global.v2.b32 	[%rd228+120], {%r28289, %r28282};
	cvt.u32.u16 	%r28290, %rs12693;
	cvt.u32.u16 	%r28291, %rs12694;
	prmt.b32 	%r28292, %r28291, %r28290, 0x3340U;
	cvt.u32.u16 	%r28293, %rs12695;
	cvt.u32.u16 	%r28294, %rs12696;
	prmt.b32 	%r28295, %r28294, %r28293, 0x3340U;
	prmt.b32 	%r28296, %r28295, %r28292, 0x5410U;
	cvt.u32.u16 	%r28297, %rs12697;
	cvt.u32.u16 	%r28298, %rs12698;
	prmt.b32 	%r28299, %r28298, %r28297, 0x3340U;
	cvt.u32.u16 	%r28300, %rs12699;
	cvt.u32.u16 	%r28301, %rs12700;
	prmt.b32 	%r28302, %r28301, %r28300, 0x3340U;
	prmt.b32 	%r28303, %r28302, %r28299, 0x5410U;
	st.global.v2.b32 	[%rd228+128], {%r28303, %r28296};
	cvt.u32.u16 	%r28304, %rs12685;
	cvt.u32.u16 	%r28305, %rs12686;
	prmt.b32 	%r28306, %r28305, %r28304, 0x3340U;
	cvt.u32.u16 	%r28307, %rs12687;
	cvt.u32.u16 	%r28308, %rs12688;
	prmt.b32 	%r28309, %r28308, %r28307, 0x3340U;
	prmt.b32 	%r28310, %r28309, %r28306, 0x5410U;
	cvt.u32.u16 	%r28311, %rs12689;
	cvt.u32.u16 	%r28312, %rs12690;
	prmt.b32 	%r28313, %r28312, %r28311, 0x3340U;
	cvt.u32.u16 	%r28314, %rs12691;
	cvt.u32.u16 	%r28315, %rs12692;
	prmt.b32 	%r28316, %r28315, %r28314, 0x3340U;
	prmt.b32 	%r28317, %r28316, %r28313, 0x5410U;
	st.global.v2.b32 	[%rd228+136], {%r28317, %r28310};
	cvt.u32.u16 	%r28318, %rs12677;
	cvt.u32.u16 	%r28319, %rs12678;
	prmt.b32 	%r28320, %r28319, %r28318, 0x3340U;
	cvt.u32.u16 	%r28321, %rs12679;
	cvt.u32.u16 	%r28322, %rs12680;
	prmt.b32 	%r28323, %r28322, %r28321, 0x3340U;
	prmt.b32 	%r28324, %r28323, %r28320, 0x5410U;
	cvt.u32.u16 	%r28325, %rs12681;
	cvt.u32.u16 	%r28326, %rs12682;
	prmt.b32 	%r28327, %r28326, %r28325, 0x3340U;
	cvt.u32.u16 	%r28328, %rs12683;
	cvt.u32.u16 	%r28329, %rs12684;
	prmt.b32 	%r28330, %r28329, %r28328, 0x3340U;
	prmt.b32 	%r28331, %r28330, %r28327, 0x5410U;
	st.global.v2.b32 	[%rd228+144], {%r28331, %r28324};
	cvt.u32.u16 	%r28332, %rs12669;
	cvt.u32.u16 	%r28333, %rs12670;
	prmt.b32 	%r28334, %r28333, %r28332, 0x3340U;
	cvt.u32.u16 	%r28335, %rs12671;
	cvt.u32.u16 	%r28336, %rs12672;
	prmt.b32 	%r28337, %r28336, %r28335, 0x3340U;
	prmt.b32 	%r28338, %r28337, %r28334, 0x5410U;
	cvt.u32.u16 	%r28339, %rs12673;
	cvt.u32.u16 	%r28340, %rs12674;
	prmt.b32 	%r28341, %r28340, %r28339, 0x3340U;
	cvt.u32.u16 	%r28342, %rs12675;
	cvt.u32.u16 	%r28343, %rs12676;
	prmt.b32 	%r28344, %r28343, %r28342, 0x3340U;
	prmt.b32 	%r28345, %r28344, %r28341, 0x5410U;
	st.global.v2.b32 	[%rd228+152], {%r28345, %r28338};
	cvt.u32.u16 	%r28346, %rs12661;
	cvt.u32.u16 	%r28347, %rs12662;
	prmt.b32 	%r28348, %r28347, %r28346, 0x3340U;
	cvt.u32.u16 	%r28349, %rs12663;
	cvt.u32.u16 	%r28350, %rs12664;
	prmt.b32 	%r28351, %r28350, %r28349, 0x3340U;
	prmt.b32 	%r28352, %r28351, %r28348, 0x5410U;
	cvt.u32.u16 	%r28353, %rs12665;
	cvt.u32.u16 	%r28354, %rs12666;
	prmt.b32 	%r28355, %r28354, %r28353, 0x3340U;
	cvt.u32.u16 	%r28356, %rs12667;
	cvt.u32.u16 	%r28357, %rs12668;
	prmt.b32 	%r28358, %r28357, %r28356, 0x3340U;
	prmt.b32 	%r28359, %r28358, %r28355, 0x5410U;
	st.global.v2.b32 	[%rd228+160], {%r28359, %r28352};
	cvt.u32.u16 	%r28360, %rs12653;
	cvt.u32.u16 	%r28361, %rs12654;
	prmt.b32 	%r28362, %r28361, %r28360, 0x3340U;
	cvt.u32.u16 	%r28363, %rs12655;
	cvt.u32.u16 	%r28364, %rs12656;
	prmt.b32 	%r28365, %r28364, %r28363, 0x3340U;
	prmt.b32 	%r28366, %r28365, %r28362, 0x5410U;
	cvt.u32.u16 	%r28367, %rs12657;
	cvt.u32.u16 	%r28368, %rs12658;
	prmt.b32 	%r28369, %r28368, %r28367, 0x3340U;
	cvt.u32.u16 	%r28370, %rs12659;
	cvt.u32.u16 	%r28371, %rs12660;
	prmt.b32 	%r28372, %r28371, %r28370, 0x3340U;
	prmt.b32 	%r28373, %r28372, %r28369, 0x5410U;
	st.global.v2.b32 	[%rd228+168], {%r28373, %r28366};
	cvt.u32.u16 	%r28374, %rs12645;
	cvt.u32.u16 	%r28375, %rs12646;
	prmt.b32 	%r28376, %r28375, %r28374, 0x3340U;
	cvt.u32.u16 	%r28377, %rs12647;
	cvt.u32.u16 	%r28378, %rs12648;
	prmt.b32 	%r28379, %r28378, %r28377, 0x3340U;
	prmt.b32 	%r28380, %r28379, %r28376, 0x5410U;
	cvt.u32.u16 	%r28381, %rs12649;
	cvt.u32.u16 	%r28382, %rs12650;
	prmt.b32 	%r28383, %r28382, %r28381, 0x3340U;
	cvt.u32.u16 	%r28384, %rs12651;
	cvt.u32.u16 	%r28385, %rs12652;
	prmt.b32 	%r28386, %r28385, %r28384, 0x3340U;
	prmt.b32 	%r28387, %r28386, %r28383, 0x5410U;
	st.global.v2.b32 	[%rd228+176], {%r28387, %r28380};
	cvt.u32.u16 	%r28388, %rs12637;
	cvt.u32.u16 	%r28389, %rs12638;
	prmt.b32 	%r28390, %r28389, %r28388, 0x3340U;
	cvt.u32.u16 	%r28391, %rs12639;
	cvt.u32.u16 	%r28392, %rs12640;
	prmt.b32 	%r28393, %r28392, %r28391, 0x3340U;
	prmt.b32 	%r28394, %r28393, %r28390, 0x5410U;
	cvt.u32.u16 	%r28395, %rs12641;
	cvt.u32.u16 	%r28396, %rs12642;
	prmt.b32 	%r28397, %r28396, %r28395, 0x3340U;
	cvt.u32.u16 	%r28398, %rs12643;
	cvt.u32.u16 	%r28399, %rs12644;
	prmt.b32 	%r28400, %r28399, %r28398, 0x3340U;
	prmt.b32 	%r28401, %r28400, %r28397, 0x5410U;
	st.global.v2.b32 	[%rd228+184], {%r28401, %r28394};
	cvt.u32.u16 	%r28402, %rs12629;
	cvt.u32.u16 	%r28403, %rs12630;
	prmt.b32 	%r28404, %r28403, %r28402, 0x3340U;
	cvt.u32.u16 	%r28405, %rs12631;
	cvt.u32.u16 	%r28406, %rs12632;
	prmt.b32 	%r28407, %r28406, %r28405, 0x3340U;
	prmt.b32 	%r28408, %r28407, %r28404, 0x5410U;
	cvt.u32.u16 	%r28409, %rs12633;
	cvt.u32.u16 	%r28410, %rs12634;
	prmt.b32 	%r28411, %r28410, %r28409, 0x3340U;
	cvt.u32.u16 	%r28412, %rs12635;
	cvt.u32.u16 	%r28413, %rs12636;
	prmt.b32 	%r28414, %r28413, %r28412, 0x3340U;
	prmt.b32 	%r28415, %r28414, %r28411, 0x5410U;
	st.global.v2.b32 	[%rd228+192], {%r28415, %r28408};
	cvt.u32.u16 	%r28416, %rs12621;
	cvt.u32.u16 	%r28417, %rs12622;
	prmt.b32 	%r28418, %r28417, %r28416, 0x3340U;
	cvt.u32.u16 	%r28419, %rs12623;
	cvt.u32.u16 	%r28420, %rs12624;
	prmt.b32 	%r28421, %r28420, %r28419, 0x3340U;
	prmt.b32 	%r28422, %r28421, %r28418, 0x5410U;
	cvt.u32.u16 	%r28423, %rs12625;
	cvt.u32.u16 	%r28424, %rs12626;
	prmt.b32 	%r28425, %r28424, %r28423, 0x3340U;
	cvt.u32.u16 	%r28426, %rs12627;
	cvt.u32.u16 	%r28427, %rs12628;
	prmt.b32 	%r28428, %r28427, %r28426, 0x3340U;
	prmt.b32 	%r28429, %r28428, %r28425, 0x5410U;
	st.global.v2.b32 	[%rd228+200], {%r28429, %r28422};
	cvt.u32.u16 	%r28430, %rs12613;
	cvt.u32.u16 	%r28431, %rs12614;
	prmt.b32 	%r28432, %r28431, %r28430, 0x3340U;
	cvt.u32.u16 	%r28433, %rs12615;
	cvt.u32.u16 	%r28434, %rs12616;
	prmt.b32 	%r28435, %r28434, %r28433, 0x3340U;
	prmt.b32 	%r28436, %r28435, %r28432, 0x5410U;
	cvt.u32.u16 	%r28437, %rs12617;
	cvt.u32.u16 	%r28438, %rs12618;
	prmt.b32 	%r28439, %r28438, %r28437, 0x3340U;
	cvt.u32.u16 	%r28440, %rs12619;
	cvt.u32.u16 	%r28441, %rs12620;
	prmt.b32 	%r28442, %r28441, %r28440, 0x3340U;
	prmt.b32 	%r28443, %r28442, %r28439, 0x5410U;
	st.global.v2.b32 	[%rd228+208], {%r28443, %r28436};
	cvt.u32.u16 	%r28444, %rs12605;
	cvt.u32.u16 	%r28445, %rs12606;
	prmt.b32 	%r28446, %r28445, %r28444, 0x3340U;
	cvt.u32.u16 	%r28447, %rs12607;
	cvt.u32.u16 	%r28448, %rs12608;
	prmt.b32 	%r28449, %r28448, %r28447, 0x3340U;
	prmt.b32 	%r28450, %r28449, %r28446, 0x5410U;
	cvt.u32.u16 	%r28451, %rs12609;
	cvt.u32.u16 	%r28452, %rs12610;
	prmt.b32 	%r28453, %r28452, %r28451, 0x3340U;
	cvt.u32.u16 	%r28454, %rs12611;
	cvt.u32.u16 	%r28455, %rs12612;
	prmt.b32 	%r28456, %r28455, %r28454, 0x3340U;
	prmt.b32 	%r28457, %r28456, %r28453, 0x5410U;
	st.global.v2.b32 	[%rd228+216], {%r28457, %r28450};
	cvt.u32.u16 	%r28458, %rs12597;
	cvt.u32.u16 	%r28459, %rs12598;
	prmt.b32 	%r28460, %r28459, %r28458, 0x3340U;
	cvt.u32.u16 	%r28461, %rs12599;
	cvt.u32.u16 	%r28462, %rs12600;
	prmt.b32 	%r28463, %r28462, %r28461, 0x3340U;
	prmt.b32 	%r28464, %r28463, %r28460, 0x5410U;
	cvt.u32.u16 	%r28465, %rs12601;
	cvt.u32.u16 	%r28466, %rs12602;
	prmt.b32 	%r28467, %r28466, %r28465, 0x3340U;
	cvt.u32.u16 	%r28468, %rs12603;
	cvt.u32.u16 	%r28469, %rs12604;
	prmt.b32 	%r28470, %r28469, %r28468, 0x3340U;
	prmt.b32 	%r28471, %r28470, %r28467, 0x5410U;
	st.global.v2.b32 	[%rd228+224], {%r28471, %r28464};
	cvt.u32.u16 	%r28472, %rs12589;
	cvt.u32.u16 	%r28473, %rs12590;
	prmt.b32 	%r28474, %r28473, %r28472, 0x3340U;
	cvt.u32.u16 	%r28475, %rs12591;
	cvt.u32.u16 	%r28476, %rs12592;
	prmt.b32 	%r28477, %r28476, %r28475, 0x3340U;
	prmt.b32 	%r28478, %r28477, %r28474, 0x5410U;
	cvt.u32.u16 	%r28479, %rs12593;
	cvt.u32.u16 	%r28480, %rs12594;
	prmt.b32 	%r28481, %r28480, %r28479, 0x3340U;
	cvt.u32.u16 	%r28482, %rs12595;
	cvt.u32.u16 	%r28483, %rs12596;
	prmt.b32 	%r28484, %r28483, %r28482, 0x3340U;
	prmt.b32 	%r28485, %r28484, %r28481, 0x5410U;
	st.global.v2.b32 	[%rd228+232], {%r28485, %r28478};
	cvt.u32.u16 	%r28486, %rs12581;
	cvt.u32.u16 	%r28487, %rs12582;
	prmt.b32 	%r28488, %r28487, %r28486, 0x3340U;
	cvt.u32.u16 	%r28489, %rs12583;
	cvt.u32.u16 	%r28490, %rs12584;
	prmt.b32 	%r28491, %r28490, %r28489, 0x3340U;
	prmt.b32 	%r28492, %r28491, %r28488, 0x5410U;
	cvt.u32.u16 	%r28493, %rs12585;
	cvt.u32.u16 	%r28494, %rs12586;
	prmt.b32 	%r28495, %r28494, %r28493, 0x3340U;
	cvt.u32.u16 	%r28496, %rs12587;
	cvt.u32.u16 	%r28497, %rs12588;
	prmt.b32 	%r28498, %r28497, %r28496, 0x3340U;
	prmt.b32 	%r28499, %r28498, %r28495, 0x5410U;
	st.global.v2.b32 	[%rd228+240], {%r28499, %r28492};
	cvt.u32.u16 	%r28500, %rs12573;
	cvt.u32.u16 	%r28501, %rs12574;
	prmt.b32 	%r28502, %r28501, %r28500, 0x3340U;
	cvt.u32.u16 	%r28503, %rs12575;
	cvt.u32.u16 	%r28504, %rs12576;
	prmt.b32 	%r28505, %r28504, %r28503, 0x3340U;
	prmt.b32 	%r28506, %r28505, %r28502, 0x5410U;
	cvt.u32.u16 	%r28507, %rs12577;
	cvt.u32.u16 	%r28508, %rs12578;
	prmt.b32 	%r28509, %r28508, %r28507, 0x3340U;
	cvt.u32.u16 	%r28510, %rs12579;
	cvt.u32.u16 	%r28511, %rs12580;
	prmt.b32 	%r28512, %r28511, %r28510, 0x3340U;
	prmt.b32 	%r28513, %r28512, %r28509, 0x5410U;
	st.global.v2.b32 	[%rd228+248], {%r28513, %r28506};
	cvt.u32.u16 	%r28514, %rs12565;
	cvt.u32.u16 	%r28515, %rs12566;
	prmt.b32 	%r28516, %r28515, %r28514, 0x3340U;
	cvt.u32.u16 	%r28517, %rs12567;
	cvt.u32.u16 	%r28518, %rs12568;
	prmt.b32 	%r28519, %r28518, %r28517, 0x3340U;
	prmt.b32 	%r28520, %r28519, %r28516, 0x5410U;
	cvt.u32.u16 	%r28521, %rs12569;
	cvt.u32.u16 	%r28522, %rs12570;
	prmt.b32 	%r28523, %r28522, %r28521, 0x3340U;
	cvt.u32.u16 	%r28524, %rs12571;
	cvt.u32.u16 	%r28525, %rs12572;
	prmt.b32 	%r28526, %r28525, %r28524, 0x3340U;
	prmt.b32 	%r28527, %r28526, %r28523, 0x5410U;
	st.global.v2.b32 	[%rd228+256], {%r28527, %r28520};
	cvt.u32.u16 	%r28528, %rs12557;
	cvt.u32.u16 	%r28529, %rs12558;
	prmt.b32 	%r28530, %r28529, %r28528, 0x3340U;
	cvt.u32.u16 	%r28531, %rs12559;
	cvt.u32.u16 	%r28532, %rs12560;
	prmt.b32 	%r28533, %r28532, %r28531, 0x3340U;
	prmt.b32 	%r28534, %r28533, %r28530, 0x5410U;
	cvt.u32.u16 	%r28535, %rs12561;
	cvt.u32.u16 	%r28536, %rs12562;
	prmt.b32 	%r28537, %r28536, %r28535, 0x3340U;
	cvt.u32.u16 	%r28538, %rs12563;
	cvt.u32.u16 	%r28539, %rs12564;
	prmt.b32 	%r28540, %r28539, %r28538, 0x3340U;
	prmt.b32 	%r28541, %r28540, %r28537, 0x5410U;
	st.global.v2.b32 	[%rd228+264], {%r28541, %r28534};
$L__BB2_168:
	ret;

}
	// .globl	_ZN3cub18CUB_300001_SM_10006detail6reduce28DeviceReduceSingleTileKernelINS2_10policy_hubI4Itemj13Addition_funcE10Policy1000EPS5_S9_iS6_S5_S5_N4cuda3std3__410__identityEEEvT0_T1_T2_T3_T4_T6_
.visible .entry _ZN3cub18CUB_300001_SM_10006detail6reduce28DeviceReduceSingleTileKernelINS2_10policy_hubI4Itemj13Addition_funcE10Policy1000EPS5_S9_iS6_S5_S5_N4cuda3std3__410__identityEEEvT0_T1_T2_T3_T4_T6_(
	.param .u64 .ptr .align 1 _ZN3cub18CUB_300001_SM_10006detail6reduce28DeviceReduceSingleTileKernelINS2_10policy_hubI4Itemj13Addition_funcE10Policy1000EPS5_S9_iS6_S5_S5_N4cuda3std3__410__identityEEEvT0_T1_T2_T3_T4_T6__param_0,
	.param .u64 .ptr .align 1 _ZN3cub18CUB_300001_SM_10006detail6reduce28DeviceReduceSingleTileKernelINS2_10policy_hubI4Itemj13Addition_funcE10Policy1000EPS5_S9_iS6_S5_S5_N4cuda3std3__410__identityEEEvT0_T1_T2_T3_T4_T6__param_1,
	.param .u32 _ZN3cub18CUB_300001_SM_10006detail6reduce28DeviceReduceSingleTileKernelINS2_10policy_hubI4Itemj13Addition_funcE10Policy1000EPS5_S9_iS6_S5_S5_N4cuda3std3__410__identityEEEvT0_T1_T2_T3_T4_T6__param_2,
	.param .align 1 .b8 _ZN3cub18CUB_300001_SM_10006detail6reduce28DeviceReduceSingleTileKernelINS2_10policy_hubI4Itemj13Addition_funcE10Policy1000EPS5_S9_iS6_S5_S5_N4cuda3std3__410__identityEEEvT0_T1_T2_T3_T4_T6__param_3[1],
	.param .align 8 .b8 _ZN3cub18CUB_300001_SM_10006detail6reduce28DeviceReduceSingleTileKernelINS2_10policy_hubI4Itemj13Addition_funcE10Policy1000EPS5_S9_iS6_S5_S5_N4cuda3std3__410__identityEEEvT0_T1_T2_T3_T4_T6__param_4[272],
	.param .align 1 .b8 _ZN3cub18CUB_300001_SM_10006detail6reduce28DeviceReduceSingleTileKernelINS2_10policy_hubI4Itemj13Addition_funcE10Policy1000EPS5_S9_iS6_S5_S5_N4cuda3std3__410__identityEEEvT0_T1_T2_T3_T4_T6__param_5[1]
)
.maxntid 192
.minnctapersm 1
{
	.local .align 8 .b8 	__local_depot3[544];
	.reg .b64 	%SP;
	.reg .b64 	%SPL;
	.reg .pred 	%p<111>;
	.reg .b16 	%rs<18473>;
	.reg .b32 	%r<27942>;
	.reg .b64 	%rd<1034>;
	.reg .b64 	%fd<100>;
	// demoted variable
	.shared .align 8 .b8 _ZZN3cub18CUB_300001_SM_10006detail6reduce28DeviceReduceSingleTileKernelINS2_10policy_hubI4Itemj13Addition_funcE10Policy1000EPS5_S9_iS6_S5_S5_N4cuda3std3__410__identityEEEvT0_T1_T2_T3_T4_T6_E12temp_storage[1912];
	mov.u64 	%SPL, __local_depot3;
	ld.param.u64 	%rd14, [_ZN3cub18CUB_300001_SM_10006detail6reduce28DeviceReduceSingleTileKernelINS2_10policy_hubI4Itemj13Addition_funcE10Policy1000EPS5_S9_iS6_S5_S5_N4cuda3std3__410__identityEEEvT0_T1_T2_T3_T4_T6__param_1];
	ld.param.u32 	%r917, [_ZN3cub18CUB_300001_SM_10006detail6reduce28DeviceReduceSingleTileKernelINS2_10policy_hubI4Itemj13Addition_funcE10Policy1000EPS5_S9_iS6_S5_S5_N4cuda3std3__410__identityEEEvT0_T1_T2_T3_T4_T6__param_2];
	mov.b64 	%rd15, _ZN3cub18CUB_300001_SM_10006detail6reduce28DeviceReduceSingleTileKernelINS2_10policy_hubI4Itemj13Addition_funcE10Policy1000EPS5_S9_iS6_S5_S5_N4cuda3std3__410__identityEEEvT0_T1_T2_T3_T4_T6__param_4;
	mov.u64 	%rd1032, %rd15;
	cvta.to.global.u64 	%rd1033, %rd14;
	add.u64 	%rd3, %SPL, 0;
	add.u64 	%rd4, %SPL, 272;
	add.u64 	%rd5, %SPL, 272;
	setp.ne.s32 	%p1, %r917, 0;
	@%p1 bra 	$L__BB3_4;
	mov.u32 	%r27792, %tid.x;
	setp.ne.s32 	%p109, %r27792, 0;
	@%p109 bra 	$L__BB3_176;
	mov.b32 	%r27816, 0;
$L__BB3_3:
	ld.param.v2.u32 	{%r27794, %r27795}, [%rd1032];
	st.global.v2.u32 	[%rd1033], {%r27794, %r27795};
	add.s32 	%r2, %r27816, 1;
	add.s64 	%rd1033, %rd1033, 8;
	add.s64 	%rd1032, %rd1032, 8;
	setp.lt.u32 	%p110, %r27816, 33;
	mov.u32 	%r27816, %r2;
	@%p110 bra 	$L__BB3_3;
	bra.uni 	$L__BB3_176;
$L__BB3_4:
	ld.param.u32 	%r27796, [_ZN3cub18CUB_300001_SM_10006detail6reduce28DeviceReduceSingleTileKernelINS2_10policy_hubI4Itemj13Addition_funcE10Policy1000EPS5_S9_iS6_S5_S5_N4cuda3std3__410__identityEEEvT0_T1_T2_T3_T4_T6__param_2];
	setp.gt.s32 	%p2, %r27796, 191;
	@%p2 bra 	$L__BB3_87;
	ld.param.u32 	%r27803, [_ZN3cub18CUB_300001_SM_10006detail6reduce28DeviceReduceSingleTileKernelINS2_10policy_hubI4Itemj13Addition_funcE10Policy1000EPS5_S9_iS6_S5_S5_N4cuda3std3__410__identityEEEvT0_T1_T2_T3_T4_T6__param_2];
	mov.u32 	%r27819, %tid.x;
	setp.ge.s32 	%p52, %r27819, %r27803;
	mov.b32 	%r27825, 0;
	mov.f64 	%fd78, 0d0000000000000000;
	mov.b16 	%rs12818, 0;
	mov.u16 	%rs12819, %rs12818;
	mov.u16 	%rs12820, %rs12818;
	mov.u16 	%rs12821, %rs12818;
	mov.u16 	%rs12822, %rs12818;
	mov.u16 	%rs12823, %rs12818;
	mov.u16 	%rs12824, %rs12818;
	mov.u16 	%rs12825, %rs12818;
	mov.u16 	%rs12826, %rs12818;
	mov.u16 	%rs12827, %rs12818;
	mov.u16 	%rs12828, %rs12818;
	mov.u16 	%rs12829, %rs12818;
	mov.u16 	%rs12830, %rs12818;
	mov.u16 	%rs12831, %rs12818;
	mov.u16 	%rs12832, %rs12818;
	mov.u16 	%rs12833, %rs12818;
	mov.u16 	%rs12834, %rs12818;
	mov.u16 	%rs12835, %rs12818;
	mov.u16 	%rs12836, %rs12818;
	mov.u16 	%rs12837, %rs12818;
	mov.u16 	%rs12838, %rs12818;
	mov.u16 	%rs12839, %rs12818;
	mov.u16 	%rs12840, %rs12818;
	mov.u16 	%rs12841, %rs12818;
	mov.u16 	%rs12842, %rs12818;
	mov.u16 	%rs12843, %rs12818;
	mov.u16 	%rs12844, %rs12818;
	mov.u16 	%rs12845, %rs12818;
	mov.u16 	%rs12846, %rs12818;
	mov.u16 	%rs12847, %rs12818;
	mov.u16 	%rs12848, %rs12818;
	mov.u16 	%rs12849, %rs12818;
	mov.u16 	%rs12850, %rs12818;
	mov.u16 	%rs12851, %rs12818;
	mov.u16 	%rs12852, %rs12818;
	mov.u16 	%rs12853, %rs12818;
	mov.u16 	%rs12854, %rs12818;
	mov.u16 	%rs12855, %rs12818;
	mov.u16 	%rs12856, %rs12818;
	mov.u16 	%rs12857, %rs12818;
	mov.u16 	%rs12858, %rs12818;
	mov.u16 	%rs12859, %rs12818;
	mov.u16 	%rs12860, %rs12818;
	mov.u16 	%rs12861, %rs12818;
	mov.u16 	%rs12862, %rs12818;
	mov.u16 	%rs12863, %rs12818;
	mov.u16 	%rs12864, %rs12818;
	mov.u16 	%rs12865, %rs12818;
	mov.u16 	%rs12866, %rs12818;
	mov.u16 	%rs12867, %rs12818;
	mov.u16 	%rs12868, %rs12818;
	mov.u16 	%rs12869, %rs12818;
	mov.u16 	%rs12870, %rs12818;
	mov.u16 	%rs12871, %rs12818;
	mov.u16 	%rs12872, %rs12818;
	mov.u16 	%rs12873, %rs12818;
	mov.u16 	%rs12874, %rs12818;
	mov.u16 	%rs12875, %rs12818;
	mov.u16 	%rs12876, %rs12818;
	mov.u16 	%rs12877, %rs12818;
	mov.u16 	%rs12878, %rs12818;
	mov.u16 	%rs12879, %rs12818;
	mov.u16 	%rs12880, %rs12818;
	mov.u16 	%rs12881, %rs12818;
	mov.u16 	%rs12882, %rs12818;
	mov.u16 	%rs12883, %rs12818;
	mov.u16 	%rs12884, %rs12818;
	mov.u16 	%rs12885, %rs12818;
	mov.u16 	%rs12886, %rs12818;
	mov.u16 	%rs12887, %rs12818;
	mov.u16 	%rs12888, %rs12818;
	mov.u16 	%rs12889, %rs12818;
	mov.u16 	%rs12890, %rs12818;
	mov.u16 	%rs12891, %rs12818;
	mov.u16 	%rs12892, %rs12818;
	mov.u16 	%rs12893, %rs12818;
	mov.u16 	%rs12894, %rs12818;
	mov.u16 	%rs12895, %rs12818;
	mov.u16 	%rs12896, %rs12818;
	mov.u16 	%rs12897, %rs12818;
	mov.u16 	%rs12898, %rs12818;
	mov.u16 	%rs12899, %rs12818;
	mov.u16 	%rs12900, %rs12818;
	mov.u16 	%rs12901, %rs12818;
	mov.u16 	%rs12902, %rs12818;
	mov.u16 	%rs12903, %rs12818;
	mov.u16 	%rs12904, %rs12818;
	mov.u16 	%rs12905, %rs12818;
	mov.u16 	%rs12906, %rs12818;
	mov.u16 	%rs12907, %rs12818;
	mov.u16 	%rs12908, %rs12818;
	mov.u16 	%rs12909, %rs12818;
	mov.u16 	%rs12910, %rs12818;
	mov.u16 	%rs12911, %rs12818;
	mov.u16 	%rs12912, %rs12818;
	mov.u16 	%rs12913, %rs12818;
	mov.u16 	%rs12914, %rs12818;
	mov.u16 	%rs12915, %rs12818;
	mov.u16 	%rs12916, %rs12818;
	mov.u16 	%rs12917, %rs12818;
	mov.u16 	%rs12918, %rs12818;
	mov.u16 	%rs12919, %rs12818;
	mov.u16 	%rs12920, %rs12818;
	mov.u16 	%rs12921, %rs12818;
	mov.u16 	%rs12922, %rs12818;
	mov.u16 	%rs12923, %rs12818;
	mov.u16 	%rs12924, %rs12818;
	mov.u16 	%rs12925, %rs12818;
	mov.u16 	%rs12926, %rs12818;
	mov.u16 	%rs12927, %rs12818;
	mov.u16 	%rs12928, %rs12818;
	mov.u16 	%rs12929, %rs12818;
	mov.u16 	%rs12930, %rs12818;
	mov.u16 	%rs12931, %rs12818;
	mov.u16 	%rs12932, %rs12818;
	mov.u16 	%rs12933, %rs12818;
	mov.u16 	%rs12934, %rs12818;
	mov.u16 	%rs12935, %rs12818;
	mov.u16 	%rs12936, %rs12818;
	mov.u16 	%rs12937, %rs12818;
	mov.u16 	%rs12938, %rs12818;
	mov.u16 	%rs12939, %rs12818;
	mov.u16 	%rs12940, %rs12818;
	mov.u16 	%rs12941, %rs12818;
	mov.u16 	%rs12942, %rs12818;
	mov.u16 	%rs12943, %rs12818;
	mov.u16 	%rs12944, %rs12818;
	mov.u16 	%rs12945, %rs12818;
	mov.u16 	%rs12946, %rs12818;
	mov.u16 	%rs12947, %rs12818;
	mov.u16 	%rs12948, %rs12818;
	mov.u16 	%rs12949, %rs12818;
	mov.u16 	%rs12950, %rs12818;
	mov.u16 	%rs12951, %rs12818;
	mov.u16 	%rs12952, %rs12818;
	mov.u16 	%rs12953, %rs12818;
	mov.u16 	%rs12954, %rs12818;
	mov.u16 	%rs12955, %rs12818;
	mov.u16 	%rs12956, %rs12818;
	mov.u16 	%rs12957, %rs12818;
	mov.u16 	%rs12958, %rs12818;
	mov.u16 	%rs12959, %rs12818;
	mov.u16 	%rs12960, %rs12818;
	mov.u16 	%rs12961, %rs12818;
	mov.u16 	%rs12962, %rs12818;
	mov.u16 	%rs12963, %rs12818;
	mov.u16 	%rs12964, %rs12818;
	mov.u16 	%rs12965, %rs12818;
	mov.u16 	%rs12966, %rs12818;
	mov.u16 	%rs12967, %rs12818;
	mov.u16 	%rs12968, %rs12818;
	mov.u16 	%rs12969, %rs12818;
	mov.u16 	%rs12970, %rs12818;
	mov.u16 	%rs12971, %rs12818;
	mov.u16 	%rs12972, %rs12818;
	mov.u16 	%rs12973, %rs12818;
	mov.u16 	%rs12974, %rs12818;
	mov.u16 	%rs12975, %rs12818;
	mov.u16 	%rs12976, %rs12818;
	mov.u16 	%rs12977, %rs12818;
	mov.u16 	%rs12978, %rs12818;
	mov.u16 	%rs12979, %rs12818;
	mov.u16 	%rs12980, %rs12818;
	mov.u16 	%rs12981, %rs12818;
	mov.u16 	%rs12982, %rs12818;
	mov.u16 	%rs12983, %rs12818;
	mov.u16 	%rs12984, %rs12818;
	mov.u16 	%rs12985, %rs12818;
	mov.u16 	%rs12986, %rs12818;
	mov.u16 	%rs12987, %rs12818;
	mov.u16 	%rs12988, %rs12818;
	mov.u16 	%rs12989, %rs12818;
	mov.u16 	%rs12990, %rs12818;
	mov.u16 	%rs12991, %rs12818;
	mov.u16 	%rs12992, %rs12818;
	mov.u16 	%rs12993, %rs12818;
	mov.u16 	%rs12994, %rs12818;
	mov.u16 	%rs12995, %rs12818;
	mov.u16 	%rs12996, %rs12818;
	mov.u16 	%rs12997, %rs12818;
	mov.u16 	%rs12998, %rs12818;
	mov.u16 	%rs12999, %rs12818;
	mov.u16 	%rs13000, %rs12818;
	mov.u16 	%rs13001, %rs12818;
	mov.u16 	%rs13002, %rs12818;
	mov.u16 	%rs13003, %rs12818;
	mov.u16 	%rs13004, %rs12818;
	mov.u16 	%rs13005, %rs12818;
	mov.u16 	%rs13006, %rs12818;
	mov.u16 	%rs13007, %rs12818;
	mov.u16 	%rs13008, %rs12818;
	mov.u16 	%rs13009, %rs12818;
	mov.u16 	%rs13010, %rs12818;
	mov.u16 	%rs13011, %rs12818;
	mov.u16 	%rs13012, %rs12818;
	mov.u16 	%rs13013, %rs12818;
	mov.u16 	%rs13014, %rs12818;
	mov.u16 	%rs13015, %rs12818;
	mov.u16 	%rs13016, %rs12818;
	mov.u16 	%rs13017, %rs12818;
	mov.u16 	%rs13018, %rs12818;
	mov.u16 	%rs13019, %rs12818;
	mov.u16 	%rs13020, %rs12818;
	mov.u16 	%rs13021, %rs12818;
	mov.u16 	%rs13022, %rs12818;
	mov.u16 	%rs13023, %rs12818;
	mov.u16 	%rs13024, %rs12818;
	mov.u16 	%rs13025, %rs12818;
	mov.u16 	%rs13026, %rs12818;
	mov.u16 	%rs13027, %rs12818;
	mov.u16 	%rs13028, %rs12818;
	mov.u16 	%rs13029, %rs12818;
	mov.u16 	%rs13030, %rs12818;
	mov.u16 	%rs13031, %rs12818;
	mov.u16 	%rs13032, %rs12818;
	mov.u16 	%rs13033, %rs12818;
	mov.u16 	%rs13034, %rs12818;
	mov.u16 	%rs13035, %rs12818;
	mov.u16 	%rs13036, %rs12818;
	mov.u16 	%rs13037, %rs12818;
	mov.u16 	%rs13038, %rs12818;
	mov.u16 	%rs13039, %rs12818;
	mov.u16 	%rs13040, %rs12818;
	mov.u16 	%rs13041, %rs12818;
	mov.u16 	%rs13042, %rs12818;
	mov.u16 	%rs13043, %rs12818;
	mov.u16 	%rs13044, %rs12818;
	mov.u16 	%rs13045, %rs12818;
	mov.u16 	%rs13046, %rs12818;
	mov.u16 	%rs13047, %rs12818;
	mov.u16 	%rs13048, %rs12818;
	mov.u16 	%rs13049, %rs12818;
	mov.u16 	%rs13050, %rs12818;
	mov.u16 	%rs13051, %rs12818;
	mov.u16 	%rs13052, %rs12818;
	mov.u16 	%rs13053, %rs12818;
	mov.u16 	%rs13054, %rs12818;
	mov.u16 	%rs13055, %rs12818;
	mov.u16 	%rs13056, %rs12818;
	mov.u16 	%rs13057, %rs12818;
	mov.u16 	%rs13058, %rs12818;
	mov.u16 	%rs13059, %rs12818;
	mov.u16 	%rs13060, %rs12818;
	mov.u16 	%rs13061, %rs12818;
	mov.u16 	%rs13062, %rs12818;
	mov.u16 	%rs13063, %rs12818;
	mov.u16 	%rs13064, %rs12818;
	mov.u16 	%rs13065, %rs12818;
	mov.u16 	%rs13066, %rs12818;
	mov.u16 	%rs13067, %rs12818;
	mov.u16 	%rs13068, %rs12818;
	mov.u16 	%rs13069, %rs12818;
	mov.u16 	%rs13070, %rs12818;
	mov.u16 	%rs13071, %rs12818;
	mov.u16 	%rs13072, %rs12818;
	mov.u16 	%rs13073, %rs12818;
	@%p52 bra 	$L__BB3_7;
	ld.param.u64 	%rd1029, [_ZN3cub18CUB_300001_SM_10006detail6reduce28DeviceReduceSingleTileKernelINS2_10policy_hubI4Itemj13Addition_funcE10Policy1000EPS5_S9_iS6_S5_S5_N4cuda3std3__410__identityEEEvT0_T1_T2_T3_T4_T6__param_0];
	mov.u32 	%r13033, %tid.x;
	mul.wide.u32 	%rd624, %r13033, 272;
	add.s64 	%rd557, %rd1029, %rd624;
	// begin inline asm
	ld.global.nc.u64 %rd556, [%rd557];
	// end inline asm
	add.s64 	%rd559, %rd557, 8;
	// begin inline asm
	ld.global.nc.u64 %rd558, [%rd559];
	// end inline asm
	add.s64 	%rd561, %rd557, 16;
	// begin inline asm
	ld.global.nc.u64 %rd560, [%rd561];
	// end inline asm
	add.s64 	%rd563, %rd557, 24;
	// begin inline asm
	ld.global.nc.u64 %rd562, [%rd563];
	// end inline asm
	add.s64 	%rd565, %rd557, 32;
	// begin inline asm
	ld.global.nc.u64 %rd564, [%rd565];
	// end inline asm
	add.s64 	%rd567, %rd557, 40;
	// begin inline asm
	ld.global.nc.u64 %rd566, [%rd567];
	// end inline asm
	add.s64 	%rd569, %rd557, 48;
	// begin inline asm
	ld.global.nc.u64 %rd568, [%rd569];
	// end inline asm
	add.s64 	%rd571, %rd557, 56;
	// begin inline asm
	ld.global.nc.u64 %rd570, [%rd571];
	// end inline asm
	add.s64 	%rd573, %rd557, 64;
	// begin inline asm
	ld.global.nc.u64 %rd572, [%rd573];
	// end inline asm
	add.s64 	%rd575, %rd557, 72;
	// begin inline asm
	ld.global.nc.u64 %rd574, [%rd575];
	// end inline asm
	add.s64 	%rd577, %rd557, 80;
	// begin inline asm
	ld.global.nc.u64 %rd576, [%rd577];
	// end inline asm
	add.s64 	%rd579, %rd557, 88;
	// begin inline asm
	ld.global.nc.u64 %rd578, [%rd579];
	// end inline asm
	add.s64 	%rd581, %rd557, 96;
	// begin inline asm
	ld.global.nc.u64 %rd580, [%rd581];
	// end inline asm
	add.s64 	%rd583, %rd557, 104;
	// begin inline asm
	ld.global.nc.u64 %rd582, [%rd583];
	// end inline asm
	add.s64 	%rd585, %rd557, 112;
	// begin inline asm
	ld.global.nc.u64 %rd584, [%rd585];
	// end inline asm
	add.s64 	%rd587, %rd557, 120;
	// begin inline asm
	ld.global.nc.u64 %rd586, [%rd587];
	// end inline asm
	add.s64 	%rd589, %rd557, 128;
	// begin inline asm
	ld.global.nc.u64 %rd588, [%rd589];
	// end inline asm
	add.s64 	%rd591, %rd557, 136;
	// begin inline asm
	ld.global.nc.u64 %rd590, [%rd591];
	// end inline asm
	add.s64 	%rd593, %rd557, 144;
	// begin inline asm
	ld.global.nc.u64 %rd592, [%rd593];
	// end inline asm
	add.s64 	%rd595, %rd557, 152;
	// begin inline asm
	ld.global.nc.u64 %rd594, [%rd595];
	// end inline asm
	add.s64 	%rd597, %rd557, 160;
	// begin inline asm
	ld.global.nc.u64 %rd596, [%rd597];
	// end inline asm
	add.s64 	%rd599, %rd557, 168;
	// begin inline asm
	ld.global.nc.u64 %rd598, [%rd599];
	// end inline asm
	add.s64 	%rd601, %rd557, 176;
	// begin inline asm
	ld.global.nc.u64 %rd600, [%rd601];
	// end inline asm
	add.s64 	%rd603, %rd557, 184;
	// begin inline asm
	ld.global.nc.u64 %rd602, [%rd603];
	// end inline asm
	add.s64 	%rd605, %rd557, 192;
	// begin inline asm
	ld.global.nc.u64 %rd604, [%rd605];
	// end inline asm
	add.s64 	%rd607, %rd557, 200;
	// begin inline asm
	ld.global.nc.u64 %rd606, [%rd607];
	// end inline asm
	add.s64 	%rd609, %rd557, 208;
	// begin inline asm
	ld.global.nc.u64 %rd608, [%rd609];
	// end inline asm
	add.s64 	%rd611, %rd557, 216;
	// begin inline asm
	ld.global.nc.u64 %rd610, [%rd611];
	// end inline asm
	add.s64 	%rd613, %rd557, 224;
	// begin inline asm
	ld.global.nc.u64 %rd612, [%rd613];
	// end inline asm
	add.s64 	%rd615, %rd557, 232;
	// begin inline asm
	ld.global.nc.u64 %rd614, [%rd615];
	// end inline asm
	add.s64 	%rd617, %rd557, 240;
	// begin inline asm
	ld.global.nc.u64 %rd616, [%rd617];
	// end inline asm
	add.s64 	%rd619, %rd557, 248;
	// begin inline asm
	ld.global.nc.u64 %rd618, [%rd619];
	// end inline asm
	add.s64 	%rd621, %rd557, 256;
	// begin inline asm
	ld.global.nc.u64 %rd620, [%rd621];
	// end inline asm
	add.s64 	%rd623, %rd557, 264;
	// begin inline asm
	ld.global.nc.u64 %rd622, [%rd623];
	// end inline asm
	cvt.u32.u64 	%r27825, %rd556;
	mov.b64 	%fd78, %rd558;
	cvt.u16.u64 	%rs13073, %rd560;
	shr.u64 	%rd625, %rd560, 8;
	cvt.u16.u64 	%rs13072, %rd625;
	shr.u64 	%rd626, %rd560, 16;
	cvt.u16.u64 	%rs13071, %rd626;
	shr.u64 	%rd627, %rd560, 24;
	cvt.u16.u64 	%rs13070, %rd627;
	shr.u64 	%rd628, %rd560, 32;
	cvt.u16.u64 	%rs13069, %rd628;
	shr.u64 	%rd629, %rd560, 40;
	cvt.u16.u64 	%rs13068, %rd629;
	shr.u64 	%rd630, %rd560, 48;
	cvt.u16.u64 	%rs13067, %rd630;
	shr.u64 	%rd631, %rd560, 56;
	cvt.u16.u64 	%rs13066, %rd631;
	cvt.u16.u64 	%rs13065, %rd562;
	shr.u64 	%rd632, %rd562, 8;
	cvt.u16.u64 	%rs13064, %rd632;
	shr.u64 	%rd633, %rd562, 16;
	cvt.u16.u64 	%rs13063, %rd633;
	shr.u64 	%rd634, %rd562, 24;
	cvt.u16.u64 	%rs13062, %rd634;
	shr.u64 	%rd635, %rd562, 32;
	cvt.u16.u64 	%rs13061, %rd635;
	shr.u64 	%rd636, %rd562, 40;
	cvt.u16.u64 	%rs13060, %rd636;
	shr.u64 	%rd637, %rd562, 48;
	cvt.u16.u64 	%rs13059, %rd637;
	shr.u64 	%rd638, %rd562, 56;
	cvt.u16.u64 	%rs13058, %rd638;
	cvt.u16.u64 	%rs13057, %rd564;
	shr.u64 	%rd639, %rd564, 8;
	cvt.u16.u64 	%rs13056, %rd639;
	shr.u64 	%rd640, %rd564, 16;
	cvt.u16.u64 	%rs13055, %rd640;
	shr.u64 	%rd641, %rd564, 24;
	cvt.u16.u64 	%rs13054, %rd641;
	shr.u64 	%rd642, %rd564, 32;
	cvt.u16.u64 	%rs13053, %rd642;
	shr.u64 	%rd643, %rd564, 40;
	cvt.u16.u64 	%rs13052, %rd643;
	shr.u64 	%rd644, %rd564, 48;
	cvt.u16.u64 	%rs13051, %rd644;
	shr.u64 	%rd645, %rd564, 56;
	cvt.u16.u64 	%rs13050, %rd645;
	cvt.u16.u64 	%rs13049, %rd566;
	shr.u64 	%rd646, %rd566, 8;
	cvt.u16.u64 	%rs13048, %rd646;
	shr.u64 	%rd647, %rd566, 16;
	cvt.u16.u64 	%rs13047, %rd647;
	shr.u64 	%rd648, %rd566, 24;
	cvt.u16.u64 	%rs13046, %rd648;
	shr.u64 	%rd649, %rd566, 32;
	cvt.u16.u64 	%rs13045, %rd649;
	shr.u64 	%rd650, %rd566, 40;
	cvt.u16.u64 	%rs13044, %rd650;
	shr.u64 	%rd651, %rd566, 48;
	cvt.u16.u64 	%rs13043, %rd651;
	shr.u64 	%rd652, %rd566, 56;
	cvt.u16.u64 	%rs13042, %rd652;
	cvt.u16.u64 	%rs13041, %rd568;
	shr.u64 	%rd653, %rd568, 8;
	cvt.u16.u64 	%rs13040, %rd653;
	shr.u64 	%rd654, %rd568, 16;
	cvt.u16.u64 	%rs13039, %rd654;
	shr.u64 	%rd655, %rd568, 24;
	cvt.u16.u64 	%rs13038, %rd655;
	shr.u64 	%rd656, %rd568, 32;
	cvt.u16.u64 	%rs13037, %rd656;
	shr.u64 	%rd657, %rd568, 40;
	cvt.u16.u64 	%rs13036, %rd657;
	shr.u64 	%rd658, %rd568, 48;
	cvt.u16.u64 	%rs13035, %rd658;
	shr.u64 	%rd659, %rd568, 56;
	cvt.u16.u64 	%rs13034, %rd659;
	cvt.u16.u64 	%rs13033, %rd570;
	shr.u64 	%rd660, %rd570, 8;
	cvt.u16.u64 	%rs13032, %rd660;
	shr.u64 	%rd661, %rd570, 16;
	cvt.u16.u64 	%rs13031, %rd661;
	shr.u64 	%rd662, %rd570, 24;
	cvt.u16.u64 	%rs13030, %rd662;
	shr.u64 	%rd663, %rd570, 32;
	cvt.u16.u64 	%rs13029, %rd663;
	shr.u64 	%rd664, %rd570, 40;
	cvt.u16.u64 	%rs13028, %rd664;
	shr.u64 	%rd665, %rd570, 48;
	cvt.u16.u64 	%rs13027, %rd665;
	shr.u64 	%rd666, %rd570, 56;
	cvt.u16.u64 	%rs13026, %rd666;
	cvt.u16.u64 	%rs13025, %rd572;
	shr.u64 	%rd667, %rd572, 8;
	cvt.u16.u64 	%rs13024, %rd667;
	shr.u64 	%rd668, %rd572, 16;
	cvt.u16.u64 	%rs13023, %rd668;
	shr.u64 	%rd669, %rd572, 24;
	cvt.u16.u64 	%rs13022, %rd669;
	shr.u64 	%rd670, %rd572, 32;
	cvt.u16.u64 	%rs13021, %rd670;
	shr.u64 	%rd671, %rd572, 40;
	cvt.u16.u64 	%rs13020, %rd671;
	shr.u64 	%rd672, %rd572, 48;
	cvt.u16.u64 	%rs13019, %rd672;
	shr.u64 	%rd673, %rd572, 56;
	cvt.u16.u64 	%rs13018, %rd673;
	cvt.u16.u64 	%rs13017, %rd574;
	shr.u64 	%rd674, %rd574, 8;
	cvt.u16.u64 	%rs13016, %rd674;
	shr.u64 	%rd675, %rd574, 16;
	cvt.u16.u64 	%rs13015, %rd675;
	shr.u64 	%rd676, %rd574, 24;
	cvt.u16.u64 	%rs13014, %rd676;
	shr.u64 	%rd677, %rd574, 32;
	cvt.u16.u64 	%rs13013, %rd677;
	shr.u64 	%rd678, %rd574, 40;
	cvt.u16.u64 	%rs13012, %rd678;
	shr.u64 	%rd679, %rd574, 48;
	cvt.u16.u64 	%rs13011, %rd679;
	shr.u64 	%rd680, %rd574, 56;
	cvt.u16.u64 	%rs13010, %rd680;
	cvt.u16.u64 	%rs13009, %rd576;
	shr.u64 	%rd681, %rd576, 8;
	cvt.u16.u64 	%rs13008, %rd681;
	shr.u64 	%rd682, %rd576, 16;
	cvt.u16.u64 	%rs13007, %rd682;
	shr.u64 	%rd683, %rd576, 24;
	cvt.u16.u64 	%rs13006, %rd683;
	shr.u64 	%rd684, %rd576, 32;
	cvt.u16.u64 	%rs13005, %rd684;
	shr.u64 	%rd685, %rd576, 40;
	cvt.u16.u64 	%rs13004, %rd685;
	shr.u64 	%rd686, %rd576, 48;
	cvt.u16.u64 	%rs13003, %rd686;
	shr.u64 	%rd687, %rd576, 56;
	cvt.u16.u64 	%rs13002, %rd687;
	cvt.u16.u64 	%rs13001, %rd578;
	shr.u64 	%rd688, %rd578, 8;
	cvt.u16.u64 	%rs13000, %rd688;
	shr.u64 	%rd689, %rd578, 16;
	cvt.u16.u64 	%rs12999, %rd689;
	shr.u64 	%rd690, %rd578, 24;
	cvt.u16.u64 	%rs12998, %rd690;
	shr.u64 	%rd691, %rd578, 32;
	cvt.u16.u64 	%rs12997, %rd691;
	shr.u64 	%rd692, %rd578, 40;
	cvt.u16.u64 	%rs12996, %rd692;
	shr.u64 	%rd693, %rd578, 48;
	cvt.u16.u64 	%rs12995, %rd693;
	shr.u64 	%rd694, %rd578, 56;
	cvt.u16.u64 	%rs12994, %rd694;
	cvt.u16.u64 	%rs12993, %rd580;
	shr.u64 	%rd695, %rd580, 8;
	cvt.u16.u64 	%rs12992, %rd695;
	shr.u64 	%rd696, %rd580, 16;
	cvt.u16.u64 	%rs12991, %rd696;
	shr.u64 	%rd697, %rd580, 24;
	cvt.u16.u64 	%rs12990, %rd697;
	shr.u64 	%rd698, %rd580, 32;
	cvt.u16.u64 	%rs12989, %rd698;
	shr.u64 	%rd699, %rd580, 40;
	cvt.u16.u64 	%rs12988, %rd699;
	shr.u64 	%rd700, %rd580, 48;
	cvt.u16.u64 	%rs12987, %rd700;
	shr.u64 	%rd701, %rd580, 56;
	cvt.u16.u64 	%rs12986, %rd701;
	cvt.u16.u64 	%rs12985, %rd582;
	shr.u64 	%rd702, %rd582, 8;
	cvt.u16.u64 	%rs12984, %rd702;
	shr.u64 	%rd703, %rd582, 16;
	cvt.u16.u64 	%rs12983, %rd703;
	shr.u64 	%rd704, %rd582, 24;
	cvt.u16.u64 	%rs12982, %rd704;
	shr.u64 	%rd705, %rd582, 32;
	cvt.u16.u64 	%rs12981, %rd705;
	shr.u64 	%rd706, %rd582, 40;
	cvt.u16.u64 	%rs12980, %rd706;
	shr.u64 	%rd707, %rd582, 48;
	cvt.u16.u64 	%rs12979, %rd707;
	shr.u64 	%rd708, %rd582, 56;
	cvt.u16.u64 	%rs12978, %rd708;
	cvt.u16.u64 	%rs12977, %rd584;
	shr.u64 	%rd709, %rd584, 8;
	cvt.u16.u64 	%rs12976, %rd709;
	shr.u64 	%rd710, %rd584, 16;
	cvt.u16.u64 	%rs12975, %rd710;
	shr.u64 	%rd711, %rd584, 24;
	cvt.u16.u64 	%rs12974, %rd711;
	shr.u64 	%rd712, %rd584, 32;
	cvt.u16.u64 	%rs12973, %rd712;
	shr.u64 	%rd713, %rd584, 40;
	cvt.u16.u64 	%rs12972, %rd713;
	shr.u64 	%rd714, %rd584, 48;
	cvt.u16.u64 	%rs12971, %rd714;
	shr.u64 	%rd715, %rd584, 56;
	cvt.u16.u64 	%rs12970, %rd715;
	cvt.u16.u64 	%rs12969, %rd586;
	shr.u64 	%rd716, %rd586, 8;
	cvt.u16.u64 	%rs12968, %rd716;
	shr.u64 	%rd717, %rd586, 16;
	cvt.u16.u64 	%rs12967, %rd717;
	shr.u64 	%rd718, %rd586, 24;
	cvt.u16.u64 	%rs12966, %rd718;
	shr.u64 	%rd719, %rd586, 32;
	cvt.u16.u64 	%rs12965, %rd719;
	shr.u64 	%rd720, %rd586, 40;
	cvt.u16.u64 	%rs12964, %rd720;
	shr.u64 	%rd721, %rd586, 48;
	cvt.u16.u64 	%rs12963, %rd721;
	shr.u64 	%rd722, %rd586, 56;
	cvt.u16.u64 	%rs12962, %rd722;
	cvt.u16.u64 	%rs12961, %rd588;
	shr.u64 	%rd723, %rd588, 8;
	cvt.u16.u64 	%rs12960, %rd723;
	shr.u64 	%rd724, %rd588, 16;
	cvt.u16.u64 	%rs12959, %rd724;
	shr.u64 	%rd725, %rd588, 24;
	cvt.u16.u64 	%rs12958, %rd725;
	shr.u64 	%rd726, %rd588, 32;
	cvt.u16.u64 	%rs12957, %rd726;
	shr.u64 	%rd727, %rd588, 40;
	cvt.u16.u64 	%rs12956, %rd727;
	shr.u64 	%rd728, %rd588, 48;
	cvt.u16.u64 	%rs12955, %rd728;
	shr.u64 	%rd729, %rd588, 56;
	cvt.u16.u64 	%rs12954, %rd729;
	cvt.u16.u64 	%rs12953, %rd590;
	shr.u64 	%rd730, %rd590, 8;
	cvt.u16.u64 	%rs12952, %rd730;
	shr.u64 	%rd731, %rd590, 16;
	cvt.u16.u64 	%rs12951, %rd731;
	shr.u64 	%rd732, %rd590, 24;
	cvt.u16.u64 	%rs12950, %rd732;
	shr.u64 	%rd733, %rd590, 32;
	cvt.u16.u64 	%rs12949, %rd733;
	shr.u64 	%rd734, %rd590, 40;
	cvt.u16.u64 	%rs12948, %rd734;
	shr.u64 	%rd735, %rd590, 48;
	cvt.u16.u64 	%rs12947, %rd735;
	shr.u64 	%rd736, %rd590, 56;
	cvt.u16.u64 	%rs12946, %rd736;
	cvt.u16.u64 	%rs12945, %rd592;
	shr.u64 	%rd737, %rd592, 8;
	cvt.u16.u64 	%rs12944, %rd737;
	shr.u64 	%rd738, %rd592, 16;
	cvt.u16.u64 	%rs12943, %rd738;
	shr.u64 	%rd739, %rd592, 24;
	cvt.u16.u64 	%rs12942, %rd739;
	shr.u64 	%rd740, %rd592, 32;
	cvt.u16.u64 	%rs12941, %rd740;
	shr.u64 	%rd741, %rd592, 40;
	cvt.u16.u64 	%rs12940, %rd741;
	shr.u64 	%rd742, %rd592, 48;
	cvt.u16.u64 	%rs12939, %rd742;
	shr.u64 	%rd743, %rd592, 56;
	cvt.u16.u64 	%rs12938, %rd743;
	cvt.u16.u64 	%rs12937, %rd594;
	shr.u64 	%rd744, %rd594, 8;
	cvt.u16.u64 	%rs12936, %rd744;
	shr.u64 	%rd745, %rd594, 16;
	cvt.u16.u64 	%rs12935, %rd745;
	shr.u64 	%rd746, %rd594, 24;
	cvt.u16.u64 	%rs12934, %rd746;
	shr.u64 	%rd747, %rd594, 32;
	cvt.u16.u64 	%rs12933, %rd747;
	shr.u64 	%rd748, %rd594, 40;
	cvt.u16.u64 	%rs12932, %rd748;
	shr.u64 	%rd749, %rd594, 48;
	cvt.u16.u64 	%rs12931, %rd749;
	shr.u64 	%rd750, %rd594, 56;
	cvt.u16.u64 	%rs12930, %rd750;
	cvt.u16.u64 	%rs12929, %rd596;
	shr.u64 	%rd751, %rd596, 8;
	cvt.u16.u64 	%rs12928, %rd751;
	shr.u64 	%rd752, %rd596, 16;
	cvt.u16.u64 	%rs12927, %rd752;
	shr.u64 	%rd753, %rd596, 24;
	cvt.u16.u64 	%rs12926, %rd753;
	shr.u64 	%rd754, %rd596, 32;
	cvt.u16.u64 	%rs12925, %rd754;
	shr.u64 	%rd755, %rd596, 40;
	cvt.u16.u64 	%rs12924, %rd755;
	shr.u64 	%rd756, %rd596, 48;
	cvt.u16.u64 	%rs12923, %rd756;
	shr.u64 	%rd757, %rd596, 56;
	cvt.u16.u64 	%rs12922, %rd757;
	cvt.u16.u64 	%rs12921, %rd598;
	shr.u64 	%rd758, %rd598, 8;
	cvt.u16.u64 	%rs12920, %rd758;
	shr.u64 	%rd759, %rd598, 16;
	cvt.u16.u64 	%rs12919, %rd759;
	shr.u64 	%rd760, %rd598, 24;
	cvt.u16.u64 	%rs12918, %rd760;
	shr.u64 	%rd761, %rd598, 32;
	cvt.u16.u64 	%rs12917, %rd761;
	shr.u64 	%rd762, %rd598, 40;
	cvt.u16.u64 	%rs12916, %rd762;
	shr.u64 	%rd763, %rd598, 48;
	cvt.u16.u64 	%rs12915, %rd763;
	shr.u64 	%rd764, %rd598, 56;
	cvt.u16.u64 	%rs12914, %rd764;
	cvt.u16.u64 	%rs12913, %rd600;
	shr.u64 	%rd765, %rd600, 8;
	cvt.u16.u64 	%rs12912, %rd765;
	shr.u64 	%rd766, %rd600, 16;
	cvt.u16.u64 	%rs12911, %rd766;
	shr.u64 	%rd767, %rd600, 24;
	cvt.u16.u64 	%rs12910, %rd767;
	shr.u64 	%rd768, %rd600, 32;
	cvt.u16.u64 	%rs12909, %rd768;
	shr.u64 	%rd769, %rd600, 40;
	cvt.u16.u64 	%rs12908, %rd769;
	shr.u64 	%rd770, %rd600, 48;
	cvt.u16.u64 	%rs12907, %rd770;
	shr.u64 	%rd771, %rd600, 56;
	cvt.u16.u64 	%rs12906, %rd771;
	cvt.u16.u64 	%rs12905, %rd602;
	shr.u64 	%rd772, %rd602, 8;
	cvt.u16.u64 	%rs12904, %rd772;
	shr.u64 	%rd773, %rd602, 16;
	cvt.u16.u64 	%rs12903, %rd773;
	shr.u64 	%rd774, %rd602, 24;
	cvt.u16.u64 	%rs12902, %rd774;
	shr.u64 	%rd775, %rd602, 32;
	cvt.u16.u64 	%rs12901, %rd775;
	shr.u64 	%rd776, %rd602, 40;
	cvt.u16.u64 	%rs12900, %rd776;
	shr.u64 	%rd777, %rd602, 48;
	cvt.u16.u64 	%rs12899, %rd777;
	shr.u64 	%rd778, %rd602, 56;
	cvt.u16.u64 	%rs12898, %rd778;
	cvt.u16.u64 	%rs12897, %rd604;
	shr.u64 	%rd779, %rd604, 8;
	cvt.u16.u64 	%rs12896, %rd779;
	shr.u64 	%rd780, %rd604, 16;
	cvt.u16.u64 	%rs12895, %rd780;
	shr.u64 	%rd781, %rd604, 24;
	cvt.u16.u64 	%rs12894, %rd781;
	shr.u64 	%rd782, %rd604, 32;
	cvt.u16.u64 	%rs12893, %rd782;
	shr.u64 	%rd783, %rd604, 40;
	cvt.u16.u64 	%rs12892, %rd783;
	shr.u64 	%rd784, %rd604, 48;
	cvt.u16.u64 	%rs12891, %rd784;
	shr.u64 	%rd785, %rd604, 56;
	cvt.u16.u64 	%rs12890, %rd785;
	cvt.u16.u64 	%rs12889, %rd606;
	shr.u64 	%rd786, %rd606, 8;
	cvt.u16.u64 	%rs12888, %rd786;
	shr.u64 	%rd787, %rd606, 16;
	cvt.u16.u64 	%rs12887, %rd787;
	shr.u64 	%rd788, %rd606, 24;
	cvt.u16.u64 	%rs12886, %rd788;
	shr.u64 	%rd789, %rd606, 32;
	cvt.u16.u64 	%rs12885, %rd789;
	shr.u64 	%rd790, %rd606, 40;
	cvt.u16.u64 	%rs12884, %rd790;
	shr.u64 	%rd791, %rd606, 48;
	cvt.u16.u64 	%rs12883, %rd791;
	shr.u64 	%rd792, %rd606, 56;
	cvt.u16.u64 	%rs12882, %rd792;
	cvt.u16.u64 	%rs12881, %rd608;
	shr.u64 	%rd793, %rd608, 8;
	cvt.u16.u64 	%rs12880, %rd793;
	shr.u64 	%rd794, %rd608, 16;
	cvt.u16.u64 	%rs12879, %rd794;
	shr.u64 	%rd795, %rd608, 24;
	cvt.u16.u64 	%rs12878, %rd795;
	shr.u64 	%rd796, %rd608, 32;
	cvt.u16.u64 	%rs12877, %rd796;
	shr.u64 	%rd797, %rd608, 40;
	cvt.u16.u64 	%rs12876, %rd797;
	shr.u64 	%rd798, %rd608, 48;
	cvt.u16.u64 	%rs12875, %rd798;
	shr.u64 	%rd799, %rd608, 56;
	cvt.u16.u64 	%rs12874, %rd799;
	cvt.u16.u64 	%rs12873, %rd610;
	shr.u64 	%rd800, %rd610, 8;
	cvt.u16.u64 	%rs12872, %rd800;
	shr.u64 	%rd801, %rd610, 16;
	cvt.u16.u64 	%rs12871, %rd801;
	shr.u64 	%rd802, %rd610, 24;
	cvt.u16.u64 	%rs12870, %rd802;
	shr.u64 	%rd803, %rd610, 32;
	cvt.u16.u64 	%rs12869, %rd803;
	shr.u64 	%rd804, %rd610, 40;
	cvt.u16.u64 	%rs12868, %rd804;
	shr.u64 	%rd805, %rd610, 48;
	cvt.u16.u64 	%rs12867, %rd805;
	shr.u64 	%rd806, %rd610, 56;
	cvt.u16.u64 	%rs12866, %rd806;
	cvt.u16.u64 	%rs12865, %rd612;
	shr.u64 	%rd807, %rd612, 8;
	cvt.u16.u64 	%rs12864, %rd807;
	shr.u64 	%rd808, %rd612, 16;
	cvt.u16.u64 	%rs12863, %rd808;
	shr.u64 	%rd809, %rd612, 24;
	cvt.u16.u64 	%rs12862, %rd809;
	shr.u64 	%rd810, %rd612, 32;
	cvt.u16.u64 	%rs12861, %rd810;
	shr.u64 	%rd811, %rd612, 40;
	cvt.u16.u64 	%rs12860, %rd811;
	shr.u64 	%rd812, %rd612, 48;
	cvt.u16.u64 	%rs12859, %rd812;
	shr.u64 	%rd813, %rd612, 56;
	cvt.u16.u64 	%rs12858, %rd813;
	cvt.u16.u64 	%rs12857, %rd614;
	shr.u64 	%rd814, %rd614, 8;
	cvt.u16.u64 	%rs12856, %rd814;
	shr.u64 	%rd815, %rd614, 16;
	cvt.u16.u64 	%rs12855, %rd815;
	shr.u64 	%rd816, %rd614, 24;
	cvt.u16.u64 	%rs12854, %rd816;
	shr.u64 	%rd817, %rd614, 32;
	cvt.u16.u64 	%rs12853, %rd817;
	shr.u64 	%rd818, %rd614, 40;
	cvt.u16.u64 	%rs12852, %rd818;
	shr.u64 	%rd819, %rd614, 48;
	cvt.u16.u64 	%rs12851, %rd819;
	shr.u64 	%rd820, %rd614, 56;
	cvt.u16.u64 	%rs12850, %rd820;
	cvt.u16.u64 	%rs12849, %rd616;
	shr.u64 	%rd821, %rd616, 8;
	cvt.u16.u64 	%rs12848, %rd821;
	shr.u64 	%rd822, %rd616, 16;
	cvt.u16.u64 	%rs12847, %rd822;
	shr.u64 	%rd823, %rd616, 24;
	cvt.u16.u64 	%rs12846, %rd823;
	shr.u64 	%rd824, %rd616, 32;
	cvt.u16.u64 	%rs12845, %rd824;
	shr.u64 	%rd825, %rd616, 40;
	cvt.u16.u64 	%rs12844, %rd825;
	shr.u64 	%rd826, %rd616, 48;
	cvt.u16.u64 	%rs12843, %rd826;
	shr.u64 	%rd827, %rd616, 56;
	cvt.u16.u64 	%rs12842, %rd827;
	cvt.u16.u64 	%rs12841, %rd618;
	shr.u64 	%rd828, %rd618, 8;
	cvt.u16.u64 	%rs12840, %rd828;
	shr.u64 	%rd829, %rd618, 16;
	cvt.u16.u64 	%rs12839, %rd829;
	shr.u64 	%rd830, %rd618, 24;
	cvt.u16.u64 	%rs12838, %rd830;
	shr.u64 	%rd831, %rd618, 32;
	cvt.u16.u64 	%rs12837, %rd831;
	shr.u64 	%rd832, %rd618, 40;
	cvt.u16.u64 	%rs12836, %rd832;
	shr.u64 	%rd833, %rd618, 48;
	cvt.u16.u64 	%rs12835, %rd833;
	shr.u64 	%rd834, %rd618, 56;
	cvt.u16.u64 	%rs12834, %rd834;
	cvt.u16.u64 	%rs12833, %rd620;
	shr.u64 	%rd835, %rd620, 8;
	cvt.u16.u64 	%rs12832, %rd835;
	shr.u64 	%rd836, %rd620, 16;
	cvt.u16.u64 	%rs12831, %rd836;
	shr.u64 	%rd837, %rd620, 24;
	cvt.u16.u64 	%rs12830, %rd837;
	shr.u64 	%rd838, %rd620, 32;
	cvt.u16.u64 	%rs12829, %rd838;
	shr.u64 	%rd839, %rd620, 40;
	cvt.u16.u64 	%rs12828, %rd839;
	shr.u64 	%rd840, %rd620, 48;
	cvt.u16.u64 	%rs12827, %rd840;
	shr.u64 	%rd841, %rd620, 56;
	cvt.u16.u64 	%rs12826, %rd841;
	cvt.u16.u64 	%rs12825, %rd622;
	shr.u64 	%rd842, %rd622, 8;
	cvt.u16.u64 	%rs12824, %rd842;
	shr.u64 	%rd843, %rd622, 16;
	cvt.u16.u64 	%rs12823, %rd843;
	shr.u64 	%rd844, %rd622, 24;
	cvt.u16.u64 	%rs12822, %rd844;
	shr.u64 	%rd845, %rd622, 32;
	cvt.u16.u64 	%rs12821, %rd845;
	shr.u64 	%rd846, %rd622, 40;
	cvt.u16.u64 	%rs12820, %rd846;
	shr.u64 	%rd847, %rd622, 48;
	cvt.u16.u64 	%rs12819, %rd847;
	shr.u64 	%rd848, %rd622, 56;
	cvt.u16.u64 	%rs12818, %rd848;
	add.s32 	%r27819, %r13033, 192;
$L__BB3_7:
	ld.param.u32 	%r27804, [_ZN3cub18CUB_300001_SM_10006detail6reduce28DeviceReduceSingleTileKernelINS2_10policy_hubI4Itemj13Addition_funcE10Policy1000EPS5_S9_iS6_S5_S5_N4cuda3std3__410__identityEEEvT0_T1_T2_T3_T4_T6__param_2];
	setp.ge.s32 	%p53, %r27819, %r27804;
	@%p53 bra 	$L__BB3_14;
$L__BB3_8:
	ld.param.u64 	%rd1030, [_ZN3cub18CUB_300001_SM_10006detail6reduce28DeviceReduceSingleTileKernelINS2_10policy_hubI4Itemj13Addition_funcE10Policy1000EPS5_S9_iS6_S5_S5_N4cuda3std3__410__identityEEEvT0_T1_T2_T3_T4_T6__param_0];
	mul.wide.s32 	%rd917, %r27819, 272;
	add.s64 	%rd850, %rd1030, %rd917;
	// begin inline asm
	ld.global.nc.u64 %rd849, [%rd850];
	// end inline asm
	add.s64 	%rd852, %rd850, 8;
	// begin inline asm
	ld.global.nc.u64 %rd851, [%rd852];
	// end inline asm
	add.s64 	%rd854, %rd850, 16;
	// begin inline asm
	ld.global.nc.u64 %rd853, [%rd854];
	// end inline asm
	add.s64 	%rd856, %rd850, 24;
	// begin inline asm
	ld.global.nc.u64 %rd855, [%rd856];
	// end inline asm
	add.s64 	%rd858, %rd850, 32;
	// begin inline asm
	ld.global.nc.u64 %rd857, [%rd858];
	// end inline asm
	add.s64 	%rd860, %rd850, 40;
	// begin inline asm
	ld.global.nc.u64 %rd859, [%rd860];
	// end inline asm
	add.s64 	%rd862, %rd850, 48;
	// begin inline asm
	ld.global.nc.u64 %rd861, [%rd862];
	// end inline asm
	add.s64 	%rd864, %rd850, 56;
	// begin inline asm
	ld.global.nc.u64 %rd863, [%rd864];
	// end inline asm
	add.s64 	%rd866, %rd850, 64;
	// begin inline asm
	ld.global.nc.u64 %rd865, [%rd866];
	// end inline asm
	add.s64 	%rd868, %rd850, 72;
	// begin inline asm
	ld.global.nc.u64 %rd867, [%rd868];
	// end inline asm
	add.s64 	%rd870, %rd850, 80;
	// begin inline asm
	ld.global.nc.u64 %rd869, [%rd870];
	// end inline asm
	add.s64 	%rd872, %rd850, 88;
	// begin inline asm
	ld.global.nc.u64 %rd871, [%rd872];
	// end inline asm
	add.s64 	%rd874, %rd850, 96;
	// begin inline asm
	ld.global.nc.u64 %rd873, [%rd874];
	// end inline asm
	add.s64 	%rd876, %rd850, 104;
	// begin inline asm
	ld.global.nc.u64 %rd875, [%rd876];
	// end inline asm
	add.s64 	%rd878, %rd850, 112;
	// begin inline asm
	ld.global.nc.u64 %rd877, [%rd878];
	// end inline asm
	add.s64 	%rd880, %rd850, 120;
	// begin inline asm
	ld.global.nc.u64 %rd879, [%rd880];
	// end inline asm
	add.s64 	%rd882, %rd850, 128;
	// begin inline asm
	ld.global.nc.u64 %rd881, [%rd882];
	// end inline asm
	add.s64 	%rd884, %rd850, 136;
	// begin inline asm
	ld.global.nc.u64 %rd883, [%rd884];
	// end inline asm
	add.s64 	%rd886, %rd850, 144;
	// begin inline asm
	ld.global.nc.u64 %rd885, [%rd886];
	// end inline asm
	add.s64 	%rd888, %rd850, 152;
	// begin inline asm
	ld.global.nc.u64 %rd887, [%rd888];
	// end inline asm
	add.s64 	%rd890, %rd850, 160;
	// begin inline asm
	ld.global.nc.u64 %rd889, [%rd890];
	// end inline asm
	add.s64 	%rd892, %rd850, 168;
	// begin inline asm
	ld.global.nc.u64 %rd891, [%rd892];
	// end inline asm
	add.s64 	%rd894, %rd850, 176;
	// begin inline asm
	ld.global.nc.u64 %rd893, [%rd894];
	// end inline asm
	add.s64 	%rd896, %rd850, 184;
	// begin inline asm
	ld.global.nc.u64 %rd895, [%rd896];
	// end inline asm
	add.s64 	%rd898, %rd850, 192;
	// begin inline asm
	ld.global.nc.u64 %rd897, [%rd898];
	// end inline asm
	add.s64 	%rd900, %rd850, 200;
	// begin inline asm
	ld.global.nc.u64 %rd899, [%rd900];
	// end inline asm
	add.s64 	%rd902, %rd850, 208;
	// begin inline asm
	ld.global.nc.u64 %rd901, [%rd902];
	// end inline asm
	add.s64 	%rd904, %rd850, 216;
	// begin inline asm
	ld.global.nc.u64 %rd903, [%rd904];
	// end inline asm
	add.s64 	%rd906, %rd850, 224;
	// begin inline asm
	ld.global.nc.u64 %rd905, [%rd906];
	// end inline asm
	add.s64 	%rd908, %rd850, 232;
	// begin inline asm
	ld.global.nc.u64 %rd907, [%rd908];
	// end inline asm
	add.s64 	%rd910, %rd850, 240;
	// begin inline asm
	ld.global.nc.u64 %rd909, [%rd910];
	// end inline asm
	add.s64 	%rd912, %rd850, 248;
	// begin inline asm
	ld.global.nc.u64 %rd911, [%rd912];
	// end inline asm
	add.s64 	%rd914, %rd850, 256;
	// begin inline asm
	ld.global.nc.u64 %rd913, [%rd914];
	// end inline asm
	add.s64 	%rd916, %rd850, 264;
	// begin inline asm
	ld.global.nc.u64 %rd915, [%rd916];
	// end inline asm
	cvt.u32.u64 	%r10, %rd849;
	cvt.u16.u64 	%rs12817, %rd853;
	st.local.u32 	[%rd4], %r10;
	st.local.u64 	[%rd4+8], %rd851;
	st.local.u64 	[%rd4+16], %rd853;
	st.local.u64 	[%rd4+24], %rd855;
	st.local.u64 	[%rd4+32], %rd857;
	st.local.u64 	[%rd4+40], %rd859;
	st.local.u64 	[%rd4+48], %rd861;
	st.local.u64 	[%rd4+56], %rd863;
	st.local.u64 	[%rd4+64], %rd865;
	st.local.u64 	[%rd4+72], %rd867;
	st.local.u64 	[%rd4+80], %rd869;
	st.local.u64 	[%rd4+88], %rd871;
	st.local.u64 	[%rd4+96], %rd873;
	st.local.u64 	[%rd4+104], %rd875;
	st.local.u64 	[%rd4+112], %rd877;
	st.local.u64 	[%rd4+120], %rd879;
	st.local.u64 	[%rd4+128], %rd881;
	st.local.u64 	[%rd4+136], %rd883;
	st.local.u64 	[%rd4+144], %rd885;
	st.local.u64 	[%rd4+152], %rd887;
	st.local.u64 	[%rd4+160], %rd889;
	st.local.u64 	[%rd4+168], %rd891;
	st.local.u64 	[%rd4+176], %rd893;
	st.local.u64 	[%rd4+184], %rd895;
	st.local.u64 	[%rd4+192], %rd897;
	st.local.u64 	[%rd4+200], %rd899;
	st.local.u64 	[%rd4+208], %rd901;
	st.local.u64 	[%rd4+216], %rd903;
	st.local.u64 	[%rd4+224], %rd905;
	st.local.u64 	[%rd4+232], %rd907;
	st.local.u64 	[%rd4+240], %rd909;
	st.local.u64 	[%rd4+248], %rd911;
	st.local.u64 	[%rd4+256], %rd913;
	st.local.u64 	[%rd4+264], %rd915;
	st.local.u32 	[%rd3], %r27825;
	st.local.f64 	[%rd3+8], %fd78;
	cvt.u32.u16 	%r13035, %rs13066;
	cvt.u32.u16 	%r13036, %rs13067;
	prmt.b32 	%r13037, %r13036, %r13035, 0x3340U;
	cvt.u32.u16 	%r13038, %rs13068;
	cvt.u32.u16 	%r13039, %rs13069;
	prmt.b32 	%r13040, %r13039, %r13038, 0x3340U;
	prmt.b32 	%r13041, %r13040, %r13037, 0x5410U;
	cvt.u32.u16 	%r13042, %rs13070;
	cvt.u32.u16 	%r13043, %rs13071;
	prmt.b32 	%r13044, %r13043, %r13042, 0x3340U;
	cvt.u32.u16 	%r13045, %rs13072;
	cvt.u32.u16 	%r13046, %rs13073;
	prmt.b32 	%r13047, %r13046, %r13045, 0x3340U;
	prmt.b32 	%r13048, %r13047, %r13044, 0x5410U;
	st.local.v2.b32 	[%rd3+16], {%r13048, %r13041};
	cvt.u32.u16 	%r13049, %rs13058;
	cvt.u32.u16 	%r13050, %rs13059;
	prmt.b32 	%r13051, %r13050, %r13049, 0x3340U;
	cvt.u32.u16 	%r13052, %rs13060;
	cvt.u32.u16 	%r13053, %rs13061;
	prmt.b32 	%r13054, %r13053, %r13052, 0x3340U;
	prmt.b32 	%r13055, %r13054, %r13051, 0x5410U;
	cvt.u32.u16 	%r13056, %rs13062;
	cvt.u32.u16 	%r13057, %rs13063;
	prmt.b32 	%r13058, %r13057, %r13056, 0x3340U;
	cvt.u32.u16 	%r13059, %rs13064;
	cvt.u32.u16 	%r13060, %rs13065;
	prmt.b32 	%r13061, %r13060, %r13059, 0x3340U;
	prmt.b32 	%r13062, %r13061, %r13058, 0x5410U;
	st.local.v2.b32 	[%rd3+24], {%r13062, %r13055};
	cvt.u32.u16 	%r13063, %rs13050;
	cvt.u32.u16 	%r13064, %rs13051;
	prmt.b32 	%r13065, %r13064, %r13063, 0x3340U;
	cvt.u32.u16 	%r13066, %rs13052;
	cvt.u32.u16 	%r13067, %rs13053;
	prmt.b32 	%r13068, %r13067, %r13066, 0x3340U;
	prmt.b32 	%r13069, %r13068, %r13065, 0x5410U;
	cvt.u32.u16 	%r13070, %rs13054;
	cvt.u32.u16 	%r13071, %rs13055;
	prmt.b32 	%r13072, %r13071, %r13070, 0x3340U;
	cvt.u32.u16 	%r13073, %rs13056;
	cvt.u32.u16 	%r13074, %rs13057;
	prmt.b32 	%r13075, %r13074, %r13073, 0x3340U;
	prmt.b32 	%r13076, %r13075, %r13072, 0x5410U;
	st.local.v2.b32 	[%rd3+32], {%r13076, %r13069};
	cvt.u32.u16 	%r13077, %rs13042;
	cvt.u32.u16 	%r13078, %rs13043;
	prmt.b32 	%r13079, %r13078, %r13077, 0x3340U;
	cvt.u32.u16 	%r13080, %rs13044;
	cvt.u32.u16 	%r13081, %rs13045;
	prmt.b32 	%r13082, %r13081, %r13080, 0x3340U;
	prmt.b32 	%r13083, %r13082, %r13079, 0x5410U;
	cvt.u32.u16 	%r13084, %rs13046;
	cvt.u32.u16 	%r13085, %rs13047;
	prmt.b32 	%r13086, %r13085, %r13084, 0x3340U;
	cvt.u32.u16 	%r13087, %rs13048;
	cvt.u32.u16 	%r13088, %rs13049;
	prmt.b32 	%r13089, %r13088, %r13087, 0x3340U;
	prmt.b32 	%r13090, %r13089, %r13086, 0x5410U;
	st.local.v2.b32 	[%rd3+40], {%r13090, %r13083};
	cvt.u32.u16 	%r13091, %rs13034;
	cvt.u32.u16 	%r13092, %rs13035;
	prmt.b32 	%r13093, %r13092, %r13091, 0x3340U;
	cvt.u32.u16 	%r13094, %rs13036;
	cvt.u32.u16 	%r13095, %rs13037;
	prmt.b32 	%r13096, %r13095, %r13094, 0x3340U;
	prmt.b32 	%r13097, %r13096, %r13093, 0x5410U;
	cvt.u32.u16 	%r13098, %rs13038;
	cvt.u32.u16 	%r13099, %rs13039;
	prmt.b32 	%r13100, %r13099, %r13098, 0x3340U;
	cvt.u32.u16 	%r13101, %rs13040;
	cvt.u32.u16 	%r13102, %rs13041;
	prmt.b32 	%r13103, %r13102, %r13101, 0x3340U;
	prmt.b32 	%r13104, %r13103, %r13100, 0x5410U;
	st.local.v2.b32 	[%rd3+48], {%r13104, %r13097};
	cvt.u32.u16 	%r13105, %rs13026;
	cvt.u32.u16 	%r13106, %rs13027;
	prmt.b32 	%r13107, %r13106, %r13105, 0x3340U;
	cvt.u32.u16 	%r13108, %rs13028;
	cvt.u32.u16 	%r13109, %rs13029;
	prmt.b32 	%r13110, %r13109, %r13108, 0x3340U;
	prmt.b32 	%r13111, %r13110, %r13107, 0x5410U;
	cvt.u32.u16 	%r13112, %rs13030;
	cvt.u32.u16 	%r13113, %rs13031;
	prmt.b32 	%r13114, %r13113, %r13112, 0x3340U;
	cvt.u32.u16 	%r13115, %rs13032;
	cvt.u32.u16 	%r13116, %rs13033;
	prmt.b32 	%r13117, %r13116, %r13115, 0x3340U;
	prmt.b32 	%r13118, %r13117, %r13114, 0x5410U;
	st.local.v2.b32 	[%rd3+56], {%r13118, %r13111};
	cvt.u32.u16 	%r13119, %rs13018;
	cvt.u32.u16 	%r13120, %rs13019;
	prmt.b32 	%r13121, %r13120, %r13119, 0x3340U;
	cvt.u32.u16 	%r13122, %rs13020;
	cvt.u32.u16 	%r13123, %rs13021;
	prmt.b32 	%r13124, %r13123, %r13122, 0x3340U;
	prmt.b32 	%r13125, %r13124, %r13121, 0x5410U;
	cvt.u32.u16 	%r13126, %rs13022;
	cvt.u32.u16 	%r13127, %rs13023;
	prmt.b32 	%r13128, %r13127, %r13126, 0x3340U;
	cvt.u32.u16 	%r13129, %rs13024;
	cvt.u32.u16 	%r13130, %rs13025;
	prmt.b32 	%r13131, %r13130, %r13129, 0x3340U;
	prmt.b32 	%r13132, %r13131, %r13128, 0x5410U;
	st.local.v2.b32 	[%rd3+64], {%r13132, %r13125};
	cvt.u32.u16 	%r13133, %rs13010;
	cvt.u32.u16 	%r13134, %rs13011;
	prmt.b32 	%r13135, %r13134, %r13133, 0x3340U;
	cvt.u32.u16 	%r13136, %rs13012;
	cvt.u32.u16 	%r13137, %rs13013;
	prmt.b32 	%r13138, %r13137, %r13136, 0x3340U;
	prmt.b32 	%r13139, %r13138, %r13135, 0x5410U;
	cvt.u32.u16 	%r13140, %rs13014;
	cvt.u32.u16 	%r13141, %rs13015;
	prmt.b32 	%r13142, %r13141, %r13140, 0x3340U;
	cvt.u32.u16 	%r13143, %rs13016;
	cvt.u32.u16 	%r13144, %rs13017;
	prmt.b32 	%r13145, %r13144, %r13143, 0x3340U;
	prmt.b32 	%r13146, %r13145, %r13142, 0x5410U;
	st.local.v2.b32 	[%rd3+72], {%r13146, %r13139};
	cvt.u32.u16 	%r13147, %rs13002;
	cvt.u32.u16 	%r13148, %rs13003;
	prmt.b32 	%r13149, %r13148, %r13147, 0x3340U;
	cvt.u32.u16 	%r13150, %rs13004;
	cvt.u32.u16 	%r13151, %rs13005;
	prmt.b32 	%r13152, %r13151, %r13150, 0x3340U;
	prmt.b32 	%r13153, %r13152, %r13149, 0x5410U;
	cvt.u32.u16 	%r13154, %rs13006;
	cvt.u32.u16 	%r13155, %rs13007;
	prmt.b32 	%r13156, %r13155, %r13154, 0x3340U;
	cvt.u32.u16 	%r13157, %rs13008;
	cvt.u32.u16 	%r13158, %rs13009;
	prmt.b32 	%r13159, %r13158, %r13157, 0x3340U;
	prmt.b32 	%r13160, %r13159, %r13156, 0x5410U;
	st.local.v2.b32 	[%rd3+80], {%r13160, %r13153};
	cvt.u32.u16 	%r13161, %rs12994;
	cvt.u32.u16 	%r13162, %rs12995;
	prmt.b32 	%r13163, %r13162, %r13161, 0x3340U;
	cvt.u32.u16 	%r13164, %rs12996;
	cvt.u32.u16 	%r13165, %rs12997;
	prmt.b32 	%r13166, %r13165, %r13164, 0x3340U;
	prmt.b32 	%r13167, %r13166, %r13163, 0x5410U;
	cvt.u32.u16 	%r13168, %rs12998;
	cvt.u32.u16 	%r13169, %rs12999;
	prmt.b32 	%r13170, %r13169, %r13168, 0x3340U;
	cvt.u32.u16 	%r13171, %rs13000;
	cvt.u32.u16 	%r13172, %rs13001;
	prmt.b32 	%r13173, %r13172, %r13171, 0x3340U;
	prmt.b32 	%r13174, %r13173, %r13170, 0x5410U;
	st.local.v2.b32 	[%rd3+88], {%r13174, %r13167};
	cvt.u32.u16 	%r13175, %rs12986;
	cvt.u32.u16 	%r13176, %rs12987;
	prmt.b32 	%r13177, %r13176, %r13175, 0x3340U;
	cvt.u32.u16 	%r13178, %rs12988;
	cvt.u32.u16 	%r13179, %rs12989;
	prmt.b32 	%r13180, %r13179, %r13178, 0x3340U;
	prmt.b32 	%r13181, %r13180, %r13177, 0x5410U;
	cvt.u32.u16 	%r13182, %rs12990;
	cvt.u32.u16 	%r13183, %rs12991;
	prmt.b32 	%r13184, %r13183, %r13182, 0x3340U;
	cvt.u32.u16 	%r13185, %rs12992;
	cvt.u32.u16 	%r13186, %rs12993;
	prmt.b32 	%r13187, %r13186, %r13185, 0x3340U;
	prmt.b32 	%r13188, %r13187, %r13184, 0x5410U;
	st.local.v2.b32 	[%rd3+96], {%r13188, %r13181};
	cvt.u32.u16 	%r13189, %rs12978;
	cvt.u32.u16 	%r13190, %rs12979;
	prmt.b32 	%r13191, %r13190, %r13189, 0x3340U;
	cvt.u32.u16 	%r13192, %rs12980;
	cvt.u32.u16 	%r13193, %rs12981;
	prmt.b32 	%r13194, %r13193, %r13192, 0x3340U;
	prmt.b32 	%r13195, %r13194, %r13191, 0x5410U;
	cvt.u32.u16 	%r13196, %rs12982;
	cvt.u32.u16 	%r13197, %rs12983;
	prmt.b32 	%r13198, %r13197, %r13196, 0x3340U;
	cvt.u32.u16 	%r13199, %rs12984;
	cvt.u32.u16 	%r13200, %rs12985;
	prmt.b32 	%r13201, %r13200, %r13199, 0x3340U;
	prmt.b32 	%r13202, %r13201, %r13198, 0x5410U;
	st.local.v2.b32 	[%rd3+104], {%r13202, %r13195};
	cvt.u32.u16 	%r13203, %rs12970;
	cvt.u32.u16 	%r13204, %rs12971;
	prmt.b32 	%r13205, %r13204, %r13203, 0x3340U;
	cvt.u32.u16 	%r13206, %rs12972;
	cvt.u32.u16 	%r13207, %rs12973;
	prmt.b32 	%r13208, %r13207, %r13206, 0x3340U;
	prmt.b32 	%r13209, %r13208, %r13205, 0x5410U;
	cvt.u32.u16 	%r13210, %rs12974;
	cvt.u32.u16 	%r13211, %rs12975;
	prmt.b32 	%r13212, %r13211, %r13210, 0x3340U;
	cvt.u32.u16 	%r13213, %rs12976;
	cvt.u32.u16 	%r13214, %rs12977;
	prmt.b32 	%r13215, %r13214, %r13213, 0x3340U;
	prmt.b32 	%r13216, %r13215, %r13212, 0x5410U;
	st.local.v2.b32 	[%rd3+112], {%r13216, %r13209};
	cvt.u32.u16 	%r13217, %rs12962;
	cvt.u32.u16 	%r13218, %rs12963;
	prmt.b32 	%r13219, %r13218, %r13217, 0x3340U;
	cvt.u32.u16 	%r13220, %rs12964;
	cvt.u32.u16 	%r13221, %rs12965;
	prmt.b32 	%r13222, %r13221, %r13220, 0x3340U;
	prmt.b32 	%r13223, %r13222, %r13219, 0x5410U;
	cvt.u32.u16 	%r13224, %rs12966;
	cvt.u32.u16 	%r13225, %rs12967;
	prmt.b32 	%r13226, %r13225, %r13224, 0x3340U;
	cvt.u32.u16 	%r13227, %rs12968;
	cvt.u32.u16 	%r13228, %rs12969;
	prmt.b32 	%r13229, %r13228, %r13227, 0x3340U;
	prmt.b32 	%r13230, %r13229, %r13226, 0x5410U;
	st.local.v2.b32 	[%rd3+120], {%r13230, %r13223};
	cvt.u32.u16 	%r13231, %rs12954;
	cvt.u32.u16 	%r13232, %rs12955;
	prmt.b32 	%r13233, %r13232, %r13231, 0x3340U;
	cvt.u32.u16 	%r13234, %rs12956;
	cvt.u32.u16 	%r13235, %rs12957;
	prmt.b32 	%r13236, %r13235, %r13234, 0x3340U;
	prmt.b32 	%r13237, %r13236, %r13233, 0x5410U;
	cvt.u32.u16 	%r13238, %rs12958;
	cvt.u32.u16 	%r13239, %rs12959;
	prmt.b32 	%r13240, %r13239, %r13238, 0x3340U;
	cvt.u32.u16 	%r13241, %rs12960;
	cvt.u32.u16 	%r13242, %rs12961;
	prmt.b32 	%r13243, %r13242, %r13241, 0x3340U;
	prmt.b32 	%r13244, %r13243, %r13240, 0x5410U;
	st.local.v2.b32 	[%rd3+128], {%r13244, %r13237};
	cvt.u32.u16 	%r13245, %rs12946;
	cvt.u32.u16 	%r13246, %rs12947;
	prmt.b32 	%r13247, %r13246, %r13245, 0x3340U;
	cvt.u32.u16 	%r13248, %rs12948;
	cvt.u32.u16 	%r13249, %rs12949;
	prmt.b32 	%r13250, %r13249, %r13248, 0x3340U;
	prmt.b32 	%r13251, %r13250, %r13247, 0x5410U;
	cvt.u32.u16 	%r13252, %rs12950;
	cvt.u32.u16 	%r13253, %rs12951;
	prmt.b32 	%r13254, %r13253, %r13252, 0x3340U;
	cvt.u32.u16 	%r13255, %rs12952;
	cvt.u32.u16 	%r13256, %rs12953;
	prmt.b32 	%r13257, %r13256, %r13255, 0x3340U;
	prmt.b32 	%r13258, %r13257, %r13254, 0x5410U;
	st.local.v2.b32 	[%rd3+136], {%r13258, %r13251};
	cvt.u32.u16 	%r13259, %rs12938;
	cvt.u32.u16 	%r13260, %rs12939;
	prmt.b32 	%r13261, %r13260, %r13259, 0x3340U;
	cvt.u32.u16 	%r13262, %rs12940;
	cvt.u32.u16 	%r13263, %rs12941;
	prmt.b32 	%r13264, %r13263, %r13262, 0x3340U;
	prmt.b32 	%r13265, %r13264, %r13261, 0x5410U;
	cvt.u32.u16 	%r13266, %rs12942;
	cvt.u32.u16 	%r13267, %rs12943;
	prmt.b32 	%r13268, %r13267, %r13266, 0x3340U;
	cvt.u32.u16 	%r13269, %rs12944;
	cvt.u32.u16 	%r13270, %rs12945;
	prmt.b32 	%r13271, %r13270, %r13269, 0x3340U;
	prmt.b32 	%r13272, %r13271, %r13268, 0x5410U;
	st.local.v2.b32 	[%rd3+144], {%r13272, %r13265};
	cvt.u32.u16 	%r13273, %rs12930;
	cvt.u32.u16 	%r13274, %rs12931;
	prmt.b32 	%r13275, %r13274, %r13273, 0x3340U;
	cvt.u32.u16 	%r13276, %rs12932;
	cvt.u32.u16 	%r13277, %rs12933;
	prmt.b32 	%r13278, %r13277, %r13276, 0x3340U;
	prmt.b32 	%r13279, %r13278, %r13275, 0x5410U;
	cvt.u32.u16 	%r13280, %rs12934;
	cvt.u32.u16 	%r13281, %rs12935;
	prmt.b32 	%r13282, %r13281, %r13280, 0x3340U;
	cvt.u32.u16 	%r13283, %rs12936;
	cvt.u32.u16 	%r13284, %rs12937;
	prmt.b32 	%r13285, %r13284, %r13283, 0x3340U;
	prmt.b32 	%r13286, %r13285, %r13282, 0x5410U;
	st.local.v2.b32 	[%rd3+152], {%r13286, %r13279};
	cvt.u32.u16 	%r13287, %rs12922;
	cvt.u32.u16 	%r13288, %rs12923;
	prmt.b32 	%r13289, %r13288, %r13287, 0x3340U;
	cvt.u32.u16 	%r13290, %rs12924;
	cvt.u32.u16 	%r13291, %rs12925;
	prmt.b32 	%r13292, %r13291, %r13290, 0x3340U;
	prmt.b32 	%r13293, %r13292, %r13289, 0x5410U;
	cvt.u32.u16 	%r13294, %rs12926;
	cvt.u32.u16 	%r13295, %rs12927;
	prmt.b32 	%r13296, %r13295, %r13294, 0x3340U;
	cvt.u32.u16 	%r13297, %rs12928;
	cvt.u32.u16 	%r13298, %rs12929;
	prmt.b32 	%r13299, %r13298, %r13297, 0x3340U;
	prmt.b32 	%r13300, %r13299, %r13296, 0x5410U;
	st.local.v2.b32 	[%rd3+160], {%r13300, %r13293};
	cvt.u32.u16 	%r13301, %rs12914;
	cvt.u32.u16 	%r13302, %rs12915;
	prmt.b32 	%r13303, %r13302, %r13301, 0x3340U;
	cvt.u32.u16 	%r13304, %rs12916;
	cvt.u32.u16 	%r13305, %rs12917;
	prmt.b32 	%r13306, %r13305, %r13304, 0x3340U;
	prmt.b32 	%r13307, %r13306, %r13303, 0x5410U;
	cvt.u32.u16 	%r13308, %rs12918;
	cvt.u32.u16 	%r13309, %rs12919;
	prmt.b32 	%r13310, %r13309, %r13308, 0x3340U;
	cvt.u32.u16 	%r13311, %rs12920;
	cvt.u32.u16 	%r13312, %rs12921;
	prmt.b32 	%r13313, %r13312, %r13311, 0x3340U;
	prmt.b32 	%r13314, %r13313, %r13310, 0x5410U;
	st.local.v2.b32 	[%rd3+168], {%r13314, %r13307};
	cvt.u32.u16 	%r13315, %rs12906;
	cvt.u32.u16 	%r13316, %rs12907;
	prmt.b32 	%r13317, %r13316, %r13315, 0x3340U;
	cvt.u32.u16 	%r13318, %rs12908;
	cvt.u32.u16 	%r13319, %rs12909;
	prmt.b32 	%r13320, %r13319, %r13318, 0x3340U;
	prmt.b32 	%r13321, %r13320, %r13317, 0x5410U;
	cvt.u32.u16 	%r13322, %rs12910;
	cvt.u32.u16 	%r13323, %rs12911;
	prmt.b32 	%r13324, %r13323, %r13322, 0x3340U;
	cvt.u32.u16 	%r13325, %rs12912;
	cvt.u32.u16 	%r13326, %rs12913;
	prmt.b32 	%r13327, %r13326, %r13325, 0x3340U;
	prmt.b32 	%r13328, %r13327, %r13324, 0x5410U;
	st.local.v2.b32 	[%rd3+176], {%r13328, %r13321};
	cvt.u32.u16 	%r13329, %rs12898;
	cvt.u32.u16 	%r13330, %rs12899;
	prmt.b32 	%r13331, %r13330, %r13329, 0x3340U;
	cvt.u32.u16 	%r13332, %rs12900;
	cvt.u32.u16 	%r13333, %rs12901;
	prmt.b32 	%r13334, %r13333, %r13332, 0x3340U;
	prmt.b32 	%r13335, %r13334, %r13331, 0x5410U;
	cvt.u32.u16 	%r13336, %rs12902;
	cvt.u32.u16 	%r13337, %rs12903;
	prmt.b32 	%r13338, %r13337, %r13336, 0x3340U;
	cvt.u32.u16 	%r13339, %rs12904;
	cvt.u32.u16 	%r13340, %rs12905;
	prmt.b32 	%r13341, %r13340, %r13339, 0x3340U;
	prmt.b32 	%r13342, %r13341, %r13338, 0x5410U;
	st.local.v2.b32 	[%rd3+184], {%r13342, %r13335};
	cvt.u32.u16 	%r13343, %rs12890;
	cvt.u32.u16 	%r13344, %rs12891;
	prmt.b32 	%r13345, %r13344, %r13343, 0x3340U;
	cvt.u32.u16 	%r13346, %rs12892;
	cvt.u32.u16 	%r13347, %rs12893;
	prmt.b32 	%r13348, %r13347, %r13346, 0x3340U;
	prmt.b32 	%r13349, %r13348, %r13345, 0x5410U;
	cvt.u32.u16 	%r13350, %rs12894;
	cvt.u32.u16 	%r13351, %rs12895;
	prmt.b32 	%r13352, %r13351, %r13350, 0x3340U;
	cvt.u32.u16 	%r13353, %rs12896;
	cvt.u32.u16 	%r13354, %rs12897;
	prmt.b32 	%r13355, %r13354, %r13353, 0x3340U;
	prmt.b32 	%r13356, %r13355, %r13352, 0x5410U;
	st.local.v2.b32 	[%rd3+192], {%r13356, %r13349};
	cvt.u32.u16 	%r13357, %rs12882;
	cvt.u32.u16 	%r13358, %rs12883;
	prmt.b32 	%r13359, %r13358, %r13357, 0x3340U;
	cvt.u32.u16 	%r13360, %rs12884;
	cvt.u32.u16 	%r13361, %rs12885;
	prmt.b32 	%r13362, %r13361, %r13360, 0x3340U;
	prmt.b32 	%r13363, %r13362, %r13359, 0x5410U;
	cvt.u32.u16 	%r13364, %rs12886;
	cvt.u32.u16 	%r13365, %rs12887;
	prmt.b32 	%r13366, %r13365, %r13364, 0x3340U;
	cvt.u32.u16 	%r13367, %rs12888;
	cvt.u32.u16 	%r13368, %rs12889;
	prmt.b32 	%r13369, %r13368, %r13367, 0x3340U;
	prmt.b32 	%r13370, %r13369, %r13366, 0x5410U;
	st.local.v2.b32 	[%rd3+200], {%r13370, %r13363};
	cvt.u32.u16 	%r13371, %rs12874;
	cvt.u32.u16 	%r13372, %rs12875;
	prmt.b32 	%r13373, %r13372, %r13371, 0x3340U;
	cvt.u32.u16 	%r13374, %rs12876;
	cvt.u32.u16 	%r13375, %rs12877;
	prmt.b32 	%r13376, %r13375, %r13374, 0x3340U;
	prmt.b32 	%r13377, %r13376, %r13373, 0x5410U;
	cvt.u32.u16 	%r13378, %rs12878;
	cvt.u32.u16 	%r13379, %rs12879;
	prmt.b32 	%r13380, %r13379, %r13378, 0x3340U;
	cvt.u32.u16 	%r13381, %rs12880;
	cvt.u32.u16 	%r13382, %rs12881;
	prmt.b32 	%r13383, %r13382, %r13381, 0x3340U;
	prmt.b32 	%r13384, %r13383, %r13380, 0x5410U;
	st.local.v2.b32 	[%rd3+208], {%r13384, %r13377};
	cvt.u32.u16 	%r13385, %rs12866;
	cvt.u32.u16 	%r13386, %rs12867;
	prmt.b32 	%r13387, %r13386, %r13385, 0x3340U;
	cvt.u32.u16 	%r13388, %rs12868;
	cvt.u32.u16 	%r13389, %rs12869;
	prmt.b32 	%r13390, %r13389, %r13388, 0x3340U;
	prmt.b32 	%r13391, %r13390, %r13387, 0x5410U;
	cvt.u32.u16 	%r13392, %rs12870;
	cvt.u32.u16 	%r13393, %rs12871;
	prmt.b32 	%r13394, %r13393, %r13392, 0x3340U;
	cvt.u32.u16 	%r13395, %rs12872;
	cvt.u32.u16 	%r13396, %rs12873;
	prmt.b32 	%r13397, %r13396, %r13395, 0x3340U;
	prmt.b32 	%r13398, %r13397, %r13394, 0x5410U;
	st.local.v2.b32 	[%rd3+216], {%r13398, %r13391};
	cvt.u32.u16 	%r13399, %rs12858;
	cvt.u32.u16 	%r13400, %rs12859;
	prmt.b32 	%r13401, %r13400, %r13399, 0x3340U;
	cvt.u32.u16 	%r13402, %rs12860;
	cvt.u32.u16 	%r13403, %rs12861;
	prmt.b32 	%r13404, %r13403, %r13402, 0x3340U;
	prmt.b32 	%r13405, %r13404, %r13401, 0x5410U;
	cvt.u32.u16 	%r13406, %rs12862;
	cvt.u32.u16 	%r13407, %rs12863;
	prmt.b32 	%r13408, %r13407, %r13406, 0x3340U;
	cvt.u32.u16 	%r13409, %rs12864;
	cvt.u32.u16 	%r13410, %rs12865;
	prmt.b32 	%r13411, %r13410, %r13409, 0x3340U;
	prmt.b32 	%r13412, %r13411, %r13408, 0x5410U;
	st.local.v2.b32 	[%rd3+224], {%r13412, %r13405};
	cvt.u32.u16 	%r13413, %rs12850;
	cvt.u32.u16 	%r13414, %rs12851;
	prmt.b32 	%r13415, %r13414, %r13413, 0x3340U;
	cvt.u32.u16 	%r13416, %rs12852;
	cvt.u32.u16 	%r13417, %rs12853;
	prmt.b32 	%r13418, %r13417, %r13416, 0x3340U;
	prmt.b32 	%r13419, %r13418, %r13415, 0x5410U;
	cvt.u32.u16 	%r13420, %rs12854;
	cvt.u32.u16 	%r13421, %rs12855;
	prmt.b32 	%r13422, %r13421, %r13420, 0x3340U;
	cvt.u32.u16 	%r13423, %rs12856;
	cvt.u32.u16 	%r13424, %rs12857;
	prmt.b32 	%r13425, %r13424, %r13423, 0x3340U;
	prmt.b32 	%r13426, %r13425, %r13422, 0x5410U;
	st.local.v2.b32 	[%rd3+232], {%r13426, %r13419};
	cvt.u32.u16 	%r13427, %rs12842;
	cvt.u32.u16 	%r13428, %rs12843;
	prmt.b32 	%r13429, %r13428, %r13427, 0x3340U;
	cvt.u32.u16 	%r13430, %rs12844;
	cvt.u32.u16 	%r13431, %rs12845;
	prmt.b32 	%r13432, %r13431, %r13430, 0x3340U;
	prmt.b32 	%r13433, %r13432, %r13429, 0x5410U;
	cvt.u32.u16 	%r13434, %rs12846;
	cvt.u32.u16 	%r13435, %rs12847;
	prmt.b32 	%r13436, %r13435, %r13434, 0x3340U;
	cvt.u32.u16 	%r13437, %rs12848;
	cvt.u32.u16 	%r13438, %rs12849;
	prmt.b32 	%r13439, %r13438, %r13437, 0x3340U;
	prmt.b32 	%r13440, %r13439, %r13436, 0x5410U;
	st.local.v2.b32 	[%rd3+240], {%r13440, %r13433};
	cvt.u32.u16 	%r13441, %rs12834;
	cvt.u32.u16 	%r13442, %rs12835;
	prmt.b32 	%r13443, %r13442, %r13441, 0x3340U;
	cvt.u32.u16 	%r13444, %rs12836;
	cvt.u32.u16 	%r13445, %rs12837;
	prmt.b32 	%r13446, %r13445, %r13444, 0x3340U;
	prmt.b32 	%r13447, %r13446, %r13443, 0x5410U;
	cvt.u32.u16 	%r13448, %rs12838;
	cvt.u32.u16 	%r13449, %rs12839;
	prmt.b32 	%r13450, %r13449, %r13448, 0x3340U;
	cvt.u32.u16 	%r13451, %rs12840;
	cvt.u32.u16 	%r13452, %rs12841;
	prmt.b32 	%r13453, %r13452, %r13451, 0x3340U;
	prmt.b32 	%r13454, %r13453, %r13450, 0x5410U;
	st.local.v2.b32 	[%rd3+248], {%r13454, %r13447};
	cvt.u32.u16 	%r13455, %rs12826;
	cvt.u32.u16 	%r13456, %rs12827;
	prmt.b32 	%r13457, %r13456, %r13455, 0x3340U;
	cvt.u32.u16 	%r13458, %rs12828;
	cvt.u32.u16 	%r13459, %rs12829;
	prmt.b32 	%r13460, %r13459, %r13458, 0x3340U;
	prmt.b32 	%r13461, %r13460, %r13457, 0x5410U;
	cvt.u32.u16 	%r13462, %rs12830;
	cvt.u32.u16 	%r13463, %rs12831;
	prmt.b32 	%r13464, %r13463, %r13462, 0x3340U;
	cvt.u32.u16 	%r13465, %rs12832;
	cvt.u32.u16 	%r13466, %rs12833;
	prmt.b32 	%r13467, %r13466, %r13465, 0x3340U;
	prmt.b32 	%r13468, %r13467, %r13464, 0x5410U;
	st.local.v2.b32 	[%rd3+256], {%r13468, %r13461};
	cvt.u32.u16 	%r13469, %rs12818;
	cvt.u32.u16 	%r13470, %rs12819;
	prmt.b32 	%r13471, %r13470, %r13469, 0x3340U;
	cvt.u32.u16 	%r13472, %rs12820;
	cvt.u32.u16 	%r13473, %rs12821;
	prmt.b32 	%r13474, %r13473, %r13472, 0x3340U;
	prmt.b32 	%r13475, %r13474, %r13471, 0x5410U;
	cvt.u32.u16 	%r13476, %rs12822;
	cvt.u32.u16 	%r13477, %rs12823;
	prmt.b32 	%r13478, %r13477, %r13476, 0x3340U;
	cvt.u32.u16 	%r13479, %rs12824;
	cvt.u32.u16 	%r13480, %rs12825;
	prmt.b32 	%r13481, %r13480, %r13479, 0x3340U;
	prmt.b32 	%r13482, %r13481, %r13478, 0x5410U;
	st.local.v2.b32 	[%rd3+264], {%r13482, %r13475};
	mov.b32 	%r27821, 0;
$L__BB3_9:
	mov.u32 	%r27824, %r27821;
	cvt.u64.u32 	%rd918, %r27824;
	add.s64 	%rd919, %rd3, %rd918;
	ld.local.u8 	%rs11949, [%rd919+16];
	setp.ne.s16 	%p54, %rs11949, 0;
	add.s32 	%r27821, %r27824, 1;
	@%p54 bra 	$L__BB3_9;
	and.b16  	%rs11950, %rs12817, 255;
	setp.eq.s16 	%p55, %rs11950, 0;
	@%p55 bra 	$L__BB3_13;
	mov.b32 	%r27822, 0;
$L__BB3_12:
	cvt.u64.u32 	%rd920, %r27824;
	add.s64 	%rd921, %rd3, %rd920;
	st.local.u8 	[%rd921+16], %rs12817;
	add.s32 	%r27824, %r27824, 1;
	add.s32 	%r16, %r27822, 1;
	cvt.u64.u32 	%rd922, %r27822;
	add.s64 	%rd923, %rd4, %rd922;
	ld.local.u8 	%rs12817, [%rd923+17];
	setp.ne.s16 	%p56, %rs12817, 0;
	mov.u32 	%r27822, %r16;
	@%p56 bra 	$L__BB3_12;
$L__BB3_13:
	ld.param.u32 	%r27805, [_ZN3cub18CUB_300001_SM_10006detail6reduce28DeviceReduceSingleTileKernelINS2_10policy_hubI4Itemj13Addition_funcE10Policy1000EPS5_S9_iS6_S5_S5_N4cuda3std3__410__identityEEEvT0_T1_T2_T3_T4_T6__param_2];
	cvt.u64.u32 	%rd924, %r27824;
	add.s64 	%rd925, %rd3, %rd924;
	mov.b16 	%rs11951, 0;
	st.local.u8 	[%rd925+16], %rs11951;
	add.s32 	%r27825, %r27825, %r10;
	st.local.u32 	[%rd3], %r27825;
	mov.b64 	%fd74, %rd851;
	add.f64 	%fd78, %fd78, %fd74;
	st.local.f64 	[%rd3+8], %fd78;
	ld.local.v2.b32 	{%r13484, %r13485}, [%rd3+16];
	bfe.u32 	%r13486, %r13484, 0, 8;
	cvt.u16.u32 	%rs13073, %r13486;
	bfe.u32 	%r13487, %r13484, 8, 8;
	cvt.u16.u32 	%rs13072, %r13487;
	bfe.u32 	%r13488, %r13484, 16, 8;
	cvt.u16.u32 	%rs13071, %r13488;
	bfe.u32 	%r13489, %r13484, 24, 8;
	cvt.u16.u32 	%rs13070, %r13489;
	bfe.u32 	%r13490, %r13485, 0, 8;
	cvt.u16.u32 	%rs13069, %r13490;
	bfe.u32 	%r13491, %r13485, 8, 8;
	cvt.u16.u32 	%rs13068, %r13491;
	bfe.u32 	%r13492, %r13485, 16, 8;
	cvt.u16.u32 	%rs13067, %r13492;
	bfe.u32 	%r13493, %r13485, 24, 8;
	cvt.u16.u32 	%rs13066, %r13493;
	ld.local.v2.b32 	{%r13494, %r13495}, [%rd3+24];
	bfe.u32 	%r13496, %r13494, 0, 8;
	cvt.u16.u32 	%rs13065, %r13496;
	bfe.u32 	%r13497, %r13494, 8, 8;
	cvt.u16.u32 	%rs13064, %r13497;
	bfe.u32 	%r13498, %r13494, 16, 8;
	cvt.u16.u32 	%rs13063, %r13498;
	bfe.u32 	%r13499, %r13494, 24, 8;
	cvt.u16.u32 	%rs13062, %r13499;
	bfe.u32 	%r13500, %r13495, 0, 8;
	cvt.u16.u32 	%rs13061, %r13500;
	bfe.u32 	%r13501, %r13495, 8, 8;
	cvt.u16.u32 	%rs13060, %r13501;
	bfe.u32 	%r13502, %r13495, 16, 8;
	cvt.u16.u32 	%rs13059, %r13502;
	bfe.u32 	%r13503, %r13495, 24, 8;
	cvt.u16.u32 	%rs13058, %r13503;
	ld.local.v2.b32 	{%r13504, %r13505}, [%rd3+32];
	bfe.u32 	%r13506, %r13504, 0, 8;
	cvt.u16.u32 	%rs13057, %r13506;
	bfe.u32 	%r13507, %r13504, 8, 8;
	cvt.u16.u32 	%rs13056, %r13507;
	bfe.u32 	%r13508, %r13504, 16, 8;
	cvt.u16.u32 	%rs13055, %r13508;
	bfe.u32 	%r13509, %r13504, 24, 8;
	cvt.u16.u32 	%rs13054, %r13509;
	bfe.u32 	%r13510, %r13505, 0, 8;
	cvt.u16.u32 	%rs13053, %r13510;
	bfe.u32 	%r13511, %r13505, 8, 8;
	cvt.u16.u32 	%rs13052, %r13511;
	bfe.u32 	%r13512, %r13505, 16, 8;
	cvt.u16.u32 	%rs13051, %r13512;
	bfe.u32 	%r13513, %r13505, 24, 8;
	cvt.u16.u32 	%rs13050, %r13513;
	ld.local.v2.b32 	{%r13514, %r13515}, [%rd3+40];
	bfe.u32 	%r13516, %r13514, 0, 8;
	cvt.u16.u32 	%rs13049, %r13516;
	bfe.u32 	%r13517, %r13514, 8, 8;
	cvt.u16.u32 	%rs13048, %r13517;
	bfe.u32 	%r13518, %r13514, 16, 8;
	cvt.u16.u32 	%rs13047, %r13518;
	bfe.u32 	%r13519, %r13514, 24, 8;
	cvt.u16.u32 	%rs13046, %r13519;
	bfe.u32 	%r13520, %r13515, 0, 8;
	cvt.u16.u32 	%rs13045, %r13520;
	bfe.u32 	%r13521, %r13515, 8, 8;
	cvt.u16.u32 	%rs13044, %r13521;
	bfe.u32 	%r13522, %r13515, 16, 8;
	cvt.u16.u32 	%rs13043, %r13522;
	bfe.u32 	%r13523, %r13515, 24, 8;
	cvt.u16.u32 	%rs13042, %r13523;
	ld.local.v2.b32 	{%r13524, %r13525}, [%rd3+48];
	bfe.u32 	%r13526, %r13524, 0, 8;
	cvt.u16.u32 	%rs13041, %r13526;
	bfe.u32 	%r13527, %r13524, 8, 8;
	cvt.u16.u32 	%rs13040, %r13527;
	bfe.u32 	%r13528, %r13524, 16, 8;
	cvt.u16.u32 	%rs13039, %r13528;
	bfe.u32 	%r13529, %r13524, 24, 8;
	cvt.u16.u32 	%rs13038, %r13529;
	bfe.u32 	%r13530, %r13525, 0, 8;
	cvt.u16.u32 	%rs13037, %r13530;
	bfe.u32 	%r13531, %r13525, 8, 8;
	cvt.u16.u32 	%rs13036, %r13531;
	bfe.u32 	%r13532, %r13525, 16, 8;
	cvt.u16.u32 	%rs13035, %r13532;
	bfe.u32 	%r13533, %r13525, 24, 8;
	cvt.u16.u32 	%rs13034, %r13533;
	ld.local.v2.b32 	{%r13534, %r13535}, [%rd3+56];
	bfe.u32 	%r13536, %r13534, 0, 8;
	cvt.u16.u32 	%rs13033, %r13536;
	bfe.u32 	%r13537, %r13534, 8, 8;
	cvt.u16.u32 	%rs13032, %r13537;
	bfe.u32 	%r13538, %r13534, 16, 8;
	cvt.u16.u32 	%rs13031, %r13538;
	bfe.u32 	%r13539, %r13534, 24, 8;
	cvt.u16.u32 	%rs13030, %r13539;
	bfe.u32 	%r13540, %r13535, 0, 8;
	cvt.u16.u32 	%rs13029, %r13540;
	bfe.u32 	%r13541, %r13535, 8, 8;
	cvt.u16.u32 	%rs13028, %r13541;
	bfe.u32 	%r13542, %r13535, 16, 8;
	cvt.u16.u32 	%rs13027, %r13542;
	bfe.u32 	%r13543, %r13535, 24, 8;
	cvt.u16.u32 	%rs13026, %r13543;
	ld.local.v2.b32 	{%r13544, %r13545}, [%rd3+64];
	bfe.u32 	%r13546, %r13544, 0, 8;
	cvt.u16.u32 	%rs13025, %r13546;
	bfe.u32 	%r13547, %r13544, 8, 8;
	cvt.u16.u32 	%rs13024, %r13547;
	bfe.u32 	%r13548, %r13544, 16, 8;
	cvt.u16.u32 	%rs13023, %r13548;
	bfe.u32 	%r13549, %r13544, 24, 8;
	cvt.u16.u32 	%rs13022, %r13549;
	bfe.u32 	%r13550, %r13545, 0, 8;
	cvt.u16.u32 	%rs13021, %r13550;
	bfe.u32 	%r13551, %r13545, 8, 8;
	cvt.u16.u32 	%rs13020, %r13551;
	bfe.u32 	%r13552, %r13545, 16, 8;
	cvt.u16.u32 	%rs13019, %r13552;
	bfe.u32 	%r13553, %r13545, 24, 8;
	cvt.u16.u32 	%rs13018, %r13553;
	ld.local.v2.b32 	{%r13554, %r13555}, [%rd3+72];
	bfe.u32 	%r13556, %r13554, 0, 8;
	cvt.u16.u32 	%rs13017, %r13556;
	bfe.u32 	%r13557, %r13554, 8, 8;
	cvt.u16.u32 	%rs13016, %r13557;
	bfe.u32 	%r13558, %r13554, 16, 8;
	cvt.u16.u32 	%rs13015, %r13558;
	bfe.u32 	%r13559, %r13554, 24, 8;
	cvt.u16.u32 	%rs13014, %r13559;
	bfe.u32 	%r13560, %r13555, 0, 8;
	cvt.u16.u32 	%rs13013, %r13560;
	bfe.u32 	%r13561, %r13555, 8, 8;
	cvt.u16.u32 	%rs13012, %r13561;
	bfe.u32 	%r13562, %r13555, 16, 8;
	cvt.u16.u32 	%rs13011, %r13562;
	bfe.u32 	%r13563, %r13555, 24, 8;
	cvt.u16.u32 	%rs13010, %r13563;
	ld.local.v2.b32 	{%r13564, %r13565}, [%rd3+80];
	bfe.u32 	%r13566, %r13564, 0, 8;
	cvt.u16.u32 	%rs13009, %r13566;
	bfe.u32 	%r13567, %r13564, 8, 8;
	cvt.u16.u32 	%rs13008, %r13567;
	bfe.u32 	%r13568, %r13564, 16, 8;
	cvt.u16.u32 	%rs13007, %r13568;
	bfe.u32 	%r13569, %r13564, 24, 8;
	cvt.u16.u32 	%rs13006, %r13569;
	bfe.u32 	%r13570, %r13565, 0, 8;
	cvt.u16.u32 	%rs13005, %r13570;
	bfe.u32 	%r13571, %r13565, 8, 8;
	cvt.u16.u32 	%rs13004, %r13571;
	bfe.u32 	%r13572, %r13565, 16, 8;
	cvt.u16.u32 	%rs13003, %r13572;
	bfe.u32 	%r13573, %r13565, 24, 8;
	cvt.u16.u32 	%rs13002, %r13573;
	ld.local.v2.b32 	{%r13574, %r13575}, [%rd3+88];
	bfe.u32 	%r13576, %r13574, 0, 8;
	cvt.u16.u32 	%rs13001, %r13576;
	bfe.u32 	%r13577, %r13574, 8, 8;
	cvt.u16.u32 	%rs13000, %r13577;
	bfe.u32 	%r13578, %r13574, 16, 8;
	cvt.u16.u32 	%rs12999, %r13578;
	bfe.u32 	%r13579, %r13574, 24, 8;
	cvt.u16.u32 	%rs12998, %r13579;
	bfe.u32 	%r13580, %r13575, 0, 8;
	cvt.u16.u32 	%rs12997, %r13580;
	bfe.u32 	%r13581, %r13575, 8, 8;
	cvt.u16.u32 	%rs12996, %r13581;
	bfe.u32 	%r13582, %r13575, 16, 8;
	cvt.u16.u32 	%rs12995, %r13582;
	bfe.u32 	%r13583, %r13575, 24, 8;
	cvt.u16.u32 	%rs12994, %r13583;
	ld.local.v2.b32 	{%r13584, %r13585}, [%rd3+96];
	bfe.u32 	%r13586, %r13584, 0, 8;
	cvt.u16.u32 	%rs12993, %r13586;
	bfe.u32 	%r13587, %r13584, 8, 8;
	cvt.u16.u32 	%rs12992, %r13587;
	bfe.u32 	%r13588, %r13584, 16, 8;
	cvt.u16.u32 	%rs12991, %r13588;
	bfe.u32 	%r13589, %r13584, 24, 8;
	cvt.u16.u32 	%rs12990, %r13589;
	bfe.u32 	%r13590, %r13585, 0, 8;
	cvt.u16.u32 	%rs12989, %r13590;
	bfe.u32 	%r13591, %r13585, 8, 8;
	cvt.u16.u32 	%rs12988, %r13591;
	bfe.u32 	%r13592, %r13585, 16, 8;
	cvt.u16.u32 	%rs12987, %r13592;
	bfe.u32 	%r13593, %r13585, 24, 8;
	cvt.u16.u32 	%rs12986, %r13593;
	ld.local.v2.b32 	{%r13594, %r13595}, [%rd3+104];
	bfe.u32 	%r13596, %r13594, 0, 8;
	cvt.u16.u32 	%rs12985, %r13596;
	bfe.u32 	%r13597, %r13594, 8, 8;
	cvt.u16.u32 	%rs12984, %r13597;
	bfe.u32 	%r13598, %r13594, 16, 8;
	cvt.u16.u32 	%rs12983, %r13598;
	bfe.u32 	%r13599, %r13594, 24, 8;
	cvt.u16.u32 	%rs12982, %r13599;
	bfe.u32 	%r13600, %r13595, 0, 8;
	cvt.u16.u32 	%rs12981, %r13600;
	bfe.u32 	%r13601, %r13595, 8, 8;
	cvt.u16.u32 	%rs12980, %r13601;
	bfe.u32 	%r13602, %r13595, 16, 8;
	cvt.u16.u32 	%rs12979, %r13602;
	bfe.u32 	%r13603, %r13595, 24, 8;
	cvt.u16.u32 	%rs12978, %r13603;
	ld.local.v2.b32 	{%r13604, %r13605}, [%rd3+112];
	bfe.u32 	%r13606, %r13604, 0, 8;
	cvt.u16.u32 	%rs12977, %r13606;
	bfe.u32 	%r13607, %r13604, 8, 8;
	cvt.u16.u32 	%rs12976, %r13607;
	bfe.u32 	%r13608, %r13604, 16, 8;
	cvt.u16.u32 	%rs12975, %r13608;
	bfe.u32 	%r13609, %r13604, 24, 8;
	cvt.u16.u32 	%rs12974, %r13609;
	bfe.u32 	%r13610, %r13605, 0, 8;
	cvt.u16.u32 	%rs12973, %r13610;
	bfe.u32 	%r13611, %r13605, 8, 8;
	cvt.u16.u32 	%rs12972, %r13611;
	bfe.u32 	%r13612, %r13605, 16, 8;
	cvt.u16.u32 	%rs12971, %r13612;
	bfe.u32 	%r13613, %r13605, 24, 8;
	cvt.u16.u32 	%rs12970, %r13613;
	ld.local.v2.b32 	{%r13614, %r13615}, [%rd3+120];
	bfe.u32 	%r13616, %r13614, 0, 8;
	cvt.u16.u32 	%rs12969, %r13616;
	bfe.u32 	%r13617, %r13614, 8, 8;
	cvt.u16.u32 	%rs12968, %r13617;
	bfe.u32 	%r13618, %r13614, 16, 8;
	cvt.u16.u32 	%rs12967, %r13618;
	bfe.u32 	%r13619, %r13614, 24, 8;
	cvt.u16.u32 	%rs12966, %r13619;
	bfe.u32 	%r13620, %r13615, 0, 8;
	cvt.u16.u32 	%rs12965, %r13620;
	bfe.u32 	%r13621, %r13615, 8, 8;
	cvt.u16.u32 	%rs12964, %r13621;
	bfe.u32 	%r13622, %r13615, 16, 8;
	cvt.u16.u32 	%rs12963, %r13622;
	bfe.u32 	%r13623, %r13615, 24, 8;
	cvt.u16.u32 	%rs12962, %r13623;
	ld.local.v2.b32 	{%r13624, %r13625}, [%rd3+128];
	bfe.u32 	%r13626, %r13624, 0, 8;
	cvt.u16.u32 	%rs12961, %r13626;
	bfe.u32 	%r13627, %r13624, 8, 8;
	cvt.u16.u32 	%rs12960, %r13627;
	bfe.u32 	%r13628, %r13624, 16, 8;
	cvt.u16.u32 	%rs12959, %r13628;
	bfe.u32 	%r13629, %r13624, 24, 8;
	cvt.u16.u32 	%rs12958, %r13629;
	bfe.u32 	%r13630, %r13625, 0, 8;
	cvt.u16.u32 	%rs12957, %r13630;
	bfe.u32 	%r13631, %r13625, 8, 8;
	cvt.u16.u32 	%rs12956, %r13631;
	bfe.u32 	%r13632, %r13625, 16, 8;
	cvt.u16.u32 	%rs12955, %r13632;
	bfe.u32 	%r13633, %r13625, 24, 8;
	cvt.u16.u32 	%rs12954, %r13633;
	ld.local.v2.b32 	{%r13634, %r13635}, [%rd3+136];
	bfe.u32 	%r13636, %r13634, 0, 8;
	cvt.u16.u32 	%rs12953, %r13636;
	bfe.u32 	%r13637, %r13634, 8, 8;
	cvt.u16.u32 	%rs12952, %r13637;
	bfe.u32 	%r13638, %r13634, 16, 8;
	cvt.u16.u32 	%rs12951, %r13638;
	bfe.u32 	%r13639, %r13634, 24, 8;
	cvt.u16.u32 	%rs12950, %r13639;
	bfe.u32 	%r13640, %r13635, 0, 8;
	cvt.u16.u32 	%rs12949, %r13640;
	bfe.u32 	%r13641, %r13635, 8, 8;
	cvt.u16.u32 	%rs12948, %r13641;
	bfe.u32 	%r13642, %r13635, 16, 8;
	cvt.u16.u32 	%rs12947, %r13642;
	bfe.u32 	%r13643, %r13635, 24, 8;
	cvt.u16.u32 	%rs12946, %r13643;
	ld.local.v2.b32 	{%r13644, %r13645}, [%rd3+144];
	bfe.u32 	%r13646, %r13644, 0, 8;
	cvt.u16.u32 	%rs12945, %r13646;
	bfe.u32 	%r13647, %r13644, 8, 8;
	cvt.u16.u32 	%rs12944, %r13647;
	bfe.u32 	%r13648, %r13644, 16, 8;
	cvt.u16.u32 	%rs12943, %r13648;
	bfe.u32 	%r13649, %r13644, 24, 8;
	cvt.u16.u32 	%rs12942, %r13649;
	bfe.u32 	%r13650, %r13645, 0, 8;
	cvt.u16.u32 	%rs12941, %r13650;
	bfe.u32 	%r13651, %r13645, 8, 8;
	cvt.u16.u32 	%rs12940, %r13651;
	bfe.u32 	%r13652, %r13645, 16, 8;
	cvt.u16.u32 	%rs12939, %r13652;
	bfe.u32 	%r13653, %r13645, 24, 8;
	cvt.u16.u32 	%rs12938, %r13653;
	ld.local.v2.b32 	{%r13654, %r13655}, [%rd3+152];
	bfe.u32 	%r13656, %r13654, 0, 8;
	cvt.u16.u32 	%rs12937, %r13656;
	bfe.u32 	%r13657, %r13654, 8, 8;
	cvt.u16.u32 	%rs12936, %r13657;
	bfe.u32 	%r13658, %r13654, 16, 8;
	cvt.u16.u32 	%rs12935, %r13658;
	bfe.u32 	%r13659, %r13654, 24, 8;
	cvt.u16.u32 	%rs12934, %r13659;
	bfe.u32 	%r13660, %r13655, 0, 8;
	cvt.u16.u32 	%rs12933, %r13660;
	bfe.u32 	%r13661, %r13655, 8, 8;
	cvt.u16.u32 	%rs12932, %r13661;
	bfe.u32 	%r13662, %r13655, 16, 8;
	cvt.u16.u32 	%rs12931, %r13662;
	bfe.u32 	%r13663, %r13655, 24, 8;
	cvt.u16.u32 	%rs12930, %r13663;
	ld.local.v2.b32 	{%r13664, %r13665}, [%rd3+160];
	bfe.u32 	%r13666, %r13664, 0, 8;
	cvt.u16.u32 	%rs12929, %r13666;
	bfe.u32 	%r13667, %r13664, 8, 8;
	cvt.u16.u32 	%rs12928, %r13667;
	bfe.u32 	%r13668, %r13664, 16, 8;
	cvt.u16.u32 	%rs12927, %r13668;
	bfe.u32 	%r13669, %r13664, 24, 8;
	cvt.u16.u32 	%rs12926, %r13669;
	bfe.u32 	%r13670, %r13665, 0, 8;
	cvt.u16.u32 	%rs12925, %r13670;
	bfe.u32 	%r13671, %r13665, 8, 8;
	cvt.u16.u32 	%rs12924, %r13671;
	bfe.u32 	%r13672, %r13665, 16, 8;
	cvt.u16.u32 	%rs12923, %r13672;
	bfe.u32 	%r13673, %r13665, 24, 8;
	cvt.u16.u32 	%rs12922, %r13673;
	ld.local.v2.b32 	{%r13674, %r13675}, [%rd3+168];
	bfe.u32 	%r13676, %r13674, 0, 8;
	cvt.u16.u32 	%rs12921, %r13676;
	bfe.u32 	%r13677, %r13674, 8, 8;
	cvt.u16.u32 	%rs12920, %r13677;
	bfe.u32 	%r13678, %r13674, 16, 8;
	cvt.u16.u32 	%rs12919, %r13678;
	bfe.u32 	%r13679, %r13674, 24, 8;
	cvt.u16.u32 	%rs12918, %r13679;
	bfe.u32 	%r13680, %r13675, 0, 8;
	cvt.u16.u32 	%rs12917, %r13680;
	bfe.u32 	%r13681, %r13675, 8, 8;
	cvt.u16.u32 	%rs12916, %r13681;
	bfe.u32 	%r13682, %r13675, 16, 8;
	cvt.u16.u32 	%rs12915, %r13682;
	bfe.u32 	%r13683, %r13675, 24, 8;
	cvt.u16.u32 	%rs12914, %r13683;
	ld.local.v2.b32 	{%r13684, %r13685}, [%rd3+176];
	bfe.u32 	%r13686, %r13684, 0, 8;
	cvt.u16.u32 	%rs12913, %r13686;
	bfe.u32 	%r13687, %r13684, 8, 8;
	cvt.u16.u32 	%rs12912, %r13687;
	bfe.u32 	%r13688, %r13684, 16, 8;
	cvt.u16.u32 	%rs12911, %r13688;
	bfe.u32 	%r13689, %r13684, 24, 8;
	cvt.u16.u32 	%rs12910, %r13689;
	bfe.u32 	%r13690, %r13685, 0, 8;
	cvt.u16.u32 	%rs12909, %r13690;
	bfe.u32 	%r13691, %r13685, 8, 8;
	cvt.u16.u32 	%rs12908, %r13691;
	bfe.u32 	%r13692, %r13685, 16, 8;
	cvt.u16.u32 	%rs12907, %r13692;
	bfe.u32 	%r13693, %r13685, 24, 8;
	cvt.u16.u32 	%rs12906, %r13693;
	ld.local.v2.b32 	{%r13694, %r13695}, [%rd3+184];
	bfe.u32 	%r13696, %r13694, 0, 8;
	cvt.u16.u32 	%rs12905, %r13696;
	bfe.u32 	%r13697, %r13694, 8, 8;
	cvt.u16.u32 	%rs12904, %r13697;
	bfe.u32 	%r13698, %r13694, 16, 8;
	cvt.u16.u32 	%rs12903, %r13698;
	bfe.u32 	%r13699, %r13694, 24, 8;
	cvt.u16.u32 	%rs12902, %r13699;
	bfe.u32 	%r13700, %r13695, 0, 8;
	cvt.u16.u32 	%rs12901, %r13700;
	bfe.u32 	%r13701, %r13695, 8, 8;
	cvt.u16.u32 	%rs12900, %r13701;
	bfe.u32 	%r13702, %r13695, 16, 8;
	cvt.u16.u32 	%rs12899, %r13702;
	bfe.u32 	%r13703, %r13695, 24, 8;
	cvt.u16.u32 	%rs12898, %r13703;
	ld.local.v2.b32 	{%r13704, %r13705}, [%rd3+192];
	bfe.u32 	%r13706, %r13704, 0, 8;
	cvt.u16.u32 	%rs12897, %r13706;
	bfe.u32 	%r13707, %r13704, 8, 8;
	cvt.u16.u32 	%rs12896, %r13707;
	bfe.u32 	%r13708, %r13704, 16, 8;
	cvt.u16.u32 	%rs12895, %r13708;
	bfe.u32 	%r13709, %r13704, 24, 8;
	cvt.u16.u32 	%rs12894, %r13709;
	bfe.u32 	%r13710, %r13705, 0, 8;
	cvt.u16.u32 	%rs12893, %r13710;
	bfe.u32 	%r13711, %r13705, 8, 8;
	cvt.u16.u32 	%rs12892, %r13711;
	bfe.u32 	%r13712, %r13705, 16, 8;
	cvt.u16.u32 	%rs12891, %r13712;
	bfe.u32 	%r13713, %r13705, 24, 8;
	cvt.u16.u32 	%rs12890, %r13713;
	ld.local.v2.b32 	{%r13714, %r13715}, [%rd3+200];
	bfe.u32 	%r13716, %r13714, 0, 8;
	cvt.u16.u32 	%rs12889, %r13716;
	bfe.u32 	%r13717, %r13714, 8, 8;
	cvt.u16.u32 	%rs12888, %r13717;
	bfe.u32 	%r13718, %r13714, 16, 8;
	cvt.u16.u32 	%rs12887, %r13718;
	bfe.u32 	%r13719, %r13714, 24, 8;
	cvt.u16.u32 	%rs12886, %r13719;
	bfe.u32 	%r13720, %r13715, 0, 8;
	cvt.u16.u32 	%rs12885, %r13720;
	bfe.u32 	%r13721, %r13715, 8, 8;
	cvt.u16.u32 	%rs12884, %r13721;
	bfe.u32 	%r13722, %r13715, 16, 8;
	cvt.u16.u32 	%rs12883, %r13722;
	bfe.u32 	%r13723, %r13715, 24, 8;
	cvt.u16.u32 	%rs12882, %r13723;
	ld.local.v2.b32 	{%r13724, %r13725}, [%rd3+208];
	bfe.u32 	%r13726, %r13724, 0, 8;
	cvt.u16.u32 	%rs12881, %r13726;
	bfe.u32 	%r13727, %r13724, 8, 8;
	cvt.u16.u32 	%rs12880, %r13727;
	bfe.u32 	%r13728, %r13724, 16, 8;
	cvt.u16.u32 	%rs12879, %r13728;
	bfe.u32 	%r13729, %r13724, 24, 8;
	cvt.u16.u32 	%rs12878, %r13729;
	bfe.u32 	%r13730, %r13725, 0, 8;
	cvt.u16.u32 	%rs12877, %r13730;
	bfe.u32 	%r13731, %r13725, 8, 8;
	cvt.u16.u32 	%rs12876, %r13731;
	bfe.u32 	%r13732, %r13725, 16, 8;
	cvt.u16.u32 	%rs12875, %r13732;
	bfe.u32 	%r13733, %r13725, 24, 8;
	cvt.u16.u32 	%rs12874, %r13733;
	ld.local.v2.b32 	{%r13734, %r13735}, [%rd3+216];
	bfe.u32 	%r13736, %r13734, 0, 8;
	cvt.u16.u32 	%rs12873, %r13736;
	bfe.u32 	%r13737, %r13734, 8, 8;
	cvt.u16.u32 	%rs12872, %r13737;
	bfe.u32 	%r13738, %r13734, 16, 8;
	cvt.u16.u32 	%rs12871, %r13738;
	bfe.u32 	%r13739, %r13734, 24, 8;
	cvt.u16.u32 	%rs12870, %r13739;
	bfe.u32 	%r13740, %r13735, 0, 8;
	cvt.u16.u32 	%rs12869, %r13740;
	bfe.u32 	%r13741, %r13735, 8, 8;
	cvt.u16.u32 	%rs12868, %r13741;
	bfe.u32 	%r13742, %r13735, 16, 8;
	cvt.u16.u32 	%rs12867, %r13742;
	bfe.u32 	%r13743, %r13735, 24, 8;
	cvt.u16.u32 	%rs12866, %r13743;
	ld.local.v2.b32 	{%r13744, %r13745}, [%rd3+224];
	bfe.u32 	%r13746, %r13744, 0, 8;
	cvt.u16.u32 	%rs12865, %r13746;
	bfe.u32 	%r13747, %r13744, 8, 8;
	cvt.u16.u32 	%rs12864, %r13747;
	bfe.u32 	%r13748, %r13744, 16, 8;
	cvt.u16.u32 	%rs12863, %r13748;
	bfe.u32 	%r13749, %r13744, 24, 8;
	cvt.u16.u32 	%rs12862, %r13749;
	bfe.u32 	%r13750, %r13745, 0, 8;
	cvt.u16.u32 	%rs12861, %r13750;
	bfe.u32 	%r13751, %r13745, 8, 8;
	cvt.u16.u32 	%rs12860, %r13751;
	bfe.u32 	%r13752, %r13745, 16, 8;
	cvt.u16.u32 	%rs12859, %r13752;
	bfe.u32 	%r13753, %r13745, 24, 8;
	cvt.u16.u32 	%rs12858, %r13753;
	ld.local.v2.b32 	{%r13754, %r13755}, [%rd3+232];
	bfe.u32 	%r13756, %r13754, 0, 8;
	cvt.u16.u32 	%rs12857, %r13756;
	bfe.u32 	%r13757, %r13754, 8, 8;
	cvt.u16.u32 	%rs12856, %r13757;
	bfe.u32 	%r13758, %r13754, 16, 8;
	cvt.u16.u32 	%rs12855, %r13758;
	bfe.u32 	%r13759, %r13754, 24, 8;
	cvt.u16.u32 	%rs12854, %r13759;
	bfe.u32 	%r13760, %r13755, 0, 8;
	cvt.u16.u32 	%rs12853, %r13760;
	bfe.u32 	%r13761, %r13755, 8, 8;
	cvt.u16.u32 	%rs12852, %r13761;
	bfe.u32 	%r13762, %r13755, 16, 8;
	cvt.u16.u32 	%rs12851, %r13762;
	bfe.u32 	%r13763, %r13755, 24, 8;
	cvt.u16.u32 	%rs12850, %r13763;
	ld.local.v2.b32 	{%r13764, %r13765}, [%rd3+240];
	bfe.u32 	%r13766, %r13764, 0, 8;
	cvt.u16.u32 	%rs12849, %r13766;
	bfe.u32 	%r13767, %r13764, 8, 8;
	cvt.u16.u32 	%rs12848, %r13767;
	bfe.u32 	%r13768, %r13764, 16, 8;
	cvt.u16.u32 	%rs12847, %r13768;
	bfe.u32 	%r13769, %r13764, 24, 8;
	cvt.u16.u32 	%rs12846, %r13769;
	bfe.u32 	%r13770, %r13765, 0, 8;
	cvt.u16.u32 	%rs12845, %r13770;
	bfe.u32 	%r13771, %r13765, 8, 8;
	cvt.u16.u32 	%rs12844, %r13771;
	bfe.u32 	%r13772, %r13765, 16, 8;
	cvt.u16.u32 	%rs12843, %r13772;
	bfe.u32 	%r13773, %r13765, 24, 8;
	cvt.u16.u32 	%rs12842, %r13773;
	ld.local.v2.b32 	{%r13774, %r13775}, [%rd3+248];
	bfe.u32 	%r13776, %r13774, 0, 8;
	cvt.u16.u32 	%rs12841, %r13776;
	bfe.u32 	%r13777, %r13774, 8, 8;
	cvt.u16.u32 	%rs12840, %r13777;
	bfe.u32 	%r13778, %r13774, 16, 8;
	cvt.u16.u32 	%rs12839, %r13778;
	bfe.u32 	%r13779, %r13774, 24, 8;
	cvt.u16.u32 	%rs12838, %r13779;
	bfe.u32 	%r13780, %r13775, 0, 8;
	cvt.u16.u32 	%rs12837, %r13780;
	bfe.u32 	%r13781, %r13775, 8, 8;
	cvt.u16.u32 	%rs12836, %r13781;
	bfe.u32 	%r13782, %r13775, 16, 8;
	cvt.u16.u32 	%rs12835, %r13782;
	bfe.u32 	%r13783, %r13775, 24, 8;
	cvt.u16.u32 	%rs12834, %r13783;
	ld.local.v2.b32 	{%r13784, %r13785}, [%rd3+256];
	bfe.u32 	%r13786, %r13784, 0, 8;
	cvt.u16.u32 	%rs12833, %r13786;
	bfe.u32 	%r13787, %r13784, 8, 8;
	cvt.u16.u32 	%rs12832, %r13787;
	bfe.u32 	%r13788, %r13784, 16, 8;
	cvt.u16.u32 	%rs12831, %r13788;
	bfe.u32 	%r13789, %r13784, 24, 8;
	cvt.u16.u32 	%rs12830, %r13789;
	bfe.u32 	%r13790, %r13785, 0, 8;
	cvt.u16.u32 	%rs12829, %r13790;
	bfe.u32 	%r13791, %r13785, 8, 8;
	cvt.u16.u32 	%rs12828, %r13791;
	bfe.u32 	%r13792, %r13785, 16, 8;
	cvt.u16.u32 	%rs12827, %r13792;
	bfe.u32 	%r13793, %r13785, 24, 8;
	cvt.u16.u32 	%rs12826, %r13793;
	ld.local.v2.b32 	{%r13794, %r13795}, [%rd3+264];
	bfe.u32 	%r13796, %r13794, 0, 8;
	cvt.u16.u32 	%rs12825, %r13796;
	bfe.u32 	%r13797, %r13794, 8, 8;
	cvt.u16.u32 	%rs12824, %r13797;
	bfe.u32 	%r13798, %r13794, 16, 8;
	cvt.u16.u32 	%rs12823, %r13798;
	bfe.u32 	%r13799, %r13794, 24, 8;
	cvt.u16.u32 	%rs12822, %r13799;
	bfe.u32 	%r13800, %r13795, 0, 8;
	cvt.u16.u32 	%rs12821, %r13800;
	bfe.u32 	%r13801, %r13795, 8, 8;
	cvt.u16.u32 	%rs12820, %r13801;
	bfe.u32 	%r13802, %r13795, 16, 8;
	cvt.u16.u32 	%rs12819, %r13802;
	bfe.u32 	%r13803, %r13795, 24, 8;
	cvt.u16.u32 	%rs12818, %r13803;
	add.s32 	%r27819, %r27819, 192;
	setp.lt.s32 	%p57, %r27819, %r27805;
	@%p57 bra 	$L__BB3_8;
$L__BB3_14:
	ld.param.u32 	%r27806, [_ZN3cub18CUB_300001_SM_10006detail6reduce28DeviceReduceSingleTileKernelINS2_10policy_hubI4Itemj13Addition_funcE10Policy1000EPS5_S9_iS6_S5_S5_N4cuda3std3__410__identityEEEvT0_T1_T2_T3_T4_T6__param_2];
	// begin inline asm
	mov.u32 %r13804, %laneid;
	// end inline asm
	mov.u32 	%r14145, %tid.x;
	and.b32  	%r14146, %r14145, 992;
	add.s32 	%r14147, %r14146, 32;
	setp.gt.s32 	%p58, %r14147, %r27806;
	not.b32 	%r14148, %r14146;
	add.s32 	%r14149, %r27806, %r14148;
	selp.b32 	%r14143, %r14149, 31, %p58;
	cvt.u32.u16 	%r14150, %rs13073;
	and.b32  	%r14151, %r14150, 255;
	and.b16  	%rs11952, %rs13072, 255;
	mul.wide.u16 	%r14152, %rs11952, 256;
	or.b32  	%r14153, %r14152, %r14151;
	cvt.u32.u16 	%r14154, %rs13071;
	shl.b32 	%r14155, %r14154, 16;
	and.b32  	%r14156, %r14155, 16711680;
	or.b32  	%r14157, %r14153, %r14156;
	cvt.u32.u16 	%r14158, %rs13070;
	shl.b32 	%r14159, %r14158, 24;
	or.b32  	%r13826, %r14157, %r14159;
	cvt.u32.u16 	%r14160, %rs13069;
	and.b32  	%r14161, %r14160, 255;
	and.b16  	%rs11953, %rs13068, 255;
	mul.wide.u16 	%r14162, %rs11953, 256;
	or.b32  	%r14163, %r14162, %r14161;
	cvt.u32.u16 	%r14164, %rs13067;
	shl.b32 	%r14165, %r14164, 16;
	and.b32  	%r14166, %r14165, 16711680;
	or.b32  	%r14167, %r14163, %r14166;
	cvt.u32.u16 	%r14168, %rs13066;
	shl.b32 	%r14169, %r14168, 24;
	or.b32  	%r13831, %r14167, %r14169;
	cvt.u32.u16 	%r14170, %rs13065;
	and.b32  	%r14171, %r14170, 255;
	and.b16  	%rs11954, %rs13064, 255;
	mul.wide.u16 	%r14172, %rs11954, 256;
	or.b32  	%r14173, %r14172, %r14171;
	cvt.u32.u16 	%r14174, %rs13063;
	shl.b32 	%r14175, %r14174, 16;
	and.b32  	%r14176, %r14175, 16711680;
	or.b32  	%r14177, %r14173, %r14176;
	cvt.u32.u16 	%r14178, %rs13062;
	shl.b32 	%r14179, %r14178, 24;
	or.b32  	%r13836, %r14177, %r14179;
	cvt.u32.u16 	%r14180, %rs13061;
	and.b32  	%r14181, %r14180, 255;
	and.b16  	%rs11955, %rs13060, 255;
	mul.wide.u16 	%r14182, %rs11955, 256;
	or.b32  	%r14183, %r14182, %r14181;
	cvt.u32.u16 	%r14184, %rs13059;
	shl.b32 	%r14185, %r14184, 16;
	and.b32  	%r14186, %r14185, 16711680;
	or.b32  	%r14187, %r14183, %r14186;
	cvt.u32.u16 	%r14188, %rs13058;
	shl.b32 	%r14189, %r14188, 24;
	or.b32  	%r13841, %r14187, %r14189;
	cvt.u32.u16 	%r14190, %rs13057;
	and.b32  	%r14191, %r14190, 255;
	and.b16  	%rs11956, %rs13056, 255;
	mul.wide.u16 	%r14192, %rs11956, 256;
	or.b32  	%r14193, %r14192, %r14191;
	cvt.u32.u16 	%r14194, %rs13055;
	shl.b32 	%r14195, %r14194, 16;
	and.b32  	%r14196, %r14195, 16711680;
	or.b32  	%r14197, %r14193, %r14196;
	cvt.u32.u16 	%r14198, %rs13054;
	shl.b32 	%r14199, %r14198, 24;
	or.b32  	%r13846, %r14197, %r14199;
	cvt.u32.u16 	%r14200, %rs13053;
	and.b32  	%r14201, %r14200, 255;
	and.b16  	%rs11957, %rs13052, 255;
	mul.wide.u16 	%r14202, %rs11957, 256;
	or.b32  	%r14203, %r14202, %r14201;
	cvt.u32.u16 	%r14204, %rs13051;
	shl.b32 	%r14205, %r14204, 16;
	and.b32  	%r14206, %r14205, 16711680;
	or.b32  	%r14207, %r14203, %r14206;
	cvt.u32.u16 	%r14208, %rs13050;
	shl.b32 	%r14209, %r14208, 24;
	or.b32  	%r13851, %r14207, %r14209;
	cvt.u32.u16 	%r14210, %rs13049;
	and.b32  	%r14211, %r14210, 255;
	and.b16  	%rs11958, %rs13048, 255;
	mul.wide.u16 	%r14212, %rs11958, 256;
	or.b32  	%r14213, %r14212, %r14211;
	cvt.u32.u16 	%r14214, %rs13047;
	shl.b32 	%r14215, %r14214, 16;
	and.b32  	%r14216, %r14215, 16711680;
	or.b32  	%r14217, %r14213, %r14216;
	cvt.u32.u16 	%r14218, %rs13046;
	shl.b32 	%r14219, %r14218, 24;
	or.b32  	%r13856, %r14217, %r14219;
	cvt.u32.u16 	%r14220, %rs13045;
	and.b32  	%r14221, %r14220, 255;
	and.b16  	%rs11959, %rs13044, 255;
	mul.wide.u16 	%r14222, %rs11959, 256;
	or.b32  	%r14223, %r14222, %r14221;
	cvt.u32.u16 	%r14224, %rs13043;
	shl.b32 	%r14225, %r14224, 16;
	and.b32  	%r14226, %r14225, 16711680;
	or.b32  	%r14227, %r14223, %r14226;
	cvt.u32.u16 	%r14228, %rs13042;
	shl.b32 	%r14229, %r14228, 24;
	or.b32  	%r13861, %r14227, %r14229;
	cvt.u32.u16 	%r14230, %rs13041;
	and.b32  	%r14231, %r14230, 255;
	and.b16  	%rs11960, %rs13040, 255;
	mul.wide.u16 	%r14232, %rs11960, 256;
	or.b32  	%r14233, %r14232, %r14231;
	cvt.u32.u16 	%r14234, %rs13039;
	shl.b32 	%r14235, %r14234, 16;
	and.b32  	%r14236, %r14235, 16711680;
	or.b32  	%r14237, %r14233, %r14236;
	cvt.u32.u16 	%r14238, %rs13038;
	shl.b32 	%r14239, %r14238, 24;
	or.b32  	%r13866, %r14237, %r14239;
	cvt.u32.u16 	%r14240, %rs13037;
	and.b32  	%r14241, %r14240, 255;
	and.b16  	%rs11961, %rs13036, 255;
	mul.wide.u16 	%r14242, %rs11961, 256;
	or.b32  	%r14243, %r14242, %r14241;
	cvt.u32.u16 	%r14244, %rs13035;
	shl.b32 	%r14245, %r14244, 16;
	and.b32  	%r14246, %r14245, 16711680;
	or.b32  	%r14247, %r14243, %r14246;
	cvt.u32.u16 	%r14248, %rs13034;
	shl.b32 	%r14249, %r14248, 24;
	or.b32  	%r13871, %r14247, %r14249;
	cvt.u32.u16 	%r14250, %rs13033;
	and.b32  	%r14251, %r14250, 255;
	and.b16  	%rs11962, %rs13032, 255;
	mul.wide.u16 	%r14252, %rs11962, 256;
	or.b32  	%r14253, %r14252, %r14251;
	cvt.u32.u16 	%r14254, %rs13031;
	shl.b32 	%r14255, %r14254, 16;
	and.b32  	%r14256, %r14255, 16711680;
	or.b32  	%r14257, %r14253, %r14256;
	cvt.u32.u16 	%r14258, %rs13030;
	shl.b32 	%r14259, %r14258, 24;
	or.b32  	%r13876, %r14257, %r14259;
	cvt.u32.u16 	%r14260, %rs13029;
	and.b32  	%r14261, %r14260, 255;
	and.b16  	%rs11963, %rs13028, 255;
	mul.wide.u16 	%r14262, %rs11963, 256;
	or.b32  	%r14263, %r14262, %r14261;
	cvt.u32.u16 	%r14264, %rs13027;
	shl.b32 	%r14265, %r14264, 16;
	and.b32  	%r14266, %r14265, 16711680;
	or.b32  	%r14267, %r14263, %r14266;
	cvt.u32.u16 	%r14268, %rs13026;
	shl.b32 	%r14269, %r14268, 24;
	or.b32  	%r13881, %r14267, %r14269;
	cvt.u32.u16 	%r14270, %rs13025;
	and.b32  	%r14271, %r14270, 255;
	and.b16  	%rs11964, %rs13024, 255;
	mul.wide.u16 	%r14272, %rs11964, 256;
	or.b32  	%r14273, %r14272, %r14271;
	cvt.u32.u16 	%r14274, %rs13023;
	shl.b32 	%r14275, %r14274, 16;
	and.b32  	%r14276, %r14275, 16711680;
	or.b32  	%r14277, %r14273, %r14276;
	cvt.u32.u16 	%r14278, %rs13022;
	shl.b32 	%r14279, %r14278, 24;
	or.b32  	%r13886, %r14277, %r14279;
	cvt.u32.u16 	%r14280, %rs13021;
	and.b32  	%r14281, %r14280, 255;
	and.b16  	%rs11965, %rs13020, 255;
	mul.wide.u16 	%r14282, %rs11965, 256;
	or.b32  	%r14283, %r14282, %r14281;
	cvt.u32.u16 	%r14284, %rs13019;
	shl.b32 	%r14285, %r14284, 16;
	and.b32  	%r14286, %r14285, 16711680;
	or.b32  	%r14287, %r14283, %r14286;
	cvt.u32.u16 	%r14288, %rs13018;
	shl.b32 	%r14289, %r14288, 24;
	or.b32  	%r13891, %r14287, %r14289;
	cvt.u32.u16 	%r14290, %rs13017;
	and.b32  	%r14291, %r14290, 255;
	and.b16  	%rs11966, %rs13016, 255;
	mul.wide.u16 	%r14292, %rs11966, 256;
	or.b32  	%r14293, %r14292, %r14291;
	cvt.u32.u16 	%r14294, %rs13015;
	shl.b32 	%r14295, %r14294, 16;
	and.b32  	%r14296, %r14295, 16711680;
	or.b32  	%r14297, %r14293, %r14296;
	cvt.u32.u16 	%r14298, %rs13014;
	shl.b32 	%r14299, %r14298, 24;
	or.b32  	%r13896, %r14297, %r14299;
	cvt.u32.u16 	%r14300, %rs13013;
	and.b32  	%r14301, %r14300, 255;
	and.b16  	%rs11967, %rs13012, 255;
	mul.wide.u16 	%r14302, %rs11967, 256;
	or.b32  	%r14303, %r14302, %r14301;
	cvt.u32.u16 	%r14304, %rs13011;
	shl.b32 	%r14305, %r14304, 16;
	and.b32  	%r14306, %r14305, 16711680;
	or.b32  	%r14307, %r14303, %r14306;
	cvt.u32.u16 	%r14308, %rs13010;
	shl.b32 	%r14309, %r14308, 24;
	or.b32  	%r13901, %r14307, %r14309;
	cvt.u32.u16 	%r14310, %rs13009;
	and.b32  	%r14311, %r14310, 255;
	and.b16  	%rs11968, %rs13008, 255;
	mul.wide.u16 	%r14312, %rs11968, 256;
	or.b32  	%r14313, %r14312, %r14311;
	cvt.u32.u16 	%r14314, %rs13007;
	shl.b32 	%r14315, %r14314, 16;
	and.b32  	%r14316, %r14315, 16711680;
	or.b32  	%r14317, %r14313, %r14316;
	cvt.u32.u16 	%r14318, %rs13006;
	shl.b32 	%r14319, %r14318, 24;
	or.b32  	%r13906, %r14317, %r14319;
	cvt.u32.u16 	%r14320, %rs13005;
	and.b32  	%r14321, %r14320, 255;
	and.b16  	%rs11969, %rs13004, 255;
	mul.wide.u16 	%r14322, %rs11969, 256;
	or.b32  	%r14323, %r14322, %r14321;
	cvt.u32.u16 	%r14324, %rs13003;
	shl.b32 	%r14325, %r14324, 16;
	and.b32  	%r14326, %r14325, 16711680;
	or.b32  	%r14327, %r14323, %r14326;
	cvt.u32.u16 	%r14328, %rs13002;
	shl.b32 	%r14329, %r14328, 24;
	or.b32  	%r13911, %r14327, %r14329;
	cvt.u32.u16 	%r14330, %rs13001;
	and.b32  	%r14331, %r14330, 255;
	and.b16  	%rs11970, %rs13000, 255;
	mul.wide.u16 	%r14332, %rs11970, 256;
	or.b32  	%r14333, %r14332, %r14331;
	cvt.u32.u16 	%r14334, %rs12999;
	shl.b32 	%r14335, %r14334, 16;
	and.b32  	%r14336, %r14335, 16711680;
	or.b32  	%r14337, %r14333, %r14336;
	cvt.u32.u16 	%r14338, %rs12998;
	shl.b32 	%r14339, %r14338, 24;
	or.b32  	%r13916, %r14337, %r14339;
	cvt.u32.u16 	%r14340, %rs12997;
	and.b32  	%r14341, %r14340, 255;
	and.b16  	%rs11971, %rs12996, 255;
	mul.wide.u16 	%r14342, %rs11971, 256;
	or.b32  	%r14343, %r14342, %r14341;
	cvt.u32.u16 	%r14344, %rs12995;
	shl.b32 	%r14345, %r14344, 16;
	and.b32  	%r14346, %r14345, 16711680;
	or.b32  	%r14347, %r14343, %r14346;
	cvt.u32.u16 	%r14348, %rs12994;
	shl.b32 	%r14349, %r14348, 24;
	or.b32  	%r13921, %r14347, %r14349;
	cvt.u32.u16 	%r14350, %rs12993;
	and.b32  	%r14351, %r14350, 255;
	and.b16  	%rs11972, %rs12992, 255;
	mul.wide.u16 	%r14352, %rs11972, 256;
	or.b32  	%r14353, %r14352, %r14351;
	cvt.u32.u16 	%r14354, %rs12991;
	shl.b32 	%r14355, %r14354, 16;
	and.b32  	%r14356, %r14355, 16711680;
	or.b32  	%r14357, %r14353, %r14356;
	cvt.u32.u16 	%r14358, %rs12990;
	shl.b32 	%r14359, %r14358, 24;
	or.b32  	%r13926, %r14357, %r14359;
	cvt.u32.u16 	%r14360, %rs12989;
	and.b32  	%r14361, %r14360, 255;
	and.b16  	%rs11973, %rs12988, 255;
	mul.wide.u16 	%r14362, %rs11973, 256;
	or.b32  	%r14363, %r14362, %r14361;
	cvt.u32.u16 	%r14364, %rs12987;
	shl.b32 	%r14365, %r14364, 16;
	and.b32  	%r14366, %r14365, 16711680;
	or.b32  	%r14367, %r14363, %r14366;
	cvt.u32.u16 	%r14368, %rs12986;
	shl.b32 	%r14369, %r14368, 24;
	or.b32  	%r13931, %r14367, %r14369;
	cvt.u32.u16 	%r14370, %rs12985;
	and.b32  	%r14371, %r14370, 255;
	and.b16  	%rs11974, %rs12984, 255;
	mul.wide.u16 	%r14372, %rs11974, 256;
	or.b32  	%r14373, %r14372, %r14371;
	cvt.u32.u16 	%r14374, %rs12983;
	shl.b32 	%r14375, %r14374, 16;
	and.b32  	%r14376, %r14375, 16711680;
	or.b32  	%r14377, %r14373, %r14376;
	cvt.u32.u16 	%r14378, %rs12982;
	shl.b32 	%r14379, %r14378, 24;
	or.b32  	%r13936, %r14377, %r14379;
	cvt.u32.u16 	%r14380, %rs12981;
	and.b32  	%r14381, %r14380, 255;
	and.b16  	%rs11975, %rs12980, 255;
	mul.wide.u16 	%r14382, %rs11975, 256;
	or.b32  	%r14383, %r14382, %r14381;
	cvt.u32.u16 	%r14384, %rs12979;
	shl.b32 	%r14385, %r14384, 16;
	and.b32  	%r14386, %r14385, 16711680;
	or.b32  	%r14387, %r14383, %r14386;
	cvt.u32.u16 	%r14388, %rs12978;
	shl.b32 	%r14389, %r14388, 24;
	or.b32  	%r13941, %r14387, %r14389;
	cvt.u32.u16 	%r14390, %rs12977;
	and.b32  	%r14391, %r14390, 255;
	and.b16  	%rs11976, %rs12976, 255;
	mul.wide.u16 	%r14392, %rs11976, 256;
	or.b32  	%r14393, %r14392, %r14391;
	cvt.u32.u16 	%r14394, %rs12975;
	shl.b32 	%r14395, %r14394, 16;
	and.b32  	%r14396, %r14395, 16711680;
	or.b32  	%r14397, %r14393, %r14396;
	cvt.u32.u16 	%r14398, %rs12974;
	shl.b32 	%r14399, %r14398, 24;
	or.b32  	%r13946, %r14397, %r14399;
	cvt.u32.u16 	%r14400, %rs12973;
	and.b32  	%r14401, %r14400, 255;
	and.b16  	%rs11977, %rs12972, 255;
	mul.wide.u16 	%r14402, %rs11977, 256;
	or.b32  	%r14403, %r14402, %r14401;
	cvt.u32.u16 	%r14404, %rs12971;
	shl.b32 	%r14405, %r14404, 16;
	and.b32  	%r14406, %r14405, 16711680;
	or.b32  	%r14407, %r14403, %r14406;
	cvt.u32.u16 	%r14408, %rs12970;
	shl.b32 	%r14409, %r14408, 24;
	or.b32  	%r13951, %r14407, %r14409;
	cvt.u32.u16 	%r14410, %rs12969;
	and.b32  	%r14411, %r14410, 255;
	and.b16  	%rs11978, %rs12968, 255;
	mul.wide.u16 	%r14412, %rs11978, 256;
	or.b32  	%r14413, %r14412, %r14411;
	cvt.u32.u16 	%r14414, %rs12967;
	shl.b32 	%r14415, %r14414, 16;
	and.b32  	%r14416, %r14415, 16711680;
	or.b32  	%r14417, %r14413, %r14416;
	cvt.u32.u16 	%r14418, %rs12966;
	shl.b32 	%r14419, %r14418, 24;
	or.b32  	%r13956, %r14417, %r14419;
	cvt.u32.u16 	%r14420, %rs12965;
	and.b32  	%r14421, %r14420, 255;
	and.b16  	%rs11979, %rs12964, 255;
	mul.wide.u16 	%r14422, %rs11979, 256;
	or.b32  	%r14423, %r14422, %r14421;
	cvt.u32.u16 	%r14424, %rs12963;
	shl.b32 	%r14425, %r14424, 16;
	and.b32  	%r14426, %r14425, 16711680;
	or.b32  	%r14427, %r14423, %r14426;
	cvt.u32.u16 	%r14428, %rs12962;
	shl.b32 	%r14429, %r14428, 24;
	or.b32  	%r13961, %r14427, %r14429;
	cvt.u32.u16 	%r14430, %rs12961;
	and.b32  	%r14431, %r14430, 255;
	and.b16  	%rs11980, %rs12960, 255;
	mul.wide.u16 	%r14432, %rs11980, 256;
	or.b32  	%r14433, %r14432, %r14431;
	cvt.u32.u16 	%r14434, %rs12959;
	shl.b32 	%r14435, %r14434, 16;
	and.b32  	%r14436, %r14435, 16711680;
	or.b32  	%r14437, %r14433, %r14436;
	cvt.u32.u16 	%r14438, %rs12958;
	shl.b32 	%r14439, %r14438, 24;
	or.b32  	%r13966, %r14437, %r14439;
	cvt.u32.u16 	%r14440, %rs12957;
	and.b32  	%r14441, %r14440, 255;
	and.b16  	%rs11981, %rs12956, 255;
	mul.wide.u16 	%r14442, %rs11981, 256;
	or.b32  	%r14443, %r14442, %r14441;
	cvt.u32.u16 	%r14444, %rs12955;
	shl.b32 	%r14445, %r14444, 16;
	and.b32  	%r14446, %r14445, 16711680;
	or.b32  	%r14447, %r14443, %r14446;
	cvt.u32.u16 	%r14448, %rs12954;
	shl.b32 	%r14449, %r14448, 24;
	or.b32  	%r13971, %r14447, %r14449;
	cvt.u32.u16 	%r14450, %rs12953;
	and.b32  	%r14451, %r14450, 255;
	and.b16  	%rs11982, %rs12952, 255;
	mul.wide.u16 	%r14452, %rs11982, 256;
	or.b32  	%r14453, %r14452, %r14451;
	cvt.u32.u16 	%r14454, %rs12951;
	shl.b32 	%r14455, %r14454, 16;
	and.b32  	%r14456, %r14455, 16711680;
	or.b32  	%r14457, %r14453, %r14456;
	cvt.u32.u16 	%r14458, %rs12950;
	shl.b32 	%r14459, %r14458, 24;
	or.b32  	%r13976, %r14457, %r14459;
	cvt.u32.u16 	%r14460, %rs12949;
	and.b32  	%r14461, %r14460, 255;
	and.b16  	%rs11983, %rs12948, 255;
	mul.wide.u16 	%r14462, %rs11983, 256;
	or.b32  	%r14463, %r14462, %r14461;
	cvt.u32.u16 	%r14464, %rs12947;
	shl.b32 	%r14465, %r14464, 16;
	and.b32  	%r14466, %r14465, 16711680;
	or.b32  	%r14467, %r14463, %r14466;
	cvt.u32.u16 	%r14468, %rs12946;
	shl.b32 	%r14469, %r14468, 24;
	or.b32  	%r13981, %r14467, %r14469;
	cvt.u32.u16 	%r14470, %rs12945;
	and.b32  	%r14471, %r14470, 255;
	and.b16  	%rs11984, %rs12944, 255;
	mul.wide.u16 	%r14472, %rs11984, 256;
	or.b32  	%r14473, %r14472, %r14471;
	cvt.u32.u16 	%r14474, %rs12943;
	shl.b32 	%r14475, %r14474, 16;
	and.b32  	%r14476, %r14475, 16711680;
	or.b32  	%r14477, %r14473, %r14476;
	cvt.u32.u16 	%r14478, %rs12942;
	shl.b32 	%r14479, %r14478, 24;
	or.b32  	%r13986, %r14477, %r14479;
	cvt.u32.u16 	%r14480, %rs12941;
	and.b32  	%r14481, %r14480, 255;
	and.b16  	%rs11985, %rs12940, 255;
	mul.wide.u16 	%r14482, %rs11985, 256;
	or.b32  	%r14483, %r14482, %r14481;
	cvt.u32.u16 	%r14484, %rs12939;
	shl.b32 	%r14485, %r14484, 16;
	and.b32  	%r14486, %r14485, 16711680;
	or.b32  	%r14487, %r14483, %r14486;
	cvt.u32.u16 	%r14488, %rs12938;
	shl.b32 	%r14489, %r14488, 24;
	or.b32  	%r13991, %r14487, %r14489;
	cvt.u32.u16 	%r14490, %rs12937;
	and.b32  	%r14491, %r14490, 255;
	and.b16  	%rs11986, %rs12936, 255;
	mul.wide.u16 	%r14492, %rs11986, 256;
	or.b32  	%r14493, %r14492, %r14491;
	cvt.u32.u16 	%r14494, %rs12935;
	shl.b32 	%r14495, %r14494, 16;
	and.b32  	%r14496, %r14495, 16711680;
	or.b32  	%r14497, %r14493, %r14496;
	cvt.u32.u16 	%r14498, %rs12934;
	shl.b32 	%r14499, %r14498, 24;
	or.b32  	%r13996, %r14497, %r14499;
	cvt.u32.u16 	%r14500, %rs12933;
	and.b32  	%r14501, %r14500, 255;
	and.b16  	%rs11987, %rs12932, 255;
	mul.wide.u16 	%r14502, %rs11987, 256;
	or.b32  	%r14503, %r14502, %r14501;
	cvt.u32.u16 	%r14504, %rs12931;
	shl.b32 	%r14505, %r14504, 16;
	and.b32  	%r14506, %r14505, 16711680;
	or.b32  	%r14507, %r14503, %r14506;
	cvt.u32.u16 	%r14508, %rs12930;
	shl.b32 	%r14509, %r14508, 24;
	or.b32  	%r14001, %r14507, %r14509;
	cvt.u32.u16 	%r14510, %rs12929;
	and.b32  	%r14511, %r14510, 255;
	and.b16  	%rs11988, %rs12928, 255;
	mul.wide.u16 	%r14512, %rs11988, 256;
	or.b32  	%r14513, %r14512, %r14511;
	cvt.u32.u16 	%r14514, %rs12927;
	shl.b32 	%r14515, %r14514, 16;
	and.b32  	%r14516, %r14515, 16711680;
	or.b32  	%r14517, %r14513, %r14516;
	cvt.u32.u16 	%r14518, %rs12926;
	shl.b32 	%r14519, %r14518, 24;
	or.b32  	%r14006, %r14517, %r14519;
	cvt.u32.u16 	%r14520, %rs12925;
	and.b32  	%r14521, %r14520, 255;
	and.b16  	%rs11989, %rs12924, 255;
	mul.wide.u16 	%r14522, %rs11989, 256;
	or.b32  	%r14523, %r14522, %r14521;
	cvt.u32.u16 	%r14524, %rs12923;
	shl.b32 	%r14525, %r14524, 16;
	and.b32  	%r14526, %r14525, 16711680;
	or.b32  	%r14527, %r14523, %r14526;
	cvt.u32.u16 	%r14528, %rs12922;
	shl.b32 	%r14529, %r14528, 24;
	or.b32  	%r14011, %r14527, %r14529;
	cvt.u32.u16 	%r14530, %rs12921;
	and.b32  	%r14531, %r14530, 255;
	and.b16  	%rs11990, %rs12920, 255;
	mul.wide.u16 	%r14532, %rs11990, 256;
	or.b32  	%r14533, %r14532, %r14531;
	cvt.u32.u16 	%r14534, %rs12919;
	shl.b32 	%r14535, %r14534, 16;
	and.b32  	%r14536, %r14535, 16711680;
	or.b32  	%r14537, %r14533, %r14536;
	cvt.u32.u16 	%r14538, %rs12918;
	shl.b32 	%r14539, %r14538, 24;
	or.b32  	%r14016, %r14537, %r14539;
	cvt.u32.u16 	%r14540, %rs12917;
	and.b32  	%r14541, %r14540, 255;
	and.b16  	%rs11991, %rs12916, 255;
	mul.wide.u16 	%r14542, %rs11991, 256;
	or.b32  	%r14543, %r14542, %r14541;
	cvt.u32.u16 	%r14544, %rs12915;
	shl.b32 	%r14545, %r14544, 16;
	and.b32  	%r14546, %r14545, 16711680;
	or.b32  	%r14547, %r14543, %r14546;
	cvt.u32.u16 	%r14548, %rs12914;
	shl.b32 	%r14549, %r14548, 24;
	or.b32  	%r14021, %r14547, %r14549;
	cvt.u32.u16 	%r14550, %rs12913;
	and.b32  	%r14551, %r14550, 255;
	and.b16  	%rs11992, %rs12912, 255;
	mul.wide.u16 	%r14552, %rs11992, 256;
	or.b32  	%r14553, %r14552, %r14551;
	cvt.u32.u16 	%r14554, %rs12911;
	shl.b32 	%r14555, %r14554, 16;
	and.b32  	%r14556, %r14555, 16711680;
	or.b32  	%r14557, %r14553, %r14556;
	cvt.u32.u16 	%r14558, %rs12910;
	shl.b32 	%r14559, %r14558, 24;
	or.b32  	%r14026, %r14557, %r14559;
	cvt.u32.u16 	%r14560, %rs12909;
	and.b32  	%r14561, %r14560, 255;
	and.b16  	%rs11993, %rs12908, 255;
	mul.wide.u16 	%r14562, %rs11993, 256;
	or.b32  	%r14563, %r14562, %r14561;
	cvt.u32.u16 	%r14564, %rs12907;
	shl.b32 	%r14565, %r14564, 16;
	and.b32  	%r14566, %r14565, 16711680;
	or.b32  	%r14567, %r14563, %r14566;
	cvt.u32.u16 	%r14568, %rs12906;
	shl.b32 	%r14569, %r14568, 24;
	or.b32  	%r14031, %r14567, %r14569;
	cvt.u32.u16 	%r14570, %rs12905;
	and.b32  	%r14571, %r14570, 255;
	and.b16  	%rs11994, %rs12904, 255;
	mul.wide.u16 	%r14572, %rs11994, 256;
	or.b32  	%r14573, %r14572, %r14571;
	cvt.u32.u16 	%r14574, %rs12903;
	shl.b32 	%r14575, %r14574, 16;
	and.b32  	%r14576, %r14575, 16711680;
	or.b32  	%r14577, %r14573, %r14576;
	cvt.u32.u16 	%r14578, %rs12902;
	shl.b32 	%r14579, %r14578, 24;
	or.b32  	%r14036, %r14577, %r14579;
	cvt.u32.u16 	%r14580, %rs12901;
	and.b32  	%r14581, %r14580, 255;
	and.b16  	%rs11995, %rs12900, 255;
	mul.wide.u16 	%r14582, %rs11995, 256;
	or.b32  	%r14583, %r14582, %r14581;
	cvt.u32.u16 	%r14584, %rs12899;
	shl.b32 	%r14585, %r14584, 16;
	and.b32  	%r14586, %r14585, 16711680;
	or.b32  	%r14587, %r14583, %r14586;
	cvt.u32.u16 	%r14588, %rs12898;
	shl.b32 	%r14589, %r14588, 24;
	or.b32  	%r14041, %r14587, %r14589;
	cvt.u32.u16 	%r14590, %rs12897;
	and.b32  	%r14591, %r14590, 255;
	and.b16  	%rs11996, %rs12896, 255;
	mul.wide.u16 	%r14592, %rs11996, 256;
	or.b32  	%r14593, %r14592, %r14591;
	cvt.u32.u16 	%r14594, %rs12895;
	shl.b32 	%r14595, %r14594, 16;
	and.b32  	%r14596, %r14595, 16711680;
	or.b32  	%r14597, %r14593, %r14596;
	cvt.u32.u16 	%r14598, %rs12894;
	shl.b32 	%r14599, %r14598, 24;
	or.b32  	%r14046, %r14597, %r14599;
	cvt.u32.u16 	%r14600, %rs12893;
	and.b32  	%r14601, %r14600, 255;
	and.b16  	%rs11997, %rs12892, 255;
	mul.wide.u16 	%r14602, %rs11997, 256;
	or.b32  	%r14603, %r14602, %r14601;
	cvt.u32.u16 	%r14604, %rs12891;
	shl.b32 	%r14605, %r14604, 16;
	and.b32  	%r14606, %r14605, 16711680;
	or.b32  	%r14607, %r14603, %r14606;
	cvt.u32.u16 	%r14608, %rs12890;
	shl.b32 	%r14609, %r14608, 24;
	or.b32  	%r14051, %r14607, %r14609;
	cvt.u32.u16 	%r14610, %rs12889;
	and.b32  	%r14611, %r14610, 255;
	and.b16  	%rs11998, %rs12888, 255;
	mul.wide.u16 	%r14612, %rs11998, 256;
	or.b32  	%r14613, %r14612, %r14611;
	cvt.u32.u16 	%r14614, %rs12887;
	shl.b32 	%r14615, %r14614, 16;
	and.b32  	%r14616, %r14615, 16711680;
	or.b32  	%r14617, %r14613, %r14616;
	cvt.u32.u16 	%r14618, %rs12886;
	shl.b32 	%r14619, %r14618, 24;
	or.b32  	%r14056, %r14617, %r14619;
	cvt.u32.u16 	%r14620, %rs12885;
	and.b32  	%r14621, %r14620, 255;
	and.b16  	%rs11999, %rs12884, 255;
	mul.wide.u16 	%r14622, %rs11999, 256;
	or.b32  	%r14623, %r14622, %r14621;
	cvt.u32.u16 	%r14624, %rs12883;
	shl.b32 	%r14625, %r14624, 16;
	and.b32  	%r14626, %r14625, 16711680;
	or.b32  	%r14627, %r14623, %r14626;
	cvt.u32.u16 	%r14628, %rs12882;
	shl.b32 	%r14629, %r14628, 24;
	or.b32  	%r14061, %r14627, %r14629;
	cvt.u32.u16 	%r14630, %rs12881;
	and.b32  	%r14631, %r14630, 255;
	and.b16  	%rs12000, %rs12880, 255;
	mul.wide.u16 	%r14632, %rs12000, 256;
	or.b32  	%r14633, %r14632, %r14631;
	cvt.u32.u16 	%r14634, %rs12879;
	shl.b32 	%r14635, %r14634, 16;
	and.b32  	%r14636, %r14635, 16711680;
	or.b32  	%r14637, %r14633, %r14636;
	cvt.u32.u16 	%r14638, %rs12878;
	shl.b32 	%r14639, %r14638, 24;
	or.b32  	%r14066, %r14637, %r14639;
	cvt.u32.u16 	%r14640, %rs12877;
	and.b32  	%r14641, %r14640, 255;
	and.b16  	%rs12001, %rs12876, 255;
	mul.wide.u16 	%r14642, %rs12001, 256;
	or.b32  	%r14643, %r14642, %r14641;
	cvt.u32.u16 	%r14644, %rs12875;
	shl.b32 	%r14645, %r14644, 16;
	and.b32  	%r14646, %r14645, 16711680;
	or.b32  	%r14647, %r14643, %r14646;
	cvt.u32.u16 	%r14648, %rs12874;
	shl.b32 	%r14649, %r14648, 24;
	or.b32  	%r14071, %r14647, %r14649;
	cvt.u32.u16 	%r14650, %rs12873;
	and.b32  	%r14651, %r14650, 255;
	and.b16  	%rs12002, %rs12872, 255;
	mul.wide.u16 	%r14652, %rs12002, 256;
	or.b32  	%r14653, %r14652, %r14651;
	cvt.u32.u16 	%r14654, %rs12871;
	shl.b32 	%r14655, %r14654, 16;
	and.b32  	%r14656, %r14655, 16711680;
	or.b32  	%r14657, %r14653, %r14656;
	cvt.u32.u16 	%r14658, %rs12870;
	shl.b32 	%r14659, %r14658, 24;
	or.b32  	%r14076, %r14657, %r14659;
	cvt.u32.u16 	%r14660, %rs12869;
	and.b32  	%r14661, %r14660, 255;
	and.b16  	%rs12003, %rs12868, 255;
	mul.wide.u16 	%r14662, %rs12003, 256;
	or.b32  	%r14663, %r14662, %r14661;
	cvt.u32.u16 	%r14664, %rs12867;
	shl.b32 	%r14665, %r14664, 16;
	and.b32  	%r14666, %r14665, 16711680;
	or.b32  	%r14667, %r14663, %r14666;
	cvt.u32.u16 	%r14668, %rs12866;
	shl.b32 	%r14669, %r14668, 24;
	or.b32  	%r14081, %r14667, %r14669;
	cvt.u32.u16 	%r14670, %rs12865;
	and.b32  	%r14671, %r14670, 255;
	and.b16  	%rs12004, %rs12864, 255;
	mul.wide.u16 	%r14672, %rs12004, 256;
	or.b32  	%r14673, %r14672, %r14671;
	cvt.u32.u16 	%r14674, %rs12863;
	shl.b32 	%r14675, %r14674, 16;
	and.b32  	%r14676, %r14675, 16711680;
	or.b32  	%r14677, %r14673, %r14676;
	cvt.u32.u16 	%r14678, %rs12862;
	shl.b32 	%r14679, %r14678, 24;
	or.b32  	%r14086, %r14677, %r14679;
	cvt.u32.u16 	%r14680, %rs12861;
	and.b32  	%r14681, %r14680, 255;
	and.b16  	%rs12005, %rs12860, 255;
	mul.wide.u16 	%r14682, %rs12005, 256;
	or.b32  	%r14683, %r14682, %r14681;
	cvt.u32.u16 	%r14684, %rs12859;
	shl.b32 	%r14685, %r14684, 16;
	and.b32  	%r14686, %r14685, 16711680;
	or.b32  	%r14687, %r14683, %r14686;
	cvt.u32.u16 	%r14688, %rs12858;
	shl.b32 	%r14689, %r14688, 24;
	or.b32  	%r14091, %r14687, %r14689;
	cvt.u32.u16 	%r14690, %rs12857;
	and.b32  	%r14691, %r14690, 255;
	and.b16  	%rs12006, %rs12856, 255;
	mul.wide.u16 	%r14692, %rs12006, 256;
	or.b32  	%r14693, %r14692, %r14691;
	cvt.u32.u16 	%r14694, %rs12855;
	shl.b32 	%r14695, %r14694, 16;
	and.b32  	%r14696, %r14695, 16711680;
	or.b32  	%r14697, %r14693, %r14696;
	cvt.u32.u16 	%r14698, %rs12854;
	shl.b32 	%r14699, %r14698, 24;
	or.b32  	%r14096, %r14697, %r14699;
	cvt.u32.u16 	%r14700, %rs12853;
	and.b32  	%r14701, %r14700, 255;
	and.b16  	%rs12007, %rs12852, 255;
	mul.wide.u16 	%r14702, %rs12007, 256;
	or.b32  	%r14703, %r14702, %r14701;
	cvt.u32.u16 	%r14704, %rs12851;
	shl.b32 	%r14705, %r14704, 16;
	and.b32  	%r14706, %r14705, 16711680;
	or.b32  	%r14707, %r14703, %r14706;
	cvt.u32.u16 	%r14708, %rs12850;
	shl.b32 	%r14709, %r14708, 24;
	or.b32  	%r14101, %r14707, %r14709;
	cvt.u32.u16 	%r14710, %rs12849;
	and.b32  	%r14711, %r14710, 255;
	and.b16  	%rs12008, %rs12848, 255;
	mul.wide.u16 	%r14712, %rs12008, 256;
	or.b32  	%r14713, %r14712, %r14711;
	cvt.u32.u16 	%r14714, %rs12847;
	shl.b32 	%r14715, %r14714, 16;
	and.b32  	%r14716, %r14715, 16711680;
	or.b32  	%r14717, %r14713, %r14716;
	cvt.u32.u16 	%r14718, %rs12846;
	shl.b32 	%r14719, %r14718, 24;
	or.b32  	%r14106, %r14717, %r14719;
	cvt.u32.u16 	%r14720, %rs12845;
	and.b32  	%r14721, %r14720, 255;
	and.b16  	%rs12009, %rs12844, 255;
	mul.wide.u16 	%r14722, %rs12009, 256;
	or.b32  	%r14723, %r14722, %r14721;
	cvt.u32.u16 	%r14724, %rs12843;
	shl.b32 	%r14725, %r14724, 16;
	and.b32  	%r14726, %r14725, 16711680;
	or.b32  	%r14727, %r14723, %r14726;
	cvt.u32.u16 	%r14728, %rs12842;
	shl.b32 	%r14729, %r14728, 24;
	or.b32  	%r14111, %r14727, %r14729;
	cvt.u32.u16 	%r14730, %rs12841;
	and.b32  	%r14731, %r14730, 255;
	and.b16  	%rs12010, %rs12840, 255;
	mul.wide.u16 	%r14732, %rs12010, 256;
	or.b32  	%r14733, %r14732, %r14731;
	cvt.u32.u16 	%r14734, %rs12839;
	shl.b32 	%r14735, %r14734, 16;
	and.b32  	%r14736, %r14735, 16711680;
	or.b32  	%r14737, %r14733, %r14736;
	cvt.u32.u16 	%r14738, %rs12838;
	shl.b32 	%r14739, %r14738, 24;
	or.b32  	%r14116, %r14737, %r14739;
	cvt.u32.u16 	%r14740, %rs12837;
	and.b32  	%r14741, %r14740, 255;
	and.b16  	%rs12011, %rs12836, 255;
	mul.wide.u16 	%r14742, %rs12011, 256;
	or.b32  	%r14743, %r14742, %r14741;
	cvt.u32.u16 	%r14744, %rs12835;
	shl.b32 	%r14745, %r14744, 16;
	and.b32  	%r14746, %r14745, 16711680;
	or.b32  	%r14747, %r14743, %r14746;
	cvt.u32.u16 	%r14748, %rs12834;
	shl.b32 	%r14749, %r14748, 24;
	or.b32  	%r14121, %r14747, %r14749;
	cvt.u32.u16 	%r14750, %rs12833;
	and.b32  	%r14751, %r14750, 255;
	and.b16  	%rs12012, %rs12832, 255;
	mul.wide.u16 	%r14752, %rs12012, 256;
	or.b32  	%r14753, %r14752, %r14751;
	cvt.u32.u16 	%r14754, %rs12831;
	shl.b32 	%r14755, %r14754, 16;
	and.b32  	%r14756, %r14755, 16711680;
	or.b32  	%r14757, %r14753, %r14756;
	cvt.u32.u16 	%r14758, %rs12830;
	shl.b32 	%r14759, %r14758, 24;
	or.b32  	%r14126, %r14757, %r14759;
	cvt.u32.u16 	%r14760, %rs12829;
	and.b32  	%r14761, %r14760, 255;
	and.b16  	%rs12013, %rs12828, 255;
	mul.wide.u16 	%r14762, %rs12013, 256;
	or.b32  	%r14763, %r14762, %r14761;
	cvt.u32.u16 	%r14764, %rs12827;
	shl.b32 	%r14765, %r14764, 16;
	and.b32  	%r14766, %r14765, 16711680;
	or.b32  	%r14767, %r14763, %r14766;
	cvt.u32.u16 	%r14768, %rs12826;
	shl.b32 	%r14769, %r14768, 24;
	or.b32  	%r14131, %r14767, %r14769;
	cvt.u32.u16 	%r14770, %rs12825;
	and.b32  	%r14771, %r14770, 255;
	and.b16  	%rs12014, %rs12824, 255;
	mul.wide.u16 	%r14772, %rs12014, 256;
	or.b32  	%r14773, %r14772, %r14771;
	cvt.u32.u16 	%r14774, %rs12823;
	shl.b32 	%r14775, %r14774, 16;
	and.b32  	%r14776, %r14775, 16711680;
	or.b32  	%r14777, %r14773, %r14776;
	cvt.u32.u16 	%r14778, %rs12822;
	shl.b32 	%r14779, %r14778, 24;
	or.b32  	%r14136, %r14777, %r14779;
	cvt.u32.u16 	%r14780, %rs12821;
	and.b32  	%r14781, %r14780, 255;
	and.b16  	%rs12015, %rs12820, 255;
	mul.wide.u16 	%r14782, %rs12015, 256;
	or.b32  	%r14783, %r14782, %r14781;
	cvt.u32.u16 	%r14784, %rs12819;
	shl.b32 	%r14785, %r14784, 16;
	and.b32  	%r14786, %r14785, 16711680;
	or.b32  	%r14787, %r14783, %r14786;
	cvt.u32.u16 	%r14788, %rs12818;
	shl.b32 	%r14789, %r14788, 24;
	or.b32  	%r14141, %r14787, %r14789;
	mov.b32 	%r14142, 1;
	mov.b32 	%r14144, -1;
	// begin inline asm
	shfl.sync.down.b32 %r13805, %r27825, %r14142, %r14143, %r14144;
	// end inline asm
	// begin inline asm
	shfl.sync.down.b32 %r13810, %r13811, %r14142, %r14143, %r14144;
	// end inline asm
	mov.b64 	%rd926, %fd78;
	mov.b64 	{%r13816, %r13821}, %rd926;
	// begin inline asm
	shfl.sync.down.b32 %r13815, %r13816, %r14142, %r14143, %r14144;
	// end inline asm
	// begin inline asm
	shfl.sync.down.b32 %r13820, %r13821, %r14142, %r14143, %r14144;
	// end inline asm
	// begin inline asm
	shfl.sync.down.b32 %r13825, %r13826, %r14142, %r14143, %r14144;
	// end inline asm
	// begin inline asm
	shfl.sync.down.b32 %r13830, %r13831, %r14142, %r14143, %r14144;
	// end inline asm
	// begin inline asm
	shfl.sync.down.b32 %r13835, %r13836, %r14142, %r14143, %r14144;
	// end inline asm
	// begin inline asm
	shfl.sync.down.b32 %r13840, %r13841, %r14142, %r14143, %r14144;
	// end inline asm
	// begin inline asm
	shfl.sync.down.b32 %r13845, %r13846, %r14142, %r14143, %r14144;
	// end inline asm
	// begin inline asm
	shfl.sync.down.b32 %r13850, %r13851, %r14142, %r14143, %r14144;
	// end inline asm
	// begin inline asm
	shfl.sync.down.b32 %r13855, %r13856, %r14142, %r14143, %r14144;
	// end inline asm
	// begin inline asm
	shfl.sync.down.b32 %r13860, %r13861, %r14142, %r14143, %r14144;
	// end inline asm
	// begin inline asm
	shfl.sync.down.b32 %r13865, %r13866, %r14142, %r14143, %r14144;
	// end inline asm
	// begin inline asm
	shfl.sync.down.b32 %r13870, %r13871, %r14142, %r14143, %r14144;
	// end inline asm
	// begin inline asm
	shfl.sync.down.b32 %r13875, %r13876, %r14142, %r14143, %r14144;
	// end inline asm
	// begin inline asm
	shfl.sync.down.b32 %r13880, %r13881, %r14142, %r14143, %r14144;
	// end inline asm
	// begin inline asm
	shfl.sync.down.b32 %r13885, %r13886, %r14142, %r14143, %r14144;
	// end inline asm
	// begin inline asm
	shfl.sync.down.b32 %r13890, %r13891, %r14142, %r14143, %r14144;
	// end inline asm
	// begin inline asm
	shfl.sync.down.b32 %r13895, %r13896, %r14142, %r14143, %r14144;
	// end inline asm
	// begin inline asm
	shfl.sync.down.b32 %r13900, %r13901, %r14142, %r14143, %r14144;
	// end inline asm
	// begin inline asm
	shfl.sync.down.b32 %r13905, %r13906, %r14142, %r14143, %r14144;
	// end inline asm
	// begin inline asm
	shfl.sync.down.b32 %r13910, %r13911, %r14142, %r14143, %r14144;
	// end inline asm
	// begin inline asm
	shfl.sync.down.b32 %r13915, %r13916, %r14142, %r14143, %r14144;
	// end inline asm
	// begin inline asm
	shfl.sync.down.b32 %r13920, %r13921, %r14142, %r14143, %r14144;
	// end inline asm
	// begin inline asm
	shfl.sync.down.b32 %r13925, %r13926, %r14142, %r14143, %r14144;
	// end inline asm
	// begin inline asm
	shfl.sync.down.b32 %r13930, %r13931, %r14142, %r14143, %r14144;
	// end inline asm
	// begin inline asm
	shfl.sync.down.b32 %r13935, %r13936, %r14142, %r14143, %r14144;
	// end inline asm
	// begin inline asm
	shfl.sync.down.b32 %r13940, %r13941, %r14142, %r14143, %r14144;
	// end inline asm
	// begin inline asm
	shfl.sync.down.b32 %r13945, %r13946, %r14142, %r14143, %r14144;
	// end inline asm
	// begin inline asm
	shfl.sync.down.b32 %r13950, %r13951, %r14142, %r14143, %r14144;
	// end inline asm
	// begin inline asm
	shfl.sync.down.b32 %r13955, %r13956, %r14142, %r14143, %r14144;
	// end inline asm
	// begin inline asm
	shfl.sync.down.b32 %r13960, %r13961, %r14142, %r14143, %r14144;
	// end inline asm
	// begin inline asm
	shfl.sync.down.b32 %r13965, %r13966, %r14142, %r14143, %r14144;
	// end inline asm
	// begin inline asm
	shfl.sync.down.b32 %r13970, %r13971, %r14142, %r14143, %r14144;
	// end inline asm
	// begin inline asm
	shfl.sync.down.b32 %r13975, %r13976, %r14142, %r14143, %r14144;
	// end inline asm
	// begin inline asm
	shfl.sync.down.b32 %r13980, %r13981, %r14142, %r14143, %r14144;
	// end inline asm
	// begin inline asm
	shfl.sync.down.b32 %r13985, %r13986, %r14142, %r14143, %r14144;
	// end inline asm
	// begin inline asm
	shfl.sync.down.b32 %r13990, %r13991, %r14142, %r14143, %r14144;
	// end inline asm
	// begin inline asm
	shfl.sync.down.b32 %r13995, %r13996, %r14142, %r14143, %r14144;
	// end inline asm
	// begin inline asm
	shfl.sync.down.b32 %r14000, %r14001, %r14142, %r14143, %r14144;
	// end inline asm
	// begin inline asm
	shfl.sync.down.b32 %r14005, %r14006, %r14142, %r14143, %r14144;
	// end inline asm
	// begin inline asm
	shfl.sync.down.b32 %r14010, %r14011, %r14142, %r14143, %r14144;
	// end inline asm
	// begin inline asm
	shfl.sync.down.b32 %r14015, %r14016, %r14142, %r14143, %r14144;
	// end inline asm
	// begin inline asm
	shfl.sync.down.b32 %r14020, %r14021, %r14142, %r14143, %r14144;
	// end inline asm
	// begin inline asm
	shfl.sync.down.b32 %r14025, %r14026, %r14142, %r14143, %r14144;
	// end inline asm
	// begin inline asm
	shfl.sync.down.b32 %r14030, %r14031, %r14142, %r14143, %r14144;
	// end inline asm
	// begin inline asm
	shfl.sync.down.b32 %r14035, %r14036, %r14142, %r14143, %r14144;
	// end inline asm
	// begin inline asm
	shfl.sync.down.b32 %r14040, %r14041, %r14142, %r14143, %r14144;
	// end inline asm
	// begin inline asm
	shfl.sync.down.b32 %r14045, %r14046, %r14142, %r14143, %r14144;
	// end inline asm
	// begin inline asm
	shfl.sync.down.b32 %r14050, %r14051, %r14142, %r14143, %r14144;
	// end inline asm
	// begin inline asm
	shfl.sync.down.b32 %r14055, %r14056, %r14142, %r14143, %r14144;
	// end inline asm
	// begin inline asm
	shfl.sync.down.b32 %r14060, %r14061, %r14142, %r14143, %r14144;
	// end inline asm
	// begin inline asm
	shfl.sync.down.b32 %r14065, %r14066, %r14142, %r14143, %r14144;
	// end inline asm
	// begin inline asm
	shfl.sync.down.b32 %r14070, %r14071, %r14142, %r14143, %r14144;
	// end inline asm
	// begin inline asm
	shfl.sync.down.b32 %r14075, %r14076, %r14142, %r14143, %r14144;
	// end inline asm
	// begin inline asm
	shfl.sync.down.b32 %r14080, %r14081, %r14142, %r14143, %r14144;
	// end inline asm
	// begin inline asm
	shfl.sync.down.b32 %r14085, %r14086, %r14142, %r14143, %r14144;
	// end inline asm
	// begin inline asm
	shfl.sync.down.b32 %r14090, %r14091, %r14142, %r14143, %r14144;
	// end inline asm
	// begin inline asm
	shfl.sync.down.b32 %r14095, %r14096, %r14142, %r14143, %r14144;
	// end inline asm
	// begin inline asm
	shfl.sync.down.b32 %r14100, %r14101, %r14142, %r14143, %r14144;
	// end inline asm
	// begin inline asm
	shfl.sync.down.b32 %r14105, %r14106, %r14142, %r14143, %r14144;
	// end inline asm
	// begin inline asm
	shfl.sync.down.b32 %r14110, %r14111, %r14142, %r14143, %r14144;
	// end inline asm
	// begin inline asm
	shfl.sync.down.b32 %r14115, %r14116, %r14142, %r14143, %r14144;
	// end inline asm
	// begin inline asm
	shfl.sync.down.b32 %r14120, %r14121, %r14142, %r14143, %r14144;
	// end inline asm
	// begin inline asm
	shfl.sync.down.b32 %r14125, %r14126, %r14142, %r14143, %r14144;
	// end inline asm
	// begin inline asm
	shfl.sync.down.b32 %r14130, %r14131, %r14142, %r14143, %r14144;
	// end inline asm
	// begin inline asm
	shfl.sync.down.b32 %r14135, %r14136, %r14142, %r14143, %r14144;
	// end inline asm
	// begin inline asm
	shfl.sync.down.b32 %r14140, %r14141, %r14142, %r14143, %r14144;
	// end inline asm
	setp.ge.s32 	%p59, %r13804, %r14143;
	@%p59 bra 	$L__BB3_21;
	cvt.u16.u32 	%rs13074, %r13825;
	mov.b64 	%rd927, {%r13815, %r13820};
	mov.b64 	%fd6, %rd927;
	st.local.u32 	[%rd4], %r13805;
	st.local.v2.u32 	[%rd4+8], {%r13815, %r13820};
	st.local.v2.b32 	[%rd4+16], {%r13825, %r13830};
	st.local.v2.b32 	[%rd4+24], {%r13835, %r13840};
	st.local.v2.b32 	[%rd4+32], {%r13845, %r13850};
	st.local.v2.b32 	[%rd4+40], {%r13855, %r13860};
	st.local.v2.b32 	[%rd4+48], {%r13865, %r13870};
	st.local.v2.b32 	[%rd4+56], {%r13875, %r13880};
	st.local.v2.b32 	[%rd4+64], {%r13885, %r13890};
	st.local.v2.b32 	[%rd4+72], {%r13895, %r13900};
	st.local.v2.b32 	[%rd4+80], {%r13905, %r13910};
	st.local.v2.b32 	[%rd4+88], {%r13915, %r13920};
	st.local.v2.b32 	[%rd4+96], {%r13925, %r13930};
	st.local.v2.b32 	[%rd4+104], {%r13935, %r13940};
	st.local.v2.b32 	[%rd4+112], {%r13945, %r13950};
	st.local.v2.b32 	[%rd4+120], {%r13955, %r13960};
	st.local.v2.b32 	[%rd4+128], {%r13965, %r13970};
	st.local.v2.b32 	[%rd4+136], {%r13975, %r13980};
	st.local.v2.b32 	[%rd4+144], {%r13985, %r13990};
	st.local.v2.b32 	[%rd4+152], {%r13995, %r14000};
	st.local.v2.b32 	[%rd4+160], {%r14005, %r14010};
	st.local.v2.b32 	[%rd4+168], {%r14015, %r14020};
	st.local.v2.b32 	[%rd4+176], {%r14025, %r14030};
	st.local.v2.b32 	[%rd4+184], {%r14035, %r14040};
	st.local.v2.b32 	[%rd4+192], {%r14045, %r14050};
	st.local.v2.b32 	[%rd4+200], {%r14055, %r14060};
	st.local.v2.b32 	[%rd4+208], {%r14065, %r14070};
	st.local.v2.b32 	[%rd4+216], {%r14075, %r14080};
	st.local.v2.b32 	[%rd4+224], {%r14085, %r14090};
	st.local.v2.b32 	[%rd4+232], {%r14095, %r14100};
	st.local.v2.b32 	[%rd4+240], {%r14105, %r14110};
	st.local.v2.b32 	[%rd4+248], {%r14115, %r14120};
	st.local.v2.b32 	[%rd4+256], {%r14125, %r14130};
	st.local.v2.b32 	[%rd4+264], {%r14135, %r14140};
	st.local.u32 	[%rd3], %r27825;
	st.local.f64 	[%rd3+8], %fd78;
	cvt.u32.u16 	%r14791, %rs13066;
	cvt.u32.u16 	%r14792, %rs13067;
	prmt.b32 	%r14793, %r14792, %r14791, 0x3340U;
	cvt.u32.u16 	%r14794, %rs13068;
	cvt.u32.u16 	%r14795, %rs13069;
	prmt.b32 	%r14796, %r14795, %r14794, 0x3340U;
	prmt.b32 	%r14797, %r14796, %r14793, 0x5410U;
	cvt.u32.u16 	%r14798, %rs13070;
	cvt.u32.u16 	%r14799, %rs13071;
	prmt.b32 	%r14800, %r14799, %r14798, 0x3340U;
	cvt.u32.u16 	%r14801, %rs13072;
	cvt.u32.u16 	%r14802, %rs13073;
	prmt.b32 	%r14803, %r14802, %r14801, 0x3340U;
	prmt.b32 	%r14804, %r14803, %r14800, 0x5410U;
	st.local.v2.b32 	[%rd3+16], {%r14804, %r14797};
	cvt.u32.u16 	%r14805, %rs13058;
	cvt.u32.u16 	%r14806, %rs13059;
	prmt.b32 	%r14807, %r14806, %r14805, 0x3340U;
	cvt.u32.u16 	%r14808, %rs13060;
	cvt.u32.u16 	%r14809, %rs13061;
	prmt.b32 	%r14810, %r14809, %r14808, 0x3340U;
	prmt.b32 	%r14811, %r14810, %r14807, 0x5410U;
	cvt.u32.u16 	%r14812, %rs13062;
	cvt.u32.u16 	%r14813, %rs13063;
	prmt.b32 	%r14814, %r14813, %r14812, 0x3340U;
	cvt.u32.u16 	%r14815, %rs13064;
	cvt.u32.u16 	%r14816, %rs13065;
	prmt.b32 	%r14817, %r14816, %r14815, 0x3340U;
	prmt.b32 	%r14818, %r14817, %r14814, 0x5410U;
	st.local.v2.b32 	[%rd3+24], {%r14818, %r14811};
	cvt.u32.u16 	%r14819, %rs13050;
	cvt.u32.u16 	%r14820, %rs13051;
	prmt.b32 	%r14821, %r14820, %r14819, 0x3340U;
	cvt.u32.u16 	%r14822, %rs13052;
	cvt.u32.u16 	%r14823, %rs13053;
	prmt.b32 	%r14824, %r14823, %r14822, 0x3340U;
	prmt.b32 	%r14825, %r14824, %r14821, 0x5410U;
	cvt.u32.u16 	%r14826, %rs13054;
	cvt.u32.u16 	%r14827, %rs13055;
	prmt.b32 	%r14828, %r14827, %r14826, 0x3340U;
	cvt.u32.u16 	%r14829, %rs13056;
	cvt.u32.u16 	%r14830, %rs13057;
	prmt.b32 	%r14831, %r14830, %r14829, 0x3340U;
	prmt.b32 	%r14832, %r14831, %r14828, 0x5410U;
	st.local.v2.b32 	[%rd3+32], {%r14832, %r14825};
	cvt.u32.u16 	%r14833, %rs13042;
	cvt.u32.u16 	%r14834, %rs13043;
	prmt.b32 	%r14835, %r14834, %r14833, 0x3340U;
	cvt.u32.u16 	%r14836, %rs13044;
	cvt.u32.u16 	%r14837, %rs13045;
	prmt.b32 	%r14838, %r14837, %r14836, 0x3340U;
	prmt.b32 	%r14839, %r14838, %r14835, 0x5410U;
	cvt.u32.u16 	%r14840, %rs13046;
	cvt.u32.u16 	%r14841, %rs13047;
	prmt.b32 	%r14842, %r14841, %r14840, 0x3340U;
	cvt.u32.u16 	%r14843, %rs13048;
	cvt.u32.u16 	%r14844, %rs13049;
	prmt.b32 	%r14845, %r14844, %r14843, 0x3340U;
	prmt.b32 	%r14846, %r14845, %r14842, 0x5410U;
	st.local.v2.b32 	[%rd3+40], {%r14846, %r14839};
	cvt.u32.u16 	%r14847, %rs13034;
	cvt.u32.u16 	%r14848, %rs13035;
	prmt.b32 	%r14849, %r14848, %r14847, 0x3340U;
	cvt.u32.u16 	%r14850, %rs13036;
	cvt.u32.u16 	%r14851, %rs13037;
	prmt.b32 	%r14852, %r14851, %r14850, 0x3340U;
	prmt.b32 	%r14853, %r14852, %r14849, 0x5410U;
	cvt.u32.u16 	%r14854, %rs13038;
	cvt.u32.u16 	%r14855, %rs13039;
	prmt.b32 	%r14856, %r14855, %r14854, 0x3340U;
	cvt.u32.u16 	%r14857, %rs13040;
	cvt.u32.u16 	%r14858, %rs13041;
	prmt.b32 	%r14859, %r14858, %r14857, 0x3340U;
	prmt.b32 	%r14860, %r14859, %r14856, 0x5410U;
	st.local.v2.b32 	[%rd3+48], {%r14860, %r14853};
	cvt.u32.u16 	%r14861, %rs13026;
	cvt.u32.u16 	%r14862, %rs13027;
	prmt.b32 	%r14863, %r14862, %r14861, 0x3340U;
	cvt.u32.u16 	%r14864, %rs13028;
	cvt.u32.u16 	%r14865, %rs13029;
	prmt.b32 	%r14866, %r14865, %r14864, 0x3340U;
	prmt.b32 	%r14867, %r14866, %r14863, 0x5410U;
	cvt.u32.u16 	%r14868, %rs13030;
	cvt.u32.u16 	%r14869, %rs13031;
	prmt.b32 	%r14870, %r14869, %r14868, 0x3340U;
	cvt.u32.u16 	%r14871, %rs13032;
	cvt.u32.u16 	%r14872, %rs13033;
	prmt.b32 	%r14873, %r14872, %r14871, 0x3340U;
	prmt.b32 	%r14874, %r14873, %r14870, 0x5410U;
	st.local.v2.b32 	[%rd3+56], {%r14874, %r14867};
	cvt.u32.u16 	%r14875, %rs13018;
	cvt.u32.u16 	%r14876, %rs13019;
	prmt.b32 	%r14877, %r14876, %r14875, 0x3340U;
	cvt.u32.u16 	%r14878, %rs13020;
	cvt.u32.u16 	%r14879, %rs13021;
	prmt.b32 	%r14880, %r14879, %r14878, 0x3340U;
	prmt.b32 	%r14881, %r14880, %r14877, 0x5410U;
	cvt.u32.u16 	%r14882, %rs13022;
	cvt.u32.u16 	%r14883, %rs13023;
	prmt.b32 	%r14884, %r14883, %r14882, 0x3340U;
	cvt.u32.u16 	%r14885, %rs13024;
	cvt.u32.u16 	%r14886, %rs13025;
	prmt.b32 	%r14887, %r14886, %r14885, 0x3340U;
	prmt.b32 	%r14888, %r14887, %r14884, 0x5410U;
	st.local.v2.b32 	[%rd3+64], {%r14888, %r14881};
	cvt.u32.u16 	%r14889, %rs13010;
	cvt.u32.u16 	%r14890, %rs13011;
	prmt.b32 	%r14891, %r14890, %r14889, 0x3340U;
	cvt.u32.u16 	%r14892, %rs13012;
	cvt.u32.u16 	%r14893, %rs13013;
	prmt.b32 	%r14894, %r14893, %r14892, 0x3340U;
	prmt.b32 	%r14895, %r14894, %r14891, 0x5410U;
	cvt.u32.u16 	%r14896, %rs13014;
	cvt.u32.u16 	%r14897, %rs13015;
	prmt.b32 	%r14898, %r14897, %r14896, 0x3340U;
	cvt.u32.u16 	%r14899, %rs13016;
	cvt.u32.u16 	%r14900, %rs13017;
	prmt.b32 	%r14901, %r14900, %r14899, 0x3340U;
	prmt.b32 	%r14902, %r14901, %r14898, 0x5410U;
	st.local.v2.b32 	[%rd3+72], {%r14902, %r14895};
	cvt.u32.u16 	%r14903, %rs13002;
	cvt.u32.u16 	%r14904, %rs13003;
	prmt.b32 	%r14905, %r14904, %r14903, 0x3340U;
	cvt.u32.u16 	%r14906, %rs13004;
	cvt.u32.u16 	%r14907, %rs13005;
	prmt.b32 	%r14908, %r14907, %r14906, 0x3340U;
	prmt.b32 	%r14909, %r14908, %r14905, 0x5410U;
	cvt.u32.u16 	%r14910, %rs13006;
	cvt.u32.u16 	%r14911, %rs13007;
	prmt.b32 	%r14912, %r14911, %r14910, 0x3340U;
	cvt.u32.u16 	%r14913, %rs13008;
	cvt.u32.u16 	%r14914, %rs13009;
	prmt.b32 	%r14915, %r14914, %r14913, 0x3340U;
	prmt.b32 	%r14916, %r14915, %r14912, 0x5410U;
	st.local.v2.b32 	[%rd3+80], {%r14916, %r14909};
	cvt.u32.u16 	%r14917, %rs12994;
	cvt.u32.u16 	%r14918, %rs12995;
	prmt.b32 	%r14919, %r14918, %r14917, 0x3340U;
	cvt.u32.u16 	%r14920, %rs12996;
	cvt.u32.u16 	%r14921, %rs12997;
	prmt.b32 	%r14922, %r14921, %r14920, 0x3340U;
	prmt.b32 	%r14923, %r14922, %r14919, 0x5410U;
	cvt.u32.u16 	%r14924, %rs12998;
	cvt.u32.u16 	%r14925, %rs12999;
	prmt.b32 	%r14926, %r14925, %r14924, 0x3340U;
	cvt.u32.u16 	%r14927, %rs13000;
	cvt.u32.u16 	%r14928, %rs13001;
	prmt.b32 	%r14929, %r14928, %r14927, 0x3340U;
	prmt.b32 	%r14930, %r14929, %r14926, 0x5410U;
	st.local.v2.b32 	[%rd3+88], {%r14930, %r14923};
	cvt.u32.u16 	%r14931, %rs12986;
	cvt.u32.u16 	%r14932, %rs12987;
	prmt.b32 	%r14933, %r14932, %r14931, 0x3340U;
	cvt.u32.u16 	%r14934, %rs12988;
	cvt.u32.u16 	%r14935, %rs12989;
	prmt.b32 	%r14936, %r14935, %r14934, 0x3340U;
	prmt.b32 	%r14937, %r14936, %r14933, 0x5410U;
	cvt.u32.u16 	%r14938, %rs12990;
	cvt.u32.u16 	%r14939, %rs12991;
	prmt.b32 	%r14940, %r14939, %r14938, 0x3340U;
	cvt.u32.u16 	%r14941, %rs12992;
	cvt.u32.u16 	%r14942, %rs12993;
	prmt.b32 	%r14943, %r14942, %r14941, 0x3340U;
	prmt.b32 	%r14944, %r14943, %r14940, 0x5410U;
	st.local.v2.b32 	[%rd3+96], {%r14944, %r14937};
	cvt.u32.u16 	%r14945, %rs12978;
	cvt.u32.u16 	%r14946, %rs12979;
	prmt.b32 	%r14947, %r14946, %r14945, 0x3340U;
	cvt.u32.u16 	%r14948, %rs12980;
	cvt.u32.u16 	%r14949, %rs12981;
	prmt.b32 	%r14950, %r14949, %r14948, 0x3340U;
	prmt.b32 	%r14951, %r14950, %r14947, 0x5410U;
	cvt.u32.u16 	%r14952, %rs12982;
	cvt.u32.u16 	%r14953, %rs12983;
	prmt.b32 	%r14954, %r14953, %r14952, 0x3340U;
	cvt.u32.u16 	%r14955, %rs12984;
	cvt.u32.u16 	%r14956, %rs12985;
	prmt.b32 	%r14957, %r14956, %r14955, 0x3340U;
	prmt.b32 	%r14958, %r14957, %r14954, 0x5410U;
	st.local.v2.b32 	[%rd3+104], {%r14958, %r14951};
	cvt.u32.u16 	%r14959, %rs12970;
	cvt.u32.u16 	%r14960, %rs12971;
	prmt.b32 	%r14961, %r14960, %r14959, 0x3340U;
	cvt.u32.u16 	%r14962, %rs12972;
	cvt.u32.u16 	%r14963, %rs12973;
	prmt.b32 	%r14964, %r14963, %r14962, 0x3340U;
	prmt.b32 	%r14965, %r14964, %r14961, 0x5410U;
	cvt.u32.u16 	%r14966, %rs12974;
	cvt.u32.u16 	%r14967, %rs12975;
	prmt.b32 	%r14968, %r14967, %r14966, 0x3340U;
	cvt.u32.u16 	%r14969, %rs12976;
	cvt.u32.u16 	%r14970, %rs12977;
	prmt.b32 	%r14971, %r14970, %r14969, 0x3340U;
	prmt.b32 	%r14972, %r14971, %r14968, 0x5410U;
	st.local.v2.b32 	[%rd3+112], {%r14972, %r14965};
	cvt.u32.u16 	%r14973, %rs12962;
	cvt.u32.u16 	%r14974, %rs12963;
	prmt.b32 	%r14975, %r14974, %r14973, 0x3340U;
	cvt.u32.u16 	%r14976, %rs12964;
	cvt.u32.u16 	%r14977, %rs12965;
	prmt.b32 	%r14978, %r14977, %r14976, 0x3340U;
	prmt.b32 	%r14979, %r14978, %r14975, 0x5410U;
	cvt.u32.u16 	%r14980, %rs12966;
	cvt.u32.u16 	%r14981, %rs12967;
	prmt.b32 	%r14982, %r14981, %r14980, 0x3340U;
	cvt.u32.u16 	%r14983, %rs12968;
	cvt.u32.u16 	%r14984, %rs12969;
	prmt.b32 	%r14985, %r14984, %r14983, 0x3340U;
	prmt.b32 	%r14986, %r14985, %r14982, 0x5410U;
	st.local.v2.b32 	[%rd3+120], {%r14986, %r14979};
	cvt.u32.u16 	%r14987, %rs12954;
	cvt.u32.u16 	%r14988, %rs12955;
	prmt.b32 	%r14989, %r14988, %r14987, 0x3340U;
	cvt.u32.u16 	%r14990, %rs12956;
	cvt.u32.u16 	%r14991, %rs12957;
	prmt.b32 	%r14992, %r14991, %r14990, 0x3340U;
	prmt.b32 	%r14993, %r14992, %r14989, 0x5410U;
	cvt.u32.u16 	%r14994, %rs12958;
	cvt.u32.u16 	%r14995, %rs12959;
	prmt.b32 	%r14996, %r14995, %r14994, 0x3340U;
	cvt.u32.u16 	%r14997, %rs12960;
	cvt.u32.u16 	%r14998, %rs12961;
	prmt.b32 	%r14999, %r14998, %r14997, 0x3340U;
	prmt.b32 	%r15000, %r14999, %r14996, 0x5410U;
	st.local.v2.b32 	[%rd3+128], {%r15000, %r14993};
	cvt.u32.u16 	%r15001, %rs12946;
	cvt.u32.u16 	%r15002, %rs12947;
	prmt.b32 	%r15003, %r15002, %r15001, 0x3340U;
	cvt.u32.u16 	%r15004, %rs12948;
	cvt.u32.u16 	%r15005, %rs12949;
	prmt.b32 	%r15006, %r15005, %r15004, 0x3340U;
	prmt.b32 	%r15007, %r15006, %r15003, 0x5410U;
	cvt.u32.u16 	%r15008, %rs12950;
	cvt.u32.u16 	%r15009, %rs12951;
	prmt.b32 	%r15010, %r15009, %r15008, 0x3340U;
	cvt.u32.u16 	%r15011, %rs12952;
	cvt.u32.u16 	%r15012, %rs12953;
	prmt.b32 	%r15013, %r15012, %r15011, 0x3340U;
	prmt.b32 	%r15014, %r15013, %r15010, 0x5410U;
	st.local.v2.b32 	[%rd3+136], {%r15014, %r15007};
	cvt.u32.u16 	%r15015, %rs12938;
	cvt.u32.u16 	%r15016, %rs12939;
	prmt.b32 	%r15017, %r15016, %r15015, 0x3340U;
	cvt.u32.u16 	%r15018, %rs12940;
	cvt.u32.u16 	%r15019, %rs12941;
	prmt.b32 	%r15020, %r15019, %r15018, 0x3340U;
	prmt.b32 	%r15021, %r15020, %r15017, 0x5410U;
	cvt.u32.u16 	%r15022, %rs12942;
	cvt.u32.u16 	%r15023, %rs12943;
	prmt.b32 	%r15024, %r15023, %r15022, 0x3340U;
	cvt.u32.u16 	%r15025, %rs12944;
	cvt.u32.u16 	%r15026, %rs12945;
	prmt.b32 	%r15027, %r15026, %r15025, 0x3340U;
	prmt.b32 	%r15028, %r15027, %r15024, 0x5410U;
	st.local.v2.b32 	[%rd3+144], {%r15028, %r15021};
	cvt.u32.u16 	%r15029, %rs12930;
	cvt.u32.u16 	%r15030, %rs12931;
	prmt.b32 	%r15031, %r15030, %r15029, 0x3340U;
	cvt.u32.u16 	%r15032, %rs12932;
	cvt.u32.u16 	%r15033, %rs12933;
	prmt.b32 	%r15034, %r15033, %r15032, 0x3340U;
	prmt.b32 	%r15035, %r15034, %r15031, 0x5410U;
	cvt.u32.u16 	%r15036, %rs12934;
	cvt.u32.u16 	%r15037, %rs12935;
	prmt.b32 	%r15038, %r15037, %r15036, 0x3340U;
	cvt.u32.u16 	%r15039, %rs12936;
	cvt.u32.u16 	%r15040, %rs12937;
	prmt.b32 	%r15041, %r15040, %r15039, 0x3340U;
	prmt.b32 	%r15042, %r15041, %r15038, 0x5410U;
	st.local.v2.b32 	[%rd3+152], {%r15042, %r15035};
	cvt.u32.u16 	%r15043, %rs12922;
	cvt.u32.u16 	%r15044, %rs12923;
	prmt.b32 	%r15045, %r15044, %r15043, 0x3340U;
	cvt.u32.u16 	%r15046, %rs12924;
	cvt.u32.u16 	%r15047, %rs12925;
	prmt.b32 	%r15048, %r15047, %r15046, 0x3340U;
	prmt.b32 	%r15049, %r15048, %r15045, 0x5410U;
	cvt.u32.u16 	%r15050, %rs12926;
	cvt.u32.u16 	%r15051, %rs12927;
	prmt.b32 	%r15052, %r15051, %r15050, 0x3340U;
	cvt.u32.u16 	%r15053, %rs12928;
	cvt.u32.u16 	%r15054, %rs12929;
	prmt.b32 	%r15055, %r15054, %r15053, 0x3340U;
	prmt.b32 	%r15056, %r15055, %r15052, 0x5410U;
	st.local.v2.b32 	[%rd3+160], {%r15056, %r15049};
	cvt.u32.u16 	%r15057, %rs12914;
	cvt.u32.u16 	%r15058, %rs12915;
	prmt.b32 	%r15059, %r15058, %r15057, 0x3340U;
	cvt.u32.u16 	%r15060, %rs12916;
	cvt.u32.u16 	%r15061, %rs12917;
	prmt.b32 	%r15062, %r15061, %r15060, 0x3340U;
	prmt.b32 	%r15063, %r15062, %r15059, 0x5410U;
	cvt.u32.u16 	%r15064, %rs12918;
	cvt.u32.u16 	%r15065, %rs12919;
	prmt.b32 	%r15066, %r15065, %r15064, 0x3340U;
	cvt.u32.u16 	%r15067, %rs12920;
	cvt.u32.u16 	%r15068, %rs12921;
	prmt.b32 	%r15069, %r15068, %r15067, 0x3340U;
	prmt.b32 	%r15070, %r15069, %r15066, 0x5410U;
	st.local.v2.b32 	[%rd3+168], {%r15070, %r15063};
	cvt.u32.u16 	%r15071, %rs12906;
	cvt.u32.u16 	%r15072, %rs12907;
	prmt.b32 	%r15073, %r15072, %r15071, 0x3340U;
	cvt.u32.u16 	%r15074, %rs12908;
	cvt.u32.u16 	%r15075, %rs12909;
	prmt.b32 	%r15076, %r15075, %r15074, 0x3340U;
	prmt.b32 	%r15077, %r15076, %r15073, 0x5410U;
	cvt.u32.u16 	%r15078, %rs12910;
	cvt.u32.u16 	%r15079, %rs12911;
	prmt.b32 	%r15080, %r15079, %r15078, 0x3340U;
	cvt.u32.u16 	%r15081, %rs12912;
	cvt.u32.u16 	%r15082, %rs12913;
	prmt.b32 	%r15083, %r15082, %r15081, 0x3340U;
	prmt.b32 	%r15084, %r15083, %r15080, 0x5410U;
	st.local.v2.b32 	[%rd3+176], {%r15084, %r15077};
	cvt.u32.u16 	%r15085, %rs12898;
	cvt.u32.u16 	%r15086, %rs12899;
	prmt.b32 	%r15087, %r15086, %r15085, 0x3340U;
	cvt.u32.u16 	%r15088, %rs12900;
	cvt.u32.u16 	%r15089, %rs12901;
	prmt.b32 	%r15090, %r15089, %r15088, 0x3340U;
	prmt.b32 	%r15091, %r15090, %r15087, 0x5410U;
	cvt.u32.u16 	%r15092, %rs12902;
	cvt.u32.u16 	%r15093, %rs12903;
	prmt.b32 	%r15094, %r15093, %r15092, 0x3340U;
	cvt.u32.u16 	%r15095, %rs12904;
	cvt.u32.u16 	%r15096, %rs12905;
	prmt.b32 	%r15097, %r15096, %r15095, 0x3340U;
	prmt.b32 	%r15098, %r15097, %r15094, 0x5410U;
	st.local.v2.b32 	[%rd3+184], {%r15098, %r15091};
	cvt.u32.u16 	%r15099, %rs12890;
	cvt.u32.u16 	%r15100, %rs12891;
	prmt.b32 	%r15101, %r15100, %r15099, 0x3340U;
	cvt.u32.u16 	%r15102, %rs12892;
	cvt.u32.u16 	%r15103, %rs12893;
	prmt.b32 	%r15104, %r15103, %r15102, 0x3340U;
	prmt.b32 	%r15105, %r15104, %r15101, 0x5410U;
	cvt.u32.u16 	%r15106, %rs12894;
	cvt.u32.u16 	%r15107, %rs12895;
	prmt.b32 	%r15108, %r15107, %r15106, 0x3340U;
	cvt.u32.u16 	%r15109, %rs12896;
	cvt.u32.u16 	%r15110, %rs12897;
	prmt.b32 	%r15111, %r15110, %r15109, 0x3340U;
	prmt.b32 	%r15112, %r15111, %r15108, 0x5410U;
	st.local.v2.b32 	[%rd3+192], {%r15112, %r15105};
	cvt.u32.u16 	%r15113, %rs12882;
	cvt.u32.u16 	%r15114, %rs12883;
	prmt.b32 	%r15115, %r15114, %r15113, 0x3340U;
	cvt.u32.u16 	%r15116, %rs12884;
	cvt.u32.u16 	%r15117, %rs12885;
	prmt.b32 	%r15118, %r15117, %r15116, 0x3340U;
	prmt.b32 	%r15119, %r15118, %r15115, 0x5410U;
	cvt.u32.u16 	%r15120, %rs12886;
	cvt.u32.u16 	%r15121, %rs12887;
	prmt.b32 	%r15122, %r15121, %r15120, 0x3340U;
	cvt.u32.u16 	%r15123, %rs12888;
	cvt.u32.u16 	%r15124, %rs12889;
	prmt.b32 	%r15125, %r15124, %r15123, 0x3340U;
	prmt.b32 	%r15126, %r15125, %r15122, 0x5410U;
	st.local.v2.b32 	[%rd3+200], {%r15126, %r15119};
	cvt.u32.u16 	%r15127, %rs12874;
	cvt.u32.u16 	%r15128, %rs12875;
	prmt.b32 	%r15129, %r15128, %r15127, 0x3340U;
	cvt.u32.u16 	%r15130, %rs12876;
	cvt.u32.u16 	%r15131, %rs12877;
	prmt.b32 	%r15132, %r15131, %r15130, 0x3340U;
	prmt.b32 	%r15133, %r15132, %r15129, 0x5410U;
	cvt.u32.u16 	%r15134, %rs12878;
	cvt.u32.u16 	%r15135, %rs12879;
	prmt.b32 	%r15136, %r15135, %r15134, 0x3340U;
	cvt.u32.u16 	%r15137, %rs12880;
	cvt.u32.u16 	%r15138, %rs12881;
	prmt.b32 	%r15139, %r15138, %r15137, 0x3340U;
	prmt.b32 	%r15140, %r15139, %r15136, 0x5410U;
	st.local.v2.b32 	[%rd3+208], {%r15140, %r15133};
	cvt.u32.u16 	%r15141, %rs12866;
	cvt.u32.u16 	%r15142, %rs12867;
	prmt.b32 	%r15143, %r15142, %r15141, 0x3340U;
	cvt.u32.u16 	%r15144, %rs12868;
	cvt.u32.u16 	%r15145, %rs12869;
	prmt.b32 	%r15146, %r15145, %r15144, 0x3340U;
	prmt.b32 	%r15147, %r15146, %r15143, 0x5410U;
	cvt.u32.u16 	%r15148, %rs12870;
	cvt.u32.u16 	%r15149, %rs12871;
	prmt.b32 	%r15150, %r15149, %r15148, 0x3340U;
	cvt.u32.u16 	%r15151, %rs12872;
	cvt.u32.u16 	%r15152, %rs12873;
	prmt.b32 	%r15153, %r15152, %r15151, 0x3340U;
	prmt.b32 	%r15154, %r15153, %r15150, 0x5410U;
	st.local.v2.b32 	[%rd3+216], {%r15154, %r15147};
	cvt.u32.u16 	%r15155, %rs12858;
	cvt.u32.u16 	%r15156, %rs12859;
	prmt.b32 	%r15157, %r15156, %r15155, 0x3340U;
	cvt.u32.u16 	%r15158, %rs12860;
	cvt.u32.u16 	%r15159, %rs12861;
	prmt.b32 	%r15160, %r15159, %r15158, 0x3340U;
	prmt.b32 	%r15161, %r15160, %r15157, 0x5410U;
	cvt.u32.u16 	%r15162, %rs12862;
	cvt.u32.u16 	%r15163, %rs12863;
	prmt.b32 	%r15164, %r15163, %r15162, 0x3340U;
	cvt.u32.u16 	%r15165, %rs12864;
	cvt.u32.u16 	%r15166, %rs12865;
	prmt.b32 	%r15167, %r15166, %r15165, 0x3340U;
	prmt.b32 	%r15168, %r15167, %r15164, 0x5410U;
	st.local.v2.b32 	[%rd3+224], {%r15168, %r15161};
	cvt.u32.u16 	%r15169, %rs12850;
	cvt.u32.u16 	%r15170, %rs12851;
	prmt.b32 	%r15171, %r15170, %r15169, 0x3340U;
	cvt.u32.u16 	%r15172, %rs12852;
	cvt.u32.u16 	%r15173, %rs12853;
	prmt.b32 	%r15174, %r15173, %r15172, 0x3340U;
	prmt.b32 	%r15175, %r15174, %r15171, 0x5410U;
	cvt.u32.u16 	%r15176, %rs12854;
	cvt.u32.u16 	%r15177, %rs12855;
	prmt.b32 	%r15178, %r15177, %r15176, 0x3340U;
	cvt.u32.u16 	%r15179, %rs12856;
	cvt.u32.u16 	%r15180, %rs12857;
	prmt.b32 	%r15181, %r15180, %r15179, 0x3340U;
	prmt.b32 	%r15182, %r15181, %r15178, 0x5410U;
	st.local.v2.b32 	[%rd3+232], {%r15182, %r15175};
	cvt.u32.u16 	%r15183, %rs12842;
	cvt.u32.u16 	%r15184, %rs12843;
	prmt.b32 	%r15185, %r15184, %r15183, 0x3340U;
	cvt.u32.u16 	%r15186, %rs12844;
	cvt.u32.u16 	%r15187, %rs12845;
	prmt.b32 	%r15188, %r15187, %r15186, 0x3340U;
	prmt.b32 	%r15189, %r15188, %r15185, 0x5410U;
	cvt.u32.u16 	%r15190, %rs12846;
	cvt.u32.u16 	%r15191, %rs12847;
	prmt.b32 	%r15192, %r15191, %r15190, 0x3340U;
	cvt.u32.u16 	%r15193, %rs12848;
	cvt.u32.u16 	%r15194, %rs12849;
	prmt.b32 	%r15195, %r15194, %r15193, 0x3340U;
	prmt.b32 	%r15196, %r15195, %r15192, 0x5410U;
	st.local.v2.b32 	[%rd3+240], {%r15196, %r15189};
	cvt.u32.u16 	%r15197, %rs12834;
	cvt.u32.u16 	%r15198, %rs12835;
	prmt.b32 	%r15199, %r15198, %r15197, 0x3340U;
	cvt.u32.u16 	%r15200, %rs12836;
	cvt.u32.u16 	%r15201, %rs12837;
	prmt.b32 	%r15202, %r15201, %r15200, 0x3340U;
	prmt.b32 	%r15203, %r15202, %r15199, 0x5410U;
	cvt.u32.u16 	%r15204, %rs12838;
	cvt.u32.u16 	%r15205, %rs12839;
	prmt.b32 	%r15206, %r15205, %r15204, 0x3340U;
	cvt.u32.u16 	%r15207, %rs12840;
	cvt.u32.u16 	%r15208, %rs12841;
	prmt.b32 	%r15209, %r15208, %r15207, 0x3340U;
	prmt.b32 	%r15210, %r15209, %r15206, 0x5410U;
	st.local.v2.b32 	[%rd3+248], {%r15210, %r15203};
	cvt.u32.u16 	%r15211, %rs12826;
	cvt.u32.u16 	%r15212, %rs12827;
	prmt.b32 	%r15213, %r15212, %r15211, 0x3340U;
	cvt.u32.u16 	%r15214, %rs12828;
	cvt.u32.u16 	%r15215, %rs12829;
	prmt.b32 	%r15216, %r15215, %r15214, 0x3340U;
	prmt.b32 	%r15217, %r15216, %r15213, 0x5410U;
	cvt.u32.u16 	%r15218, %rs12830;
	cvt.u32.u16 	%r15219, %rs12831;
	prmt.b32 	%r15220, %r15219, %r15218, 0x3340U;
	cvt.u32.u16 	%r15221, %rs12832;
	cvt.u32.u16 	%r15222, %rs12833;
	prmt.b32 	%r15223, %r15222, %r15221, 0x3340U;
	prmt.b32 	%r15224, %r15223, %r15220, 0x5410U;
	st.local.v2.b32 	[%rd3+256], {%r15224, %r15217};
	cvt.u32.u16 	%r15225, %rs12818;
	cvt.u32.u16 	%r15226, %rs12819;
	prmt.b32 	%r15227, %r15226, %r15225, 0x3340U;
	cvt.u32.u16 	%r15228, %rs12820;
	cvt.u32.u16 	%r15229, %rs12821;
	prmt.b32 	%r15230, %r15229, %r15228, 0x3340U;
	prmt.b32 	%r15231, %r15230, %r15227, 0x5410U;
	cvt.u32.u16 	%r15232, %rs12822;
	cvt.u32.u16 	%r15233, %rs12823;
	prmt.b32 	%r15234, %r15233, %r15232, 0x3340U;
	cvt.u32.u16 	%r15235, %rs12824;
	cvt.u32.u16 	%r15236, %rs12825;
	prmt.b32 	%r15237, %r15236, %r15235, 0x3340U;
	prmt.b32 	%r15238, %r15237, %r15234, 0x5410U;
	st.local.v2.b32 	[%rd3+264], {%r15238, %r15231};
	mov.b32 	%r27826, 0;
$L__BB3_16:
	mov.u32 	%r27829, %r27826;
	cvt.u64.u32 	%rd928, %r27829;
	add.s64 	%rd929, %rd3, %rd928;
	ld.local.u8 	%rs12016, [%rd929+16];
	setp.ne.s16 	%p60, %rs12016, 0;
	add.s32 	%r27826, %r27829, 1;
	@%p60 bra 	$L__BB3_16;
	and.b16  	%rs12017, %rs13074, 255;
	setp.eq.s16 	%p61, %rs12017, 0;
	@%p61 bra 	$L__BB3_20;
	mov.b32 	%r27827, 0;
$L__BB3_19:
	cvt.u64.u32 	%rd930, %r27829;
	add.s64 	%rd931, %rd3, %rd930;
	st.local.u8 	[%rd931+16], %rs13074;
	add.s32 	%r27829, %r27829, 1;
	add.s32 	%r94, %r27827, 1;
	cvt.u64.u32 	%rd932, %r27827;
	add.s64 	%rd933, %rd4, %rd932;
	ld.local.u8 	%rs13074, [%rd933+17];
	setp.ne.s16 	%p62, %rs13074, 0;
	mov.u32 	%r27827, %r94;
	@%p62 bra 	$L__BB3_19;
$L__BB3_20:
	cvt.u64.u32 	%rd934, %r27829;
	add.s64 	%rd935, %rd3, %rd934;
	mov.b16 	%rs12018, 0;
	st.local.u8 	[%rd935+16], %rs12018;
	add.s32 	%r27825, %r27825, %r13805;
	st.local.u32 	[%rd3], %r27825;
	add.f64 	%fd78, %fd78, %fd6;
	st.local.f64 	[%rd3+8], %fd78;
	ld.local.v2.b32 	{%r15240, %r15241}, [%rd3+16];
	bfe.u32 	%r15242, %r15240, 0, 8;
	cvt.u16.u32 	%rs13073, %r15242;
	bfe.u32 	%r15243, %r15240, 8, 8;
	cvt.u16.u32 	%rs13072, %r15243;
	bfe.u32 	%r15244, %r15240, 16, 8;
	cvt.u16.u32 	%rs13071, %r15244;
	bfe.u32 	%r15245, %r15240, 24, 8;
	cvt.u16.u32 	%rs13070, %r15245;
	bfe.u32 	%r15246, %r15241, 0, 8;
	cvt.u16.u32 	%rs13069, %r15246;
	bfe.u32 	%r15247, %r15241, 8, 8;
	cvt.u16.u32 	%rs13068, %r15247;
	bfe.u32 	%r15248, %r15241, 16, 8;
	cvt.u16.u32 	%rs13067, %r15248;
	bfe.u32 	%r15249, %r15241, 24, 8;
	cvt.u16.u32 	%rs13066, %r15249;
	ld.local.v2.b32 	{%r15250, %r15251}, [%rd3+24];
	bfe.u32 	%r15252, %r15250, 0, 8;
	cvt.u16.u32 	%rs13065, %r15252;
	bfe.u32 	%r15253, %r15250, 8, 8;
	cvt.u16.u32 	%rs13064, %r15253;
	bfe.u32 	%r15254, %r15250, 16, 8;
	cvt.u16.u32 	%rs13063, %r15254;
	bfe.u32 	%r15255, %r15250, 24, 8;
	cvt.u16.u32 	%rs13062, %r15255;
	bfe.u32 	%r15256, %r15251, 0, 8;
	cvt.u16.u32 	%rs13061, %r15256;
	bfe.u32 	%r15257, %r15251, 8, 8;
	cvt.u16.u32 	%rs13060, %r15257;
	bfe.u32 	%r15258, %r15251, 16, 8;
	cvt.u16.u32 	%rs13059, %r15258;
	bfe.u32 	%r15259, %r15251, 24, 8;
	cvt.u16.u32 	%rs13058, %r15259;
	ld.local.v2.b32 	{%r15260, %r15261}, [%rd3+32];
	bfe.u32 	%r15262, %r15260, 0, 8;
	cvt.u16.u32 	%rs13057, %r15262;
	bfe.u32 	%r15263, %r15260, 8, 8;
	cvt.u16.u32 	%rs13056, %r15263;
	bfe.u32 	%r15264, %r15260, 16, 8;
	cvt.u16.u32 	%rs13055, %r15264;
	bfe.u32 	%r15265, %r15260, 24, 8;
	cvt.u16.u32 	%rs13054, %r15265;
	bfe.u32 	%r15266, %r15261, 0, 8;
	cvt.u16.u32 	%rs13053, %r15266;
	bfe.u32 	%r15267, %r15261, 8, 8;
	cvt.u16.u32 	%rs13052, %r15267;
	bfe.u32 	%r15268, %r15261, 16, 8;
	cvt.u16.u32 	%rs13051, %r15268;
	bfe.u32 	%r15269, %r15261, 24, 8;
	cvt.u16.u32 	%rs13050, %r15269;
	ld.local.v2.b32 	{%r15270, %r15271}, [%rd3+40];
	bfe.u32 	%r15272, %r15270, 0, 8;
	cvt.u16.u32 	%rs13049, %r15272;
	bfe.u32 	%r15273, %r15270, 8, 8;
	cvt.u16.u32 	%rs13048, %r15273;
	bfe.u32 	%r15274, %r15270, 16, 8;
	cvt.u16.u32 	%rs13047, %r15274;
	bfe.u32 	%r15275, %r15270, 24, 8;
	cvt.u16.u32 	%rs13046, %r15275;
	bfe.u32 	%r15276, %r15271, 0, 8;
	cvt.u16.u32 	%rs13045, %r15276;
	bfe.u32 	%r15277, %r15271, 8, 8;
	cvt.u16.u32 	%rs13044, %r15277;
	bfe.u32 	%r15278, %r15271, 16, 8;
	cvt.u16.u32 	%rs13043, %r15278;
	bfe.u32 	%r15279, %r15271, 24, 8;
	cvt.u16.u32 	%rs13042, %r15279;
	ld.local.v2.b32 	{%r15280, %r15281}, [%rd3+48];
	bfe.u32 	%r15282, %r15280, 0, 8;
	cvt.u16.u32 	%rs13041, %r15282;
	bfe.u32 	%r15283, %r15280, 8, 8;
	cvt.u16.u32 	%rs13040, %r15283;
	bfe.u32 	%r15284, %r15280, 16, 8;
	cvt.u16.u32 	%rs13039, %r15284;
	bfe.u32 	%r15285, %r15280, 24, 8;
	cvt.u16.u32 	%rs13038, %r15285;
	bfe.u32 	%r15286, %r15281, 0, 8;
	cvt.u16.u32 	%rs13037, %r15286;
	bfe.u32 	%r15287, %r15281, 8, 8;
	cvt.u16.u32 	%rs13036, %r15287;
	bfe.u32 	%r15288, %r15281, 16, 8;
	cvt.u16.u32 	%rs13035, %r15288;
	bfe.u32 	%r15289, %r15281, 24, 8;
	cvt.u16.u32 	%rs13034, %r15289;
	ld.local.v2.b32 	{%r15290, %r15291}, [%rd3+56];
	bfe.u32 	%r15292, %r15290, 0, 8;
	cvt.u16.u32 	%rs13033, %r15292;
	bfe.u32 	%r15293, %r15290, 8, 8;
	cvt.u16.u32 	%rs13032, %r15293;
	bfe.u32 	%r15294, %r15290, 16, 8;
	cvt.u16.u32 	%rs13031, %r15294;
	bfe.u32 	%r15295, %r15290, 24, 8;
	cvt.u16.u32 	%rs13030, %r15295;
	bfe.u32 	%r15296, %r15291, 0, 8;
	cvt.u16.u32 	%rs13029, %r15296;
	bfe.u32 	%r15297, %r15291, 8, 8;
	cvt.u16.u32 	%rs13028, %r15297;
	bfe.u32 	%r15298, %r15291, 16, 8;
	cvt.u16.u32 	%rs13027, %r15298;
	bfe.u32 	%r15299, %r15291, 24, 8;
	cvt.u16.u32 	%rs13026, %r15299;
	ld.local.v2.b32 	{%r15300, %r15301}, [%rd3+64];
	bfe.u32 	%r15302, %r15300, 0, 8;
	cvt.u16.u32 	%rs13025, %r15302;
	bfe.u32 	%r15303, %r15300, 8, 8;
	cvt.u16.u32 	%rs13024, %r15303;
	bfe.u32 	%r15304, %r15300, 16, 8;
	cvt.u16.u32 	%rs13023, %r15304;
	bfe.u32 	%r15305, %r15300, 24, 8;
	cvt.u16.u32 	%rs13022, %r15305;
	bfe.u32 	%r15306, %r15301, 0, 8;
	cvt.u16.u32 	%rs13021, %r15306;
	bfe.u32 	%r15307, %r15301, 8, 8;
	cvt.u16.u32 	%rs13020, %r15307;
	bfe.u32 	%r15308, %r15301, 16, 8;
	cvt.u16.u32 	%rs13019, %r15308;
	bfe.u32 	%r15309, %r15301, 24, 8;
	cvt.u16.u32 	%rs13018, %r15309;
	ld.local.v2.b32 	{%r15310, %r15311}, [%rd3+72];
	bfe.u32 	%r15312, %r15310, 0, 8;
	cvt.u16.u32 	%rs13017, %r15312;
	bfe.u32 	%r15313, %r15310, 8, 8;
	cvt.u16.u32 	%rs13016, %r15313;
	bfe.u32 	%r15314, %r15310, 16, 8;
	cvt.u16.u32 	%rs13015, %r15314;
	bfe.u32 	%r15315, %r15310, 24, 8;
	cvt.u16.u32 	%rs13014, %r15315;
	bfe.u32 	%r15316, %r15311, 0, 8;
	cvt.u16.u32 	%rs13013, %r15316;
	bfe.u32 	%r15317, %r15311, 8, 8;
	cvt.u16.u32 	%rs13012, %r15317;
	bfe.u32 	%r15318, %r15311, 16, 8;
	cvt.u16.u32 	%rs13011, %r15318;
	bfe.u32 	%r15319, %r15311, 24, 8;
	cvt.u16.u32 	%rs13010, %r15319;
	ld.local.v2.b32 	{%r15320, %r15321}, [%rd3+80];
	bfe.u32 	%r15322, %r15320, 0, 8;
	cvt.u16.u32 	%rs13009, %r15322;
	bfe.u32 	%r15323, %r15320, 8, 8;
	cvt.u16.u32 	%rs13008, %r15323;
	bfe.u32 	%r15324, %r15320, 16, 8;
	cvt.u16.u32 	%rs13007, %r15324;
	bfe.u32 	%r15325, %r15320, 24, 8;
	cvt.u16.u32 	%rs13006, %r15325;
	bfe.u32 	%r15326, %r15321, 0, 8;
	cvt.u16.u32 	%rs13005, %r15326;
	bfe.u32 	%r15327, %r15321, 8, 8;
	cvt.u16.u32 	%rs13004, %r15327;
	bfe.u32 	%r15328, %r15321, 16, 8;
	cvt.u16.u32 	%rs13003, %r15328;
	bfe.u32 	%r15329, %r15321, 24, 8;
	cvt.u16.u32 	%rs13002, %r15329;
	ld.local.v2.b32 	{%r15330, %r15331}, [%rd3+88];
	bfe.u32 	%r15332, %r15330, 0, 8;
	cvt.u16.u32 	%rs13001, %r15332;
	bfe.u32 	%r15333, %r15330, 8, 8;
	cvt.u16.u32 	%rs13000, %r15333;
	bfe.u32 	%r15334, %r15330, 16, 8;
	cvt.u16.u32 	%rs12999, %r15334;
	bfe.u32 	%r15335, %r15330, 24, 8;
	cvt.u16.u32 	%rs12998, %r15335;
	bfe.u32 	%r15336, %r15331, 0, 8;
	cvt.u16.u32 	%rs12997, %r15336;
	bfe.u32 	%r15337, %r15331, 8, 8;
	cvt.u16.u32 	%rs12996, %r15337;
	bfe.u32 	%r15338, %r15331, 16, 8;
	cvt.u16.u32 	%rs12995, %r15338;
	bfe.u32 	%r15339, %r15331, 24, 8;
	cvt.u16.u32 	%rs12994, %r15339;
	ld.local.v2.b32 	{%r15340, %r15341}, [%rd3+96];
	bfe.u32 	%r15342, %r15340, 0, 8;
	cvt.u16.u32 	%rs12993, %r15342;
	bfe.u32 	%r15343, %r15340, 8, 8;
	cvt.u16.u32 	%rs12992, %r15343;
	bfe.u32 	%r15344, %r15340, 16, 8;
	cvt.u16.u32 	%rs12991, %r15344;
	bfe.u32 	%r15345, %r15340, 24, 8;
	cvt.u16.u32 	%rs12990, %r15345;
	bfe.u32 	%r15346, %r15341, 0, 8;
	cvt.u16.u32 	%rs12989, %r15346;
	bfe.u32 	%r15347, %r15341, 8, 8;
	cvt.u16.u32 	%rs12988, %r15347;
	bfe.u32 	%r15348, %r15341, 16, 8;
	cvt.u16.u32 	%rs12987, %r15348;
	bfe.u32 	%r15349, %r15341, 24, 8;
	cvt.u16.u32 	%rs12986, %r15349;
	ld.local.v2.b32 	{%r15350, %r15351}, [%rd3+104];
	bfe.u32 	%r15352, %r15350, 0, 8;
	cvt.u16.u32 	%rs12985, %r15352;
	bfe.u32 	%r15353, %r15350, 8, 8;
	cvt.u16.u32 	%rs12984, %r15353;
	bfe.u32 	%r15354, %r15350, 16, 8;
	cvt.u16.u32 	%rs12983, %r15354;
	bfe.u32 	%r15355, %r15350, 24, 8;
	cvt.u16.u32 	%rs12982, %r15355;
	bfe.u32 	%r15356, %r15351, 0, 8;
	cvt.u16.u32 	%rs12981, %r15356;
	bfe.u32 	%r15357, %r15351, 8, 8;
	cvt.u16.u32 	%rs12980, %r15357;
	bfe.u32 	%r15358, %r15351, 16, 8;
	cvt.u16.u32 	%rs12979, %r15358;
	bfe.u32 	%r15359, %r15351, 24, 8;
	cvt.u16.u32 	%rs12978, %r15359;
	ld.local.v2.b32 	{%r15360, %r15361}, [%rd3+112];
	bfe.u32 	%r15362, %r15360, 0, 8;
	cvt.u16.u32 	%rs12977, %r15362;
	bfe.u32 	%r15363, %r15360, 8, 8;
	cvt.u16.u32 	%rs12976, %r15363;
	bfe.u32 	%r15364, %r15360, 16, 8;
	cvt.u16.u32 	%rs12975, %r15364;
	bfe.u32 	%r15365, %r15360, 24, 8;
	cvt.u16.u32 	%rs12974, %r15365;
	bfe.u32 	%r15366, %r15361, 0, 8;
	cvt.u16.u32 	%rs12973, %r15366;
	bfe.u32 	%r15367, %r15361, 8, 8;
	cvt.u16.u32 	%rs12972, %r15367;
	bfe.u32 	%r15368, %r15361, 16, 8;
	cvt.u16.u32 	%rs12971, %r15368;
	bfe.u32 	%r15369, %r15361, 24, 8;
	cvt.u16.u32 	%rs12970, %r15369;
	ld.local.v2.b32 	{%r15370, %r15371}, [%rd3+120];
	bfe.u32 	%r15372, %r15370, 0, 8;
	cvt.u16.u32 	%rs12969, %r15372;
	bfe.u32 	%r15373, %r15370, 8, 8;
	cvt.u16.u32 	%rs12968, %r15373;
	bfe.u32 	%r15374, %r15370, 16, 8;
	cvt.u16.u32 	%rs12967, %r15374;
	bfe.u32 	%r15375, %r15370, 24, 8;
	cvt.u16.u32 	%rs12966, %r15375;
	bfe.u32 	%r15376, %r15371, 0, 8;
	cvt.u16.u32 	%rs12965, %r15376;
	bfe.u32 	%r15377, %r15371, 8, 8;
	cvt.u16.u32 	%rs12964, %r15377;
	bfe.u32 	%r15378, %r15371, 16, 8;
	cvt.u16.u32 	%rs12963, %r15378;
	bfe.u32 	%r15379, %r15371, 24, 8;
	cvt.u16.u32 	%rs12962, %r15379;
	ld.local.v2.b32 	{%r15380, %r15381}, [%rd3+128];
	bfe.u32 	%r15382, %r15380, 0, 8;
	cvt.u16.u32 	%rs12961, %r15382;
	bfe.u32 	%r15383, %r15380, 8, 8;
	cvt.u16.u32 	%rs12960, %r15383;
	bfe.u32 	%r15384, %r15380, 16, 8;
	cvt.u16.u32 	%rs12959, %r15384;
	bfe.u32 	%r15385, %r15380, 24, 8;
	cvt.u16.u32 	%rs12958, %r15385;
	bfe.u32 	%r15386, %r15381, 0, 8;
	cvt.u16.u32 	%rs12957, %r15386;
	bfe.u32 	%r15387, %r15381, 8, 8;
	cvt.u16.u32 	%rs12956, %r15387;
	bfe.u32 	%r15388, %r15381, 16, 8;
	cvt.u16.u32 	%rs12955, %r15388;
	bfe.u32 	%r15389, %r15381, 24, 8;
	cvt.u16.u32 	%rs12954, %r15389;
	ld.local.v2.b32 	{%r15390, %r15391}, [%rd3+136];
	bfe.u32 	%r15392, %r15390, 0, 8;
	cvt.u16.u32 	%rs12953, %r15392;
	bfe.u32 	%r15393, %r15390, 8, 8;
	cvt.u16.u32 	%rs12952, %r15393;
	bfe.u32 	%r15394, %r15390, 16, 8;
	cvt.u16.u32 	%rs12951, %r15394;
	bfe.u32 	%r15395, %r15390, 24, 8;
	cvt.u16.u32 	%rs12950, %r15395;
	bfe.u32 	%r15396, %r15391, 0, 8;
	cvt.u16.u32 	%rs12949, %r15396;
	bfe.u32 	%r15397, %r15391, 8, 8;
	cvt.u16.u32 	%rs12948, %r15397;
	bfe.u32 	%r15398, %r15391, 16, 8;
	cvt.u16.u32 	%rs12947, %r15398;
	bfe.u32 	%r15399, %r15391, 24, 8;
	cvt.u16.u32 	%rs12946, %r15399;
	ld.local.v2.b32 	{%r15400, %r15401}, [%rd3+144];
	bfe.u32 	%r15402, %r15400, 0, 8;
	cvt.u16.u32 	%rs12945, %r15402;
	bfe.u32 	%r15403, %r15400, 8, 8;
	cvt.u16.u32 	%rs12944, %r15403;
	bfe.u32 	%r15404, %r15400, 16, 8;
	cvt.u16.u32 	%rs12943, %r15404;
	bfe.u32 	%r15405, %r15400, 24, 8;
	cvt.u16.u32 	%rs12942, %r15405;
	bfe.u32 	%r15406, %r15401, 0, 8;
	cvt.u16.u32 	%rs12941, %r15406;
	bfe.u32 	%r15407, %r15401, 8, 8;
	cvt.u16.u32 	%rs12940, %r15407;
	bfe.u32 	%r15408, %r15401, 16, 8;
	cvt.u16.u32 	%rs12939, %r15408;
	bfe.u32 	%r15409, %r15401, 24, 8;
	cvt.u16.u32 	%rs12938, %r15409;
	ld.local.v2.b32 	{%r15410, %r15411}, [%rd3+152];
	bfe.u32 	%r15412, %r15410, 0, 8;
	cvt.u16.u32 	%rs12937, %r15412;
	bfe.u32 	%r15413, %r15410, 8, 8;
	cvt.u16.u32 	%rs12936, %r15413;
	bfe.u32 	%r15414, %r15410, 16, 8;
	cvt.u16.u32 	%rs12935, %r15414;
	bfe.u32 	%r15415, %r15410, 24, 8;
	cvt.u16.u32 	%rs12934, %r15415;
	bfe.u32 	%r15416, %r15411, 0, 8;
	cvt.u16.u32 	%rs12933, %r15416;
	bfe.u32 	%r15417, %r15411, 8, 8;
	cvt.u16.u32 	%rs12932, %r15417;
	bfe.u32 	%r15418, %r15411, 16, 8;
	cvt.u16.u32 	%rs12931, %r15418;
	bfe.u32 	%r15419, %r15411, 24, 8;
	cvt.u16.u32 	%rs12930, %r15419;
	ld.local.v2.b32 	{%r15420, %r15421}, [%rd3+160];
	bfe.u32 	%r15422, %r15420, 0, 8;
	cvt.u16.u32 	%rs12929, %r15422;
	bfe.u32 	%r15423, %r15420, 8, 8;
	cvt.u16.u32 	%rs12928, %r15423;
	bfe.u32 	%r15424, %r15420, 16, 8;
	cvt.u16.u32 	%rs12927, %r15424;
	bfe.u32 	%r15425, %r15420, 24, 8;
	cvt.u16.u32 	%rs12926, %r15425;
	bfe.u32 	%r15426, %r15421, 0, 8;
	cvt.u16.u32 	%rs12925, %r15426;
	bfe.u32 	%r15427, %r15421, 8, 8;
	cvt.u16.u32 	%rs12924, %r15427;
	bfe.u32 	%r15428, %r15421, 16, 8;
	cvt.u16.u32 	%rs12923, %r15428;
	bfe.u32 	%r15429, %r15421, 24, 8;
	cvt.u16.u32 	%rs12922, %r15429;
	ld.local.v2.b32 	{%r15430, %r15431}, [%rd3+168];
	bfe.u32 	%r15432, %r15430, 0, 8;
	cvt.u16.u32 	%rs12921, %r15432;
	bfe.u32 	%r15433, %r15430, 8, 8;
	cvt.u16.u32 	%rs12920, %r15433;
	bfe.u32 	%r15434, %r15430, 16, 8;
	cvt.u16.u32 	%rs12919, %r15434;
	bfe.u32 	%r15435, %r15430, 24, 8;
	cvt.u16.u32 	%rs12918, %r15435;
	bfe.u32 	%r15436, %r15431, 0, 8;
	cvt.u16.u32 	%rs12917, %r15436;
	bfe.u32 	%r15437, %r15431, 8, 8;
	cvt.u16.u32 	%rs12916, %r15437;
	bfe.u32 	%r15438, %r15431, 16, 8;
	cvt.u16.u32 	%rs12915, %r15438;
	bfe.u32 	%r15439, %r15431, 24, 8;
	cvt.u16.u32 	%rs12914, %r15439;
	ld.local.v2.b32 	{%r15440, %r15441}, [%rd3+176];
	bfe.u32 	%r15442, %r15440, 0, 8;
	cvt.u16.u32 	%rs12913, %r15442;
	bfe.u32 	%r15443, %r15440, 8, 8;
	cvt.u16.u32 	%rs12912, %r15443;
	bfe.u32 	%r15444, %r15440, 16, 8;
	cvt.u16.u32 	%rs12911, %r15444;
	bfe.u32 	%r15445, %r15440, 24, 8;
	cvt.u16.u32 	%rs12910, %r15445;
	bfe.u32 	%r15446, %r15441, 0, 8;
	cvt.u16.u32 	%rs12909, %r15446;
	bfe.u32 	%r15447, %r15441, 8, 8;
	cvt.u16.u32 	%rs12908, %r15447;
	bfe.u32 	%r15448, %r15441, 16, 8;
	cvt.u16.u32 	%rs12907, %r15448;
	bfe.u32 	%r15449, %r15441, 24, 8;
	cvt.u16.u32 	%rs12906, %r15449;
	ld.local.v2.b32 	{%r15450, %r15451}, [%rd3+184];
	bfe.u32 	%r15452, %r15450, 0, 8;
	cvt.u16.u32 	%rs12905, %r15452;
	bfe.u32 	%r15453, %r15450, 8, 8;
	cvt.u16.u32 	%rs12904, %r15453;
	bfe.u32 	%r15454, %r15450, 16, 8;
	cvt.u16.u32 	%rs12903, %r15454;
	bfe.u32 	%r15455, %r15450, 24, 8;
	cvt.u16.u32 	%rs12902, %r15455;
	bfe.u32 	%r15456, %r15451, 0, 8;
	cvt.u16.u32 	%rs12901, %r15456;
	bfe.u32 	%r15457, %r15451, 8, 8;
	cvt.u16.u32 	%rs12900, %r15457;
	bfe.u32 	%r15458, %r15451, 16, 8;
	cvt.u16.u32 	%rs12899, %r15458;
	bfe.u32 	%r15459, %r15451, 24, 8;
	cvt.u16.u32 	%rs12898, %r15459;
	ld.local.v2.b32 	{%r15460, %r15461}, [%rd3+192];
	bfe.u32 	%r15462, %r15460, 0, 8;
	cvt.u16.u32 	%rs12897, %r15462;
	bfe.u32 	%r15463, %r15460, 8, 8;
	cvt.u16.u32 	%rs12896, %r15463;
	bfe.u32 	%r15464, %r15460, 16, 8;
	cvt.u16.u32 	%rs12895, %r15464;
	bfe.u32 	%r15465, %r15460, 24, 8;
	cvt.u16.u32 	%rs12894, %r15465;
	bfe.u32 	%r15466, %r15461, 0, 8;
	cvt.u16.u32 	%rs12893, %r15466;
	bfe.u32 	%r15467, %r15461, 8, 8;
	cvt.u16.u32 	%rs12892, %r15467;
	bfe.u32 	%r15468, %r15461, 16, 8;
	cvt.u16.u32 	%rs12891, %r15468;
	bfe.u32 	%r15469, %r15461, 24, 8;
	cvt.u16.u32 	%rs12890, %r15469;
	ld.local.v2.b32 	{%r15470, %r15471}, [%rd3+200];
	bfe.u32 	%r15472, %r15470, 0, 8;
	cvt.u16.u32 	%rs12889, %r15472;
	bfe.u32 	%r15473, %r15470, 8, 8;
	cvt.u16.u32 	%rs12888, %r15473;
	bfe.u32 	%r15474, %r15470, 16, 8;
	cvt.u16.u32 	%rs12887, %r15474;
	bfe.u32 	%r15475, %r15470, 24, 8;
	cvt.u16.u32 	%rs12886, %r15475;
	bfe.u32 	%r15476, %r15471, 0, 8;
	cvt.u16.u32 	%rs12885, %r15476;
	bfe.u32 	%r15477, %r15471, 8, 8;
	cvt.u16.u32 	%rs12884, %r15477;
	bfe.u32 	%r15478, %r15471, 16, 8;
	cvt.u16.u32 	%rs12883, %r15478;
	bfe.u32 	%r15479, %r15471, 24, 8;
	cvt.u16.u32 	%rs12882, %r15479;
	ld.local.v2.b32 	{%r15480, %r15481}, [%rd3+208];
	bfe.u32 	%r15482, %r15480, 0, 8;
	cvt.u16.u32 	%rs12881, %r15482;
	bfe.u32 	%r15483, %r15480, 8, 8;
	cvt.u16.u32 	%rs12880, %r15483;
	bfe.u32 	%r15484, %r15480, 16, 8;
	cvt.u16.u32 	%rs12879, %r15484;
	bfe.u32 	%r15485, %r15480, 24, 8;
	cvt.u16.u32 	%rs12878, %r15485;
	bfe.u32 	%r15486, %r15481, 0, 8;
	cvt.u16.u32 	%rs12877, %r15486;
	bfe.u32 	%r15487, %r15481, 8, 8;
	cvt.u16.u32 	%rs12876, %r15487;
	bfe.u32 	%r15488, %r15481, 16, 8;
	cvt.u16.u32 	%rs12875, %r15488;
	bfe.u32 	%r15489, %r15481, 24, 8;
	cvt.u16.u32 	%rs12874, %r15489;
	ld.local.v2.b32 	{%r15490, %r15491}, [%rd3+216];
	bfe.u32 	%r15492, %r15490, 0, 8;
	cvt.u16.u32 	%rs12873, %r15492;
	bfe.u32 	%r15493, %r15490, 8, 8;
	cvt.u16.u32 	%rs12872, %r15493;
	bfe.u32 	%r15494, %r15490, 16, 8;
	cvt.u16.u32 	%rs12871, %r15494;
	bfe.u32 	%r15495, %r15490, 24, 8;
	cvt.u16.u32 	%rs12870, %r15495;
	bfe.u32 	%r15496, %r15491, 0, 8;
	cvt.u16.u32 	%rs12869, %r15496;
	bfe.u32 	%r15497, %r15491, 8, 8;
	cvt.u16.u32 	%rs12868, %r15497;
	bfe.u32 	%r15498, %r15491, 16, 8;
	cvt.u16.u32 	%rs12867, %r15498;
	bfe.u32 	%r15499, %r15491, 24, 8;
	cvt.u16.u32 	%rs12866, %r15499;
	ld.local.v2.b32 	{%r15500, %r15501}, [%rd3+224];
	bfe.u32 	%r15502, %r15500, 0, 8;
	cvt.u16.u32 	%rs12865, %r15502;
	bfe.u32 	%r15503, %r15500, 8, 8;
	cvt.u16.u32 	%rs12864, %r15503;
	bfe.u32 	%r15504, %r15500, 16, 8;
	cvt.u16.u32 	%rs12863, %r15504;
	bfe.u32 	%r15505, %r15500, 24, 8;
	cvt.u16.u32 	%rs12862, %r15505;
	bfe.u32 	%r15506, %r15501, 0, 8;
	cvt.u16.u32 	%rs12861, %r15506;
	bfe.u32 	%r15507, %r15501, 8, 8;
	cvt.u16.u32 	%rs12860, %r15507;
	bfe.u32 	%r15508, %r15501, 16, 8;
	cvt.u16.u32 	%rs12859, %r15508;
	bfe.u32 	%r15509, %r15501, 24, 8;
	cvt.u16.u32 	%rs12858, %r15509;
	ld.local.v2.b32 	{%r15510, %r15511}, [%rd3+232];
	bfe.u32 	%r15512, %r15510, 0, 8;
	cvt.u16.u32 	%rs12857, %r15512;
	bfe.u32 	%r15513, %r15510, 8, 8;
	cvt.u16.u32 	%rs12856, %r15513;
	bfe.u32 	%r15514, %r15510, 16, 8;
	cvt.u16.u32 	%rs12855, %r15514;
	bfe.u32 	%r15515, %r15510, 24, 8;
	cvt.u16.u32 	%rs12854, %r15515;
	bfe.u32 	%r15516, %r15511, 0, 8;
	cvt.u16.u32 	%rs12853, %r15516;
	bfe.u32 	%r15517, %r15511, 8, 8;
	cvt.u16.u32 	%rs12852, %r15517;
	bfe.u32 	%r15518, %r15511, 16, 8;
	cvt.u16.u32 	%rs12851, %r15518;
	bfe.u32 	%r15519, %r15511, 24, 8;
	cvt.u16.u32 	%rs12850, %r15519;
	ld.local.v2.b32 	{%r15520, %r15521}, [%rd3+240];
	bfe.u32 	%r15522, %r15520, 0, 8;
	cvt.u16.u32 	%rs12849, %r15522;
	bfe.u32 	%r15523, %r15520, 8, 8;
	cvt.u16.u32 	%rs12848, %r15523;
	bfe.u32 	%r15524, %r15520, 16, 8;
	cvt.u16.u32 	%rs12847, %r15524;
	bfe.u32 	%r15525, %r15520, 24, 8;
	cvt.u16.u32 	%rs12846, %r15525;
	bfe.u32 	%r15526, %r15521, 0, 8;
	cvt.u16.u32 	%rs12845, %r15526;
	bfe.u32 	%r15527, %r15521, 8, 8;
	cvt.u16.u32 	%rs12844, %r15527;
	bfe.u32 	%r15528, %r15521, 16, 8;
	cvt.u16.u32 	%rs12843, %r15528;
	bfe.u32 	%r15529, %r15521, 24, 8;
	cvt.u16.u32 	%rs12842, %r15529;
	ld.local.v2.b32 	{%r15530, %r15531}, [%rd3+248];
	bfe.u32 	%r15532, %r15530, 0, 8;
	cvt.u16.u32 	%rs12841, %r15532;
	bfe.u32 	%r15533, %r15530, 8, 8;
	cvt.u16.u32 	%rs12840, %r15533;
	bfe.u32 	%r15534, %r15530, 16, 8;
	cvt.u16.u32 	%rs12839, %r15534;
	bfe.u32 	%r15535, %r15530, 24, 8;
	cvt.u16.u32 	%rs12838, %r15535;
	bfe.u32 	%r15536, %r15531, 0, 8;
	cvt.u16.u32 	%rs12837, %r15536;
	bfe.u32 	%r15537, %r15531, 8, 8;
	cvt.u16.u32 	%rs12836, %r15537;
	bfe.u32 	%r15538, %r15531, 16, 8;
	cvt.u16.u32 	%rs12835, %r15538;
	bfe.u32 	%r15539, %r15531, 24, 8;
	cvt.u16.u32 	%rs12834, %r15539;
	ld.local.v2.b32 	{%r15540, %r15541}, [%rd3+256];
	bfe.u32 	%r15542, %r15540, 0, 8;
	cvt.u16.u32 	%rs12833, %r15542;
	bfe.u32 	%r15543, %r15540, 8, 8;
	cvt.u16.u32 	%rs12832, %r15543;
	bfe.u32 	%r15544, %r15540, 16, 8;
	cvt.u16.u32 	%rs12831, %r15544;
	bfe.u32 	%r15545, %r15540, 24, 8;
	cvt.u16.u32 	%rs12830, %r15545;
	bfe.u32 	%r15546, %r15541, 0, 8;
	cvt.u16.u32 	%rs12829, %r15546;
	bfe.u32 	%r15547, %r15541, 8, 8;
	cvt.u16.u32 	%rs12828, %r15547;
	bfe.u32 	%r15548, %r15541, 16, 8;
	cvt.u16.u32 	%rs12827, %r15548;
	bfe.u32 	%r15549, %r15541, 24, 8;
	cvt.u16.u32 	%rs12826, %r15549;
	ld.local.v2.b32 	{%r15550, %r15551}, [%rd3+264];
	bfe.u32 	%r15552, %r15550, 0, 8;
	cvt.u16.u32 	%rs12825, %r15552;
	bfe.u32 	%r15553, %r15550, 8, 8;
	cvt.u16.u32 	%rs12824, %r15553;
	bfe.u32 	%r15554, %r15550, 16, 8;
	cvt.u16.u32 	%rs12823, %r15554;
	bfe.u32 	%r15555, %r15550, 24, 8;
	cvt.u16.u32 	%rs12822, %r15555;
	bfe.u32 	%r15556, %r15551, 0, 8;
	cvt.u16.u32 	%rs12821, %r15556;
	bfe.u32 	%r15557, %r15551, 8, 8;
	cvt.u16.u32 	%rs12820, %r15557;
	bfe.u32 	%r15558, %r15551, 16, 8;
	cvt.u16.u32 	%rs12819, %r15558;
	bfe.u32 	%r15559, %r15551, 24, 8;
	cvt.u16.u32 	%rs12818, %r15559;
$L__BB3_21:
	ld.param.u32 	%r27807, [_ZN3cub18CUB_300001_SM_10006detail6reduce28DeviceReduceSingleTileKernelINS2_10policy_hubI4Itemj13Addition_funcE10Policy1000EPS5_S9_iS6_S5_S5_N4cuda3std3__410__identityEEEvT0_T1_T2_T3_T4_T6__param_2];
	cvt.u32.u16 	%r15900, %rs13073;
	and.b32  	%r15901, %r15900, 255;
	and.b16  	%rs12019, %rs13072, 255;
	mul.wide.u16 	%r15902, %rs12019, 256;
	or.b32  	%r15903, %r15902, %r15901;
	cvt.u32.u16 	%r15904, %rs13071;
	shl.b32 	%r15905, %r15904, 16;
	and.b32  	%r15906, %r15905, 16711680;
	or.b32  	%r15907, %r15903, %r15906;
	cvt.u32.u16 	%r15908, %rs13070;
	shl.b32 	%r15909, %r15908, 24;
	or.b32  	%r15581, %r15907, %r15909;
	cvt.u32.u16 	%r15910, %rs13069;
	and.b32  	%r15911, %r15910, 255;
	and.b16  	%rs12020, %rs13068, 255;
	mul.wide.u16 	%r15912, %rs12020, 256;
	or.b32  	%r15913, %r15912, %r15911;
	cvt.u32.u16 	%r15914, %rs13067;
	shl.b32 	%r15915, %r15914, 16;
	and.b32  	%r15916, %r15915, 16711680;
	or.b32  	%r15917, %r15913, %r15916;
	cvt.u32.u16 	%r15918, %rs13066;
	shl.b32 	%r15919, %r15918, 24;
	or.b32  	%r15586, %r15917, %r15919;
	cvt.u32.u16 	%r15920, %rs13065;
	and.b32  	%r15921, %r15920, 255;
	and.b16  	%rs12021, %rs13064, 255;
	mul.wide.u16 	%r15922, %rs12021, 256;
	or.b32  	%r15923, %r15922, %r15921;
	cvt.u32.u16 	%r15924, %rs13063;
	shl.b32 	%r15925, %r15924, 16;
	and.b32  	%r15926, %r15925, 16711680;
	or.b32  	%r15927, %r15923, %r15926;
	cvt.u32.u16 	%r15928, %rs13062;
	shl.b32 	%r15929, %r15928, 24;
	or.b32  	%r15591, %r15927, %r15929;
	cvt.u32.u16 	%r15930, %rs13061;
	and.b32  	%r15931, %r15930, 255;
	and.b16  	%rs12022, %rs13060, 255;
	mul.wide.u16 	%r15932, %rs12022, 256;
	or.b32  	%r15933, %r15932, %r15931;
	cvt.u32.u16 	%r15934, %rs13059;
	shl.b32 	%r15935, %r15934, 16;
	and.b32  	%r15936, %r15935, 16711680;
	or.b32  	%r15937, %r15933, %r15936;
	cvt.u32.u16 	%r15938, %rs13058;
	shl.b32 	%r15939, %r15938, 24;
	or.b32  	%r15596, %r15937, %r15939;
	cvt.u32.u16 	%r15940, %rs13057;
	and.b32  	%r15941, %r15940, 255;
	and.b16  	%rs12023, %rs13056, 255;
	mul.wide.u16 	%r15942, %rs12023, 256;
	or.b32  	%r15943, %r15942, %r15941;
	cvt.u32.u16 	%r15944, %rs13055;
	shl.b32 	%r15945, %r15944, 16;
	and.b32  	%r15946, %r15945, 16711680;
	or.b32  	%r15947, %r15943, %r15946;
	cvt.u32.u16 	%r15948, %rs13054;
	shl.b32 	%r15949, %r15948, 24;
	or.b32  	%r15601, %r15947, %r15949;
	cvt.u32.u16 	%r15950, %rs13053;
	and.b32  	%r15951, %r15950, 255;
	and.b16  	%rs12024, %rs13052, 255;
	mul.wide.u16 	%r15952, %rs12024, 256;
	or.b32  	%r15953, %r15952, %r15951;
	cvt.u32.u16 	%r15954, %rs13051;
	shl.b32 	%r15955, %r15954, 16;
	and.b32  	%r15956, %r15955, 16711680;
	or.b32  	%r15957, %r15953, %r15956;
	cvt.u32.u16 	%r15958, %rs13050;
	shl.b32 	%r15959, %r15958, 24;
	or.b32  	%r15606, %r15957, %r15959;
	cvt.u32.u16 	%r15960, %rs13049;
	and.b32  	%r15961, %r15960, 255;
	and.b16  	%rs12025, %rs13048, 255;
	mul.wide.u16 	%r15962, %rs12025, 256;
	or.b32  	%r15963, %r15962, %r15961;
	cvt.u32.u16 	%r15964, %rs13047;
	shl.b32 	%r15965, %r15964, 16;
	and.b32  	%r15966, %r15965, 16711680;
	or.b32  	%r15967, %r15963, %r15966;
	cvt.u32.u16 	%r15968, %rs13046;
	shl.b32 	%r15969, %r15968, 24;
	or.b32  	%r15611, %r15967, %r15969;
	cvt.u32.u16 	%r15970, %rs13045;
	and.b32  	%r15971, %r15970, 255;
	and.b16  	%rs12026, %rs13044, 255;
	mul.wide.u16 	%r15972, %rs12026, 256;
	or.b32  	%r15973, %r15972, %r15971;
	cvt.u32.u16 	%r15974, %rs13043;
	shl.b32 	%r15975, %r15974, 16;
	and.b32  	%r15976, %r15975, 16711680;
	or.b32  	%r15977, %r15973, %r15976;
	cvt.u32.u16 	%r15978, %rs13042;
	shl.b32 	%r15979, %r15978, 24;
	or.b32  	%r15616, %r15977, %r15979;
	cvt.u32.u16 	%r15980, %rs13041;
	and.b32  	%r15981, %r15980, 255;
	and.b16  	%rs12027, %rs13040, 255;
	mul.wide.u16 	%r15982, %rs12027, 256;
	or.b32  	%r15983, %r15982, %r15981;
	cvt.u32.u16 	%r15984, %rs13039;
	shl.b32 	%r15985, %r15984, 16;
	and.b32  	%r15986, %r15985, 16711680;
	or.b32  	%r15987, %r15983, %r15986;
	cvt.u32.u16 	%r15988, %rs13038;
	shl.b32 	%r15989, %r15988, 24;
	or.b32  	%r15621, %r15987, %r15989;
	cvt.u32.u16 	%r15990, %rs13037;
	and.b32  	%r15991, %r15990, 255;
	and.b16  	%rs12028, %rs13036, 255;
	mul.wide.u16 	%r15992, %rs12028, 256;
	or.b32  	%r15993, %r15992, %r15991;
	cvt.u32.u16 	%r15994, %rs13035;
	shl.b32 	%r15995, %r15994, 16;
	and.b32  	%r15996, %r15995, 16711680;
	or.b32  	%r15997, %r15993, %r15996;
	cvt.u32.u16 	%r15998, %rs13034;
	shl.b32 	%r15999, %r15998, 24;
	or.b32  	%r15626, %r15997, %r15999;
	cvt.u32.u16 	%r16000, %rs13033;
	and.b32  	%r16001, %r16000, 255;
	and.b16  	%rs12029, %rs13032, 255;
	mul.wide.u16 	%r16002, %rs12029, 256;
	or.b32  	%r16003, %r16002, %r16001;
	cvt.u32.u16 	%r16004, %rs13031;
	shl.b32 	%r16005, %r16004, 16;
	and.b32  	%r16006, %r16005, 16711680;
	or.b32  	%r16007, %r16003, %r16006;
	cvt.u32.u16 	%r16008, %rs13030;
	shl.b32 	%r16009, %r16008, 24;
	or.b32  	%r15631, %r16007, %r16009;
	cvt.u32.u16 	%r16010, %rs13029;
	and.b32  	%r16011, %r16010, 255;
	and.b16  	%rs12030, %rs13028, 255;
	mul.wide.u16 	%r16012, %rs12030, 256;
	or.b32  	%r16013, %r16012, %r16011;
	cvt.u32.u16 	%r16014, %rs13027;
	shl.b32 	%r16015, %r16014, 16;
	and.b32  	%r16016, %r16015, 16711680;
	or.b32  	%r16017, %r16013, %r16016;
	cvt.u32.u16 	%r16018, %rs13026;
	shl.b32 	%r16019, %r16018, 24;
	or.b32  	%r15636, %r16017, %r16019;
	cvt.u32.u16 	%r16020, %rs13025;
	and.b32  	%r16021, %r16020, 255;
	and.b16  	%rs12031, %rs13024, 255;
	mul.wide.u16 	%r16022, %rs12031, 256;
	or.b32  	%r16023, %r16022, %r16021;
	cvt.u32.u16 	%r16024, %rs13023;
	shl.b32 	%r16025, %r16024, 16;
	and.b32  	%r16026, %r16025, 16711680;
	or.b32  	%r16027, %r16023, %r16026;
	cvt.u32.u16 	%r16028, %rs13022;
	shl.b32 	%r16029, %r16028, 24;
	or.b32  	%r15641, %r16027, %r16029;
	cvt.u32.u16 	%r16030, %rs13021;
	and.b32  	%r16031, %r16030, 255;
	and.b16  	%rs12032, %rs13020, 255;
	mul.wide.u16 	%r16032, %rs12032, 256;
	or.b32  	%r16033, %r16032, %r16031;
	cvt.u32.u16 	%r16034, %rs13019;
	shl.b32 	%r16035, %r16034, 16;
	and.b32  	%r16036, %r16035, 16711680;
	or.b32  	%r16037, %r16033, %r16036;
	cvt.u32.u16 	%r16038, %rs13018;
	shl.b32 	%r16039, %r16038, 24;
	or.b32  	%r15646, %r16037, %r16039;
	cvt.u32.u16 	%r16040, %rs13017;
	and.b32  	%r16041, %r16040, 255;
	and.b16  	%rs12033, %rs13016, 255;
	mul.wide.u16 	%r16042, %rs12033, 256;
	or.b32  	%r16043, %r16042, %r16041;
	cvt.u32.u16 	%r16044, %rs13015;
	shl.b32 	%r16045, %r16044, 16;
	and.b32  	%r16046, %r16045, 16711680;
	or.b32  	%r16047, %r16043, %r16046;
	cvt.u32.u16 	%r16048, %rs13014;
	shl.b32 	%r16049, %r16048, 24;
	or.b32  	%r15651, %r16047, %r16049;
	cvt.u32.u16 	%r16050, %rs13013;
	and.b32  	%r16051, %r16050, 255;
	and.b16  	%rs12034, %rs13012, 255;
	mul.wide.u16 	%r16052, %rs12034, 256;
	or.b32  	%r16053, %r16052, %r16051;
	cvt.u32.u16 	%r16054, %rs13011;
	shl.b32 	%r16055, %r16054, 16;
	and.b32  	%r16056, %r16055, 16711680;
	or.b32  	%r16057, %r16053, %r16056;
	cvt.u32.u16 	%r16058, %rs13010;
	shl.b32 	%r16059, %r16058, 24;
	or.b32  	%r15656, %r16057, %r16059;
	cvt.u32.u16 	%r16060, %rs13009;
	and.b32  	%r16061, %r16060, 255;
	and.b16  	%rs12035, %rs13008, 255;
	mul.wide.u16 	%r16062, %rs12035, 256;
	or.b32  	%r16063, %r16062, %r16061;
	cvt.u32.u16 	%r16064, %rs13007;
	shl.b32 	%r16065, %r16064, 16;
	and.b32  	%r16066, %r16065, 16711680;
	or.b32  	%r16067, %r16063, %r16066;
	cvt.u32.u16 	%r16068, %rs13006;
	shl.b32 	%r16069, %r16068, 24;
	or.b32  	%r15661, %r16067, %r16069;
	cvt.u32.u16 	%r16070, %rs13005;
	and.b32  	%r16071, %r16070, 255;
	and.b16  	%rs12036, %rs13004, 255;
	mul.wide.u16 	%r16072, %rs12036, 256;
	or.b32  	%r16073, %r16072, %r16071;
	cvt.u32.u16 	%r16074, %rs13003;
	shl.b32 	%r16075, %r16074, 16;
	and.b32  	%r16076, %r16075, 16711680;
	or.b32  	%r16077, %r16073, %r16076;
	cvt.u32.u16 	%r16078, %rs13002;
	shl.b32 	%r16079, %r16078, 24;
	or.b32  	%r15666, %r16077, %r16079;
	cvt.u32.u16 	%r16080, %rs13001;
	and.b32  	%r16081, %r16080, 255;
	and.b16  	%rs12037, %rs13000, 255;
	mul.wide.u16 	%r16082, %rs12037, 256;
	or.b32  	%r16083, %r16082, %r16081;
	cvt.u32.u16 	%r16084, %rs12999;
	shl.b32 	%r16085, %r16084, 16;
	and.b32  	%r16086, %r16085, 16711680;
	or.b32  	%r16087, %r16083, %r16086;
	cvt.u32.u16 	%r16088, %rs12998;
	shl.b32 	%r16089, %r16088, 24;
	or.b32  	%r15671, %r16087, %r16089;
	cvt.u32.u16 	%r16090, %rs12997;
	and.b32  	%r16091, %r16090, 255;
	and.b16  	%rs12038, %rs12996, 255;
	mul.wide.u16 	%r16092, %rs12038, 256;
	or.b32  	%r16093, %r16092, %r16091;
	cvt.u32.u16 	%r16094, %rs12995;
	shl.b32 	%r16095, %r16094, 16;
	and.b32  	%r16096, %r16095, 16711680;
	or.b32  	%r16097, %r16093, %r16096;
	cvt.u32.u16 	%r16098, %rs12994;
	shl.b32 	%r16099, %r16098, 24;
	or.b32  	%r15676, %r16097, %r16099;
	cvt.u32.u16 	%r16100, %rs12993;
	and.b32  	%r16101, %r16100, 255;
	and.b16  	%rs12039, %rs12992, 255;
	mul.wide.u16 	%r16102, %rs12039, 256;
	or.b32  	%r16103, %r16102, %r16101;
	cvt.u32.u16 	%r16104, %rs12991;
	shl.b32 	%r16105, %r16104, 16;
	and.b32  	%r16106, %r16105, 16711680;
	or.b32  	%r16107, %r16103, %r16106;
	cvt.u32.u16 	%r16108, %rs12990;
	shl.b32 	%r16109, %r16108, 24;
	or.b32  	%r15681, %r16107, %r16109;
	cvt.u32.u16 	%r16110, %rs12989;
	and.b32  	%r16111, %r16110, 255;
	and.b16  	%rs12040, %rs12988, 255;
	mul.wide.u16 	%r16112, %rs12040, 256;
	or.b32  	%r16113, %r16112, %r16111;
	cvt.u32.u16 	%r16114, %rs12987;
	shl.b32 	%r16115, %r16114, 16;
	and.b32  	%r16116, %r16115, 16711680;
	or.b32  	%r16117, %r16113, %r16116;
	cvt.u32.u16 	%r16118, %rs12986;
	shl.b32 	%r16119, %r16118, 24;
	or.b32  	%r15686, %r16117, %r16119;
	cvt.u32.u16 	%r16120, %rs12985;
	and.b32  	%r16121, %r16120, 255;
	and.b16  	%rs12041, %rs12984, 255;
	mul.wide.u16 	%r16122, %rs12041, 256;
	or.b32  	%r16123, %r16122, %r16121;
	cvt.u32.u16 	%r16124, %rs12983;
	shl.b32 	%r16125, %r16124, 16;
	and.b32  	%r16126, %r16125, 16711680;
	or.b32  	%r16127, %r16123, %r16126;
	cvt.u32.u16 	%r16128, %rs12982;
	shl.b32 	%r16129, %r16128, 24;
	or.b32  	%r15691, %r16127, %r16129;
	cvt.u32.u16 	%r16130, %rs12981;
	and.b32  	%r16131, %r16130, 255;
	and.b16  	%rs12042, %rs12980, 255;
	mul.wide.u16 	%r16132, %rs12042, 256;
	or.b32  	%r16133, %r16132, %r16131;
	cvt.u32.u16 	%r16134, %rs12979;
	shl.b32 	%r16135, %r16134, 16;
	and.b32  	%r16136, %r16135, 16711680;
	or.b32  	%r16137, %r16133, %r16136;
	cvt.u32.u16 	%r16138, %rs12978;
	shl.b32 	%r16139, %r16138, 24;
	or.b32  	%r15696, %r16137, %r16139;
	cvt.u32.u16 	%r16140, %rs12977;
	and.b32  	%r16141, %r16140, 255;
	and.b16  	%rs12043, %rs12976, 255;
	mul.wide.u16 	%r16142, %rs12043, 256;
	or.b32  	%r16143, %r16142, %r16141;
	cvt.u32.u16 	%r16144, %rs12975;
	shl.b32 	%r16145, %r16144, 16;
	and.b32  	%r16146, %r16145, 16711680;
	or.b32  	%r16147, %r16143, %r16146;
	cvt.u32.u16 	%r16148, %rs12974;
	shl.b32 	%r16149, %r16148, 24;
	or.b32  	%r15701, %r16147, %r16149;
	cvt.u32.u16 	%r16150, %rs12973;
	and.b32  	%r16151, %r16150, 255;
	and.b16  	%rs12044, %rs12972, 255;
	mul.wide.u16 	%r16152, %rs12044, 256;
	or.b32  	%r16153, %r16152, %r16151;
	cvt.u32.u16 	%r16154, %rs12971;
	shl.b32 	%r16155, %r16154, 16;
	and.b32  	%r16156, %r16155, 16711680;
	or.b32  	%r16157, %r16153, %r16156;
	cvt.u32.u16 	%r16158, %rs12970;
	shl.b32 	%r16159, %r16158, 24;
	or.b32  	%r15706, %r16157, %r16159;
	cvt.u32.u16 	%r16160, %rs12969;
	and.b32  	%r16161, %r16160, 255;
	and.b16  	%rs12045, %rs12968, 255;
	mul.wide.u16 	%r16162, %rs12045, 256;
	or.b32  	%r16163, %r16162, %r16161;
	cvt.u32.u16 	%r16164, %rs12967;
	shl.b32 	%r16165, %r16164, 16;
	and.b32  	%r16166, %r16165, 16711680;
	or.b32  	%r16167, %r16163, %r16166;
	cvt.u32.u16 	%r16168, %rs12966;
	shl.b32 	%r16169, %r16168, 24;
	or.b32  	%r15711, %r16167, %r16169;
	cvt.u32.u16 	%r16170, %rs12965;
	and.b32  	%r16171, %r16170, 255;
	and.b16  	%rs12046, %rs12964, 255;
	mul.wide.u16 	%r16172, %rs12046, 256;
	or.b32  	%r16173, %r16172, %r16171;
	cvt.u32.u16 	%r16174, %rs12963;
	shl.b32 	%r16175, %r16174, 16;
	and.b32  	%r16176, %r16175, 16711680;
	or.b32  	%r16177, %r16173, %r16176;
	cvt.u32.u16 	%r16178, %rs12962;
	shl.b32 	%r16179, %r16178, 24;
	or.b32  	%r15716, %r16177, %r16179;
	cvt.u32.u16 	%r16180, %rs12961;
	and.b32  	%r16181, %r16180, 255;
	and.b16  	%rs12047, %rs12960, 255;
	mul.wide.u16 	%r16182, %rs12047, 256;
	or.b32  	%r16183, %r16182, %r16181;
	cvt.u32.u16 	%r16184, %rs12959;
	shl.b32 	%r16185, %r16184, 16;
	and.b32  	%r16186, %r16185, 16711680;
	or.b32  	%r16187, %r16183, %r16186;
	cvt.u32.u16 	%r16188, %rs12958;
	shl.b32 	%r16189, %r16188, 24;
	or.b32  	%r15721, %r16187, %r16189;
	cvt.u32.u16 	%r16190, %rs12957;
	and.b32  	%r16191, %r16190, 255;
	and.b16  	%rs12048, %rs12956, 255;
	mul.wide.u16 	%r16192, %rs12048, 256;
	or.b32  	%r16193, %r16192, %r16191;
	cvt.u32.u16 	%r16194, %rs12955;
	shl.b32 	%r16195, %r16194, 16;
	and.b32  	%r16196, %r16195, 16711680;
	or.b32  	%r16197, %r16193, %r16196;
	cvt.u32.u16 	%r16198, %rs12954;
	shl.b32 	%r16199, %r16198, 24;
	or.b32  	%r15726, %r16197, %r16199;
	cvt.u32.u16 	%r16200, %rs12953;
	and.b32  	%r16201, %r16200, 255;
	and.b16  	%rs12049, %rs12952, 255;
	mul.wide.u16 	%r16202, %rs12049, 256;
	or.b32  	%r16203, %r16202, %r16201;
	cvt.u32.u16 	%r16204, %rs12951;
	shl.b32 	%r16205, %r16204, 16;
	and.b32  	%r16206, %r16205, 16711680;
	or.b32  	%r16207, %r16203, %r16206;
	cvt.u32.u16 	%r16208, %rs12950;
	shl.b32 	%r16209, %r16208, 24;
	or.b32  	%r15731, %r16207, %r16209;
	cvt.u32.u16 	%r16210, %rs12949;
	and.b32  	%r16211, %r16210, 255;
	and.b16  	%rs12050, %rs12948, 255;
	mul.wide.u16 	%r16212, %rs12050, 256;
	or.b32  	%r16213, %r16212, %r16211;
	cvt.u32.u16 	%r16214, %rs12947;
	shl.b32 	%r16215, %r16214, 16;
	and.b32  	%r16216, %r16215, 16711680;
	or.b32  	%r16217, %r16213, %r16216;
	cvt.u32.u16 	%r16218, %rs12946;
	shl.b32 	%r16219, %r16218, 24;
	or.b32  	%r15736, %r16217, %r16219;
	cvt.u32.u16 	%r16220, %rs12945;
	and.b32  	%r16221, %r16220, 255;
	and.b16  	%rs12051, %rs12944, 255;
	mul.wide.u16 	%r16222, %rs12051, 256;
	or.b32  	%r16223, %r16222, %r16221;
	cvt.u32.u16 	%r16224, %rs12943;
	shl.b32 	%r16225, %r16224, 16;
	and.b32  	%r16226, %r16225, 16711680;
	or.b32  	%r16227, %r16223, %r16226;
	cvt.u32.u16 	%r16228, %rs12942;
	shl.b32 	%r16229, %r16228, 24;
	or.b32  	%r15741, %r16227, %r16229;
	cvt.u32.u16 	%r16230, %rs12941;
	and.b32  	%r16231, %r16230, 255;
	and.b16  	%rs12052, %rs12940, 255;
	mul.wide.u16 	%r16232, %rs12052, 256;
	or.b32  	%r16233, %r16232, %r16231;
	cvt.u32.u16 	%r16234, %rs12939;
	shl.b32 	%r16235, %r16234, 16;
	and.b32  	%r16236, %r16235, 16711680;
	or.b32  	%r16237, %r16233, %r16236;
	cvt.u32.u16 	%r16238, %rs12938;
	shl.b32 	%r16239, %r16238, 24;
	or.b32  	%r15746, %r16237, %r16239;
	cvt.u32.u16 	%r16240, %rs12937;
	and.b32  	%r16241, %r16240, 255;
	and.b16  	%rs12053, %rs12936, 255;
	mul.wide.u16 	%r16242, %rs12053, 256;
	or.b32  	%r16243, %r16242, %r16241;
	cvt.u32.u16 	%r16244, %rs12935;
	shl.b32 	%r16245, %r16244, 16;
	and.b32  	%r16246, %r16245, 16711680;
	or.b32  	%r16247, %r16243, %r16246;
	cvt.u32.u16 	%r16248, %rs12934;
	shl.b32 	%r16249, %r16248, 24;
	or.b32  	%r15751, %r16247, %r16249;
	cvt.u32.u16 	%r16250, %rs12933;
	and.b32  	%r16251, %r16250, 255;
	and.b16  	%rs12054, %rs12932, 255;
	mul.wide.u16 	%r16252, %rs12054, 256;
	or.b32  	%r16253, %r16252, %r16251;
	cvt.u32.u16 	%r16254, %rs12931;
	shl.b32 	%r16255, %r16254, 16;
	and.b32  	%r16256, %r16255, 16711680;
	or.b32  	%r16257, %r16253, %r16256;
	cvt.u32.u16 	%r16258, %rs12930;
	shl.b32 	%r16259, %r16258, 24;
	or.b32  	%r15756, %r16257, %r16259;
	cvt.u32.u16 	%r16260, %rs12929;
	and.b32  	%r16261, %r16260, 255;
	and.b16  	%rs12055, %rs12928, 255;
	mul.wide.u16 	%r16262, %rs12055, 256;
	or.b32  	%r16263, %r16262, %r16261;
	cvt.u32.u16 	%r16264, %rs12927;
	shl.b32 	%r16265, %r16264, 16;
	and.b32  	%r16266, %r16265, 16711680;
	or.b32  	%r16267, %r16263, %r16266;
	cvt.u32.u16 	%r16268, %rs12926;
	shl.b32 	%r16269, %r16268, 24;
	or.b32  	%r15761, %r16267, %r16269;
	cvt.u32.u16 	%r16270, %rs12925;
	and.b32  	%r16271, %r16270, 255;
	and.b16  	%rs12056, %rs12924, 255;
	mul.wide.u16 	%r16272, %rs12056, 256;
	or.b32  	%r16273, %r16272, %r16271;
	cvt.u32.u16 	%r16274, %rs12923;
	shl.b32 	%r16275, %r16274, 16;
	and.b32  	%r16276, %r16275, 16711680;
	or.b32  	%r16277, %r16273, %r16276;
	cvt.u32.u16 	%r16278, %rs12922;
	shl.b32 	%r16279, %r16278, 24;
	or.b32  	%r15766, %r16277, %r16279;
	cvt.u32.u16 	%r16280, %rs12921;
	and.b32  	%r16281, %r16280, 255;
	and.b16  	%rs12057, %rs12920, 255;
	mul.wide.u16 	%r16282, %rs12057, 256;
	or.b32  	%r16283, %r16282, %r16281;
	cvt.u32.u16 	%r16284, %rs12919;
	shl.b32 	%r16285, %r16284, 16;
	and.b32  	%r16286, %r16285, 16711680;
	or.b32  	%r16287, %r16283, %r16286;
	cvt.u32.u16 	%r16288, %rs12918;
	shl.b32 	%r16289, %r16288, 24;
	or.b32  	%r15771, %r16287, %r16289;
	cvt.u32.u16 	%r16290, %rs12917;
	and.b32  	%r16291, %r16290, 255;
	and.b16  	%rs12058, %rs12916, 255;
	mul.wide.u16 	%r16292, %rs12058, 256;
	or.b32  	%r16293, %r16292, %r16291;
	cvt.u32.u16 	%r16294, %rs12915;
	shl.b32 	%r16295, %r16294, 16;
	and.b32  	%r16296, %r16295, 16711680;
	or.b32  	%r16297, %r16293, %r16296;
	cvt.u32.u16 	%r16298, %rs12914;
	shl.b32 	%r16299, %r16298, 24;
	or.b32  	%r15776, %r16297, %r16299;
	cvt.u32.u16 	%r16300, %rs12913;
	and.b32  	%r16301, %r16300, 255;
	and.b16  	%rs12059, %rs12912, 255;
	mul.wide.u16 	%r16302, %rs12059, 256;
	or.b32  	%r16303, %r16302, %r16301;
	cvt.u32.u16 	%r16304, %rs12911;
	shl.b32 	%r16305, %r16304, 16;
	and.b32  	%r16306, %r16305, 16711680;
	or.b32  	%r16307, %r16303, %r16306;
	cvt.u32.u16 	%r16308, %rs12910;
	shl.b32 	%r16309, %r16308, 24;
	or.b32  	%r15781, %r16307, %r16309;
	cvt.u32.u16 	%r16310, %rs12909;
	and.b32  	%r16311, %r16310, 255;
	and.b16  	%rs12060, %rs12908, 255;
	mul.wide.u16 	%r16312, %rs12060, 256;
	or.b32  	%r16313, %r16312, %r16311;
	cvt.u32.u16 	%r16314, %rs12907;
	shl.b32 	%r16315, %r16314, 16;
	and.b32  	%r16316, %r16315, 16711680;
	or.b32  	%r16317, %r16313, %r16316;
	cvt.u32.u16 	%r16318, %rs12906;
	shl.b32 	%r16319, %r16318, 24;
	or.b32  	%r15786, %r16317, %r16319;
	cvt.u32.u16 	%r16320, %rs12905;
	and.b32  	%r16321, %r16320, 255;
	and.b16  	%rs12061, %rs12904, 255;
	mul.wide.u16 	%r16322, %rs12061, 256;
	or.b32  	%r16323, %r16322, %r16321;
	cvt.u32.u16 	%r16324, %rs12903;
	shl.b32 	%r16325, %r16324, 16;
	and.b32  	%r16326, %r16325, 16711680;
	or.b32  	%r16327, %r16323, %r16326;
	cvt.u32.u16 	%r16328, %rs12902;
	shl.b32 	%r16329, %r16328, 24;
	or.b32  	%r15791, %r16327, %r16329;
	cvt.u32.u16 	%r16330, %rs12901;
	and.b32  	%r16331, %r16330, 255;
	and.b16  	%rs12062, %rs12900, 255;
	mul.wide.u16 	%r16332, %rs12062, 256;
	or.b32  	%r16333, %r16332, %r16331;
	cvt.u32.u16 	%r16334, %rs12899;
	shl.b32 	%r16335, %r16334, 16;
	and.b32  	%r16336, %r16335, 16711680;
	or.b32  	%r16337, %r16333, %r16336;
	cvt.u32.u16 	%r16338, %rs12898;
	shl.b32 	%r16339, %r16338, 24;
	or.b32  	%r15796, %r16337, %r16339;
	cvt.u32.u16 	%r16340, %rs12897;
	and.b32  	%r16341, %r16340, 255;
	and.b16  	%rs12063, %rs12896, 255;
	mul.wide.u16 	%r16342, %rs12063, 256;
	or.b32  	%r16343, %r16342, %r16341;
	cvt.u32.u16 	%r16344, %rs12895;
	shl.b32 	%r16345, %r16344, 16;
	and.b32  	%r16346, %r16345, 16711680;
	or.b32  	%r16347, %r16343, %r16346;
	cvt.u32.u16 	%r16348, %rs12894;
	shl.b32 	%r16349, %r16348, 24;
	or.b32  	%r15801, %r16347, %r16349;
	cvt.u32.u16 	%r16350, %rs12893;
	and.b32  	%r16351, %r16350, 255;
	and.b16  	%rs12064, %rs12892, 255;
	mul.wide.u16 	%r16352, %rs12064, 256;
	or.b32  	%r16353, %r16352, %r16351;
	cvt.u32.u16 	%r16354, %rs12891;
	shl.b32 	%r16355, %r16354, 16;
	and.b32  	%r16356, %r16355, 16711680;
	or.b32  	%r16357, %r16353, %r16356;
	cvt.u32.u16 	%r16358, %rs12890;
	shl.b32 	%r16359, %r16358, 24;
	or.b32  	%r15806, %r16357, %r16359;
	cvt.u32.u16 	%r16360, %rs12889;
	and.b32  	%r16361, %r16360, 255;
	and.b16  	%rs12065, %rs12888, 255;
	mul.wide.u16 	%r16362, %rs12065, 256;
	or.b32  	%r16363, %r16362, %r16361;
	cvt.u32.u16 	%r16364, %rs12887;
	shl.b32 	%r16365, %r16364, 16;
	and.b32  	%r16366, %r16365, 16711680;
	or.b32  	%r16367, %r16363, %r16366;
	cvt.u32.u16 	%r16368, %rs12886;
	shl.b32 	%r16369, %r16368, 24;
	or.b32  	%r15811, %r16367, %r16369;
	cvt.u32.u16 	%r16370, %rs12885;
	and.b32  	%r16371, %r16370, 255;
	and.b16  	%rs12066, %rs12884, 255;
	mul.wide.u16 	%r16372, %rs12066, 256;
	or.b32  	%r16373, %r16372, %r16371;
	cvt.u32.u16 	%r16374, %rs12883;
	shl.b32 	%r16375, %r16374, 16;
	and.b32  	%r16376, %r16375, 16711680;
	or.b32  	%r16377, %r16373, %r16376;
	cvt.u32.u16 	%r16378, %rs12882;
	shl.b32 	%r16379, %r16378, 24;
	or.b32  	%r15816, %r16377, %r16379;
	cvt.u32.u16 	%r16380, %rs12881;
	and.b32  	%r16381, %r16380, 255;
	and.b16  	%rs12067, %rs12880, 255;
	mul.wide.u16 	%r16382, %rs12067, 256;
	or.b32  	%r16383, %r16382, %r16381;
	cvt.u32.u16 	%r16384, %rs12879;
	shl.b32 	%r16385, %r16384, 16;
	and.b32  	%r16386, %r16385, 16711680;
	or.b32  	%r16387, %r16383, %r16386;
	cvt.u32.u16 	%r16388, %rs12878;
	shl.b32 	%r16389, %r16388, 24;
	or.b32  	%r15821, %r16387, %r16389;
	cvt.u32.u16 	%r16390, %rs12877;
	and.b32  	%r16391, %r16390, 255;
	and.b16  	%rs12068, %rs12876, 255;
	mul.wide.u16 	%r16392, %rs12068, 256;
	or.b32  	%r16393, %r16392, %r16391;
	cvt.u32.u16 	%r16394, %rs12875;
	shl.b32 	%r16395, %r16394, 16;
	and.b32  	%r16396, %r16395, 16711680;
	or.b32  	%r16397, %r16393, %r16396;
	cvt.u32.u16 	%r16398, %rs12874;
	shl.b32 	%r16399, %r16398, 24;
	or.b32  	%r15826, %r16397, %r16399;
	cvt.u32.u16 	%r16400, %rs12873;
	and.b32  	%r16401, %r16400, 255;
	and.b16  	%rs12069, %rs12872, 255;
	mul.wide.u16 	%r16402, %rs12069, 256;
	or.b32  	%r16403, %r16402, %r16401;
	cvt.u32.u16 	%r16404, %rs12871;
	shl.b32 	%r16405, %r16404, 16;
	and.b32  	%r16406, %r16405, 16711680;
	or.b32  	%r16407, %r16403, %r16406;
	cvt.u32.u16 	%r16408, %rs12870;
	shl.b32 	%r16409, %r16408, 24;
	or.b32  	%r15831, %r16407, %r16409;
	cvt.u32.u16 	%r16410, %rs12869;
	and.b32  	%r16411, %r16410, 255;
	and.b16  	%rs12070, %rs12868, 255;
	mul.wide.u16 	%r16412, %rs12070, 256;
	or.b32  	%r16413, %r16412, %r16411;
	cvt.u32.u16 	%r16414, %rs12867;
	shl.b32 	%r16415, %r16414, 16;
	and.b32  	%r16416, %r16415, 16711680;
	or.b32  	%r16417, %r16413, %r16416;
	cvt.u32.u16 	%r16418, %rs12866;
	shl.b32 	%r16419, %r16418, 24;
	or.b32  	%r15836, %r16417, %r16419;
	cvt.u32.u16 	%r16420, %rs12865;
	and.b32  	%r16421, %r16420, 255;
	and.b16  	%rs12071, %rs12864, 255;
	mul.wide.u16 	%r16422, %rs12071, 256;
	or.b32  	%r16423, %r16422, %r16421;
	cvt.u32.u16 	%r16424, %rs12863;
	shl.b32 	%r16425, %r16424, 16;
	and.b32  	%r16426, %r16425, 16711680;
	or.b32  	%r16427, %r16423, %r16426;
	cvt.u32.u16 	%r16428, %rs12862;
	shl.b32 	%r16429, %r16428, 24;
	or.b32  	%r15841, %r16427, %r16429;
	cvt.u32.u16 	%r16430, %rs12861;
	and.b32  	%r16431, %r16430, 255;
	and.b16  	%rs12072, %rs12860, 255;
	mul.wide.u16 	%r16432, %rs12072, 256;
	or.b32  	%r16433, %r16432, %r16431;
	cvt.u32.u16 	%r16434, %rs12859;
	shl.b32 	%r16435, %r16434, 16;
	and.b32  	%r16436, %r16435, 16711680;
	or.b32  	%r16437, %r16433, %r16436;
	cvt.u32.u16 	%r16438, %rs12858;
	shl.b32 	%r16439, %r16438, 24;
	or.b32  	%r15846, %r16437, %r16439;
	cvt.u32.u16 	%r16440, %rs12857;
	and.b32  	%r16441, %r16440, 255;
	and.b16  	%rs12073, %rs12856, 255;
	mul.wide.u16 	%r16442, %rs12073, 256;
	or.b32  	%r16443, %r16442, %r16441;
	cvt.u32.u16 	%r16444, %rs12855;
	shl.b32 	%r16445, %r16444, 16;
	and.b32  	%r16446, %r16445, 16711680;
	or.b32  	%r16447, %r16443, %r16446;
	cvt.u32.u16 	%r16448, %rs12854;
	shl.b32 	%r16449, %r16448, 24;
	or.b32  	%r15851, %r16447, %r16449;
	cvt.u32.u16 	%r16450, %rs12853;
	and.b32  	%r16451, %r16450, 255;
	and.b16  	%rs12074, %rs12852, 255;
	mul.wide.u16 	%r16452, %rs12074, 256;
	or.b32  	%r16453, %r16452, %r16451;
	cvt.u32.u16 	%r16454, %rs12851;
	shl.b32 	%r16455, %r16454, 16;
	and.b32  	%r16456, %r16455, 16711680;
	or.b32  	%r16457, %r16453, %r16456;
	cvt.u32.u16 	%r16458, %rs12850;
	shl.b32 	%r16459, %r16458, 24;
	or.b32  	%r15856, %r16457, %r16459;
	cvt.u32.u16 	%r16460, %rs12849;
	and.b32  	%r16461, %r16460, 255;
	and.b16  	%rs12075, %rs12848, 255;
	mul.wide.u16 	%r16462, %rs12075, 256;
	or.b32  	%r16463, %r16462, %r16461;
	cvt.u32.u16 	%r16464, %rs12847;
	shl.b32 	%r16465, %r16464, 16;
	and.b32  	%r16466, %r16465, 16711680;
	or.b32  	%r16467, %r16463, %r16466;
	cvt.u32.u16 	%r16468, %rs12846;
	shl.b32 	%r16469, %r16468, 24;
	or.b32  	%r15861, %r16467, %r16469;
	cvt.u32.u16 	%r16470, %rs12845;
	and.b32  	%r16471, %r16470, 255;
	and.b16  	%rs12076, %rs12844, 255;
	mul.wide.u16 	%r16472, %rs12076, 256;
	or.b32  	%r16473, %r16472, %r16471;
	cvt.u32.u16 	%r16474, %rs12843;
	shl.b32 	%r16475, %r16474, 16;
	and.b32  	%r16476, %r16475, 16711680;
	or.b32  	%r16477, %r16473, %r16476;
	cvt.u32.u16 	%r16478, %rs12842;
	shl.b32 	%r16479, %r16478, 24;
	or.b32  	%r15866, %r16477, %r16479;
	cvt.u32.u16 	%r16480, %rs12841;
	and.b32  	%r16481, %r16480, 255;
	and.b16  	%rs12077, %rs12840, 255;
	mul.wide.u16 	%r16482, %rs12077, 256;
	or.b32  	%r16483, %r16482, %r16481;
	cvt.u32.u16 	%r16484, %rs12839;
	shl.b32 	%r16485, %r16484, 16;
	and.b32  	%r16486, %r16485, 16711680;
	or.b32  	%r16487, %r16483, %r16486;
	cvt.u32.u16 	%r16488, %rs12838;
	shl.b32 	%r16489, %r16488, 24;
	or.b32  	%r15871, %r16487, %r16489;
	cvt.u32.u16 	%r16490, %rs12837;
	and.b32  	%r16491, %r16490, 255;
	and.b16  	%rs12078, %rs12836, 255;
	mul.wide.u16 	%r16492, %rs12078, 256;
	or.b32  	%r16493, %r16492, %r16491;
	cvt.u32.u16 	%r16494, %rs12835;
	shl.b32 	%r16495, %r16494, 16;
	and.b32  	%r16496, %r16495, 16711680;
	or.b32  	%r16497, %r16493, %r16496;
	cvt.u32.u16 	%r16498, %rs12834;
	shl.b32 	%r16499, %r16498, 24;
	or.b32  	%r15876, %r16497, %r16499;
	cvt.u32.u16 	%r16500, %rs12833;
	and.b32  	%r16501, %r16500, 255;
	and.b16  	%rs12079, %rs12832, 255;
	mul.wide.u16 	%r16502, %rs12079, 256;
	or.b32  	%r16503, %r16502, %r16501;
	cvt.u32.u16 	%r16504, %rs12831;
	shl.b32 	%r16505, %r16504, 16;
	and.b32  	%r16506, %r16505, 16711680;
	or.b32  	%r16507, %r16503, %r16506;
	cvt.u32.u16 	%r16508, %rs12830;
	shl.b32 	%r16509, %r16508, 24;
	or.b32  	%r15881, %r16507, %r16509;
	cvt.u32.u16 	%r16510, %rs12829;
	and.b32  	%r16511, %r16510, 255;
	and.b16  	%rs12080, %rs12828, 255;
	mul.wide.u16 	%r16512, %rs12080, 256;
	or.b32  	%r16513, %r16512, %r16511;
	cvt.u32.u16 	%r16514, %rs12827;
	shl.b32 	%r16515, %r16514, 16;
	and.b32  	%r16516, %r16515, 16711680;
	or.b32  	%r16517, %r16513, %r16516;
	cvt.u32.u16 	%r16518, %rs12826;
	shl.b32 	%r16519, %r16518, 24;
	or.b32  	%r15886, %r16517, %r16519;
	cvt.u32.u16 	%r16520, %rs12825;
	and.b32  	%r16521, %r16520, 255;
	and.b16  	%rs12081, %rs12824, 255;
	mul.wide.u16 	%r16522, %rs12081, 256;
	or.b32  	%r16523, %r16522, %r16521;
	cvt.u32.u16 	%r16524, %rs12823;
	shl.b32 	%r16525, %r16524, 16;
	and.b32  	%r16526, %r16525, 16711680;
	or.b32  	%r16527, %r16523, %r16526;
	cvt.u32.u16 	%r16528, %rs12822;
	shl.b32 	%r16529, %r16528, 24;
	or.b32  	%r15891, %r16527, %r16529;
	cvt.u32.u16 	%r16530, %rs12821;
	and.b32  	%r16531, %r16530, 255;
	and.b16  	%rs12082, %rs12820, 255;
	mul.wide.u16 	%r16532, %rs12082, 256;
	or.b32  	%r16533, %r16532, %r16531;
	cvt.u32.u16 	%r16534, %rs12819;
	shl.b32 	%r16535, %r16534, 16;
	and.b32  	%r16536, %r16535, 16711680;
	or.b32  	%r16537, %r16533, %r16536;
	cvt.u32.u16 	%r16538, %rs12818;
	shl.b32 	%r16539, %r16538, 24;
	or.b32  	%r15896, %r16537, %r16539;
	mov.u32 	%r16540, %tid.x;
	and.b32  	%r16541, %r16540, 992;
	add.s32 	%r16542, %r16541, 32;
	setp.gt.s32 	%p63, %r16542, %r27807;
	not.b32 	%r16543, %r16541;
	add.s32 	%r16544, %r27807, %r16543;
	selp.b32 	%r15898, %r16544, 31, %p63;
	mov.b32 	%r15897, 2;
	mov.b32 	%r15899, -1;
	// begin inline asm
	shfl.sync.down.b32 %r15560, %r27825, %r15897, %r15898, %r15899;
	// end inline asm
	// begin inline asm
	shfl.sync.down.b32 %r15565, %r15566, %r15897, %r15898, %r15899;
	// end inline asm
	mov.b64 	%rd936, %fd78;
	mov.b64 	{%r15571, %r15576}, %rd936;
	// begin inline asm
	shfl.sync.down.b32 %r15570, %r15571, %r15897, %r15898, %r15899;
	// end inline asm
	// begin inline asm
	shfl.sync.down.b32 %r15575, %r15576, %r15897, %r15898, %r15899;
	// end inline asm
	// begin inline asm
	shfl.sync.down.b32 %r15580, %r15581, %r15897, %r15898, %r15899;
	// end inline asm
	// begin inline asm
	shfl.sync.down.b32 %r15585, %r15586, %r15897, %r15898, %r15899;
	// end inline asm
	// begin inline asm
	shfl.sync.down.b32 %r15590, %r15591, %r15897, %r15898, %r15899;
	// end inline asm
	// begin inline asm
	shfl.sync.down.b32 %r15595, %r15596, %r15897, %r15898, %r15899;
	// end inline asm
	// begin inline asm
	shfl.sync.down.b32 %r15600, %r15601, %r15897, %r15898, %r15899;
	// end inline asm
	// begin inline asm
	shfl.sync.down.b32 %r15605, %r15606, %r15897, %r15898, %r15899;
	// end inline asm
	// begin inline asm
	shfl.sync.down.b32 %r15610, %r15611, %r15897, %r15898, %r15899;
	// end inline asm
	// begin inline asm
	shfl.sync.down.b32 %r15615, %r15616, %r15897, %r15898, %r15899;
	// end inline asm
	// begin inline asm
	shfl.sync.down.b32 %r15620, %r15621, %r15897, %r15898, %r15899;
	// end inline asm
	// begin inline asm
	shfl.sync.down.b32 %r15625, %r15626, %r15897, %r15898, %r15899;
	// end inline asm
	// begin inline asm
	shfl.sync.down.b32 %r15630, %r15631, %r15897, %r15898, %r15899;
	// end inline asm
	// begin inline asm
	shfl.sync.down.b32 %r15635, %r15636, %r15897, %r15898, %r15899;
	// end inline asm
	// begin inline asm
	shfl.sync.down.b32 %r15640, %r15641, %r15897, %r15898, %r15899;
	// end inline asm
	// begin inline asm
	shfl.sync.down.b32 %r15645, %r15646, %r15897, %r15898, %r15899;
	// end inline asm
	// begin inline asm
	shfl.sync.down.b32 %r15650, %r15651, %r15897, %r15898, %r15899;
	// end inline asm
	// begin inline asm
	shfl.sync.down.b32 %r15655, %r15656, %r15897, %r15898, %r15899;
	// end inline asm
	// begin inline asm
	shfl.sync.down.b32 %r15660, %r15661, %r15897, %r15898, %r15899;
	// end inline asm
	// begin inline asm
	shfl.sync.down.b32 %r15665, %r15666, %r15897, %r15898, %r15899;
	// end inline asm
	// begin inline asm
	shfl.sync.down.b32 %r15670, %r15671, %r15897, %r15898, %r15899;
	// end inline asm
	// begin inline asm
	shfl.sync.down.b32 %r15675, %r15676, %r15897, %r15898, %r15899;
	// end inline asm
	// begin inline asm
	shfl.sync.down.b32 %r15680, %r15681, %r15897, %r15898, %r15899;
	// end inline asm
	// begin inline asm
	shfl.sync.down.b32 %r15685, %r15686, %r15897, %r15898, %r15899;
	// end inline asm
	// begin inline asm
	shfl.sync.down.b32 %r15690, %r15691, %r15897, %r15898, %r15899;
	// end inline asm
	// begin inline asm
	shfl.sync.down.b32 %r15695, %r15696, %r15897, %r15898, %r15899;
	// end inline asm
	// begin inline asm
	shfl.sync.down.b32 %r15700, %r15701, %r15897, %r15898, %r15899;
	// end inline asm
	// begin inline asm
	shfl.sync.down.b32 %r15705, %r15706, %r15897, %r15898, %r15899;
	// end inline asm
	// begin inline asm
	shfl.sync.down.b32 %r15710, %r15711, %r15897, %r15898, %r15899;
	// end inline asm
	// begin inline asm
	shfl.sync.down.b32 %r15715, %r15716, %r15897, %r15898, %r15899;
	// end inline asm
	// begin inline asm
	shfl.sync.down.b32 %r15720, %r15721, %r15897, %r15898, %r15899;
	// end inline asm
	// begin inline asm
	shfl.sync.down.b32 %r15725, %r15726, %r15897, %r15898, %r15899;
	// end inline asm
	// begin inline asm
	shfl.sync.down.b32 %r15730, %r15731, %r15897, %r15898, %r15899;
	// end inline asm
	// begin inline asm
	shfl.sync.down.b32 %r15735, %r15736, %r15897, %r15898, %r15899;
	// end inline asm
	// begin inline asm
	shfl.sync.down.b32 %r15740, %r15741, %r15897, %r15898, %r15899;
	// end inline asm
	// begin inline asm
	shfl.sync.down.b32 %r15745, %r15746, %r15897, %r15898, %r15899;
	// end inline asm
	// begin inline asm
	shfl.sync.down.b32 %r15750, %r15751, %r15897, %r15898, %r15899;
	// end inline asm
	// begin inline asm
	shfl.sync.down.b32 %r15755, %r15756, %r15897, %r15898, %r15899;
	// end inline asm
	// begin inline asm
	shfl.sync.down.b32 %r15760, %r15761, %r15897, %r15898, %r15899;
	// end inline asm
	// begin inline asm
	shfl.sync.down.b32 %r15765, %r15766, %r15897, %r15898, %r15899;
	// end inline asm
	// begin inline asm
	shfl.sync.down.b32 %r15770, %r15771, %r15897, %r15898, %r15899;
	// end inline asm
	// begin inline asm
	shfl.sync.down.b32 %r15775, %r15776, %r15897, %r15898, %r15899;
	// end inline asm
	// begin inline asm
	shfl.sync.down.b32 %r15780, %r15781, %r15897, %r15898, %r15899;
	// end inline asm
	// begin inline asm
	shfl.sync.down.b32 %r15785, %r15786, %r15897, %r15898, %r15899;
	// end inline asm
	// begin inline asm
	shfl.sync.down.b32 %r15790, %r15791, %r15897, %r15898, %r15899;
	// end inline asm
	// begin inline asm
	shfl.sync.down.b32 %r15795, %r15796, %r15897, %r15898, %r15899;
	// end inline asm
	// begin inline asm
	shfl.sync.down.b32 %r15800, %r15801, %r15897, %r15898, %r15899;
	// end inline asm
	// begin inline asm
	shfl.sync.down.b32 %r15805, %r15806, %r15897, %r15898, %r15899;
	// end inline asm
	// begin inline asm
	shfl.sync.down.b32 %r15810, %r15811, %r15897, %r15898, %r15899;
	// end inline asm
	// begin inline asm
	shfl.sync.down.b32 %r15815, %r15816, %r15897, %r15898, %r15899;
	// end inline asm
	// begin inline asm
	shfl.sync.down.b32 %r15820, %r15821, %r15897, %r15898, %r15899;
	// end inline asm
	// begin inline asm
	shfl.sync.down.b32 %r15825, %r15826, %r15897, %r15898, %r15899;
	// end inline asm
	// begin inline asm
	shfl.sync.down.b32 %r15830, %r15831, %r15897, %r15898, %r15899;
	// end inline asm
	// begin inline asm
	shfl.sync.down.b32 %r15835, %r15836, %r15897, %r15898, %r15899;
	// end inline asm
	// begin inline asm
	shfl.sync.down.b32 %r15840, %r15841, %r15897, %r15898, %r15899;
	// end inline asm
	// begin inline asm
	shfl.sync.down.b32 %r15845, %r15846, %r15897, %r15898, %r15899;
	// end inline asm
	// begin inline asm
	shfl.sync.down.b32 %r15850, %r15851, %r15897, %r15898, %r15899;
	// end inline asm
	// begin inline asm
	shfl.sync.down.b32 %r15855, %r15856, %r15897, %r15898, %r15899;
	// end inline asm
	// begin inline asm
	shfl.sync.down.b32 %r15860, %r15861, %r15897, %r15898, %r15899;
	// end inline asm
	// begin inline asm
	shfl.sync.down.b32 %r15865, %r15866, %r15897, %r15898, %r15899;
	// end inline asm
	// begin inline asm
	shfl.sync.down.b32 %r15870, %r15871, %r15897, %r15898, %r15899;
	// end inline asm
	// begin inline asm
	shfl.sync.down.b32 %r15875, %r15876, %r15897, %r15898, %r15899;
	// end inline asm
	// begin inline asm
	shfl.sync.down.b32 %r15880, %r15881, %r15897, %r15898, %r15899;
	// end inline asm
	// begin inline asm
	shfl.sync.down.b32 %r15885, %r15886, %r15897, %r15898, %r15899;
	// end inline asm
	// begin inline asm
	shfl.sync.down.b32 %r15890, %r15891, %r15897, %r15898, %r15899;
	// end inline asm
	// begin inline asm
	shfl.sync.down.b32 %r15895, %r15896, %r15897, %r15898, %r15899;
	// end inline asm
	add.s32 	%r16545, %r13804, 2;
	setp.gt.s32 	%p64, %r16545, %r15898;
	@%p64 bra 	$L__BB3_28;
	cvt.u16.u32 	%rs13331, %r15580;
	mov.b64 	%rd937, {%r15570, %r15575};
	mov.b64 	%fd9, %rd937;
	st.local.u32 	[%rd4], %r15560;
	st.local.v2.u32 	[%rd4+8], {%r15570, %r15575};
	st.local.v2.b32 	[%rd4+16], {%r15580, %r15585};
	st.local.v2.b32 	[%rd4+24], {%r15590, %r15595};
	st.local.v2.b32 	[%rd4+32], {%r15600, %r15605};
	st.local.v2.b32 	[%rd4+40], {%r15610, %r15615};
	st.local.v2.b32 	[%rd4+48], {%r15620, %r15625};
	st.local.v2.b32 	[%rd4+56], {%r15630, %r15635};
	st.local.v2.b32 	[%rd4+64], {%r15640, %r15645};
	st.local.v2.b32 	[%rd4+72], {%r15650, %r15655};
	st.local.v2.b32 	[%rd4+80], {%r15660, %r15665};
	st.local.v2.b32 	[%rd4+88], {%r15670, %r15675};
	st.local.v2.b32 	[%rd4+96], {%r15680, %r15685};
	st.local.v2.b32 	[%rd4+104], {%r15690, %r15695};
	st.local.v2.b32 	[%rd4+112], {%r15700, %r15705};
	st.local.v2.b32 	[%rd4+120], {%r15710, %r15715};
	st.local.v2.b32 	[%rd4+128], {%r15720, %r15725};
	st.local.v2.b32 	[%rd4+136], {%r15730, %r15735};
	st.local.v2.b32 	[%rd4+144], {%r15740, %r15745};
	st.local.v2.b32 	[%rd4+152], {%r15750, %r15755};
	st.local.v2.b32 	[%rd4+160], {%r15760, %r15765};
	st.local.v2.b32 	[%rd4+168], {%r15770, %r15775};
	st.local.v2.b32 	[%rd4+176], {%r15780, %r15785};
	st.local.v2.b32 	[%rd4+184], {%r15790, %r15795};
	st.local.v2.b32 	[%rd4+192], {%r15800, %r15805};
	st.local.v2.b32 	[%rd4+200], {%r15810, %r15815};
	st.local.v2.b32 	[%rd4+208], {%r15820, %r15825};
	st.local.v2.b32 	[%rd4+216], {%r15830, %r15835};
	st.local.v2.b32 	[%rd4+224], {%r15840, %r15845};
	st.local.v2.b32 	[%rd4+232], {%r15850, %r15855};
	st.local.v2.b32 	[%rd4+240], {%r15860, %r15865};
	st.local.v2.b32 	[%rd4+248], {%r15870, %r15875};
	st.local.v2.b32 	[%rd4+256], {%r15880, %r15885};
	st.local.v2.b32 	[%rd4+264], {%r15890, %r15895};
	st.local.u32 	[%rd3], %r27825;
	st.local.f64 	[%rd3+8], %fd78;
	cvt.u32.u16 	%r16547, %rs13066;
	cvt.u32.u16 	%r16548, %rs13067;
	prmt.b32 	%r16549, %r16548, %r16547, 0x3340U;
	cvt.u32.u16 	%r16550, %rs13068;
	cvt.u32.u16 	%r16551, %rs13069;
	prmt.b32 	%r16552, %r16551, %r16550, 0x3340U;
	prmt.b32 	%r16553, %r16552, %r16549, 0x5410U;
	cvt.u32.u16 	%r16554, %rs13070;
	cvt.u32.u16 	%r16555, %rs13071;
	prmt.b32 	%r16556, %r16555, %r16554, 0x3340U;
	cvt.u32.u16 	%r16557, %rs13072;
	cvt.u32.u16 	%r16558, %rs13073;
	prmt.b32 	%r16559, %r16558, %r16557, 0x3340U;
	prmt.b32 	%r16560, %r16559, %r16556, 0x5410U;
	st.local.v2.b32 	[%rd3+16], {%r16560, %r16553};
	cvt.u32.u16 	%r16561, %rs13058;
	cvt.u32.u16 	%r16562, %rs13059;
	prmt.b32 	%r16563, %r16562, %r16561, 0x3340U;
	cvt.u32.u16 	%r16564, %rs13060;
	cvt.u32.u16 	%r16565, %rs13061;
	prmt.b32 	%r16566, %r16565, %r16564, 0x3340U;
	prmt.b32 	%r16567, %r16566, %r16563, 0x5410U;
	cvt.u32.u16 	%r16568, %rs13062;
	cvt.u32.u16 	%r16569, %rs13063;
	prmt.b32 	%r16570, %r16569, %r16568, 0x3340U;
	cvt.u32.u16 	%r16571, %rs13064;
	cvt.u32.u16 	%r16572, %rs13065;
	prmt.b32 	%r16573, %r16572, %r16571, 0x3340U;
	prmt.b32 	%r16574, %r16573, %r16570, 0x5410U;
	st.local.v2.b32 	[%rd3+24], {%r16574, %r16567};
	cvt.u32.u16 	%r16575, %rs13050;
	cvt.u32.u16 	%r16576, %rs13051;
	prmt.b32 	%r16577, %r16576, %r16575, 0x3340U;
	cvt.u32.u16 	%r16578, %rs13052;
	cvt.u32.u16 	%r16579, %rs13053;
	prmt.b32 	%r16580, %r16579, %r16578, 0x3340U;
	prmt.b32 	%r16581, %r16580, %r16577, 0x5410U;
	cvt.u32.u16 	%r16582, %rs13054;
	cvt.u32.u16 	%r16583, %rs13055;
	prmt.b32 	%r16584, %r16583, %r16582, 0x3340U;
	cvt.u32.u16 	%r16585, %rs13056;
	cvt.u32.u16 	%r16586, %rs13057;
	prmt.b32 	%r16587, %r16586, %r16585, 0x3340U;
	prmt.b32 	%r16588, %r16587, %r16584, 0x5410U;
	st.local.v2.b32 	[%rd3+32], {%r16588, %r16581};
	cvt.u32.u16 	%r16589, %rs13042;
	cvt.u32.u16 	%r16590, %rs13043;
	prmt.b32 	%r16591, %r16590, %r16589, 0x3340U;
	cvt.u32.u16 	%r16592, %rs13044;
	cvt.u32.u16 	%r16593, %rs13045;
	prmt.b32 	%r16594, %r16593, %r16592, 0x3340U;
	prmt.b32 	%r16595, %r16594, %r16591, 0x5410U;
	cvt.u32.u16 	%r16596, %rs13046;
	cvt.u32.u16 	%r16597, %rs13047;
	prmt.b32 	%r16598, %r16597, %r16596, 0x3340U;
	cvt.u32.u16 	%r16599, %rs13048;
	cvt.u32.u16 	%r16600, %rs13049;
	prmt.b32 	%r16601, %r16600, %r16599, 0x3340U;
	prmt.b32 	%r16602, %r16601, %r16598, 0x5410U;
	st.local.v2.b32 	[%rd3+40], {%r16602, %r16595};
	cvt.u32.u16 	%r16603, %rs13034;
	cvt.u32.u16 	%r16604, %rs13035;
	prmt.b32 	%r16605, %r16604, %r16603, 0x3340U;
	cvt.u32.u16 	%r16606, %rs13036;
	cvt.u32.u16 	%r16607, %rs13037;
	prmt.b32 	%r16608, %r16607, %r16606, 0x3340U;
	prmt.b32 	%r16609, %r16608, %r16605, 0x5410U;
	cvt.u32.u16 	%r16610, %rs13038;
	cvt.u32.u16 	%r16611, %rs13039;
	prmt.b32 	%r16612, %r16611, %r16610, 0x3340U;
	cvt.u32.u16 	%r16613, %rs13040;
	cvt.u32.u16 	%r16614, %rs13041;
	prmt.b32 	%r16615, %r16614, %r16613, 0x3340U;
	prmt.b32 	%r16616, %r16615, %r16612, 0x5410U;
	st.local.v2.b32 	[%rd3+48], {%r16616, %r16609};
	cvt.u32.u16 	%r16617, %rs13026;
	cvt.u32.u16 	%r16618, %rs13027;
	prmt.b32 	%r16619, %r16618, %r16617, 0x3340U;
	cvt.u32.u16 	%r16620, %rs13028;
	cvt.u32.u16 	%r16621, %rs13029;
	prmt.b32 	%r16622, %r16621, %r16620, 0x3340U;
	prmt.b32 	%r16623, %r16622, %r16619, 0x5410U;
	cvt.u32.u16 	%r16624, %rs13030;
	cvt.u32.u16 	%r16625, %rs13031;
	prmt.b32 	%r16626, %r16625, %r16624, 0x3340U;
	cvt.u32.u16 	%r16627, %rs13032;
	cvt.u32.u16 	%r16628, %rs13033;
	prmt.b32 	%r16629, %r16628, %r16627, 0x3340U;
	prmt.b32 	%r16630, %r16629, %r16626, 0x5410U;
	st.local.v2.b32 	[%rd3+56], {%r16630, %r16623};
	cvt.u32.u16 	%r16631, %rs13018;
	cvt.u32.u16 	%r16632, %rs13019;
	prmt.b32 	%r16633, %r16632, %r16631, 0x3340U;
	cvt.u32.u16 	%r16634, %rs13020;
	cvt.u32.u16 	%r16635, %rs13021;
	prmt.b32 	%r16636, %r16635, %r16634, 0x3340U;
	prmt.b32 	%r16637, %r16636, %r16633, 0x5410U;
	cvt.u32.u16 	%r16638, %rs13022;
	cvt.u32.u16 	%r16639, %rs13023;
	prmt.b32 	%r16640, %r16639, %r16638, 0x3340U;
	cvt.u32.u16 	%r16641, %rs13024;
	cvt.u32.u16 	%r16642, %rs13025;
	prmt.b32 	%r16643, %r16642, %r16641, 0x3340U;
	prmt.b32 	%r16644, %r16643, %r16640, 0x5410U;
	st.local.v2.b32 	[%rd3+64], {%r16644, %r16637};
	cvt.u32.u16 	%r16645, %rs13010;
	cvt.u32.u16 	%r16646, %rs13011;
	prmt.b32 	%r16647, %r16646, %r16645, 0x3340U;
	cvt.u32.u16 	%r16648, %rs13012;
	cvt.u32.u16 	%r16649, %rs13013;
	prmt.b32 	%r16650, %r16649, %r16648, 0x3340U;
	prmt.b32 	%r16651, %r16650, %r16647, 0x5410U;
	cvt.u32.u16 	%r16652, %rs13014;
	cvt.u32.u16 	%r16653, %rs13015;
	prmt.b32 	%r16654, %r16653, %r16652, 0x3340U;
	cvt.u32.u16 	%r16655, %rs13016;
	cvt.u32.u16 	%r16656, %rs13017;
	prmt.b32 	%r16657, %r16656, %r16655, 0x3340U;
	prmt.b32 	%r16658, %r16657, %r16654, 0x5410U;
	st.local.v2.b32 	[%rd3+72], {%r16658, %r16651};
	cvt.u32.u16 	%r16659, %rs13002;
	cvt.u32.u16 	%r16660, %rs13003;
	prmt.b32 	%r16661, %r16660, %r16659, 0x3340U;
	cvt.u32.u16 	%r16662, %rs13004;
	cvt.u32.u16 	%r16663, %rs13005;
	prmt.b32 	%r16664, %r16663, %r16662, 0x3340U;
	prmt.b32 	%r16665, %r16664, %r16661, 0x5410U;
	cvt.u32.u16 	%r16666, %rs13006;
	cvt.u32.u16 	%r16667, %rs13007;
	prmt.b32 	%r16668, %r16667, %r16666, 0x3340U;
	cvt.u32.u16 	%r16669, %rs13008;
	cvt.u32.u16 	%r16670, %rs13009;
	prmt.b32 	%r16671, %r16670, %r16669, 0x3340U;
	prmt.b32 	%r16672, %r16671, %r16668, 0x5410U;
	st.local.v2.b32 	[%rd3+80], {%r16672, %r16665};
	cvt.u32.u16 	%r16673, %rs12994;
	cvt.u32.u16 	%r16674, %rs12995;
	prmt.b32 	%r16675, %r16674, %r16673, 0x3340U;
	cvt.u32.u16 	%r16676, %rs12996;
	cvt.u32.u16 	%r16677, %rs12997;
	prmt.b32 	%r16678, %r16677, %r16676, 0x3340U;
	prmt.b32 	%r16679, %r16678, %r16675, 0x5410U;
	cvt.u32.u16 	%r16680, %rs12998;
	cvt.u32.u16 	%r16681, %rs12999;
	prmt.b32 	%r16682, %r16681, %r16680, 0x3340U;
	cvt.u32.u16 	%r16683, %rs13000;
	cvt.u32.u16 	%r16684, %rs13001;
	prmt.b32 	%r16685, %r16684, %r16683, 0x3340U;
	prmt.b32 	%r16686, %r16685, %r16682, 0x5410U;
	st.local.v2.b32 	[%rd3+88], {%r16686, %r16679};
	cvt.u32.u16 	%r16687, %rs12986;
	cvt.u32.u16 	%r16688, %rs12987;
	prmt.b32 	%r16689, %r16688, %r16687, 0x3340U;
	cvt.u32.u16 	%r16690, %rs12988;
	cvt.u32.u16 	%r16691, %rs12989;
	prmt.b32 	%r16692, %r16691, %r16690, 0x3340U;
	prmt.b32 	%r16693, %r16692, %r16689, 0x5410U;
	cvt.u32.u16 	%r16694, %rs12990;
	cvt.u32.u16 	%r16695, %rs12991;
	prmt.b32 	%r16696, %r16695, %r16694, 0x3340U;
	cvt.u32.u16 	%r16697, %rs12992;
	cvt.u32.u16 	%r16698, %rs12993;
	prmt.b32 	%r16699, %r16698, %r16697, 0x3340U;
	prmt.b32 	%r16700, %r16699, %r16696, 0x5410U;
	st.local.v2.b32 	[%rd3+96], {%r16700, %r16693};
	cvt.u32.u16 	%r16701, %rs12978;
	cvt.u32.u16 	%r16702, %rs12979;
	prmt.b32 	%r16703, %r16702, %r16701, 0x3340U;
	cvt.u32.u16 	%r16704, %rs12980;
	cvt.u32.u16 	%r16705, %rs12981;
	prmt.b32 	%r16706, %r16705, %r16704, 0x3340U;
	prmt.b32 	%r16707, %r16706, %r16703, 0x5410U;
	cvt.u32.u16 	%r16708, %rs12982;
	cvt.u32.u16 	%r16709, %rs12983;
	prmt.b32 	%r16710, %r16709, %r16708, 0x3340U;
	cvt.u32.u16 	%r16711, %rs12984;
	cvt.u32.u16 	%r16712, %rs12985;
	prmt.b32 	%r16713, %r16712, %r16711, 0x3340U;
	prmt.b32 	%r16714, %r16713, %r16710, 0x5410U;
	st.local.v2.b32 	[%rd3+104], {%r16714, %r16707};
	cvt.u32.u16 	%r16715, %rs12970;
	cvt.u32.u16 	%r16716, %rs12971;
	prmt.b32 	%r16717, %r16716, %r16715, 0x3340U;
	cvt.u32.u16 	%r16718, %rs12972;
	cvt.u32.u16 	%r16719, %rs12973;
	prmt.b32 	%r16720, %r16719, %r16718, 0x3340U;
	prmt.b32 	%r16721, %r16720, %r16717, 0x5410U;
	cvt.u32.u16 	%r16722, %rs12974;
	cvt.u32.u16 	%r16723, %rs12975;
	prmt.b32 	%r16724, %r16723, %r16722, 0x3340U;
	cvt.u32.u16 	%r16725, %rs12976;
	cvt.u32.u16 	%r16726, %rs12977;
	prmt.b32 	%r16727, %r16726, %r16725, 0x3340U;
	prmt.b32 	%r16728, %r16727, %r16724, 0x5410U;
	st.local.v2.b32 	[%rd3+112], {%r16728, %r16721};
	cvt.u32.u16 	%r16729, %rs12962;
	cvt.u32.u16 	%r16730, %rs12963;
	prmt.b32 	%r16731, %r16730, %r16729, 0x3340U;
	cvt.u32.u16 	%r16732, %rs12964;
	cvt.u32.u16 	%r16733, %rs12965;
	prmt.b32 	%r16734, %r16733, %r16732, 0x3340U;
	prmt.b32 	%r16735, %r16734, %r16731, 0x5410U;
	cvt.u32.u16 	%r16736, %rs12966;
	cvt.u32.u16 	%r16737, %rs12967;
	prmt.b32 	%r16738, %r16737, %r16736, 0x3340U;
	cvt.u32.u16 	%r16739, %rs12968;
	cvt.u32.u16 	%r16740, %rs12969;
	prmt.b32 	%r16741, %r16740, %r16739, 0x3340U;
	prmt.b32 	%r16742, %r16741, %r16738, 0x5410U;
	st.local.v2.b32 	[%rd3+120], {%r16742, %r16735};
	cvt.u32.u16 	%r16743, %rs12954;
	cvt.u32.u16 	%r16744, %rs12955;
	prmt.b32 	%r16745, %r16744, %r16743, 0x3340U;
	cvt.u32.u16 	%r16746, %rs12956;
	cvt.u32.u16 	%r16747, %rs12957;
	prmt.b32 	%r16748, %r16747, %r16746, 0x3340U;
	prmt.b32 	%r16749, %r16748, %r16745, 0x5410U;
	cvt.u32.u16 	%r16750, %rs12958;
	cvt.u32.u16 	%r16751, %rs12959;
	prmt.b32 	%r16752, %r16751, %r16750, 0x3340U;
	cvt.u32.u16 	%r16753, %rs12960;
	cvt.u32.u16 	%r16754, %rs12961;
	prmt.b32 	%r16755, %r16754, %r16753, 0x3340U;
	prmt.b32 	%r16756, %r16755, %r16752, 0x5410U;
	st.local.v2.b32 	[%rd3+128], {%r16756, %r16749};
	cvt.u32.u16 	%r16757, %rs12946;
	cvt.u32.u16 	%r16758, %rs12947;
	prmt.b32 	%r16759, %r16758, %r16757, 0x3340U;
	cvt.u32.u16 	%r16760, %rs12948;
	cvt.u32.u16 	%r16761, %rs12949;
	prmt.b32 	%r16762, %r16761, %r16760, 0x3340U;
	prmt.b32 	%r16763, %r16762, %r16759, 0x5410U;
	cvt.u32.u16 	%r16764, %rs12950;
	cvt.u32.u16 	%r16765, %rs12951;
	prmt.b32 	%r16766, %r16765, %r16764, 0x3340U;
	cvt.u32.u16 	%r16767, %rs12952;
	cvt.u32.u16 	%r16768, %rs12953;
	prmt.b32 	%r16769, %r16768, %r16767, 0x3340U;
	prmt.b32 	%r16770, %r16769, %r16766, 0x5410U;
	st.local.v2.b32 	[%rd3+136], {%r16770, %r16763};
	cvt.u32.u16 	%r16771, %rs12938;
	cvt.u32.u16 	%r16772, %rs12939;
	prmt.b32 	%r16773, %r16772, %r16771, 0x3340U;
	cvt.u32.u16 	%r16774, %rs12940;
	cvt.u32.u16 	%r16775, %rs12941;
	prmt.b32 	%r16776, %r16775, %r16774, 0x3340U;
	prmt.b32 	%r16777, %r16776, %r16773, 0x5410U;
	cvt.u32.u16 	%r16778, %rs12942;
	cvt.u32.u16 	%r16779, %rs12943;
	prmt.b32 	%r16780, %r16779, %r16778, 0x3340U;
	cvt.u32.u16 	%r16781, %rs12944;
	cvt.u32.u16 	%r16782, %rs12945;
	prmt.b32 	%r16783, %r16782, %r16781, 0x3340U;
	prmt.b32 	%r16784, %r16783, %r16780, 0x5410U;
	st.local.v2.b32 	[%rd3+144], {%r16784, %r16777};
	cvt.u32.u16 	%r16785, %rs12930;
	cvt.u32.u16 	%r16786, %rs12931;
	prmt.b32 	%r16787, %r16786, %r16785, 0x3340U;
	cvt.u32.u16 	%r16788, %rs12932;
	cvt.u32.u16 	%r16789, %rs12933;
	prmt.b32 	%r16790, %r16789, %r16788, 0x3340U;
	prmt.b32 	%r16791, %r16790, %r16787, 0x5410U;
	cvt.u32.u16 	%r16792, %rs12934;
	cvt.u32.u16 	%r16793, %rs12935;
	prmt.b32 	%r16794, %r16793, %r16792, 0x3340U;
	cvt.u32.u16 	%r16795, %rs12936;
	cvt.u32.u16 	%r16796, %rs12937;
	prmt.b32 	%r16797, %r16796, %r16795, 0x3340U;
	prmt.b32 	%r16798, %r16797, %r16794, 0x5410U;
	st.local.v2.b32 	[%rd3+152], {%r16798, %r16791};
	cvt.u32.u16 	%r16799, %rs12922;
	cvt.u32.u16 	%r16800, %rs12923;
	prmt.b32 	%r16801, %r16800, %r16799, 0x3340U;
	cvt.u32.u16 	%r16802, %rs12924;
	cvt.u32.u16 	%r16803, %rs12925;
	prmt.b32 	%r16804, %r16803, %r16802, 0x3340U;
	prmt.b32 	%r16805, %r16804, %r16801, 0x5410U;
	cvt.u32.u16 	%r16806, %rs12926;
	cvt.u32.u16 	%r16807, %rs12927;
	prmt.b32 	%r16808, %r16807, %r16806, 0x3340U;
	cvt.u32.u16 	%r16809, %rs12928;
	cvt.u32.u16 	%r16810, %rs12929;
	prmt.b32 	%r16811, %r16810, %r16809, 0x3340U;
	prmt.b32 	%r16812, %r16811, %r16808, 0x5410U;
	st.local.v2.b32 	[%rd3+160], {%r16812, %r16805};
	cvt.u32.u16 	%r16813, %rs12914;
	cvt.u32.u16 	%r16814, %rs12915;
	prmt.b32 	%r16815, %r16814, %r16813, 0x3340U;
	cvt.u32.u16 	%r16816, %rs12916;
	cvt.u32.u16 	%r16817, %rs12917;
	prmt.b32 	%r16818, %r16817, %r16816, 0x3340U;
	prmt.b32 	%r16819, %r16818, %r16815, 0x5410U;
	cvt.u32.u16 	%r16820, %rs12918;
	cvt.u32.u16 	%r16821, %rs12919;
	prmt.b32 	%r16822, %r16821, %r16820, 0x3340U;
	cvt.u32.u16 	%r16823, %rs12920;
	cvt.u32.u16 	%r16824, %rs12921;
	prmt.b32 	%r16825, %r16824, %r16823, 0x3340U;
	prmt.b32 	%r16826, %r16825, %r16822, 0x5410U;
	st.local.v2.b32 	[%rd3+168], {%r16826, %r16819};
	cvt.u32.u16 	%r16827, %rs12906;
	cvt.u32.u16 	%r16828, %rs12907;
	prmt.b32 	%r16829, %r16828, %r16827, 0x3340U;
	cvt.u32.u16 	%r16830, %rs12908;
	cvt.u32.u16 	%r16831, %rs12909;
	prmt.b32 	%r16832, %r16831, %r16830, 0x3340U;
	prmt.b32 	%r16833, %r16832, %r16829, 0x5410U;
	cvt.u32.u16 	%r16834, %rs12910;
	cvt.u32.u16 	%r16835, %rs12911;
	prmt.b32 	%r16836, %r16835, %r16834, 0x3340U;
	cvt.u32.u16 	%r16837, %rs12912;
	cvt.u32.u16 	%r16838, %rs12913;
	prmt.b32 	%r16839, %r16838, %r16837, 0x3340U;
	prmt.b32 	%r16840, %r16839, %r16836, 0x5410U;
	st.local.v2.b32 	[%rd3+176], {%r16840, %r16833};
	cvt.u32.u16 	%r16841, %rs12898;
	cvt.u32.u16 	%r16842, %rs12899;
	prmt.b32 	%r16843, %r16842, %r16841, 0x3340U;
	cvt.u32.u16 	%r16844, %rs12900;
	cvt.u32.u16 	%r16845, %rs12901;
	prmt.b32 	%r16846, %r16845, %r16844, 0x3340U;
	prmt.b32 	%r16847, %r16846, %r16843, 0x5410U;
	cvt.u32.u16 	%r16848, %rs12902;
	cvt.u32.u16 	%r16849, %rs12903;
	prmt.b32 	%r16850, %r16849, %r16848, 0x3340U;
	cvt.u32.u16 	%r16851, %rs12904;
	cvt.u32.u16 	%r16852, %rs12905;
	prmt.b32 	%r16853, %r16852, %r16851, 0x3340U;
	prmt.b32 	%r16854, %r16853, %r16850, 0x5410U;
	st.local.v2.b32 	[%rd3+184], {%r16854, %r16847};
	cvt.u32.u16 	%r16855, %rs12890;
	cvt.u32.u16 	%r16856, %rs12891;
	prmt.b32 	%r16857, %r16856, %r16855, 0x3340U;
	cvt.u32.u16 	%r16858, %rs12892;
	cvt.u32.u16 	%r16859, %rs12893;
	prmt.b32 	%r16860, %r16859, %r16858, 0x3340U;
	prmt.b32 	%r16861, %r16860, %r16857, 0x5410U;
	cvt.u32.u16 	%r16862, %rs12894;
	cvt.u32.u16 	%r16863, %rs12895;
	prmt.b32 	%r16864, %r16863, %r16862, 0x3340U;
	cvt.u32.u16 	%r16865, %rs12896;
	cvt.u32.u16 	%r16866, %rs12897;
	prmt.b32 	%r16867, %r16866, %r16865, 0x3340U;
	prmt.b32 	%r16868, %r16867, %r16864, 0x5410U;
	st.local.v2.b32 	[%rd3+192], {%r16868, %r16861};
	cvt.u32.u16 	%r16869, %rs12882;
	cvt.u32.u16 	%r16870, %rs12883;
	prmt.b32 	%r16871, %r16870, %r16869, 0x3340U;
	cvt.u32.u16 	%r16872, %rs12884;
	cvt.u32.u16 	%r16873, %rs12885;
	prmt.b32 	%r16874, %r16873, %r16872, 0x3340U;
	prmt.b32 	%r16875, %r16874, %r16871, 0x5410U;
	cvt.u32.u16 	%r16876, %rs12886;
	cvt.u32.u16 	%r16877, %rs12887;
	prmt.b32 	%r16878, %r16877, %r16876, 0x3340U;
	cvt.u32.u16 	%r16879, %rs12888;
	cvt.u32.u16 	%r16880, %rs12889;
	prmt.b32 	%r16881, %r16880, %r16879, 0x3340U;
	prmt.b32 	%r16882, %r16881, %r16878, 0x5410U;
	st.local.v2.b32 	[%rd3+200], {%r16882, %r16875};
	cvt.u32.u16 	%r16883, %rs12874;
	cvt.u32.u16 	%r16884, %rs12875;
	prmt.b32 	%r16885, %r16884, %r16883, 0x3340U;
	cvt.u32.u16 	%r16886, %rs12876;
	cvt.u32.u16 	%r16887, %rs12877;
	prmt.b32 	%r16888, %r16887, %r16886, 0x3340U;
	prmt.b32 	%r16889, %r16888, %r16885, 0x5410U;
	cvt.u32.u16 	%r16890, %rs12878;
	cvt.u32.u16 	%r16891, %rs12879;
	prmt.b32 	%r16892, %r16891, %r16890, 0x3340U;
	cvt.u32.u16 	%r16893, %rs12880;
	cvt.u32.u16 	%r16894, %rs12881;
	prmt.b32 	%r16895, %r16894, %r16893, 0x3340U;
	prmt.b32 	%r16896, %r16895, %r16892, 0x5410U;
	st.local.v2.b32 	[%rd3+208], {%r16896, %r16889};
	cvt.u32.u16 	%r16897, %rs12866;
	cvt.u32.u16 	%r16898, %rs12867;
	prmt.b32 	%r16899, %r16898, %r16897, 0x3340U;
	cvt.u32.u16 	%r16900, %rs12868;
	cvt.u32.u16 	%r16901, %rs12869;
	prmt.b32 	%r16902, %r16901, %r16900, 0x3340U;
	prmt.b32 	%r16903, %r16902, %r16899, 0x5410U;
	cvt.u32.u16 	%r16904, %rs12870;
	cvt.u32.u16 	%r16905, %rs12871;
	prmt.b32 	%r16906, %r16905, %r16904, 0x3340U;
	cvt.u32.u16 	%r16907, %rs12872;
	cvt.u32.u16 	%r16908, %rs12873;
	prmt.b32 	%r16909, %r16908, %r16907, 0x3340U;
	prmt.b32 	%r16910, %r16909, %r16906, 0x5410U;
	st.local.v2.b32 	[%rd3+216], {%r16910, %r16903};
	cvt.u32.u16 	%r16911, %rs12858;
	cvt.u32.u16 	%r16912, %rs12859;
	prmt.b32 	%r16913, %r16912, %r16911, 0x3340U;
	cvt.u32.u16 	%r16914, %rs12860;
	cvt.u32.u16 	%r16915, %rs12861;
	prmt.b32 	%r16916, %r16915, %r16914, 0x3340U;
	prmt.b32 	%r16917, %r16916, %r16913, 0x5410U;
	cvt.u32.u16 	%r16918, %rs12862;
	cvt.u32.u16 	%r16919, %rs12863;
	prmt.b32 	%r16920, %r16919, %r16918, 0x3340U;
	cvt.u32.u16 	%r16921, %rs12864;
	cvt.u32.u16 	%r16922, %rs12865;
	prmt.b32 	%r16923, %r16922, %r16921, 0x3340U;
	prmt.b32 	%r16924, %r16923, %r16920, 0x5410U;
	st.local.v2.b32 	[%rd3+224], {%r16924, %r16917};
	cvt.u32.u16 	%r16925, %rs12850;
	cvt.u32.u16 	%r16926, %rs12851;
	prmt.b32 	%r16927, %r16926, %r16925, 0x3340U;
	cvt.u32.u16 	%r16928, %rs12852;
	cvt.u32.u16 	%r16929, %rs12853;
	prmt.b32 	%r16930, %r16929, %r16928, 0x3340U;
	prmt.b32 	%r16931, %r16930, %r16927, 0x5410U;
	cvt.u32.u16 	%r16932, %rs12854;
	cvt.u32.u16 	%r16933, %rs12855;
	prmt.b32 	%r16934, %r16933, %r16932, 0x3340U;
	cvt.u32.u16 	%r16935, %rs12856;
	cvt.u32.u16 	%r16936, %rs12857;
	prmt.b32 	%r16937, %r16936, %r16935, 0x3340U;
	prmt.b32 	%r16938, %r16937, %r16934, 0x5410U;
	st.local.v2.b32 	[%rd3+232], {%r16938, %r16931};
	cvt.u32.u16 	%r16939, %rs12842;
	cvt.u32.u16 	%r16940, %rs12843;
	prmt.b32 	%r16941, %r16940, %r16939, 0x3340U;
	cvt.u32.u16 	%r16942, %rs12844;
	cvt.u32.u16 	%r16943, %rs12845;
	prmt.b32 	%r16944, %r16943, %r16942, 0x3340U;
	prmt.b32 	%r16945, %r16944, %r16941, 0x5410U;
	cvt.u32.u16 	%r16946, %rs12846;
	cvt.u32.u16 	%r16947, %rs12847;
	prmt.b32 	%r16948, %r16947, %r16946, 0x3340U;
	cvt.u32.u16 	%r16949, %rs12848;
	cvt.u32.u16 	%r16950, %rs12849;
	prmt.b32 	%r16951, %r16950, %r16949, 0x3340U;
	prmt.b32 	%r16952, %r16951, %r16948, 0x5410U;
	st.local.v2.b32 	[%rd3+240], {%r16952, %r16945};
	cvt.u32.u16 	%r16953, %rs12834;
	cvt.u32.u16 	%r16954, %rs12835;
	prmt.b32 	%r16955, %r16954, %r16953, 0x3340U;
	cvt.u32.u16 	%r16956, %rs12836;
	cvt.u32.u16 	%r16957, %rs12837;
	prmt.b32 	%r16958, %r16957, %r16956, 0x3340U;
	prmt.b32 	%r16959, %r16958, %r16955, 0x5410U;
	cvt.u32.u16 	%r16960, %rs12838;
	cvt.u32.u16 	%r16961, %rs12839;
	prmt.b32 	%r16962, %r16961, %r16960, 0x3340U;
	cvt.u32.u16 	%r16963, %rs12840;
	cvt.u32.u16 	%r16964, %rs12841;
	prmt.b32 	%r16965, %r16964, %r16963, 0x3340U;
	prmt.b32 	%r16966, %r16965, %r16962, 0x5410U;
	st.local.v2.b32 	[%rd3+248], {%r16966, %r16959};
	cvt.u32.u16 	%r16967, %rs12826;
	cvt.u32.u16 	%r16968, %rs12827;
	prmt.b32 	%r16969, %r16968, %r16967, 0x3340U;
	cvt.u32.u16 	%r16970, %rs12828;
	cvt.u32.u16 	%r16971, %rs12829;
	prmt.b32 	%r16972, %r16971, %r16970, 0x3340U;
	prmt.b32 	%r16973, %r16972, %r16969, 0x5410U;
	cvt.u32.u16 	%r16974, %rs12830;
	cvt.u32.u16 	%r16975, %rs12831;
	prmt.b32 	%r16976, %r16975, %r16974, 0x3340U;
	cvt.u32.u16 	%r16977, %rs12832;
	cvt.u32.u16 	%r16978, %rs12833;
	prmt.b32 	%r16979, %r16978, %r16977, 0x3340U;
	prmt.b32 	%r16980, %r16979, %r16976, 0x5410U;
	st.local.v2.b32 	[%rd3+256], {%r16980, %r16973};
	cvt.u32.u16 	%r16981, %rs12818;
	cvt.u32.u16 	%r16982, %rs12819;
	prmt.b32 	%r16983, %r16982, %r16981, 0x3340U;
	cvt.u32.u16 	%r16984, %rs12820;
	cvt.u32.u16 	%r16985, %rs12821;
	prmt.b32 	%r16986, %r16985, %r16984, 0x3340U;
	prmt.b32 	%r16987, %r16986, %r16983, 0x5410U;
	cvt.u32.u16 	%r16988, %rs12822;
	cvt.u32.u16 	%r16989, %rs12823;
	prmt.b32 	%r16990, %r16989, %r16988, 0x3340U;
	cvt.u32.u16 	%r16991, %rs12824;
	cvt.u32.u16 	%r16992, %rs12825;
	prmt.b32 	%r16993, %r16992, %r16991, 0x3340U;
	prmt.b32 	%r16994, %r16993, %r16990, 0x5410U;
	st.local.v2.b32 	[%rd3+264], {%r16994, %r16987};
	mov.b32 	%r27831, 0;
$L__BB3_23:
	mov.u32 	%r27834, %r27831;
	cvt.u64.u32 	%rd938, %r27834;
	add.s64 	%rd939, %rd3, %rd938;
	ld.local.u8 	%rs12083, [%rd939+16];
	setp.ne.s16 	%p65, %rs12083, 0;
	add.s32 	%r27831, %r27834, 1;
	@%p65 bra 	$L__BB3_23;
	and.b16  	%rs12084, %rs13331, 255;
	setp.eq.s16 	%p66, %rs12084, 0;
	@%p66 bra 	$L__BB3_27;
	mov.b32 	%r27832, 0;
$L__BB3_26:
	cvt.u64.u32 	%rd940, %r27834;
	add.s64 	%rd941, %rd3, %rd940;
	st.local.u8 	[%rd941+16], %rs13331;
	add.s32 	%r27834, %r27834, 1;
	add.s32 	%r170, %r27832, 1;
	cvt.u64.u32 	%rd942, %r27832;
	add.s64 	%rd943, %rd4, %rd942;
	ld.local.u8 	%rs13331, [%rd943+17];
	setp.ne.s16 	%p67, %rs13331, 0;
	mov.u32 	%r27832, %r170;
	@%p67 bra 	$L__BB3_26;
$L__BB3_27:
	cvt.u64.u32 	%rd944, %r27834;
	add.s64 	%rd945, %rd3, %rd944;
	mov.b16 	%rs12085, 0;
	st.local.u8 	[%rd945+16], %rs12085;
	add.s32 	%r27825, %r27825, %r15560;
	st.local.u32 	[%rd3], %r27825;
	add.f64 	%fd78, %fd78, %fd9;
	st.local.f64 	[%rd3+8], %fd78;
	ld.local.v2.b32 	{%r16996, %r16997}, [%rd3+16];
	bfe.u32 	%r16998, %r16996, 0, 8;
	cvt.u16.u32 	%rs13073, %r16998;
	bfe.u32 	%r16999, %r16996, 8, 8;
	cvt.u16.u32 	%rs13072, %r16999;
	bfe.u32 	%r17000, %r16996, 16, 8;
	cvt.u16.u32 	%rs13071, %r17000;
	bfe.u32 	%r17001, %r16996, 24, 8;
	cvt.u16.u32 	%rs13070, %r17001;
	bfe.u32 	%r17002, %r16997, 0, 8;
	cvt.u16.u32 	%rs13069, %r17002;
	bfe.u32 	%r17003, %r16997, 8, 8;
	cvt.u16.u32 	%rs13068, %r17003;
	bfe.u32 	%r17004, %r16997, 16, 8;
	cvt.u16.u32 	%rs13067, %r17004;
	bfe.u32 	%r17005, %r16997, 24, 8;
	cvt.u16.u32 	%rs13066, %r17005;
	ld.local.v2.b32 	{%r17006, %r17007}, [%rd3+24];
	bfe.u32 	%r17008, %r17006, 0, 8;
	cvt.u16.u32 	%rs13065, %r17008;
	bfe.u32 	%r17009, %r17006, 8, 8;
	cvt.u16.u32 	%rs13064, %r17009;
	bfe.u32 	%r17010, %r17006, 16, 8;
	cvt.u16.u32 	%rs13063, %r17010;
	bfe.u32 	%r17011, %r17006, 24, 8;
	cvt.u16.u32 	%rs13062, %r17011;
	bfe.u32 	%r17012, %r17007, 0, 8;
	cvt.u16.u32 	%rs13061, %r17012;
	bfe.u32 	%r17013, %r17007, 8, 8;
	cvt.u16.u32 	%rs13060, %r17013;
	bfe.u32 	%r17014, %r17007, 16, 8;
	cvt.u16.u32 	%rs13059, %r17014;
	bfe.u32 	%r17015, %r17007, 24, 8;
	cvt.u16.u32 	%rs13058, %r17015;
	ld.local.v2.b32 	{%r17016, %r17017}, [%rd3+32];
	bfe.u32 	%r17018, %r17016, 0, 8;
	cvt.u16.u32 	%rs13057, %r17018;
	bfe.u32 	%r17019, %r17016, 8, 8;
	cvt.u16.u32 	%rs13056, %r17019;
	bfe.u32 	%r17020, %r17016, 16, 8;
	cvt.u16.u32 	%rs13055, %r17020;
	bfe.u32 	%r17021, %r17016, 24, 8;
	cvt.u16.u32 	%rs13054, %r17021;
	bfe.u32 	%r17022, %r17017, 0, 8;
	cvt.u16.u32 	%rs13053, %r17022;
	bfe.u32 	%r17023, %r17017, 8, 8;
	cvt.u16.u32 	%rs13052, %r17023;
	bfe.u32 	%r17024, %r17017, 16, 8;
	cvt.u16.u32 	%rs13051, %r17024;
	bfe.u32 	%r17025, %r17017, 24, 8;
	cvt.u16.u32 	%rs13050, %r17025;
	ld.local.v2.b32 	{%r17026, %r17027}, [%rd3+40];
	bfe.u32 	%r17028, %r17026, 0, 8;
	cvt.u16.u32 	%rs13049, %r17028;
	bfe.u32 	%r17029, %r17026, 8, 8;
	cvt.u16.u32 	%rs13048, %r17029;
	bfe.u32 	%r17030, %r17026, 16, 8;
	cvt.u16.u32 	%rs13047, %r17030;
	bfe.u32 	%r17031, %r17026, 24, 8;
	cvt.u16.u32 	%rs13046, %r17031;
	bfe.u32 	%r17032, %r17027, 0, 8;
	cvt.u16.u32 	%rs13045, %r17032;
	bfe.u32 	%r17033, %r17027, 8, 8;
	cvt.u16.u32 	%rs13044, %r17033;
	bfe.u32 	%r17034, %r17027, 16, 8;
	cvt.u16.u32 	%rs13043, %r17034;
	bfe.u32 	%r17035, %r17027, 24, 8;
	cvt.u16.u32 	%rs13042, %r17035;
	ld.local.v2.b32 	{%r17036, %r17037}, [%rd3+48];
	bfe.u32 	%r17038, %r17036, 0, 8;
	cvt.u16.u32 	%rs13041, %r17038;
	bfe.u32 	%r17039, %r17036, 8, 8;
	cvt.u16.u32 	%rs13040, %r17039;
	bfe.u32 	%r17040, %r17036, 16, 8;
	cvt.u16.u32 	%rs13039, %r17040;
	bfe.u32 	%r17041, %r17036, 24, 8;
	cvt.u16.u32 	%rs13038, %r17041;
	bfe.u32 	%r17042, %r17037, 0, 8;
	cvt.u16.u32 	%rs13037, %r17042;
	bfe.u32 	%r17043, %r17037, 8, 8;
	cvt.u16.u32 	%rs13036, %r17043;
	bfe.u32 	%r17044, %r17037, 16, 8;
	cvt.u16.u32 	%rs13035, %r17044;
	bfe.u32 	%r17045, %r17037, 24, 8;
	cvt.u16.u32 	%rs13034, %r17045;
	ld.local.v2.b32 	{%r17046, %r17047}, [%rd3+56];
	bfe.u32 	%r17048, %r17046, 0, 8;
	cvt.u16.u32 	%rs13033, %r17048;
	bfe.u32 	%r17049, %r17046, 8, 8;
	cvt.u16.u32 	%rs13032, %r17049;
	bfe.u32 	%r17050, %r17046, 16, 8;
	cvt.u16.u32 	%rs13031, %r17050;
	bfe.u32 	%r17051, %r17046, 24, 8;
	cvt.u16.u32 	%rs13030, %r17051;
	bfe.u32 	%r17052, %r17047, 0, 8;
	cvt.u16.u32 	%rs13029, %r17052;
	bfe.u32 	%r17053, %r17047, 8, 8;
	cvt.u16.u32 	%rs13028, %r17053;
	bfe.u32 	%r17054, %r17047, 16, 8;
	cvt.u16.u32 	%rs13027, %r17054;
	bfe.u32 	%r17055, %r17047, 24, 8;
	cvt.u16.u32 	%rs13026, %r17055;
	ld.local.v2.b32 	{%r17056, %r17057}, [%rd3+64];
	bfe.u32 	%r17058, %r17056, 0, 8;
	cvt.u16.u32 	%rs13025, %r17058;
	bfe.u32 	%r17059, %r17056, 8, 8;
	cvt.u16.u32 	%rs13024, %r17059;
	bfe.u32 	%r17060, %r17056, 16, 8;
	cvt.u16.u32 	%rs13023, %r17060;
	bfe.u32 	%r17061, %r17056, 24, 8;
	cvt.u16.u32 	%rs13022, %r17061;
	bfe.u32 	%r17062, %r17057, 0, 8;
	cvt.u16.u32 	%rs13021, %r17062;
	bfe.u32 	%r17063, %r17057, 8, 8;
	cvt.u16.u32 	%rs13020, %r17063;
	bfe.u32 	%r17064, %r17057, 16, 8;
	cvt.u16.u32 	%rs13019, %r17064;
	bfe.u32 	%r17065, %r17057, 24, 8;
	cvt.u16.u32 	%rs13018, %r17065;
	ld.local.v2.b32 	{%r17066, %r17067}, [%rd3+72];
	bfe.u32 	%r17068, %r17066, 0, 8;
	cvt.u16.u32 	%rs13017, %r17068;
	bfe.u32 	%r17069, %r17066, 8, 8;
	cvt.u16.u32 	%rs13016, %r17069;
	bfe.u32 	%r17070, %r17066, 16, 8;
	cvt.u16.u32 	%rs13015, %r17070;
	bfe.u32 	%r17071, %r17066, 24, 8;
	cvt.u16.u32 	%rs13014, %r17071;
	bfe.u32 	%r17072, %r17067, 0, 8;
	cvt.u16.u32 	%rs13013, %r17072;
	bfe.u32 	%r17073, %r17067, 8, 8;
	cvt.u16.u32 	%rs13012, %r17073;
	bfe.u32 	%r17074, %r17067, 16, 8;
	cvt.u16.u32 	%rs13011, %r17074;
	bfe.u32 	%r17075, %r17067, 24, 8;
	cvt.u16.u32 	%rs13010, %r17075;
	ld.local.v2.b32 	{%r17076, %r17077}, [%rd3+80];
	bfe.u32 	%r17078, %r17076, 0, 8;
	cvt.u16.u32 	%rs13009, %r17078;
	bfe.u32 	%r17079, %r17076, 8, 8;
	cvt.u16.u32 	%rs13008, %r17079;
	bfe.u32 	%r17080, %r17076, 16, 8;
	cvt.u16.u32 	%rs13007, %r17080;
	bfe.u32 	%r17081, %r17076, 24, 8;
	cvt.u16.u32 	%rs13006, %r17081;
	bfe.u32 	%r17082, %r17077, 0, 8;
	cvt.u16.u32 	%rs13005, %r17082;
	bfe.u32 	%r17083, %r17077, 8, 8;
	cvt.u16.u32 	%rs13004, %r17083;
	bfe.u32 	%r17084, %r17077, 16, 8;
	cvt.u16.u32 	%rs13003, %r17084;
	bfe.u32 	%r17085, %r17077, 24, 8;
	cvt.u16.u32 	%rs13002, %r17085;
	ld.local.v2.b32 	{%r17086, %r17087}, [%rd3+88];
	bfe.u32 	%r17088, %r17086, 0, 8;
	cvt.u16.u32 	%rs13001, %r17088;
	bfe.u32 	%r17089, %r17086, 8, 8;
	cvt.u16.u32 	%rs13000, %r17089;
	bfe.u32 	%r17090, %r17086, 16, 8;
	cvt.u16.u32 	%rs12999, %r17090;
	bfe.u32 	%r17091, %r17086, 24, 8;
	cvt.u16.u32 	%rs12998, %r17091;
	bfe.u32 	%r17092, %r17087, 0, 8;
	cvt.u16.u32 	%rs12997, %r17092;
	bfe.u32 	%r17093, %r17087, 8, 8;
	cvt.u16.u32 	%rs12996, %r17093;
	bfe.u32 	%r17094, %r17087, 16, 8;
	cvt.u16.u32 	%rs12995, %r17094;
	bfe.u32 	%r17095, %r17087, 24, 8;
	cvt.u16.u32 	%rs12994, %r17095;
	ld.local.v2.b32 	{%r17096, %r17097}, [%rd3+96];
	bfe.u32 	%r17098, %r17096, 0, 8;
	cvt.u16.u32 	%rs12993, %r17098;
	bfe.u32 	%r17099, %r17096, 8, 8;
	cvt.u16.u32 	%rs12992, %r17099;
	bfe.u32 	%r17100, %r17096, 16, 8;
	cvt.u16.u32 	%rs12991, %r17100;
	bfe.u32 	%r17101, %r17096, 24, 8;
	cvt.u16.u32 	%rs12990, %r17101;
	bfe.u32 	%r17102, %r17097, 0, 8;
	cvt.u16.u32 	%rs12989, %r17102;
	bfe.u32 	%r17103, %r17097, 8, 8;
	cvt.u16.u32 	%rs12988, %r17103;
	bfe.u32 	%r17104, %r17097, 16, 8;
	cvt.u16.u32 	%rs12987, %r17104;
	bfe.u32 	%r17105, %r17097, 24, 8;
	cvt.u16.u32 	%rs12986, %r17105;
	ld.local.v2.b32 	{%r17106, %r17107}, [%rd3+104];
	bfe.u32 	%r17108, %r17106, 0, 8;
	cvt.u16.u32 	%rs12985, %r17108;
	bfe.u32 	%r17109, %r17106, 8, 8;
	cvt.u16.u32 	%rs12984, %r17109;
	bfe.u32 	%r17110, %r17106, 16, 8;
	cvt.u16.u32 	%rs12983, %r17110;
	bfe.u32 	%r17111, %r17106, 24, 8;
	cvt.u16.u32 	%rs12982, %r17111;
	bfe.u32 	%r17112, %r17107, 0, 8;
	cvt.u16.u32 	%rs12981, %r17112;
	bfe.u32 	%r17113, %r17107, 8, 8;
	cvt.u16.u32 	%rs12980, %r17113;
	bfe.u32 	%r17114, %r17107, 16, 8;
	cvt.u16.u32 	%rs12979, %r17114;
	bfe.u32 	%r17115, %r17107, 24, 8;
	cvt.u16.u32 	%rs12978, %r17115;
	ld.local.v2.b32 	{%r17116, %r17117}, [%rd3+112];
	bfe.u32 	%r17118, %r17116, 0, 8;
	cvt.u16.u32 	%rs12977, %r17118;
	bfe.u32 	%r17119, %r17116, 8, 8;
	cvt.u16.u32 	%rs12976, %r17119;
	bfe.u32 	%r17120, %r17116, 16, 8;
	cvt.u16.u32 	%rs12975, %r17120;
	bfe.u32 	%r17121, %r17116, 24, 8;
	cvt.u16.u32 	%rs12974, %r17121;
	bfe.u32 	%r17122, %r17117, 0, 8;
	cvt.u16.u32 	%rs12973, %r17122;
	bfe.u32 	%r17123, %r17117, 8, 8;
	cvt.u16.u32 	%rs12972, %r17123;
	bfe.u32 	%r17124, %r17117, 16, 8;
	cvt.u16.u32 	%rs12971, %r17124;
	bfe.u32 	%r17125, %r17117, 24, 8;
	cvt.u16.u32 	%rs12970, %r17125;
	ld.local.v2.b32 	{%r17126, %r17127}, [%rd3+120];
	bfe.u32 	%r17128, %r17126, 0, 8;
	cvt.u16.u32 	%rs12969, %r17128;
	bfe.u32 	%r17129, %r17126, 8, 8;
	cvt.u16.u32 	%rs12968, %r17129;
	bfe.u32 	%r17130, %r17126, 16, 8;
	cvt.u16.u32 	%rs12967, %r17130;
	bfe.u32 	%r17131, %r17126, 24, 8;
	cvt.u16.u32 	%rs12966, %r17131;
	bfe.u32 	%r17132, %r17127, 0, 8;
	cvt.u16.u32 	%rs12965, %r17132;
	bfe.u32 	%r17133, %r17127, 8, 8;
	cvt.u16.u32 	%rs12964, %r17133;
	bfe.u32 	%r17134, %r17127, 16, 8;
	cvt.u16.u32 	%rs12963, %r17134;
	bfe.u32 	%r17135, %r17127, 24, 8;
	cvt.u16.u32 	%rs12962, %r17135;
	ld.local.v2.b32 	{%r17136, %r17137}, [%rd3+128];
	bfe.u32 	%r17138, %r17136, 0, 8;
	cvt.u16.u32 	%rs12961, %r17138;
	bfe.u32 	%r17139, %r17136, 8, 8;
	cvt.u16.u32 	%rs12960, %r17139;
	bfe.u32 	%r17140, %r17136, 16, 8;
	cvt.u16.u32 	%rs12959, %r17140;
	bfe.u32 	%r17141, %r17136, 24, 8;
	cvt.u16.u32 	%rs12958, %r17141;
	bfe.u32 	%r17142, %r17137, 0, 8;
	cvt.u16.u32 	%rs12957, %r17142;
	bfe.u32 	%r17143, %r17137, 8, 8;
	cvt.u16.u32 	%rs12956, %r17143;
	bfe.u32 	%r17144, %r17137, 16, 8;
	cvt.u16.u32 	%rs12955, %r17144;
	bfe.u32 	%r17145, %r17137, 24, 8;
	cvt.u16.u32 	%rs12954, %r17145;
	ld.local.v2.b32 	{%r17146, %r17147}, [%rd3+136];
	bfe.u32 	%r17148, %r17146, 0, 8;
	cvt.u16.u32 	%rs12953, %r17148;
	bfe.u32 	%r17149, %r17146, 8, 8;
	cvt.u16.u32 	%rs12952, %r17149;
	bfe.u32 	%r17150, %r17146, 16, 8;
	cvt.u16.u32 	%rs12951, %r17150;
	bfe.u32 	%r17151, %r17146, 24, 8;
	cvt.u16.u32 	%rs12950, %r17151;
	bfe.u32 	%r17152, %r17147, 0, 8;
	cvt.u16.u32 	%rs12949, %r17152;
	bfe.u32 	%r17153, %r17147, 8, 8;
	cvt.u16.u32 	%rs12948, %r17153;
	bfe.u32 	%r17154, %r17147, 16, 8;
	cvt.u16.u32 	%rs12947, %r17154;
	bfe.u32 	%r17155, %r17147, 24, 8;
	cvt.u16.u32 	%rs12946, %r17155;
	ld.local.v2.b32 	{%r17156, %r17157}, [%rd3+144];
	bfe.u32 	%r17158, %r17156, 0, 8;
	cvt.u16.u32 	%rs12945, %r17158;
	bfe.u32 	%r17159, %r17156, 8, 8;
	cvt.u16.u32 	%rs12944, %r17159;
	bfe.u32 	%r17160, %r17156, 16, 8;
	cvt.u16.u32 	%rs12943, %r17160;
	bfe.u32 	%r17161, %r17156, 24, 8;
	cvt.u16.u32 	%rs12942, %r17161;
	bfe.u32 	%r17162, %r17157, 0, 8;
	cvt.u16.u32 	%rs12941, %r17162;
	bfe.u32 	%r17163, %r17157, 8, 8;
	cvt.u16.u32 	%rs12940, %r17163;
	bfe.u32 	%r17164, %r17157, 16, 8;
	cvt.u16.u32 	%rs12939, %r17164;
	bfe.u32 	%r17165, %r17157, 24, 8;
	cvt.u16.u32 	%rs12938, %r17165;
	ld.local.v2.b32 	{%r17166, %r17167}, [%rd3+152];
	bfe.u32 	%r17168, %r17166, 0, 8;
	cvt.u16.u32 	%rs12937, %r17168;
	bfe.u32 	%r17169, %r17166, 8, 8;
	cvt.u16.u32 	%rs12936, %r17169;
	bfe.u32 	%r17170, %r17166, 16, 8;
	cvt.u16.u32 	%rs12935, %r17170;
	bfe.u32 	%r17171, %r17166, 24, 8;
	cvt.u16.u32 	%rs12934, %r17171;
	bfe.u32 	%r17172, %r17167, 0, 8;
	cvt.u16.u32 	%rs12933, %r17172;
	bfe.u32 	%r17173, %r17167, 8, 8;
	cvt.u16.u32 	%rs12932, %r17173;
	bfe.u32 	%r17174, %r17167, 16, 8;
	cvt.u16.u32 	%rs12931, %r17174;
	bfe.u32 	%r17175, %r17167, 24, 8;
	cvt.u16.u32 	%rs12930, %r17175;
	ld.local.v2.b32 	{%r17176, %r17177}, [%rd3+160];
	bfe.u32 	%r17178, %r17176, 0, 8;
	cvt.u16.u32 	%rs12929, %r17178;
	bfe.u32 	%r17179, %r17176, 8, 8;
	cvt.u16.u32 	%rs12928, %r17179;
	bfe.u32 	%r17180, %r17176, 16, 8;
	cvt.u16.u32 	%rs12927, %r17180;
	bfe.u32 	%r17181, %r17176, 24, 8;
	cvt.u16.u32 	%rs12926, %r17181;
	bfe.u32 	%r17182, %r17177, 0, 8;
	cvt.u16.u32 	%rs12925, %r17182;
	bfe.u32 	%r17183, %r17177, 8, 8;
	cvt.u16.u32 	%rs12924, %r17183;
	bfe.u32 	%r17184, %r17177, 16, 8;
	cvt.u16.u32 	%rs12923, %r17184;
	bfe.u32 	%r17185, %r17177, 24, 8;
	cvt.u16.u32 	%rs12922, %r17185;
	ld.local.v2.b32 	{%r17186, %r17187}, [%rd3+168];
	bfe.u32 	%r17188, %r17186, 0, 8;
	cvt.u16.u32 	%rs12921, %r17188;
	bfe.u32 	%r17189, %r17186, 8, 8;
	cvt.u16.u32 	%rs12920, %r17189;
	bfe.u32 	%r17190, %r17186, 16, 8;
	cvt.u16.u32 	%rs12919, %r17190;
	bfe.u32 	%r17191, %r17186, 24, 8;
	cvt.u16.u32 	%rs12918, %r17191;
	bfe.u32 	%r17192, %r17187, 0, 8;
	cvt.u16.u32 	%rs12917, %r17192;
	bfe.u32 	%r17193, %r17187, 8, 8;
	cvt.u16.u32 	%rs12916, %r17193;
	bfe.u32 	%r17194, %r17187, 16, 8;
	cvt.u16.u32 	%rs12915, %r17194;
	bfe.u32 	%r17195, %r17187, 24, 8;
	cvt.u16.u32 	%rs12914, %r17195;
	ld.local.v2.b32 	{%r17196, %r17197}, [%rd3+176];
	bfe.u32 	%r17198, %r17196, 0, 8;
	cvt.u16.u32 	%rs12913, %r17198;
	bfe.u32 	%r17199, %r17196, 8, 8;
	cvt.u16.u32 	%rs12912, %r17199;
	bfe.u32 	%r17200, %r17196, 16, 8;
	cvt.u16.u32 	%rs12911, %r17200;
	bfe.u32 	%r17201, %r17196, 24, 8;
	cvt.u16.u32 	%rs12910, %r17201;
	bfe.u32 	%r17202, %r17197, 0, 8;
	cvt.u16.u32 	%rs12909, %r17202;
	bfe.u32 	%r17203, %r17197, 8, 8;
	cvt.u16.u32 	%rs12908, %r17203;
	bfe.u32 	%r17204, %r17197, 16, 8;
	cvt.u16.u32 	%rs12907, %r17204;
	bfe.u32 	%r17205, %r17197, 24, 8;
	cvt.u16.u32 	%rs12906, %r17205;
	ld.local.v2.b32 	{%r17206, %r17207}, [%rd3+184];
	bfe.u32 	%r17208, %r17206, 0, 8;
	cvt.u16.u32 	%rs12905, %r17208;
	bfe.u32 	%r17209, %r17206, 8, 8;
	cvt.u16.u32 	%rs12904, %r17209;
	bfe.u32 	%r17210, %r17206, 16, 8;
	cvt.u16.u32 	%rs12903, %r17210;
	bfe.u32 	%r17211, %r17206, 24, 8;
	cvt.u16.u32 	%rs12902, %r17211;
	bfe.u32 	%r17212, %r17207, 0, 8;
	cvt.u16.u32 	%rs12901, %r17212;
	bfe.u32 	%r17213, %r17207, 8, 8;
	cvt.u16.u32 	%rs12900, %r17213;
	bfe.u32 	%r17214, %r17207, 16, 8;
	cvt.u16.u32 	%rs12899, %r17214;
	bfe.u32 	%r17215, %r17207, 24, 8;
	cvt.u16.u32 	%rs12898, %r17215;
	ld.local.v2.b32 	{%r17216, %r17217}, [%rd3+192];
	bfe.u32 	%r17218, %r17216, 0, 8;
	cvt.u16.u32 	%rs12897, %r17218;
	bfe.u32 	%r17219, %r17216, 8, 8;
	cvt.u16.u32 	%rs12896, %r17219;
	bfe.u32 	%r17220, %r17216, 16, 8;
	cvt.u16.u32 	%rs12895, %r17220;
	bfe.u32 	%r17221, %r17216, 24, 8;
	cvt.u16.u32 	%rs12894, %r17221;
	bfe.u32 	%r17222, %r17217, 0, 8;
	cvt.u16.u32 	%rs12893, %r17222;
	bfe.u32 	%r17223, %r17217, 8, 8;
	cvt.u16.u32 	%rs12892, %r17223;
	bfe.u32 	%r17224, %r17217, 16, 8;
	cvt.u16.u32 	%rs12891, %r17224;
	bfe.u32 	%r17225, %r17217, 24, 8;
	cvt.u16.u32 	%rs12890, %r17225;
	ld.local.v2.b32 	{%r17226, %r17227}, [%rd3+200];
	bfe.u32 	%r17228, %r17226, 0, 8;
	cvt.u16.u32 	%rs12889, %r17228;
	bfe.u32 	%r17229, %r17226, 8, 8;
	cvt.u16.u32 	%rs12888, %r17229;
	bfe.u32 	%r17230, %r17226, 16, 8;
	cvt.u16.u32 	%rs12887, %r17230;
	bfe.u32 	%r17231, %r17226, 24, 8;
	cvt.u16.u32 	%rs12886, %r17231;
	bfe.u32 	%r17232, %r17227, 0, 8;
	cvt.u16.u32 	%rs12885, %r17232;
	bfe.u32 	%r17233, %r17227, 8, 8;
	cvt.u16.u32 	%rs12884, %r17233;
	bfe.u32 	%r17234, %r17227, 16, 8;
	cvt.u16.u32 	%rs12883, %r17234;
	bfe.u32 	%r17235, %r17227, 24, 8;
	cvt.u16.u32 	%rs12882, %r17235;
	ld.local.v2.b32 	{%r17236, %r17237}, [%rd3+208];
	bfe.u32 	%r17238, %r17236, 0, 8;
	cvt.u16.u32 	%rs12881, %r17238;
	bfe.u32 	%r17239, %r17236, 8, 8;
	cvt.u16.u32 	%rs12880, %r17239;
	bfe.u32 	%r17240, %r17236, 16, 8;
	cvt.u16.u32 	%rs12879, %r17240;
	bfe.u32 	%r17241, %r17236, 24, 8;
	cvt.u16.u32 	%rs12878, %r17241;
	bfe.u32 	%r17242, %r17237, 0, 8;
	cvt.u16.u32 	%rs12877, %r17242;
	bfe.u32 	%r17243, %r17237, 8, 8;
	cvt.u16.u32 	%rs12876, %r17243;
	bfe.u32 	%r17244, %r17237, 16, 8;
	cvt.u16.u32 	%rs12875, %r17244;
	bfe.u32 	%r17245, %r17237, 24, 8;
	cvt.u16.u32 	%rs12874, %r17245;
	ld.local.v2.b32 	{%r17246, %r17247}, [%rd3+216];
	bfe.u32 	%r17248, %r17246, 0, 8;
	cvt.u16.u32 	%rs12873, %r17248;
	bfe.u32 	%r17249, %r17246, 8, 8;
	cvt.u16.u32 	%rs12872, %r17249;
	bfe.u32 	%r17250, %r17246, 16, 8;
	cvt.u16.u32 	%rs12871, %r17250;
	bfe.u32 	%r17251, %r17246, 24, 8;
	cvt.u16.u32 	%rs12870, %r17251;
	bfe.u32 	%r17252, %r17247, 0, 8;
	cvt.u16.u32 	%rs12869, %r17252;
	bfe.u32 	%r17253, %r17247, 8, 8;
	cvt.u16.u32 	%rs12868, %r17253;
	bfe.u32 	%r17254, %r17247, 16, 8;
	cvt.u16.u32 	%rs12867, %r17254;
	bfe.u32 	%r17255, %r17247, 24, 8;
	cvt.u16.u32 	%rs12866, %r17255;
	ld.local.v2.b32 	{%r17256, %r17257}, [%rd3+224];
	bfe.u32 	%r17258, %r17256, 0, 8;
	cvt.u16.u32 	%rs12865, %r17258;
	bfe.u32 	%r17259, %r17256, 8, 8;
	cvt.u16.u32 	%rs12864, %r17259;
	bfe.u32 	%r17260, %r17256, 16, 8;
	cvt.u16.u32 	%rs12863, %r17260;
	bfe.u32 	%r17261, %r17256, 24, 8;
	cvt.u16.u32 	%rs12862, %r17261;
	bfe.u32 	%r17262, %r17257, 0, 8;
	cvt.u16.u32 	%rs12861, %r17262;
	bfe.u32 	%r17263, %r17257, 8, 8;
	cvt.u16.u32 	%rs12860, %r17263;
	bfe.u32 	%r17264, %r17257, 16, 8;
	cvt.u16.u32 	%rs12859, %r17264;
	bfe.u32 	%r17265, %r17257, 24, 8;
	cvt.u16.u32 	%rs12858, %r17265;
	ld.local.v2.b32 	{%r17266, %r17267}, [%rd3+232];
	bfe.u32 	%r17268, %r17266, 0, 8;
	cvt.u16.u32 	%rs12857, %r17268;
	bfe.u32 	%r17269, %r17266, 8, 8;
	cvt.u16.u32 	%rs12856, %r17269;
	bfe.u32 	%r17270, %r17266, 16, 8;
	cvt.u16.u32 	%rs12855, %r17270;
	bfe.u32 	%r17271, %r17266, 24, 8;
	cvt.u16.u32 	%rs12854, %r17271;
	bfe.u32 	%r17272, %r17267, 0, 8;
	cvt.u16.u32 	%rs12853, %r17272;
	bfe.u32 	%r17273, %r17267, 8, 8;
	cvt.u16.u32 	%rs12852, %r17273;
	bfe.u32 	%r17274, %r17267, 16, 8;
	cvt.u16.u32 	%rs12851, %r17274;
	bfe.u32 	%r17275, %r17267, 24, 8;
	cvt.u16.u32 	%rs12850, %r17275;
	ld.local.v2.b32 	{%r17276, %r17277}, [%rd3+240];
	bfe.u32 	%r17278, %r17276, 0, 8;
	cvt.u16.u32 	%rs12849, %r17278;
	bfe.u32 	%r17279, %r17276, 8, 8;
	cvt.u16.u32 	%rs12848, %r17279;
	bfe.u32 	%r17280, %r17276, 16, 8;
	cvt.u16.u32 	%rs12847, %r17280;
	bfe.u32 	%r17281, %r17276, 24, 8;
	cvt.u16.u32 	%rs12846, %r17281;
	bfe.u32 	%r17282, %r17277, 0, 8;
	cvt.u16.u32 	%rs12845, %r17282;
	bfe.u32 	%r17283, %r17277, 8, 8;
	cvt.u16.u32 	%rs12844, %r17283;
	bfe.u32 	%r17284, %r17277, 16, 8;
	cvt.u16.u32 	%rs12843, %r17284;
	bfe.u32 	%r17285, %r17277, 24, 8;
	cvt.u16.u32 	%rs12842, %r17285;
	ld.local.v2.b32 	{%r17286, %r17287}, [%rd3+248];
	bfe.u32 	%r17288, %r17286, 0, 8;
	cvt.u16.u32 	%rs12841, %r17288;
	bfe.u32 	%r17289, %r17286, 8, 8;
	cvt.u16.u32 	%rs12840, %r17289;
	bfe.u32 	%r17290, %r17286, 16, 8;
	cvt.u16.u32 	%rs12839, %r17290;
	bfe.u32 	%r17291, %r17286, 24, 8;
	cvt.u16.u32 	%rs12838, %r17291;
	bfe.u32 	%r17292, %r17287, 0, 8;
	cvt.u16.u32 	%rs12837, %r17292;
	bfe.u32 	%r17293, %r17287, 8, 8;
	cvt.u16.u32 	%rs12836, %r17293;
	bfe.u32 	%r17294, %r17287, 16, 8;
	cvt.u16.u32 	%rs12835, %r17294;
	bfe.u32 	%r17295, %r17287, 24, 8;
	cvt.u16.u32 	%rs12834, %r17295;
	ld.local.v2.b32 	{%r17296, %r17297}, [%rd3+256];
	bfe.u32 	%r17298, %r17296, 0, 8;
	cvt.u16.u32 	%rs12833, %r17298;
	bfe.u32 	%r17299, %r17296, 8, 8;
	cvt.u16.u32 	%rs12832, %r17299;
	bfe.u32 	%r17300, %r17296, 16, 8;
	cvt.u16.u32 	%rs12831, %r17300;
	bfe.u32 	%r17301, %r17296, 24, 8;
	cvt.u16.u32 	%rs12830, %r17301;
	bfe.u32 	%r17302, %r17297, 0, 8;
	cvt.u16.u32 	%rs12829, %r17302;
	bfe.u32 	%r17303, %r17297, 8, 8;
	cvt.u16.u32 	%rs12828, %r17303;
	bfe.u32 	%r17304, %r17297, 16, 8;
	cvt.u16.u32 	%rs12827, %r17304;
	bfe.u32 	%r17305, %r17297, 24, 8;
	cvt.u16.u32 	%rs12826, %r17305;
	ld.local.v2.b32 	{%r17306, %r17307}, [%rd3+264];
	bfe.u32 	%r17308, %r17306, 0, 8;
	cvt.u16.u32 	%rs12825, %r17308;
	bfe.u32 	%r17309, %r17306, 8, 8;
	cvt.u16.u32 	%rs12824, %r17309;
	bfe.u32 	%r17310, %r17306, 16, 8;
	cvt.u16.u32 	%rs12823, %r17310;
	bfe.u32 	%r17311, %r17306, 24, 8;
	cvt.u16.u32 	%rs12822, %r17311;
	bfe.u32 	%r17312, %r17307, 0, 8;
	cvt.u16.u32 	%rs12821, %r17312;
	bfe.u32 	%r17313, %r17307, 8, 8;
	cvt.u16.u32 	%rs12820, %r17313;
	bfe.u32 	%r17314, %r17307, 16, 8;
	cvt.u16.u32 	%rs12819, %r17314;
	bfe.u32 	%r17315, %r17307, 24, 8;
	cvt.u16.u32 	%rs12818, %r17315;
$L__BB3_28:
	ld.param.u32 	%r27808, [_ZN3cub18CUB_300001_SM_10006detail6reduce28DeviceReduceSingleTileKernelINS2_10policy_hubI4Itemj13Addition_funcE10Policy1000EPS5_S9_iS6_S5_S5_N4cuda3std3__410__identityEEEvT0_T1_T2_T3_T4_T6__param_2];
	cvt.u32.u16 	%r17656, %rs13073;
	and.b32  	%r17657, %r17656, 255;
	and.b16  	%rs12086, %rs13072, 255;
	mul.wide.u16 	%r17658, %rs12086, 256;
	or.b32  	%r17659, %r17658, %r17657;
	cvt.u32.u16 	%r17660, %rs13071;
	shl.b32 	%r17661, %r17660, 16;
	and.b32  	%r17662, %r17661, 16711680;
	or.b32  	%r17663, %r17659, %r17662;
	cvt.u32.u16 	%r17664, %rs13070;
	shl.b32 	%r17665, %r17664, 24;
	or.b32  	%r17337, %r17663, %r17665;
	cvt.u32.u16 	%r17666, %rs13069;
	and.b32  	%r17667, %r17666, 255;
	and.b16  	%rs12087, %rs13068, 255;
	mul.wide.u16 	%r17668, %rs12087, 256;
	or.b32  	%r17669, %r17668, %r17667;
	cvt.u32.u16 	%r17670, %rs13067;
	shl.b32 	%r17671, %r17670, 16;
	and.b32  	%r17672, %r17671, 16711680;
	or.b32  	%r17673, %r17669, %r17672;
	cvt.u32.u16 	%r17674, %rs13066;
	shl.b32 	%r17675, %r17674, 24;
	or.b32  	%r17342, %r17673, %r17675;
	cvt.u32.u16 	%r17676, %rs13065;
	and.b32  	%r17677, %r17676, 255;
	and.b16  	%rs12088, %rs13064, 255;
	mul.wide.u16 	%r17678, %rs12088, 256;
	or.b32  	%r17679, %r17678, %r17677;
	cvt.u32.u16 	%r17680, %rs13063;
	shl.b32 	%r17681, %r17680, 16;
	and.b32  	%r17682, %r17681, 16711680;
	or.b32  	%r17683, %r17679, %r17682;
	cvt.u32.u16 	%r17684, %rs13062;
	shl.b32 	%r17685, %r17684, 24;
	or.b32  	%r17347, %r17683, %r17685;
	cvt.u32.u16 	%r17686, %rs13061;
	and.b32  	%r17687, %r17686, 255;
	and.b16  	%rs12089, %rs13060, 255;
	mul.wide.u16 	%r17688, %rs12089, 256;
	or.b32  	%r17689, %r17688, %r17687;
	cvt.u32.u16 	%r17690, %rs13059;
	shl.b32 	%r17691, %r17690, 16;
	and.b32  	%r17692, %r17691, 16711680;
	or.b32  	%r17693, %r17689, %r17692;
	cvt.u32.u16 	%r17694, %rs13058;
	shl.b32 	%r17695, %r17694, 24;
	or.b32  	%r17352, %r17693, %r17695;
	cvt.u32.u16 	%r17696, %rs13057;
	and.b32  	%r17697, %r17696, 255;
	and.b16  	%rs12090, %rs13056, 255;
	mul.wide.u16 	%r17698, %rs12090, 256;
	or.b32  	%r17699, %r17698, %r17697;
	cvt.u32.u16 	%r17700, %rs13055;
	shl.b32 	%r17701, %r17700, 16;
	and.b32  	%r17702, %r17701, 16711680;
	or.b32  	%r17703, %r17699, %r17702;
	cvt.u32.u16 	%r17704, %rs13054;
	shl.b32 	%r17705, %r17704, 24;
	or.b32  	%r17357, %r17703, %r17705;
	cvt.u32.u16 	%r17706, %rs13053;
	and.b32  	%r17707, %r17706, 255;
	and.b16  	%rs12091, %rs13052, 255;
	mul.wide.u16 	%r17708, %rs12091, 256;
	or.b32  	%r17709, %r17708, %r17707;
	cvt.u32.u16 	%r17710, %rs13051;
	shl.b32 	%r17711, %r17710, 16;
	and.b32  	%r17712, %r17711, 16711680;
	or.b32  	%r17713, %r17709, %r17712;
	cvt.u32.u16 	%r17714, %rs13050;
	shl.b32 	%r17715, %r17714, 24;
	or.b32  	%r17362, %r17713, %r17715;
	cvt.u32.u16 	%r17716, %rs13049;
	and.b32  	%r17717, %r17716, 255;
	and.b16  	%rs12092, %rs13048, 255;
	mul.wide.u16 	%r17718, %rs12092, 256;
	or.b32  	%r17719, %r17718, %r17717;
	cvt.u32.u16 	%r17720, %rs13047;
	shl.b32 	%r17721, %r17720, 16;
	and.b32  	%r17722, %r17721, 16711680;
	or.b32  	%r17723, %r17719, %r17722;
	cvt.u32.u16 	%r17724, %rs13046;
	shl.b32 	%r17725, %r17724, 24;
	or.b32  	%r17367, %r17723, %r17725;
	cvt.u32.u16 	%r17726, %rs13045;
	and.b32  	%r17727, %r17726, 255;
	and.b16  	%rs12093, %rs13044, 255;
	mul.wide.u16 	%r17728, %rs12093, 256;
	or.b32  	%r17729, %r17728, %r17727;
	cvt.u32.u16 	%r17730, %rs13043;
	shl.b32 	%r17731, %r17730, 16;
	and.b32  	%r17732, %r17731, 16711680;
	or.b32  	%r17733, %r17729, %r17732;
	cvt.u32.u16 	%r17734, %rs13042;
	shl.b32 	%r17735, %r17734, 24;
	or.b32  	%r17372, %r17733, %r17735;
	cvt.u32.u16 	%r17736, %rs13041;
	and.b32  	%r17737, %r17736, 255;
	and.b16  	%rs12094, %rs13040, 255;
	mul.wide.u16 	%r17738, %rs12094, 256;
	or.b32  	%r17739, %r17738, %r17737;
	cvt.u32.u16 	%r17740, %rs13039;
	shl.b32 	%r17741, %r17740, 16;
	and.b32  	%r17742, %r17741, 16711680;
	or.b32  	%r17743, %r17739, %r17742;
	cvt.u32.u16 	%r17744, %rs13038;
	shl.b32 	%r17745, %r17744, 24;
	or.b32  	%r17377, %r17743, %r17745;
	cvt.u32.u16 	%r17746, %rs13037;
	and.b32  	%r17747, %r17746, 255;
	and.b16  	%rs12095, %rs13036, 255;
	mul.wide.u16 	%r17748, %rs12095, 256;
	or.b32  	%r17749, %r17748, %r17747;
	cvt.u32.u16 	%r17750, %rs13035;
	shl.b32 	%r17751, %r17750, 16;
	and.b32  	%r17752, %r17751, 16711680;
	or.b32  	%r17753, %r17749, %r17752;
	cvt.u32.u16 	%r17754, %rs13034;
	shl.b32 	%r17755, %r17754, 24;
	or.b32  	%r17382, %r17753, %r17755;
	cvt.u32.u16 	%r17756, %rs13033;
	and.b32  	%r17757, %r17756, 255;
	and.b16  	%rs12096, %rs13032, 255;
	mul.wide.u16 	%r17758, %rs12096, 256;
	or.b32  	%r17759, %r17758, %r17757;
	cvt.u32.u16 	%r17760, %rs13031;
	shl.b32 	%r17761, %r17760, 16;
	and.b32  	%r17762, %r17761, 16711680;
	or.b32  	%r17763, %r17759, %r17762;
	cvt.u32.u16 	%r17764, %rs13030;
	shl.b32 	%r17765, %r17764, 24;
	or.b32  	%r17387, %r17763, %r17765;
	cvt.u32.u16 	%r17766, %rs13029;
	and.b32  	%r17767, %r17766, 255;
	and.b16  	%rs12097, %rs13028, 255;
	mul.wide.u16 	%r17768, %rs12097, 256;
	or.b32  	%r17769, %r17768, %r17767;
	cvt.u32.u16 	%r17770, %rs13027;
	shl.b32 	%r17771, %r17770, 16;
	and.b32  	%r17772, %r17771, 16711680;
	or.b32  	%r17773, %r17769, %r17772;
	cvt.u32.u16 	%r17774, %rs13026;
	shl.b32 	%r17775, %r17774, 24;
	or.b32  	%r17392, %r17773, %r17775;
	cvt.u32.u16 	%r17776, %rs13025;
	and.b32  	%r17777, %r17776, 255;
	and.b16  	%rs12098, %rs13024, 255;
	mul.wide.u16 	%r17778, %rs12098, 256;
	or.b32  	%r17779, %r17778, %r17777;
	cvt.u32.u16 	%r17780, %rs13023;
	shl.b32 	%r17781, %r17780, 16;
	and.b32  	%r17782, %r17781, 16711680;
	or.b32  	%r17783, %r17779, %r17782;
	cvt.u32.u16 	%r17784, %rs13022;
	shl.b32 	%r17785, %r17784, 24;
	or.b32  	%r17397, %r17783, %r17785;
	cvt.u32.u16 	%r17786, %rs13021;
	and.b32  	%r17787, %r17786, 255;
	and.b16  	%rs12099, %rs13020, 255;
	mul.wide.u16 	%r17788, %rs12099, 256;
	or.b32  	%r17789, %r17788, %r17787;
	cvt.u32.u16 	%r17790, %rs13019;
	shl.b32 	%r17791, %r17790, 16;
	and.b32  	%r17792, %r17791, 16711680;
	or.b32  	%r17793, %r17789, %r17792;
	cvt.u32.u16 	%r17794, %rs13018;
	shl.b32 	%r17795, %r17794, 24;
	or.b32  	%r17402, %r17793, %r17795;
	cvt.u32.u16 	%r17796, %rs13017;
	and.b32  	%r17797, %r17796, 255;
	and.b16  	%rs12100, %rs13016, 255;
	mul.wide.u16 	%r17798, %rs12100, 256;
	or.b32  	%r17799, %r17798, %r17797;
	cvt.u32.u16 	%r17800, %rs13015;
	shl.b32 	%r17801, %r17800, 16;
	and.b32  	%r17802, %r17801, 16711680;
	or.b32  	%r17803, %r17799, %r17802;
	cvt.u32.u16 	%r17804, %rs13014;
	shl.b32 	%r17805, %r17804, 24;
	or.b32  	%r17407, %r17803, %r17805;
	cvt.u32.u16 	%r17806, %rs13013;
	and.b32  	%r17807, %r17806, 255;
	and.b16  	%rs12101, %rs13012, 255;
	mul.wide.u16 	%r17808, %rs12101, 256;
	or.b32  	%r17809, %r17808, %r17807;
	cvt.u32.u16 	%r17810, %rs13011;
	shl.b32 	%r17811, %r17810, 16;
	and.b32  	%r17812, %r17811, 16711680;
	or.b32  	%r17813, %r17809, %r17812;
	cvt.u32.u16 	%r17814, %rs13010;
	shl.b32 	%r17815, %r17814, 24;
	or.b32  	%r17412, %r17813, %r17815;
	cvt.u32.u16 	%r17816, %rs13009;
	and.b32  	%r17817, %r17816, 255;
	and.b16  	%rs12102, %rs13008, 255;
	mul.wide.u16 	%r17818, %rs12102, 256;
	or.b32  	%r17819, %r17818, %r17817;
	cvt.u32.u16 	%r17820, %rs13007;
	shl.b32 	%r17821, %r17820, 16;
	and.b32  	%r17822, %r17821, 16711680;
	or.b32  	%r17823, %r17819, %r17822;
	cvt.u32.u16 	%r17824, %rs13006;
	shl.b32 	%r17825, %r17824, 24;
	or.b32  	%r17417, %r17823, %r17825;
	cvt.u32.u16 	%r17826, %rs13005;
	and.b32  	%r17827, %r17826, 255;
	and.b16  	%rs12103, %rs13004, 255;
	mul.wide.u16 	%r17828, %rs12103, 256;
	or.b32  	%r17829, %r17828, %r17827;
	cvt.u32.u16 	%r17830, %rs13003;
	shl.b32 	%r17831, %r17830, 16;
	and.b32  	%r17832, %r17831, 16711680;
	or.b32  	%r17833, %r17829, %r17832;
	cvt.u32.u16 	%r17834, %rs13002;
	shl.b32 	%r17835, %r17834, 24;
	or.b32  	%r17422, %r17833, %r17835;
	cvt.u32.u16 	%r17836, %rs13001;
	and.b32  	%r17837, %r17836, 255;
	and.b16  	%rs12104, %rs13000, 255;
	mul.wide.u16 	%r17838, %rs12104, 256;
	or.b32  	%r17839, %r17838, %r17837;
	cvt.u32.u16 	%r17840, %rs12999;
	shl.b32 	%r17841, %r17840, 16;
	and.b32  	%r17842, %r17841, 16711680;
	or.b32  	%r17843, %r17839, %r17842;
	cvt.u32.u16 	%r17844, %rs12998;
	shl.b32 	%r17845, %r17844, 24;
	or.b32  	%r17427, %r17843, %r17845;
	cvt.u32.u16 	%r17846, %rs12997;
	and.b32  	%r17847, %r17846, 255;
	and.b16  	%rs12105, %rs12996, 255;
	mul.wide.u16 	%r17848, %rs12105, 256;
	or.b32  	%r17849, %r17848, %r17847;
	cvt.u32.u16 	%r17850, %rs12995;
	shl.b32 	%r17851, %r17850, 16;
	and.b32  	%r17852, %r17851, 16711680;
	or.b32  	%r17853, %r17849, %r17852;
	cvt.u32.u16 	%r17854, %rs12994;
	shl.b32 	%r17855, %r17854, 24;
	or.b32  	%r17432, %r17853, %r17855;
	cvt.u32.u16 	%r17856, %rs12993;
	and.b32  	%r17857, %r17856, 255;
	and.b16  	%rs12106, %rs12992, 255;
	mul.wide.u16 	%r17858, %rs12106, 256;
	or.b32  	%r17859, %r17858, %r17857;
	cvt.u32.u16 	%r17860, %rs12991;
	shl.b32 	%r17861, %r17860, 16;
	and.b32  	%r17862, %r17861, 16711680;
	or.b32  	%r17863, %r17859, %r17862;
	cvt.u32.u16 	%r17864, %rs12990;
	shl.b32 	%r17865, %r17864, 24;
	or.b32  	%r17437, %r17863, %r17865;
	cvt.u32.u16 	%r17866, %rs12989;
	and.b32  	%r17867, %r17866, 255;
	and.b16  	%rs12107, %rs12988, 255;
	mul.wide.u16 	%r17868, %rs12107, 256;
	or.b32  	%r17869, %r17868, %r17867;
	cvt.u32.u16 	%r17870, %rs12987;
	shl.b32 	%r17871, %r17870, 16;
	and.b32  	%r17872, %r17871, 16711680;
	or.b32  	%r17873, %r17869, %r17872;
	cvt.u32.u16 	%r17874, %rs12986;
	shl.b32 	%r17875, %r17874, 24;
	or.b32  	%r17442, %r17873, %r17875;
	cvt.u32.u16 	%r17876, %rs12985;
	and.b32  	%r17877, %r17876, 255;
	and.b16  	%rs12108, %rs12984, 255;
	mul.wide.u16 	%r17878, %rs12108, 256;
	or.b32  	%r17879, %r17878, %r17877;
	cvt.u32.u16 	%r17880, %rs12983;
	shl.b32 	%r17881, %r17880, 16;
	and.b32  	%r17882, %r17881, 16711680;
	or.b32  	%r17883, %r17879, %r17882;
	cvt.u32.u16 	%r17884, %rs12982;
	shl.b32 	%r17885, %r17884, 24;
	or.b32  	%r17447, %r17883, %r17885;
	cvt.u32.u16 	%r17886, %rs12981;
	and.b32  	%r17887, %r17886, 255;
	and.b16  	%rs12109, %rs12980, 255;
	mul.wide.u16 	%r17888, %rs12109, 256;
	or.b32  	%r17889, %r17888, %r17887;
	cvt.u32.u16 	%r17890, %rs12979;
	shl.b32 	%r17891, %r17890, 16;
	and.b32  	%r17892, %r17891, 16711680;
	or.b32  	%r17893, %r17889, %r17892;
	cvt.u32.u16 	%r17894, %rs12978;
	shl.b32 	%r17895, %r17894, 24;
	or.b32  	%r17452, %r17893, %r17895;
	cvt.u32.u16 	%r17896, %rs12977;
	and.b32  	%r17897, %r17896, 255;
	and.b16  	%rs12110, %rs12976, 255;
	mul.wide.u16 	%r17898, %rs12110, 256;
	or.b32  	%r17899, %r17898, %r17897;
	cvt.u32.u16 	%r17900, %rs12975;
	shl.b32 	%r17901, %r17900, 16;
	and.b32  	%r17902, %r17901, 16711680;
	or.b32  	%r17903, %r17899, %r17902;
	cvt.u32.u16 	%r17904, %rs12974;
	shl.b32 	%r17905, %r17904, 24;
	or.b32  	%r17457, %r17903, %r17905;
	cvt.u32.u16 	%r17906, %rs12973;
	and.b32  	%r17907, %r17906, 255;
	and.b16  	%rs12111, %rs12972, 255;
	mul.wide.u16 	%r17908, %rs12111, 256;
	or.b32  	%r17909, %r17908, %r17907;
	cvt.u32.u16 	%r17910, %rs12971;
	shl.b32 	%r17911, %r17910, 16;
	and.b32  	%r17912, %r17911, 16711680;
	or.b32  	%r17913, %r17909, %r17912;
	cvt.u32.u16 	%r17914, %rs12970;
	shl.b32 	%r17915, %r17914, 24;
	or.b32  	%r17462, %r17913, %r17915;
	cvt.u32.u16 	%r17916, %rs12969;
	and.b32  	%r17917, %r17916, 255;
	and.b16  	%rs12112, %rs12968, 255;
	mul.wide.u16 	%r17918, %rs12112, 256;
	or.b32  	%r17919, %r17918, %r17917;
	cvt.u32.u16 	%r17920, %rs12967;
	shl.b32 	%r17921, %r17920, 16;
	and.b32  	%r17922, %r17921, 16711680;
	or.b32  	%r17923, %r17919, %r17922;
	cvt.u32.u16 	%r17924, %rs12966;
	shl.b32 	%r17925, %r17924, 24;
	or.b32  	%r17467, %r17923, %r17925;
	cvt.u32.u16 	%r17926, %rs12965;
	and.b32  	%r17927, %r17926, 255;
	and.b16  	%rs12113, %rs12964, 255;
	mul.wide.u16 	%r17928, %rs12113, 256;
	or.b32  	%r17929, %r17928, %r17927;
	cvt.u32.u16 	%r17930, %rs12963;
	shl.b32 	%r17931, %r17930, 16;
	and.b32  	%r17932, %r17931, 16711680;
	or.b32  	%r17933, %r17929, %r17932;
	cvt.u32.u16 	%r17934, %rs12962;
	shl.b32 	%r17935, %r17934, 24;
	or.b32  	%r17472, %r17933, %r17935;
	cvt.u32.u16 	%r17936, %rs12961;
	and.b32  	%r17937, %r17936, 255;
	and.b16  	%rs12114, %rs12960, 255;
	mul.wide.u16 	%r17938, %rs12114, 256;
	or.b32  	%r17939, %r17938, %r17937;
	cvt.u32.u16 	%r17940, %rs12959;
	shl.b32 	%r17941, %r17940, 16;
	and.b32  	%r17942, %r17941, 16711680;
	or.b32  	%r17943, %r17939, %r17942;
	cvt.u32.u16 	%r17944, %rs12958;
	shl.b32 	%r17945, %r17944, 24;
	or.b32  	%r17477, %r17943, %r17945;
	cvt.u32.u16 	%r17946, %rs12957;
	and.b32  	%r17947, %r17946, 255;
	and.b16  	%rs12115, %rs12956, 255;
	mul.wide.u16 	%r17948, %rs12115, 256;
	or.b32  	%r17949, %r17948, %r17947;
	cvt.u32.u16 	%r17950, %rs12955;
	shl.b32 	%r17951, %r17950, 16;
	and.b32  	%r17952, %r17951, 16711680;
	or.b32  	%r17953, %r17949, %r17952;
	cvt.u32.u16 	%r17954, %rs12954;
	shl.b32 	%r17955, %r17954, 24;
	or.b32  	%r17482, %r17953, %r17955;
	cvt.u32.u16 	%r17956, %rs12953;
	and.b32  	%r17957, %r17956, 255;
	and.b16  	%rs12116, %rs12952, 255;
	mul.wide.u16 	%r17958, %rs12116, 256;
	or.b32  	%r17959, %r17958, %r17957;
	cvt.u32.u16 	%r17960, %rs12951;
	shl.b32 	%r17961, %r17960, 16;
	and.b32  	%r17962, %r17961, 16711680;
	or.b32  	%r17963, %r17959, %r17962;
	cvt.u32.u16 	%r17964, %rs12950;
	shl.b32 	%r17965, %r17964, 24;
	or.b32  	%r17487, %r17963, %r17965;
	cvt.u32.u16 	%r17966, %rs12949;
	and.b32  	%r17967, %r17966, 255;
	and.b16  	%rs12117, %rs12948, 255;
	mul.wide.u16 	%r17968, %rs12117, 256;
	or.b32  	%r17969, %r17968, %r17967;
	cvt.u32.u16 	%r17970, %rs12947;
	shl.b32 	%r17971, %r17970, 16;
	and.b32  	%r17972, %r17971, 16711680;
	or.b32  	%r17973, %r17969, %r17972;
	cvt.u32.u16 	%r17974, %rs12946;
	shl.b32 	%r17975, %r17974, 24;
	or.b32  	%r17492, %r17973, %r17975;
	cvt.u32.u16 	%r17976, %rs12945;
	and.b32  	%r17977, %r17976, 255;
	and.b16  	%rs12118, %rs12944, 255;
	mul.wide.u16 	%r17978, %rs12118, 256;
	or.b32  	%r17979, %r17978, %r17977;
	cvt.u32.u16 	%r17980, %rs12943;
	shl.b32 	%r17981, %r17980, 16;
	and.b32  	%r17982, %r17981, 16711680;
	or.b32  	%r17983, %r17979, %r17982;
	cvt.u32.u16 	%r17984, %rs12942;
	shl.b32 	%r17985, %r17984, 24;
	or.b32  	%r17497, %r17983, %r17985;
	cvt.u32.u16 	%r17986, %rs12941;
	and.b32  	%r17987, %r17986, 255;
	and.b16  	%rs12119, %rs12940, 255;
	mul.wide.u16 	%r17988, %rs12119, 256;
	or.b32  	%r17989, %r17988, %r17987;
	cvt.u32.u16 	%r17990, %rs12939;
	shl.b32 	%r17991, %r17990, 16;
	and.b32  	%r17992, %r17991, 16711680;
	or.b32  	%r17993, %r17989, %r17992;
	cvt.u32.u16 	%r17994, %rs12938;
	shl.b32 	%r17995, %r17994, 24;
	or.b32  	%r17502, %r17993, %r17995;
	cvt.u32.u16 	%r17996, %rs12937;
	and.b32  	%r17997, %r17996, 255;
	and.b16  	%rs12120, %rs12936, 255;
	mul.wide.u16 	%r17998, %rs12120, 256;
	or.b32  	%r17999, %r17998, %r17997;
	cvt.u32.u16 	%r18000, %rs12935;
	shl.b32 	%r18001, %r18000, 16;
	and.b32  	%r18002, %r18001, 16711680;
	or.b32  	%r18003, %r17999, %r18002;
	cvt.u32.u16 	%r18004, %rs12934;
	shl.b32 	%r18005, %r18004, 24;
	or.b32  	%r17507, %r18003, %r18005;
	cvt.u32.u16 	%r18006, %rs12933;
	and.b32  	%r18007, %r18006, 255;
	and.b16  	%rs12121, %rs12932, 255;
	mul.wide.u16 	%r18008, %rs12121, 256;
	or.b32  	%r18009, %r18008, %r18007;
	cvt.u32.u16 	%r18010, %rs12931;
	shl.b32 	%r18011, %r18010, 16;
	and.b32  	%r18012, %r18011, 16711680;
	or.b32  	%r18013, %r18009, %r18012;
	cvt.u32.u16 	%r18014, %rs12930;
	shl.b32 	%r18015, %r18014, 24;
	or.b32  	%r17512, %r18013, %r18015;
	cvt.u32.u16 	%r18016, %rs12929;
	and.b32  	%r18017, %r18016, 255;
	and.b16  	%rs12122, %rs12928, 255;
	mul.wide.u16 	%r18018, %rs12122, 256;
	or.b32  	%r18019, %r18018, %r18017;
	cvt.u32.u16 	%r18020, %rs12927;
	shl.b32 	%r18021, %r18020, 16;
	and.b32  	%r18022, %r18021, 16711680;
	or.b32  	%r18023, %r18019, %r18022;
	cvt.u32.u16 	%r18024, %rs12926;
	shl.b32 	%r18025, %r18024, 24;
	or.b32  	%r17517, %r18023, %r18025;
	cvt.u32.u16 	%r18026, %rs12925;
	and.b32  	%r18027, %r18026, 255;
	and.b16  	%rs12123, %rs12924, 255;
	mul.wide.u16 	%r18028, %rs12123, 256;
	or.b32  	%r18029, %r18028, %r18027;
	cvt.u32.u16 	%r18030, %rs12923;
	shl.b32 	%r18031, %r18030, 16;
	and.b32  	%r18032, %r18031, 16711680;
	or.b32  	%r18033, %r18029, %r18032;
	cvt.u32.u16 	%r18034, %rs12922;
	shl.b32 	%r18035, %r18034, 24;
	or.b32  	%r17522, %r18033, %r18035;
	cvt.u32.u16 	%r18036, %rs12921;
	and.b32  	%r18037, %r18036, 255;
	and.b16  	%rs12124, %rs12920, 255;
	mul.wide.u16 	%r18038, %rs12124, 256;
	or.b32  	%r18039, %r18038, %r18037;
	cvt.u32.u16 	%r18040, %rs12919;
	shl.b32 	%r18041, %r18040, 16;
	and.b32  	%r18042, %r18041, 16711680;
	or.b32  	%r18043, %r18039, %r18042;
	cvt.u32.u16 	%r18044, %rs12918;
	shl.b32 	%r18045, %r18044, 24;
	or.b32  	%r17527, %r18043, %r18045;
	cvt.u32.u16 	%r18046, %rs12917;
	and.b32  	%r18047, %r18046, 255;
	and.b16  	%rs12125, %rs12916, 255;
	mul.wide.u16 	%r18048, %rs12125, 256;
	or.b32  	%r18049, %r18048, %r18047;
	cvt.u32.u16 	%r18050, %rs12915;
	shl.b32 	%r18051, %r18050, 16;
	and.b32  	%r18052, %r18051, 16711680;
	or.b32  	%r18053, %r18049, %r18052;
	cvt.u32.u16 	%r18054, %rs12914;
	shl.b32 	%r18055, %r18054, 24;
	or.b32  	%r17532, %r18053, %r18055;
	cvt.u32.u16 	%r18056, %rs12913;
	and.b32  	%r18057, %r18056, 255;
	and.b16  	%rs12126, %rs12912, 255;
	mul.wide.u16 	%r18058, %rs12126, 256;
	or.b32  	%r18059, %r18058, %r18057;
	cvt.u32.u16 	%r18060, %rs12911;
	shl.b32 	%r18061, %r18060, 16;
	and.b32  	%r18062, %r18061, 16711680;
	or.b32  	%r18063, %r18059, %r18062;
	cvt.u32.u16 	%r18064, %rs12910;
	shl.b32 	%r18065, %r18064, 24;
	or.b32  	%r17537, %r18063, %r18065;
	cvt.u32.u16 	%r18066, %rs12909;
	and.b32  	%r18067, %r18066, 255;
	and.b16  	%rs12127, %rs12908, 255;
	mul.wide.u16 	%r18068, %rs12127, 256;
	or.b32  	%r18069, %r18068, %r18067;
	cvt.u32.u16 	%r18070, %rs12907;
	shl.b32 	%r18071, %r18070, 16;
	and.b32  	%r18072, %r18071, 16711680;
	or.b32  	%r18073, %r18069, %r18072;
	cvt.u32.u16 	%r18074, %rs12906;
	shl.b32 	%r18075, %r18074, 24;
	or.b32  	%r17542, %r18073, %r18075;
	cvt.u32.u16 	%r18076, %rs12905;
	and.b32  	%r18077, %r18076, 255;
	and.b16  	%rs12128, %rs12904, 255;
	mul.wide.u16 	%r18078, %rs12128, 256;
	or.b32  	%r18079, %r18078, %r18077;
	cvt.u32.u16 	%r18080, %rs12903;
	shl.b32 	%r18081, %r18080, 16;
	and.b32  	%r18082, %r18081, 16711680;
	or.b32  	%r18083, %r18079, %r18082;
	cvt.u32.u16 	%r18084, %rs12902;
	shl.b32 	%r18085, %r18084, 24;
	or.b32  	%r17547, %r18083, %r18085;
	cvt.u32.u16 	%r18086, %rs12901;
	and.b32  	%r18087, %r18086, 255;
	and.b16  	%rs12129, %rs12900, 255;
	mul.wide.u16 	%r18088, %rs12129, 256;
	or.b32  	%r18089, %r18088, %r18087;
	cvt.u32.u16 	%r18090, %rs12899;
	shl.b32 	%r18091, %r18090, 16;
	and.b32  	%r18092, %r18091, 16711680;
	or.b32  	%r18093, %r18089, %r18092;
	cvt.u32.u16 	%r18094, %rs12898;
	shl.b32 	%r18095, %r18094, 24;
	or.b32  	%r17552, %r18093, %r18095;
	cvt.u32.u16 	%r18096, %rs12897;
	and.b32  	%r18097, %r18096, 255;
	and.b16  	%rs12130, %rs12896, 255;
	mul.wide.u16 	%r18098, %rs12130, 256;
	or.b32  	%r18099, %r18098, %r18097;
	cvt.u32.u16 	%r18100, %rs12895;
	shl.b32 	%r18101, %r18100, 16;
	and.b32  	%r18102, %r18101, 16711680;
	or.b32  	%r18103, %r18099, %r18102;
	cvt.u32.u16 	%r18104, %rs12894;
	shl.b32 	%r18105, %r18104, 24;
	or.b32  	%r17557, %r18103, %r18105;
	cvt.u32.u16 	%r18106, %rs12893;
	and.b32  	%r18107, %r18106, 255;
	and.b16  	%rs12131, %rs12892, 255;
	mul.wide.u16 	%r18108, %rs12131, 256;
	or.b32  	%r18109, %r18108, %r18107;
	cvt.u32.u16 	%r18110, %rs12891;
	shl.b32 	%r18111, %r18110, 16;
	and.b32  	%r18112, %r18111, 16711680;
	or.b32  	%r18113, %r18109, %r18112;
	cvt.u32.u16 	%r18114, %rs12890;
	shl.b32 	%r18115, %r18114, 24;
	or.b32  	%r17562, %r18113, %r18115;
	cvt.u32.u16 	%r18116, %rs12889;
	and.b32  	%r18117, %r18116, 255;
	and.b16  	%rs12132, %rs12888, 255;
	mul.wide.u16 	%r18118, %rs12132, 256;
	or.b32  	%r18119, %r18118, %r18117;
	cvt.u32.u16 	%r18120, %rs12887;
	shl.b32 	%r18121, %r18120, 16;
	and.b32  	%r18122, %r18121, 16711680;
	or.b32  	%r18123, %r18119, %r18122;
	cvt.u32.u16 	%r18124, %rs12886;
	shl.b32 	%r18125, %r18124, 24;
	or.b32  	%r17567, %r18123, %r18125;
	cvt.u32.u16 	%r18126, %rs12885;
	and.b32  	%r18127, %r18126, 255;
	and.b16  	%rs12133, %rs12884, 255;
	mul.wide.u16 	%r18128, %rs12133, 256;
	or.b32  	%r18129, %r18128, %r18127;
	cvt.u32.u16 	%r18130, %rs12883;
	shl.b32 	%r18131, %r18130, 16;
	and.b32  	%r18132, %r18131, 16711680;
	or.b32  	%r18133, %r18129, %r18132;
	cvt.u32.u16 	%r18134, %rs12882;
	shl.b32 	%r18135, %r18134, 24;
	or.b32  	%r17572, %r18133, %r18135;
	cvt.u32.u16 	%r18136, %rs12881;
	and.b32  	%r18137, %r18136, 255;
	and.b16  	%rs12134, %rs12880, 255;
	mul.wide.u16 	%r18138, %rs12134, 256;
	or.b32  	%r18139, %r18138, %r18137;
	cvt.u32.u16 	%r18140, %rs12879;
	shl.b32 	%r18141, %r18140, 16;
	and.b32  	%r18142, %r18141, 16711680;
	or.b32  	%r18143, %r18139, %r18142;
	cvt.u32.u16 	%r18144, %rs12878;
	shl.b32 	%r18145, %r18144, 24;
	or.b32  	%r17577, %r18143, %r18145;
	cvt.u32.u16 	%r18146, %rs12877;
	and.b32  	%r18147, %r18146, 255;
	and.b16  	%rs12135, %rs12876, 255;
	mul.wide.u16 	%r18148, %rs12135, 256;
	or.b32  	%r18149, %r18148, %r18147;
	cvt.u32.u16 	%r18150, %rs12875;
	shl.b32 	%r18151, %r18150, 16;
	and.b32  	%r18152, %r18151, 16711680;
	or.b32  	%r18153, %r18149, %r18152;
	cvt.u32.u16 	%r18154, %rs12874;
	shl.b32 	%r18155, %r18154, 24;
	or.b32  	%r17582, %r18153, %r18155;
	cvt.u32.u16 	%r18156, %rs12873;
	and.b32  	%r18157, %r18156, 255;
	and.b16  	%rs12136, %rs12872, 255;
	mul.wide.u16 	%r18158, %rs12136, 256;
	or.b32  	%r18159, %r18158, %r18157;
	cvt.u32.u16 	%r18160, %rs12871;
	shl.b32 	%r18161, %r18160, 16;
	and.b32  	%r18162, %r18161, 16711680;
	or.b32  	%r18163, %r18159, %r18162;
	cvt.u32.u16 	%r18164, %rs12870;
	shl.b32 	%r18165, %r18164, 24;
	or.b32  	%r17587, %r18163, %r18165;
	cvt.u32.u16 	%r18166, %rs12869;
	and.b32  	%r18167, %r18166, 255;
	and.b16  	%rs12137, %rs12868, 255;
	mul.wide.u16 	%r18168, %rs12137, 256;
	or.b32  	%r18169, %r18168, %r18167;
	cvt.u32.u16 	%r18170, %rs12867;
	shl.b32 	%r18171, %r18170, 16;
	and.b32  	%r18172, %r18171, 16711680;
	or.b32  	%r18173, %r18169, %r18172;
	cvt.u32.u16 	%r18174, %rs12866;
	shl.b32 	%r18175, %r18174, 24;
	or.b32  	%r17592, %r18173, %r18175;
	cvt.u32.u16 	%r18176, %rs12865;
	and.b32  	%r18177, %r18176, 255;
	and.b16  	%rs12138, %rs12864, 255;
	mul.wide.u16 	%r18178, %rs12138, 256;
	or.b32  	%r18179, %r18178, %r18177;
	cvt.u32.u16 	%r18180, %rs12863;
	shl.b32 	%r18181, %r18180, 16;
	and.b32  	%r18182, %r18181, 16711680;
	or.b32  	%r18183, %r18179, %r18182;
	cvt.u32.u16 	%r18184, %rs12862;
	shl.b32 	%r18185, %r18184, 24;
	or.b32  	%r17597, %r18183, %r18185;
	cvt.u32.u16 	%r18186, %rs12861;
	and.b32  	%r18187, %r18186, 255;
	and.b16  	%rs12139, %rs12860, 255;
	mul.wide.u16 	%r18188, %rs12139, 256;
	or.b32  	%r18189, %r18188, %r18187;
	cvt.u32.u16 	%r18190, %rs12859;
	shl.b32 	%r18191, %r18190, 16;
	and.b32  	%r18192, %r18191, 16711680;
	or.b32  	%r18193, %r18189, %r18192;
	cvt.u32.u16 	%r18194, %rs12858;
	shl.b32 	%r18195, %r18194, 24;
	or.b32  	%r17602, %r18193, %r18195;
	cvt.u32.u16 	%r18196, %rs12857;
	and.b32  	%r18197, %r18196, 255;
	and.b16  	%rs12140, %rs12856, 255;
	mul.wide.u16 	%r18198, %rs12140, 256;
	or.b32  	%r18199, %r18198, %r18197;
	cvt.u32.u16 	%r18200, %rs12855;
	shl.b32 	%r18201, %r18200, 16;
	and.b32  	%r18202, %r18201, 16711680;
	or.b32  	%r18203, %r18199, %r18202;
	cvt.u32.u16 	%r18204, %rs12854;
	shl.b32 	%r18205, %r18204, 24;
	or.b32  	%r17607, %r18203, %r18205;
	cvt.u32.u16 	%r18206, %rs12853;
	and.b32  	%r18207, %r18206, 255;
	and.b16  	%rs12141, %rs12852, 255;
	mul.wide.u16 	%r18208, %rs12141, 256;
	or.b32  	%r18209, %r18208, %r18207;
	cvt.u32.u16 	%r18210, %rs12851;
	shl.b32 	%r18211, %r18210, 16;
	and.b32  	%r18212, %r18211, 16711680;
	or.b32  	%r18213, %r18209, %r18212;
	cvt.u32.u16 	%r18214, %rs12850;
	shl.b32 	%r18215, %r18214, 24;
	or.b32  	%r17612, %r18213, %r18215;
	cvt.u32.u16 	%r18216, %rs12849;
	and.b32  	%r18217, %r18216, 255;
	and.b16  	%rs12142, %rs12848, 255;
	mul.wide.u16 	%r18218, %rs12142, 256;
	or.b32  	%r18219, %r18218, %r18217;
	cvt.u32.u16 	%r18220, %rs12847;
	shl.b32 	%r18221, %r18220, 16;
	and.b32  	%r18222, %r18221, 16711680;
	or.b32  	%r18223, %r18219, %r18222;
	cvt.u32.u16 	%r18224, %rs12846;
	shl.b32 	%r18225, %r18224, 24;
	or.b32  	%r17617, %r18223, %r18225;
	cvt.u32.u16 	%r18226, %rs12845;
	and.b32  	%r18227, %r18226, 255;
	and.b16  	%rs12143, %rs12844, 255;
	mul.wide.u16 	%r18228, %rs12143, 256;
	or.b32  	%r18229, %r18228, %r18227;
	cvt.u32.u16 	%r18230, %rs12843;
	shl.b32 	%r18231, %r18230, 16;
	and.b32  	%r18232, %r18231, 16711680;
	or.b32  	%r18233, %r18229, %r18232;
	cvt.u32.u16 	%r18234, %rs12842;
	shl.b32 	%r18235, %r18234, 24;
	or.b32  	%r17622, %r18233, %r18235;
	cvt.u32.u16 	%r18236, %rs12841;
	and.b32  	%r18237, %r18236, 255;
	and.b16  	%rs12144, %rs12840, 255;
	mul.wide.u16 	%r18238, %rs12144, 256;
	or.b32  	%r18239, %r18238, %r18237;
	cvt.u32.u16 	%r18240, %rs12839;
	shl.b32 	%r18241, %r18240, 16;
	and.b32  	%r18242, %r18241, 16711680;
	or.b32  	%r18243, %r18239, %r18242;
	cvt.u32.u16 	%r18244, %rs12838;
	shl.b32 	%r18245, %r18244, 24;
	or.b32  	%r17627, %r18243, %r18245;
	cvt.u32.u16 	%r18246, %rs12837;
	and.b32  	%r18247, %r18246, 255;
	and.b16  	%rs12145, %rs12836, 255;
	mul.wide.u16 	%r18248, %rs12145, 256;
	or.b32  	%r18249, %r18248, %r18247;
	cvt.u32.u16 	%r18250, %rs12835;
	shl.b32 	%r18251, %r18250, 16;
	and.b32  	%r18252, %r18251, 16711680;
	or.b32  	%r18253, %r18249, %r18252;
	cvt.u32.u16 	%r18254, %rs12834;
	shl.b32 	%r18255, %r18254, 24;
	or.b32  	%r17632, %r18253, %r18255;
	cvt.u32.u16 	%r18256, %rs12833;
	and.b32  	%r18257, %r18256, 255;
	and.b16  	%rs12146, %rs12832, 255;
	mul.wide.u16 	%r18258, %rs12146, 256;
	or.b32  	%r18259, %r18258, %r18257;
	cvt.u32.u16 	%r18260, %rs12831;
	shl.b32 	%r18261, %r18260, 16;
	and.b32  	%r18262, %r18261, 16711680;
	or.b32  	%r18263, %r18259, %r18262;
	cvt.u32.u16 	%r18264, %rs12830;
	shl.b32 	%r18265, %r18264, 24;
	or.b32  	%r17637, %r18263, %r18265;
	cvt.u32.u16 	%r18266, %rs12829;
	and.b32  	%r18267, %r18266, 255;
	and.b16  	%rs12147, %rs12828, 255;
	mul.wide.u16 	%r18268, %rs12147, 256;
	or.b32  	%r18269, %r18268, %r18267;
	cvt.u32.u16 	%r18270, %rs12827;
	shl.b32 	%r18271, %r18270, 16;
	and.b32  	%r18272, %r18271, 16711680;
	or.b32  	%r18273, %r18269, %r18272;
	cvt.u32.u16 	%r18274, %rs12826;
	shl.b32 	%r18275, %r18274, 24;
	or.b32  	%r17642, %r18273, %r18275;
	cvt.u32.u16 	%r18276, %rs12825;
	and.b32  	%r18277, %r18276, 255;
	and.b16  	%rs12148, %rs12824, 255;
	mul.wide.u16 	%r18278, %rs12148, 256;
	or.b32  	%r18279, %r18278, %r18277;
	cvt.u32.u16 	%r18280, %rs12823;
	shl.b32 	%r18281, %r18280, 16;
	and.b32  	%r18282, %r18281, 16711680;
	or.b32  	%r18283, %r18279, %r18282;
	cvt.u32.u16 	%r18284, %rs12822;
	shl.b32 	%r18285, %r18284, 24;
	or.b32  	%r17647, %r18283, %r18285;
	cvt.u32.u16 	%r18286, %rs12821;
	and.b32  	%r18287, %r18286, 255;
	and.b16  	%rs12149, %rs12820, 255;
	mul.wide.u16 	%r18288, %rs12149, 256;
	or.b32  	%r18289, %r18288, %r18287;
	cvt.u32.u16 	%r18290, %rs12819;
	shl.b32 	%r18291, %r18290, 16;
	and.b32  	%r18292, %r18291, 16711680;
	or.b32  	%r18293, %r18289, %r18292;
	cvt.u32.u16 	%r18294, %rs12818;
	shl.b32 	%r18295, %r18294, 24;
	or.b32  	%r17652, %r18293, %r18295;
	mov.u32 	%r18296, %tid.x;
	and.b32  	%r18297, %r18296, 992;
	add.s32 	%r18298, %r18297, 32;
	setp.gt.s32 	%p68, %r18298, %r27808;
	not.b32 	%r18299, %r18297;
	add.s32 	%r18300, %r27808, %r18299;
	selp.b32 	%r17654, %r18300, 31, %p68;
	mov.b32 	%r17653, 4;
	mov.b32 	%r17655, -1;
	// begin inline asm
	shfl.sync.down.b32 %r17316, %r27825, %r17653, %r17654, %r17655;
	// end inline asm
	// begin inline asm
	shfl.sync.down.b32 %r17321, %r17322, %r17653, %r17654, %r17655;
	// end inline asm
	mov.b64 	%rd946, %fd78;
	mov.b64 	{%r17327, %r17332}, %rd946;
	// begin inline asm
	shfl.sync.down.b32 %r17326, %r17327, %r17653, %r17654, %r17655;
	// end inline asm
	// begin inline asm
	shfl.sync.down.b32 %r17331, %r17332, %r17653, %r17654, %r17655;
	// end inline asm
	// begin inline asm
	shfl.sync.down.b32 %r17336, %r17337, %r17653, %r17654, %r17655;
	// end inline asm
	// begin inline asm
	shfl.sync.down.b32 %r17341, %r17342, %r17653, %r17654, %r17655;
	// end inline asm
	// begin inline asm
	shfl.sync.down.b32 %r17346, %r17347, %r17653, %r17654, %r17655;
	// end inline asm
	// begin inline asm
	shfl.sync.down.b32 %r17351, %r17352, %r17653, %r17654, %r17655;
	// end inline asm
	// begin inline asm
	shfl.sync.down.b32 %r17356, %r17357, %r17653, %r17654, %r17655;
	// end inline asm
	// begin inline asm
	shfl.sync.down.b32 %r17361, %r17362, %r17653, %r17654, %r17655;
	// end inline asm
	// begin inline asm
	shfl.sync.down.b32 %r17366, %r17367, %r17653, %r17654, %r17655;
	// end inline asm
	// begin inline asm
	shfl.sync.down.b32 %r17371, %r17372, %r17653, %r17654, %r17655;
	// end inline asm
	// begin inline asm
	shfl.sync.down.b32 %r17376, %r17377, %r17653, %r17654, %r17655;
	// end inline asm
	// begin inline asm
	shfl.sync.down.b32 %r17381, %r17382, %r17653, %r17654, %r17655;
	// end inline asm
	// begin inline asm
	shfl.sync.down.b32 %r17386, %r17387, %r17653, %r17654, %r17655;
	// end inline asm
	// begin inline asm
	shfl.sync.down.b32 %r17391, %r17392, %r17653, %r17654, %r17655;
	// end inline asm
	// begin inline asm
	shfl.sync.down.b32 %r17396, %r17397, %r17653, %r17654, %r17655;
	// end inline asm
	// begin inline asm
	shfl.sync.down.b32 %r17401, %r17402, %r17653, %r17654, %r17655;
	// end inline asm
	// begin inline asm
	shfl.sync.down.b32 %r17406, %r17407, %r17653, %r17654, %r17655;
	// end inline asm
	// begin inline asm
	shfl.sync.down.b32 %r17411, %r17412, %r17653, %r17654, %r17655;
	// end inline asm
	// begin inline asm
	shfl.sync.down.b32 %r17416, %r17417, %r17653, %r17654, %r17655;
	// end inline asm
	// begin inline asm
	shfl.sync.down.b32 %r17421, %r17422, %r17653, %r17654, %r17655;
	// end inline asm
	// begin inline asm
	shfl.sync.down.b32 %r17426, %r17427, %r17653, %r17654, %r17655;
	// end inline asm
	// begin inline asm
	shfl.sync.down.b32 %r17431, %r17432, %r17653, %r17654, %r17655;
	// end inline asm
	// begin inline asm
	shfl.sync.down.b32 %r17436, %r17437, %r17653, %r17654, %r17655;
	// end inline asm
	// begin inline asm
	shfl.sync.down.b32 %r17441, %r17442, %r17653, %r17654, %r17655;
	// end inline asm
	// begin inline asm
	shfl.sync.down.b32 %r17446, %r17447, %r17653, %r17654, %r17655;
	// end inline asm
	// begin inline asm
	shfl.sync.down.b32 %r17451, %r17452, %r17653, %r17654, %r17655;
	// end inline asm
	// begin inline asm
	shfl.sync.down.b32 %r17456, %r17457, %r17653, %r17654, %r17655;
	// end inline asm
	// begin inline asm
	shfl.sync.down.b32 %r17461, %r17462, %r17653, %r17654, %r17655;
	// end inline asm
	// begin inline asm
	shfl.sync.down.b32 %r17466, %r17467, %r17653, %r17654, %r17655;
	// end inline asm
	// begin inline asm
	shfl.sync.down.b32 %r17471, %r17472, %r17653, %r17654, %r17655;
	// end inline asm
	// begin inline asm
	shfl.sync.down.b32 %r17476, %r17477, %r17653, %r17654, %r17655;
	// end inline asm
	// begin inline asm
	shfl.sync.down.b32 %r17481, %r17482, %r17653, %r17654, %r17655;
	// end inline asm
	// begin inline asm
	shfl.sync.down.b32 %r17486, %r17487, %r17653, %r17654, %r17655;
	// end inline asm
	// begin inline asm
	shfl.sync.down.b32 %r17491, %r17492, %r17653, %r17654, %r17655;
	// end inline asm
	// begin inline asm
	shfl.sync.down.b32 %r17496, %r17497, %r17653, %r17654, %r17655;
	// end inline asm
	// begin inline asm
	shfl.sync.down.b32 %r17501, %r17502, %r17653, %r17654, %r17655;
	// end inline asm
	// begin inline asm
	shfl.sync.down.b32 %r17506, %r17507, %r17653, %r17654, %r17655;
	// end inline asm
	// begin inline asm
	shfl.sync.down.b32 %r17511, %r17512, %r17653, %r17654, %r17655;
	// end inline asm
	// begin inline asm
	shfl.sync.down.b32 %r17516, %r17517, %r17653, %r17654, %r17655;
	// end inline asm
	// begin inline asm
	shfl.sync.down.b32 %r17521, %r17522, %r17653, %r17654, %r17655;
	// end inline asm
	// begin inline asm
	shfl.sync.down.b32 %r17526, %r17527, %r17653, %r17654, %r17655;
	// end inline asm
	// begin inline asm
	shfl.sync.down.b32 %r17531, %r17532, %r17653, %r17654, %r17655;
	// end inline asm
	// begin inline asm
	shfl.sync.down.b32 %r17536, %r17537, %r17653, %r17654, %r17655;
	// end inline asm
	// begin inline asm
	shfl.sync.down.b32 %r17541, %r17542, %r17653, %r17654, %r17655;
	// end inline asm
	// begin inline asm
	shfl.sync.down.b32 %r17546, %r17547, %r17653, %r17654, %r17655;
	// end inline asm
	// begin inline asm
	shfl.sync.down.b32 %r17551, %r17552, %r17653, %r17654, %r17655;
	// end inline asm
	// begin inline asm
	shfl.sync.down.b32 %r17556, %r17557, %r17653, %r17654, %r17655;
	// end inline asm
	// begin inline asm
	shfl.sync.down.b32 %r17561, %r17562, %r17653, %r17654, %r17655;
	// end inline asm
	// begin inline asm
	shfl.sync.down.b32 %r17566, %r17567, %r17653, %r17654, %r17655;
	// end inline asm
	// begin inline asm
	shfl.sync.down.b32 %r17571, %r17572, %r17653, %r17654, %r17655;
	// end inline asm
	// begin inline asm
	shfl.sync.down.b32 %r17576, %r17577, %r17653, %r17654, %r17655;
	// end inline asm
	// begin inline asm
	shfl.sync.down.b32 %r17581, %r17582, %r17653, %r17654, %r17655;
	// end inline asm
	// begin inline asm
	shfl.sync.down.b32 %r17586, %r17587, %r17653, %r17654, %r17655;
	// end inline asm
	// begin inline asm
	shfl.sync.down.b32 %r17591, %r17592, %r17653, %r17654, %r17655;
	// end inline asm
	// begin inline asm
	shfl.sync.down.b32 %r17596, %r17597, %r17653, %r17654, %r17655;
	// end inline asm
	// begin inline asm
	shfl.sync.down.b32 %r17601, %r17602, %r17653, %r17654, %r17655;
	// end inline asm
	// begin inline asm
	shfl.sync.down.b32 %r17606, %r17607, %r17653, %r17654, %r17655;
	// end inline asm
	// begin inline asm
	shfl.sync.down.b32 %r17611, %r17612, %r17653, %r17654, %r17655;
	// end inline asm
	// begin inline asm
	shfl.sync.down.b32 %r17616, %r17617, %r17653, %r17654, %r17655;
	// end inline asm
	// begin inline asm
	shfl.sync.down.b32 %r17621, %r17622, %r17653, %r17654, %r17655;
	// end inline asm
	// begin inline asm
	shfl.sync.down.b32 %r17626, %r17627, %r17653, %r17654, %r17655;
	// end inline asm
	// begin inline asm
	shfl.sync.down.b32 %r17631, %r17632, %r17653, %r17654, %r17655;
	// end inline asm
	// begin inline asm
	shfl.sync.down.b32 %r17636, %r17637, %r17653, %r17654, %r17655;
	// end inline asm
	// begin inline asm
	shfl.sync.down.b32 %r17641, %r17642, %r17653, %r17654, %r17655;
	// end inline asm
	// begin inline asm
	shfl.sync.down.b32 %r17646, %r17647, %r17653, %r17654, %r17655;
	// end inline asm
	// begin inline asm
	shfl.sync.down.b32 %r17651, %r17652, %r17653, %r17654, %r17655;
	// end inline asm
	add.s32 	%r18301, %r13804, 4;
	setp.gt.s32 	%p69, %r18301, %r17654;
	@%p69 bra 	$L__BB3_35;
	cvt.u16.u32 	%rs13588, %r17336;
	mov.b64 	%rd947, {%r17326, %r17331};
	mov.b64 	%fd12, %rd947;
	st.local.u32 	[%rd4], %r17316;
	st.local.v2.u32 	[%rd4+8], {%r17326, %r17331};
	st.local.v2.b32 	[%rd4+16], {%r17336, %r17341};
	st.local.v2.b32 	[%rd4+24], {%r17346, %r17351};
	st.local.v2.b32 	[%rd4+32], {%r17356, %r17361};
	st.local.v2.b32 	[%rd4+40], {%r17366, %r17371};
	st.local.v2.b32 	[%rd4+48], {%r17376, %r17381};
	st.local.v2.b32 	[%rd4+56], {%r17386, %r17391};
	st.local.v2.b32 	[%rd4+64], {%r17396, %r17401};
	st.local.v2.b32 	[%rd4+72], {%r17406, %r17411};
	st.local.v2.b32 	[%rd4+80], {%r17416, %r17421};
	st.local.v2.b32 	[%rd4+88], {%r17426, %r17431};
	st.local.v2.b32 	[%rd4+96], {%r17436, %r17441};
	st.local.v2.b32 	[%rd4+104], {%r17446, %r17451};
	st.local.v2.b32 	[%rd4+112], {%r17456, %r17461};
	st.local.v2.b32 	[%rd4+120], {%r17466, %r17471};
	st.local.v2.b32 	[%rd4+128], {%r17476, %r17481};
	st.local.v2.b32 	[%rd4+136], {%r17486, %r17491};
	st.local.v2.b32 	[%rd4+144], {%r17496, %r17501};
	st.local.v2.b32 	[%rd4+152], {%r17506, %r17511};
	st.local.v2.b32 	[%rd4+160], {%r17516, %r17521};
	st.local.v2.b32 	[%rd4+168], {%r17526, %r17531};
	st.local.v2.b32 	[%rd4+176], {%r17536, %r17541};
	st.local.v2.b32 	[%rd4+184], {%r17546, %r17551};
	st.local.v2.b32 	[%rd4+192], {%r17556, %r17561};
	st.local.v2.b32 	[%rd4+200], {%r17566, %r17571};
	st.local.v2.b32 	[%rd4+208], {%r17576, %r17581};
	st.local.v2.b32 	[%rd4+216], {%r17586, %r17591};
	st.local.v2.b32 	[%rd4+224], {%r17596, %r17601};
	st.local.v2.b32 	[%rd4+232], {%r17606, %r17611};
	st.local.v2.b32 	[%rd4+240], {%r17616, %r17621};
	st.local.v2.b32 	[%rd4+248], {%r17626, %r17631};
	st.local.v2.b32 	[%rd4+256], {%r17636, %r17641};
	st.local.v2.b32 	[%rd4+264], {%r17646, %r17651};
	st.local.u32 	[%rd3], %r27825;
	st.local.f64 	[%rd3+8], %fd78;
	cvt.u32.u16 	%r18303, %rs13066;
	cvt.u32.u16 	%r18304, %rs13067;
	prmt.b32 	%r18305, %r18304, %r18303, 0x3340U;
	cvt.u32.u16 	%r18306, %rs13068;
	cvt.u32.u16 	%r18307, %rs13069;
	prmt.b32 	%r18308, %r18307, %r18306, 0x3340U;
	prmt.b32 	%r18309, %r18308, %r18305, 0x5410U;
	cvt.u32.u16 	%r18310, %rs13070;
	cvt.u32.u16 	%r18311, %rs13071;
	prmt.b32 	%r18312, %r18311, %r18310, 0x3340U;
	cvt.u32.u16 	%r18313, %rs13072;
	cvt.u32.u16 	%r18314, %rs13073;
	prmt.b32 	%r18315, %r18314, %r18313, 0x3340U;
	prmt.b32 	%r18316, %r18315, %r18312, 0x5410U;
	st.local.v2.b32 	[%rd3+16], {%r18316, %r18309};
	cvt.u32.u16 	%r18317, %rs13058;
	cvt.u32.u16 	%r18318, %rs13059;
	prmt.b32 	%r18319, %r18318, %r18317, 0x3340U;
	cvt.u32.u16 	%r18320, %rs13060;
	cvt.u32.u16 	%r18321, %rs13061;
	prmt.b32 	%r18322, %r18321, %r18320, 0x3340U;
	prmt.b32 	%r18323, %r18322, %r18319, 0x5410U;
	cvt.u32.u16 	%r18324, %rs13062;
	cvt.u32.u16 	%r18325, %rs13063;
	prmt.b32 	%r18326, %r18325, %r18324, 0x3340U;
	cvt.u32.u16 	%r18327, %rs13064;
	cvt.u32.u16 	%r18328, %rs13065;
	prmt.b32 	%r18329, %r18328, %r18327, 0x3340U;
	prmt.b32 	%r18330, %r18329, %r18326, 0x5410U;
	st.local.v2.b32 	[%rd3+24], {%r18330, %r18323};
	cvt.u32.u16 	%r18331, %rs13050;
	cvt.u32.u16 	%r18332, %rs13051;
	prmt.b32 	%r18333, %r18332, %r18331, 0x3340U;
	cvt.u32.u16 	%r18334, %rs13052;
	cvt.u32.u16 	%r18335, %rs13053;
	prmt.b32 	%r18336, %r18335, %r18334, 0x3340U;
	prmt.b32 	%r18337, %r18336, %r18333, 0x5410U;
	cvt.u32.u16 	%r18338, %rs13054;
	cvt.u32.u16 	%r18339, %rs13055;
	prmt.b32 	%r18340, %r18339, %r18338, 0x3340U;
	cvt.u32.u16 	%r18341, %rs13056;
	cvt.u32.u16 	%r18342, %rs13057;
	prmt.b32 	%r18343, %r18342, %r18341, 0x3340U;
	prmt.b32 	%r18344, %r18343, %r18340, 0x5410U;
	st.local.v2.b32 	[%rd3+32], {%r18344, %r18337};
	cvt.u32.u16 	%r18345, %rs13042;
	cvt.u32.u16 	%r18346, %rs13043;
	prmt.b32 	%r18347, %r18346, %r18345, 0x3340U;
	cvt.u32.u16 	%r18348, %rs13044;
	cvt.u32.u16 	%r18349, %rs13045;
	prmt.b32 	%r18350, %r18349, %r18348, 0x3340U;
	prmt.b32 	%r18351, %r18350, %r18347, 0x5410U;
	cvt.u32.u16 	%r18352, %rs13046;
	cvt.u32.u16 	%r18353, %rs13047;
	prmt.b32 	%r18354, %r18353, %r18352, 0x3340U;
	cvt.u32.u16 	%r18355, %rs13048;
	cvt.u32.u16 	%r18356, %rs13049;
	prmt.b32 	%r18357, %r18356, %r18355, 0x3340U;
	prmt.b32 	%r18358, %r18357, %r18354, 0x5410U;
	st.local.v2.b32 	[%rd3+40], {%r18358, %r18351};
	cvt.u32.u16 	%r18359, %rs13034;
	cvt.u32.u16 	%r18360, %rs13035;
	prmt.b32 	%r18361, %r18360, %r18359, 0x3340U;
	cvt.u32.u16 	%r18362, %rs13036;
	cvt.u32.u16 	%r18363, %rs13037;
	prmt.b32 	%r18364, %r18363, %r18362, 0x3340U;
	prmt.b32 	%r18365, %r18364, %r18361, 0x5410U;
	cvt.u32.u16 	%r18366, %rs13038;
	cvt.u32.u16 	%r18367, %rs13039;
	prmt.b32 	%r18368, %r18367, %r18366, 0x3340U;
	cvt.u32.u16 	%r18369, %rs13040;
	cvt.u32.u16 	%r18370, %rs13041;
	prmt.b32 	%r18371, %r18370, %r18369, 0x3340U;
	prmt.b32 	%r18372, %r18371, %r18368, 0x5410U;
	st.local.v2.b32 	[%rd3+48], {%r18372, %r18365};
	cvt.u32.u16 	%r18373, %rs13026;
	cvt.u32.u16 	%r18374, %rs13027;
	prmt.b32 	%r18375, %r18374, %r18373, 0x3340U;
	cvt.u32.u16 	%r18376, %rs13028;
	cvt.u32.u16 	%r18377, %rs13029;
	prmt.b32 	%r18378, %r18377, %r18376, 0x3340U;
	prmt.b32 	%r18379, %r18378, %r18375, 0x5410U;
	cvt.u32.u16 	%r18380, %rs13030;
	cvt.u32.u16 	%r18381, %rs13031;
	prmt.b32 	%r18382, %r18381, %r18380, 0x3340U;
	cvt.u32.u16 	%r18383, %rs13032;
	cvt.u32.u16 	%r18384, %rs13033;
	prmt.b32 	%r18385, %r18384, %r18383, 0x3340U;
	prmt.b32 	%r18386, %r18385, %r18382, 0x5410U;
	st.local.v2.b32 	[%rd3+56], {%r18386, %r18379};
	cvt.u32.u16 	%r18387, %rs13018;
	cvt.u32.u16 	%r18388, %rs13019;
	prmt.b32 	%r18389, %r18388, %r18387, 0x3340U;
	cvt.u32.u16 	%r18390, %rs13020;
	cvt.u32.u16 	%r18391, %rs13021;
	prmt.b32 	%r18392, %r18391, %r18390, 0x3340U;
	prmt.b32 	%r18393, %r18392, %r18389, 0x5410U;
	cvt.u32.u16 	%r18394, %rs13022;
	cvt.u32.u16 	%r18395, %rs13023;
	prmt.b32 	%r18396, %r18395, %r18394, 0x3340U;
	cvt.u32.u16 	%r18397, %rs13024;
	cvt.u32.u16 	%r18398, %rs13025;
	prmt.b32 	%r18399, %r18398, %r18397, 0x3340U;
	prmt.b32 	%r18400, %r18399, %r18396, 0x5410U;
	st.local.v2.b32 	[%rd3+64], {%r18400, %r18393};
	cvt.u32.u16 	%r18401, %rs13010;
	cvt.u32.u16 	%r18402, %rs13011;
	prmt.b32 	%r18403, %r18402, %r18401, 0x3340U;
	cvt.u32.u16 	%r18404, %rs13012;
	cvt.u32.u16 	%r18405, %rs13013;
	prmt.b32 	%r18406, %r18405, %r18404, 0x3340U;
	prmt.b32 	%r18407, %r18406, %r18403, 0x5410U;
	cvt.u32.u16 	%r18408, %rs13014;
	cvt.u32.u16 	%r18409, %rs13015;
	prmt.b32 	%r18410, %r18409, %r18408, 0x3340U;
	cvt.u32.u16 	%r18411, %rs13016;
	cvt.u32.u16 	%r18412, %rs13017;
	prmt.b32 	%r18413, %r18412, %r18411, 0x3340U;
	prmt.b32 	%r18414, %r18413, %r18410, 0x5410U;
	st.local.v2.b32 	[%rd3+72], {%r18414, %r18407};
	cvt.u32.u16 	%r18415, %rs13002;
	cvt.u32.u16 	%r18416, %rs13003;
	prmt.b32 	%r18417, %r18416, %r18415, 0x3340U;
	cvt.u32.u16 	%r18418, %rs13004;
	cvt.u32.u16 	%r18419, %rs13005;
	prmt.b32 	%r18420, %r18419, %r18418, 0x3340U;
	prmt.b32 	%r18421, %r18420, %r18417, 0x5410U;
	cvt.u32.u16 	%r18422, %rs13006;
	cvt.u32.u16 	%r18423, %rs13007;
	prmt.b32 	%r18424, %r18423, %r18422, 0x3340U;
	cvt.u32.u16 	%r18425, %rs13008;
	cvt.u32.u16 	%r18426, %rs13009;
	prmt.b32 	%r18427, %r18426, %r18425, 0x3340U;
	prmt.b32 	%r18428, %r18427, %r18424, 0x5410U;
	st.local.v2.b32 	[%rd3+80], {%r18428, %r18421};
	cvt.u32.u16 	%r18429, %rs12994;
	cvt.u32.u16 	%r18430, %rs12995;
	prmt.b32 	%r18431, %r18430, %r18429, 0x3340U;
	cvt.u32.u16 	%r18432, %rs12996;
	cvt.u32.u16 	%r18433, %rs12997;
	prmt.b32 	%r18434, %r18433, %r18432, 0x3340U;
	prmt.b32 	%r18435, %r18434, %r18431, 0x5410U;
	cvt.u32.u16 	%r18436, %rs12998;
	cvt.u32.u16 	%r18437, %rs12999;
	prmt.b32 	%r18438, %r18437, %r18436, 0x3340U;
	cvt.u32.u16 	%r18439, %rs13000;
	cvt.u32.u16 	%r18440, %rs13001;
	prmt.b32 	%r18441, %r18440, %r18439, 0x3340U;
	prmt.b32 	%r18442, %r18441, %r18438, 0x5410U;
	st.local.v2.b32 	[%rd3+88], {%r18442, %r18435};
	cvt.u32.u16 	%r18443, %rs12986;
	cvt.u32.u16 	%r18444, %rs12987;
	prmt.b32 	%r18445, %r18444, %r18443, 0x3340U;
	cvt.u32.u16 	%r18446, %rs12988;
	cvt.u32.u16 	%r18447, %rs12989;
	prmt.b32 	%r18448, %r18447, %r18446, 0x3340U;
	prmt.b32 	%r18449, %r18448, %r18445, 0x5410U;
	cvt.u32.u16 	%r18450, %rs12990;
	cvt.u32.u16 	%r18451, %rs12991;
	prmt.b32 	%r18452, %r18451, %r18450, 0x3340U;
	cvt.u32.u16 	%r18453, %rs12992;
	cvt.u32.u16 	%r18454, %rs12993;
	prmt.b32 	%r18455, %r18454, %r18453, 0x3340U;
	prmt.b32 	%r18456, %r18455, %r18452, 0x5410U;
	st.local.v2.b32 	[%rd3+96], {%r18456, %r18449};
	cvt.u32.u16 	%r18457, %rs12978;
	cvt.u32.u16 	%r18458, %rs12979;
	prmt.b32 	%r18459, %r18458, %r18457, 0x3340U;
	cvt.u32.u16 	%r18460, %rs12980;
	cvt.u32.u16 	%r18461, %rs12981;
	prmt.b32 	%r18462, %r18461, %r18460, 0x3340U;
	prmt.b32 	%r18463, %r18462, %r18459, 0x5410U;
	cvt.u32.u16 	%r18464, %rs12982;
	cvt.u32.u16 	%r18465, %rs12983;
	prmt.b32 	%r18466, %r18465, %r18464, 0x3340U;
	cvt.u32.u16 	%r18467, %rs12984;
	cvt.u32.u16 	%r18468, %rs12985;
	prmt.b32 	%r18469, %r18468, %r18467, 0x3340U;
	prmt.b32 	%r18470, %r18469, %r18466, 0x5410U;
	st.local.v2.b32 	[%rd3+104], {%r18470, %r18463};
	cvt.u32.u16 	%r18471, %rs12970;
	cvt.u32.u16 	%r18472, %rs12971;
	prmt.b32 	%r18473, %r18472, %r18471, 0x3340U;
	cvt.u32.u16 	%r18474, %rs12972;
	cvt.u32.u16 	%r18475, %rs12973;
	prmt.b32 	%r18476, %r18475, %r18474, 0x3340U;
	prmt.b32 	%r18477, %r18476, %r18473, 0x5410U;
	cvt.u32.u16 	%r18478, %rs12974;
	cvt.u32.u16 	%r18479, %rs12975;
	prmt.b32 	%r18480, %r18479, %r18478, 0x3340U;
	cvt.u32.u16 	%r18481, %rs12976;
	cvt.u32.u16 	%r18482, %rs12977;
	prmt.b32 	%r18483, %r18482, %r18481, 0x3340U;
	prmt.b32 	%r18484, %r18483, %r18480, 0x5410U;
	st.local.v2.b32 	[%rd3+112], {%r18484, %r18477};
	cvt.u32.u16 	%r18485, %rs12962;
	cvt.u32.u16 	%r18486, %rs12963;
	prmt.b32 	%r18487, %r18486, %r18485, 0x3340U;
	cvt.u32.u16 	%r18488, %rs12964;
	cvt.u32.u16 	%r18489, %rs12965;
	prmt.b32 	%r18490, %r18489, %r18488, 0x3340U;
	prmt.b32 	%r18491, %r18490, %r18487, 0x5410U;
	cvt.u32.u16 	%r18492, %rs12966;
	cvt.u32.u16 	%r18493, %rs12967;
	prmt.b32 	%r18494, %r18493, %r18492, 0x3340U;
	cvt.u32.u16 	%r18495, %rs12968;
	cvt.u32.u16 	%r18496, %rs12969;
	prmt.b32 	%r18497, %r18496, %r18495, 0x3340U;
	prmt.b32 	%r18498, %r18497, %r18494, 0x5410U;
	st.local.v2.b32 	[%rd3+120], {%r18498, %r18491};
	cvt.u32.u16 	%r18499, %rs12954;
	cvt.u32.u16 	%r18500, %rs12955;
	prmt.b32 	%r18501, %r18500, %r18499, 0x3340U;
	cvt.u32.u16 	%r18502, %rs12956;
	cvt.u32.u16 	%r18503, %rs12957;
	prmt.b32 	%r18504, %r18503, %r18502, 0x3340U;
	prmt.b32 	%r18505, %r18504, %r18501, 0x5410U;
	cvt.u32.u16 	%r18506, %rs12958;
	cvt.u32.u16 	%r18507, %rs12959;
	prmt.b32 	%r18508, %r18507, %r18506, 0x3340U;
	cvt.u32.u16 	%r18509, %rs12960;
	cvt.u32.u16 	%r18510, %rs12961;
	prmt.b32 	%r18511, %r18510, %r18509, 0x3340U;
	prmt.b32 	%r18512, %r18511, %r18508, 0x5410U;
	st.local.v2.b32 	[%rd3+128], {%r18512, %r18505};
	cvt.u32.u16 	%r18513, %rs12946;
	cvt.u32.u16 	%r18514, %rs12947;
	prmt.b32 	%r18515, %r18514, %r18513, 0x3340U;
	cvt.u32.u16 	%r18516, %rs12948;
	cvt.u32.u16 	%r18517, %rs12949;
	prmt.b32 	%r18518, %r18517, %r18516, 0x3340U;
	prmt.b32 	%r18519, %r18518, %r18515, 0x5410U;
	cvt.u32.u16 	%r18520, %rs12950;
	cvt.u32.u16 	%r18521, %rs12951;
	prmt.b32 	%r18522, %r18521, %r18520, 0x3340U;
	cvt.u32.u16 	%r18523, %rs12952;
	cvt.u32.u16 	%r18524, %rs12953;
	prmt.b32 	%r18525, %r18524, %r18523, 0x3340U;
	prmt.b32 	%r18526, %r18525, %r18522, 0x5410U;
	st.local.v2.b32 	[%rd3+136], {%r18526, %r18519};
	cvt.u32.u16 	%r18527, %rs12938;
	cvt.u32.u16 	%r18528, %rs12939;
	prmt.b32 	%r18529, %r18528, %r18527, 0x3340U;
	cvt.u32.u16 	%r18530, %rs12940;
	cvt.u32.u16 	%r18531, %rs12941;
	prmt.b32 	%r18532, %r18531, %r18530, 0x3340U;
	prmt.b32 	%r18533, %r18532, %r18529, 0x5410U;
	cvt.u32.u16 	%r18534, %rs12942;
	cvt.u32.u16 	%r18535, %rs12943;
	prmt.b32 	%r18536, %r18535, %r18534, 0x3340U;
	cvt.u32.u16 	%r18537, %rs12944;
	cvt.u32.u16 	%r18538, %rs12945;
	prmt.b32 	%r18539, %r18538, %r18537, 0x3340U;
	prmt.b32 	%r18540, %r18539, %r18536, 0x5410U;
	st.local.v2.b32 	[%rd3+144], {%r18540, %r18533};
	cvt.u32.u16 	%r18541, %rs12930;
	cvt.u32.u16 	%r18542, %rs12931;
	prmt.b32 	%r18543, %r18542, %r18541, 0x3340U;
	cvt.u32.u16 	%r18544, %rs12932;
	cvt.u32.u16 	%r18545, %rs12933;
	prmt.b32 	%r18546, %r18545, %r18544, 0x3340U;
	prmt.b32 	%r18547, %r18546, %r18543, 0x5410U;
	cvt.u32.u16 	%r18548, %rs12934;
	cvt.u32.u16 	%r18549, %rs12935;
	prmt.b32 	%r18550, %r18549, %r18548, 0x3340U;
	cvt.u32.u16 	%r18551, %rs12936;
	cvt.u32.u16 	%r18552, %rs12937;
	prmt.b32 	%r18553, %r18552, %r18551, 0x3340U;
	prmt.b32 	%r18554, %r18553, %r18550, 0x5410U;
	st.local.v2.b32 	[%rd3+152], {%r18554, %r18547};
	cvt.u32.u16 	%r18555, %rs12922;
	cvt.u32.u16 	%r18556, %rs12923;
	prmt.b32 	%r18557, %r18556, %r18555, 0x3340U;
	cvt.u32.u16 	%r18558, %rs12924;
	cvt.u32.u16 	%r18559, %rs12925;
	prmt.b32 	%r18560, %r18559, %r18558, 0x3340U;
	prmt.b32 	%r18561, %r18560, %r18557, 0x5410U;
	cvt.u32.u16 	%r18562, %rs12926;
	cvt.u32.u16 	%r18563, %rs12927;
	prmt.b32 	%r18564, %r18563, %r18562, 0x3340U;
	cvt.u32.u16 	%r18565, %rs12928;
	cvt.u32.u16 	%r18566, %rs12929;
	prmt.b32 	%r18567, %r18566, %r18565, 0x3340U;
	prmt.b32 	%r18568, %r18567, %r18564, 0x5410U;
	st.local.v2.b32 	[%rd3+160], {%r18568, %r18561};
	cvt.u32.u16 	%r18569, %rs12914;
	cvt.u32.u16 	%r18570, %rs12915;
	prmt.b32 	%r18571, %r18570, %r18569, 0x3340U;
	cvt.u32.u16 	%r18572, %rs12916;
	cvt.u32.u16 	%r18573, %rs12917;
	prmt.b32 	%r18574, %r18573, %r18572, 0x3340U;
	prmt.b32 	%r18575, %r18574, %r18571, 0x5410U;
	cvt.u32.u16 	%r18576, %rs12918;
	cvt.u32.u16 	%r18577, %rs12919;
	prmt.b32 	%r18578, %r18577, %r18576, 0x3340U;
	cvt.u32.u16 	%r18579, %rs12920;
	cvt.u32.u16 	%r18580, %rs12921;
	prmt.b32 	%r18581, %r18580, %r18579, 0x3340U;
	prmt.b32 	%r18582, %r18581, %r18578, 0x5410U;
	st.local.v2.b32 	[%rd3+168], {%r18582, %r18575};
	cvt.u32.u16 	%r18583, %rs12906;
	cvt.u32.u16 	%r18584, %rs12907;
	prmt.b32 	%r18585, %r18584, %r18583, 0x3340U;
	cvt.u32.u16 	%r18586, %rs12908;
	cvt.u32.u16 	%r18587, %rs12909;
	prmt.b32 	%r18588, %r18587, %r18586, 0x3340U;
	prmt.b32 	%r18589, %r18588, %r18585, 0x5410U;
	cvt.u32.u16 	%r18590, %rs12910;
	cvt.u32.u16 	%r18591, %rs12911;
	prmt.b32 	%r18592, %r18591, %r18590, 0x3340U;
	cvt.u32.u16 	%r18593, %rs12912;
	cvt.u32.u16 	%r18594, %rs12913;
	prmt.b32 	%r18595, %r18594, %r18593, 0x3340U;
	prmt.b32 	%r18596, %r18595, %r18592, 0x5410U;
	st.local.v2.b32 	[%rd3+176], {%r18596, %r18589};
	cvt.u32.u16 	%r18597, %rs12898;
	cvt.u32.u16 	%r18598, %rs12899;
	prmt.b32 	%r18599, %r18598, %r18597, 0x3340U;
	cvt.u32.u16 	%r18600, %rs12900;
	cvt.u32.u16 	%r18601, %rs12901;
	prmt.b32 	%r18602, %r18601, %r18600, 0x3340U;
	prmt.b32 	%r18603, %r18602, %r18599, 0x5410U;
	cvt.u32.u16 	%r18604, %rs12902;
	cvt.u32.u16 	%r18605, %rs12903;
	prmt.b32 	%r18606, %r18605, %r18604, 0x3340U;
	cvt.u32.u16 	%r18607, %rs12904;
	cvt.u32.u16 	%r18608, %rs12905;
	prmt.b32 	%r18609, %r18608, %r18607, 0x3340U;
	prmt.b32 	%r18610, %r18609, %r18606, 0x5410U;
	st.local.v2.b32 	[%rd3+184], {%r18610, %r18603};
	cvt.u32.u16 	%r18611, %rs12890;
	cvt.u32.u16 	%r18612, %rs12891;
	prmt.b32 	%r18613, %r18612, %r18611, 0x3340U;
	cvt.u32.u16 	%r18614, %rs12892;
	cvt.u32.u16 	%r18615, %rs12893;
	prmt.b32 	%r18616, %r18615, %r18614, 0x3340U;
	prmt.b32 	%r18617, %r18616, %r18613, 0x5410U;
	cvt.u32.u16 	%r18618, %rs12894;
	cvt.u32.u16 	%r18619, %rs12895;
	prmt.b32 	%r18620, %r18619, %r18618, 0x3340U;
	cvt.u32.u16 	%r18621, %rs12896;
	cvt.u32.u16 	%r18622, %rs12897;
	prmt.b32 	%r18623, %r18622, %r18621, 0x3340U;
	prmt.b32 	%r18624, %r18623, %r18620, 0x5410U;
	st.local.v2.b32 	[%rd3+192], {%r18624, %r18617};
	cvt.u32.u16 	%r18625, %rs12882;
	cvt.u32.u16 	%r18626, %rs12883;
	prmt.b32 	%r18627, %r18626, %r18625, 0x3340U;
	cvt.u32.u16 	%r18628, %rs12884;
	cvt.u32.u16 	%r18629, %rs12885;
	prmt.b32 	%r18630, %r18629, %r18628, 0x3340U;
	prmt.b32 	%r18631, %r18630, %r18627, 0x5410U;
	cvt.u32.u16 	%r18632, %rs12886;
	cvt.u32.u16 	%r18633, %rs12887;
	prmt.b32 	%r18634, %r18633, %r18632, 0x3340U;
	cvt.u32.u16 	%r18635, %rs12888;
	cvt.u32.u16 	%r18636, %rs12889;
	prmt.b32 	%r18637, %r18636, %r18635, 0x3340U;
	prmt.b32 	%r18638, %r18637, %r18634, 0x5410U;
	st.local.v2.b32 	[%rd3+200], {%r18638, %r18631};
	cvt.u32.u16 	%r18639, %rs12874;
	cvt.u32.u16 	%r18640, %rs12875;
	prmt.b32 	%r18641, %r18640, %r18639, 0x3340U;
	cvt.u32.u16 	%r18642, %rs12876;
	cvt.u32.u16 	%r18643, %rs12877;
	prmt.b32 	%r18644, %r18643, %r18642, 0x3340U;
	prmt.b32 	%r18645, %r18644, %r18641, 0x5410U;
	cvt.u32.u16 	%r18646, %rs12878;
	cvt.u32.u16 	%r18647, %rs12879;
	prmt.b32 	%r18648, %r18647, %r18646, 0x3340U;
	cvt.u32.u16 	%r18649, %rs12880;
	cvt.u32.u16 	%r18650, %rs12881;
	prmt.b32 	%r18651, %r18650, %r18649, 0x3340U;
	prmt.b32 	%r18652, %r18651, %r18648, 0x5410U;
	st.local.v2.b32 	[%rd3+208], {%r18652, %r18645};
	cvt.u32.u16 	%r18653, %rs12866;
	cvt.u32.u16 	%r18654, %rs12867;
	prmt.b32 	%r18655, %r18654, %r18653, 0x3340U;
	cvt.u32.u16 	%r18656, %rs12868;
	cvt.u32.u16 	%r18657, %rs12869;
	prmt.b32 	%r18658, %r18657, %r18656, 0x3340U;
	prmt.b32 	%r18659, %r18658, %r18655, 0x5410U;
	cvt.u32.u16 	%r18660, %rs12870;
	cvt.u32.u16 	%r18661, %rs12871;
	prmt.b32 	%r18662, %r18661, %r18660, 0x3340U;
	cvt.u32.u16 	%r18663, %rs12872;
	cvt.u32.u16 	%r18664, %rs12873;
	prmt.b32 	%r18665, %r18664, %r18663, 0x3340U;
	prmt.b32 	%r18666, %r18665, %r18662, 0x5410U;
	st.local.v2.b32 	[%rd3+216], {%r18666, %r18659};
	cvt.u32.u16 	%r18667, %rs12858;
	cvt.u32.u16 	%r18668, %rs12859;
	prmt.b32 	%r18669, %r18668, %r18667, 0x3340U;
	cvt.u32.u16 	%r18670, %rs12860;
	cvt.u32.u16 	%r18671, %rs12861;
	prmt.b32 	%r18672, %r18671, %r18670, 0x3340U;
	prmt.b32 	%r18673, %r18672, %r18669, 0x5410U;
	cvt.u32.u16 	%r18674, %rs12862;
	cvt.u32.u16 	%r18675, %rs12863;
	prmt.b32 	%r18676, %r18675, %r18674, 0x3340U;
	cvt.u32.u16 	%r18677, %rs12864;
	cvt.u32.u16 	%r18678, %rs12865;
	prmt.b32 	%r18679, %r18678, %r18677, 0x3340U;
	prmt.b32 	%r18680, %r18679, %r18676, 0x5410U;
	st.local.v2.b32 	[%rd3+224], {%r18680, %r18673};
	cvt.u32.u16 	%r18681, %rs12850;
	cvt.u32.u16 	%r18682, %rs12851;
	prmt.b32 	%r18683, %r18682, %r18681, 0x3340U;
	cvt.u32.u16 	%r18684, %rs12852;
	cvt.u32.u16 	%r18685, %rs12853;
	prmt.b32 	%r18686, %r18685, %r18684, 0x3340U;
	prmt.b32 	%r18687, %r18686, %r18683, 0x5410U;
	cvt.u32.u16 	%r18688, %rs12854;
	cvt.u32.u16 	%r18689, %rs12855;
	prmt.b32 	%r18690, %r18689, %r18688, 0x3340U;
	cvt.u32.u16 	%r18691, %rs12856;
	cvt.u32.u16 	%r18692, %rs12857;
	prmt.b32 	%r18693, %r18692, %r18691, 0x3340U;
	prmt.b32 	%r18694, %r18693, %r18690, 0x5410U;
	st.local.v2.b32 	[%rd3+232], {%r18694, %r18687};
	cvt.u32.u16 	%r18695, %rs12842;
	cvt.u32.u16 	%r18696, %rs12843;
	prmt.b32 	%r18697, %r18696, %r18695, 0x3340U;
	cvt.u32.u16 	%r18698, %rs12844;
	cvt.u32.u16 	%r18699, %rs12845;
	prmt.b32 	%r18700, %r18699, %r18698, 0x3340U;
	prmt.b32 	%r18701, %r18700, %r18697, 0x5410U;
	cvt.u32.u16 	%r18702, %rs12846;
	cvt.u32.u16 	%r18703, %rs12847;
	prmt.b32 	%r18704, %r18703, %r18702, 0x3340U;
	cvt.u32.u16 	%r18705, %rs12848;
	cvt.u32.u16 	%r18706, %rs12849;
	prmt.b32 	%r18707, %r18706, %r18705, 0x3340U;
	prmt.b32 	%r18708, %r18707, %r18704, 0x5410U;
	st.local.v2.b32 	[%rd3+240], {%r18708, %r18701};
	cvt.u32.u16 	%r18709, %rs12834;
	cvt.u32.u16 	%r18710, %rs12835;
	prmt.b32 	%r18711, %r18710, %r18709, 0x3340U;
	cvt.u32.u16 	%r18712, %rs12836;
	cvt.u32.u16 	%r18713, %rs12837;
	prmt.b32 	%r18714, %r18713, %r18712, 0x3340U;
	prmt.b32 	%r18715, %r18714, %r18711, 0x5410U;
	cvt.u32.u16 	%r18716, %rs12838;
	cvt.u32.u16 	%r18717, %rs12839;
	prmt.b32 	%r18718, %r18717, %r18716, 0x3340U;
	cvt.u32.u16 	%r18719, %rs12840;
	cvt.u32.u16 	%r18720, %rs12841;
	prmt.b32 	%r18721, %r18720, %r18719, 0x3340U;
	prmt.b32 	%r18722, %r18721, %r18718, 0x5410U;
	st.local.v2.b32 	[%rd3+248], {%r18722, %r18715};
	cvt.u32.u16 	%r18723, %rs12826;
	cvt.u32.u16 	%r18724, %rs12827;
	prmt.b32 	%r18725, %r18724, %r18723, 0x3340U;
	cvt.u32.u16 	%r18726, %rs12828;
	cvt.u32.u16 	%r18727, %rs12829;
	prmt.b32 	%r18728, %r18727, %r18726, 0x3340U;
	prmt.b32 	%r18729, %r18728, %r18725, 0x5410U;
	cvt.u32.u16 	%r18730, %rs12830;
	cvt.u32.u16 	%r18731, %rs12831;
	prmt.b32 	%r18732, %r18731, %r18730, 0x3340U;
	cvt.u32.u16 	%r18733, %rs12832;
	cvt.u32.u16 	%r18734, %rs12833;
	prmt.b32 	%r18735, %r18734, %r18733, 0x3340U;
	prmt.b32 	%r18736, %r18735, %r18732, 0x5410U;
	st.local.v2.b32 	[%rd3+256], {%r18736, %r18729};
	cvt.u32.u16 	%r18737, %rs12818;
	cvt.u32.u16 	%r18738, %rs12819;
	prmt.b32 	%r18739, %r18738, %r18737, 0x3340U;
	cvt.u32.u16 	%r18740, %rs12820;
	cvt.u32.u16 	%r18741, %rs12821;
	prmt.b32 	%r18742, %r18741, %r18740, 0x3340U;
	prmt.b32 	%r18743, %r18742, %r18739, 0x5410U;
	cvt.u32.u16 	%r18744, %rs12822;
	cvt.u32.u16 	%r18745, %rs12823;
	prmt.b32 	%r18746, %r18745, %r18744, 0x3340U;
	cvt.u32.u16 	%r18747, %rs12824;
	cvt.u32.u16 	%r18748, %rs12825;
	prmt.b32 	%r18749, %r18748, %r18747, 0x3340U;
	prmt.b32 	%r18750, %r18749, %r18746, 0x5410U;
	st.local.v2.b32 	[%rd3+264], {%r18750, %r18743};
	mov.b32 	%r27836, 0;
$L__BB3_30:
	mov.u32 	%r27839, %r27836;
	cvt.u64.u32 	%rd948, %r27839;
	add.s64 	%rd949, %rd3, %rd948;
	ld.local.u8 	%rs12150, [%rd949+16];
	setp.ne.s16 	%p70, %rs12150, 0;
	add.s32 	%r27836, %r27839, 1;
	@%p70 bra 	$L__BB3_30;
	and.b16  	%rs12151, %rs13588, 255;
	setp.eq.s16 	%p71, %rs12151, 0;
	@%p71 bra 	$L__BB3_34;
	mov.b32 	%r27837, 0;
$L__BB3_33:
	cvt.u64.u32 	%rd950, %r27839;
	add.s64 	%rd951, %rd3, %rd950;
	st.local.u8 	[%rd951+16], %rs13588;
	add.s32 	%r27839, %r27839, 1;
	add.s32 	%r246, %r27837, 1;
	cvt.u64.u32 	%rd952, %r27837;
	add.s64 	%rd953, %rd4, %rd952;
	ld.local.u8 	%rs13588, [%rd953+17];
	setp.ne.s16 	%p72, %rs13588, 0;
	mov.u32 	%r27837, %r246;
	@%p72 bra 	$L__BB3_33;
$L__BB3_34:
	cvt.u64.u32 	%rd954, %r27839;
	add.s64 	%rd955, %rd3, %rd954;
	mov.b16 	%rs12152, 0;
	st.local.u8 	[%rd955+16], %rs12152;
	add.s32 	%r27825, %r27825, %r17316;
	st.local.u32 	[%rd3], %r27825;
	add.f64 	%fd78, %fd78, %fd12;
	st.local.f64 	[%rd3+8], %fd78;
	ld.local.v2.b32 	{%r18752, %r18753}, [%rd3+16];
	bfe.u32 	%r18754, %r18752, 0, 8;
	cvt.u16.u32 	%rs13073, %r18754;
	bfe.u32 	%r18755, %r18752, 8, 8;
	cvt.u16.u32 	%rs13072, %r18755;
	bfe.u32 	%r18756, %r18752, 16, 8;
	cvt.u16.u32 	%rs13071, %r18756;
	bfe.u32 	%r18757, %r18752, 24, 8;
	cvt.u16.u32 	%rs13070, %r18757;
	bfe.u32 	%r18758, %r18753, 0, 8;
	cvt.u16.u32 	%rs13069, %r18758;
	bfe.u32 	%r18759, %r18753, 8, 8;
	cvt.u16.u32 	%rs13068, %r18759;
	bfe.u32 	%r18760, %r18753, 16, 8;
	cvt.u16.u32 	%rs13067, %r18760;
	bfe.u32 	%r18761, %r18753, 24, 8;
	cvt.u16.u32 	%rs13066, %r18761;
	ld.local.v2.b32 	{%r18762, %r18763}, [%rd3+24];
	bfe.u32 	%r18764, %r18762, 0, 8;
	cvt.u16.u32 	%rs13065, %r18764;
	bfe.u32 	%r18765, %r18762, 8, 8;
	cvt.u16.u32 	%rs13064, %r18765;
	bfe.u32 	%r18766, %r18762, 16, 8;
	cvt.u16.u32 	%rs13063, %r18766;
	bfe.u32 	%r18767, %r18762, 24, 8;
	cvt.u16.u32 	%rs13062, %r18767;
	bfe.u32 	%r18768, %r18763, 0, 8;
	cvt.u16.u32 	%rs13061, %r18768;
	bfe.u32 	%r18769, %r18763, 8, 8;
	cvt.u16.u32 	%rs13060, %r18769;
	bfe.u32 	%r18770, %r18763, 16, 8;
	cvt.u16.u32 	%rs13059, %r18770;
	bfe.u32 	%r18771, %r18763, 24, 8;
	cvt.u16.u32 	%rs13058, %r18771;
	ld.local.v2.b32 	{%r18772, %r18773}, [%rd3+32];
	bfe.u32 	%r18774, %r18772, 0, 8;
	cvt.u16.u32 	%rs13057, %r18774;
	bfe.u32 	%r18775, %r18772, 8, 8;
	cvt.u16.u32 	%rs13056, %r18775;
	bfe.u32 	%r18776, %r18772, 16, 8;
	cvt.u16.u32 	%rs13055, %r18776;
	bfe.u32 	%r18777, %r18772, 24, 8;
	cvt.u16.u32 	%rs13054, %r18777;
	bfe.u32 	%r18778, %r18773, 0, 8;
	cvt.u16.u32 	%rs13053, %r18778;
	bfe.u32 	%r18779, %r18773, 8, 8;
	cvt.u16.u32 	%rs13052, %r18779;
	bfe.u32 	%r18780, %r18773, 16, 8;
	cvt.u16.u32 	%rs13051, %r18780;
	bfe.u32 	%r18781, %r18773, 24, 8;
	cvt.u16.u32 	%rs13050, %r18781;
	ld.local.v2.b32 	{%r18782, %r18783}, [%rd3+40];
	bfe.u32 	%r18784, %r18782, 0, 8;
	cvt.u16.u32 	%rs13049, %r18784;
	bfe.u32 	%r18785, %r18782, 8, 8;
	cvt.u16.u32 	%rs13048, %r18785;
	bfe.u32 	%r18786, %r18782, 16, 8;
	cvt.u16.u32 	%rs13047, %r18786;
	bfe.u32 	%r18787, %r18782, 24, 8;
	cvt.u16.u32 	%rs13046, %r18787;
	bfe.u32 	%r18788, %r18783, 0, 8;
	cvt.u16.u32 	%rs13045, %r18788;
	bfe.u32 	%r18789, %r18783, 8, 8;
	cvt.u16.u32 	%rs13044, %r18789;
	bfe.u32 	%r18790, %r18783, 16, 8;
	cvt.u16.u32 	%rs13043, %r18790;
	bfe.u32 	%r18791, %r18783, 24, 8;
	cvt.u16.u32 	%rs13042, %r18791;
	ld.local.v2.b32 	{%r18792, %r18793}, [%rd3+48];
	bfe.u32 	%r18794, %r18792, 0, 8;
	cvt.u16.u32 	%rs13041, %r18794;
	bfe.u32 	%r18795, %r18792, 8, 8;
	cvt.u16.u32 	%rs13040, %r18795;
	bfe.u32 	%r18796, %r18792, 16, 8;
	cvt.u16.u32 	%rs13039, %r18796;
	bfe.u32 	%r18797, %r18792, 24, 8;
	cvt.u16.u32 	%rs13038, %r18797;
	bfe.u32 	%r18798, %r18793, 0, 8;
	cvt.u16.u32 	%rs13037, %r18798;
	bfe.u32 	%r18799, %r18793, 8, 8;
	cvt.u16.u32 	%rs13036, %r18799;
	bfe.u32 	%r18800, %r18793, 16, 8;
	cvt.u16.u32 	%rs13035, %r18800;
	bfe.u32 	%r18801, %r18793, 24, 8;
	cvt.u16.u32 	%rs13034, %r18801;
	ld.local.v2.b32 	{%r18802, %r18803}, [%rd3+56];
	bfe.u32 	%r18804, %r18802, 0, 8;
	cvt.u16.u32 	%rs13033, %r18804;
	bfe.u32 	%r18805, %r18802, 8, 8;
	cvt.u16.u32 	%rs13032, %r18805;
	bfe.u32 	%r18806, %r18802, 16, 8;
	cvt.u16.u32 	%rs13031, %r18806;
	bfe.u32 	%r18807, %r18802, 24, 8;
	cvt.u16.u32 	%rs13030, %r18807;
	bfe.u32 	%r18808, %r18803, 0, 8;
	cvt.u16.u32 	%rs13029, %r18808;
	bfe.u32 	%r18809, %r18803, 8, 8;
	cvt.u16.u32 	%rs13028, %r18809;
	bfe.u32 	%r18810, %r18803, 16, 8;
	cvt.u16.u32 	%rs13027, %r18810;
	bfe.u32 	%r18811, %r18803, 24, 8;
	cvt.u16.u32 	%rs13026, %r18811;
	ld.local.v2.b32 	{%r18812, %r18813}, [%rd3+64];
	bfe.u32 	%r18814, %r18812, 0, 8;
	cvt.u16.u32 	%rs13025, %r18814;
	bfe.u32 	%r18815, %r18812, 8, 8;
	cvt.u16.u32 	%rs13024, %r18815;
	bfe.u32 	%r18816, %r18812, 16, 8;
	cvt.u16.u32 	%rs13023, %r18816;
	bfe.u32 	%r18817, %r18812, 24, 8;
	cvt.u16.u32 	%rs13022, %r18817;
	bfe.u32 	%r18818, %r18813, 0, 8;
	cvt.u16.u32 	%rs13021, %r18818;
	bfe.u32 	%r18819, %r18813, 8, 8;
	cvt.u16.u32 	%rs13020, %r18819;
	bfe.u32 	%r18820, %r18813, 16, 8;
	cvt.u16.u32 	%rs13019, %r18820;
	bfe.u32 	%r18821, %r18813, 24, 8;
	cvt.u16.u32 	%rs13018, %r18821;
	ld.local.v2.b32 	{%r18822, %r18823}, [%rd3+72];
	bfe.u32 	%r18824, %r18822, 0, 8;
	cvt.u16.u32 	%rs13017, %r18824;
	bfe.u32 	%r18825, %r18822, 8, 8;
	cvt.u16.u32 	%rs13016, %r18825;
	bfe.u32 	%r18826, %r18822, 16, 8;
	cvt.u16.u32 	%rs13015, %r18826;
	bfe.u32 	%r18827, %r18822, 24, 8;
	cvt.u16.u32 	%rs13014, %r18827;
	bfe.u32 	%r18828, %r18823, 0, 8;
	cvt.u16.u32 	%rs13013, %r18828;
	bfe.u32 	%r18829, %r18823, 8, 8;
	cvt.u16.u32 	%rs13012, %r18829;
	bfe.u32 	%r18830, %r18823, 16, 8;
	cvt.u16.u32 	%rs13011, %r18830;
	bfe.u32 	%r18831, %r18823, 24, 8;
	cvt.u16.u32 	%rs13010, %r18831;
	ld.local.v2.b32 	{%r18832, %r18833}, [%rd3+80];
	bfe.u32 	%r18834, %r18832, 0, 8;
	cvt.u16.u32 	%rs13009, %r18834;
	bfe.u32 	%r18835, %r18832, 8, 8;
	cvt.u16.u32 	%rs13008, %r18835;
	bfe.u32 	%r18836, %r18832, 16, 8;
	cvt.u16.u32 	%rs13007, %r18836;
	bfe.u32 	%r18837, %r18832, 24, 8;
	cvt.u16.u32 	%rs13006, %r18837;
	bfe.u32 	%r18838, %r18833, 0, 8;
	cvt.u16.u32 	%rs13005, %r18838;
	bfe.u32 	%r18839, %r18833, 8, 8;
	cvt.u16.u32 	%rs13004, %r18839;
	bfe.u32 	%r18840, %r18833, 16, 8;
	cvt.u16.u32 	%rs13003, %r18840;
	bfe.u32 	%r18841, %r18833, 24, 8;
	cvt.u16.u32 	%rs13002, %r18841;
	ld.local.v2.b32 	{%r18842, %r18843}, [%rd3+88];
	bfe.u32 	%r18844, %r18842, 0, 8;
	cvt.u16.u32 	%rs13001, %r18844;
	bfe.u32 	%r18845, %r18842, 8, 8;
	cvt.u16.u32 	%rs13000, %r18845;
	bfe.u32 	%r18846, %r18842, 16, 8;
	cvt.u16.u32 	%rs12999, %r18846;
	bfe.u32 	%r18847, %r18842, 24, 8;
	cvt.u16.u32 	%rs12998, %r18847;
	bfe.u32 	%r18848, %r18843, 0, 8;
	cvt.u16.u32 	%rs12997, %r18848;
	bfe.u32 	%r18849, %r18843, 8, 8;
	cvt.u16.u32 	%rs12996, %r18849;
	bfe.u32 	%r18850, %r18843, 16, 8;
	cvt.u16.u32 	%rs12995, %r18850;
	bfe.u32 	%r18851, %r18843, 24, 8;
	cvt.u16.u32 	%rs12994, %r18851;
	ld.local.v2.b32 	{%r18852, %r18853}, [%rd3+96];
	bfe.u32 	%r18854, %r18852, 0, 8;
	cvt.u16.u32 	%rs12993, %r18854;
	bfe.u32 	%r18855, %r18852, 8, 8;
	cvt.u16.u32 	%rs12992, %r18855;
	bfe.u32 	%r18856, %r18852, 16, 8;
	cvt.u16.u32 	%rs12991, %r18856;
	bfe.u32 	%r18857, %r18852, 24, 8;
	cvt.u16.u32 	%rs12990, %r18857;
	bfe.u32 	%r18858, %r18853, 0, 8;
	cvt.u16.u32 	%rs12989, %r18858;
	bfe.u32 	%r18859, %r18853, 8, 8;
	cvt.u16.u32 	%rs12988, %r18859;
	bfe.u32 	%r18860, %r18853, 16, 8;
	cvt.u16.u32 	%rs12987, %r18860;
	bfe.u32 	%r18861, %r18853, 24, 8;
	cvt.u16.u32 	%rs12986, %r18861;
	ld.local.v2.b32 	{%r18862, %r18863}, [%rd3+104];
	bfe.u32 	%r18864, %r18862, 0, 8;
	cvt.u16.u32 	%rs12985, %r18864;
	bfe.u32 	%r18865, %r18862, 8, 8;
	cvt.u16.u32 	%rs12984, %r18865;
	bfe.u32 	%r18866, %r18862, 16, 8;
	cvt.u16.u32 	%rs12983, %r18866;
	bfe.u32 	%r18867, %r18862, 24, 8;
	cvt.u16.u32 	%rs12982, %r18867;
	bfe.u32 	%r18868, %r18863, 0, 8;
	cvt.u16.u32 	%rs12981, %r18868;
	bfe.u32 	%r18869, %r18863, 8, 8;
	cvt.u16.u32 	%rs12980, %r18869;
	bfe.u32 	%r18870, %r18863, 16, 8;
	cvt.u16.u32 	%rs12979, %r18870;
	bfe.u32 	%r18871, %r18863, 24, 8;
	cvt.u16.u32 	%rs12978, %r18871;
	ld.local.v2.b32 	{%r18872, %r18873}, [%rd3+112];
	bfe.u32 	%r18874, %r18872, 0, 8;
	cvt.u16.u32 	%rs12977, %r18874;
	bfe.u32 	%r18875, %r18872, 8, 8;
	cvt.u16.u32 	%rs12976, %r18875;
	bfe.u32 	%r18876, %r18872, 16, 8;
	cvt.u16.u32 	%rs12975, %r18876;
	bfe.u32 	%r18877, %r18872, 24, 8;
	cvt.u16.u32 	%rs12974, %r18877;
	bfe.u32 	%r18878, %r18873, 0, 8;
	cvt.u16.u32 	%rs12973, %r18878;
	bfe.u32 	%r18879, %r18873, 8, 8;
	cvt.u16.u32 	%rs12972, %r18879;
	bfe.u32 	%r18880, %r18873, 16, 8;
	cvt.u16.u32 	%rs12971, %r18880;
	bfe.u32 	%r18881, %r18873, 24, 8;
	cvt.u16.u32 	%rs12970, %r18881;
	ld.local.v2.b32 	{%r18882, %r18883}, [%rd3+120];
	bfe.u32 	%r18884, %r18882, 0, 8;
	cvt.u16.u32 	%rs12969, %r18884;
	bfe.u32 	%r18885, %r18882, 8, 8;
	cvt.u16.u32 	%rs12968, %r18885;
	bfe.u32 	%r18886, %r18882, 16, 8;
	cvt.u16.u32 	%rs12967, %r18886;
	bfe.u32 	%r18887, %r18882, 24, 8;
	cvt.u16.u32 	%rs12966, %r18887;
	bfe.u32 	%r18888, %r18883, 0, 8;
	cvt.u16.u32 	%rs12965, %r18888;
	bfe.u32 	%r18889, %r18883, 8, 8;
	cvt.u16.u32 	%rs12964, %r18889;
	bfe.u32 	%r18890, %r18883, 16, 8;
	cvt.u16.u32 	%rs12963, %r18890;
	bfe.u32 	%r18891, %r18883, 24, 8;
	cvt.u16.u32 	%rs12962, %r18891;
	ld.local.v2.b32 	{%r18892, %r18893}, [%rd3+128];
	bfe.u32 	%r18894, %r18892, 0, 8;
	cvt.u16.u32 	%rs12961, %r18894;
	bfe.u32 	%r18895, %r18892, 8, 8;
	cvt.u16.u32 	%rs12960, %r18895;
	bfe.u32 	%r18896, %r18892, 16, 8;
	cvt.u16.u32 	%rs12959, %r18896;
	bfe.u32 	%r18897, %r18892, 24, 8;
	cvt.u16.u32 	%rs12958, %r18897;
	bfe.u32 	%r18898, %r18893, 0, 8;
	cvt.u16.u32 	%rs12957, %r18898;
	bfe.u32 	%r18899, %r18893, 8, 8;
	cvt.u16.u32 	%rs12956, %r18899;
	bfe.u32 	%r18900, %r18893, 16, 8;
	cvt.u16.u32 	%rs12955, %r18900;
	bfe.u32 	%r18901, %r18893, 24, 8;
	cvt.u16.u32 	%rs12954, %r18901;
	ld.local.v2.b32 	{%r18902, %r18903}, [%rd3+136];
	bfe.u32 	%r18904, %r18902, 0, 8;
	cvt.u16.u32 	%rs12953, %r18904;
	bfe.u32 	%r18905, %r18902, 8, 8;
	cvt.u16.u32 	%rs12952, %r18905;
	bfe.u32 	%r18906, %r18902, 16, 8;
	cvt.u16.u32 	%rs12951, %r18906;
	bfe.u32 	%r18907, %r18902, 24, 8;
	cvt.u16.u32 	%rs12950, %r18907;
	bfe.u32 	%r18908, %r18903, 0, 8;
	cvt.u16.u32 	%rs12949, %r18908;
	bfe.u32 	%r18909, %r18903, 8, 8;
	cvt.u16.u32 	%rs12948, %r18909;
	bfe.u32 	%r18910, %r18903, 16, 8;
	cvt.u16.u32 	%rs12947, %r18910;
	bfe.u32 	%r18911, %r18903, 24, 8;
	cvt.u16.u32 	%rs12946, %r18911;
	ld.local.v2.b32 	{%r18912, %r18913}, [%rd3+144];
	bfe.u32 	%r18914, %r18912, 0, 8;
	cvt.u16.u32 	%rs12945, %r18914;
	bfe.u32 	%r18915, %r18912, 8, 8;
	cvt.u16.u32 	%rs12944, %r18915;
	bfe.u32 	%r18916, %r18912, 16, 8;
	cvt.u16.u32 	%rs12943, %r18916;
	bfe.u32 	%r18917, %r18912, 24, 8;
	cvt.u16.u32 	%rs12942, %r18917;
	bfe.u32 	%r18918, %r18913, 0, 8;
	cvt.u16.u32 	%rs12941, %r18918;
	bfe.u32 	%r18919, %r18913, 8, 8;
	cvt.u16.u32 	%rs12940, %r18919;
	bfe.u32 	%r18920, %r18913, 16, 8;
	cvt.u16.u32 	%rs12939, %r18920;
	bfe.u32 	%r18921, %r18913, 24, 8;
	cvt.u16.u32 	%rs12938, %r18921;
	ld.local.v2.b32 	{%r18922, %r18923}, [%rd3+152];
	bfe.u32 	%r18924, %r18922, 0, 8;
	cvt.u16.u32 	%rs12937, %r18924;
	bfe.u32 	%r18925, %r18922, 8, 8;
	cvt.u16.u32 	%rs12936, %r18925;
	bfe.u32 	%r18926, %r18922, 16, 8;
	cvt.u16.u32 	%rs12935, %r18926;
	bfe.u32 	%r18927, %r18922, 24, 8;
	cvt.u16.u32 	%rs12934, %r18927;
	bfe.u32 	%r18928, %r18923, 0, 8;
	cvt.u16.u32 	%rs12933, %r18928;
	bfe.u32 	%r18929, %r18923, 8, 8;
	cvt.u16.u32 	%rs12932, %r18929;
	bfe.u32 	%r18930, %r18923, 16, 8;
	cvt.u16.u32 	%rs12931, %r18930;
	bfe.u32 	%r18931, %r18923, 24, 8;
	cvt.u16.u32 	%rs12930, %r18931;
	ld.local.v2.b32 	{%r18932, %r18933}, [%rd3+160];
	bfe.u32 	%r18934, %r18932, 0, 8;
	cvt.u16.u32 	%rs12929, %r18934;
	bfe.u32 	%r18935, %r18932, 8, 8;
	cvt.u16.u32 	%rs12928, %r18935;
	bfe.u32 	%r18936, %r18932, 16, 8;
	cvt.u16.u32 	%rs12927, %r18936;
	bfe.u32 	%r18937, %r18932, 24, 8;
	cvt.u16.u32 	%rs12926, %r18937;
	bfe.u32 	%r18938, %r18933, 0, 8;
	cvt.u16.u32 	%rs12925, %r18938;
	bfe.u32 	%r18939, %r18933, 8, 8;
	cvt.u16.u32 	%rs12924, %r18939;
	bfe.u32 	%r18940, %r18933, 16, 8;
	cvt.u16.u32 	%rs12923, %r18940;
	bfe.u32 	%r18941, %r18933, 24, 8;
	cvt.u16.u32 	%rs12922, %r18941;
	ld.local.v2.b32 	{%r18942, %r18943}, [%rd3+168];
	bfe.u32 	%r18944, %r18942, 0, 8;
	cvt.u16.u32 	%rs12921, %r18944;
	bfe.u32 	%r18945, %r18942, 8, 8;
	cvt.u16.u32 	%rs12920, %r18945;
	bfe.u32 	%r18946, %r18942, 16, 8;
	cvt.u16.u32 	%rs12919, %r18946;
	bfe.u32 	%r18947, %r18942, 24, 8;
	cvt.u16.u32 	%rs12918, %r18947;
	bfe.u32 	%r18948, %r18943, 0, 8;
	cvt.u16.u32 	%rs12917, %r18948;
	bfe.u32 	%r18949, %r18943, 8, 8;
	cvt.u16.u32 	%rs12916, %r18949;
	bfe.u32 	%r18950, %r18943, 16, 8;
	cvt.u16.u32 	%rs12915, %r18950;
	bfe.u32 	%r18951, %r18943, 24, 8;
	cvt.u16.u32 	%rs12914, %r18951;
	ld.local.v2.b32 	{%r18952, %r18953}, [%rd3+176];
	bfe.u32 	%r18954, %r18952, 0, 8;
	cvt.u16.u32 	%rs12913, %r18954;
	bfe.u32 	%r18955, %r18952, 8, 8;
	cvt.u16.u32 	%rs12912, %r18955;
	bfe.u32 	%r18956, %r18952, 16, 8;
	cvt.u16.u32 	%rs12911, %r18956;
	bfe.u32 	%r18957, %r18952, 24, 8;
	cvt.u16.u32 	%rs12910, %r18957;
	bfe.u32 	%r18958, %r18953, 0, 8;
	cvt.u16.u32 	%rs12909, %r18958;
	bfe.u32 	%r18959, %r18953, 8, 8;
	cvt.u16.u32 	%rs12908, %r18959;
	bfe.u32 	%r18960, %r18953, 16, 8;
	cvt.u16.u32 	%rs12907, %r18960;
	bfe.u32 	%r18961, %r18953, 24, 8;
	cvt.u16.u32 	%rs12906, %r18961;
	ld.local.v2.b32 	{%r18962, %r18963}, [%rd3+184];
	bfe.u32 	%r18964, %r18962, 0, 8;
	cvt.u16.u32 	%rs12905, %r18964;
	bfe.u32 	%r18965, %r18962, 8, 8;
	cvt.u16.u32 	%rs12904, %r18965;
	bfe.u32 	%r18966, %r18962, 16, 8;
	cvt.u16.u32 	%rs12903, %r18966;
	bfe.u32 	%r18967, %r18962, 24, 8;
	cvt.u16.u32 	%rs12902, %r18967;
	bfe.u32 	%r18968, %r18963, 0, 8;
	cvt.u16.u32 	%rs12901, %r18968;
	bfe.u32 	%r18969, %r18963, 8, 8;
	cvt.u16.u32 	%rs12900, %r18969;
	bfe.u32 	%r18970, %r18963, 16, 8;
	cvt.u16.u32 	%rs12899, %r18970;
	bfe.u32 	%r18971, %r18963, 24, 8;
	cvt.u16.u32 	%rs12898, %r18971;
	ld.local.v2.b32 	{%r18972, %r18973}, [%rd3+192];
	bfe.u32 	%r18974, %r18972, 0, 8;
	cvt.u16.u32 	%rs12897, %r18974;
	bfe.u32 	%r18975, %r18972, 8, 8;
	cvt.u16.u32 	%rs12896, %r18975;
	bfe.u32 	%r18976, %r18972, 16, 8;
	cvt.u16.u32 	%rs12895, %r18976;
	bfe.u32 	%r18977, %r18972, 24, 8;
	cvt.u16.u32 	%rs12894, %r18977;
	bfe.u32 	%r18978, %r18973, 0, 8;
	cvt.u16.u32 	%rs12893, %r18978;
	bfe.u32 	%r18979, %r18973, 8, 8;
	cvt.u16.u32 	%rs12892, %r18979;
	bfe.u32 	%r18980, %r18973, 16, 8;
	cvt.u16.u32 	%rs12891, %r18980;
	bfe.u32 	%r18981, %r18973, 24, 8;
	cvt.u16.u32 	%rs12890, %r18981;
	ld.local.v2.b32 	{%r18982, %r18983}, [%rd3+200];
	bfe.u32 	%r18984, %r18982, 0, 8;
	cvt.u16.u32 	%rs12889, %r18984;
	bfe.u32 	%r18985, %r18982, 8, 8;
	cvt.u16.u32 	%rs12888, %r18985;
	bfe.u32 	%r18986, %r18982, 16, 8;
	cvt.u16.u32 	%rs12887, %r18986;
	bfe.u32 	%r18987, %r18982, 24, 8;
	cvt.u16.u32 	%rs12886, %r18987;
	bfe.u32 	%r18988, %r18983, 0, 8;
	cvt.u16.u32 	%rs12885, %r18988;
	bfe.u32 	%r18989, %r18983, 8, 8;
	cvt.u16.u32 	%rs12884, %r18989;
	bfe.u32 	%r18990, %r18983, 16, 8;
	cvt.u16.u32 	%rs12883, %r18990;
	bfe.u32 	%r18991, %r18983, 24, 8;
	cvt.u16.u32 	%rs12882, %r18991;
	ld.local.v2.b32 	{%r18992, %r18993}, [%rd3+208];
	bfe.u32 	%r18994, %r18992, 0, 8;
	cvt.u16.u32 	%rs12881, %r18994;
	bfe.u32 	%r18995, %r18992, 8, 8;
	cvt.u16.u32 	%rs12880, %r18995;
	bfe.u32 	%r18996, %r18992, 16, 8;
	cvt.u16.u32 	%rs12879, %r18996;
	bfe.u32 	%r18997, %r18992, 24, 8;
	cvt.u16.u32 	%rs12878, %r18997;
	bfe.u32 	%r18998, %r18993, 0, 8;
	cvt.u16.u32 	%rs12877, %r18998;
	bfe.u32 	%r18999, %r18993, 8, 8;
	cvt.u16.u32 	%rs12876, %r18999;
	bfe.u32 	%r19000, %r18993, 16, 8;
	cvt.u16.u32 	%rs12875, %r19000;
	bfe.u32 	%r19001, %r18993, 24, 8;
	cvt.u16.u32 	%rs12874, %r19001;
	ld.local.v2.b32 	{%r19002, %r19003}, [%rd3+216];
	bfe.u32 	%r19004, %r19002, 0, 8;
	cvt.u16.u32 	%rs12873, %r19004;
	bfe.u32 	%r19005, %r19002, 8, 8;
	cvt.u16.u32 	%rs12872, %r19005;
	bfe.u32 	%r19006, %r19002, 16, 8;
	cvt.u16.u32 	%rs12871, %r19006;
	bfe.u32 	%r19007, %r19002, 24, 8;
	cvt.u16.u32 	%rs12870, %r19007;
	bfe.u32 	%r19008, %r19003, 0, 8;
	cvt.u16.u32 	%rs12869, %r19008;
	bfe.u32 	%r19009, %r19003, 8, 8;
	cvt.u16.u32 	%rs12868, %r19009;
	bfe.u32 	%r19010, %r19003, 16, 8;
	cvt.u16.u32 	%rs12867, %r19010;
	bfe.u32 	%r19011, %r19003, 24, 8;
	cvt.u16.u32 	%rs12866, %r19011;
	ld.local.v2.b32 	{%r19012, %r19013}, [%rd3+224];
	bfe.u32 	%r19014, %r19012, 0, 8;
	cvt.u16.u32 	%rs12865, %r19014;
	bfe.u32 	%r19015, %r19012, 8, 8;
	cvt.u16.u32 	%rs12864, %r19015;
	bfe.u32 	%r19016, %r19012, 16, 8;
	cvt.u16.u32 	%rs12863, %r19016;
	bfe.u32 	%r19017, %r19012, 24, 8;
	cvt.u16.u32 	%rs12862, %r19017;
	bfe.u32 	%r19018, %r19013, 0, 8;
	cvt.u16.u32 	%rs12861, %r19018;
	bfe.u32 	%r19019, %r19013, 8, 8;
	cvt.u16.u32 	%rs12860, %r19019;
	bfe.u32 	%r19020, %r19013, 16, 8;
	cvt.u16.u32 	%rs12859, %r19020;
	bfe.u32 	%r19021, %r19013, 24, 8;
	cvt.u16.u32 	%rs12858, %r19021;
	ld.local.v2.b32 	{%r19022, %r19023}, [%rd3+232];
	bfe.u32 	%r19024, %r19022, 0, 8;
	cvt.u16.u32 	%rs12857, %r19024;
	bfe.u32 	%r19025, %r19022, 8, 8;
	cvt.u16.u32 	%rs12856, %r19025;
	bfe.u32 	%r19026, %r19022, 16, 8;
	cvt.u16.u32 	%rs12855, %r19026;
	bfe.u32 	%r19027, %r19022, 24, 8;
	cvt.u16.u32 	%rs12854, %r19027;
	bfe.u32 	%r19028, %r19023, 0, 8;
	cvt.u16.u32 	%rs12853, %r19028;
	bfe.u32 	%r19029, %r19023, 8, 8;
	cvt.u16.u32 	%rs12852, %r19029;
	bfe.u32 	%r19030, %r19023, 16, 8;
	cvt.u16.u32 	%rs12851, %r19030;
	bfe.u32 	%r19031, %r19023, 24, 8;
	cvt.u16.u32 	%rs12850, %r19031;
	ld.local.v2.b32 	{%r19032, %r19033}, [%rd3+240];
	bfe.u32 	%r19034, %r19032, 0, 8;
	cvt.u16.u32 	%rs12849, %r19034;
	bfe.u32 	%r19035, %r19032, 8, 8;
	cvt.u16.u32 	%rs12848, %r19035;
	bfe.u32 	%r19036, %r19032, 16, 8;
	cvt.u16.u32 	%rs12847, %r19036;
	bfe.u32 	%r19037, %r19032, 24, 8;
	cvt.u16.u32 	%rs12846, %r19037;
	bfe.u32 	%r19038, %r19033, 0, 8;
	cvt.u16.u32 	%rs12845, %r19038;
	bfe.u32 	%r19039, %r19033, 8, 8;
	cvt.u16.u32 	%rs12844, %r19039;
	bfe.u32 	%r19040, %r19033, 16, 8;
	cvt.u16.u32 	%rs12843, %r19040;
	bfe.u32 	%r19041, %r19033, 24, 8;
	cvt.u16.u32 	%rs12842, %r19041;
	ld.local.v2.b32 	{%r19042, %r19043}, [%rd3+248];
	bfe.u32 	%r19044, %r19042, 0, 8;
	cvt.u16.u32 	%rs12841, %r19044;
	bfe.u32 	%r19045, %r19042, 8, 8;
	cvt.u16.u32 	%rs12840, %r19045;
	bfe.u32 	%r19046, %r19042, 16, 8;
	cvt.u16.u32 	%rs12839, %r19046;
	bfe.u32 	%r19047, %r19042, 24, 8;
	cvt.u16.u32 	%rs12838, %r19047;
	bfe.u32 	%r19048, %r19043, 0, 8;
	cvt.u16.u32 	%rs12837, %r19048;
	bfe.u32 	%r19049, %r19043, 8, 8;
	cvt.u16.u32 	%rs12836, %r19049;
	bfe.u32 	%r19050, %r19043, 16, 8;
	cvt.u16.u32 	%rs12835, %r19050;
	bfe.u32 	%r19051, %r19043, 24, 8;
	cvt.u16.u32 	%rs12834, %r19051;
	ld.local.v2.b32 	{%r19052, %r19053}, [%rd3+256];
	bfe.u32 	%r19054, %r19052, 0, 8;
	cvt.u16.u32 	%rs12833, %r19054;
	bfe.u32 	%r19055, %r19052, 8, 8;
	cvt.u16.u32 	%rs12832, %r19055;
	bfe.u32 	%r19056, %r19052, 16, 8;
	cvt.u16.u32 	%rs12831, %r19056;
	bfe.u32 	%r19057, %r19052, 24, 8;
	cvt.u16.u32 	%rs12830, %r19057;
	bfe.u32 	%r19058, %r19053, 0, 8;
	cvt.u16.u32 	%rs12829, %r19058;
	bfe.u32 	%r19059, %r19053, 8, 8;
	cvt.u16.u32 	%rs12828, %r19059;
	bfe.u32 	%r19060, %r19053, 16, 8;
	cvt.u16.u32 	%rs12827, %r19060;
	bfe.u32 	%r19061, %r19053, 24, 8;
	cvt.u16.u32 	%rs12826, %r19061;
	ld.local.v2.b32 	{%r19062, %r19063}, [%rd3+264];
	bfe.u32 	%r19064, %r19062, 0, 8;
	cvt.u16.u32 	%rs12825, %r19064;
	bfe.u32 	%r19065, %r19062, 8, 8;
	cvt.u16.u32 	%rs12824, %r19065;
	bfe.u32 	%r19066, %r19062, 16, 8;
	cvt.u16.u32 	%rs12823, %r19066;
	bfe.u32 	%r19067, %r19062, 24, 8;
	cvt.u16.u32 	%rs12822, %r19067;
	bfe.u32 	%r19068, %r19063, 0, 8;
	cvt.u16.u32 	%rs12821, %r19068;
	bfe.u32 	%r19069, %r19063, 8, 8;
	cvt.u16.u32 	%rs12820, %r19069;
	bfe.u32 	%r19070, %r19063, 16, 8;
	cvt.u16.u32 	%rs12819, %r19070;
	bfe.u32 	%r19071, %r19063, 24, 8;
	cvt.u16.u32 	%rs12818, %r19071;
$L__BB3_35:
	ld.param.u32 	%r27809, [_ZN3cub18CUB_300001_SM_10006detail6reduce28DeviceReduceSingleTileKernelINS2_10policy_hubI4Itemj13Addition_funcE10Policy1000EPS5_S9_iS6_S5_S5_N4cuda3std3__410__identityEEEvT0_T1_T2_T3_T4_T6__param_2];
	cvt.u32.u16 	%r19412, %rs13073;
	and.b32  	%r19413, %r19412, 255;
	and.b16  	%rs12153, %rs13072, 255;
	mul.wide.u16 	%r19414, %rs12153, 256;
	or.b32  	%r19415, %r19414, %r19413;
	cvt.u32.u16 	%r19416, %rs13071;
	shl.b32 	%r19417, %r19416, 16;
	and.b32  	%r19418, %r19417, 16711680;
	or.b32  	%r19419, %r19415, %r19418;
	cvt.u32.u16 	%r19420, %rs13070;
	shl.b32 	%r19421, %r19420, 24;
	or.b32  	%r19093, %r19419, %r19421;
	cvt.u32.u16 	%r19422, %rs13069;
	and.b32  	%r19423, %r19422, 255;
	and.b16  	%rs12154, %rs13068, 255;
	mul.wide.u16 	%r19424, %rs12154, 256;
	or.b32  	%r19425, %r19424, %r19423;
	cvt.u32.u16 	%r19426, %rs13067;
	shl.b32 	%r19427, %r19426, 16;
	and.b32  	%r19428, %r19427, 16711680;
	or.b32  	%r19429, %r19425, %r19428;
	cvt.u32.u16 	%r19430, %rs13066;
	shl.b32 	%r19431, %r19430, 24;
	or.b32  	%r19098, %r19429, %r19431;
	cvt.u32.u16 	%r19432, %rs13065;
	and.b32  	%r19433, %r19432, 255;
	and.b16  	%rs12155, %rs13064, 255;
	mul.wide.u16 	%r19434, %rs12155, 256;
	or.b32  	%r19435, %r19434, %r19433;
	cvt.u32.u16 	%r19436, %rs13063;
	shl.b32 	%r19437, %r19436, 16;
	and.b32  	%r19438, %r19437, 16711680;
	or.b32  	%r19439, %r19435, %r19438;
	cvt.u32.u16 	%r19440, %rs13062;
	shl.b32 	%r19441, %r19440, 24;
	or.b32  	%r19103, %r19439, %r19441;
	cvt.u32.u16 	%r19442, %rs13061;
	and.b32  	%r19443, %r19442, 255;
	and.b16  	%rs12156, %rs13060, 255;
	mul.wide.u16 	%r19444, %rs12156, 256;
	or.b32  	%r19445, %r19444, %r19443;
	cvt.u32.u16 	%r19446, %rs13059;
	shl.b32 	%r19447, %r19446, 16;
	and.b32  	%r19448, %r19447, 16711680;
	or.b32  	%r19449, %r19445, %r19448;
	cvt.u32.u16 	%r19450, %rs13058;
	shl.b32 	%r19451, %r19450, 24;
	or.b32  	%r19108, %r19449, %r19451;
	cvt.u32.u16 	%r19452, %rs13057;
	and.b32  	%r19453, %r19452, 255;
	and.b16  	%rs12157, %rs13056, 255;
	mul.wide.u16 	%r19454, %rs12157, 256;
	or.b32  	%r19455, %r19454, %r19453;
	cvt.u32.u16 	%r19456, %rs13055;
	shl.b32 	%r19457, %r19456, 16;
	and.b32  	%r19458, %r19457, 16711680;
	or.b32  	%r19459, %r19455, %r19458;
	cvt.u32.u16 	%r19460, %rs13054;
	shl.b32 	%r19461, %r19460, 24;
	or.b32  	%r19113, %r19459, %r19461;
	cvt.u32.u16 	%r19462, %rs13053;
	and.b32  	%r19463, %r19462, 255;
	and.b16  	%rs12158, %rs13052, 255;
	mul.wide.u16 	%r19464, %rs12158, 256;
	or.b32  	%r19465, %r19464, %r19463;
	cvt.u32.u16 	%r19466, %rs13051;
	shl.b32 	%r19467, %r19466, 16;
	and.b32  	%r19468, %r19467, 16711680;
	or.b32  	%r19469, %r19465, %r19468;
	cvt.u32.u16 	%r19470, %rs13050;
	shl.b32 	%r19471, %r19470, 24;
	or.b32  	%r19118, %r19469, %r19471;
	cvt.u32.u16 	%r19472, %rs13049;
	and.b32  	%r19473, %r19472, 255;
	and.b16  	%rs12159, %rs13048, 255;
	mul.wide.u16 	%r19474, %rs12159, 256;
	or.b32  	%r19475, %r19474, %r19473;
	cvt.u32.u16 	%r19476, %rs13047;
	shl.b32 	%r19477, %r19476, 16;
	and.b32  	%r19478, %r19477, 16711680;
	or.b32  	%r19479, %r19475, %r19478;
	cvt.u32.u16 	%r19480, %rs13046;
	shl.b32 	%r19481, %r19480, 24;
	or.b32  	%r19123, %r19479, %r19481;
	cvt.u32.u16 	%r19482, %rs13045;
	and.b32  	%r19483, %r19482, 255;
	and.b16  	%rs12160, %rs13044, 255;
	mul.wide.u16 	%r19484, %rs12160, 256;
	or.b32  	%r19485, %r19484, %r19483;
	cvt.u32.u16 	%r19486, %rs13043;
	shl.b32 	%r19487, %r19486, 16;
	and.b32  	%r19488, %r19487, 16711680;
	or.b32  	%r19489, %r19485, %r19488;
	cvt.u32.u16 	%r19490, %rs13042;
	shl.b32 	%r19491, %r19490, 24;
	or.b32  	%r19128, %r19489, %r19491;
	cvt.u32.u16 	%r19492, %rs13041;
	and.b32  	%r19493, %r19492, 255;
	and.b16  	%rs12161, %rs13040, 255;
	mul.wide.u16 	%r19494, %rs12161, 256;
	or.b32  	%r19495, %r19494, %r19493;
	cvt.u32.u16 	%r19496, %rs13039;
	shl.b32 	%r19497, %r19496, 16;
	and.b32  	%r19498, %r19497, 16711680;
	or.b32  	%r19499, %r19495, %r19498;
	cvt.u32.u16 	%r19500, %rs13038;
	shl.b32 	%r19501, %r19500, 24;
	or.b32  	%r19133, %r19499, %r19501;
	cvt.u32.u16 	%r19502, %rs13037;
	and.b32  	%r19503, %r19502, 255;
	and.b16  	%rs12162, %rs13036, 255;
	mul.wide.u16 	%r19504, %rs12162, 256;
	or.b32  	%r19505, %r19504, %r19503;
	cvt.u32.u16 	%r19506, %rs13035;
	shl.b32 	%r19507, %r19506, 16;
	and.b32  	%r19508, %r19507, 16711680;
	or.b32  	%r19509, %r19505, %r19508;
	cvt.u32.u16 	%r19510, %rs13034;
	shl.b32 	%r19511, %r19510, 24;
	or.b32  	%r19138, %r19509, %r19511;
	cvt.u32.u16 	%r19512, %rs13033;
	and.b32  	%r19513, %r19512, 255;
	and.b16  	%rs12163, %rs13032, 255;
	mul.wide.u16 	%r19514, %rs12163, 256;
	or.b32  	%r19515, %r19514, %r19513;
	cvt.u32.u16 	%r19516, %rs13031;
	shl.b32 	%r19517, %r19516, 16;
	and.b32  	%r19518, %r19517, 16711680;
	or.b32  	%r19519, %r19515, %r19518;
	cvt.u32.u16 	%r19520, %rs13030;
	shl.b32 	%r19521, %r19520, 24;
	or.b32  	%r19143, %r19519, %r19521;
	cvt.u32.u16 	%r19522, %rs13029;
	and.b32  	%r19523, %r19522, 255;
	and.b16  	%rs12164, %rs13028, 255;
	mul.wide.u16 	%r19524, %rs12164, 256;
	or.b32  	%r19525, %r19524, %r19523;
	cvt.u32.u16 	%r19526, %rs13027;
	shl.b32 	%r19527, %r19526, 16;
	and.b32  	%r19528, %r19527, 16711680;
	or.b32  	%r19529, %r19525, %r19528;
	cvt.u32.u16 	%r19530, %rs13026;
	shl.b32 	%r19531, %r19530, 24;
	or.b32  	%r19148, %r19529, %r19531;
	cvt.u32.u16 	%r19532, %rs13025;
	and.b32  	%r19533, %r19532, 255;
	and.b16  	%rs12165, %rs13024, 255;
	mul.wide.u16 	%r19534, %rs12165, 256;
	or.b32  	%r19535, %r19534, %r19533;
	cvt.u32.u16 	%r19536, %rs13023;
	shl.b32 	%r19537, %r19536, 16;
	and.b32  	%r19538, %r19537, 16711680;
	or.b32  	%r19539, %r19535, %r19538;
	cvt.u32.u16 	%r19540, %rs13022;
	shl.b32 	%r19541, %r19540, 24;
	or.b32  	%r19153, %r19539, %r19541;
	cvt.u32.u16 	%r19542, %rs13021;
	and.b32  	%r19543, %r19542, 255;
	and.b16  	%rs12166, %rs13020, 255;
	mul.wide.u16 	%r19544, %rs12166, 256;
	or.b32  	%r19545, %r19544, %r19543;
	cvt.u32.u16 	%r19546, %rs13019;
	shl.b32 	%r19547, %r19546, 16;
	and.b32  	%r19548, %r19547, 16711680;
	or.b32  	%r19549, %r19545, %r19548;
	cvt.u32.u16 	%r19550, %rs13018;
	shl.b32 	%r19551, %r19550, 24;
	or.b32  	%r19158, %r19549, %r19551;
	cvt.u32.u16 	%r19552, %rs13017;
	and.b32  	%r19553, %r19552, 255;
	and.b16  	%rs12167, %rs13016, 255;
	mul.wide.u16 	%r19554, %rs12167, 256;
	or.b32  	%r19555, %r19554, %r19553;
	cvt.u32.u16 	%r19556, %rs13015;
	shl.b32 	%r19557, %r19556, 16;
	and.b32  	%r19558, %r19557, 16711680;
	or.b32  	%r19559, %r19555, %r19558;
	cvt.u32.u16 	%r19560, %rs13014;
	shl.b32 	%r19561, %r19560, 24;
	or.b32  	%r19163, %r19559, %r19561;
	cvt.u32.u16 	%r19562, %rs13013;
	and.b32  	%r19563, %r19562, 255;
	and.b16  	%rs12168, %rs13012, 255;
	mul.wide.u16 	%r19564, %rs12168, 256;
	or.b32  	%r19565, %r19564, %r19563;
	cvt.u32.u16 	%r19566, %rs13011;
	shl.b32 	%r19567, %r19566, 16;
	and.b32  	%r19568, %r19567, 16711680;
	or.b32  	%r19569, %r19565, %r19568;
	cvt.u32.u16 	%r19570, %rs13010;
	shl.b32 	%r19571, %r19570, 24;
	or.b32  	%r19168, %r19569, %r19571;
	cvt.u32.u16 	%r19572, %rs13009;
	and.b32  	%r19573, %r19572, 255;
	and.b16  	%rs12169, %rs13008, 255;
	mul.wide.u16 	%r19574, %rs12169, 256;
	or.b32  	%r19575, %r19574, %r19573;
	cvt.u32.u16 	%r19576, %rs13007;
	shl.b32 	%r19577, %r19576, 16;
	and.b32  	%r19578, %r19577, 16711680;
	or.b32  	%r19579, %r19575, %r19578;
	cvt.u32.u16 	%r19580, %rs13006;
	shl.b32 	%r19581, %r19580, 24;
	or.b32  	%r19173, %r19579, %r19581;
	cvt.u32.u16 	%r19582, %rs13005;
	and.b32  	%r19583, %r19582, 255;
	and.b16  	%rs12170, %rs13004, 255;
	mul.wide.u16 	%r19584, %rs12170, 256;
	or.b32  	%r19585, %r19584, %r19583;
	cvt.u32.u16 	%r19586, %rs13003;
	shl.b32 	%r19587, %r19586, 16;
	and.b32  	%r19588, %r19587, 16711680;
	or.b32  	%r19589, %r19585, %r19588;
	cvt.u32.u16 	%r19590, %rs13002;
	shl.b32 	%r19591, %r19590, 24;
	or.b32  	%r19178, %r19589, %r19591;
	cvt.u32.u16 	%r19592, %rs13001;
	and.b32  	%r19593, %r19592, 255;
	and.b16  	%rs12171, %rs13000, 255;
	mul.wide.u16 	%r19594, %rs12171, 256;
	or.b32  	%r19595, %r19594, %r19593;
	cvt.u32.u16 	%r19596, %rs12999;
	shl.b32 	%r19597, %r19596, 16;
	and.b32  	%r19598, %r19597, 16711680;
	or.b32  	%r19599, %r19595, %r19598;
	cvt.u32.u16 	%r19600, %rs12998;
	shl.b32 	%r19601, %r19600, 24;
	or.b32  	%r19183, %r19599, %r19601;
	cvt.u32.u16 	%r19602, %rs12997;
	and.b32  	%r19603, %r19602, 255;
	and.b16  	%rs12172, %rs12996, 255;
	mul.wide.u16 	%r19604, %rs12172, 256;
	or.b32  	%r19605, %r19604, %r19603;
	cvt.u32.u16 	%r19606, %rs12995;
	shl.b32 	%r19607, %r19606, 16;
	and.b32  	%r19608, %r19607, 16711680;
	or.b32  	%r19609, %r19605, %r19608;
	cvt.u32.u16 	%r19610, %rs12994;
	shl.b32 	%r19611, %r19610, 24;
	or.b32  	%r19188, %r19609, %r19611;
	cvt.u32.u16 	%r19612, %rs12993;
	and.b32  	%r19613, %r19612, 255;
	and.b16  	%rs12173, %rs12992, 255;
	mul.wide.u16 	%r19614, %rs12173, 256;
	or.b32  	%r19615, %r19614, %r19613;
	cvt.u32.u16 	%r19616, %rs12991;
	shl.b32 	%r19617, %r19616, 16;
	and.b32  	%r19618, %r19617, 16711680;
	or.b32  	%r19619, %r19615, %r19618;
	cvt.u32.u16 	%r19620, %rs12990;
	shl.b32 	%r19621, %r19620, 24;
	or.b32  	%r19193, %r19619, %r19621;
	cvt.u32.u16 	%r19622, %rs12989;
	and.b32  	%r19623, %r19622, 255;
	and.b16  	%rs12174, %rs12988, 255;
	mul.wide.u16 	%r19624, %rs12174, 256;
	or.b32  	%r19625, %r19624, %r19623;
	cvt.u32.u16 	%r19626, %rs12987;
	shl.b32 	%r19627, %r19626, 16;
	and.b32  	%r19628, %r19627, 16711680;
	or.b32  	%r19629, %r19625, %r19628;
	cvt.u32.u16 	%r19630, %rs12986;
	shl.b32 	%r19631, %r19630, 24;
	or.b32  	%r19198, %r19629, %r19631;
	cvt.u32.u16 	%r19632, %rs12985;
	and.b32  	%r19633, %r19632, 255;
	and.b16  	%rs12175, %rs12984, 255;
	mul.wide.u16 	%r19634, %rs12175, 256;
	or.b32  	%r19635, %r19634, %r19633;
	cvt.u32.u16 	%r19636, %rs12983;
	shl.b32 	%r19637, %r19636, 16;
	and.b32  	%r19638, %r19637, 16711680;
	or.b32  	%r19639, %r19635, %r19638;
	cvt.u32.u16 	%r19640, %rs12982;
	shl.b32 	%r19641, %r19640, 24;
	or.b32  	%r19203, %r19639, %r19641;
	cvt.u32.u16 	%r19642, %rs12981;
	and.b32  	%r19643, %r19642, 255;
	and.b16  	%rs12176, %rs12980, 255;
	mul.wide.u16 	%r19644, %rs12176, 256;
	or.b32  	%r19645, %r19644, %r19643;
	cvt.u32.u16 	%r19646, %rs12979;
	shl.b32 	%r19647, %r19646, 16;
	and.b32  	%r19648, %r19647, 16711680;
	or.b32  	%r19649, %r19645, %r19648;
	cvt.u32.u16 	%r19650, %rs12978;
	shl.b32 	%r19651, %r19650, 24;
	or.b32  	%r19208, %r19649, %r19651;
	cvt.u32.u16 	%r19652, %rs12977;
	and.b32  	%r19653, %r19652, 255;
	and.b16  	%rs12177, %rs12976, 255;
	mul.wide.u16 	%r19654, %rs12177, 256;
	or.b32  	%r19655, %r19654, %r19653;
	cvt.u32.u16 	%r19656, %rs12975;
	shl.b32 	%r19657, %r19656, 16;
	and.b32  	%r19658, %r19657, 16711680;
	or.b32  	%r19659, %r19655, %r19658;
	cvt.u32.u16 	%r19660, %rs12974;
	shl.b32 	%r19661, %r19660, 24;
	or.b32  	%r19213, %r19659, %r19661;
	cvt.u32.u16 	%r19662, %rs12973;
	and.b32  	%r19663, %r19662, 255;
	and.b16  	%rs12178, %rs12972, 255;
	mul.wide.u16 	%r19664, %rs12178, 256;
	or.b32  	%r19665, %r19664, %r19663;
	cvt.u32.u16 	%r19666, %rs12971;
	shl.b32 	%r19667, %r19666, 16;
	and.b32  	%r19668, %r19667, 16711680;
	or.b32  	%r19669, %r19665, %r19668;
	cvt.u32.u16 	%r19670, %rs12970;
	shl.b32 	%r19671, %r19670, 24;
	or.b32  	%r19218, %r19669, %r19671;
	cvt.u32.u16 	%r19672, %rs12969;
	and.b32  	%r19673, %r19672, 255;
	and.b16  	%rs12179, %rs12968, 255;
	mul.wide.u16 	%r19674, %rs12179, 256;
	or.b32  	%r19675, %r19674, %r19673;
	cvt.u32.u16 	%r19676, %rs12967;
	shl.b32 	%r19677, %r19676, 16;
	and.b32  	%r19678, %r19677, 16711680;
	or.b32  	%r19679, %r19675, %r19678;
	cvt.u32.u16 	%r19680, %rs12966;
	shl.b32 	%r19681, %r19680, 24;
	or.b32  	%r19223, %r19679, %r19681;
	cvt.u32.u16 	%r19682, %rs12965;
	and.b32  	%r19683, %r19682, 255;
	and.b16  	%rs12180, %rs12964, 255;
	mul.wide.u16 	%r19684, %rs12180, 256;
	or.b32  	%r19685, %r19684, %r19683;
	cvt.u32.u16 	%r19686, %rs12963;
	shl.b32 	%r19687, %r19686, 16;
	and.b32  	%r19688, %r19687, 16711680;
	or.b32  	%r19689, %r19685, %r19688;
	cvt.u32.u16 	%r19690, %rs12962;
	shl.b32 	%r19691, %r19690, 24;
	or.b32  	%r19228, %r19689, %r19691;
	cvt.u32.u16 	%r19692, %rs12961;
	and.b32  	%r19693, %r19692, 255;
	and.b16  	%rs12181, %rs12960, 255;
	mul.wide.u16 	%r19694, %rs12181, 256;
	or.b32  	%r19695, %r19694, %r19693;
	cvt.u32.u16 	%r19696, %rs12959;
	shl.b32 	%r19697, %r19696, 16;
	and.b32  	%r19698, %r19697, 16711680;
	or.b32  	%r19699, %r19695, %r19698;
	cvt.u32.u16 	%r19700, %rs12958;
	shl.b32 	%r19701, %r19700, 24;
	or.b32  	%r19233, %r19699, %r19701;
	cvt.u32.u16 	%r19702, %rs12957;
	and.b32  	%r19703, %r19702, 255;
	and.b16  	%rs12182, %rs12956, 255;
	mul.wide.u16 	%r19704, %rs12182, 256;
	or.b32  	%r19705, %r19704, %r19703;
	cvt.u32.u16 	%r19706, %rs12955;
	shl.b32 	%r19707, %r19706, 16;
	and.b32  	%r19708, %r19707, 16711680;
	or.b32  	%r19709, %r19705, %r19708;
	cvt.u32.u16 	%r19710, %rs12954;
	shl.b32 	%r19711, %r19710, 24;
	or.b32  	%r19238, %r19709, %r19711;
	cvt.u32.u16 	%r19712, %rs12953;
	and.b32  	%r19713, %r19712, 255;
	and.b16  	%rs12183, %rs12952, 255;
	mul.wide.u16 	%r19714, %rs12183, 256;
	or.b32  	%r19715, %r19714, %r19713;
	cvt.u32.u16 	%r19716, %rs12951;
	shl.b32 	%r19717, %r19716, 16;
	and.b32  	%r19718, %r19717, 16711680;
	or.b32  	%r19719, %r19715, %r19718;
	cvt.u32.u16 	%r19720, %rs12950;
	shl.b32 	%r19721, %r19720, 24;
	or.b32  	%r19243, %r19719, %r19721;
	cvt.u32.u16 	%r19722, %rs12949;
	and.b32  	%r19723, %r19722, 255;
	and.b16  	%rs12184, %rs12948, 255;
	mul.wide.u16 	%r19724, %rs12184, 256;
	or.b32  	%r19725, %r19724, %r19723;
	cvt.u32.u16 	%r19726, %rs12947;
	shl.b32 	%r19727, %r19726, 16;
	and.b32  	%r19728, %r19727, 16711680;
	or.b32  	%r19729, %r19725, %r19728;
	cvt.u32.u16 	%r19730, %rs12946;
	shl.b32 	%r19731, %r19730, 24;
	or.b32  	%r19248, %r19729, %r19731;
	cvt.u32.u16 	%r19732, %rs12945;
	and.b32  	%r19733, %r19732, 255;
	and.b16  	%rs12185, %rs12944, 255;
	mul.wide.u16 	%r19734, %rs12185, 256;
	or.b32  	%r19735, %r19734, %r19733;
	cvt.u32.u16 	%r19736, %rs12943;
	shl.b32 	%r19737, %r19736, 16;
	and.b32  	%r19738, %r19737, 16711680;
	or.b32  	%r19739, %r19735, %r19738;
	cvt.u32.u16 	%r19740, %rs12942;
	shl.b32 	%r19741, %r19740, 24;
	or.b32  	%r19253, %r19739, %r19741;
	cvt.u32.u16 	%r19742, %rs12941;
	and.b32  	%r19743, %r19742, 255;
	and.b16  	%rs12186, %rs12940, 255;
	mul.wide.u16 	%r19744, %rs12186, 256;
	or.b32  	%r19745, %r19744, %r19743;
	cvt.u32.u16 	%r19746, %rs12939;
	shl.b32 	%r19747, %r19746, 16;
	and.b32  	%r19748, %r19747, 16711680;
	or.b32  	%r19749, %r19745, %r19748;
	cvt.u32.u16 	%r19750, %rs12938;
	shl.b32 	%r19751, %r19750, 24;
	or.b32  	%r19258, %r19749, %r19751;
	cvt.u32.u16 	%r19752, %rs12937;
	and.b32  	%r19753, %r19752, 255;
	and.b16  	%rs12187, %rs12936, 255;
	mul.wide.u16 	%r19754, %rs12187, 256;
	or.b32  	%r19755, %r19754, %r19753;
	cvt.u32.u16 	%r19756, %rs12935;
	shl.b32 	%r19757, %r19756, 16;
	and.b32  	%r19758, %r19757, 16711680;
	or.b32  	%r19759, %r19755, %r19758;
	cvt.u32.u16 	%r19760, %rs12934;
	shl.b32 	%r19761, %r19760, 24;
	or.b32  	%r19263, %r19759, %r19761;
	cvt.u32.u16 	%r19762, %rs12933;
	and.b32  	%r19763, %r19762, 255;
	and.b16  	%rs12188, %rs12932, 255;
	mul.wide.u16 	%r19764, %rs12188, 256;
	or.b32  	%r19765, %r19764, %r19763;
	cvt.u32.u16 	%r19766, %rs12931;
	shl.b32 	%r19767, %r19766, 16;
	and.b32  	%r19768, %r19767, 16711680;
	or.b32  	%r19769, %r19765, %r19768;
	cvt.u32.u16 	%r19770, %rs12930;
	shl.b32 	%r19771, %r19770, 24;
	or.b32  	%r19268, %r19769, %r19771;
	cvt.u32.u16 	%r19772, %rs12929;
	and.b32  	%r19773, %r19772, 255;
	and.b16  	%rs12189, %rs12928, 255;
	mul.wide.u16 	%r19774, %rs12189, 256;
	or.b32  	%r19775, %r19774, %r19773;
	cvt.u32.u16 	%r19776, %rs12927;
	shl.b32 	%r19777, %r19776, 16;
	and.b32  	%r19778, %r19777, 16711680;
	or.b32  	%r19779, %r19775, %r19778;
	cvt.u32.u16 	%r19780, %rs12926;
	shl.b32 	%r19781, %r19780, 24;
	or.b32  	%r19273, %r19779, %r19781;
	cvt.u32.u16 	%r19782, %rs12925;
	and.b32  	%r19783, %r19782, 255;
	and.b16  	%rs12190, %rs12924, 255;
	mul.wide.u16 	%r19784, %rs12190, 256;
	or.b32  	%r19785, %r19784, %r19783;
	cvt.u32.u16 	%r19786, %rs12923;
	shl.b32 	%r19787, %r19786, 16;
	and.b32  	%r19788, %r19787, 16711680;
	or.b32  	%r19789, %r19785, %r19788;
	cvt.u32.u16 	%r19790, %rs12922;
	shl.b32 	%r19791, %r19790, 24;
	or.b32  	%r19278, %r19789, %r19791;
	cvt.u32.u16 	%r19792, %rs12921;
	and.b32  	%r19793, %r19792, 255;
	and.b16  	%rs12191, %rs12920, 255;
	mul.wide.u16 	%r19794, %rs12191, 256;
	or.b32  	%r19795, %r19794, %r19793;
	cvt.u32.u16 	%r19796, %rs12919;
	shl.b32 	%r19797, %r19796, 16;
	and.b32  	%r19798, %r19797, 16711680;
	or.b32  	%r19799, %r19795, %r19798;
	cvt.u32.u16 	%r19800, %rs12918;
	shl.b32 	%r19801, %r19800, 24;
	or.b32  	%r19283, %r19799, %r19801;
	cvt.u32.u16 	%r19802, %rs12917;
	and.b32  	%r19803, %r19802, 255;
	and.b16  	%rs12192, %rs12916, 255;
	mul.wide.u16 	%r19804, %rs12192, 256;
	or.b32  	%r19805, %r19804, %r19803;
	cvt.u32.u16 	%r19806, %rs12915;
	shl.b32 	%r19807, %r19806, 16;
	and.b32  	%r19808, %r19807, 16711680;
	or.b32  	%r19809, %r19805, %r19808;
	cvt.u32.u16 	%r19810, %rs12914;
	shl.b32 	%r19811, %r19810, 24;
	or.b32  	%r19288, %r19809, %r19811;
	cvt.u32.u16 	%r19812, %rs12913;
	and.b32  	%r19813, %r19812, 255;
	and.b16  	%rs12193, %rs12912, 255;
	mul.wide.u16 	%r19814, %rs12193, 256;
	or.b32  	%r19815, %r19814, %r19813;
	cvt.u32.u16 	%r19816, %rs12911;
	shl.b32 	%r19817, %r19816, 16;
	and.b32  	%r19818, %r19817, 16711680;
	or.b32  	%r19819, %r19815, %r19818;
	cvt.u32.u16 	%r19820, %rs12910;
	shl.b32 	%r19821, %r19820, 24;
	or.b32  	%r19293, %r19819, %r19821;
	cvt.u32.u16 	%r19822, %rs12909;
	and.b32  	%r19823, %r19822, 255;
	and.b16  	%rs12194, %rs12908, 255;
	mul.wide.u16 	%r19824, %rs12194, 256;
	or.b32  	%r19825, %r19824, %r19823;
	cvt.u32.u16 	%r19826, %rs12907;
	shl.b32 	%r19827, %r19826, 16;
	and.b32  	%r19828, %r19827, 16711680;
	or.b32  	%r19829, %r19825, %r19828;
	cvt.u32.u16 	%r19830, %rs12906;
	shl.b32 	%r19831, %r19830, 24;
	or.b32  	%r19298, %r19829, %r19831;
	cvt.u32.u16 	%r19832, %rs12905;
	and.b32  	%r19833, %r19832, 255;
	and.b16  	%rs12195, %rs12904, 255;
	mul.wide.u16 	%r19834, %rs12195, 256;
	or.b32  	%r19835, %r19834, %r19833;
	cvt.u32.u16 	%r19836, %rs12903;
	shl.b32 	%r19837, %r19836, 16;
	and.b32  	%r19838, %r19837, 16711680;
	or.b32  	%r19839, %r19835, %r19838;
	cvt.u32.u16 	%r19840, %rs12902;
	shl.b32 	%r19841, %r19840, 24;
	or.b32  	%r19303, %r19839, %r19841;
	cvt.u32.u16 	%r19842, %rs12901;
	and.b32  	%r19843, %r19842, 255;
	and.b16  	%rs12196, %rs12900, 255;
	mul.wide.u16 	%r19844, %rs12196, 256;
	or.b32  	%r19845, %r19844, %r19843;
	cvt.u32.u16 	%r19846, %rs12899;
	shl.b32 	%r19847, %r19846, 16;
	and.b32  	%r19848, %r19847, 16711680;
	or.b32  	%r19849, %r19845, %r19848;
	cvt.u32.u16 	%r19850, %rs12898;
	shl.b32 	%r19851, %r19850, 24;
	or.b32  	%r19308, %r19849, %r19851;
	cvt.u32.u16 	%r19852, %rs12897;
	and.b32  	%r19853, %r19852, 255;
	and.b16  	%rs12197, %rs12896, 255;
	mul.wide.u16 	%r19854, %rs12197, 256;
	or.b32  	%r19855, %r19854, %r19853;
	cvt.u32.u16 	%r19856, %rs12895;
	shl.b32 	%r19857, %r19856, 16;
	and.b32  	%r19858, %r19857, 16711680;
	or.b32  	%r19859, %r19855, %r19858;
	cvt.u32.u16 	%r19860, %rs12894;
	shl.b32 	%r19861, %r19860, 24;
	or.b32  	%r19313, %r19859, %r19861;
	cvt.u32.u16 	%r19862, %rs12893;
	and.b32  	%r19863, %r19862, 255;
	and.b16  	%rs12198, %rs12892, 255;
	mul.wide.u16 	%r19864, %rs12198, 256;
	or.b32  	%r19865, %r19864, %r19863;
	cvt.u32.u16 	%r19866, %rs12891;
	shl.b32 	%r19867, %r19866, 16;
	and.b32  	%r19868, %r19867, 16711680;
	or.b32  	%r19869, %r19865, %r19868;
	cvt.u32.u16 	%r19870, %rs12890;
	shl.b32 	%r19871, %r19870, 24;
	or.b32  	%r19318, %r19869, %r19871;
	cvt.u32.u16 	%r19872, %rs12889;
	and.b32  	%r19873, %r19872, 255;
	and.b16  	%rs12199, %rs12888, 255;
	mul.wide.u16 	%r19874, %rs12199, 256;
	or.b32  	%r19875, %r19874, %r19873;
	cvt.u32.u16 	%r19876, %rs12887;
	shl.b32 	%r19877, %r19876, 16;
	and.b32  	%r19878, %r19877, 16711680;
	or.b32  	%r19879, %r19875, %r19878;
	cvt.u32.u16 	%r19880, %rs12886;
	shl.b32 	%r19881, %r19880, 24;
	or.b32  	%r19323, %r19879, %r19881;
	cvt.u32.u16 	%r19882, %rs12885;
	and.b32  	%r19883, %r19882, 255;
	and.b16  	%rs12200, %rs12884, 255;
	mul.wide.u16 	%r19884, %rs12200, 256;
	or.b32  	%r19885, %r19884, %r19883;
	cvt.u32.u16 	%r19886, %rs12883;
	shl.b32 	%r19887, %r19886, 16;
	and.b32  	%r19888, %r19887, 16711680;
	or.b32  	%r19889, %r19885, %r19888;
	cvt.u32.u16 	%r19890, %rs12882;
	shl.b32 	%r19891, %r19890, 24;
	or.b32  	%r19328, %r19889, %r19891;
	cvt.u32.u16 	%r19892, %rs12881;
	and.b32  	%r19893, %r19892, 255;
	and.b16  	%rs12201, %rs12880, 255;
	mul.wide.u16 	%r19894, %rs12201, 256;
	or.b32  	%r19895, %r19894, %r19893;
	cvt.u32.u16 	%r19896, %rs12879;
	shl.b32 	%r19897, %r19896, 16;
	and.b32  	%r19898, %r19897, 16711680;
	or.b32  	%r19899, %r19895, %r19898;
	cvt.u32.u16 	%r19900, %rs12878;
	shl.b32 	%r19901, %r19900, 24;
	or.b32  	%r19333, %r19899, %r19901;
	cvt.u32.u16 	%r19902, %rs12877;
	and.b32  	%r19903, %r19902, 255;
	and.b16  	%rs12202, %rs12876, 255;
	mul.wide.u16 	%r19904, %rs12202, 256;
	or.b32  	%r19905, %r19904, %r19903;
	cvt.u32.u16 	%r19906, %rs12875;
	shl.b32 	%r19907, %r19906, 16;
	and.b32  	%r19908, %r19907, 16711680;
	or.b32  	%r19909, %r19905, %r19908;
	cvt.u32.u16 	%r19910, %rs12874;
	shl.b32 	%r19911, %r19910, 24;
	or.b32  	%r19338, %r19909, %r19911;
	cvt.u32.u16 	%r19912, %rs12873;
	and.b32  	%r19913, %r19912, 255;
	and.b16  	%rs12203, %rs12872, 255;
	mul.wide.u16 	%r19914, %rs12203, 256;
	or.b32  	%r19915, %r19914, %r19913;
	cvt.u32.u16 	%r19916, %rs12871;
	shl.b32 	%r19917, %r19916, 16;
	and.b32  	%r19918, %r19917, 16711680;
	or.b32  	%r19919, %r19915, %r19918;
	cvt.u32.u16 	%r19920, %rs12870;
	shl.b32 	%r19921, %r19920, 24;
	or.b32  	%r19343, %r19919, %r19921;
	cvt.u32.u16 	%r19922, %rs12869;
	and.b32  	%r19923, %r19922, 255;
	and.b16  	%rs12204, %rs12868, 255;
	mul.wide.u16 	%r19924, %rs12204, 256;
	or.b32  	%r19925, %r19924, %r19923;
	cvt.u32.u16 	%r19926, %rs12867;
	shl.b32 	%r19927, %r19926, 16;
	and.b32  	%r19928, %r19927, 16711680;
	or.b32  	%r19929, %r19925, %r19928;
	cvt.u32.u16 	%r19930, %rs12866;
	shl.b32 	%r19931, %r19930, 24;
	or.b32  	%r19348, %r19929, %r19931;
	cvt.u32.u16 	%r19932, %rs12865;
	and.b32  	%r19933, %r19932, 255;
	and.b16  	%rs12205, %rs12864, 255;
	mul.wide.u16 	%r19934, %rs12205, 256;
	or.b32  	%r19935, %r19934, %r19933;
	cvt.u32.u16 	%r19936, %rs12863;
	shl.b32 	%r19937, %r19936, 16;
	and.b32  	%r19938, %r19937, 16711680;
	or.b32  	%r19939, %r19935, %r19938;
	cvt.u32.u16 	%r19940, %rs12862;
	shl.b32 	%r19941, %r19940, 24;
	or.b32  	%r19353, %r19939, %r19941;
	cvt.u32.u16 	%r19942, %rs12861;
	and.b32  	%r19943, %r19942, 255;
	and.b16  	%rs12206, %rs12860, 255;
	mul.wide.u16 	%r19944, %rs12206, 256;
	or.b32  	%r19945, %r19944, %r19943;
	cvt.u32.u16 	%r19946, %rs12859;
	shl.b32 	%r19947, %r19946, 16;
	and.b32  	%r19948, %r19947, 16711680;
	or.b32  	%r19949, %r19945, %r19948;
	cvt.u32.u16 	%r19950, %rs12858;
	shl.b32 	%r19951, %r19950, 24;
	or.b32  	%r19358, %r19949, %r19951;
	cvt.u32.u16 	%r19952, %rs12857;
	and.b32  	%r19953, %r19952, 255;
	and.b16  	%rs12207, %rs12856, 255;
	mul.wide.u16 	%r19954, %rs12207, 256;
	or.b32  	%r19955, %r19954, %r19953;
	cvt.u32.u16 	%r19956, %rs12855;
	shl.b32 	%r19957, %r19956, 16;
	and.b32  	%r19958, %r19957, 16711680;
	or.b32  	%r19959, %r19955, %r19958;
	cvt.u32.u16 	%r19960, %rs12854;
	shl.b32 	%r19961, %r19960, 24;
	or.b32  	%r19363, %r19959, %r19961;
	cvt.u32.u16 	%r19962, %rs12853;
	and.b32  	%r19963, %r19962, 255;
	and.b16  	%rs12208, %rs12852, 255;
	mul.wide.u16 	%r19964, %rs12208, 256;
	or.b32  	%r19965, %r19964, %r19963;
	cvt.u32.u16 	%r19966, %rs12851;
	shl.b32 	%r19967, %r19966, 16;
	and.b32  	%r19968, %r19967, 16711680;
	or.b32  	%r19969, %r19965, %r19968;
	cvt.u32.u16 	%r19970, %rs12850;
	shl.b32 	%r19971, %r19970, 24;
	or.b32  	%r19368, %r19969, %r19971;
	cvt.u32.u16 	%r19972, %rs12849;
	and.b32  	%r19973, %r19972, 255;
	and.b16  	%rs12209, %rs12848, 255;
	mul.wide.u16 	%r19974, %rs12209, 256;
	or.b32  	%r19975, %r19974, %r19973;
	cvt.u32.u16 	%r19976, %rs12847;
	shl.b32 	%r19977, %r19976, 16;
	and.b32  	%r19978, %r19977, 16711680;
	or.b32  	%r19979, %r19975, %r19978;
	cvt.u32.u16 	%r19980, %rs12846;
	shl.b32 	%r19981, %r19980, 24;
	or.b32  	%r19373, %r19979, %r19981;
	cvt.u32.u16 	%r19982, %rs12845;
	and.b32  	%r19983, %r19982, 255;
	and.b16  	%rs12210, %rs12844, 255;
	mul.wide.u16 	%r19984, %rs12210, 256;
	or.b32  	%r19985, %r19984, %r19983;
	cvt.u32.u16 	%r19986, %rs12843;
	shl.b32 	%r19987, %r19986, 16;
	and.b32  	%r19988, %r19987, 16711680;
	or.b32  	%r19989, %r19985, %r19988;
	cvt.u32.u16 	%r19990, %rs12842;
	shl.b32 	%r19991, %r19990, 24;
	or.b32  	%r19378, %r19989, %r19991;
	cvt.u32.u16 	%r19992, %rs12841;
	and.b32  	%r19993, %r19992, 255;
	and.b16  	%rs12211, %rs12840, 255;
	mul.wide.u16 	%r19994, %rs12211, 256;
	or.b32  	%r19995, %r19994, %r19993;
	cvt.u32.u16 	%r19996, %rs12839;
	shl.b32 	%r19997, %r19996, 16;
	and.b32  	%r19998, %r19997, 16711680;
	or.b32  	%r19999, %r19995, %r19998;
	cvt.u32.u16 	%r20000, %rs12838;
	shl.b32 	%r20001, %r20000, 24;
	or.b32  	%r19383, %r19999, %r20001;
	cvt.u32.u16 	%r20002, %rs12837;
	and.b32  	%r20003, %r20002, 255;
	and.b16  	%rs12212, %rs12836, 255;
	mul.wide.u16 	%r20004, %rs12212, 256;
	or.b32  	%r20005, %r20004, %r20003;
	cvt.u32.u16 	%r20006, %rs12835;
	shl.b32 	%r20007, %r20006, 16;
	and.b32  	%r20008, %r20007, 16711680;
	or.b32  	%r20009, %r20005, %r20008;
	cvt.u32.u16 	%r20010, %rs12834;
	shl.b32 	%r20011, %r20010, 24;
	or.b32  	%r19388, %r20009, %r20011;
	cvt.u32.u16 	%r20012, %rs12833;
	and.b32  	%r20013, %r20012, 255;
	and.b16  	%rs12213, %rs12832, 255;
	mul.wide.u16 	%r20014, %rs12213, 256;
	or.b32  	%r20015, %r20014, %r20013;
	cvt.u32.u16 	%r20016, %rs12831;
	shl.b32 	%r20017, %r20016, 16;
	and.b32  	%r20018, %r20017, 16711680;
	or.b32  	%r20019, %r20015, %r20018;
	cvt.u32.u16 	%r20020, %rs12830;
	shl.b32 	%r20021, %r20020, 24;
	or.b32  	%r19393, %r20019, %r20021;
	cvt.u32.u16 	%r20022, %rs12829;
	and.b32  	%r20023, %r20022, 255;
	and.b16  	%rs12214, %rs12828, 255;
	mul.wide.u16 	%r20024, %rs12214, 256;
	or.b32  	%r20025, %r20024, %r20023;
	cvt.u32.u16 	%r20026, %rs12827;
	shl.b32 	%r20027, %r20026, 16;
	and.b32  	%r20028, %r20027, 16711680;
	or.b32  	%r20029, %r20025, %r20028;
	cvt.u32.u16 	%r20030, %rs12826;
	shl.b32 	%r20031, %r20030, 24;
	or.b32  	%r19398, %r20029, %r20031;
	cvt.u32.u16 	%r20032, %rs12825;
	and.b32  	%r20033, %r20032, 255;
	and.b16  	%rs12215, %rs12824, 255;
	mul.wide.u16 	%r20034, %rs12215, 256;
	or.b32  	%r20035, %r20034, %r20033;
	cvt.u32.u16 	%r20036, %rs12823;
	shl.b32 	%r20037, %r20036, 16;
	and.b32  	%r20038, %r20037, 16711680;
	or.b32  	%r20039, %r20035, %r20038;
	cvt.u32.u16 	%r20040, %rs12822;
	shl.b32 	%r20041, %r20040, 24;
	or.b32  	%r19403, %r20039, %r20041;
	cvt.u32.u16 	%r20042, %rs12821;
	and.b32  	%r20043, %r20042, 255;
	and.b16  	%rs12216, %rs12820, 255;
	mul.wide.u16 	%r20044, %rs12216, 256;
	or.b32  	%r20045, %r20044, %r20043;
	cvt.u32.u16 	%r20046, %rs12819;
	shl.b32 	%r20047, %r20046, 16;
	and.b32  	%r20048, %r20047, 16711680;
	or.b32  	%r20049, %r20045, %r20048;
	cvt.u32.u16 	%r20050, %rs12818;
	shl.b32 	%r20051, %r20050, 24;
	or.b32  	%r19408, %r20049, %r20051;
	mov.u32 	%r20052, %tid.x;
	and.b32  	%r20053, %r20052, 992;
	add.s32 	%r20054, %r20053, 32;
	setp.gt.s32 	%p73, %r20054, %r27809;
	not.b32 	%r20055, %r20053;
	add.s32 	%r20056, %r27809, %r20055;
	selp.b32 	%r19410, %r20056, 31, %p73;
	mov.b32 	%r19409, 8;
	mov.b32 	%r19411, -1;
	// begin inline asm
	shfl.sync.down.b32 %r19072, %r27825, %r19409, %r19410, %r19411;
	// end inline asm
	// begin inline asm
	shfl.sync.down.b32 %r19077, %r19078, %r19409, %r19410, %r19411;
	// end inline asm
	mov.b64 	%rd956, %fd78;
	mov.b64 	{%r19083, %r19088}, %rd956;
	// begin inline asm
	shfl.sync.down.b32 %r19082, %r19083, %r19409, %r19410, %r19411;
	// end inline asm
	// begin inline asm
	shfl.sync.down.b32 %r19087, %r19088, %r19409, %r19410, %r19411;
	// end inline asm
	// begin inline asm
	shfl.sync.down.b32 %r19092, %r19093, %r19409, %r19410, %r19411;
	// end inline asm
	// begin inline asm
	shfl.sync.down.b32 %r19097, %r19098, %r19409, %r19410, %r19411;
	// end inline asm
	// begin inline asm
	shfl.sync.down.b32 %r19102, %r19103, %r19409, %r19410, %r19411;
	// end inline asm
	// begin inline asm
	shfl.sync.down.b32 %r19107, %r19108, %r19409, %r19410, %r19411;
	// end inline asm
	// begin inline asm
	shfl.sync.down.b32 %r19112, %r19113, %r19409, %r19410, %r19411;
	// end inline asm
	// begin inline asm
	shfl.sync.down.b32 %r19117, %r19118, %r19409, %r19410, %r19411;
	// end inline asm
	// begin inline asm
	shfl.sync.down.b32 %r19122, %r19123, %r19409, %r19410, %r19411;
	// end inline asm
	// begin inline asm
	shfl.sync.down.b32 %r19127, %r19128, %r19409, %r19410, %r19411;
	// end inline asm
	// begin inline asm
	shfl.sync.down.b32 %r19132, %r19133, %r19409, %r19410, %r19411;
	// end inline asm
	// begin inline asm
	shfl.sync.down.b32 %r19137, %r19138, %r19409, %r19410, %r19411;
	// end inline asm
	// begin inline asm
	shfl.sync.down.b32 %r19142, %r19143, %r19409, %r19410, %r19411;
	// end inline asm
	// begin inline asm
	shfl.sync.down.b32 %r19147, %r19148, %r19409, %r19410, %r19411;
	// end inline asm
	// begin inline asm
	shfl.sync.down.b32 %r19152, %r19153, %r19409, %r19410, %r19411;
	// end inline asm
	// begin inline asm
	shfl.sync.down.b32 %r19157, %r19158, %r19409, %r19410, %r19411;
	// end inline asm
	// begin inline asm
	shfl.sync.down.b32 %r19162, %r19163, %r19409, %r19410, %r19411;
	// end inline asm
	// begin inline asm
	shfl.sync.down.b32 %r19167, %r19168, %r19409, %r19410, %r19411;
	// end inline asm
	// begin inline asm
	shfl.sync.down.b32 %r19172, %r19173, %r19409, %r19410, %r19411;
	// end inline asm
	// begin inline asm
	shfl.sync.down.b32 %r19177, %r19178, %r19409, %r19410, %r19411;
	// end inline asm
	// begin inline asm
	shfl.sync.down.b32 %r19182, %r19183, %r19409, %r19410, %r19411;
	// end inline asm
	// begin inline asm
	shfl.sync.down.b32 %r19187, %r19188, %r19409, %r19410, %r19411;
	// end inline asm
	// begin inline asm
	shfl.sync.down.b32 %r19192, %r19193, %r19409, %r19410, %r19411;
	// end inline asm
	// begin inline asm
	shfl.sync.down.b32 %r19197, %r19198, %r19409, %r19410, %r19411;
	// end inline asm
	// begin inline asm
	shfl.sync.down.b32 %r19202, %r19203, %r19409, %r19410, %r19411;
	// end inline asm
	// begin inline asm
	shfl.sync.down.b32 %r19207, %r19208, %r19409, %r19410, %r19411;
	// end inline asm
	// begin inline asm
	shfl.sync.down.b32 %r19212, %r19213, %r19409, %r19410, %r19411;
	// end inline asm
	// begin inline asm
	shfl.sync.down.b32 %r19217, %r19218, %r19409, %r19410, %r19411;
	// end inline asm
	// begin inline asm
	shfl.sync.down.b32 %r19222, %r19223, %r19409, %r19410, %r19411;
	// end inline asm
	// begin inline asm
	shfl.sync.down.b32 %r19227, %r19228, %r19409, %r19410, %r19411;
	// end inline asm
	// begin inline asm
	shfl.sync.down.b32 %r19232, %r19233, %r19409, %r19410, %r19411;
	// end inline asm
	// begin inline asm
	shfl.sync.down.b32 %r19237, %r19238, %r19409, %r19410, %r19411;
	// end inline asm
	// begin inline asm
	shfl.sync.down.b32 %r19242, %r19243, %r19409, %r19410, %r19411;
	// end inline asm
	// begin inline asm
	shfl.sync.down.b32 %r19247, %r19248, %r19409, %r19410, %r19411;
	// end inline asm
	// begin inline asm
	shfl.sync.down.b32 %r19252, %r19253, %r19409, %r19410, %r19411;
	// end inline asm
	// begin inline asm
	shfl.sync.down.b32 %r19257, %r19258, %r19409, %r19410, %r19411;
	// end inline asm
	// begin inline asm
	shfl.sync.down.b32 %r19262, %r19263, %r19409, %r19410, %r19411;
	// end inline asm
	// begin inline asm
	shfl.sync.down.b32 %r19267, %r19268, %r19409, %r19410, %r19411;
	// end inline asm
	// begin inline asm
	shfl.sync.down.b32 %r19272, %r19273, %r19409, %r19410, %r19411;
	// end inline asm
	// begin inline asm
	shfl.sync.down.b32 %r19277, %r19278, %r19409, %r19410, %r19411;
	// end inline asm
	// begin inline asm
	shfl.sync.down.b32 %r19282, %r19283, %r19409, %r19410, %r19411;
	// end inline asm
	// begin inline asm
	shfl.sync.down.b32 %r19287, %r19288, %r19409, %r19410, %r19411;
	// end inline asm
	// begin inline asm
	shfl.sync.down.b32 %r19292, %r19293, %r19409, %r19410, %r19411;
	// end inline asm
	// begin inline asm
	shfl.sync.down.b32 %r19297, %r19298, %r19409, %r19410, %r19411;
	// end inline asm
	// begin inline asm
	shfl.sync.down.b32 %r19302, %r19303, %r19409, %r19410, %r19411;
	// end inline asm
	// begin inline asm
	shfl.sync.down.b32 %r19307, %r19308, %r19409, %r19410, %r19411;
	// end inline asm
	// begin inline asm
	shfl.sync.down.b32 %r19312, %r19313, %r19409, %r19410, %r19411;
	// end inline asm
	// begin inline asm
	shfl.sync.down.b32 %r19317, %r19318, %r19409, %r19410, %r19411;
	// end inline asm
	// begin inline asm
	shfl.sync.down.b32 %r19322, %r19323, %r19409, %r19410, %r19411;
	// end inline asm
	// begin inline asm
	shfl.sync.down.b32 %r19327, %r19328, %r19409, %r19410, %r19411;
	// end inline asm
	// begin inline asm
	shfl.sync.down.b32 %r19332, %r19333, %r19409, %r19410, %r19411;
	// end inline asm
	// begin inline asm
	shfl.sync.down.b32 %r19337, %r19338, %r19409, %r19410, %r19411;
	// end inline asm
	// begin inline asm
	shfl.sync.down.b32 %r19342, %r19343, %r19409, %r19410, %r19411;
	// end inline asm
	// begin inline asm
	shfl.sync.down.b32 %r19347, %r19348, %r19409, %r19410, %r19411;
	// end inline asm
	// begin inline asm
	shfl.sync.down.b32 %r19352, %r19353, %r19409, %r19410, %r19411;
	// end inline asm
	// begin inline asm
	shfl.sync.down.b32 %r19357, %r19358, %r19409, %r19410, %r19411;
	// end inline asm
	// begin inline asm
	shfl.sync.down.b32 %r19362, %r19363, %r19409, %r19410, %r19411;
	// end inline asm
	// begin inline asm
	shfl.sync.down.b32 %r19367, %r19368, %r19409, %r19410, %r19411;
	// end inline asm
	// begin inline asm
	shfl.sync.down.b32 %r19372, %r19373, %r19409, %r19410, %r19411;
	// end inline asm
	// begin inline asm
	shfl.sync.down.b32 %r19377, %r19378, %r19409, %r19410, %r19411;
	// end inline asm
	// begin inline asm
	shfl.sync.down.b32 %r19382, %r19383, %r19409, %r19410, %r19411;
	// end inline asm
	// begin inline asm
	shfl.sync.down.b32 %r19387, %r19388, %r19409, %r19410, %r19411;
	// end inline asm
	// begin inline asm
	shfl.sync.down.b32 %r19392, %r19393, %r19409, %r19410, %r19411;
	// end inline asm
	// begin inline asm
	shfl.sync.down.b32 %r19397, %r19398, %r19409, %r19410, %r19411;
	// end inline asm
	// begin inline asm
	shfl.sync.down.b32 %r19402, %r19403, %r19409, %r19410, %r19411;
	// end inline asm
	// begin inline asm
	shfl.sync.down.b32 %r19407, %r19408, %r19409, %r19410, %r19411;
	// end inline asm
	add.s32 	%r20057, %r13804, 8;
	setp.gt.s32 	%p74, %r20057, %r19410;
	@%p74 bra 	$L__BB3_42;
	cvt.u16.u32 	%rs13845, %r19092;
	mov.b64 	%rd957, {%r19082, %r19087};
	mov.b64 	%fd15, %rd957;
	st.local.u32 	[%rd4], %r19072;
	st.local.v2.u32 	[%rd4+8], {%r19082, %r19087};
	st.local.v2.b32 	[%rd4+16], {%r19092, %r19097};
	st.local.v2.b32 	[%rd4+24], {%r19102, %r19107};
	st.local.v2.b32 	[%rd4+32], {%r19112, %r19117};
	st.local.v2.b32 	[%rd4+40], {%r19122, %r19127};
	st.local.v2.b32 	[%rd4+48], {%r19132, %r19137};
	st.local.v2.b32 	[%rd4+56], {%r19142, %r19147};
	st.local.v2.b32 	[%rd4+64], {%r19152, %r19157};
	st.local.v2.b32 	[%rd4+72], {%r19162, %r19167};
	st.local.v2.b32 	[%rd4+80], {%r19172, %r19177};
	st.local.v2.b32 	[%rd4+88], {%r19182, %r19187};
	st.local.v2.b32 	[%rd4+96], {%r19192, %r19197};
	st.local.v2.b32 	[%rd4+104], {%r19202, %r19207};
	st.local.v2.b32 	[%rd4+112], {%r19212, %r19217};
	st.local.v2.b32 	[%rd4+120], {%r19222, %r19227};
	st.local.v2.b32 	[%rd4+128], {%r19232, %r19237};
	st.local.v2.b32 	[%rd4+136], {%r19242, %r19247};
	st.local.v2.b32 	[%rd4+144], {%r19252, %r19257};
	st.local.v2.b32 	[%rd4+152], {%r19262, %r19267};
	st.local.v2.b32 	[%rd4+160], {%r19272, %r19277};
	st.local.v2.b32 	[%rd4+168], {%r19282, %r19287};
	st.local.v2.b32 	[%rd4+176], {%r19292, %r19297};
	st.local.v2.b32 	[%rd4+184], {%r19302, %r19307};
	st.local.v2.b32 	[%rd4+192], {%r19312, %r19317};
	st.local.v2.b32 	[%rd4+200], {%r19322, %r19327};
	st.local.v2.b32 	[%rd4+208], {%r19332, %r19337};
	st.local.v2.b32 	[%rd4+216], {%r19342, %r19347};
	st.local.v2.b32 	[%rd4+224], {%r19352, %r19357};
	st.local.v2.b32 	[%rd4+232], {%r19362, %r19367};
	st.local.v2.b32 	[%rd4+240], {%r19372, %r19377};
	st.local.v2.b32 	[%rd4+248], {%r19382, %r19387};
	st.local.v2.b32 	[%rd4+256], {%r19392, %r19397};
	st.local.v2.b32 	[%rd4+264], {%r19402, %r19407};
	st.local.u32 	[%rd3], %r27825;
	st.local.f64 	[%rd3+8], %fd78;
	cvt.u32.u16 	%r20059, %rs13066;
	cvt.u32.u16 	%r20060, %rs13067;
	prmt.b32 	%r20061, %r20060, %r20059, 0x3340U;
	cvt.u32.u16 	%r20062, %rs13068;
	cvt.u32.u16 	%r20063, %rs13069;
	prmt.b32 	%r20064, %r20063, %r20062, 0x3340U;
	prmt.b32 	%r20065, %r20064, %r20061, 0x5410U;
	cvt.u32.u16 	%r20066, %rs13070;
	cvt.u32.u16 	%r20067, %rs13071;
	prmt.b32 	%r20068, %r20067, %r20066, 0x3340U;
	cvt.u32.u16 	%r20069, %rs13072;
	cvt.u32.u16 	%r20070, %rs13073;
	prmt.b32 	%r20071, %r20070, %r20069, 0x3340U;
	prmt.b32 	%r20072, %r20071, %r20068, 0x5410U;
	st.local.v2.b32 	[%rd3+16], {%r20072, %r20065};
	cvt.u32.u16 	%r20073, %rs13058;
	cvt.u32.u16 	%r20074, %rs13059;
	prmt.b32 	%r20075, %r20074, %r20073, 0x3340U;
	cvt.u32.u16 	%r20076, %rs13060;
	cvt.u32.u16 	%r20077, %rs13061;
	prmt.b32 	%r20078, %r20077, %r20076, 0x3340U;
	prmt.b32 	%r20079, %r20078, %r20075, 0x5410U;
	cvt.u32.u16 	%r20080, %rs13062;
	cvt.u32.u16 	%r20081, %rs13063;
	prmt.b32 	%r20082, %r20081, %r20080, 0x3340U;
	cvt.u32.u16 	%r20083, %rs13064;
	cvt.u32.u16 	%r20084, %rs13065;
	prmt.b32 	%r20085, %r20084, %r20083, 0x3340U;
	prmt.b32 	%r20086, %r20085, %r20082, 0x5410U;
	st.local.v2.b32 	[%rd3+24], {%r20086, %r20079};
	cvt.u32.u16 	%r20087, %rs13050;
	cvt.u32.u16 	%r20088, %rs13051;
	prmt.b32 	%r20089, %r20088, %r20087, 0x3340U;
	cvt.u32.u16 	%r20090, %rs13052;
	cvt.u32.u16 	%r20091, %rs13053;
	prmt.b32 	%r20092, %r20091, %r20090, 0x3340U;
	prmt.b32 	%r20093, %r20092, %r20089, 0x5410U;
	cvt.u32.u16 	%r20094, %rs13054;
	cvt.u32.u16 	%r20095, %rs13055;
	prmt.b32 	%r20096, %r20095, %r20094, 0x3340U;
	cvt.u32.u16 	%r20097, %rs13056;
	cvt.u32.u16 	%r20098, %rs13057;
	prmt.b32 	%r20099, %r20098, %r20097, 0x3340U;
	prmt.b32 	%r20100, %r20099, %r20096, 0x5410U;
	st.local.v2.b32 	[%rd3+32], {%r20100, %r20093};
	cvt.u32.u16 	%r20101, %rs13042;
	cvt.u32.u16 	%r20102, %rs13043;
	prmt.b32 	%r20103, %r20102, %r20101, 0x3340U;
	cvt.u32.u16 	%r20104, %rs13044;
	cvt.u32.u16 	%r20105, %rs13045;
	prmt.b32 	%r20106, %r20105, %r20104, 0x3340U;
	prmt.b32 	%r20107, %r20106, %r20103, 0x5410U;
	cvt.u32.u16 	%r20108, %rs13046;
	cvt.u32.u16 	%r20109, %rs13047;
	prmt.b32 	%r20110, %r20109, %r20108, 0x3340U;
	cvt.u32.u16 	%r20111, %rs13048;
	cvt.u32.u16 	%r20112, %rs13049;
	prmt.b32 	%r20113, %r20112, %r20111, 0x3340U;
	prmt.b32 	%r20114, %r20113, %r20110, 0x5410U;
	st.local.v2.b32 	[%rd3+40], {%r20114, %r20107};
	cvt.u32.u16 	%r20115, %rs13034;
	cvt.u32.u16 	%r20116, %rs13035;
	prmt.b32 	%r20117, %r20116, %r20115, 0x3340U;
	cvt.u32.u16 	%r20118, %rs13036;
	cvt.u32.u16 	%r20119, %rs13037;
	prmt.b32 	%r20120, %r20119, %r20118, 0x3340U;
	prmt.b32 	%r20121, %r20120, %r20117, 0x5410U;
	cvt.u32.u16 	%r20122, %rs13038;
	cvt.u32.u16 	%r20123, %rs13039;
	prmt.b32 	%r20124, %r20123, %r20122, 0x3340U;
	cvt.u32.u16 	%r20125, %rs13040;
	cvt.u32.u16 	%r20126, %rs13041;
	prmt.b32 	%r20127, %r20126, %r20125, 0x3340U;
	prmt.b32 	%r20128, %r20127, %r20124, 0x5410U;
	st.local.v2.b32 	[%rd3+48], {%r20128, %r20121};
	cvt.u32.u16 	%r20129, %rs13026;
	cvt.u32.u16 	%r20130, %rs13027;
	prmt.b32 	%r20131, %r20130, %r20129, 0x3340U;
	cvt.u32.u16 	%r20132, %rs13028;
	cvt.u32.u16 	%r20133, %rs13029;
	prmt.b32 	%r20134, %r20133, %r20132, 0x3340U;
	prmt.b32 	%r20135, %r20134, %r20131, 0x5410U;
	cvt.u32.u16 	%r20136, %rs13030;
	cvt.u32.u16 	%r20137, %rs13031;
	prmt.b32 	%r20138, %r20137, %r20136, 0x3340U;
	cvt.u32.u16 	%r20139, %rs13032;
	cvt.u32.u16 	%r20140, %rs13033;
	prmt.b32 	%r20141, %r20140, %r20139, 0x3340U;
	prmt.b32 	%r20142, %r20141, %r20138, 0x5410U;
	st.local.v2.b32 	[%rd3+56], {%r20142, %r20135};
	cvt.u32.u16 	%r20143, %rs13018;
	cvt.u32.u16 	%r20144, %rs13019;
	prmt.b32 	%r20145, %r20144, %r20143, 0x3340U;
	cvt.u32.u16 	%r20146, %rs13020;
	cvt.u32.u16 	%r20147, %rs13021;
	prmt.b32 	%r20148, %r20147, %r20146, 0x3340U;
	prmt.b32 	%r20149, %r20148, %r20145, 0x5410U;
	cvt.u32.u16 	%r20150, %rs13022;
	cvt.u32.u16 	%r20151, %rs13023;
	prmt.b32 	%r20152, %r20151, %r20150, 0x3340U;
	cvt.u32.u16 	%r20153, %rs13024;
	cvt.u32.u16 	%r20154, %rs13025;
	prmt.b32 	%r20155, %r20154, %r20153, 0x3340U;
	prmt.b32 	%r20156, %r20155, %r20152, 0x5410U;
	st.local.v2.b32 	[%rd3+64], {%r20156, %r20149};
	cvt.u32.u16 	%r20157, %rs13010;
	cvt.u32.u16 	%r20158, %rs13011;
	prmt.b32 	%r20159, %r20158, %r20157, 0x3340U;
	cvt.u32.u16 	%r20160, %rs13012;
	cvt.u32.u16 	%r20161, %rs13013;
	prmt.b32 	%r20162, %r20161, %r20160, 0x3340U;
	prmt.b32 	%r20163, %r20162, %r20159, 0x5410U;
	cvt.u32.u16 	%r20164, %rs13014;
	cvt.u32.u16 	%r20165, %rs13015;
	prmt.b32 	%r20166, %r20165, %r20164, 0x3340U;
	cvt.u32.u16 	%r20167, %rs13016;
	cvt.u32.u16 	%r20168, %rs13017;
	prmt.b32 	%r20169, %r20168, %r20167, 0x3340U;
	prmt.b32 	%r20170, %r20169, %r20166, 0x5410U;
	st.local.v2.b32 	[%rd3+72], {%r20170, %r20163};
	cvt.u32.u16 	%r20171, %rs13002;
	cvt.u32.u16 	%r20172, %rs13003;
	prmt.b32 	%r20173, %r20172, %r20171, 0x3340U;
	cvt.u32.u16 	%r20174, %rs13004;
	cvt.u32.u16 	%r20175, %rs13005;
	prmt.b32 	%r20176, %r20175, %r20174, 0x3340U;
	prmt.b32 	%r20177, %r20176, %r20173, 0x5410U;
	cvt.u32.u16 	%r20178, %rs13006;
	cvt.u32.u16 	%r20179, %rs13007;
	prmt.b32 	%r20180, %r20179, %r20178, 0x3340U;
	cvt.u32.u16 	%r20181, %rs13008;
	cvt.u32.u16 	%r20182, %rs13009;
	prmt.b32 	%r20183, %r20182, %r20181, 0x3340U;
	prmt.b32 	%r20184, %r20183, %r20180, 0x5410U;
	st.local.v2.b32 	[%rd3+80], {%r20184, %r20177};
	cvt.u32.u16 	%r20185, %rs12994;
	cvt.u32.u16 	%r20186, %rs12995;
	prmt.b32 	%r20187, %r20186, %r20185, 0x3340U;
	cvt.u32.u16 	%r20188, %rs12996;
	cvt.u32.u16 	%r20189, %rs12997;
	prmt.b32 	%r20190, %r20189, %r20188, 0x3340U;
	prmt.b32 	%r20191, %r20190, %r20187, 0x5410U;
	cvt.u32.u16 	%r20192, %rs12998;
	cvt.u32.u16 	%r20193, %rs12999;
	prmt.b32 	%r20194, %r20193, %r20192, 0x3340U;
	cvt.u32.u16 	%r20195, %rs13000;
	cvt.u32.u16 	%r20196, %rs13001;
	prmt.b32 	%r20197, %r20196, %r20195, 0x3340U;
	prmt.b32 	%r20198, %r20197, %r20194, 0x5410U;
	st.local.v2.b32 	[%rd3+88], {%r20198, %r20191};
	cvt.u32.u16 	%r20199, %rs12986;
	cvt.u32.u16 	%r20200, %rs12987;
	prmt.b32 	%r20201, %r20200, %r20199, 0x3340U;
	cvt.u32.u16 	%r20202, %rs12988;
	cvt.u32.u16 	%r20203, %rs12989;
	prmt.b32 	%r20204, %r20203, %r20202, 0x3340U;
	prmt.b32 	%r20205, %r20204, %r20201, 0x5410U;
	cvt.u32.u16 	%r20206, %rs12990;
	cvt.u32.u16 	%r20207, %rs12991;
	prmt.b32 	%r20208, %r20207, %r20206, 0x3340U;
	cvt.u32.u16 	%r20209, %rs12992;
	cvt.u32.u16 	%r20210, %rs12993;
	prmt.b32 	%r20211, %r20210, %r20209, 0x3340U;
	prmt.b32 	%r20212, %r20211, %r20208, 0x5410U;
	st.local.v2.b32 	[%rd3+96], {%r20212, %r20205};
	cvt.u32.u16 	%r20213, %rs12978;
	cvt.u32.u16 	%r20214, %rs12979;
	prmt.b32 	%r20215, %r20214, %r20213, 0x3340U;
	cvt.u32.u16 	%r20216, %rs12980;
	cvt.u32.u16 	%r20217, %rs12981;
	prmt.b32 	%r20218, %r20217, %r20216, 0x3340U;
	prmt.b32 	%r20219, %r20218, %r20215, 0x5410U;
	cvt.u32.u16 	%r20220, %rs12982;
	cvt.u32.u16 	%r20221, %rs12983;
	prmt.b32 	%r20222, %r20221, %r20220, 0x3340U;
	cvt.u32.u16 	%r20223, %rs12984;
	cvt.u32.u16 	%r20224, %rs12985;
	prmt.b32 	%r20225, %r20224, %r20223, 0x3340U;
	prmt.b32 	%r20226, %r20225, %r20222, 0x5410U;
	st.local.v2.b32 	[%rd3+104], {%r20226, %r20219};
	cvt.u32.u16 	%r20227, %rs12970;
	cvt.u32.u16 	%r20228, %rs12971;
	prmt.b32 	%r20229, %r20228, %r20227, 0x3340U;
	cvt.u32.u16 	%r20230, %rs12972;
	cvt.u32.u16 	%r20231, %rs12973;
	prmt.b32 	%r20232, %r20231, %r20230, 0x3340U;
	prmt.b32 	%r20233, %r20232, %r20229, 0x5410U;
	cvt.u32.u16 	%r20234, %rs12974;
	cvt.u32.u16 	%r20235, %rs12975;
	prmt.b32 	%r20236, %r20235, %r20234, 0x3340U;
	cvt.u32.u16 	%r20237, %rs12976;
	cvt.u32.u16 	%r20238, %rs12977;
	prmt.b32 	%r20239, %r20238, %r20237, 0x3340U;
	prmt.b32 	%r20240, %r20239, %r20236, 0x5410U;
	st.local.v2.b32 	[%rd3+112], {%r20240, %r20233};
	cvt.u32.u16 	%r20241, %rs12962;
	cvt.u32.u16 	%r20242, %rs12963;
	prmt.b32 	%r20243, %r20242, %r20241, 0x3340U;
	cvt.u32.u16 	%r20244, %rs12964;
	cvt.u32.u16 	%r20245, %rs12965;
	prmt.b32 	%r20246, %r20245, %r20244, 0x3340U;
	prmt.b32 	%r20247, %r20246, %r20243, 0x5410U;
	cvt.u32.u16 	%r20248, %rs12966;
	cvt.u32.u16 	%r20249, %rs12967;
	prmt.b32 	%r20250, %r20249, %r20248, 0x3340U;
	cvt.u32.u16 	%r20251, %rs12968;
	cvt.u32.u16 	%r20252, %rs12969;
	prmt.b32 	%r20253, %r20252, %r20251, 0x3340U;
	prmt.b32 	%r20254, %r20253, %r20250, 0x5410U;
	st.local.v2.b32 	[%rd3+120], {%r20254, %r20247};
	cvt.u32.u16 	%r20255, %rs12954;
	cvt.u32.u16 	%r20256, %rs12955;
	prmt.b32 	%r20257, %r20256, %r20255, 0x3340U;
	cvt.u32.u16 	%r20258, %rs12956;
	cvt.u32.u16 	%r20259, %rs12957;
	prmt.b32 	%r20260, %r20259, %r20258, 0x3340U;
	prmt.b32 	%r20261, %r20260, %r20257, 0x5410U;
	cvt.u32.u16 	%r20262, %rs12958;
	cvt.u32.u16 	%r20263, %rs12959;
	prmt.b32 	%r20264, %r20263, %r20262, 0x3340U;
	cvt.u32.u16 	%r20265, %rs12960;
	cvt.u32.u16 	%r20266, %rs12961;
	prmt.b32 	%r20267, %r20266, %r20265, 0x3340U;
	prmt.b32 	%r20268, %r20267, %r20264, 0x5410U;
	st.local.v2.b32 	[%rd3+128], {%r20268, %r20261};
	cvt.u32.u16 	%r20269, %rs12946;
	cvt.u32.u16 	%r20270, %rs12947;
	prmt.b32 	%r20271, %r20270, %r20269, 0x3340U;
	cvt.u32.u16 	%r20272, %rs12948;
	cvt.u32.u16 	%r20273, %rs12949;
	prmt.b32 	%r20274, %r20273, %r20272, 0x3340U;
	prmt.b32 	%r20275, %r20274, %r20271, 0x5410U;
	cvt.u32.u16 	%r20276, %rs12950;
	cvt.u32.u16 	%r20277, %rs12951;
	prmt.b32 	%r20278, %r20277, %r20276, 0x3340U;
	cvt.u32.u16 	%r20279, %rs12952;
	cvt.u32.u16 	%r20280, %rs12953;
	prmt.b32 	%r20281, %r20280, %r20279, 0x3340U;
	prmt.b32 	%r20282, %r20281, %r20278, 0x5410U;
	st.local.v2.b32 	[%rd3+136], {%r20282, %r20275};
	cvt.u32.u16 	%r20283, %rs12938;
	cvt.u32.u16 	%r20284, %rs12939;
	prmt.b32 	%r20285, %r20284, %r20283, 0x3340U;
	cvt.u32.u16 	%r20286, %rs12940;
	cvt.u32.u16 	%r20287, %rs12941;
	prmt.b32 	%r20288, %r20287, %r20286, 0x3340U;
	prmt.b32 	%r20289, %r20288, %r20285, 0x5410U;
	cvt.u32.u16 	%r20290, %rs12942;
	cvt.u32.u16 	%r20291, %rs12943;
	prmt.b32 	%r20292, %r20291, %r20290, 0x3340U;
	cvt.u32.u16 	%r20293, %rs12944;
	cvt.u32.u16 	%r20294, %rs12945;
	prmt.b32 	%r20295, %r20294, %r20293, 0x3340U;
	prmt.b32 	%r20296, %r20295, %r20292, 0x5410U;
	st.local.v2.b32 	[%rd3+144], {%r20296, %r20289};
	cvt.u32.u16 	%r20297, %rs12930;
	cvt.u32.u16 	%r20298, %rs12931;
	prmt.b32 	%r20299, %r20298, %r20297, 0x3340U;
	cvt.u32.u16 	%r20300, %rs12932;
	cvt.u32.u16 	%r20301, %rs12933;
	prmt.b32 	%r20302, %r20301, %r20300, 0x3340U;
	prmt.b32 	%r20303, %r20302, %r20299, 0x5410U;
	cvt.u32.u16 	%r20304, %rs12934;
	cvt.u32.u16 	%r20305, %rs12935;
	prmt.b32 	%r20306, %r20305, %r20304, 0x3340U;
	cvt.u32.u16 	%r20307, %rs12936;
	cvt.u32.u16 	%r20308, %rs12937;
	prmt.b32 	%r20309, %r20308, %r20307, 0x3340U;
	prmt.b32 	%r20310, %r20309, %r20306, 0x5410U;
	st.local.v2.b32 	[%rd3+152], {%r20310, %r20303};
	cvt.u32.u16 	%r20311, %rs12922;
	cvt.u32.u16 	%r20312, %rs12923;
	prmt.b32 	%r20313, %r20312, %r20311, 0x3340U;
	cvt.u32.u16 	%r20314, %rs12924;
	cvt.u32.u16 	%r20315, %rs12925;
	prmt.b32 	%r20316, %r20315, %r20314, 0x3340U;
	prmt.b32 	%r20317, %r20316, %r20313, 0x5410U;
	cvt.u32.u16 	%r20318, %rs12926;
	cvt.u32.u16 	%r20319, %rs12927;
	prmt.b32 	%r20320, %r20319, %r20318, 0x3340U;
	cvt.u32.u16 	%r20321, %rs12928;
	cvt.u32.u16 	%r20322, %rs12929;
	prmt.b32 	%r20323, %r20322, %r20321, 0x3340U;
	prmt.b32 	%r20324, %r20323, %r20320, 0x5410U;
	st.local.v2.b32 	[%rd3+160], {%r20324, %r20317};
	cvt.u32.u16 	%r20325, %rs12914;
	cvt.u32.u16 	%r20326, %rs12915;
	prmt.b32 	%r20327, %r20326, %r20325, 0x3340U;
	cvt.u32.u16 	%r20328, %rs12916;
	cvt.u32.u16 	%r20329, %rs12917;
	prmt.b32 	%r20330, %r20329, %r20328, 0x3340U;
	prmt.b32 	%r20331, %r20330, %r20327, 0x5410U;
	cvt.u32.u16 	%r20332, %rs12918;
	cvt.u32.u16 	%r20333, %rs12919;
	prmt.b32 	%r20334, %r20333, %r20332, 0x3340U;
	cvt.u32.u16 	%r20335, %rs12920;
	cvt.u32.u16 	%r20336, %rs12921;
	prmt.b32 	%r20337, %r20336, %r20335, 0x3340U;
	prmt.b32 	%r20338, %r20337, %r20334, 0x5410U;
	st.local.v2.b32 	[%rd3+168], {%r20338, %r20331};
	cvt.u32.u16 	%r20339, %rs12906;
	cvt.u32.u16 	%r20340, %rs12907;
	prmt.b32 	%r20341, %r20340, %r20339, 0x3340U;
	cvt.u32.u16 	%r20342, %rs12908;
	cvt.u32.u16 	%r20343, %rs12909;
	prmt.b32 	%r20344, %r20343, %r20342, 0x3340U;
	prmt.b32 	%r20345, %r20344, %r20341, 0x5410U;
	cvt.u32.u16 	%r20346, %rs12910;
	cvt.u32.u16 	%r20347, %rs12911;
	prmt.b32 	%r20348, %r20347, %r20346, 0x3340U;
	cvt.u32.u16 	%r20349, %rs12912;
	cvt.u32.u16 	%r20350, %rs12913;
	prmt.b32 	%r20351, %r20350, %r20349, 0x3340U;
	prmt.b32 	%r20352, %r20351, %r20348, 0x5410U;
	st.local.v2.b32 	[%rd3+176], {%r20352, %r20345};
	cvt.u32.u16 	%r20353, %rs12898;
	cvt.u32.u16 	%r20354, %rs12899;
	prmt.b32 	%r20355, %r20354, %r20353, 0x3340U;
	cvt.u32.u16 	%r20356, %rs12900;
	cvt.u32.u16 	%r20357, %rs12901;
	prmt.b32 	%r20358, %r20357, %r20356, 0x3340U;
	prmt.b32 	%r20359, %r20358, %r20355, 0x5410U;
	cvt.u32.u16 	%r20360, %rs12902;
	cvt.u32.u16 	%r20361, %rs12903;
	prmt.b32 	%r20362, %r20361, %r20360, 0x3340U;
	cvt.u32.u16 	%r20363, %rs12904;
	cvt.u32.u16 	%r20364, %rs12905;
	prmt.b32 	%r20365, %r20364, %r20363, 0x3340U;
	prmt.b32 	%r20366, %r20365, %r20362, 0x5410U;
	st.local.v2.b32 	[%rd3+184], {%r20366, %r20359};
	cvt.u32.u16 	%r20367, %rs12890;
	cvt.u32.u16 	%r20368, %rs12891;
	prmt.b32 	%r20369, %r20368, %r20367, 0x3340U;
	cvt.u32.u16 	%r20370, %rs12892;
	cvt.u32.u16 	%r20371, %rs12893;
	prmt.b32 	%r20372, %r20371, %r20370, 0x3340U;
	prmt.b32 	%r20373, %r20372, %r20369, 0x5410U;
	cvt.u32.u16 	%r20374, %rs12894;
	cvt.u32.u16 	%r20375, %rs12895;
	prmt.b32 	%r20376, %r20375, %r20374, 0x3340U;
	cvt.u32.u16 	%r20377, %rs12896;
	cvt.u32.u16 	%r20378, %rs12897;
	prmt.b32 	%r20379, %r20378, %r20377, 0x3340U;
	prmt.b32 	%r20380, %r20379, %r20376, 0x5410U;
	st.local.v2.b32 	[%rd3+192], {%r20380, %r20373};
	cvt.u32.u16 	%r20381, %rs12882;
	cvt.u32.u16 	%r20382, %rs12883;
	prmt.b32 	%r20383, %r20382, %r20381, 0x3340U;
	cvt.u32.u16 	%r20384, %rs12884;
	cvt.u32.u16 	%r20385, %rs12885;
	prmt.b32 	%r20386, %r20385, %r20384, 0x3340U;
	prmt.b32 	%r20387, %r20386, %r20383, 0x5410U;
	cvt.u32.u16 	%r20388, %rs12886;
	cvt.u32.u16 	%r20389, %rs12887;
	prmt.b32 	%r20390, %r20389, %r20388, 0x3340U;
	cvt.u32.u16 	%r20391, %rs12888;
	cvt.u32.u16 	%r20392, %rs12889;
	prmt.b32 	%r20393, %r20392, %r20391, 0x3340U;
	prmt.b32 	%r20394, %r20393, %r20390, 0x5410U;
	st.local.v2.b32 	[%rd3+200], {%r20394, %r20387};
	cvt.u32.u16 	%r20395, %rs12874;
	cvt.u32.u16 	%r20396, %rs12875;
	prmt.b32 	%r20397, %r20396, %r20395, 0x3340U;
	cvt.u32.u16 	%r20398, %rs12876;
	cvt.u32.u16 	%r20399, %rs12877;
	prmt.b32 	%r20400, %r20399, %r20398, 0x3340U;
	prmt.b32 	%r20401, %r20400, %r20397, 0x5410U;
	cvt.u32.u16 	%r20402, %rs12878;
	cvt.u32.u16 	%r20403, %rs12879;
	prmt.b32 	%r20404, %r20403, %r20402, 0x3340U;
	cvt.u32.u16 	%r20405, %rs12880;
	cvt.u32.u16 	%r20406, %rs12881;
	prmt.b32 	%r20407, %r20406, %r20405, 0x3340U;
	prmt.b32 	%r20408, %r20407, %r20404, 0x5410U;
	st.local.v2.b32 	[%rd3+208], {%r20408, %r20401};
	cvt.u32.u16 	%r20409, %rs12866;
	cvt.u32.u16 	%r20410, %rs12867;
	prmt.b32 	%r20411, %r20410, %r20409, 0x3340U;
	cvt.u32.u16 	%r20412, %rs12868;
	cvt.u32.u16 	%r20413, %rs12869;
	prmt.b32 	%r20414, %r20413, %r20412, 0x3340U;
	prmt.b32 	%r20415, %r20414, %r20411, 0x5410U;
	cvt.u32.u16 	%r20416, %rs12870;
	cvt.u32.u16 	%r20417, %rs12871;
	prmt.b32 	%r20418, %r20417, %r20416, 0x3340U;
	cvt.u32.u16 	%r20419, %rs12872;
	cvt.u32.u16 	%r20420, %rs12873;
	prmt.b32 	%r20421, %r20420, %r20419, 0x3340U;
	prmt.b32 	%r20422, %r20421, %r20418, 0x5410U;
	st.local.v2.b32 	[%rd3+216], {%r20422, %r20415};
	cvt.u32.u16 	%r20423, %rs12858;
	cvt.u32.u16 	%r20424, %rs12859;
	prmt.b32 	%r20425, %r20424, %r20423, 0x3340U;
	cvt.u32.u16 	%r20426, %rs12860;
	cvt.u32.u16 	%r20427, %rs12861;
	prmt.b32 	%r20428, %r20427, %r20426, 0x3340U;
	prmt.b32 	%r20429, %r20428, %r20425, 0x5410U;
	cvt.u32.u16 	%r20430, %rs12862;
	cvt.u32.u16 	%r20431, %rs12863;
	prmt.b32 	%r20432, %r20431, %r20430, 0x3340U;
	cvt.u32.u16 	%r20433, %rs12864;
	cvt.u32.u16 	%r20434, %rs12865;
	prmt.b32 	%r20435, %r20434, %r20433, 0x3340U;
	prmt.b32 	%r20436, %r20435, %r20432, 0x5410U;
	st.local.v2.b32 	[%rd3+224], {%r20436, %r20429};
	cvt.u32.u16 	%r20437, %rs12850;
	cvt.u32.u16 	%r20438, %rs12851;
	prmt.b32 	%r20439, %r20438, %r20437, 0x3340U;
	cvt.u32.u16 	%r20440, %rs12852;
	cvt.u32.u16 	%r20441, %rs12853;
	prmt.b32 	%r20442, %r20441, %r20440, 0x3340U;
	prmt.b32 	%r20443, %r20442, %r20439, 0x5410U;
	cvt.u32.u16 	%r20444, %rs12854;
	cvt.u32.u16 	%r20445, %rs12855;
	prmt.b32 	%r20446, %r20445, %r20444, 0x3340U;
	cvt.u32.u16 	%r20447, %rs12856;
	cvt.u32.u16 	%r20448, %rs12857;
	prmt.b32 	%r20449, %r20448, %r20447, 0x3340U;
	prmt.b32 	%r20450, %r20449, %r20446, 0x5410U;
	st.local.v2.b32 	[%rd3+232], {%r20450, %r20443};
	cvt.u32.u16 	%r20451, %rs12842;
	cvt.u32.u16 	%r20452, %rs12843;
	prmt.b32 	%r20453, %r20452, %r20451, 0x3340U;
	cvt.u32.u16 	%r20454, %rs12844;
	cvt.u32.u16 	%r20455, %rs12845;
	prmt.b32 	%r20456, %r20455, %r20454, 0x3340U;
	prmt.b32 	%r20457, %r20456, %r20453, 0x5410U;
	cvt.u32.u16 	%r20458, %rs12846;
	cvt.u32.u16 	%r20459, %rs12847;
	prmt.b32 	%r20460, %r20459, %r20458, 0x3340U;
	cvt.u32.u16 	%r20461, %rs12848;
	cvt.u32.u16 	%r20462, %rs12849;
	prmt.b32 	%r20463, %r20462, %r20461, 0x3340U;
	prmt.b32 	%r20464, %r20463, %r20460, 0x5410U;
	st.local.v2.b32 	[%rd3+240], {%r20464, %r20457};
	cvt.u32.u16 	%r20465, %rs12834;
	cvt.u32.u16 	%r20466, %rs12835;
	prmt.b32 	%r20467, %r20466, %r20465, 0x3340U;
	cvt.u32.u16 	%r20468, %rs12836;
	cvt.u32.u16 	%r20469, %rs12837;
	prmt.b32 	%r20470, %r20469, %r20468, 0x3340U;
	prmt.b32 	%r20471, %r20470, %r20467, 0x5410U;
	cvt.u32.u16 	%r20472, %rs12838;
	cvt.u32.u16 	%r20473, %rs12839;
	prmt.b32 	%r20474, %r20473, %r20472, 0x3340U;
	cvt.u32.u16 	%r20475, %rs12840;
	cvt.u32.u16 	%r20476, %rs12841;
	prmt.b32 	%r20477, %r20476, %r20475, 0x3340U;
	prmt.b32 	%r20478, %r20477, %r20474, 0x5410U;
	st.local.v2.b32 	[%rd3+248], {%r20478, %r20471};
	cvt.u32.u16 	%r20479, %rs12826;
	cvt.u32.u16 	%r20480, %rs12827;
	prmt.b32 	%r20481, %r20480, %r20479, 0x3340U;
	cvt.u32.u16 	%r20482, %rs12828;
	cvt.u32.u16 	%r20483, %rs12829;
	prmt.b32 	%r20484, %r20483, %r20482, 0x3340U;
	prmt.b32 	%r20485, %r20484, %r20481, 0x5410U;
	cvt.u32.u16 	%r20486, %rs12830;
	cvt.u32.u16 	%r20487, %rs12831;
	prmt.b32 	%r20488, %r20487, %r20486, 0x3340U;
	cvt.u32.u16 	%r20489, %rs12832;
	cvt.u32.u16 	%r20490, %rs12833;
	prmt.b32 	%r20491, %r20490, %r20489, 0x3340U;
	prmt.b32 	%r20492, %r20491, %r20488, 0x5410U;
	st.local.v2.b32 	[%rd3+256], {%r20492, %r20485};
	cvt.u32.u16 	%r20493, %rs12818;
	cvt.u32.u16 	%r20494, %rs12819;
	prmt.b32 	%r20495, %r20494, %r20493, 0x3340U;
	cvt.u32.u16 	%r20496, %rs12820;
	cvt.u32.u16 	%r20497, %rs12821;
	prmt.b32 	%r20498, %r20497, %r20496, 0x3340U;
	prmt.b32 	%r20499, %r20498, %r20495, 0x5410U;
	cvt.u32.u16 	%r20500, %rs12822;
	cvt.u32.u16 	%r20501, %rs12823;
	prmt.b32 	%r20502, %r20501, %r20500, 0x3340U;
	cvt.u32.u16 	%r20503, %rs12824;
	cvt.u32.u16 	%r20504, %rs12825;
	prmt.b32 	%r20505, %r20504, %r20503, 0x3340U;
	prmt.b32 	%r20506, %r20505, %r20502, 0x5410U;
	st.local.v2.b32 	[%rd3+264], {%r20506, %r20499};
	mov.b32 	%r27841, 0;
$L__BB3_37:
	mov.u32 	%r27844, %r27841;
	cvt.u64.u32 	%rd958, %r27844;
	add.s64 	%rd959, %rd3, %rd958;
	ld.local.u8 	%rs12217, [%rd959+16];
	setp.ne.s16 	%p75, %rs12217, 0;
	add.s32 	%r27841, %r27844, 1;
	@%p75 bra 	$L__BB3_37;
	and.b16  	%rs12218, %rs13845, 255;
	setp.eq.s16 	%p76, %rs12218, 0;
	@%p76 bra 	$L__BB3_41;
	mov.b32 	%r27842, 0;
$L__BB3_40:
	cvt.u64.u32 	%rd960, %r27844;
	add.s64 	%rd961, %rd3, %rd960;
	st.local.u8 	[%rd961+16], %rs13845;
	add.s32 	%r27844, %r27844, 1;
	add.s32 	%r322, %r27842, 1;
	cvt.u64.u32 	%rd962, %r27842;
	add.s64 	%rd963, %rd4, %rd962;
	ld.local.u8 	%rs13845, [%rd963+17];
	setp.ne.s16 	%p77, %rs13845, 0;
	mov.u32 	%r27842, %r322;
	@%p77 bra 	$L__BB3_40;
$L__BB3_41:
	cvt.u64.u32 	%rd964, %r27844;
	add.s64 	%rd965, %rd3, %rd964;
	mov.b16 	%rs12219, 0;
	st.local.u8 	[%rd965+16], %rs12219;
	add.s32 	%r27825, %r27825, %r19072;
	st.local.u32 	[%rd3], %r27825;
	add.f64 	%fd78, %fd78, %fd15;
	st.local.f64 	[%rd3+8], %fd78;
	ld.local.v2.b32 	{%r20508, %r20509}, [%rd3+16];
	bfe.u32 	%r20510, %r20508, 0, 8;
	cvt.u16.u32 	%rs13073, %r20510;
	bfe.u32 	%r20511, %r20508, 8, 8;
	cvt.u16.u32 	%rs13072, %r20511;
	bfe.u32 	%r20512, %r20508, 16, 8;
	cvt.u16.u32 	%rs13071, %r20512;
	bfe.u32 	%r20513, %r20508, 24, 8;
	cvt.u16.u32 	%rs13070, %r20513;
	bfe.u32 	%r20514, %r20509, 0, 8;
	cvt.u16.u32 	%rs13069, %r20514;
	bfe.u32 	%r20515, %r20509, 8, 8;
	cvt.u16.u32 	%rs13068, %r20515;
	bfe.u32 	%r20516, %r20509, 16, 8;
	cvt.u16.u32 	%rs13067, %r20516;
	bfe.u32 	%r20517, %r20509, 24, 8;
	cvt.u16.u32 	%rs13066, %r20517;
	ld.local.v2.b32 	{%r20518, %r20519}, [%rd3+24];
	bfe.u32 	%r20520, %r20518, 0, 8;
	cvt.u16.u32 	%rs13065, %r20520;
	bfe.u32 	%r20521, %r20518, 8, 8;
	cvt.u16.u32 	%rs13064, %r20521;
	bfe.u32 	%r20522, %r20518, 16, 8;
	cvt.u16.u32 	%rs13063, %r20522;
	bfe.u32 	%r20523, %r20518, 24, 8;
	cvt.u16.u32 	%rs13062, %r20523;
	bfe.u32 	%r20524, %r20519, 0, 8;
	cvt.u16.u32 	%rs13061, %r20524;
	bfe.u32 	%r20525, %r20519, 8, 8;
	cvt.u16.u32 	%rs13060, %r20525;
	bfe.u32 	%r20526, %r20519, 16, 8;
	cvt.u16.u32 	%rs13059, %r20526;
	bfe.u32 	%r20527, %r20519, 24, 8;
	cvt.u16.u32 	%rs13058, %r20527;
	ld.local.v2.b32 	{%r20528, %r20529}, [%rd3+32];
	bfe.u32 	%r20530, %r20528, 0, 8;
	cvt.u16.u32 	%rs13057, %r20530;
	bfe.u32 	%r20531, %r20528, 8, 8;
	cvt.u16.u32 	%rs13056, %r20531;
	bfe.u32 	%r20532, %r20528, 16, 8;
	cvt.u16.u32 	%rs13055, %r20532;
	bfe.u32 	%r20533, %r20528, 24, 8;
	cvt.u16.u32 	%rs13054, %r20533;
	bfe.u32 	%r20534, %r20529, 0, 8;
	cvt.u16.u32 	%rs13053, %r20534;
	bfe.u32 	%r20535, %r20529, 8, 8;
	cvt.u16.u32 	%rs13052, %r20535;
	bfe.u32 	%r20536, %r20529, 16, 8;
	cvt.u16.u32 	%rs13051, %r20536;
	bfe.u32 	%r20537, %r20529, 24, 8;
	cvt.u16.u32 	%rs13050, %r20537;
	ld.local.v2.b32 	{%r20538, %r20539}, [%rd3+40];
	bfe.u32 	%r20540, %r20538, 0, 8;
	cvt.u16.u32 	%rs13049, %r20540;
	bfe.u32 	%r20541, %r20538, 8, 8;
	cvt.u16.u32 	%rs13048, %r20541;
	bfe.u32 	%r20542, %r20538, 16, 8;
	cvt.u16.u32 	%rs13047, %r20542;
	bfe.u32 	%r20543, %r20538, 24, 8;
	cvt.u16.u32 	%rs13046, %r20543;
	bfe.u32 	%r20544, %r20539, 0, 8;
	cvt.u16.u32 	%rs13045, %r20544;
	bfe.u32 	%r20545, %r20539, 8, 8;
	cvt.u16.u32 	%rs13044, %r20545;
	bfe.u32 	%r20546, %r20539, 16, 8;
	cvt.u16.u32 	%rs13043, %r20546;
	bfe.u32 	%r20547, %r20539, 24, 8;
	cvt.u16.u32 	%rs13042, %r20547;
	ld.local.v2.b32 	{%r20548, %r20549}, [%rd3+48];
	bfe.u32 	%r20550, %r20548, 0, 8;
	cvt.u16.u32 	%rs13041, %r20550;
	bfe.u32 	%r20551, %r20548, 8, 8;
	cvt.u16.u32 	%rs13040, %r20551;
	bfe.u32 	%r20552, %r20548, 16, 8;
	cvt.u16.u32 	%rs13039, %r20552;
	bfe.u32 	%r20553, %r20548, 24, 8;
	cvt.u16.u32 	%rs13038, %r20553;
	bfe.u32 	%r20554, %r20549, 0, 8;
	cvt.u16.u32 	%rs13037, %r20554;
	bfe.u32 	%r20555, %r20549, 8, 8;
	cvt.u16.u32 	%rs13036, %r20555;
	bfe.u32 	%r20556, %r20549, 16, 8;
	cvt.u16.u32 	%rs13035, %r20556;
	bfe.u32 	%r20557, %r20549, 24, 8;
	cvt.u16.u32 	%rs13034, %r20557;
	ld.local.v2.b32 	{%r20558, %r20559}, [%rd3+56];
	bfe.u32 	%r20560, %r20558, 0, 8;
	cvt.u16.u32 	%rs13033, %r20560;
	bfe.u32 	%r20561, %r20558, 8, 8;
	cvt.u16.u32 	%rs13032, %r20561;
	bfe.u32 	%r20562, %r20558, 16, 8;
	cvt.u16.u32 	%rs13031, %r20562;
	bfe.u32 	%r20563, %r20558, 24, 8;
	cvt.u16.u32 	%rs13030, %r20563;
	bfe.u32 	%r20564, %r20559, 0, 8;
	cvt.u16.u32 	%rs13029, %r20564;
	bfe.u32 	%r20565, %r20559, 8, 8;
	cvt.u16.u32 	%rs13028, %r20565;
	bfe.u32 	%r20566, %r20559, 16, 8;
	cvt.u16.u32 	%rs13027, %r20566;
	bfe.u32 	%r20567, %r20559, 24, 8;
	cvt.u16.u32 	%rs13026, %r20567;
	ld.local.v2.b32 	{%r20568, %r20569}, [%rd3+64];
	bfe.u32 	%r20570, %r20568, 0, 8;
	cvt.u16.u32 	%rs13025, %r20570;
	bfe.u32 	%r20571, %r20568, 8, 8;
	cvt.u16.u32 	%rs13024, %r20571;
	bfe.u32 	%r20572, %r20568, 16, 8;
	cvt.u16.u32 	%rs13023, %r20572;
	bfe.u32 	%r20573, %r20568, 24, 8;
	cvt.u16.u32 	%rs13022, %r20573;
	bfe.u32 	%r20574, %r20569, 0, 8;
	cvt.u16.u32 	%rs13021, %r20574;
	bfe.u32 	%r20575, %r20569, 8, 8;
	cvt.u16.u32 	%rs13020, %r20575;
	bfe.u32 	%r20576, %r20569, 16, 8;
	cvt.u16.u32 	%rs13019, %r20576;
	bfe.u32 	%r20577, %r20569, 24, 8;
	cvt.u16.u32 	%rs13018, %r20577;
	ld.local.v2.b32 	{%r20578, %r20579}, [%rd3+72];
	bfe.u32 	%r20580, %r20578, 0, 8;
	cvt.u16.u32 	%rs13017, %r20580;
	bfe.u32 	%r20581, %r20578, 8, 8;
	cvt.u16.u32 	%rs13016, %r20581;
	bfe.u32 	%r20582, %r20578, 16, 8;
	cvt.u16.u32 	%rs13015, %r20582;
	bfe.u32 	%r20583, %r20578, 24, 8;
	cvt.u16.u32 	%rs13014, %r20583;
	bfe.u32 	%r20584, %r20579, 0, 8;
	cvt.u16.u32 	%rs13013, %r20584;
	bfe.u32 	%r20585, %r20579, 8, 8;
	cvt.u16.u32 	%rs13012, %r20585;
	bfe.u32 	%r20586, %r20579, 16, 8;
	cvt.u16.u32 	%rs13011, %r20586;
	bfe.u32 	%r20587, %r20579, 24, 8;
	cvt.u16.u32 	%rs13010, %r20587;
	ld.local.v2.b32 	{%r20588, %r20589}, [%rd3+80];
	bfe.u32 	%r20590, %r20588, 0, 8;
	cvt.u16.u32 	%rs13009, %r20590;
	bfe.u32 	%r20591, %r20588, 8, 8;
	cvt.u16.u32 	%rs13008, %r20591;
	bfe.u32 	%r20592, %r20588, 16, 8;
	cvt.u16.u32 	%rs13007, %r20592;
	bfe.u32 	%r20593, %r20588, 24, 8;
	cvt.u16.u32 	%rs13006, %r20593;
	bfe.u32 	%r20594, %r20589, 0, 8;
	cvt.u16.u32 	%rs13005, %r20594;
	bfe.u32 	%r20595, %r20589, 8, 8;
	cvt.u16.u32 	%rs13004, %r20595;
	bfe.u32 	%r20596, %r20589, 16, 8;
	cvt.u16.u32 	%rs13003, %r20596;
	bfe.u32 	%r20597, %r20589, 24, 8;
	cvt.u16.u32 	%rs13002, %r20597;
	ld.local.v2.b32 	{%r20598, %r20599}, [%rd3+88];
	bfe.u32 	%r20600, %r20598, 0, 8;
	cvt.u16.u32 	%rs13001, %r20600;
	bfe.u32 	%r20601, %r20598, 8, 8;
	cvt.u16.u32 	%rs13000, %r20601;
	bfe.u32 	%r20602, %r20598, 16, 8;
	cvt.u16.u32 	%rs12999, %r20602;
	bfe.u32 	%r20603, %r20598, 24, 8;
	cvt.u16.u32 	%rs12998, %r20603;
	bfe.u32 	%r20604, %r20599, 0, 8;
	cvt.u16.u32 	%rs12997, %r20604;
	bfe.u32 	%r20605, %r20599, 8, 8;
	cvt.u16.u32 	%rs12996, %r20605;
	bfe.u32 	%r20606, %r20599, 16, 8;
	cvt.u16.u32 	%rs12995, %r20606;
	bfe.u32 	%r20607, %r20599, 24, 8;
	cvt.u16.u32 	%rs12994, %r20607;
	ld.local.v2.b32 	{%r20608, %r20609}, [%rd3+96];
	bfe.u32 	%r20610, %r20608, 0, 8;
	cvt.u16.u32 	%rs12993, %r20610;
	bfe.u32 	%r20611, %r20608, 8, 8;
	cvt.u16.u32 	%rs12992, %r20611;
	bfe.u32 	%r20612, %r20608, 16, 8;
	cvt.u16.u32 	%rs12991, %r20612;
	bfe.u32 	%r20613, %r20608, 24, 8;
	cvt.u16.u32 	%rs12990, %r20613;
	bfe.u32 	%r20614, %r20609, 0, 8;
	cvt.u16.u32 	%rs12989, %r20614;
	bfe.u32 	%r20615, %r20609, 8, 8;
	cvt.u16.u32 	%rs12988, %r20615;
	bfe.u32 	%r20616, %r20609, 16, 8;
	cvt.u16.u32 	%rs12987, %r20616;
	bfe.u32 	%r20617, %r20609, 24, 8;
	cvt.u16.u32 	%rs12986, %r20617;
	ld.local.v2.b32 	{%r20618, %r20619}, [%rd3+104];
	bfe.u32 	%r20620, %r20618, 0, 8;
	cvt.u16.u32 	%rs12985, %r20620;
	bfe.u32 	%r20621, %r20618, 8, 8;
	cvt.u16.u32 	%rs12984, %r20621;
	bfe.u32 	%r20622, %r20618, 16, 8;
	cvt.u16.u32 	%rs12983, %r20622;
	bfe.u32 	%r20623, %r20618, 24, 8;
	cvt.u16.u32 	%rs12982, %r20623;
	bfe.u32 	%r20624, %r20619, 0, 8;
	cvt.u16.u32 	%rs12981, %r20624;
	bfe.u32 	%r20625, %r20619, 8, 8;
	cvt.u16.u32 	%rs12980, %r20625;
	bfe.u32 	%r20626, %r20619, 16, 8;
	cvt.u16.u32 	%rs12979, %r20626;
	bfe.u32 	%r20627, %r20619, 24, 8;
	cvt.u16.u32 	%rs12978, %r20627;
	ld.local.v2.b32 	{%r20628, %r20629}, [%rd3+112];
	bfe.u32 	%r20630, %r20628, 0, 8;
	cvt.u16.u32 	%rs12977, %r20630;
	bfe.u32 	%r20631, %r20628, 8, 8;
	cvt.u16.u32 	%rs12976, %r20631;
	bfe.u32 	%r20632, %r20628, 16, 8;
	cvt.u16.u32 	%rs12975, %r20632;
	bfe.u32 	%r20633, %r20628, 24, 8;
	cvt.u16.u32 	%rs12974, %r20633;
	bfe.u32 	%r20634, %r20629, 0, 8;
	cvt.u16.u32 	%rs12973, %r20634;
	bfe.u32 	%r20635, %r20629, 8, 8;
	cvt.u16.u32 	%rs12972, %r20635;
	bfe.u32 	%r20636, %r20629, 16, 8;
	cvt.u16.u32 	%rs12971, %r20636;
	bfe.u32 	%r20637, %r20629, 24, 8;
	cvt.u16.u32 	%rs12970, %r20637;
	ld.local.v2.b32 	{%r20638, %r20639}, [%rd3+120];
	bfe.u32 	%r20640, %r20638, 0, 8;
	cvt.u16.u32 	%rs12969, %r20640;
	bfe.u32 	%r20641, %r20638, 8, 8;
	cvt.u16.u32 	%rs12968, %r20641;
	bfe.u32 	%r20642, %r20638, 16, 8;
	cvt.u16.u32 	%rs12967, %r20642;
	bfe.u32 	%r20643, %r20638, 24, 8;
	cvt.u16.u32 	%rs12966, %r20643;
	bfe.u32 	%r20644, %r20639, 0, 8;
	cvt.u16.u32 	%rs12965, %r20644;
	bfe.u32 	%r20645, %r20639, 8, 8;
	cvt.u16.u32 	%rs12964, %r20645;
	bfe.u32 	%r20646, %r20639, 16, 8;
	cvt.u16.u32 	%rs12963, %r20646;
	bfe.u32 	%r20647, %r20639, 24, 8;
	cvt.u16.u32 	%rs12962, %r20647;
	ld.local.v2.b32 	{%r20648, %r20649}, [%rd3+128];
	bfe.u32 	%r20650, %r20648, 0, 8;
	cvt.u16.u32 	%rs12961, %r20650;
	bfe.u32 	%r20651, %r20648, 8, 8;
	cvt.u16.u32 	%rs12960, %r20651;
	bfe.u32 	%r20652, %r20648, 16, 8;
	cvt.u16.u32 	%rs12959, %r20652;
	bfe.u32 	%r20653, %r20648, 24, 8;
	cvt.u16.u32 	%rs12958, %r20653;
	bfe.u32 	%r20654, %r20649, 0, 8;
	cvt.u16.u32 	%rs12957, %r20654;
	bfe.u32 	%r20655, %r20649, 8, 8;
	cvt.u16.u32 	%rs12956, %r20655;
	bfe.u32 	%r20656, %r20649, 16, 8;
	cvt.u16.u32 	%rs12955, %r20656;
	bfe.u32 	%r20657, %r20649, 24, 8;
	cvt.u16.u32 	%rs12954, %r20657;
	ld.local.v2.b32 	{%r20658, %r20659}, [%rd3+136];
	bfe.u32 	%r20660, %r20658, 0, 8;
	cvt.u16.u32 	%rs12953, %r20660;
	bfe.u32 	%r20661, %r20658, 8, 8;
	cvt.u16.u32 	%rs12952, %r20661;
	bfe.u32 	%r20662, %r20658, 16, 8;
	cvt.u16.u32 	%rs12951, %r20662;
	bfe.u32 	%r20663, %r20658, 24, 8;
	cvt.u16.u32 	%rs12950, %r20663;
	bfe.u32 	%r20664, %r20659, 0, 8;
	cvt.u16.u32 	%rs12949, %r20664;
	bfe.u32 	%r20665, %r20659, 8, 8;
	cvt.u16.u32 	%rs12948, %r20665;
	bfe.u32 	%r20666, %r20659, 16, 8;
	cvt.u16.u32 	%rs12947, %r20666;
	bfe.u32 	%r20667, %r20659, 24, 8;
	cvt.u16.u32 	%rs12946, %r20667;
	ld.local.v2.b32 	{%r20668, %r20669}, [%rd3+144];
	bfe.u32 	%r20670, %r20668, 0, 8;
	cvt.u16.u32 	%rs12945, %r20670;
	bfe.u32 	%r20671, %r20668, 8, 8;
	cvt.u16.u32 	%rs12944, %r20671;
	bfe.u32 	%r20672, %r20668, 16, 8;
	cvt.u16.u32 	%rs12943, %r20672;
	bfe.u32 	%r20673, %r20668, 24, 8;
	cvt.u16.u32 	%rs12942, %r20673;
	bfe.u32 	%r20674, %r20669, 0, 8;
	cvt.u16.u32 	%rs12941, %r20674;
	bfe.u32 	%r20675, %r20669, 8, 8;
	cvt.u16.u32 	%rs12940, %r20675;
	bfe.u32 	%r20676, %r20669, 16, 8;
	cvt.u16.u32 	%rs12939, %r20676;
	bfe.u32 	%r20677, %r20669, 24, 8;
	cvt.u16.u32 	%rs12938, %r20677;
	ld.local.v2.b32 	{%r20678, %r20679}, [%rd3+152];
	bfe.u32 	%r20680, %r20678, 0, 8;
	cvt.u16.u32 	%rs12937, %r20680;
	bfe.u32 	%r20681, %r20678, 8, 8;
	cvt.u16.u32 	%rs12936, %r20681;
	bfe.u32 	%r20682, %r20678, 16, 8;
	cvt.u16.u32 	%rs12935, %r20682;
	bfe.u32 	%r20683, %r20678, 24, 8;
	cvt.u16.u32 	%rs12934, %r20683;
	bfe.u32 	%r20684, %r20679, 0, 8;
	cvt.u16.u32 	%rs12933, %r20684;
	bfe.u32 	%r20685, %r20679, 8, 8;
	cvt.u16.u32 	%rs12932, %r20685;
	bfe.u32 	%r20686, %r20679, 16, 8;
	cvt.u16.u32 	%rs12931, %r20686;
	bfe.u32 	%r20687, %r20679, 24, 8;
	cvt.u16.u32 	%rs12930, %r20687;
	ld.local.v2.b32 	{%r20688, %r20689}, [%rd3+160];
	bfe.u32 	%r20690, %r20688, 0, 8;
	cvt.u16.u32 	%rs12929, %r20690;
	bfe.u32 	%r20691, %r20688, 8, 8;
	cvt.u16.u32 	%rs12928, %r20691;
	bfe.u32 	%r20692, %r20688, 16, 8;
	cvt.u16.u32 	%rs12927, %r20692;
	bfe.u32 	%r20693, %r20688, 24, 8;
	cvt.u16.u32 	%rs12926, %r20693;
	bfe.u32 	%r20694, %r20689, 0, 8;
	cvt.u16.u32 	%rs12925, %r20694;
	bfe.u32 	%r20695, %r20689, 8, 8;
	cvt.u16.u32 	%rs12924, %r20695;
	bfe.u32 	%r20696, %r20689, 16, 8;
	cvt.u16.u32 	%rs12923, %r20696;
	bfe.u32 	%r20697, %r20689, 24, 8;
	cvt.u16.u32 	%rs12922, %r20697;
	ld.local.v2.b32 	{%r20698, %r20699}, [%rd3+168];
	bfe.u32 	%r20700, %r20698, 0, 8;
	cvt.u16.u32 	%rs12921, %r20700;
	bfe.u32 	%r20701, %r20698, 8, 8;
	cvt.u16.u32 	%rs12920, %r20701;
	bfe.u32 	%r20702, %r20698, 16, 8;
	cvt.u16.u32 	%rs12919, %r20702;
	bfe.u32 	%r20703, %r20698, 24, 8;
	cvt.u16.u32 	%rs12918, %r20703;
	bfe.u32 	%r20704, %r20699, 0, 8;
	cvt.u16.u32 	%rs12917, %r20704;
	bfe.u32 	%r20705, %r20699, 8, 8;
	cvt.u16.u32 	%rs12916, %r20705;
	bfe.u32 	%r20706, %r20699, 16, 8;
	cvt.u16.u32 	%rs12915, %r20706;
	bfe.u32 	%r20707, %r20699, 24, 8;
	cvt.u16.u32 	%rs12914, %r20707;
	ld.local.v2.b32 	{%r20708, %r20709}, [%rd3+176];
	bfe.u32 	%r20710, %r20708, 0, 8;
	cvt.u16.u32 	%rs12913, %r20710;
	bfe.u32 	%r20711, %r20708, 8, 8;
	cvt.u16.u32 	%rs12912, %r20711;
	bfe.u32 	%r20712, %r20708, 16, 8;
	cvt.u16.u32 	%rs12911, %r20712;
	bfe.u32 	%r20713, %r20708, 24, 8;
	cvt.u16.u32 	%rs12910, %r20713;
	bfe.u32 	%r20714, %r20709, 0, 8;
	cvt.u16.u32 	%rs12909, %r20714;
	bfe.u32 	%r20715, %r20709, 8, 8;
	cvt.u16.u32 	%rs12908, %r20715;
	bfe.u32 	%r20716, %r20709, 16, 8;
	cvt.u16.u32 	%rs12907, %r20716;
	bfe.u32 	%r20717, %r20709, 24, 8;
	cvt.u16.u32 	%rs12906, %r20717;
	ld.local.v2.b32 	{%r20718, %r20719}, [%rd3+184];
	bfe.u32 	%r20720, %r20718, 0, 8;
	cvt.u16.u32 	%rs12905, %r20720;
	bfe.u32 	%r20721, %r20718, 8, 8;
	cvt.u16.u32 	%rs12904, %r20721;
	bfe.u32 	%r20722, %r20718, 16, 8;
	cvt.u16.u32 	%rs12903, %r20722;
	bfe.u32 	%r20723, %r20718, 24, 8;
	cvt.u16.u32 	%rs12902, %r20723;
	bfe.u32 	%r20724, %r20719, 0, 8;
	cvt.u16.u32 	%rs12901, %r20724;
	bfe.u32 	%r20725, %r20719, 8, 8;
	cvt.u16.u32 	%rs12900, %r20725;
	bfe.u32 	%r20726, %r20719, 16, 8;
	cvt.u16.u32 	%rs12899, %r20726;
	bfe.u32 	%r20727, %r20719, 24, 8;
	cvt.u16.u32 	%rs12898, %r20727;
	ld.local.v2.b32 	{%r20728, %r20729}, [%rd3+192];
	bfe.u32 	%r20730, %r20728, 0, 8;
	cvt.u16.u32 	%rs12897, %r20730;
	bfe.u32 	%r20731, %r20728, 8, 8;
	cvt.u16.u32 	%rs12896, %r20731;
	bfe.u32 	%r20732, %r20728, 16, 8;
	cvt.u16.u32 	%rs12895, %r20732;
	bfe.u32 	%r20733, %r20728, 24, 8;
	cvt.u16.u32 	%rs12894, %r20733;
	bfe.u32 	%r20734, %r20729, 0, 8;
	cvt.u16.u32 	%rs12893, %r20734;
	bfe.u32 	%r20735, %r20729, 8, 8;
	cvt.u16.u32 	%rs12892, %r20735;
	bfe.u32 	%r20736, %r20729, 16, 8;
	cvt.u16.u32 	%rs12891, %r20736;
	bfe.u32 	%r20737, %r20729, 24, 8;
	cvt.u16.u32 	%rs12890, %r20737;
	ld.local.v2.b32 	{%r20738, %r20739}, [%rd3+200];
	bfe.u32 	%r20740, %r20738, 0, 8;
	cvt.u16.u32 	%rs12889, %r20740;
	bfe.u32 	%r20741, %r20738, 8, 8;
	cvt.u16.u32 	%rs12888, %r20741;
	bfe.u32 	%r20742, %r20738, 16, 8;
	cvt.u16.u32 	%rs12887, %r20742;
	bfe.u32 	%r20743, %r20738, 24, 8;
	cvt.u16.u32 	%rs12886, %r20743;
	bfe.u32 	%r20744, %r20739, 0, 8;
	cvt.u16.u32 	%rs12885, %r20744;
	bfe.u32 	%r20745, %r20739, 8, 8;
	cvt.u16.u32 	%rs12884, %r20745;
	bfe.u32 	%r20746, %r20739, 16, 8;
	cvt.u16.u32 	%rs12883, %r20746;
	bfe.u32 	%r20747, %r20739, 24, 8;
	cvt.u16.u32 	%rs12882, %r20747;
	ld.local.v2.b32 	{%r20748, %r20749}, [%rd3+208];
	bfe.u32 	%r20750, %r20748, 0, 8;
	cvt.u16.u32 	%rs12881, %r20750;
	bfe.u32 	%r20751, %r20748, 8, 8;
	cvt.u16.u32 	%rs12880, %r20751;
	bfe.u32 	%r20752, %r20748, 16, 8;
	cvt.u16.u32 	%rs12879, %r20752;
	bfe.u32 	%r20753, %r20748, 24, 8;
	cvt.u16.u32 	%rs12878, %r20753;
	bfe.u32 	%r20754, %r20749, 0, 8;
	cvt.u16.u32 	%rs12877, %r20754;
	bfe.u32 	%r20755, %r20749, 8, 8;
	cvt.u16.u32 	%rs12876, %r20755;
	bfe.u32 	%r20756, %r20749, 16, 8;
	cvt.u16.u32 	%rs12875, %r20756;
	bfe.u32 	%r20757, %r20749, 24, 8;
	cvt.u16.u32 	%rs12874, %r20757;
	ld.local.v2.b32 	{%r20758, %r20759}, [%rd3+216];
	bfe.u32 	%r20760, %r20758, 0, 8;
	cvt.u16.u32 	%rs12873, %r20760;
	bfe.u32 	%r20761, %r20758, 8, 8;
	cvt.u16.u32 	%rs12872, %r20761;
	bfe.u32 	%r20762, %r20758, 16, 8;
	cvt.u16.u32 	%rs12871, %r20762;
	bfe.u32 	%r20763, %r20758, 24, 8;
	cvt.u16.u32 	%rs12870, %r20763;
	bfe.u32 	%r20764, %r20759, 0, 8;
	cvt.u16.u32 	%rs12869, %r20764;
	bfe.u32 	%r20765, %r20759, 8, 8;
	cvt.u16.u32 	%rs12868, %r20765;
	bfe.u32 	%r20766, %r20759, 16, 8;
	cvt.u16.u32 	%rs12867, %r20766;
	bfe.u32 	%r20767, %r20759, 24, 8;
	cvt.u16.u32 	%rs12866, %r20767;
	ld.local.v2.b32 	{%r20768, %r20769}, [%rd3+224];
	bfe.u32 	%r20770, %r20768, 0, 8;
	cvt.u16.u32 	%rs12865, %r20770;
	bfe.u32 	%r20771, %r20768, 8, 8;
	cvt.u16.u32 	%rs12864, %r20771;
	bfe.u32 	%r20772, %r20768, 16, 8;
	cvt.u16.u32 	%rs12863, %r20772;
	bfe.u32 	%r20773, %r20768, 24, 8;
	cvt.u16.u32 	%rs12862, %r20773;
	bfe.u32 	%r20774, %r20769, 0, 8;
	cvt.u16.u32 	%rs12861, %r20774;
	bfe.u32 	%r20775, %r20769, 8, 8;
	cvt.u16.u32 	%rs12860, %r20775;
	bfe.u32 	%r20776, %r20769, 16, 8;
	cvt.u16.u32 	%rs12859, %r20776;
	bfe.u32 	%r20777, %r20769, 24, 8;
	cvt.u16.u32 	%rs12858, %r20777;
	ld.local.v2.b32 	{%r20778, %r20779}, [%rd3+232];
	bfe.u32 	%r20780, %r20778, 0, 8;
	cvt.u16.u32 	%rs12857, %r20780;
	bfe.u32 	%r20781, %r20778, 8, 8;
	cvt.u16.u32 	%rs12856, %r20781;
	bfe.u32 	%r20782, %r20778, 16, 8;
	cvt.u16.u32 	%rs12855, %r20782;
	bfe.u32 	%r20783, %r20778, 24, 8;
	cvt.u16.u32 	%rs12854, %r20783;
	bfe.u32 	%r20784, %r20779, 0, 8;
	cvt.u16.u32 	%rs12853, %r20784;
	bfe.u32 	%r20785, %r20779, 8, 8;
	cvt.u16.u32 	%rs12852, %r20785;
	bfe.u32 	%r20786, %r20779, 16, 8;
	cvt.u16.u32 	%rs12851, %r20786;
	bfe.u32 	%r20787, %r20779, 24, 8;
	cvt.u16.u32 	%rs12850, %r20787;
	ld.local.v2.b32 	{%r20788, %r20789}, [%rd3+240];
	bfe.u32 	%r20790, %r20788, 0, 8;
	cvt.u16.u32 	%rs12849, %r20790;
	bfe.u32 	%r20791, %r20788, 8, 8;
	cvt.u16.u32 	%rs12848, %r20791;
	bfe.u32 	%r20792, %r20788, 16, 8;
	cvt.u16.u32 	%rs12847, %r20792;
	bfe.u32 	%r20793, %r20788, 24, 8;
	cvt.u16.u32 	%rs12846, %r20793;
	bfe.u32 	%r20794, %r20789, 0, 8;
	cvt.u16.u32 	%rs12845, %r20794;
	bfe.u32 	%r20795, %r20789, 8, 8;
	cvt.u16.u32 	%rs12844, %r20795;
	bfe.u32 	%r20796, %r20789, 16, 8;
	cvt.u16.u32 	%rs12843, %r20796;
	bfe.u32 	%r20797, %r20789, 24, 8;
	cvt.u16.u32 	%rs12842, %r20797;
	ld.local.v2.b32 	{%r20798, %r20799}, [%rd3+248];
	bfe.u32 	%r20800, %r20798, 0, 8;
	cvt.u16.u32 	%rs12841, %r20800;
	bfe.u32 	%r20801, %r20798, 8, 8;
	cvt.u16.u32 	%rs12840, %r20801;
	bfe.u32 	%r20802, %r20798, 16, 8;
	cvt.u16.u32 	%rs12839, %r20802;
	bfe.u32 	%r20803, %r20798, 24, 8;
	cvt.u16.u32 	%rs12838, %r20803;
	bfe.u32 	%r20804, %r20799, 0, 8;
	cvt.u16.u32 	%rs12837, %r20804;
	bfe.u32 	%r20805, %r20799, 8, 8;
	cvt.u16.u32 	%rs12836, %r20805;
	bfe.u32 	%r20806, %r20799, 16, 8;
	cvt.u16.u32 	%rs12835, %r20806;
	bfe.u32 	%r20807, %r20799, 24, 8;
	cvt.u16.u32 	%rs12834, %r20807;
	ld.local.v2.b32 	{%r20808, %r20809}, [%rd3+256];
	bfe.u32 	%r20810, %r20808, 0, 8;
	cvt.u16.u32 	%rs12833, %r20810;
	bfe.u32 	%r20811, %r20808, 8, 8;
	cvt.u16.u32 	%rs12832, %r20811;
	bfe.u32 	%r20812, %r20808, 16, 8;
	cvt.u16.u32 	%rs12831, %r20812;
	bfe.u32 	%r20813, %r20808, 24, 8;
	cvt.u16.u32 	%rs12830, %r20813;
	bfe.u32 	%r20814, %r20809, 0, 8;
	cvt.u16.u32 	%rs12829, %r20814;
	bfe.u32 	%r20815, %r20809, 8, 8;
	cvt.u16.u32 	%rs12828, %r20815;
	bfe.u32 	%r20816, %r20809, 16, 8;
	cvt.u16.u32 	%rs12827, %r20816;
	bfe.u32 	%r20817, %r20809, 24, 8;
	cvt.u16.u32 	%rs12826, %r20817;
	ld.local.v2.b32 	{%r20818, %r20819}, [%rd3+264];
	bfe.u32 	%r20820, %r20818, 0, 8;
	cvt.u16.u32 	%rs12825, %r20820;
	bfe.u32 	%r20821, %r20818, 8, 8;
	cvt.u16.u32 	%rs12824, %r20821;
	bfe.u32 	%r20822, %r20818, 16, 8;
	cvt.u16.u32 	%rs12823, %r20822;
	bfe.u32 	%r20823, %r20818, 24, 8;
	cvt.u16.u32 	%rs12822, %r20823;
	bfe.u32 	%r20824, %r20819, 0, 8;
	cvt.u16.u32 	%rs12821, %r20824;
	bfe.u32 	%r20825, %r20819, 8, 8;
	cvt.u16.u32 	%rs12820, %r20825;
	bfe.u32 	%r20826, %r20819, 16, 8;
	cvt.u16.u32 	%rs12819, %r20826;
	bfe.u32 	%r20827, %r20819, 24, 8;
	cvt.u16.u32 	%rs12818, %r20827;
$L__BB3_42:
	ld.param.u32 	%r27810, [_ZN3cub18CUB_300001_SM_10006detail6reduce28DeviceReduceSingleTileKernelINS2_10policy_hubI4Itemj13Addition_funcE10Policy1000EPS5_S9_iS6_S5_S5_N4cuda3std3__410__identityEEEvT0_T1_T2_T3_T4_T6__param_2];
	cvt.u32.u16 	%r21168, %rs13073;
	and.b32  	%r21169, %r21168, 255;
	and.b16  	%rs12220, %rs13072, 255;
	mul.wide.u16 	%r21170, %rs12220, 256;
	or.b32  	%r21171, %r21170, %r21169;
	cvt.u32.u16 	%r21172, %rs13071;
	shl.b32 	%r21173, %r21172, 16;
	and.b32  	%r21174, %r21173, 16711680;
	or.b32  	%r21175, %r21171, %r21174;
	cvt.u32.u16 	%r21176, %rs13070;
	shl.b32 	%r21177, %r21176, 24;
	or.b32  	%r20849, %r21175, %r21177;
	cvt.u32.u16 	%r21178, %rs13069;
	and.b32  	%r21179, %r21178, 255;
	and.b16  	%rs12221, %rs13068, 255;
	mul.wide.u16 	%r21180, %rs12221, 256;
	or.b32  	%r21181, %r21180, %r21179;
	cvt.u32.u16 	%r21182, %rs13067;
	shl.b32 	%r21183, %r21182, 16;
	and.b32  	%r21184, %r21183, 16711680;
	or.b32  	%r21185, %r21181, %r21184;
	cvt.u32.u16 	%r21186, %rs13066;
	shl.b32 	%r21187, %r21186, 24;
	or.b32  	%r20854, %r21185, %r21187;
	cvt.u32.u16 	%r21188, %rs13065;
	and.b32  	%r21189, %r21188, 255;
	and.b16  	%rs12222, %rs13064, 255;
	mul.wide.u16 	%r21190, %rs12222, 256;
	or.b32  	%r21191, %r21190, %r21189;
	cvt.u32.u16 	%r21192, %rs13063;
	shl.b32 	%r21193, %r21192, 16;
	and.b32  	%r21194, %r21193, 16711680;
	or.b32  	%r21195, %r21191, %r21194;
	cvt.u32.u16 	%r21196, %rs13062;
	shl.b32 	%r21197, %r21196, 24;
	or.b32  	%r20859, %r21195, %r21197;
	cvt.u32.u16 	%r21198, %rs13061;
	and.b32  	%r21199, %r21198, 255;
	and.b16  	%rs12223, %rs13060, 255;
	mul.wide.u16 	%r21200, %rs12223, 256;
	or.b32  	%r21201, %r21200, %r21199;
	cvt.u32.u16 	%r21202, %rs13059;
	shl.b32 	%r21203, %r21202, 16;
	and.b32  	%r21204, %r21203, 16711680;
	or.b32  	%r21205, %r21201, %r21204;
	cvt.u32.u16 	%r21206, %rs13058;
	shl.b32 	%r21207, %r21206, 24;
	or.b32  	%r20864, %r21205, %r21207;
	cvt.u32.u16 	%r21208, %rs13057;
	and.b32  	%r21209, %r21208, 255;
	and.b16  	%rs12224, %rs13056, 255;
	mul.wide.u16 	%r21210, %rs12224, 256;
	or.b32  	%r21211, %r21210, %r21209;
	cvt.u32.u16 	%r21212, %rs13055;
	shl.b32 	%r21213, %r21212, 16;
	and.b32  	%r21214, %r21213, 16711680;
	or.b32  	%r21215, %r21211, %r21214;
	cvt.u32.u16 	%r21216, %rs13054;
	shl.b32 	%r21217, %r21216, 24;
	or.b32  	%r20869, %r21215, %r21217;
	cvt.u32.u16 	%r21218, %rs13053;
	and.b32  	%r21219, %r21218, 255;
	and.b16  	%rs12225, %rs13052, 255;
	mul.wide.u16 	%r21220, %rs12225, 256;
	or.b32  	%r21221, %r21220, %r21219;
	cvt.u32.u16 	%r21222, %rs13051;
	shl.b32 	%r21223, %r21222, 16;
	and.b32  	%r21224, %r21223, 16711680;
	or.b32  	%r21225, %r21221, %r21224;
	cvt.u32.u16 	%r21226, %rs13050;
	shl.b32 	%r21227, %r21226, 24;
	or.b32  	%r20874, %r21225, %r21227;
	cvt.u32.u16 	%r21228, %rs13049;
	and.b32  	%r21229, %r21228, 255;
	and.b16  	%rs12226, %rs13048, 255;
	mul.wide.u16 	%r21230, %rs12226, 256;
	or.b32  	%r21231, %r21230, %r21229;
	cvt.u32.u16 	%r21232, %rs13047;
	shl.b32 	%r21233, %r21232, 16;
	and.b32  	%r21234, %r21233, 16711680;
	or.b32  	%r21235, %r21231, %r21234;
	cvt.u32.u16 	%r21236, %rs13046;
	shl.b32 	%r21237, %r21236, 24;
	or.b32  	%r20879, %r21235, %r21237;
	cvt.u32.u16 	%r21238, %rs13045;
	and.b32  	%r21239, %r21238, 255;
	and.b16  	%rs12227, %rs13044, 255;
	mul.wide.u16 	%r21240, %rs12227, 256;
	or.b32  	%r21241, %r21240, %r21239;
	cvt.u32.u16 	%r21242, %rs13043;
	shl.b32 	%r21243, %r21242, 16;
	and.b32  	%r21244, %r21243, 16711680;
	or.b32  	%r21245, %r21241, %r21244;
	cvt.u32.u16 	%r21246, %rs13042;
	shl.b32 	%r21247, %r21246, 24;
	or.b32  	%r20884, %r21245, %r21247;
	cvt.u32.u16 	%r21248, %rs13041;
	and.b32  	%r21249, %r21248, 255;
	and.b16  	%rs12228, %rs13040, 255;
	mul.wide.u16 	%r21250, %rs12228, 256;
	or.b32  	%r21251, %r21250, %r21249;
	cvt.u32.u16 	%r21252, %rs13039;
	shl.b32 	%r21253, %r21252, 16;
	and.b32  	%r21254, %r21253, 16711680;
	or.b32  	%r21255, %r21251, %r21254;
	cvt.u32.u16 	%r21256, %rs13038;
	shl.b32 	%r21257, %r21256, 24;
	or.b32  	%r20889, %r21255, %r21257;
	cvt.u32.u16 	%r21258, %rs13037;
	and.b32  	%r21259, %r21258, 255;
	and.b16  	%rs12229, %rs13036, 255;
	mul.wide.u16 	%r21260, %rs12229, 256;
	or.b32  	%r21261, %r21260, %r21259;
	cvt.u32.u16 	%r21262, %rs13035;
	shl.b32 	%r21263, %r21262, 16;
	and.b32  	%r21264, %r21263, 16711680;
	or.b32  	%r21265, %r21261, %r21264;
	cvt.u32.u16 	%r21266, %rs13034;
	shl.b32 	%r21267, %r21266, 24;
	or.b32  	%r20894, %r21265, %r21267;
	cvt.u32.u16 	%r21268, %rs13033;
	and.b32  	%r21269, %r21268, 255;
	and.b16  	%rs12230, %rs13032, 255;
	mul.wide.u16 	%r21270, %rs12230, 256;
	or.b32  	%r21271, %r21270, %r21269;
	cvt.u32.u16 	%r21272, %rs13031;
	shl.b32 	%r21273, %r21272, 16;
	and.b32  	%r21274, %r21273, 16711680;
	or.b32  	%r21275, %r21271, %r21274;
	cvt.u32.u16 	%r21276, %rs13030;
	shl.b32 	%r21277, %r21276, 24;
	or.b32  	%r20899, %r21275, %r21277;
	cvt.u32.u16 	%r21278, %rs13029;
	and.b32  	%r21279, %r21278, 255;
	and.b16  	%rs12231, %rs13028, 255;
	mul.wide.u16 	%r21280, %rs12231, 256;
	or.b32  	%r21281, %r21280, %r21279;
	cvt.u32.u16 	%r21282, %rs13027;
	shl.b32 	%r21283, %r21282, 16;
	and.b32  	%r21284, %r21283, 16711680;
	or.b32  	%r21285, %r21281, %r21284;
	cvt.u32.u16 	%r21286, %rs13026;
	shl.b32 	%r21287, %r21286, 24;
	or.b32  	%r20904, %r21285, %r21287;
	cvt.u32.u16 	%r21288, %rs13025;
	and.b32  	%r21289, %r21288, 255;
	and.b16  	%rs12232, %rs13024, 255;
	mul.wide.u16 	%r21290, %rs12232, 256;
	or.b32  	%r21291, %r21290, %r21289;
	cvt.u32.u16 	%r21292, %rs13023;
	shl.b32 	%r21293, %r21292, 16;
	and.b32  	%r21294, %r21293, 16711680;
	or.b32  	%r21295, %r21291, %r21294;
	cvt.u32.u16 	%r21296, %rs13022;
	shl.b32 	%r21297, %r21296, 24;
	or.b32  	%r20909, %r21295, %r21297;
	cvt.u32.u16 	%r21298, %rs13021;
	and.b32  	%r21299, %r21298, 255;
	and.b16  	%rs12233, %rs13020, 255;
	mul.wide.u16 	%r21300, %rs12233, 256;
	or.b32  	%r21301, %r21300, %r21299;
	cvt.u32.u16 	%r21302, %rs13019;
	shl.b32 	%r21303, %r21302, 16;
	and.b32  	%r21304, %r21303, 16711680;
	or.b32  	%r21305, %r21301, %r21304;
	cvt.u32.u16 	%r21306, %rs13018;
	shl.b32 	%r21307, %r21306, 24;
	or.b32  	%r20914, %r21305, %r21307;
	cvt.u32.u16 	%r21308, %rs13017;
	and.b32  	%r21309, %r21308, 255;
	and.b16  	%rs12234, %rs13016, 255;
	mul.wide.u16 	%r21310, %rs12234, 256;
	or.b32  	%r21311, %r21310, %r21309;
	cvt.u32.u16 	%r21312, %rs13015;
	shl.b32 	%r21313, %r21312, 16;
	and.b32  	%r21314, %r21313, 16711680;
	or.b32  	%r21315, %r21311, %r21314;
	cvt.u32.u16 	%r21316, %rs13014;
	shl.b32 	%r21317, %r21316, 24;
	or.b32  	%r20919, %r21315, %r21317;
	cvt.u32.u16 	%r21318, %rs13013;
	and.b32  	%r21319, %r21318, 255;
	and.b16  	%rs12235, %rs13012, 255;
	mul.wide.u16 	%r21320, %rs12235, 256;
	or.b32  	%r21321, %r21320, %r21319;
	cvt.u32.u16 	%r21322, %rs13011;
	shl.b32 	%r21323, %r21322, 16;
	and.b32  	%r21324, %r21323, 16711680;
	or.b32  	%r21325, %r21321, %r21324;
	cvt.u32.u16 	%r21326, %rs13010;
	shl.b32 	%r21327, %r21326, 24;
	or.b32  	%r20924, %r21325, %r21327;
	cvt.u32.u16 	%r21328, %rs13009;
	and.b32  	%r21329, %r21328, 255;
	and.b16  	%rs12236, %rs13008, 255;
	mul.wide.u16 	%r21330, %rs12236, 256;
	or.b32  	%r21331, %r21330, %r21329;
	cvt.u32.u16 	%r21332, %rs13007;
	shl.b32 	%r21333, %r21332, 16;
	and.b32  	%r21334, %r21333, 16711680;
	or.b32  	%r21335, %r21331, %r21334;
	cvt.u32.u16 	%r21336, %rs13006;
	shl.b32 	%r21337, %r21336, 24;
	or.b32  	%r20929, %r21335, %r21337;
	cvt.u32.u16 	%r21338, %rs13005;
	and.b32  	%r21339, %r21338, 255;
	and.b16  	%rs12237, %rs13004, 255;
	mul.wide.u16 	%r21340, %rs12237, 256;
	or.b32  	%r21341, %r21340, %r21339;
	cvt.u32.u16 	%r21342, %rs13003;
	shl.b32 	%r21343, %r21342, 16;
	and.b32  	%r21344, %r21343, 16711680;
	or.b32  	%r21345, %r21341, %r21344;
	cvt.u32.u16 	%r21346, %rs13002;
	shl.b32 	%r21347, %r21346, 24;
	or.b32  	%r20934, %r21345, %r21347;
	cvt.u32.u16 	%r21348, %rs13001;
	and.b32  	%r21349, %r21348, 255;
	and.b16  	%rs12238, %rs13000, 255;
	mul.wide.u16 	%r21350, %rs12238, 256;
	or.b32  	%r21351, %r21350, %r21349;
	cvt.u32.u16 	%r21352, %rs12999;
	shl.b32 	%r21353, %r21352, 16;
	and.b32  	%r21354, %r21353, 16711680;
	or.b32  	%r21355, %r21351, %r21354;
	cvt.u32.u16 	%r21356, %rs12998;
	shl.b32 	%r21357, %r21356, 24;
	or.b32  	%r20939, %r21355, %r21357;
	cvt.u32.u16 	%r21358, %rs12997;
	and.b32  	%r21359, %r21358, 255;
	and.b16  	%rs12239, %rs12996, 255;
	mul.wide.u16 	%r21360, %rs12239, 256;
	or.b32  	%r21361, %r21360, %r21359;
	cvt.u32.u16 	%r21362, %rs12995;
	shl.b32 	%r21363, %r21362, 16;
	and.b32  	%r21364, %r21363, 16711680;
	or.b32  	%r21365, %r21361, %r21364;
	cvt.u32.u16 	%r21366, %rs12994;
	shl.b32 	%r21367, %r21366, 24;
	or.b32  	%r20944, %r21365, %r21367;
	cvt.u32.u16 	%r21368, %rs12993;
	and.b32  	%r21369, %r21368, 255;
	and.b16  	%rs12240, %rs12992, 255;
	mul.wide.u16 	%r21370, %rs12240, 256;
	or.b32  	%r21371, %r21370, %r21369;
	cvt.u32.u16 	%r21372, %rs12991;
	shl.b32 	%r21373, %r21372, 16;
	and.b32  	%r21374, %r21373, 16711680;
	or.b32  	%r21375, %r21371, %r21374;
	cvt.u32.u16 	%r21376, %rs12990;
	shl.b32 	%r21377, %r21376, 24;
	or.b32  	%r20949, %r21375, %r21377;
	cvt.u32.u16 	%r21378, %rs12989;
	and.b32  	%r21379, %r21378, 255;
	and.b16  	%rs12241, %rs12988, 255;
	mul.wide.u16 	%r21380, %rs12241, 256;
	or.b32  	%r21381, %r21380, %r21379;
	cvt.u32.u16 	%r21382, %rs12987;
	shl.b32 	%r21383, %r21382, 16;
	and.b32  	%r21384, %r21383, 16711680;
	or.b32  	%r21385, %r21381, %r21384;
	cvt.u32.u16 	%r21386, %rs12986;
	shl.b32 	%r21387, %r21386, 24;
	or.b32  	%r20954, %r21385, %r21387;
	cvt.u32.u16 	%r21388, %rs12985;
	and.b32  	%r21389, %r21388, 255;
	and.b16  	%rs12242, %rs12984, 255;
	mul.wide.u16 	%r21390, %rs12242, 256;
	or.b32  	%r21391, %r21390, %r21389;
	cvt.u32.u16 	%r21392, %rs12983;
	shl.b32 	%r21393, %r21392, 16;
	and.b32  	%r21394, %r21393, 16711680;
	or.b32  	%r21395, %r21391, %r21394;
	cvt.u32.u16 	%r21396, %rs12982;
	shl.b32 	%r21397, %r21396, 24;
	or.b32  	%r20959, %r21395, %r21397;
	cvt.u32.u16 	%r21398, %rs12981;
	and.b32  	%r21399, %r21398, 255;
	and.b16  	%rs12243, %rs12980, 255;
	mul.wide.u16 	%r21400, %rs12243, 256;
	or.b32  	%r21401, %r21400, %r21399;
	cvt.u32.u16 	%r21402, %rs12979;
	shl.b32 	%r21403, %r21402, 16;
	and.b32  	%r21404, %r21403, 16711680;
	or.b32  	%r21405, %r21401, %r21404;
	cvt.u32.u16 	%r21406, %rs12978;
	shl.b32 	%r21407, %r21406, 24;
	or.b32  	%r20964, %r21405, %r21407;
	cvt.u32.u16 	%r21408, %rs12977;
	and.b32  	%r21409, %r21408, 255;
	and.b16  	%rs12244, %rs12976, 255;
	mul.wide.u16 	%r21410, %rs12244, 256;
	or.b32  	%r21411, %r21410, %r21409;
	cvt.u32.u16 	%r21412, %rs12975;
	shl.b32 	%r21413, %r21412, 16;
	and.b32  	%r21414, %r21413, 16711680;
	or.b32  	%r21415, %r21411, %r21414;
	cvt.u32.u16 	%r21416, %rs12974;
	shl.b32 	%r21417, %r21416, 24;
	or.b32  	%r20969, %r21415, %r21417;
	cvt.u32.u16 	%r21418, %rs12973;
	and.b32  	%r21419, %r21418, 255;
	and.b16  	%rs12245, %rs12972, 255;
	mul.wide.u16 	%r21420, %rs12245, 256;
	or.b32  	%r21421, %r21420, %r21419;
	cvt.u32.u16 	%r21422, %rs12971;
	shl.b32 	%r21423, %r21422, 16;
	and.b32  	%r21424, %r21423, 16711680;
	or.b32  	%r21425, %r21421, %r21424;
	cvt.u32.u16 	%r21426, %rs12970;
	shl.b32 	%r21427, %r21426, 24;
	or.b32  	%r20974, %r21425, %r21427;
	cvt.u32.u16 	%r21428, %rs12969;
	and.b32  	%r21429, %r21428, 255;
	and.b16  	%rs12246, %rs12968, 255;
	mul.wide.u16 	%r21430, %rs12246, 256;
	or.b32  	%r21431, %r21430, %r21429;
	cvt.u32.u16 	%r21432, %rs12967;
	shl.b32 	%r21433, %r21432, 16;
	and.b32  	%r21434, %r21433, 16711680;
	or.b32  	%r21435, %r21431, %r21434;
	cvt.u32.u16 	%r21436, %rs12966;
	shl.b32 	%r21437, %r21436, 24;
	or.b32  	%r20979, %r21435, %r21437;
	cvt.u32.u16 	%r21438, %rs12965;
	and.b32  	%r21439, %r21438, 255;
	and.b16  	%rs12247, %rs12964, 255;
	mul.wide.u16 	%r21440, %rs12247, 256;
	or.b32  	%r21441, %r21440, %r21439;
	cvt.u32.u16 	%r21442, %rs12963;
	shl.b32 	%r21443, %r21442, 16;
	and.b32  	%r21444, %r21443, 16711680;
	or.b32  	%r21445, %r21441, %r21444;
	cvt.u32.u16 	%r21446, %rs12962;
	shl.b32 	%r21447, %r21446, 24;
	or.b32  	%r20984, %r21445, %r21447;
	cvt.u32.u16 	%r21448, %rs12961;
	and.b32  	%r21449, %r21448, 255;
	and.b16  	%rs12248, %rs12960, 255;
	mul.wide.u16 	%r21450, %rs12248, 256;
	or.b32  	%r21451, %r21450, %r21449;
	cvt.u32.u16 	%r21452, %rs12959;
	shl.b32 	%r21453, %r21452, 16;
	and.b32  	%r21454, %r21453, 16711680;
	or.b32  	%r21455, %r21451, %r21454;
	cvt.u32.u16 	%r21456, %rs12958;
	shl.b32 	%r21457, %r21456, 24;
	or.b32  	%r20989, %r21455, %r21457;
	cvt.u32.u16 	%r21458, %rs12957;
	and.b32  	%r21459, %r21458, 255;
	and.b16  	%rs12249, %rs12956, 255;
	mul.wide.u16 	%r21460, %rs12249, 256;
	or.b32  	%r21461, %r21460, %r21459;
	cvt.u32.u16 	%r21462, %rs12955;
	shl.b32 	%r21463, %r21462, 16;
	and.b32  	%r21464, %r21463, 16711680;
	or.b32  	%r21465, %r21461, %r21464;
	cvt.u32.u16 	%r21466, %rs12954;
	shl.b32 	%r21467, %r21466, 24;
	or.b32  	%r20994, %r21465, %r21467;
	cvt.u32.u16 	%r21468, %rs12953;
	and.b32  	%r21469, %r21468, 255;
	and.b16  	%rs12250, %rs12952, 255;
	mul.wide.u16 	%r21470, %rs12250, 256;
	or.b32  	%r21471, %r21470, %r21469;
	cvt.u32.u16 	%r21472, %rs12951;
	shl.b32 	%r21473, %r21472, 16;
	and.b32  	%r21474, %r21473, 16711680;
	or.b32  	%r21475, %r21471, %r21474;
	cvt.u32.u16 	%r21476, %rs12950;
	shl.b32 	%r21477, %r21476, 24;
	or.b32  	%r20999, %r21475, %r21477;
	cvt.u32.u16 	%r21478, %rs12949;
	and.b32  	%r21479, %r21478, 255;
	and.b16  	%rs12251, %rs12948, 255;
	mul.wide.u16 	%r21480, %rs12251, 256;
	or.b32  	%r21481, %r21480, %r21479;
	cvt.u32.u16 	%r21482, %rs12947;
	shl.b32 	%r21483, %r21482, 16;
	and.b32  	%r21484, %r21483, 16711680;
	or.b32  	%r21485, %r21481, %r21484;
	cvt.u32.u16 	%r21486, %rs12946;
	shl.b32 	%r21487, %r21486, 24;
	or.b32  	%r21004, %r21485, %r21487;
	cvt.u32.u16 	%r21488, %rs12945;
	and.b32  	%r21489, %r21488, 255;
	and.b16  	%rs12252, %rs12944, 255;
	mul.wide.u16 	%r21490, %rs12252, 256;
	or.b32  	%r21491, %r21490, %r21489;
	cvt.u32.u16 	%r21492, %rs12943;
	shl.b32 	%r21493, %r21492, 16;
	and.b32  	%r21494, %r21493, 16711680;
	or.b32  	%r21495, %r21491, %r21494;
	cvt.u32.u16 	%r21496, %rs12942;
	shl.b32 	%r21497, %r21496, 24;
	or.b32  	%r21009, %r21495, %r21497;
	cvt.u32.u16 	%r21498, %rs12941;
	and.b32  	%r21499, %r21498, 255;
	and.b16  	%rs12253, %rs12940, 255;
	mul.wide.u16 	%r21500, %rs12253, 256;
	or.b32  	%r21501, %r21500, %r21499;
	cvt.u32.u16 	%r21502, %rs12939;
	shl.b32 	%r21503, %r21502, 16;
	and.b32  	%r21504, %r21503, 16711680;
	or.b32  	%r21505, %r21501, %r21504;
	cvt.u32.u16 	%r21506, %rs12938;
	shl.b32 	%r21507, %r21506, 24;
	or.b32  	%r21014, %r21505, %r21507;
	cvt.u32.u16 	%r21508, %rs12937;
	and.b32  	%r21509, %r21508, 255;
	and.b16  	%rs12254, %rs12936, 255;
	mul.wide.u16 	%r21510, %rs12254, 256;
	or.b32  	%r21511, %r21510, %r21509;
	cvt.u32.u16 	%r21512, %rs12935;
	shl.b32 	%r21513, %r21512, 16;
	and.b32  	%r21514, %r21513, 16711680;
	or.b32  	%r21515, %r21511, %r21514;
	cvt.u32.u16 	%r21516, %rs12934;
	shl.b32 	%r21517, %r21516, 24;
	or.b32  	%r21019, %r21515, %r21517;
	cvt.u32.u16 	%r21518, %rs12933;
	and.b32  	%r21519, %r21518, 255;
	and.b16  	%rs12255, %rs12932, 255;
	mul.wide.u16 	%r21520, %rs12255, 256;
	or.b32  	%r21521, %r21520, %r21519;
	cvt.u32.u16 	%r21522, %rs12931;
	shl.b32 	%r21523, %r21522, 16;
	and.b32  	%r21524, %r21523, 16711680;
	or.b32  	%r21525, %r21521, %r21524;
	cvt.u32.u16 	%r21526, %rs12930;
	shl.b32 	%r21527, %r21526, 24;
	or.b32  	%r21024, %r21525, %r21527;
	cvt.u32.u16 	%r21528, %rs12929;
	and.b32  	%r21529, %r21528, 255;
	and.b16  	%rs12256, %rs12928, 255;
	mul.wide.u16 	%r21530, %rs12256, 256;
	or.b32  	%r21531, %r21530, %r21529;
	cvt.u32.u16 	%r21532, %rs12927;
	shl.b32 	%r21533, %r21532, 16;
	and.b32  	%r21534, %r21533, 16711680;
	or.b32  	%r21535, %r21531, %r21534;
	cvt.u32.u16 	%r21536, %rs12926;
	shl.b32 	%r21537, %r21536, 24;
	or.b32  	%r21029, %r21535, %r21537;
	cvt.u32.u16 	%r21538, %rs12925;
	and.b32  	%r21539, %r21538, 255;
	and.b16  	%rs12257, %rs12924, 255;
	mul.wide.u16 	%r21540, %rs12257, 256;
	or.b32  	%r21541, %r21540, %r21539;
	cvt.u32.u16 	%r21542, %rs12923;
	shl.b32 	%r21543, %r21542, 16;
	and.b32  	%r21544, %r21543, 16711680;
	or.b32  	%r21545, %r21541, %r21544;
	cvt.u32.u16 	%r21546, %rs12922;
	shl.b32 	%r21547, %r21546, 24;
	or.b32  	%r21034, %r21545, %r21547;
	cvt.u32.u16 	%r21548, %rs12921;
	and.b32  	%r21549, %r21548, 255;
	and.b16  	%rs12258, %rs12920, 255;
	mul.wide.u16 	%r21550, %rs12258, 256;
	or.b32  	%r21551, %r21550, %r21549;
	cvt.u32.u16 	%r21552, %rs12919;
	shl.b32 	%r21553, %r21552, 16;
	and.b32  	%r21554, %r21553, 16711680;
	or.b32  	%r21555, %r21551, %r21554;
	cvt.u32.u16 	%r21556, %rs12918;
	shl.b32 	%r21557, %r21556, 24;
	or.b32  	%r21039, %r21555, %r21557;
	cvt.u32.u16 	%r21558, %rs12917;
	and.b32  	%r21559, %r21558, 255;
	and.b16  	%rs12259, %rs12916, 255;
	mul.wide.u16 	%r21560, %rs12259, 256;
	or.b32  	%r21561, %r21560, %r21559;
	cvt.u32.u16 	%r21562, %rs12915;
	shl.b32 	%r21563, %r21562, 16;
	and.b32  	%r21564, %r21563, 16711680;
	or.b32  	%r21565, %r21561, %r21564;
	cvt.u32.u16 	%r21566, %rs12914;
	shl.b32 	%r21567, %r21566, 24;
	or.b32  	%r21044, %r21565, %r21567;
	cvt.u32.u16 	%r21568, %rs12913;
	and.b32  	%r21569, %r21568, 255;
	and.b16  	%rs12260, %rs12912, 255;
	mul.wide.u16 	%r21570, %rs12260, 256;
	or.b32  	%r21571, %r21570, %r21569;
	cvt.u32.u16 	%r21572, %rs12911;
	shl.b32 	%r21573, %r21572, 16;
	and.b32  	%r21574, %r21573, 16711680;
	or.b32  	%r21575, %r21571, %r21574;
	cvt.u32.u16 	%r21576, %rs12910;
	shl.b32 	%r21577, %r21576, 24;
	or.b32  	%r21049, %r21575, %r21577;
	cvt.u32.u16 	%r21578, %rs12909;
	and.b32  	%r21579, %r21578, 255;
	and.b16  	%rs12261, %rs12908, 255;
	mul.wide.u16 	%r21580, %rs12261, 256;
	or.b32  	%r21581, %r21580, %r21579;
	cvt.u32.u16 	%r21582, %rs12907;
	shl.b32 	%r21583, %r21582, 16;
	and.b32  	%r21584, %r21583, 16711680;
	or.b32  	%r21585, %r21581, %r21584;
	cvt.u32.u16 	%r21586, %rs12906;
	shl.b32 	%r21587, %r21586, 24;
	or.b32  	%r21054, %r21585, %r21587;
	cvt.u32.u16 	%r21588, %rs12905;
	and.b32  	%r21589, %r21588, 255;
	and.b16  	%rs12262, %rs12904, 255;
	mul.wide.u16 	%r21590, %rs12262, 256;
	or.b32  	%r21591, %r21590, %r21589;
	cvt.u32.u16 	%r21592, %rs12903;
	shl.b32 	%r21593, %r21592, 16;
	and.b32  	%r21594, %r21593, 16711680;
	or.b32  	%r21595, %r21591, %r21594;
	cvt.u32.u16 	%r21596, %rs12902;
	shl.b32 	%r21597, %r21596, 24;
	or.b32  	%r21059, %r21595, %r21597;
	cvt.u32.u16 	%r21598, %rs12901;
	and.b32  	%r21599, %r21598, 255;
	and.b16  	%rs12263, %rs12900, 255;
	mul.wide.u16 	%r21600, %rs12263, 256;
	or.b32  	%r21601, %r21600, %r21599;
	cvt.u32.u16 	%r21602, %rs12899;
	shl.b32 	%r21603, %r21602, 16;
	and.b32  	%r21604, %r21603, 16711680;
	or.b32  	%r21605, %r21601, %r21604;
	cvt.u32.u16 	%r21606, %rs12898;
	shl.b32 	%r21607, %r21606, 24;
	or.b32  	%r21064, %r21605, %r21607;
	cvt.u32.u16 	%r21608, %rs12897;
	and.b32  	%r21609, %r21608, 255;
	and.b16  	%rs12264, %rs12896, 255;
	mul.wide.u16 	%r21610, %rs12264, 256;
	or.b32  	%r21611, %r21610, %r21609;
	cvt.u32.u16 	%r21612, %rs12895;
	shl.b32 	%r21613, %r21612, 16;
	and.b32  	%r21614, %r21613, 16711680;
	or.b32  	%r21615, %r21611, %r21614;
	cvt.u32.u16 	%r21616, %rs12894;
	shl.b32 	%r21617, %r21616, 24;
	or.b32  	%r21069, %r21615, %r21617;
	cvt.u32.u16 	%r21618, %rs12893;
	and.b32  	%r21619, %r21618, 255;
	and.b16  	%rs12265, %rs12892, 255;
	mul.wide.u16 	%r21620, %rs12265, 256;
	or.b32  	%r21621, %r21620, %r21619;
	cvt.u32.u16 	%r21622, %rs12891;
	shl.b32 	%r21623, %r21622, 16;
	and.b32  	%r21624, %r21623, 16711680;
	or.b32  	%r21625, %r21621, %r21624;
	cvt.u32.u16 	%r21626, %rs12890;
	shl.b32 	%r21627, %r21626, 24;
	or.b32  	%r21074, %r21625, %r21627;
	cvt.u32.u16 	%r21628, %rs12889;
	and.b32  	%r21629, %r21628, 255;
	and.b16  	%rs12266, %rs12888, 255;
	mul.wide.u16 	%r21630, %rs12266, 256;
	or.b32  	%r21631, %r21630, %r21629;
	cvt.u32.u16 	%r21632, %rs12887;
	shl.b32 	%r21633, %r21632, 16;
	and.b32  	%r21634, %r21633, 16711680;
	or.b32  	%r21635, %r21631, %r21634;
	cvt.u32.u16 	%r21636, %rs12886;
	shl.b32 	%r21637, %r21636, 24;
	or.b32  	%r21079, %r21635, %r21637;
	cvt.u32.u16 	%r21638, %rs12885;
	and.b32  	%r21639, %r21638, 255;
	and.b16  	%rs12267, %rs12884, 255;
	mul.wide.u16 	%r21640, %rs12267, 256;
	or.b32  	%r21641, %r21640, %r21639;
	cvt.u32.u16 	%r21642, %rs12883;
	shl.b32 	%r21643, %r21642, 16;
	and.b32  	%r21644, %r21643, 16711680;
	or.b32  	%r21645, %r21641, %r21644;
	cvt.u32.u16 	%r21646, %rs12882;
	shl.b32 	%r21647, %r21646, 24;
	or.b32  	%r21084, %r21645, %r21647;
	cvt.u32.u16 	%r21648, %rs12881;
	and.b32  	%r21649, %r21648, 255;
	and.b16  	%rs12268, %rs12880, 255;
	mul.wide.u16 	%r21650, %rs12268, 256;
	or.b32  	%r21651, %r21650, %r21649;
	cvt.u32.u16 	%r21652, %rs12879;
	shl.b32 	%r21653, %r21652, 16;
	and.b32  	%r21654, %r21653, 16711680;
	or.b32  	%r21655, %r21651, %r21654;
	cvt.u32.u16 	%r21656, %rs12878;
	shl.b32 	%r21657, %r21656, 24;
	or.b32  	%r21089, %r21655, %r21657;
	cvt.u32.u16 	%r21658, %rs12877;
	and.b32  	%r21659, %r21658, 255;
	and.b16  	%rs12269, %rs12876, 255;
	mul.wide.u16 	%r21660, %rs12269, 256;
	or.b32  	%r21661, %r21660, %r21659;
	cvt.u32.u16 	%r21662, %rs12875;
	shl.b32 	%r21663, %r21662, 16;
	and.b32  	%r21664, %r21663, 16711680;
	or.b32  	%r21665, %r21661, %r21664;
	cvt.u32.u16 	%r21666, %rs12874;
	shl.b32 	%r21667, %r21666, 24;
	or.b32  	%r21094, %r21665, %r21667;
	cvt.u32.u16 	%r21668, %rs12873;
	and.b32  	%r21669, %r21668, 255;
	and.b16  	%rs12270, %rs12872, 255;
	mul.wide.u16 	%r21670, %rs12270, 256;
	or.b32  	%r21671, %r21670, %r21669;
	cvt.u32.u16 	%r21672, %rs12871;
	shl.b32 	%r21673, %r21672, 16;
	and.b32  	%r21674, %r21673, 16711680;
	or.b32  	%r21675, %r21671, %r21674;
	cvt.u32.u16 	%r21676, %rs12870;
	shl.b32 	%r21677, %r21676, 24;
	or.b32  	%r21099, %r21675, %r21677;
	cvt.u32.u16 	%r21678, %rs12869;
	and.b32  	%r21679, %r21678, 255;
	and.b16  	%rs12271, %rs12868, 255;
	mul.wide.u16 	%r21680, %rs12271, 256;
	or.b32  	%r21681, %r21680, %r21679;
	cvt.u32.u16 	%r21682, %rs12867;
	shl.b32 	%r21683, %r21682, 16;
	and.b32  	%r21684, %r21683, 16711680;
	or.b32  	%r21685, %r21681, %r21684;
	cvt.u32.u16 	%r21686, %rs12866;
	shl.b32 	%r21687, %r21686, 24;
	or.b32  	%r21104, %r21685, %r21687;
	cvt.u32.u16 	%r21688, %rs12865;
	and.b32  	%r21689, %r21688, 255;
	and.b16  	%rs12272, %rs12864, 255;
	mul.wide.u16 	%r21690, %rs12272, 256;
	or.b32  	%r21691, %r21690, %r21689;
	cvt.u32.u16 	%r21692, %rs12863;
	shl.b32 	%r21693, %r21692, 16;
	and.b32  	%r21694, %r21693, 16711680;
	or.b32  	%r21695, %r21691, %r21694;
	cvt.u32.u16 	%r21696, %rs12862;
	shl.b32 	%r21697, %r21696, 24;
	or.b32  	%r21109, %r21695, %r21697;
	cvt.u32.u16 	%r21698, %rs12861;
	and.b32  	%r21699, %r21698, 255;
	and.b16  	%rs12273, %rs12860, 255;
	mul.wide.u16 	%r21700, %rs12273, 256;
	or.b32  	%r21701, %r21700, %r21699;
	cvt.u32.u16 	%r21702, %rs12859;
	shl.b32 	%r21703, %r21702, 16;
	and.b32  	%r21704, %r21703, 16711680;
	or.b32  	%r21705, %r21701, %r21704;
	cvt.u32.u16 	%r21706, %rs12858;
	shl.b32 	%r21707, %r21706, 24;
	or.b32  	%r21114, %r21705, %r21707;
	cvt.u32.u16 	%r21708, %rs12857;
	and.b32  	%r21709, %r21708, 255;
	and.b16  	%rs12274, %rs12856, 255;
	mul.wide.u16 	%r21710, %rs12274, 256;
	or.b32  	%r21711, %r21710, %r21709;
	cvt.u32.u16 	%r21712, %rs12855;
	shl.b32 	%r21713, %r21712, 16;
	and.b32  	%r21714, %r21713, 16711680;
	or.b32  	%r21715, %r21711, %r21714;
	cvt.u32.u16 	%r21716, %rs12854;
	shl.b32 	%r21717, %r21716, 24;
	or.b32  	%r21119, %r21715, %r21717;
	cvt.u32.u16 	%r21718, %rs12853;
	and.b32  	%r21719, %r21718, 255;
	and.b16  	%rs12275, %rs12852, 255;
	mul.wide.u16 	%r21720, %rs12275, 256;
	or.b32  	%r21721, %r21720, %r21719;
	cvt.u32.u16 	%r21722, %rs12851;
	shl.b32 	%r21723, %r21722, 16;
	and.b32  	%r21724, %r21723, 16711680;
	or.b32  	%r21725, %r21721, %r21724;
	cvt.u32.u16 	%r21726, %rs12850;
	shl.b32 	%r21727, %r21726, 24;
	or.b32  	%r21124, %r21725, %r21727;
	cvt.u32.u16 	%r21728, %rs12849;
	and.b32  	%r21729, %r21728, 255;
	and.b16  	%rs12276, %rs12848, 255;
	mul.wide.u16 	%r21730, %rs12276, 256;
	or.b32  	%r21731, %r21730, %r21729;
	cvt.u32.u16 	%r21732, %rs12847;
	shl.b32 	%r21733, %r21732, 16;
	and.b32  	%r21734, %r21733, 16711680;
	or.b32  	%r21735, %r21731, %r21734;
	cvt.u32.u16 	%r21736, %rs12846;
	shl.b32 	%r21737, %r21736, 24;
	or.b32  	%r21129, %r21735, %r21737;
	cvt.u32.u16 	%r21738, %rs12845;
	and.b32  	%r21739, %r21738, 255;
	and.b16  	%rs12277, %rs12844, 255;
	mul.wide.u16 	%r21740, %rs12277, 256;
	or.b32  	%r21741, %r21740, %r21739;
	cvt.u32.u16 	%r21742, %rs12843;
	shl.b32 	%r21743, %r21742, 16;
	and.b32  	%r21744, %r21743, 16711680;
	or.b32  	%r21745, %r21741, %r21744;
	cvt.u32.u16 	%r21746, %rs12842;
	shl.b32 	%r21747, %r21746, 24;
	or.b32  	%r21134, %r21745, %r21747;
	cvt.u32.u16 	%r21748, %rs12841;
	and.b32  	%r21749, %r21748, 255;
	and.b16  	%rs12278, %rs12840, 255;
	mul.wide.u16 	%r21750, %rs12278, 256;
	or.b32  	%r21751, %r21750, %r21749;
	cvt.u32.u16 	%r21752, %rs12839;
	shl.b32 	%r21753, %r21752, 16;
	and.b32  	%r21754, %r21753, 16711680;
	or.b32  	%r21755, %r21751, %r21754;
	cvt.u32.u16 	%r21756, %rs12838;
	shl.b32 	%r21757, %r21756, 24;
	or.b32  	%r21139, %r21755, %r21757;
	cvt.u32.u16 	%r21758, %rs12837;
	and.b32  	%r21759, %r21758, 255;
	and.b16  	%rs12279, %rs12836, 255;
	mul.wide.u16 	%r21760, %rs12279, 256;
	or.b32  	%r21761, %r21760, %r21759;
	cvt.u32.u16 	%r21762, %rs12835;
	shl.b32 	%r21763, %r21762, 16;
	and.b32  	%r21764, %r21763, 16711680;
	or.b32  	%r21765, %r21761, %r21764;
	cvt.u32.u16 	%r21766, %rs12834;
	shl.b32 	%r21767, %r21766, 24;
	or.b32  	%r21144, %r21765, %r21767;
	cvt.u32.u16 	%r21768, %rs12833;
	and.b32  	%r21769, %r21768, 255;
	and.b16  	%rs12280, %rs12832, 255;
	mul.wide.u16 	%r21770, %rs12280, 256;
	or.b32  	%r21771, %r21770, %r21769;
	cvt.u32.u16 	%r21772, %rs12831;
	shl.b32 	%r21773, %r21772, 16;
	and.b32  	%r21774, %r21773, 16711680;
	or.b32  	%r21775, %r21771, %r21774;
	cvt.u32.u16 	%r21776, %rs12830;
	shl.b32 	%r21777, %r21776, 24;
	or.b32  	%r21149, %r21775, %r21777;
	cvt.u32.u16 	%r21778, %rs12829;
	and.b32  	%r21779, %r21778, 255;
	and.b16  	%rs12281, %rs12828, 255;
	mul.wide.u16 	%r21780, %rs12281, 256;
	or.b32  	%r21781, %r21780, %r21779;
	cvt.u32.u16 	%r21782, %rs12827;
	shl.b32 	%r21783, %r21782, 16;
	and.b32  	%r21784, %r21783, 16711680;
	or.b32  	%r21785, %r21781, %r21784;
	cvt.u32.u16 	%r21786, %rs12826;
	shl.b32 	%r21787, %r21786, 24;
	or.b32  	%r21154, %r21785, %r21787;
	cvt.u32.u16 	%r21788, %rs12825;
	and.b32  	%r21789, %r21788, 255;
	and.b16  	%rs12282, %rs12824, 255;
	mul.wide.u16 	%r21790, %rs12282, 256;
	or.b32  	%r21791, %r21790, %r21789;
	cvt.u32.u16 	%r21792, %rs12823;
	shl.b32 	%r21793, %r21792, 16;
	and.b32  	%r21794, %r21793, 16711680;
	or.b32  	%r21795, %r21791, %r21794;
	cvt.u32.u16 	%r21796, %rs12822;
	shl.b32 	%r21797, %r21796, 24;
	or.b32  	%r21159, %r21795, %r21797;
	cvt.u32.u16 	%r21798, %rs12821;
	and.b32  	%r21799, %r21798, 255;
	and.b16  	%rs12283, %rs12820, 255;
	mul.wide.u16 	%r21800, %rs12283, 256;
	or.b32  	%r21801, %r21800, %r21799;
	cvt.u32.u16 	%r21802, %rs12819;
	shl.b32 	%r21803, %r21802, 16;
	and.b32  	%r21804, %r21803, 16711680;
	or.b32  	%r21805, %r21801, %r21804;
	cvt.u32.u16 	%r21806, %rs12818;
	shl.b32 	%r21807, %r21806, 24;
	or.b32  	%r21164, %r21805, %r21807;
	mov.u32 	%r21808, %tid.x;
	and.b32  	%r21809, %r21808, 992;
	add.s32 	%r21810, %r21809, 32;
	setp.gt.s32 	%p78, %r21810, %r27810;
	not.b32 	%r21811, %r21809;
	add.s32 	%r21812, %r27810, %r21811;
	selp.b32 	%r21166, %r21812, 31, %p78;
	mov.b32 	%r21165, 16;
	mov.b32 	%r21167, -1;
	// begin inline asm
	shfl.sync.down.b32 %r20828, %r27825, %r21165, %r21166, %r21167;
	// end inline asm
	// begin inline asm
	shfl.sync.down.b32 %r20833, %r20834, %r21165, %r21166, %r21167;
	// end inline asm
	mov.b64 	%rd966, %fd78;
	mov.b64 	{%r20839, %r20844}, %rd966;
	// begin inline asm
	shfl.sync.down.b32 %r20838, %r20839, %r21165, %r21166, %r21167;
	// end inline asm
	// begin inline asm
	shfl.sync.down.b32 %r20843, %r20844, %r21165, %r21166, %r21167;
	// end inline asm
	// begin inline asm
	shfl.sync.down.b32 %r20848, %r20849, %r21165, %r21166, %r21167;
	// end inline asm
	// begin inline asm
	shfl.sync.down.b32 %r20853, %r20854, %r21165, %r21166, %r21167;
	// end inline asm
	// begin inline asm
	shfl.sync.down.b32 %r20858, %r20859, %r21165, %r21166, %r21167;
	// end inline asm
	// begin inline asm
	shfl.sync.down.b32 %r20863, %r20864, %r21165, %r21166, %r21167;
	// end inline asm
	// begin inline asm
	shfl.sync.down.b32 %r20868, %r20869, %r21165, %r21166, %r21167;
	// end inline asm
	// begin inline asm
	shfl.sync.down.b32 %r20873, %r20874, %r21165, %r21166, %r21167;
	// end inline asm
	// begin inline asm
	shfl.sync.down.b32 %r20878, %r20879, %r21165, %r21166, %r21167;
	// end inline asm
	// begin inline asm
	shfl.sync.down.b32 %r20883, %r20884, %r21165, %r21166, %r21167;
	// end inline asm
	// begin inline asm
	shfl.sync.down.b32 %r20888, %r20889, %r21165, %r21166, %r21167;
	// end inline asm
	// begin inline asm
	shfl.sync.down.b32 %r20893, %r20894, %r21165, %r21166, %r21167;
	// end inline asm
	// begin inline asm
	shfl.sync.down.b32 %r20898, %r20899, %r21165, %r21166, %r21167;
	// end inline asm
	// begin inline asm
	shfl.sync.down.b32 %r20903, %r20904, %r21165, %r21166, %r21167;
	// end inline asm
	// begin inline asm
	shfl.sync.down.b32 %r20908, %r20909, %r21165, %r21166, %r21167;
	// end inline asm
	// begin inline asm
	shfl.sync.down.b32 %r20913, %r20914, %r21165, %r21166, %r21167;
	// end inline asm
	// begin inline asm
	shfl.sync.down.b32 %r20918, %r20919, %r21165, %r21166, %r21167;
	// end inline asm
	// begin inline asm
	shfl.sync.down.b32 %r20923, %r20924, %r21165, %r21166, %r21167;
	// end inline asm
	// begin inline asm
	shfl.sync.down.b32 %r20928, %r20929, %r21165, %r21166, %r21167;
	// end inline asm
	// begin inline asm
	shfl.sync.down.b32 %r20933, %r20934, %r21165, %r21166, %r21167;
	// end inline asm
	// begin inline asm
	shfl.sync.down.b32 %r20938, %r20939, %r21165, %r21166, %r21167;
	// end inline asm
	// begin inline asm
	shfl.sync.down.b32 %r20943, %r20944, %r21165, %r21166, %r21167;
	// end inline asm
	// begin inline asm
	shfl.sync.down.b32 %r20948, %r20949, %r21165, %r21166, %r21167;
	// end inline asm
	// begin inline asm
	shfl.sync.down.b32 %r20953, %r20954, %r21165, %r21166, %r21167;
	// end inline asm
	// begin inline asm
	shfl.sync.down.b32 %r20958, %r20959, %r21165, %r21166, %r21167;
	// end inline asm
	// begin inline asm
	shfl.sync.down.b32 %r20963, %r20964, %r21165, %r21166, %r21167;
	// end inline asm
	// begin inline asm
	shfl.sync.down.b32 %r20968, %r20969, %r21165, %r21166, %r21167;
	// end inline asm
	// begin inline asm
	shfl.sync.down.b32 %r20973, %r20974, %r21165, %r21166, %r21167;
	// end inline asm
	// begin inline asm
	shfl.sync.down.b32 %r20978, %r20979, %r21165, %r21166, %r21167;
	// end inline asm
	// begin inline asm
	shfl.sync.down.b32 %r20983, %r20984, %r21165, %r21166, %r21167;
	// end inline asm
	// begin inline asm
	shfl.sync.down.b32 %r20988, %r20989, %r21165, %r21166, %r21167;
	// end inline asm
	// begin inline asm
	shfl.sync.down.b32 %r20993, %r20994, %r21165, %r21166, %r21167;
	// end inline asm
	// begin inline asm
	shfl.sync.down.b32 %r20998, %r20999, %r21165, %r21166, %r21167;
	// end inline asm
	// begin inline asm
	shfl.sync.down.b32 %r21003, %r21004, %r21165, %r21166, %r21167;
	// end inline asm
	// begin inline asm
	shfl.sync.down.b32 %r21008, %r21009, %r21165, %r21166, %r21167;
	// end inline asm
	// begin inline asm
	shfl.sync.down.b32 %r21013, %r21014, %r21165, %r21166, %r21167;
	// end inline asm
	// begin inline asm
	shfl.sync.down.b32 %r21018, %r21019, %r21165, %r21166, %r21167;
	// end inline asm
	// begin inline asm
	shfl.sync.down.b32 %r21023, %r21024, %r21165, %r21166, %r21167;
	// end inline asm
	// begin inline asm
	shfl.sync.down.b32 %r21028, %r21029, %r21165, %r21166, %r21167;
	// end inline asm
	// begin inline asm
	shfl.sync.down.b32 %r21033, %r21034, %r21165, %r21166, %r21167;
	// end inline asm
	// begin inline asm
	shfl.sync.down.b32 %r21038, %r21039, %r21165, %r21166, %r21167;
	// end inline asm
	// begin inline asm
	shfl.sync.down.b32 %r21043, %r21044, %r21165, %r21166, %r21167;
	// end inline asm
	// begin inline asm
	shfl.sync.down.b32 %r21048, %r21049, %r21165, %r21166, %r21167;
	// end inline asm
	// begin inline asm
	shfl.sync.down.b32 %r21053, %r21054, %r21165, %r21166, %r21167;
	// end inline asm
	// begin inline asm
	shfl.sync.down.b32 %r21058, %r21059, %r21165, %r21166, %r21167;
	// end inline asm
	// begin inline asm
	shfl.sync.down.b32 %r21063, %r21064, %r21165, %r21166, %r21167;
	// end inline asm
	// begin inline asm
	shfl.sync.down.b32 %r21068, %r21069, %r21165, %r21166, %r21167;
	// end inline asm
	// begin inline asm
	shfl.sync.down.b32 %r21073, %r21074, %r21165, %r21166, %r21167;
	// end inline asm
	// begin inline asm
	shfl.sync.down.b32 %r21078, %r21079, %r21165, %r21166, %r21167;
	// end inline asm
	// begin inline asm
	shfl.sync.down.b32 %r21083, %r21084, %r21165, %r21166, %r21167;
	// end inline asm
	// begin inline asm
	shfl.sync.down.b32 %r21088, %r21089, %r21165, %r21166, %r21167;
	// end inline asm
	// begin inline asm
	shfl.sync.down.b32 %r21093, %r21094, %r21165, %r21166, %r21167;
	// end inline asm
	// begin inline asm
	shfl.sync.down.b32 %r21098, %r21099, %r21165, %r21166, %r21167;
	// end inline asm
	// begin inline asm
	shfl.sync.down.b32 %r21103, %r21104, %r21165, %r21166, %r21167;
	// end inline asm
	// begin inline asm
	shfl.sync.down.b32 %r21108, %r21109, %r21165, %r21166, %r21167;
	// end inline asm
	// begin inline asm
	shfl.sync.down.b32 %r21113, %r21114, %r21165, %r21166, %r21167;
	// end inline asm
	// begin inline asm
	shfl.sync.down.b32 %r21118, %r21119, %r21165, %r21166, %r21167;
	// end inline asm
	// begin inline asm
	shfl.sync.down.b32 %r21123, %r21124, %r21165, %r21166, %r21167;
	// end inline asm
	// begin inline asm
	shfl.sync.down.b32 %r21128, %r21129, %r21165, %r21166, %r21167;
	// end inline asm
	// begin inline asm
	shfl.sync.down.b32 %r21133, %r21134, %r21165, %r21166, %r21167;
	// end inline asm
	// begin inline asm
	shfl.sync.down.b32 %r21138, %r21139, %r21165, %r21166, %r21167;
	// end inline asm
	// begin inline asm
	shfl.sync.down.b32 %r21143, %r21144, %r21165, %r21166, %r21167;
	// end inline asm
	// begin inline asm
	shfl.sync.down.b32 %r21148, %r21149, %r21165, %r21166, %r21167;
	// end inline asm
	// begin inline asm
	shfl.sync.down.b32 %r21153, %r21154, %r21165, %r21166, %r21167;
	// end inline asm
	// begin inline asm
	shfl.sync.down.b32 %r21158, %r21159, %r21165, %r21166, %r21167;
	// end inline asm
	// begin inline asm
	shfl.sync.down.b32 %r21163, %r21164, %r21165, %r21166, %r21167;
	// end inline asm
	add.s32 	%r21813, %r13804, 16;
	setp.gt.s32 	%p79, %r21813, %r21166;
	@%p79 bra 	$L__BB3_49;
	cvt.u16.u32 	%rs14102, %r20848;
	mov.b64 	%rd967, {%r20838, %r20843};
	mov.b64 	%fd18, %rd967;
	st.local.u32 	[%rd4], %r20828;
	st.local.v2.u32 	[%rd4+8], {%r20838, %r20843};
	st.local.v2.b32 	[%rd4+16], {%r20848, %r20853};
	st.local.v2.b32 	[%rd4+24], {%r20858, %r20863};
	st.local.v2.b32 	[%rd4+32], {%r20868, %r20873};
	st.local.v2.b32 	[%rd4+40], {%r20878, %r20883};
	st.local.v2.b32 	[%rd4+48], {%r20888, %r20893};
	st.local.v2.b32 	[%rd4+56], {%r20898, %r20903};
	st.local.v2.b32 	[%rd4+64], {%r20908, %r20913};
	st.local.v2.b32 	[%rd4+72], {%r20918, %r20923};
	st.local.v2.b32 	[%rd4+80], {%r20928, %r20933};
	st.local.v2.b32 	[%rd4+88], {%r20938, %r20943};
	st.local.v2.b32 	[%rd4+96], {%r20948, %r20953};
	st.local.v2.b32 	[%rd4+104], {%r20958, %r20963};
	st.local.v2.b32 	[%rd4+112], {%r20968, %r20973};
	st.local.v2.b32 	[%rd4+120], {%r20978, %r20983};
	st.local.v2.b32 	[%rd4+128], {%r20988, %r20993};
	st.local.v2.b32 	[%rd4+136], {%r20998, %r21003};
	st.local.v2.b32 	[%rd4+144], {%r21008, %r21013};
	st.local.v2.b32 	[%rd4+152], {%r21018, %r21023};
	st.local.v2.b32 	[%rd4+160], {%r21028, %r21033};
	st.local.v2.b32 	[%rd4+168], {%r21038, %r21043};
	st.local.v2.b32 	[%rd4+176], {%r21048, %r21053};
	st.local.v2.b32 	[%rd4+184], {%r21058, %r21063};
	st.local.v2.b32 	[%rd4+192], {%r21068, %r21073};
	st.local.v2.b32 	[%rd4+200], {%r21078, %r21083};
	st.local.v2.b32 	[%rd4+208], {%r21088, %r21093};
	st.local.v2.b32 	[%rd4+216], {%r21098, %r21103};
	st.local.v2.b32 	[%rd4+224], {%r21108, %r21113};
	st.local.v2.b32 	[%rd4+232], {%r21118, %r21123};
	st.local.v2.b32 	[%rd4+240], {%r21128, %r21133};
	st.local.v2.b32 	[%rd4+248], {%r21138, %r21143};
	st.local.v2.b32 	[%rd4+256], {%r21148, %r21153};
	st.local.v2.b32 	[%rd4+264], {%r21158, %r21163};
	st.local.u32 	[%rd3], %r27825;
	st.local.f64 	[%rd3+8], %fd78;
	cvt.u32.u16 	%r21815, %rs13066;
	cvt.u32.u16 	%r21816, %rs13067;
	prmt.b32 	%r21817, %r21816, %r21815, 0x3340U;
	cvt.u32.u16 	%r21818, %rs13068;
	cvt.u32.u16 	%r21819, %rs13069;
	prmt.b32 	%r21820, %r21819, %r21818, 0x3340U;
	prmt.b32 	%r21821, %r21820, %r21817, 0x5410U;
	cvt.u32.u16 	%r21822, %rs13070;
	cvt.u32.u16 	%r21823, %rs13071;
	prmt.b32 	%r21824, %r21823, %r21822, 0x3340U;
	cvt.u32.u16 	%r21825, %rs13072;
	cvt.u32.u16 	%r21826, %rs13073;
	prmt.b32 	%r21827, %r21826, %r21825, 0x3340U;
	prmt.b32 	%r21828, %r21827, %r21824, 0x5410U;
	st.local.v2.b32 	[%rd3+16], {%r21828, %r21821};
	cvt.u32.u16 	%r21829, %rs13058;
	cvt.u32.u16 	%r21830, %rs13059;
	prmt.b32 	%r21831, %r21830, %r21829, 0x3340U;
	cvt.u32.u16 	%r21832, %rs13060;
	cvt.u32.u16 	%r21833, %rs13061;
	prmt.b32 	%r21834, %r21833, %r21832, 0x3340U;
	prmt.b32 	%r21835, %r21834, %r21831, 0x5410U;
	cvt.u32.u16 	%r21836, %rs13062;
	cvt.u32.u16 	%r21837, %rs13063;
	prmt.b32 	%r21838, %r21837, %r21836, 0x3340U;
	cvt.u32.u16 	%r21839, %rs13064;
	cvt.u32.u16 	%r21840, %rs13065;
	prmt.b32 	%r21841, %r21840, %r21839, 0x3340U;
	prmt.b32 	%r21842, %r21841, %r21838, 0x5410U;
	st.local.v2.b32 	[%rd3+24], {%r21842, %r21835};
	cvt.u32.u16 	%r21843, %rs13050;
	cvt.u32.u16 	%r21844, %rs13051;
	prmt.b32 	%r21845, %r21844, %r21843, 0x3340U;
	cvt.u32.u16 	%r21846, %rs13052;
	cvt.u32.u16 	%r21847, %rs13053;
	prmt.b32 	%r21848, %r21847, %r21846, 0x3340U;
	prmt.b32 	%r21849, %r21848, %r21845, 0x5410U;
	cvt.u32.u16 	%r21850, %rs13054;
	cvt.u32.u16 	%r21851, %rs13055;
	prmt.b32 	%r21852, %r21851, %r21850, 0x3340U;
	cvt.u32.u16 	%r21853, %rs13056;
	cvt.u32.u16 	%r21854, %rs13057;
	prmt.b32 	%r21855, %r21854, %r21853, 0x3340U;
	prmt.b32 	%r21856, %r21855, %r21852, 0x5410U;
	st.local.v2.b32 	[%rd3+32], {%r21856, %r21849};
	cvt.u32.u16 	%r21857, %rs13042;
	cvt.u32.u16 	%r21858, %rs13043;
	prmt.b32 	%r21859, %r21858, %r21857, 0x3340U;
	cvt.u32.u16 	%r21860, %rs13044;
	cvt.u32.u16 	%r21861, %rs13045;
	prmt.b32 	%r21862, %r21861, %r21860, 0x3340U;
	prmt.b32 	%r21863, %r21862, %r21859, 0x5410U;
	cvt.u32.u16 	%r21864, %rs13046;
	cvt.u32.u16 	%r21865, %rs13047;
	prmt.b32 	%r21866, %r21865, %r21864, 0x3340U;
	cvt.u32.u16 	%r21867, %rs13048;
	cvt.u32.u16 	%r21868, %rs13049;
	prmt.b32 	%r21869, %r21868, %r21867, 0x3340U;
	prmt.b32 	%r21870, %r21869, %r21866, 0x5410U;
	st.local.v2.b32 	[%rd3+40], {%r21870, %r21863};
	cvt.u32.u16 	%r21871, %rs13034;
	cvt.u32.u16 	%r21872, %rs13035;
	prmt.b32 	%r21873, %r21872, %r21871, 0x3340U;
	cvt.u32.u16 	%r21874, %rs13036;
	cvt.u32.u16 	%r21875, %rs13037;
	prmt.b32 	%r21876, %r21875, %r21874, 0x3340U;
	prmt.b32 	%r21877, %r21876, %r21873, 0x5410U;
	cvt.u32.u16 	%r21878, %rs13038;
	cvt.u32.u16 	%r21879, %rs13039;
	prmt.b32 	%r21880, %r21879, %r21878, 0x3340U;
	cvt.u32.u16 	%r21881, %rs13040;
	cvt.u32.u16 	%r21882, %rs13041;
	prmt.b32 	%r21883, %r21882, %r21881, 0x3340U;
	prmt.b32 	%r21884, %r21883, %r21880, 0x5410U;
	st.local.v2.b32 	[%rd3+48], {%r21884, %r21877};
	cvt.u32.u16 	%r21885, %rs13026;
	cvt.u32.u16 	%r21886, %rs13027;
	prmt.b32 	%r21887, %r21886, %r21885, 0x3340U;
	cvt.u32.u16 	%r21888, %rs13028;
	cvt.u32.u16 	%r21889, %rs13029;
	prmt.b32 	%r21890, %r21889, %r21888, 0x3340U;
	prmt.b32 	%r21891, %r21890, %r21887, 0x5410U;
	cvt.u32.u16 	%r21892, %rs13030;
	cvt.u32.u16 	%r21893, %rs13031;
	prmt.b32 	%r21894, %r21893, %r21892, 0x3340U;
	cvt.u32.u16 	%r21895, %rs13032;
	cvt.u32.u16 	%r21896, %rs13033;
	prmt.b32 	%r21897, %r21896, %r21895, 0x3340U;
	prmt.b32 	%r21898, %r21897, %r21894, 0x5410U;
	st.local.v2.b32 	[%rd3+56], {%r21898, %r21891};
	cvt.u32.u16 	%r21899, %rs13018;
	cvt.u32.u16 	%r21900, %rs13019;
	prmt.b32 	%r21901, %r21900, %r21899, 0x3340U;
	cvt.u32.u16 	%r21902, %rs13020;
	cvt.u32.u16 	%r21903, %rs13021;
	prmt.b32 	%r21904, %r21903, %r21902, 0x3340U;
	prmt.b32 	%r21905, %r21904, %r21901, 0x5410U;
	cvt.u32.u16 	%r21906, %rs13022;
	cvt.u32.u16 	%r21907, %rs13023;
	prmt.b32 	%r21908, %r21907, %r21906, 0x3340U;
	cvt.u32.u16 	%r21909, %rs13024;
	cvt.u32.u16 	%r21910, %rs13025;
	prmt.b32 	%r21911, %r21910, %r21909, 0x3340U;
	prmt.b32 	%r21912, %r21911, %r21908, 0x5410U;
	st.local.v2.b32 	[%rd3+64], {%r21912, %r21905};
	cvt.u32.u16 	%r21913, %rs13010;
	cvt.u32.u16 	%r21914, %rs13011;
	prmt.b32 	%r21915, %r21914, %r21913, 0x3340U;
	cvt.u32.u16 	%r21916, %rs13012;
	cvt.u32.u16 	%r21917, %rs13013;
	prmt.b32 	%r21918, %r21917, %r21916, 0x3340U;
	prmt.b32 	%r21919, %r21918, %r21915, 0x5410U;
	cvt.u32.u16 	%r21920, %rs13014;
	cvt.u32.u16 	%r21921, %rs13015;
	prmt.b32 	%r21922, %r21921, %r21920, 0x3340U;
	cvt.u32.u16 	%r21923, %rs13016;
	cvt.u32.u16 	%r21924, %rs13017;
	prmt.b32 	%r21925, %r21924, %r21923, 0x3340U;
	prmt.b32 	%r21926, %r21925, %r21922, 0x5410U;
	st.local.v2.b32 	[%rd3+72], {%r21926, %r21919};
	cvt.u32.u16 	%r21927, %rs13002;
	cvt.u32.u16 	%r21928, %rs13003;
	prmt.b32 	%r21929, %r21928, %r21927, 0x3340U;
	cvt.u32.u16 	%r21930, %rs13004;
	cvt.u32.u16 	%r21931, %rs13005;
	prmt.b32 	%r21932, %r21931, %r21930, 0x3340U;
	prmt.b32 	%r21933, %r21932, %r21929, 0x5410U;
	cvt.u32.u16 	%r21934, %rs13006;
	cvt.u32.u16 	%r21935, %rs13007;
	prmt.b32 	%r21936, %r21935, %r21934, 0x3340U;
	cvt.u32.u16 	%r21937, %rs13008;
	cvt.u32.u16 	%r21938, %rs13009;
	prmt.b32 	%r21939, %r21938, %r21937, 0x3340U;
	prmt.b32 	%r21940, %r21939, %r21936, 0x5410U;
	st.local.v2.b32 	[%rd3+80], {%r21940, %r21933};
	cvt.u32.u16 	%r21941, %rs12994;
	cvt.u32.u16 	%r21942, %rs12995;
	prmt.b32 	%r21943, %r21942, %r21941, 0x3340U;
	cvt.u32.u16 	%r21944, %rs12996;
	cvt.u32.u16 	%r21945, %rs12997;
	prmt.b32 	%r21946, %r21945, %r21944, 0x3340U;
	prmt.b32 	%r21947, %r21946, %r21943, 0x5410U;
	cvt.u32.u16 	%r21948, %rs12998;
	cvt.u32.u16 	%r21949, %rs12999;
	prmt.b32 	%r21950, %r21949, %r21948, 0x3340U;
	cvt.u32.u16 	%r21951, %rs13000;
	cvt.u32.u16 	%r21952, %rs13001;
	prmt.b32 	%r21953, %r21952, %r21951, 0x3340U;
	prmt.b32 	%r21954, %r21953, %r21950, 0x5410U;
	st.local.v2.b32 	[%rd3+88], {%r21954, %r21947};
	cvt.u32.u16 	%r21955, %rs12986;
	cvt.u32.u16 	%r21956, %rs12987;
	prmt.b32 	%r21957, %r21956, %r21955, 0x3340U;
	cvt.u32.u16 	%r21958, %rs12988;
	cvt.u32.u16 	%r21959, %rs12989;
	prmt.b32 	%r21960, %r21959, %r21958, 0x3340U;
	prmt.b32 	%r21961, %r21960, %r21957, 0x5410U;
	cvt.u32.u16 	%r21962, %rs12990;
	cvt.u32.u16 	%r21963, %rs12991;
	prmt.b32 	%r21964, %r21963, %r21962, 0x3340U;
	cvt.u32.u16 	%r21965, %rs12992;
	cvt.u32.u16 	%r21966, %rs12993;
	prmt.b32 	%r21967, %r21966, %r21965, 0x3340U;
	prmt.b32 	%r21968, %r21967, %r21964, 0x5410U;
	st.local.v2.b32 	[%rd3+96], {%r21968, %r21961};
	cvt.u32.u16 	%r21969, %rs12978;
	cvt.u32.u16 	%r21970, %rs12979;
	prmt.b32 	%r21971, %r21970, %r21969, 0x3340U;
	cvt.u32.u16 	%r21972, %rs12980;
	cvt.u32.u16 	%r21973, %rs12981;
	prmt.b32 	%r21974, %r21973, %r21972, 0x3340U;
	prmt.b32 	%r21975, %r21974, %r21971, 0x5410U;
	cvt.u32.u16 	%r21976, %rs12982;
	cvt.u32.u16 	%r21977, %rs12983;
	prmt.b32 	%r21978, %r21977, %r21976, 0x3340U;
	cvt.u32.u16 	%r21979, %rs12984;
	cvt.u32.u16 	%r21980, %rs12985;
	prmt.b32 	%r21981, %r21980, %r21979, 0x3340U;
	prmt.b32 	%r21982, %r21981, %r21978, 0x5410U;
	st.local.v2.b32 	[%rd3+104], {%r21982, %r21975};
	cvt.u32.u16 	%r21983, %rs12970;
	cvt.u32.u16 	%r21984, %rs12971;
	prmt.b32 	%r21985, %r21984, %r21983, 0x3340U;
	cvt.u32.u16 	%r21986, %rs12972;
	cvt.u32.u16 	%r21987, %rs12973;
	prmt.b32 	%r21988, %r21987, %r21986, 0x3340U;
	prmt.b32 	%r21989, %r21988, %r21985, 0x5410U;
	cvt.u32.u16 	%r21990, %rs12974;
	cvt.u32.u16 	%r21991, %rs12975;
	prmt.b32 	%r21992, %r21991, %r21990, 0x3340U;
	cvt.u32.u16 	%r21993, %rs12976;
	cvt.u32.u16 	%r21994, %rs12977;
	prmt.b32 	%r21995, %r21994, %r21993, 0x3340U;
	prmt.b32 	%r21996, %r21995, %r21992, 0x5410U;
	st.local.v2.b32 	[%rd3+112], {%r21996, %r21989};
	cvt.u32.u16 	%r21997, %rs12962;
	cvt.u32.u16 	%r21998, %rs12963;
	prmt.b32 	%r21999, %r21998, %r21997, 0x3340U;
	cvt.u32.u16 	%r22000, %rs12964;
	cvt.u32.u16 	%r22001, %rs12965;
	prmt.b32 	%r22002, %r22001, %r22000, 0x3340U;
	prmt.b32 	%r22003, %r22002, %r21999, 0x5410U;
	cvt.u32.u16 	%r22004, %rs12966;
	cvt.u32.u16 	%r22005, %rs12967;
	prmt.b32 	%r22006, %r22005, %r22004, 0x3340U;
	cvt.u32.u16 	%r22007, %rs12968;
	cvt.u32.u16 	%r22008, %rs12969;
	prmt.b32 	%r22009, %r22008, %r22007, 0x3340U;
	prmt.b32 	%r22010, %r22009, %r22006, 0x5410U;
	st.local.v2.b32 	[%rd3+120], {%r22010, %r22003};
	cvt.u32.u16 	%r22011, %rs12954;
	cvt.u32.u16 	%r22012, %rs12955;
	prmt.b32 	%r22013, %r22012, %r22011, 0x3340U;
	cvt.u32.u16 	%r22014, %rs12956;
	cvt.u32.u16 	%r22015, %rs12957;
	prmt.b32 	%r22016, %r22015, %r22014, 0x3340U;
	prmt.b32 	%r22017, %r22016, %r22013, 0x5410U;
	cvt.u32.u16 	%r22018, %rs12958;
	cvt.u32.u16 	%r22019, %rs12959;
	prmt.b32 	%r22020, %r22019, %r22018, 0x3340U;
	cvt.u32.u16 	%r22021, %rs12960;
	cvt.u32.u16 	%r22022, %rs12961;
	prmt.b32 	%r22023, %r22022, %r22021, 0x3340U;
	prmt.b32 	%r22024, %r22023, %r22020, 0x5410U;
	st.local.v2.b32 	[%rd3+128], {%r22024, %r22017};
	cvt.u32.u16 	%r22025, %rs12946;
	cvt.u32.u16 	%r22026, %rs12947;
	prmt.b32 	%r22027, %r22026, %r22025, 0x3340U;
	cvt.u32.u16 	%r22028, %rs12948;
	cvt.u32.u16 	%r22029, %rs12949;
	prmt.b32 	%r22030, %r22029, %r22028, 0x3340U;
	prmt.b32 	%r22031, %r22030, %r22027, 0x5410U;
	cvt.u32.u16 	%r22032, %rs12950;
	cvt.u32.u16 	%r22033, %rs12951;
	prmt.b32 	%r22034, %r22033, %r22032, 0x3340U;
	cvt.u32.u16 	%r22035, %rs12952;
	cvt.u32.u16 	%r22036, %rs12953;
	prmt.b32 	%r22037, %r22036, %r22035, 0x3340U;
	prmt.b32 	%r22038, %r22037, %r22034, 0x5410U;
	st.local.v2.b32 	[%rd3+136], {%r22038, %r22031};
	cvt.u32.u16 	%r22039, %rs12938;
	cvt.u32.u16 	%r22040, %rs12939;
	prmt.b32 	%r22041, %r22040, %r22039, 0x3340U;
	cvt.u32.u16 	%r22042, %rs12940;
	cvt.u32.u16 	%r22043, %rs12941;
	prmt.b32 	%r22044, %r22043, %r22042, 0x3340U;
	prmt.b32 	%r22045, %r22044, %r22041, 0x5410U;
	cvt.u32.u16 	%r22046, %rs12942;
	cvt.u32.u16 	%r22047, %rs12943;
	prmt.b32 	%r22048, %r22047, %r22046, 0x3340U;
	cvt.u32.u16 	%r22049, %rs12944;
	cvt.u32.u16 	%r22050, %rs12945;
	prmt.b32 	%r22051, %r22050, %r22049, 0x3340U;
	prmt.b32 	%r22052, %r22051, %r22048, 0x5410U;
	st.local.v2.b32 	[%rd3+144], {%r22052, %r22045};
	cvt.u32.u16 	%r22053, %rs12930;
	cvt.u32.u16 	%r22054, %rs12931;
	prmt.b32 	%r22055, %r22054, %r22053, 0x3340U;
	cvt.u32.u16 	%r22056, %rs12932;
	cvt.u32.u16 	%r22057, %rs12933;
	prmt.b32 	%r22058, %r22057, %r22056, 0x3340U;
	prmt.b32 	%r22059, %r22058, %r22055, 0x5410U;
	cvt.u32.u16 	%r22060, %rs12934;
	cvt.u32.u16 	%r22061, %rs12935;
	prmt.b32 	%r22062, %r22061, %r22060, 0x3340U;
	cvt.u32.u16 	%r22063, %rs12936;
	cvt.u32.u16 	%r22064, %rs12937;
	prmt.b32 	%r22065, %r22064, %r22063, 0x3340U;
	prmt.b32 	%r22066, %r22065, %r22062, 0x5410U;
	st.local.v2.b32 	[%rd3+152], {%r22066, %r22059};
	cvt.u32.u16 	%r22067, %rs12922;
	cvt.u32.u16 	%r22068, %rs12923;
	prmt.b32 	%r22069, %r22068, %r22067, 0x3340U;
	cvt.u32.u16 	%r22070, %rs12924;
	cvt.u32.u16 	%r22071, %rs12925;
	prmt.b32 	%r22072, %r22071, %r22070, 0x3340U;
	prmt.b32 	%r22073, %r22072, %r22069, 0x5410U;
	cvt.u32.u16 	%r22074, %rs12926;
	cvt.u32.u16 	%r22075, %rs12927;
	prmt.b32 	%r22076, %r22075, %r22074, 0x3340U;
	cvt.u32.u16 	%r22077, %rs12928;
	cvt.u32.u16 	%r22078, %rs12929;
	prmt.b32 	%r22079, %r22078, %r22077, 0x3340U;
	prmt.b32 	%r22080, %r22079, %r22076, 0x5410U;
	st.local.v2.b32 	[%rd3+160], {%r22080, %r22073};
	cvt.u32.u16 	%r22081, %rs12914;
	cvt.u32.u16 	%r22082, %rs12915;
	prmt.b32 	%r22083, %r22082, %r22081, 0x3340U;
	cvt.u32.u16 	%r22084, %rs12916;
	cvt.u32.u16 	%r22085, %rs12917;
	prmt.b32 	%r22086, %r22085, %r22084, 0x3340U;
	prmt.b32 	%r22087, %r22086, %r22083, 0x5410U;
	cvt.u32.u16 	%r22088, %rs12918;
	cvt.u32.u16 	%r22089, %rs12919;
	prmt.b32 	%r22090, %r22089, %r22088, 0x3340U;
	cvt.u32.u16 	%r22091, %rs12920;
	cvt.u32.u16 	%r22092, %rs12921;
	prmt.b32 	%r22093, %r22092, %r22091, 0x3340U;
	prmt.b32 	%r22094, %r22093, %r22090, 0x5410U;
	st.local.v2.b32 	[%rd3+168], {%r22094, %r22087};
	cvt.u32.u16 	%r22095, %rs12906;
	cvt.u32.u16 	%r22096, %rs12907;
	prmt.b32 	%r22097, %r22096, %r22095, 0x3340U;
	cvt.u32.u16 	%r22098, %rs12908;
	cvt.u32.u16 	%r22099, %rs12909;
	prmt.b32 	%r22100, %r22099, %r22098, 0x3340U;
	prmt.b32 	%r22101, %r22100, %r22097, 0x5410U;
	cvt.u32.u16 	%r22102, %rs12910;
	cvt.u32.u16 	%r22103, %rs12911;
	prmt.b32 	%r22104, %r22103, %r22102, 0x3340U;
	cvt.u32.u16 	%r22105, %rs12912;
	cvt.u32.u16 	%r22106, %rs12913;
	prmt.b32 	%r22107, %r22106, %r22105, 0x3340U;
	prmt.b32 	%r22108, %r22107, %r22104, 0x5410U;
	st.local.v2.b32 	[%rd3+176], {%r22108, %r22101};
	cvt.u32.u16 	%r22109, %rs12898;
	cvt.u32.u16 	%r22110, %rs12899;
	prmt.b32 	%r22111, %r22110, %r22109, 0x3340U;
	cvt.u32.u16 	%r22112, %rs12900;
	cvt.u32.u16 	%r22113, %rs12901;
	prmt.b32 	%r22114, %r22113, %r22112, 0x3340U;
	prmt.b32 	%r22115, %r22114, %r22111, 0x5410U;
	cvt.u32.u16 	%r22116, %rs12902;
	cvt.u32.u16 	%r22117, %rs12903;
	prmt.b32 	%r22118, %r22117, %r22116, 0x3340U;
	cvt.u32.u16 	%r22119, %rs12904;
	cvt.u32.u16 	%r22120, %rs12905;
	prmt.b32 	%r22121, %r22120, %r22119, 0x3340U;
	prmt.b32 	%r22122, %r22121, %r22118, 0x5410U;
	st.local.v2.b32 	[%rd3+184], {%r22122, %r22115};
	cvt.u32.u16 	%r22123, %rs12890;
	cvt.u32.u16 	%r22124, %rs12891;
	prmt.b32 	%r22125, %r22124, %r22123, 0x3340U;
	cvt.u32.u16 	%r22126, %rs12892;
	cvt.u32.u16 	%r22127, %rs12893;
	prmt.b32 	%r22128, %r22127, %r22126, 0x3340U;
	prmt.b32 	%r22129, %r22128, %r22125, 0x5410U;
	cvt.u32.u16 	%r22130, %rs12894;
	cvt.u32.u16 	%r22131, %rs12895;
	prmt.b32 	%r22132, %r22131, %r22130, 0x3340U;
	cvt.u32.u16 	%r22133, %rs12896;
	cvt.u32.u16 	%r22134, %rs12897;
	prmt.b32 	%r22135, %r22134, %r22133, 0x3340U;
	prmt.b32 	%r22136, %r22135, %r22132, 0x5410U;
	st.local.v2.b32 	[%rd3+192], {%r22136, %r22129};
	cvt.u32.u16 	%r22137, %rs12882;
	cvt.u32.u16 	%r22138, %rs12883;
	prmt.b32 	%r22139, %r22138, %r22137, 0x3340U;
	cvt.u32.u16 	%r22140, %rs12884;
	cvt.u32.u16 	%r22141, %rs12885;
	prmt.b32 	%r22142, %r22141, %r22140, 0x3340U;
	prmt.b32 	%r22143, %r22142, %r22139, 0x5410U;
	cvt.u32.u16 	%r22144, %rs12886;
	cvt.u32.u16 	%r22145, %rs12887;
	prmt.b32 	%r22146, %r22145, %r22144, 0x3340U;
	cvt.u32.u16 	%r22147, %rs12888;
	cvt.u32.u16 	%r22148, %rs12889;
	prmt.b32 	%r22149, %r22148, %r22147, 0x3340U;
	prmt.b32 	%r22150, %r22149, %r22146, 0x5410U;
	st.local.v2.b32 	[%rd3+200], {%r22150, %r22143};
	cvt.u32.u16 	%r22151, %rs12874;
	cvt.u32.u16 	%r22152, %rs12875;
	prmt.b32 	%r22153, %r22152, %r22151, 0x3340U;
	cvt.u32.u16 	%r22154, %rs12876;
	cvt.u32.u16 	%r22155, %rs12877;
	prmt.b32 	%r22156, %r22155, %r22154, 0x3340U;
	prmt.b32 	%r22157, %r22156, %r22153, 0x5410U;
	cvt.u32.u16 	%r22158, %rs12878;
	cvt.u32.u16 	%r22159, %rs12879;
	prmt.b32 	%r22160, %r22159, %r22158, 0x3340U;
	cvt.u32.u16 	%r22161, %rs12880;
	cvt.u32.u16 	%r22162, %rs12881;
	prmt.b32 	%r22163, %r22162, %r22161, 0x3340U;
	prmt.b32 	%r22164, %r22163, %r22160, 0x5410U;
	st.local.v2.b32 	[%rd3+208], {%r22164, %r22157};
	cvt.u32.u16 	%r22165, %rs12866;
	cvt.u32.u16 	%r22166, %rs12867;
	prmt.b32 	%r22167, %r22166, %r22165, 0x3340U;
	cvt.u32.u16 	%r22168, %rs12868;
	cvt.u32.u16 	%r22169, %rs12869;
	prmt.b32 	%r22170, %r22169, %r22168, 0x3340U;
	prmt.b32 	%r22171, %r22170, %r22167, 0x5410U;
	cvt.u32.u16 	%r22172, %rs12870;
	cvt.u32.u16 	%r22173, %rs12871;
	prmt.b32 	%r22174, %r22173, %r22172, 0x3340U;
	cvt.u32.u16 	%r22175, %rs12872;
	cvt.u32.u16 	%r22176, %rs12873;
	prmt.b32 	%r22177, %r22176, %r22175, 0x3340U;
	prmt.b32 	%r22178, %r22177, %r22174, 0x5410U;
	st.local.v2.b32 	[%rd3+216], {%r22178, %r22171};
	cvt.u32.u16 	%r22179, %rs12858;
	cvt.u32.u16 	%r22180, %rs12859;
	prmt.b32 	%r22181, %r22180, %r22179, 0x3340U;
	cvt.u32.u16 	%r22182, %rs12860;
	cvt.u32.u16 	%r22183, %rs12861;
	prmt.b32 	%r22184, %r22183, %r22182, 0x3340U;
	prmt.b32 	%r22185, %r22184, %r22181, 0x5410U;
	cvt.u32.u16 	%r22186, %rs12862;
	cvt.u32.u16 	%r22187, %rs12863;
	prmt.b32 	%r22188, %r22187, %r22186, 0x3340U;
	cvt.u32.u16 	%r22189, %rs12864;
	cvt.u32.u16 	%r22190, %rs12865;
	prmt.b32 	%r22191, %r22190, %r22189, 0x3340U;
	prmt.b32 	%r22192, %r22191, %r22188, 0x5410U;
	st.local.v2.b32 	[%rd3+224], {%r22192, %r22185};
	cvt.u32.u16 	%r22193, %rs12850;
	cvt.u32.u16 	%r22194, %rs12851;
	prmt.b32 	%r22195, %r22194, %r22193, 0x3340U;
	cvt.u32.u16 	%r22196, %rs12852;
	cvt.u32.u16 	%r22197, %rs12853;
	prmt.b32 	%r22198, %r22197, %r22196, 0x3340U;
	prmt.b32 	%r22199, %r22198, %r22195, 0x5410U;
	cvt.u32.u16 	%r22200, %rs12854;
	cvt.u32.u16 	%r22201, %rs12855;
	prmt.b32 	%r22202, %r22201, %r22200, 0x3340U;
	cvt.u32.u16 	%r22203, %rs12856;
	cvt.u32.u16 	%r22204, %rs12857;
	prmt.b32 	%r22205, %r22204, %r22203, 0x3340U;
	prmt.b32 	%r22206, %r22205, %r22202, 0x5410U;
	st.local.v2.b32 	[%rd3+232], {%r22206, %r22199};
	cvt.u32.u16 	%r22207, %rs12842;
	cvt.u32.u16 	%r22208, %rs12843;
	prmt.b32 	%r22209, %r22208, %r22207, 0x3340U;
	cvt.u32.u16 	%r22210, %rs12844;
	cvt.u32.u16 	%r22211, %rs12845;
	prmt.b32 	%r22212, %r22211, %r22210, 0x3340U;
	prmt.b32 	%r22213, %r22212, %r22209, 0x5410U;
	cvt.u32.u16 	%r22214, %rs12846;
	cvt.u32.u16 	%r22215, %rs12847;
	prmt.b32 	%r22216, %r22215, %r22214, 0x3340U;
	cvt.u32.u16 	%r22217, %rs12848;
	cvt.u32.u16 	%r22218, %rs12849;
	prmt.b32 	%r22219, %r22218, %r22217, 0x3340U;
	prmt.b32 	%r22220, %r22219, %r22216, 0x5410U;
	st.local.v2.b32 	[%rd3+240], {%r22220, %r22213};
	cvt.u32.u16 	%r22221, %rs12834;
	cvt.u32.u16 	%r22222, %rs12835;
	prmt.b32 	%r22223, %r22222, %r22221, 0x3340U;
	cvt.u32.u16 	%r22224, %rs12836;
	cvt.u32.u16 	%r22225, %rs12837;
	prmt.b32 	%r22226, %r22225, %r22224, 0x3340U;
	prmt.b32 	%r22227, %r22226, %r22223, 0x5410U;
	cvt.u32.u16 	%r22228, %rs12838;
	cvt.u32.u16 	%r22229, %rs12839;
	prmt.b32 	%r22230, %r22229, %r22228, 0x3340U;
	cvt.u32.u16 	%r22231, %rs12840;
	cvt.u32.u16 	%r22232, %rs12841;
	prmt.b32 	%r22233, %r22232, %r22231, 0x3340U;
	prmt.b32 	%r22234, %r22233, %r22230, 0x5410U;
	st.local.v2.b32 	[%rd3+248], {%r22234, %r22227};
	cvt.u32.u16 	%r22235, %rs12826;
	cvt.u32.u16 	%r22236, %rs12827;
	prmt.b32 	%r22237, %r22236, %r22235, 0x3340U;
	cvt.u32.u16 	%r22238, %rs12828;
	cvt.u32.u16 	%r22239, %rs12829;
	prmt.b32 	%r22240, %r22239, %r22238, 0x3340U;
	prmt.b32 	%r22241, %r22240, %r22237, 0x5410U;
	cvt.u32.u16 	%r22242, %rs12830;
	cvt.u32.u16 	%r22243, %rs12831;
	prmt.b32 	%r22244, %r22243, %r22242, 0x3340U;
	cvt.u32.u16 	%r22245, %rs12832;
	cvt.u32.u16 	%r22246, %rs12833;
	prmt.b32 	%r22247, %r22246, %r22245, 0x3340U;
	prmt.b32 	%r22248, %r22247, %r22244, 0x5410U;
	st.local.v2.b32 	[%rd3+256], {%r22248, %r22241};
	cvt.u32.u16 	%r22249, %rs12818;
	cvt.u32.u16 	%r22250, %rs12819;
	prmt.b32 	%r22251, %r22250, %r22249, 0x3340U;
	cvt.u32.u16 	%r22252, %rs12820;
	cvt.u32.u16 	%r22253, %rs12821;
	prmt.b32 	%r22254, %r22253, %r22252, 0x3340U;
	prmt.b32 	%r22255, %r22254, %r22251, 0x5410U;
	cvt.u32.u16 	%r22256, %rs12822;
	cvt.u32.u16 	%r22257, %rs12823;
	prmt.b32 	%r22258, %r22257, %r22256, 0x3340U;
	cvt.u32.u16 	%r22259, %rs12824;
	cvt.u32.u16 	%r22260, %rs12825;
	prmt.b32 	%r22261, %r22260, %r22259, 0x3340U;
	prmt.b32 	%r22262, %r22261, %r22258, 0x5410U;
	st.local.v2.b32 	[%rd3+264], {%r22262, %r22255};
	mov.b32 	%r27846, 0;
$L__BB3_44:
	mov.u32 	%r27849, %r27846;
	cvt.u64.u32 	%rd968, %r27849;
	add.s64 	%rd969, %rd3, %rd968;
	ld.local.u8 	%rs12284, [%rd969+16];
	setp.ne.s16 	%p80, %rs12284, 0;
	add.s32 	%r27846, %r27849, 1;
	@%p80 bra 	$L__BB3_44;
	and.b16  	%rs12285, %rs14102, 255;
	setp.eq.s16 	%p81, %rs12285, 0;
	@%p81 bra 	$L__BB3_48;
	mov.b32 	%r27847, 0;
$L__BB3_47:
	cvt.u64.u32 	%rd970, %r27849;
	add.s64 	%rd971, %rd3, %rd970;
	st.local.u8 	[%rd971+16], %rs14102;
	add.s32 	%r27849, %r27849, 1;
	add.s32 	%r398, %r27847, 1;
	cvt.u64.u32 	%rd972, %r27847;
	add.s64 	%rd973, %rd4, %rd972;
	ld.local.u8 	%rs14102, [%rd973+17];
	setp.ne.s16 	%p82, %rs14102, 0;
	mov.u32 	%r27847, %r398;
	@%p82 bra 	$L__BB3_47;
$L__BB3_48:
	cvt.u64.u32 	%rd974, %r27849;
	add.s64 	%rd975, %rd3, %rd974;
	mov.b16 	%rs12286, 0;
	st.local.u8 	[%rd975+16], %rs12286;
	add.s32 	%r27825, %r27825, %r20828;
	st.local.u32 	[%rd3], %r27825;
	add.f64 	%fd78, %fd78, %fd18;
	st.local.f64 	[%rd3+8], %fd78;
	ld.local.v2.b32 	{%r22264, %r22265}, [%rd3+16];
	bfe.u32 	%r22266, %r22264, 0, 8;
	cvt.u16.u32 	%rs13073, %r22266;
	bfe.u32 	%r22267, %r22264, 8, 8;
	cvt.u16.u32 	%rs13072, %r22267;
	bfe.u32 	%r22268, %r22264, 16, 8;
	cvt.u16.u32 	%rs13071, %r22268;
	bfe.u32 	%r22269, %r22264, 24, 8;
	cvt.u16.u32 	%rs13070, %r22269;
	bfe.u32 	%r22270, %r22265, 0, 8;
	cvt.u16.u32 	%rs13069, %r22270;
	bfe.u32 	%r22271, %r22265, 8, 8;
	cvt.u16.u32 	%rs13068, %r22271;
	bfe.u32 	%r22272, %r22265, 16, 8;
	cvt.u16.u32 	%rs13067, %r22272;
	bfe.u32 	%r22273, %r22265, 24, 8;
	cvt.u16.u32 	%rs13066, %r22273;
	ld.local.v2.b32 	{%r22274, %r22275}, [%rd3+24];
	bfe.u32 	%r22276, %r22274, 0, 8;
	cvt.u16.u32 	%rs13065, %r22276;
	bfe.u32 	%r22277, %r22274, 8, 8;
	cvt.u16.u32 	%rs13064, %r22277;
	bfe.u32 	%r22278, %r22274, 16, 8;
	cvt.u16.u32 	%rs13063, %r22278;
	bfe.u32 	%r22279, %r22274, 24, 8;
	cvt.u16.u32 	%rs13062, %r22279;
	bfe.u32 	%r22280, %r22275, 0, 8;
	cvt.u16.u32 	%rs13061, %r22280;
	bfe.u32 	%r22281, %r22275, 8, 8;
	cvt.u16.u32 	%rs13060, %r22281;
	bfe.u32 	%r22282, %r22275, 16, 8;
	cvt.u16.u32 	%rs13059, %r22282;
	bfe.u32 	%r22283, %r22275, 24, 8;
	cvt.u16.u32 	%rs13058, %r22283;
	ld.local.v2.b32 	{%r22284, %r22285}, [%rd3+32];
	bfe.u32 	%r22286, %r22284, 0, 8;
	cvt.u16.u32 	%rs13057, %r22286;
	bfe.u32 	%r22287, %r22284, 8, 8;
	cvt.u16.u32 	%rs13056, %r22287;
	bfe.u32 	%r22288, %r22284, 16, 8;
	cvt.u16.u32 	%rs13055, %r22288;
	bfe.u32 	%r22289, %r22284, 24, 8;
	cvt.u16.u32 	%rs13054, %r22289;
	bfe.u32 	%r22290, %r22285, 0, 8;
	cvt.u16.u32 	%rs13053, %r22290;
	bfe.u32 	%r22291, %r22285, 8, 8;
	cvt.u16.u32 	%rs13052, %r22291;
	bfe.u32 	%r22292, %r22285, 16, 8;
	cvt.u16.u32 	%rs13051, %r22292;
	bfe.u32 	%r22293, %r22285, 24, 8;
	cvt.u16.u32 	%rs13050, %r22293;
	ld.local.v2.b32 	{%r22294, %r22295}, [%rd3+40];
	bfe.u32 	%r22296, %r22294, 0, 8;
	cvt.u16.u32 	%rs13049, %r22296;
	bfe.u32 	%r22297, %r22294, 8, 8;
	cvt.u16.u32 	%rs13048, %r22297;
	bfe.u32 	%r22298, %r22294, 16, 8;
	cvt.u16.u32 	%rs13047, %r22298;
	bfe.u32 	%r22299, %r22294, 24, 8;
	cvt.u16.u32 	%rs13046, %r22299;
	bfe.u32 	%r22300, %r22295, 0, 8;
	cvt.u16.u32 	%rs13045, %r22300;
	bfe.u32 	%r22301, %r22295, 8, 8;
	cvt.u16.u32 	%rs13044, %r22301;
	bfe.u32 	%r22302, %r22295, 16, 8;
	cvt.u16.u32 	%rs13043, %r22302;
	bfe.u32 	%r22303, %r22295, 24, 8;
	cvt.u16.u32 	%rs13042, %r22303;
	ld.local.v2.b32 	{%r22304, %r22305}, [%rd3+48];
	bfe.u32 	%r22306, %r22304, 0, 8;
	cvt.u16.u32 	%rs13041, %r22306;
	bfe.u32 	%r22307, %r22304, 8, 8;
	cvt.u16.u32 	%rs13040, %r22307;
	bfe.u32 	%r22308, %r22304, 16, 8;
	cvt.u16.u32 	%rs13039, %r22308;
	bfe.u32 	%r22309, %r22304, 24, 8;
	cvt.u16.u32 	%rs13038, %r22309;
	bfe.u32 	%r22310, %r22305, 0, 8;
	cvt.u16.u32 	%rs13037, %r22310;
	bfe.u32 	%r22311, %r22305, 8, 8;
	cvt.u16.u32 	%rs13036, %r22311;
	bfe.u32 	%r22312, %r22305, 16, 8;
	cvt.u16.u32 	%rs13035, %r22312;
	bfe.u32 	%r22313, %r22305, 24, 8;
	cvt.u16.u32 	%rs13034, %r22313;
	ld.local.v2.b32 	{%r22314, %r22315}, [%rd3+56];
	bfe.u32 	%r22316, %r22314, 0, 8;
	cvt.u16.u32 	%rs13033, %r22316;
	bfe.u32 	%r22317, %r22314, 8, 8;
	cvt.u16.u32 	%rs13032, %r22317;
	bfe.u32 	%r22318, %r22314, 16, 8;
	cvt.u16.u32 	%rs13031, %r22318;
	bfe.u32 	%r22319, %r22314, 24, 8;
	cvt.u16.u32 	%rs13030, %r22319;
	bfe.u32 	%r22320, %r22315, 0, 8;
	cvt.u16.u32 	%rs13029, %r22320;
	bfe.u32 	%r22321, %r22315, 8, 8;
	cvt.u16.u32 	%rs13028, %r22321;
	bfe.u32 	%r22322, %r22315, 16, 8;
	cvt.u16.u32 	%rs13027, %r22322;
	bfe.u32 	%r22323, %r22315, 24, 8;
	cvt.u16.u32 	%rs13026, %r22323;
	ld.local.v2.b32 	{%r22324, %r22325}, [%rd3+64];
	bfe.u32 	%r22326, %r22324, 0, 8;
	cvt.u16.u32 	%rs13025, %r22326;
	bfe.u32 	%r22327, %r22324, 8, 8;
	cvt.u16.u32 	%rs13024, %r22327;
	bfe.u32 	%r22328, %r22324, 16, 8;
	cvt.u16.u32 	%rs13023, %r22328;
	bfe.u32 	%r22329, %r22324, 24, 8;
	cvt.u16.u32 	%rs13022, %r22329;
	bfe.u32 	%r22330, %r22325, 0, 8;
	cvt.u16.u32 	%rs13021, %r22330;
	bfe.u32 	%r22331, %r22325, 8, 8;
	cvt.u16.u32 	%rs13020, %r22331;
	bfe.u32 	%r22332, %r22325, 16, 8;
	cvt.u16.u32 	%rs13019, %r22332;
	bfe.u32 	%r22333, %r22325, 24, 8;
	cvt.u16.u32 	%rs13018, %r22333;
	ld.local.v2.b32 	{%r22334, %r22335}, [%rd3+72];
	bfe.u32 	%r22336, %r22334, 0, 8;
	cvt.u16.u32 	%rs13017, %r22336;
	bfe.u32 	%r22337, %r22334, 8, 8;
	cvt.u16.u32 	%rs13016, %r22337;
	bfe.u32 	%r22338, %r22334, 16, 8;
	cvt.u16.u32 	%rs13015, %r22338;
	bfe.u32 	%r22339, %r22334, 24, 8;
	cvt.u16.u32 	%rs13014, %r22339;
	bfe.u32 	%r22340, %r22335, 0, 8;
	cvt.u16.u32 	%rs13013, %r22340;
	bfe.u32 	%r22341, %r22335, 8, 8;
	cvt.u16.u32 	%rs13012, %r22341;
	bfe.u32 	%r22342, %r22335, 16, 8;
	cvt.u16.u32 	%rs13011, %r22342;
	bfe.u32 	%r22343, %r22335, 24, 8;
	cvt.u16.u32 	%rs13010, %r22343;
	ld.local.v2.b32 	{%r22344, %r22345}, [%rd3+80];
	bfe.u32 	%r22346, %r22344, 0, 8;
	cvt.u16.u32 	%rs13009, %r22346;
	bfe.u32 	%r22347, %r22344, 8, 8;
	cvt.u16.u32 	%rs13008, %r22347;
	bfe.u32 	%r22348, %r22344, 16, 8;
	cvt.u16.u32 	%rs13007, %r22348;
	bfe.u32 	%r22349, %r22344, 24, 8;
	cvt.u16.u32 	%rs13006, %r22349;
	bfe.u32 	%r22350, %r22345, 0, 8;
	cvt.u16.u32 	%rs13005, %r22350;
	bfe.u32 	%r22351, %r22345, 8, 8;
	cvt.u16.u32 	%rs13004, %r22351;
	bfe.u32 	%r22352, %r22345, 16, 8;
	cvt.u16.u32 	%rs13003, %r22352;
	bfe.u32 	%r22353, %r22345, 24, 8;
	cvt.u16.u32 	%rs13002, %r22353;
	ld.local.v2.b32 	{%r22354, %r22355}, [%rd3+88];
	bfe.u32 	%r22356, %r22354, 0, 8;
	cvt.u16.u32 	%rs13001, %r22356;
	bfe.u32 	%r22357, %r22354, 8, 8;
	cvt.u16.u32 	%rs13000, %r22357;
	bfe.u32 	%r22358, %r22354, 16, 8;
	cvt.u16.u32 	%rs12999, %r22358;
	bfe.u32 	%r22359, %r22354, 24, 8;
	cvt.u16.u32 	%rs12998, %r22359;
	bfe.u32 	%r22360, %r22355, 0, 8;
	cvt.u16.u32 	%rs12997, %r22360;
	bfe.u32 	%r22361, %r22355, 8, 8;
	cvt.u16.u32 	%rs12996, %r22361;
	bfe.u32 	%r22362, %r22355, 16, 8;
	cvt.u16.u32 	%rs12995, %r22362;
	bfe.u32 	%r22363, %r22355, 24, 8;
	cvt.u16.u32 	%rs12994, %r22363;
	ld.local.v2.b32 	{%r22364, %r22365}, [%rd3+96];
	bfe.u32 	%r22366, %r22364, 0, 8;
	cvt.u16.u32 	%rs12993, %r22366;
	bfe.u32 	%r22367, %r22364, 8, 8;
	cvt.u16.u32 	%rs12992, %r22367;
	bfe.u32 	%r22368, %r22364, 16, 8;
	cvt.u16.u32 	%rs12991, %r22368;
	bfe.u32 	%r22369, %r22364, 24, 8;
	cvt.u16.u32 	%rs12990, %r22369;
	bfe.u32 	%r22370, %r22365, 0, 8;
	cvt.u16.u32 	%rs12989, %r22370;
	bfe.u32 	%r22371, %r22365, 8, 8;
	cvt.u16.u32 	%rs12988, %r22371;
	bfe.u32 	%r22372, %r22365, 16, 8;
	cvt.u16.u32 	%rs12987, %r22372;
	bfe.u32 	%r22373, %r22365, 24, 8;
	cvt.u16.u32 	%rs12986, %r22373;
	ld.local.v2.b32 	{%r22374, %r22375}, [%rd3+104];
	bfe.u32 	%r22376, %r22374, 0, 8;
	cvt.u16.u32 	%rs12985, %r22376;
	bfe.u32 	%r22377, %r22374, 8, 8;
	cvt.u16.u32 	%rs12984, %r22377;
	bfe.u32 	%r22378, %r22374, 16, 8;
	cvt.u16.u32 	%rs12983, %r22378;
	bfe.u32 	%r22379, %r22374, 24, 8;
	cvt.u16.u32 	%rs12982, %r22379;
	bfe.u32 	%r22380, %r22375, 0, 8;
	cvt.u16.u32 	%rs12981, %r22380;
	bfe.u32 	%r22381, %r22375, 8, 8;
	cvt.u16.u32 	%rs12980, %r22381;
	bfe.u32 	%r22382, %r22375, 16, 8;
	cvt.u16.u32 	%rs12979, %r22382;
	bfe.u32 	%r22383, %r22375, 24, 8;
	cvt.u16.u32 	%rs12978, %r22383;
	ld.local.v2.b32 	{%r22384, %r22385}, [%rd3+112];
	bfe.u32 	%r22386, %r22384, 0, 8;
	cvt.u16.u32 	%rs12977, %r22386;
	bfe.u32 	%r22387, %r22384, 8, 8;
	cvt.u16.u32 	%rs12976, %r22387;
	bfe.u32 	%r22388, %r22384, 16, 8;
	cvt.u16.u32 	%rs12975, %r22388;
	bfe.u32 	%r22389, %r22384, 24, 8;
	cvt.u16.u32 	%rs12974, %r22389;
	bfe.u32 	%r22390, %r22385, 0, 8;
	cvt.u16.u32 	%rs12973, %r22390;
	bfe.u32 	%r22391, %r22385, 8, 8;
	cvt.u16.u32 	%rs12972, %r22391;
	bfe.u32 	%r22392, %r22385, 16, 8;
	cvt.u16.u32 	%rs12971, %r22392;
	bfe.u32 	%r22393, %r22385, 24, 8;
	cvt.u16.u32 	%rs12970, %r22393;
	ld.local.v2.b32 	{%r22394, %r22395}, [%rd3+120];
	bfe.u32 	%r22396, %r22394, 0, 8;
	cvt.u16.u32 	%rs12969, %r22396;
	bfe.u32 	%r22397, %r22394, 8, 8;
	cvt.u16.u32 	%rs12968, %r22397;
	bfe.u32 	%r22398, %r22394, 16, 8;
	cvt.u16.u32 	%rs12967, %r22398;
	bfe.u32 	%r22399, %r22394, 24, 8;
	cvt.u16.u32 	%rs12966, %r22399;
	bfe.u32 	%r22400, %r22395, 0, 8;
	cvt.u16.u32 	%rs12965, %r22400;
	bfe.u32 	%r22401, %r22395, 8, 8;
	cvt.u16.u32 	%rs12964, %r22401;
	bfe.u32 	%r22402, %r22395, 16, 8;
	cvt.u16.u32 	%rs12963, %r22402;
	bfe.u32 	%r22403, %r22395, 24, 8;
	cvt.u16.u32 	%rs12962, %r22403;
	ld.local.v2.b32 	{%r22404, %r22405}, [%rd3+128];
	bfe.u32 	%r22406, %r22404, 0, 8;
	cvt.u16.u32 	%rs12961, %r22406;
	bfe.u32 	%r22407, %r22404, 8, 8;
	cvt.u16.u32 	%rs12960, %r22407;
	bfe.u32 	%r22408, %r22404, 16, 8;
	cvt.u16.u32 	%rs12959, %r22408;
	bfe.u32 	%r22409, %r22404, 24, 8;
	cvt.u16.u32 	%rs12958, %r22409;
	bfe.u32 	%r22410, %r22405, 0, 8;
	cvt.u16.u32 	%rs12957, %r22410;
	bfe.u32 	%r22411, %r22405, 8, 8;
	cvt.u16.u32 	%rs12956, %r22411;
	bfe.u32 	%r22412, %r22405, 16, 8;
	cvt.u16.u32 	%rs12955, %r22412;
	bfe.u32 	%r22413, %r22405, 24, 8;
	cvt.u16.u32 	%rs12954, %r22413;
	ld.local.v2.b32 	{%r22414, %r22415}, [%rd3+136];
	bfe.u32 	%r22416, %r22414, 0, 8;
	cvt.u16.u32 	%rs12953, %r22416;
	bfe.u32 	%r22417, %r22414, 8, 8;
	cvt.u16.u32 	%rs12952, %r22417;
	bfe.u32 	%r22418, %r22414, 16, 8;
	cvt.u16.u32 	%rs12951, %r22418;
	bfe.u32 	%r22419, %r22414, 24, 8;
	cvt.u16.u32 	%rs12950, %r22419;
	bfe.u32 	%r22420, %r22415, 0, 8;
	cvt.u16.u32 	%rs12949, %r22420;
	bfe.u32 	%r22421, %r22415, 8, 8;
	cvt.u16.u32 	%rs12948, %r22421;
	bfe.u32 	%r22422, %r22415, 16, 8;
	cvt.u16.u32 	%rs12947, %r22422;
	bfe.u32 	%r22423, %r22415, 24, 8;
	cvt.u16.u32 	%rs12946, %r22423;
	ld.local.v2.b32 	{%r22424, %r22425}, [%rd3+144];
	bfe.u32 	%r22426, %r22424, 0, 8;
	cvt.u16.u32 	%rs12945, %r22426;
	bfe.u32 	%r22427, %r22424, 8, 8;
	cvt.u16.u32 	%rs12944, %r22427;
	bfe.u32 	%r22428, %r22424, 16, 8;
	cvt.u16.u32 	%rs12943, %r22428;
	bfe.u32 	%r22429, %r22424, 24, 8;
	cvt.u16.u32 	%rs12942, %r22429;
	bfe.u32 	%r22430, %r22425, 0, 8;
	cvt.u16.u32 	%rs12941, %r22430;
	bfe.u32 	%r22431, %r22425, 8, 8;
	cvt.u16.u32 	%rs12940, %r22431;
	bfe.u32 	%r22432, %r22425, 16, 8;
	cvt.u16.u32 	%rs12939, %r22432;
	bfe.u32 	%r22433, %r22425, 24, 8;
	cvt.u16.u32 	%rs12938, %r22433;
	ld.local.v2.b32 	{%r22434, %r22435}, [%rd3+152];
	bfe.u32 	%r22436, %r22434, 0, 8;
	cvt.u16.u32 	%rs12937, %r22436;
	bfe.u32 	%r22437, %r22434, 8, 8;
	cvt.u16.u32 	%rs12936, %r22437;
	bfe.u32 	%r22438, %r22434, 16, 8;
	cvt.u16.u32 	%rs12935, %r22438;
	bfe.u32 	%r22439, %r22434, 24, 8;
	cvt.u16.u32 	%rs12934, %r22439;
	bfe.u32 	%r22440, %r22435, 0, 8;
	cvt.u16.u32 	%rs12933, %r22440;
	bfe.u32 	%r22441, %r22435, 8, 8;
	cvt.u16.u32 	%rs12932, %r22441;
	bfe.u32 	%r22442, %r22435, 16, 8;
	cvt.u16.u32 	%rs12931, %r22442;
	bfe.u32 	%r22443, %r22435, 24, 8;
	cvt.u16.u32 	%rs12930, %r22443;
	ld.local.v2.b32 	{%r22444, %r22445}, [%rd3+160];
	bfe.u32 	%r22446, %r22444, 0, 8;
	cvt.u16.u32 	%rs12929, %r22446;
	bfe.u32 	%r22447, %r22444, 8, 8;
	cvt.u16.u32 	%rs12928, %r22447;
	bfe.u32 	%r22448, %r22444, 16, 8;
	cvt.u16.u32 	%rs12927, %r22448;
	bfe.u32 	%r22449, %r22444, 24, 8;
	cvt.u16.u32 	%rs12926, %r22449;
	bfe.u32 	%r22450, %r22445, 0, 8;
	cvt.u16.u32 	%rs12925, %r22450;
	bfe.u32 	%r22451, %r22445, 8, 8;
	cvt.u16.u32 	%rs12924, %r22451;
	bfe.u32 	%r22452, %r22445, 16, 8;
	cvt.u16.u32 	%rs12923, %r22452;
	bfe.u32 	%r22453, %r22445, 24, 8;
	cvt.u16.u32 	%rs12922, %r22453;
	ld.local.v2.b32 	{%r22454, %r22455}, [%rd3+168];
	bfe.u32 	%r22456, %r22454, 0, 8;
	cvt.u16.u32 	%rs12921, %r22456;
	bfe.u32 	%r22457, %r22454, 8, 8;
	cvt.u16.u32 	%rs12920, %r22457;
	bfe.u32 	%r22458, %r22454, 16, 8;
	cvt.u16.u32 	%rs12919, %r22458;
	bfe.u32 	%r22459, %r22454, 24, 8;
	cvt.u16.u32 	%rs12918, %r22459;
	bfe.u32 	%r22460, %r22455, 0, 8;
	cvt.u16.u32 	%rs12917, %r22460;
	bfe.u32 	%r22461, %r22455, 8, 8;
	cvt.u16.u32 	%rs12916, %r22461;
	bfe.u32 	%r22462, %r22455, 16, 8;
	cvt.u16.u32 	%rs12915, %r22462;
	bfe.u32 	%r22463, %r22455, 24, 8;
	cvt.u16.u32 	%rs12914, %r22463;
	ld.local.v2.b32 	{%r22464, %r22465}, [%rd3+176];
	bfe.u32 	%r22466, %r22464, 0, 8;
	cvt.u16.u32 	%rs12913, %r22466;
	bfe.u32 	%r22467, %r22464, 8, 8;
	cvt.u16.u32 	%rs12912, %r22467;
	bfe.u32 	%r22468, %r22464, 16, 8;
	cvt.u16.u32 	%rs12911, %r22468;
	bfe.u32 	%r22469, %r22464, 24, 8;
	cvt.u16.u32 	%rs12910, %r22469;
	bfe.u32 	%r22470, %r22465, 0, 8;
	cvt.u16.u32 	%rs12909, %r22470;
	bfe.u32 	%r22471, %r22465, 8, 8;
	cvt.u16.u32 	%rs12908, %r22471;
	bfe.u32 	%r22472, %r22465, 16, 8;
	cvt.u16.u32 	%rs12907, %r22472;
	bfe.u32 	%r22473, %r22465, 24, 8;
	cvt.u16.u32 	%rs12906, %r22473;
	ld.local.v2.b32 	{%r22474, %r22475}, [%rd3+184];
	bfe.u32 	%r22476, %r22474, 0, 8;
	cvt.u16.u32 	%rs12905, %r22476;
	bfe.u32 	%r22477, %r22474, 8, 8;
	cvt.u16.u32 	%rs12904, %r22477;
	bfe.u32 	%r22478, %r22474, 16, 8;
	cvt.u16.u32 	%rs12903, %r22478;
	bfe.u32 	%r22479, %r22474, 24, 8;
	cvt.u16.u32 	%rs12902, %r22479;
	bfe.u32 	%r22480, %r22475, 0, 8;
	cvt.u16.u32 	%rs12901, %r22480;
	bfe.u32 	%r22481, %r22475, 8, 8;
	cvt.u16.u32 	%rs12900, %r22481;
	bfe.u32 	%r22482, %r22475, 16, 8;
	cvt.u16.u32 	%rs12899, %r22482;
	bfe.u32 	%r22483, %r22475, 24, 8;
	cvt.u16.u32 	%rs12898, %r22483;
	ld.local.v2.b32 	{%r22484, %r22485}, [%rd3+192];
	bfe.u32 	%r22486, %r22484, 0, 8;
	cvt.u16.u32 	%rs12897, %r22486;
	bfe.u32 	%r22487, %r22484, 8, 8;
	cvt.u16.u32 	%rs12896, %r22487;
	bfe.u32 	%r22488, %r22484, 16, 8;
	cvt.u16.u32 	%rs12895, %r22488;
	bfe.u32 	%r22489, %r22484, 24, 8;
	cvt.u16.u32 	%rs12894, %r22489;
	bfe.u32 	%r22490, %r22485, 0, 8;
	cvt.u16.u32 	%rs12893, %r22490;
	bfe.u32 	%r22491, %r22485, 8, 8;
	cvt.u16.u32 	%rs12892, %r22491;
	bfe.u32 	%r22492, %r22485, 16, 8;
	cvt.u16.u32 	%rs12891, %r22492;
	bfe.u32 	%r22493, %r22485, 24, 8;
	cvt.u16.u32 	%rs12890, %r22493;
	ld.local.v2.b32 	{%r22494, %r22495}, [%rd3+200];
	bfe.u32 	%r22496, %r22494, 0, 8;
	cvt.u16.u32 	%rs12889, %r22496;
	bfe.u32 	%r22497, %r22494, 8, 8;
	cvt.u16.u32 	%rs12888, %r22497;
	bfe.u32 	%r22498, %r22494, 16, 8;
	cvt.u16.u32 	%rs12887, %r22498;
	bfe.u32 	%r22499, %r22494, 24, 8;
	cvt.u16.u32 	%rs12886, %r22499;
	bfe.u32 	%r22500, %r22495, 0, 8;
	cvt.u16.u32 	%rs12885, %r22500;
	bfe.u32 	%r22501, %r22495, 8, 8;
	cvt.u16.u32 	%rs12884, %r22501;
	bfe.u32 	%r22502, %r22495, 16, 8;
	cvt.u16.u32 	%rs12883, %r22502;
	bfe.u32 	%r22503, %r22495, 24, 8;
	cvt.u16.u32 	%rs12882, %r22503;
	ld.local.v2.b32 	{%r22504, %r22505}, [%rd3+208];
	bfe.u32 	%r22506, %r22504, 0, 8;
	cvt.u16.u32 	%rs12881, %r22506;
	bfe.u32 	%r22507, %r22504, 8, 8;
	cvt.u16.u32 	%rs12880, %r22507;
	bfe.u32 	%r22508, %r22504, 16, 8;
	cvt.u16.u32 	%rs12879, %r22508;
	bfe.u32 	%r22509, %r22504, 24, 8;
	cvt.u16.u32 	%rs12878, %r22509;
	bfe.u32 	%r22510, %r22505, 0, 8;
	cvt.u16.u32 	%rs12877, %r22510;
	bfe.u32 	%r22511, %r22505, 8, 8;
	cvt.u16.u32 	%rs12876, %r22511;
	bfe.u32 	%r22512, %r22505, 16, 8;
	cvt.u16.u32 	%rs12875, %r22512;
	bfe.u32 	%r22513, %r22505, 24, 8;
	cvt.u16.u32 	%rs12874, %r22513;
	ld.local.v2.b32 	{%r22514, %r22515}, [%rd3+216];
	bfe.u32 	%r22516, %r22514, 0, 8;
	cvt.u16.u32 	%rs12873, %r22516;
	bfe.u32 	%r22517, %r22514, 8, 8;
	cvt.u16.u32 	%rs12872, %r22517;
	bfe.u32 	%r22518, %r22514, 16, 8;
	cvt.u16.u32 	%rs12871, %r22518;
	bfe.u32 	%r22519, %r22514, 24, 8;
	cvt.u16.u32 	%rs12870, %r22519;
	bfe.u32 	%r22520, %r22515, 0, 8;
	cvt.u16.u32 	%rs12869, %r22520;
	bfe.u32 	%r22521, %r22515, 8, 8;
	cvt.u16.u32 	%rs12868, %r22521;
	bfe.u32 	%r22522, %r22515, 16, 8;
	cvt.u16.u32 	%rs12867, %r22522;
	bfe.u32 	%r22523, %r22515, 24, 8;
	cvt.u16.u32 	%rs12866, %r22523;
	ld.local.v2.b32 	{%r22524, %r22525}, [%rd3+224];
	bfe.u32 	%r22526, %r22524, 0, 8;
	cvt.u16.u32 	%rs12865, %r22526;
	bfe.u32 	%r22527, %r22524, 8, 8;
	cvt.u16.u32 	%rs12864, %r22527;
	bfe.u32 	%r22528, %r22524, 16, 8;
	cvt.u16.u32 	%rs12863, %r22528;
	bfe.u32 	%r22529, %r22524, 24, 8;
	cvt.u16.u32 	%rs12862, %r22529;
	bfe.u32 	%r22530, %r22525, 0, 8;
	cvt.u16.u32 	%rs12861, %r22530;
	bfe.u32 	%r22531, %r22525, 8, 8;
	cvt.u16.u32 	%rs12860, %r22531;
	bfe.u32 	%r22532, %r22525, 16, 8;
	cvt.u16.u32 	%rs12859, %r22532;
	bfe.u32 	%r22533, %r22525, 24, 8;
	cvt.u16.u32 	%rs12858, %r22533;
	ld.local.v2.b32 	{%r22534, %r22535}, [%rd3+232];
	bfe.u32 	%r22536, %r22534, 0, 8;
	cvt.u16.u32 	%rs12857, %r22536;
	bfe.u32 	%r22537, %r22534, 8, 8;
	cvt.u16.u32 	%rs12856, %r22537;
	bfe.u32 	%r22538, %r22534, 16, 8;
	cvt.u16.u32 	%rs12855, %r22538;
	bfe.u32 	%r22539, %r22534, 24, 8;
	cvt.u16.u32 	%rs12854, %r22539;
	bfe.u32 	%r22540, %r22535, 0, 8;
	cvt.u16.u32 	%rs12853, %r22540;
	bfe.u32 	%r22541, %r22535, 8, 8;
	cvt.u16.u32 	%rs12852, %r22541;
	bfe.u32 	%r22542, %r22535, 16, 8;
	cvt.u16.u32 	%rs12851, %r22542;
	bfe.u32 	%r22543, %r22535, 24, 8;
	cvt.u16.u32 	%rs12850, %r22543;
	ld.local.v2.b32 	{%r22544, %r22545}, [%rd3+240];
	bfe.u32 	%r22546, %r22544, 0, 8;
	cvt.u16.u32 	%rs12849, %r22546;
	bfe.u32 	%r22547, %r22544, 8, 8;
	cvt.u16.u32 	%rs12848, %r22547;
	bfe.u32 	%r22548, %r22544, 16, 8;
	cvt.u16.u32 	%rs12847, %r22548;
	bfe.u32 	%r22549, %r22544, 24, 8;
	cvt.u16.u32 	%rs12846, %r22549;
	bfe.u32 	%r22550, %r22545, 0, 8;
	cvt.u16.u32 	%rs12845, %r22550;
	bfe.u32 	%r22551, %r22545, 8, 8;
	cvt.u16.u32 	%rs12844, %r22551;
	bfe.u32 	%r22552, %r22545, 16, 8;
	cvt.u16.u32 	%rs12843, %r22552;
	bfe.u32 	%r22553, %r22545, 24, 8;
	cvt.u16.u32 	%rs12842, %r22553;
	ld.local.v2.b32 	{%r22554, %r22555}, [%rd3+248];
	bfe.u32 	%r22556, %r22554, 0, 8;
	cvt.u16.u32 	%rs12841, %r22556;
	bfe.u32 	%r22557, %r22554, 8, 8;
	cvt.u16.u32 	%rs12840, %r22557;
	bfe.u32 	%r22558, %r22554, 16, 8;
	cvt.u16.u32 	%rs12839, %r22558;
	bfe.u32 	%r22559, %r22554, 24, 8;
	cvt.u16.u32 	%rs12838, %r22559;
	bfe.u32 	%r22560, %r22555, 0, 8;
	cvt.u16.u32 	%rs12837, %r22560;
	bfe.u32 	%r22561, %r22555, 8, 8;
	cvt.u16.u32 	%rs12836, %r22561;
	bfe.u32 	%r22562, %r22555, 16, 8;
	cvt.u16.u32 	%rs12835, %r22562;
	bfe.u32 	%r22563, %r22555, 24, 8;
	cvt.u16.u32 	%rs12834, %r22563;
	ld.local.v2.b32 	{%r22564, %r22565}, [%rd3+256];
	bfe.u32 	%r22566, %r22564, 0, 8;
	cvt.u16.u32 	%rs12833, %r22566;
	bfe.u32 	%r22567, %r22564, 8, 8;
	cvt.u16.u32 	%rs12832, %r22567;
	bfe.u32 	%r22568, %r22564, 16, 8;
	cvt.u16.u32 	%rs12831, %r22568;
	bfe.u32 	%r22569, %r22564, 24, 8;
	cvt.u16.u32 	%rs12830, %r22569;
	bfe.u32 	%r22570, %r22565, 0, 8;
	cvt.u16.u32 	%rs12829, %r22570;
	bfe.u32 	%r22571, %r22565, 8, 8;
	cvt.u16.u32 	%rs12828, %r22571;
	bfe.u32 	%r22572, %r22565, 16, 8;
	cvt.u16.u32 	%rs12827, %r22572;
	bfe.u32 	%r22573, %r22565, 24, 8;
	cvt.u16.u32 	%rs12826, %r22573;
	ld.local.v2.b32 	{%r22574, %r22575}, [%rd3+264];
	bfe.u32 	%r22576, %r22574, 0, 8;
	cvt.u16.u32 	%rs12825, %r22576;
	bfe.u32 	%r22577, %r22574, 8, 8;
	cvt.u16.u32 	%rs12824, %r22577;
	bfe.u32 	%r22578, %r22574, 16, 8;
	cvt.u16.u32 	%rs12823, %r22578;
	bfe.u32 	%r22579, %r22574, 24, 8;
	cvt.u16.u32 	%rs12822, %r22579;
	bfe.u32 	%r22580, %r22575, 0, 8;
	cvt.u16.u32 	%rs12821, %r22580;
	bfe.u32 	%r22581, %r22575, 8, 8;
	cvt.u16.u32 	%rs12820, %r22581;
	bfe.u32 	%r22582, %r22575, 16, 8;
	cvt.u16.u32 	%rs12819, %r22582;
	bfe.u32 	%r22583, %r22575, 24, 8;
	cvt.u16.u32 	%rs12818, %r22583;
$L__BB3_49:
	setp.ne.s32 	%p83, %r13804, 0;
	@%p83 bra 	$L__BB3_51;
	mov.u32 	%r22584, %tid.x;
	shr.u32 	%r22585, %r22584, 5;
	mov.u32 	%r22586, _ZZN3cub18CUB_300001_SM_10006detail6reduce28DeviceReduceSingleTileKernelINS2_10policy_hubI4Itemj13Addition_funcE10Policy1000EPS5_S9_iS6_S5_S5_N4cuda3std3__410__identityEEEvT0_T1_T2_T3_T4_T6_E12temp_storage;
	mad.lo.s32 	%r22587, %r22585, 272, %r22586;
	st.shared.u32 	[%r22587+8], %r27825;
	st.shared.f64 	[%r22587+16], %fd78;
	cvt.u32.u16 	%r22588, %rs13066;
	cvt.u32.u16 	%r22589, %rs13067;
	prmt.b32 	%r22590, %r22589, %r22588, 0x3340U;
	cvt.u32.u16 	%r22591, %rs13068;
	cvt.u32.u16 	%r22592, %rs13069;
	prmt.b32 	%r22593, %r22592, %r22591, 0x3340U;
	prmt.b32 	%r22594, %r22593, %r22590, 0x5410U;
	cvt.u32.u16 	%r22595, %rs13070;
	cvt.u32.u16 	%r22596, %rs13071;
	prmt.b32 	%r22597, %r22596, %r22595, 0x3340U;
	cvt.u32.u16 	%r22598, %rs13072;
	cvt.u32.u16 	%r22599, %rs13073;
	prmt.b32 	%r22600, %r22599, %r22598, 0x3340U;
	prmt.b32 	%r22601, %r22600, %r22597, 0x5410U;
	st.shared.v2.b32 	[%r22587+24], {%r22601, %r22594};
	cvt.u32.u16 	%r22602, %rs13058;
	cvt.u32.u16 	%r22603, %rs13059;
	prmt.b32 	%r22604, %r22603, %r22602, 0x3340U;
	cvt.u32.u16 	%r22605, %rs13060;
	cvt.u32.u16 	%r22606, %rs13061;
	prmt.b32 	%r22607, %r22606, %r22605, 0x3340U;
	prmt.b32 	%r22608, %r22607, %r22604, 0x5410U;
	cvt.u32.u16 	%r22609, %rs13062;
	cvt.u32.u16 	%r22610, %rs13063;
	prmt.b32 	%r22611, %r22610, %r22609, 0x3340U;
	cvt.u32.u16 	%r22612, %rs13064;
	cvt.u32.u16 	%r22613, %rs13065;
	prmt.b32 	%r22614, %r22613, %r22612, 0x3340U;
	prmt.b32 	%r22615, %r22614, %r22611, 0x5410U;
	st.shared.v2.b32 	[%r22587+32], {%r22615, %r22608};
	cvt.u32.u16 	%r22616, %rs13050;
	cvt.u32.u16 	%r22617, %rs13051;
	prmt.b32 	%r22618, %r22617, %r22616, 0x3340U;
	cvt.u32.u16 	%r22619, %rs13052;
	cvt.u32.u16 	%r22620, %rs13053;
	prmt.b32 	%r22621, %r22620, %r22619, 0x3340U;
	prmt.b32 	%r22622, %r22621, %r22618, 0x5410U;
	cvt.u32.u16 	%r22623, %rs13054;
	cvt.u32.u16 	%r22624, %rs13055;
	prmt.b32 	%r22625, %r22624, %r22623, 0x3340U;
	cvt.u32.u16 	%r22626, %rs13056;
	cvt.u32.u16 	%r22627, %rs13057;
	prmt.b32 	%r22628, %r22627, %r22626, 0x3340U;
	prmt.b32 	%r22629, %r22628, %r22625, 0x5410U;
	st.shared.v2.b32 	[%r22587+40], {%r22629, %r22622};
	cvt.u32.u16 	%r22630, %rs13042;
	cvt.u32.u16 	%r22631, %rs13043;
	prmt.b32 	%r22632, %r22631, %r22630, 0x3340U;
	cvt.u32.u16 	%r22633, %rs13044;
	cvt.u32.u16 	%r22634, %rs13045;
	prmt.b32 	%r22635, %r22634, %r22633, 0x3340U;
	prmt.b32 	%r22636, %r22635, %r22632, 0x5410U;
	cvt.u32.u16 	%r22637, %rs13046;
	cvt.u32.u16 	%r22638, %rs13047;
	prmt.b32 	%r22639, %r22638, %r22637, 0x3340U;
	cvt.u32.u16 	%r22640, %rs13048;
	cvt.u32.u16 	%r22641, %rs13049;
	prmt.b32 	%r22642, %r22641, %r22640, 0x3340U;
	prmt.b32 	%r22643, %r22642, %r22639, 0x5410U;
	st.shared.v2.b32 	[%r22587+48], {%r22643, %r22636};
	cvt.u32.u16 	%r22644, %rs13034;
	cvt.u32.u16 	%r22645, %rs13035;
	prmt.b32 	%r22646, %r22645, %r22644, 0x3340U;
	cvt.u32.u16 	%r22647, %rs13036;
	cvt.u32.u16 	%r22648, %rs13037;
	prmt.b32 	%r22649, %r22648, %r22647, 0x3340U;
	prmt.b32 	%r22650, %r22649, %r22646, 0x5410U;
	cvt.u32.u16 	%r22651, %rs13038;
	cvt.u32.u16 	%r22652, %rs13039;
	prmt.b32 	%r22653, %r22652, %r22651, 0x3340U;
	cvt.u32.u16 	%r22654, %rs13040;
	cvt.u32.u16 	%r22655, %rs13041;
	prmt.b32 	%r22656, %r22655, %r22654, 0x3340U;
	prmt.b32 	%r22657, %r22656, %r22653, 0x5410U;
	st.shared.v2.b32 	[%r22587+56], {%r22657, %r22650};
	cvt.u32.u16 	%r22658, %rs13026;
	cvt.u32.u16 	%r22659, %rs13027;
	prmt.b32 	%r22660, %r22659, %r22658, 0x3340U;
	cvt.u32.u16 	%r22661, %rs13028;
	cvt.u32.u16 	%r22662, %rs13029;
	prmt.b32 	%r22663, %r22662, %r22661, 0x3340U;
	prmt.b32 	%r22664, %r22663, %r22660, 0x5410U;
	cvt.u32.u16 	%r22665, %rs13030;
	cvt.u32.u16 	%r22666, %rs13031;
	prmt.b32 	%r22667, %r22666, %r22665, 0x3340U;
	cvt.u32.u16 	%r22668, %rs13032;
	cvt.u32.u16 	%r22669, %rs13033;
	prmt.b32 	%r22670, %r22669, %r22668, 0x3340U;
	prmt.b32 	%r22671, %r22670, %r22667, 0x5410U;
	st.shared.v2.b32 	[%r22587+64], {%r22671, %r22664};
	cvt.u32.u16 	%r22672, %rs13018;
	cvt.u32.u16 	%r22673, %rs13019;
	prmt.b32 	%r22674, %r22673, %r22672, 0x3340U;
	cvt.u32.u16 	%r22675, %rs13020;
	cvt.u32.u16 	%r22676, %rs13021;
	prmt.b32 	%r22677, %r22676, %r22675, 0x3340U;
	prmt.b32 	%r22678, %r22677, %r22674, 0x5410U;
	cvt.u32.u16 	%r22679, %rs13022;
	cvt.u32.u16 	%r22680, %rs13023;
	prmt.b32 	%r22681, %r22680, %r22679, 0x3340U;
	cvt.u32.u16 	%r22682, %rs13024;
	cvt.u32.u16 	%r22683, %rs13025;
	prmt.b32 	%r22684, %r22683, %r22682, 0x3340U;
	prmt.b32 	%r22685, %r22684, %r22681, 0x5410U;
	st.shared.v2.b32 	[%r22587+72], {%r22685, %r22678};
	cvt.u32.u16 	%r22686, %rs13010;
	cvt.u32.u16 	%r22687, %rs13011;
	prmt.b32 	%r22688, %r22687, %r22686, 0x3340U;
	cvt.u32.u16 	%r22689, %rs13012;
	cvt.u32.u16 	%r22690, %rs13013;
	prmt.b32 	%r22691, %r22690, %r22689, 0x3340U;
	prmt.b32 	%r22692, %r22691, %r22688, 0x5410U;
	cvt.u32.u16 	%r22693, %rs13014;
	cvt.u32.u16 	%r22694, %rs13015;
	prmt.b32 	%r22695, %r22694, %r22693, 0x3340U;
	cvt.u32.u16 	%r22696, %rs13016;
	cvt.u32.u16 	%r22697, %rs13017;
	prmt.b32 	%r22698, %r22697, %r22696, 0x3340U;
	prmt.b32 	%r22699, %r22698, %r22695, 0x5410U;
	st.shared.v2.b32 	[%r22587+80], {%r22699, %r22692};
	cvt.u32.u16 	%r22700, %rs13002;
	cvt.u32.u16 	%r22701, %rs13003;
	prmt.b32 	%r22702, %r22701, %r22700, 0x3340U;
	cvt.u32.u16 	%r22703, %rs13004;
	cvt.u32.u16 	%r22704, %rs13005;
	prmt.b32 	%r22705, %r22704, %r22703, 0x3340U;
	prmt.b32 	%r22706, %r22705, %r22702, 0x5410U;
	cvt.u32.u16 	%r22707, %rs13006;
	cvt.u32.u16 	%r22708, %rs13007;
	prmt.b32 	%r22709, %r22708, %r22707, 0x3340U;
	cvt.u32.u16 	%r22710, %rs13008;
	cvt.u32.u16 	%r22711, %rs13009;
	prmt.b32 	%r22712, %r22711, %r22710, 0x3340U;
	prmt.b32 	%r22713, %r22712, %r22709, 0x5410U;
	st.shared.v2.b32 	[%r22587+88], {%r22713, %r22706};
	cvt.u32.u16 	%r22714, %rs12994;
	cvt.u32.u16 	%r22715, %rs12995;
	prmt.b32 	%r22716, %r22715, %r22714, 0x3340U;
	cvt.u32.u16 	%r22717, %rs12996;
	cvt.u32.u16 	%r22718, %rs12997;
	prmt.b32 	%r22719, %r22718, %r22717, 0x3340U;
	prmt.b32 	%r22720, %r22719, %r22716, 0x5410U;
	cvt.u32.u16 	%r22721, %rs12998;
	cvt.u32.u16 	%r22722, %rs12999;
	prmt.b32 	%r22723, %r22722, %r22721, 0x3340U;
	cvt.u32.u16 	%r22724, %rs13000;
	cvt.u32.u16 	%r22725, %rs13001;
	prmt.b32 	%r22726, %r22725, %r22724, 0x3340U;
	prmt.b32 	%r22727, %r22726, %r22723, 0x5410U;
	st.shared.v2.b32 	[%r22587+96], {%r22727, %r22720};
	cvt.u32.u16 	%r22728, %rs12986;
	cvt.u32.u16 	%r22729, %rs12987;
	prmt.b32 	%r22730, %r22729, %r22728, 0x3340U;
	cvt.u32.u16 	%r22731, %rs12988;
	cvt.u32.u16 	%r22732, %rs12989;
	prmt.b32 	%r22733, %r22732, %r22731, 0x3340U;
	prmt.b32 	%r22734, %r22733, %r22730, 0x5410U;
	cvt.u32.u16 	%r22735, %rs12990;
	cvt.u32.u16 	%r22736, %rs12991;
	prmt.b32 	%r22737, %r22736, %r22735, 0x3340U;
	cvt.u32.u16 	%r22738, %rs12992;
	cvt.u32.u16 	%r22739, %rs12993;
	prmt.b32 	%r22740, %r22739, %r22738, 0x3340U;
	prmt.b32 	%r22741, %r22740, %r22737, 0x5410U;
	st.shared.v2.b32 	[%r22587+104], {%r22741, %r22734};
	cvt.u32.u16 	%r22742, %rs12978;
	cvt.u32.u16 	%r22743, %rs12979;
	prmt.b32 	%r22744, %r22743, %r22742, 0x3340U;
	cvt.u32.u16 	%r22745, %rs12980;
	cvt.u32.u16 	%r22746, %rs12981;
	prmt.b32 	%r22747, %r22746, %r22745, 0x3340U;
	prmt.b32 	%r22748, %r22747, %r22744, 0x5410U;
	cvt.u32.u16 	%r22749, %rs12982;
	cvt.u32.u16 	%r22750, %rs12983;
	prmt.b32 	%r22751, %r22750, %r22749, 0x3340U;
	cvt.u32.u16 	%r22752, %rs12984;
	cvt.u32.u16 	%r22753, %rs12985;
	prmt.b32 	%r22754, %r22753, %r22752, 0x3340U;
	prmt.b32 	%r22755, %r22754, %r22751, 0x5410U;
	st.shared.v2.b32 	[%r22587+112], {%r22755, %r22748};
	cvt.u32.u16 	%r22756, %rs12970;
	cvt.u32.u16 	%r22757, %rs12971;
	prmt.b32 	%r22758, %r22757, %r22756, 0x3340U;
	cvt.u32.u16 	%r22759, %rs12972;
	cvt.u32.u16 	%r22760, %rs12973;
	prmt.b32 	%r22761, %r22760, %r22759, 0x3340U;
	prmt.b32 	%r22762, %r22761, %r22758, 0x5410U;
	cvt.u32.u16 	%r22763, %rs12974;
	cvt.u32.u16 	%r22764, %rs12975;
	prmt.b32 	%r22765, %r22764, %r22763, 0x3340U;
	cvt.u32.u16 	%r22766, %rs12976;
	cvt.u32.u16 	%r22767, %rs12977;
	prmt.b32 	%r22768, %r22767, %r22766, 0x3340U;
	prmt.b32 	%r22769, %r22768, %r22765, 0x5410U;
	st.shared.v2.b32 	[%r22587+120], {%r22769, %r22762};
	cvt.u32.u16 	%r22770, %rs12962;
	cvt.u32.u16 	%r22771, %rs12963;
	prmt.b32 	%r22772, %r22771, %r22770, 0x3340U;
	cvt.u32.u16 	%r22773, %rs12964;
	cvt.u32.u16 	%r22774, %rs12965;
	prmt.b32 	%r22775, %r22774, %r22773, 0x3340U;
	prmt.b32 	%r22776, %r22775, %r22772, 0x5410U;
	cvt.u32.u16 	%r22777, %rs12966;
	cvt.u32.u16 	%r22778, %rs12967;
	prmt.b32 	%r22779, %r22778, %r22777, 0x3340U;
	cvt.u32.u16 	%r22780, %rs12968;
	cvt.u32.u16 	%r22781, %rs12969;
	prmt.b32 	%r22782, %r22781, %r22780, 0x3340U;
	prmt.b32 	%r22783, %r22782, %r22779, 0x5410U;
	st.shared.v2.b32 	[%r22587+128], {%r22783, %r22776};
	cvt.u32.u16 	%r22784, %rs12954;
	cvt.u32.u16 	%r22785, %rs12955;
	prmt.b32 	%r22786, %r22785, %r22784, 0x3340U;
	cvt.u32.u16 	%r22787, %rs12956;
	cvt.u32.u16 	%r22788, %rs12957;
	prmt.b32 	%r22789, %r22788, %r22787, 0x3340U;
	prmt.b32 	%r22790, %r22789, %r22786, 0x5410U;
	cvt.u32.u16 	%r22791, %rs12958;
	cvt.u32.u16 	%r22792, %rs12959;
	prmt.b32 	%r22793, %r22792, %r22791, 0x3340U;
	cvt.u32.u16 	%r22794, %rs12960;
	cvt.u32.u16 	%r22795, %rs12961;
	prmt.b32 	%r22796, %r22795, %r22794, 0x3340U;
	prmt.b32 	%r22797, %r22796, %r22793, 0x5410U;
	st.shared.v2.b32 	[%r22587+136], {%r22797, %r22790};
	cvt.u32.u16 	%r22798, %rs12946;
	cvt.u32.u16 	%r22799, %rs12947;
	prmt.b32 	%r22800, %r22799, %r22798, 0x3340U;
	cvt.u32.u16 	%r22801, %rs12948;
	cvt.u32.u16 	%r22802, %rs12949;
	prmt.b32 	%r22803, %r22802, %r22801, 0x3340U;
	prmt.b32 	%r22804, %r22803, %r22800, 0x5410U;
	cvt.u32.u16 	%r22805, %rs12950;
	cvt.u32.u16 	%r22806, %rs12951;
	prmt.b32 	%r22807, %r22806, %r22805, 0x3340U;
	cvt.u32.u16 	%r22808, %rs12952;
	cvt.u32.u16 	%r22809, %rs12953;
	prmt.b32 	%r22810, %r22809, %r22808, 0x3340U;
	prmt.b32 	%r22811, %r22810, %r22807, 0x5410U;
	st.shared.v2.b32 	[%r22587+144], {%r22811, %r22804};
	cvt.u32.u16 	%r22812, %rs12938;
	cvt.u32.u16 	%r22813, %rs12939;
	prmt.b32 	%r22814, %r22813, %r22812, 0x3340U;
	cvt.u32.u16 	%r22815, %rs12940;
	cvt.u32.u16 	%r22816, %rs12941;
	prmt.b32 	%r22817, %r22816, %r22815, 0x3340U;
	prmt.b32 	%r22818, %r22817, %r22814, 0x5410U;
	cvt.u32.u16 	%r22819, %rs12942;
	cvt.u32.u16 	%r22820, %rs12943;
	prmt.b32 	%r22821, %r22820, %r22819, 0x3340U;
	cvt.u32.u16 	%r22822, %rs12944;
	cvt.u32.u16 	%r22823, %rs12945;
	prmt.b32 	%r22824, %r22823, %r22822, 0x3340U;
	prmt.b32 	%r22825, %r22824, %r22821, 0x5410U;
	st.shared.v2.b32 	[%r22587+152], {%r22825, %r22818};
	cvt.u32.u16 	%r22826, %rs12930;
	cvt.u32.u16 	%r22827, %rs12931;
	prmt.b32 	%r22828, %r22827, %r22826, 0x3340U;
	cvt.u32.u16 	%r22829, %rs12932;
	cvt.u32.u16 	%r22830, %rs12933;
	prmt.b32 	%r22831, %r22830, %r22829, 0x3340U;
	prmt.b32 	%r22832, %r22831, %r22828, 0x5410U;
	cvt.u32.u16 	%r22833, %rs12934;
	cvt.u32.u16 	%r22834, %rs12935;
	prmt.b32 	%r22835, %r22834, %r22833, 0x3340U;
	cvt.u32.u16 	%r22836, %rs12936;
	cvt.u32.u16 	%r22837, %rs12937;
	prmt.b32 	%r22838, %r22837, %r22836, 0x3340U;
	prmt.b32 	%r22839, %r22838, %r22835, 0x5410U;
	st.shared.v2.b32 	[%r22587+160], {%r22839, %r22832};
	cvt.u32.u16 	%r22840, %rs12922;
	cvt.u32.u16 	%r22841, %rs12923;
	prmt.b32 	%r22842, %r22841, %r22840, 0x3340U;
	cvt.u32.u16 	%r22843, %rs12924;
	cvt.u32.u16 	%r22844, %rs12925;
	prmt.b32 	%r22845, %r22844, %r22843, 0x3340U;
	prmt.b32 	%r22846, %r22845, %r22842, 0x5410U;
	cvt.u32.u16 	%r22847, %rs12926;
	cvt.u32.u16 	%r22848, %rs12927;
	prmt.b32 	%r22849, %r22848, %r22847, 0x3340U;
	cvt.u32.u16 	%r22850, %rs12928;
	cvt.u32.u16 	%r22851, %rs12929;
	prmt.b32 	%r22852, %r22851, %r22850, 0x3340U;
	prmt.b32 	%r22853, %r22852, %r22849, 0x5410U;
	st.shared.v2.b32 	[%r22587+168], {%r22853, %r22846};
	cvt.u32.u16 	%r22854, %rs12914;
	cvt.u32.u16 	%r22855, %rs12915;
	prmt.b32 	%r22856, %r22855, %r22854, 0x3340U;
	cvt.u32.u16 	%r22857, %rs12916;
	cvt.u32.u16 	%r22858, %rs12917;
	prmt.b32 	%r22859, %r22858, %r22857, 0x3340U;
	prmt.b32 	%r22860, %r22859, %r22856, 0x5410U;
	cvt.u32.u16 	%r22861, %rs12918;
	cvt.u32.u16 	%r22862, %rs12919;
	prmt.b32 	%r22863, %r22862, %r22861, 0x3340U;
	cvt.u32.u16 	%r22864, %rs12920;
	cvt.u32.u16 	%r22865, %rs12921;
	prmt.b32 	%r22866, %r22865, %r22864, 0x3340U;
	prmt.b32 	%r22867, %r22866, %r22863, 0x5410U;
	st.shared.v2.b32 	[%r22587+176], {%r22867, %r22860};
	cvt.u32.u16 	%r22868, %rs12906;
	cvt.u32.u16 	%r22869, %rs12907;
	prmt.b32 	%r22870, %r22869, %r22868, 0x3340U;
	cvt.u32.u16 	%r22871, %rs12908;
	cvt.u32.u16 	%r22872, %rs12909;
	prmt.b32 	%r22873, %r22872, %r22871, 0x3340U;
	prmt.b32 	%r22874, %r22873, %r22870, 0x5410U;
	cvt.u32.u16 	%r22875, %rs12910;
	cvt.u32.u16 	%r22876, %rs12911;
	prmt.b32 	%r22877, %r22876, %r22875, 0x3340U;
	cvt.u32.u16 	%r22878, %rs12912;
	cvt.u32.u16 	%r22879, %rs12913;
	prmt.b32 	%r22880, %r22879, %r22878, 0x3340U;
	prmt.b32 	%r22881, %r22880, %r22877, 0x5410U;
	st.shared.v2.b32 	[%r22587+184], {%r22881, %r22874};
	cvt.u32.u16 	%r22882, %rs12898;
	cvt.u32.u16 	%r22883, %rs12899;
	prmt.b32 	%r22884, %r22883, %r22882, 0x3340U;
	cvt.u32.u16 	%r22885, %rs12900;
	cvt.u32.u16 	%r22886, %rs12901;
	prmt.b32 	%r22887, %r22886, %r22885, 0x3340U;
	prmt.b32 	%r22888, %r22887, %r22884, 0x5410U;
	cvt.u32.u16 	%r22889, %rs12902;
	cvt.u32.u16 	%r22890, %rs12903;
	prmt.b32 	%r22891, %r22890, %r22889, 0x3340U;
	cvt.u32.u16 	%r22892, %rs12904;
	cvt.u32.u16 	%r22893, %rs12905;
	prmt.b32 	%r22894, %r22893, %r22892, 0x3340U;
	prmt.b32 	%r22895, %r22894, %r22891, 0x5410U;
	st.shared.v2.b32 	[%r22587+192], {%r22895, %r22888};
	cvt.u32.u16 	%r22896, %rs12890;
	cvt.u32.u16 	%r22897, %rs12891;
	prmt.b32 	%r22898, %r22897, %r22896, 0x3340U;
	cvt.u32.u16 	%r22899, %rs12892;
	cvt.u32.u16 	%r22900, %rs12893;
	prmt.b32 	%r22901, %r22900, %r22899, 0x3340U;
	prmt.b32 	%r22902, %r22901, %r22898, 0x5410U;
	cvt.u32.u16 	%r22903, %rs12894;
	cvt.u32.u16 	%r22904, %rs12895;
	prmt.b32 	%r22905, %r22904, %r22903, 0x3340U;
	cvt.u32.u16 	%r22906, %rs12896;
	cvt.u32.u16 	%r22907, %rs12897;
	prmt.b32 	%r22908, %r22907, %r22906, 0x3340U;
	prmt.b32 	%r22909, %r22908, %r22905, 0x5410U;
	st.shared.v2.b32 	[%r22587+200], {%r22909, %r22902};
	cvt.u32.u16 	%r22910, %rs12882;
	cvt.u32.u16 	%r22911, %rs12883;
	prmt.b32 	%r22912, %r22911, %r22910, 0x3340U;
	cvt.u32.u16 	%r22913, %rs12884;
	cvt.u32.u16 	%r22914, %rs12885;
	prmt.b32 	%r22915, %r22914, %r22913, 0x3340U;
	prmt.b32 	%r22916, %r22915, %r22912, 0x5410U;
	cvt.u32.u16 	%r22917, %rs12886;
	cvt.u32.u16 	%r22918, %rs12887;
	prmt.b32 	%r22919, %r22918, %r22917, 0x3340U;
	cvt.u32.u16 	%r22920, %rs12888;
	cvt.u32.u16 	%r22921, %rs12889;
	prmt.b32 	%r22922, %r22921, %r22920, 0x3340U;
	prmt.b32 	%r22923, %r22922, %r22919, 0x5410U;
	st.shared.v2.b32 	[%r22587+208], {%r22923, %r22916};
	cvt.u32.u16 	%r22924, %rs12874;
	cvt.u32.u16 	%r22925, %rs12875;
	prmt.b32 	%r22926, %r22925, %r22924, 0x3340U;
	cvt.u32.u16 	%r22927, %rs12876;
	cvt.u32.u16 	%r22928, %rs12877;
	prmt.b32 	%r22929, %r22928, %r22927, 0x3340U;
	prmt.b32 	%r22930, %r22929, %r22926, 0x5410U;
	cvt.u32.u16 	%r22931, %rs12878;
	cvt.u32.u16 	%r22932, %rs12879;
	prmt.b32 	%r22933, %r22932, %r22931, 0x3340U;
	cvt.u32.u16 	%r22934, %rs12880;
	cvt.u32.u16 	%r22935, %rs12881;
	prmt.b32 	%r22936, %r22935, %r22934, 0x3340U;
	prmt.b32 	%r22937, %r22936, %r22933, 0x5410U;
	st.shared.v2.b32 	[%r22587+216], {%r22937, %r22930};
	cvt.u32.u16 	%r22938, %rs12866;
	cvt.u32.u16 	%r22939, %rs12867;
	prmt.b32 	%r22940, %r22939, %r22938, 0x3340U;
	cvt.u32.u16 	%r22941, %rs12868;
	cvt.u32.u16 	%r22942, %rs12869;
	prmt.b32 	%r22943, %r22942, %r22941, 0x3340U;
	prmt.b32 	%r22944, %r22943, %r22940, 0x5410U;
	cvt.u32.u16 	%r22945, %rs12870;
	cvt.u32.u16 	%r22946, %rs12871;
	prmt.b32 	%r22947, %r22946, %r22945, 0x3340U;
	cvt.u32.u16 	%r22948, %rs12872;
	cvt.u32.u16 	%r22949, %rs12873;
	prmt.b32 	%r22950, %r22949, %r22948, 0x3340U;
	prmt.b32 	%r22951, %r22950, %r22947, 0x5410U;
	st.shared.v2.b32 	[%r22587+224], {%r22951, %r22944};
	cvt.u32.u16 	%r22952, %rs12858;
	cvt.u32.u16 	%r22953, %rs12859;
	prmt.b32 	%r22954, %r22953, %r22952, 0x3340U;
	cvt.u32.u16 	%r22955, %rs12860;
	cvt.u32.u16 	%r22956, %rs12861;
	prmt.b32 	%r22957, %r22956, %r22955, 0x3340U;
	prmt.b32 	%r22958, %r22957, %r22954, 0x5410U;
	cvt.u32.u16 	%r22959, %rs12862;
	cvt.u32.u16 	%r22960, %rs12863;
	prmt.b32 	%r22961, %r22960, %r22959, 0x3340U;
	cvt.u32.u16 	%r22962, %rs12864;
	cvt.u32.u16 	%r22963, %rs12865;
	prmt.b32 	%r22964, %r22963, %r22962, 0x3340U;
	prmt.b32 	%r22965, %r22964, %r22961, 0x5410U;
	st.shared.v2.b32 	[%r22587+232], {%r22965, %r22958};
	cvt.u32.u16 	%r22966, %rs12850;
	cvt.u32.u16 	%r22967, %rs12851;
	prmt.b32 	%r22968, %r22967, %r22966, 0x3340U;
	cvt.u32.u16 	%r22969, %rs12852;
	cvt.u32.u16 	%r22970, %rs12853;
	prmt.b32 	%r22971, %r22970, %r22969, 0x3340U;
	prmt.b32 	%r22972, %r22971, %r22968, 0x5410U;
	cvt.u32.u16 	%r22973, %rs12854;
	cvt.u32.u16 	%r22974, %rs12855;
	prmt.b32 	%r22975, %r22974, %r22973, 0x3340U;
	cvt.u32.u16 	%r22976, %rs12856;
	cvt.u32.u16 	%r22977, %rs12857;
	prmt.b32 	%r22978, %r22977, %r22976, 0x3340U;
	prmt.b32 	%r22979, %r22978, %r22975, 0x5410U;
	st.shared.v2.b32 	[%r22587+240], {%r22979, %r22972};
	cvt.u32.u16 	%r22980, %rs12842;
	cvt.u32.u16 	%r22981, %rs12843;
	prmt.b32 	%r22982, %r22981, %r22980, 0x3340U;
	cvt.u32.u16 	%r22983, %rs12844;
	cvt.u32.u16 	%r22984, %rs12845;
	prmt.b32 	%r22985, %r22984, %r22983, 0x3340U;
	prmt.b32 	%r22986, %r22985, %r22982, 0x5410U;
	cvt.u32.u16 	%r22987, %rs12846;
	cvt.u32.u16 	%r22988, %rs12847;
	prmt.b32 	%r22989, %r22988, %r22987, 0x3340U;
	cvt.u32.u16 	%r22990, %rs12848;
	cvt.u32.u16 	%r22991, %rs12849;
	prmt.b32 	%r22992, %r22991, %r22990, 0x3340U;
	prmt.b32 	%r22993, %r22992, %r22989, 0x5410U;
	st.shared.v2.b32 	[%r22587+248], {%r22993, %r22986};
	cvt.u32.u16 	%r22994, %rs12834;
	cvt.u32.u16 	%r22995, %rs12835;
	prmt.b32 	%r22996, %r22995, %r22994, 0x3340U;
	cvt.u32.u16 	%r22997, %rs12836;
	cvt.u32.u16 	%r22998, %rs12837;
	prmt.b32 	%r22999, %r22998, %r22997, 0x3340U;
	prmt.b32 	%r23000, %r22999, %r22996, 0x5410U;
	cvt.u32.u16 	%r23001, %rs12838;
	cvt.u32.u16 	%r23002, %rs12839;
	prmt.b32 	%r23003, %r23002, %r23001, 0x3340U;
	cvt.u32.u16 	%r23004, %rs12840;
	cvt.u32.u16 	%r23005, %rs12841;
	prmt.b32 	%r23006, %r23005, %r23004, 0x3340U;
	prmt.b32 	%r23007, %r23006, %r23003, 0x5410U;
	st.shared.v2.b32 	[%r22587+256], {%r23007, %r23000};
	cvt.u32.u16 	%r23008, %rs12826;
	cvt.u32.u16 	%r23009, %rs12827;
	prmt.b32 	%r23010, %r23009, %r23008, 0x3340U;
	cvt.u32.u16 	%r23011, %rs12828;
	cvt.u32.u16 	%r23012, %rs12829;
	prmt.b32 	%r23013, %r23012, %r23011, 0x3340U;
	prmt.b32 	%r23014, %r23013, %r23010, 0x5410U;
	cvt.u32.u16 	%r23015, %rs12830;
	cvt.u32.u16 	%r23016, %rs12831;
	prmt.b32 	%r23017, %r23016, %r23015, 0x3340U;
	cvt.u32.u16 	%r23018, %rs12832;
	cvt.u32.u16 	%r23019, %rs12833;
	prmt.b32 	%r23020, %r23019, %r23018, 0x3340U;
	prmt.b32 	%r23021, %r23020, %r23017, 0x5410U;
	st.shared.v2.b32 	[%r22587+264], {%r23021, %r23014};
	cvt.u32.u16 	%r23022, %rs12818;
	cvt.u32.u16 	%r23023, %rs12819;
	prmt.b32 	%r23024, %r23023, %r23022, 0x3340U;
	cvt.u32.u16 	%r23025, %rs12820;
	cvt.u32.u16 	%r23026, %rs12821;
	prmt.b32 	%r23027, %r23026, %r23025, 0x3340U;
	prmt.b32 	%r23028, %r23027, %r23024, 0x5410U;
	cvt.u32.u16 	%r23029, %rs12822;
	cvt.u32.u16 	%r23030, %rs12823;
	prmt.b32 	%r23031, %r23030, %r23029, 0x3340U;
	cvt.u32.u16 	%r23032, %rs12824;
	cvt.u32.u16 	%r23033, %rs12825;
	prmt.b32 	%r23034, %r23033, %r23032, 0x3340U;
	prmt.b32 	%r23035, %r23034, %r23031, 0x5410U;
	st.shared.v2.b32 	[%r22587+272], {%r23035, %r23028};
$L__BB3_51:
	bar.sync 	0;
	mov.u32 	%r23036, %tid.x;
	setp.ne.s32 	%p84, %r23036, 0;
	@%p84 bra 	$L__BB3_169;
	ld.param.u32 	%r27811, [_ZN3cub18CUB_300001_SM_10006detail6reduce28DeviceReduceSingleTileKernelINS2_10policy_hubI4Itemj13Addition_funcE10Policy1000EPS5_S9_iS6_S5_S5_N4cuda3std3__410__identityEEEvT0_T1_T2_T3_T4_T6__param_2];
	setp.lt.s32 	%p85, %r27811, 33;
	@%p85 bra 	$L__BB3_59;
	ld.shared.v2.b32 	{%r23038, %r23039}, [_ZZN3cub18CUB_300001_SM_10006detail6reduce28DeviceReduceSingleTileKernelINS2_10policy_hubI4Itemj13Addition_funcE10Policy1000EPS5_S9_iS6_S5_S5_N4cuda3std3__410__identityEEEvT0_T1_T2_T3_T4_T6_E12temp_storage+544];
	ld.shared.v2.b32 	{%r23040, %r23041}, [_ZZN3cub18CUB_300001_SM_10006detail6reduce28DeviceReduceSingleTileKernelINS2_10policy_hubI4Itemj13Addition_funcE10Policy1000EPS5_S9_iS6_S5_S5_N4cuda3std3__410__identityEEEvT0_T1_T2_T3_T4_T6_E12temp_storage+536];
	ld.shared.v2.b32 	{%r23042, %r23043}, [_ZZN3cub18CUB_300001_SM_10006detail6reduce28DeviceReduceSingleTileKernelINS2_10policy_hubI4Itemj13Addition_funcE10Policy1000EPS5_S9_iS6_S5_S5_N4cuda3std3__410__identityEEEvT0_T1_T2_T3_T4_T6_E12temp_storage+528];
	ld.shared.v2.b32 	{%r23044, %r23045}, [_ZZN3cub18CUB_300001_SM_10006detail6reduce28DeviceReduceSingleTileKernelINS2_10policy_hubI4Itemj13Addition_funcE10Policy1000EPS5_S9_iS6_S5_S5_N4cuda3std3__410__identityEEEvT0_T1_T2_T3_T4_T6_E12temp_storage+520];
	ld.shared.v2.b32 	{%r23046, %r23047}, [_ZZN3cub18CUB_300001_SM_10006detail6reduce28DeviceReduceSingleTileKernelINS2_10policy_hubI4Itemj13Addition_funcE10Policy1000EPS5_S9_iS6_S5_S5_N4cuda3std3__410__identityEEEvT0_T1_T2_T3_T4_T6_E12temp_storage+512];
	ld.shared.v2.b32 	{%r23048, %r23049}, [_ZZN3cub18CUB_300001_SM_10006detail6reduce28DeviceReduceSingleTileKernelINS2_10policy_hubI4Itemj13Addition_funcE10Policy1000EPS5_S9_iS6_S5_S5_N4cuda3std3__410__identityEEEvT0_T1_T2_T3_T4_T6_E12temp_storage+504];
	ld.shared.v2.b32 	{%r23050, %r23051}, [_ZZN3cub18CUB_300001_SM_10006detail6reduce28DeviceReduceSingleTileKernelINS2_10policy_hubI4Itemj13Addition_funcE10Policy1000EPS5_S9_iS6_S5_S5_N4cuda3std3__410__identityEEEvT0_T1_T2_T3_T4_T6_E12temp_storage+496];
	ld.shared.v2.b32 	{%r23052, %r23053}, [_ZZN3cub18CUB_300001_SM_10006detail6reduce28DeviceReduceSingleTileKernelINS2_10policy_hubI4Itemj13Addition_funcE10Policy1000EPS5_S9_iS6_S5_S5_N4cuda3std3__410__identityEEEvT0_T1_T2_T3_T4_T6_E12temp_storage+488];
	ld.shared.v2.b32 	{%r23054, %r23055}, [_ZZN3cub18CUB_300001_SM_10006detail6reduce28DeviceReduceSingleTileKernelINS2_10policy_hubI4Itemj13Addition_funcE10Policy1000EPS5_S9_iS6_S5_S5_N4cuda3std3__410__identityEEEvT0_T1_T2_T3_T4_T6_E12temp_storage+480];
	ld.shared.v2.b32 	{%r23056, %r23057}, [_ZZN3cub18CUB_300001_SM_10006detail6reduce28DeviceReduceSingleTileKernelINS2_10policy_hubI4Itemj13Addition_funcE10Policy1000EPS5_S9_iS6_S5_S5_N4cuda3std3__410__identityEEEvT0_T1_T2_T3_T4_T6_E12temp_storage+472];
	ld.shared.v2.b32 	{%r23058, %r23059}, [_ZZN3cub18CUB_300001_SM_10006detail6reduce28DeviceReduceSingleTileKernelINS2_10policy_hubI4Itemj13Addition_funcE10Policy1000EPS5_S9_iS6_S5_S5_N4cuda3std3__410__identityEEEvT0_T1_T2_T3_T4_T6_E12temp_storage+464];
	ld.shared.v2.b32 	{%r23060, %r23061}, [_ZZN3cub18CUB_300001_SM_10006detail6reduce28DeviceReduceSingleTileKernelINS2_10policy_hubI4Itemj13Addition_funcE10Policy1000EPS5_S9_iS6_S5_S5_N4cuda3std3__410__identityEEEvT0_T1_T2_T3_T4_T6_E12temp_storage+456];
	ld.shared.v2.b32 	{%r23062, %r23063}, [_ZZN3cub18CUB_300001_SM_10006detail6reduce28DeviceReduceSingleTileKernelINS2_10policy_hubI4Itemj13Addition_funcE10Policy1000EPS5_S9_iS6_S5_S5_N4cuda3std3__410__identityEEEvT0_T1_T2_T3_T4_T6_E12temp_storage+448];
	ld.shared.v2.b32 	{%r23064, %r23065}, [_ZZN3cub18CUB_300001_SM_10006detail6reduce28DeviceReduceSingleTileKernelINS2_10policy_hubI4Itemj13Addition_funcE10Policy1000EPS5_S9_iS6_S5_S5_N4cuda3std3__410__identityEEEvT0_T1_T2_T3_T4_T6_E12temp_storage+440];
	ld.shared.v2.b32 	{%r23066, %r23067}, [_ZZN3cub18CUB_300001_SM_10006detail6reduce28DeviceReduceSingleTileKernelINS2_10policy_hubI4Itemj13Addition_funcE10Policy1000EPS5_S9_iS6_S5_S5_N4cuda3std3__410__identityEEEvT0_T1_T2_T3_T4_T6_E12temp_storage+432];
	ld.shared.v2.b32 	{%r23068, %r23069}, [_ZZN3cub18CUB_300001_SM_10006detail6reduce28DeviceReduceSingleTileKernelINS2_10policy_hubI4Itemj13Addition_funcE10Policy1000EPS5_S9_iS6_S5_S5_N4cuda3std3__410__identityEEEvT0_T1_T2_T3_T4_T6_E12temp_storage+424];
	ld.shared.v2.b32 	{%r23070, %r23071}, [_ZZN3cub18CUB_300001_SM_10006detail6reduce28DeviceReduceSingleTileKernelINS2_10policy_hubI4Itemj13Addition_funcE10Policy1000EPS5_S9_iS6_S5_S5_N4cuda3std3__410__identityEEEvT0_T1_T2_T3_T4_T6_E12temp_storage+416];
	ld.shared.v2.b32 	{%r23072, %r23073}, [_ZZN3cub18CUB_300001_SM_10006detail6reduce28DeviceReduceSingleTileKernelINS2_10policy_hubI4Itemj13Addition_funcE10Policy1000EPS5_S9_iS6_S5_S5_N4cuda3std3__410__identityEEEvT0_T1_T2_T3_T4_T6_E12temp_storage+408];
	ld.shared.v2.b32 	{%r23074, %r23075}, [_ZZN3cub18CUB_300001_SM_10006detail6reduce28DeviceReduceSingleTileKernelINS2_10policy_hubI4Itemj13Addition_funcE10Policy1000EPS5_S9_iS6_S5_S5_N4cuda3std3__410__identityEEEvT0_T1_T2_T3_T4_T6_E12temp_storage+400];
	ld.shared.v2.b32 	{%r23076, %r23077}, [_ZZN3cub18CUB_300001_SM_10006detail6reduce28DeviceReduceSingleTileKernelINS2_10policy_hubI4Itemj13Addition_funcE10Policy1000EPS5_S9_iS6_S5_S5_N4cuda3std3__410__identityEEEvT0_T1_T2_T3_T4_T6_E12temp_storage+392];
	ld.shared.v2.b32 	{%r23078, %r23079}, [_ZZN3cub18CUB_300001_SM_10006detail6reduce28DeviceReduceSingleTileKernelINS2_10policy_hubI4Itemj13Addition_funcE10Policy1000EPS5_S9_iS6_S5_S5_N4cuda3std3__410__identityEEEvT0_T1_T2_T3_T4_T6_E12temp_storage+384];
	ld.shared.v2.b32 	{%r23080, %r23081}, [_ZZN3cub18CUB_300001_SM_10006detail6reduce28DeviceReduceSingleTileKernelINS2_10policy_hubI4Itemj13Addition_funcE10Policy1000EPS5_S9_iS6_S5_S5_N4cuda3std3__410__identityEEEvT0_T1_T2_T3_T4_T6_E12temp_storage+376];
	ld.shared.v2.b32 	{%r23082, %r23083}, [_ZZN3cub18CUB_300001_SM_10006detail6reduce28DeviceReduceSingleTileKernelINS2_10policy_hubI4Itemj13Addition_funcE10Policy1000EPS5_S9_iS6_S5_S5_N4cuda3std3__410__identityEEEvT0_T1_T2_T3_T4_T6_E12temp_storage+368];
	ld.shared.v2.b32 	{%r23084, %r23085}, [_ZZN3cub18CUB_300001_SM_10006detail6reduce28DeviceReduceSingleTileKernelINS2_10policy_hubI4Itemj13Addition_funcE10Policy1000EPS5_S9_iS6_S5_S5_N4cuda3std3__410__identityEEEvT0_T1_T2_T3_T4_T6_E12temp_storage+360];
	ld.shared.v2.b32 	{%r23086, %r23087}, [_ZZN3cub18CUB_300001_SM_10006detail6reduce28DeviceReduceSingleTileKernelINS2_10policy_hubI4Itemj13Addition_funcE10Policy1000EPS5_S9_iS6_S5_S5_N4cuda3std3__410__identityEEEvT0_T1_T2_T3_T4_T6_E12temp_storage+352];
	ld.shared.v2.b32 	{%r23088, %r23089}, [_ZZN3cub18CUB_300001_SM_10006detail6reduce28DeviceReduceSingleTileKernelINS2_10policy_hubI4Itemj13Addition_funcE10Policy1000EPS5_S9_iS6_S5_S5_N4cuda3std3__410__identityEEEvT0_T1_T2_T3_T4_T6_E12temp_storage+344];
	ld.shared.v2.b32 	{%r23090, %r23091}, [_ZZN3cub18CUB_300001_SM_10006detail6reduce28DeviceReduceSingleTileKernelINS2_10policy_hubI4Itemj13Addition_funcE10Policy1000EPS5_S9_iS6_S5_S5_N4cuda3std3__410__identityEEEvT0_T1_T2_T3_T4_T6_E12temp_storage+336];
	ld.shared.v2.b32 	{%r23092, %r23093}, [_ZZN3cub18CUB_300001_SM_10006detail6reduce28DeviceReduceSingleTileKernelINS2_10policy_hubI4Itemj13Addition_funcE10Policy1000EPS5_S9_iS6_S5_S5_N4cuda3std3__410__identityEEEvT0_T1_T2_T3_T4_T6_E12temp_storage+328];
	ld.shared.v2.b32 	{%r23094, %r23095}, [_ZZN3cub18CUB_300001_SM_10006detail6reduce28DeviceReduceSingleTileKernelINS2_10policy_hubI4Itemj13Addition_funcE10Policy1000EPS5_S9_iS6_S5_S5_N4cuda3std3__410__identityEEEvT0_T1_T2_T3_T4_T6_E12temp_storage+320];
	ld.shared.v2.b32 	{%r23096, %r23097}, [_ZZN3cub18CUB_300001_SM_10006detail6reduce28DeviceReduceSingleTileKernelINS2_10policy_hubI4Itemj13Addition_funcE10Policy1000EPS5_S9_iS6_S5_S5_N4cuda3std3__410__identityEEEvT0_T1_T2_T3_T4_T6_E12temp_storage+312];
	ld.shared.v2.b32 	{%r23098, %r23099}, [_ZZN3cub18CUB_300001_SM_10006detail6reduce28DeviceReduceSingleTileKernelINS2_10policy_hubI4Itemj13Addition_funcE10Policy1000EPS5_S9_iS6_S5_S5_N4cuda3std3__410__identityEEEvT0_T1_T2_T3_T4_T6_E12temp_storage+304];
	ld.shared.v2.b32 	{%r23100, %r23101}, [_ZZN3cub18CUB_300001_SM_10006detail6reduce28DeviceReduceSingleTileKernelINS2_10policy_hubI4Itemj13Addition_funcE10Policy1000EPS5_S9_iS6_S5_S5_N4cuda3std3__410__identityEEEvT0_T1_T2_T3_T4_T6_E12temp_storage+296];
	bfe.u32 	%r23102, %r23100, 0, 8;
	cvt.u16.u32 	%rs14359, %r23102;
	ld.shared.f64 	%fd21, [_ZZN3cub18CUB_300001_SM_10006detail6reduce28DeviceReduceSingleTileKernelINS2_10policy_hubI4Itemj13Addition_funcE10Policy1000EPS5_S9_iS6_S5_S5_N4cuda3std3__410__identityEEEvT0_T1_T2_T3_T4_T6_E12temp_storage+288];
	ld.shared.u32 	%r402, [_ZZN3cub18CUB_300001_SM_10006detail6reduce28DeviceReduceSingleTileKernelINS2_10policy_hubI4Itemj13Addition_funcE10Policy1000EPS5_S9_iS6_S5_S5_N4cuda3std3__410__identityEEEvT0_T1_T2_T3_T4_T6_E12temp_storage+280];
	st.local.u32 	[%rd4], %r402;
	st.local.f64 	[%rd4+8], %fd21;
	st.local.v2.b32 	[%rd4+16], {%r23100, %r23101};
	st.local.v2.b32 	[%rd4+24], {%r23098, %r23099};
	st.local.v2.b32 	[%rd4+32], {%r23096, %r23097};
	st.local.v2.b32 	[%rd4+40], {%r23094, %r23095};
	st.local.v2.b32 	[%rd4+48], {%r23092, %r23093};
	st.local.v2.b32 	[%rd4+56], {%r23090, %r23091};
	st.local.v2.b32 	[%rd4+64], {%r23088, %r23089};
	st.local.v2.b32 	[%rd4+72], {%r23086, %r23087};
	st.local.v2.b32 	[%rd4+80], {%r23084, %r23085};
	st.local.v2.b32 	[%rd4+88], {%r23082, %r23083};
	st.local.v2.b32 	[%rd4+96], {%r23080, %r23081};
	st.local.v2.b32 	[%rd4+104], {%r23078, %r23079};
	st.local.v2.b32 	[%rd4+112], {%r23076, %r23077};
	st.local.v2.b32 	[%rd4+120], {%r23074, %r23075};
	st.local.v2.b32 	[%rd4+128], {%r23072, %r23073};
	st.local.v2.b32 	[%rd4+136], {%r23070, %r23071};
	st.local.v2.b32 	[%rd4+144], {%r23068, %r23069};
	st.local.v2.b32 	[%rd4+152], {%r23066, %r23067};
	st.local.v2.b32 	[%rd4+160], {%r23064, %r23065};
	st.local.v2.b32 	[%rd4+168], {%r23062, %r23063};
	st.local.v2.b32 	[%rd4+176], {%r23060, %r23061};
	st.local.v2.b32 	[%rd4+184], {%r23058, %r23059};
	st.local.v2.b32 	[%rd4+192], {%r23056, %r23057};
	st.local.v2.b32 	[%rd4+200], {%r23054, %r23055};
	st.local.v2.b32 	[%rd4+208], {%r23052, %r23053};
	st.local.v2.b32 	[%rd4+216], {%r23050, %r23051};
	st.local.v2.b32 	[%rd4+224], {%r23048, %r23049};
	st.local.v2.b32 	[%rd4+232], {%r23046, %r23047};
	st.local.v2.b32 	[%rd4+240], {%r23044, %r23045};
	st.local.v2.b32 	[%rd4+248], {%r23042, %r23043};
	st.local.v2.b32 	[%rd4+256], {%r23040, %r23041};
	st.local.v2.b32 	[%rd4+264], {%r23038, %r23039};
	st.local.u32 	[%rd3], %r27825;
	st.local.f64 	[%rd3+8], %fd78;
	cvt.u32.u16 	%r23103, %rs13066;
	cvt.u32.u16 	%r23104, %rs13067;
	prmt.b32 	%r23105, %r23104, %r23103, 0x3340U;
	cvt.u32.u16 	%r23106, %rs13068;
	cvt.u32.u16 	%r23107, %rs13069;
	prmt.b32 	%r23108, %r23107, %r23106, 0x3340U;
	prmt.b32 	%r23109, %r23108, %r23105, 0x5410U;
	cvt.u32.u16 	%r23110, %rs13070;
	cvt.u32.u16 	%r23111, %rs13071;
	prmt.b32 	%r23112, %r23111, %r23110, 0x3340U;
	cvt.u32.u16 	%r23113, %rs13072;
	cvt.u32.u16 	%r23114, %rs13073;
	prmt.b32 	%r23115, %r23114, %r23113, 0x3340U;
	prmt.b32 	%r23116, %r23115, %r23112, 0x5410U;
	st.local.v2.b32 	[%rd3+16], {%r23116, %r23109};
	cvt.u32.u16 	%r23117, %rs13058;
	cvt.u32.u16 	%r23118, %rs13059;
	prmt.b32 	%r23119, %r23118, %r23117, 0x3340U;
	cvt.u32.u16 	%r23120, %rs13060;
	cvt.u32.u16 	%r23121, %rs13061;
	prmt.b32 	%r23122, %r23121, %r23120, 0x3340U;
	prmt.b32 	%r23123, %r23122, %r23119, 0x5410U;
	cvt.u32.u16 	%r23124, %rs13062;
	cvt.u32.u16 	%r23125, %rs13063;
	prmt.b32 	%r23126, %r23125, %r23124, 0x3340U;
	cvt.u32.u16 	%r23127, %rs13064;
	cvt.u32.u16 	%r23128, %rs13065;
	prmt.b32 	%r23129, %r23128, %r23127, 0x3340U;
	prmt.b32 	%r23130, %r23129, %r23126, 0x5410U;
	st.local.v2.b32 	[%rd3+24], {%r23130, %r23123};
	cvt.u32.u16 	%r23131, %rs13050;
	cvt.u32.u16 	%r23132, %rs13051;
	prmt.b32 	%r23133, %r23132, %r23131, 0x3340U;
	cvt.u32.u16 	%r23134, %rs13052;
	cvt.u32.u16 	%r23135, %rs13053;
	prmt.b32 	%r23136, %r23135, %r23134, 0x3340U;
	prmt.b32 	%r23137, %r23136, %r23133, 0x5410U;
	cvt.u32.u16 	%r23138, %rs13054;
	cvt.u32.u16 	%r23139, %rs13055;
	prmt.b32 	%r23140, %r23139, %r23138, 0x3340U;
	cvt.u32.u16 	%r23141, %rs13056;
	cvt.u32.u16 	%r23142, %rs13057;
	prmt.b32 	%r23143, %r23142, %r23141, 0x3340U;
	prmt.b32 	%r23144, %r23143, %r23140, 0x5410U;
	st.local.v2.b32 	[%rd3+32], {%r23144, %r23137};
	cvt.u32.u16 	%r23145, %rs13042;
	cvt.u32.u16 	%r23146, %rs13043;
	prmt.b32 	%r23147, %r23146, %r23145, 0x3340U;
	cvt.u32.u16 	%r23148, %rs13044;
	cvt.u32.u16 	%r23149, %rs13045;
	prmt.b32 	%r23150, %r23149, %r23148, 0x3340U;
	prmt.b32 	%r23151, %r23150, %r23147, 0x5410U;
	cvt.u32.u16 	%r23152, %rs13046;
	cvt.u32.u16 	%r23153, %rs13047;
	prmt.b32 	%r23154, %r23153, %r23152, 0x3340U;
	cvt.u32.u16 	%r23155, %rs13048;
	cvt.u32.u16 	%r23156, %rs13049;
	prmt.b32 	%r23157, %r23156, %r23155, 0x3340U;
	prmt.b32 	%r23158, %r23157, %r23154, 0x5410U;
	st.local.v2.b32 	[%rd3+40], {%r23158, %r23151};
	cvt.u32.u16 	%r23159, %rs13034;
	cvt.u32.u16 	%r23160, %rs13035;
	prmt.b32 	%r23161, %r23160, %r23159, 0x3340U;
	cvt.u32.u16 	%r23162, %rs13036;
	cvt.u32.u16 	%r23163, %rs13037;
	prmt.b32 	%r23164, %r23163, %r23162, 0x3340U;
	prmt.b32 	%r23165, %r23164, %r23161, 0x5410U;
	cvt.u32.u16 	%r23166, %rs13038;
	cvt.u32.u16 	%r23167, %rs13039;
	prmt.b32 	%r23168, %r23167, %r23166, 0x3340U;
	cvt.u32.u16 	%r23169, %rs13040;
	cvt.u32.u16 	%r23170, %rs13041;
	prmt.b32 	%r23171, %r23170, %r23169, 0x3340U;
	prmt.b32 	%r23172, %r23171, %r23168, 0x5410U;
	st.local.v2.b32 	[%rd3+48], {%r23172, %r23165};
	cvt.u32.u16 	%r23173, %rs13026;
	cvt.u32.u16 	%r23174, %rs13027;
	prmt.b32 	%r23175, %r23174, %r23173, 0x3340U;
	cvt.u32.u16 	%r23176, %rs13028;
	cvt.u32.u16 	%r23177, %rs13029;
	prmt.b32 	%r23178, %r23177, %r23176, 0x3340U;
	prmt.b32 	%r23179, %r23178, %r23175, 0x5410U;
	cvt.u32.u16 	%r23180, %rs13030;
	cvt.u32.u16 	%r23181, %rs13031;
	prmt.b32 	%r23182, %r23181, %r23180, 0x3340U;
	cvt.u32.u16 	%r23183, %rs13032;
	cvt.u32.u16 	%r23184, %rs13033;
	prmt.b32 	%r23185, %r23184, %r23183, 0x3340U;
	prmt.b32 	%r23186, %r23185, %r23182, 0x5410U;
	st.local.v2.b32 	[%rd3+56], {%r23186, %r23179};
	cvt.u32.u16 	%r23187, %rs13018;
	cvt.u32.u16 	%r23188, %rs13019;
	prmt.b32 	%r23189, %r23188, %r23187, 0x3340U;
	cvt.u32.u16 	%r23190, %rs13020;
	cvt.u32.u16 	%r23191, %rs13021;
	prmt.b32 	%r23192, %r23191, %r23190, 0x3340U;
	prmt.b32 	%r23193, %r23192, %r23189, 0x5410U;
	cvt.u32.u16 	%r23194, %rs13022;
	cvt.u32.u16 	%r23195, %rs13023;
	prmt.b32 	%r23196, %r23195, %r23194, 0x3340U;
	cvt.u32.u16 	%r23197, %rs13024;
	cvt.u32.u16 	%r23198, %rs13025;
	prmt.b32 	%r23199, %r23198, %r23197, 0x3340U;
	prmt.b32 	%r23200, %r23199, %r23196, 0x5410U;
	st.local.v2.b32 	[%rd3+64], {%r23200, %r23193};
	cvt.u32.u16 	%r23201, %rs13010;
	cvt.u32.u16 	%r23202, %rs13011;
	prmt.b32 	%r23203, %r23202, %r23201, 0x3340U;
	cvt.u32.u16 	%r23204, %rs13012;
	cvt.u32.u16 	%r23205, %rs13013;
	prmt.b32 	%r23206, %r23205, %r23204, 0x3340U;
	prmt.b32 	%r23207, %r23206, %r23203, 0x5410U;
	cvt.u32.u16 	%r23208, %rs13014;
	cvt.u32.u16 	%r23209, %rs13015;
	prmt.b32 	%r23210, %r23209, %r23208, 0x3340U;
	cvt.u32.u16 	%r23211, %rs13016;
	cvt.u32.u16 	%r23212, %rs13017;
	prmt.b32 	%r23213, %r23212, %r23211, 0x3340U;
	prmt.b32 	%r23214, %r23213, %r23210, 0x5410U;
	st.local.v2.b32 	[%rd3+72], {%r23214, %r23207};
	cvt.u32.u16 	%r23215, %rs13002;
	cvt.u32.u16 	%r23216, %rs13003;
	prmt.b32 	%r23217, %r23216, %r23215, 0x3340U;
	cvt.u32.u16 	%r23218, %rs13004;
	cvt.u32.u16 	%r23219, %rs13005;
	prmt.b32 	%r23220, %r23219, %r23218, 0x3340U;
	prmt.b32 	%r23221, %r23220, %r23217, 0x5410U;
	cvt.u32.u16 	%r23222, %rs13006;
	cvt.u32.u16 	%r23223, %rs13007;
	prmt.b32 	%r23224, %r23223, %r23222, 0x3340U;
	cvt.u32.u16 	%r23225, %rs13008;
	cvt.u32.u16 	%r23226, %rs13009;
	prmt.b32 	%r23227, %r23226, %r23225, 0x3340U;
	prmt.b32 	%r23228, %r23227, %r23224, 0x5410U;
	st.local.v2.b32 	[%rd3+80], {%r23228, %r23221};
	cvt.u32.u16 	%r23229, %rs12994;
	cvt.u32.u16 	%r23230, %rs12995;
	prmt.b32 	%r23231, %r23230, %r23229, 0x3340U;
	cvt.u32.u16 	%r23232, %rs12996;
	cvt.u32.u16 	%r23233, %rs12997;
	prmt.b32 	%r23234, %r23233, %r23232, 0x3340U;
	prmt.b32 	%r23235, %r23234, %r23231, 0x5410U;
	cvt.u32.u16 	%r23236, %rs12998;
	cvt.u32.u16 	%r23237, %rs12999;
	prmt.b32 	%r23238, %r23237, %r23236, 0x3340U;
	cvt.u32.u16 	%r23239, %rs13000;
	cvt.u32.u16 	%r23240, %rs13001;
	prmt.b32 	%r23241, %r23240, %r23239, 0x3340U;
	prmt.b32 	%r23242, %r23241, %r23238, 0x5410U;
	st.local.v2.b32 	[%rd3+88], {%r23242, %r23235};
	cvt.u32.u16 	%r23243, %rs12986;
	cvt.u32.u16 	%r23244, %rs12987;
	prmt.b32 	%r23245, %r23244, %r23243, 0x3340U;
	cvt.u32.u16 	%r23246, %rs12988;
	cvt.u32.u16 	%r23247, %rs12989;
	prmt.b32 	%r23248, %r23247, %r23246, 0x3340U;
	prmt.b32 	%r23249, %r23248, %r23245, 0x5410U;
	cvt.u32.u16 	%r23250, %rs12990;
	cvt.u32.u16 	%r23251, %rs12991;
	prmt.b32 	%r23252, %r23251, %r23250, 0x3340U;
	cvt.u32.u16 	%r23253, %rs12992;
	cvt.u32.u16 	%r23254, %rs12993;
	prmt.b32 	%r23255, %r23254, %r23253, 0x3340U;
	prmt.b32 	%r23256, %r23255, %r23252, 0x5410U;
	st.local.v2.b32 	[%rd3+96], {%r23256, %r23249};
	cvt.u32.u16 	%r23257, %rs12978;
	cvt.u32.u16 	%r23258, %rs12979;
	prmt.b32 	%r23259, %r23258, %r23257, 0x3340U;
	cvt.u32.u16 	%r23260, %rs12980;
	cvt.u32.u16 	%r23261, %rs12981;
	prmt.b32 	%r23262, %r23261, %r23260, 0x3340U;
	prmt.b32 	%r23263, %r23262, %r23259, 0x5410U;
	cvt.u32.u16 	%r23264, %rs12982;
	cvt.u32.u16 	%r23265, %rs12983;
	prmt.b32 	%r23266, %r23265, %r23264, 0x3340U;
	cvt.u32.u16 	%r23267, %rs12984;
	cvt.u32.u16 	%r23268, %rs12985;
	prmt.b32 	%r23269, %r23268, %r23267, 0x3340U;
	prmt.b32 	%r23270, %r23269, %r23266, 0x5410U;
	st.local.v2.b32 	[%rd3+104], {%r23270, %r23263};
	cvt.u32.u16 	%r23271, %rs12970;
	cvt.u32.u16 	%r23272, %rs12971;
	prmt.b32 	%r23273, %r23272, %r23271, 0x3340U;
	cvt.u32.u16 	%r23274, %rs12972;
	cvt.u32.u16 	%r23275, %rs12973;
	prmt.b32 	%r23276, %r23275, %r23274, 0x3340U;
	prmt.b32 	%r23277, %r23276, %r23273, 0x5410U;
	cvt.u32.u16 	%r23278, %rs12974;
	cvt.u32.u16 	%r23279, %rs12975;
	prmt.b32 	%r23280, %r23279, %r23278, 0x3340U;
	cvt.u32.u16 	%r23281, %rs12976;
	cvt.u32.u16 	%r23282, %rs12977;
	prmt.b32 	%r23283, %r23282, %r23281, 0x3340U;
	prmt.b32 	%r23284, %r23283, %r23280, 0x5410U;
	st.local.v2.b32 	[%rd3+112], {%r23284, %r23277};
	cvt.u32.u16 	%r23285, %rs12962;
	cvt.u32.u16 	%r23286, %rs12963;
	prmt.b32 	%r23287, %r23286, %r23285, 0x3340U;
	cvt.u32.u16 	%r23288, %rs12964;
	cvt.u32.u16 	%r23289, %rs12965;
	prmt.b32 	%r23290, %r23289, %r23288, 0x3340U;
	prmt.b32 	%r23291, %r23290, %r23287, 0x5410U;
	cvt.u32.u16 	%r23292, %rs12966;
	cvt.u32.u16 	%r23293, %rs12967;
	prmt.b32 	%r23294, %r23293, %r23292, 0x3340U;
	cvt.u32.u16 	%r23295, %rs12968;
	cvt.u32.u16 	%r23296, %rs12969;
	prmt.b32 	%r23297, %r23296, %r23295, 0x3340U;
	prmt.b32 	%r23298, %r23297, %r23294, 0x5410U;
	st.local.v2.b32 	[%rd3+120], {%r23298, %r23291};
	cvt.u32.u16 	%r23299, %rs12954;
	cvt.u32.u16 	%r23300, %rs12955;
	prmt.b32 	%r23301, %r23300, %r23299, 0x3340U;
	cvt.u32.u16 	%r23302, %rs12956;
	cvt.u32.u16 	%r23303, %rs12957;
	prmt.b32 	%r23304, %r23303, %r23302, 0x3340U;
	prmt.b32 	%r23305, %r23304, %r23301, 0x5410U;
	cvt.u32.u16 	%r23306, %rs12958;
	cvt.u32.u16 	%r23307, %rs12959;
	prmt.b32 	%r23308, %r23307, %r23306, 0x3340U;
	cvt.u32.u16 	%r23309, %rs12960;
	cvt.u32.u16 	%r23310, %rs12961;
	prmt.b32 	%r23311, %r23310, %r23309, 0x3340U;
	prmt.b32 	%r23312, %r23311, %r23308, 0x5410U;
	st.local.v2.b32 	[%rd3+128], {%r23312, %r23305};
	cvt.u32.u16 	%r23313, %rs12946;
	cvt.u32.u16 	%r23314, %rs12947;
	prmt.b32 	%r23315, %r23314, %r23313, 0x3340U;
	cvt.u32.u16 	%r23316, %rs12948;
	cvt.u32.u16 	%r23317, %rs12949;
	prmt.b32 	%r23318, %r23317, %r23316, 0x3340U;
	prmt.b32 	%r23319, %r23318, %r23315, 0x5410U;
	cvt.u32.u16 	%r23320, %rs12950;
	cvt.u32.u16 	%r23321, %rs12951;
	prmt.b32 	%r23322, %r23321, %r23320, 0x3340U;
	cvt.u32.u16 	%r23323, %rs12952;
	cvt.u32.u16 	%r23324, %rs12953;
	prmt.b32 	%r23325, %r23324, %r23323, 0x3340U;
	prmt.b32 	%r23326, %r23325, %r23322, 0x5410U;
	st.local.v2.b32 	[%rd3+136], {%r23326, %r23319};
	cvt.u32.u16 	%r23327, %rs12938;
	cvt.u32.u16 	%r23328, %rs12939;
	prmt.b32 	%r23329, %r23328, %r23327, 0x3340U;
	cvt.u32.u16 	%r23330, %rs12940;
	cvt.u32.u16 	%r23331, %rs12941;
	prmt.b32 	%r23332, %r23331, %r23330, 0x3340U;
	prmt.b32 	%r23333, %r23332, %r23329, 0x5410U;
	cvt.u32.u16 	%r23334, %rs12942;
	cvt.u32.u16 	%r23335, %rs12943;
	prmt.b32 	%r23336, %r23335, %r23334, 0x3340U;
	cvt.u32.u16 	%r23337, %rs12944;
	cvt.u32.u16 	%r23338, %rs12945;
	prmt.b32 	%r23339, %r23338, %r23337, 0x3340U;
	prmt.b32 	%r23340, %r23339, %r23336, 0x5410U;
	st.local.v2.b32 	[%rd3+144], {%r23340, %r23333};
	cvt.u32.u16 	%r23341, %rs12930;
	cvt.u32.u16 	%r23342, %rs12931;
	prmt.b32 	%r23343, %r23342, %r23341, 0x3340U;
	cvt.u32.u16 	%r23344, %rs12932;
	cvt.u32.u16 	%r23345, %rs12933;
	prmt.b32 	%r23346, %r23345, %r23344, 0x3340U;
	prmt.b32 	%r23347, %r23346, %r23343, 0x5410U;
	cvt.u32.u16 	%r23348, %rs12934;
	cvt.u32.u16 	%r23349, %rs12935;
	prmt.b32 	%r23350, %r23349, %r23348, 0x3340U;
	cvt.u32.u16 	%r23351, %rs12936;
	cvt.u32.u16 	%r23352, %rs12937;
	prmt.b32 	%r23353, %r23352, %r23351, 0x3340U;
	prmt.b32 	%r23354, %r23353, %r23350, 0x5410U;
	st.local.v2.b32 	[%rd3+152], {%r23354, %r23347};
	cvt.u32.u16 	%r23355, %rs12922;
	cvt.u32.u16 	%r23356, %rs12923;
	prmt.b32 	%r23357, %r23356, %r23355, 0x3340U;
	cvt.u32.u16 	%r23358, %rs12924;
	cvt.u32.u16 	%r23359, %rs12925;
	prmt.b32 	%r23360, %r23359, %r23358, 0x3340U;
	prmt.b32 	%r23361, %r23360, %r23357, 0x5410U;
	cvt.u32.u16 	%r23362, %rs12926;
	cvt.u32.u16 	%r23363, %rs12927;
	prmt.b32 	%r23364, %r23363, %r23362, 0x3340U;
	cvt.u32.u16 	%r23365, %rs12928;
	cvt.u32.u16 	%r23366, %rs12929;
	prmt.b32 	%r23367, %r23366, %r23365, 0x3340U;
	prmt.b32 	%r23368, %r23367, %r23364, 0x5410U;
	st.local.v2.b32 	[%rd3+160], {%r23368, %r23361};
	cvt.u32.u16 	%r23369, %rs12914;
	cvt.u32.u16 	%r23370, %rs12915;
	prmt.b32 	%r23371, %r23370, %r23369, 0x3340U;
	cvt.u32.u16 	%r23372, %rs12916;
	cvt.u32.u16 	%r23373, %rs12917;
	prmt.b32 	%r23374, %r23373, %r23372, 0x3340U;
	prmt.b32 	%r23375, %r23374, %r23371, 0x5410U;
	cvt.u32.u16 	%r23376, %rs12918;
	cvt.u32.u16 	%r23377, %rs12919;
	prmt.b32 	%r23378, %r23377, %r23376, 0x3340U;
	cvt.u32.u16 	%r23379, %rs12920;
	cvt.u32.u16 	%r23380, %rs12921;
	prmt.b32 	%r23381, %r23380, %r23379, 0x3340U;
	prmt.b32 	%r23382, %r23381, %r23378, 0x5410U;
	st.local.v2.b32 	[%rd3+168], {%r23382, %r23375};
	cvt.u32.u16 	%r23383, %rs12906;
	cvt.u32.u16 	%r23384, %rs12907;
	prmt.b32 	%r23385, %r23384, %r23383, 0x3340U;
	cvt.u32.u16 	%r23386, %rs12908;
	cvt.u32.u16 	%r23387, %rs12909;
	prmt.b32 	%r23388, %r23387, %r23386, 0x3340U;
	prmt.b32 	%r23389, %r23388, %r23385, 0x5410U;
	cvt.u32.u16 	%r23390, %rs12910;
	cvt.u32.u16 	%r23391, %rs12911;
	prmt.b32 	%r23392, %r23391, %r23390, 0x3340U;
	cvt.u32.u16 	%r23393, %rs12912;
	cvt.u32.u16 	%r23394, %rs12913;
	prmt.b32 	%r23395, %r23394, %r23393, 0x3340U;
	prmt.b32 	%r23396, %r23395, %r23392, 0x5410U;
	st.local.v2.b32 	[%rd3+176], {%r23396, %r23389};
	cvt.u32.u16 	%r23397, %rs12898;
	cvt.u32.u16 	%r23398, %rs12899;
	prmt.b32 	%r23399, %r23398, %r23397, 0x3340U;
	cvt.u32.u16 	%r23400, %rs12900;
	cvt.u32.u16 	%r23401, %rs12901;
	prmt.b32 	%r23402, %r23401, %r23400, 0x3340U;
	prmt.b32 	%r23403, %r23402, %r23399, 0x5410U;
	cvt.u32.u16 	%r23404, %rs12902;
	cvt.u32.u16 	%r23405, %rs12903;
	prmt.b32 	%r23406, %r23405, %r23404, 0x3340U;
	cvt.u32.u16 	%r23407, %rs12904;
	cvt.u32.u16 	%r23408, %rs12905;
	prmt.b32 	%r23409, %r23408, %r23407, 0x3340U;
	prmt.b32 	%r23410, %r23409, %r23406, 0x5410U;
	st.local.v2.b32 	[%rd3+184], {%r23410, %r23403};
	cvt.u32.u16 	%r23411, %rs12890;
	cvt.u32.u16 	%r23412, %rs12891;
	prmt.b32 	%r23413, %r23412, %r23411, 0x3340U;
	cvt.u32.u16 	%r23414, %rs12892;
	cvt.u32.u16 	%r23415, %rs12893;
	prmt.b32 	%r23416, %r23415, %r23414, 0x3340U;
	prmt.b32 	%r23417, %r23416, %r23413, 0x5410U;
	cvt.u32.u16 	%r23418, %rs12894;
	cvt.u32.u16 	%r23419, %rs12895;
	prmt.b32 	%r23420, %r23419, %r23418, 0x3340U;
	cvt.u32.u16 	%r23421, %rs12896;
	cvt.u32.u16 	%r23422, %rs12897;
	prmt.b32 	%r23423, %r23422, %r23421, 0x3340U;
	prmt.b32 	%r23424, %r23423, %r23420, 0x5410U;
	st.local.v2.b32 	[%rd3+192], {%r23424, %r23417};
	cvt.u32.u16 	%r23425, %rs12882;
	cvt.u32.u16 	%r23426, %rs12883;
	prmt.b32 	%r23427, %r23426, %r23425, 0x3340U;
	cvt.u32.u16 	%r23428, %rs12884;
	cvt.u32.u16 	%r23429, %rs12885;
	prmt.b32 	%r23430, %r23429, %r23428, 0x3340U;
	prmt.b32 	%r23431, %r23430, %r23427, 0x5410U;
	cvt.u32.u16 	%r23432, %rs12886;
	cvt.u32.u16 	%r23433, %rs12887;
	prmt.b32 	%r23434, %r23433, %r23432, 0x3340U;
	cvt.u32.u16 	%r23435, %rs12888;
	cvt.u32.u16 	%r23436, %rs12889;
	prmt.b32 	%r23437, %r23436, %r23435, 0x3340U;
	prmt.b32 	%r23438, %r23437, %r23434, 0x5410U;
	st.local.v2.b32 	[%rd3+200], {%r23438, %r23431};
	cvt.u32.u16 	%r23439, %rs12874;
	cvt.u32.u16 	%r23440, %rs12875;
	prmt.b32 	%r23441, %r23440, %r23439, 0x3340U;
	cvt.u32.u16 	%r23442, %rs12876;
	cvt.u32.u16 	%r23443, %rs12877;
	prmt.b32 	%r23444, %r23443, %r23442, 0x3340U;
	prmt.b32 	%r23445, %r23444, %r23441, 0x5410U;
	cvt.u32.u16 	%r23446, %rs12878;
	cvt.u32.u16 	%r23447, %rs12879;
	prmt.b32 	%r23448, %r23447, %r23446, 0x3340U;
	cvt.u32.u16 	%r23449, %rs12880;
	cvt.u32.u16 	%r23450, %rs12881;
	prmt.b32 	%r23451, %r23450, %r23449, 0x3340U;
	prmt.b32 	%r23452, %r23451, %r23448, 0x5410U;
	st.local.v2.b32 	[%rd3+208], {%r23452, %r23445};
	cvt.u32.u16 	%r23453, %rs12866;
	cvt.u32.u16 	%r23454, %rs12867;
	prmt.b32 	%r23455, %r23454, %r23453, 0x3340U;
	cvt.u32.u16 	%r23456, %rs12868;
	cvt.u32.u16 	%r23457, %rs12869;
	prmt.b32 	%r23458, %r23457, %r23456, 0x3340U;
	prmt.b32 	%r23459, %r23458, %r23455, 0x5410U;
	cvt.u32.u16 	%r23460, %rs12870;
	cvt.u32.u16 	%r23461, %rs12871;
	prmt.b32 	%r23462, %r23461, %r23460, 0x3340U;
	cvt.u32.u16 	%r23463, %rs12872;
	cvt.u32.u16 	%r23464, %rs12873;
	prmt.b32 	%r23465, %r23464, %r23463, 0x3340U;
	prmt.b32 	%r23466, %r23465, %r23462, 0x5410U;
	st.local.v2.b32 	[%rd3+216], {%r23466, %r23459};
	cvt.u32.u16 	%r23467, %rs12858;
	cvt.u32.u16 	%r23468, %rs12859;
	prmt.b32 	%r23469, %r23468, %r23467, 0x3340U;
	cvt.u32.u16 	%r23470, %rs12860;
	cvt.u32.u16 	%r23471, %rs12861;
	prmt.b32 	%r23472, %r23471, %r23470, 0x3340U;
	prmt.b32 	%r23473, %r23472, %r23469, 0x5410U;
	cvt.u32.u16 	%r23474, %rs12862;
	cvt.u32.u16 	%r23475, %rs12863;
	prmt.b32 	%r23476, %r23475, %r23474, 0x3340U;
	cvt.u32.u16 	%r23477, %rs12864;
	cvt.u32.u16 	%r23478, %rs12865;
	prmt.b32 	%r23479, %r23478, %r23477, 0x3340U;
	prmt.b32 	%r23480, %r23479, %r23476, 0x5410U;
	st.local.v2.b32 	[%rd3+224], {%r23480, %r23473};
	cvt.u32.u16 	%r23481, %rs12850;
	cvt.u32.u16 	%r23482, %rs12851;
	prmt.b32 	%r23483, %r23482, %r23481, 0x3340U;
	cvt.u32.u16 	%r23484, %rs12852;
	cvt.u32.u16 	%r23485, %rs12853;
	prmt.b32 	%r23486, %r23485, %r23484, 0x3340U;
	prmt.b32 	%r23487, %r23486, %r23483, 0x5410U;
	cvt.u32.u16 	%r23488, %rs12854;
	cvt.u32.u16 	%r23489, %rs12855;
	prmt.b32 	%r23490, %r23489, %r23488, 0x3340U;
	cvt.u32.u16 	%r23491, %rs12856;
	cvt.u32.u16 	%r23492, %rs12857;
	prmt.b32 	%r23493, %r23492, %r23491, 0x3340U;
	prmt.b32 	%r23494, %r23493, %r23490, 0x5410U;
	st.local.v2.b32 	[%rd3+232], {%r23494, %r23487};
	cvt.u32.u16 	%r23495, %rs12842;
	cvt.u32.u16 	%r23496, %rs12843;
	prmt.b32 	%r23497, %r23496, %r23495, 0x3340U;
	cvt.u32.u16 	%r23498, %rs12844;
	cvt.u32.u16 	%r23499, %rs12845;
	prmt.b32 	%r23500, %r23499, %r23498, 0x3340U;
	prmt.b32 	%r23501, %r23500, %r23497, 0x5410U;
	cvt.u32.u16 	%r23502, %rs12846;
	cvt.u32.u16 	%r23503, %rs12847;
	prmt.b32 	%r23504, %r23503, %r23502, 0x3340U;
	cvt.u32.u16 	%r23505, %rs12848;
	cvt.u32.u16 	%r23506, %rs12849;
	prmt.b32 	%r23507, %r23506, %r23505, 0x3340U;
	prmt.b32 	%r23508, %r23507, %r23504, 0x5410U;
	st.local.v2.b32 	[%rd3+240], {%r23508, %r23501};
	cvt.u32.u16 	%r23509, %rs12834;
	cvt.u32.u16 	%r23510, %rs12835;
	prmt.b32 	%r23511, %r23510, %r23509, 0x3340U;
	cvt.u32.u16 	%r23512, %rs12836;
	cvt.u32.u16 	%r23513, %rs12837;
	prmt.b32 	%r23514, %r23513, %r23512, 0x3340U;
	prmt.b32 	%r23515, %r23514, %r23511, 0x5410U;
	cvt.u32.u16 	%r23516, %rs12838;
	cvt.u32.u16 	%r23517, %rs12839;
	prmt.b32 	%r23518, %r23517, %r23516, 0x3340U;
	cvt.u32.u16 	%r23519, %rs12840;
	cvt.u32.u16 	%r23520, %rs12841;
	prmt.b32 	%r23521, %r23520, %r23519, 0x3340U;
	prmt.b32 	%r23522, %r23521, %r23518, 0x5410U;
	st.local.v2.b32 	[%rd3+248], {%r23522, %r23515};
	cvt.u32.u16 	%r23523, %rs12826;
	cvt.u32.u16 	%r23524, %rs12827;
	prmt.b32 	%r23525, %r23524, %r23523, 0x3340U;
	cvt.u32.u16 	%r23526, %rs12828;
	cvt.u32.u16 	%r23527, %rs12829;
	prmt.b32 	%r23528, %r23527, %r23526, 0x3340U;
	prmt.b32 	%r23529, %r23528, %r23525, 0x5410U;
	cvt.u32.u16 	%r23530, %rs12830;
	cvt.u32.u16 	%r23531, %rs12831;
	prmt.b32 	%r23532, %r23531, %r23530, 0x3340U;
	cvt.u32.u16 	%r23533, %rs12832;
	cvt.u32.u16 	%r23534, %rs12833;
	prmt.b32 	%r23535, %r23534, %r23533, 0x3340U;
	prmt.b32 	%r23536, %r23535, %r23532, 0x5410U;
	st.local.v2.b32 	[%rd3+256], {%r23536, %r23529};
	cvt.u32.u16 	%r23537, %rs12818;
	cvt.u32.u16 	%r23538, %rs12819;
	prmt.b32 	%r23539, %r23538, %r23537, 0x3340U;
	cvt.u32.u16 	%r23540, %rs12820;
	cvt.u32.u16 	%r23541, %rs12821;
	prmt.b32 	%r23542, %r23541, %r23540, 0x3340U;
	prmt.b32 	%r23543, %r23542, %r23539, 0x5410U;
	cvt.u32.u16 	%r23544, %rs12822;
	cvt.u32.u16 	%r23545, %rs12823;
	prmt.b32 	%r23546, %r23545, %r23544, 0x3340U;
	cvt.u32.u16 	%r23547, %rs12824;
	cvt.u32.u16 	%r23548, %rs12825;
	prmt.b32 	%r23549, %r23548, %r23547, 0x3340U;
	prmt.b32 	%r23550, %r23549, %r23546, 0x5410U;
	st.local.v2.b32 	[%rd3+264], {%r23550, %r23543};
	mov.b32 	%r27851, 0;
$L__BB3_54:
	mov.u32 	%r27854, %r27851;
	cvt.u64.u32 	%rd976, %r27854;
	add.s64 	%rd977, %rd3, %rd976;
	ld.local.u8 	%rs12287, [%rd977+16];
	setp.ne.s16 	%p86, %rs12287, 0;
	add.s32 	%r27851, %r27854, 1;
	@%p86 bra 	$L__BB3_54;
	and.b16  	%rs12288, %rs14359, 255;
	setp.eq.s16 	%p87, %rs12288, 0;
	@%p87 bra 	$L__BB3_58;
	mov.b32 	%r27852, 0;
$L__BB3_57:
	cvt.u64.u32 	%rd978, %r27854;
	add.s64 	%rd979, %rd3, %rd978;
	st.local.u8 	[%rd979+16], %rs14359;
	add.s32 	%r27854, %r27854, 1;
	add.s32 	%r408, %r27852, 1;
	cvt.u64.u32 	%rd980, %r27852;
	add.s64 	%rd981, %rd4, %rd980;
	ld.local.u8 	%rs14359, [%rd981+17];
	setp.ne.s16 	%p88, %rs14359, 0;
	mov.u32 	%r27852, %r408;
	@%p88 bra 	$L__BB3_57;
$L__BB3_58:
	cvt.u64.u32 	%rd982, %r27854;
	add.s64 	%rd983, %rd3, %rd982;
	mov.b16 	%rs12289, 0;
	st.local.u8 	[%rd983+16], %rs12289;
	add.s32 	%r27825, %r27825, %r402;
	st.local.u32 	[%rd3], %r27825;
	add.f64 	%fd78, %fd21, %fd78;
	st.local.f64 	[%rd3+8], %fd78;
	ld.local.v2.b32 	{%r23552, %r23553}, [%rd3+16];
	bfe.u32 	%r23554, %r23552, 0, 8;
	cvt.u16.u32 	%rs13073, %r23554;
	bfe.u32 	%r23555, %r23552, 8, 8;
	cvt.u16.u32 	%rs13072, %r23555;
	bfe.u32 	%r23556, %r23552, 16, 8;
	cvt.u16.u32 	%rs13071, %r23556;
	bfe.u32 	%r23557, %r23552, 24, 8;
	cvt.u16.u32 	%rs13070, %r23557;
	bfe.u32 	%r23558, %r23553, 0, 8;
	cvt.u16.u32 	%rs13069, %r23558;
	bfe.u32 	%r23559, %r23553, 8, 8;
	cvt.u16.u32 	%rs13068, %r23559;
	bfe.u32 	%r23560, %r23553, 16, 8;
	cvt.u16.u32 	%rs13067, %r23560;
	bfe.u32 	%r23561, %r23553, 24, 8;
	cvt.u16.u32 	%rs13066, %r23561;
	ld.local.v2.b32 	{%r23562, %r23563}, [%rd3+24];
	bfe.u32 	%r23564, %r23562, 0, 8;
	cvt.u16.u32 	%rs13065, %r23564;
	bfe.u32 	%r23565, %r23562, 8, 8;
	cvt.u16.u32 	%rs13064, %r23565;
	bfe.u32 	%r23566, %r23562, 16, 8;
	cvt.u16.u32 	%rs13063, %r23566;
	bfe.u32 	%r23567, %r23562, 24, 8;
	cvt.u16.u32 	%rs13062, %r23567;
	bfe.u32 	%r23568, %r23563, 0, 8;
	cvt.u16.u32 	%rs13061, %r23568;
	bfe.u32 	%r23569, %r23563, 8, 8;
	cvt.u16.u32 	%rs13060, %r23569;
	bfe.u32 	%r23570, %r23563, 16, 8;
	cvt.u16.u32 	%rs13059, %r23570;
	bfe.u32 	%r23571, %r23563, 24, 8;
	cvt.u16.u32 	%rs13058, %r23571;
	ld.local.v2.b32 	{%r23572, %r23573}, [%rd3+32];
	bfe.u32 	%r23574, %r23572, 0, 8;
	cvt.u16.u32 	%rs13057, %r23574;
	bfe.u32 	%r23575, %r23572, 8, 8;
	cvt.u16.u32 	%rs13056, %r23575;
	bfe.u32 	%r23576, %r23572, 16, 8;
	cvt.u16.u32 	%rs13055, %r23576;
	bfe.u32 	%r23577, %r23572, 24, 8;
	cvt.u16.u32 	%rs13054, %r23577;
	bfe.u32 	%r23578, %r23573, 0, 8;
	cvt.u16.u32 	%rs13053, %r23578;
	bfe.u32 	%r23579, %r23573, 8, 8;
	cvt.u16.u32 	%rs13052, %r23579;
	bfe.u32 	%r23580, %r23573, 16, 8;
	cvt.u16.u32 	%rs13051, %r23580;
	bfe.u32 	%r23581, %r23573, 24, 8;
	cvt.u16.u32 	%rs13050, %r23581;
	ld.local.v2.b32 	{%r23582, %r23583}, [%rd3+40];
	bfe.u32 	%r23584, %r23582, 0, 8;
	cvt.u16.u32 	%rs13049, %r23584;
	bfe.u32 	%r23585, %r23582, 8, 8;
	cvt.u16.u32 	%rs13048, %r23585;
	bfe.u32 	%r23586, %r23582, 16, 8;
	cvt.u16.u32 	%rs13047, %r23586;
	bfe.u32 	%r23587, %r23582, 24, 8;
	cvt.u16.u32 	%rs13046, %r23587;
	bfe.u32 	%r23588, %r23583, 0, 8;
	cvt.u16.u32 	%rs13045, %r23588;
	bfe.u32 	%r23589, %r23583, 8, 8;
	cvt.u16.u32 	%rs13044, %r23589;
	bfe.u32 	%r23590, %r23583, 16, 8;
	cvt.u16.u32 	%rs13043, %r23590;
	bfe.u32 	%r23591, %r23583, 24, 8;
	cvt.u16.u32 	%rs13042, %r23591;
	ld.local.v2.b32 	{%r23592, %r23593}, [%rd3+48];
	bfe.u32 	%r23594, %r23592, 0, 8;
	cvt.u16.u32 	%rs13041, %r23594;
	bfe.u32 	%r23595, %r23592, 8, 8;
	cvt.u16.u32 	%rs13040, %r23595;
	bfe.u32 	%r23596, %r23592, 16, 8;
	cvt.u16.u32 	%rs13039, %r23596;
	bfe.u32 	%r23597, %r23592, 24, 8;
	cvt.u16.u32 	%rs13038, %r23597;
	bfe.u32 	%r23598, %r23593, 0, 8;
	cvt.u16.u32 	%rs13037, %r23598;
	bfe.u32 	%r23599, %r23593, 8, 8;
	cvt.u16.u32 	%rs13036, %r23599;
	bfe.u32 	%r23600, %r23593, 16, 8;
	cvt.u16.u32 	%rs13035, %r23600;
	bfe.u32 	%r23601, %r23593, 24, 8;
	cvt.u16.u32 	%rs13034, %r23601;
	ld.local.v2.b32 	{%r23602, %r23603}, [%rd3+56];
	bfe.u32 	%r23604, %r23602, 0, 8;
	cvt.u16.u32 	%rs13033, %r23604;
	bfe.u32 	%r23605, %r23602, 8, 8;
	cvt.u16.u32 	%rs13032, %r23605;
	bfe.u32 	%r23606, %r23602, 16, 8;
	cvt.u16.u32 	%rs13031, %r23606;
	bfe.u32 	%r23607, %r23602, 24, 8;
	cvt.u16.u32 	%rs13030, %r23607;
	bfe.u32 	%r23608, %r23603, 0, 8;
	cvt.u16.u32 	%rs13029, %r23608;
	bfe.u32 	%r23609, %r23603, 8, 8;
	cvt.u16.u32 	%rs13028, %r23609;
	bfe.u32 	%r23610, %r23603, 16, 8;
	cvt.u16.u32 	%rs13027, %r23610;
	bfe.u32 	%r23611, %r23603, 24, 8;
	cvt.u16.u32 	%rs13026, %r23611;
	ld.local.v2.b32 	{%r23612, %r23613}, [%rd3+64];
	bfe.u32 	%r23614, %r23612, 0, 8;
	cvt.u16.u32 	%rs13025, %r23614;
	bfe.u32 	%r23615, %r23612, 8, 8;
	cvt.u16.u32 	%rs13024, %r23615;
	bfe.u32 	%r23616, %r23612, 16, 8;
	cvt.u16.u32 	%rs13023, %r23616;
	bfe.u32 	%r23617, %r23612, 24, 8;
	cvt.u16.u32 	%rs13022, %r23617;
	bfe.u32 	%r23618, %r23613, 0, 8;
	cvt.u16.u32 	%rs13021, %r23618;
	bfe.u32 	%r23619, %r23613, 8, 8;
	cvt.u16.u32 	%rs13020, %r23619;
	bfe.u32 	%r23620, %r23613, 16, 8;
	cvt.u16.u32 	%rs13019, %r23620;
	bfe.u32 	%r23621, %r23613, 24, 8;
	cvt.u16.u32 	%rs13018, %r23621;
	ld.local.v2.b32 	{%r23622, %r23623}, [%rd3+72];
	bfe.u32 	%r23624, %r23622, 0, 8;
	cvt.u16.u32 	%rs13017, %r23624;
	bfe.u32 	%r23625, %r23622, 8, 8;
	cvt.u16.u32 	%rs13016, %r23625;
	bfe.u32 	%r23626, %r23622, 16, 8;
	cvt.u16.u32 	%rs13015, %r23626;
	bfe.u32 	%r23627, %r23622, 24, 8;
	cvt.u16.u32 	%rs13014, %r23627;
	bfe.u32 	%r23628, %r23623, 0, 8;
	cvt.u16.u32 	%rs13013, %r23628;
	bfe.u32 	%r23629, %r23623, 8, 8;
	cvt.u16.u32 	%rs13012, %r23629;
	bfe.u32 	%r23630, %r23623, 16, 8;
	cvt.u16.u32 	%rs13011, %r23630;
	bfe.u32 	%r23631, %r23623, 24, 8;
	cvt.u16.u32 	%rs13010, %r23631;
	ld.local.v2.b32 	{%r23632, %r23633}, [%rd3+80];
	bfe.u32 	%r23634, %r23632, 0, 8;
	cvt.u16.u32 	%rs13009, %r23634;
	bfe.u32 	%r23635, %r23632, 8, 8;
	cvt.u16.u32 	%rs13008, %r23635;
	bfe.u32 	%r23636, %r23632, 16, 8;
	cvt.u16.u32 	%rs13007, %r23636;
	bfe.u32 	%r23637, %r23632, 24, 8;
	cvt.u16.u32 	%rs13006, %r23637;
	bfe.u32 	%r23638, %r23633, 0, 8;
	cvt.u16.u32 	%rs13005, %r23638;
	bfe.u32 	%r23639, %r23633, 8, 8;
	cvt.u16.u32 	%rs13004, %r23639;
	bfe.u32 	%r23640, %r23633, 16, 8;
	cvt.u16.u32 	%rs13003, %r23640;
	bfe.u32 	%r23641, %r23633, 24, 8;
	cvt.u16.u32 	%rs13002, %r23641;
	ld.local.v2.b32 	{%r23642, %r23643}, [%rd3+88];
	bfe.u32 	%r23644, %r23642, 0, 8;
	cvt.u16.u32 	%rs13001, %r23644;
	bfe.u32 	%r23645, %r23642, 8, 8;
	cvt.u16.u32 	%rs13000, %r23645;
	bfe.u32 	%r23646, %r23642, 16, 8;
	cvt.u16.u32 	%rs12999, %r23646;
	bfe.u32 	%r23647, %r23642, 24, 8;
	cvt.u16.u32 	%rs12998, %r23647;
	bfe.u32 	%r23648, %r23643, 0, 8;
	cvt.u16.u32 	%rs12997, %r23648;
	bfe.u32 	%r23649, %r23643, 8, 8;
	cvt.u16.u32 	%rs12996, %r23649;
	bfe.u32 	%r23650, %r23643, 16, 8;
	cvt.u16.u32 	%rs12995, %r23650;
	bfe.u32 	%r23651, %r23643, 24, 8;
	cvt.u16.u32 	%rs12994, %r23651;
	ld.local.v2.b32 	{%r23652, %r23653}, [%rd3+96];
	bfe.u32 	%r23654, %r23652, 0, 8;
	cvt.u16.u32 	%rs12993, %r23654;
	bfe.u32 	%r23655, %r23652, 8, 8;
	cvt.u16.u32 	%rs12992, %r23655;
	bfe.u32 	%r23656, %r23652, 16, 8;
	cvt.u16.u32 	%rs12991, %r23656;
	bfe.u32 	%r23657, %r23652, 24, 8;
	cvt.u16.u32 	%rs12990, %r23657;
	bfe.u32 	%r23658, %r23653, 0, 8;
	cvt.u16.u32 	%rs12989, %r23658;
	bfe.u32 	%r23659, %r23653, 8, 8;
	cvt.u16.u32 	%rs12988, %r23659;
	bfe.u32 	%r23660, %r23653, 16, 8;
	cvt.u16.u32 	%rs12987, %r23660;
	bfe.u32 	%r23661, %r23653, 24, 8;
	cvt.u16.u32 	%rs12986, %r23661;
	ld.local.v2.b32 	{%r23662, %r23663}, [%rd3+104];
	bfe.u32 	%r23664, %r23662, 0, 8;
	cvt.u16.u32 	%rs12985, %r23664;
	bfe.u32 	%r23665, %r23662, 8, 8;
	cvt.u16.u32 	%rs12984, %r23665;
	bfe.u32 	%r23666, %r23662, 16, 8;
	cvt.u16.u32 	%rs12983, %r23666;
	bfe.u32 	%r23667, %r23662, 24, 8;
	cvt.u16.u32 	%rs12982, %r23667;
	bfe.u32 	%r23668, %r23663, 0, 8;
	cvt.u16.u32 	%rs12981, %r23668;
	bfe.u32 	%r23669, %r23663, 8, 8;
	cvt.u16.u32 	%rs12980, %r23669;
	bfe.u32 	%r23670, %r23663, 16, 8;
	cvt.u16.u32 	%rs12979, %r23670;
	bfe.u32 	%r23671, %r23663, 24, 8;
	cvt.u16.u32 	%rs12978, %r23671;
	ld.local.v2.b32 	{%r23672, %r23673}, [%rd3+112];
	bfe.u32 	%r23674, %r23672, 0, 8;
	cvt.u16.u32 	%rs12977, %r23674;
	bfe.u32 	%r23675, %r23672, 8, 8;
	cvt.u16.u32 	%rs12976, %r23675;
	bfe.u32 	%r23676, %r23672, 16, 8;
	cvt.u16.u32 	%rs12975, %r23676;
	bfe.u32 	%r23677, %r23672, 24, 8;
	cvt.u16.u32 	%rs12974, %r23677;
	bfe.u32 	%r23678, %r23673, 0, 8;
	cvt.u16.u32 	%rs12973, %r23678;
	bfe.u32 	%r23679, %r23673, 8, 8;
	cvt.u16.u32 	%rs12972, %r23679;
	bfe.u32 	%r23680, %r23673, 16, 8;
	cvt.u16.u32 	%rs12971, %r23680;
	bfe.u32 	%r23681, %r23673, 24, 8;
	cvt.u16.u32 	%rs12970, %r23681;
	ld.local.v2.b32 	{%r23682, %r23683}, [%rd3+120];
	bfe.u32 	%r23684, %r23682, 0, 8;
	cvt.u16.u32 	%rs12969, %r23684;
	bfe.u32 	%r23685, %r23682, 8, 8;
	cvt.u16.u32 	%rs12968, %r23685;
	bfe.u32 	%r23686, %r23682, 16, 8;
	cvt.u16.u32 	%rs12967, %r23686;
	bfe.u32 	%r23687, %r23682, 24, 8;
	cvt.u16.u32 	%rs12966, %r23687;
	bfe.u32 	%r23688, %r23683, 0, 8;
	cvt.u16.u32 	%rs12965, %r23688;
	bfe.u32 	%r23689, %r23683, 8, 8;
	cvt.u16.u32 	%rs12964, %r23689;
	bfe.u32 	%r23690, %r23683, 16, 8;
	cvt.u16.u32 	%rs12963, %r23690;
	bfe.u32 	%r23691, %r23683, 24, 8;
	cvt.u16.u32 	%rs12962, %r23691;
	ld.local.v2.b32 	{%r23692, %r23693}, [%rd3+128];
	bfe.u32 	%r23694, %r23692, 0, 8;
	cvt.u16.u32 	%rs12961, %r23694;
	bfe.u32 	%r23695, %r23692, 8, 8;
	cvt.u16.u32 	%rs12960, %r23695;
	bfe.u32 	%r23696, %r23692, 16, 8;
	cvt.u16.u32 	%rs12959, %r23696;
	bfe.u32 	%r23697, %r23692, 24, 8;
	cvt.u16.u32 	%rs12958, %r23697;
	bfe.u32 	%r23698, %r23693, 0, 8;
	cvt.u16.u32 	%rs12957, %r23698;
	bfe.u32 	%r23699, %r23693, 8, 8;
	cvt.u16.u32 	%rs12956, %r23699;
	bfe.u32 	%r23700, %r23693, 16, 8;
	cvt.u16.u32 	%rs12955, %r23700;
	bfe.u32 	%r23701, %r23693, 24, 8;
	cvt.u16.u32 	%rs12954, %r23701;
	ld.local.v2.b32 	{%r23702, %r23703}, [%rd3+136];
	bfe.u32 	%r23704, %r23702, 0, 8;
	cvt.u16.u32 	%rs12953, %r23704;
	bfe.u32 	%r23705, %r23702, 8, 8;
	cvt.u16.u32 	%rs12952, %r23705;
	bfe.u32 	%r23706, %r23702, 16, 8;
	cvt.u16.u32 	%rs12951, %r23706;
	bfe.u32 	%r23707, %r23702, 24, 8;
	cvt.u16.u32 	%rs12950, %r23707;
	bfe.u32 	%r23708, %r23703, 0, 8;
	cvt.u16.u32 	%rs12949, %r23708;
	bfe.u32 	%r23709, %r23703, 8, 8;
	cvt.u16.u32 	%rs12948, %r23709;
	bfe.u32 	%r23710, %r23703, 16, 8;
	cvt.u16.u32 	%rs12947, %r23710;
	bfe.u32 	%r23711, %r23703, 24, 8;
	cvt.u16.u32 	%rs12946, %r23711;
	ld.local.v2.b32 	{%r23712, %r23713}, [%rd3+144];
	bfe.u32 	%r23714, %r23712, 0, 8;
	cvt.u16.u32 	%rs12945, %r23714;
	bfe.u32 	%r23715, %r23712, 8, 8;
	cvt.u16.u32 	%rs12944, %r23715;
	bfe.u32 	%r23716, %r23712, 16, 8;
	cvt.u16.u32 	%rs12943, %r23716;
	bfe.u32 	%r23717, %r23712, 24, 8;
	cvt.u16.u32 	%rs12942, %r23717;
	bfe.u32 	%r23718, %r23713, 0, 8;
	cvt.u16.u32 	%rs12941, %r23718;
	bfe.u32 	%r23719, %r23713, 8, 8;
	cvt.u16.u32 	%rs12940, %r23719;
	bfe.u32 	%r23720, %r23713, 16, 8;
	cvt.u16.u32 	%rs12939, %r23720;
	bfe.u32 	%r23721, %r23713, 24, 8;
	cvt.u16.u32 	%rs12938, %r23721;
	ld.local.v2.b32 	{%r23722, %r23723}, [%rd3+152];
	bfe.u32 	%r23724, %r23722, 0, 8;
	cvt.u16.u32 	%rs12937, %r23724;
	bfe.u32 	%r23725, %r23722, 8, 8;
	cvt.u16.u32 	%rs12936, %r23725;
	bfe.u32 	%r23726, %r23722, 16, 8;
	cvt.u16.u32 	%rs12935, %r23726;
	bfe.u32 	%r23727, %r23722, 24, 8;
	cvt.u16.u32 	%rs12934, %r23727;
	bfe.u32 	%r23728, %r23723, 0, 8;
	cvt.u16.u32 	%rs12933, %r23728;
	bfe.u32 	%r23729, %r23723, 8, 8;
	cvt.u16.u32 	%rs12932, %r23729;
	bfe.u32 	%r23730, %r23723, 16, 8;
	cvt.u16.u32 	%rs12931, %r23730;
	bfe.u32 	%r23731, %r23723, 24, 8;
	cvt.u16.u32 	%rs12930, %r23731;
	ld.local.v2.b32 	{%r23732, %r23733}, [%rd3+160];
	bfe.u32 	%r23734, %r23732, 0, 8;
	cvt.u16.u32 	%rs12929, %r23734;
	bfe.u32 	%r23735, %r23732, 8, 8;
	cvt.u16.u32 	%rs12928, %r23735;
	bfe.u32 	%r23736, %r23732, 16, 8;
	cvt.u16.u32 	%rs12927, %r23736;
	bfe.u32 	%r23737, %r23732, 24, 8;
	cvt.u16.u32 	%rs12926, %r23737;
	bfe.u32 	%r23738, %r23733, 0, 8;
	cvt.u16.u32 	%rs12925, %r23738;
	bfe.u32 	%r23739, %r23733, 8, 8;
	cvt.u16.u32 	%rs12924, %r23739;
	bfe.u32 	%r23740, %r23733, 16, 8;
	cvt.u16.u32 	%rs12923, %r23740;
	bfe.u32 	%r23741, %r23733, 24, 8;
	cvt.u16.u32 	%rs12922, %r23741;
	ld.local.v2.b32 	{%r23742, %r23743}, [%rd3+168];
	bfe.u32 	%r23744, %r23742, 0, 8;
	cvt.u16.u32 	%rs12921, %r23744;
	bfe.u32 	%r23745, %r23742, 8, 8;
	cvt.u16.u32 	%rs12920, %r23745;
	bfe.u32 	%r23746, %r23742, 16, 8;
	cvt.u16.u32 	%rs12919, %r23746;
	bfe.u32 	%r23747, %r23742, 24, 8;
	cvt.u16.u32 	%rs12918, %r23747;
	bfe.u32 	%r23748, %r23743, 0, 8;
	cvt.u16.u32 	%rs12917, %r23748;
	bfe.u32 	%r23749, %r23743, 8, 8;
	cvt.u16.u32 	%rs12916, %r23749;
	bfe.u32 	%r23750, %r23743, 16, 8;
	cvt.u16.u32 	%rs12915, %r23750;
	bfe.u32 	%r23751, %r23743, 24, 8;
	cvt.u16.u32 	%rs12914, %r23751;
	ld.local.v2.b32 	{%r23752, %r23753}, [%rd3+176];
	bfe.u32 	%r23754, %r23752, 0, 8;
	cvt.u16.u32 	%rs12913, %r23754;
	bfe.u32 	%r23755, %r23752, 8, 8;
	cvt.u16.u32 	%rs12912, %r23755;
	bfe.u32 	%r23756, %r23752, 16, 8;
	cvt.u16.u32 	%rs12911, %r23756;
	bfe.u32 	%r23757, %r23752, 24, 8;
	cvt.u16.u32 	%rs12910, %r23757;
	bfe.u32 	%r23758, %r23753, 0, 8;
	cvt.u16.u32 	%rs12909, %r23758;
	bfe.u32 	%r23759, %r23753, 8, 8;
	cvt.u16.u32 	%rs12908, %r23759;
	bfe.u32 	%r23760, %r23753, 16, 8;
	cvt.u16.u32 	%rs12907, %r23760;
	bfe.u32 	%r23761, %r23753, 24, 8;
	cvt.u16.u32 	%rs12906, %r23761;
	ld.local.v2.b32 	{%r23762, %r23763}, [%rd3+184];
	bfe.u32 	%r23764, %r23762, 0, 8;
	cvt.u16.u32 	%rs12905, %r23764;
	bfe.u32 	%r23765, %r23762, 8, 8;
	cvt.u16.u32 	%rs12904, %r23765;
	bfe.u32 	%r23766, %r23762, 16, 8;
	cvt.u16.u32 	%rs12903, %r23766;
	bfe.u32 	%r23767, %r23762, 24, 8;
	cvt.u16.u32 	%rs12902, %r23767;
	bfe.u32 	%r23768, %r23763, 0, 8;
	cvt.u16.u32 	%rs12901, %r23768;
	bfe.u32 	%r23769, %r23763, 8, 8;
	cvt.u16.u32 	%rs12900, %r23769;
	bfe.u32 	%r23770, %r23763, 16, 8;
	cvt.u16.u32 	%rs12899, %r23770;
	bfe.u32 	%r23771, %r23763, 24, 8;
	cvt.u16.u32 	%rs12898, %r23771;
	ld.local.v2.b32 	{%r23772, %r23773}, [%rd3+192];
	bfe.u32 	%r23774, %r23772, 0, 8;
	cvt.u16.u32 	%rs12897, %r23774;
	bfe.u32 	%r23775, %r23772, 8, 8;
	cvt.u16.u32 	%rs12896, %r23775;
	bfe.u32 	%r23776, %r23772, 16, 8;
	cvt.u16.u32 	%rs12895, %r23776;
	bfe.u32 	%r23777, %r23772, 24, 8;
	cvt.u16.u32 	%rs12894, %r23777;
	bfe.u32 	%r23778, %r23773, 0, 8;
	cvt.u16.u32 	%rs12893, %r23778;
	bfe.u32 	%r23779, %r23773, 8, 8;
	cvt.u16.u32 	%rs12892, %r23779;
	bfe.u32 	%r23780, %r23773, 16, 8;
	cvt.u16.u32 	%rs12891, %r23780;
	bfe.u32 	%r23781, %r23773, 24, 8;
	cvt.u16.u32 	%rs12890, %r23781;
	ld.local.v2.b32 	{%r23782, %r23783}, [%rd3+200];
	bfe.u32 	%r23784, %r23782, 0, 8;
	cvt.u16.u32 	%rs12889, %r23784;
	bfe.u32 	%r23785, %r23782, 8, 8;
	cvt.u16.u32 	%rs12888, %r23785;
	bfe.u32 	%r23786, %r23782, 16, 8;
	cvt.u16.u32 	%rs12887, %r23786;
	bfe.u32 	%r23787, %r23782, 24, 8;
	cvt.u16.u32 	%rs12886, %r23787;
	bfe.u32 	%r23788, %r23783, 0, 8;
	cvt.u16.u32 	%rs12885, %r23788;
	bfe.u32 	%r23789, %r23783, 8, 8;
	cvt.u16.u32 	%rs12884, %r23789;
	bfe.u32 	%r23790, %r23783, 16, 8;
	cvt.u16.u32 	%rs12883, %r23790;
	bfe.u32 	%r23791, %r23783, 24, 8;
	cvt.u16.u32 	%rs12882, %r23791;
	ld.local.v2.b32 	{%r23792, %r23793}, [%rd3+208];
	bfe.u32 	%r23794, %r23792, 0, 8;
	cvt.u16.u32 	%rs12881, %r23794;
	bfe.u32 	%r23795, %r23792, 8, 8;
	cvt.u16.u32 	%rs12880, %r23795;
	bfe.u32 	%r23796, %r23792, 16, 8;
	cvt.u16.u32 	%rs12879, %r23796;
	bfe.u32 	%r23797, %r23792, 24, 8;
	cvt.u16.u32 	%rs12878, %r23797;
	bfe.u32 	%r23798, %r23793, 0, 8;
	cvt.u16.u32 	%rs12877, %r23798;
	bfe.u32 	%r23799, %r23793, 8, 8;
	cvt.u16.u32 	%rs12876, %r23799;
	bfe.u32 	%r23800, %r23793, 16, 8;
	cvt.u16.u32 	%rs12875, %r23800;
	bfe.u32 	%r23801, %r23793, 24, 8;
	cvt.u16.u32 	%rs12874, %r23801;
	ld.local.v2.b32 	{%r23802, %r23803}, [%rd3+216];
	bfe.u32 	%r23804, %r23802, 0, 8;
	cvt.u16.u32 	%rs12873, %r23804;
	bfe.u32 	%r23805, %r23802, 8, 8;
	cvt.u16.u32 	%rs12872, %r23805;
	bfe.u32 	%r23806, %r23802, 16, 8;
	cvt.u16.u32 	%rs12871, %r23806;
	bfe.u32 	%r23807, %r23802, 24, 8;
	cvt.u16.u32 	%rs12870, %r23807;
	bfe.u32 	%r23808, %r23803, 0, 8;
	cvt.u16.u32 	%rs12869, %r23808;
	bfe.u32 	%r23809, %r23803, 8, 8;
	cvt.u16.u32 	%rs12868, %r23809;
	bfe.u32 	%r23810, %r23803, 16, 8;
	cvt.u16.u32 	%rs12867, %r23810;
	bfe.u32 	%r23811, %r23803, 24, 8;
	cvt.u16.u32 	%rs12866, %r23811;
	ld.local.v2.b32 	{%r23812, %r23813}, [%rd3+224];
	bfe.u32 	%r23814, %r23812, 0, 8;
	cvt.u16.u32 	%rs12865, %r23814;
	bfe.u32 	%r23815, %r23812, 8, 8;
	cvt.u16.u32 	%rs12864, %r23815;
	bfe.u32 	%r23816, %r23812, 16, 8;
	cvt.u16.u32 	%rs12863, %r23816;
	bfe.u32 	%r23817, %r23812, 24, 8;
	cvt.u16.u32 	%rs12862, %r23817;
	bfe.u32 	%r23818, %r23813, 0, 8;
	cvt.u16.u32 	%rs12861, %r23818;
	bfe.u32 	%r23819, %r23813, 8, 8;
	cvt.u16.u32 	%rs12860, %r23819;
	bfe.u32 	%r23820, %r23813, 16, 8;
	cvt.u16.u32 	%rs12859, %r23820;
	bfe.u32 	%r23821, %r23813, 24, 8;
	cvt.u16.u32 	%rs12858, %r23821;
	ld.local.v2.b32 	{%r23822, %r23823}, [%rd3+232];
	bfe.u32 	%r23824, %r23822, 0, 8;
	cvt.u16.u32 	%rs12857, %r23824;
	bfe.u32 	%r23825, %r23822, 8, 8;
	cvt.u16.u32 	%rs12856, %r23825;
	bfe.u32 	%r23826, %r23822, 16, 8;
	cvt.u16.u32 	%rs12855, %r23826;
	bfe.u32 	%r23827, %r23822, 24, 8;
	cvt.u16.u32 	%rs12854, %r23827;
	bfe.u32 	%r23828, %r23823, 0, 8;
	cvt.u16.u32 	%rs12853, %r23828;
	bfe.u32 	%r23829, %r23823, 8, 8;
	cvt.u16.u32 	%rs12852, %r23829;
	bfe.u32 	%r23830, %r23823, 16, 8;
	cvt.u16.u32 	%rs12851, %r23830;
	bfe.u32 	%r23831, %r23823, 24, 8;
	cvt.u16.u32 	%rs12850, %r23831;
	ld.local.v2.b32 	{%r23832, %r23833}, [%rd3+240];
	bfe.u32 	%r23834, %r23832, 0, 8;
	cvt.u16.u32 	%rs12849, %r23834;
	bfe.u32 	%r23835, %r23832, 8, 8;
	cvt.u16.u32 	%rs12848, %r23835;
	bfe.u32 	%r23836, %r23832, 16, 8;
	cvt.u16.u32 	%rs12847, %r23836;
	bfe.u32 	%r23837, %r23832, 24, 8;
	cvt.u16.u32 	%rs12846, %r23837;
	bfe.u32 	%r23838, %r23833, 0, 8;
	cvt.u16.u32 	%rs12845, %r23838;
	bfe.u32 	%r23839, %r23833, 8, 8;
	cvt.u16.u32 	%rs12844, %r23839;
	bfe.u32 	%r23840, %r23833, 16, 8;
	cvt.u16.u32 	%rs12843, %r23840;
	bfe.u32 	%r23841, %r23833, 24, 8;
	cvt.u16.u32 	%rs12842, %r23841;
	ld.local.v2.b32 	{%r23842, %r23843}, [%rd3+248];
	bfe.u32 	%r23844, %r23842, 0, 8;
	cvt.u16.u32 	%rs12841, %r23844;
	bfe.u32 	%r23845, %r23842, 8, 8;
	cvt.u16.u32 	%rs12840, %r23845;
	bfe.u32 	%r23846, %r23842, 16, 8;
	cvt.u16.u32 	%rs12839, %r23846;
	bfe.u32 	%r23847, %r23842, 24, 8;
	cvt.u16.u32 	%rs12838, %r23847;
	bfe.u32 	%r23848, %r23843, 0, 8;
	cvt.u16.u32 	%rs12837, %r23848;
	bfe.u32 	%r23849, %r23843, 8, 8;
	cvt.u16.u32 	%rs12836, %r23849;
	bfe.u32 	%r23850, %r23843, 16, 8;
	cvt.u16.u32 	%rs12835, %r23850;
	bfe.u32 	%r23851, %r23843, 24, 8;
	cvt.u16.u32 	%rs12834, %r23851;
	ld.local.v2.b32 	{%r23852, %r23853}, [%rd3+256];
	bfe.u32 	%r23854, %r23852, 0, 8;
	cvt.u16.u32 	%rs12833, %r23854;
	bfe.u32 	%r23855, %r23852, 8, 8;
	cvt.u16.u32 	%rs12832, %r23855;
	bfe.u32 	%r23856, %r23852, 16, 8;
	cvt.u16.u32 	%rs12831, %r23856;
	bfe.u32 	%r23857, %r23852, 24, 8;
	cvt.u16.u32 	%rs12830, %r23857;
	bfe.u32 	%r23858, %r23853, 0, 8;
	cvt.u16.u32 	%rs12829, %r23858;
	bfe.u32 	%r23859, %r23853, 8, 8;
	cvt.u16.u32 	%rs12828, %r23859;
	bfe.u32 	%r23860, %r23853, 16, 8;
	cvt.u16.u32 	%rs12827, %r23860;
	bfe.u32 	%r23861, %r23853, 24, 8;
	cvt.u16.u32 	%rs12826, %r23861;
	ld.local.v2.b32 	{%r23862, %r23863}, [%rd3+264];
	bfe.u32 	%r23864, %r23862, 0, 8;
	cvt.u16.u32 	%rs12825, %r23864;
	bfe.u32 	%r23865, %r23862, 8, 8;
	cvt.u16.u32 	%rs12824, %r23865;
	bfe.u32 	%r23866, %r23862, 16, 8;
	cvt.u16.u32 	%rs12823, %r23866;
	bfe.u32 	%r23867, %r23862, 24, 8;
	cvt.u16.u32 	%rs12822, %r23867;
	bfe.u32 	%r23868, %r23863, 0, 8;
	cvt.u16.u32 	%rs12821, %r23868;
	bfe.u32 	%r23869, %r23863, 8, 8;
	cvt.u16.u32 	%rs12820, %r23869;
	bfe.u32 	%r23870, %r23863, 16, 8;
	cvt.u16.u32 	%rs12819, %r23870;
	bfe.u32 	%r23871, %r23863, 24, 8;
	cvt.u16.u32 	%rs12818, %r23871;
$L__BB3_59:
	ld.param.u32 	%r27812, [_ZN3cub18CUB_300001_SM_10006detail6reduce28DeviceReduceSingleTileKernelINS2_10policy_hubI4Itemj13Addition_funcE10Policy1000EPS5_S9_iS6_S5_S5_N4cuda3std3__410__identityEEEvT0_T1_T2_T3_T4_T6__param_2];
	setp.lt.s32 	%p89, %r27812, 65;
	@%p89 bra 	$L__BB3_66;
	ld.shared.v2.b32 	{%r23873, %r23874}, [_ZZN3cub18CUB_300001_SM_10006detail6reduce28DeviceReduceSingleTileKernelINS2_10policy_hubI4Itemj13Addition_funcE10Policy1000EPS5_S9_iS6_S5_S5_N4cuda3std3__410__identityEEEvT0_T1_T2_T3_T4_T6_E12temp_storage+816];
	ld.shared.v2.b32 	{%r23875, %r23876}, [_ZZN3cub18CUB_300001_SM_10006detail6reduce28DeviceReduceSingleTileKernelINS2_10policy_hubI4Itemj13Addition_funcE10Policy1000EPS5_S9_iS6_S5_S5_N4cuda3std3__410__identityEEEvT0_T1_T2_T3_T4_T6_E12temp_storage+808];
	ld.shared.v2.b32 	{%r23877, %r23878}, [_ZZN3cub18CUB_300001_SM_10006detail6reduce28DeviceReduceSingleTileKernelINS2_10policy_hubI4Itemj13Addition_funcE10Policy1000EPS5_S9_iS6_S5_S5_N4cuda3std3__410__identityEEEvT0_T1_T2_T3_T4_T6_E12temp_storage+800];
	ld.shared.v2.b32 	{%r23879, %r23880}, [_ZZN3cub18CUB_300001_SM_10006detail6reduce28DeviceReduceSingleTileKernelINS2_10policy_hubI4Itemj13Addition_funcE10Policy1000EPS5_S9_iS6_S5_S5_N4cuda3std3__410__identityEEEvT0_T1_T2_T3_T4_T6_E12temp_storage+792];
	ld.shared.v2.b32 	{%r23881, %r23882}, [_ZZN3cub18CUB_300001_SM_10006detail6reduce28DeviceReduceSingleTileKernelINS2_10policy_hubI4Itemj13Addition_funcE10Policy1000EPS5_S9_iS6_S5_S5_N4cuda3std3__410__identityEEEvT0_T1_T2_T3_T4_T6_E12temp_storage+784];
	ld.shared.v2.b32 	{%r23883, %r23884}, [_ZZN3cub18CUB_300001_SM_10006detail6reduce28DeviceReduceSingleTileKernelINS2_10policy_hubI4Itemj13Addition_funcE10Policy1000EPS5_S9_iS6_S5_S5_N4cuda3std3__410__identityEEEvT0_T1_T2_T3_T4_T6_E12temp_storage+776];
	ld.shared.v2.b32 	{%r23885, %r23886}, [_ZZN3cub18CUB_300001_SM_10006detail6reduce28DeviceReduceSingleTileKernelINS2_10policy_hubI4Itemj13Addition_funcE10Policy1000EPS5_S9_iS6_S5_S5_N4cuda3std3__410__identityEEEvT0_T1_T2_T3_T4_T6_E12temp_storage+768];
	ld.shared.v2.b32 	{%r23887, %r23888}, [_ZZN3cub18CUB_300001_SM_10006detail6reduce28DeviceReduceSingleTileKernelINS2_10policy_hubI4Itemj13Addition_funcE10Policy1000EPS5_S9_iS6_S5_S5_N4cuda3std3__410__identityEEEvT0_T1_T2_T3_T4_T6_E12temp_storage+760];
	ld.shared.v2.b32 	{%r23889, %r23890}, [_ZZN3cub18CUB_300001_SM_10006detail6reduce28DeviceReduceSingleTileKernelINS2_10policy_hubI4Itemj13Addition_funcE10Policy1000EPS5_S9_iS6_S5_S5_N4cuda3std3__410__identityEEEvT0_T1_T2_T3_T4_T6_E12temp_storage+752];
	ld.shared.v2.b32 	{%r23891, %r23892}, [_ZZN3cub18CUB_300001_SM_10006detail6reduce28DeviceReduceSingleTileKernelINS2_10policy_hubI4Itemj13Addition_funcE10Policy1000EPS5_S9_iS6_S5_S5_N4cuda3std3__410__identityEEEvT0_T1_T2_T3_T4_T6_E12temp_storage+744];
	ld.shared.v2.b32 	{%r23893, %r23894}, [_ZZN3cub18CUB_300001_SM_10006detail6reduce28DeviceReduceSingleTileKernelINS2_10policy_hubI4Itemj13Addition_funcE10Policy1000EPS5_S9_iS6_S5_S5_N4cuda3std3__410__identityEEEvT0_T1_T2_T3_T4_T6_E12temp_storage+736];
	ld.shared.v2.b32 	{%r23895, %r23896}, [_ZZN3cub18CUB_300001_SM_10006detail6reduce28DeviceReduceSingleTileKernelINS2_10policy_hubI4Itemj13Addition_funcE10Policy1000EPS5_S9_iS6_S5_S5_N4cuda3std3__410__identityEEEvT0_T1_T2_T3_T4_T6_E12temp_storage+728];
	ld.shared.v2.b32 	{%r23897, %r23898}, [_ZZN3cub18CUB_300001_SM_10006detail6reduce28DeviceReduceSingleTileKernelINS2_10policy_hubI4Itemj13Addition_funcE10Policy1000EPS5_S9_iS6_S5_S5_N4cuda3std3__410__identityEEEvT0_T1_T2_T3_T4_T6_E12temp_storage+720];
	ld.shared.v2.b32 	{%r23899, %r23900}, [_ZZN3cub18CUB_300001_SM_10006detail6reduce28DeviceReduceSingleTileKernelINS2_10policy_hubI4Itemj13Addition_funcE10Policy1000EPS5_S9_iS6_S5_S5_N4cuda3std3__410__identityEEEvT0_T1_T2_T3_T4_T6_E12temp_storage+712];
	ld.shared.v2.b32 	{%r23901, %r23902}, [_ZZN3cub18CUB_300001_SM_10006detail6reduce28DeviceReduceSingleTileKernelINS2_10policy_hubI4Itemj13Addition_funcE10Policy1000EPS5_S9_iS6_S5_S5_N4cuda3std3__410__identityEEEvT0_T1_T2_T3_T4_T6_E12temp_storage+704];
	ld.shared.v2.b32 	{%r23903, %r23904}, [_ZZN3cub18CUB_300001_SM_10006detail6reduce28DeviceReduceSingleTileKernelINS2_10policy_hubI4Itemj13Addition_funcE10Policy1000EPS5_S9_iS6_S5_S5_N4cuda3std3__410__identityEEEvT0_T1_T2_T3_T4_T6_E12temp_storage+696];
	ld.shared.v2.b32 	{%r23905, %r23906}, [_ZZN3cub18CUB_300001_SM_10006detail6reduce28DeviceReduceSingleTileKernelINS2_10policy_hubI4Itemj13Addition_funcE10Policy1000EPS5_S9_iS6_S5_S5_N4cuda3std3__410__identityEEEvT0_T1_T2_T3_T4_T6_E12temp_storage+688];
	ld.shared.v2.b32 	{%r23907, %r23908}, [_ZZN3cub18CUB_300001_SM_10006detail6reduce28DeviceReduceSingleTileKernelINS2_10policy_hubI4Itemj13Addition_funcE10Policy1000EPS5_S9_iS6_S5_S5_N4cuda3std3__410__identityEEEvT0_T1_T2_T3_T4_T6_E12temp_storage+680];
	ld.shared.v2.b32 	{%r23909, %r23910}, [_ZZN3cub18CUB_300001_SM_10006detail6reduce28DeviceReduceSingleTileKernelINS2_10policy_hubI4Itemj13Addition_funcE10Policy1000EPS5_S9_iS6_S5_S5_N4cuda3std3__410__identityEEEvT0_T1_T2_T3_T4_T6_E12temp_storage+672];
	ld.shared.v2.b32 	{%r23911, %r23912}, [_ZZN3cub18CUB_300001_SM_10006detail6reduce28DeviceReduceSingleTileKernelINS2_10policy_hubI4Itemj13Addition_funcE10Policy1000EPS5_S9_iS6_S5_S5_N4cuda3std3__410__identityEEEvT0_T1_T2_T3_T4_T6_E12temp_storage+664];
	ld.shared.v2.b32 	{%r23913, %r23914}, [_ZZN3cub18CUB_300001_SM_10006detail6reduce28DeviceReduceSingleTileKernelINS2_10policy_hubI4Itemj13Addition_funcE10Policy1000EPS5_S9_iS6_S5_S5_N4cuda3std3__410__identityEEEvT0_T1_T2_T3_T4_T6_E12temp_storage+656];
	ld.shared.v2.b32 	{%r23915, %r23916}, [_ZZN3cub18CUB_300001_SM_10006detail6reduce28DeviceReduceSingleTileKernelINS2_10policy_hubI4Itemj13Addition_funcE10Policy1000EPS5_S9_iS6_S5_S5_N4cuda3std3__410__identityEEEvT0_T1_T2_T3_T4_T6_E12temp_storage+648];
	ld.shared.v2.b32 	{%r23917, %r23918}, [_ZZN3cub18CUB_300001_SM_10006detail6reduce28DeviceReduceSingleTileKernelINS2_10policy_hubI4Itemj13Addition_funcE10Policy1000EPS5_S9_iS6_S5_S5_N4cuda3std3__410__identityEEEvT0_T1_T2_T3_T4_T6_E12temp_storage+640];
	ld.shared.v2.b32 	{%r23919, %r23920}, [_ZZN3cub18CUB_300001_SM_10006detail6reduce28DeviceReduceSingleTileKernelINS2_10policy_hubI4Itemj13Addition_funcE10Policy1000EPS5_S9_iS6_S5_S5_N4cuda3std3__410__identityEEEvT0_T1_T2_T3_T4_T6_E12temp_storage+632];
	ld.shared.v2.b32 	{%r23921, %r23922}, [_ZZN3cub18CUB_300001_SM_10006detail6reduce28DeviceReduceSingleTileKernelINS2_10policy_hubI4Itemj13Addition_funcE10Policy1000EPS5_S9_iS6_S5_S5_N4cuda3std3__410__identityEEEvT0_T1_T2_T3_T4_T6_E12temp_storage+624];
	ld.shared.v2.b32 	{%r23923, %r23924}, [_ZZN3cub18CUB_300001_SM_10006detail6reduce28DeviceReduceSingleTileKernelINS2_10policy_hubI4Itemj13Addition_funcE10Policy1000EPS5_S9_iS6_S5_S5_N4cuda3std3__410__identityEEEvT0_T1_T2_T3_T4_T6_E12temp_storage+616];
	ld.shared.v2.b32 	{%r23925, %r23926}, [_ZZN3cub18CUB_300001_SM_10006detail6reduce28DeviceReduceSingleTileKernelINS2_10policy_hubI4Itemj13Addition_funcE10Policy1000EPS5_S9_iS6_S5_S5_N4cuda3std3__410__identityEEEvT0_T1_T2_T3_T4_T6_E12temp_storage+608];
	ld.shared.v2.b32 	{%r23927, %r23928}, [_ZZN3cub18CUB_300001_SM_10006detail6reduce28DeviceReduceSingleTileKernelINS2_10policy_hubI4Itemj13Addition_funcE10Policy1000EPS5_S9_iS6_S5_S5_N4cuda3std3__410__identityEEEvT0_T1_T2_T3_T4_T6_E12temp_storage+600];
	ld.shared.v2.b32 	{%r23929, %r23930}, [_ZZN3cub18CUB_300001_SM_10006detail6reduce28DeviceReduceSingleTileKernelINS2_10policy_hubI4Itemj13Addition_funcE10Policy1000EPS5_S9_iS6_S5_S5_N4cuda3std3__410__identityEEEvT0_T1_T2_T3_T4_T6_E12temp_storage+592];
	ld.shared.v2.b32 	{%r23931, %r23932}, [_ZZN3cub18CUB_300001_SM_10006detail6reduce28DeviceReduceSingleTileKernelINS2_10policy_hubI4Itemj13Addition_funcE10Policy1000EPS5_S9_iS6_S5_S5_N4cuda3std3__410__identityEEEvT0_T1_T2_T3_T4_T6_E12temp_storage+584];
	ld.shared.v2.b32 	{%r23933, %r23934}, [_ZZN3cub18CUB_300001_SM_10006detail6reduce28DeviceReduceSingleTileKernelINS2_10policy_hubI4Itemj13Addition_funcE10Policy1000EPS5_S9_iS6_S5_S5_N4cuda3std3__410__identityEEEvT0_T1_T2_T3_T4_T6_E12temp_storage+576];
	ld.shared.v2.b32 	{%r23935, %r23936}, [_ZZN3cub18CUB_300001_SM_10006detail6reduce28DeviceReduceSingleTileKernelINS2_10policy_hubI4Itemj13Addition_funcE10Policy1000EPS5_S9_iS6_S5_S5_N4cuda3std3__410__identityEEEvT0_T1_T2_T3_T4_T6_E12temp_storage+568];
	bfe.u32 	%r23937, %r23935, 0, 8;
	cvt.u16.u32 	%rs14616, %r23937;
	ld.shared.f64 	%fd24, [_ZZN3cub18CUB_300001_SM_10006detail6reduce28DeviceReduceSingleTileKernelINS2_10policy_hubI4Itemj13Addition_funcE10Policy1000EPS5_S9_iS6_S5_S5_N4cuda3std3__410__identityEEEvT0_T1_T2_T3_T4_T6_E12temp_storage+560];
	ld.shared.u32 	%r412, [_ZZN3cub18CUB_300001_SM_10006detail6reduce28DeviceReduceSingleTileKernelINS2_10policy_hubI4Itemj13Addition_funcE10Policy1000EPS5_S9_iS6_S5_S5_N4cuda3std3__410__identityEEEvT0_T1_T2_T3_T4_T6_E12temp_storage+552];
	st.local.u32 	[%rd4], %r412;
	st.local.f64 	[%rd4+8], %fd24;
	st.local.v2.b32 	[%rd4+16], {%r23935, %r23936};
	st.local.v2.b32 	[%rd4+24], {%r23933, %r23934};
	st.local.v2.b32 	[%rd4+32], {%r23931, %r23932};
	st.local.v2.b32 	[%rd4+40], {%r23929, %r23930};
	st.local.v2.b32 	[%rd4+48], {%r23927, %r23928};
	st.local.v2.b32 	[%rd4+56], {%r23925, %r23926};
	st.local.v2.b32 	[%rd4+64], {%r23923, %r23924};
	st.local.v2.b32 	[%rd4+72], {%r23921, %r23922};
	st.local.v2.b32 	[%rd4+80], {%r23919, %r23920};
	st.local.v2.b32 	[%rd4+88], {%r23917, %r23918};
	st.local.v2.b32 	[%rd4+96], {%r23915, %r23916};
	st.local.v2.b32 	[%rd4+104], {%r23913, %r23914};
	st.local.v2.b32 	[%rd4+112], {%r23911, %r23912};
	st.local.v2.b32 	[%rd4+120], {%r23909, %r23910};
	st.local.v2.b32 	[%rd4+128], {%r23907, %r23908};
	st.local.v2.b32 	[%rd4+136], {%r23905, %r23906};
	st.local.v2.b32 	[%rd4+144], {%r23903, %r23904};
	st.local.v2.b32 	[%rd4+152], {%r23901, %r23902};
	st.local.v2.b32 	[%rd4+160], {%r23899, %r23900};
	st.local.v2.b32 	[%rd4+168], {%r23897, %r23898};
	st.local.v2.b32 	[%rd4+176], {%r23895, %r23896};
	st.local.v2.b32 	[%rd4+184], {%r23893, %r23894};
	st.local.v2.b32 	[%rd4+192], {%r23891, %r23892};
	st.local.v2.b32 	[%rd4+200], {%r23889, %r23890};
	st.local.v2.b32 	[%rd4+208], {%r23887, %r23888};
	st.local.v2.b32 	[%rd4+216], {%r23885, %r23886};
	st.local.v2.b32 	[%rd4+224], {%r23883, %r23884};
	st.local.v2.b32 	[%rd4+232], {%r23881, %r23882};
	st.local.v2.b32 	[%rd4+240], {%r23879, %r23880};
	st.local.v2.b32 	[%rd4+248], {%r23877, %r23878};
	st.local.v2.b32 	[%rd4+256], {%r23875, %r23876};
	st.local.v2.b32 	[%rd4+264], {%r23873, %r23874};
	st.local.u32 	[%rd3], %r27825;
	st.local.f64 	[%rd3+8], %fd78;
	cvt.u32.u16 	%r23938, %rs13066;
	cvt.u32.u16 	%r23939, %rs13067;
	prmt.b32 	%r23940, %r23939, %r23938, 0x3340U;
	cvt.u32.u16 	%r23941, %rs13068;
	cvt.u32.u16 	%r23942, %rs13069;
	prmt.b32 	%r23943, %r23942, %r23941, 0x3340U;
	prmt.b32 	%r23944, %r23943, %r23940, 0x5410U;
	cvt.u32.u16 	%r23945, %rs13070;
	cvt.u32.u16 	%r23946, %rs13071;
	prmt.b32 	%r23947, %r23946, %r23945, 0x3340U;
	cvt.u32.u16 	%r23948, %rs13072;
	cvt.u32.u16 	%r23949, %rs13073;
	prmt.b32 	%r23950, %r23949, %r23948, 0x3340U;
	prmt.b32 	%r23951, %r23950, %r23947, 0x5410U;
	st.local.v2.b32 	[%rd3+16], {%r23951, %r23944};
	cvt.u32.u16 	%r23952, %rs13058;
	cvt.u32.u16 	%r23953, %rs13059;
	prmt.b32 	%r23954, %r23953, %r23952, 0x3340U;
	cvt.u32.u16 	%r23955, %rs13060;
	cvt.u32.u16 	%r23956, %rs13061;
	prmt.b32 	%r23957, %r23956, %r23955, 0x3340U;
	prmt.b32 	%r23958, %r23957, %r23954, 0x5410U;
	cvt.u32.u16 	%r23959, %rs13062;
	cvt.u32.u16 	%r23960, %rs13063;
	prmt.b32 	%r23961, %r23960, %r23959, 0x3340U;
	cvt.u32.u16 	%r23962, %rs13064;
	cvt.u32.u16 	%r23963, %rs13065;
	prmt.b32 	%r23964, %r23963, %r23962, 0x3340U;
	prmt.b32 	%r23965, %r23964, %r23961, 0x5410U;
	st.local.v2.b32 	[%rd3+24], {%r23965, %r23958};
	cvt.u32.u16 	%r23966, %rs13050;
	cvt.u32.u16 	%r23967, %rs13051;
	prmt.b32 	%r23968, %r23967, %r23966, 0x3340U;
	cvt.u32.u16 	%r23969, %rs13052;
	cvt.u32.u16 	%r23970, %rs13053;
	prmt.b32 	%r23971, %r23970, %r23969, 0x3340U;
	prmt.b32 	%r23972, %r23971, %r23968, 0x5410U;
	cvt.u32.u16 	%r23973, %rs13054;
	cvt.u32.u16 	%r23974, %rs13055;
	prmt.b32 	%r23975, %r23974, %r23973, 0x3340U;
	cvt.u32.u16 	%r23976, %rs13056;
	cvt.u32.u16 	%r23977, %rs13057;
	prmt.b32 	%r23978, %r23977, %r23976, 0x3340U;
	prmt.b32 	%r23979, %r23978, %r23975, 0x5410U;
	st.local.v2.b32 	[%rd3+32], {%r23979, %r23972};
	cvt.u32.u16 	%r23980, %rs13042;
	cvt.u32.u16 	%r23981, %rs13043;
	prmt.b32 	%r23982, %r23981, %r23980, 0x3340U;
	cvt.u32.u16 	%r23983, %rs13044;
	cvt.u32.u16 	%r23984, %rs13045;
	prmt.b32 	%r23985, %r23984, %r23983, 0x3340U;
	prmt.b32 	%r23986, %r23985, %r23982, 0x5410U;
	cvt.u32.u16 	%r23987, %rs13046;
	cvt.u32.u16 	%r23988, %rs13047;
	prmt.b32 	%r23989, %r23988, %r23987, 0x3340U;
	cvt.u32.u16 	%r23990, %rs13048;
	cvt.u32.u16 	%r23991, %rs13049;
	prmt.b32 	%r23992, %r23991, %r23990, 0x3340U;
	prmt.b32 	%r23993, %r23992, %r23989, 0x5410U;
	st.local.v2.b32 	[%rd3+40], {%r23993, %r23986};
	cvt.u32.u16 	%r23994, %rs13034;
	cvt.u32.u16 	%r23995, %rs13035;
	prmt.b32 	%r23996, %r23995, %r23994, 0x3340U;
	cvt.u32.u16 	%r23997, %rs13036;
	cvt.u32.u16 	%r23998, %rs13037;
	prmt.b32 	%r23999, %r23998, %r23997, 0x3340U;
	prmt.b32 	%r24000, %r23999, %r23996, 0x5410U;
	cvt.u32.u16 	%r24001, %rs13038;
	cvt.u32.u16 	%r24002, %rs13039;
	prmt.b32 	%r24003, %r24002, %r24001, 0x3340U;
	cvt.u32.u16 	%r24004, %rs13040;
	cvt.u32.u16 	%r24005, %rs13041;
	prmt.b32 	%r24006, %r24005, %r24004, 0x3340U;
	prmt.b32 	%r24007, %r24006, %r24003, 0x5410U;
	st.local.v2.b32 	[%rd3+48], {%r24007, %r24000};
	cvt.u32.u16 	%r24008, %rs13026;
	cvt.u32.u16 	%r24009, %rs13027;
	prmt.b32 	%r24010, %r24009, %r24008, 0x3340U;
	cvt.u32.u16 	%r24011, %rs13028;
	cvt.u32.u16 	%r24012, %rs13029;
	prmt.b32 	%r24013, %r24012, %r24011, 0x3340U;
	prmt.b32 	%r24014, %r24013, %r24010, 0x5410U;
	cvt.u32.u16 	%r24015, %rs13030;
	cvt.u32.u16 	%r24016, %rs13031;
	prmt.b32 	%r24017, %r24016, %r24015, 0x3340U;
	cvt.u32.u16 	%r24018, %rs13032;
	cvt.u32.u16 	%r24019, %rs13033;
	prmt.b32 	%r24020, %r24019, %r24018, 0x3340U;
	prmt.b32 	%r24021, %r24020, %r24017, 0x5410U;
	st.local.v2.b32 	[%rd3+56], {%r24021, %r24014};
	cvt.u32.u16 	%r24022, %rs13018;
	cvt.u32.u16 	%r24023, %rs13019;
	prmt.b32 	%r24024, %r24023, %r24022, 0x3340U;
	cvt.u32.u16 	%r24025, %rs13020;
	cvt.u32.u16 	%r24026, %rs13021;
	prmt.b32 	%r24027, %r24026, %r24025, 0x3340U;
	prmt.b32 	%r24028, %r24027, %r24024, 0x5410U;
	cvt.u32.u16 	%r24029, %rs13022;
	cvt.u32.u16 	%r24030, %rs13023;
	prmt.b32 	%r24031, %r24030, %r24029, 0x3340U;
	cvt.u32.u16 	%r24032, %rs13024;
	cvt.u32.u16 	%r24033, %rs13025;
	prmt.b32 	%r24034, %r24033, %r24032, 0x3340U;
	prmt.b32 	%r24035, %r24034, %r24031, 0x5410U;
	st.local.v2.b32 	[%rd3+64], {%r24035, %r24028};
	cvt.u32.u16 	%r24036, %rs13010;
	cvt.u32.u16 	%r24037, %rs13011;
	prmt.b32 	%r24038, %r24037, %r24036, 0x3340U;
	cvt.u32.u16 	%r24039, %rs13012;
	cvt.u32.u16 	%r24040, %rs13013;
	prmt.b32 	%r24041, %r24040, %r24039, 0x3340U;
	prmt.b32 	%r24042, %r24041, %r24038, 0x5410U;
	cvt.u32.u16 	%r24043, %rs13014;
	cvt.u32.u16 	%r24044, %rs13015;
	prmt.b32 	%r24045, %r24044, %r24043, 0x3340U;
	cvt.u32.u16 	%r24046, %rs13016;
	cvt.u32.u16 	%r24047, %rs13017;
	prmt.b32 	%r24048, %r24047, %r24046, 0x3340U;
	prmt.b32 	%r24049, %r24048, %r24045, 0x5410U;
	st.local.v2.b32 	[%rd3+72], {%r24049, %r24042};
	cvt.u32.u16 	%r24050, %rs13002;
	cvt.u32.u16 	%r24051, %rs13003;
	prmt.b32 	%r24052, %r24051, %r24050, 0x3340U;
	cvt.u32.u16 	%r24053, %rs13004;
	cvt.u32.u16 	%r24054, %rs13005;
	prmt.b32 	%r24055, %r24054, %r24053, 0x3340U;
	prmt.b32 	%r24056, %r24055, %r24052, 0x5410U;
	cvt.u32.u16 	%r24057, %rs13006;
	cvt.u32.u16 	%r24058, %rs13007;
	prmt.b32 	%r24059, %r24058, %r24057, 0x3340U;
	cvt.u32.u16 	%r24060, %rs13008;
	cvt.u32.u16 	%r24061, %rs13009;
	prmt.b32 	%r24062, %r24061, %r24060, 0x3340U;
	prmt.b32 	%r24063, %r24062, %r24059, 0x5410U;
	st.local.v2.b32 	[%rd3+80], {%r24063, %r24056};
	cvt.u32.u16 	%r24064, %rs12994;
	cvt.u32.u16 	%r24065, %rs12995;
	prmt.b32 	%r24066, %r24065, %r24064, 0x3340U;
	cvt.u32.u16 	%r24067, %rs12996;
	cvt.u32.u16 	%r24068, %rs12997;
	prmt.b32 	%r24069, %r24068, %r24067, 0x3340U;
	prmt.b32 	%r24070, %r24069, %r24066, 0x5410U;
	cvt.u32.u16 	%r24071, %rs12998;
	cvt.u32.u16 	%r24072, %rs12999;
	prmt.b32 	%r24073, %r24072, %r24071, 0x3340U;
	cvt.u32.u16 	%r24074, %rs13000;
	cvt.u32.u16 	%r24075, %rs13001;
	prmt.b32 	%r24076, %r24075, %r24074, 0x3340U;
	prmt.b32 	%r24077, %r24076, %r24073, 0x5410U;
	st.local.v2.b32 	[%rd3+88], {%r24077, %r24070};
	cvt.u32.u16 	%r24078, %rs12986;
	cvt.u32.u16 	%r24079, %rs12987;
	prmt.b32 	%r24080, %r24079, %r24078, 0x3340U;
	cvt.u32.u16 	%r24081, %rs12988;
	cvt.u32.u16 	%r24082, %rs12989;
	prmt.b32 	%r24083, %r24082, %r24081, 0x3340U;
	prmt.b32 	%r24084, %r24083, %r24080, 0x5410U;
	cvt.u32.u16 	%r24085, %rs12990;
	cvt.u32.u16 	%r24086, %rs12991;
	prmt.b32 	%r24087, %r24086, %r24085, 0x3340U;
	cvt.u32.u16 	%r24088, %rs12992;
	cvt.u32.u16 	%r24089, %rs12993;
	prmt.b32 	%r24090, %r24089, %r24088, 0x3340U;
	prmt.b32 	%r24091, %r24090, %r24087, 0x5410U;
	st.local.v2.b32 	[%rd3+96], {%r24091, %r24084};
	cvt.u32.u16 	%r24092, %rs12978;
	cvt.u32.u16 	%r24093, %rs12979;
	prmt.b32 	%r24094, %r24093, %r24092, 0x3340U;
	cvt.u32.u16 	%r24095, %rs12980;
	cvt.u32.u16 	%r24096, %rs12981;
	prmt.b32 	%r24097, %r24096, %r24095, 0x3340U;
	prmt.b32 	%r24098, %r24097, %r24094, 0x5410U;
	cvt.u32.u16 	%r24099, %rs12982;
	cvt.u32.u16 	%r24100, %rs12983;
	prmt.b32 	%r24101, %r24100, %r24099, 0x3340U;
	cvt.u32.u16 	%r24102, %rs12984;
	cvt.u32.u16 	%r24103, %rs12985;
	prmt.b32 	%r24104, %r24103, %r24102, 0x3340U;
	prmt.b32 	%r24105, %r24104, %r24101, 0x5410U;
	st.local.v2.b32 	[%rd3+104], {%r24105, %r24098};
	cvt.u32.u16 	%r24106, %rs12970;
	cvt.u32.u16 	%r24107, %rs12971;
	prmt.b32 	%r24108, %r24107, %r24106, 0x3340U;
	cvt.u32.u16 	%r24109, %rs12972;
	cvt.u32.u16 	%r24110, %rs12973;
	prmt.b32 	%r24111, %r24110, %r24109, 0x3340U;
	prmt.b32 	%r24112, %r24111, %r24108, 0x5410U;
	cvt.u32.u16 	%r24113, %rs12974;
	cvt.u32.u16 	%r24114, %rs12975;
	prmt.b32 	%r24115, %r24114, %r24113, 0x3340U;
	cvt.u32.u16 	%r24116, %rs12976;
	cvt.u32.u16 	%r24117, %rs12977;
	prmt.b32 	%r24118, %r24117, %r24116, 0x3340U;
	prmt.b32 	%r24119, %r24118, %r24115, 0x5410U;
	st.local.v2.b32 	[%rd3+112], {%r24119, %r24112};
	cvt.u32.u16 	%r24120, %rs12962;
	cvt.u32.u16 	%r24121, %rs12963;
	prmt.b32 	%r24122, %r24121, %r24120, 0x3340U;
	cvt.u32.u16 	%r24123, %rs12964;
	cvt.u32.u16 	%r24124, %rs12965;
	prmt.b32 	%r24125, %r24124, %r24123, 0x3340U;
	prmt.b32 	%r24126, %r24125, %r24122, 0x5410U;
	cvt.u32.u16 	%r24127, %rs12966;
	cvt.u32.u16 	%r24128, %rs12967;
	prmt.b32 	%r24129, %r24128, %r24127, 0x3340U;
	cvt.u32.u16 	%r24130, %rs12968;
	cvt.u32.u16 	%r24131, %rs12969;
	prmt.b32 	%r24132, %r24131, %r24130, 0x3340U;
	prmt.b32 	%r24133, %r24132, %r24129, 0x5410U;
	st.local.v2.b32 	[%rd3+120], {%r24133, %r24126};
	cvt.u32.u16 	%r24134, %rs12954;
	cvt.u32.u16 	%r24135, %rs12955;
	prmt.b32 	%r24136, %r24135, %r24134, 0x3340U;
	cvt.u32.u16 	%r24137, %rs12956;
	cvt.u32.u16 	%r24138, %rs12957;
	prmt.b32 	%r24139, %r24138, %r24137, 0x3340U;
	prmt.b32 	%r24140, %r24139, %r24136, 0x5410U;
	cvt.u32.u16 	%r24141, %rs12958;
	cvt.u32.u16 	%r24142, %rs12959;
	prmt.b32 	%r24143, %r24142, %r24141, 0x3340U;
	cvt.u32.u16 	%r24144, %rs12960;
	cvt.u32.u16 	%r24145, %rs12961;
	prmt.b32 	%r24146, %r24145, %r24144, 0x3340U;
	prmt.b32 	%r24147, %r24146, %r24143, 0x5410U;
	st.local.v2.b32 	[%rd3+128], {%r24147, %r24140};
	cvt.u32.u16 	%r24148, %rs12946;
	cvt.u32.u16 	%r24149, %rs12947;
	prmt.b32 	%r24150, %r24149, %r24148, 0x3340U;
	cvt.u32.u16 	%r24151, %rs12948;
	cvt.u32.u16 	%r24152, %rs12949;
	prmt.b32 	%r24153, %r24152, %r24151, 0x3340U;
	prmt.b32 	%r24154, %r24153, %r24150, 0x5410U;
	cvt.u32.u16 	%r24155, %rs12950;
	cvt.u32.u16 	%r24156, %rs12951;
	prmt.b32 	%r24157, %r24156, %r24155, 0x3340U;
	cvt.u32.u16 	%r24158, %rs12952;
	cvt.u32.u16 	%r24159, %rs12953;
	prmt.b32 	%r24160, %r24159, %r24158, 0x3340U;
	prmt.b32 	%r24161, %r24160, %r24157, 0x5410U;
	st.local.v2.b32 	[%rd3+136], {%r24161, %r24154};
	cvt.u32.u16 	%r24162, %rs12938;
	cvt.u32.u16 	%r24163, %rs12939;
	prmt.b32 	%r24164, %r24163, %r24162, 0x3340U;
	cvt.u32.u16 	%r24165, %rs12940;
	cvt.u32.u16 	%r24166, %rs12941;
	prmt.b32 	%r24167, %r24166, %r24165, 0x3340U;
	prmt.b32 	%r24168, %r24167, %r24164, 0x5410U;
	cvt.u32.u16 	%r24169, %rs12942;
	cvt.u32.u16 	%r24170, %rs12943;
	prmt.b32 	%r24171, %r24170, %r24169, 0x3340U;
	cvt.u32.u16 	%r24172, %rs12944;
	cvt.u32.u16 	%r24173, %rs12945;
	prmt.b32 	%r24174, %r24173, %r24172, 0x3340U;
	prmt.b32 	%r24175, %r24174, %r24171, 0x5410U;
	st.local.v2.b32 	[%rd3+144], {%r24175, %r24168};
	cvt.u32.u16 	%r24176, %rs12930;
	cvt.u32.u16 	%r24177, %rs12931;
	prmt.b32 	%r24178, %r24177, %r24176, 0x3340U;
	cvt.u32.u16 	%r24179, %rs12932;
	cvt.u32.u16 	%r24180, %rs12933;
	prmt.b32 	%r24181, %r24180, %r24179, 0x3340U;
	prmt.b32 	%r24182, %r24181, %r24178, 0x5410U;
	cvt.u32.u16 	%r24183, %rs12934;
	cvt.u32.u16 	%r24184, %rs12935;
	prmt.b32 	%r24185, %r24184, %r24183, 0x3340U;
	cvt.u32.u16 	%r24186, %rs12936;
	cvt.u32.u16 	%r24187, %rs12937;
	prmt.b32 	%r24188, %r24187, %r24186, 0x3340U;
	prmt.b32 	%r24189, %r24188, %r24185, 0x5410U;
	st.local.v2.b32 	[%rd3+152], {%r24189, %r24182};
	cvt.u32.u16 	%r24190, %rs12922;
	cvt.u32.u16 	%r24191, %rs12923;
	prmt.b32 	%r24192, %r24191, %r24190, 0x3340U;
	cvt.u32.u16 	%r24193, %rs12924;
	cvt.u32.u16 	%r24194, %rs12925;
	prmt.b32 	%r24195, %r24194, %r24193, 0x3340U;
	prmt.b32 	%r24196, %r24195, %r24192, 0x5410U;
	cvt.u32.u16 	%r24197, %rs12926;
	cvt.u32.u16 	%r24198, %rs12927;
	prmt.b32 	%r24199, %r24198, %r24197, 0x3340U;
	cvt.u32.u16 	%r24200, %rs12928;
	cvt.u32.u16 	%r24201, %rs12929;
	prmt.b32 	%r24202, %r24201, %r24200, 0x3340U;
	prmt.b32 	%r24203, %r24202, %r24199, 0x5410U;
	st.local.v2.b32 	[%rd3+160], {%r24203, %r24196};
	cvt.u32.u16 	%r24204, %rs12914;
	cvt.u32.u16 	%r24205, %rs12915;
	prmt.b32 	%r24206, %r24205, %r24204, 0x3340U;
	cvt.u32.u16 	%r24207, %rs12916;
	cvt.u32.u16 	%r24208, %rs12917;
	prmt.b32 	%r24209, %r24208, %r24207, 0x3340U;
	prmt.b32 	%r24210, %r24209, %r24206, 0x5410U;
	cvt.u32.u16 	%r24211, %rs12918;
	cvt.u32.u16 	%r24212, %rs12919;
	prmt.b32 	%r24213, %r24212, %r24211, 0x3340U;
	cvt.u32.u16 	%r24214, %rs12920;
	cvt.u32.u16 	%r24215, %rs12921;
	prmt.b32 	%r24216, %r24215, %r24214, 0x3340U;
	prmt.b32 	%r24217, %r24216, %r24213, 0x5410U;
	st.local.v2.b32 	[%rd3+168], {%r24217, %r24210};
	cvt.u32.u16 	%r24218, %rs12906;
	cvt.u32.u16 	%r24219, %rs12907;
	prmt.b32 	%r24220, %r24219, %r24218, 0x3340U;
	cvt.u32.u16 	%r24221, %rs12908;
	cvt.u32.u16 	%r24222, %rs12909;
	prmt.b32 	%r24223, %r24222, %r24221, 0x3340U;
	prmt.b32 	%r24224, %r24223, %r24220, 0x5410U;
	cvt.u32.u16 	%r24225, %rs12910;
	cvt.u32.u16 	%r24226, %rs12911;
	prmt.b32 	%r24227, %r24226, %r24225, 0x3340U;
	cvt.u32.u16 	%r24228, %rs12912;
	cvt.u32.u16 	%r24229, %rs12913;
	prmt.b32 	%r24230, %r24229, %r24228, 0x3340U;
	prmt.b32 	%r24231, %r24230, %r24227, 0x5410U;
	st.local.v2.b32 	[%rd3+176], {%r24231, %r24224};
	cvt.u32.u16 	%r24232, %rs12898;
	cvt.u32.u16 	%r24233, %rs12899;
	prmt.b32 	%r24234, %r24233, %r24232, 0x3340U;
	cvt.u32.u16 	%r24235, %rs12900;
	cvt.u32.u16 	%r24236, %rs12901;
	prmt.b32 	%r24237, %r24236, %r24235, 0x3340U;
	prmt.b32 	%r24238, %r24237, %r24234, 0x5410U;
	cvt.u32.u16 	%r24239, %rs12902;
	cvt.u32.u16 	%r24240, %rs12903;
	prmt.b32 	%r24241, %r24240, %r24239, 0x3340U;
	cvt.u32.u16 	%r24242, %rs12904;
	cvt.u32.u16 	%r24243, %rs12905;
	prmt.b32 	%r24244, %r24243, %r24242, 0x3340U;
	prmt.b32 	%r24245, %r24244, %r24241, 0x5410U;
	st.local.v2.b32 	[%rd3+184], {%r24245, %r24238};
	cvt.u32.u16 	%r24246, %rs12890;
	cvt.u32.u16 	%r24247, %rs12891;
	prmt.b32 	%r24248, %r24247, %r24246, 0x3340U;
	cvt.u32.u16 	%r24249, %rs12892;
	cvt.u32.u16 	%r24250, %rs12893;
	prmt.b32 	%r24251, %r24250, %r24249, 0x3340U;
	prmt.b32 	%r24252, %r24251, %r24248, 0x5410U;
	cvt.u32.u16 	%r24253, %rs12894;
	cvt.u32.u16 	%r24254, %rs12895;
	prmt.b32 	%r24255, %r24254, %r24253, 0x3340U;
	cvt.u32.u16 	%r24256, %rs12896;
	cvt.u32.u16 	%r24257, %rs12897;
	prmt.b32 	%r24258, %r24257, %r24256, 0x3340U;
	prmt.b32 	%r24259, %r24258, %r24255, 0x5410U;
	st.local.v2.b32 	[%rd3+192], {%r24259, %r24252};
	cvt.u32.u16 	%r24260, %rs12882;
	cvt.u32.u16 	%r24261, %rs12883;
	prmt.b32 	%r24262, %r24261, %r24260, 0x3340U;
	cvt.u32.u16 	%r24263, %rs12884;
	cvt.u32.u16 	%r24264, %rs12885;
	prmt.b32 	%r24265, %r24264, %r24263, 0x3340U;
	prmt.b32 	%r24266, %r24265, %r24262, 0x5410U;
	cvt.u32.u16 	%r24267, %rs12886;
	cvt.u32.u16 	%r24268, %rs12887;
	prmt.b32 	%r24269, %r24268, %r24267, 0x3340U;
	cvt.u32.u16 	%r24270, %rs12888;
	cvt.u32.u16 	%r24271, %rs12889;
	prmt.b32 	%r24272, %r24271, %r24270, 0x3340U;
	prmt.b32 	%r24273, %r24272, %r24269, 0x5410U;
	st.local.v2.b32 	[%rd3+200], {%r24273, %r24266};
	cvt.u32.u16 	%r24274, %rs12874;
	cvt.u32.u16 	%r24275, %rs12875;
	prmt.b32 	%r24276, %r24275, %r24274, 0x3340U;
	cvt.u32.u16 	%r24277, %rs12876;
	cvt.u32.u16 	%r24278, %rs12877;
	prmt.b32 	%r24279, %r24278, %r24277, 0x3340U;
	prmt.b32 	%r24280, %r24279, %r24276, 0x5410U;
	cvt.u32.u16 	%r24281, %rs12878;
	cvt.u32.u16 	%r24282, %rs12879;
	prmt.b32 	%r24283, %r24282, %r24281, 0x3340U;
	cvt.u32.u16 	%r24284, %rs12880;
	cvt.u32.u16 	%r24285, %rs12881;
	prmt.b32 	%r24286, %r24285, %r24284, 0x3340U;
	prmt.b32 	%r24287, %r24286, %r24283, 0x5410U;
	st.local.v2.b32 	[%rd3+208], {%r24287, %r24280};
	cvt.u32.u16 	%r24288, %rs12866;
	cvt.u32.u16 	%r24289, %rs12867;
	prmt.b32 	%r24290, %r24289, %r24288, 0x3340U;
	cvt.u32.u16 	%r24291, %rs12868;
	cvt.u32.u16 	%r24292, %rs12869;
	prmt.b32 	%r24293, %r24292, %r24291, 0x3340U;
	prmt.b32 	%r24294, %r24293, %r24290, 0x5410U;
	cvt.u32.u16 	%r24295, %rs12870;
	cvt.u32.u16 	%r24296, %rs12871;
	prmt.b32 	%r24297, %r24296, %r24295, 0x3340U;
	cvt.u32.u16 	%r24298, %rs12872;
	cvt.u32.u16 	%r24299, %rs12873;
	prmt.b32 	%r24300, %r24299, %r24298, 0x3340U;
	prmt.b32 	%r24301, %r24300, %r24297, 0x5410U;
	st.local.v2.b32 	[%rd3+216], {%r24301, %r24294};
	cvt.u32.u16 	%r24302, %rs12858;
	cvt.u32.u16 	%r24303, %rs12859;
	prmt.b32 	%r24304, %r24303, %r24302, 0x3340U;
	cvt.u32.u16 	%r24305, %rs12860;
	cvt.u32.u16 	%r24306, %rs12861;
	prmt.b32 	%r24307, %r24306, %r24305, 0x3340U;
	prmt.b32 	%r24308, %r24307, %r24304, 0x5410U;
	cvt.u32.u16 	%r24309, %rs12862;
	cvt.u32.u16 	%r24310, %rs12863;
	prmt.b32 	%r24311, %r24310, %r24309, 0x3340U;
	cvt.u32.u16 	%r24312, %rs12864;
	cvt.u32.u16 	%r24313, %rs12865;
	prmt.b32 	%r24314, %r24313, %r24312, 0x3340U;
	prmt.b32 	%r24315, %r24314, %r24311, 0x5410U;
	st.local.v2.b32 	[%rd3+224], {%r24315, %r24308};
	cvt.u32.u16 	%r24316, %rs12850;
	cvt.u32.u16 	%r24317, %rs12851;
	prmt.b32 	%r24318, %r24317, %r24316, 0x3340U;
	cvt.u32.u16 	%r24319, %rs12852;
	cvt.u32.u16 	%r24320, %rs12853;
	prmt.b32 	%r24321, %r24320, %r24319, 0x3340U;
	prmt.b32 	%r24322, %r24321, %r24318, 0x5410U;
	cvt.u32.u16 	%r24323, %rs12854;
	cvt.u32.u16 	%r24324, %rs12855;
	prmt.b32 	%r24325, %r24324, %r24323, 0x3340U;
	cvt.u32.u16 	%r24326, %rs12856;
	cvt.u32.u16 	%r24327, %rs12857;
	prmt.b32 	%r24328, %r24327, %r24326, 0x3340U;
	prmt.b32 	%r24329, %r24328, %r24325, 0x5410U;
	st.local.v2.b32 	[%rd3+232], {%r24329, %r24322};
	cvt.u32.u16 	%r24330, %rs12842;
	cvt.u32.u16 	%r24331, %rs12843;
	prmt.b32 	%r24332, %r24331, %r24330, 0x3340U;
	cvt.u32.u16 	%r24333, %rs12844;
	cvt.u32.u16 	%r24334, %rs12845;
	prmt.b32 	%r24335, %r24334, %r24333, 0x3340U;
	prmt.b32 	%r24336, %r24335, %r24332, 0x5410U;
	cvt.u32.u16 	%r24337, %rs12846;
	cvt.u32.u16 	%r24338, %rs12847;
	prmt.b32 	%r24339, %r24338, %r24337, 0x3340U;
	cvt.u32.u16 	%r24340, %rs12848;
	cvt.u32.u16 	%r24341, %rs12849;
	prmt.b32 	%r24342, %r24341, %r24340, 0x3340U;
	prmt.b32 	%r24343, %r24342, %r24339, 0x5410U;
	st.local.v2.b32 	[%rd3+240], {%r24343, %r24336};
	cvt.u32.u16 	%r24344, %rs12834;
	cvt.u32.u16 	%r24345, %rs12835;
	prmt.b32 	%r24346, %r24345, %r24344, 0x3340U;
	cvt.u32.u16 	%r24347, %rs12836;
	cvt.u32.u16 	%r24348, %rs12837;
	prmt.b32 	%r24349, %r24348, %r24347, 0x3340U;
	prmt.b32 	%r24350, %r24349, %r24346, 0x5410U;
	cvt.u32.u16 	%r24351, %rs12838;
	cvt.u32.u16 	%r24352, %rs12839;
	prmt.b32 	%r24353, %r24352, %r24351, 0x3340U;
	cvt.u32.u16 	%r24354, %rs12840;
	cvt.u32.u16 	%r24355, %rs12841;
	prmt.b32 	%r24356, %r24355, %r24354, 0x3340U;
	prmt.b32 	%r24357, %r24356, %r24353, 0x5410U;
	st.local.v2.b32 	[%rd3+248], {%r24357, %r24350};
	cvt.u32.u16 	%r24358, %rs12826;
	cvt.u32.u16 	%r24359, %rs12827;
	prmt.b32 	%r24360, %r24359, %r24358, 0x3340U;
	cvt.u32.u16 	%r24361, %rs12828;
	cvt.u32.u16 	%r24362, %rs12829;
	prmt.b32 	%r24363, %r24362, %r24361, 0x3340U;
	prmt.b32 	%r24364, %r24363, %r24360, 0x5410U;
	cvt.u32.u16 	%r24365, %rs12830;
	cvt.u32.u16 	%r24366, %rs12831;
	prmt.b32 	%r24367, %r24366, %r24365, 0x3340U;
	cvt.u32.u16 	%r24368, %rs12832;
	cvt.u32.u16 	%r24369, %rs12833;
	prmt.b32 	%r24370, %r24369, %r24368, 0x3340U;
	prmt.b32 	%r24371, %r24370, %r24367, 0x5410U;
	st.local.v2.b32 	[%rd3+256], {%r24371, %r24364};
	cvt.u32.u16 	%r24372, %rs12818;
	cvt.u32.u16 	%r24373, %rs12819;
	prmt.b32 	%r24374, %r24373, %r24372, 0x3340U;
	cvt.u32.u16 	%r24375, %rs12820;
	cvt.u32.u16 	%r24376, %rs12821;
	prmt.b32 	%r24377, %r24376, %r24375, 0x3340U;
	prmt.b32 	%r24378, %r24377, %r24374, 0x5410U;
	cvt.u32.u16 	%r24379, %rs12822;
	cvt.u32.u16 	%r24380, %rs12823;
	prmt.b32 	%r24381, %r24380, %r24379, 0x3340U;
	cvt.u32.u16 	%r24382, %rs12824;
	cvt.u32.u16 	%r24383, %rs12825;
	prmt.b32 	%r24384, %r24383, %r24382, 0x3340U;
	prmt.b32 	%r24385, %r24384, %r24381, 0x5410U;
	st.local.v2.b32 	[%rd3+264], {%r24385, %r24378};
	mov.b32 	%r27856, 0;
$L__BB3_61:
	mov.u32 	%r27859, %r27856;
	cvt.u64.u32 	%rd984, %r27859;
	add.s64 	%rd985, %rd3, %rd984;
	ld.local.u8 	%rs12290, [%rd985+16];
	setp.ne.s16 	%p90, %rs12290, 0;
	add.s32 	%r27856, %r27859, 1;
	@%p90 bra 	$L__BB3_61;
	and.b16  	%rs12291, %rs14616, 255;
	setp.eq.s16 	%p91, %rs12291, 0;
	@%p91 bra 	$L__BB3_65;
	mov.b32 	%r27857, 0;
$L__BB3_64:
	cvt.u64.u32 	%rd986, %r27859;
	add.s64 	%rd987, %rd3, %rd986;
	st.local.u8 	[%rd987+16], %rs14616;
	add.s32 	%r27859, %r27859, 1;
	add.s32 	%r418, %r27857, 1;
	cvt.u64.u32 	%rd988, %r27857;
	add.s64 	%rd989, %rd4, %rd988;
	ld.local.u8 	%rs14616, [%rd989+17];
	setp.ne.s16 	%p92, %rs14616, 0;
	mov.u32 	%r27857, %r418;
	@%p92 bra 	$L__BB3_64;
$L__BB3_65:
	cvt.u64.u32 	%rd990, %r27859;
	add.s64 	%rd991, %rd3, %rd990;
	mov.b16 	%rs12292, 0;
	st.local.u8 	[%rd991+16], %rs12292;
	add.s32 	%r27825, %r27825, %r412;
	st.local.u32 	[%rd3], %r27825;
	add.f64 	%fd78, %fd24, %fd78;
	st.local.f64 	[%rd3+8], %fd78;
	ld.local.v2.b32 	{%r24387, %r24388}, [%rd3+16];
	bfe.u32 	%r24389, %r24387, 0, 8;
	cvt.u16.u32 	%rs13073, %r24389;
	bfe.u32 	%r24390, %r24387, 8, 8;
	cvt.u16.u32 	%rs13072, %r24390;
	bfe.u32 	%r24391, %r24387, 16, 8;
	cvt.u16.u32 	%rs13071, %r24391;
	bfe.u32 	%r24392, %r24387, 24, 8;
	cvt.u16.u32 	%rs13070, %r24392;
	bfe.u32 	%r24393, %r24388, 0, 8;
	cvt.u16.u32 	%rs13069, %r24393;
	bfe.u32 	%r24394, %r24388, 8, 8;
	cvt.u16.u32 	%rs13068, %r24394;
	bfe.u32 	%r24395, %r24388, 16, 8;
	cvt.u16.u32 	%rs13067, %r24395;
	bfe.u32 	%r24396, %r24388, 24, 8;
	cvt.u16.u32 	%rs13066, %r24396;
	ld.local.v2.b32 	{%r24397, %r24398}, [%rd3+24];
	bfe.u32 	%r24399, %r24397, 0, 8;
	cvt.u16.u32 	%rs13065, %r24399;
	bfe.u32 	%r24400, %r24397, 8, 8;
	cvt.u16.u32 	%rs13064, %r24400;
	bfe.u32 	%r24401, %r24397, 16, 8;
	cvt.u16.u32 	%rs13063, %r24401;
	bfe.u32 	%r24402, %r24397, 24, 8;
	cvt.u16.u32 	%rs13062, %r24402;
	bfe.u32 	%r24403, %r24398, 0, 8;
	cvt.u16.u32 	%rs13061, %r24403;
	bfe.u32 	%r24404, %r24398, 8, 8;
	cvt.u16.u32 	%rs13060, %r24404;
	bfe.u32 	%r24405, %r24398, 16, 8;
	cvt.u16.u32 	%rs13059, %r24405;
	bfe.u32 	%r24406, %r24398, 24, 8;
	cvt.u16.u32 	%rs13058, %r24406;
	ld.local.v2.b32 	{%r24407, %r24408}, [%rd3+32];
	bfe.u32 	%r24409, %r24407, 0, 8;
	cvt.u16.u32 	%rs13057, %r24409;
	bfe.u32 	%r24410, %r24407, 8, 8;
	cvt.u16.u32 	%rs13056, %r24410;
	bfe.u32 	%r24411, %r24407, 16, 8;
	cvt.u16.u32 	%rs13055, %r24411;
	bfe.u32 	%r24412, %r24407, 24, 8;
	cvt.u16.u32 	%rs13054, %r24412;
	bfe.u32 	%r24413, %r24408, 0, 8;
	cvt.u16.u32 	%rs13053, %r24413;
	bfe.u32 	%r24414, %r24408, 8, 8;
	cvt.u16.u32 	%rs13052, %r24414;
	bfe.u32 	%r24415, %r24408, 16, 8;
	cvt.u16.u32 	%rs13051, %r24415;
	bfe.u32 	%r24416, %r24408, 24, 8;
	cvt.u16.u32 	%rs13050, %r24416;
	ld.local.v2.b32 	{%r24417, %r24418}, [%rd3+40];
	bfe.u32 	%r24419, %r24417, 0, 8;
	cvt.u16.u32 	%rs13049, %r24419;
	bfe.u32 	%r24420, %r24417, 8, 8;
	cvt.u16.u32 	%rs13048, %r24420;
	bfe.u32 	%r24421, %r24417, 16, 8;
	cvt.u16.u32 	%rs13047, %r24421;
	bfe.u32 	%r24422, %r24417, 24, 8;
	cvt.u16.u32 	%rs13046, %r24422;
	bfe.u32 	%r24423, %r24418, 0, 8;
	cvt.u16.u32 	%rs13045, %r24423;
	bfe.u32 	%r24424, %r24418, 8, 8;
	cvt.u16.u32 	%rs13044, %r24424;
	bfe.u32 	%r24425, %r24418, 16, 8;
	cvt.u16.u32 	%rs13043, %r24425;
	bfe.u32 	%r24426, %r24418, 24, 8;
	cvt.u16.u32 	%rs13042, %r24426;
	ld.local.v2.b32 	{%r24427, %r24428}, [%rd3+48];
	bfe.u32 	%r24429, %r24427, 0, 8;
	cvt.u16.u32 	%rs13041, %r24429;
	bfe.u32 	%r24430, %r24427, 8, 8;
	cvt.u16.u32 	%rs13040, %r24430;
	bfe.u32 	%r24431, %r24427, 16, 8;
	cvt.u16.u32 	%rs13039, %r24431;
	bfe.u32 	%r24432, %r24427, 24, 8;
	cvt.u16.u32 	%rs13038, %r24432;
	bfe.u32 	%r24433, %r24428, 0, 8;
	cvt.u16.u32 	%rs13037, %r24433;
	bfe.u32 	%r24434, %r24428, 8, 8;
	cvt.u16.u32 	%rs13036, %r24434;
	bfe.u32 	%r24435, %r24428, 16, 8;
	cvt.u16.u32 	%rs13035, %r24435;
	bfe.u32 	%r24436, %r24428, 24, 8;
	cvt.u16.u32 	%rs13034, %r24436;
	ld.local.v2.b32 	{%r24437, %r24438}, [%rd3+56];
	bfe.u32 	%r24439, %r24437, 0, 8;
	cvt.u16.u32 	%rs13033, %r24439;
	bfe.u32 	%r24440, %r24437, 8, 8;
	cvt.u16.u32 	%rs13032, %r24440;
	bfe.u32 	%r24441, %r24437, 16, 8;
	cvt.u16.u32 	%rs13031, %r24441;
	bfe.u32 	%r24442, %r24437, 24, 8;
	cvt.u16.u32 	%rs13030, %r24442;
	bfe.u32 	%r24443, %r24438, 0, 8;
	cvt.u16.u32 	%rs13029, %r24443;
	bfe.u32 	%r24444, %r24438, 8, 8;
	cvt.u16.u32 	%rs13028, %r24444;
	bfe.u32 	%r24445, %r24438, 16, 8;
	cvt.u16.u32 	%rs13027, %r24445;
	bfe.u32 	%r24446, %r24438, 24, 8;
	cvt.u16.u32 	%rs13026, %r24446;
	ld.local.v2.b32 	{%r24447, %r24448}, [%rd3+64];
	bfe.u32 	%r24449, %r24447, 0, 8;
	cvt.u16.u32 	%rs13025, %r24449;
	bfe.u32 	%r24450, %r24447, 8, 8;
	cvt.u16.u32 	%rs13024, %r24450;
	bfe.u32 	%r24451, %r24447, 16, 8;
	cvt.u16.u32 	%rs13023, %r24451;
	bfe.u32 	%r24452, %r24447, 24, 8;
	cvt.u16.u32 	%rs13022, %r24452;
	bfe.u32 	%r24453, %r24448, 0, 8;
	cvt.u16.u32 	%rs13021, %r24453;
	bfe.u32 	%r24454, %r24448, 8, 8;
	cvt.u16.u32 	%rs13020, %r24454;
	bfe.u32 	%r24455, %r24448, 16, 8;
	cvt.u16.u32 	%rs13019, %r24455;
	bfe.u32 	%r24456, %r24448, 24, 8;
	cvt.u16.u32 	%rs13018, %r24456;
	ld.local.v2.b32 	{%r24457, %r24458}, [%rd3+72];
	bfe.u32 	%r24459, %r24457, 0, 8;
	cvt.u16.u32 	%rs13017, %r24459;
	bfe.u32 	%r24460, %r24457, 8, 8;
	cvt.u16.u32 	%rs13016, %r24460;
	bfe.u32 	%r24461, %r24457, 16, 8;
	cvt.u16.u32 	%rs13015, %r24461;
	bfe.u32 	%r24462, %r24457, 24, 8;
	cvt.u16.u32 	%rs13014, %r24462;
	bfe.u32 	%r24463, %r24458, 0, 8;
	cvt.u16.u32 	%rs13013, %r24463;
	bfe.u32 	%r24464, %r24458, 8, 8;
	cvt.u16.u32 	%rs13012, %r24464;
	bfe.u32 	%r24465, %r24458, 16, 8;
	cvt.u16.u32 	%rs13011, %r24465;
	bfe.u32 	%r24466, %r24458, 24, 8;
	cvt.u16.u32 	%rs13010, %r24466;
	ld.local.v2.b32 	{%r24467, %r24468}, [%rd3+80];
	bfe.u32 	%r24469, %r24467, 0, 8;
	cvt.u16.u32 	%rs13009, %r24469;
	bfe.u32 	%r24470, %r24467, 8, 8;
	cvt.u16.u32 	%rs13008, %r24470;
	bfe.u32 	%r24471, %r24467, 16, 8;
	cvt.u16.u32 	%rs13007, %r24471;
	bfe.u32 	%r24472, %r24467, 24, 8;
	cvt.u16.u32 	%rs13006, %r24472;
	bfe.u32 	%r24473, %r24468, 0, 8;
	cvt.u16.u32 	%rs13005, %r24473;
	bfe.u32 	%r24474, %r24468, 8, 8;
	cvt.u16.u32 	%rs13004, %r24474;
	bfe.u32 	%r24475, %r24468, 16, 8;
	cvt.u16.u32 	%rs13003, %r24475;
	bfe.u32 	%r24476, %r24468, 24, 8;
	cvt.u16.u32 	%rs13002, %r24476;
	ld.local.v2.b32 	{%r24477, %r24478}, [%rd3+88];
	bfe.u32 	%r24479, %r24477, 0, 8;
	cvt.u16.u32 	%rs13001, %r24479;
	bfe.u32 	%r24480, %r24477, 8, 8;
	cvt.u16.u32 	%rs13000, %r24480;
	bfe.u32 	%r24481, %r24477, 16, 8;
	cvt.u16.u32 	%rs12999, %r24481;
	bfe.u32 	%r24482, %r24477, 24, 8;
	cvt.u16.u32 	%rs12998, %r24482;
	bfe.u32 	%r24483, %r24478, 0, 8;
	cvt.u16.u32 	%rs12997, %r24483;
	bfe.u32 	%r24484, %r24478, 8, 8;
	cvt.u16.u32 	%rs12996, %r24484;
	bfe.u32 	%r24485, %r24478, 16, 8;
	cvt.u16.u32 	%rs12995, %r24485;
	bfe.u32 	%r24486, %r24478, 24, 8;
	cvt.u16.u32 	%rs12994, %r24486;
	ld.local.v2.b32 	{%r24487, %r24488}, [%rd3+96];
	bfe.u32 	%r24489, %r24487, 0, 8;
	cvt.u16.u32 	%rs12993, %r24489;
	bfe.u32 	%r24490, %r24487, 8, 8;
	cvt.u16.u32 	%rs12992, %r24490;
	bfe.u32 	%r24491, %r24487, 16, 8;
	cvt.u16.u32 	%rs12991, %r24491;
	bfe.u32 	%r24492, %r24487, 24, 8;
	cvt.u16.u32 	%rs12990, %r24492;
	bfe.u32 	%r24493, %r24488, 0, 8;
	cvt.u16.u32 	%rs12989, %r24493;
	bfe.u32 	%r24494, %r24488, 8, 8;
	cvt.u16.u32 	%rs12988, %r24494;
	bfe.u32 	%r24495, %r24488, 16, 8;
	cvt.u16.u32 	%rs12987, %r24495;
	bfe.u32 	%r24496, %r24488, 24, 8;
	cvt.u16.u32 	%rs12986, %r24496;
	ld.local.v2.b32 	{%r24497, %r24498}, [%rd3+104];
	bfe.u32 	%r24499, %r24497, 0, 8;
	cvt.u16.u32 	%rs12985, %r24499;
	bfe.u32 	%r24500, %r24497, 8, 8;
	cvt.u16.u32 	%rs12984, %r24500;
	bfe.u32 	%r24501, %r24497, 16, 8;
	cvt.u16.u32 	%rs12983, %r24501;
	bfe.u32 	%r24502, %r24497, 24, 8;
	cvt.u16.u32 	%rs12982, %r24502;
	bfe.u32 	%r24503, %r24498, 0, 8;
	cvt.u16.u32 	%rs12981, %r24503;
	bfe.u32 	%r24504, %r24498, 8, 8;
	cvt.u16.u32 	%rs12980, %r24504;
	bfe.u32 	%r24505, %r24498, 16, 8;
	cvt.u16.u32 	%rs12979, %r24505;
	bfe.u32 	%r24506, %r24498, 24, 8;
	cvt.u16.u32 	%rs12978, %r24506;
	ld.local.v2.b32 	{%r24507, %r24508}, [%rd3+112];
	bfe.u32 	%r24509, %r24507, 0, 8;
	cvt.u16.u32 	%rs12977, %r24509;
	bfe.u32 	%r24510, %r24507, 8, 8;
	cvt.u16.u32 	%rs12976, %r24510;
	bfe.u32 	%r24511, %r24507, 16, 8;
	cvt.u16.u32 	%rs12975, %r24511;
	bfe.u32 	%r24512, %r24507, 24, 8;
	cvt.u16.u32 	%rs12974, %r24512;
	bfe.u32 	%r24513, %r24508, 0, 8;
	cvt.u16.u32 	%rs12973, %r24513;
	bfe.u32 	%r24514, %r24508, 8, 8;
	cvt.u16.u32 	%rs12972, %r24514;
	bfe.u32 	%r24515, %r24508, 16, 8;
	cvt.u16.u32 	%rs12971, %r24515;
	bfe.u32 	%r24516, %r24508, 24, 8;
	cvt.u16.u32 	%rs12970, %r24516;
	ld.local.v2.b32 	{%r24517, %r24518}, [%rd3+120];
	bfe.u32 	%r24519, %r24517, 0, 8;
	cvt.u16.u32 	%rs12969, %r24519;
	bfe.u32 	%r24520, %r24517, 8, 8;
	cvt.u16.u32 	%rs12968, %r24520;
	bfe.u32 	%r24521, %r24517, 16, 8;
	cvt.u16.u32 	%rs12967, %r24521;
	bfe.u32 	%r24522, %r24517, 24, 8;
	cvt.u16.u32 	%rs12966, %r24522;
	bfe.u32 	%r24523, %r24518, 0, 8;
	cvt.u16.u32 	%rs12965, %r24523;
	bfe.u32 	%r24524, %r24518, 8, 8;
	cvt.u16.u32 	%rs12964, %r24524;
	bfe.u32 	%r24525, %r24518, 16, 8;
	cvt.u16.u32 	%rs12963, %r24525;
	bfe.u32 	%r24526, %r24518, 24, 8;
	cvt.u16.u32 	%rs12962, %r24526;
	ld.local.v2.b32 	{%r24527, %r24528}, [%rd3+128];
	bfe.u32 	%r24529, %r24527, 0, 8;
	cvt.u16.u32 	%rs12961, %r24529;
	bfe.u32 	%r24530, %r24527, 8, 8;
	cvt.u16.u32 	%rs12960, %r24530;
	bfe.u32 	%r24531, %r24527, 16, 8;
	cvt.u16.u32 	%rs12959, %r24531;
	bfe.u32 	%r24532, %r24527, 24, 8;
	cvt.u16.u32 	%rs12958, %r24532;
	bfe.u32 	%r24533, %r24528, 0, 8;
	cvt.u16.u32 	%rs12957, %r24533;
	bfe.u32 	%r24534, %r24528, 8, 8;
	cvt.u16.u32 	%rs12956, %r24534;
	bfe.u32 	%r24535, %r24528, 16, 8;
	cvt.u16.u32 	%rs12955, %r24535;
	bfe.u32 	%r24536, %r24528, 24, 8;
	cvt.u16.u32 	%rs12954, %r24536;
	ld.local.v2.b32 	{%r24537, %r24538}, [%rd3+136];
	bfe.u32 	%r24539, %r24537, 0, 8;
	cvt.u16.u32 	%rs12953, %r24539;
	bfe.u32 	%r24540, %r24537, 8, 8;
	cvt.u16.u32 	%rs12952, %r24540;
	bfe.u32 	%r24541, %r24537, 16, 8;
	cvt.u16.u32 	%rs12951, %r24541;
	bfe.u32 	%r24542, %r24537, 24, 8;
	cvt.u16.u32 	%rs12950, %r24542;
	bfe.u32 	%r24543, %r24538, 0, 8;
	cvt.u16.u32 	%rs12949, %r24543;
	bfe.u32 	%r24544, %r24538, 8, 8;
	cvt.u16.u32 	%rs12948, %r24544;
	bfe.u32 	%r24545, %r24538, 16, 8;
	cvt.u16.u32 	%rs12947, %r24545;
	bfe.u32 	%r24546, %r24538, 24, 8;
	cvt.u16.u32 	%rs12946, %r24546;
	ld.local.v2.b32 	{%r24547, %r24548}, [%rd3+144];
	bfe.u32 	%r24549, %r24547, 0, 8;
	cvt.u16.u32 	%rs12945, %r24549;
	bfe.u32 	%r24550, %r24547, 8, 8;
	cvt.u16.u32 	%rs12944, %r24550;
	bfe.u32 	%r24551, %r24547, 16, 8;
	cvt.u16.u32 	%rs12943, %r24551;
	bfe.u32 	%r24552, %r24547, 24, 8;
	cvt.u16.u32 	%rs12942, %r24552;
	bfe.u32 	%r24553, %r24548, 0, 8;
	cvt.u16.u32 	%rs12941, %r24553;
	bfe.u32 	%r24554, %r24548, 8, 8;
	cvt.u16.u32 	%rs12940, %r24554;
	bfe.u32 	%r24555, %r24548, 16, 8;
	cvt.u16.u32 	%rs12939, %r24555;
	bfe.u32 	%r24556, %r24548, 24, 8;
	cvt.u16.u32 	%rs12938, %r24556;
	ld.local.v2.b32 	{%r24557, %r24558}, [%rd3+152];
	bfe.u32 	%r24559, %r24557, 0, 8;
	cvt.u16.u32 	%rs12937, %r24559;
	bfe.u32 	%r24560, %r24557, 8, 8;
	cvt.u16.u32 	%rs12936, %r24560;
	bfe.u32 	%r24561, %r24557, 16, 8;
	cvt.u16.u32 	%rs12935, %r24561;
	bfe.u32 	%r24562, %r24557, 24, 8;
	cvt.u16.u32 	%rs12934, %r24562;
	bfe.u32 	%r24563, %r24558, 0, 8;
	cvt.u16.u32 	%rs12933, %r24563;
	bfe.u32 	%r24564, %r24558, 8, 8;
	cvt.u16.u32 	%rs12932, %r24564;
	bfe.u32 	%r24565, %r24558, 16, 8;
	cvt.u16.u32 	%rs12931, %r24565;
	bfe.u32 	%r24566, %r24558, 24, 8;
	cvt.u16.u32 	%rs12930, %r24566;
	ld.local.v2.b32 	{%r24567, %r24568}, [%rd3+160];
	bfe.u32 	%r24569, %r24567, 0, 8;
	cvt.u16.u32 	%rs12929, %r24569;
	bfe.u32 	%r24570, %r24567, 8, 8;
	cvt.u16.u32 	%rs12928, %r24570;
	bfe.u32 	%r24571, %r24567, 16, 8;
	cvt.u16.u32 	%rs12927, %r24571;
	bfe.u32 	%r24572, %r24567, 24, 8;
	cvt.u16.u32 	%rs12926, %r24572;
	bfe.u32 	%r24573, %r24568, 0, 8;
	cvt.u16.u32 	%rs12925, %r24573;
	bfe.u32 	%r24574, %r24568, 8, 8;
	cvt.u16.u32 	%rs12924, %r24574;
	bfe.u32 	%r24575, %r24568, 16, 8;
	cvt.u16.u32 	%rs12923, %r24575;
	bfe.u32 	%r24576, %r24568, 24, 8;
	cvt.u16.u32 	%rs12922, %r24576;
	ld.local.v2.b32 	{%r24577, %r24578}, [%rd3+168];
	bfe.u32 	%r24579, %r24577, 0, 8;
	cvt.u16.u32 	%rs12921, %r24579;
	bfe.u32 	%r24580, %r24577, 8, 8;
	cvt.u16.u32 	%rs12920, %r24580;
	bfe.u32 	%r24581, %r24577, 16, 8;
	cvt.u16.u32 	%rs12919, %r24581;
	bfe.u32 	%r24582, %r24577, 24, 8;
	cvt.u16.u32 	%rs12918, %r24582;
	bfe.u32 	%r24583, %r24578, 0, 8;
	cvt.u16.u32 	%rs12917, %r24583;
	bfe.u32 	%r24584, %r24578, 8, 8;
	cvt.u16.u32 	%rs12916, %r24584;
	bfe.u32 	%r24585, %r24578, 16, 8;
	cvt.u16.u32 	%rs12915, %r24585;
	bfe.u32 	%r24586, %r24578, 24, 8;
	cvt.u16.u32 	%rs12914, %r24586;
	ld.local.v2.b32 	{%r24587, %r24588}, [%rd3+176];
	bfe.u32 	%r24589, %r24587, 0, 8;
	cvt.u16.u32 	%rs12913, %r24589;
	bfe.u32 	%r24590, %r24587, 8, 8;
	cvt.u16.u32 	%rs12912, %r24590;
	bfe.u32 	%r24591, %r24587, 16, 8;
	cvt.u16.u32 	%rs12911, %r24591;
	bfe.u32 	%r24592, %r24587, 24, 8;
	cvt.u16.u32 	%rs12910, %r24592;
	bfe.u32 	%r24593, %r24588, 0, 8;
	cvt.u16.u32 	%rs12909, %r24593;
	bfe.u32 	%r24594, %r24588, 8, 8;
	cvt.u16.u32 	%rs12908, %r24594;
	bfe.u32 	%r24595, %r24588, 16, 8;
	cvt.u16.u32 	%rs12907, %r24595;
	bfe.u32 	%r24596, %r24588, 24, 8;
	cvt.u16.u32 	%rs12906, %r24596;
	ld.local.v2.b32 	{%r24597, %r24598}, [%rd3+184];
	bfe.u32 	%r24599, %r24597, 0, 8;
	cvt.u16.u32 	%rs12905, %r24599;
	bfe.u32 	%r24600, %r24597, 8, 8;
	cvt.u16.u32 	%rs12904, %r24600;
	bfe.u32 	%r24601, %r24597, 16, 8;
	cvt.u16.u32 	%rs12903, %r24601;
	bfe.u32 	%r24602, %r24597, 24, 8;
	cvt.u16.u32 	%rs12902, %r24602;
	bfe.u32 	%r24603, %r24598, 0, 8;
	cvt.u16.u32 	%rs12901, %r24603;
	bfe.u32 	%r24604, %r24598, 8, 8;
	cvt.u16.u32 	%rs12900, %r24604;
	bfe.u32 	%r24605, %r24598, 16, 8;
	cvt.u16.u32 	%rs12899, %r24605;
	bfe.u32 	%r24606, %r24598, 24, 8;
	cvt.u16.u32 	%rs12898, %r24606;
	ld.local.v2.b32 	{%r24607, %r24608}, [%rd3+192];
	bfe.u32 	%r24609, %r24607, 0, 8;
	cvt.u16.u32 	%rs12897, %r24609;
	bfe.u32 	%r24610, %r24607, 8, 8;
	cvt.u16.u32 	%rs12896, %r24610;
	bfe.u32 	%r24611, %r24607, 16, 8;
	cvt.u16.u32 	%rs12895, %r24611;
	bfe.u32 	%r24612, %r24607, 24, 8;
	cvt.u16.u32 	%rs12894, %r24612;
	bfe.u32 	%r24613, %r24608, 0, 8;
	cvt.u16.u32 	%rs12893, %r24613;
	bfe.u32 	%r24614, %r24608, 8, 8;
	cvt.u16.u32 	%rs12892, %r24614;
	bfe.u32 	%r24615, %r24608, 16, 8;
	cvt.u16.u32 	%rs12891, %r24615;
	bfe.u32 	%r24616, %r24608, 24, 8;
	cvt.u16.u32 	%rs12890, %r24616;
	ld.local.v2.b32 	{%r24617, %r24618}, [%rd3+200];
	bfe.u32 	%r24619, %r24617, 0, 8;
	cvt.u16.u32 	%rs12889, %r24619;
	bfe.u32 	%r24620, %r24617, 8, 8;
	cvt.u16.u32 	%rs12888, %r24620;
	bfe.u32 	%r24621, %r24617, 16, 8;
	cvt.u16.u32 	%rs12887, %r24621;
	bfe.u32 	%r24622, %r24617, 24, 8;
	cvt.u16.u32 	%rs12886, %r24622;
	bfe.u32 	%r24623, %r24618, 0, 8;
	cvt.u16.u32 	%rs12885, %r24623;
	bfe.u32 	%r24624, %r24618, 8, 8;
	cvt.u16.u32 	%rs12884, %r24624;
	bfe.u32 	%r24625, %r24618, 16, 8;
	cvt.u16.u32 	%rs12883, %r24625;
	bfe.u32 	%r24626, %r24618, 24, 8;
	cvt.u16.u32 	%rs12882, %r24626;
	ld.local.v2.b32 	{%r24627, %r24628}, [%rd3+208];
	bfe.u32 	%r24629, %r24627, 0, 8;
	cvt.u16.u32 	%rs12881, %r24629;
	bfe.u32 	%r24630, %r24627, 8, 8;
	cvt.u16.u32 	%rs12880, %r24630;
	bfe.u32 	%r24631, %r24627, 16, 8;
	cvt.u16.u32 	%rs12879, %r24631;
	bfe.u32 	%r24632, %r24627, 24, 8;
	cvt.u16.u32 	%rs12878, %r24632;
	bfe.u32 	%r24633, %r24628, 0, 8;
	cvt.u16.u32 	%rs12877, %r24633;
	bfe.u32 	%r24634, %r24628, 8, 8;
	cvt.u16.u32 	%rs12876, %r24634;
	bfe.u32 	%r24635, %r24628, 16, 8;
	cvt.u16.u32 	%rs12875, %r24635;
	bfe.u32 	%r24636, %r24628, 24, 8;
	cvt.u16.u32 	%rs12874, %r24636;
	ld.local.v2.b32 	{%r24637, %r24638}, [%rd3+216];
	bfe.u32 	%r24639, %r24637, 0, 8;
	cvt.u16.u32 	%rs12873, %r24639;
	bfe.u32 	%r24640, %r24637, 8, 8;
	cvt.u16.u32 	%rs12872, %r24640;
	bfe.u32 	%r24641, %r24637, 16, 8;
	cvt.u16.u32 	%rs12871, %r24641;
	bfe.u32 	%r24642, %r24637, 24, 8;
	cvt.u16.u32 	%rs12870, %r24642;
	bfe.u32 	%r24643, %r24638, 0, 8;
	cvt.u16.u32 	%rs12869, %r24643;
	bfe.u32 	%r24644, %r24638, 8, 8;
	cvt.u16.u32 	%rs12868, %r24644;
	bfe.u32 	%r24645, %r24638, 16, 8;
	cvt.u16.u32 	%rs12867, %r24645;
	bfe.u32 	%r24646, %r24638, 24, 8;
	cvt.u16.u32 	%rs12866, %r24646;
	ld.local.v2.b32 	{%r24647, %r24648}, [%rd3+224];
	bfe.u32 	%r24649, %r24647, 0, 8;
	cvt.u16.u32 	%rs12865, %r24649;
	bfe.u32 	%r24650, %r24647, 8, 8;
	cvt.u16.u32 	%rs12864, %r24650;
	bfe.u32 	%r24651, %r24647, 16, 8;
	cvt.u16.u32 	%rs12863, %r24651;
	bfe.u32 	%r24652, %r24647, 24, 8;
	cvt.u16.u32 	%rs12862, %r24652;
	bfe.u32 	%r24653, %r24648, 0, 8;
	cvt.u16.u32 	%rs12861, %r24653;
	bfe.u32 	%r24654, %r24648, 8, 8;
	cvt.u16.u32 	%rs12860, %r24654;
	bfe.u32 	%r24655, %r24648, 16, 8;
	cvt.u16.u32 	%rs12859, %r24655;
	bfe.u32 	%r24656, %r24648, 24, 8;
	cvt.u16.u32 	%rs12858, %r24656;
	ld.local.v2.b32 	{%r24657, %r24658}, [%rd3+232];
	bfe.u32 	%r24659, %r24657, 0, 8;
	cvt.u16.u32 	%rs12857, %r24659;
	bfe.u32 	%r24660, %r24657, 8, 8;
	cvt.u16.u32 	%rs12856, %r24660;
	bfe.u32 	%r24661, %r24657, 16, 8;
	cvt.u16.u32 	%rs12855, %r24661;
	bfe.u32 	%r24662, %r24657, 24, 8;
	cvt.u16.u32 	%rs12854, %r24662;
	bfe.u32 	%r24663, %r24658, 0, 8;
	cvt.u16.u32 	%rs12853, %r24663;
	bfe.u32 	%r24664, %r24658, 8, 8;
	cvt.u16.u32 	%rs12852, %r24664;
	bfe.u32 	%r24665, %r24658, 16, 8;
	cvt.u16.u32 	%rs12851, %r24665;
	bfe.u32 	%r24666, %r24658, 24, 8;
	cvt.u16.u32 	%rs12850, %r24666;
	ld.local.v2.b32 	{%r24667, %r24668}, [%rd3+240];
	bfe.u32 	%r24669, %r24667, 0, 8;
	cvt.u16.u32 	%rs12849, %r24669;
	bfe.u32 	%r24670, %r24667, 8, 8;
	cvt.u16.u32 	%rs12848, %r24670;
	bfe.u32 	%r24671, %r24667, 16, 8;
	cvt.u16.u32 	%rs12847, %r24671;
	bfe.u32 	%r24672, %r24667, 24, 8;
	cvt.u16.u32 	%rs12846, %r24672;
	bfe.u32 	%r24673, %r24668, 0, 8;
	cvt.u16.u32 	%rs12845, %r24673;
	bfe.u32 	%r24674, %r24668, 8, 8;
	cvt.u16.u32 	%rs12844, %r24674;
	bfe.u32 	%r24675, %r24668, 16, 8;
	cvt.u16.u32 	%rs12843, %r24675;
	bfe.u32 	%r24676, %r24668, 24, 8;
	cvt.u16.u32 	%rs12842, %r24676;
	ld.local.v2.b32 	{%r24677, %r24678}, [%rd3+248];
	bfe.u32 	%r24679, %r24677, 0, 8;
	cvt.u16.u32 	%rs12841, %r24679;
	bfe.u32 	%r24680, %r24677, 8, 8;
	cvt.u16.u32 	%rs12840, %r24680;
	bfe.u32 	%r24681, %r24677, 16, 8;
	cvt.u16.u32 	%rs12839, %r24681;
	bfe.u32 	%r24682, %r24677, 24, 8;
	cvt.u16.u32 	%rs12838, %r24682;
	bfe.u32 	%r24683, %r24678, 0, 8;
	cvt.u16.u32 	%rs12837, %r24683;
	bfe.u32 	%r24684, %r24678, 8, 8;
	cvt.u16.u32 	%rs12836, %r24684;
	bfe.u32 	%r24685, %r24678, 16, 8;
	cvt.u16.u32 	%rs12835, %r24685;
	bfe.u32 	%r24686, %r24678, 24, 8;
	cvt.u16.u32 	%rs12834, %r24686;
	ld.local.v2.b32 	{%r24687, %r24688}, [%rd3+256];
	bfe.u32 	%r24689, %r24687, 0, 8;
	cvt.u16.u32 	%rs12833, %r24689;
	bfe.u32 	%r24690, %r24687, 8, 8;
	cvt.u16.u32 	%rs12832, %r24690;
	bfe.u32 	%r24691, %r24687, 16, 8;
	cvt.u16.u32 	%rs12831, %r24691;
	bfe.u32 	%r24692, %r24687, 24, 8;
	cvt.u16.u32 	%rs12830, %r24692;
	bfe.u32 	%r24693, %r24688, 0, 8;
	cvt.u16.u32 	%rs12829, %r24693;
	bfe.u32 	%r24694, %r24688, 8, 8;
	cvt.u16.u32 	%rs12828, %r24694;
	bfe.u32 	%r24695, %r24688, 16, 8;
	cvt.u16.u32 	%rs12827, %r24695;
	bfe.u32 	%r24696, %r24688, 24, 8;
	cvt.u16.u32 	%rs12826, %r24696;
	ld.local.v2.b32 	{%r24697, %r24698}, [%rd3+264];
	bfe.u32 	%r24699, %r24697, 0, 8;
	cvt.u16.u32 	%rs12825, %r24699;
	bfe.u32 	%r24700, %r24697, 8, 8;
	cvt.u16.u32 	%rs12824, %r24700;
	bfe.u32 	%r24701, %r24697, 16, 8;
	cvt.u16.u32 	%rs12823, %r24701;
	bfe.u32 	%r24702, %r24697, 24, 8;
	cvt.u16.u32 	%rs12822, %r24702;
	bfe.u32 	%r24703, %r24698, 0, 8;
	cvt.u16.u32 	%rs12821, %r24703;
	bfe.u32 	%r24704, %r24698, 8, 8;
	cvt.u16.u32 	%rs12820, %r24704;
	bfe.u32 	%r24705, %r24698, 16, 8;
	cvt.u16.u32 	%rs12819, %r24705;
	bfe.u32 	%r24706, %r24698, 24, 8;
	cvt.u16.u32 	%rs12818, %r24706;
$L__BB3_66:
	ld.param.u32 	%r27813, [_ZN3cub18CUB_300001_SM_10006detail6reduce28DeviceReduceSingleTileKernelINS2_10policy_hubI4Itemj13Addition_funcE10Policy1000EPS5_S9_iS6_S5_S5_N4cuda3std3__410__identityEEEvT0_T1_T2_T3_T4_T6__param_2];
	setp.lt.s32 	%p93, %r27813, 97;
	@%p93 bra 	$L__BB3_73;
	ld.shared.v2.b32 	{%r24708, %r24709}, [_ZZN3cub18CUB_300001_SM_10006detail6reduce28DeviceReduceSingleTileKernelINS2_10policy_hubI4Itemj13Addition_funcE10Policy1000EPS5_S9_iS6_S5_S5_N4cuda3std3__410__identityEEEvT0_T1_T2_T3_T4_T6_E12temp_storage+1088];
	ld.shared.v2.b32 	{%r24710, %r24711}, [_ZZN3cub18CUB_300001_SM_10006detail6reduce28DeviceReduceSingleTileKernelINS2_10policy_hubI4Itemj13Addition_funcE10Policy1000EPS5_S9_iS6_S5_S5_N4cuda3std3__410__identityEEEvT0_T1_T2_T3_T4_T6_E12temp_storage+1080];
	ld.shared.v2.b32 	{%r24712, %r24713}, [_ZZN3cub18CUB_300001_SM_10006detail6reduce28DeviceReduceSingleTileKernelINS2_10policy_hubI4Itemj13Addition_funcE10Policy1000EPS5_S9_iS6_S5_S5_N4cuda3std3__410__identityEEEvT0_T1_T2_T3_T4_T6_E12temp_storage+1072];
	ld.shared.v2.b32 	{%r24714, %r24715}, [_ZZN3cub18CUB_300001_SM_10006detail6reduce28DeviceReduceSingleTileKernelINS2_10policy_hubI4Itemj13Addition_funcE10Policy1000EPS5_S9_iS6_S5_S5_N4cuda3std3__410__identityEEEvT0_T1_T2_T3_T4_T6_E12temp_storage+1064];
	ld.shared.v2.b32 	{%r24716, %r24717}, [_ZZN3cub18CUB_300001_SM_10006detail6reduce28DeviceReduceSingleTileKernelINS2_10policy_hubI4Itemj13Addition_funcE10Policy1000EPS5_S9_iS6_S5_S5_N4cuda3std3__410__identityEEEvT0_T1_T2_T3_T4_T6_E12temp_storage+1056];
	ld.shared.v2.b32 	{%r24718, %r24719}, [_ZZN3cub18CUB_300001_SM_10006detail6reduce28DeviceReduceSingleTileKernelINS2_10policy_hubI4Itemj13Addition_funcE10Policy1000EPS5_S9_iS6_S5_S5_N4cuda3std3__410__identityEEEvT0_T1_T2_T3_T4_T6_E12temp_storage+1048];
	ld.shared.v2.b32 	{%r24720, %r24721}, [_ZZN3cub18CUB_300001_SM_10006detail6reduce28DeviceReduceSingleTileKernelINS2_10policy_hubI4Itemj13Addition_funcE10Policy1000EPS5_S9_iS6_S5_S5_N4cuda3std3__410__identityEEEvT0_T1_T2_T3_T4_T6_E12temp_storage+1040];
	ld.shared.v2.b32 	{%r24722, %r24723}, [_ZZN3cub18CUB_300001_SM_10006detail6reduce28DeviceReduceSingleTileKernelINS2_10policy_hubI4Itemj13Addition_funcE10Policy1000EPS5_S9_iS6_S5_S5_N4cuda3std3__410__identityEEEvT0_T1_T2_T3_T4_T6_E12temp_storage+1032];
	ld.shared.v2.b32 	{%r24724, %r24725}, [_ZZN3cub18CUB_300001_SM_10006detail6reduce28DeviceReduceSingleTileKernelINS2_10policy_hubI4Itemj13Addition_funcE10Policy1000EPS5_S9_iS6_S5_S5_N4cuda3std3__410__identityEEEvT0_T1_T2_T3_T4_T6_E12temp_storage+1024];
	ld.shared.v2.b32 	{%r24726, %r24727}, [_ZZN3cub18CUB_300001_SM_10006detail6reduce28DeviceReduceSingleTileKernelINS2_10policy_hubI4Itemj13Addition_funcE10Policy1000EPS5_S9_iS6_S5_S5_N4cuda3std3__410__identityEEEvT0_T1_T2_T3_T4_T6_E12temp_storage+1016];
	ld.shared.v2.b32 	{%r24728, %r24729}, [_ZZN3cub18CUB_300001_SM_10006detail6reduce28DeviceReduceSingleTileKernelINS2_10policy_hubI4Itemj13Addition_funcE10Policy1000EPS5_S9_iS6_S5_S5_N4cuda3std3__410__identityEEEvT0_T1_T2_T3_T4_T6_E12temp_storage+1008];
	ld.shared.v2.b32 	{%r24730, %r24731}, [_ZZN3cub18CUB_300001_SM_10006detail6reduce28DeviceReduceSingleTileKernelINS2_10policy_hubI4Itemj13Addition_funcE10Policy1000EPS5_S9_iS6_S5_S5_N4cuda3std3__410__identityEEEvT0_T1_T2_T3_T4_T6_E12temp_storage+1000];
	ld.shared.v2.b32 	{%r24732, %r24733}, [_ZZN3cub18CUB_300001_SM_10006detail6reduce28DeviceReduceSingleTileKernelINS2_10policy_hubI4Itemj13Addition_funcE10Policy1000EPS5_S9_iS6_S5_S5_N4cuda3std3__410__identityEEEvT0_T1_T2_T3_T4_T6_E12temp_storage+992];
	ld.shared.v2.b32 	{%r24734, %r24735}, [_ZZN3cub18CUB_300001_SM_10006detail6reduce28DeviceReduceSingleTileKernelINS2_10policy_hubI4Itemj13Addition_funcE10Policy1000EPS5_S9_iS6_S5_S5_N4cuda3std3__410__identityEEEvT0_T1_T2_T3_T4_T6_E12temp_storage+984];
	ld.shared.v2.b32 	{%r24736, %r24737}, [_ZZN3cub18CUB_300001_SM_10006detail6reduce28DeviceReduceSingleTileKernelINS2_10policy_hubI4Itemj13Addition_funcE10Policy1000EPS5_S9_iS6_S5_S5_N4cuda3std3__410__identityEEEvT0_T1_T2_T3_T4_T6_E12temp_storage+976];
	ld.shared.v2.b32 	{%r24738, %r24739}, [_ZZN3cub18CUB_300001_SM_10006detail6reduce28DeviceReduceSingleTileKernelINS2_10policy_hubI4Itemj13Addition_funcE10Policy1000EPS5_S9_iS6_S5_S5_N4cuda3std3__410__identityEEEvT0_T1_T2_T3_T4_T6_E12temp_storage+968];
	ld.shared.v2.b32 	{%r24740, %r24741}, [_ZZN3cub18CUB_300001_SM_10006detail6reduce28DeviceReduceSingleTileKernelINS2_10policy_hubI4Itemj13Addition_funcE10Policy1000EPS5_S9_iS6_S5_S5_N4cuda3std3__410__identityEEEvT0_T1_T2_T3_T4_T6_E12temp_storage+960];
	ld.shared.v2.b32 	{%r24742, %r24743}, [_ZZN3cub18CUB_300001_SM_10006detail6reduce28DeviceReduceSingleTileKernelINS2_10policy_hubI4Itemj13Addition_funcE10Policy1000EPS5_S9_iS6_S5_S5_N4cuda3std3__410__identityEEEvT0_T1_T2_T3_T4_T6_E12temp_storage+952];
	ld.shared.v2.b32 	{%r24744, %r24745}, [_ZZN3cub18CUB_300001_SM_10006detail6reduce28DeviceReduceSingleTileKernelINS2_10policy_hubI4Itemj13Addition_funcE10Policy1000EPS5_S9_iS6_S5_S5_N4cuda3std3__410__identityEEEvT0_T1_T2_T3_T4_T6_E12temp_storage+944];
	ld.shared.v2.b32 	{%r24746, %r24747}, [_ZZN3cub18CUB_300001_SM_10006detail6reduce28DeviceReduceSingleTileKernelINS2_10policy_hubI4Itemj13Addition_funcE10Policy1000EPS5_S9_iS6_S5_S5_N4cuda3std3__410__identityEEEvT0_T1_T2_T3_T4_T6_E12temp_storage+936];
	ld.shared.v2.b32 	{%r24748, %r24749}, [_ZZN3cub18CUB_300001_SM_10006detail6reduce28DeviceReduceSingleTileKernelINS2_10policy_hubI4Itemj13Addition_funcE10Policy1000EPS5_S9_iS6_S5_S5_N4cuda3std3__410__identityEEEvT0_T1_T2_T3_T4_T6_E12temp_storage+928];
	ld.shared.v2.b32 	{%r24750, %r24751}, [_ZZN3cub18CUB_300001_SM_10006detail6reduce28DeviceReduceSingleTileKernelINS2_10policy_hubI4Itemj13Addition_funcE10Policy1000EPS5_S9_iS6_S5_S5_N4cuda3std3__410__identityEEEvT0_T1_T2_T3_T4_T6_E12temp_storage+920];
	ld.shared.v2.b32 	{%r24752, %r24753}, [_ZZN3cub18CUB_300001_SM_10006detail6reduce28DeviceReduceSingleTileKernelINS2_10policy_hubI4Itemj13Addition_funcE10Policy1000EPS5_S9_iS6_S5_S5_N4cuda3std3__410__identityEEEvT0_T1_T2_T3_T4_T6_E12temp_storage+912];
	ld.shared.v2.b32 	{%r24754, %r24755}, [_ZZN3cub18CUB_300001_SM_10006detail6reduce28DeviceReduceSingleTileKernelINS2_10policy_hubI4Itemj13Addition_funcE10Policy1000EPS5_S9_iS6_S5_S5_N4cuda3std3__410__identityEEEvT0_T1_T2_T3_T4_T6_E12temp_storage+904];
	ld.shared.v2.b32 	{%r24756, %r24757}, [_ZZN3cub18CUB_300001_SM_10006detail6reduce28DeviceReduceSingleTileKernelINS2_10policy_hubI4Itemj13Addition_funcE10Policy1000EPS5_S9_iS6_S5_S5_N4cuda3std3__410__identityEEEvT0_T1_T2_T3_T4_T6_E12temp_storage+896];
	ld.shared.v2.b32 	{%r24758, %r24759}, [_ZZN3cub18CUB_300001_SM_10006detail6reduce28DeviceReduceSingleTileKernelINS2_10policy_hubI4Itemj13Addition_funcE10Policy1000EPS5_S9_iS6_S5_S5_N4cuda3std3__410__identityEEEvT0_T1_T2_T3_T4_T6_E12temp_storage+888];
	ld.shared.v2.b32 	{%r24760, %r24761}, [_ZZN3cub18CUB_300001_SM_10006detail6reduce28DeviceReduceSingleTileKernelINS2_10policy_hubI4Itemj13Addition_funcE10Policy1000EPS5_S9_iS6_S5_S5_N4cuda3std3__410__identityEEEvT0_T1_T2_T3_T4_T6_E12temp_storage+880];
	ld.shared.v2.b32 	{%r24762, %r24763}, [_ZZN3cub18CUB_300001_SM_10006detail6reduce28DeviceReduceSingleTileKernelINS2_10policy_hubI4Itemj13Addition_funcE10Policy1000EPS5_S9_iS6_S5_S5_N4cuda3std3__410__identityEEEvT0_T1_T2_T3_T4_T6_E12temp_storage+872];
	ld.shared.v2.b32 	{%r24764, %r24765}, [_ZZN3cub18CUB_300001_SM_10006detail6reduce28DeviceReduceSingleTileKernelINS2_10policy_hubI4Itemj13Addition_funcE10Policy1000EPS5_S9_iS6_S5_S5_N4cuda3std3__410__identityEEEvT0_T1_T2_T3_T4_T6_E12temp_storage+864];
	ld.shared.v2.b32 	{%r24766, %r24767}, [_ZZN3cub18CUB_300001_SM_10006detail6reduce28DeviceReduceSingleTileKernelINS2_10policy_hubI4Itemj13Addition_funcE10Policy1000EPS5_S9_iS6_S5_S5_N4cuda3std3__410__identityEEEvT0_T1_T2_T3_T4_T6_E12temp_storage+856];
	ld.shared.v2.b32 	{%r24768, %r24769}, [_ZZN3cub18CUB_300001_SM_10006detail6reduce28DeviceReduceSingleTileKernelINS2_10policy_hubI4Itemj13Addition_funcE10Policy1000EPS5_S9_iS6_S5_S5_N4cuda3std3__410__identityEEEvT0_T1_T2_T3_T4_T6_E12temp_storage+848];
	ld.shared.v2.b32 	{%r24770, %r24771}, [_ZZN3cub18CUB_300001_SM_10006detail6reduce28DeviceReduceSingleTileKernelINS2_10policy_hubI4Itemj13Addition_funcE10Policy1000EPS5_S9_iS6_S5_S5_N4cuda3std3__410__identityEEEvT0_T1_T2_T3_T4_T6_E12temp_storage+840];
	bfe.u32 	%r24772, %r24770, 0, 8;
	cvt.u16.u32 	%rs14873, %r24772;
	ld.shared.f64 	%fd27, [_ZZN3cub18CUB_300001_SM_10006detail6reduce28DeviceReduceSingleTileKernelINS2_10policy_hubI4Itemj13Addition_funcE10Policy1000EPS5_S9_iS6_S5_S5_N4cuda3std3__410__identityEEEvT0_T1_T2_T3_T4_T6_E12temp_storage+832];
	ld.shared.u32 	%r422, [_ZZN3cub18CUB_300001_SM_10006detail6reduce28DeviceReduceSingleTileKernelINS2_10policy_hubI4Itemj13Addition_funcE10Policy1000EPS5_S9_iS6_S5_S5_N4cuda3std3__410__identityEEEvT0_T1_T2_T3_T4_T6_E12temp_storage+824];
	st.local.u32 	[%rd4], %r422;
	st.local.f64 	[%rd4+8], %fd27;
	st.local.v2.b32 	[%rd4+16], {%r24770, %r24771};
	st.local.v2.b32 	[%rd4+24], {%r24768, %r24769};
	st.local.v2.b32 	[%rd4+32], {%r24766, %r24767};
	st.local.v2.b32 	[%rd4+40], {%r24764, %r24765};
	st.local.v2.b32 	[%rd4+48], {%r24762, %r24763};
	st.local.v2.b32 	[%rd4+56], {%r24760, %r24761};
	st.local.v2.b32 	[%rd4+64], {%r24758, %r24759};
	st.local.v2.b32 	[%rd4+72], {%r24756, %r24757};
	st.local.v2.b32 	[%rd4+80], {%r24754, %r24755};
	st.local.v2.b32 	[%rd4+88], {%r24752, %r24753};
	st.local.v2.b32 	[%rd4+96], {%r24750, %r24751};
	st.local.v2.b32 	[%rd4+104], {%r24748, %r24749};
	st.local.v2.b32 	[%rd4+112], {%r24746, %r24747};
	st.local.v2.b32 	[%rd4+120], {%r24744, %r24745};
	st.local.v2.b32 	[%rd4+128], {%r24742, %r24743};
	st.local.v2.b32 	[%rd4+136], {%r24740, %r24741};
	st.local.v2.b32 	[%rd4+144], {%r24738, %r24739};
	st.local.v2.b32 	[%rd4+152], {%r24736, %r24737};
	st.local.v2.b32 	[%rd4+160], {%r24734, %r24735};
	st.local.v2.b32 	[%rd4+168], {%r24732, %r24733};
	st.local.v2.b32 	[%rd4+176], {%r24730, %r24731};
	st.local.v2.b32 	[%rd4+184], {%r24728, %r24729};
	st.local.v2.b32 	[%rd4+192], {%r24726, %r24727};
	st.local.v2.b32 	[%rd4+200], {%r24724, %r24725};
	st.local.v2.b32 	[%rd4+208], {%r24722, %r24723};
	st.local.v2.b32 	[%rd4+216], {%r24720, %r24721};
	st.local.v2.b32 	[%rd4+224], {%r24718, %r24719};
	st.local.v2.b32 	[%rd4+232], {%r24716, %r24717};
	st.local.v2.b32 	[%rd4+240], {%r24714, %r24715};
	st.local.v2.b32 	[%rd4+248], {%r24712, %r24713};
	st.local.v2.b32 	[%rd4+256], {%r24710, %r24711};
	st.local.v2.b32 	[%rd4+264], {%r24708, %r24709};
	st.local.u32 	[%rd3], %r27825;
	st.local.f64 	[%rd3+8], %fd78;
	cvt.u32.u16 	%r24773, %rs13066;
	cvt.u32.u16 	%r24774, %rs13067;
	prmt.b32 	%r24775, %r24774, %r24773, 0x3340U;
	cvt.u32.u16 	%r24776, %rs13068;
	cvt.u32.u16 	%r24777, %rs13069;
	prmt.b32 	%r24778, %r24777, %r24776, 0x3340U;
	prmt.b32 	%r24779, %r24778, %r24775, 0x5410U;
	cvt.u32.u16 	%r24780, %rs13070;
	cvt.u32.u16 	%r24781, %rs13071;
	prmt.b32 	%r24782, %r24781, %r24780, 0x3340U;
	cvt.u32.u16 	%r24783, %rs13072;
	cvt.u32.u16 	%r24784, %rs13073;
	prmt.b32 	%r24785, %r24784, %r24783, 0x3340U;
	prmt.b32 	%r24786, %r24785, %r24782, 0x5410U;
	st.local.v2.b32 	[%rd3+16], {%r24786, %r24779};
	cvt.u32.u16 	%r24787, %rs13058;
	cvt.u32.u16 	%r24788, %rs13059;
	prmt.b32 	%r24789, %r24788, %r24787, 0x3340U;
	cvt.u32.u16 	%r24790, %rs13060;
	cvt.u32.u16 	%r24791, %rs13061;
	prmt.b32 	%r24792, %r24791, %r24790, 0x3340U;
	prmt.b32 	%r24793, %r24792, %r24789, 0x5410U;
	cvt.u32.u16 	%r24794, %rs13062;
	cvt.u32.u16 	%r24795, %rs13063;
	prmt.b32 	%r24796, %r24795, %r24794, 0x3340U;
	cvt.u32.u16 	%r24797, %rs13064;
	cvt.u32.u16 	%r24798, %rs13065;
	prmt.b32 	%r24799, %r24798, %r24797, 0x3340U;
	prmt.b32 	%r24800, %r24799, %r24796, 0x5410U;
	st.local.v2.b32 	[%rd3+24], {%r24800, %r24793};
	cvt.u32.u16 	%r24801, %rs13050;
	cvt.u32.u16 	%r24802, %rs13051;
	prmt.b32 	%r24803, %r24802, %r24801, 0x3340U;
	cvt.u32.u16 	%r24804, %rs13052;
	cvt.u32.u16 	%r24805, %rs13053;
	prmt.b32 	%r24806, %r24805, %r24804, 0x3340U;
	prmt.b32 	%r24807, %r24806, %r24803, 0x5410U;
	cvt.u32.u16 	%r24808, %rs13054;
	cvt.u32.u16 	%r24809, %rs13055;
	prmt.b32 	%r24810, %r24809, %r24808, 0x3340U;
	cvt.u32.u16 	%r24811, %rs13056;
	cvt.u32.u16 	%r24812, %rs13057;
	prmt.b32 	%r24813, %r24812, %r24811, 0x3340U;
	prmt.b32 	%r24814, %r24813, %r24810, 0x5410U;
	st.local.v2.b32 	[%rd3+32], {%r24814, %r24807};
	cvt.u32.u16 	%r24815, %rs13042;
	cvt.u32.u16 	%r24816, %rs13043;
	prmt.b32 	%r24817, %r24816, %r24815, 0x3340U;
	cvt.u32.u16 	%r24818, %rs13044;
	cvt.u32.u16 	%r24819, %rs13045;
	prmt.b32 	%r24820, %r24819, %r24818, 0x3340U;
	prmt.b32 	%r24821, %r24820, %r24817, 0x5410U;
	cvt.u32.u16 	%r24822, %rs13046;
	cvt.u32.u16 	%r24823, %rs13047;
	prmt.b32 	%r24824, %r24823, %r24822, 0x3340U;
	cvt.u32.u16 	%r24825, %rs13048;
	cvt.u32.u16 	%r24826, %rs13049;
	prmt.b32 	%r24827, %r24826, %r24825, 0x3340U;
	prmt.b32 	%r24828, %r24827, %r24824, 0x5410U;
	st.local.v2.b32 	[%rd3+40], {%r24828, %r24821};
	cvt.u32.u16 	%r24829, %rs13034;
	cvt.u32.u16 	%r24830, %rs13035;
	prmt.b32 	%r24831, %r24830, %r24829, 0x3340U;
	cvt.u32.u16 	%r24832, %rs13036;
	cvt.u32.u16 	%r24833, %rs13037;
	prmt.b32 	%r24834, %r24833, %r24832, 0x3340U;
	prmt.b32 	%r24835, %r24834, %r24831, 0x5410U;
	cvt.u32.u16 	%r24836, %rs13038;
	cvt.u32.u16 	%r24837, %rs13039;
	prmt.b32 	%r24838, %r24837, %r24836, 0x3340U;
	cvt.u32.u16 	%r24839, %rs13040;
	cvt.u32.u16 	%r24840, %rs13041;
	prmt.b32 	%r24841, %r24840, %r24839, 0x3340U;
	prmt.b32 	%r24842, %r24841, %r24838, 0x5410U;
	st.local.v2.b32 	[%rd3+48], {%r24842, %r24835};
	cvt.u32.u16 	%r24843, %rs13026;
	cvt.u32.u16 	%r24844, %rs13027;
	prmt.b32 	%r24845, %r24844, %r24843, 0x3340U;
	cvt.u32.u16 	%r24846, %rs13028;
	cvt.u32.u16 	%r24847, %rs13029;
	prmt.b32 	%r24848, %r24847, %r24846, 0x3340U;
	prmt.b32 	%r24849, %r24848, %r24845, 0x5410U;
	cvt.u32.u16 	%r24850, %rs13030;
	cvt.u32.u16 	%r24851, %rs13031;
	prmt.b32 	%r24852, %r24851, %r24850, 0x3340U;
	cvt.u32.u16 	%r24853, %rs13032;
	cvt.u32.u16 	%r24854, %rs13033;
	prmt.b32 	%r24855, %r24854, %r24853, 0x3340U;
	prmt.b32 	%r24856, %r24855, %r24852, 0x5410U;
	st.local.v2.b32 	[%rd3+56], {%r24856, %r24849};
	cvt.u32.u16 	%r24857, %rs13018;
	cvt.u32.u16 	%r24858, %rs13019;
	prmt.b32 	%r24859, %r24858, %r24857, 0x3340U;
	cvt.u32.u16 	%r24860, %rs13020;
	cvt.u32.u16 	%r24861, %rs13021;
	prmt.b32 	%r24862, %r24861, %r24860, 0x3340U;
	prmt.b32 	%r24863, %r24862, %r24859, 0x5410U;
	cvt.u32.u16 	%r24864, %rs13022;
	cvt.u32.u16 	%r24865, %rs13023;
	prmt.b32 	%r24866, %r24865, %r24864, 0x3340U;
	cvt.u32.u16 	%r24867, %rs13024;
	cvt.u32.u16 	%r24868, %rs13025;
	prmt.b32 	%r24869, %r24868, %r24867, 0x3340U;
	prmt.b32 	%r24870, %r24869, %r24866, 0x5410U;
	st.local.v2.b32 	[%rd3+64], {%r24870, %r24863};
	cvt.u32.u16 	%r24871, %rs13010;
	cvt.u32.u16 	%r24872, %rs13011;
	prmt.b32 	%r24873, %r24872, %r24871, 0x3340U;
	cvt.u32.u16 	%r24874, %rs13012;
	cvt.u32.u16 	%r24875, %rs13013;
	prmt.b32 	%r24876, %r24875, %r24874, 0x3340U;
	prmt.b32 	%r24877, %r24876, %r24873, 0x5410U;
	cvt.u32.u16 	%r24878, %rs13014;
	cvt.u32.u16 	%r24879, %rs13015;
	prmt.b32 	%r24880, %r24879, %r24878, 0x3340U;
	cvt.u32.u16 	%r24881, %rs13016;
	cvt.u32.u16 	%r24882, %rs13017;
	prmt.b32 	%r24883, %r24882, %r24881, 0x3340U;
	prmt.b32 	%r24884, %r24883, %r24880, 0x5410U;
	st.local.v2.b32 	[%rd3+72], {%r24884, %r24877};
	cvt.u32.u16 	%r24885, %rs13002;
	cvt.u32.u16 	%r24886, %rs13003;
	prmt.b32 	%r24887, %r24886, %r24885, 0x3340U;
	cvt.u32.u16 	%r24888, %rs13004;
	cvt.u32.u16 	%r24889, %rs13005;
	prmt.b32 	%r24890, %r24889, %r24888, 0x3340U;
	prmt.b32 	%r24891, %r24890, %r24887, 0x5410U;
	cvt.u32.u16 	%r24892, %rs13006;
	cvt.u32.u16 	%r24893, %rs13007;
	prmt.b32 	%r24894, %r24893, %r24892, 0x3340U;
	cvt.u32.u16 	%r24895, %rs13008;
	cvt.u32.u16 	%r24896, %rs13009;
	prmt.b32 	%r24897, %r24896, %r24895, 0x3340U;
	prmt.b32 	%r24898, %r24897, %r24894, 0x5410U;
	st.local.v2.b32 	[%rd3+80], {%r24898, %r24891};
	cvt.u32.u16 	%r24899, %rs12994;
	cvt.u32.u16 	%r24900, %rs12995;
	prmt.b32 	%r24901, %r24900, %r24899, 0x3340U;
	cvt.u32.u16 	%r24902, %rs12996;
	cvt.u32.u16 	%r24903, %rs12997;
	prmt.b32 	%r24904, %r24903, %r24902, 0x3340U;
	prmt.b32 	%r24905, %r24904, %r24901, 0x5410U;
	cvt.u32.u16 	%r24906, %rs12998;
	cvt.u32.u16 	%r24907, %rs12999;
	prmt.b32 	%r24908, %r24907, %r24906, 0x3340U;
	cvt.u32.u16 	%r24909, %rs13000;
	cvt.u32.u16 	%r24910, %rs13001;
	prmt.b32 	%r24911, %r24910, %r24909, 0x3340U;
	prmt.b32 	%r24912, %r24911, %r24908, 0x5410U;
	st.local.v2.b32 	[%rd3+88], {%r24912, %r24905};
	cvt.u32.u16 	%r24913, %rs12986;
	cvt.u32.u16 	%r24914, %rs12987;
	prmt.b32 	%r24915, %r24914, %r24913, 0x3340U;
	cvt.u32.u16 	%r24916, %rs12988;
	cvt.u32.u16 	%r24917, %rs12989;
	prmt.b32 	%r24918, %r24917, %r24916, 0x3340U;
	prmt.b32 	%r24919, %r24918, %r24915, 0x5410U;
	cvt.u32.u16 	%r24920, %rs12990;
	cvt.u32.u16 	%r24921, %rs12991;
	prmt.b32 	%r24922, %r24921, %r24920, 0x3340U;
	cvt.u32.u16 	%r24923, %rs12992;
	cvt.u32.u16 	%r24924, %rs12993;
	prmt.b32 	%r24925, %r24924, %r24923, 0x3340U;
	prmt.b32 	%r24926, %r24925, %r24922, 0x5410U;
	st.local.v2.b32 	[%rd3+96], {%r24926, %r24919};
	cvt.u32.u16 	%r24927, %rs12978;
	cvt.u32.u16 	%r24928, %rs12979;
	prmt.b32 	%r24929, %r24928, %r24927, 0x3340U;
	cvt.u32.u16 	%r24930, %rs12980;
	cvt.u32.u16 	%r24931, %rs12981;
	prmt.b32 	%r24932, %r24931, %r24930, 0x3340U;
	prmt.b32 	%r24933, %r24932, %r24929, 0x5410U;
	cvt.u32.u16 	%r24934, %rs12982;
	cvt.u32.u16 	%r24935, %rs12983;
	prmt.b32 	%r24936, %r24935, %r24934, 0x3340U;
	cvt.u32.u16 	%r24937, %rs12984;
	cvt.u32.u16 	%r24938, %rs12985;
	prmt.b32 	%r24939, %r24938, %r24937, 0x3340U;
	prmt.b32 	%r24940, %r24939, %r24936, 0x5410U;
	st.local.v2.b32 	[%rd3+104], {%r24940, %r24933};
	cvt.u32.u16 	%r24941, %rs12970;
	cvt.u32.u16 	%r24942, %rs12971;
	prmt.b32 	%r24943, %r24942, %r24941, 0x3340U;
	cvt.u32.u16 	%r24944, %rs12972;
	cvt.u32.u16 	%r24945, %rs12973;
	prmt.b32 	%r24946, %r24945, %r24944, 0x3340U;
	prmt.b32 	%r24947, %r24946, %r24943, 0x5410U;
	cvt.u32.u16 	%r24948, %rs12974;
	cvt.u32.u16 	%r24949, %rs12975;
	prmt.b32 	%r24950, %r24949, %r24948, 0x3340U;
	cvt.u32.u16 	%r24951, %rs12976;
	cvt.u32.u16 	%r24952, %rs12977;
	prmt.b32 	%r24953, %r24952, %r24951, 0x3340U;
	prmt.b32 	%r24954, %r24953, %r24950, 0x5410U;
	st.local.v2.b32 	[%rd3+112], {%r24954, %r24947};
	cvt.u32.u16 	%r24955, %rs12962;
	cvt.u32.u16 	%r24956, %rs12963;
	prmt.b32 	%r24957, %r24956, %r24955, 0x3340U;
	cvt.u32.u16 	%r24958, %rs12964;
	cvt.u32.u16 	%r24959, %rs12965;
	prmt.b32 	%r24960, %r24959, %r24958, 0x3340U;
	prmt.b32 	%r24961, %r24960, %r24957, 0x5410U;
	cvt.u32.u16 	%r24962, %rs12966;
	cvt.u32.u16 	%r24963, %rs12967;
	prmt.b32 	%r24964, %r24963, %r24962, 0x3340U;
	cvt.u32.u16 	%r24965, %rs12968;
	cvt.u32.u16 	%r24966, %rs12969;
	prmt.b32 	%r24967, %r24966, %r24965, 0x3340U;
	prmt.b32 	%r24968, %r24967, %r24964, 0x5410U;
	st.local.v2.b32 	[%rd3+120], {%r24968, %r24961};
	cvt.u32.u16 	%r24969, %rs12954;
	cvt.u32.u16 	%r24970, %rs12955;
	prmt.b32 	%r24971, %r24970, %r24969, 0x3340U;
	cvt.u32.u16 	%r24972, %rs12956;
	cvt.u32.u16 	%r24973, %rs12957;
	prmt.b32 	%r24974, %r24973, %r24972, 0x3340U;
	prmt.b32 	%r24975, %r24974, %r24971, 0x5410U;
	cvt.u32.u16 	%r24976, %rs12958;
	cvt.u32.u16 	%r24977, %rs12959;
	prmt.b32 	%r24978, %r24977, %r24976, 0x3340U;
	cvt.u32.u16 	%r24979, %rs12960;
	cvt.u32.u16 	%r24980, %rs12961;
	prmt.b32 	%r24981, %r24980, %r24979, 0x3340U;
	prmt.b32 	%r24982, %r24981, %r24978, 0x5410U;
	st.local.v2.b32 	[%rd3+128], {%r24982, %r24975};
	cvt.u32.u16 	%r24983, %rs12946;
	cvt.u32.u16 	%r24984, %rs12947;
	prmt.b32 	%r24985, %r24984, %r24983, 0x3340U;
	cvt.u32.u16 	%r24986, %rs12948;
	cvt.u32.u16 	%r24987, %rs12949;
	prmt.b32 	%r24988, %r24987, %r24986, 0x3340U;
	prmt.b32 	%r24989, %r24988, %r24985, 0x5410U;
	cvt.u32.u16 	%r24990, %rs12950;
	cvt.u32.u16 	%r24991, %rs12951;
	prmt.b32 	%r24992, %r24991, %r24990, 0x3340U;
	cvt.u32.u16 	%r24993, %rs12952;
	cvt.u32.u16 	%r24994, %rs12953;
	prmt.b32 	%r24995, %r24994, %r24993, 0x3340U;
	prmt.b32 	%r24996, %r24995, %r24992, 0x5410U;
	st.local.v2.b32 	[%rd3+136], {%r24996, %r24989};
	cvt.u32.u16 	%r24997, %rs12938;
	cvt.u32.u16 	%r24998, %rs12939;
	prmt.b32 	%r24999, %r24998, %r24997, 0x3340U;
	cvt.u32.u16 	%r25000, %rs12940;
	cvt.u32.u16 	%r25001, %rs12941;
	prmt.b32 	%r25002, %r25001, %r25000, 0x3340U;
	prmt.b32 	%r25003, %r25002, %r24999, 0x5410U;
	cvt.u32.u16 	%r25004, %rs12942;
	cvt.u32.u16 	%r25005, %rs12943;
	prmt.b32 	%r25006, %r25005, %r25004, 0x3340U;
	cvt.u32.u16 	%r25007, %rs12944;
	cvt.u32.u16 	%r25008, %rs12945;
	prmt.b32 	%r25009, %r25008, %r25007, 0x3340U;
	prmt.b32 	%r25010, %r25009, %r25006, 0x5410U;
	st.local.v2.b32 	[%rd3+144], {%r25010, %r25003};
	cvt.u32.u16 	%r25011, %rs12930;
	cvt.u32.u16 	%r25012, %rs12931;
	prmt.b32 	%r25013, %r25012, %r25011, 0x3340U;
	cvt.u32.u16 	%r25014, %rs12932;
	cvt.u32.u16 	%r25015, %rs12933;
	prmt.b32 	%r25016, %r25015, %r25014, 0x3340U;
	prmt.b32 	%r25017, %r25016, %r25013, 0x5410U;
	cvt.u32.u16 	%r25018, %rs12934;
	cvt.u32.u16 	%r25019, %rs12935;
	prmt.b32 	%r25020, %r25019, %r25018, 0x3340U;
	cvt.u32.u16 	%r25021, %rs12936;
	cvt.u32.u16 	%r25022, %rs12937;
	prmt.b32 	%r25023, %r25022, %r25021, 0x3340U;
	prmt.b32 	%r25024, %r25023, %r25020, 0x5410U;
	st.local.v2.b32 	[%rd3+152], {%r25024, %r25017};
	cvt.u32.u16 	%r25025, %rs12922;
	cvt.u32.u16 	%r25026, %rs12923;
	prmt.b32 	%r25027, %r25026, %r25025, 0x3340U;
	cvt.u32.u16 	%r25028, %rs12924;
	cvt.u32.u16 	%r25029, %rs12925;
	prmt.b32 	%r25030, %r25029, %r25028, 0x3340U;
	prmt.b32 	%r25031, %r25030, %r25027, 0x5410U;
	cvt.u32.u16 	%r25032, %rs12926;
	cvt.u32.u16 	%r25033, %rs12927;
	prmt.b32 	%r25034, %r25033, %r25032, 0x3340U;
	cvt.u32.u16 	%r25035, %rs12928;
	cvt.u32.u16 	%r25036, %rs12929;
	prmt.b32 	%r25037, %r25036, %r25035, 0x3340U;
	prmt.b32 	%r25038, %r25037, %r25034, 0x5410U;
	st.local.v2.b32 	[%rd3+160], {%r25038, %r25031};
	cvt.u32.u16 	%r25039, %rs12914;
	cvt.u32.u16 	%r25040, %rs12915;
	prmt.b32 	%r25041, %r25040, %r25039, 0x3340U;
	cvt.u32.u16 	%r25042, %rs12916;
	cvt.u32.u16 	%r25043, %rs12917;
	prmt.b32 	%r25044, %r25043, %r25042, 0x3340U;
	prmt.b32 	%r25045, %r25044, %r25041, 0x5410U;
	cvt.u32.u16 	%r25046, %rs12918;
	cvt.u32.u16 	%r25047, %rs12919;
	prmt.b32 	%r25048, %r25047, %r25046, 0x3340U;
	cvt.u32.u16 	%r25049, %rs12920;
	cvt.u32.u16 	%r25050, %rs12921;
	prmt.b32 	%r25051, %r25050, %r25049, 0x3340U;
	prmt.b32 	%r25052, %r25051, %r25048, 0x5410U;
	st.local.v2.b32 	[%rd3+168], {%r25052, %r25045};
	cvt.u32.u16 	%r25053, %rs12906;
	cvt.u32.u16 	%r25054, %rs12907;
	prmt.b32 	%r25055, %r25054, %r25053, 0x3340U;
	cvt.u32.u16 	%r25056, %rs12908;
	cvt.u32.u16 	%r25057, %rs12909;
	prmt.b32 	%r25058, %r25057, %r25056, 0x3340U;
	prmt.b32 	%r25059, %r25058, %r25055, 0x5410U;
	cvt.u32.u16 	%r25060, %rs12910;
	cvt.u32.u16 	%r25061, %rs12911;
	prmt.b32 	%r25062, %r25061, %r25060, 0x3340U;
	cvt.u32.u16 	%r25063, %rs12912;
	cvt.u32.u16 	%r25064, %rs12913;
	prmt.b32 	%r25065, %r25064, %r25063, 0x3340U;
	prmt.b32 	%r25066, %r25065, %r25062, 0x5410U;
	st.local.v2.b32 	[%rd3+176], {%r25066, %r25059};
	cvt.u32.u16 	%r25067, %rs12898;
	cvt.u32.u16 	%r25068, %rs12899;
	prmt.b32 	%r25069, %r25068, %r25067, 0x3340U;
	cvt.u32.u16 	%r25070, %rs12900;
	cvt.u32.u16 	%r25071, %rs12901;
	prmt.b32 	%r25072, %r25071, %r25070, 0x3340U;
	prmt.b32 	%r25073, %r25072, %r25069, 0x5410U;
	cvt.u32.u16 	%r25074, %rs12902;
	cvt.u32.u16 	%r25075, %rs12903;
	prmt.b32 	%r25076, %r25075, %r25074, 0x3340U;
	cvt.u32.u16 	%r25077, %rs12904;
	cvt.u32.u16 	%r25078, %rs12905;
	prmt.b32 	%r25079, %r25078, %r25077, 0x3340U;
	prmt.b32 	%r25080, %r25079, %r25076, 0x5410U;
	st.local.v2.b32 	[%rd3+184], {%r25080, %r25073};
	cvt.u32.u16 	%r25081, %rs12890;
	cvt.u32.u16 	%r25082, %rs12891;
	prmt.b32 	%r25083, %r25082, %r25081, 0x3340U;
	cvt.u32.u16 	%r25084, %rs12892;
	cvt.u32.u16 	%r25085, %rs12893;
	prmt.b32 	%r25086, %r25085, %r25084, 0x3340U;
	prmt.b32 	%r25087, %r25086, %r25083, 0x5410U;
	cvt.u32.u16 	%r25088, %rs12894;
	cvt.u32.u16 	%r25089, %rs12895;
	prmt.b32 	%r25090, %r25089, %r25088, 0x3340U;
	cvt.u32.u16 	%r25091, %rs12896;
	cvt.u32.u16 	%r25092, %rs12897;
	prmt.b32 	%r25093, %r25092, %r25091, 0x3340U;
	prmt.b32 	%r25094, %r25093, %r25090, 0x5410U;
	st.local.v2.b32 	[%rd3+192], {%r25094, %r25087};
	cvt.u32.u16 	%r25095, %rs12882;
	cvt.u32.u16 	%r25096, %rs12883;
	prmt.b32 	%r25097, %r25096, %r25095, 0x3340U;
	cvt.u32.u16 	%r25098, %rs12884;
	cvt.u32.u16 	%r25099, %rs12885;
	prmt.b32 	%r25100, %r25099, %r25098, 0x3340U;
	prmt.b32 	%r25101, %r25100, %r25097, 0x5410U;
	cvt.u32.u16 	%r25102, %rs12886;
	cvt.u32.u16 	%r25103, %rs12887;
	prmt.b32 	%r25104, %r25103, %r25102, 0x3340U;
	cvt.u32.u16 	%r25105, %rs12888;
	cvt.u32.u16 	%r25106, %rs12889;
	prmt.b32 	%r25107, %r25106, %r25105, 0x3340U;
	prmt.b32 	%r25108, %r25107, %r25104, 0x5410U;
	st.local.v2.b32 	[%rd3+200], {%r25108, %r25101};
	cvt.u32.u16 	%r25109, %rs12874;
	cvt.u32.u16 	%r25110, %rs12875;
	prmt.b32 	%r25111, %r25110, %r25109, 0x3340U;
	cvt.u32.u16 	%r25112, %rs12876;
	cvt.u32.u16 	%r25113, %rs12877;
	prmt.b32 	%r25114, %r25113, %r25112, 0x3340U;
	prmt.b32 	%r25115, %r25114, %r25111, 0x5410U;
	cvt.u32.u16 	%r25116, %rs12878;
	cvt.u32.u16 	%r25117, %rs12879;
	prmt.b32 	%r25118, %r25117, %r25116, 0x3340U;
	cvt.u32.u16 	%r25119, %rs12880;
	cvt.u32.u16 	%r25120, %rs12881;
	prmt.b32 	%r25121, %r25120, %r25119, 0x3340U;
	prmt.b32 	%r25122, %r25121, %r25118, 0x5410U;
	st.local.v2.b32 	[%rd3+208], {%r25122, %r25115};
	cvt.u32.u16 	%r25123, %rs12866;
	cvt.u32.u16 	%r25124, %rs12867;
	prmt.b32 	%r25125, %r25124, %r25123, 0x3340U;
	cvt.u32.u16 	%r25126, %rs12868;
	cvt.u32.u16 	%r25127, %rs12869;
	prmt.b32 	%r25128, %r25127, %r25126, 0x3340U;
	prmt.b32 	%r25129, %r25128, %r25125, 0x5410U;
	cvt.u32.u16 	%r25130, %rs12870;
	cvt.u32.u16 	%r25131, %rs12871;
	prmt.b32 	%r25132, %r25131, %r25130, 0x3340U;
	cvt.u32.u16 	%r25133, %rs12872;
	cvt.u32.u16 	%r25134, %rs12873;
	prmt.b32 	%r25135, %r25134, %r25133, 0x3340U;
	prmt.b32 	%r25136, %r25135, %r25132, 0x5410U;
	st.local.v2.b32 	[%rd3+216], {%r25136, %r25129};
	cvt.u32.u16 	%r25137, %rs12858;
	cvt.u32.u16 	%r25138, %rs12859;
	prmt.b32 	%r25139, %r25138, %r25137, 0x3340U;
	cvt.u32.u16 	%r25140, %rs12860;
	cvt.u32.u16 	%r25141, %rs12861;
	prmt.b32 	%r25142, %r25141, %r25140, 0x3340U;
	prmt.b32 	%r25143, %r25142, %r25139, 0x5410U;
	cvt.u32.u16 	%r25144, %rs12862;
	cvt.u32.u16 	%r25145, %rs12863;
	prmt.b32 	%r25146, %r25145, %r25144, 0x3340U;
	cvt.u32.u16 	%r25147, %rs12864;
	cvt.u32.u16 	%r25148, %rs12865;
	prmt.b32 	%r25149, %r25148, %r25147, 0x3340U;
	prmt.b32 	%r25150, %r25149, %r25146, 0x5410U;
	st.local.v2.b32 	[%rd3+224], {%r25150, %r25143};
	cvt.u32.u16 	%r25151, %rs12850;
	cvt.u32.u16 	%r25152, %rs12851;
	prmt.b32 	%r25153, %r25152, %r25151, 0x3340U;
	cvt.u32.u16 	%r25154, %rs12852;
	cvt.u32.u16 	%r25155, %rs12853;
	prmt.b32 	%r25156, %r25155, %r25154, 0x3340U;
	prmt.b32 	%r25157, %r25156, %r25153, 0x5410U;
	cvt.u32.u16 	%r25158, %rs12854;
	cvt.u32.u16 	%r25159, %rs12855;
	prmt.b32 	%r25160, %r25159, %r25158, 0x3340U;
	cvt.u32.u16 	%r25161, %rs12856;
	cvt.u32.u16 	%r25162, %rs12857;
	prmt.b32 	%r25163, %r25162, %r25161, 0x3340U;
	prmt.b32 	%r25164, %r25163, %r25160, 0x5410U;
	st.local.v2.b32 	[%rd3+232], {%r25164, %r25157};
	cvt.u32.u16 	%r25165, %rs12842;
	cvt.u32.u16 	%r25166, %rs12843;
	prmt.b32 	%r25167, %r25166, %r25165, 0x3340U;
	cvt.u32.u16 	%r25168, %rs12844;
	cvt.u32.u16 	%r25169, %rs12845;
	prmt.b32 	%r25170, %r25169, %r25168, 0x3340U;
	prmt.b32 	%r25171, %r25170, %r25167, 0x5410U;
	cvt.u32.u16 	%r25172, %rs12846;
	cvt.u32.u16 	%r25173, %rs12847;
	prmt.b32 	%r25174, %r25173, %r25172, 0x3340U;
	cvt.u32.u16 	%r25175, %rs12848;
	cvt.u32.u16 	%r25176, %rs12849;
	prmt.b32 	%r25177, %r25176, %r25175, 0x3340U;
	prmt.b32 	%r25178, %r25177, %r25174, 0x5410U;
	st.local.v2.b32 	[%rd3+240], {%r25178, %r25171};
	cvt.u32.u16 	%r25179, %rs12834;
	cvt.u32.u16 	%r25180, %rs12835;
	prmt.b32 	%r25181, %r25180, %r25179, 0x3340U;
	cvt.u32.u16 	%r25182, %rs12836;
	cvt.u32.u16 	%r25183, %rs12837;
	prmt.b32 	%r25184, %r25183, %r25182, 0x3340U;
	prmt.b32 	%r25185, %r25184, %r25181, 0x5410U;
	cvt.u32.u16 	%r25186, %rs12838;
	cvt.u32.u16 	%r25187, %rs12839;
	prmt.b32 	%r25188, %r25187, %r25186, 0x3340U;
	cvt.u32.u16 	%r25189, %rs12840;
	cvt.u32.u16 	%r25190, %rs12841;
	prmt.b32 	%r25191, %r25190, %r25189, 0x3340U;
	prmt.b32 	%r25192, %r25191, %r25188, 0x5410U;
	st.local.v2.b32 	[%rd3+248], {%r25192, %r25185};
	cvt.u32.u16 	%r25193, %rs12826;
	cvt.u32.u16 	%r25194, %rs12827;
	prmt.b32 	%r25195, %r25194, %r25193, 0x3340U;
	cvt.u32.u16 	%r25196, %rs12828;
	cvt.u32.u16 	%r25197, %rs12829;
	prmt.b32 	%r25198, %r25197, %r25196, 0x3340U;
	prmt.b32 	%r25199, %r25198, %r25195, 0x5410U;
	cvt.u32.u16 	%r25200, %rs12830;
	cvt.u32.u16 	%r25201, %rs12831;
	prmt.b32 	%r25202, %r25201, %r25200, 0x3340U;
	cvt.u32.u16 	%r25203, %rs12832;
	cvt.u32.u16 	%r25204, %rs12833;
	prmt.b32 	%r25205, %r25204, %r25203, 0x3340U;
	prmt.b32 	%r25206, %r25205, %r25202, 0x5410U;
	st.local.v2.b32 	[%rd3+256], {%r25206, %r25199};
	cvt.u32.u16 	%r25207, %rs12818;
	cvt.u32.u16 	%r25208, %rs12819;
	prmt.b32 	%r25209, %r25208, %r25207, 0x3340U;
	cvt.u32.u16 	%r25210, %rs12820;
	cvt.u32.u16 	%r25211, %rs12821;
	prmt.b32 	%r25212, %r25211, %r25210, 0x3340U;
	prmt.b32 	%r25213, %r25212, %r25209, 0x5410U;
	cvt.u32.u16 	%r25214, %rs12822;
	cvt.u32.u16 	%r25215, %rs12823;
	prmt.b32 	%r25216, %r25215, %r25214, 0x3340U;
	cvt.u32.u16 	%r25217, %rs12824;
	cvt.u32.u16 	%r25218, %rs12825;
	prmt.b32 	%r25219, %r25218, %r25217, 0x3340U;
	prmt.b32 	%r25220, %r25219, %r25216, 0x5410U;
	st.local.v2.b32 	[%rd3+264], {%r25220, %r25213};
	mov.b32 	%r27861, 0;
$L__BB3_68:
	mov.u32 	%r27864, %r27861;
	cvt.u64.u32 	%rd992, %r27864;
	add.s64 	%rd993, %rd3, %rd992;
	ld.local.u8 	%rs12293, [%rd993+16];
	setp.ne.s16 	%p94, %rs12293, 0;
	add.s32 	%r27861, %r27864, 1;
	@%p94 bra 	$L__BB3_68;
	and.b16  	%rs12294, %rs14873, 255;
	setp.eq.s16 	%p95, %rs12294, 0;
	@%p95 bra 	$L__BB3_72;
	mov.b32 	%r27862, 0;
$L__BB3_71:
	cvt.u64.u32 	%rd994, %r27864;
	add.s64 	%rd995, %rd3, %rd994;
	st.local.u8 	[%rd995+16], %rs14873;
	add.s32 	%r27864, %r27864, 1;
	add.s32 	%r428, %r27862, 1;
	cvt.u64.u32 	%rd996, %r27862;
	add.s64 	%rd997, %rd4, %rd996;
	ld.local.u8 	%rs14873, [%rd997+17];
	setp.ne.s16 	%p96, %rs14873, 0;
	mov.u32 	%r27862, %r428;
	@%p96 bra 	$L__BB3_71;
$L__BB3_72:
	cvt.u64.u32 	%rd998, %r27864;
	add.s64 	%rd999, %rd3, %rd998;
	mov.b16 	%rs12295, 0;
	st.local.u8 	[%rd999+16], %rs12295;
	add.s32 	%r27825, %r27825, %r422;
	st.local.u32 	[%rd3], %r27825;
	add.f64 	%fd78, %fd27, %fd78;
	st.local.f64 	[%rd3+8], %fd78;
	ld.local.v2.b32 	{%r25222, %r25223}, [%rd3+16];
	bfe.u32 	%r25224, %r25222, 0, 8;
	cvt.u16.u32 	%rs13073, %r25224;
	bfe.u32 	%r25225, %r25222, 8, 8;
	cvt.u16.u32 	%rs13072, %r25225;
	bfe.u32 	%r25226, %r25222, 16, 8;
	cvt.u16.u32 	%rs13071, %r25226;
	bfe.u32 	%r25227, %r25222, 24, 8;
	cvt.u16.u32 	%rs13070, %r25227;
	bfe.u32 	%r25228, %r25223, 0, 8;
	cvt.u16.u32 	%rs13069, %r25228;
	bfe.u32 	%r25229, %r25223, 8, 8;
	cvt.u16.u32 	%rs13068, %r25229;
	bfe.u32 	%r25230, %r25223, 16, 8;
	cvt.u16.u32 	%rs13067, %r25230;
	bfe.u32 	%r25231, %r25223, 24, 8;
	cvt.u16.u32 	%rs13066, %r25231;
	ld.local.v2.b32 	{%r25232, %r25233}, [%rd3+24];
	bfe.u32 	%r25234, %r25232, 0, 8;
	cvt.u16.u32 	%rs13065, %r25234;
	bfe.u32 	%r25235, %r25232, 8, 8;
	cvt.u16.u32 	%rs13064, %r25235;
	bfe.u32 	%r25236, %r25232, 16, 8;
	cvt.u16.u32 	%rs13063, %r25236;
	bfe.u32 	%r25237, %r25232, 24, 8;
	cvt.u16.u32 	%rs13062, %r25237;
	bfe.u32 	%r25238, %r25233, 0, 8;
	cvt.u16.u32 	%rs13061, %r25238;
	bfe.u32 	%r25239, %r25233, 8, 8;
	cvt.u16.u32 	%rs13060, %r25239;
	bfe.u32 	%r25240, %r25233, 16, 8;
	cvt.u16.u32 	%rs13059, %r25240;
	bfe.u32 	%r25241, %r25233, 24, 8;
	cvt.u16.u32 	%rs13058, %r25241;
	ld.local.v2.b32 	{%r25242, %r25243}, [%rd3+32];
	bfe.u32 	%r25244, %r25242, 0, 8;
	cvt.u16.u32 	%rs13057, %r25244;
	bfe.u32 	%r25245, %r25242, 8, 8;
	cvt.u16.u32 	%rs13056, %r25245;
	bfe.u32 	%r25246, %r25242, 16, 8;
	cvt.u16.u32 	%rs13055, %r25246;
	bfe.u32 	%r25247, %r25242, 24, 8;
	cvt.u16.u32 	%rs13054, %r25247;
	bfe.u32 	%r25248, %r25243, 0, 8;
	cvt.u16.u32 	%rs13053, %r25248;
	bfe.u32 	%r25249, %r25243, 8, 8;
	cvt.u16.u32 	%rs13052, %r25249;
	bfe.u32 	%r25250, %r25243, 16, 8;
	cvt.u16.u32 	%rs13051, %r25250;
	bfe.u32 	%r25251, %r25243, 24, 8;
	cvt.u16.u32 	%rs13050, %r25251;
	ld.local.v2.b32 	{%r25252, %r25253}, [%rd3+40];
	bfe.u32 	%r25254, %r25252, 0, 8;
	cvt.u16.u32 	%rs13049, %r25254;
	bfe.u32 	%r25255, %r25252, 8, 8;
	cvt.u16.u32 	%rs13048, %r25255;
	bfe.u32 	%r25256, %r25252, 16, 8;
	cvt.u16.u32 	%rs13047, %r25256;
	bfe.u32 	%r25257, %r25252, 24, 8;
	cvt.u16.u32 	%rs13046, %r25257;
	bfe.u32 	%r25258, %r25253, 0, 8;
	cvt.u16.u32 	%rs13045, %r25258;
	bfe.u32 	%r25259, %r25253, 8, 8;
	cvt.u16.u32 	%rs13044, %r25259;
	bfe.u32 	%r25260, %r25253, 16, 8;
	cvt.u16.u32 	%rs13043, %r25260;
	bfe.u32 	%r25261, %r25253, 24, 8;
	cvt.u16.u32 	%rs13042, %r25261;
	ld.local.v2.b32 	{%r25262, %r25263}, [%rd3+48];
	bfe.u32 	%r25264, %r25262, 0, 8;
	cvt.u16.u32 	%rs13041, %r25264;
	bfe.u32 	%r25265, %r25262, 8, 8;
	cvt.u16.u32 	%rs13040, %r25265;
	bfe.u32 	%r25266, %r25262, 16, 8;
	cvt.u16.u32 	%rs13039, %r25266;
	bfe.u32 	%r25267, %r25262, 24, 8;
	cvt.u16.u32 	%rs13038, %r25267;
	bfe.u32 	%r25268, %r25263, 0, 8;
	cvt.u16.u32 	%rs13037, %r25268;
	bfe.u32 	%r25269, %r25263, 8, 8;
	cvt.u16.u32 	%rs13036, %r25269;
	bfe.u32 	%r25270, %r25263, 16, 8;
	cvt.u16.u32 	%rs13035, %r25270;
	bfe.u32 	%r25271, %r25263, 24, 8;
	cvt.u16.u32 	%rs13034, %r25271;
	ld.local.v2.b32 	{%r25272, %r25273}, [%rd3+56];
	bfe.u32 	%r25274, %r25272, 0, 8;
	cvt.u16.u32 	%rs13033, %r25274;
	bfe.u32 	%r25275, %r25272, 8, 8;
	cvt.u16.u32 	%rs13032, %r25275;
	bfe.u32 	%r25276, %r25272, 16, 8;
	cvt.u16.u32 	%rs13031, %r25276;
	bfe.u32 	%r25277, %r25272, 24, 8;
	cvt.u16.u32 	%rs13030, %r25277;
	bfe.u32 	%r25278, %r25273, 0, 8;
	cvt.u16.u32 	%rs13029, %r25278;
	bfe.u32 	%r25279, %r25273, 8, 8;
	cvt.u16.u32 	%rs13028, %r25279;
	bfe.u32 	%r25280, %r25273, 16, 8;
	cvt.u16.u32 	%rs13027, %r25280;
	bfe.u32 	%r25281, %r25273, 24, 8;
	cvt.u16.u32 	%rs13026, %r25281;
	ld.local.v2.b32 	{%r25282, %r25283}, [%rd3+64];
	bfe.u32 	%r25284, %r25282, 0, 8;
	cvt.u16.u32 	%rs13025, %r25284;
	bfe.u32 	%r25285, %r25282, 8, 8;
	cvt.u16.u32 	%rs13024, %r25285;
	bfe.u32 	%r25286, %r25282, 16, 8;
	cvt.u16.u32 	%rs13023, %r25286;
	bfe.u32 	%r25287, %r25282, 24, 8;
	cvt.u16.u32 	%rs13022, %r25287;
	bfe.u32 	%r25288, %r25283, 0, 8;
	cvt.u16.u32 	%rs13021, %r25288;
	bfe.u32 	%r25289, %r25283, 8, 8;
	cvt.u16.u32 	%rs13020, %r25289;
	bfe.u32 	%r25290, %r25283, 16, 8;
	cvt.u16.u32 	%rs13019, %r25290;
	bfe.u32 	%r25291, %r25283, 24, 8;
	cvt.u16.u32 	%rs13018, %r25291;
	ld.local.v2.b32 	{%r25292, %r25293}, [%rd3+72];
	bfe.u32 	%r25294, %r25292, 0, 8;
	cvt.u16.u32 	%rs13017, %r25294;
	bfe.u32 	%r25295, %r25292, 8, 8;
	cvt.u16.u32 	%rs13016, %r25295;
	bfe.u32 	%r25296, %r25292, 16, 8;
	cvt.u16.u32 	%rs13015, %r25296;
	bfe.u32 	%r25297, %r25292, 24, 8;
	cvt.u16.u32 	%rs13014, %r25297;
	bfe.u32 	%r25298, %r25293, 0, 8;
	cvt.u16.u32 	%rs13013, %r25298;
	bfe.u32 	%r25299, %r25293, 8, 8;
	cvt.u16.u32 	%rs13012, %r25299;
	bfe.u32 	%r25300, %r25293, 16, 8;
	cvt.u16.u32 	%rs13011, %r25300;
	bfe.u32 	%r25301, %r25293, 24, 8;
	cvt.u16.u32 	%rs13010, %r25301;
	ld.local.v2.b32 	{%r25302, %r25303}, [%rd3+80];
	bfe.u32 	%r25304, %r25302, 0, 8;
	cvt.u16.u32 	%rs13009, %r25304;
	bfe.u32 	%r25305, %r25302, 8, 8;
	cvt.u16.u32 	%rs13008, %r25305;
	bfe.u32 	%r25306, %r25302, 16, 8;
	cvt.u16.u32 	%rs13007, %r25306;
	bfe.u32 	%r25307, %r25302, 24, 8;
	cvt.u16.u32 	%rs13006, %r25307;
	bfe.u32 	%r25308, %r25303, 0, 8;
	cvt.u16.u32 	%rs13005, %r25308;
	bfe.u32 	%r25309, %r25303, 8, 8;
	cvt.u16.u32 	%rs13004, %r25309;
	bfe.u32 	%r25310, %r25303, 16, 8;
	cvt.u16.u32 	%rs13003, %r25310;
	bfe.u32 	%r25311, %r25303, 24, 8;
	cvt.u16.u32 	%rs13002, %r25311;
	ld.local.v2.b32 	{%r25312, %r25313}, [%rd3+88];
	bfe.u32 	%r25314, %r25312, 0, 8;
	cvt.u16.u32 	%rs13001, %r25314;
	bfe.u32 	%r25315, %r25312, 8, 8;
	cvt.u16.u32 	%rs13000, %r25315;
	bfe.u32 	%r25316, %r25312, 16, 8;
	cvt.u16.u32 	%rs12999, %r25316;
	bfe.u32 	%r25317, %r25312, 24, 8;
	cvt.u16.u32 	%rs12998, %r25317;
	bfe.u32 	%r25318, %r25313, 0, 8;
	cvt.u16.u32 	%rs12997, %r25318;
	bfe.u32 	%r25319, %r25313, 8, 8;
	cvt.u16.u32 	%rs12996, %r25319;
	bfe.u32 	%r25320, %r25313, 16, 8;
	cvt.u16.u32 	%rs12995, %r25320;
	bfe.u32 	%r25321, %r25313, 24, 8;
	cvt.u16.u32 	%rs12994, %r25321;
	ld.local.v2.b32 	{%r25322, %r25323}, [%rd3+96];
	bfe.u32 	%r25324, %r25322, 0, 8;
	cvt.u16.u32 	%rs12993, %r25324;
	bfe.u32 	%r25325, %r25322, 8, 8;
	cvt.u16.u32 	%rs12992, %r25325;
	bfe.u32 	%r25326, %r25322, 16, 8;
	cvt.u16.u32 	%rs12991, %r25326;
	bfe.u32 	%r25327, %r25322, 24, 8;
	cvt.u16.u32 	%rs12990, %r25327;
	bfe.u32 	%r25328, %r25323, 0, 8;
	cvt.u16.u32 	%rs12989, %r25328;
	bfe.u32 	%r25329, %r25323, 8, 8;
	cvt.u16.u32 	%rs12988, %r25329;
	bfe.u32 	%r25330, %r25323, 16, 8;
	cvt.u16.u32 	%rs12987, %r25330;
	bfe.u32 	%r25331, %r25323, 24, 8;
	cvt.u16.u32 	%rs12986, %r25331;
	ld.local.v2.b32 	{%r25332, %r25333}, [%rd3+104];
	bfe.u32 	%r25334, %r25332, 0, 8;
	cvt.u16.u32 	%rs12985, %r25334;
	bfe.u32 	%r25335, %r25332, 8, 8;
	cvt.u16.u32 	%rs12984, %r25335;
	bfe.u32 	%r25336, %r25332, 16, 8;
	cvt.u16.u32 	%rs12983, %r25336;
	bfe.u32 	%r25337, %r25332, 24, 8;
	cvt.u16.u32 	%rs12982, %r25337;
	bfe.u32 	%r25338, %r25333, 0, 8;
	cvt.u16.u32 	%rs12981, %r25338;
	bfe.u32 	%r25339, %r25333, 8, 8;
	cvt.u16.u32 	%rs12980, %r25339;
	bfe.u32 	%r25340, %r25333, 16, 8;
	cvt.u16.u32 	%rs12979, %r25340;
	bfe.u32 	%r25341, %r25333, 24, 8;
	cvt.u16.u32 	%rs12978, %r25341;
	ld.local.v2.b32 	{%r25342, %r25343}, [%rd3+112];
	bfe.u32 	%r25344, %r25342, 0, 8;
	cvt.u16.u32 	%rs12977, %r25344;
	bfe.u32 	%r25345, %r25342, 8, 8;
	cvt.u16.u32 	%rs12976, %r25345;
	bfe.u32 	%r25346, %r25342, 16, 8;
	cvt.u16.u32 	%rs12975, %r25346;
	bfe.u32 	%r25347, %r25342, 24, 8;
	cvt.u16.u32 	%rs12974, %r25347;
	bfe.u32 	%r25348, %r25343, 0, 8;
	cvt.u16.u32 	%rs12973, %r25348;
	bfe.u32 	%r25349, %r25343, 8, 8;
	cvt.u16.u32 	%rs12972, %r25349;
	bfe.u32 	%r25350, %r25343, 16, 8;
	cvt.u16.u32 	%rs12971, %r25350;
	bfe.u32 	%r25351, %r25343, 24, 8;
	cvt.u16.u32 	%rs12970, %r25351;
	ld.local.v2.b32 	{%r25352, %r25353}, [%rd3+120];
	bfe.u32 	%r25354, %r25352, 0, 8;
	cvt.u16.u32 	%rs12969, %r25354;
	bfe.u32 	%r25355, %r25352, 8, 8;
	cvt.u16.u32 	%rs12968, %r25355;
	bfe.u32 	%r25356, %r25352, 16, 8;
	cvt.u16.u32 	%rs12967, %r25356;
	bfe.u32 	%r25357, %r25352, 24, 8;
	cvt.u16.u32 	%rs12966, %r25357;
	bfe.u32 	%r25358, %r25353, 0, 8;
	cvt.u16.u32 	%rs12965, %r25358;
	bfe.u32 	%r25359, %r25353, 8, 8;
	cvt.u16.u32 	%rs12964, %r25359;
	bfe.u32 	%r25360, %r25353, 16, 8;
	cvt.u16.u32 	%rs12963, %r25360;
	bfe.u32 	%r25361, %r25353, 24, 8;
	cvt.u16.u32 	%rs12962, %r25361;
	ld.local.v2.b32 	{%r25362, %r25363}, [%rd3+128];
	bfe.u32 	%r25364, %r25362, 0, 8;
	cvt.u16.u32 	%rs12961, %r25364;
	bfe.u32 	%r25365, %r25362, 8, 8;
	cvt.u16.u32 	%rs12960, %r25365;
	bfe.u32 	%r25366, %r25362, 16, 8;
	cvt.u16.u32 	%rs12959, %r25366;
	bfe.u32 	%r25367, %r25362, 24, 8;
	cvt.u16.u32 	%rs12958, %r25367;
	bfe.u32 	%r25368, %r25363, 0, 8;
	cvt.u16.u32 	%rs12957, %r25368;
	bfe.u32 	%r25369, %r25363, 8, 8;
	cvt.u16.u32 	%rs12956, %r25369;
	bfe.u32 	%r25370, %r25363, 16, 8;
	cvt.u16.u32 	%rs12955, %r25370;
	bfe.u32 	%r25371, %r25363, 24, 8;
	cvt.u16.u32 	%rs12954, %r25371;
	ld.local.v2.b32 	{%r25372, %r25373}, [%rd3+136];
	bfe.u32 	%r25374, %r25372, 0, 8;
	cvt.u16.u32 	%rs12953, %r25374;
	bfe.u32 	%r25375, %r25372, 8, 8;
	cvt.u16.u32 	%rs12952, %r25375;
	bfe.u32 	%r25376, %r25372, 16, 8;
	cvt.u16.u32 	%rs12951, %r25376;
	bfe.u32 	%r25377, %r25372, 24, 8;
	cvt.u16.u32 	%rs12950, %r25377;
	bfe.u32 	%r25378, %r25373, 0, 8;
	cvt.u16.u32 	%rs12949, %r25378;
	bfe.u32 	%r25379, %r25373, 8, 8;
	cvt.u16.u32 	%rs12948, %r25379;
	bfe.u32 	%r25380, %r25373, 16, 8;
	cvt.u16.u32 	%rs12947, %r25380;
	bfe.u32 	%r25381, %r25373, 24, 8;
	cvt.u16.u32 	%rs12946, %r25381;
	ld.local.v2.b32 	{%r25382, %r25383}, [%rd3+144];
	bfe.u32 	%r25384, %r25382, 0, 8;
	cvt.u16.u32 	%rs12945, %r25384;
	bfe.u32 	%r25385, %r25382, 8, 8;
	cvt.u16.u32 	%rs12944, %r25385;
	bfe.u32 	%r25386, %r25382, 16, 8;
	cvt.u16.u32 	%rs12943, %r25386;
	bfe.u32 	%r25387, %r25382, 24, 8;
	cvt.u16.u32 	%rs12942, %r25387;
	bfe.u32 	%r25388, %r25383, 0, 8;
	cvt.u16.u32 	%rs12941, %r25388;
	bfe.u32 	%r25389, %r25383, 8, 8;
	cvt.u16.u32 	%rs12940, %r25389;
	bfe.u32 	%r25390, %r25383, 16, 8;
	cvt.u16.u32 	%rs12939, %r25390;
	bfe.u32 	%r25391, %r25383, 24, 8;
	cvt.u16.u32 	%rs12938, %r25391;
	ld.local.v2.b32 	{%r25392, %r25393}, [%rd3+152];
	bfe.u32 	%r25394, %r25392, 0, 8;
	cvt.u16.u32 	%rs12937, %r25394;
	bfe.u32 	%r25395, %r25392, 8, 8;
	cvt.u16.u32 	%rs12936, %r25395;
	bfe.u32 	%r25396, %r25392, 16, 8;
	cvt.u16.u32 	%rs12935, %r25396;
	bfe.u32 	%r25397, %r25392, 24, 8;
	cvt.u16.u32 	%rs12934, %r25397;
	bfe.u32 	%r25398, %r25393, 0, 8;
	cvt.u16.u32 	%rs12933, %r25398;
	bfe.u32 	%r25399, %r25393, 8, 8;
	cvt.u16.u32 	%rs12932, %r25399;
	bfe.u32 	%r25400, %r25393, 16, 8;
	cvt.u16.u32 	%rs12931, %r25400;
	bfe.u32 	%r25401, %r25393, 24, 8;
	cvt.u16.u32 	%rs12930, %r25401;
	ld.local.v2.b32 	{%r25402, %r25403}, [%rd3+160];
	bfe.u32 	%r25404, %r25402, 0, 8;
	cvt.u16.u32 	%rs12929, %r25404;
	bfe.u32 	%r25405, %r25402, 8, 8;
	cvt.u16.u32 	%rs12928, %r25405;
	bfe.u32 	%r25406, %r25402, 16, 8;
	cvt.u16.u32 	%rs12927, %r25406;
	bfe.u32 	%r25407, %r25402, 24, 8;
	cvt.u16.u32 	%rs12926, %r25407;
	bfe.u32 	%r25408, %r25403, 0, 8;
	cvt.u16.u32 	%rs12925, %r25408;
	bfe.u32 	%r25409, %r25403, 8, 8;
	cvt.u16.u32 	%rs12924, %r25409;
	bfe.u32 	%r25410, %r25403, 16, 8;
	cvt.u16.u32 	%rs12923, %r25410;
	bfe.u32 	%r25411, %r25403, 24, 8;
	cvt.u16.u32 	%rs12922, %r25411;
	ld.local.v2.b32 	{%r25412, %r25413}, [%rd3+168];
	bfe.u32 	%r25414, %r25412, 0, 8;
	cvt.u16.u32 	%rs12921, %r25414;
	bfe.u32 	%r25415, %r25412, 8, 8;
	cvt.u16.u32 	%rs12920, %r25415;
	bfe.u32 	%r25416, %r25412, 16, 8;
	cvt.u16.u32 	%rs12919, %r25416;
	bfe.u32 	%r25417, %r25412, 24, 8;
	cvt.u16.u32 	%rs12918, %r25417;
	bfe.u32 	%r25418, %r25413, 0, 8;
	cvt.u16.u32 	%rs12917, %r25418;
	bfe.u32 	%r25419, %r25413, 8, 8;
	cvt.u16.u32 	%rs12916, %r25419;
	bfe.u32 	%r25420, %r25413, 16, 8;
	cvt.u16.u32 	%rs12915, %r25420;
	bfe.u32 	%r25421, %r25413, 24, 8;
	cvt.u16.u32 	%rs12914, %r25421;
	ld.local.v2.b32 	{%r25422, %r25423}, [%rd3+176];
	bfe.u32 	%r25424, %r25422, 0, 8;
	cvt.u16.u32 	%rs12913, %r25424;
	bfe.u32 	%r25425, %r25422, 8, 8;
	cvt.u16.u32 	%rs12912, %r25425;
	bfe.u32 	%r25426, %r25422, 16, 8;
	cvt.u16.u32 	%rs12911, %r25426;
	bfe.u32 	%r25427, %r25422, 24, 8;
	cvt.u16.u32 	%rs12910, %r25427;
	bfe.u32 	%r25428, %r25423, 0, 8;
	cvt.u16.u32 	%rs12909, %r25428;
	bfe.u32 	%r25429, %r25423, 8, 8;
	cvt.u16.u32 	%rs12908, %r25429;
	bfe.u32 	%r25430, %r25423, 16, 8;
	cvt.u16.u32 	%rs12907, %r25430;
	bfe.u32 	%r25431, %r25423, 24, 8;
	cvt.u16.u32 	%rs12906, %r25431;
	ld.local.v2.b32 	{%r25432, %r25433}, [%rd3+184];
	bfe.u32 	%r25434, %r25432, 0, 8;
	cvt.u16.u32 	%rs12905, %r25434;
	bfe.u32 	%r25435, %r25432, 8, 8;
	cvt.u16.u32 	%rs12904, %r25435;
	bfe.u32 	%r25436, %r25432, 16, 8;
	cvt.u16.u32 	%rs12903, %r25436;
	bfe.u32 	%r25437, %r25432, 24, 8;
	cvt.u16.u32 	%rs12902, %r25437;
	bfe.u32 	%r25438, %r25433, 0, 8;
	cvt.u16.u32 	%rs12901, %r25438;
	bfe.u32 	%r25439, %r25433, 8, 8;
	cvt.u16.u32 	%rs12900, %r25439;
	bfe.u32 	%r25440, %r25433, 16, 8;
	cvt.u16.u32 	%rs12899, %r25440;
	bfe.u32 	%r25441, %r25433, 24, 8;
	cvt.u16.u32 	%rs12898, %r25441;
	ld.local.v2.b32 	{%r25442, %r25443}, [%rd3+192];
	bfe.u32 	%r25444, %r25442, 0, 8;
	cvt.u16.u32 	%rs12897, %r25444;
	bfe.u32 	%r25445, %r25442, 8, 8;
	cvt.u16.u32 	%rs12896, %r25445;
	bfe.u32 	%r25446, %r25442, 16, 8;
	cvt.u16.u32 	%rs12895, %r25446;
	bfe.u32 	%r25447, %r25442, 24, 8;
	cvt.u16.u32 	%rs12894, %r25447;
	bfe.u32 	%r25448, %r25443, 0, 8;
	cvt.u16.u32 	%rs12893, %r25448;
	bfe.u32 	%r25449, %r25443, 8, 8;
	cvt.u16.u32 	%rs12892, %r25449;
	bfe.u32 	%r25450, %r25443, 16, 8;
	cvt.u16.u32 	%rs12891, %r25450;
	bfe.u32 	%r25451, %r25443, 24, 8;
	cvt.u16.u32 	%rs12890, %r25451;
	ld.local.v2.b32 	{%r25452, %r25453}, [%rd3+200];
	bfe.u32 	%r25454, %r25452, 0, 8;
	cvt.u16.u32 	%rs12889, %r25454;
	bfe.u32 	%r25455, %r25452, 8, 8;
	cvt.u16.u32 	%rs12888, %r25455;
	bfe.u32 	%r25456, %r25452, 16, 8;
	cvt.u16.u32 	%rs12887, %r25456;
	bfe.u32 	%r25457, %r25452, 24, 8;
	cvt.u16.u32 	%rs12886, %r25457;
	bfe.u32 	%r25458, %r25453, 0, 8;
	cvt.u16.u32 	%rs12885, %r25458;
	bfe.u32 	%r25459, %r25453, 8, 8;
	cvt.u16.u32 	%rs12884, %r25459;
	bfe.u32 	%r25460, %r25453, 16, 8;
	cvt.u16.u32 	%rs12883, %r25460;
	bfe.u32 	%r25461, %r25453, 24, 8;
	cvt.u16.u32 	%rs12882, %r25461;
	ld.local.v2.b32 	{%r25462, %r25463}, [%rd3+208];
	bfe.u32 	%r25464, %r25462, 0, 8;
	cvt.u16.u32 	%rs12881, %r25464;
	bfe.u32 	%r25465, %r25462, 8, 8;
	cvt.u16.u32 	%rs12880, %r25465;
	bfe.u32 	%r25466, %r25462, 16, 8;
	cvt.u16.u32 	%rs12879, %r25466;
	bfe.u32 	%r25467, %r25462, 24, 8;
	cvt.u16.u32 	%rs12878, %r25467;
	bfe.u32 	%r25468, %r25463, 0, 8;
	cvt.u16.u32 	%rs12877, %r25468;
	bfe.u32 	%r25469, %r25463, 8, 8;
	cvt.u16.u32 	%rs12876, %r25469;
	bfe.u32 	%r25470, %r25463, 16, 8;
	cvt.u16.u32 	%rs12875, %r25470;
	bfe.u32 	%r25471, %r25463, 24, 8;
	cvt.u16.u32 	%rs12874, %r25471;
	ld.local.v2.b32 	{%r25472, %r25473}, [%rd3+216];
	bfe.u32 	%r25474, %r25472, 0, 8;
	cvt.u16.u32 	%rs12873, %r25474;
	bfe.u32 	%r25475, %r25472, 8, 8;
	cvt.u16.u32 	%rs12872, %r25475;
	bfe.u32 	%r25476, %r25472, 16, 8;
	cvt.u16.u32 	%rs12871, %r25476;
	bfe.u32 	%r25477, %r25472, 24, 8;
	cvt.u16.u32 	%rs12870, %r25477;
	bfe.u32 	%r25478, %r25473, 0, 8;
	cvt.u16.u32 	%rs12869, %r25478;
	bfe.u32 	%r25479, %r25473, 8, 8;
	cvt.u16.u32 	%rs12868, %r25479;
	bfe.u32 	%r25480, %r25473, 16, 8;
	cvt.u16.u32 	%rs12867, %r25480;
	bfe.u32 	%r25481, %r25473, 24, 8;
	cvt.u16.u32 	%rs12866, %r25481;
	ld.local.v2.b32 	{%r25482, %r25483}, [%rd3+224];
	bfe.u32 	%r25484, %r25482, 0, 8;
	cvt.u16.u32 	%rs12865, %r25484;
	bfe.u32 	%r25485, %r25482, 8, 8;
	cvt.u16.u32 	%rs12864, %r25485;
	bfe.u32 	%r25486, %r25482, 16, 8;
	cvt.u16.u32 	%rs12863, %r25486;
	bfe.u32 	%r25487, %r25482, 24, 8;
	cvt.u16.u32 	%rs12862, %r25487;
	bfe.u32 	%r25488, %r25483, 0, 8;
	cvt.u16.u32 	%rs12861, %r25488;
	bfe.u32 	%r25489, %r25483, 8, 8;
	cvt.u16.u32 	%rs12860, %r25489;
	bfe.u32 	%r25490, %r25483, 16, 8;
	cvt.u16.u32 	%rs12859, %r25490;
	bfe.u32 	%r25491, %r25483, 24, 8;
	cvt.u16.u32 	%rs12858, %r25491;
	ld.local.v2.b32 	{%r25492, %r25493}, [%rd3+232];
	bfe.u32 	%r25494, %r25492, 0, 8;
	cvt.u16.u32 	%rs12857, %r25494;
	bfe.u32 	%r25495, %r25492, 8, 8;
	cvt.u16.u32 	%rs12856, %r25495;
	bfe.u32 	%r25496, %r25492, 16, 8;
	cvt.u16.u32 	%rs12855, %r25496;
	bfe.u32 	%r25497, %r25492, 24, 8;
	cvt.u16.u32 	%rs12854, %r25497;
	bfe.u32 	%r25498, %r25493, 0, 8;
	cvt.u16.u32 	%rs12853, %r25498;
	bfe.u32 	%r25499, %r25493, 8, 8;
	cvt.u16.u32 	%rs12852, %r25499;
	bfe.u32 	%r25500, %r25493, 16, 8;
	cvt.u16.u32 	%rs12851, %r25500;
	bfe.u32 	%r25501, %r25493, 24, 8;
	cvt.u16.u32 	%rs12850, %r25501;
	ld.local.v2.b32 	{%r25502, %r25503}, [%rd3+240];
	bfe.u32 	%r25504, %r25502, 0, 8;
	cvt.u16.u32 	%rs12849, %r25504;
	bfe.u32 	%r25505, %r25502, 8, 8;
	cvt.u16.u32 	%rs12848, %r25505;
	bfe.u32 	%r25506, %r25502, 16, 8;
	cvt.u16.u32 	%rs12847, %r25506;
	bfe.u32 	%r25507, %r25502, 24, 8;
	cvt.u16.u32 	%rs12846, %r25507;
	bfe.u32 	%r25508, %r25503, 0, 8;
	cvt.u16.u32 	%rs12845, %r25508;
	bfe.u32 	%r25509, %r25503, 8, 8;
	cvt.u16.u32 	%rs12844, %r25509;
	bfe.u32 	%r25510, %r25503, 16, 8;
	cvt.u16.u32 	%rs12843, %r25510;
	bfe.u32 	%r25511, %r25503, 24, 8;
	cvt.u16.u32 	%rs12842, %r25511;
	ld.local.v2.b32 	{%r25512, %r25513}, [%rd3+248];
	bfe.u32 	%r25514, %r25512, 0, 8;
	cvt.u16.u32 	%rs12841, %r25514;
	bfe.u32 	%r25515, %r25512, 8, 8;
	cvt.u16.u32 	%rs12840, %r25515;
	bfe.u32 	%r25516, %r25512, 16, 8;
	cvt.u16.u32 	%rs12839, %r25516;
	bfe.u32 	%r25517, %r25512, 24, 8;
	cvt.u16.u32 	%rs12838, %r25517;
	bfe.u32 	%r25518, %r25513, 0, 8;
	cvt.u16.u32 	%rs12837, %r25518;
	bfe.u32 	%r25519, %r25513, 8, 8;
	cvt.u16.u32 	%rs12836, %r25519;
	bfe.u32 	%r25520, %r25513, 16, 8;
	cvt.u16.u32 	%rs12835, %r25520;
	bfe.u32 	%r25521, %r25513, 24, 8;
	cvt.u16.u32 	%rs12834, %r25521;
	ld.local.v2.b32 	{%r25522, %r25523}, [%rd3+256];
	bfe.u32 	%r25524, %r25522, 0, 8;
	cvt.u16.u32 	%rs12833, %r25524;
	bfe.u32 	%r25525, %r25522, 8, 8;
	cvt.u16.u32 	%rs12832, %r25525;
	bfe.u32 	%r25526, %r25522, 16, 8;
	cvt.u16.u32 	%rs12831, %r25526;
	bfe.u32 	%r25527, %r25522, 24, 8;
	cvt.u16.u32 	%rs12830, %r25527;
	bfe.u32 	%r25528, %r25523, 0, 8;
	cvt.u16.u32 	%rs12829, %r25528;
	bfe.u32 	%r25529, %r25523, 8, 8;
	cvt.u16.u32 	%rs12828, %r25529;
	bfe.u32 	%r25530, %r25523, 16, 8;
	cvt.u16.u32 	%rs12827, %r25530;
	bfe.u32 	%r25531, %r25523, 24, 8;
	cvt.u16.u32 	%rs12826, %r25531;
	ld.local.v2.b32 	{%r25532, %r25533}, [%rd3+264];
	bfe.u32 	%r25534, %r25532, 0, 8;
	cvt.u16.u32 	%rs12825, %r25534;
	bfe.u32 	%r25535, %r25532, 8, 8;
	cvt.u16.u32 	%rs12824, %r25535;
	bfe.u32 	%r25536, %r25532, 16, 8;
	cvt.u16.u32 	%rs12823, %r25536;
	bfe.u32 	%r25537, %r25532, 24, 8;
	cvt.u16.u32 	%rs12822, %r25537;
	bfe.u32 	%r25538, %r25533, 0, 8;
	cvt.u16.u32 	%rs12821, %r25538;
	bfe.u32 	%r25539, %r25533, 8, 8;
	cvt.u16.u32 	%rs12820, %r25539;
	bfe.u32 	%r25540, %r25533, 16, 8;
	cvt.u16.u32 	%rs12819, %r25540;
	bfe.u32 	%r25541, %r25533, 24, 8;
	cvt.u16.u32 	%rs12818, %r25541;
$L__BB3_73:
	ld.param.u32 	%r27814, [_ZN3cub18CUB_300001_SM_10006detail6reduce28DeviceReduceSingleTileKernelINS2_10policy_hubI4Itemj13Addition_funcE10Policy1000EPS5_S9_iS6_S5_S5_N4cuda3std3__410__identityEEEvT0_T1_T2_T3_T4_T6__param_2];
	setp.lt.s32 	%p97, %r27814, 129;
	@%p97 bra 	$L__BB3_80;
	ld.shared.v2.b32 	{%r25543, %r25544}, [_ZZN3cub18CUB_300001_SM_10006detail6reduce28DeviceReduceSingleTileKernelINS2_10policy_hubI4Itemj13Addition_funcE10Policy1000EPS5_S9_iS6_S5_S5_N4cuda3std3__410__identityEEEvT0_T1_T2_T3_T4_T6_E12temp_storage+1360];
	ld.shared.v2.b32 	{%r25545, %r25546}, [_ZZN3cub18CUB_300001_SM_10006detail6reduce28DeviceReduceSingleTileKernelINS2_10policy_hubI4Itemj13Addition_funcE10Policy1000EPS5_S9_iS6_S5_S5_N4cuda3std3__410__identityEEEvT0_T1_T2_T3_T4_T6_E12temp_storage+1352];
	ld.shared.v2.b32 	{%r25547, %r25548}, [_ZZN3cub18CUB_300001_SM_10006detail6reduce28DeviceReduceSingleTileKernelINS2_10policy_hubI4Itemj13Addition_funcE10Policy1000EPS5_S9_iS6_S5_S5_N4cuda3std3__410__identityEEEvT0_T1_T2_T3_T4_T6_E12temp_storage+1344];
	ld.shared.v2.b32 	{%r25549, %r25550}, [_ZZN3cub18CUB_300001_SM_10006detail6reduce28DeviceReduceSingleTileKernelINS2_10policy_hubI4Itemj13Addition_funcE10Policy1000EPS5_S9_iS6_S5_S5_N4cuda3std3__410__identityEEEvT0_T1_T2_T3_T4_T6_E12temp_storage+1336];
	ld.shared.v2.b32 	{%r25551, %r25552}, [_ZZN3cub18CUB_300001_SM_10006detail6reduce28DeviceReduceSingleTileKernelINS2_10policy_hubI4Itemj13Addition_funcE10Policy1000EPS5_S9_iS6_S5_S5_N4cuda3std3__410__identityEEEvT0_T1_T2_T3_T4_T6_E12temp_storage+1328];
	ld.shared.v2.b32 	{%r25553, %r25554}, [_ZZN3cub18CUB_300001_SM_10006detail6reduce28DeviceReduceSingleTileKernelINS2_10policy_hubI4Itemj13Addition_funcE10Policy1000EPS5_S9_iS6_S5_S5_N4cuda3std3__410__identityEEEvT0_T1_T2_T3_T4_T6_E12temp_storage+1320];
	ld.shared.v2.b32 	{%r25555, %r25556}, [_ZZN3cub18CUB_300001_SM_10006detail6reduce28DeviceReduceSingleTileKernelINS2_10policy_hubI4Itemj13Addition_funcE10Policy1000EPS5_S9_iS6_S5_S5_N4cuda3std3__410__identityEEEvT0_T1_T2_T3_T4_T6_E12temp_storage+1312];
	ld.shared.v2.b32 	{%r25557, %r25558}, [_ZZN3cub18CUB_300001_SM_10006detail6reduce28DeviceReduceSingleTileKernelINS2_10policy_hubI4Itemj13Addition_funcE10Policy1000EPS5_S9_iS6_S5_S5_N4cuda3std3__410__identityEEEvT0_T1_T2_T3_T4_T6_E12temp_storage+1304];
	ld.shared.v2.b32 	{%r25559, %r25560}, [_ZZN3cub18CUB_300001_SM_10006detail6reduce28DeviceReduceSingleTileKernelINS2_10policy_hubI4Itemj13Addition_funcE10Policy1000EPS5_S9_iS6_S5_S5_N4cuda3std3__410__identityEEEvT0_T1_T2_T3_T4_T6_E12temp_storage+1296];
	ld.shared.v2.b32 	{%r25561, %r25562}, [_ZZN3cub18CUB_300001_SM_10006detail6reduce28DeviceReduceSingleTileKernelINS2_10policy_hubI4Itemj13Addition_funcE10Policy1000EPS5_S9_iS6_S5_S5_N4cuda3std3__410__identityEEEvT0_T1_T2_T3_T4_T6_E12temp_storage+1288];
	ld.shared.v2.b32 	{%r25563, %r25564}, [_ZZN3cub18CUB_300001_SM_10006detail6reduce28DeviceReduceSingleTileKernelINS2_10policy_hubI4Itemj13Addition_funcE10Policy1000EPS5_S9_iS6_S5_S5_N4cuda3std3__410__identityEEEvT0_T1_T2_T3_T4_T6_E12temp_storage+1280];
	ld.shared.v2.b32 	{%r25565, %r25566}, [_ZZN3cub18CUB_300001_SM_10006detail6reduce28DeviceReduceSingleTileKernelINS2_10policy_hubI4Itemj13Addition_funcE10Policy1000EPS5_S9_iS6_S5_S5_N4cuda3std3__410__identityEEEvT0_T1_T2_T3_T4_T6_E12temp_storage+1272];
	ld.shared.v2.b32 	{%r25567, %r25568}, [_ZZN3cub18CUB_300001_SM_10006detail6reduce28DeviceReduceSingleTileKernelINS2_10policy_hubI4Itemj13Addition_funcE10Policy1000EPS5_S9_iS6_S5_S5_N4cuda3std3__410__identityEEEvT0_T1_T2_T3_T4_T6_E12temp_storage+1264];
	ld.shared.v2.b32 	{%r25569, %r25570}, [_ZZN3cub18CUB_300001_SM_10006detail6reduce28DeviceReduceSingleTileKernelINS2_10policy_hubI4Itemj13Addition_funcE10Policy1000EPS5_S9_iS6_S5_S5_N4cuda3std3__410__identityEEEvT0_T1_T2_T3_T4_T6_E12temp_storage+1256];
	ld.shared.v2.b32 	{%r25571, %r25572}, [_ZZN3cub18CUB_300001_SM_10006detail6reduce28DeviceReduceSingleTileKernelINS2_10policy_hubI4Itemj13Addition_funcE10Policy1000EPS5_S9_iS6_S5_S5_N4cuda3std3__410__identityEEEvT0_T1_T2_T3_T4_T6_E12temp_storage+1248];
	ld.shared.v2.b32 	{%r25573, %r25574}, [_ZZN3cub18CUB_300001_SM_10006detail6reduce28DeviceReduceSingleTileKernelINS2_10policy_hubI4Itemj13Addition_funcE10Policy1000EPS5_S9_iS6_S5_S5_N4cuda3std3__410__identityEEEvT0_T1_T2_T3_T4_T6_E12temp_storage+1240];
	ld.shared.v2.b32 	{%r25575, %r25576}, [_ZZN3cub18CUB_300001_SM_10006detail6reduce28DeviceReduceSingleTileKernelINS2_10policy_hubI4Itemj13Addition_funcE10Policy1000EPS5_S9_iS6_S5_S5_N4cuda3std3__410__identityEEEvT0_T1_T2_T3_T4_T6_E12temp_storage+1232];
	ld.shared.v2.b32 	{%r25577, %r25578}, [_ZZN3cub18CUB_300001_SM_10006detail6reduce28DeviceReduceSingleTileKernelINS2_10policy_hubI4Itemj13Addition_funcE10Policy1000EPS5_S9_iS6_S5_S5_N4cuda3std3__410__identityEEEvT0_T1_T2_T3_T4_T6_E12temp_storage+1224];
	ld.shared.v2.b32 	{%r25579, %r25580}, [_ZZN3cub18CUB_300001_SM_10006detail6reduce28DeviceReduceSingleTileKernelINS2_10policy_hubI4Itemj13Addition_funcE10Policy1000EPS5_S9_iS6_S5_S5_N4cuda3std3__410__identityEEEvT0_T1_T2_T3_T4_T6_E12temp_storage+1216];
	ld.shared.v2.b32 	{%r25581, %r25582}, [_ZZN3cub18CUB_300001_SM_10006detail6reduce28DeviceReduceSingleTileKernelINS2_10policy_hubI4Itemj13Addition_funcE10Policy1000EPS5_S9_iS6_S5_S5_N4cuda3std3__410__identityEEEvT0_T1_T2_T3_T4_T6_E12temp_storage+1208];
	ld.shared.v2.b32 	{%r25583, %r25584}, [_ZZN3cub18CUB_300001_SM_10006detail6reduce28DeviceReduceSingleTileKernelINS2_10policy_hubI4Itemj13Addition_funcE10Policy1000EPS5_S9_iS6_S5_S5_N4cuda3std3__410__identityEEEvT0_T1_T2_T3_T4_T6_E12temp_storage+1200];
	ld.shared.v2.b32 	{%r25585, %r25586}, [_ZZN3cub18CUB_300001_SM_10006detail6reduce28DeviceReduceSingleTileKernelINS2_10policy_hubI4Itemj13Addition_funcE10Policy1000EPS5_S9_iS6_S5_S5_N4cuda3std3__410__identityEEEvT0_T1_T2_T3_T4_T6_E12temp_storage+1192];
	ld.shared.v2.b32 	{%r25587, %r25588}, [_ZZN3cub18CUB_300001_SM_10006detail6reduce28DeviceReduceSingleTileKernelINS2_10policy_hubI4Itemj13Addition_funcE10Policy1000EPS5_S9_iS6_S5_S5_N4cuda3std3__410__identityEEEvT0_T1_T2_T3_T4_T6_E12temp_storage+1184];
	ld.shared.v2.b32 	{%r25589, %r25590}, [_ZZN3cub18CUB_300001_SM_10006detail6reduce28DeviceReduceSingleTileKernelINS2_10policy_hubI4Itemj13Addition_funcE10Policy1000EPS5_S9_iS6_S5_S5_N4cuda3std3__410__identityEEEvT0_T1_T2_T3_T4_T6_E12temp_storage+1176];
	ld.shared.v2.b32 	{%r25591, %r25592}, [_ZZN3cub18CUB_300001_SM_10006detail6reduce28DeviceReduceSingleTileKernelINS2_10policy_hubI4Itemj13Addition_funcE10Policy1000EPS5_S9_iS6_S5_S5_N4cuda3std3__410__identityEEEvT0_T1_T2_T3_T4_T6_E12temp_storage+1168];
	ld.shared.v2.b32 	{%r25593, %r25594}, [_ZZN3cub18CUB_300001_SM_10006detail6reduce28DeviceReduceSingleTileKernelINS2_10policy_hubI4Itemj13Addition_funcE10Policy1000EPS5_S9_iS6_S5_S5_N4cuda3std3__410__identityEEEvT0_T1_T2_T3_T4_T6_E12temp_storage+1160];
	ld.shared.v2.b32 	{%r25595, %r25596}, [_ZZN3cub18CUB_300001_SM_10006detail6reduce28DeviceReduceSingleTileKernelINS2_10policy_hubI4Itemj13Addition_funcE10Policy1000EPS5_S9_iS6_S5_S5_N4cuda3std3__410__identityEEEvT0_T1_T2_T3_T4_T6_E12temp_storage+1152];
	ld.shared.v2.b32 	{%r25597, %r25598}, [_ZZN3cub18CUB_300001_SM_10006detail6reduce28DeviceReduceSingleTileKernelINS2_10policy_hubI4Itemj13Addition_funcE10Policy1000EPS5_S9_iS6_S5_S5_N4cuda3std3__410__identityEEEvT0_T1_T2_T3_T4_T6_E12temp_storage+1144];
	ld.shared.v2.b32 	{%r25599, %r25600}, [_ZZN3cub18CUB_300001_SM_10006detail6reduce28DeviceReduceSingleTileKernelINS2_10policy_hubI4Itemj13Addition_funcE10Policy1000EPS5_S9_iS6_S5_S5_N4cuda3std3__410__identityEEEvT0_T1_T2_T3_T4_T6_E12temp_storage+1136];
	ld.shared.v2.b32 	{%r25601, %r25602}, [_ZZN3cub18CUB_300001_SM_10006detail6reduce28DeviceReduceSingleTileKernelINS2_10policy_hubI4Itemj13Addition_funcE10Policy1000EPS5_S9_iS6_S5_S5_N4cuda3std3__410__identityEEEvT0_T1_T2_T3_T4_T6_E12temp_storage+1128];
	ld.shared.v2.b32 	{%r25603, %r25604}, [_ZZN3cub18CUB_300001_SM_10006detail6reduce28DeviceReduceSingleTileKernelINS2_10policy_hubI4Itemj13Addition_funcE10Policy1000EPS5_S9_iS6_S5_S5_N4cuda3std3__410__identityEEEvT0_T1_T2_T3_T4_T6_E12temp_storage+1120];
	ld.shared.v2.b32 	{%r25605, %r25606}, [_ZZN3cub18CUB_300001_SM_10006detail6reduce28DeviceReduceSingleTileKernelINS2_10policy_hubI4Itemj13Addition_funcE10Policy1000EPS5_S9_iS6_S5_S5_N4cuda3std3__410__identityEEEvT0_T1_T2_T3_T4_T6_E12temp_storage+1112];
	bfe.u32 	%r25607, %r25605, 0, 8;
	cvt.u16.u32 	%rs15130, %r25607;
	ld.shared.f64 	%fd30, [_ZZN3cub18CUB_300001_SM_10006detail6reduce28DeviceReduceSingleTileKernelINS2_10policy_hubI4Itemj13Addition_funcE10Policy1000EPS5_S9_iS6_S5_S5_N4cuda3std3__410__identityEEEvT0_T1_T2_T3_T4_T6_E12temp_storage+1104];
	ld.shared.u32 	%r432, [_ZZN3cub18CUB_300001_SM_10006detail6reduce28DeviceReduceSingleTileKernelINS2_10policy_hubI4Itemj13Addition_funcE10Policy1000EPS5_S9_iS6_S5_S5_N4cuda3std3__410__identityEEEvT0_T1_T2_T3_T4_T6_E12temp_storage+1096];
	st.local.u32 	[%rd4], %r432;
	st.local.f64 	[%rd4+8], %fd30;
	st.local.v2.b32 	[%rd4+16], {%r25605, %r25606};
	st.local.v2.b32 	[%rd4+24], {%r25603, %r25604};
	st.local.v2.b32 	[%rd4+32], {%r25601, %r25602};
	st.local.v2.b32 	[%rd4+40], {%r25599, %r25600};
	st.local.v2.b32 	[%rd4+48], {%r25597, %r25598};
	st.local.v2.b32 	[%rd4+56], {%r25595, %r25596};
	st.local.v2.b32 	[%rd4+64], {%r25593, %r25594};
	st.local.v2.b32 	[%rd4+72], {%r25591, %r25592};
	st.local.v2.b32 	[%rd4+80], {%r25589, %r25590};
	st.local.v2.b32 	[%rd4+88], {%r25587, %r25588};
	st.local.v2.b32 	[%rd4+96], {%r25585, %r25586};
	st.local.v2.b32 	[%rd4+104], {%r25583, %r25584};
	st.local.v2.b32 	[%rd4+112], {%r25581, %r25582};
	st.local.v2.b32 	[%rd4+120], {%r25579, %r25580};
	st.local.v2.b32 	[%rd4+128], {%r25577, %r25578};
	st.local.v2.b32 	[%rd4+136], {%r25575, %r25576};
	st.local.v2.b32 	[%rd4+144], {%r25573, %r25574};
	st.local.v2.b32 	[%rd4+152], {%r25571, %r25572};
	st.local.v2.b32 	[%rd4+160], {%r25569, %r25570};
	st.local.v2.b32 	[%rd4+168], {%r25567, %r25568};
	st.local.v2.b32 	[%rd4+176], {%r25565, %r25566};
	st.local.v2.b32 	[%rd4+184], {%r25563, %r25564};
	st.local.v2.b32 	[%rd4+192], {%r25561, %r25562};
	st.local.v2.b32 	[%rd4+200], {%r25559, %r25560};
	st.local.v2.b32 	[%rd4+208], {%r25557, %r25558};
	st.local.v2.b32 	[%rd4+216], {%r25555, %r25556};
	st.local.v2.b32 	[%rd4+224], {%r25553, %r25554};
	st.local.v2.b32 	[%rd4+232], {%r25551, %r25552};
	st.local.v2.b32 	[%rd4+240], {%r25549, %r25550};
	st.local.v2.b32 	[%rd4+248], {%r25547, %r25548};
	st.local.v2.b32 	[%rd4+256], {%r25545, %r25546};
	st.local.v2.b32 	[%rd4+264], {%r25543, %r25544};
	st.local.u32 	[%rd3], %r27825;
	st.local.f64 	[%rd3+8], %fd78;
	cvt.u32.u16 	%r25608, %rs13066;
	cvt.u32.u16 	%r25609, %rs13067;
	prmt.b32 	%r25610, %r25609, %r25608, 0x3340U;
	cvt.u32.u16 	%r25611, %rs13068;
	cvt.u32.u16 	%r25612, %rs13069;
	prmt.b32 	%r25613, %r25612, %r25611, 0x3340U;
	prmt.b32 	%r25614, %r25613, %r25610, 0x5410U;
	cvt.u32.u16 	%r25615, %rs13070;
	cvt.u32.u16 	%r25616, %rs13071;
	prmt.b32 	%r25617, %r25616, %r25615, 0x3340U;
	cvt.u32.u16 	%r25618, %rs13072;
	cvt.u32.u16 	%r25619, %rs13073;
	prmt.b32 	%r25620, %r25619, %r25618, 0x3340U;
	prmt.b32 	%r25621, %r25620, %r25617, 0x5410U;
	st.local.v2.b32 	[%rd3+16], {%r25621, %r25614};
	cvt.u32.u16 	%r25622, %rs13058;
	cvt.u32.u16 	%r25623, %rs13059;
	prmt.b32 	%r25624, %r25623, %r25622, 0x3340U;
	cvt.u32.u16 	%r25625, %rs13060;
	cvt.u32.u16 	%r25626, %rs13061;
	prmt.b32 	%r25627, %r25626, %r25625, 0x3340U;
	prmt.b32 	%r25628, %r25627, %r25624, 0x5410U;
	cvt.u32.u16 	%r25629, %rs13062;
	cvt.u32.u16 	%r25630, %rs13063;
	prmt.b32 	%r25631, %r25630, %r25629, 0x3340U;
	cvt.u32.u16 	%r25632, %rs13064;
	cvt.u32.u16 	%r25633, %rs13065;
	prmt.b32 	%r25634, %r25633, %r25632, 0x3340U;
	prmt.b32 	%r25635, %r25634, %r25631, 0x5410U;
	st.local.v2.b32 	[%rd3+24], {%r25635, %r25628};
	cvt.u32.u16 	%r25636, %rs13050;
	cvt.u32.u16 	%r25637, %rs13051;
	prmt.b32 	%r25638, %r25637, %r25636, 0x3340U;
	cvt.u32.u16 	%r25639, %rs13052;
	cvt.u32.u16 	%r25640, %rs13053;
	prmt.b32 	%r25641, %r25640, %r25639, 0x3340U;
	prmt.b32 	%r25642, %r25641, %r25638, 0x5410U;
	cvt.u32.u16 	%r25643, %rs13054;
	cvt.u32.u16 	%r25644, %rs13055;
	prmt.b32 	%r25645, %r25644, %r25643, 0x3340U;
	cvt.u32.u16 	%r25646, %rs13056;
	cvt.u32.u16 	%r25647, %rs13057;
	prmt.b32 	%r25648, %r25647, %r25646, 0x3340U;
	prmt.b32 	%r25649, %r25648, %r25645, 0x5410U;
	st.local.v2.b32 	[%rd3+32], {%r25649, %r25642};
	cvt.u32.u16 	%r25650, %rs13042;
	cvt.u32.u16 	%r25651, %rs13043;
	prmt.b32 	%r25652, %r25651, %r25650, 0x3340U;
	cvt.u32.u16 	%r25653, %rs13044;
	cvt.u32.u16 	%r25654, %rs13045;
	prmt.b32 	%r25655, %r25654, %r25653, 0x3340U;
	prmt.b32 	%r25656, %r25655, %r25652, 0x5410U;
	cvt.u32.u16 	%r25657, %rs13046;
	cvt.u32.u16 	%r25658, %rs13047;
	prmt.b32 	%r25659, %r25658, %r25657, 0x3340U;
	cvt.u32.u16 	%r25660, %rs13048;
	cvt.u32.u16 	%r25661, %rs13049;
	prmt.b32 	%r25662, %r25661, %r25660, 0x3340U;
	prmt.b32 	%r25663, %r25662, %r25659, 0x5410U;
	st.local.v2.b32 	[%rd3+40], {%r25663, %r25656};
	cvt.u32.u16 	%r25664, %rs13034;
	cvt.u32.u16 	%r25665, %rs13035;
	prmt.b32 	%r25666, %r25665, %r25664, 0x3340U;
	cvt.u32.u16 	%r25667, %rs13036;
	cvt.u32.u16 	%r25668, %rs13037;
	prmt.b32 	%r25669, %r25668, %r25667, 0x3340U;
	prmt.b32 	%r25670, %r25669, %r25666, 0x5410U;
	cvt.u32.u16 	%r25671, %rs13038;
	cvt.u32.u16 	%r25672, %rs13039;
	prmt.b32 	%r25673, %r25672, %r25671, 0x3340U;
	cvt.u32.u16 	%r25674, %rs13040;
	cvt.u32.u16 	%r25675, %rs13041;
	prmt.b32 	%r25676, %r25675, %r25674, 0x3340U;
	prmt.b32 	%r25677, %r25676, %r25673, 0x5410U;
	st.local.v2.b32 	[%rd3+48], {%r25677, %r25670};
	cvt.u32.u16 	%r25678, %rs13026;
	cvt.u32.u16 	%r25679, %rs13027;
	prmt.b32 	%r25680, %r25679, %r25678, 0x3340U;
	cvt.u32.u16 	%r25681, %rs13028;
	cvt.u32.u16 	%r25682, %rs13029;
	prmt.b32 	%r25683, %r25682, %r25681, 0x3340U;
	prmt.b32 	%r25684, %r25683, %r25680, 0x5410U;
	cvt.u32.u16 	%r25685, %rs13030;
	cvt.u32.u16 	%r25686, %rs13031;
	prmt.b32 	%r25687, %r25686, %r25685, 0x3340U;
	cvt.u32.u16 	%r25688, %rs13032;
	cvt.u32.u16 	%r25689, %rs13033;
	prmt.b32 	%r25690, %r25689, %r25688, 0x3340U;
	prmt.b32 	%r25691, %r25690, %r25687, 0x5410U;
	st.local.v2.b32 	[%rd3+56], {%r25691, %r25684};
	cvt.u32.u16 	%r25692, %rs13018;
	cvt.u32.u16 	%r25693, %rs13019;
	prmt.b32 	%r25694, %r25693, %r25692, 0x3340U;
	cvt.u32.u16 	%r25695, %rs13020;
	cvt.u32.u16 	%r25696, %rs13021;
	prmt.b32 	%r25697, %r25696, %r25695, 0x3340U;
	prmt.b32 	%r25698, %r25697, %r25694, 0x5410U;
	cvt.u32.u16 	%r25699, %rs13022;
	cvt.u32.u16 	%r25700, %rs13023;
	prmt.b32 	%r25701, %r25700, %r25699, 0x3340U;
	cvt.u32.u16 	%r25702, %rs13024;
	cvt.u32.u16 	%r25703, %rs13025;
	prmt.b32 	%r25704, %r25703, %r25702, 0x3340U;
	prmt.b32 	%r25705, %r25704, %r25701, 0x5410U;
	st.local.v2.b32 	[%rd3+64], {%r25705, %r25698};
	cvt.u32.u16 	%r25706, %rs13010;
	cvt.u32.u16 	%r25707, %rs13011;
	prmt.b32 	%r25708, %r25707, %r25706, 0x3340U;
	cvt.u32.u16 	%r25709, %rs13012;
	cvt.u32.u16 	%r25710, %rs13013;
	prmt.b32 	%r25711, %r25710, %r25709, 0x3340U;
	prmt.b32 	%r25712, %r25711, %r25708, 0x5410U;
	cvt.u32.u16 	%r25713, %rs13014;
	cvt.u32.u16 	%r25714, %rs13015;
	prmt.b32 	%r25715, %r25714, %r25713, 0x3340U;
	cvt.u32.u16 	%r25716, %rs13016;
	cvt.u32.u16 	%r25717, %rs13017;
	prmt.b32 	%r25718, %r25717, %r25716, 0x3340U;
	prmt.b32 	%r25719, %r25718, %r25715, 0x5410U;
	st.local.v2.b32 	[%rd3+72], {%r25719, %r25712};
	cvt.u32.u16 	%r25720, %rs13002;
	cvt.u32.u16 	%r25721, %rs13003;
	prmt.b32 	%r25722, %r25721, %r25720, 0x3340U;
	cvt.u32.u16 	%r25723, %rs13004;
	cvt.u32.u16 	%r25724, %rs13005;
	prmt.b32 	%r25725, %r25724, %r25723, 0x3340U;
	prmt.b32 	%r25726, %r25725, %r25722, 0x5410U;
	cvt.u32.u16 	%r25727, %rs13006;
	cvt.u32.u16 	%r25728, %rs13007;
	prmt.b32 	%r25729, %r25728, %r25727, 0x3340U;
	cvt.u32.u16 	%r25730, %rs13008;
	cvt.u32.u16 	%r25731, %rs13009;
	prmt.b32 	%r25732, %r25731, %r25730, 0x3340U;
	prmt.b32 	%r25733, %r25732, %r25729, 0x5410U;
	st.local.v2.b32 	[%rd3+80], {%r25733, %r25726};
	cvt.u32.u16 	%r25734, %rs12994;
	cvt.u32.u16 	%r25735, %rs12995;
	prmt.b32 	%r25736, %r25735, %r25734, 0x3340U;
	cvt.u32.u16 	%r25737, %rs12996;
	cvt.u32.u16 	%r25738, %rs12997;
	prmt.b32 	%r25739, %r25738, %r25737, 0x3340U;
	prmt.b32 	%r25740, %r25739, %r25736, 0x5410U;
	cvt.u32.u16 	%r25741, %rs12998;
	cvt.u32.u16 	%r25742, %rs12999;
	prmt.b32 	%r25743, %r25742, %r25741, 0x3340U;
	cvt.u32.u16 	%r25744, %rs13000;
	cvt.u32.u16 	%r25745, %rs13001;
	prmt.b32 	%r25746, %r25745, %r25744, 0x3340U;
	prmt.b32 	%r25747, %r25746, %r25743, 0x5410U;
	st.local.v2.b32 	[%rd3+88], {%r25747, %r25740};
	cvt.u32.u16 	%r25748, %rs12986;
	cvt.u32.u16 	%r25749, %rs12987;
	prmt.b32 	%r25750, %r25749, %r25748, 0x3340U;
	cvt.u32.u16 	%r25751, %rs12988;
	cvt.u32.u16 	%r25752, %rs12989;
	prmt.b32 	%r25753, %r25752, %r25751, 0x3340U;
	prmt.b32 	%r25754, %r25753, %r25750, 0x5410U;
	cvt.u32.u16 	%r25755, %rs12990;
	cvt.u32.u16 	%r25756, %rs12991;
	prmt.b32 	%r25757, %r25756, %r25755, 0x3340U;
	cvt.u32.u16 	%r25758, %rs12992;
	cvt.u32.u16 	%r25759, %rs12993;
	prmt.b32 	%r25760, %r25759, %r25758, 0x3340U;
	prmt.b32 	%r25761, %r25760, %r25757, 0x5410U;
	st.local.v2.b32 	[%rd3+96], {%r25761, %r25754};
	cvt.u32.u16 	%r25762, %rs12978;
	cvt.u32.u16 	%r25763, %rs12979;
	prmt.b32 	%r25764, %r25763, %r25762, 0x3340U;
	cvt.u32.u16 	%r25765, %rs12980;
	cvt.u32.u16 	%r25766, %rs12981;
	prmt.b32 	%r25767, %r25766, %r25765, 0x3340U;
	prmt.b32 	%r25768, %r25767, %r25764, 0x5410U;
	cvt.u32.u16 	%r25769, %rs12982;
	cvt.u32.u16 	%r25770, %rs12983;
	prmt.b32 	%r25771, %r25770, %r25769, 0x3340U;
	cvt.u32.u16 	%r25772, %rs12984;
	cvt.u32.u16 	%r25773, %rs12985;
	prmt.b32 	%r25774, %r25773, %r25772, 0x3340U;
	prmt.b32 	%r25775, %r25774, %r25771, 0x5410U;
	st.local.v2.b32 	[%rd3+104], {%r25775, %r25768};
	cvt.u32.u16 	%r25776, %rs12970;
	cvt.u32.u16 	%r25777, %rs12971;
	prmt.b32 	%r25778, %r25777, %r25776, 0x3340U;
	cvt.u32.u16 	%r25779, %rs12972;
	cvt.u32.u16 	%r25780, %rs12973;
	prmt.b32 	%r25781, %r25780, %r25779, 0x3340U;
	prmt.b32 	%r25782, %r25781, %r25778, 0x5410U;
	cvt.u32.u16 	%r25783, %rs12974;
	cvt.u32.u16 	%r25784, %rs12975;
	prmt.b32 	%r25785, %r25784, %r25783, 0x3340U;
	cvt.u32.u16 	%r25786, %rs12976;
	cvt.u32.u16 	%r25787, %rs12977;
	prmt.b32 	%r25788, %r25787, %r25786, 0x3340U;
	prmt.b32 	%r25789, %r25788, %r25785, 0x5410U;
	st.local.v2.b32 	[%rd3+112], {%r25789, %r25782};
	cvt.u32.u16 	%r25790, %rs12962;
	cvt.u32.u16 	%r25791, %rs12963;
	prmt.b32 	%r25792, %r25791, %r25790, 0x3340U;
	cvt.u32.u16 	%r25793, %rs12964;
	cvt.u32.u16 	%r25794, %rs12965;
	prmt.b32 	%r25795, %r25794, %r25793, 0x3340U;
	prmt.b32 	%r25796, %r25795, %r25792, 0x5410U;
	cvt.u32.u16 	%r25797, %rs12966;
	cvt.u32.u16 	%r25798, %rs12967;
	prmt.b32 	%r25799, %r25798, %r25797, 0x3340U;
	cvt.u32.u16 	%r25800, %rs12968;
	cvt.u32.u16 	%r25801, %rs12969;
	prmt.b32 	%r25802, %r25801, %r25800, 0x3340U;
	prmt.b32 	%r25803, %r25802, %r25799, 0x5410U;
	st.local.v2.b32 	[%rd3+120], {%r25803, %r25796};
	cvt.u32.u16 	%r25804, %rs12954;
	cvt.u32.u16 	%r25805, %rs12955;
	prmt.b32 	%r25806, %r25805, %r25804, 0x3340U;
	cvt.u32.u16 	%r25807, %rs12956;
	cvt.u32.u16 	%r25808, %rs12957;
	prmt.b32 	%r25809, %r25808, %r25807, 0x3340U;
	prmt.b32 	%r25810, %r25809, %r25806, 0x5410U;
	cvt.u32.u16 	%r25811, %rs12958;
	cvt.u32.u16 	%r25812, %rs12959;
	prmt.b32 	%r25813, %r25812, %r25811, 0x3340U;
	cvt.u32.u16 	%r25814, %rs12960;
	cvt.u32.u16 	%r25815, %rs12961;
	prmt.b32 	%r25816, %r25815, %r25814, 0x3340U;
	prmt.b32 	%r25817, %r25816, %r25813, 0x5410U;
	st.local.v2.b32 	[%rd3+128], {%r25817, %r25810};
	cvt.u32.u16 	%r25818, %rs12946;
	cvt.u32.u16 	%r25819, %rs12947;
	prmt.b32 	%r25820, %r25819, %r25818, 0x3340U;
	cvt.u32.u16 	%r25821, %rs12948;
	cvt.u32.u16 	%r25822, %rs12949;
	prmt.b32 	%r25823, %r25822, %r25821, 0x3340U;
	prmt.b32 	%r25824, %r25823, %r25820, 0x5410U;
	cvt.u32.u16 	%r25825, %rs12950;
	cvt.u32.u16 	%r25826, %rs12951;
	prmt.b32 	%r25827, %r25826, %r25825, 0x3340U;
	cvt.u32.u16 	%r25828, %rs12952;
	cvt.u32.u16 	%r25829, %rs12953;
	prmt.b32 	%r25830, %r25829, %r25828, 0x3340U;
	prmt.b32 	%r25831, %r25830, %r25827, 0x5410U;
	st.local.v2.b32 	[%rd3+136], {%r25831, %r25824};
	cvt.u32.u16 	%r25832, %rs12938;
	cvt.u32.u16 	%r25833, %rs12939;
	prmt.b32 	%r25834, %r25833, %r25832, 0x3340U;
	cvt.u32.u16 	%r25835, %rs12940;
	cvt.u32.u16 	%r25836, %rs12941;
	prmt.b32 	%r25837, %r25836, %r25835, 0x3340U;
	prmt.b32 	%r25838, %r25837, %r25834, 0x5410U;
	cvt.u32.u16 	%r25839, %rs12942;
	cvt.u32.u16 	%r25840, %rs12943;
	prmt.b32 	%r25841, %r25840, %r25839, 0x3340U;
	cvt.u32.u16 	%r25842, %rs12944;
	cvt.u32.u16 	%r25843, %rs12945;
	prmt.b32 	%r25844, %r25843, %r25842, 0x3340U;
	prmt.b32 	%r25845, %r25844, %r25841, 0x5410U;
	st.local.v2.b32 	[%rd3+144], {%r25845, %r25838};
	cvt.u32.u16 	%r25846, %rs12930;
	cvt.u32.u16 	%r25847, %rs12931;
	prmt.b32 	%r25848, %r25847, %r25846, 0x3340U;
	cvt.u32.u16 	%r25849, %rs12932;
	cvt.u32.u16 	%r25850, %rs12933;
	prmt.b32 	%r25851, %r25850, %r25849, 0x3340U;
	prmt.b32 	%r25852, %r25851, %r25848, 0x5410U;
	cvt.u32.u16 	%r25853, %rs12934;
	cvt.u32.u16 	%r25854, %rs12935;
	prmt.b32 	%r25855, %r25854, %r25853, 0x3340U;
	cvt.u32.u16 	%r25856, %rs12936;
	cvt.u32.u16 	%r25857, %rs12937;
	prmt.b32 	%r25858, %r25857, %r25856, 0x3340U;
	prmt.b32 	%r25859, %r25858, %r25855, 0x5410U;
	st.local.v2.b32 	[%rd3+152], {%r25859, %r25852};
	cvt.u32.u16 	%r25860, %rs12922;
	cvt.u32.u16 	%r25861, %rs12923;
	prmt.b32 	%r25862, %r25861, %r25860, 0x3340U;
	cvt.u32.u16 	%r25863, %rs12924;
	cvt.u32.u16 	%r25864, %rs12925;
	prmt.b32 	%r25865, %r25864, %r25863, 0x3340U;
	prmt.b32 	%r25866, %r25865, %r25862, 0x5410U;
	cvt.u32.u16 	%r25867, %rs12926;
	cvt.u32.u16 	%r25868, %rs12927;
	prmt.b32 	%r25869, %r25868, %r25867, 0x3340U;
	cvt.u32.u16 	%r25870, %rs12928;
	cvt.u32.u16 	%r25871, %rs12929;
	prmt.b32 	%r25872, %r25871, %r25870, 0x3340U;
	prmt.b32 	%r25873, %r25872, %r25869, 0x5410U;
	st.local.v2.b32 	[%rd3+160], {%r25873, %r25866};
	cvt.u32.u16 	%r25874, %rs12914;
	cvt.u32.u16 	%r25875, %rs12915;
	prmt.b32 	%r25876, %r25875, %r25874, 0x3340U;
	cvt.u32.u16 	%r25877, %rs12916;
	cvt.u32.u16 	%r25878, %rs12917;
	prmt.b32 	%r25879, %r25878, %r25877, 0x3340U;
	prmt.b32 	%r25880, %r25879, %r25876, 0x5410U;
	cvt.u32.u16 	%r25881, %rs12918;
	cvt.u32.u16 	%r25882, %rs12919;
	prmt.b32 	%r25883, %r25882, %r25881, 0x3340U;
	cvt.u32.u16 	%r25884, %rs12920;
	cvt.u32.u16 	%r25885, %rs12921;
	prmt.b32 	%r25886, %r25885, %r25884, 0x3340U;
	prmt.b32 	%r25887, %r25886, %r25883, 0x5410U;
	st.local.v2.b32 	[%rd3+168], {%r25887, %r25880};
	cvt.u32.u16 	%r25888, %rs12906;
	cvt.u32.u16 	%r25889, %rs12907;
	prmt.b32 	%r25890, %r25889, %r25888, 0x3340U;
	cvt.u32.u16 	%r25891, %rs12908;
	cvt.u32.u16 	%r25892, %rs12909;
	prmt.b32 	%r25893, %r25892, %r25891, 0x3340U;
	prmt.b32 	%r25894, %r25893, %r25890, 0x5410U;
	cvt.u32.u16 	%r25895, %rs12910;
	cvt.u32.u16 	%r25896, %rs12911;
	prmt.b32 	%r25897, %r25896, %r25895, 0x3340U;
	cvt.u32.u16 	%r25898, %rs12912;
	cvt.u32.u16 	%r25899, %rs12913;
	prmt.b32 	%r25900, %r25899, %r25898, 0x3340U;
	prmt.b32 	%r25901, %r25900, %r25897, 0x5410U;
	st.local.v2.b32 	[%rd3+176], {%r25901, %r25894};
	cvt.u32.u16 	%r25902, %rs12898;
	cvt.u32.u16 	%r25903, %rs12899;
	prmt.b32 	%r25904, %r25903, %r25902, 0x3340U;
	cvt.u32.u16 	%r25905, %rs12900;
	cvt.u32.u16 	%r25906, %rs12901;
	prmt.b32 	%r25907, %r25906, %r25905, 0x3340U;
	prmt.b32 	%r25908, %r25907, %r25904, 0x5410U;
	cvt.u32.u16 	%r25909, %rs12902;
	cvt.u32.u16 	%r25910, %rs12903;
	prmt.b32 	%r25911, %r25910, %r25909, 0x3340U;
	cvt.u32.u16 	%r25912, %rs12904;
	cvt.u32.u16 	%r25913, %rs12905;
	prmt.b32 	%r25914, %r25913, %r25912, 0x3340U;
	prmt.b32 	%r25915, %r25914, %r25911, 0x5410U;
	st.local.v2.b32 	[%rd3+184], {%r25915, %r25908};
	cvt.u32.u16 	%r25916, %rs12890;
	cvt.u32.u16 	%r25917, %rs12891;
	prmt.b32 	%r25918, %r25917, %r25916, 0x3340U;
	cvt.u32.u16 	%r25919, %rs12892;
	cvt.u32.u16 	%r25920, %rs12893;
	prmt.b32 	%r25921, %r25920, %r25919, 0x3340U;
	prmt.b32 	%r25922, %r25921, %r25918, 0x5410U;
	cvt.u32.u16 	%r25923, %rs12894;
	cvt.u32.u16 	%r25924, %rs12895;
	prmt.b32 	%r25925, %r25924, %r25923, 0x3340U;
	cvt.u32.u16 	%r25926, %rs12896;
	cvt.u32.u16 	%r25927, %rs12897;
	prmt.b32 	%r25928, %r25927, %r25926, 0x3340U;
	prmt.b32 	%r25929, %r25928, %r25925, 0x5410U;
	st.local.v2.b32 	[%rd3+192], {%r25929, %r25922};
	cvt.u32.u16 	%r25930, %rs12882;
	cvt.u32.u16 	%r25931, %rs12883;
	prmt.b32 	%r25932, %r25931, %r25930, 0x3340U;
	cvt.u32.u16 	%r25933, %rs12884;
	cvt.u32.u16 	%r25934, %rs12885;
	prmt.b32 	%r25935, %r25934, %r25933, 0x3340U;
	prmt.b32 	%r25936, %r25935, %r25932, 0x5410U;
	cvt.u32.u16 	%r25937, %rs12886;
	cvt.u32.u16 	%r25938, %rs12887;
	prmt.b32 	%r25939, %r25938, %r25937, 0x3340U;
	cvt.u32.u16 	%r25940, %rs12888;
	cvt.u32.u16 	%r25941, %rs12889;
	prmt.b32 	%r25942, %r25941, %r25940, 0x3340U;
	prmt.b32 	%r25943, %r25942, %r25939, 0x5410U;
	st.local.v2.b32 	[%rd3+200], {%r25943, %r25936};
	cvt.u32.u16 	%r25944, %rs12874;
	cvt.u32.u16 	%r25945, %rs12875;
	prmt.b32 	%r25946, %r25945, %r25944, 0x3340U;
	cvt.u32.u16 	%r25947, %rs12876;
	cvt.u32.u16 	%r25948, %rs12877;
	prmt.b32 	%r25949, %r25948, %r25947, 0x3340U;
	prmt.b32 	%r25950, %r25949, %r25946, 0x5410U;
	cvt.u32.u16 	%r25951, %rs12878;
	cvt.u32.u16 	%r25952, %rs12879;
	prmt.b32 	%r25953, %r25952, %r25951, 0x3340U;
	cvt.u32.u16 	%r25954, %rs12880;
	cvt.u32.u16 	%r25955, %rs12881;
	prmt.b32 	%r25956, %r25955, %r25954, 0x3340U;
	prmt.b32 	%r25957, %r25956, %r25953, 0x5410U;
	st.local.v2.b32 	[%rd3+208], {%r25957, %r25950};
	cvt.u32.u16 	%r25958, %rs12866;
	cvt.u32.u16 	%r25959, %rs12867;
	prmt.b32 	%r25960, %r25959, %r25958, 0x3340U;
	cvt.u32.u16 	%r25961, %rs12868;
	cvt.u32.u16 	%r25962, %rs12869;
	prmt.b32 	%r25963, %r25962, %r25961, 0x3340U;
	prmt.b32 	%r25964, %r25963, %r25960, 0x5410U;
	cvt.u32.u16 	%r25965, %rs12870;
	cvt.u32.u16 	%r25966, %rs12871;
	prmt.b32 	%r25967, %r25966, %r25965, 0x3340U;
	cvt.u32.u16 	%r25968, %rs12872;
	cvt.u32.u16 	%r25969, %rs12873;
	prmt.b32 	%r25970, %r25969, %r25968, 0x3340U;
	prmt.b32 	%r25971, %r25970, %r25967, 0x5410U;
	st.local.v2.b32 	[%rd3+216], {%r25971, %r25964};
	cvt.u32.u16 	%r25972, %rs12858;
	cvt.u32.u16 	%r25973, %rs12859;
	prmt.b32 	%r25974, %r25973, %r25972, 0x3340U;
	cvt.u32.u16 	%r25975, %rs12860;
	cvt.u32.u16 	%r25976, %rs12861;
	prmt.b32 	%r25977, %r25976, %r25975, 0x3340U;
	prmt.b32 	%r25978, %r25977, %r25974, 0x5410U;
	cvt.u32.u16 	%r25979, %rs12862;
	cvt.u32.u16 	%r25980, %rs12863;
	prmt.b32 	%r25981, %r25980, %r25979, 0x3340U;
	cvt.u32.u16 	%r25982, %rs12864;
	cvt.u32.u16 	%r25983, %rs12865;
	prmt.b32 	%r25984, %r25983, %r25982, 0x3340U;
	prmt.b32 	%r25985, %r25984, %r25981, 0x5410U;
	st.local.v2.b32 	[%rd3+224], {%r25985, %r25978};
	cvt.u32.u16 	%r25986, %rs12850;
	cvt.u32.u16 	%r25987, %rs12851;
	prmt.b32 	%r25988, %r25987, %r25986, 0x3340U;
	cvt.u32.u16 	%r25989, %rs12852;
	cvt.u32.u16 	%r25990, %rs12853;
	prmt.b32 	%r25991, %r25990, %r25989, 0x3340U;
	prmt.b32 	%r25992, %r25991, %r25988, 0x5410U;
	cvt.u32.u16 	%r25993, %rs12854;
	cvt.u32.u16 	%r25994, %rs12855;
	prmt.b32 	%r25995, %r25994, %r25993, 0x3340U;
	cvt.u32.u16 	%r25996, %rs12856;
	cvt.u32.u16 	%r25997, %rs12857;
	prmt.b32 	%r25998, %r25997, %r25996, 0x3340U;
	prmt.b32 	%r25999, %r25998, %r25995, 0x5410U;
	st.local.v2.b32 	[%rd3+232], {%r25999, %r25992};
	cvt.u32.u16 	%r26000, %rs12842;
	cvt.u32.u16 	%r26001, %rs12843;
	prmt.b32 	%r26002, %r26001, %r26000, 0x3340U;
	cvt.u32.u16 	%r26003, %rs12844;
	cvt.u32.u16 	%r26004, %rs12845;
	prmt.b32 	%r26005, %r26004, %r26003, 0x3340U;
	prmt.b32 	%r26006, %r26005, %r26002, 0x5410U;
	cvt.u32.u16 	%r26007, %rs12846;
	cvt.u32.u16 	%r26008, %rs12847;
	prmt.b32 	%r26009, %r26008, %r26007, 0x3340U;
	cvt.u32.u16 	%r26010, %rs12848;
	cvt.u32.u16 	%r26011, %rs12849;
	prmt.b32 	%r26012, %r26011, %r26010, 0x3340U;
	prmt.b32 	%r26013, %r26012, %r26009, 0x5410U;
	st.local.v2.b32 	[%rd3+240], {%r26013, %r26006};
	cvt.u32.u16 	%r26014, %rs12834;
	cvt.u32.u16 	%r26015, %rs12835;
	prmt.b32 	%r26016, %r26015, %r26014, 0x3340U;
	cvt.u32.u16 	%r26017, %rs12836;
	cvt.u32.u16 	%r26018, %rs12837;
	prmt.b32 	%r26019, %r26018, %r26017, 0x3340U;
	prmt.b32 	%r26020, %r26019, %r26016, 0x5410U;
	cvt.u32.u16 	%r26021, %rs12838;
	cvt.u32.u16 	%r26022, %rs12839;
	prmt.b32 	%r26023, %r26022, %r26021, 0x3340U;
	cvt.u32.u16 	%r26024, %rs12840;
	cvt.u32.u16 	%r26025, %rs12841;
	prmt.b32 	%r26026, %r26025, %r26024, 0x3340U;
	prmt.b32 	%r26027, %r26026, %r26023, 0x5410U;
	st.local.v2.b32 	[%rd3+248], {%r26027, %r26020};
	cvt.u32.u16 	%r26028, %rs12826;
	cvt.u32.u16 	%r26029, %rs12827;
	prmt.b32 	%r26030, %r26029, %r26028, 0x3340U;
	cvt.u32.u16 	%r26031, %rs12828;
	cvt.u32.u16 	%r26032, %rs12829;
	prmt.b32 	%r26033, %r26032, %r26031, 0x3340U;
	prmt.b32 	%r26034, %r26033, %r26030, 0x5410U;
	cvt.u32.u16 	%r26035, %rs12830;
	cvt.u32.u16 	%r26036, %rs12831;
	prmt.b32 	%r26037, %r26036, %r26035, 0x3340U;
	cvt.u32.u16 	%r26038, %rs12832;
	cvt.u32.u16 	%r26039, %rs12833;
	prmt.b32 	%r26040, %r26039, %r26038, 0x3340U;
	prmt.b32 	%r26041, %r26040, %r26037, 0x5410U;
	st.local.v2.b32 	[%rd3+256], {%r26041, %r26034};
	cvt.u32.u16 	%r26042, %rs12818;
	cvt.u32.u16 	%r26043, %rs12819;
	prmt.b32 	%r26044, %r26043, %r26042, 0x3340U;
	cvt.u32.u16 	%r26045, %rs12820;
	cvt.u32.u16 	%r26046, %rs12821;
	prmt.b32 	%r26047, %r26046, %r26045, 0x3340U;
	prmt.b32 	%r26048, %r26047, %r26044, 0x5410U;
	cvt.u32.u16 	%r26049, %rs12822;
	cvt.u32.u16 	%r26050, %rs12823;
	prmt.b32 	%r26051, %r26050, %r26049, 0x3340U;
	cvt.u32.u16 	%r26052, %rs12824;
	cvt.u32.u16 	%r26053, %rs12825;
	prmt.b32 	%r26054, %r26053, %r26052, 0x3340U;
	prmt.b32 	%r26055, %r26054, %r26051, 0x5410U;
	st.local.v2.b32 	[%rd3+264], {%r26055, %r26048};
	mov.b32 	%r27866, 0;
$L__BB3_75:
	mov.u32 	%r27869, %r27866;
	cvt.u64.u32 	%rd1000, %r27869;
	add.s64 	%rd1001, %rd3, %rd1000;
	ld.local.u8 	%rs12296, [%rd1001+16];
	setp.ne.s16 	%p98, %rs12296, 0;
	add.s32 	%r27866, %r27869, 1;
	@%p98 bra 	$L__BB3_75;
	and.b16  	%rs12297, %rs15130, 255;
	setp.eq.s16 	%p99, %rs12297, 0;
	@%p99 bra 	$L__BB3_79;
	mov.b32 	%r27867, 0;
$L__BB3_78:
	cvt.u64.u32 	%rd1002, %r27869;
	add.s64 	%rd1003, %rd3, %rd1002;
	st.local.u8 	[%rd1003+16], %rs15130;
	add.s32 	%r27869, %r27869, 1;
	add.s32 	%r438, %r27867, 1;
	cvt.u64.u32 	%rd1004, %r27867;
	add.s64 	%rd1005, %rd4, %rd1004;
	ld.local.u8 	%rs15130, [%rd1005+17];
	setp.ne.s16 	%p100, %rs15130, 0;
	mov.u32 	%r27867, %r438;
	@%p100 bra 	$L__BB3_78;
$L__BB3_79:
	cvt.u64.u32 	%rd1006, %r27869;
	add.s64 	%rd1007, %rd3, %rd1006;
	mov.b16 	%rs12298, 0;
	st.local.u8 	[%rd1007+16], %rs12298;
	add.s32 	%r27825, %r27825, %r432;
	st.local.u32 	[%rd3], %r27825;
	add.f64 	%fd78, %fd30, %fd78;
	st.local.f64 	[%rd3+8], %fd78;
	ld.local.v2.b32 	{%r26057, %r26058}, [%rd3+16];
	bfe.u32 	%r26059, %r26057, 0, 8;
	cvt.u16.u32 	%rs13073, %r26059;
	bfe.u32 	%r26060, %r26057, 8, 8;
	cvt.u16.u32 	%rs13072, %r26060;
	bfe.u32 	%r26061, %r26057, 16, 8;
	cvt.u16.u32 	%rs13071, %r26061;
	bfe.u32 	%r26062, %r26057, 24, 8;
	cvt.u16.u32 	%rs13070, %r26062;
	bfe.u32 	%r26063, %r26058, 0, 8;
	cvt.u16.u32 	%rs13069, %r26063;
	bfe.u32 	%r26064, %r26058, 8, 8;
	cvt.u16.u32 	%rs13068, %r26064;
	bfe.u32 	%r26065, %r26058, 16, 8;
	cvt.u16.u32 	%rs13067, %r26065;
	bfe.u32 	%r26066, %r26058, 24, 8;
	cvt.u16.u32 	%rs13066, %r26066;
	ld.local.v2.b32 	{%r26067, %r26068}, [%rd3+24];
	bfe.u32 	%r26069, %r26067, 0, 8;
	cvt.u16.u32 	%rs13065, %r26069;
	bfe.u32 	%r26070, %r26067, 8, 8;
	cvt.u16.u32 	%rs13064, %r26070;
	bfe.u32 	%r26071, %r26067, 16, 8;
	cvt.u16.u32 	%rs13063, %r26071;
	bfe.u32 	%r26072, %r26067, 24, 8;
	cvt.u16.u32 	%rs13062, %r26072;
	bfe.u32 	%r26073, %r26068, 0, 8;
	cvt.u16.u32 	%rs13061, %r26073;
	bfe.u32 	%r26074, %r26068, 8, 8;
	cvt.u16.u32 	%rs13060, %r26074;
	bfe.u32 	%r26075, %r26068, 16, 8;
	cvt.u16.u32 	%rs13059, %r26075;
	bfe.u32 	%r26076, %r26068, 24, 8;
	cvt.u16.u32 	%rs13058, %r26076;
	ld.local.v2.b32 	{%r26077, %r26078}, [%rd3+32];
	bfe.u32 	%r26079, %r26077, 0, 8;
	cvt.u16.u32 	%rs13057, %r26079;
	bfe.u32 	%r26080, %r26077, 8, 8;
	cvt.u16.u32 	%rs13056, %r26080;
	bfe.u32 	%r26081, %r26077, 16, 8;
	cvt.u16.u32 	%rs13055, %r26081;
	bfe.u32 	%r26082, %r26077, 24, 8;
	cvt.u16.u32 	%rs13054, %r26082;
	bfe.u32 	%r26083, %r26078, 0, 8;
	cvt.u16.u32 	%rs13053, %r26083;
	bfe.u32 	%r26084, %r26078, 8, 8;
	cvt.u16.u32 	%rs13052, %r26084;
	bfe.u32 	%r26085, %r26078, 16, 8;
	cvt.u16.u32 	%rs13051, %r26085;
	bfe.u32 	%r26086, %r26078, 24, 8;
	cvt.u16.u32 	%rs13050, %r26086;
	ld.local.v2.b32 	{%r26087, %r26088}, [%rd3+40];
	bfe.u32 	%r26089, %r26087, 0, 8;
	cvt.u16.u32 	%rs13049, %r26089;
	bfe.u32 	%r26090, %r26087, 8, 8;
	cvt.u16.u32 	%rs13048, %r26090;
	bfe.u32 	%r26091, %r26087, 16, 8;
	cvt.u16.u32 	%rs13047, %r26091;
	bfe.u32 	%r26092, %r26087, 24, 8;
	cvt.u16.u32 	%rs13046, %r26092;
	bfe.u32 	%r26093, %r26088, 0, 8;
	cvt.u16.u32 	%rs13045, %r26093;
	bfe.u32 	%r26094, %r26088, 8, 8;
	cvt.u16.u32 	%rs13044, %r26094;
	bfe.u32 	%r26095, %r26088, 16, 8;
	cvt.u16.u32 	%rs13043, %r26095;
	bfe.u32 	%r26096, %r26088, 24, 8;
	cvt.u16.u32 	%rs13042, %r26096;
	ld.local.v2.b32 	{%r26097, %r26098}, [%rd3+48];
	bfe.u32 	%r26099, %r26097, 0, 8;
	cvt.u16.u32 	%rs13041, %r26099;
	bfe.u32 	%r26100, %r26097, 8, 8;
	cvt.u16.u32 	%rs13040, %r26100;
	bfe.u32 	%r26101, %r26097, 16, 8;
	cvt.u16.u32 	%rs13039, %r26101;
	bfe.u32 	%r26102, %r26097, 24, 8;
	cvt.u16.u32 	%rs13038, %r26102;
	bfe.u32 	%r26103, %r26098, 0, 8;
	cvt.u16.u32 	%rs13037, %r26103;
	bfe.u32 	%r26104, %r26098, 8, 8;
	cvt.u16.u32 	%rs13036, %r26104;
	bfe.u32 	%r26105, %r26098, 16, 8;
	cvt.u16.u32 	%rs13035, %r26105;
	bfe.u32 	%r26106, %r26098, 24, 8;
	cvt.u16.u32 	%rs13034, %r26106;
	ld.local.v2.b32 	{%r26107, %r26108}, [%rd3+56];
	bfe.u32 	%r26109, %r26107, 0, 8;
	cvt.u16.u32 	%rs13033, %r26109;
	bfe.u32 	%r26110, %r26107, 8, 8;
	cvt.u16.u32 	%rs13032, %r26110;
	bfe.u32 	%r26111, %r26107, 16, 8;
	cvt.u16.u32 	%rs13031, %r26111;
	bfe.u32 	%r26112, %r26107, 24, 8;
	cvt.u16.u32 	%rs13030, %r26112;
	bfe.u32 	%r26113, %r26108, 0, 8;
	cvt.u16.u32 	%rs13029, %r26113;
	bfe.u32 	%r26114, %r26108, 8, 8;
	cvt.u16.u32 	%rs13028, %r26114;
	bfe.u32 	%r26115, %r26108, 16, 8;
	cvt.u16.u32 	%rs13027, %r26115;
	bfe.u32 	%r26116, %r26108, 24, 8;
	cvt.u16.u32 	%rs13026, %r26116;
	ld.local.v2.b32 	{%r26117, %r26118}, [%rd3+64];
	bfe.u32 	%r26119, %r26117, 0, 8;
	cvt.u16.u32 	%rs13025, %r26119;
	bfe.u32 	%r26120, %r26117, 8, 8;
	cvt.u16.u32 	%rs13024, %r26120;
	bfe.u32 	%r26121, %r26117, 16, 8;
	cvt.u16.u32 	%rs13023, %r26121;
	bfe.u32 	%r26122, %r26117, 24, 8;
	cvt.u16.u32 	%rs13022, %r26122;
	bfe.u32 	%r26123, %r26118, 0, 8;
	cvt.u16.u32 	%rs13021, %r26123;
	bfe.u32 	%r26124, %r26118, 8, 8;
	cvt.u16.u32 	%rs13020, %r26124;
	bfe.u32 	%r26125, %r26118, 16, 8;
	cvt.u16.u32 	%rs13019, %r26125;
	bfe.u32 	%r26126, %r26118, 24, 8;
	cvt.u16.u32 	%rs13018, %r26126;
	ld.local.v2.b32 	{%r26127, %r26128}, [%rd3+72];
	bfe.u32 	%r26129, %r26127, 0, 8;
	cvt.u16.u32 	%rs13017, %r26129;
	bfe.u32 	%r26130, %r26127, 8, 8;
	cvt.u16.u32 	%rs13016, %r26130;
	bfe.u32 	%r26131, %r26127, 16, 8;
	cvt.u16.u32 	%rs13015, %r26131;
	bfe.u32 	%r26132, %r26127, 24, 8;
	cvt.u16.u32 	%rs13014, %r26132;
	bfe.u32 	%r26133, %r26128, 0, 8;
	cvt.u16.u32 	%rs13013, %r26133;
	bfe.u32 	%r26134, %r26128, 8, 8;
	cvt.u16.u32 	%rs13012, %r26134;
	bfe.u32 	%r26135, %r26128, 16, 8;
	cvt.u16.u32 	%rs13011, %r26135;
	bfe.u32 	%r26136, %r26128, 24, 8;
	cvt.u16.u32 	%rs13010, %r26136;
	ld.local.v2.b32 	{%r26137, %r26138}, [%rd3+80];
	bfe.u32 	%r26139, %r26137, 0, 8;
	cvt.u16.u32 	%rs13009, %r26139;
	bfe.u32 	%r26140, %r26137, 8, 8;
	cvt.u16.u32 	%rs13008, %r26140;
	bfe.u32 	%r26141, %r26137, 16, 8;
	cvt.u16.u32 	%rs13007, %r26141;
	bfe.u32 	%r26142, %r26137, 24, 8;
	cvt.u16.u32 	%rs13006, %r26142;
	bfe.u32 	%r26143, %r26138, 0, 8;
	cvt.u16.u32 	%rs13005, %r26143;
	bfe.u32 	%r26144, %r26138, 8, 8;
	cvt.u16.u32 	%rs13004, %r26144;
	bfe.u32 	%r26145, %r26138, 16, 8;
	cvt.u16.u32 	%rs13003, %r26145;
	bfe.u32 	%r26146, %r26138, 24, 8;
	cvt.u16.u32 	%rs13002, %r26146;
	ld.local.v2.b32 	{%r26147, %r26148}, [%rd3+88];
	bfe.u32 	%r26149, %r26147, 0, 8;
	cvt.u16.u32 	%rs13001, %r26149;
	bfe.u32 	%r26150, %r26147, 8, 8;
	cvt.u16.u32 	%rs13000, %r26150;
	bfe.u32 	%r26151, %r26147, 16, 8;
	cvt.u16.u32 	%rs12999, %r26151;
	bfe.u32 	%r26152, %r26147, 24, 8;
	cvt.u16.u32 	%rs12998, %r26152;
	bfe.u32 	%r26153, %r26148, 0, 8;
	cvt.u16.u32 	%rs12997, %r26153;
	bfe.u32 	%r26154, %r26148, 8, 8;
	cvt.u16.u32 	%rs12996, %r26154;
	bfe.u32 	%r26155, %r26148, 16, 8;
	cvt.u16.u32 	%rs12995, %r26155;
	bfe.u32 	%r26156, %r26148, 24, 8;
	cvt.u16.u32 	%rs12994, %r26156;
	ld.local.v2.b32 	{%r26157, %r26158}, [%rd3+96];
	bfe.u32 	%r26159, %r26157, 0, 8;
	cvt.u16.u32 	%rs12993, %r26159;
	bfe.u32 	%r26160, %r26157, 8, 8;
	cvt.u16.u32 	%rs12992, %r26160;
	bfe.u32 	%r26161, %r26157, 16, 8;
	cvt.u16.u32 	%rs12991, %r26161;
	bfe.u32 	%r26162, %r26157, 24, 8;
	cvt.u16.u32 	%rs12990, %r26162;
	bfe.u32 	%r26163, %r26158, 0, 8;
	cvt.u16.u32 	%rs12989, %r26163;
	bfe.u32 	%r26164, %r26158, 8, 8;
	cvt.u16.u32 	%rs12988, %r26164;
	bfe.u32 	%r26165, %r26158, 16, 8;
	cvt.u16.u32 	%rs12987, %r26165;
	bfe.u32 	%r26166, %r26158, 24, 8;
	cvt.u16.u32 	%rs12986, %r26166;
	ld.local.v2.b32 	{%r26167, %r26168}, [%rd3+104];
	bfe.u32 	%r26169, %r26167, 0, 8;
	cvt.u16.u32 	%rs12985, %r26169;
	bfe.u32 	%r26170, %r26167, 8, 8;
	cvt.u16.u32 	%rs12984, %r26170;
	bfe.u32 	%r26171, %r26167, 16, 8;
	cvt.u16.u32 	%rs12983, %r26171;
	bfe.u32 	%r26172, %r26167, 24, 8;
	cvt.u16.u32 	%rs12982, %r26172;
	bfe.u32 	%r26173, %r26168, 0, 8;
	cvt.u16.u32 	%rs12981, %r26173;
	bfe.u32 	%r26174, %r26168, 8, 8;
	cvt.u16.u32 	%rs12980, %r26174;
	bfe.u32 	%r26175, %r26168, 16, 8;
	cvt.u16.u32 	%rs12979, %r26175;
	bfe.u32 	%r26176, %r26168, 24, 8;
	cvt.u16.u32 	%rs12978, %r26176;
	ld.local.v2.b32 	{%r26177, %r26178}, [%rd3+112];
	bfe.u32 	%r26179, %r26177, 0, 8;
	cvt.u16.u32 	%rs12977, %r26179;
	bfe.u32 	%r26180, %r26177, 8, 8;
	cvt.u16.u32 	%rs12976, %r26180;
	bfe.u32 	%r26181, %r26177, 16, 8;
	cvt.u16.u32 	%rs12975, %r26181;
	bfe.u32 	%r26182, %r26177, 24, 8;
	cvt.u16.u32 	%rs12974, %r26182;
	bfe.u32 	%r26183, %r26178, 0, 8;
	cvt.u16.u32 	%rs12973, %r26183;
	bfe.u32 	%r26184, %r26178, 8, 8;
	cvt.u16.u32 	%rs12972, %r26184;
	bfe.u32 	%r26185, %r26178, 16, 8;
	cvt.u16.u32 	%rs12971, %r26185;
	bfe.u32 	%r26186, %r26178, 24, 8;
	cvt.u16.u32 	%rs12970, %r26186;
	ld.local.v2.b32 	{%r26187, %r26188}, [%rd3+120];
	bfe.u32 	%r26189, %r26187, 0, 8;
	cvt.u16.u32 	%rs12969, %r26189;
	bfe.u32 	%r26190, %r26187, 8, 8;
	cvt.u16.u32 	%rs12968, %r26190;
	bfe.u32 	%r26191, %r26187, 16, 8;
	cvt.u16.u32 	%rs12967, %r26191;
	bfe.u32 	%r26192, %r26187, 24, 8;
	cvt.u16.u32 	%rs12966, %r26192;
	bfe.u32 	%r26193, %r26188, 0, 8;
	cvt.u16.u32 	%rs12965, %r26193;
	bfe.u32 	%r26194, %r26188, 8, 8;
	cvt.u16.u32 	%rs12964, %r26194;
	bfe.u32 	%r26195, %r26188, 16, 8;
	cvt.u16.u32 	%rs12963, %r26195;
	bfe.u32 	%r26196, %r26188, 24, 8;
	cvt.u16.u32 	%rs12962, %r26196;
	ld.local.v2.b32 	{%r26197, %r26198}, [%rd3+128];
	bfe.u32 	%r26199, %r26197, 0, 8;
	cvt.u16.u32 	%rs12961, %r26199;
	bfe.u32 	%r26200, %r26197, 8, 8;
	cvt.u16.u32 	%rs12960, %r26200;
	bfe.u32 	%r26201, %r26197, 16, 8;
	cvt.u16.u32 	%rs12959, %r26201;
	bfe.u32 	%r26202, %r26197, 24, 8;
	cvt.u16.u32 	%rs12958, %r26202;
	bfe.u32 	%r26203, %r26198, 0, 8;
	cvt.u16.u32 	%rs12957, %r26203;
	bfe.u32 	%r26204, %r26198, 8, 8;
	cvt.u16.u32 	%rs12956, %r26204;
	bfe.u32 	%r26205, %r26198, 16, 8;
	cvt.u16.u32 	%rs12955, %r26205;
	bfe.u32 	%r26206, %r26198, 24, 8;
	cvt.u16.u32 	%rs12954, %r26206;
	ld.local.v2.b32 	{%r26207, %r26208}, [%rd3+136];
	bfe.u32 	%r26209, %r26207, 0, 8;
	cvt.u16.u32 	%rs12953, %r26209;
	bfe.u32 	%r26210, %r26207, 8, 8;
	cvt.u16.u32 	%rs12952, %r26210;
	bfe.u32 	%r26211, %r26207, 16, 8;
	cvt.u16.u32 	%rs12951, %r26211;
	bfe.u32 	%r26212, %r26207, 24, 8;
	cvt.u16.u32 	%rs12950, %r26212;
	bfe.u32 	%r26213, %r26208, 0, 8;
	cvt.u16.u32 	%rs12949, %r26213;
	bfe.u32 	%r26214, %r26208, 8, 8;
	cvt.u16.u32 	%rs12948, %r26214;
	bfe.u32 	%r26215, %r26208, 16, 8;
	cvt.u16.u32 	%rs12947, %r26215;
	bfe.u32 	%r26216, %r26208, 24, 8;
	cvt.u16.u32 	%rs12946, %r26216;
	ld.local.v2.b32 	{%r26217, %r26218}, [%rd3+144];
	bfe.u32 	%r26219, %r26217, 0, 8;
	cvt.u16.u32 	%rs12945, %r26219;
	bfe.u32 	%r26220, %r26217, 8, 8;
	cvt.u16.u32 	%rs12944, %r26220;
	bfe.u32 	%r26221, %r26217, 16, 8;
	cvt.u16.u32 	%rs12943, %r26221;
	bfe.u32 	%r26222, %r26217, 24, 8;
	cvt.u16.u32 	%rs12942, %r26222;
	bfe.u32 	%r26223, %r26218, 0, 8;
	cvt.u16.u32 	%rs12941, %r26223;
	bfe.u32 	%r26224, %r26218, 8, 8;
	cvt.u16.u32 	%rs12940, %r26224;
	bfe.u32 	%r26225, %r26218, 16, 8;
	cvt.u16.u32 	%rs12939, %r26225;
	bfe.u32 	%r26226, %r26218, 24, 8;
	cvt.u16.u32 	%rs12938, %r26226;
	ld.local.v2.b32 	{%r26227, %r26228}, [%rd3+152];
	bfe.u32 	%r26229, %r26227, 0, 8;
	cvt.u16.u32 	%rs12937, %r26229;
	bfe.u32 	%r26230, %r26227, 8, 8;
	cvt.u16.u32 	%rs12936, %r26230;
	bfe.u32 	%r26231, %r26227, 16, 8;
	cvt.u16.u32 	%rs12935, %r26231;
	bfe.u32 	%r26232, %r26227, 24, 8;
	cvt.u16.u32 	%rs12934, %r26232;
	bfe.u32 	%r26233, %r26228, 0, 8;
	cvt.u16.u32 	%rs12933, %r26233;
	bfe.u32 	%r26234, %r26228, 8, 8;
	cvt.u16.u32 	%rs12932, %r26234;
	bfe.u32 	%r26235, %r26228, 16, 8;
	cvt.u16.u32 	%rs12931, %r26235;
	bfe.u32 	%r26236, %r26228, 24, 8;
	cvt.u16.u32 	%rs12930, %r26236;
	ld.local.v2.b32 	{%r26237, %r26238}, [%rd3+160];
	bfe.u32 	%r26239, %r26237, 0, 8;
	cvt.u16.u32 	%rs12929, %r26239;
	bfe.u32 	%r26240, %r26237, 8, 8;
	cvt.u16.u32 	%rs12928, %r26240;
	bfe.u32 	%r26241, %r26237, 16, 8;
	cvt.u16.u32 	%rs12927, %r26241;
	bfe.u32 	%r26242, %r26237, 24, 8;
	cvt.u16.u32 	%rs12926, %r26242;
	bfe.u32 	%r26243, %r26238, 0, 8;
	cvt.u16.u32 	%rs12925, %r26243;
	bfe.u32 	%r26244, %r26238, 8, 8;
	cvt.u16.u32 	%rs12924, %r26244;
	bfe.u32 	%r26245, %r26238, 16, 8;
	cvt.u16.u32 	%rs12923, %r26245;
	bfe.u32 	%r26246, %r26238, 24, 8;
	cvt.u16.u32 	%rs12922, %r26246;
	ld.local.v2.b32 	{%r26247, %r26248}, [%rd3+168];
	bfe.u32 	%r26249, %r26247, 0, 8;
	cvt.u16.u32 	%rs12921, %r26249;
	bfe.u32 	%r26250, %r26247, 8, 8;
	cvt.u16.u32 	%rs12920, %r26250;
	bfe.u32 	%r26251, %r26247, 16, 8;
	cvt.u16.u32 	%rs12919, %r26251;
	bfe.u32 	%r26252, %r26247, 24, 8;
	cvt.u16.u32 	%rs12918, %r26252;
	bfe.u32 	%r26253, %r26248, 0, 8;
	cvt.u16.u32 	%rs12917, %r26253;
	bfe.u32 	%r26254, %r26248, 8, 8;
	cvt.u16.u32 	%rs12916, %r26254;
	bfe.u32 	%r26255, %r26248, 16, 8;
	cvt.u16.u32 	%rs12915, %r26255;
	bfe.u32 	%r26256, %r26248, 24, 8;
	cvt.u16.u32 	%rs12914, %r26256;
	ld.local.v2.b32 	{%r26257, %r26258}, [%rd3+176];
	bfe.u32 	%r26259, %r26257, 0, 8;
	cvt.u16.u32 	%rs12913, %r26259;
	bfe.u32 	%r26260, %r26257, 8, 8;
	cvt.u16.u32 	%rs12912, %r26260;
	bfe.u32 	%r26261, %r26257, 16, 8;
	cvt.u16.u32 	%rs12911, %r26261;
	bfe.u32 	%r26262, %r26257, 24, 8;
	cvt.u16.u32 	%rs12910, %r26262;
	bfe.u32 	%r26263, %r26258, 0, 8;
	cvt.u16.u32 	%rs12909, %r26263;
	bfe.u32 	%r26264, %r26258, 8, 8;
	cvt.u16.u32 	%rs12908, %r26264;
	bfe.u32 	%r26265, %r26258, 16, 8;
	cvt.u16.u32 	%rs12907, %r26265;
	bfe.u32 	%r26266, %r26258, 24, 8;
	cvt.u16.u32 	%rs12906, %r26266;
	ld.local.v2.b32 	{%r26267, %r26268}, [%rd3+184];
	bfe.u32 	%r26269, %r26267, 0, 8;
	cvt.u16.u32 	%rs12905, %r26269;
	bfe.u32 	%r26270, %r26267, 8, 8;
	cvt.u16.u32 	%rs12904, %r26270;
	bfe.u32 	%r26271, %r26267, 16, 8;
	cvt.u16.u32 	%rs12903, %r26271;
	bfe.u32 	%r26272, %r26267, 24, 8;
	cvt.u16.u32 	%rs12902, %r26272;
	bfe.u32 	%r26273, %r26268, 0, 8;
	cvt.u16.u32 	%rs12901, %r26273;
	bfe.u32 	%r26274, %r26268, 8, 8;
	cvt.u16.u32 	%rs12900, %r26274;
	bfe.u32 	%r26275, %r26268, 16, 8;
	cvt.u16.u32 	%rs12899, %r26275;
	bfe.u32 	%r26276, %r26268, 24, 8;
	cvt.u16.u32 	%rs12898, %r26276;
	ld.local.v2.b32 	{%r26277, %r26278}, [%rd3+192];
	bfe.u32 	%r26279, %r26277, 0, 8;
	cvt.u16.u32 	%rs12897, %r26279;
	bfe.u32 	%r26280, %r26277, 8, 8;
	cvt.u16.u32 	%rs12896, %r26280;
	bfe.u32 	%r26281, %r26277, 16, 8;
	cvt.u16.u32 	%rs12895, %r26281;
	bfe.u32 	%r26282, %r26277, 24, 8;
	cvt.u16.u32 	%rs12894, %r26282;
	bfe.u32 	%r26283, %r26278, 0, 8;
	cvt.u16.u32 	%rs12893, %r26283;
	bfe.u32 	%r26284, %r26278, 8, 8;
	cvt.u16.u32 	%rs12892, %r26284;
	bfe.u32 	%r26285, %r26278, 16, 8;
	cvt.u16.u32 	%rs12891, %r26285;
	bfe.u32 	%r26286, %r26278, 24, 8;
	cvt.u16.u32 	%rs12890, %r26286;
	ld.local.v2.b32 	{%r26287, %r26288}, [%rd3+200];
	bfe.u32 	%r26289, %r26287, 0, 8;
	cvt.u16.u32 	%rs12889, %r26289;
	bfe.u32 	%r26290, %r26287, 8, 8;
	cvt.u16.u32 	%rs12888, %r26290;
	bfe.u32 	%r26291, %r26287, 16, 8;
	cvt.u16.u32 	%rs12887, %r26291;
	bfe.u32 	%r26292, %r26287, 24, 8;
	cvt.u16.u32 	%rs12886, %r26292;
	bfe.u32 	%r26293, %r26288, 0, 8;
	cvt.u16.u32 	%rs12885, %r26293;
	bfe.u32 	%r26294, %r26288, 8, 8;
	cvt.u16.u32 	%rs12884, %r26294;
	bfe.u32 	%r26295, %r26288, 16, 8;
	cvt.u16.u32 	%rs12883, %r26295;
	bfe.u32 	%r26296, %r26288, 24, 8;
	cvt.u16.u32 	%rs12882, %r26296;
	ld.local.v2.b32 	{%r26297, %r26298}, [%rd3+208];
	bfe.u32 	%r26299, %r26297, 0, 8;
	cvt.u16.u32 	%rs12881, %r26299;
	bfe.u32 	%r26300, %r26297, 8, 8;
	cvt.u16.u32 	%rs12880, %r26300;
	bfe.u32 	%r26301, %r26297, 16, 8;
	cvt.u16.u32 	%rs12879, %r26301;
	bfe.u32 	%r26302, %r26297, 24, 8;
	cvt.u16.u32 	%rs12878, %r26302;
	bfe.u32 	%r26303, %r26298, 0, 8;
	cvt.u16.u32 	%rs12877, %r26303;
	bfe.u32 	%r26304, %r26298, 8, 8;
	cvt.u16.u32 	%rs12876, %r26304;
	bfe.u32 	%r26305, %r26298, 16, 8;
	cvt.u16.u32 	%rs12875, %r26305;
	bfe.u32 	%r26306, %r26298, 24, 8;
	cvt.u16.u32 	%rs12874, %r26306;
	ld.local.v2.b32 	{%r26307, %r26308}, [%rd3+216];
	bfe.u32 	%r26309, %r26307, 0, 8;
	cvt.u16.u32 	%rs12873, %r26309;
	bfe.u32 	%r26310, %r26307, 8, 8;
	cvt.u16.u32 	%rs12872, %r26310;
	bfe.u32 	%r26311, %r26307, 16, 8;
	cvt.u16.u32 	%rs12871, %r26311;
	bfe.u32 	%r26312, %r26307, 24, 8;
	cvt.u16.u32 	%rs12870, %r26312;
	bfe.u32 	%r26313, %r26308, 0, 8;
	cvt.u16.u32 	%rs12869, %r26313;
	bfe.u32 	%r26314, %r26308, 8, 8;
	cvt.u16.u32 	%rs12868, %r26314;
	bfe.u32 	%r26315, %r26308, 16, 8;
	cvt.u16.u32 	%rs12867, %r26315;
	bfe.u32 	%r26316, %r26308, 24, 8;
	cvt.u16.u32 	%rs12866, %r26316;
	ld.local.v2.b32 	{%r26317, %r26318}, [%rd3+224];
	bfe.u32 	%r26319, %r26317, 0, 8;
	cvt.u16.u32 	%rs12865, %r26319;
	bfe.u32 	%r26320, %r26317, 8, 8;
	cvt.u16.u32 	%rs12864, %r26320;
	bfe.u32 	%r26321, %r26317, 16, 8;
	cvt.u16.u32 	%rs12863, %r26321;
	bfe.u32 	%r26322, %r26317, 24, 8;
	cvt.u16.u32 	%rs12862, %r26322;
	bfe.u32 	%r26323, %r26318, 0, 8;
	cvt.u16.u32 	%rs12861, %r26323;
	bfe.u32 	%r26324, %r26318, 8, 8;
	cvt.u16.u32 	%rs12860, %r26324;
	bfe.u32 	%r26325, %r26318, 16, 8;
	cvt.u16.u32 	%rs12859, %r26325;
	bfe.u32 	%r26326, %r26318, 24, 8;
	cvt.u16.u32 	%rs12858, %r26326;
	ld.local.v2.b32 	{%r26327, %r26328}, [%rd3+232];
	bfe.u32 	%r26329, %r26327, 0, 8;
	cvt.u16.u32 	%rs12857, %r26329;
	bfe.u32 	%r26330, %r26327, 8, 8;
	cvt.u16.u32 	%rs12856, %r26330;
	bfe.u32 	%r26331, %r26327, 16, 8;
	cvt.u16.u32 	%rs12855, %r26331;
	bfe.u32 	%r26332, %r26327, 24, 8;
	cvt.u16.u32 	%rs12854, %r26332;
	bfe.u32 	%r26333, %r26328, 0, 8;
	cvt.u16.u32 	%rs12853, %r26333;
	bfe.u32 	%r26334, %r26328, 8, 8;
	cvt.u16.u32 	%rs12852, %r26334;
	bfe.u32 	%r26335, %r26328, 16, 8;
	cvt.u16.u32 	%rs12851, %r26335;
	bfe.u32 	%r26336, %r26328, 24, 8;
	cvt.u16.u32 	%rs12850, %r26336;
	ld.local.v2.b32 	{%r26337, %r26338}, [%rd3+240];
	bfe.u32 	%r26339, %r26337, 0, 8;
	cvt.u16.u32 	%rs12849, %r26339;
	bfe.u32 	%r26340, %r26337, 8, 8;
	cvt.u16.u32 	%rs12848, %r26340;
	bfe.u32 	%r26341, %r26337, 16, 8;
	cvt.u16.u32 	%rs12847, %r26341;
	bfe.u32 	%r26342, %r26337, 24, 8;
	cvt.u16.u32 	%rs12846, %r26342;
	bfe.u32 	%r26343, %r26338, 0, 8;
	cvt.u16.u32 	%rs12845, %r26343;
	bfe.u32 	%r26344, %r26338, 8, 8;
	cvt.u16.u32 	%rs12844, %r26344;
	bfe.u32 	%r26345, %r26338, 16, 8;
	cvt.u16.u32 	%rs12843, %r26345;
	bfe.u32 	%r26346, %r26338, 24, 8;
	cvt.u16.u32 	%rs12842, %r26346;
	ld.local.v2.b32 	{%r26347, %r26348}, [%rd3+248];
	bfe.u32 	%r26349, %r26347, 0, 8;
	cvt.u16.u32 	%rs12841, %r26349;
	bfe.u32 	%r26350, %r26347, 8, 8;
	cvt.u16.u32 	%rs12840, %r26350;
	bfe.u32 	%r26351, %r26347, 16, 8;
	cvt.u16.u32 	%rs12839, %r26351;
	bfe.u32 	%r26352, %r26347, 24, 8;
	cvt.u16.u32 	%rs12838, %r26352;
	bfe.u32 	%r26353, %r26348, 0, 8;
	cvt.u16.u32 	%rs12837, %r26353;
	bfe.u32 	%r26354, %r26348, 8, 8;
	cvt.u16.u32 	%rs12836, %r26354;
	bfe.u32 	%r26355, %r26348, 16, 8;
	cvt.u16.u32 	%rs12835, %r26355;
	bfe.u32 	%r26356, %r26348, 24, 8;
	cvt.u16.u32 	%rs12834, %r26356;
	ld.local.v2.b32 	{%r26357, %r26358}, [%rd3+256];
	bfe.u32 	%r26359, %r26357, 0, 8;
	cvt.u16.u32 	%rs12833, %r26359;
	bfe.u32 	%r26360, %r26357, 8, 8;
	cvt.u16.u32 	%rs12832, %r26360;
	bfe.u32 	%r26361, %r26357, 16, 8;
	cvt.u16.u32 	%rs12831, %r26361;
	bfe.u32 	%r26362, %r26357, 24, 8;
	cvt.u16.u32 	%rs12830, %r26362;
	bfe.u32 	%r26363, %r26358, 0, 8;
	cvt.u16.u32 	%rs12829, %r26363;
	bfe.u32 	%r26364, %r26358, 8, 8;
	cvt.u16.u32 	%rs12828, %r26364;
	bfe.u32 	%r26365, %r26358, 16, 8;
	cvt.u16.u32 	%rs12827, %r26365;
	bfe.u32 	%r26366, %r26358, 24, 8;
	cvt.u16.u32 	%rs12826, %r26366;
	ld.local.v2.b32 	{%r26367, %r26368}, [%rd3+264];
	bfe.u32 	%r26369, %r26367, 0, 8;
	cvt.u16.u32 	%rs12825, %r26369;
	bfe.u32 	%r26370, %r26367, 8, 8;
	cvt.u16.u32 	%rs12824, %r26370;
	bfe.u32 	%r26371, %r26367, 16, 8;
	cvt.u16.u32 	%rs12823, %r26371;
	bfe.u32 	%r26372, %r26367, 24, 8;
	cvt.u16.u32 	%rs12822, %r26372;
	bfe.u32 	%r26373, %r26368, 0, 8;
	cvt.u16.u32 	%rs12821, %r26373;
	bfe.u32 	%r26374, %r26368, 8, 8;
	cvt.u16.u32 	%rs12820, %r26374;
	bfe.u32 	%r26375, %r26368, 16, 8;
	cvt.u16.u32 	%rs12819, %r26375;
	bfe.u32 	%r26376, %r26368, 24, 8;
	cvt.u16.u32 	%rs12818, %r26376;
$L__BB3_80:
	ld.param.u32 	%r27815, [_ZN3cub18CUB_300001_SM_10006detail6reduce28DeviceReduceSingleTileKernelINS2_10policy_hubI4Itemj13Addition_funcE10Policy1000EPS5_S9_iS6_S5_S5_N4cuda3std3__410__identityEEEvT0_T1_T2_T3_T4_T6__param_2];
	setp.lt.s32 	%p101, %r27815, 161;
	@%p101 bra 	$L__BB3_169;
	ld.shared.v2.b32 	{%r26378, %r26379}, [_ZZN3cub18CUB_300001_SM_10006detail6reduce28DeviceReduceSingleTileKernelINS2_10policy_hubI4Itemj13Addition_funcE10Policy1000EPS5_S9_iS6_S5_S5_N4cuda3std3__410__identityEEEvT0_T1_T2_T3_T4_T6_E12temp_storage+1632];
	ld.shared.v2.b32 	{%r26380, %r26381}, [_ZZN3cub18CUB_300001_SM_10006detail6reduce28DeviceReduceSingleTileKernelINS2_10policy_hubI4Itemj13Addition_funcE10Policy1000EPS5_S9_iS6_S5_S5_N4cuda3std3__410__identityEEEvT0_T1_T2_T3_T4_T6_E12temp_storage+1624];
	ld.shared.v2.b32 	{%r26382, %r26383}, [_ZZN3cub18CUB_300001_SM_10006detail6reduce28DeviceReduceSingleTileKernelINS2_10policy_hubI4Itemj13Addition_funcE10Policy1000EPS5_S9_iS6_S5_S5_N4cuda3std3__410__identityEEEvT0_T1_T2_T3_T4_T6_E12temp_storage+1616];
	ld.shared.v2.b32 	{%r26384, %r26385}, [_ZZN3cub18CUB_300001_SM_10006detail6reduce28DeviceReduceSingleTileKernelINS2_10policy_hubI4Itemj13Addition_funcE10Policy1000EPS5_S9_iS6_S5_S5_N4cuda3std3__410__identityEEEvT0_T1_T2_T3_T4_T6_E12temp_storage+1608];
	ld.shared.v2.b32 	{%r26386, %r26387}, [_ZZN3cub18CUB_300001_SM_10006detail6reduce28DeviceReduceSingleTileKernelINS2_10policy_hubI4Itemj13Addition_funcE10Policy1000EPS5_S9_iS6_S5_S5_N4cuda3std3__410__identityEEEvT0_T1_T2_T3_T4_T6_E12temp_storage+1600];
	ld.shared.v2.b32 	{%r26388, %r26389}, [_ZZN3cub18CUB_300001_SM_10006detail6reduce28DeviceReduceSingleTileKernelINS2_10policy_hubI4Itemj13Addition_funcE10Policy1000EPS5_S9_iS6_S5_S5_N4cuda3std3__410__identityEEEvT0_T1_T2_T3_T4_T6_E12temp_storage+1592];
	ld.shared.v2.b32 	{%r26390, %r26391}, [_ZZN3cub18CUB_300001_SM_10006detail6reduce28DeviceReduceSingleTileKernelINS2_10policy_hubI4Itemj13Addition_funcE10Policy1000EPS5_S9_iS6_S5_S5_N4cuda3std3__410__identityEEEvT0_T1_T2_T3_T4_T6_E12temp_storage+1584];
	ld.shared.v2.b32 	{%r26392, %r26393}, [_ZZN3cub18CUB_300001_SM_10006detail6reduce28DeviceReduceSingleTileKernelINS2_10policy_hubI4Itemj13Addition_funcE10Policy1000EPS5_S9_iS6_S5_S5_N4cuda3std3__410__identityEEEvT0_T1_T2_T3_T4_T6_E12temp_storage+1576];
	ld.shared.v2.b32 	{%r26394, %r26395}, [_ZZN3cub18CUB_300001_SM_10006detail6reduce28DeviceReduceSingleTileKernelINS2_10policy_hubI4Itemj13Addition_funcE10Policy1000EPS5_S9_iS6_S5_S5_N4cuda3std3__410__identityEEEvT0_T1_T2_T3_T4_T6_E12temp_storage+1568];
	ld.shared.v2.b32 	{%r26396, %r26397}, [_ZZN3cub18CUB_300001_SM_10006detail6reduce28DeviceReduceSingleTileKernelINS2_10policy_hubI4Itemj13Addition_funcE10Policy1000EPS5_S9_iS6_S5_S5_N4cuda3std3__410__identityEEEvT0_T1_T2_T3_T4_T6_E12temp_storage+1560];
	ld.shared.v2.b32 	{%r26398, %r26399}, [_ZZN3cub18CUB_300001_SM_10006detail6reduce28DeviceReduceSingleTileKernelINS2_10policy_hubI4Itemj13Addition_funcE10Policy1000EPS5_S9_iS6_S5_S5_N4cuda3std3__410__identityEEEvT0_T1_T2_T3_T4_T6_E12temp_storage+1552];
	ld.shared.v2.b32 	{%r26400, %r26401}, [_ZZN3cub18CUB_300001_SM_10006detail6reduce28DeviceReduceSingleTileKernelINS2_10policy_hubI4Itemj13Addition_funcE10Policy1000EPS5_S9_iS6_S5_S5_N4cuda3std3__410__identityEEEvT0_T1_T2_T3_T4_T6_E12temp_storage+1544];
	ld.shared.v2.b32 	{%r26402, %r26403}, [_ZZN3cub18CUB_300001_SM_10006detail6reduce28DeviceReduceSingleTileKernelINS2_10policy_hubI4Itemj13Addition_funcE10Policy1000EPS5_S9_iS6_S5_S5_N4cuda3std3__410__identityEEEvT0_T1_T2_T3_T4_T6_E12temp_storage+1536];
	ld.shared.v2.b32 	{%r26404, %r26405}, [_ZZN3cub18CUB_300001_SM_10006detail6reduce28DeviceReduceSingleTileKernelINS2_10policy_hubI4Itemj13Addition_funcE10Policy1000EPS5_S9_iS6_S5_S5_N4cuda3std3__410__identityEEEvT0_T1_T2_T3_T4_T6_E12temp_storage+1528];
	ld.shared.v2.b32 	{%r26406, %r26407}, [_ZZN3cub18CUB_300001_SM_10006detail6reduce28DeviceReduceSingleTileKernelINS2_10policy_hubI4Itemj13Addition_funcE10Policy1000EPS5_S9_iS6_S5_S5_N4cuda3std3__410__identityEEEvT0_T1_T2_T3_T4_T6_E12temp_storage+1520];
	ld.shared.v2.b32 	{%r26408, %r26409}, [_ZZN3cub18CUB_300001_SM_10006detail6reduce28DeviceReduceSingleTileKernelINS2_10policy_hubI4Itemj13Addition_funcE10Policy1000EPS5_S9_iS6_S5_S5_N4cuda3std3__410__identityEEEvT0_T1_T2_T3_T4_T6_E12temp_storage+1512];
	ld.shared.v2.b32 	{%r26410, %r26411}, [_ZZN3cub18CUB_300001_SM_10006detail6reduce28DeviceReduceSingleTileKernelINS2_10policy_hubI4Itemj13Addition_funcE10Policy1000EPS5_S9_iS6_S5_S5_N4cuda3std3__410__identityEEEvT0_T1_T2_T3_T4_T6_E12temp_storage+1504];
	ld.shared.v2.b32 	{%r26412, %r26413}, [_ZZN3cub18CUB_300001_SM_10006detail6reduce28DeviceReduceSingleTileKernelINS2_10policy_hubI4Itemj13Addition_funcE10Policy1000EPS5_S9_iS6_S5_S5_N4cuda3std3__410__identityEEEvT0_T1_T2_T3_T4_T6_E12temp_storage+1496];
	ld.shared.v2.b32 	{%r26414, %r26415}, [_ZZN3cub18CUB_300001_SM_10006detail6reduce28DeviceReduceSingleTileKernelINS2_10policy_hubI4Itemj13Addition_funcE10Policy1000EPS5_S9_iS6_S5_S5_N4cuda3std3__410__identityEEEvT0_T1_T2_T3_T4_T6_E12temp_storage+1488];
	ld.shared.v2.b32 	{%r26416, %r26417}, [_ZZN3cub18CUB_300001_SM_10006detail6reduce28DeviceReduceSingleTileKernelINS2_10policy_hubI4Itemj13Addition_funcE10Policy1000EPS5_S9_iS6_S5_S5_N4cuda3std3__410__identityEEEvT0_T1_T2_T3_T4_T6_E12temp_storage+1480];
	ld.shared.v2.b32 	{%r26418, %r26419}, [_ZZN3cub18CUB_300001_SM_10006detail6reduce28DeviceReduceSingleTileKernelINS2_10policy_hubI4Itemj13Addition_funcE10Policy1000EPS5_S9_iS6_S5_S5_N4cuda3std3__410__identityEEEvT0_T1_T2_T3_T4_T6_E12temp_storage+1472];
	ld.shared.v2.b32 	{%r26420, %r26421}, [_ZZN3cub18CUB_300001_SM_10006detail6reduce28DeviceReduceSingleTileKernelINS2_10policy_hubI4Itemj13Addition_funcE10Policy1000EPS5_S9_iS6_S5_S5_N4cuda3std3__410__identityEEEvT0_T1_T2_T3_T4_T6_E12temp_storage+1464];
	ld.shared.v2.b32 	{%r26422, %r26423}, [_ZZN3cub18CUB_300001_SM_10006detail6reduce28DeviceReduceSingleTileKernelINS2_10policy_hubI4Itemj13Addition_funcE10Policy1000EPS5_S9_iS6_S5_S5_N4cuda3std3__410__identityEEEvT0_T1_T2_T3_T4_T6_E12temp_storage+1456];
	ld.shared.v2.b32 	{%r26424, %r26425}, [_ZZN3cub18CUB_300001_SM_10006detail6reduce28DeviceReduceSingleTileKernelINS2_10policy_hubI4Itemj13Addition_funcE10Policy1000EPS5_S9_iS6_S5_S5_N4cuda3std3__410__identityEEEvT0_T1_T2_T3_T4_T6_E12temp_storage+1448];
	ld.shared.v2.b32 	{%r26426, %r26427}, [_ZZN3cub18CUB_300001_SM_10006detail6reduce28DeviceReduceSingleTileKernelINS2_10policy_hubI4Itemj13Addition_funcE10Policy1000EPS5_S9_iS6_S5_S5_N4cuda3std3__410__identityEEEvT0_T1_T2_T3_T4_T6_E12temp_storage+1440];
	ld.shared.v2.b32 	{%r26428, %r26429}, [_ZZN3cub18CUB_300001_SM_10006detail6reduce28DeviceReduceSingleTileKernelINS2_10policy_hubI4Itemj13Addition_funcE10Policy1000EPS5_S9_iS6_S5_S5_N4cuda3std3__410__identityEEEvT0_T1_T2_T3_T4_T6_E12temp_storage+1432];
	ld.shared.v2.b32 	{%r26430, %r26431}, [_ZZN3cub18CUB_300001_SM_10006detail6reduce28DeviceReduceSingleTileKernelINS2_10policy_hubI4Itemj13Addition_funcE10Policy1000EPS5_S9_iS6_S5_S5_N4cuda3std3__410__identityEEEvT0_T1_T2_T3_T4_T6_E12temp_storage+1424];
	ld.shared.v2.b32 	{%r26432, %r26433}, [_ZZN3cub18CUB_300001_SM_10006detail6reduce28DeviceReduceSingleTileKernelINS2_10policy_hubI4Itemj13Addition_funcE10Policy1000EPS5_S9_iS6_S5_S5_N4cuda3std3__410__identityEEEvT0_T1_T2_T3_T4_T6_E12temp_storage+1416];
	ld.shared.v2.b32 	{%r26434, %r26435}, [_ZZN3cub18CUB_300001_SM_10006detail6reduce28DeviceReduceSingleTileKernelINS2_10policy_hubI4Itemj13Addition_funcE10Policy1000EPS5_S9_iS6_S5_S5_N4cuda3std3__410__identityEEEvT0_T1_T2_T3_T4_T6_E12temp_storage+1408];
	ld.shared.v2.b32 	{%r26436, %r26437}, [_ZZN3cub18CUB_300001_SM_10006detail6reduce28DeviceReduceSingleTileKernelINS2_10policy_hubI4Itemj13Addition_funcE10Policy1000EPS5_S9_iS6_S5_S5_N4cuda3std3__410__identityEEEvT0_T1_T2_T3_T4_T6_E12temp_storage+1400];
	ld.shared.v2.b32 	{%r26438, %r26439}, [_ZZN3cub18CUB_300001_SM_10006detail6reduce28DeviceReduceSingleTileKernelINS2_10policy_hubI4Itemj13Addition_funcE10Policy1000EPS5_S9_iS6_S5_S5_N4cuda3std3__410__identityEEEvT0_T1_T2_T3_T4_T6_E12temp_storage+1392];
	ld.shared.v2.b32 	{%r26440, %r26441}, [_ZZN3cub18CUB_300001_SM_10006detail6reduce28DeviceReduceSingleTileKernelINS2_10policy_hubI4Itemj13Addition_funcE10Policy1000EPS5_S9_iS6_S5_S5_N4cuda3std3__410__identityEEEvT0_T1_T2_T3_T4_T6_E12temp_storage+1384];
	bfe.u32 	%r26442, %r26440, 0, 8;
	cvt.u16.u32 	%rs15387, %r26442;
	ld.shared.f64 	%fd33, [_ZZN3cub18CUB_300001_SM_10006detail6reduce28DeviceReduceSingleTileKernelINS2_10policy_hubI4Itemj13Addition_funcE10Policy1000EPS5_S9_iS6_S5_S5_N4cuda3std3__410__identityEEEvT0_T1_T2_T3_T4_T6_E12temp_storage+1376];
	ld.shared.u32 	%r442, [_ZZN3cub18CUB_300001_SM_10006detail6reduce28DeviceReduceSingleTileKernelINS2_10policy_hubI4Itemj13Addition_funcE10Policy1000EPS5_S9_iS6_S5_S5_N4cuda3std3__410__identityEEEvT0_T1_T2_T3_T4_T6_E12temp_storage+1368];
	st.local.u32 	[%rd4], %r442;
	st.local.f64 	[%rd4+8], %fd33;
	st.local.v2.b32 	[%rd4+16], {%r26440, %r26441};
	st.local.v2.b32 	[%rd4+24], {%r26438, %r26439};
	st.local.v2.b32 	[%rd4+32], {%r26436, %r26437};
	st.local.v2.b32 	[%rd4+40], {%r26434, %r26435};
	st.local.v2.b32 	[%rd4+48], {%r26432, %r26433};
	st.local.v2.b32 	[%rd4+56], {%r26430, %r26431};
	st.local.v2.b32 	[%rd4+64], {%r26428, %r26429};
	st.local.v2.b32 	[%rd4+72], {%r26426, %r26427};
	st.local.v2.b32 	[%rd4+80], {%r26424, %r26425};
	st.local.v2.b32 	[%rd4+88], {%r26422, %r26423};
	st.local.v2.b32 	[%rd4+96], {%r26420, %r26421};
	st.local.v2.b32 	[%rd4+104], {%r26418, %r26419};
	st.local.v2.b32 	[%rd4+112], {%r26416, %r26417};
	st.local.v2.b32 	[%rd4+120], {%r26414, %r26415};
	st.local.v2.b32 	[%rd4+128], {%r26412, %r26413};
	st.local.v2.b32 	[%rd4+136], {%r26410, %r26411};
	st.local.v2.b32 	[%rd4+144], {%r26408, %r26409};
	st.local.v2.b32 	[%rd4+152], {%r26406, %r26407};
	st.local.v2.b32 	[%rd4+160], {%r26404, %r26405};
	st.local.v2.b32 	[%rd4+168], {%r26402, %r26403};
	st.local.v2.b32 	[%rd4+176], {%r26400, %r26401};
	st.local.v2.b32 	[%rd4+184], {%r26398, %r26399};
	st.local.v2.b32 	[%rd4+192], {%r26396, %r26397};
	st.local.v2.b32 	[%rd4+200], {%r26394, %r26395};
	st.local.v2.b32 	[%rd4+208], {%r26392, %r26393};
	st.local.v2.b32 	[%rd4+216], {%r26390, %r26391};
	st.local.v2.b32 	[%rd4+224], {%r26388, %r26389};
	st.local.v2.b32 	[%rd4+232], {%r26386, %r26387};
	st.local.v2.b32 	[%rd4+240], {%r26384, %r26385};
	st.local.v2.b32 	[%rd4+248], {%r26382, %r26383};
	st.local.v2.b32 	[%rd4+256], {%r26380, %r26381};
	st.local.v2.b32 	[%rd4+264], {%r26378, %r26379};
	st.local.u32 	[%rd3], %r27825;
	st.local.f64 	[%rd3+8], %fd78;
	cvt.u32.u16 	%r26443, %rs13066;
	cvt.u32.u16 	%r26444, %rs13067;
	prmt.b32 	%r26445, %r26444, %r26443, 0x3340U;
	cvt.u32.u16 	%r26446, %rs13068;
	cvt.u32.u16 	%r26447, %rs13069;
	prmt.b32 	%r26448, %r26447, %r26446, 0x3340U;
	prmt.b32 	%r26449, %r26448, %r26445, 0x5410U;
	cvt.u32.u16 	%r26450, %rs13070;
	cvt.u32.u16 	%r26451, %rs13071;
	prmt.b32 	%r26452, %r26451, %r26450, 0x3340U;
	cvt.u32.u16 	%r26453, %rs13072;
	cvt.u32.u16 	%r26454, %rs13073;
	prmt.b32 	%r26455, %r26454, %r26453, 0x3340U;
	prmt.b32 	%r26456, %r26455, %r26452, 0x5410U;
	st.local.v2.b32 	[%rd3+16], {%r26456, %r26449};
	cvt.u32.u16 	%r26457, %rs13058;
	cvt.u32.u16 	%r26458, %rs13059;
	prmt.b32 	%r26459, %r26458, %r26457, 0x3340U;
	cvt.u32.u16 	%r26460, %rs13060;
	cvt.u32.u16 	%r26461, %rs13061;
	prmt.b32 	%r26462, %r26461, %r26460, 0x3340U;
	prmt.b32 	%r26463, %r26462, %r26459, 0x5410U;
	cvt.u32.u16 	%r26464, %rs13062;
	cvt.u32.u16 	%r26465, %rs13063;
	prmt.b32 	%r26466, %r26465, %r26464, 0x3340U;
	cvt.u32.u16 	%r26467, %rs13064;
	cvt.u32.u16 	%r26468, %rs13065;
	prmt.b32 	%r26469, %r26468, %r26467, 0x3340U;
	prmt.b32 	%r26470, %r26469, %r26466, 0x5410U;
	st.local.v2.b32 	[%rd3+24], {%r26470, %r26463};
	cvt.u32.u16 	%r26471, %rs13050;
	cvt.u32.u16 	%r26472, %rs13051;
	prmt.b32 	%r26473, %r26472, %r26471, 0x3340U;
	cvt.u32.u16 	%r26474, %rs13052;
	cvt.u32.u16 	%r26475, %rs13053;
	prmt.b32 	%r26476, %r26475, %r26474, 0x3340U;
	prmt.b32 	%r26477, %r26476, %r26473, 0x5410U;
	cvt.u32.u16 	%r26478, %rs13054;
	cvt.u32.u16 	%r26479, %rs13055;
	prmt.b32 	%r26480, %r26479, %r26478, 0x3340U;
	cvt.u32.u16 	%r26481, %rs13056;
	cvt.u32.u16 	%r26482, %rs13057;
	prmt.b32 	%r26483, %r26482, %r26481, 0x3340U;
	prmt.b32 	%r26484, %r26483, %r26480, 0x5410U;
	st.local.v2.b32 	[%rd3+32], {%r26484, %r26477};
	cvt.u32.u16 	%r26485, %rs13042;
	cvt.u32.u16 	%r26486, %rs13043;
	prmt.b32 	%r26487, %r26486, %r26485, 0x3340U;
	cvt.u32.u16 	%r26488, %rs13044;
	cvt.u32.u16 	%r26489, %rs13045;
	prmt.b32 	%r26490, %r26489, %r26488, 0x3340U;
	prmt.b32 	%r26491, %r26490, %r26487, 0x5410U;
	cvt.u32.u16 	%r26492, %rs13046;
	cvt.u32.u16 	%r26493, %rs13047;
	prmt.b32 	%r26494, %r26493, %r26492, 0x3340U;
	cvt.u32.u16 	%r26495, %rs13048;
	cvt.u32.u16 	%r26496, %rs13049;
	prmt.b32 	%r26497, %r26496, %r26495, 0x3340U;
	prmt.b32 	%r26498, %r26497, %r26494, 0x5410U;
	st.local.v2.b32 	[%rd3+40], {%r26498, %r26491};
	cvt.u32.u16 	%r26499, %rs13034;
	cvt.u32.u16 	%r26500, %rs13035;
	prmt.b32 	%r26501, %r26500, %r26499, 0x3340U;
	cvt.u32.u16 	%r26502, %rs13036;
	cvt.u32.u16 	%r26503, %rs13037;
	prmt.b32 	%r26504, %r26503, %r26502, 0x3340U;
	prmt.b32 	%r26505, %r26504, %r26501, 0x5410U;
	cvt.u32.u16 	%r26506, %rs13038;
	cvt.u32.u16 	%r26507, %rs13039;
	prmt.b32 	%r26508, %r26507, %r26506, 0x3340U;
	cvt.u32.u16 	%r26509, %rs13040;
	cvt.u32.u16 	%r26510, %rs13041;
	prmt.b32 	%r26511, %r26510, %r26509, 0x3340U;
	prmt.b32 	%r26512, %r26511, %r26508, 0x5410U;
	st.local.v2.b32 	[%rd3+48], {%r26512, %r26505};
	cvt.u32.u16 	%r26513, %rs13026;
	cvt.u32.u16 	%r26514, %rs13027;
	prmt.b32 	%r26515, %r26514, %r26513, 0x3340U;
	cvt.u32.u16 	%r26516, %rs13028;
	cvt.u32.u16 	%r26517, %rs13029;
	prmt.b32 	%r26518, %r26517, %r26516, 0x3340U;
	prmt.b32 	%r26519, %r26518, %r26515, 0x5410U;
	cvt.u32.u16 	%r26520, %rs13030;
	cvt.u32.u16 	%r26521, %rs13031;
	prmt.b32 	%r26522, %r26521, %r26520, 0x3340U;
	cvt.u32.u16 	%r26523, %rs13032;
	cvt.u32.u16 	%r26524, %rs13033;
	prmt.b32 	%r26525, %r26524, %r26523, 0x3340U;
	prmt.b32 	%r26526, %r26525, %r26522, 0x5410U;
	st.local.v2.b32 	[%rd3+56], {%r26526, %r26519};
	cvt.u32.u16 	%r26527, %rs13018;
	cvt.u32.u16 	%r26528, %rs13019;
	prmt.b32 	%r26529, %r26528, %r26527, 0x3340U;
	cvt.u32.u16 	%r26530, %rs13020;
	cvt.u32.u16 	%r26531, %rs13021;
	prmt.b32 	%r26532, %r26531, %r26530, 0x3340U;
	prmt.b32 	%r26533, %r26532, %r26529, 0x5410U;
	cvt.u32.u16 	%r26534, %rs13022;
	cvt.u32.u16 	%r26535, %rs13023;
	prmt.b32 	%r26536, %r26535, %r26534, 0x3340U;
	cvt.u32.u16 	%r26537, %rs13024;
	cvt.u32.u16 	%r26538, %rs13025;
	prmt.b32 	%r26539, %r26538, %r26537, 0x3340U;
	prmt.b32 	%r26540, %r26539, %r26536, 0x5410U;
	st.local.v2.b32 	[%rd3+64], {%r26540, %r26533};
	cvt.u32.u16 	%r26541, %rs13010;
	cvt.u32.u16 	%r26542, %rs13011;
	prmt.b32 	%r26543, %r26542, %r26541, 0x3340U;
	cvt.u32.u16 	%r26544, %rs13012;
	cvt.u32.u16 	%r26545, %rs13013;
	prmt.b32 	%r26546, %r26545, %r26544, 0x3340U;
	prmt.b32 	%r26547, %r26546, %r26543, 0x5410U;
	cvt.u32.u16 	%r26548, %rs13014;
	cvt.u32.u16 	%r26549, %rs13015;
	prmt.b32 	%r26550, %r26549, %r26548, 0x3340U;
	cvt.u32.u16 	%r26551, %rs13016;
	cvt.u32.u16 	%r26552, %rs13017;
	prmt.b32 	%r26553, %r26552, %r26551, 0x3340U;
	prmt.b32 	%r26554, %r26553, %r26550, 0x5410U;
	st.local.v2.b32 	[%rd3+72], {%r26554, %r26547};
	cvt.u32.u16 	%r26555, %rs13002;
	cvt.u32.u16 	%r26556, %rs13003;
	prmt.b32 	%r26557, %r26556, %r26555, 0x3340U;
	cvt.u32.u16 	%r26558, %rs13004;
	cvt.u32.u16 	%r26559, %rs13005;
	prmt.b32 	%r26560, %r26559, %r26558, 0x3340U;
	prmt.b32 	%r26561, %r26560, %r26557, 0x5410U;
	cvt.u32.u16 	%r26562, %rs13006;
	cvt.u32.u16 	%r26563, %rs13007;
	prmt.b32 	%r26564, %r26563, %r26562, 0x3340U;
	cvt.u32.u16 	%r26565, %rs13008;
	cvt.u32.u16 	%r26566, %rs13009;
	prmt.b32 	%r26567, %r26566, %r26565, 0x3340U;
	prmt.b32 	%r26568, %r26567, %r26564, 0x5410U;
	st.local.v2.b32 	[%rd3+80], {%r26568, %r26561};
	cvt.u32.u16 	%r26569, %rs12994;
	cvt.u32.u16 	%r26570, %rs12995;
	prmt.b32 	%r26571, %r26570, %r26569, 0x3340U;
	cvt.u32.u16 	%r26572, %rs12996;
	cvt.u32.u16 	%r26573, %rs12997;
	prmt.b32 	%r26574, %r26573, %r26572, 0x3340U;
	prmt.b32 	%r26575, %r26574, %r26571, 0x5410U;
	cvt.u32.u16 	%r26576, %rs12998;
	cvt.u32.u16 	%r26577, %rs12999;
	prmt.b32 	%r26578, %r26577, %r26576, 0x3340U;
	cvt.u32.u16 	%r26579, %rs13000;
	cvt.u32.u16 	%r26580, %rs13001;
	prmt.b32 	%r26581, %r26580, %r26579, 0x3340U;
	prmt.b32 	%r26582, %r26581, %r26578, 0x5410U;
	st.local.v2.b32 	[%rd3+88], {%r26582, %r26575};
	cvt.u32.u16 	%r26583, %rs12986;
	cvt.u32.u16 	%r26584, %rs12987;
	prmt.b32 	%r26585, %r26584, %r26583, 0x3340U;
	cvt.u32.u16 	%r26586, %rs12988;
	cvt.u32.u16 	%r26587, %rs12989;
	prmt.b32 	%r26588, %r26587, %r26586, 0x3340U;
	prmt.b32 	%r26589, %r26588, %r26585, 0x5410U;
	cvt.u32.u16 	%r26590, %rs12990;
	cvt.u32.u16 	%r26591, %rs12991;
	prmt.b32 	%r26592, %r26591, %r26590, 0x3340U;
	cvt.u32.u16 	%r26593, %rs12992;
	cvt.u32.u16 	%r26594, %rs12993;
	prmt.b32 	%r26595, %r26594, %r26593, 0x3340U;
	prmt.b32 	%r26596, %r26595, %r26592, 0x5410U;
	st.local.v2.b32 	[%rd3+96], {%r26596, %r26589};
	cvt.u32.u16 	%r26597, %rs12978;
	cvt.u32.u16 	%r26598, %rs12979;
	prmt.b32 	%r26599, %r26598, %r26597, 0x3340U;
	cvt.u32.u16 	%r26600, %rs12980;
	cvt.u32.u16 	%r26601, %rs12981;
	prmt.b32 	%r26602, %r26601, %r26600, 0x3340U;
	prmt.b32 	%r26603, %r26602, %r26599, 0x5410U;
	cvt.u32.u16 	%r26604, %rs12982;
	cvt.u32.u16 	%r26605, %rs12983;
	prmt.b32 	%r26606, %r26605, %r26604, 0x3340U;
	cvt.u32.u16 	%r26607, %rs12984;
	cvt.u32.u16 	%r26608, %rs12985;
	prmt.b32 	%r26609, %r26608, %r26607, 0x3340U;
	prmt.b32 	%r26610, %r26609, %r26606, 0x5410U;
	st.local.v2.b32 	[%rd3+104], {%r26610, %r26603};
	cvt.u32.u16 	%r26611, %rs12970;
	cvt.u32.u16 	%r26612, %rs12971;
	prmt.b32 	%r26613, %r26612, %r26611, 0x3340U;
	cvt.u32.u16 	%r26614, %rs12972;
	cvt.u32.u16 	%r26615, %rs12973;
	prmt.b32 	%r26616, %r26615, %r26614, 0x3340U;
	prmt.b32 	%r26617, %r26616, %r26613, 0x5410U;
	cvt.u32.u16 	%r26618, %rs12974;
	cvt.u32.u16 	%r26619, %rs12975;
	prmt.b32 	%r26620, %r26619, %r26618, 0x3340U;
	cvt.u32.u16 	%r26621, %rs12976;
	cvt.u32.u16 	%r26622, %rs12977;
	prmt.b32 	%r26623, %r26622, %r26621, 0x3340U;
	prmt.b32 	%r26624, %r26623, %r26620, 0x5410U;
	st.local.v2.b32 	[%rd3+112], {%r26624, %r26617};
	cvt.u32.u16 	%r26625, %rs12962;
	cvt.u32.u16 	%r26626, %rs12963;
	prmt.b32 	%r26627, %r26626, %r26625, 0x3340U;
	cvt.u32.u16 	%r26628, %rs12964;
	cvt.u32.u16 	%r26629, %rs12965;
	prmt.b32 	%r26630, %r26629, %r26628, 0x3340U;
	prmt.b32 	%r26631, %r26630, %r26627, 0x5410U;
	cvt.u32.u16 	%r26632, %rs12966;
	cvt.u32.u16 	%r26633, %rs12967;
	prmt.b32 	%r26634, %r26633, %r26632, 0x3340U;
	cvt.u32.u16 	%r26635, %rs12968;
	cvt.u32.u16 	%r26636, %rs12969;
	prmt.b32 	%r26637, %r26636, %r26635, 0x3340U;
	prmt.b32 	%r26638, %r26637, %r26634, 0x5410U;
	st.local.v2.b32 	[%rd3+120], {%r26638, %r26631};
	cvt.u32.u16 	%r26639, %rs12954;
	cvt.u32.u16 	%r26640, %rs12955;
	prmt.b32 	%r26641, %r26640, %r26639, 0x3340U;
	cvt.u32.u16 	%r26642, %rs12956;
	cvt.u32.u16 	%r26643, %rs12957;
	prmt.b32 	%r26644, %r26643, %r26642, 0x3340U;
	prmt.b32 	%r26645, %r26644, %r26641, 0x5410U;
	cvt.u32.u16 	%r26646, %rs12958;
	cvt.u32.u16 	%r26647, %rs12959;
	prmt.b32 	%r26648, %r26647, %r26646, 0x3340U;
	cvt.u32.u16 	%r26649, %rs12960;
	cvt.u32.u16 	%r26650, %rs12961;
	prmt.b32 	%r26651, %r26650, %r26649, 0x3340U;
	prmt.b32 	%r26652, %r26651, %r26648, 0x5410U;
	st.local.v2.b32 	[%rd3+128], {%r26652, %r26645};
	cvt.u32.u16 	%r26653, %rs12946;
	cvt.u32.u16 	%r26654, %rs12947;
	prmt.b32 	%r26655, %r26654, %r26653, 0x3340U;
	cvt.u32.u16 	%r26656, %rs12948;
	cvt.u32.u16 	%r26657, %rs12949;
	prmt.b32 	%r26658, %r26657, %r26656, 0x3340U;
	prmt.b32 	%r26659, %r26658, %r26655, 0x5410U;
	cvt.u32.u16 	%r26660, %rs12950;
	cvt.u32.u16 	%r26661, %rs12951;
	prmt.b32 	%r26662, %r26661, %r26660, 0x3340U;
	cvt.u32.u16 	%r26663, %rs12952;
	cvt.u32.u16 	%r26664, %rs12953;
	prmt.b32 	%r26665, %r26664, %r26663, 0x3340U;
	prmt.b32 	%r26666, %r26665, %r26662, 0x5410U;
	st.local.v2.b32 	[%rd3+136], {%r26666, %r26659};
	cvt.u32.u16 	%r26667, %rs12938;
	cvt.u32.u16 	%r26668, %rs12939;
	prmt.b32 	%r26669, %r26668, %r26667, 0x3340U;
	cvt.u32.u16 	%r26670, %rs12940;
	cvt.u32.u16 	%r26671, %rs12941;
	prmt.b32 	%r26672, %r26671, %r26670, 0x3340U;
	prmt.b32 	%r26673, %r26672, %r26669, 0x5410U;
	cvt.u32.u16 	%r26674, %rs12942;
	cvt.u32.u16 	%r26675, %rs12943;
	prmt.b32 	%r26676, %r26675, %r26674, 0x3340U;
	cvt.u32.u16 	%r26677, %rs12944;
	cvt.u32.u16 	%r26678, %rs12945;
	prmt.b32 	%r26679, %r26678, %r26677, 0x3340U;
	prmt.b32 	%r26680, %r26679, %r26676, 0x5410U;
	st.local.v2.b32 	[%rd3+144], {%r26680, %r26673};
	cvt.u32.u16 	%r26681, %rs12930;
	cvt.u32.u16 	%r26682, %rs12931;
	prmt.b32 	%r26683, %r26682, %r26681, 0x3340U;
	cvt.u32.u16 	%r26684, %rs12932;
	cvt.u32.u16 	%r26685, %rs12933;
	prmt.b32 	%r26686, %r26685, %r26684, 0x3340U;
	prmt.b32 	%r26687, %r26686, %r26683, 0x5410U;
	cvt.u32.u16 	%r26688, %rs12934;
	cvt.u32.u16 	%r26689, %rs12935;
	prmt.b32 	%r26690, %r26689, %r26688, 0x3340U;
	cvt.u32.u16 	%r26691, %rs12936;
	cvt.u32.u16 	%r26692, %rs12937;
	prmt.b32 	%r26693, %r26692, %r26691, 0x3340U;
	prmt.b32 	%r26694, %r26693, %r26690, 0x5410U;
	st.local.v2.b32 	[%rd3+152], {%r26694, %r26687};
	cvt.u32.u16 	%r26695, %rs12922;
	cvt.u32.u16 	%r26696, %rs12923;
	prmt.b32 	%r26697, %r26696, %r26695, 0x3340U;
	cvt.u32.u16 	%r26698, %rs12924;
	cvt.u32.u16 	%r26699, %rs12925;
	prmt.b32 	%r26700, %r26699, %r26698, 0x3340U;
	prmt.b32 	%r26701, %r26700, %r26697, 0x5410U;
	cvt.u32.u16 	%r26702, %rs12926;
	cvt.u32.u16 	%r26703, %rs12927;
	prmt.b32 	%r26704, %r26703, %r26702, 0x3340U;
	cvt.u32.u16 	%r26705, %rs12928;
	cvt.u32.u16 	%r26706, %rs12929;
	prmt.b32 	%r26707, %r26706, %r26705, 0x3340U;
	prmt.b32 	%r26708, %r26707, %r26704, 0x5410U;
	st.local.v2.b32 	[%rd3+160], {%r26708, %r26701};
	cvt.u32.u16 	%r26709, %rs12914;
	cvt.u32.u16 	%r26710, %rs12915;
	prmt.b32 	%r26711, %r26710, %r26709, 0x3340U;
	cvt.u32.u16 	%r26712, %rs12916;
	cvt.u32.u16 	%r26713, %rs12917;
	prmt.b32 	%r26714, %r26713, %r26712, 0x3340U;
	prmt.b32 	%r26715, %r26714, %r26711, 0x5410U;
	cvt.u32.u16 	%r26716, %rs12918;
	cvt.u32.u16 	%r26717, %rs12919;
	prmt.b32 	%r26718, %r26717, %r26716, 0x3340U;
	cvt.u32.u16 	%r26719, %rs12920;
	cvt.u32.u16 	%r26720, %rs12921;
	prmt.b32 	%r26721, %r26720, %r26719, 0x3340U;
	prmt.b32 	%r26722, %r26721, %r26718, 0x5410U;
	st.local.v2.b32 	[%rd3+168], {%r26722, %r26715};
	cvt.u32.u16 	%r26723, %rs12906;
	cvt.u32.u16 	%r26724, %rs12907;
	prmt.b32 	%r26725, %r26724, %r26723, 0x3340U;
	cvt.u32.u16 	%r26726, %rs12908;
	cvt.u32.u16 	%r26727, %rs12909;
	prmt.b32 	%r26728, %r26727, %r26726, 0x3340U;
	prmt.b32 	%r26729, %r26728, %r26725, 0x5410U;
	cvt.u32.u16 	%r26730, %rs12910;
	cvt.u32.u16 	%r26731, %rs12911;
	prmt.b32 	%r26732, %r26731, %r26730, 0x3340U;
	cvt.u32.u16 	%r26733, %rs12912;
	cvt.u32.u16 	%r26734, %rs12913;
	prmt.b32 	%r26735, %r26734, %r26733, 0x3340U;
	prmt.b32 	%r26736, %r26735, %r26732, 0x5410U;
	st.local.v2.b32 	[%rd3+176], {%r26736, %r26729};
	cvt.u32.u16 	%r26737, %rs12898;
	cvt.u32.u16 	%r26738, %rs12899;
	prmt.b32 	%r26739, %r26738, %r26737, 0x3340U;
	cvt.u32.u16 	%r26740, %rs12900;
	cvt.u32.u16 	%r26741, %rs12901;
	prmt.b32 	%r26742, %r26741, %r26740, 0x3340U;
	prmt.b32 	%r26743, %r26742, %r26739, 0x5410U;
	cvt.u32.u16 	%r26744, %rs12902;
	cvt.u32.u16 	%r26745, %rs12903;
	prmt.b32 	%r26746, %r26745, %r26744, 0x3340U;
	cvt.u32.u16 	%r26747, %rs12904;
	cvt.u32.u16 	%r26748, %rs12905;
	prmt.b32 	%r26749, %r26748, %r26747, 0x3340U;
	prmt.b32 	%r26750, %r26749, %r26746, 0x5410U;
	st.local.v2.b32 	[%rd3+184], {%r26750, %r26743};
	cvt.u32.u16 	%r26751, %rs12890;
	cvt.u32.u16 	%r26752, %rs12891;
	prmt.b32 	%r26753, %r26752, %r26751, 0x3340U;
	cvt.u32.u16 	%r26754, %rs12892;
	cvt.u32.u16 	%r26755, %rs12893;
	prmt.b32 	%r26756, %r26755, %r26754, 0x3340U;
	prmt.b32 	%r26757, %r26756, %r26753, 0x5410U;
	cvt.u32.u16 	%r26758, %rs12894;
	cvt.u32.u16 	%r26759, %rs12895;
	prmt.b32 	%r26760, %r26759, %r26758, 0x3340U;
	cvt.u32.u16 	%r26761, %rs12896;
	cvt.u32.u16 	%r26762, %rs12897;
	prmt.b32 	%r26763, %r26762, %r26761, 0x3340U;
	prmt.b32 	%r26764, %r26763, %r26760, 0x5410U;
	st.local.v2.b32 	[%rd3+192], {%r26764, %r26757};
	cvt.u32.u16 	%r26765, %rs12882;
	cvt.u32.u16 	%r26766, %rs12883;
	prmt.b32 	%r26767, %r26766, %r26765, 0x3340U;
	cvt.u32.u16 	%r26768, %rs12884;
	cvt.u32.u16 	%r26769, %rs12885;
	prmt.b32 	%r26770, %r26769, %r26768, 0x3340U;
	prmt.b32 	%r26771, %r26770, %r26767, 0x5410U;
	cvt.u32.u16 	%r26772, %rs12886;
	cvt.u32.u16 	%r26773, %rs12887;
	prmt.b32 	%r26774, %r26773, %r26772, 0x3340U;
	cvt.u32.u16 	%r26775, %rs12888;
	cvt.u32.u16 	%r26776, %rs12889;
	prmt.b32 	%r26777, %r26776, %r26775, 0x3340U;
	prmt.b32 	%r26778, %r26777, %r26774, 0x5410U;
	st.local.v2.b32 	[%rd3+200], {%r26778, %r26771};
	cvt.u32.u16 	%r26779, %rs12874;
	cvt.u32.u16 	%r26780, %rs12875;
	prmt.b32 	%r26781, %r26780, %r26779, 0x3340U;
	cvt.u32.u16 	%r26782, %rs12876;
	cvt.u32.u16 	%r26783, %rs12877;
	prmt.b32 	%r26784, %r26783, %r26782, 0x3340U;
	prmt.b32 	%r26785, %r26784, %r26781, 0x5410U;
	cvt.u32.u16 	%r26786, %rs12878;
	cvt.u32.u16 	%r26787, %rs12879;
	prmt.b32 	%r26788, %r26787, %r26786, 0x3340U;
	cvt.u32.u16 	%r26789, %rs12880;
	cvt.u32.u16 	%r26790, %rs12881;
	prmt.b32 	%r26791, %r26790, %r26789, 0x3340U;
	prmt.b32 	%r26792, %r26791, %r26788, 0x5410U;
	st.local.v2.b32 	[%rd3+208], {%r26792, %r26785};
	cvt.u32.u16 	%r26793, %rs12866;
	cvt.u32.u16 	%r26794, %rs12867;
	prmt.b32 	%r26795, %r26794, %r26793, 0x3340U;
	cvt.u32.u16 	%r26796, %rs12868;
	cvt.u32.u16 	%r26797, %rs12869;
	prmt.b32 	%r26798, %r26797, %r26796, 0x3340U;
	prmt.b32 	%r26799, %r26798, %r26795, 0x5410U;
	cvt.u32.u16 	%r26800, %rs12870;
	cvt.u32.u16 	%r26801, %rs12871;
	prmt.b32 	%r26802, %r26801, %r26800, 0x3340U;
	cvt.u32.u16 	%r26803, %rs12872;
	cvt.u32.u16 	%r26804, %rs12873;
	prmt.b32 	%r26805, %r26804, %r26803, 0x3340U;
	prmt.b32 	%r26806, %r26805, %r26802, 0x5410U;
	st.local.v2.b32 	[%rd3+216], {%r26806, %r26799};
	cvt.u32.u16 	%r26807, %rs12858;
	cvt.u32.u16 	%r26808, %rs12859;
	prmt.b32 	%r26809, %r26808, %r26807, 0x3340U;
	cvt.u32.u16 	%r26810, %rs12860;
	cvt.u32.u16 	%r26811, %rs12861;
	prmt.b32 	%r26812, %r26811, %r26810, 0x3340U;
	prmt.b32 	%r26813, %r26812, %r26809, 0x5410U;
	cvt.u32.u16 	%r26814, %rs12862;
	cvt.u32.u16 	%r26815, %rs12863;
	prmt.b32 	%r26816, %r26815, %r26814, 0x3340U;
	cvt.u32.u16 	%r26817, %rs12864;
	cvt.u32.u16 	%r26818, %rs12865;
	prmt.b32 	%r26819, %r26818, %r26817, 0x3340U;
	prmt.b32 	%r26820, %r26819, %r26816, 0x5410U;
	st.local.v2.b32 	[%rd3+224], {%r26820, %r26813};
	cvt.u32.u16 	%r26821, %rs12850;
	cvt.u32.u16 	%r26822, %rs12851;
	prmt.b32 	%r26823, %r26822, %r26821, 0x3340U;
	cvt.u32.u16 	%r26824, %rs12852;
	cvt.u32.u16 	%r26825, %rs12853;
	prmt.b32 	%r26826, %r26825, %r26824, 0x3340U;
	prmt.b32 	%r26827, %r26826, %r26823, 0x5410U;
	cvt.u32.u16 	%r26828, %rs12854;
	cvt.u32.u16 	%r26829, %rs12855;
	prmt.b32 	%r26830, %r26829, %r26828, 0x3340U;
	cvt.u32.u16 	%r26831, %rs12856;
	cvt.u32.u16 	%r26832, %rs12857;
	prmt.b32 	%r26833, %r26832, %r26831, 0x3340U;
	prmt.b32 	%r26834, %r26833, %r26830, 0x5410U;
	st.local.v2.b32 	[%rd3+232], {%r26834, %r26827};
	cvt.u32.u16 	%r26835, %rs12842;
	cvt.u32.u16 	%r26836, %rs12843;
	prmt.b32 	%r26837, %r26836, %r26835, 0x3340U;
	cvt.u32.u16 	%r26838, %rs12844;
	cvt.u32.u16 	%r26839, %rs12845;
	prmt.b32 	%r26840, %r26839, %r26838, 0x3340U;
	prmt.b32 	%r26841, %r26840, %r26837, 0x5410U;
	cvt.u32.u16 	%r26842, %rs12846;
	cvt.u32.u16 	%r26843, %rs12847;
	prmt.b32 	%r26844, %r26843, %r26842, 0x3340U;
	cvt.u32.u16 	%r26845, %rs12848;
	cvt.u32.u16 	%r26846, %rs12849;
	prmt.b32 	%r26847, %r26846, %r26845, 0x3340U;
	prmt.b32 	%r26848, %r26847, %r26844, 0x5410U;
	st.local.v2.b32 	[%rd3+240], {%r26848, %r26841};
	cvt.u32.u16 	%r26849, %rs12834;
	cvt.u32.u16 	%r26850, %rs12835;
	prmt.b32 	%r26851, %r26850, %r26849, 0x3340U;
	cvt.u32.u16 	%r26852, %rs12836;
	cvt.u32.u16 	%r26853, %rs12837;
	prmt.b32 	%r26854, %r26853, %r26852, 0x3340U;
	prmt.b32 	%r26855, %r26854, %r26851, 0x5410U;
	cvt.u32.u16 	%r26856, %rs12838;
	cvt.u32.u16 	%r26857, %rs12839;
	prmt.b32 	%r26858, %r26857, %r26856, 0x3340U;
	cvt.u32.u16 	%r26859, %rs12840;
	cvt.u32.u16 	%r26860, %rs12841;
	prmt.b32 	%r26861, %r26860, %r26859, 0x3340U;
	prmt.b32 	%r26862, %r26861, %r26858, 0x5410U;
	st.local.v2.b32 	[%rd3+248], {%r26862, %r26855};
	cvt.u32.u16 	%r26863, %rs12826;
	cvt.u32.u16 	%r26864, %rs12827;
	prmt.b32 	%r26865, %r26864, %r26863, 0x3340U;
	cvt.u32.u16 	%r26866, %rs12828;
	cvt.u32.u16 	%r26867, %rs12829;
	prmt.b32 	%r26868, %r26867, %r26866, 0x3340U;
	prmt.b32 	%r26869, %r26868, %r26865, 0x5410U;
	cvt.u32.u16 	%r26870, %rs12830;
	cvt.u32.u16 	%r26871, %rs12831;
	prmt.b32 	%r26872, %r26871, %r26870, 0x3340U;
	cvt.u32.u16 	%r26873, %rs12832;
	cvt.u32.u16 	%r26874, %rs12833;
	prmt.b32 	%r26875, %r26874, %r26873, 0x3340U;
	prmt.b32 	%r26876, %r26875, %r26872, 0x5410U;
	st.local.v2.b32 	[%rd3+256], {%r26876, %r26869};
	cvt.u32.u16 	%r26877, %rs12818;
	cvt.u32.u16 	%r26878, %rs12819;
	prmt.b32 	%r26879, %r26878, %r26877, 0x3340U;
	cvt.u32.u16 	%r26880, %rs12820;
	cvt.u32.u16 	%r26881, %rs12821;
	prmt.b32 	%r26882, %r26881, %r26880, 0x3340U;
	prmt.b32 	%r26883, %r26882, %r26879, 0x5410U;
	cvt.u32.u16 	%r26884, %rs12822;
	cvt.u32.u16 	%r26885, %rs12823;
	prmt.b32 	%r26886, %r26885, %r26884, 0x3340U;
	cvt.u32.u16 	%r26887, %rs12824;
	cvt.u32.u16 	%r26888, %rs12825;
	prmt.b32 	%r26889, %r26888, %r26887, 0x3340U;
	prmt.b32 	%r26890, %r26889, %r26886, 0x5410U;
	st.local.v2.b32 	[%rd3+264], {%r26890, %r26883};
	mov.b32 	%r27871, 0;
$L__BB3_82:
	mov.u32 	%r27874, %r27871;
	cvt.u64.u32 	%rd1008, %r27874;
	add.s64 	%rd1009, %rd3, %rd1008;
	ld.local.u8 	%rs12299, [%rd1009+16];
	setp.ne.s16 	%p102, %rs12299, 0;
	add.s32 	%r27871, %r27874, 1;
	@%p102 bra 	$L__BB3_82;
	and.b16  	%rs12300, %rs15387, 255;
	setp.eq.s16 	%p103, %rs12300, 0;
	@%p103 bra 	$L__BB3_86;
	mov.b32 	%r27872, 0;
$L__BB3_85:
	cvt.u64.u32 	%rd1010, %r27874;
	add.s64 	%rd1011, %rd3, %rd1010;
	st.local.u8 	[%rd1011+16], %rs15387;
	add.s32 	%r27874, %r27874, 1;
	add.s32 	%r448, %r27872, 1;
	cvt.u64.u32 	%rd1012, %r27872;
	add.s64 	%rd1013, %rd4, %rd1012;
	ld.local.u8 	%rs15387, [%rd1013+17];
	setp.ne.s16 	%p104, %rs15387, 0;
	mov.u32 	%r27872, %r448;
	@%p104 bra 	$L__BB3_85;
$L__BB3_86:
	cvt.u64.u32 	%rd1014, %r27874;
	add.s64 	%rd1015, %rd3, %rd1014;
	mov.b16 	%rs12301, 0;
	st.local.u8 	[%rd1015+16], %rs12301;
	add.s32 	%r27825, %r27825, %r442;
	st.local.u32 	[%rd3], %r27825;
	add.f64 	%fd78, %fd33, %fd78;
	st.local.f64 	[%rd3+8], %fd78;
	ld.local.v2.b32 	{%r26892, %r26893}, [%rd3+16];
	bfe.u32 	%r26894, %r26892, 0, 8;
	cvt.u16.u32 	%rs13073, %r26894;
	bfe.u32 	%r26895, %r26892, 8, 8;
	cvt.u16.u32 	%rs13072, %r26895;
	bfe.u32 	%r26896, %r26892, 16, 8;
	cvt.u16.u32 	%rs13071, %r26896;
	bfe.u32 	%r26897, %r26892, 24, 8;
	cvt.u16.u32 	%rs13070, %r26897;
	bfe.u32 	%r26898, %r26893, 0, 8;
	cvt.u16.u32 	%rs13069, %r26898;
	bfe.u32 	%r26899, %r26893, 8, 8;
	cvt.u16.u32 	%rs13068, %r26899;
	bfe.u32 	%r26900, %r26893, 16, 8;
	cvt.u16.u32 	%rs13067, %r26900;
	bfe.u32 	%r26901, %r26893, 24, 8;
	cvt.u16.u32 	%rs13066, %r26901;
	ld.local.v2.b32 	{%r26902, %r26903}, [%rd3+24];
	bfe.u32 	%r26904, %r26902, 0, 8;
	cvt.u16.u32 	%rs13065, %r26904;
	bfe.u32 	%r26905, %r26902, 8, 8;
	cvt.u16.u32 	%rs13064, %r26905;
	bfe.u32 	%r26906, %r26902, 16, 8;
	cvt.u16.u32 	%rs13063, %r26906;
	bfe.u32 	%r26907, %r26902, 24, 8;
	cvt.u16.u32 	%rs13062, %r26907;
	bfe.u32 	%r26908, %r26903, 0, 8;
	cvt.u16.u32 	%rs13061, %r26908;
	bfe.u32 	%r26909, %r26903, 8, 8;
	cvt.u16.u32 	%rs13060, %r26909;
	bfe.u32 	%r26910, %r26903, 16, 8;
	cvt.u16.u32 	%rs13059, %r26910;
	bfe.u32 	%r26911, %r26903, 24, 8;
	cvt.u16.u32 	%rs13058, %r26911;
	ld.local.v2.b32 	{%r26912, %r26913}, [%rd3+32];
	bfe.u32 	%r26914, %r26912, 0, 8;
	cvt.u16.u32 	%rs13057, %r26914;
	bfe.u32 	%r26915, %r26912, 8, 8;
	cvt.u16.u32 	%rs13056, %r26915;
	bfe.u32 	%r26916, %r26912, 16, 8;
	cvt.u16.u32 	%rs13055, %r26916;
	bfe.u32 	%r26917, %r26912, 24, 8;
	cvt.u16.u32 	%rs13054, %r26917;
	bfe.u32 	%r26918, %r26913, 0, 8;
	cvt.u16.u32 	%rs13053, %r26918;
	bfe.u32 	%r26919, %r26913, 8, 8;
	cvt.u16.u32 	%rs13052, %r26919;
	bfe.u32 	%r26920, %r26913, 16, 8;
	cvt.u16.u32 	%rs13051, %r26920;
	bfe.u32 	%r26921, %r26913, 24, 8;
	cvt.u16.u32 	%rs13050, %r26921;
	ld.local.v2.b32 	{%r26922, %r26923}, [%rd3+40];
	bfe.u32 	%r26924, %r26922, 0, 8;
	cvt.u16.u32 	%rs13049, %r26924;
	bfe.u32 	%r26925, %r26922, 8, 8;
	cvt.u16.u32 	%rs13048, %r26925;
	bfe.u32 	%r26926, %r26922, 16, 8;
	cvt.u16.u32 	%rs13047, %r26926;
	bfe.u32 	%r26927, %r26922, 24, 8;
	cvt.u16.u32 	%rs13046, %r26927;
	bfe.u32 	%r26928, %r26923, 0, 8;
	cvt.u16.u32 	%rs13045, %r26928;
	bfe.u32 	%r26929, %r26923, 8, 8;
	cvt.u16.u32 	%rs13044, %r26929;
	bfe.u32 	%r26930, %r26923, 16, 8;
	cvt.u16.u32 	%rs13043, %r26930;
	bfe.u32 	%r26931, %r26923, 24, 8;
	cvt.u16.u32 	%rs13042, %r26931;
	ld.local.v2.b32 	{%r26932, %r26933}, [%rd3+48];
	bfe.u32 	%r26934, %r26932, 0, 8;
	cvt.u16.u32 	%rs13041, %r26934;
	bfe.u32 	%r26935, %r26932, 8, 8;
	cvt.u16.u32 	%rs13040, %r26935;
	bfe.u32 	%r26936, %r26932, 16, 8;
	cvt.u16.u32 	%rs13039, %r26936;
	bfe.u32 	%r26937, %r26932, 24, 8;
	cvt.u16.u32 	%rs13038, %r26937;
	bfe.u32 	%r26938, %r26933, 0, 8;
	cvt.u16.u32 	%rs13037, %r26938;
	bfe.u32 	%r26939, %r26933, 8, 8;
	cvt.u16.u32 	%rs13036, %r26939;
	bfe.u32 	%r26940, %r26933, 16, 8;
	cvt.u16.u32 	%rs13035, %r26940;
	bfe.u32 	%r26941, %r26933, 24, 8;
	cvt.u16.u32 	%rs13034, %r26941;
	ld.local.v2.b32 	{%r26942, %r26943}, [%rd3+56];
	bfe.u32 	%r26944, %r26942, 0, 8;
	cvt.u16.u32 	%rs13033, %r26944;
	bfe.u32 	%r26945, %r26942, 8, 8;
	cvt.u16.u32 	%rs13032, %r26945;
	bfe.u32 	%r26946, %r26942, 16, 8;
	cvt.u16.u32 	%rs13031, %r26946;
	bfe.u32 	%r26947, %r26942, 24, 8;
	cvt.u16.u32 	%rs13030, %r26947;
	bfe.u32 	%r26948, %r26943, 0, 8;
	cvt.u16.u32 	%rs13029, %r26948;
	bfe.u32 	%r26949, %r26943, 8, 8;
	cvt.u16.u32 	%rs13028, %r26949;
	bfe.u32 	%r26950, %r26943, 16, 8;
	cvt.u16.u32 	%rs13027, %r26950;
	bfe.u32 	%r26951, %r26943, 24, 8;
	cvt.u16.u32 	%rs13026, %r26951;
	ld.local.v2.b32 	{%r26952, %r26953}, [%rd3+64];
	bfe.u32 	%r26954, %r26952, 0, 8;
	cvt.u16.u32 	%rs13025, %r26954;
	bfe.u32 	%r26955, %r26952, 8, 8;
	cvt.u16.u32 	%rs13024, %r26955;
	bfe.u32 	%r26956, %r26952, 16, 8;
	cvt.u16.u32 	%rs13023, %r26956;
	bfe.u32 	%r26957, %r26952, 24, 8;
	cvt.u16.u32 	%rs13022, %r26957;
	bfe.u32 	%r26958, %r26953, 0, 8;
	cvt.u16.u32 	%rs13021, %r26958;
	bfe.u32 	%r26959, %r26953, 8, 8;
	cvt.u16.u32 	%rs13020, %r26959;
	bfe.u32 	%r26960, %r26953, 16, 8;
	cvt.u16.u32 	%rs13019, %r26960;
	bfe.u32 	%r26961, %r26953, 24, 8;
	cvt.u16.u32 	%rs13018, %r26961;
	ld.local.v2.b32 	{%r26962, %r26963}, [%rd3+72];
	bfe.u32 	%r26964, %r26962, 0, 8;
	cvt.u16.u32 	%rs13017, %r26964;
	bfe.u32 	%r26965, %r26962, 8, 8;
	cvt.u16.u32 	%rs13016, %r26965;
	bfe.u32 	%r26966, %r26962, 16, 8;
	cvt.u16.u32 	%rs13015, %r26966;
	bfe.u32 	%r26967, %r26962, 24, 8;
	cvt.u16.u32 	%rs13014, %r26967;
	bfe.u32 	%r26968, %r26963, 0, 8;
	cvt.u16.u32 	%rs13013, %r26968;
	bfe.u32 	%r26969, %r26963, 8, 8;
	cvt.u16.u32 	%rs13012, %r26969;
	bfe.u32 	%r26970, %r26963, 16, 8;
	cvt.u16.u32 	%rs13011, %r26970;
	bfe.u32 	%r26971, %r26963, 24, 8;
	cvt.u16.u32 	%rs13010, %r26971;
	ld.local.v2.b32 	{%r26972, %r26973}, [%rd3+80];
	bfe.u32 	%r26974, %r26972, 0, 8;
	cvt.u16.u32 	%rs13009, %r26974;
	bfe.u32 	%r26975, %r26972, 8, 8;
	cvt.u16.u32 	%rs13008, %r26975;
	bfe.u32 	%r26976, %r26972, 16, 8;
	cvt.u16.u32 	%rs13007, %r26976;
	bfe.u32 	%r26977, %r26972, 24, 8;
	cvt.u16.u32 	%rs13006, %r26977;
	bfe.u32 	%r26978, %r26973, 0, 8;
	cvt.u16.u32 	%rs13005, %r26978;
	bfe.u32 	%r26979, %r26973, 8, 8;
	cvt.u16.u32 	%rs13004, %r26979;
	bfe.u32 	%r26980, %r26973, 16, 8;
	cvt.u16.u32 	%rs13003, %r26980;
	bfe.u32 	%r26981, %r26973, 24, 8;
	cvt.u16.u32 	%rs13002, %r26981;
	ld.local.v2.b32 	{%r26982, %r26983}, [%rd3+88];
	bfe.u32 	%r26984, %r26982, 0, 8;
	cvt.u16.u32 	%rs13001, %r26984;
	bfe.u32 	%r26985, %r26982, 8, 8;
	cvt.u16.u32 	%rs13000, %r26985;
	bfe.u32 	%r26986, %r26982, 16, 8;
	cvt.u16.u32 	%rs12999, %r26986;
	bfe.u32 	%r26987, %r26982, 24, 8;
	cvt.u16.u32 	%rs12998, %r26987;
	bfe.u32 	%r26988, %r26983, 0, 8;
	cvt.u16.u32 	%rs12997, %r26988;
	bfe.u32 	%r26989, %r26983, 8, 8;
	cvt.u16.u32 	%rs12996, %r26989;
	bfe.u32 	%r26990, %r26983, 16, 8;
	cvt.u16.u32 	%rs12995, %r26990;
	bfe.u32 	%r26991, %r26983, 24, 8;
	cvt.u16.u32 	%rs12994, %r26991;
	ld.local.v2.b32 	{%r26992, %r26993}, [%rd3+96];
	bfe.u32 	%r26994, %r26992, 0, 8;
	cvt.u16.u32 	%rs12993, %r26994;
	bfe.u32 	%r26995, %r26992, 8, 8;
	cvt.u16.u32 	%rs12992, %r26995;
	bfe.u32 	%r26996, %r26992, 16, 8;
	cvt.u16.u32 	%rs12991, %r26996;
	bfe.u32 	%r26997, %r26992, 24, 8;
	cvt.u16.u32 	%rs12990, %r26997;
	bfe.u32 	%r26998, %r26993, 0, 8;
	cvt.u16.u32 	%rs12989, %r26998;
	bfe.u32 	%r26999, %r26993, 8, 8;
	cvt.u16.u32 	%rs12988, %r26999;
	bfe.u32 	%r27000, %r26993, 16, 8;
	cvt.u16.u32 	%rs12987, %r27000;
	bfe.u32 	%r27001, %r26993, 24, 8;
	cvt.u16.u32 	%rs12986, %r27001;
	ld.local.v2.b32 	{%r27002, %r27003}, [%rd3+104];
	bfe.u32 	%r27004, %r27002, 0, 8;
	cvt.u16.u32 	%rs12985, %r27004;
	bfe.u32 	%r27005, %r27002, 8, 8;
	cvt.u16.u32 	%rs12984, %r27005;
	bfe.u32 	%r27006, %r27002, 16, 8;
	cvt.u16.u32 	%rs12983, %r27006;
	bfe.u32 	%r27007, %r27002, 24, 8;
	cvt.u16.u32 	%rs12982, %r27007;
	bfe.u32 	%r27008, %r27003, 0, 8;
	cvt.u16.u32 	%rs12981, %r27008;
	bfe.u32 	%r27009, %r27003, 8, 8;
	cvt.u16.u32 	%rs12980, %r27009;
	bfe.u32 	%r27010, %r27003, 16, 8;
	cvt.u16.u32 	%rs12979, %r27010;
	bfe.u32 	%r27011, %r27003, 24, 8;
	cvt.u16.u32 	%rs12978, %r27011;
	ld.local.v2.b32 	{%r27012, %r27013}, [%rd3+112];
	bfe.u32 	%r27014, %r27012, 0, 8;
	cvt.u16.u32 	%rs12977, %r27014;
	bfe.u32 	%r27015, %r27012, 8, 8;
	cvt.u16.u32 	%rs12976, %r27015;
	bfe.u32 	%r27016, %r27012, 16, 8;
	cvt.u16.u32 	%rs12975, %r27016;
	bfe.u32 	%r27017, %r27012, 24, 8;
	cvt.u16.u32 	%rs12974, %r27017;
	bfe.u32 	%r27018, %r27013, 0, 8;
	cvt.u16.u32 	%rs12973, %r27018;
	bfe.u32 	%r27019, %r27013, 8, 8;
	cvt.u16.u32 	%rs12972, %r27019;
	bfe.u32 	%r27020, %r27013, 16, 8;
	cvt.u16.u32 	%rs12971, %r27020;
	bfe.u32 	%r27021, %r27013, 24, 8;
	cvt.u16.u32 	%rs12970, %r27021;
	ld.local.v2.b32 	{%r27022, %r27023}, [%rd3+120];
	bfe.u32 	%r27024, %r27022, 0, 8;
	cvt.u16.u32 	%rs12969, %r27024;
	bfe.u32 	%r27025, %r27022, 8, 8;
	cvt.u16.u32 	%rs12968, %r27025;
	bfe.u32 	%r27026, %r27022, 16, 8;
	cvt.u16.u32 	%rs12967, %r27026;
	bfe.u32 	%r27027, %r27022, 24, 8;
	cvt.u16.u32 	%rs12966, %r27027;
	bfe.u32 	%r27028, %r27023, 0, 8;
	cvt.u16.u32 	%rs12965, %r27028;
	bfe.u32 	%r27029, %r27023, 8, 8;
	cvt.u16.u32 	%rs12964, %r27029;
	bfe.u32 	%r27030, %r27023, 16, 8;
	cvt.u16.u32 	%rs12963, %r27030;
	bfe.u32 	%r27031, %r27023, 24, 8;
	cvt.u16.u32 	%rs12962, %r27031;
	ld.local.v2.b32 	{%r27032, %r27033}, [%rd3+128];
	bfe.u32 	%r27034, %r27032, 0, 8;
	cvt.u16.u32 	%rs12961, %r27034;
	bfe.u32 	%r27035, %r27032, 8, 8;
	cvt.u16.u32 	%rs12960, %r27035;
	bfe.u32 	%r27036, %r27032, 16, 8;
	cvt.u16.u32 	%rs12959, %r27036;
	bfe.u32 	%r27037, %r27032, 24, 8;
	cvt.u16.u32 	%rs12958, %r27037;
	bfe.u32 	%r27038, %r27033, 0, 8;
	cvt.u16.u32 	%rs12957, %r27038;
	bfe.u32 	%r27039, %r27033, 8, 8;
	cvt.u16.u32 	%rs12956, %r27039;
	bfe.u32 	%r27040, %r27033, 16, 8;
	cvt.u16.u32 	%rs12955, %r27040;
	bfe.u32 	%r27041, %r27033, 24, 8;
	cvt.u16.u32 	%rs12954, %r27041;
	ld.local.v2.b32 	{%r27042, %r27043}, [%rd3+136];
	bfe.u32 	%r27044, %r27042, 0, 8;
	cvt.u16.u32 	%rs12953, %r27044;
	bfe.u32 	%r27045, %r27042, 8, 8;
	cvt.u16.u32 	%rs12952, %r27045;
	bfe.u32 	%r27046, %r27042, 16, 8;
	cvt.u16.u32 	%rs12951, %r27046;
	bfe.u32 	%r27047, %r27042, 24, 8;
	cvt.u16.u32 	%rs12950, %r27047;
	bfe.u32 	%r27048, %r27043, 0, 8;
	cvt.u16.u32 	%rs12949, %r27048;
	bfe.u32 	%r27049, %r27043, 8, 8;
	cvt.u16.u32 	%rs12948, %r27049;
	bfe.u32 	%r27050, %r27043, 16, 8;
	cvt.u16.u32 	%rs12947, %r27050;
	bfe.u32 	%r27051, %r27043, 24, 8;
	cvt.u16.u32 	%rs12946, %r27051;
	ld.local.v2.b32 	{%r27052, %r27053}, [%rd3+144];
	bfe.u32 	%r27054, %r27052, 0, 8;
	cvt.u16.u32 	%rs12945, %r27054;
	bfe.u32 	%r27055, %r27052, 8, 8;
	cvt.u16.u32 	%rs12944, %r27055;
	bfe.u32 	%r27056, %r27052, 16, 8;
	cvt.u16.u32 	%rs12943, %r27056;
	bfe.u32 	%r27057, %r27052, 24, 8;
	cvt.u16.u32 	%rs12942, %r27057;
	bfe.u32 	%r27058, %r27053, 0, 8;
	cvt.u16.u32 	%rs12941, %r27058;
	bfe.u32 	%r27059, %r27053, 8, 8;
	cvt.u16.u32 	%rs12940, %r27059;
	bfe.u32 	%r27060, %r27053, 16, 8;
	cvt.u16.u32 	%rs12939, %r27060;
	bfe.u32 	%r27061, %r27053, 24, 8;
	cvt.u16.u32 	%rs12938, %r27061;
	ld.local.v2.b32 	{%r27062, %r27063}, [%rd3+152];
	bfe.u32 	%r27064, %r27062, 0, 8;
	cvt.u16.u32 	%rs12937, %r27064;
	bfe.u32 	%r27065, %r27062, 8, 8;
	cvt.u16.u32 	%rs12936, %r27065;
	bfe.u32 	%r27066, %r27062, 16, 8;
	cvt.u16.u32 	%rs12935, %r27066;
	bfe.u32 	%r27067, %r27062, 24, 8;
	cvt.u16.u32 	%rs12934, %r27067;
	bfe.u32 	%r27068, %r27063, 0, 8;
	cvt.u16.u32 	%rs12933, %r27068;
	bfe.u32 	%r27069, %r27063, 8, 8;
	cvt.u16.u32 	%rs12932, %r27069;
	bfe.u32 	%r27070, %r27063, 16, 8;
	cvt.u16.u32 	%rs12931, %r27070;
	bfe.u32 	%r27071, %r27063, 24, 8;
	cvt.u16.u32 	%rs12930, %r27071;
	ld.local.v2.b32 	{%r27072, %r27073}, [%rd3+160];
	bfe.u32 	%r27074, %r27072, 0, 8;
	cvt.u16.u32 	%rs12929, %r27074;
	bfe.u32 	%r27075, %r27072, 8, 8;
	cvt.u16.u32 	%rs12928, %r27075;
	bfe.u32 	%r27076, %r27072, 16, 8;
	cvt.u16.u32 	%rs12927, %r27076;
	bfe.u32 	%r27077, %r27072, 24, 8;
	cvt.u16.u32 	%rs12926, %r27077;
	bfe.u32 	%r27078, %r27073, 0, 8;
	cvt.u16.u32 	%rs12925, %r27078;
	bfe.u32 	%r27079, %r27073, 8, 8;
	cvt.u16.u32 	%rs12924, %r27079;
	bfe.u32 	%r27080, %r27073, 16, 8;
	cvt.u16.u32 	%rs12923, %r27080;
	bfe.u32 	%r27081, %r27073, 24, 8;
	cvt.u16.u32 	%rs12922, %r27081;
	ld.local.v2.b32 	{%r27082, %r27083}, [%rd3+168];
	bfe.u32 	%r27084, %r27082, 0, 8;
	cvt.u16.u32 	%rs12921, %r27084;
	bfe.u32 	%r27085, %r27082, 8, 8;
	cvt.u16.u32 	%rs12920, %r27085;
	bfe.u32 	%r27086, %r27082, 16, 8;
	cvt.u16.u32 	%rs12919, %r27086;
	bfe.u32 	%r27087, %r27082, 24, 8;
	cvt.u16.u32 	%rs12918, %r27087;
	bfe.u32 	%r27088, %r27083, 0, 8;
	cvt.u16.u32 	%rs12917, %r27088;
	bfe.u32 	%r27089, %r27083, 8, 8;
	cvt.u16.u32 	%rs12916, %r27089;
	bfe.u32 	%r27090, %r27083, 16, 8;
	cvt.u16.u32 	%rs12915, %r27090;
	bfe.u32 	%r27091, %r27083, 24, 8;
	cvt.u16.u32 	%rs12914, %r27091;
	ld.local.v2.b32 	{%r27092, %r27093}, [%rd3+176];
	bfe.u32 	%r27094, %r27092, 0, 8;
	cvt.u16.u32 	%rs12913, %r27094;
	bfe.u32 	%r27095, %r27092, 8, 8;
	cvt.u16.u32 	%rs12912, %r27095;
	bfe.u32 	%r27096, %r27092, 16, 8;
	cvt.u16.u32 	%rs12911, %r27096;
	bfe.u32 	%r27097, %r27092, 24, 8;
	cvt.u16.u32 	%rs12910, %r27097;
	bfe.u32 	%r27098, %r27093, 0, 8;
	cvt.u16.u32 	%rs12909, %r27098;
	bfe.u32 	%r27099, %r27093, 8, 8;
	cvt.u16.u32 	%rs12908, %r27099;
	bfe.u32 	%r27100, %r27093, 16, 8;
	cvt.u16.u32 	%rs12907, %r27100;
	bfe.u32 	%r27101, %r27093, 24, 8;
	cvt.u16.u32 	%rs12906, %r27101;
	ld.local.v2.b32 	{%r27102, %r27103}, [%rd3+184];
	bfe.u32 	%r27104, %r27102, 0, 8;
	cvt.u16.u32 	%rs12905, %r27104;
	bfe.u32 	%r27105, %r27102, 8, 8;
	cvt.u16.u32 	%rs12904, %r27105;
	bfe.u32 	%r27106, %r27102, 16, 8;
	cvt.u16.u32 	%rs12903, %r27106;
	bfe.u32 	%r27107, %r27102, 24, 8;
	cvt.u16.u32 	%rs12902, %r27107;
	bfe.u32 	%r27108, %r27103, 0, 8;
	cvt.u16.u32 	%rs12901, %r27108;
	bfe.u32 	%r27109, %r27103, 8, 8;
	cvt.u16.u32 	%rs12900, %r27109;
	bfe.u32 	%r27110, %r27103, 16, 8;
	cvt.u16.u32 	%rs12899, %r27110;
	bfe.u32 	%r27111, %r27103, 24, 8;
	cvt.u16.u32 	%rs12898, %r27111;
	ld.local.v2.b32 	{%r27112, %r27113}, [%rd3+192];
	bfe.u32 	%r27114, %r27112, 0, 8;
	cvt.u16.u32 	%rs12897, %r27114;
	bfe.u32 	%r27115, %r27112, 8, 8;
	cvt.u16.u32 	%rs12896, %r27115;
	bfe.u32 	%r27116, %r27112, 16, 8;
	cvt.u16.u32 	%rs12895, %r27116;
	bfe.u32 	%r27117, %r27112, 24, 8;
	cvt.u16.u32 	%rs12894, %r27117;
	bfe.u32 	%r27118, %r27113, 0, 8;
	cvt.u16.u32 	%rs12893, %r27118;
	bfe.u32 	%r27119, %r27113, 8, 8;
	cvt.u16.u32 	%rs12892, %r27119;
	bfe.u32 	%r27120, %r27113, 16, 8;
	cvt.u16.u32 	%rs12891, %r27120;
	bfe.u32 	%r27121, %r27113, 24, 8;
	cvt.u16.u32 	%rs12890, %r27121;
	ld.local.v2.b32 	{%r27122, %r27123}, [%rd3+200];
	bfe.u32 	%r27124, %r27122, 0, 8;
	cvt.u16.u32 	%rs12889, %r27124;
	bfe.u32 	%r27125, %r27122, 8, 8;
	cvt.u16.u32 	%rs12888, %r27125;
	bfe.u32 	%r27126, %r27122, 16, 8;
	cvt.u16.u32 	%rs12887, %r27126;
	bfe.u32 	%r27127, %r27122, 24, 8;
	cvt.u16.u32 	%rs12886, %r27127;
	bfe.u32 	%r27128, %r27123, 0, 8;
	cvt.u16.u32 	%rs12885, %r27128;
	bfe.u32 	%r27129, %r27123, 8, 8;
	cvt.u16.u32 	%rs12884, %r27129;
	bfe.u32 	%r27130, %r27123, 16, 8;
	cvt.u16.u32 	%rs12883, %r27130;
	bfe.u32 	%r27131, %r27123, 24, 8;
	cvt.u16.u32 	%rs12882, %r27131;
	ld.local.v2.b32 	{%r27132, %r27133}, [%rd3+208];
	bfe.u32 	%r27134, %r27132, 0, 8;
	cvt.u16.u32 	%rs12881, %r27134;
	bfe.u32 	%r27135, %r27132, 8, 8;
	cvt.u16.u32 	%rs12880, %r27135;
	bfe.u32 	%r27136, %r27132, 16, 8;
	cvt.u16.u32 	%rs12879, %r27136;
	bfe.u32 	%r27137, %r27132, 24, 8;
	cvt.u16.u32 	%rs12878, %r27137;
	bfe.u32 	%r27138, %r27133, 0, 8;
	cvt.u16.u32 	%rs12877, %r27138;
	bfe.u32 	%r27139, %r27133, 8, 8;
	cvt.u16.u32 	%rs12876, %r27139;
	bfe.u32 	%r27140, %r27133, 16, 8;
	cvt.u16.u32 	%rs12875, %r27140;
	bfe.u32 	%r27141, %r27133, 24, 8;
	cvt.u16.u32 	%rs12874, %r27141;
	ld.local.v2.b32 	{%r27142, %r27143}, [%rd3+216];
	bfe.u32 	%r27144, %r27142, 0, 8;
	cvt.u16.u32 	%rs12873, %r27144;
	bfe.u32 	%r27145, %r27142, 8, 8;
	cvt.u16.u32 	%rs12872, %r27145;
	bfe.u32 	%r27146, %r27142, 16, 8;
	cvt.u16.u32 	%rs12871, %r27146;
	bfe.u32 	%r27147, %r27142, 24, 8;
	cvt.u16.u32 	%rs12870, %r27147;
	bfe.u32 	%r27148, %r27143, 0, 8;
	cvt.u16.u32 	%rs12869, %r27148;
	bfe.u32 	%r27149, %r27143, 8, 8;
	cvt.u16.u32 	%rs12868, %r27149;
	bfe.u32 	%r27150, %r27143, 16, 8;
	cvt.u16.u32 	%rs12867, %r27150;
	bfe.u32 	%r27151, %r27143, 24, 8;
	cvt.u16.u32 	%rs12866, %r27151;
	ld.local.v2.b32 	{%r27152, %r27153}, [%rd3+224];
	bfe.u32 	%r27154, %r27152, 0, 8;
	cvt.u16.u32 	%rs12865, %r27154;
	bfe.u32 	%r27155, %r27152, 8, 8;
	cvt.u16.u32 	%rs12864, %r27155;
	bfe.u32 	%r27156, %r27152, 16, 8;
	cvt.u16.u32 	%rs12863, %r27156;
	bfe.u32 	%r27157, %r27152, 24, 8;
	cvt.u16.u32 	%rs12862, %r27157;
	bfe.u32 	%r27158, %r27153, 0, 8;
	cvt.u16.u32 	%rs12861, %r27158;
	bfe.u32 	%r27159, %r27153, 8, 8;
	cvt.u16.u32 	%rs12860, %r27159;
	bfe.u32 	%r27160, %r27153, 16, 8;
	cvt.u16.u32 	%rs12859, %r27160;
	bfe.u32 	%r27161, %r27153, 24, 8;
	cvt.u16.u32 	%rs12858, %r27161;
	ld.local.v2.b32 	{%r27162, %r27163}, [%rd3+232];
	bfe.u32 	%r27164, %r27162, 0, 8;
	cvt.u16.u32 	%rs12857, %r27164;
	bfe.u32 	%r27165, %r27162, 8, 8;
	cvt.u16.u32 	%rs12856, %r27165;
	bfe.u32 	%r27166, %r27162, 16, 8;
	cvt.u16.u32 	%rs12855, %r27166;
	bfe.u32 	%r27167, %r27162, 24, 8;
	cvt.u16.u32 	%rs12854, %r27167;
	bfe.u32 	%r27168, %r27163, 0, 8;
	cvt.u16.u32 	%rs12853, %r27168;
	bfe.u32 	%r27169, %r27163, 8, 8;
	cvt.u16.u32 	%rs12852, %r27169;
	bfe.u32 	%r27170, %r27163, 16, 8;
	cvt.u16.u32 	%rs12851, %r27170;
	bfe.u32 	%r27171, %r27163, 24, 8;
	cvt.u16.u32 	%rs12850, %r27171;
	ld.local.v2.b32 	{%r27172, %r27173}, [%rd3+240];
	bfe.u32 	%r27174, %r27172, 0, 8;
	cvt.u16.u32 	%rs12849, %r27174;
	bfe.u32 	%r27175, %r27172, 8, 8;
	cvt.u16.u32 	%rs12848, %r27175;
	bfe.u32 	%r27176, %r27172, 16, 8;
	cvt.u16.u32 	%rs12847, %r27176;
	bfe.u32 	%r27177, %r27172, 24, 8;
	cvt.u16.u32 	%rs12846, %r27177;
	bfe.u32 	%r27178, %r27173, 0, 8;
	cvt.u16.u32 	%rs12845, %r27178;
	bfe.u32 	%r27179, %r27173, 8, 8;
	cvt.u16.u32 	%rs12844, %r27179;
	bfe.u32 	%r27180, %r27173, 16, 8;
	cvt.u16.u32 	%rs12843, %r27180;
	bfe.u32 	%r27181, %r27173, 24, 8;
	cvt.u16.u32 	%rs12842, %r27181;
	ld.local.v2.b32 	{%r27182, %r27183}, [%rd3+248];
	bfe.u32 	%r27184, %r27182, 0, 8;
	cvt.u16.u32 	%rs12841, %r27184;
	bfe.u32 	%r27185, %r27182, 8, 8;
	cvt.u16.u32 	%rs12840, %r27185;
	bfe.u32 	%r27186, %r27182, 16, 8;
	cvt.u16.u32 	%rs12839, %r27186;
	bfe.u32 	%r27187, %r27182, 24, 8;
	cvt.u16.u32 	%rs12838, %r27187;
	bfe.u32 	%r27188, %r27183, 0, 8;
	cvt.u16.u32 	%rs12837, %r27188;
	bfe.u32 	%r27189, %r27183, 8, 8;
	cvt.u16.u32 	%rs12836, %r27189;
	bfe.u32 	%r27190, %r27183, 16, 8;
	cvt.u16.u32 	%rs12835, %r27190;
	bfe.u32 	%r27191, %r27183, 24, 8;
	cvt.u16.u32 	%rs12834, %r27191;
	ld.local.v2.b32 	{%r27192, %r27193}, [%rd3+256];
	bfe.u32 	%r27194, %r27192, 0, 8;
	cvt.u16.u32 	%rs12833, %r27194;
	bfe.u32 	%r27195, %r27192, 8, 8;
	cvt.u16.u32 	%rs12832, %r27195;
	bfe.u32 	%r27196, %r27192, 16, 8;
	cvt.u16.u32 	%rs12831, %r27196;
	bfe.u32 	%r27197, %r27192, 24, 8;
	cvt.u16.u32 	%rs12830, %r27197;
	bfe.u32 	%r27198, %r27193, 0, 8;
	cvt.u16.u32 	%rs12829, %r27198;
	bfe.u32 	%r27199, %r27193, 8, 8;
	cvt.u16.u32 	%rs12828, %r27199;
	bfe.u32 	%r27200, %r27193, 16, 8;
	cvt.u16.u32 	%rs12827, %r27200;
	bfe.u32 	%r27201, %r27193, 24, 8;
	cvt.u16.u32 	%rs12826, %r27201;
	ld.local.v2.b32 	{%r27202, %r27203}, [%rd3+264];
	bfe.u32 	%r27204, %r27202, 0, 8;
	cvt.u16.u32 	%rs12825, %r27204;
	bfe.u32 	%r27205, %r27202, 8, 8;
	cvt.u16.u32 	%rs12824, %r27205;
	bfe.u32 	%r27206, %r27202, 16, 8;
	cvt.u16.u32 	%rs12823, %r27206;
	bfe.u32 	%r27207, %r27202, 24, 8;
	cvt.u16.u32 	%rs12822, %r27207;
	bfe.u32 	%r27208, %r27203, 0, 8;
	cvt.u16.u32 	%rs12821, %r27208;
	bfe.u32 	%r27209, %r27203, 8, 8;
	cvt.u16.u32 	%rs12820, %r27209;
	bfe.u32 	%r27210, %r27203, 16, 8;
	cvt.u16.u32 	%rs12819, %r27210;
	bfe.u32 	%r27211, %r27203, 24, 8;
	cvt.u16.u32 	%rs12818, %r27211;
	bra.uni 	$L__BB3_169;
$L__BB3_87:
	ld.param.u32 	%r27797, [_ZN3cub18CUB_300001_SM_10006detail6reduce28DeviceReduceSingleTileKernelINS2_10policy_hubI4Itemj13Addition_funcE10Policy1000EPS5_S9_iS6_S5_S5_N4cuda3std3__410__identityEEEvT0_T1_T2_T3_T4_T6__param_2];
	ld.param.u64 	%rd1026, [_ZN3cub18CUB_300001_SM_10006detail6reduce28DeviceReduceSingleTileKernelINS2_10policy_hubI4Itemj13Addition_funcE10Policy1000EPS5_S9_iS6_S5_S5_N4cuda3std3__410__identityEEEvT0_T1_T2_T3_T4_T6__param_0];
	mov.u32 	%r919, %tid.x;
	mul.wide.u32 	%rd87, %r919, 272;
	add.s64 	%rd20, %rd1026, %rd87;
	// begin inline asm
	ld.global.nc.u64 %rd19, [%rd20];
	// end inline asm
	add.s64 	%rd22, %rd20, 8;
	// begin inline asm
	ld.global.nc.u64 %rd21, [%rd22];
	// end inline asm
	add.s64 	%rd24, %rd20, 16;
	// begin inline asm
	ld.global.nc.u64 %rd23, [%rd24];
	// end inline asm
	add.s64 	%rd26, %rd20, 24;
	// begin inline asm
	ld.global.nc.u64 %rd25, [%rd26];
	// end inline asm
	add.s64 	%rd28, %rd20, 32;
	// begin inline asm
	ld.global.nc.u64 %rd27, [%rd28];
	// end inline asm
	add.s64 	%rd30, %rd20, 40;
	// begin inline asm
	ld.global.nc.u64 %rd29, [%rd30];
	// end inline asm
	add.s64 	%rd32, %rd20, 48;
	// begin inline asm
	ld.global.nc.u64 %rd31, [%rd32];
	// end inline asm
	add.s64 	%rd34, %rd20, 56;
	// begin inline asm
	ld.global.nc.u64 %rd33, [%rd34];
	// end inline asm
	add.s64 	%rd36, %rd20, 64;
	// begin inline asm
	ld.global.nc.u64 %rd35, [%rd36];
	// end inline asm
	add.s64 	%rd38, %rd20, 72;
	// begin inline asm
	ld.global.nc.u64 %rd37, [%rd38];
	// end inline asm
	add.s64 	%rd40, %rd20, 80;
	// begin inline asm
	ld.global.nc.u64 %rd39, [%rd40];
	// end inline asm
	add.s64 	%rd42, %rd20, 88;
	// begin inline asm
	ld.global.nc.u64 %rd41, [%rd42];
	// end inline asm
	add.s64 	%rd44, %rd20, 96;
	// begin inline asm
	ld.global.nc.u64 %rd43, [%rd44];
	// end inline asm
	add.s64 	%rd46, %rd20, 104;
	// begin inline asm
	ld.global.nc.u64 %rd45, [%rd46];
	// end inline asm
	add.s64 	%rd48, %rd20, 112;
	// begin inline asm
	ld.global.nc.u64 %rd47, [%rd48];
	// end inline asm
	add.s64 	%rd50, %rd20, 120;
	// begin inline asm
	ld.global.nc.u64 %rd49, [%rd50];
	// end inline asm
	add.s64 	%rd52, %rd20, 128;
	// begin inline asm
	ld.global.nc.u64 %rd51, [%rd52];
	// end inline asm
	add.s64 	%rd54, %rd20, 136;
	// begin inline asm
	ld.global.nc.u64 %rd53, [%rd54];
	// end inline asm
	add.s64 	%rd56, %rd20, 144;
	// begin inline asm
	ld.global.nc.u64 %rd55, [%rd56];
	// end inline asm
	add.s64 	%rd58, %rd20, 152;
	// begin inline asm
	ld.global.nc.u64 %rd57, [%rd58];
	// end inline asm
	add.s64 	%rd60, %rd20, 160;
	// begin inline asm
	ld.global.nc.u64 %rd59, [%rd60];
	// end inline asm
	add.s64 	%rd62, %rd20, 168;
	// begin inline asm
	ld.global.nc.u64 %rd61, [%rd62];
	// end inline asm
	add.s64 	%rd64, %rd20, 176;
	// begin inline asm
	ld.global.nc.u64 %rd63, [%rd64];
	// end inline asm
	add.s64 	%rd66, %rd20, 184;
	// begin inline asm
	ld.global.nc.u64 %rd65, [%rd66];
	// end inline asm
	add.s64 	%rd68, %rd20, 192;
	// begin inline asm
	ld.global.nc.u64 %rd67, [%rd68];
	// end inline asm
	add.s64 	%rd70, %rd20, 200;
	// begin inline asm
	ld.global.nc.u64 %rd69, [%rd70];
	// end inline asm
	add.s64 	%rd72, %rd20, 208;
	// begin inline asm
	ld.global.nc.u64 %rd71, [%rd72];
	// end inline asm
	add.s64 	%rd74, %rd20, 216;
	// begin inline asm
	ld.global.nc.u64 %rd73, [%rd74];
	// end inline asm
	add.s64 	%rd76, %rd20, 224;
	// begin inline asm
	ld.global.nc.u64 %rd75, [%rd76];
	// end inline asm
	add.s64 	%rd78, %rd20, 232;
	// begin inline asm
	ld.global.nc.u64 %rd77, [%rd78];
	// end inline asm
	add.s64 	%rd80, %rd20, 240;
	// begin inline asm
	ld.global.nc.u64 %rd79, [%rd80];
	// end inline asm
	add.s64 	%rd82, %rd20, 248;
	// begin inline asm
	ld.global.nc.u64 %rd81, [%rd82];
	// end inline asm
	add.s64 	%rd84, %rd20, 256;
	// begin inline asm
	ld.global.nc.u64 %rd83, [%rd84];
	// end inline asm
	add.s64 	%rd86, %rd20, 264;
	// begin inline asm
	ld.global.nc.u64 %rd85, [%rd86];
	// end inline asm
	cvt.u32.u64 	%r27825, %rd19;
	cvt.u16.u64 	%rs13073, %rd23;
	shr.u64 	%rd88, %rd23, 8;
	cvt.u16.u64 	%rs13072, %rd88;
	shr.u64 	%rd89, %rd23, 16;
	cvt.u16.u64 	%rs13071, %rd89;
	shr.u64 	%rd90, %rd23, 24;
	cvt.u16.u64 	%rs13070, %rd90;
	shr.u64 	%rd91, %rd23, 32;
	cvt.u16.u64 	%rs13069, %rd91;
	shr.u64 	%rd92, %rd23, 40;
	cvt.u16.u64 	%rs13068, %rd92;
	shr.u64 	%rd93, %rd23, 48;
	cvt.u16.u64 	%rs13067, %rd93;
	shr.u64 	%rd94, %rd23, 56;
	cvt.u16.u64 	%rs13066, %rd94;
	cvt.u16.u64 	%rs13065, %rd25;
	shr.u64 	%rd95, %rd25, 8;
	cvt.u16.u64 	%rs13064, %rd95;
	shr.u64 	%rd96, %rd25, 16;
	cvt.u16.u64 	%rs13063, %rd96;
	shr.u64 	%rd97, %rd25, 24;
	cvt.u16.u64 	%rs13062, %rd97;
	shr.u64 	%rd98, %rd25, 32;
	cvt.u16.u64 	%rs13061, %rd98;
	shr.u64 	%rd99, %rd25, 40;
	cvt.u16.u64 	%rs13060, %rd99;
	shr.u64 	%rd100, %rd25, 48;
	cvt.u16.u64 	%rs13059, %rd100;
	shr.u64 	%rd101, %rd25, 56;
	cvt.u16.u64 	%rs13058, %rd101;
	cvt.u16.u64 	%rs13057, %rd27;
	shr.u64 	%rd102, %rd27, 8;
	cvt.u16.u64 	%rs13056, %rd102;
	shr.u64 	%rd103, %rd27, 16;
	cvt.u16.u64 	%rs13055, %rd103;
	shr.u64 	%rd104, %rd27, 24;
	cvt.u16.u64 	%rs13054, %rd104;
	shr.u64 	%rd105, %rd27, 32;
	cvt.u16.u64 	%rs13053, %rd105;
	shr.u64 	%rd106, %rd27, 40;
	cvt.u16.u64 	%rs13052, %rd106;
	shr.u64 	%rd107, %rd27, 48;
	cvt.u16.u64 	%rs13051, %rd107;
	shr.u64 	%rd108, %rd27, 56;
	cvt.u16.u64 	%rs13050, %rd108;
	cvt.u16.u64 	%rs13049, %rd29;
	shr.u64 	%rd109, %rd29, 8;
	cvt.u16.u64 	%rs13048, %rd109;
	shr.u64 	%rd110, %rd29, 16;
	cvt.u16.u64 	%rs13047, %rd110;
	shr.u64 	%rd111, %rd29, 24;
	cvt.u16.u64 	%rs13046, %rd111;
	shr.u64 	%rd112, %rd29, 32;
	cvt.u16.u64 	%rs13045, %rd112;
	shr.u64 	%rd113, %rd29, 40;
	cvt.u16.u64 	%rs13044, %rd113;
	shr.u64 	%rd114, %rd29, 48;
	cvt.u16.u64 	%rs13043, %rd114;
	shr.u64 	%rd115, %rd29, 56;
	cvt.u16.u64 	%rs13042, %rd115;
	cvt.u16.u64 	%rs13041, %rd31;
	shr.u64 	%rd116, %rd31, 8;
	cvt.u16.u64 	%rs13040, %rd116;
	shr.u64 	%rd117, %rd31, 16;
	cvt.u16.u64 	%rs13039, %rd117;
	shr.u64 	%rd118, %rd31, 24;
	cvt.u16.u64 	%rs13038, %rd118;
	shr.u64 	%rd119, %rd31, 32;
	cvt.u16.u64 	%rs13037, %rd119;
	shr.u64 	%rd120, %rd31, 40;
	cvt.u16.u64 	%rs13036, %rd120;
	shr.u64 	%rd121, %rd31, 48;
	cvt.u16.u64 	%rs13035, %rd121;
	shr.u64 	%rd122, %rd31, 56;
	cvt.u16.u64 	%rs13034, %rd122;
	cvt.u16.u64 	%rs13033, %rd33;
	shr.u64 	%rd123, %rd33, 8;
	cvt.u16.u64 	%rs13032, %rd123;
	shr.u64 	%rd124, %rd33, 16;
	cvt.u16.u64 	%rs13031, %rd124;
	shr.u64 	%rd125, %rd33, 24;
	cvt.u16.u64 	%rs13030, %rd125;
	shr.u64 	%rd126, %rd33, 32;
	cvt.u16.u64 	%rs13029, %rd126;
	shr.u64 	%rd127, %rd33, 40;
	cvt.u16.u64 	%rs13028, %rd127;
	shr.u64 	%rd128, %rd33, 48;
	cvt.u16.u64 	%rs13027, %rd128;
	shr.u64 	%rd129, %rd33, 56;
	cvt.u16.u64 	%rs13026, %rd129;
	cvt.u16.u64 	%rs13025, %rd35;
	shr.u64 	%rd130, %rd35, 8;
	cvt.u16.u64 	%rs13024, %rd130;
	shr.u64 	%rd131, %rd35, 16;
	cvt.u16.u64 	%rs13023, %rd131;
	shr.u64 	%rd132, %rd35, 24;
	cvt.u16.u64 	%rs13022, %rd132;
	shr.u64 	%rd133, %rd35, 32;
	cvt.u16.u64 	%rs13021, %rd133;
	shr.u64 	%rd134, %rd35, 40;
	cvt.u16.u64 	%rs13020, %rd134;
	shr.u64 	%rd135, %rd35, 48;
	cvt.u16.u64 	%rs13019, %rd135;
	shr.u64 	%rd136, %rd35, 56;
	cvt.u16.u64 	%rs13018, %rd136;
	cvt.u16.u64 	%rs13017, %rd37;
	shr.u64 	%rd137, %rd37, 8;
	cvt.u16.u64 	%rs13016, %rd137;
	shr.u64 	%rd138, %rd37, 16;
	cvt.u16.u64 	%rs13015, %rd138;
	shr.u64 	%rd139, %rd37, 24;
	cvt.u16.u64 	%rs13014, %rd139;
	shr.u64 	%rd140, %rd37, 32;
	cvt.u16.u64 	%rs13013, %rd140;
	shr.u64 	%rd141, %rd37, 40;
	cvt.u16.u64 	%rs13012, %rd141;
	shr.u64 	%rd142, %rd37, 48;
	cvt.u16.u64 	%rs13011, %rd142;
	shr.u64 	%rd143, %rd37, 56;
	cvt.u16.u64 	%rs13010, %rd143;
	cvt.u16.u64 	%rs13009, %rd39;
	shr.u64 	%rd144, %rd39, 8;
	cvt.u16.u64 	%rs13008, %rd144;
	shr.u64 	%rd145, %rd39, 16;
	cvt.u16.u64 	%rs13007, %rd145;
	shr.u64 	%rd146, %rd39, 24;
	cvt.u16.u64 	%rs13006, %rd146;
	shr.u64 	%rd147, %rd39, 32;
	cvt.u16.u64 	%rs13005, %rd147;
	shr.u64 	%rd148, %rd39, 40;
	cvt.u16.u64 	%rs13004, %rd148;
	shr.u64 	%rd149, %rd39, 48;
	cvt.u16.u64 	%rs13003, %rd149;
	shr.u64 	%rd150, %rd39, 56;
	cvt.u16.u64 	%rs13002, %rd150;
	cvt.u16.u64 	%rs13001, %rd41;
	shr.u64 	%rd151, %rd41, 8;
	cvt.u16.u64 	%rs13000, %rd151;
	shr.u64 	%rd152, %rd41, 16;
	cvt.u16.u64 	%rs12999, %rd152;
	shr.u64 	%rd153, %rd41, 24;
	cvt.u16.u64 	%rs12998, %rd153;
	shr.u64 	%rd154, %rd41, 32;
	cvt.u16.u64 	%rs12997, %rd154;
	shr.u64 	%rd155, %rd41, 40;
	cvt.u16.u64 	%rs12996, %rd155;
	shr.u64 	%rd156, %rd41, 48;
	cvt.u16.u64 	%rs12995, %rd156;
	shr.u64 	%rd157, %rd41, 56;
	cvt.u16.u64 	%rs12994, %rd157;
	cvt.u16.u64 	%rs12993, %rd43;
	shr.u64 	%rd158, %rd43, 8;
	cvt.u16.u64 	%rs12992, %rd158;
	shr.u64 	%rd159, %rd43, 16;
	cvt.u16.u64 	%rs12991, %rd159;
	shr.u64 	%rd160, %rd43, 24;
	cvt.u16.u64 	%rs12990, %rd160;
	shr.u64 	%rd161, %rd43, 32;
	cvt.u16.u64 	%rs12989, %rd161;
	shr.u64 	%rd162, %rd43, 40;
	cvt.u16.u64 	%rs12988, %rd162;
	shr.u64 	%rd163, %rd43, 48;
	cvt.u16.u64 	%rs12987, %rd163;
	shr.u64 	%rd164, %rd43, 56;
	cvt.u16.u64 	%rs12986, %rd164;
	cvt.u16.u64 	%rs12985, %rd45;
	shr.u64 	%rd165, %rd45, 8;
	cvt.u16.u64 	%rs12984, %rd165;
	shr.u64 	%rd166, %rd45, 16;
	cvt.u16.u64 	%rs12983, %rd166;
	shr.u64 	%rd167, %rd45, 24;
	cvt.u16.u64 	%rs12982, %rd167;
	shr.u64 	%rd168, %rd45, 32;
	cvt.u16.u64 	%rs12981, %rd168;
	shr.u64 	%rd169, %rd45, 40;
	cvt.u16.u64 	%rs12980, %rd169;
	shr.u64 	%rd170, %rd45, 48;
	cvt.u16.u64 	%rs12979, %rd170;
	shr.u64 	%rd171, %rd45, 56;
	cvt.u16.u64 	%rs12978, %rd171;
	cvt.u16.u64 	%rs12977, %rd47;
	shr.u64 	%rd172, %rd47, 8;
	cvt.u16.u64 	%rs12976, %rd172;
	shr.u64 	%rd173, %rd47, 16;
	cvt.u16.u64 	%rs12975, %rd173;
	shr.u64 	%rd174, %rd47, 24;
	cvt.u16.u64 	%rs12974, %rd174;
	shr.u64 	%rd175, %rd47, 32;
	cvt.u16.u64 	%rs12973, %rd175;
	shr.u64 	%rd176, %rd47, 40;
	cvt.u16.u64 	%rs12972, %rd176;
	shr.u64 	%rd177, %rd47, 48;
	cvt.u16.u64 	%rs12971, %rd177;
	shr.u64 	%rd178, %rd47, 56;
	cvt.u16.u64 	%rs12970, %rd178;
	cvt.u16.u64 	%rs12969, %rd49;
	shr.u64 	%rd179, %rd49, 8;
	cvt.u16.u64 	%rs12968, %rd179;
	shr.u64 	%rd180, %rd49, 16;
	cvt.u16.u64 	%rs12967, %rd180;
	shr.u64 	%rd181, %rd49, 24;
	cvt.u16.u64 	%rs12966, %rd181;
	shr.u64 	%rd182, %rd49, 32;
	cvt.u16.u64 	%rs12965, %rd182;
	shr.u64 	%rd183, %rd49, 40;
	cvt.u16.u64 	%rs12964, %rd183;
	shr.u64 	%rd184, %rd49, 48;
	cvt.u16.u64 	%rs12963, %rd184;
	shr.u64 	%rd185, %rd49, 56;
	cvt.u16.u64 	%rs12962, %rd185;
	cvt.u16.u64 	%rs12961, %rd51;
	shr.u64 	%rd186, %rd51, 8;
	cvt.u16.u64 	%rs12960, %rd186;
	shr.u64 	%rd187, %rd51, 16;
	cvt.u16.u64 	%rs12959, %rd187;
	shr.u64 	%rd188, %rd51, 24;
	cvt.u16.u64 	%rs12958, %rd188;
	shr.u64 	%rd189, %rd51, 32;
	cvt.u16.u64 	%rs12957, %rd189;
	shr.u64 	%rd190, %rd51, 40;
	cvt.u16.u64 	%rs12956, %rd190;
	shr.u64 	%rd191, %rd51, 48;
	cvt.u16.u64 	%rs12955, %rd191;
	shr.u64 	%rd192, %rd51, 56;
	cvt.u16.u64 	%rs12954, %rd192;
	cvt.u16.u64 	%rs12953, %rd53;
	shr.u64 	%rd193, %rd53, 8;
	cvt.u16.u64 	%rs12952, %rd193;
	shr.u64 	%rd194, %rd53, 16;
	cvt.u16.u64 	%rs12951, %rd194;
	shr.u64 	%rd195, %rd53, 24;
	cvt.u16.u64 	%rs12950, %rd195;
	shr.u64 	%rd196, %rd53, 32;
	cvt.u16.u64 	%rs12949, %rd196;
	shr.u64 	%rd197, %rd53, 40;
	cvt.u16.u64 	%rs12948, %rd197;
	shr.u64 	%rd198, %rd53, 48;
	cvt.u16.u64 	%rs12947, %rd198;
	shr.u64 	%rd199, %rd53, 56;
	cvt.u16.u64 	%rs12946, %rd199;
	cvt.u16.u64 	%rs12945, %rd55;
	shr.u64 	%rd200, %rd55, 8;
	cvt.u16.u64 	%rs12944, %rd200;
	shr.u64 	%rd201, %rd55, 16;
	cvt.u16.u64 	%rs12943, %rd201;
	shr.u64 	%rd202, %rd55, 24;
	cvt.u16.u64 	%rs12942, %rd202;
	shr.u64 	%rd203, %rd55, 32;
	cvt.u16.u64 	%rs12941, %rd203;
	shr.u64 	%rd204, %rd55, 40;
	cvt.u16.u64 	%rs12940, %rd204;
	shr.u64 	%rd205, %rd55, 48;
	cvt.u16.u64 	%rs12939, %rd205;
	shr.u64 	%rd206, %rd55, 56;
	cvt.u16.u64 	%rs12938, %rd206;
	cvt.u16.u64 	%rs12937, %rd57;
	shr.u64 	%rd207, %rd57, 8;
	cvt.u16.u64 	%rs12936, %rd207;
	shr.u64 	%rd208, %rd57, 16;
	cvt.u16.u64 	%rs12935, %rd208;
	shr.u64 	%rd209, %rd57, 24;
	cvt.u16.u64 	%rs12934, %rd209;
	shr.u64 	%rd210, %rd57, 32;
	cvt.u16.u64 	%rs12933, %rd210;
	shr.u64 	%rd211, %rd57, 40;
	cvt.u16.u64 	%rs12932, %rd211;
	shr.u64 	%rd212, %rd57, 48;
	cvt.u16.u64 	%rs12931, %rd212;
	shr.u64 	%rd213, %rd57, 56;
	cvt.u16.u64 	%rs12930, %rd213;
	cvt.u16.u64 	%rs12929, %rd59;
	shr.u64 	%rd214, %rd59, 8;
	cvt.u16.u64 	%rs12928, %rd214;
	shr.u64 	%rd215, %rd59, 16;
	cvt.u16.u64 	%rs12927, %rd215;
	shr.u64 	%rd216, %rd59, 24;
	cvt.u16.u64 	%rs12926, %rd216;
	shr.u64 	%rd217, %rd59, 32;
	cvt.u16.u64 	%rs12925, %rd217;
	shr.u64 	%rd218, %rd59, 40;
	cvt.u16.u64 	%rs12924, %rd218;
	shr.u64 	%rd219, %rd59, 48;
	cvt.u16.u64 	%rs12923, %rd219;
	shr.u64 	%rd220, %rd59, 56;
	cvt.u16.u64 	%rs12922, %rd220;
	cvt.u16.u64 	%rs12921, %rd61;
	shr.u64 	%rd221, %rd61, 8;
	cvt.u16.u64 	%rs12920, %rd221;
	shr.u64 	%rd222, %rd61, 16;
	cvt.u16.u64 	%rs12919, %rd222;
	shr.u64 	%rd223, %rd61, 24;
	cvt.u16.u64 	%rs12918, %rd223;
	shr.u64 	%rd224, %rd61, 32;
	cvt.u16.u64 	%rs12917, %rd224;
	shr.u64 	%rd225, %rd61, 40;
	cvt.u16.u64 	%rs12916, %rd225;
	shr.u64 	%rd226, %rd61, 48;
	cvt.u16.u64 	%rs12915, %rd226;
	shr.u64 	%rd227, %rd61, 56;
	cvt.u16.u64 	%rs12914, %rd227;
	cvt.u16.u64 	%rs12913, %rd63;
	shr.u64 	%rd228, %rd63, 8;
	cvt.u16.u64 	%rs12912, %rd228;
	shr.u64 	%rd229, %rd63, 16;
	cvt.u16.u64 	%rs12911, %rd229;
	shr.u64 	%rd230, %rd63, 24;
	cvt.u16.u64 	%rs12910, %rd230;
	shr.u64 	%rd231, %rd63, 32;
	cvt.u16.u64 	%rs12909, %rd231;
	shr.u64 	%rd232, %rd63, 40;
	cvt.u16.u64 	%rs12908, %rd232;
	shr.u64 	%rd233, %rd63, 48;
	cvt.u16.u64 	%rs12907, %rd233;
	shr.u64 	%rd234, %rd63, 56;
	cvt.u16.u64 	%rs12906, %rd234;
	cvt.u16.u64 	%rs12905, %rd65;
	shr.u64 	%rd235, %rd65, 8;
	cvt.u16.u64 	%rs12904, %rd235;
	shr.u64 	%rd236, %rd65, 16;
	cvt.u16.u64 	%rs12903, %rd236;
	shr.u64 	%rd237, %rd65, 24;
	cvt.u16.u64 	%rs12902, %rd237;
	shr.u64 	%rd238, %rd65, 32;
	cvt.u16.u64 	%rs12901, %rd238;
	shr.u64 	%rd239, %rd65, 40;
	cvt.u16.u64 	%rs12900, %rd239;
	shr.u64 	%rd240, %rd65, 48;
	cvt.u16.u64 	%rs12899, %rd240;
	shr.u64 	%rd241, %rd65, 56;
	cvt.u16.u64 	%rs12898, %rd241;
	cvt.u16.u64 	%rs12897, %rd67;
	shr.u64 	%rd242, %rd67, 8;
	cvt.u16.u64 	%rs12896, %rd242;
	shr.u64 	%rd243, %rd67, 16;
	cvt.u16.u64 	%rs12895, %rd243;
	shr.u64 	%rd244, %rd67, 24;
	cvt.u16.u64 	%rs12894, %rd244;
	shr.u64 	%rd245, %rd67, 32;
	cvt.u16.u64 	%rs12893, %rd245;
	shr.u64 	%rd246, %rd67, 40;
	cvt.u16.u64 	%rs12892, %rd246;
	shr.u64 	%rd247, %rd67, 48;
	cvt.u16.u64 	%rs12891, %rd247;
	shr.u64 	%rd248, %rd67, 56;
	cvt.u16.u64 	%rs12890, %rd248;
	cvt.u16.u64 	%rs12889, %rd69;
	shr.u64 	%rd249, %rd69, 8;
	cvt.u16.u64 	%rs12888, %rd249;
	shr.u64 	%rd250, %rd69, 16;
	cvt.u16.u64 	%rs12887, %rd250;
	shr.u64 	%rd251, %rd69, 24;
	cvt.u16.u64 	%rs12886, %rd251;
	shr.u64 	%rd252, %rd69, 32;
	cvt.u16.u64 	%rs12885, %rd252;
	shr.u64 	%rd253, %rd69, 40;
	cvt.u16.u64 	%rs12884, %rd253;
	shr.u64 	%rd254, %rd69, 48;
	cvt.u16.u64 	%rs12883, %rd254;
	shr.u64 	%rd255, %rd69, 56;
	cvt.u16.u64 	%rs12882, %rd255;
	cvt.u16.u64 	%rs12881, %rd71;
	shr.u64 	%rd256, %rd71, 8;
	cvt.u16.u64 	%rs12880, %rd256;
	shr.u64 	%rd257, %rd71, 16;
	cvt.u16.u64 	%rs12879, %rd257;
	shr.u64 	%rd258, %rd71, 24;
	cvt.u16.u64 	%rs12878, %rd258;
	shr.u64 	%rd259, %rd71, 32;
	cvt.u16.u64 	%rs12877, %rd259;
	shr.u64 	%rd260, %rd71, 40;
	cvt.u16.u64 	%rs12876, %rd260;
	shr.u64 	%rd261, %rd71, 48;
	cvt.u16.u64 	%rs12875, %rd261;
	shr.u64 	%rd262, %rd71, 56;
	cvt.u16.u64 	%rs12874, %rd262;
	cvt.u16.u64 	%rs12873, %rd73;
	shr.u64 	%rd263, %rd73, 8;
	cvt.u16.u64 	%rs12872, %rd263;
	shr.u64 	%rd264, %rd73, 16;
	cvt.u16.u64 	%rs12871, %rd264;
	shr.u64 	%rd265, %rd73, 24;
	cvt.u16.u64 	%rs12870, %rd265;
	shr.u64 	%rd266, %rd73, 32;
	cvt.u16.u64 	%rs12869, %rd266;
	shr.u64 	%rd267, %rd73, 40;
	cvt.u16.u64 	%rs12868, %rd267;
	shr.u64 	%rd268, %rd73, 48;
	cvt.u16.u64 	%rs12867, %rd268;
	shr.u64 	%rd269, %rd73, 56;
	cvt.u16.u64 	%rs12866, %rd269;
	cvt.u16.u64 	%rs12865, %rd75;
	shr.u64 	%rd270, %rd75, 8;
	cvt.u16.u64 	%rs12864, %rd270;
	shr.u64 	%rd271, %rd75, 16;
	cvt.u16.u64 	%rs12863, %rd271;
	shr.u64 	%rd272, %rd75, 24;
	cvt.u16.u64 	%rs12862, %rd272;
	shr.u64 	%rd273, %rd75, 32;
	cvt.u16.u64 	%rs12861, %rd273;
	shr.u64 	%rd274, %rd75, 40;
	cvt.u16.u64 	%rs12860, %rd274;
	shr.u64 	%rd275, %rd75, 48;
	cvt.u16.u64 	%rs12859, %rd275;
	shr.u64 	%rd276, %rd75, 56;
	cvt.u16.u64 	%rs12858, %rd276;
	cvt.u16.u64 	%rs12857, %rd77;
	shr.u64 	%rd277, %rd77, 8;
	cvt.u16.u64 	%rs12856, %rd277;
	shr.u64 	%rd278, %rd77, 16;
	cvt.u16.u64 	%rs12855, %rd278;
	shr.u64 	%rd279, %rd77, 24;
	cvt.u16.u64 	%rs12854, %rd279;
	shr.u64 	%rd280, %rd77, 32;
	cvt.u16.u64 	%rs12853, %rd280;
	shr.u64 	%rd281, %rd77, 40;
	cvt.u16.u64 	%rs12852, %rd281;
	shr.u64 	%rd282, %rd77, 48;
	cvt.u16.u64 	%rs12851, %rd282;
	shr.u64 	%rd283, %rd77, 56;
	cvt.u16.u64 	%rs12850, %rd283;
	cvt.u16.u64 	%rs12849, %rd79;
	shr.u64 	%rd284, %rd79, 8;
	cvt.u16.u64 	%rs12848, %rd284;
	shr.u64 	%rd285, %rd79, 16;
	cvt.u16.u64 	%rs12847, %rd285;
	shr.u64 	%rd286, %rd79, 24;
	cvt.u16.u64 	%rs12846, %rd286;
	shr.u64 	%rd287, %rd79, 32;
	cvt.u16.u64 	%rs12845, %rd287;
	shr.u64 	%rd288, %rd79, 40;
	cvt.u16.u64 	%rs12844, %rd288;
	shr.u64 	%rd289, %rd79, 48;
	cvt.u16.u64 	%rs12843, %rd289;
	shr.u64 	%rd290, %rd79, 56;
	cvt.u16.u64 	%rs12842, %rd290;
	cvt.u16.u64 	%rs12841, %rd81;
	shr.u64 	%rd291, %rd81, 8;
	cvt.u16.u64 	%rs12840, %rd291;
	shr.u64 	%rd292, %rd81, 16;
	cvt.u16.u64 	%rs12839, %rd292;
	shr.u64 	%rd293, %rd81, 24;
	cvt.u16.u64 	%rs12838, %rd293;
	shr.u64 	%rd294, %rd81, 32;
	cvt.u16.u64 	%rs12837, %rd294;
	shr.u64 	%rd295, %rd81, 40;
	cvt.u16.u64 	%rs12836, %rd295;
	shr.u64 	%rd296, %rd81, 48;
	cvt.u16.u64 	%rs12835, %rd296;
	shr.u64 	%rd297, %rd81, 56;
	cvt.u16.u64 	%rs12834, %rd297;
	cvt.u16.u64 	%rs12833, %rd83;
	shr.u64 	%rd298, %rd83, 8;
	cvt.u16.u64 	%rs12832, %rd298;
	shr.u64 	%rd299, %rd83, 16;
	cvt.u16.u64 	%rs12831, %rd299;
	shr.u64 	%rd300, %rd83, 24;
	cvt.u16.u64 	%rs12830, %rd300;
	shr.u64 	%rd301, %rd83, 32;
	cvt.u16.u64 	%rs12829, %rd301;
	shr.u64 	%rd302, %rd83, 40;
	cvt.u16.u64 	%rs12828, %rd302;
	shr.u64 	%rd303, %rd83, 48;
	cvt.u16.u64 	%rs12827, %rd303;
	shr.u64 	%rd304, %rd83, 56;
	cvt.u16.u64 	%rs12826, %rd304;
	cvt.u16.u64 	%rs12825, %rd85;
	shr.u64 	%rd305, %rd85, 8;
	cvt.u16.u64 	%rs12824, %rd305;
	shr.u64 	%rd306, %rd85, 16;
	cvt.u16.u64 	%rs12823, %rd306;
	shr.u64 	%rd307, %rd85, 24;
	cvt.u16.u64 	%rs12822, %rd307;
	shr.u64 	%rd308, %rd85, 32;
	cvt.u16.u64 	%rs12821, %rd308;
	shr.u64 	%rd309, %rd85, 40;
	cvt.u16.u64 	%rs12820, %rd309;
	shr.u64 	%rd310, %rd85, 48;
	cvt.u16.u64 	%rs12819, %rd310;
	shr.u64 	%rd311, %rd85, 56;
	cvt.u16.u64 	%rs12818, %rd311;
	mov.b64 	%fd78, %rd21;
	setp.lt.u32 	%p3, %r27797, 384;
	mov.b32 	%r27883, 192;
	@%p3 bra 	$L__BB3_96;
	mov.b32 	%r27883, 192;
	mov.u32 	%r922, %tid.x;
$L__BB3_89:
	ld.param.u64 	%rd1027, [_ZN3cub18CUB_300001_SM_10006detail6reduce28DeviceReduceSingleTileKernelINS2_10policy_hubI4Itemj13Addition_funcE10Policy1000EPS5_S9_iS6_S5_S5_N4cuda3std3__410__identityEEEvT0_T1_T2_T3_T4_T6__param_0];
	add.s32 	%r923, %r27883, %r922;
	mul.wide.u32 	%rd380, %r923, 272;
	add.s64 	%rd313, %rd1027, %rd380;
	// begin inline asm
	ld.global.nc.u64 %rd312, [%rd313];
	// end inline asm
	add.s64 	%rd315, %rd313, 8;
	// begin inline asm
	ld.global.nc.u64 %rd314, [%rd315];
	// end inline asm
	add.s64 	%rd317, %rd313, 16;
	// begin inline asm
	ld.global.nc.u64 %rd316, [%rd317];
	// end inline asm
	add.s64 	%rd319, %rd313, 24;
	// begin inline asm
	ld.global.nc.u64 %rd318, [%rd319];
	// end inline asm
	add.s64 	%rd321, %rd313, 32;
	// begin inline asm
	ld.global.nc.u64 %rd320, [%rd321];
	// end inline asm
	add.s64 	%rd323, %rd313, 40;
	// begin inline asm
	ld.global.nc.u64 %rd322, [%rd323];
	// end inline asm
	add.s64 	%rd325, %rd313, 48;
	// begin inline asm
	ld.global.nc.u64 %rd324, [%rd325];
	// end inline asm
	add.s64 	%rd327, %rd313, 56;
	// begin inline asm
	ld.global.nc.u64 %rd326, [%rd327];
	// end inline asm
	add.s64 	%rd329, %rd313, 64;
	// begin inline asm
	ld.global.nc.u64 %rd328, [%rd329];
	// end inline asm
	add.s64 	%rd331, %rd313, 72;
	// begin inline asm
	ld.global.nc.u64 %rd330, [%rd331];
	// end inline asm
	add.s64 	%rd333, %rd313, 80;
	// begin inline asm
	ld.global.nc.u64 %rd332, [%rd333];
	// end inline asm
	add.s64 	%rd335, %rd313, 88;
	// begin inline asm
	ld.global.nc.u64 %rd334, [%rd335];
	// end inline asm
	add.s64 	%rd337, %rd313, 96;
	// begin inline asm
	ld.global.nc.u64 %rd336, [%rd337];
	// end inline asm
	add.s64 	%rd339, %rd313, 104;
	// begin inline asm
	ld.global.nc.u64 %rd338, [%rd339];
	// end inline asm
	add.s64 	%rd341, %rd313, 112;
	// begin inline asm
	ld.global.nc.u64 %rd340, [%rd341];
	// end inline asm
	add.s64 	%rd343, %rd313, 120;
	// begin inline asm
	ld.global.nc.u64 %rd342, [%rd343];
	// end inline asm
	add.s64 	%rd345, %rd313, 128;
	// begin inline asm
	ld.global.nc.u64 %rd344, [%rd345];
	// end inline asm
	add.s64 	%rd347, %rd313, 136;
	// begin inline asm
	ld.global.nc.u64 %rd346, [%rd347];
	// end inline asm
	add.s64 	%rd349, %rd313, 144;
	// begin inline asm
	ld.global.nc.u64 %rd348, [%rd349];
	// end inline asm
	add.s64 	%rd351, %rd313, 152;
	// begin inline asm
	ld.global.nc.u64 %rd350, [%rd351];
	// end inline asm
	add.s64 	%rd353, %rd313, 160;
	// begin inline asm
	ld.global.nc.u64 %rd352, [%rd353];
	// end inline asm
	add.s64 	%rd355, %rd313, 168;
	// begin inline asm
	ld.global.nc.u64 %rd354, [%rd355];
	// end inline asm
	add.s64 	%rd357, %rd313, 176;
	// begin inline asm
	ld.global.nc.u64 %rd356, [%rd357];
	// end inline asm
	add.s64 	%rd359, %rd313, 184;
	// begin inline asm
	ld.global.nc.u64 %rd358, [%rd359];
	// end inline asm
	add.s64 	%rd361, %rd313, 192;
	// begin inline asm
	ld.global.nc.u64 %rd360, [%rd361];
	// end inline asm
	add.s64 	%rd363, %rd313, 200;
	// begin inline asm
	ld.global.nc.u64 %rd362, [%rd363];
	// end inline asm
	add.s64 	%rd365, %rd313, 208;
	// begin inline asm
	ld.global.nc.u64 %rd364, [%rd365];
	// end inline asm
	add.s64 	%rd367, %rd313, 216;
	// begin inline asm
	ld.global.nc.u64 %rd366, [%rd367];
	// end inline asm
	add.s64 	%rd369, %rd313, 224;
	// begin inline asm
	ld.global.nc.u64 %rd368, [%rd369];
	// end inline asm
	add.s64 	%rd371, %rd313, 232;
	// begin inline asm
	ld.global.nc.u64 %rd370, [%rd371];
	// end inline asm
	add.s64 	%rd373, %rd313, 240;
	// begin inline asm
	ld.global.nc.u64 %rd372, [%rd373];
	// end inline asm
	add.s64 	%rd375, %rd313, 248;
	// begin inline asm
	ld.global.nc.u64 %rd374, [%rd375];
	// end inline asm
	add.s64 	%rd377, %rd313, 256;
	// begin inline asm
	ld.global.nc.u64 %rd376, [%rd377];
	// end inline asm
	add.s64 	%rd379, %rd313, 264;
	// begin inline asm
	ld.global.nc.u64 %rd378, [%rd379];
	// end inline asm
	cvt.u32.u64 	%r455, %rd312;
	cvt.u16.u64 	%rs15900, %rd316;
	st.local.u32 	[%rd4], %r455;
	st.local.u64 	[%rd4+8], %rd314;
	st.local.u64 	[%rd4+16], %rd316;
	st.local.u64 	[%rd4+24], %rd318;
	st.local.u64 	[%rd4+32], %rd320;
	st.local.u64 	[%rd4+40], %rd322;
	st.local.u64 	[%rd4+48], %rd324;
	st.local.u64 	[%rd4+56], %rd326;
	st.local.u64 	[%rd4+64], %rd328;
	st.local.u64 	[%rd4+72], %rd330;
	st.local.u64 	[%rd4+80], %rd332;
	st.local.u64 	[%rd4+88], %rd334;
	st.local.u64 	[%rd4+96], %rd336;
	st.local.u64 	[%rd4+104], %rd338;
	st.local.u64 	[%rd4+112], %rd340;
	st.local.u64 	[%rd4+120], %rd342;
	st.local.u64 	[%rd4+128], %rd344;
	st.local.u64 	[%rd4+136], %rd346;
	st.local.u64 	[%rd4+144], %rd348;
	st.local.u64 	[%rd4+152], %rd350;
	st.local.u64 	[%rd4+160], %rd352;
	st.local.u64 	[%rd4+168], %rd354;
	st.local.u64 	[%rd4+176], %rd356;
	st.local.u64 	[%rd4+184], %rd358;
	st.local.u64 	[%rd4+192], %rd360;
	st.local.u64 	[%rd4+200], %rd362;
	st.local.u64 	[%rd4+208], %rd364;
	st.local.u64 	[%rd4+216], %rd366;
	st.local.u64 	[%rd4+224], %rd368;
	st.local.u64 	[%rd4+232], %rd370;
	st.local.u64 	[%rd4+240], %rd372;
	st.local.u64 	[%rd4+248], %rd374;
	st.local.u64 	[%rd4+256], %rd376;
	st.local.u64 	[%rd4+264], %rd378;
	st.local.u32 	[%rd3], %r27825;
	st.local.f64 	[%rd3+8], %fd78;
	cvt.u32.u16 	%r924, %rs13066;
	cvt.u32.u16 	%r925, %rs13067;
	prmt.b32 	%r926, %r925, %r924, 0x3340U;
	cvt.u32.u16 	%r927, %rs13068;
	cvt.u32.u16 	%r928, %rs13069;
	prmt.b32 	%r929, %r928, %r927, 0x3340U;
	prmt.b32 	%r930, %r929, %r926, 0x5410U;
	cvt.u32.u16 	%r931, %rs13070;
	cvt.u32.u16 	%r932, %rs13071;
	prmt.b32 	%r933, %r932, %r931, 0x3340U;
	cvt.u32.u16 	%r934, %rs13072;
	cvt.u32.u16 	%r935, %rs13073;
	prmt.b32 	%r936, %r935, %r934, 0x3340U;
	prmt.b32 	%r937, %r936, %r933, 0x5410U;
	st.local.v2.b32 	[%rd3+16], {%r937, %r930};
	cvt.u32.u16 	%r938, %rs13058;
	cvt.u32.u16 	%r939, %rs13059;
	prmt.b32 	%r940, %r939, %r938, 0x3340U;
	cvt.u32.u16 	%r941, %rs13060;
	cvt.u32.u16 	%r942, %rs13061;
	prmt.b32 	%r943, %r942, %r941, 0x3340U;
	prmt.b32 	%r944, %r943, %r940, 0x5410U;
	cvt.u32.u16 	%r945, %rs13062;
	cvt.u32.u16 	%r946, %rs13063;
	prmt.b32 	%r947, %r946, %r945, 0x3340U;
	cvt.u32.u16 	%r948, %rs13064;
	cvt.u32.u16 	%r949, %rs13065;
	prmt.b32 	%r950, %r949, %r948, 0x3340U;
	prmt.b32 	%r951, %r950, %r947, 0x5410U;
	st.local.v2.b32 	[%rd3+24], {%r951, %r944};
	cvt.u32.u16 	%r952, %rs13050;
	cvt.u32.u16 	%r953, %rs13051;
	prmt.b32 	%r954, %r953, %r952, 0x3340U;
	cvt.u32.u16 	%r955, %rs13052;
	cvt.u32.u16 	%r956, %rs13053;
	prmt.b32 	%r957, %r956, %r955, 0x3340U;
	prmt.b32 	%r958, %r957, %r954, 0x5410U;
	cvt.u32.u16 	%r959, %rs13054;
	cvt.u32.u16 	%r960, %rs13055;
	prmt.b32 	%r961, %r960, %r959, 0x3340U;
	cvt.u32.u16 	%r962, %rs13056;
	cvt.u32.u16 	%r963, %rs13057;
	prmt.b32 	%r964, %r963, %r962, 0x3340U;
	prmt.b32 	%r965, %r964, %r961, 0x5410U;
	st.local.v2.b32 	[%rd3+32], {%r965, %r958};
	cvt.u32.u16 	%r966, %rs13042;
	cvt.u32.u16 	%r967, %rs13043;
	prmt.b32 	%r968, %r967, %r966, 0x3340U;
	cvt.u32.u16 	%r969, %rs13044;
	cvt.u32.u16 	%r970, %rs13045;
	prmt.b32 	%r971, %r970, %r969, 0x3340U;
	prmt.b32 	%r972, %r971, %r968, 0x5410U;
	cvt.u32.u16 	%r973, %rs13046;
	cvt.u32.u16 	%r974, %rs13047;
	prmt.b32 	%r975, %r974, %r973, 0x3340U;
	cvt.u32.u16 	%r976, %rs13048;
	cvt.u32.u16 	%r977, %rs13049;
	prmt.b32 	%r978, %r977, %r976, 0x3340U;
	prmt.b32 	%r979, %r978, %r975, 0x5410U;
	st.local.v2.b32 	[%rd3+40], {%r979, %r972};
	cvt.u32.u16 	%r980, %rs13034;
	cvt.u32.u16 	%r981, %rs13035;
	prmt.b32 	%r982, %r981, %r980, 0x3340U;
	cvt.u32.u16 	%r983, %rs13036;
	cvt.u32.u16 	%r984, %rs13037;
	prmt.b32 	%r985, %r984, %r983, 0x3340U;
	prmt.b32 	%r986, %r985, %r982, 0x5410U;
	cvt.u32.u16 	%r987, %rs13038;
	cvt.u32.u16 	%r988, %rs13039;
	prmt.b32 	%r989, %r988, %r987, 0x3340U;
	cvt.u32.u16 	%r990, %rs13040;
	cvt.u32.u16 	%r991, %rs13041;
	prmt.b32 	%r992, %r991, %r990, 0x3340U;
	prmt.b32 	%r993, %r992, %r989, 0x5410U;
	st.local.v2.b32 	[%rd3+48], {%r993, %r986};
	cvt.u32.u16 	%r994, %rs13026;
	cvt.u32.u16 	%r995, %rs13027;
	prmt.b32 	%r996, %r995, %r994, 0x3340U;
	cvt.u32.u16 	%r997, %rs13028;
	cvt.u32.u16 	%r998, %rs13029;
	prmt.b32 	%r999, %r998, %r997, 0x3340U;
	prmt.b32 	%r1000, %r999, %r996, 0x5410U;
	cvt.u32.u16 	%r1001, %rs13030;
	cvt.u32.u16 	%r1002, %rs13031;
	prmt.b32 	%r1003, %r1002, %r1001, 0x3340U;
	cvt.u32.u16 	%r1004, %rs13032;
	cvt.u32.u16 	%r1005, %rs13033;
	prmt.b32 	%r1006, %r1005, %r1004, 0x3340U;
	prmt.b32 	%r1007, %r1006, %r1003, 0x5410U;
	st.local.v2.b32 	[%rd3+56], {%r1007, %r1000};
	cvt.u32.u16 	%r1008, %rs13018;
	cvt.u32.u16 	%r1009, %rs13019;
	prmt.b32 	%r1010, %r1009, %r1008, 0x3340U;
	cvt.u32.u16 	%r1011, %rs13020;
	cvt.u32.u16 	%r1012, %rs13021;
	prmt.b32 	%r1013, %r1012, %r1011, 0x3340U;
	prmt.b32 	%r1014, %r1013, %r1010, 0x5410U;
	cvt.u32.u16 	%r1015, %rs13022;
	cvt.u32.u16 	%r1016, %rs13023;
	prmt.b32 	%r1017, %r1016, %r1015, 0x3340U;
	cvt.u32.u16 	%r1018, %rs13024;
	cvt.u32.u16 	%r1019, %rs13025;
	prmt.b32 	%r1020, %r1019, %r1018, 0x3340U;
	prmt.b32 	%r1021, %r1020, %r1017, 0x5410U;
	st.local.v2.b32 	[%rd3+64], {%r1021, %r1014};
	cvt.u32.u16 	%r1022, %rs13010;
	cvt.u32.u16 	%r1023, %rs13011;
	prmt.b32 	%r1024, %r1023, %r1022, 0x3340U;
	cvt.u32.u16 	%r1025, %rs13012;
	cvt.u32.u16 	%r1026, %rs13013;
	prmt.b32 	%r1027, %r1026, %r1025, 0x3340U;
	prmt.b32 	%r1028, %r1027, %r1024, 0x5410U;
	cvt.u32.u16 	%r1029, %rs13014;
	cvt.u32.u16 	%r1030, %rs13015;
	prmt.b32 	%r1031, %r1030, %r1029, 0x3340U;
	cvt.u32.u16 	%r1032, %rs13016;
	cvt.u32.u16 	%r1033, %rs13017;
	prmt.b32 	%r1034, %r1033, %r1032, 0x3340U;
	prmt.b32 	%r1035, %r1034, %r1031, 0x5410U;
	st.local.v2.b32 	[%rd3+72], {%r1035, %r1028};
	cvt.u32.u16 	%r1036, %rs13002;
	cvt.u32.u16 	%r1037, %rs13003;
	prmt.b32 	%r1038, %r1037, %r1036, 0x3340U;
	cvt.u32.u16 	%r1039, %rs13004;
	cvt.u32.u16 	%r1040, %rs13005;
	prmt.b32 	%r1041, %r1040, %r1039, 0x3340U;
	prmt.b32 	%r1042, %r1041, %r1038, 0x5410U;
	cvt.u32.u16 	%r1043, %rs13006;
	cvt.u32.u16 	%r1044, %rs13007;
	prmt.b32 	%r1045, %r1044, %r1043, 0x3340U;
	cvt.u32.u16 	%r1046, %rs13008;
	cvt.u32.u16 	%r1047, %rs13009;
	prmt.b32 	%r1048, %r1047, %r1046, 0x3340U;
	prmt.b32 	%r1049, %r1048, %r1045, 0x5410U;
	st.local.v2.b32 	[%rd3+80], {%r1049, %r1042};
	cvt.u32.u16 	%r1050, %rs12994;
	cvt.u32.u16 	%r1051, %rs12995;
	prmt.b32 	%r1052, %r1051, %r1050, 0x3340U;
	cvt.u32.u16 	%r1053, %rs12996;
	cvt.u32.u16 	%r1054, %rs12997;
	prmt.b32 	%r1055, %r1054, %r1053, 0x3340U;
	prmt.b32 	%r1056, %r1055, %r1052, 0x5410U;
	cvt.u32.u16 	%r1057, %rs12998;
	cvt.u32.u16 	%r1058, %rs12999;
	prmt.b32 	%r1059, %r1058, %r1057, 0x3340U;
	cvt.u32.u16 	%r1060, %rs13000;
	cvt.u32.u16 	%r1061, %rs13001;
	prmt.b32 	%r1062, %r1061, %r1060, 0x3340U;
	prmt.b32 	%r1063, %r1062, %r1059, 0x5410U;
	st.local.v2.b32 	[%rd3+88], {%r1063, %r1056};
	cvt.u32.u16 	%r1064, %rs12986;
	cvt.u32.u16 	%r1065, %rs12987;
	prmt.b32 	%r1066, %r1065, %r1064, 0x3340U;
	cvt.u32.u16 	%r1067, %rs12988;
	cvt.u32.u16 	%r1068, %rs12989;
	prmt.b32 	%r1069, %r1068, %r1067, 0x3340U;
	prmt.b32 	%r1070, %r1069, %r1066, 0x5410U;
	cvt.u32.u16 	%r1071, %rs12990;
	cvt.u32.u16 	%r1072, %rs12991;
	prmt.b32 	%r1073, %r1072, %r1071, 0x3340U;
	cvt.u32.u16 	%r1074, %rs12992;
	cvt.u32.u16 	%r1075, %rs12993;
	prmt.b32 	%r1076, %r1075, %r1074, 0x3340U;
	prmt.b32 	%r1077, %r1076, %r1073, 0x5410U;
	st.local.v2.b32 	[%rd3+96], {%r1077, %r1070};
	cvt.u32.u16 	%r1078, %rs12978;
	cvt.u32.u16 	%r1079, %rs12979;
	prmt.b32 	%r1080, %r1079, %r1078, 0x3340U;
	cvt.u32.u16 	%r1081, %rs12980;
	cvt.u32.u16 	%r1082, %rs12981;
	prmt.b32 	%r1083, %r1082, %r1081, 0x3340U;
	prmt.b32 	%r1084, %r1083, %r1080, 0x5410U;
	cvt.u32.u16 	%r1085, %rs12982;
	cvt.u32.u16 	%r1086, %rs12983;
	prmt.b32 	%r1087, %r1086, %r1085, 0x3340U;
	cvt.u32.u16 	%r1088, %rs12984;
	cvt.u32.u16 	%r1089, %rs12985;
	prmt.b32 	%r1090, %r1089, %r1088, 0x3340U;
	prmt.b32 	%r1091, %r1090, %r1087, 0x5410U;
	st.local.v2.b32 	[%rd3+104], {%r1091, %r1084};
	cvt.u32.u16 	%r1092, %rs12970;
	cvt.u32.u16 	%r1093, %rs12971;
	prmt.b32 	%r1094, %r1093, %r1092, 0x3340U;
	cvt.u32.u16 	%r1095, %rs12972;
	cvt.u32.u16 	%r1096, %rs12973;
	prmt.b32 	%r1097, %r1096, %r1095, 0x3340U;
	prmt.b32 	%r1098, %r1097, %r1094, 0x5410U;
	cvt.u32.u16 	%r1099, %rs12974;
	cvt.u32.u16 	%r1100, %rs12975;
	prmt.b32 	%r1101, %r1100, %r1099, 0x3340U;
	cvt.u32.u16 	%r1102, %rs12976;
	cvt.u32.u16 	%r1103, %rs12977;
	prmt.b32 	%r1104, %r1103, %r1102, 0x3340U;
	prmt.b32 	%r1105, %r1104, %r1101, 0x5410U;
	st.local.v2.b32 	[%rd3+112], {%r1105, %r1098};
	cvt.u32.u16 	%r1106, %rs12962;
	cvt.u32.u16 	%r1107, %rs12963;
	prmt.b32 	%r1108, %r1107, %r1106, 0x3340U;
	cvt.u32.u16 	%r1109, %rs12964;
	cvt.u32.u16 	%r1110, %rs12965;
	prmt.b32 	%r1111, %r1110, %r1109, 0x3340U;
	prmt.b32 	%r1112, %r1111, %r1108, 0x5410U;
	cvt.u32.u16 	%r1113, %rs12966;
	cvt.u32.u16 	%r1114, %rs12967;
	prmt.b32 	%r1115, %r1114, %r1113, 0x3340U;
	cvt.u32.u16 	%r1116, %rs12968;
	cvt.u32.u16 	%r1117, %rs12969;
	prmt.b32 	%r1118, %r1117, %r1116, 0x3340U;
	prmt.b32 	%r1119, %r1118, %r1115, 0x5410U;
	st.local.v2.b32 	[%rd3+120], {%r1119, %r1112};
	cvt.u32.u16 	%r1120, %rs12954;
	cvt.u32.u16 	%r1121, %rs12955;
	prmt.b32 	%r1122, %r1121, %r1120, 0x3340U;
	cvt.u32.u16 	%r1123, %rs12956;
	cvt.u32.u16 	%r1124, %rs12957;
	prmt.b32 	%r1125, %r1124, %r1123, 0x3340U;
	prmt.b32 	%r1126, %r1125, %r1122, 0x5410U;
	cvt.u32.u16 	%r1127, %rs12958;
	cvt.u32.u16 	%r1128, %rs12959;
	prmt.b32 	%r1129, %r1128, %r1127, 0x3340U;
	cvt.u32.u16 	%r1130, %rs12960;
	cvt.u32.u16 	%r1131, %rs12961;
	prmt.b32 	%r1132, %r1131, %r1130, 0x3340U;
	prmt.b32 	%r1133, %r1132, %r1129, 0x5410U;
	st.local.v2.b32 	[%rd3+128], {%r1133, %r1126};
	cvt.u32.u16 	%r1134, %rs12946;
	cvt.u32.u16 	%r1135, %rs12947;
	prmt.b32 	%r1136, %r1135, %r1134, 0x3340U;
	cvt.u32.u16 	%r1137, %rs12948;
	cvt.u32.u16 	%r1138, %rs12949;
	prmt.b32 	%r1139, %r1138, %r1137, 0x3340U;
	prmt.b32 	%r1140, %r1139, %r1136, 0x5410U;
	cvt.u32.u16 	%r1141, %rs12950;
	cvt.u32.u16 	%r1142, %rs12951;
	prmt.b32 	%r1143, %r1142, %r1141, 0x3340U;
	cvt.u32.u16 	%r1144, %rs12952;
	cvt.u32.u16 	%r1145, %rs12953;
	prmt.b32 	%r1146, %r1145, %r1144, 0x3340U;
	prmt.b32 	%r1147, %r1146, %r1143, 0x5410U;
	st.local.v2.b32 	[%rd3+136], {%r1147, %r1140};
	cvt.u32.u16 	%r1148, %rs12938;
	cvt.u32.u16 	%r1149, %rs12939;
	prmt.b32 	%r1150, %r1149, %r1148, 0x3340U;
	cvt.u32.u16 	%r1151, %rs12940;
	cvt.u32.u16 	%r1152, %rs12941;
	prmt.b32 	%r1153, %r1152, %r1151, 0x3340U;
	prmt.b32 	%r1154, %r1153, %r1150, 0x5410U;
	cvt.u32.u16 	%r1155, %rs12942;
	cvt.u32.u16 	%r1156, %rs12943;
	prmt.b32 	%r1157, %r1156, %r1155, 0x3340U;
	cvt.u32.u16 	%r1158, %rs12944;
	cvt.u32.u16 	%r1159, %rs12945;
	prmt.b32 	%r1160, %r1159, %r1158, 0x3340U;
	prmt.b32 	%r1161, %r1160, %r1157, 0x5410U;
	st.local.v2.b32 	[%rd3+144], {%r1161, %r1154};
	cvt.u32.u16 	%r1162, %rs12930;
	cvt.u32.u16 	%r1163, %rs12931;
	prmt.b32 	%r1164, %r1163, %r1162, 0x3340U;
	cvt.u32.u16 	%r1165, %rs12932;
	cvt.u32.u16 	%r1166, %rs12933;
	prmt.b32 	%r1167, %r1166, %r1165, 0x3340U;
	prmt.b32 	%r1168, %r1167, %r1164, 0x5410U;
	cvt.u32.u16 	%r1169, %rs12934;
	cvt.u32.u16 	%r1170, %rs12935;
	prmt.b32 	%r1171, %r1170, %r1169, 0x3340U;
	cvt.u32.u16 	%r1172, %rs12936;
	cvt.u32.u16 	%r1173, %rs12937;
	prmt.b32 	%r1174, %r1173, %r1172, 0x3340U;
	prmt.b32 	%r1175, %r1174, %r1171, 0x5410U;
	st.local.v2.b32 	[%rd3+152], {%r1175, %r1168};
	cvt.u32.u16 	%r1176, %rs12922;
	cvt.u32.u16 	%r1177, %rs12923;
	prmt.b32 	%r1178, %r1177, %r1176, 0x3340U;
	cvt.u32.u16 	%r1179, %rs12924;
	cvt.u32.u16 	%r1180, %rs12925;
	prmt.b32 	%r1181, %r1180, %r1179, 0x3340U;
	prmt.b32 	%r1182, %r1181, %r1178, 0x5410U;
	cvt.u32.u16 	%r1183, %rs12926;
	cvt.u32.u16 	%r1184, %rs12927;
	prmt.b32 	%r1185, %r1184, %r1183, 0x3340U;
	cvt.u32.u16 	%r1186, %rs12928;
	cvt.u32.u16 	%r1187, %rs12929;
	prmt.b32 	%r1188, %r1187, %r1186, 0x3340U;
	prmt.b32 	%r1189, %r1188, %r1185, 0x5410U;
	st.local.v2.b32 	[%rd3+160], {%r1189, %r1182};
	cvt.u32.u16 	%r1190, %rs12914;
	cvt.u32.u16 	%r1191, %rs12915;
	prmt.b32 	%r1192, %r1191, %r1190, 0x3340U;
	cvt.u32.u16 	%r1193, %rs12916;
	cvt.u32.u16 	%r1194, %rs12917;
	prmt.b32 	%r1195, %r1194, %r1193, 0x3340U;
	prmt.b32 	%r1196, %r1195, %r1192, 0x5410U;
	cvt.u32.u16 	%r1197, %rs12918;
	cvt.u32.u16 	%r1198, %rs12919;
	prmt.b32 	%r1199, %r1198, %r1197, 0x3340U;
	cvt.u32.u16 	%r1200, %rs12920;
	cvt.u32.u16 	%r1201, %rs12921;
	prmt.b32 	%r1202, %r1201, %r1200, 0x3340U;
	prmt.b32 	%r1203, %r1202, %r1199, 0x5410U;
	st.local.v2.b32 	[%rd3+168], {%r1203, %r1196};
	cvt.u32.u16 	%r1204, %rs12906;
	cvt.u32.u16 	%r1205, %rs12907;
	prmt.b32 	%r1206, %r1205, %r1204, 0x3340U;
	cvt.u32.u16 	%r1207, %rs12908;
	cvt.u32.u16 	%r1208, %rs12909;
	prmt.b32 	%r1209, %r1208, %r1207, 0x3340U;
	prmt.b32 	%r1210, %r1209, %r1206, 0x5410U;
	cvt.u32.u16 	%r1211, %rs12910;
	cvt.u32.u16 	%r1212, %rs12911;
	prmt.b32 	%r1213, %r1212, %r1211, 0x3340U;
	cvt.u32.u16 	%r1214, %rs12912;
	cvt.u32.u16 	%r1215, %rs12913;
	prmt.b32 	%r1216, %r1215, %r1214, 0x3340U;
	prmt.b32 	%r1217, %r1216, %r1213, 0x5410U;
	st.local.v2.b32 	[%rd3+176], {%r1217, %r1210};
	cvt.u32.u16 	%r1218, %rs12898;
	cvt.u32.u16 	%r1219, %rs12899;
	prmt.b32 	%r1220, %r1219, %r1218, 0x3340U;
	cvt.u32.u16 	%r1221, %rs12900;
	cvt.u32.u16 	%r1222, %rs12901;
	prmt.b32 	%r1223, %r1222, %r1221, 0x3340U;
	prmt.b32 	%r1224, %r1223, %r1220, 0x5410U;
	cvt.u32.u16 	%r1225, %rs12902;
	cvt.u32.u16 	%r1226, %rs12903;
	prmt.b32 	%r1227, %r1226, %r1225, 0x3340U;
	cvt.u32.u16 	%r1228, %rs12904;
	cvt.u32.u16 	%r1229, %rs12905;
	prmt.b32 	%r1230, %r1229, %r1228, 0x3340U;
	prmt.b32 	%r1231, %r1230, %r1227, 0x5410U;
	st.local.v2.b32 	[%rd3+184], {%r1231, %r1224};
	cvt.u32.u16 	%r1232, %rs12890;
	cvt.u32.u16 	%r1233, %rs12891;
	prmt.b32 	%r1234, %r1233, %r1232, 0x3340U;
	cvt.u32.u16 	%r1235, %rs12892;
	cvt.u32.u16 	%r1236, %rs12893;
	prmt.b32 	%r1237, %r1236, %r1235, 0x3340U;
	prmt.b32 	%r1238, %r1237, %r1234, 0x5410U;
	cvt.u32.u16 	%r1239, %rs12894;
	cvt.u32.u16 	%r1240, %rs12895;
	prmt.b32 	%r1241, %r1240, %r1239, 0x3340U;
	cvt.u32.u16 	%r1242, %rs12896;
	cvt.u32.u16 	%r1243, %rs12897;
	prmt.b32 	%r1244, %r1243, %r1242, 0x3340U;
	prmt.b32 	%r1245, %r1244, %r1241, 0x5410U;
	st.local.v2.b32 	[%rd3+192], {%r1245, %r1238};
	cvt.u32.u16 	%r1246, %rs12882;
	cvt.u32.u16 	%r1247, %rs12883;
	prmt.b32 	%r1248, %r1247, %r1246, 0x3340U;
	cvt.u32.u16 	%r1249, %rs12884;
	cvt.u32.u16 	%r1250, %rs12885;
	prmt.b32 	%r1251, %r1250, %r1249, 0x3340U;
	prmt.b32 	%r1252, %r1251, %r1248, 0x5410U;
	cvt.u32.u16 	%r1253, %rs12886;
	cvt.u32.u16 	%r1254, %rs12887;
	prmt.b32 	%r1255, %r1254, %r1253, 0x3340U;
	cvt.u32.u16 	%r1256, %rs12888;
	cvt.u32.u16 	%r1257, %rs12889;
	prmt.b32 	%r1258, %r1257, %r1256, 0x3340U;
	prmt.b32 	%r1259, %r1258, %r1255, 0x5410U;
	st.local.v2.b32 	[%rd3+200], {%r1259, %r1252};
	cvt.u32.u16 	%r1260, %rs12874;
	cvt.u32.u16 	%r1261, %rs12875;
	prmt.b32 	%r1262, %r1261, %r1260, 0x3340U;
	cvt.u32.u16 	%r1263, %rs12876;
	cvt.u32.u16 	%r1264, %rs12877;
	prmt.b32 	%r1265, %r1264, %r1263, 0x3340U;
	prmt.b32 	%r1266, %r1265, %r1262, 0x5410U;
	cvt.u32.u16 	%r1267, %rs12878;
	cvt.u32.u16 	%r1268, %rs12879;
	prmt.b32 	%r1269, %r1268, %r1267, 0x3340U;
	cvt.u32.u16 	%r1270, %rs12880;
	cvt.u32.u16 	%r1271, %rs12881;
	prmt.b32 	%r1272, %r1271, %r1270, 0x3340U;
	prmt.b32 	%r1273, %r1272, %r1269, 0x5410U;
	st.local.v2.b32 	[%rd3+208], {%r1273, %r1266};
	cvt.u32.u16 	%r1274, %rs12866;
	cvt.u32.u16 	%r1275, %rs12867;
	prmt.b32 	%r1276, %r1275, %r1274, 0x3340U;
	cvt.u32.u16 	%r1277, %rs12868;
	cvt.u32.u16 	%r1278, %rs12869;
	prmt.b32 	%r1279, %r1278, %r1277, 0x3340U;
	prmt.b32 	%r1280, %r1279, %r1276, 0x5410U;
	cvt.u32.u16 	%r1281, %rs12870;
	cvt.u32.u16 	%r1282, %rs12871;
	prmt.b32 	%r1283, %r1282, %r1281, 0x3340U;
	cvt.u32.u16 	%r1284, %rs12872;
	cvt.u32.u16 	%r1285, %rs12873;
	prmt.b32 	%r1286, %r1285, %r1284, 0x3340U;
	prmt.b32 	%r1287, %r1286, %r1283, 0x5410U;
	st.local.v2.b32 	[%rd3+216], {%r1287, %r1280};
	cvt.u32.u16 	%r1288, %rs12858;
	cvt.u32.u16 	%r1289, %rs12859;
	prmt.b32 	%r1290, %r1289, %r1288, 0x3340U;
	cvt.u32.u16 	%r1291, %rs12860;
	cvt.u32.u16 	%r1292, %rs12861;
	prmt.b32 	%r1293, %r1292, %r1291, 0x3340U;
	prmt.b32 	%r1294, %r1293, %r1290, 0x5410U;
	cvt.u32.u16 	%r1295, %rs12862;
	cvt.u32.u16 	%r1296, %rs12863;
	prmt.b32 	%r1297, %r1296, %r1295, 0x3340U;
	cvt.u32.u16 	%r1298, %rs12864;
	cvt.u32.u16 	%r1299, %rs12865;
	prmt.b32 	%r1300, %r1299, %r1298, 0x3340U;
	prmt.b32 	%r1301, %r1300, %r1297, 0x5410U;
	st.local.v2.b32 	[%rd3+224], {%r1301, %r1294};
	cvt.u32.u16 	%r1302, %rs12850;
	cvt.u32.u16 	%r1303, %rs12851;
	prmt.b32 	%r1304, %r1303, %r1302, 0x3340U;
	cvt.u32.u16 	%r1305, %rs12852;
	cvt.u32.u16 	%r1306, %rs12853;
	prmt.b32 	%r1307, %r1306, %r1305, 0x3340U;
	prmt.b32 	%r1308, %r1307, %r1304, 0x5410U;
	cvt.u32.u16 	%r1309, %rs12854;
	cvt.u32.u16 	%r1310, %rs12855;
	prmt.b32 	%r1311, %r1310, %r1309, 0x3340U;
	cvt.u32.u16 	%r1312, %rs12856;
	cvt.u32.u16 	%r1313, %rs12857;
	prmt.b32 	%r1314, %r1313, %r1312, 0x3340U;
	prmt.b32 	%r1315, %r1314, %r1311, 0x5410U;
	st.local.v2.b32 	[%rd3+232], {%r1315, %r1308};
	cvt.u32.u16 	%r1316, %rs12842;
	cvt.u32.u16 	%r1317, %rs12843;
	prmt.b32 	%r1318, %r1317, %r1316, 0x3340U;
	cvt.u32.u16 	%r1319, %rs12844;
	cvt.u32.u16 	%r1320, %rs12845;
	prmt.b32 	%r1321, %r1320, %r1319, 0x3340U;
	prmt.b32 	%r1322, %r1321, %r1318, 0x5410U;
	cvt.u32.u16 	%r1323, %rs12846;
	cvt.u32.u16 	%r1324, %rs12847;
	prmt.b32 	%r1325, %r1324, %r1323, 0x3340U;
	cvt.u32.u16 	%r1326, %rs12848;
	cvt.u32.u16 	%r1327, %rs12849;
	prmt.b32 	%r1328, %r1327, %r1326, 0x3340U;
	prmt.b32 	%r1329, %r1328, %r1325, 0x5410U;
	st.local.v2.b32 	[%rd3+240], {%r1329, %r1322};
	cvt.u32.u16 	%r1330, %rs12834;
	cvt.u32.u16 	%r1331, %rs12835;
	prmt.b32 	%r1332, %r1331, %r1330, 0x3340U;
	cvt.u32.u16 	%r1333, %rs12836;
	cvt.u32.u16 	%r1334, %rs12837;
	prmt.b32 	%r1335, %r1334, %r1333, 0x3340U;
	prmt.b32 	%r1336, %r1335, %r1332, 0x5410U;
	cvt.u32.u16 	%r1337, %rs12838;
	cvt.u32.u16 	%r1338, %rs12839;
	prmt.b32 	%r1339, %r1338, %r1337, 0x3340U;
	cvt.u32.u16 	%r1340, %rs12840;
	cvt.u32.u16 	%r1341, %rs12841;
	prmt.b32 	%r1342, %r1341, %r1340, 0x3340U;
	prmt.b32 	%r1343, %r1342, %r1339, 0x5410U;
	st.local.v2.b32 	[%rd3+248], {%r1343, %r1336};
	cvt.u32.u16 	%r1344, %rs12826;
	cvt.u32.u16 	%r1345, %rs12827;
	prmt.b32 	%r1346, %r1345, %r1344, 0x3340U;
	cvt.u32.u16 	%r1347, %rs12828;
	cvt.u32.u16 	%r1348, %rs12829;
	prmt.b32 	%r1349, %r1348, %r1347, 0x3340U;
	prmt.b32 	%r1350, %r1349, %r1346, 0x5410U;
	cvt.u32.u16 	%r1351, %rs12830;
	cvt.u32.u16 	%r1352, %rs12831;
	prmt.b32 	%r1353, %r1352, %r1351, 0x3340U;
	cvt.u32.u16 	%r1354, %rs12832;
	cvt.u32.u16 	%r1355, %rs12833;
	prmt.b32 	%r1356, %r1355, %r1354, 0x3340U;
	prmt.b32 	%r1357, %r1356, %r1353, 0x5410U;
	st.local.v2.b32 	[%rd3+256], {%r1357, %r1350};
	cvt.u32.u16 	%r1358, %rs12818;
	cvt.u32.u16 	%r1359, %rs12819;
	prmt.b32 	%r1360, %r1359, %r1358, 0x3340U;
	cvt.u32.u16 	%r1361, %rs12820;
	cvt.u32.u16 	%r1362, %rs12821;
	prmt.b32 	%r1363, %r1362, %r1361, 0x3340U;
	prmt.b32 	%r1364, %r1363, %r1360, 0x5410U;
	cvt.u32.u16 	%r1365, %rs12822;
	cvt.u32.u16 	%r1366, %rs12823;
	prmt.b32 	%r1367, %r1366, %r1365, 0x3340U;
	cvt.u32.u16 	%r1368, %rs12824;
	cvt.u32.u16 	%r1369, %rs12825;
	prmt.b32 	%r1370, %r1369, %r1368, 0x3340U;
	prmt.b32 	%r1371, %r1370, %r1367, 0x5410U;
	st.local.v2.b32 	[%rd3+264], {%r1371, %r1364};
	mov.b32 	%r27878, 0;
$L__BB3_90:
	mov.u32 	%r27881, %r27878;
	cvt.u64.u32 	%rd381, %r27881;
	add.s64 	%rd382, %rd3, %rd381;
	ld.local.u8 	%rs11592, [%rd382+16];
	setp.ne.s16 	%p4, %rs11592, 0;
	add.s32 	%r27878, %r27881, 1;
	@%p4 bra 	$L__BB3_90;
	and.b16  	%rs11593, %rs15900, 255;
	setp.eq.s16 	%p5, %rs11593, 0;
	@%p5 bra 	$L__BB3_94;
	mov.b32 	%r27879, 0;
$L__BB3_93:
	cvt.u64.u32 	%rd383, %r27881;
	add.s64 	%rd384, %rd3, %rd383;
	st.local.u8 	[%rd384+16], %rs15900;
	add.s32 	%r27881, %r27881, 1;
	add.s32 	%r461, %r27879, 1;
	cvt.u64.u32 	%rd385, %r27879;
	add.s64 	%rd386, %rd4, %rd385;
	ld.local.u8 	%rs15900, [%rd386+17];
	setp.ne.s16 	%p6, %rs15900, 0;
	mov.u32 	%r27879, %r461;
	@%p6 bra 	$L__BB3_93;
$L__BB3_94:
	ld.param.u32 	%r27798, [_ZN3cub18CUB_300001_SM_10006detail6reduce28DeviceReduceSingleTileKernelINS2_10policy_hubI4Itemj13Addition_funcE10Policy1000EPS5_S9_iS6_S5_S5_N4cuda3std3__410__identityEEEvT0_T1_T2_T3_T4_T6__param_2];
	cvt.u64.u32 	%rd387, %r27881;
	add.s64 	%rd388, %rd3, %rd387;
	mov.b16 	%rs11594, 0;
	st.local.u8 	[%rd388+16], %rs11594;
	add.s32 	%r27825, %r27825, %r455;
	st.local.u32 	[%rd3], %r27825;
	mov.b64 	%fd71, %rd314;
	add.f64 	%fd78, %fd78, %fd71;
	st.local.f64 	[%rd3+8], %fd78;
	ld.local.v2.b32 	{%r1373, %r1374}, [%rd3+16];
	bfe.u32 	%r1375, %r1373, 0, 8;
	cvt.u16.u32 	%rs13073, %r1375;
	bfe.u32 	%r1376, %r1373, 8, 8;
	cvt.u16.u32 	%rs13072, %r1376;
	bfe.u32 	%r1377, %r1373, 16, 8;
	cvt.u16.u32 	%rs13071, %r1377;
	bfe.u32 	%r1378, %r1373, 24, 8;
	cvt.u16.u32 	%rs13070, %r1378;
	bfe.u32 	%r1379, %r1374, 0, 8;
	cvt.u16.u32 	%rs13069, %r1379;
	bfe.u32 	%r1380, %r1374, 8, 8;
	cvt.u16.u32 	%rs13068, %r1380;
	bfe.u32 	%r1381, %r1374, 16, 8;
	cvt.u16.u32 	%rs13067, %r1381;
	bfe.u32 	%r1382, %r1374, 24, 8;
	cvt.u16.u32 	%rs13066, %r1382;
	ld.local.v2.b32 	{%r1383, %r1384}, [%rd3+24];
	bfe.u32 	%r1385, %r1383, 0, 8;
	cvt.u16.u32 	%rs13065, %r1385;
	bfe.u32 	%r1386, %r1383, 8, 8;
	cvt.u16.u32 	%rs13064, %r1386;
	bfe.u32 	%r1387, %r1383, 16, 8;
	cvt.u16.u32 	%rs13063, %r1387;
	bfe.u32 	%r1388, %r1383, 24, 8;
	cvt.u16.u32 	%rs13062, %r1388;
	bfe.u32 	%r1389, %r1384, 0, 8;
	cvt.u16.u32 	%rs13061, %r1389;
	bfe.u32 	%r1390, %r1384, 8, 8;
	cvt.u16.u32 	%rs13060, %r1390;
	bfe.u32 	%r1391, %r1384, 16, 8;
	cvt.u16.u32 	%rs13059, %r1391;
	bfe.u32 	%r1392, %r1384, 24, 8;
	cvt.u16.u32 	%rs13058, %r1392;
	ld.local.v2.b32 	{%r1393, %r1394}, [%rd3+32];
	bfe.u32 	%r1395, %r1393, 0, 8;
	cvt.u16.u32 	%rs13057, %r1395;
	bfe.u32 	%r1396, %r1393, 8, 8;
	cvt.u16.u32 	%rs13056, %r1396;
	bfe.u32 	%r1397, %r1393, 16, 8;
	cvt.u16.u32 	%rs13055, %r1397;
	bfe.u32 	%r1398, %r1393, 24, 8;
	cvt.u16.u32 	%rs13054, %r1398;
	bfe.u32 	%r1399, %r1394, 0, 8;
	cvt.u16.u32 	%rs13053, %r1399;
	bfe.u32 	%r1400, %r1394, 8, 8;
	cvt.u16.u32 	%rs13052, %r1400;
	bfe.u32 	%r1401, %r1394, 16, 8;
	cvt.u16.u32 	%rs13051, %r1401;
	bfe.u32 	%r1402, %r1394, 24, 8;
	cvt.u16.u32 	%rs13050, %r1402;
	ld.local.v2.b32 	{%r1403, %r1404}, [%rd3+40];
	bfe.u32 	%r1405, %r1403, 0, 8;
	cvt.u16.u32 	%rs13049, %r1405;
	bfe.u32 	%r1406, %r1403, 8, 8;
	cvt.u16.u32 	%rs13048, %r1406;
	bfe.u32 	%r1407, %r1403, 16, 8;
	cvt.u16.u32 	%rs13047, %r1407;
	bfe.u32 	%r1408, %r1403, 24, 8;
	cvt.u16.u32 	%rs13046, %r1408;
	bfe.u32 	%r1409, %r1404, 0, 8;
	cvt.u16.u32 	%rs13045, %r1409;
	bfe.u32 	%r1410, %r1404, 8, 8;
	cvt.u16.u32 	%rs13044, %r1410;
	bfe.u32 	%r1411, %r1404, 16, 8;
	cvt.u16.u32 	%rs13043, %r1411;
	bfe.u32 	%r1412, %r1404, 24, 8;
	cvt.u16.u32 	%rs13042, %r1412;
	ld.local.v2.b32 	{%r1413, %r1414}, [%rd3+48];
	bfe.u32 	%r1415, %r1413, 0, 8;
	cvt.u16.u32 	%rs13041, %r1415;
	bfe.u32 	%r1416, %r1413, 8, 8;
	cvt.u16.u32 	%rs13040, %r1416;
	bfe.u32 	%r1417, %r1413, 16, 8;
	cvt.u16.u32 	%rs13039, %r1417;
	bfe.u32 	%r1418, %r1413, 24, 8;
	cvt.u16.u32 	%rs13038, %r1418;
	bfe.u32 	%r1419, %r1414, 0, 8;
	cvt.u16.u32 	%rs13037, %r1419;
	bfe.u32 	%r1420, %r1414, 8, 8;
	cvt.u16.u32 	%rs13036, %r1420;
	bfe.u32 	%r1421, %r1414, 16, 8;
	cvt.u16.u32 	%rs13035, %r1421;
	bfe.u32 	%r1422, %r1414, 24, 8;
	cvt.u16.u32 	%rs13034, %r1422;
	ld.local.v2.b32 	{%r1423, %r1424}, [%rd3+56];
	bfe.u32 	%r1425, %r1423, 0, 8;
	cvt.u16.u32 	%rs13033, %r1425;
	bfe.u32 	%r1426, %r1423, 8, 8;
	cvt.u16.u32 	%rs13032, %r1426;
	bfe.u32 	%r1427, %r1423, 16, 8;
	cvt.u16.u32 	%rs13031, %r1427;
	bfe.u32 	%r1428, %r1423, 24, 8;
	cvt.u16.u32 	%rs13030, %r1428;
	bfe.u32 	%r1429, %r1424, 0, 8;
	cvt.u16.u32 	%rs13029, %r1429;
	bfe.u32 	%r1430, %r1424, 8, 8;
	cvt.u16.u32 	%rs13028, %r1430;
	bfe.u32 	%r1431, %r1424, 16, 8;
	cvt.u16.u32 	%rs13027, %r1431;
	bfe.u32 	%r1432, %r1424, 24, 8;
	cvt.u16.u32 	%rs13026, %r1432;
	ld.local.v2.b32 	{%r1433, %r1434}, [%rd3+64];
	bfe.u32 	%r1435, %r1433, 0, 8;
	cvt.u16.u32 	%rs13025, %r1435;
	bfe.u32 	%r1436, %r1433, 8, 8;
	cvt.u16.u32 	%rs13024, %r1436;
	bfe.u32 	%r1437, %r1433, 16, 8;
	cvt.u16.u32 	%rs13023, %r1437;
	bfe.u32 	%r1438, %r1433, 24, 8;
	cvt.u16.u32 	%rs13022, %r1438;
	bfe.u32 	%r1439, %r1434, 0, 8;
	cvt.u16.u32 	%rs13021, %r1439;
	bfe.u32 	%r1440, %r1434, 8, 8;
	cvt.u16.u32 	%rs13020, %r1440;
	bfe.u32 	%r1441, %r1434, 16, 8;
	cvt.u16.u32 	%rs13019, %r1441;
	bfe.u32 	%r1442, %r1434, 24, 8;
	cvt.u16.u32 	%rs13018, %r1442;
	ld.local.v2.b32 	{%r1443, %r1444}, [%rd3+72];
	bfe.u32 	%r1445, %r1443, 0, 8;
	cvt.u16.u32 	%rs13017, %r1445;
	bfe.u32 	%r1446, %r1443, 8, 8;
	cvt.u16.u32 	%rs13016, %r1446;
	bfe.u32 	%r1447, %r1443, 16, 8;
	cvt.u16.u32 	%rs13015, %r1447;
	bfe.u32 	%r1448, %r1443, 24, 8;
	cvt.u16.u32 	%rs13014, %r1448;
	bfe.u32 	%r1449, %r1444, 0, 8;
	cvt.u16.u32 	%rs13013, %r1449;
	bfe.u32 	%r1450, %r1444, 8, 8;
	cvt.u16.u32 	%rs13012, %r1450;
	bfe.u32 	%r1451, %r1444, 16, 8;
	cvt.u16.u32 	%rs13011, %r1451;
	bfe.u32 	%r1452, %r1444, 24, 8;
	cvt.u16.u32 	%rs13010, %r1452;
	ld.local.v2.b32 	{%r1453, %r1454}, [%rd3+80];
	bfe.u32 	%r1455, %r1453, 0, 8;
	cvt.u16.u32 	%rs13009, %r1455;
	bfe.u32 	%r1456, %r1453, 8, 8;
	cvt.u16.u32 	%rs13008, %r1456;
	bfe.u32 	%r1457, %r1453, 16, 8;
	cvt.u16.u32 	%rs13007, %r1457;
	bfe.u32 	%r1458, %r1453, 24, 8;
	cvt.u16.u32 	%rs13006, %r1458;
	bfe.u32 	%r1459, %r1454, 0, 8;
	cvt.u16.u32 	%rs13005, %r1459;
	bfe.u32 	%r1460, %r1454, 8, 8;
	cvt.u16.u32 	%rs13004, %r1460;
	bfe.u32 	%r1461, %r1454, 16, 8;
	cvt.u16.u32 	%rs13003, %r1461;
	bfe.u32 	%r1462, %r1454, 24, 8;
	cvt.u16.u32 	%rs13002, %r1462;
	ld.local.v2.b32 	{%r1463, %r1464}, [%rd3+88];
	bfe.u32 	%r1465, %r1463, 0, 8;
	cvt.u16.u32 	%rs13001, %r1465;
	bfe.u32 	%r1466, %r1463, 8, 8;
	cvt.u16.u32 	%rs13000, %r1466;
	bfe.u32 	%r1467, %r1463, 16, 8;
	cvt.u16.u32 	%rs12999, %r1467;
	bfe.u32 	%r1468, %r1463, 24, 8;
	cvt.u16.u32 	%rs12998, %r1468;
	bfe.u32 	%r1469, %r1464, 0, 8;
	cvt.u16.u32 	%rs12997, %r1469;
	bfe.u32 	%r1470, %r1464, 8, 8;
	cvt.u16.u32 	%rs12996, %r1470;
	bfe.u32 	%r1471, %r1464, 16, 8;
	cvt.u16.u32 	%rs12995, %r1471;
	bfe.u32 	%r1472, %r1464, 24, 8;
	cvt.u16.u32 	%rs12994, %r1472;
	ld.local.v2.b32 	{%r1473, %r1474}, [%rd3+96];
	bfe.u32 	%r1475, %r1473, 0, 8;
	cvt.u16.u32 	%rs12993, %r1475;
	bfe.u32 	%r1476, %r1473, 8, 8;
	cvt.u16.u32 	%rs12992, %r1476;
	bfe.u32 	%r1477, %r1473, 16, 8;
	cvt.u16.u32 	%rs12991, %r1477;
	bfe.u32 	%r1478, %r1473, 24, 8;
	cvt.u16.u32 	%rs12990, %r1478;
	bfe.u32 	%r1479, %r1474, 0, 8;
	cvt.u16.u32 	%rs12989, %r1479;
	bfe.u32 	%r1480, %r1474, 8, 8;
	cvt.u16.u32 	%rs12988, %r1480;
	bfe.u32 	%r1481, %r1474, 16, 8;
	cvt.u16.u32 	%rs12987, %r1481;
	bfe.u32 	%r1482, %r1474, 24, 8;
	cvt.u16.u32 	%rs12986, %r1482;
	ld.local.v2.b32 	{%r1483, %r1484}, [%rd3+104];
	bfe.u32 	%r1485, %r1483, 0, 8;
	cvt.u16.u32 	%rs12985, %r1485;
	bfe.u32 	%r1486, %r1483, 8, 8;
	cvt.u16.u32 	%rs12984, %r1486;
	bfe.u32 	%r1487, %r1483, 16, 8;
	cvt.u16.u32 	%rs12983, %r1487;
	bfe.u32 	%r1488, %r1483, 24, 8;
	cvt.u16.u32 	%rs12982, %r1488;
	bfe.u32 	%r1489, %r1484, 0, 8;
	cvt.u16.u32 	%rs12981, %r1489;
	bfe.u32 	%r1490, %r1484, 8, 8;
	cvt.u16.u32 	%rs12980, %r1490;
	bfe.u32 	%r1491, %r1484, 16, 8;
	cvt.u16.u32 	%rs12979, %r1491;
	bfe.u32 	%r1492, %r1484, 24, 8;
	cvt.u16.u32 	%rs12978, %r1492;
	ld.local.v2.b32 	{%r1493, %r1494}, [%rd3+112];
	bfe.u32 	%r1495, %r1493, 0, 8;
	cvt.u16.u32 	%rs12977, %r1495;
	bfe.u32 	%r1496, %r1493, 8, 8;
	cvt.u16.u32 	%rs12976, %r1496;
	bfe.u32 	%r1497, %r1493, 16, 8;
	cvt.u16.u32 	%rs12975, %r1497;
	bfe.u32 	%r1498, %r1493, 24, 8;
	cvt.u16.u32 	%rs12974, %r1498;
	bfe.u32 	%r1499, %r1494, 0, 8;
	cvt.u16.u32 	%rs12973, %r1499;
	bfe.u32 	%r1500, %r1494, 8, 8;
	cvt.u16.u32 	%rs12972, %r1500;
	bfe.u32 	%r1501, %r1494, 16, 8;
	cvt.u16.u32 	%rs12971, %r1501;
	bfe.u32 	%r1502, %r1494, 24, 8;
	cvt.u16.u32 	%rs12970, %r1502;
	ld.local.v2.b32 	{%r1503, %r1504}, [%rd3+120];
	bfe.u32 	%r1505, %r1503, 0, 8;
	cvt.u16.u32 	%rs12969, %r1505;
	bfe.u32 	%r1506, %r1503, 8, 8;
	cvt.u16.u32 	%rs12968, %r1506;
	bfe.u32 	%r1507, %r1503, 16, 8;
	cvt.u16.u32 	%rs12967, %r1507;
	bfe.u32 	%r1508, %r1503, 24, 8;
	cvt.u16.u32 	%rs12966, %r1508;
	bfe.u32 	%r1509, %r1504, 0, 8;
	cvt.u16.u32 	%rs12965, %r1509;
	bfe.u32 	%r1510, %r1504, 8, 8;
	cvt.u16.u32 	%rs12964, %r1510;
	bfe.u32 	%r1511, %r1504, 16, 8;
	cvt.u16.u32 	%rs12963, %r1511;
	bfe.u32 	%r1512, %r1504, 24, 8;
	cvt.u16.u32 	%rs12962, %r1512;
	ld.local.v2.b32 	{%r1513, %r1514}, [%rd3+128];
	bfe.u32 	%r1515, %r1513, 0, 8;
	cvt.u16.u32 	%rs12961, %r1515;
	bfe.u32 	%r1516, %r1513, 8, 8;
	cvt.u16.u32 	%rs12960, %r1516;
	bfe.u32 	%r1517, %r1513, 16, 8;
	cvt.u16.u32 	%rs12959, %r1517;
	bfe.u32 	%r1518, %r1513, 24, 8;
	cvt.u16.u32 	%rs12958, %r1518;
	bfe.u32 	%r1519, %r1514, 0, 8;
	cvt.u16.u32 	%rs12957, %r1519;
	bfe.u32 	%r1520, %r1514, 8, 8;
	cvt.u16.u32 	%rs12956, %r1520;
	bfe.u32 	%r1521, %r1514, 16, 8;
	cvt.u16.u32 	%rs12955, %r1521;
	bfe.u32 	%r1522, %r1514, 24, 8;
	cvt.u16.u32 	%rs12954, %r1522;
	ld.local.v2.b32 	{%r1523, %r1524}, [%rd3+136];
	bfe.u32 	%r1525, %r1523, 0, 8;
	cvt.u16.u32 	%rs12953, %r1525;
	bfe.u32 	%r1526, %r1523, 8, 8;
	cvt.u16.u32 	%rs12952, %r1526;
	bfe.u32 	%r1527, %r1523, 16, 8;
	cvt.u16.u32 	%rs12951, %r1527;
	bfe.u32 	%r1528, %r1523, 24, 8;
	cvt.u16.u32 	%rs12950, %r1528;
	bfe.u32 	%r1529, %r1524, 0, 8;
	cvt.u16.u32 	%rs12949, %r1529;
	bfe.u32 	%r1530, %r1524, 8, 8;
	cvt.u16.u32 	%rs12948, %r1530;
	bfe.u32 	%r1531, %r1524, 16, 8;
	cvt.u16.u32 	%rs12947, %r1531;
	bfe.u32 	%r1532, %r1524, 24, 8;
	cvt.u16.u32 	%rs12946, %r1532;
	ld.local.v2.b32 	{%r1533, %r1534}, [%rd3+144];
	bfe.u32 	%r1535, %r1533, 0, 8;
	cvt.u16.u32 	%rs12945, %r1535;
	bfe.u32 	%r1536, %r1533, 8, 8;
	cvt.u16.u32 	%rs12944, %r1536;
	bfe.u32 	%r1537, %r1533, 16, 8;
	cvt.u16.u32 	%rs12943, %r1537;
	bfe.u32 	%r1538, %r1533, 24, 8;
	cvt.u16.u32 	%rs12942, %r1538;
	bfe.u32 	%r1539, %r1534, 0, 8;
	cvt.u16.u32 	%rs12941, %r1539;
	bfe.u32 	%r1540, %r1534, 8, 8;
	cvt.u16.u32 	%rs12940, %r1540;
	bfe.u32 	%r1541, %r1534, 16, 8;
	cvt.u16.u32 	%rs12939, %r1541;
	bfe.u32 	%r1542, %r1534, 24, 8;
	cvt.u16.u32 	%rs12938, %r1542;
	ld.local.v2.b32 	{%r1543, %r1544}, [%rd3+152];
	bfe.u32 	%r1545, %r1543, 0, 8;
	cvt.u16.u32 	%rs12937, %r1545;
	bfe.u32 	%r1546, %r1543, 8, 8;
	cvt.u16.u32 	%rs12936, %r1546;
	bfe.u32 	%r1547, %r1543, 16, 8;
	cvt.u16.u32 	%rs12935, %r1547;
	bfe.u32 	%r1548, %r1543, 24, 8;
	cvt.u16.u32 	%rs12934, %r1548;
	bfe.u32 	%r1549, %r1544, 0, 8;
	cvt.u16.u32 	%rs12933, %r1549;
	bfe.u32 	%r1550, %r1544, 8, 8;
	cvt.u16.u32 	%rs12932, %r1550;
	bfe.u32 	%r1551, %r1544, 16, 8;
	cvt.u16.u32 	%rs12931, %r1551;
	bfe.u32 	%r1552, %r1544, 24, 8;
	cvt.u16.u32 	%rs12930, %r1552;
	ld.local.v2.b32 	{%r1553, %r1554}, [%rd3+160];
	bfe.u32 	%r1555, %r1553, 0, 8;
	cvt.u16.u32 	%rs12929, %r1555;
	bfe.u32 	%r1556, %r1553, 8, 8;
	cvt.u16.u32 	%rs12928, %r1556;
	bfe.u32 	%r1557, %r1553, 16, 8;
	cvt.u16.u32 	%rs12927, %r1557;
	bfe.u32 	%r1558, %r1553, 24, 8;
	cvt.u16.u32 	%rs12926, %r1558;
	bfe.u32 	%r1559, %r1554, 0, 8;
	cvt.u16.u32 	%rs12925, %r1559;
	bfe.u32 	%r1560, %r1554, 8, 8;
	cvt.u16.u32 	%rs12924, %r1560;
	bfe.u32 	%r1561, %r1554, 16, 8;
	cvt.u16.u32 	%rs12923, %r1561;
	bfe.u32 	%r1562, %r1554, 24, 8;
	cvt.u16.u32 	%rs12922, %r1562;
	ld.local.v2.b32 	{%r1563, %r1564}, [%rd3+168];
	bfe.u32 	%r1565, %r1563, 0, 8;
	cvt.u16.u32 	%rs12921, %r1565;
	bfe.u32 	%r1566, %r1563, 8, 8;
	cvt.u16.u32 	%rs12920, %r1566;
	bfe.u32 	%r1567, %r1563, 16, 8;
	cvt.u16.u32 	%rs12919, %r1567;
	bfe.u32 	%r1568, %r1563, 24, 8;
	cvt.u16.u32 	%rs12918, %r1568;
	bfe.u32 	%r1569, %r1564, 0, 8;
	cvt.u16.u32 	%rs12917, %r1569;
	bfe.u32 	%r1570, %r1564, 8, 8;
	cvt.u16.u32 	%rs12916, %r1570;
	bfe.u32 	%r1571, %r1564, 16, 8;
	cvt.u16.u32 	%rs12915, %r1571;
	bfe.u32 	%r1572, %r1564, 24, 8;
	cvt.u16.u32 	%rs12914, %r1572;
	ld.local.v2.b32 	{%r1573, %r1574}, [%rd3+176];
	bfe.u32 	%r1575, %r1573, 0, 8;
	cvt.u16.u32 	%rs12913, %r1575;
	bfe.u32 	%r1576, %r1573, 8, 8;
	cvt.u16.u32 	%rs12912, %r1576;
	bfe.u32 	%r1577, %r1573, 16, 8;
	cvt.u16.u32 	%rs12911, %r1577;
	bfe.u32 	%r1578, %r1573, 24, 8;
	cvt.u16.u32 	%rs12910, %r1578;
	bfe.u32 	%r1579, %r1574, 0, 8;
	cvt.u16.u32 	%rs12909, %r1579;
	bfe.u32 	%r1580, %r1574, 8, 8;
	cvt.u16.u32 	%rs12908, %r1580;
	bfe.u32 	%r1581, %r1574, 16, 8;
	cvt.u16.u32 	%rs12907, %r1581;
	bfe.u32 	%r1582, %r1574, 24, 8;
	cvt.u16.u32 	%rs12906, %r1582;
	ld.local.v2.b32 	{%r1583, %r1584}, [%rd3+184];
	bfe.u32 	%r1585, %r1583, 0, 8;
	cvt.u16.u32 	%rs12905, %r1585;
	bfe.u32 	%r1586, %r1583, 8, 8;
	cvt.u16.u32 	%rs12904, %r1586;
	bfe.u32 	%r1587, %r1583, 16, 8;
	cvt.u16.u32 	%rs12903, %r1587;
	bfe.u32 	%r1588, %r1583, 24, 8;
	cvt.u16.u32 	%rs12902, %r1588;
	bfe.u32 	%r1589, %r1584, 0, 8;
	cvt.u16.u32 	%rs12901, %r1589;
	bfe.u32 	%r1590, %r1584, 8, 8;
	cvt.u16.u32 	%rs12900, %r1590;
	bfe.u32 	%r1591, %r1584, 16, 8;
	cvt.u16.u32 	%rs12899, %r1591;
	bfe.u32 	%r1592, %r1584, 24, 8;
	cvt.u16.u32 	%rs12898, %r1592;
	ld.local.v2.b32 	{%r1593, %r1594}, [%rd3+192];
	bfe.u32 	%r1595, %r1593, 0, 8;
	cvt.u16.u32 	%rs12897, %r1595;
	bfe.u32 	%r1596, %r1593, 8, 8;
	cvt.u16.u32 	%rs12896, %r1596;
	bfe.u32 	%r1597, %r1593, 16, 8;
	cvt.u16.u32 	%rs12895, %r1597;
	bfe.u32 	%r1598, %r1593, 24, 8;
	cvt.u16.u32 	%rs12894, %r1598;
	bfe.u32 	%r1599, %r1594, 0, 8;
	cvt.u16.u32 	%rs12893, %r1599;
	bfe.u32 	%r1600, %r1594, 8, 8;
	cvt.u16.u32 	%rs12892, %r1600;
	bfe.u32 	%r1601, %r1594, 16, 8;
	cvt.u16.u32 	%rs12891, %r1601;
	bfe.u32 	%r1602, %r1594, 24, 8;
	cvt.u16.u32 	%rs12890, %r1602;
	ld.local.v2.b32 	{%r1603, %r1604}, [%rd3+200];
	bfe.u32 	%r1605, %r1603, 0, 8;
	cvt.u16.u32 	%rs12889, %r1605;
	bfe.u32 	%r1606, %r1603, 8, 8;
	cvt.u16.u32 	%rs12888, %r1606;
	bfe.u32 	%r1607, %r1603, 16, 8;
	cvt.u16.u32 	%rs12887, %r1607;
	bfe.u32 	%r1608, %r1603, 24, 8;
	cvt.u16.u32 	%rs12886, %r1608;
	bfe.u32 	%r1609, %r1604, 0, 8;
	cvt.u16.u32 	%rs12885, %r1609;
	bfe.u32 	%r1610, %r1604, 8, 8;
	cvt.u16.u32 	%rs12884, %r1610;
	bfe.u32 	%r1611, %r1604, 16, 8;
	cvt.u16.u32 	%rs12883, %r1611;
	bfe.u32 	%r1612, %r1604, 24, 8;
	cvt.u16.u32 	%rs12882, %r1612;
	ld.local.v2.b32 	{%r1613, %r1614}, [%rd3+208];
	bfe.u32 	%r1615, %r1613, 0, 8;
	cvt.u16.u32 	%rs12881, %r1615;
	bfe.u32 	%r1616, %r1613, 8, 8;
	cvt.u16.u32 	%rs12880, %r1616;
	bfe.u32 	%r1617, %r1613, 16, 8;
	cvt.u16.u32 	%rs12879, %r1617;
	bfe.u32 	%r1618, %r1613, 24, 8;
	cvt.u16.u32 	%rs12878, %r1618;
	bfe.u32 	%r1619, %r1614, 0, 8;
	cvt.u16.u32 	%rs12877, %r1619;
	bfe.u32 	%r1620, %r1614, 8, 8;
	cvt.u16.u32 	%rs12876, %r1620;
	bfe.u32 	%r1621, %r1614, 16, 8;
	cvt.u16.u32 	%rs12875, %r1621;
	bfe.u32 	%r1622, %r1614, 24, 8;
	cvt.u16.u32 	%rs12874, %r1622;
	ld.local.v2.b32 	{%r1623, %r1624}, [%rd3+216];
	bfe.u32 	%r1625, %r1623, 0, 8;
	cvt.u16.u32 	%rs12873, %r1625;
	bfe.u32 	%r1626, %r1623, 8, 8;
	cvt.u16.u32 	%rs12872, %r1626;
	bfe.u32 	%r1627, %r1623, 16, 8;
	cvt.u16.u32 	%rs12871, %r1627;
	bfe.u32 	%r1628, %r1623, 24, 8;
	cvt.u16.u32 	%rs12870, %r1628;
	bfe.u32 	%r1629, %r1624, 0, 8;
	cvt.u16.u32 	%rs12869, %r1629;
	bfe.u32 	%r1630, %r1624, 8, 8;
	cvt.u16.u32 	%rs12868, %r1630;
	bfe.u32 	%r1631, %r1624, 16, 8;
	cvt.u16.u32 	%rs12867, %r1631;
	bfe.u32 	%r1632, %r1624, 24, 8;
	cvt.u16.u32 	%rs12866, %r1632;
	ld.local.v2.b32 	{%r1633, %r1634}, [%rd3+224];
	bfe.u32 	%r1635, %r1633, 0, 8;
	cvt.u16.u32 	%rs12865, %r1635;
	bfe.u32 	%r1636, %r1633, 8, 8;
	cvt.u16.u32 	%rs12864, %r1636;
	bfe.u32 	%r1637, %r1633, 16, 8;
	cvt.u16.u32 	%rs12863, %r1637;
	bfe.u32 	%r1638, %r1633, 24, 8;
	cvt.u16.u32 	%rs12862, %r1638;
	bfe.u32 	%r1639, %r1634, 0, 8;
	cvt.u16.u32 	%rs12861, %r1639;
	bfe.u32 	%r1640, %r1634, 8, 8;
	cvt.u16.u32 	%rs12860, %r1640;
	bfe.u32 	%r1641, %r1634, 16, 8;
	cvt.u16.u32 	%rs12859, %r1641;
	bfe.u32 	%r1642, %r1634, 24, 8;
	cvt.u16.u32 	%rs12858, %r1642;
	ld.local.v2.b32 	{%r1643, %r1644}, [%rd3+232];
	bfe.u32 	%r1645, %r1643, 0, 8;
	cvt.u16.u32 	%rs12857, %r1645;
	bfe.u32 	%r1646, %r1643, 8, 8;
	cvt.u16.u32 	%rs12856, %r1646;
	bfe.u32 	%r1647, %r1643, 16, 8;
	cvt.u16.u32 	%rs12855, %r1647;
	bfe.u32 	%r1648, %r1643, 24, 8;
	cvt.u16.u32 	%rs12854, %r1648;
	bfe.u32 	%r1649, %r1644, 0, 8;
	cvt.u16.u32 	%rs12853, %r1649;
	bfe.u32 	%r1650, %r1644, 8, 8;
	cvt.u16.u32 	%rs12852, %r1650;
	bfe.u32 	%r1651, %r1644, 16, 8;
	cvt.u16.u32 	%rs12851, %r1651;
	bfe.u32 	%r1652, %r1644, 24, 8;
	cvt.u16.u32 	%rs12850, %r1652;
	ld.local.v2.b32 	{%r1653, %r1654}, [%rd3+240];
	bfe.u32 	%r1655, %r1653, 0, 8;
	cvt.u16.u32 	%rs12849, %r1655;
	bfe.u32 	%r1656, %r1653, 8, 8;
	cvt.u16.u32 	%rs12848, %r1656;
	bfe.u32 	%r1657, %r1653, 16, 8;
	cvt.u16.u32 	%rs12847, %r1657;
	bfe.u32 	%r1658, %r1653, 24, 8;
	cvt.u16.u32 	%rs12846, %r1658;
	bfe.u32 	%r1659, %r1654, 0, 8;
	cvt.u16.u32 	%rs12845, %r1659;
	bfe.u32 	%r1660, %r1654, 8, 8;
	cvt.u16.u32 	%rs12844, %r1660;
	bfe.u32 	%r1661, %r1654, 16, 8;
	cvt.u16.u32 	%rs12843, %r1661;
	bfe.u32 	%r1662, %r1654, 24, 8;
	cvt.u16.u32 	%rs12842, %r1662;
	ld.local.v2.b32 	{%r1663, %r1664}, [%rd3+248];
	bfe.u32 	%r1665, %r1663, 0, 8;
	cvt.u16.u32 	%rs12841, %r1665;
	bfe.u32 	%r1666, %r1663, 8, 8;
	cvt.u16.u32 	%rs12840, %r1666;
	bfe.u32 	%r1667, %r1663, 16, 8;
	cvt.u16.u32 	%rs12839, %r1667;
	bfe.u32 	%r1668, %r1663, 24, 8;
	cvt.u16.u32 	%rs12838, %r1668;
	bfe.u32 	%r1669, %r1664, 0, 8;
	cvt.u16.u32 	%rs12837, %r1669;
	bfe.u32 	%r1670, %r1664, 8, 8;
	cvt.u16.u32 	%rs12836, %r1670;
	bfe.u32 	%r1671, %r1664, 16, 8;
	cvt.u16.u32 	%rs12835, %r1671;
	bfe.u32 	%r1672, %r1664, 24, 8;
	cvt.u16.u32 	%rs12834, %r1672;
	ld.local.v2.b32 	{%r1673, %r1674}, [%rd3+256];
	bfe.u32 	%r1675, %r1673, 0, 8;
	cvt.u16.u32 	%rs12833, %r1675;
	bfe.u32 	%r1676, %r1673, 8, 8;
	cvt.u16.u32 	%rs12832, %r1676;
	bfe.u32 	%r1677, %r1673, 16, 8;
	cvt.u16.u32 	%rs12831, %r1677;
	bfe.u32 	%r1678, %r1673, 24, 8;
	cvt.u16.u32 	%rs12830, %r1678;
	bfe.u32 	%r1679, %r1674, 0, 8;
	cvt.u16.u32 	%rs12829, %r1679;
	bfe.u32 	%r1680, %r1674, 8, 8;
	cvt.u16.u32 	%rs12828, %r1680;
	bfe.u32 	%r1681, %r1674, 16, 8;
	cvt.u16.u32 	%rs12827, %r1681;
	bfe.u32 	%r1682, %r1674, 24, 8;
	cvt.u16.u32 	%rs12826, %r1682;
	ld.local.v2.b32 	{%r1683, %r1684}, [%rd3+264];
	bfe.u32 	%r1685, %r1683, 0, 8;
	cvt.u16.u32 	%rs12825, %r1685;
	bfe.u32 	%r1686, %r1683, 8, 8;
	cvt.u16.u32 	%rs12824, %r1686;
	bfe.u32 	%r1687, %r1683, 16, 8;
	cvt.u16.u32 	%rs12823, %r1687;
	bfe.u32 	%r1688, %r1683, 24, 8;
	cvt.u16.u32 	%rs12822, %r1688;
	bfe.u32 	%r1689, %r1684, 0, 8;
	cvt.u16.u32 	%rs12821, %r1689;
	bfe.u32 	%r1690, %r1684, 8, 8;
	cvt.u16.u32 	%rs12820, %r1690;
	bfe.u32 	%r1691, %r1684, 16, 8;
	cvt.u16.u32 	%rs12819, %r1691;
	bfe.u32 	%r1692, %r1684, 24, 8;
	cvt.u16.u32 	%rs12818, %r1692;
	sub.s32 	%r1693, %r27798, %r27883;
	setp.lt.s32 	%p7, %r1693, 192;
	@%p7 bra 	$L__BB3_105;
	ld.param.u32 	%r27799, [_ZN3cub18CUB_300001_SM_10006detail6reduce28DeviceReduceSingleTileKernelINS2_10policy_hubI4Itemj13Addition_funcE10Policy1000EPS5_S9_iS6_S5_S5_N4cuda3std3__410__identityEEEvT0_T1_T2_T3_T4_T6__param_2];
	add.s32 	%r27883, %r27883, 192;
	add.s32 	%r1694, %r27799, -192;
	setp.le.s32 	%p8, %r27883, %r1694;
	@%p8 bra 	$L__BB3_89;
$L__BB3_96:
	ld.param.u32 	%r27800, [_ZN3cub18CUB_300001_SM_10006detail6reduce28DeviceReduceSingleTileKernelINS2_10policy_hubI4Itemj13Addition_funcE10Policy1000EPS5_S9_iS6_S5_S5_N4cuda3std3__410__identityEEEvT0_T1_T2_T3_T4_T6__param_2];
	setp.le.s32 	%p9, %r27800, %r27883;
	@%p9 bra 	$L__BB3_105;
	ld.param.u32 	%r27801, [_ZN3cub18CUB_300001_SM_10006detail6reduce28DeviceReduceSingleTileKernelINS2_10policy_hubI4Itemj13Addition_funcE10Policy1000EPS5_S9_iS6_S5_S5_N4cuda3std3__410__identityEEEvT0_T1_T2_T3_T4_T6__param_2];
	sub.s32 	%r1695, %r27801, %r27883;
	mov.u32 	%r1696, %tid.x;
	setp.ge.s32 	%p10, %r1696, %r1695;
	@%p10 bra 	$L__BB3_105;
	mov.u32 	%r27884, %tid.x;
$L__BB3_99:
	ld.param.u64 	%rd1028, [_ZN3cub18CUB_300001_SM_10006detail6reduce28DeviceReduceSingleTileKernelINS2_10policy_hubI4Itemj13Addition_funcE10Policy1000EPS5_S9_iS6_S5_S5_N4cuda3std3__410__identityEEEvT0_T1_T2_T3_T4_T6__param_0];
	add.s32 	%r1698, %r27884, %r27883;
	mul.wide.u32 	%rd457, %r1698, 272;
	add.s64 	%rd390, %rd1028, %rd457;
	// begin inline asm
	ld.global.nc.u64 %rd389, [%rd390];
	// end inline asm
	add.s64 	%rd392, %rd390, 8;
	// begin inline asm
	ld.global.nc.u64 %rd391, [%rd392];
	// end inline asm
	add.s64 	%rd394, %rd390, 16;
	// begin inline asm
	ld.global.nc.u64 %rd393, [%rd394];
	// end inline asm
	add.s64 	%rd396, %rd390, 24;
	// begin inline asm
	ld.global.nc.u64 %rd395, [%rd396];
	// end inline asm
	add.s64 	%rd398, %rd390, 32;
	// begin inline asm
	ld.global.nc.u64 %rd397, [%rd398];
	// end inline asm
	add.s64 	%rd400, %rd390, 40;
	// begin inline asm
	ld.global.nc.u64 %rd399, [%rd400];
	// end inline asm
	add.s64 	%rd402, %rd390, 48;
	// begin inline asm
	ld.global.nc.u64 %rd401, [%rd402];
	// end inline asm
	add.s64 	%rd404, %rd390, 56;
	// begin inline asm
	ld.global.nc.u64 %rd403, [%rd404];
	// end inline asm
	add.s64 	%rd406, %rd390, 64;
	// begin inline asm
	ld.global.nc.u64 %rd405, [%rd406];
	// end inline asm
	add.s64 	%rd408, %rd390, 72;
	// begin inline asm
	ld.global.nc.u64 %rd407, [%rd408];
	// end inline asm
	add.s64 	%rd410, %rd390, 80;
	// begin inline asm
	ld.global.nc.u64 %rd409, [%rd410];
	// end inline asm
	add.s64 	%rd412, %rd390, 88;
	// begin inline asm
	ld.global.nc.u64 %rd411, [%rd412];
	// end inline asm
	add.s64 	%rd414, %rd390, 96;
	// begin inline asm
	ld.global.nc.u64 %rd413, [%rd414];
	// end inline asm
	add.s64 	%rd416, %rd390, 104;
	// begin inline asm
	ld.global.nc.u64 %rd415, [%rd416];
	// end inline asm
	add.s64 	%rd418, %rd390, 112;
	// begin inline asm
	ld.global.nc.u64 %rd417, [%rd418];
	// end inline asm
	add.s64 	%rd420, %rd390, 120;
	// begin inline asm
	ld.global.nc.u64 %rd419, [%rd420];
	// end inline asm
	add.s64 	%rd422, %rd390, 128;
	// begin inline asm
	ld.global.nc.u64 %rd421, [%rd422];
	// end inline asm
	add.s64 	%rd424, %rd390, 136;
	// begin inline asm
	ld.global.nc.u64 %rd423, [%rd424];
	// end inline asm
	add.s64 	%rd426, %rd390, 144;
	// begin inline asm
	ld.global.nc.u64 %rd425, [%rd426];
	// end inline asm
	add.s64 	%rd428, %rd390, 152;
	// begin inline asm
	ld.global.nc.u64 %rd427, [%rd428];
	// end inline asm
	add.s64 	%rd430, %rd390, 160;
	// begin inline asm
	ld.global.nc.u64 %rd429, [%rd430];
	// end inline asm
	add.s64 	%rd432, %rd390, 168;
	// begin inline asm
	ld.global.nc.u64 %rd431, [%rd432];
	// end inline asm
	add.s64 	%rd434, %rd390, 176;
	// begin inline asm
	ld.global.nc.u64 %rd433, [%rd434];
	// end inline asm
	add.s64 	%rd436, %rd390, 184;
	// begin inline asm
	ld.global.nc.u64 %rd435, [%rd436];
	// end inline asm
	add.s64 	%rd438, %rd390, 192;
	// begin inline asm
	ld.global.nc.u64 %rd437, [%rd438];
	// end inline asm
	add.s64 	%rd440, %rd390, 200;
	// begin inline asm
	ld.global.nc.u64 %rd439, [%rd440];
	// end inline asm
	add.s64 	%rd442, %rd390, 208;
	// begin inline asm
	ld.global.nc.u64 %rd441, [%rd442];
	// end inline asm
	add.s64 	%rd444, %rd390, 216;
	// begin inline asm
	ld.global.nc.u64 %rd443, [%rd444];
	// end inline asm
	add.s64 	%rd446, %rd390, 224;
	// begin inline asm
	ld.global.nc.u64 %rd445, [%rd446];
	// end inline asm
	add.s64 	%rd448, %rd390, 232;
	// begin inline asm
	ld.global.nc.u64 %rd447, [%rd448];
	// end inline asm
	add.s64 	%rd450, %rd390, 240;
	// begin inline asm
	ld.global.nc.u64 %rd449, [%rd450];
	// end inline asm
	add.s64 	%rd452, %rd390, 248;
	// begin inline asm
	ld.global.nc.u64 %rd451, [%rd452];
	// end inline asm
	add.s64 	%rd454, %rd390, 256;
	// begin inline asm
	ld.global.nc.u64 %rd453, [%rd454];
	// end inline asm
	add.s64 	%rd456, %rd390, 264;
	// begin inline asm
	ld.global.nc.u64 %rd455, [%rd456];
	// end inline asm
	cvt.u32.u64 	%r470, %rd389;
	cvt.u16.u64 	%rs16413, %rd393;
	st.local.u32 	[%rd4], %r470;
	st.local.u64 	[%rd4+8], %rd391;
	st.local.u64 	[%rd4+16], %rd393;
	st.local.u64 	[%rd4+24], %rd395;
	st.local.u64 	[%rd4+32], %rd397;
	st.local.u64 	[%rd4+40], %rd399;
	st.local.u64 	[%rd4+48], %rd401;
	st.local.u64 	[%rd4+56], %rd403;
	st.local.u64 	[%rd4+64], %rd405;
	st.local.u64 	[%rd4+72], %rd407;
	st.local.u64 	[%rd4+80], %rd409;
	st.local.u64 	[%rd4+88], %rd411;
	st.local.u64 	[%rd4+96], %rd413;
	st.local.u64 	[%rd4+104], %rd415;
	st.local.u64 	[%rd4+112], %rd417;
	st.local.u64 	[%rd4+120], %rd419;
	st.local.u64 	[%rd4+128], %rd421;
	st.local.u64 	[%rd4+136], %rd423;
	st.local.u64 	[%rd4+144], %rd425;
	st.local.u64 	[%rd4+152], %rd427;
	st.local.u64 	[%rd4+160], %rd429;
	st.local.u64 	[%rd4+168], %rd431;
	st.local.u64 	[%rd4+176], %rd433;
	st.local.u64 	[%rd4+184], %rd435;
	st.local.u64 	[%rd4+192], %rd437;
	st.local.u64 	[%rd4+200], %rd439;
	st.local.u64 	[%rd4+208], %rd441;
	st.local.u64 	[%rd4+216], %rd443;
	st.local.u64 	[%rd4+224], %rd445;
	st.local.u64 	[%rd4+232], %rd447;
	st.local.u64 	[%rd4+240], %rd449;
	st.local.u64 	[%rd4+248], %rd451;
	st.local.u64 	[%rd4+256], %rd453;
	st.local.u64 	[%rd4+264], %rd455;
	st.local.u32 	[%rd3], %r27825;
	st.local.f64 	[%rd3+8], %fd78;
	cvt.u32.u16 	%r1699, %rs13066;
	cvt.u32.u16 	%r1700, %rs13067;
	prmt.b32 	%r1701, %r1700, %r1699, 0x3340U;
	cvt.u32.u16 	%r1702, %rs13068;
	cvt.u32.u16 	%r1703, %rs13069;
	prmt.b32 	%r1704, %r1703, %r1702, 0x3340U;
	prmt.b32 	%r1705, %r1704, %r1701, 0x5410U;
	cvt.u32.u16 	%r1706, %rs13070;
	cvt.u32.u16 	%r1707, %rs13071;
	prmt.b32 	%r1708, %r1707, %r1706, 0x3340U;
	cvt.u32.u16 	%r1709, %rs13072;
	cvt.u32.u16 	%r1710, %rs13073;
	prmt.b32 	%r1711, %r1710, %r1709, 0x3340U;
	prmt.b32 	%r1712, %r1711, %r1708, 0x5410U;
	st.local.v2.b32 	[%rd3+16], {%r1712, %r1705};
	cvt.u32.u16 	%r1713, %rs13058;
	cvt.u32.u16 	%r1714, %rs13059;
	prmt.b32 	%r1715, %r1714, %r1713, 0x3340U;
	cvt.u32.u16 	%r1716, %rs13060;
	cvt.u32.u16 	%r1717, %rs13061;
	prmt.b32 	%r1718, %r1717, %r1716, 0x3340U;
	prmt.b32 	%r1719, %r1718, %r1715, 0x5410U;
	cvt.u32.u16 	%r1720, %rs13062;
	cvt.u32.u16 	%r1721, %rs13063;
	prmt.b32 	%r1722, %r1721, %r1720, 0x3340U;
	cvt.u32.u16 	%r1723, %rs13064;
	cvt.u32.u16 	%r1724, %rs13065;
	prmt.b32 	%r1725, %r1724, %r1723, 0x3340U;
	prmt.b32 	%r1726, %r1725, %r1722, 0x5410U;
	st.local.v2.b32 	[%rd3+24], {%r1726, %r1719};
	cvt.u32.u16 	%r1727, %rs13050;
	cvt.u32.u16 	%r1728, %rs13051;
	prmt.b32 	%r1729, %r1728, %r1727, 0x3340U;
	cvt.u32.u16 	%r1730, %rs13052;
	cvt.u32.u16 	%r1731, %rs13053;
	prmt.b32 	%r1732, %r1731, %r1730, 0x3340U;
	prmt.b32 	%r1733, %r1732, %r1729, 0x5410U;
	cvt.u32.u16 	%r1734, %rs13054;
	cvt.u32.u16 	%r1735, %rs13055;
	prmt.b32 	%r1736, %r1735, %r1734, 0x3340U;
	cvt.u32.u16 	%r1737, %rs13056;
	cvt.u32.u16 	%r1738, %rs13057;
	prmt.b32 	%r1739, %r1738, %r1737, 0x3340U;
	prmt.b32 	%r1740, %r1739, %r1736, 0x5410U;
	st.local.v2.b32 	[%rd3+32], {%r1740, %r1733};
	cvt.u32.u16 	%r1741, %rs13042;
	cvt.u32.u16 	%r1742, %rs13043;
	prmt.b32 	%r1743, %r1742, %r1741, 0x3340U;
	cvt.u32.u16 	%r1744, %rs13044;
	cvt.u32.u16 	%r1745, %rs13045;
	prmt.b32 	%r1746, %r1745, %r1744, 0x3340U;
	prmt.b32 	%r1747, %r1746, %r1743, 0x5410U;
	cvt.u32.u16 	%r1748, %rs13046;
	cvt.u32.u16 	%r1749, %rs13047;
	prmt.b32 	%r1750, %r1749, %r1748, 0x3340U;
	cvt.u32.u16 	%r1751, %rs13048;
	cvt.u32.u16 	%r1752, %rs13049;
	prmt.b32 	%r1753, %r1752, %r1751, 0x3340U;
	prmt.b32 	%r1754, %r1753, %r1750, 0x5410U;
	st.local.v2.b32 	[%rd3+40], {%r1754, %r1747};
	cvt.u32.u16 	%r1755, %rs13034;
	cvt.u32.u16 	%r1756, %rs13035;
	prmt.b32 	%r1757, %r1756, %r1755, 0x3340U;
	cvt.u32.u16 	%r1758, %rs13036;
	cvt.u32.u16 	%r1759, %rs13037;
	prmt.b32 	%r1760, %r1759, %r1758, 0x3340U;
	prmt.b32 	%r1761, %r1760, %r1757, 0x5410U;
	cvt.u32.u16 	%r1762, %rs13038;
	cvt.u32.u16 	%r1763, %rs13039;
	prmt.b32 	%r1764, %r1763, %r1762, 0x3340U;
	cvt.u32.u16 	%r1765, %rs13040;
	cvt.u32.u16 	%r1766, %rs13041;
	prmt.b32 	%r1767, %r1766, %r1765, 0x3340U;
	prmt.b32 	%r1768, %r1767, %r1764, 0x5410U;
	st.local.v2.b32 	[%rd3+48], {%r1768, %r1761};
	cvt.u32.u16 	%r1769, %rs13026;
	cvt.u32.u16 	%r1770, %rs13027;
	prmt.b32 	%r1771, %r1770, %r1769, 0x3340U;
	cvt.u32.u16 	%r1772, %rs13028;
	cvt.u32.u16 	%r1773, %rs13029;
	prmt.b32 	%r1774, %r1773, %r1772, 0x3340U;
	prmt.b32 	%r1775, %r1774, %r1771, 0x5410U;
	cvt.u32.u16 	%r1776, %rs13030;
	cvt.u32.u16 	%r1777, %rs13031;
	prmt.b32 	%r1778, %r1777, %r1776, 0x3340U;
	cvt.u32.u16 	%r1779, %rs13032;
	cvt.u32.u16 	%r1780, %rs13033;
	prmt.b32 	%r1781, %r1780, %r1779, 0x3340U;
	prmt.b32 	%r1782, %r1781, %r1778, 0x5410U;
	st.local.v2.b32 	[%rd3+56], {%r1782, %r1775};
	cvt.u32.u16 	%r1783, %rs13018;
	cvt.u32.u16 	%r1784, %rs13019;
	prmt.b32 	%r1785, %r1784, %r1783, 0x3340U;
	cvt.u32.u16 	%r1786, %rs13020;
	cvt.u32.u16 	%r1787, %rs13021;
	prmt.b32 	%r1788, %r1787, %r1786, 0x3340U;
	prmt.b32 	%r1789, %r1788, %r1785, 0x5410U;
	cvt.u32.u16 	%r1790, %rs13022;
	cvt.u32.u16 	%r1791, %rs13023;
	prmt.b32 	%r1792, %r1791, %r1790, 0x3340U;
	cvt.u32.u16 	%r1793, %rs13024;
	cvt.u32.u16 	%r1794, %rs13025;
	prmt.b32 	%r1795, %r1794, %r1793, 0x3340U;
	prmt.b32 	%r1796, %r1795, %r1792, 0x5410U;
	st.local.v2.b32 	[%rd3+64], {%r1796, %r1789};
	cvt.u32.u16 	%r1797, %rs13010;
	cvt.u32.u16 	%r1798, %rs13011;
	prmt.b32 	%r1799, %r1798, %r1797, 0x3340U;
	cvt.u32.u16 	%r1800, %rs13012;
	cvt.u32.u16 	%r1801, %rs13013;
	prmt.b32 	%r1802, %r1801, %r1800, 0x3340U;
	prmt.b32 	%r1803, %r1802, %r1799, 0x5410U;
	cvt.u32.u16 	%r1804, %rs13014;
	cvt.u32.u16 	%r1805, %rs13015;
	prmt.b32 	%r1806, %r1805, %r1804, 0x3340U;
	cvt.u32.u16 	%r1807, %rs13016;
	cvt.u32.u16 	%r1808, %rs13017;
	prmt.b32 	%r1809, %r1808, %r1807, 0x3340U;
	prmt.b32 	%r1810, %r1809, %r1806, 0x5410U;
	st.local.v2.b32 	[%rd3+72], {%r1810, %r1803};
	cvt.u32.u16 	%r1811, %rs13002;
	cvt.u32.u16 	%r1812, %rs13003;
	prmt.b32 	%r1813, %r1812, %r1811, 0x3340U;
	cvt.u32.u16 	%r1814, %rs13004;
	cvt.u32.u16 	%r1815, %rs13005;
	prmt.b32 	%r1816, %r1815, %r1814, 0x3340U;
	prmt.b32 	%r1817, %r1816, %r1813, 0x5410U;
	cvt.u32.u16 	%r1818, %rs13006;
	cvt.u32.u16 	%r1819, %rs13007;
	prmt.b32 	%r1820, %r1819, %r1818, 0x3340U;
	cvt.u32.u16 	%r1821, %rs13008;
	cvt.u32.u16 	%r1822, %rs13009;
	prmt.b32 	%r1823, %r1822, %r1821, 0x3340U;
	prmt.b32 	%r1824, %r1823, %r1820, 0x5410U;
	st.local.v2.b32 	[%rd3+80], {%r1824, %r1817};
	cvt.u32.u16 	%r1825, %rs12994;
	cvt.u32.u16 	%r1826, %rs12995;
	prmt.b32 	%r1827, %r1826, %r1825, 0x3340U;
	cvt.u32.u16 	%r1828, %rs12996;
	cvt.u32.u16 	%r1829, %rs12997;
	prmt.b32 	%r1830, %r1829, %r1828, 0x3340U;
	prmt.b32 	%r1831, %r1830, %r1827, 0x5410U;
	cvt.u32.u16 	%r1832, %rs12998;
	cvt.u32.u16 	%r1833, %rs12999;
	prmt.b32 	%r1834, %r1833, %r1832, 0x3340U;
	cvt.u32.u16 	%r1835, %rs13000;
	cvt.u32.u16 	%r1836, %rs13001;
	prmt.b32 	%r1837, %r1836, %r1835, 0x3340U;
	prmt.b32 	%r1838, %r1837, %r1834, 0x5410U;
	st.local.v2.b32 	[%rd3+88], {%r1838, %r1831};
	cvt.u32.u16 	%r1839, %rs12986;
	cvt.u32.u16 	%r1840, %rs12987;
	prmt.b32 	%r1841, %r1840, %r1839, 0x3340U;
	cvt.u32.u16 	%r1842, %rs12988;
	cvt.u32.u16 	%r1843, %rs12989;
	prmt.b32 	%r1844, %r1843, %r1842, 0x3340U;
	prmt.b32 	%r1845, %r1844, %r1841, 0x5410U;
	cvt.u32.u16 	%r1846, %rs12990;
	cvt.u32.u16 	%r1847, %rs12991;
	prmt.b32 	%r1848, %r1847, %r1846, 0x3340U;
	cvt.u32.u16 	%r1849, %rs12992;
	cvt.u32.u16 	%r1850, %rs12993;
	prmt.b32 	%r1851, %r1850, %r1849, 0x3340U;
	prmt.b32 	%r1852, %r1851, %r1848, 0x5410U;
	st.local.v2.b32 	[%rd3+96], {%r1852, %r1845};
	cvt.u32.u16 	%r1853, %rs12978;
	cvt.u32.u16 	%r1854, %rs12979;
	prmt.b32 	%r1855, %r1854, %r1853, 0x3340U;
	cvt.u32.u16 	%r1856, %rs12980;
	cvt.u32.u16 	%r1857, %rs12981;
	prmt.b32 	%r1858, %r1857, %r1856, 0x3340U;
	prmt.b32 	%r1859, %r1858, %r1855, 0x5410U;
	cvt.u32.u16 	%r1860, %rs12982;
	cvt.u32.u16 	%r1861, %rs12983;
	prmt.b32 	%r1862, %r1861, %r1860, 0x3340U;
	cvt.u32.u16 	%r1863, %rs12984;
	cvt.u32.u16 	%r1864, %rs12985;
	prmt.b32 	%r1865, %r1864, %r1863, 0x3340U;
	prmt.b32 	%r1866, %r1865, %r1862, 0x5410U;
	st.local.v2.b32 	[%rd3+104], {%r1866, %r1859};
	cvt.u32.u16 	%r1867, %rs12970;
	cvt.u32.u16 	%r1868, %rs12971;
	prmt.b32 	%r1869, %r1868, %r1867, 0x3340U;
	cvt.u32.u16 	%r1870, %rs12972;
	cvt.u32.u16 	%r1871, %rs12973;
	prmt.b32 	%r1872, %r1871, %r1870, 0x3340U;
	prmt.b32 	%r1873, %r1872, %r1869, 0x5410U;
	cvt.u32.u16 	%r1874, %rs12974;
	cvt.u32.u16 	%r1875, %rs12975;
	prmt.b32 	%r1876, %r1875, %r1874, 0x3340U;
	cvt.u32.u16 	%r1877, %rs12976;
	cvt.u32.u16 	%r1878, %rs12977;
	prmt.b32 	%r1879, %r1878, %r1877, 0x3340U;
	prmt.b32 	%r1880, %r1879, %r1876, 0x5410U;
	st.local.v2.b32 	[%rd3+112], {%r1880, %r1873};
	cvt.u32.u16 	%r1881, %rs12962;
	cvt.u32.u16 	%r1882, %rs12963;
	prmt.b32 	%r1883, %r1882, %r1881, 0x3340U;
	cvt.u32.u16 	%r1884, %rs12964;
	cvt.u32.u16 	%r1885, %rs12965;
	prmt.b32 	%r1886, %r1885, %r1884, 0x3340U;
	prmt.b32 	%r1887, %r1886, %r1883, 0x5410U;
	cvt.u32.u16 	%r1888, %rs12966;
	cvt.u32.u16 	%r1889, %rs12967;
	prmt.b32 	%r1890, %r1889, %r1888, 0x3340U;
	cvt.u32.u16 	%r1891, %rs12968;
	cvt.u32.u16 	%r1892, %rs12969;
	prmt.b32 	%r1893, %r1892, %r1891, 0x3340U;
	prmt.b32 	%r1894, %r1893, %r1890, 0x5410U;
	st.local.v2.b32 	[%rd3+120], {%r1894, %r1887};
	cvt.u32.u16 	%r1895, %rs12954;
	cvt.u32.u16 	%r1896, %rs12955;
	prmt.b32 	%r1897, %r1896, %r1895, 0x3340U;
	cvt.u32.u16 	%r1898, %rs12956;
	cvt.u32.u16 	%r1899, %rs12957;
	prmt.b32 	%r1900, %r1899, %r1898, 0x3340U;
	prmt.b32 	%r1901, %r1900, %r1897, 0x5410U;
	cvt.u32.u16 	%r1902, %rs12958;
	cvt.u32.u16 	%r1903, %rs12959;
	prmt.b32 	%r1904, %r1903, %r1902, 0x3340U;
	cvt.u32.u16 	%r1905, %rs12960;
	cvt.u32.u16 	%r1906, %rs12961;
	prmt.b32 	%r1907, %r1906, %r1905, 0x3340U;
	prmt.b32 	%r1908, %r1907, %r1904, 0x5410U;
	st.local.v2.b32 	[%rd3+128], {%r1908, %r1901};
	cvt.u32.u16 	%r1909, %rs12946;
	cvt.u32.u16 	%r1910, %rs12947;
	prmt.b32 	%r1911, %r1910, %r1909, 0x3340U;
	cvt.u32.u16 	%r1912, %rs12948;
	cvt.u32.u16 	%r1913, %rs12949;
	prmt.b32 	%r1914, %r1913, %r1912, 0x3340U;
	prmt.b32 	%r1915, %r1914, %r1911, 0x5410U;
	cvt.u32.u16 	%r1916, %rs12950;
	cvt.u32.u16 	%r1917, %rs12951;
	prmt.b32 	%r1918, %r1917, %r1916, 0x3340U;
	cvt.u32.u16 	%r1919, %rs12952;
	cvt.u32.u16 	%r1920, %rs12953;
	prmt.b32 	%r1921, %r1920, %r1919, 0x3340U;
	prmt.b32 	%r1922, %r1921, %r1918, 0x5410U;
	st.local.v2.b32 	[%rd3+136], {%r1922, %r1915};
	cvt.u32.u16 	%r1923, %rs12938;
	cvt.u32.u16 	%r1924, %rs12939;
	prmt.b32 	%r1925, %r1924, %r1923, 0x3340U;
	cvt.u32.u16 	%r1926, %rs12940;
	cvt.u32.u16 	%r1927, %rs12941;
	prmt.b32 	%r1928, %r1927, %r1926, 0x3340U;
	prmt.b32 	%r1929, %r1928, %r1925, 0x5410U;
	cvt.u32.u16 	%r1930, %rs12942;
	cvt.u32.u16 	%r1931, %rs12943;
	prmt.b32 	%r1932, %r1931, %r1930, 0x3340U;
	cvt.u32.u16 	%r1933, %rs12944;
	cvt.u32.u16 	%r1934, %rs12945;
	prmt.b32 	%r1935, %r1934, %r1933, 0x3340U;
	prmt.b32 	%r1936, %r1935, %r1932, 0x5410U;
	st.local.v2.b32 	[%rd3+144], {%r1936, %r1929};
	cvt.u32.u16 	%r1937, %rs12930;
	cvt.u32.u16 	%r1938, %rs12931;
	prmt.b32 	%r1939, %r1938, %r1937, 0x3340U;
	cvt.u32.u16 	%r1940, %rs12932;
	cvt.u32.u16 	%r1941, %rs12933;
	prmt.b32 	%r1942, %r1941, %r1940, 0x3340U;
	prmt.b32 	%r1943, %r1942, %r1939, 0x5410U;
	cvt.u32.u16 	%r1944, %rs12934;
	cvt.u32.u16 	%r1945, %rs12935;
	prmt.b32 	%r1946, %r1945, %r1944, 0x3340U;
	cvt.u32.u16 	%r1947, %rs12936;
	cvt.u32.u16 	%r1948, %rs12937;
	prmt.b32 	%r1949, %r1948, %r1947, 0x3340U;
	prmt.b32 	%r1950, %r1949, %r1946, 0x5410U;
	st.local.v2.b32 	[%rd3+152], {%r1950, %r1943};
	cvt.u32.u16 	%r1951, %rs12922;
	cvt.u32.u16 	%r1952, %rs12923;
	prmt.b32 	%r1953, %r1952, %r1951, 0x3340U;
	cvt.u32.u16 	%r1954, %rs12924;
	cvt.u32.u16 	%r1955, %rs12925;
	prmt.b32 	%r1956, %r1955, %r1954, 0x3340U;
	prmt.b32 	%r1957, %r1956, %r1953, 0x5410U;
	cvt.u32.u16 	%r1958, %rs12926;
	cvt.u32.u16 	%r1959, %rs12927;
	prmt.b32 	%r1960, %r1959, %r1958, 0x3340U;
	cvt.u32.u16 	%r1961, %rs12928;
	cvt.u32.u16 	%r1962, %rs12929;
	prmt.b32 	%r1963, %r1962, %r1961, 0x3340U;
	prmt.b32 	%r1964, %r1963, %r1960, 0x5410U;
	st.local.v2.b32 	[%rd3+160], {%r1964, %r1957};
	cvt.u32.u16 	%r1965, %rs12914;
	cvt.u32.u16 	%r1966, %rs12915;
	prmt.b32 	%r1967, %r1966, %r1965, 0x3340U;
	cvt.u32.u16 	%r1968, %rs12916;
	cvt.u32.u16 	%r1969, %rs12917;
	prmt.b32 	%r1970, %r1969, %r1968, 0x3340U;
	prmt.b32 	%r1971, %r1970, %r1967, 0x5410U;
	cvt.u32.u16 	%r1972, %rs12918;
	cvt.u32.u16 	%r1973, %rs12919;
	prmt.b32 	%r1974, %r1973, %r1972, 0x3340U;
	cvt.u32.u16 	%r1975, %rs12920;
	cvt.u32.u16 	%r1976, %rs12921;
	prmt.b32 	%r1977, %r1976, %r1975, 0x3340U;
	prmt.b32 	%r1978, %r1977, %r1974, 0x5410U;
	st.local.v2.b32 	[%rd3+168], {%r1978, %r1971};
	cvt.u32.u16 	%r1979, %rs12906;
	cvt.u32.u16 	%r1980, %rs12907;
	prmt.b32 	%r1981, %r1980, %r1979, 0x3340U;
	cvt.u32.u16 	%r1982, %rs12908;
	cvt.u32.u16 	%r1983, %rs12909;
	prmt.b32 	%r1984, %r1983, %r1982, 0x3340U;
	prmt.b32 	%r1985, %r1984, %r1981, 0x5410U;
	cvt.u32.u16 	%r1986, %rs12910;
	cvt.u32.u16 	%r1987, %rs12911;
	prmt.b32 	%r1988, %r1987, %r1986, 0x3340U;
	cvt.u32.u16 	%r1989, %rs12912;
	cvt.u32.u16 	%r1990, %rs12913;
	prmt.b32 	%r1991, %r1990, %r1989, 0x3340U;
	prmt.b32 	%r1992, %r1991, %r1988, 0x5410U;
	st.local.v2.b32 	[%rd3+176], {%r1992, %r1985};
	cvt.u32.u16 	%r1993, %rs12898;
	cvt.u32.u16 	%r1994, %rs12899;
	prmt.b32 	%r1995, %r1994, %r1993, 0x3340U;
	cvt.u32.u16 	%r1996, %rs12900;
	cvt.u32.u16 	%r1997, %rs12901;
	prmt.b32 	%r1998, %r1997, %r1996, 0x3340U;
	prmt.b32 	%r1999, %r1998, %r1995, 0x5410U;
	cvt.u32.u16 	%r2000, %rs12902;
	cvt.u32.u16 	%r2001, %rs12903;
	prmt.b32 	%r2002, %r2001, %r2000, 0x3340U;
	cvt.u32.u16 	%r2003, %rs12904;
	cvt.u32.u16 	%r2004, %rs12905;
	prmt.b32 	%r2005, %r2004, %r2003, 0x3340U;
	prmt.b32 	%r2006, %r2005, %r2002, 0x5410U;
	st.local.v2.b32 	[%rd3+184], {%r2006, %r1999};
	cvt.u32.u16 	%r2007, %rs12890;
	cvt.u32.u16 	%r2008, %rs12891;
	prmt.b32 	%r2009, %r2008, %r2007, 0x3340U;
	cvt.u32.u16 	%r2010, %rs12892;
	cvt.u32.u16 	%r2011, %rs12893;
	prmt.b32 	%r2012, %r2011, %r2010, 0x3340U;
	prmt.b32 	%r2013, %r2012, %r2009, 0x5410U;
	cvt.u32.u16 	%r2014, %rs12894;
	cvt.u32.u16 	%r2015, %rs12895;
	prmt.b32 	%r2016, %r2015, %r2014, 0x3340U;
	cvt.u32.u16 	%r2017, %rs12896;
	cvt.u32.u16 	%r2018, %rs12897;
	prmt.b32 	%r2019, %r2018, %r2017, 0x3340U;
	prmt.b32 	%r2020, %r2019, %r2016, 0x5410U;
	st.local.v2.b32 	[%rd3+192], {%r2020, %r2013};
	cvt.u32.u16 	%r2021, %rs12882;
	cvt.u32.u16 	%r2022, %rs12883;
	prmt.b32 	%r2023, %r2022, %r2021, 0x3340U;
	cvt.u32.u16 	%r2024, %rs12884;
	cvt.u32.u16 	%r2025, %rs12885;
	prmt.b32 	%r2026, %r2025, %r2024, 0x3340U;
	prmt.b32 	%r2027, %r2026, %r2023, 0x5410U;
	cvt.u32.u16 	%r2028, %rs12886;
	cvt.u32.u16 	%r2029, %rs12887;
	prmt.b32 	%r2030, %r2029, %r2028, 0x3340U;
	cvt.u32.u16 	%r2031, %rs12888;
	cvt.u32.u16 	%r2032, %rs12889;
	prmt.b32 	%r2033, %r2032, %r2031, 0x3340U;
	prmt.b32 	%r2034, %r2033, %r2030, 0x5410U;
	st.local.v2.b32 	[%rd3+200], {%r2034, %r2027};
	cvt.u32.u16 	%r2035, %rs12874;
	cvt.u32.u16 	%r2036, %rs12875;
	prmt.b32 	%r2037, %r2036, %r2035, 0x3340U;
	cvt.u32.u16 	%r2038, %rs12876;
	cvt.u32.u16 	%r2039, %rs12877;
	prmt.b32 	%r2040, %r2039, %r2038, 0x3340U;
	prmt.b32 	%r2041, %r2040, %r2037, 0x5410U;
	cvt.u32.u16 	%r2042, %rs12878;
	cvt.u32.u16 	%r2043, %rs12879;
	prmt.b32 	%r2044, %r2043, %r2042, 0x3340U;
	cvt.u32.u16 	%r2045, %rs12880;
	cvt.u32.u16 	%r2046, %rs12881;
	prmt.b32 	%r2047, %r2046, %r2045, 0x3340U;
	prmt.b32 	%r2048, %r2047, %r2044, 0x5410U;
	st.local.v2.b32 	[%rd3+208], {%r2048, %r2041};
	cvt.u32.u16 	%r2049, %rs12866;
	cvt.u32.u16 	%r2050, %rs12867;
	prmt.b32 	%r2051, %r2050, %r2049, 0x3340U;
	cvt.u32.u16 	%r2052, %rs12868;
	cvt.u32.u16 	%r2053, %rs12869;
	prmt.b32 	%r2054, %r2053, %r2052, 0x3340U;
	prmt.b32 	%r2055, %r2054, %r2051, 0x5410U;
	cvt.u32.u16 	%r2056, %rs12870;
	cvt.u32.u16 	%r2057, %rs12871;
	prmt.b32 	%r2058, %r2057, %r2056, 0x3340U;
	cvt.u32.u16 	%r2059, %rs12872;
	cvt.u32.u16 	%r2060, %rs12873;
	prmt.b32 	%r2061, %r2060, %r2059, 0x3340U;
	prmt.b32 	%r2062, %r2061, %r2058, 0x5410U;
	st.local.v2.b32 	[%rd3+216], {%r2062, %r2055};
	cvt.u32.u16 	%r2063, %rs12858;
	cvt.u32.u16 	%r2064, %rs12859;
	prmt.b32 	%r2065, %r2064, %r2063, 0x3340U;
	cvt.u32.u16 	%r2066, %rs12860;
	cvt.u32.u16 	%r2067, %rs12861;
	prmt.b32 	%r2068, %r2067, %r2066, 0x3340U;
	prmt.b32 	%r2069, %r2068, %r2065, 0x5410U;
	cvt.u32.u16 	%r2070, %rs12862;
	cvt.u32.u16 	%r2071, %rs12863;
	prmt.b32 	%r2072, %r2071, %r2070, 0x3340U;
	cvt.u32.u16 	%r2073, %rs12864;
	cvt.u32.u16 	%r2074, %rs12865;
	prmt.b32 	%r2075, %r2074, %r2073, 0x3340U;
	prmt.b32 	%r2076, %r2075, %r2072, 0x5410U;
	st.local.v2.b32 	[%rd3+224], {%r2076, %r2069};
	cvt.u32.u16 	%r2077, %rs12850;
	cvt.u32.u16 	%r2078, %rs12851;
	prmt.b32 	%r2079, %r2078, %r2077, 0x3340U;
	cvt.u32.u16 	%r2080, %rs12852;
	cvt.u32.u16 	%r2081, %rs12853;
	prmt.b32 	%r2082, %r2081, %r2080, 0x3340U;
	prmt.b32 	%r2083, %r2082, %r2079, 0x5410U;
	cvt.u32.u16 	%r2084, %rs12854;
	cvt.u32.u16 	%r2085, %rs12855;
	prmt.b32 	%r2086, %r2085, %r2084, 0x3340U;
	cvt.u32.u16 	%r2087, %rs12856;
	cvt.u32.u16 	%r2088, %rs12857;
	prmt.b32 	%r2089, %r2088, %r2087, 0x3340U;
	prmt.b32 	%r2090, %r2089, %r2086, 0x5410U;
	st.local.v2.b32 	[%rd3+232], {%r2090, %r2083};
	cvt.u32.u16 	%r2091, %rs12842;
	cvt.u32.u16 	%r2092, %rs12843;
	prmt.b32 	%r2093, %r2092, %r2091, 0x3340U;
	cvt.u32.u16 	%r2094, %rs12844;
	cvt.u32.u16 	%r2095, %rs12845;
	prmt.b32 	%r2096, %r2095, %r2094, 0x3340U;
	prmt.b32 	%r2097, %r2096, %r2093, 0x5410U;
	cvt.u32.u16 	%r2098, %rs12846;
	cvt.u32.u16 	%r2099, %rs12847;
	prmt.b32 	%r2100, %r2099, %r2098, 0x3340U;
	cvt.u32.u16 	%r2101, %rs12848;
	cvt.u32.u16 	%r2102, %rs12849;
	prmt.b32 	%r2103, %r2102, %r2101, 0x3340U;
	prmt.b32 	%r2104, %r2103, %r2100, 0x5410U;
	st.local.v2.b32 	[%rd3+240], {%r2104, %r2097};
	cvt.u32.u16 	%r2105, %rs12834;
	cvt.u32.u16 	%r2106, %rs12835;
	prmt.b32 	%r2107, %r2106, %r2105, 0x3340U;
	cvt.u32.u16 	%r2108, %rs12836;
	cvt.u32.u16 	%r2109, %rs12837;
	prmt.b32 	%r2110, %r2109, %r2108, 0x3340U;
	prmt.b32 	%r2111, %r2110, %r2107, 0x5410U;
	cvt.u32.u16 	%r2112, %rs12838;
	cvt.u32.u16 	%r2113, %rs12839;
	prmt.b32 	%r2114, %r2113, %r2112, 0x3340U;
	cvt.u32.u16 	%r2115, %rs12840;
	cvt.u32.u16 	%r2116, %rs12841;
	prmt.b32 	%r2117, %r2116, %r2115, 0x3340U;
	prmt.b32 	%r2118, %r2117, %r2114, 0x5410U;
	st.local.v2.b32 	[%rd3+248], {%r2118, %r2111};
	cvt.u32.u16 	%r2119, %rs12826;
	cvt.u32.u16 	%r2120, %rs12827;
	prmt.b32 	%r2121, %r2120, %r2119, 0x3340U;
	cvt.u32.u16 	%r2122, %rs12828;
	cvt.u32.u16 	%r2123, %rs12829;
	prmt.b32 	%r2124, %r2123, %r2122, 0x3340U;
	prmt.b32 	%r2125, %r2124, %r2121, 0x5410U;
	cvt.u32.u16 	%r2126, %rs12830;
	cvt.u32.u16 	%r2127, %rs12831;
	prmt.b32 	%r2128, %r2127, %r2126, 0x3340U;
	cvt.u32.u16 	%r2129, %rs12832;
	cvt.u32.u16 	%r2130, %rs12833;
	prmt.b32 	%r2131, %r2130, %r2129, 0x3340U;
	prmt.b32 	%r2132, %r2131, %r2128, 0x5410U;
	st.local.v2.b32 	[%rd3+256], {%r2132, %r2125};
	cvt.u32.u16 	%r2133, %rs12818;
	cvt.u32.u16 	%r2134, %rs12819;
	prmt.b32 	%r2135, %r2134, %r2133, 0x3340U;
	cvt.u32.u16 	%r2136, %rs12820;
	cvt.u32.u16 	%r2137, %rs12821;
	prmt.b32 	%r2138, %r2137, %r2136, 0x3340U;
	prmt.b32 	%r2139, %r2138, %r2135, 0x5410U;
	cvt.u32.u16 	%r2140, %rs12822;
	cvt.u32.u16 	%r2141, %rs12823;
	prmt.b32 	%r2142, %r2141, %r2140, 0x3340U;
	cvt.u32.u16 	%r2143, %rs12824;
	cvt.u32.u16 	%r2144, %rs12825;
	prmt.b32 	%r2145, %r2144, %r2143, 0x3340U;
	prmt.b32 	%r2146, %r2145, %r2142, 0x5410U;
	st.local.v2.b32 	[%rd3+264], {%r2146, %r2139};
	mov.b32 	%r27886, 0;
$L__BB3_100:
	mov.u32 	%r27889, %r27886;
	cvt.u64.u32 	%rd458, %r27889;
	add.s64 	%rd459, %rd3, %rd458;
	ld.local.u8 	%rs11595, [%rd459+16];
	setp.ne.s16 	%p11, %rs11595, 0;
	add.s32 	%r27886, %r27889, 1;
	@%p11 bra 	$L__BB3_100;
	and.b16  	%rs11596, %rs16413, 255;
	setp.eq.s16 	%p12, %rs11596, 0;
	@%p12 bra 	$L__BB3_104;
	mov.b32 	%r27887, 0;
$L__BB3_103:
	cvt.u64.u32 	%rd460, %r27889;
	add.s64 	%rd461, %rd3, %rd460;
	st.local.u8 	[%rd461+16], %rs16413;
	add.s32 	%r27889, %r27889, 1;
	add.s32 	%r476, %r27887, 1;
	cvt.u64.u32 	%rd462, %r27887;
	add.s64 	%rd463, %rd4, %rd462;
	ld.local.u8 	%rs16413, [%rd463+17];
	setp.ne.s16 	%p13, %rs16413, 0;
	mov.u32 	%r27887, %r476;
	@%p13 bra 	$L__BB3_103;
$L__BB3_104:
	ld.param.u32 	%r27802, [_ZN3cub18CUB_300001_SM_10006detail6reduce28DeviceReduceSingleTileKernelINS2_10policy_hubI4Itemj13Addition_funcE10Policy1000EPS5_S9_iS6_S5_S5_N4cuda3std3__410__identityEEEvT0_T1_T2_T3_T4_T6__param_2];
	cvt.u64.u32 	%rd464, %r27889;
	add.s64 	%rd465, %rd3, %rd464;
	mov.b16 	%rs11597, 0;
	st.local.u8 	[%rd465+16], %rs11597;
	add.s32 	%r27825, %r27825, %r470;
	st.local.u32 	[%rd3], %r27825;
	mov.b64 	%fd72, %rd391;
	add.f64 	%fd78, %fd78, %fd72;
	st.local.f64 	[%rd3+8], %fd78;
	ld.local.v2.b32 	{%r2148, %r2149}, [%rd3+16];
	bfe.u32 	%r2150, %r2148, 0, 8;
	cvt.u16.u32 	%rs13073, %r2150;
	bfe.u32 	%r2151, %r2148, 8, 8;
	cvt.u16.u32 	%rs13072, %r2151;
	bfe.u32 	%r2152, %r2148, 16, 8;
	cvt.u16.u32 	%rs13071, %r2152;
	bfe.u32 	%r2153, %r2148, 24, 8;
	cvt.u16.u32 	%rs13070, %r2153;
	bfe.u32 	%r2154, %r2149, 0, 8;
	cvt.u16.u32 	%rs13069, %r2154;
	bfe.u32 	%r2155, %r2149, 8, 8;
	cvt.u16.u32 	%rs13068, %r2155;
	bfe.u32 	%r2156, %r2149, 16, 8;
	cvt.u16.u32 	%rs13067, %r2156;
	bfe.u32 	%r2157, %r2149, 24, 8;
	cvt.u16.u32 	%rs13066, %r2157;
	ld.local.v2.b32 	{%r2158, %r2159}, [%rd3+24];
	bfe.u32 	%r2160, %r2158, 0, 8;
	cvt.u16.u32 	%rs13065, %r2160;
	bfe.u32 	%r2161, %r2158, 8, 8;
	cvt.u16.u32 	%rs13064, %r2161;
	bfe.u32 	%r2162, %r2158, 16, 8;
	cvt.u16.u32 	%rs13063, %r2162;
	bfe.u32 	%r2163, %r2158, 24, 8;
	cvt.u16.u32 	%rs13062, %r2163;
	bfe.u32 	%r2164, %r2159, 0, 8;
	cvt.u16.u32 	%rs13061, %r2164;
	bfe.u32 	%r2165, %r2159, 8, 8;
	cvt.u16.u32 	%rs13060, %r2165;
	bfe.u32 	%r2166, %r2159, 16, 8;
	cvt.u16.u32 	%rs13059, %r2166;
	bfe.u32 	%r2167, %r2159, 24, 8;
	cvt.u16.u32 	%rs13058, %r2167;
	ld.local.v2.b32 	{%r2168, %r2169}, [%rd3+32];
	bfe.u32 	%r2170, %r2168, 0, 8;
	cvt.u16.u32 	%rs13057, %r2170;
	bfe.u32 	%r2171, %r2168, 8, 8;
	cvt.u16.u32 	%rs13056, %r2171;
	bfe.u32 	%r2172, %r2168, 16, 8;
	cvt.u16.u32 	%rs13055, %r2172;
	bfe.u32 	%r2173, %r2168, 24, 8;
	cvt.u16.u32 	%rs13054, %r2173;
	bfe.u32 	%r2174, %r2169, 0, 8;
	cvt.u16.u32 	%rs13053, %r2174;
	bfe.u32 	%r2175, %r2169, 8, 8;
	cvt.u16.u32 	%rs13052, %r2175;
	bfe.u32 	%r2176, %r2169, 16, 8;
	cvt.u16.u32 	%rs13051, %r2176;
	bfe.u32 	%r2177, %r2169, 24, 8;
	cvt.u16.u32 	%rs13050, %r2177;
	ld.local.v2.b32 	{%r2178, %r2179}, [%rd3+40];
	bfe.u32 	%r2180, %r2178, 0, 8;
	cvt.u16.u32 	%rs13049, %r2180;
	bfe.u32 	%r2181, %r2178, 8, 8;
	cvt.u16.u32 	%rs13048, %r2181;
	bfe.u32 	%r2182, %r2178, 16, 8;
	cvt.u16.u32 	%rs13047, %r2182;
	bfe.u32 	%r2183, %r2178, 24, 8;
	cvt.u16.u32 	%rs13046, %r2183;
	bfe.u32 	%r2184, %r2179, 0, 8;
	cvt.u16.u32 	%rs13045, %r2184;
	bfe.u32 	%r2185, %r2179, 8, 8;
	cvt.u16.u32 	%rs13044, %r2185;
	bfe.u32 	%r2186, %r2179, 16, 8;
	cvt.u16.u32 	%rs13043, %r2186;
	bfe.u32 	%r2187, %r2179, 24, 8;
	cvt.u16.u32 	%rs13042, %r2187;
	ld.local.v2.b32 	{%r2188, %r2189}, [%rd3+48];
	bfe.u32 	%r2190, %r2188, 0, 8;
	cvt.u16.u32 	%rs13041, %r2190;
	bfe.u32 	%r2191, %r2188, 8, 8;
	cvt.u16.u32 	%rs13040, %r2191;
	bfe.u32 	%r2192, %r2188, 16, 8;
	cvt.u16.u32 	%rs13039, %r2192;
	bfe.u32 	%r2193, %r2188, 24, 8;
	cvt.u16.u32 	%rs13038, %r2193;
	bfe.u32 	%r2194, %r2189, 0, 8;
	cvt.u16.u32 	%rs13037, %r2194;
	bfe.u32 	%r2195, %r2189, 8, 8;
	cvt.u16.u32 	%rs13036, %r2195;
	bfe.u32 	%r2196, %r2189, 16, 8;
	cvt.u16.u32 	%rs13035, %r2196;
	bfe.u32 	%r2197, %r2189, 24, 8;
	cvt.u16.u32 	%rs13034, %r2197;
	ld.local.v2.b32 	{%r2198, %r2199}, [%rd3+56];
	bfe.u32 	%r2200, %r2198, 0, 8;
	cvt.u16.u32 	%rs13033, %r2200;
	bfe.u32 	%r2201, %r2198, 8, 8;
	cvt.u16.u32 	%rs13032, %r2201;
	bfe.u32 	%r2202, %r2198, 16, 8;
	cvt.u16.u32 	%rs13031, %r2202;
	bfe.u32 	%r2203, %r2198, 24, 8;
	cvt.u16.u32 	%rs13030, %r2203;
	bfe.u32 	%r2204, %r2199, 0, 8;
	cvt.u16.u32 	%rs13029, %r2204;
	bfe.u32 	%r2205, %r2199, 8, 8;
	cvt.u16.u32 	%rs13028, %r2205;
	bfe.u32 	%r2206, %r2199, 16, 8;
	cvt.u16.u32 	%rs13027, %r2206;
	bfe.u32 	%r2207, %r2199, 24, 8;
	cvt.u16.u32 	%rs13026, %r2207;
	ld.local.v2.b32 	{%r2208, %r2209}, [%rd3+64];
	bfe.u32 	%r2210, %r2208, 0, 8;
	cvt.u16.u32 	%rs13025, %r2210;
	bfe.u32 	%r2211, %r2208, 8, 8;
	cvt.u16.u32 	%rs13024, %r2211;
	bfe.u32 	%r2212, %r2208, 16, 8;
	cvt.u16.u32 	%rs13023, %r2212;
	bfe.u32 	%r2213, %r2208, 24, 8;
	cvt.u16.u32 	%rs13022, %r2213;
	bfe.u32 	%r2214, %r2209, 0, 8;
	cvt.u16.u32 	%rs13021, %r2214;
	bfe.u32 	%r2215, %r2209, 8, 8;
	cvt.u16.u32 	%rs13020, %r2215;
	bfe.u32 	%r2216, %r2209, 16, 8;
	cvt.u16.u32 	%rs13019, %r2216;
	bfe.u32 	%r2217, %r2209, 24, 8;
	cvt.u16.u32 	%rs13018, %r2217;
	ld.local.v2.b32 	{%r2218, %r2219}, [%rd3+72];
	bfe.u32 	%r2220, %r2218, 0, 8;
	cvt.u16.u32 	%rs13017, %r2220;
	bfe.u32 	%r2221, %r2218, 8, 8;
	cvt.u16.u32 	%rs13016, %r2221;
	bfe.u32 	%r2222, %r2218, 16, 8;
	cvt.u16.u32 	%rs13015, %r2222;
	bfe.u32 	%r2223, %r2218, 24, 8;
	cvt.u16.u32 	%rs13014, %r2223;
	bfe.u32 	%r2224, %r2219, 0, 8;
	cvt.u16.u32 	%rs13013, %r2224;
	bfe.u32 	%r2225, %r2219, 8, 8;
	cvt.u16.u32 	%rs13012, %r2225;
	bfe.u32 	%r2226, %r2219, 16, 8;
	cvt.u16.u32 	%rs13011, %r2226;
	bfe.u32 	%r2227, %r2219, 24, 8;
	cvt.u16.u32 	%rs13010, %r2227;
	ld.local.v2.b32 	{%r2228, %r2229}, [%rd3+80];
	bfe.u32 	%r2230, %r2228, 0, 8;
	cvt.u16.u32 	%rs13009, %r2230;
	bfe.u32 	%r2231, %r2228, 8, 8;
	cvt.u16.u32 	%rs13008, %r2231;
	bfe.u32 	%r2232, %r2228, 16, 8;
	cvt.u16.u32 	%rs13007, %r2232;
	bfe.u32 	%r2233, %r2228, 24, 8;
	cvt.u16.u32 	%rs13006, %r2233;
	bfe.u32 	%r2234, %r2229, 0, 8;
	cvt.u16.u32 	%rs13005, %r2234;
	bfe.u32 	%r2235, %r2229, 8, 8;
	cvt.u16.u32 	%rs13004, %r2235;
	bfe.u32 	%r2236, %r2229, 16, 8;
	cvt.u16.u32 	%rs13003, %r2236;
	bfe.u32 	%r2237, %r2229, 24, 8;
	cvt.u16.u32 	%rs13002, %r2237;
	ld.local.v2.b32 	{%r2238, %r2239}, [%rd3+88];
	bfe.u32 	%r2240, %r2238, 0, 8;
	cvt.u16.u32 	%rs13001, %r2240;
	bfe.u32 	%r2241, %r2238, 8, 8;
	cvt.u16.u32 	%rs13000, %r2241;
	bfe.u32 	%r2242, %r2238, 16, 8;
	cvt.u16.u32 	%rs12999, %r2242;
	bfe.u32 	%r2243, %r2238, 24, 8;
	cvt.u16.u32 	%rs12998, %r2243;
	bfe.u32 	%r2244, %r2239, 0, 8;
	cvt.u16.u32 	%rs12997, %r2244;
	bfe.u32 	%r2245, %r2239, 8, 8;
	cvt.u16.u32 	%rs12996, %r2245;
	bfe.u32 	%r2246, %r2239, 16, 8;
	cvt.u16.u32 	%rs12995, %r2246;
	bfe.u32 	%r2247, %r2239, 24, 8;
	cvt.u16.u32 	%rs12994, %r2247;
	ld.local.v2.b32 	{%r2248, %r2249}, [%rd3+96];
	bfe.u32 	%r2250, %r2248, 0, 8;
	cvt.u16.u32 	%rs12993, %r2250;
	bfe.u32 	%r2251, %r2248, 8, 8;
	cvt.u16.u32 	%rs12992, %r2251;
	bfe.u32 	%r2252, %r2248, 16, 8;
	cvt.u16.u32 	%rs12991, %r2252;
	bfe.u32 	%r2253, %r2248, 24, 8;
	cvt.u16.u32 	%rs12990, %r2253;
	bfe.u32 	%r2254, %r2249, 0, 8;
	cvt.u16.u32 	%rs12989, %r2254;
	bfe.u32 	%r2255, %r2249, 8, 8;
	cvt.u16.u32 	%rs12988, %r2255;
	bfe.u32 	%r2256, %r2249, 16, 8;
	cvt.u16.u32 	%rs12987, %r2256;
	bfe.u32 	%r2257, %r2249, 24, 8;
	cvt.u16.u32 	%rs12986, %r2257;
	ld.local.v2.b32 	{%r2258, %r2259}, [%rd3+104];
	bfe.u32 	%r2260, %r2258, 0, 8;
	cvt.u16.u32 	%rs12985, %r2260;
	bfe.u32 	%r2261, %r2258, 8, 8;
	cvt.u16.u32 	%rs12984, %r2261;
	bfe.u32 	%r2262, %r2258, 16, 8;
	cvt.u16.u32 	%rs12983, %r2262;
	bfe.u32 	%r2263, %r2258, 24, 8;
	cvt.u16.u32 	%rs12982, %r2263;
	bfe.u32 	%r2264, %r2259, 0, 8;
	cvt.u16.u32 	%rs12981, %r2264;
	bfe.u32 	%r2265, %r2259, 8, 8;
	cvt.u16.u32 	%rs12980, %r2265;
	bfe.u32 	%r2266, %r2259, 16, 8;
	cvt.u16.u32 	%rs12979, %r2266;
	bfe.u32 	%r2267, %r2259, 24, 8;
	cvt.u16.u32 	%rs12978, %r2267;
	ld.local.v2.b32 	{%r2268, %r2269}, [%rd3+112];
	bfe.u32 	%r2270, %r2268, 0, 8;
	cvt.u16.u32 	%rs12977, %r2270;
	bfe.u32 	%r2271, %r2268, 8, 8;
	cvt.u16.u32 	%rs12976, %r2271;
	bfe.u32 	%r2272, %r2268, 16, 8;
	cvt.u16.u32 	%rs12975, %r2272;
	bfe.u32 	%r2273, %r2268, 24, 8;
	cvt.u16.u32 	%rs12974, %r2273;
	bfe.u32 	%r2274, %r2269, 0, 8;
	cvt.u16.u32 	%rs12973, %r2274;
	bfe.u32 	%r2275, %r2269, 8, 8;
	cvt.u16.u32 	%rs12972, %r2275;
	bfe.u32 	%r2276, %r2269, 16, 8;
	cvt.u16.u32 	%rs12971, %r2276;
	bfe.u32 	%r2277, %r2269, 24, 8;
	cvt.u16.u32 	%rs12970, %r2277;
	ld.local.v2.b32 	{%r2278, %r2279}, [%rd3+120];
	bfe.u32 	%r2280, %r2278, 0, 8;
	cvt.u16.u32 	%rs12969, %r2280;
	bfe.u32 	%r2281, %r2278, 8, 8;
	cvt.u16.u32 	%rs12968, %r2281;
	bfe.u32 	%r2282, %r2278, 16, 8;
	cvt.u16.u32 	%rs12967, %r2282;
	bfe.u32 	%r2283, %r2278, 24, 8;
	cvt.u16.u32 	%rs12966, %r2283;
	bfe.u32 	%r2284, %r2279, 0, 8;
	cvt.u16.u32 	%rs12965, %r2284;
	bfe.u32 	%r2285, %r2279, 8, 8;
	cvt.u16.u32 	%rs12964, %r2285;
	bfe.u32 	%r2286, %r2279, 16, 8;
	cvt.u16.u32 	%rs12963, %r2286;
	bfe.u32 	%r2287, %r2279, 24, 8;
	cvt.u16.u32 	%rs12962, %r2287;
	ld.local.v2.b32 	{%r2288, %r2289}, [%rd3+128];
	bfe.u32 	%r2290, %r2288, 0, 8;
	cvt.u16.u32 	%rs12961, %r2290;
	bfe.u32 	%r2291, %r2288, 8, 8;
	cvt.u16.u32 	%rs12960, %r2291;
	bfe.u32 	%r2292, %r2288, 16, 8;
	cvt.u16.u32 	%rs12959, %r2292;
	bfe.u32 	%r2293, %r2288, 24, 8;
	cvt.u16.u32 	%rs12958, %r2293;
	bfe.u32 	%r2294, %r2289, 0, 8;
	cvt.u16.u32 	%rs12957, %r2294;
	bfe.u32 	%r2295, %r2289, 8, 8;
	cvt.u16.u32 	%rs12956, %r2295;
	bfe.u32 	%r2296, %r2289, 16, 8;
	cvt.u16.u32 	%rs12955, %r2296;
	bfe.u32 	%r2297, %r2289, 24, 8;
	cvt.u16.u32 	%rs12954, %r2297;
	ld.local.v2.b32 	{%r2298, %r2299}, [%rd3+136];
	bfe.u32 	%r2300, %r2298, 0, 8;
	cvt.u16.u32 	%rs12953, %r2300;
	bfe.u32 	%r2301, %r2298, 8, 8;
	cvt.u16.u32 	%rs12952, %r2301;
	bfe.u32 	%r2302, %r2298, 16, 8;
	cvt.u16.u32 	%rs12951, %r2302;
	bfe.u32 	%r2303, %r2298, 24, 8;
	cvt.u16.u32 	%rs12950, %r2303;
	bfe.u32 	%r2304, %r2299, 0, 8;
	cvt.u16.u32 	%rs12949, %r2304;
	bfe.u32 	%r2305, %r2299, 8, 8;
	cvt.u16.u32 	%rs12948, %r2305;
	bfe.u32 	%r2306, %r2299, 16, 8;
	cvt.u16.u32 	%rs12947, %r2306;
	bfe.u32 	%r2307, %r2299, 24, 8;
	cvt.u16.u32 	%rs12946, %r2307;
	ld.local.v2.b32 	{%r2308, %r2309}, [%rd3+144];
	bfe.u32 	%r2310, %r2308, 0, 8;
	cvt.u16.u32 	%rs12945, %r2310;
	bfe.u32 	%r2311, %r2308, 8, 8;
	cvt.u16.u32 	%rs12944, %r2311;
	bfe.u32 	%r2312, %r2308, 16, 8;
	cvt.u16.u32 	%rs12943, %r2312;
	bfe.u32 	%r2313, %r2308, 24, 8;
	cvt.u16.u32 	%rs12942, %r2313;
	bfe.u32 	%r2314, %r2309, 0, 8;
	cvt.u16.u32 	%rs12941, %r2314;
	bfe.u32 	%r2315, %r2309, 8, 8;
	cvt.u16.u32 	%rs12940, %r2315;
	bfe.u32 	%r2316, %r2309, 16, 8;
	cvt.u16.u32 	%rs12939, %r2316;
	bfe.u32 	%r2317, %r2309, 24, 8;
	cvt.u16.u32 	%rs12938, %r2317;
	ld.local.v2.b32 	{%r2318, %r2319}, [%rd3+152];
	bfe.u32 	%r2320, %r2318, 0, 8;
	cvt.u16.u32 	%rs12937, %r2320;
	bfe.u32 	%r2321, %r2318, 8, 8;
	cvt.u16.u32 	%rs12936, %r2321;
	bfe.u32 	%r2322, %r2318, 16, 8;
	cvt.u16.u32 	%rs12935, %r2322;
	bfe.u32 	%r2323, %r2318, 24, 8;
	cvt.u16.u32 	%rs12934, %r2323;
	bfe.u32 	%r2324, %r2319, 0, 8;
	cvt.u16.u32 	%rs12933, %r2324;
	bfe.u32 	%r2325, %r2319, 8, 8;
	cvt.u16.u32 	%rs12932, %r2325;
	bfe.u32 	%r2326, %r2319, 16, 8;
	cvt.u16.u32 	%rs12931, %r2326;
	bfe.u32 	%r2327, %r2319, 24, 8;
	cvt.u16.u32 	%rs12930, %r2327;
	ld.local.v2.b32 	{%r2328, %r2329}, [%rd3+160];
	bfe.u32 	%r2330, %r2328, 0, 8;
	cvt.u16.u32 	%rs12929, %r2330;
	bfe.u32 	%r2331, %r2328, 8, 8;
	cvt.u16.u32 	%rs12928, %r2331;
	bfe.u32 	%r2332, %r2328, 16, 8;
	cvt.u16.u32 	%rs12927, %r2332;
	bfe.u32 	%r2333, %r2328, 24, 8;
	cvt.u16.u32 	%rs12926, %r2333;
	bfe.u32 	%r2334, %r2329, 0, 8;
	cvt.u16.u32 	%rs12925, %r2334;
	bfe.u32 	%r2335, %r2329, 8, 8;
	cvt.u16.u32 	%rs12924, %r2335;
	bfe.u32 	%r2336, %r2329, 16, 8;
	cvt.u16.u32 	%rs12923, %r2336;
	bfe.u32 	%r2337, %r2329, 24, 8;
	cvt.u16.u32 	%rs12922, %r2337;
	ld.local.v2.b32 	{%r2338, %r2339}, [%rd3+168];
	bfe.u32 	%r2340, %r2338, 0, 8;
	cvt.u16.u32 	%rs12921, %r2340;
	bfe.u32 	%r2341, %r2338, 8, 8;
	cvt.u16.u32 	%rs12920, %r2341;
	bfe.u32 	%r2342, %r2338, 16, 8;
	cvt.u16.u32 	%rs12919, %r2342;
	bfe.u32 	%r2343, %r2338, 24, 8;
	cvt.u16.u32 	%rs12918, %r2343;
	bfe.u32 	%r2344, %r2339, 0, 8;
	cvt.u16.u32 	%rs12917, %r2344;
	bfe.u32 	%r2345, %r2339, 8, 8;
	cvt.u16.u32 	%rs12916, %r2345;
	bfe.u32 	%r2346, %r2339, 16, 8;
	cvt.u16.u32 	%rs12915, %r2346;
	bfe.u32 	%r2347, %r2339, 24, 8;
	cvt.u16.u32 	%rs12914, %r2347;
	ld.local.v2.b32 	{%r2348, %r2349}, [%rd3+176];
	bfe.u32 	%r2350, %r2348, 0, 8;
	cvt.u16.u32 	%rs12913, %r2350;
	bfe.u32 	%r2351, %r2348, 8, 8;
	cvt.u16.u32 	%rs12912, %r2351;
	bfe.u32 	%r2352, %r2348, 16, 8;
	cvt.u16.u32 	%rs12911, %r2352;
	bfe.u32 	%r2353, %r2348, 24, 8;
	cvt.u16.u32 	%rs12910, %r2353;
	bfe.u32 	%r2354, %r2349, 0, 8;
	cvt.u16.u32 	%rs12909, %r2354;
	bfe.u32 	%r2355, %r2349, 8, 8;
	cvt.u16.u32 	%rs12908, %r2355;
	bfe.u32 	%r2356, %r2349, 16, 8;
	cvt.u16.u32 	%rs12907, %r2356;
	bfe.u32 	%r2357, %r2349, 24, 8;
	cvt.u16.u32 	%rs12906, %r2357;
	ld.local.v2.b32 	{%r2358, %r2359}, [%rd3+184];
	bfe.u32 	%r2360, %r2358, 0, 8;
	cvt.u16.u32 	%rs12905, %r2360;
	bfe.u32 	%r2361, %r2358, 8, 8;
	cvt.u16.u32 	%rs12904, %r2361;
	bfe.u32 	%r2362, %r2358, 16, 8;
	cvt.u16.u32 	%rs12903, %r2362;
	bfe.u32 	%r2363, %r2358, 24, 8;
	cvt.u16.u32 	%rs12902, %r2363;
	bfe.u32 	%r2364, %r2359, 0, 8;
	cvt.u16.u32 	%rs12901, %r2364;
	bfe.u32 	%r2365, %r2359, 8, 8;
	cvt.u16.u32 	%rs12900, %r2365;
	bfe.u32 	%r2366, %r2359, 16, 8;
	cvt.u16.u32 	%rs12899, %r2366;
	bfe.u32 	%r2367, %r2359, 24, 8;
	cvt.u16.u32 	%rs12898, %r2367;
	ld.local.v2.b32 	{%r2368, %r2369}, [%rd3+192];
	bfe.u32 	%r2370, %r2368, 0, 8;
	cvt.u16.u32 	%rs12897, %r2370;
	bfe.u32 	%r2371, %r2368, 8, 8;
	cvt.u16.u32 	%rs12896, %r2371;
	bfe.u32 	%r2372, %r2368, 16, 8;
	cvt.u16.u32 	%rs12895, %r2372;
	bfe.u32 	%r2373, %r2368, 24, 8;
	cvt.u16.u32 	%rs12894, %r2373;
	bfe.u32 	%r2374, %r2369, 0, 8;
	cvt.u16.u32 	%rs12893, %r2374;
	bfe.u32 	%r2375, %r2369, 8, 8;
	cvt.u16.u32 	%rs12892, %r2375;
	bfe.u32 	%r2376, %r2369, 16, 8;
	cvt.u16.u32 	%rs12891, %r2376;
	bfe.u32 	%r2377, %r2369, 24, 8;
	cvt.u16.u32 	%rs12890, %r2377;
	ld.local.v2.b32 	{%r2378, %r2379}, [%rd3+200];
	bfe.u32 	%r2380, %r2378, 0, 8;
	cvt.u16.u32 	%rs12889, %r2380;
	bfe.u32 	%r2381, %r2378, 8, 8;
	cvt.u16.u32 	%rs12888, %r2381;
	bfe.u32 	%r2382, %r2378, 16, 8;
	cvt.u16.u32 	%rs12887, %r2382;
	bfe.u32 	%r2383, %r2378, 24, 8;
	cvt.u16.u32 	%rs12886, %r2383;
	bfe.u32 	%r2384, %r2379, 0, 8;
	cvt.u16.u32 	%rs12885, %r2384;
	bfe.u32 	%r2385, %r2379, 8, 8;
	cvt.u16.u32 	%rs12884, %r2385;
	bfe.u32 	%r2386, %r2379, 16, 8;
	cvt.u16.u32 	%rs12883, %r2386;
	bfe.u32 	%r2387, %r2379, 24, 8;
	cvt.u16.u32 	%rs12882, %r2387;
	ld.local.v2.b32 	{%r2388, %r2389}, [%rd3+208];
	bfe.u32 	%r2390, %r2388, 0, 8;
	cvt.u16.u32 	%rs12881, %r2390;
	bfe.u32 	%r2391, %r2388, 8, 8;
	cvt.u16.u32 	%rs12880, %r2391;
	bfe.u32 	%r2392, %r2388, 16, 8;
	cvt.u16.u32 	%rs12879, %r2392;
	bfe.u32 	%r2393, %r2388, 24, 8;
	cvt.u16.u32 	%rs12878, %r2393;
	bfe.u32 	%r2394, %r2389, 0, 8;
	cvt.u16.u32 	%rs12877, %r2394;
	bfe.u32 	%r2395, %r2389, 8, 8;
	cvt.u16.u32 	%rs12876, %r2395;
	bfe.u32 	%r2396, %r2389, 16, 8;
	cvt.u16.u32 	%rs12875, %r2396;
	bfe.u32 	%r2397, %r2389, 24, 8;
	cvt.u16.u32 	%rs12874, %r2397;
	ld.local.v2.b32 	{%r2398, %r2399}, [%rd3+216];
	bfe.u32 	%r2400, %r2398, 0, 8;
	cvt.u16.u32 	%rs12873, %r2400;
	bfe.u32 	%r2401, %r2398, 8, 8;
	cvt.u16.u32 	%rs12872, %r2401;
	bfe.u32 	%r2402, %r2398, 16, 8;
	cvt.u16.u32 	%rs12871, %r2402;
	bfe.u32 	%r2403, %r2398, 24, 8;
	cvt.u16.u32 	%rs12870, %r2403;
	bfe.u32 	%r2404, %r2399, 0, 8;
	cvt.u16.u32 	%rs12869, %r2404;
	bfe.u32 	%r2405, %r2399, 8, 8;
	cvt.u16.u32 	%rs12868, %r2405;
	bfe.u32 	%r2406, %r2399, 16, 8;
	cvt.u16.u32 	%rs12867, %r2406;
	bfe.u32 	%r2407, %r2399, 24, 8;
	cvt.u16.u32 	%rs12866, %r2407;
	ld.local.v2.b32 	{%r2408, %r2409}, [%rd3+224];
	bfe.u32 	%r2410, %r2408, 0, 8;
	cvt.u16.u32 	%rs12865, %r2410;
	bfe.u32 	%r2411, %r2408, 8, 8;
	cvt.u16.u32 	%rs12864, %r2411;
	bfe.u32 	%r2412, %r2408, 16, 8;
	cvt.u16.u32 	%rs12863, %r2412;
	bfe.u32 	%r2413, %r2408, 24, 8;
	cvt.u16.u32 	%rs12862, %r2413;
	bfe.u32 	%r2414, %r2409, 0, 8;
	cvt.u16.u32 	%rs12861, %r2414;
	bfe.u32 	%r2415, %r2409, 8, 8;
	cvt.u16.u32 	%rs12860, %r2415;
	bfe.u32 	%r2416, %r2409, 16, 8;
	cvt.u16.u32 	%rs12859, %r2416;
	bfe.u32 	%r2417, %r2409, 24, 8;
	cvt.u16.u32 	%rs12858, %r2417;
	ld.local.v2.b32 	{%r2418, %r2419}, [%rd3+232];
	bfe.u32 	%r2420, %r2418, 0, 8;
	cvt.u16.u32 	%rs12857, %r2420;
	bfe.u32 	%r2421, %r2418, 8, 8;
	cvt.u16.u32 	%rs12856, %r2421;
	bfe.u32 	%r2422, %r2418, 16, 8;
	cvt.u16.u32 	%rs12855, %r2422;
	bfe.u32 	%r2423, %r2418, 24, 8;
	cvt.u16.u32 	%rs12854, %r2423;
	bfe.u32 	%r2424, %r2419, 0, 8;
	cvt.u16.u32 	%rs12853, %r2424;
	bfe.u32 	%r2425, %r2419, 8, 8;
	cvt.u16.u32 	%rs12852, %r2425;
	bfe.u32 	%r2426, %r2419, 16, 8;
	cvt.u16.u32 	%rs12851, %r2426;
	bfe.u32 	%r2427, %r2419, 24, 8;
	cvt.u16.u32 	%rs12850, %r2427;
	ld.local.v2.b32 	{%r2428, %r2429}, [%rd3+240];
	bfe.u32 	%r2430, %r2428, 0, 8;
	cvt.u16.u32 	%rs12849, %r2430;
	bfe.u32 	%r2431, %r2428, 8, 8;
	cvt.u16.u32 	%rs12848, %r2431;
	bfe.u32 	%r2432, %r2428, 16, 8;
	cvt.u16.u32 	%rs12847, %r2432;
	bfe.u32 	%r2433, %r2428, 24, 8;
	cvt.u16.u32 	%rs12846, %r2433;
	bfe.u32 	%r2434, %r2429, 0, 8;
	cvt.u16.u32 	%rs12845, %r2434;
	bfe.u32 	%r2435, %r2429, 8, 8;
	cvt.u16.u32 	%rs12844, %r2435;
	bfe.u32 	%r2436, %r2429, 16, 8;
	cvt.u16.u32 	%rs12843, %r2436;
	bfe.u32 	%r2437, %r2429, 24, 8;
	cvt.u16.u32 	%rs12842, %r2437;
	ld.local.v2.b32 	{%r2438, %r2439}, [%rd3+248];
	bfe.u32 	%r2440, %r2438, 0, 8;
	cvt.u16.u32 	%rs12841, %r2440;
	bfe.u32 	%r2441, %r2438, 8, 8;
	cvt.u16.u32 	%rs12840, %r2441;
	bfe.u32 	%r2442, %r2438, 16, 8;
	cvt.u16.u32 	%rs12839, %r2442;
	bfe.u32 	%r2443, %r2438, 24, 8;
	cvt.u16.u32 	%rs12838, %r2443;
	bfe.u32 	%r2444, %r2439, 0, 8;
	cvt.u16.u32 	%rs12837, %r2444;
	bfe.u32 	%r2445, %r2439, 8, 8;
	cvt.u16.u32 	%rs12836, %r2445;
	bfe.u32 	%r2446, %r2439, 16, 8;
	cvt.u16.u32 	%rs12835, %r2446;
	bfe.u32 	%r2447, %r2439, 24, 8;
	cvt.u16.u32 	%rs12834, %r2447;
	ld.local.v2.b32 	{%r2448, %r2449}, [%rd3+256];
	bfe.u32 	%r2450, %r2448, 0, 8;
	cvt.u16.u32 	%rs12833, %r2450;
	bfe.u32 	%r2451, %r2448, 8, 8;
	cvt.u16.u32 	%rs12832, %r2451;
	bfe.u32 	%r2452, %r2448, 16, 8;
	cvt.u16.u32 	%rs12831, %r2452;
	bfe.u32 	%r2453, %r2448, 24, 8;
	cvt.u16.u32 	%rs12830, %r2453;
	bfe.u32 	%r2454, %r2449, 0, 8;
	cvt.u16.u32 	%rs12829, %r2454;
	bfe.u32 	%r2455, %r2449, 8, 8;
	cvt.u16.u32 	%rs12828, %r2455;
	bfe.u32 	%r2456, %r2449, 16, 8;
	cvt.u16.u32 	%rs12827, %r2456;
	bfe.u32 	%r2457, %r2449, 24, 8;
	cvt.u16.u32 	%rs12826, %r2457;
	ld.local.v2.b32 	{%r2458, %r2459}, [%rd3+264];
	bfe.u32 	%r2460, %r2458, 0, 8;
	cvt.u16.u32 	%rs12825, %r2460;
	bfe.u32 	%r2461, %r2458, 8, 8;
	cvt.u16.u32 	%rs12824, %r2461;
	bfe.u32 	%r2462, %r2458, 16, 8;
	cvt.u16.u32 	%rs12823, %r2462;
	bfe.u32 	%r2463, %r2458, 24, 8;
	cvt.u16.u32 	%rs12822, %r2463;
	bfe.u32 	%r2464, %r2459, 0, 8;
	cvt.u16.u32 	%rs12821, %r2464;
	bfe.u32 	%r2465, %r2459, 8, 8;
	cvt.u16.u32 	%rs12820, %r2465;
	bfe.u32 	%r2466, %r2459, 16, 8;
	cvt.u16.u32 	%rs12819, %r2466;
	bfe.u32 	%r2467, %r2459, 24, 8;
	cvt.u16.u32 	%rs12818, %r2467;
	add.s32 	%r27884, %r27884, 192;
	sub.s32 	%r2468, %r27802, %r27883;
	setp.lt.s32 	%p14, %r27884, %r2468;
	@%p14 bra 	$L__BB3_99;
$L__BB3_105:
	// begin inline asm
	mov.u32 %r2469, %laneid;
	// end inline asm
	cvt.u32.u16 	%r2810, %rs13073;
	and.b32  	%r2811, %r2810, 255;
	and.b16  	%rs11598, %rs13072, 255;
	mul.wide.u16 	%r2812, %rs11598, 256;
	or.b32  	%r2813, %r2812, %r2811;
	cvt.u32.u16 	%r2814, %rs13071;
	shl.b32 	%r2815, %r2814, 16;
	and.b32  	%r2816, %r2815, 16711680;
	or.b32  	%r2817, %r2813, %r2816;
	cvt.u32.u16 	%r2818, %rs13070;
	shl.b32 	%r2819, %r2818, 24;
	or.b32  	%r2491, %r2817, %r2819;
	cvt.u32.u16 	%r2820, %rs13069;
	and.b32  	%r2821, %r2820, 255;
	and.b16  	%rs11599, %rs13068, 255;
	mul.wide.u16 	%r2822, %rs11599, 256;
	or.b32  	%r2823, %r2822, %r2821;
	cvt.u32.u16 	%r2824, %rs13067;
	shl.b32 	%r2825, %r2824, 16;
	and.b32  	%r2826, %r2825, 16711680;
	or.b32  	%r2827, %r2823, %r2826;
	cvt.u32.u16 	%r2828, %rs13066;
	shl.b32 	%r2829, %r2828, 24;
	or.b32  	%r2496, %r2827, %r2829;
	cvt.u32.u16 	%r2830, %rs13065;
	and.b32  	%r2831, %r2830, 255;
	and.b16  	%rs11600, %rs13064, 255;
	mul.wide.u16 	%r2832, %rs11600, 256;
	or.b32  	%r2833, %r2832, %r2831;
	cvt.u32.u16 	%r2834, %rs13063;
	shl.b32 	%r2835, %r2834, 16;
	and.b32  	%r2836, %r2835, 16711680;
	or.b32  	%r2837, %r2833, %r2836;
	cvt.u32.u16 	%r2838, %rs13062;
	shl.b32 	%r2839, %r2838, 24;
	or.b32  	%r2501, %r2837, %r2839;
	cvt.u32.u16 	%r2840, %rs13061;
	and.b32  	%r2841, %r2840, 255;
	and.b16  	%rs11601, %rs13060, 255;
	mul.wide.u16 	%r2842, %rs11601, 256;
	or.b32  	%r2843, %r2842, %r2841;
	cvt.u32.u16 	%r2844, %rs13059;
	shl.b32 	%r2845, %r2844, 16;
	and.b32  	%r2846, %r2845, 16711680;
	or.b32  	%r2847, %r2843, %r2846;
	cvt.u32.u16 	%r2848, %rs13058;
	shl.b32 	%r2849, %r2848, 24;
	or.b32  	%r2506, %r2847, %r2849;
	cvt.u32.u16 	%r2850, %rs13057;
	and.b32  	%r2851, %r2850, 255;
	and.b16  	%rs11602, %rs13056, 255;
	mul.wide.u16 	%r2852, %rs11602, 256;
	or.b32  	%r2853, %r2852, %r2851;
	cvt.u32.u16 	%r2854, %rs13055;
	shl.b32 	%r2855, %r2854, 16;
	and.b32  	%r2856, %r2855, 16711680;
	or.b32  	%r2857, %r2853, %r2856;
	cvt.u32.u16 	%r2858, %rs13054;
	shl.b32 	%r2859, %r2858, 24;
	or.b32  	%r2511, %r2857, %r2859;
	cvt.u32.u16 	%r2860, %rs13053;
	and.b32  	%r2861, %r2860, 255;
	and.b16  	%rs11603, %rs13052, 255;
	mul.wide.u16 	%r2862, %rs11603, 256;
	or.b32  	%r2863, %r2862, %r2861;
	cvt.u32.u16 	%r2864, %rs13051;
	shl.b32 	%r2865, %r2864, 16;
	and.b32  	%r2866, %r2865, 16711680;
	or.b32  	%r2867, %r2863, %r2866;
	cvt.u32.u16 	%r2868, %rs13050;
	shl.b32 	%r2869, %r2868, 24;
	or.b32  	%r2516, %r2867, %r2869;
	cvt.u32.u16 	%r2870, %rs13049;
	and.b32  	%r2871, %r2870, 255;
	and.b16  	%rs11604, %rs13048, 255;
	mul.wide.u16 	%r2872, %rs11604, 256;
	or.b32  	%r2873, %r2872, %r2871;
	cvt.u32.u16 	%r2874, %rs13047;
	shl.b32 	%r2875, %r2874, 16;
	and.b32  	%r2876, %r2875, 16711680;
	or.b32  	%r2877, %r2873, %r2876;
	cvt.u32.u16 	%r2878, %rs13046;
	shl.b32 	%r2879, %r2878, 24;
	or.b32  	%r2521, %r2877, %r2879;
	cvt.u32.u16 	%r2880, %rs13045;
	and.b32  	%r2881, %r2880, 255;
	and.b16  	%rs11605, %rs13044, 255;
	mul.wide.u16 	%r2882, %rs11605, 256;
	or.b32  	%r2883, %r2882, %r2881;
	cvt.u32.u16 	%r2884, %rs13043;
	shl.b32 	%r2885, %r2884, 16;
	and.b32  	%r2886, %r2885, 16711680;
	or.b32  	%r2887, %r2883, %r2886;
	cvt.u32.u16 	%r2888, %rs13042;
	shl.b32 	%r2889, %r2888, 24;
	or.b32  	%r2526, %r2887, %r2889;
	cvt.u32.u16 	%r2890, %rs13041;
	and.b32  	%r2891, %r2890, 255;
	and.b16  	%rs11606, %rs13040, 255;
	mul.wide.u16 	%r2892, %rs11606, 256;
	or.b32  	%r2893, %r2892, %r2891;
	cvt.u32.u16 	%r2894, %rs13039;
	shl.b32 	%r2895, %r2894, 16;
	and.b32  	%r2896, %r2895, 16711680;
	or.b32  	%r2897, %r2893, %r2896;
	cvt.u32.u16 	%r2898, %rs13038;
	shl.b32 	%r2899, %r2898, 24;
	or.b32  	%r2531, %r2897, %r2899;
	cvt.u32.u16 	%r2900, %rs13037;
	and.b32  	%r2901, %r2900, 255;
	and.b16  	%rs11607, %rs13036, 255;
	mul.wide.u16 	%r2902, %rs11607, 256;
	or.b32  	%r2903, %r2902, %r2901;
	cvt.u32.u16 	%r2904, %rs13035;
	shl.b32 	%r2905, %r2904, 16;
	and.b32  	%r2906, %r2905, 16711680;
	or.b32  	%r2907, %r2903, %r2906;
	cvt.u32.u16 	%r2908, %rs13034;
	shl.b32 	%r2909, %r2908, 24;
	or.b32  	%r2536, %r2907, %r2909;
	cvt.u32.u16 	%r2910, %rs13033;
	and.b32  	%r2911, %r2910, 255;
	and.b16  	%rs11608, %rs13032, 255;
	mul.wide.u16 	%r2912, %rs11608, 256;
	or.b32  	%r2913, %r2912, %r2911;
	cvt.u32.u16 	%r2914, %rs13031;
	shl.b32 	%r2915, %r2914, 16;
	and.b32  	%r2916, %r2915, 16711680;
	or.b32  	%r2917, %r2913, %r2916;
	cvt.u32.u16 	%r2918, %rs13030;
	shl.b32 	%r2919, %r2918, 24;
	or.b32  	%r2541, %r2917, %r2919;
	cvt.u32.u16 	%r2920, %rs13029;
	and.b32  	%r2921, %r2920, 255;
	and.b16  	%rs11609, %rs13028, 255;
	mul.wide.u16 	%r2922, %rs11609, 256;
	or.b32  	%r2923, %r2922, %r2921;
	cvt.u32.u16 	%r2924, %rs13027;
	shl.b32 	%r2925, %r2924, 16;
	and.b32  	%r2926, %r2925, 16711680;
	or.b32  	%r2927, %r2923, %r2926;
	cvt.u32.u16 	%r2928, %rs13026;
	shl.b32 	%r2929, %r2928, 24;
	or.b32  	%r2546, %r2927, %r2929;
	cvt.u32.u16 	%r2930, %rs13025;
	and.b32  	%r2931, %r2930, 255;
	and.b16  	%rs11610, %rs13024, 255;
	mul.wide.u16 	%r2932, %rs11610, 256;
	or.b32  	%r2933, %r2932, %r2931;
	cvt.u32.u16 	%r2934, %rs13023;
	shl.b32 	%r2935, %r2934, 16;
	and.b32  	%r2936, %r2935, 16711680;
	or.b32  	%r2937, %r2933, %r2936;
	cvt.u32.u16 	%r2938, %rs13022;
	shl.b32 	%r2939, %r2938, 24;
	or.b32  	%r2551, %r2937, %r2939;
	cvt.u32.u16 	%r2940, %rs13021;
	and.b32  	%r2941, %r2940, 255;
	and.b16  	%rs11611, %rs13020, 255;
	mul.wide.u16 	%r2942, %rs11611, 256;
	or.b32  	%r2943, %r2942, %r2941;
	cvt.u32.u16 	%r2944, %rs13019;
	shl.b32 	%r2945, %r2944, 16;
	and.b32  	%r2946, %r2945, 16711680;
	or.b32  	%r2947, %r2943, %r2946;
	cvt.u32.u16 	%r2948, %rs13018;
	shl.b32 	%r2949, %r2948, 24;
	or.b32  	%r2556, %r2947, %r2949;
	cvt.u32.u16 	%r2950, %rs13017;
	and.b32  	%r2951, %r2950, 255;
	and.b16  	%rs11612, %rs13016, 255;
	mul.wide.u16 	%r2952, %rs11612, 256;
	or.b32  	%r2953, %r2952, %r2951;
	cvt.u32.u16 	%r2954, %rs13015;
	shl.b32 	%r2955, %r2954, 16;
	and.b32  	%r2956, %r2955, 16711680;
	or.b32  	%r2957, %r2953, %r2956;
	cvt.u32.u16 	%r2958, %rs13014;
	shl.b32 	%r2959, %r2958, 24;
	or.b32  	%r2561, %r2957, %r2959;
	cvt.u32.u16 	%r2960, %rs13013;
	and.b32  	%r2961, %r2960, 255;
	and.b16  	%rs11613, %rs13012, 255;
	mul.wide.u16 	%r2962, %rs11613, 256;
	or.b32  	%r2963, %r2962, %r2961;
	cvt.u32.u16 	%r2964, %rs13011;
	shl.b32 	%r2965, %r2964, 16;
	and.b32  	%r2966, %r2965, 16711680;
	or.b32  	%r2967, %r2963, %r2966;
	cvt.u32.u16 	%r2968, %rs13010;
	shl.b32 	%r2969, %r2968, 24;
	or.b32  	%r2566, %r2967, %r2969;
	cvt.u32.u16 	%r2970, %rs13009;
	and.b32  	%r2971, %r2970, 255;
	and.b16  	%rs11614, %rs13008, 255;
	mul.wide.u16 	%r2972, %rs11614, 256;
	or.b32  	%r2973, %r2972, %r2971;
	cvt.u32.u16 	%r2974, %rs13007;
	shl.b32 	%r2975, %r2974, 16;
	and.b32  	%r2976, %r2975, 16711680;
	or.b32  	%r2977, %r2973, %r2976;
	cvt.u32.u16 	%r2978, %rs13006;
	shl.b32 	%r2979, %r2978, 24;
	or.b32  	%r2571, %r2977, %r2979;
	cvt.u32.u16 	%r2980, %rs13005;
	and.b32  	%r2981, %r2980, 255;
	and.b16  	%rs11615, %rs13004, 255;
	mul.wide.u16 	%r2982, %rs11615, 256;
	or.b32  	%r2983, %r2982, %r2981;
	cvt.u32.u16 	%r2984, %rs13003;
	shl.b32 	%r2985, %r2984, 16;
	and.b32  	%r2986, %r2985, 16711680;
	or.b32  	%r2987, %r2983, %r2986;
	cvt.u32.u16 	%r2988, %rs13002;
	shl.b32 	%r2989, %r2988, 24;
	or.b32  	%r2576, %r2987, %r2989;
	cvt.u32.u16 	%r2990, %rs13001;
	and.b32  	%r2991, %r2990, 255;
	and.b16  	%rs11616, %rs13000, 255;
	mul.wide.u16 	%r2992, %rs11616, 256;
	or.b32  	%r2993, %r2992, %r2991;
	cvt.u32.u16 	%r2994, %rs12999;
	shl.b32 	%r2995, %r2994, 16;
	and.b32  	%r2996, %r2995, 16711680;
	or.b32  	%r2997, %r2993, %r2996;
	cvt.u32.u16 	%r2998, %rs12998;
	shl.b32 	%r2999, %r2998, 24;
	or.b32  	%r2581, %r2997, %r2999;
	cvt.u32.u16 	%r3000, %rs12997;
	and.b32  	%r3001, %r3000, 255;
	and.b16  	%rs11617, %rs12996, 255;
	mul.wide.u16 	%r3002, %rs11617, 256;
	or.b32  	%r3003, %r3002, %r3001;
	cvt.u32.u16 	%r3004, %rs12995;
	shl.b32 	%r3005, %r3004, 16;
	and.b32  	%r3006, %r3005, 16711680;
	or.b32  	%r3007, %r3003, %r3006;
	cvt.u32.u16 	%r3008, %rs12994;
	shl.b32 	%r3009, %r3008, 24;
	or.b32  	%r2586, %r3007, %r3009;
	cvt.u32.u16 	%r3010, %rs12993;
	and.b32  	%r3011, %r3010, 255;
	and.b16  	%rs11618, %rs12992, 255;
	mul.wide.u16 	%r3012, %rs11618, 256;
	or.b32  	%r3013, %r3012, %r3011;
	cvt.u32.u16 	%r3014, %rs12991;
	shl.b32 	%r3015, %r3014, 16;
	and.b32  	%r3016, %r3015, 16711680;
	or.b32  	%r3017, %r3013, %r3016;
	cvt.u32.u16 	%r3018, %rs12990;
	shl.b32 	%r3019, %r3018, 24;
	or.b32  	%r2591, %r3017, %r3019;
	cvt.u32.u16 	%r3020, %rs12989;
	and.b32  	%r3021, %r3020, 255;
	and.b16  	%rs11619, %rs12988, 255;
	mul.wide.u16 	%r3022, %rs11619, 256;
	or.b32  	%r3023, %r3022, %r3021;
	cvt.u32.u16 	%r3024, %rs12987;
	shl.b32 	%r3025, %r3024, 16;
	and.b32  	%r3026, %r3025, 16711680;
	or.b32  	%r3027, %r3023, %r3026;
	cvt.u32.u16 	%r3028, %rs12986;
	shl.b32 	%r3029, %r3028, 24;
	or.b32  	%r2596, %r3027, %r3029;
	cvt.u32.u16 	%r3030, %rs12985;
	and.b32  	%r3031, %r3030, 255;
	and.b16  	%rs11620, %rs12984, 255;
	mul.wide.u16 	%r3032, %rs11620, 256;
	or.b32  	%r3033, %r3032, %r3031;
	cvt.u32.u16 	%r3034, %rs12983;
	shl.b32 	%r3035, %r3034, 16;
	and.b32  	%r3036, %r3035, 16711680;
	or.b32  	%r3037, %r3033, %r3036;
	cvt.u32.u16 	%r3038, %rs12982;
	shl.b32 	%r3039, %r3038, 24;
	or.b32  	%r2601, %r3037, %r3039;
	cvt.u32.u16 	%r3040, %rs12981;
	and.b32  	%r3041, %r3040, 255;
	and.b16  	%rs11621, %rs12980, 255;
	mul.wide.u16 	%r3042, %rs11621, 256;
	or.b32  	%r3043, %r3042, %r3041;
	cvt.u32.u16 	%r3044, %rs12979;
	shl.b32 	%r3045, %r3044, 16;
	and.b32  	%r3046, %r3045, 16711680;
	or.b32  	%r3047, %r3043, %r3046;
	cvt.u32.u16 	%r3048, %rs12978;
	shl.b32 	%r3049, %r3048, 24;
	or.b32  	%r2606, %r3047, %r3049;
	cvt.u32.u16 	%r3050, %rs12977;
	and.b32  	%r3051, %r3050, 255;
	and.b16  	%rs11622, %rs12976, 255;
	mul.wide.u16 	%r3052, %rs11622, 256;
	or.b32  	%r3053, %r3052, %r3051;
	cvt.u32.u16 	%r3054, %rs12975;
	shl.b32 	%r3055, %r3054, 16;
	and.b32  	%r3056, %r3055, 16711680;
	or.b32  	%r3057, %r3053, %r3056;
	cvt.u32.u16 	%r3058, %rs12974;
	shl.b32 	%r3059, %r3058, 24;
	or.b32  	%r2611, %r3057, %r3059;
	cvt.u32.u16 	%r3060, %rs12973;
	and.b32  	%r3061, %r3060, 255;
	and.b16  	%rs11623, %rs12972, 255;
	mul.wide.u16 	%r3062, %rs11623, 256;
	or.b32  	%r3063, %r3062, %r3061;
	cvt.u32.u16 	%r3064, %rs12971;
	shl.b32 	%r3065, %r3064, 16;
	and.b32  	%r3066, %r3065, 16711680;
	or.b32  	%r3067, %r3063, %r3066;
	cvt.u32.u16 	%r3068, %rs12970;
	shl.b32 	%r3069, %r3068, 24;
	or.b32  	%r2616, %r3067, %r3069;
	cvt.u32.u16 	%r3070, %rs12969;
	and.b32  	%r3071, %r3070, 255;
	and.b16  	%rs11624, %rs12968, 255;
	mul.wide.u16 	%r3072, %rs11624, 256;
	or.b32  	%r3073, %r3072, %r3071;
	cvt.u32.u16 	%r3074, %rs12967;
	shl.b32 	%r3075, %r3074, 16;
	and.b32  	%r3076, %r3075, 16711680;
	or.b32  	%r3077, %r3073, %r3076;
	cvt.u32.u16 	%r3078, %rs12966;
	shl.b32 	%r3079, %r3078, 24;
	or.b32  	%r2621, %r3077, %r3079;
	cvt.u32.u16 	%r3080, %rs12965;
	and.b32  	%r3081, %r3080, 255;
	and.b16  	%rs11625, %rs12964, 255;
	mul.wide.u16 	%r3082, %rs11625, 256;
	or.b32  	%r3083, %r3082, %r3081;
	cvt.u32.u16 	%r3084, %rs12963;
	shl.b32 	%r3085, %r3084, 16;
	and.b32  	%r3086, %r3085, 16711680;
	or.b32  	%r3087, %r3083, %r3086;
	cvt.u32.u16 	%r3088, %rs12962;
	shl.b32 	%r3089, %r3088, 24;
	or.b32  	%r2626, %r3087, %r3089;
	cvt.u32.u16 	%r3090, %rs12961;
	and.b32  	%r3091, %r3090, 255;
	and.b16  	%rs11626, %rs12960, 255;
	mul.wide.u16 	%r3092, %rs11626, 256;
	or.b32  	%r3093, %r3092, %r3091;
	cvt.u32.u16 	%r3094, %rs12959;
	shl.b32 	%r3095, %r3094, 16;
	and.b32  	%r3096, %r3095, 16711680;
	or.b32  	%r3097, %r3093, %r3096;
	cvt.u32.u16 	%r3098, %rs12958;
	shl.b32 	%r3099, %r3098, 24;
	or.b32  	%r2631, %r3097, %r3099;
	cvt.u32.u16 	%r3100, %rs12957;
	and.b32  	%r3101, %r3100, 255;
	and.b16  	%rs11627, %rs12956, 255;
	mul.wide.u16 	%r3102, %rs11627, 256;
	or.b32  	%r3103, %r3102, %r3101;
	cvt.u32.u16 	%r3104, %rs12955;
	shl.b32 	%r3105, %r3104, 16;
	and.b32  	%r3106, %r3105, 16711680;
	or.b32  	%r3107, %r3103, %r3106;
	cvt.u32.u16 	%r3108, %rs12954;
	shl.b32 	%r3109, %r3108, 24;
	or.b32  	%r2636, %r3107, %r3109;
	cvt.u32.u16 	%r3110, %rs12953;
	and.b32  	%r3111, %r3110, 255;
	and.b16  	%rs11628, %rs12952, 255;
	mul.wide.u16 	%r3112, %rs11628, 256;
	or.b32  	%r3113, %r3112, %r3111;
	cvt.u32.u16 	%r3114, %rs12951;
	shl.b32 	%r3115, %r3114, 16;
	and.b32  	%r3116, %r3115, 16711680;
	or.b32  	%r3117, %r3113, %r3116;
	cvt.u32.u16 	%r3118, %rs12950;
	shl.b32 	%r3119, %r3118, 24;
	or.b32  	%r2641, %r3117, %r3119;
	cvt.u32.u16 	%r3120, %rs12949;
	and.b32  	%r3121, %r3120, 255;
	and.b16  	%rs11629, %rs12948, 255;
	mul.wide.u16 	%r3122, %rs11629, 256;
	or.b32  	%r3123, %r3122, %r3121;
	cvt.u32.u16 	%r3124, %rs12947;
	shl.b32 	%r3125, %r3124, 16;
	and.b32  	%r3126, %r3125, 16711680;
	or.b32  	%r3127, %r3123, %r3126;
	cvt.u32.u16 	%r3128, %rs12946;
	shl.b32 	%r3129, %r3128, 24;
	or.b32  	%r2646, %r3127, %r3129;
	cvt.u32.u16 	%r3130, %rs12945;
	and.b32  	%r3131, %r3130, 255;
	and.b16  	%rs11630, %rs12944, 255;
	mul.wide.u16 	%r3132, %rs11630, 256;
	or.b32  	%r3133, %r3132, %r3131;
	cvt.u32.u16 	%r3134, %rs12943;
	shl.b32 	%r3135, %r3134, 16;
	and.b32  	%r3136, %r3135, 16711680;
	or.b32  	%r3137, %r3133, %r3136;
	cvt.u32.u16 	%r3138, %rs12942;
	shl.b32 	%r3139, %r3138, 24;
	or.b32  	%r2651, %r3137, %r3139;
	cvt.u32.u16 	%r3140, %rs12941;
	and.b32  	%r3141, %r3140, 255;
	and.b16  	%rs11631, %rs12940, 255;
	mul.wide.u16 	%r3142, %rs11631, 256;
	or.b32  	%r3143, %r3142, %r3141;
	cvt.u32.u16 	%r3144, %rs12939;
	shl.b32 	%r3145, %r3144, 16;
	and.b32  	%r3146, %r3145, 16711680;
	or.b32  	%r3147, %r3143, %r3146;
	cvt.u32.u16 	%r3148, %rs12938;
	shl.b32 	%r3149, %r3148, 24;
	or.b32  	%r2656, %r3147, %r3149;
	cvt.u32.u16 	%r3150, %rs12937;
	and.b32  	%r3151, %r3150, 255;
	and.b16  	%rs11632, %rs12936, 255;
	mul.wide.u16 	%r3152, %rs11632, 256;
	or.b32  	%r3153, %r3152, %r3151;
	cvt.u32.u16 	%r3154, %rs12935;
	shl.b32 	%r3155, %r3154, 16;
	and.b32  	%r3156, %r3155, 16711680;
	or.b32  	%r3157, %r3153, %r3156;
	cvt.u32.u16 	%r3158, %rs12934;
	shl.b32 	%r3159, %r3158, 24;
	or.b32  	%r2661, %r3157, %r3159;
	cvt.u32.u16 	%r3160, %rs12933;
	and.b32  	%r3161, %r3160, 255;
	and.b16  	%rs11633, %rs12932, 255;
	mul.wide.u16 	%r3162, %rs11633, 256;
	or.b32  	%r3163, %r3162, %r3161;
	cvt.u32.u16 	%r3164, %rs12931;
	shl.b32 	%r3165, %r3164, 16;
	and.b32  	%r3166, %r3165, 16711680;
	or.b32  	%r3167, %r3163, %r3166;
	cvt.u32.u16 	%r3168, %rs12930;
	shl.b32 	%r3169, %r3168, 24;
	or.b32  	%r2666, %r3167, %r3169;
	cvt.u32.u16 	%r3170, %rs12929;
	and.b32  	%r3171, %r3170, 255;
	and.b16  	%rs11634, %rs12928, 255;
	mul.wide.u16 	%r3172, %rs11634, 256;
	or.b32  	%r3173, %r3172, %r3171;
	cvt.u32.u16 	%r3174, %rs12927;
	shl.b32 	%r3175, %r3174, 16;
	and.b32  	%r3176, %r3175, 16711680;
	or.b32  	%r3177, %r3173, %r3176;
	cvt.u32.u16 	%r3178, %rs12926;
	shl.b32 	%r3179, %r3178, 24;
	or.b32  	%r2671, %r3177, %r3179;
	cvt.u32.u16 	%r3180, %rs12925;
	and.b32  	%r3181, %r3180, 255;
	and.b16  	%rs11635, %rs12924, 255;
	mul.wide.u16 	%r3182, %rs11635, 256;
	or.b32  	%r3183, %r3182, %r3181;
	cvt.u32.u16 	%r3184, %rs12923;
	shl.b32 	%r3185, %r3184, 16;
	and.b32  	%r3186, %r3185, 16711680;
	or.b32  	%r3187, %r3183, %r3186;
	cvt.u32.u16 	%r3188, %rs12922;
	shl.b32 	%r3189, %r3188, 24;
	or.b32  	%r2676, %r3187, %r3189;
	cvt.u32.u16 	%r3190, %rs12921;
	and.b32  	%r3191, %r3190, 255;
	and.b16  	%rs11636, %rs12920, 255;
	mul.wide.u16 	%r3192, %rs11636, 256;
	or.b32  	%r3193, %r3192, %r3191;
	cvt.u32.u16 	%r3194, %rs12919;
	shl.b32 	%r3195, %r3194, 16;
	and.b32  	%r3196, %r3195, 16711680;
	or.b32  	%r3197, %r3193, %r3196;
	cvt.u32.u16 	%r3198, %rs12918;
	shl.b32 	%r3199, %r3198, 24;
	or.b32  	%r2681, %r3197, %r3199;
	cvt.u32.u16 	%r3200, %rs12917;
	and.b32  	%r3201, %r3200, 255;
	and.b16  	%rs11637, %rs12916, 255;
	mul.wide.u16 	%r3202, %rs11637, 256;
	or.b32  	%r3203, %r3202, %r3201;
	cvt.u32.u16 	%r3204, %rs12915;
	shl.b32 	%r3205, %r3204, 16;
	and.b32  	%r3206, %r3205, 16711680;
	or.b32  	%r3207, %r3203, %r3206;
	cvt.u32.u16 	%r3208, %rs12914;
	shl.b32 	%r3209, %r3208, 24;
	or.b32  	%r2686, %r3207, %r3209;
	cvt.u32.u16 	%r3210, %rs12913;
	and.b32  	%r3211, %r3210, 255;
	and.b16  	%rs11638, %rs12912, 255;
	mul.wide.u16 	%r3212, %rs11638, 256;
	or.b32  	%r3213, %r3212, %r3211;
	cvt.u32.u16 	%r3214, %rs12911;
	shl.b32 	%r3215, %r3214, 16;
	and.b32  	%r3216, %r3215, 16711680;
	or.b32  	%r3217, %r3213, %r3216;
	cvt.u32.u16 	%r3218, %rs12910;
	shl.b32 	%r3219, %r3218, 24;
	or.b32  	%r2691, %r3217, %r3219;
	cvt.u32.u16 	%r3220, %rs12909;
	and.b32  	%r3221, %r3220, 255;
	and.b16  	%rs11639, %rs12908, 255;
	mul.wide.u16 	%r3222, %rs11639, 256;
	or.b32  	%r3223, %r3222, %r3221;
	cvt.u32.u16 	%r3224, %rs12907;
	shl.b32 	%r3225, %r3224, 16;
	and.b32  	%r3226, %r3225, 16711680;
	or.b32  	%r3227, %r3223, %r3226;
	cvt.u32.u16 	%r3228, %rs12906;
	shl.b32 	%r3229, %r3228, 24;
	or.b32  	%r2696, %r3227, %r3229;
	cvt.u32.u16 	%r3230, %rs12905;
	and.b32  	%r3231, %r3230, 255;
	and.b16  	%rs11640, %rs12904, 255;
	mul.wide.u16 	%r3232, %rs11640, 256;
	or.b32  	%r3233, %r3232, %r3231;
	cvt.u32.u16 	%r3234, %rs12903;
	shl.b32 	%r3235, %r3234, 16;
	and.b32  	%r3236, %r3235, 16711680;
	or.b32  	%r3237, %r3233, %r3236;
	cvt.u32.u16 	%r3238, %rs12902;
	shl.b32 	%r3239, %r3238, 24;
	or.b32  	%r2701, %r3237, %r3239;
	cvt.u32.u16 	%r3240, %rs12901;
	and.b32  	%r3241, %r3240, 255;
	and.b16  	%rs11641, %rs12900, 255;
	mul.wide.u16 	%r3242, %rs11641, 256;
	or.b32  	%r3243, %r3242, %r3241;
	cvt.u32.u16 	%r3244, %rs12899;
	shl.b32 	%r3245, %r3244, 16;
	and.b32  	%r3246, %r3245, 16711680;
	or.b32  	%r3247, %r3243, %r3246;
	cvt.u32.u16 	%r3248, %rs12898;
	shl.b32 	%r3249, %r3248, 24;
	or.b32  	%r2706, %r3247, %r3249;
	cvt.u32.u16 	%r3250, %rs12897;
	and.b32  	%r3251, %r3250, 255;
	and.b16  	%rs11642, %rs12896, 255;
	mul.wide.u16 	%r3252, %rs11642, 256;
	or.b32  	%r3253, %r3252, %r3251;
	cvt.u32.u16 	%r3254, %rs12895;
	shl.b32 	%r3255, %r3254, 16;
	and.b32  	%r3256, %r3255, 16711680;
	or.b32  	%r3257, %r3253, %r3256;
	cvt.u32.u16 	%r3258, %rs12894;
	shl.b32 	%r3259, %r3258, 24;
	or.b32  	%r2711, %r3257, %r3259;
	cvt.u32.u16 	%r3260, %rs12893;
	and.b32  	%r3261, %r3260, 255;
	and.b16  	%rs11643, %rs12892, 255;
	mul.wide.u16 	%r3262, %rs11643, 256;
	or.b32  	%r3263, %r3262, %r3261;
	cvt.u32.u16 	%r3264, %rs12891;
	shl.b32 	%r3265, %r3264, 16;
	and.b32  	%r3266, %r3265, 16711680;
	or.b32  	%r3267, %r3263, %r3266;
	cvt.u32.u16 	%r3268, %rs12890;
	shl.b32 	%r3269, %r3268, 24;
	or.b32  	%r2716, %r3267, %r3269;
	cvt.u32.u16 	%r3270, %rs12889;
	and.b32  	%r3271, %r3270, 255;
	and.b16  	%rs11644, %rs12888, 255;
	mul.wide.u16 	%r3272, %rs11644, 256;
	or.b32  	%r3273, %r3272, %r3271;
	cvt.u32.u16 	%r3274, %rs12887;
	shl.b32 	%r3275, %r3274, 16;
	and.b32  	%r3276, %r3275, 16711680;
	or.b32  	%r3277, %r3273, %r3276;
	cvt.u32.u16 	%r3278, %rs12886;
	shl.b32 	%r3279, %r3278, 24;
	or.b32  	%r2721, %r3277, %r3279;
	cvt.u32.u16 	%r3280, %rs12885;
	and.b32  	%r3281, %r3280, 255;
	and.b16  	%rs11645, %rs12884, 255;
	mul.wide.u16 	%r3282, %rs11645, 256;
	or.b32  	%r3283, %r3282, %r3281;
	cvt.u32.u16 	%r3284, %rs12883;
	shl.b32 	%r3285, %r3284, 16;
	and.b32  	%r3286, %r3285, 16711680;
	or.b32  	%r3287, %r3283, %r3286;
	cvt.u32.u16 	%r3288, %rs12882;
	shl.b32 	%r3289, %r3288, 24;
	or.b32  	%r2726, %r3287, %r3289;
	cvt.u32.u16 	%r3290, %rs12881;
	and.b32  	%r3291, %r3290, 255;
	and.b16  	%rs11646, %rs12880, 255;
	mul.wide.u16 	%r3292, %rs11646, 256;
	or.b32  	%r3293, %r3292, %r3291;
	cvt.u32.u16 	%r3294, %rs12879;
	shl.b32 	%r3295, %r3294, 16;
	and.b32  	%r3296, %r3295, 16711680;
	or.b32  	%r3297, %r3293, %r3296;
	cvt.u32.u16 	%r3298, %rs12878;
	shl.b32 	%r3299, %r3298, 24;
	or.b32  	%r2731, %r3297, %r3299;
	cvt.u32.u16 	%r3300, %rs12877;
	and.b32  	%r3301, %r3300, 255;
	and.b16  	%rs11647, %rs12876, 255;
	mul.wide.u16 	%r3302, %rs11647, 256;
	or.b32  	%r3303, %r3302, %r3301;
	cvt.u32.u16 	%r3304, %rs12875;
	shl.b32 	%r3305, %r3304, 16;
	and.b32  	%r3306, %r3305, 16711680;
	or.b32  	%r3307, %r3303, %r3306;
	cvt.u32.u16 	%r3308, %rs12874;
	shl.b32 	%r3309, %r3308, 24;
	or.b32  	%r2736, %r3307, %r3309;
	cvt.u32.u16 	%r3310, %rs12873;
	and.b32  	%r3311, %r3310, 255;
	and.b16  	%rs11648, %rs12872, 255;
	mul.wide.u16 	%r3312, %rs11648, 256;
	or.b32  	%r3313, %r3312, %r3311;
	cvt.u32.u16 	%r3314, %rs12871;
	shl.b32 	%r3315, %r3314, 16;
	and.b32  	%r3316, %r3315, 16711680;
	or.b32  	%r3317, %r3313, %r3316;
	cvt.u32.u16 	%r3318, %rs12870;
	shl.b32 	%r3319, %r3318, 24;
	or.b32  	%r2741, %r3317, %r3319;
	cvt.u32.u16 	%r3320, %rs12869;
	and.b32  	%r3321, %r3320, 255;
	and.b16  	%rs11649, %rs12868, 255;
	mul.wide.u16 	%r3322, %rs11649, 256;
	or.b32  	%r3323, %r3322, %r3321;
	cvt.u32.u16 	%r3324, %rs12867;
	shl.b32 	%r3325, %r3324, 16;
	and.b32  	%r3326, %r3325, 16711680;
	or.b32  	%r3327, %r3323, %r3326;
	cvt.u32.u16 	%r3328, %rs12866;
	shl.b32 	%r3329, %r3328, 24;
	or.b32  	%r2746, %r3327, %r3329;
	cvt.u32.u16 	%r3330, %rs12865;
	and.b32  	%r3331, %r3330, 255;
	and.b16  	%rs11650, %rs12864, 255;
	mul.wide.u16 	%r3332, %rs11650, 256;
	or.b32  	%r3333, %r3332, %r3331;
	cvt.u32.u16 	%r3334, %rs12863;
	shl.b32 	%r3335, %r3334, 16;
	and.b32  	%r3336, %r3335, 16711680;
	or.b32  	%r3337, %r3333, %r3336;
	cvt.u32.u16 	%r3338, %rs12862;
	shl.b32 	%r3339, %r3338, 24;
	or.b32  	%r2751, %r3337, %r3339;
	cvt.u32.u16 	%r3340, %rs12861;
	and.b32  	%r3341, %r3340, 255;
	and.b16  	%rs11651, %rs12860, 255;
	mul.wide.u16 	%r3342, %rs11651, 256;
	or.b32  	%r3343, %r3342, %r3341;
	cvt.u32.u16 	%r3344, %rs12859;
	shl.b32 	%r3345, %r3344, 16;
	and.b32  	%r3346, %r3345, 16711680;
	or.b32  	%r3347, %r3343, %r3346;
	cvt.u32.u16 	%r3348, %rs12858;
	shl.b32 	%r3349, %r3348, 24;
	or.b32  	%r2756, %r3347, %r3349;
	cvt.u32.u16 	%r3350, %rs12857;
	and.b32  	%r3351, %r3350, 255;
	and.b16  	%rs11652, %rs12856, 255;
	mul.wide.u16 	%r3352, %rs11652, 256;
	or.b32  	%r3353, %r3352, %r3351;
	cvt.u32.u16 	%r3354, %rs12855;
	shl.b32 	%r3355, %r3354, 16;
	and.b32  	%r3356, %r3355, 16711680;
	or.b32  	%r3357, %r3353, %r3356;
	cvt.u32.u16 	%r3358, %rs12854;
	shl.b32 	%r3359, %r3358, 24;
	or.b32  	%r2761, %r3357, %r3359;
	cvt.u32.u16 	%r3360, %rs12853;
	and.b32  	%r3361, %r3360, 255;
	and.b16  	%rs11653, %rs12852, 255;
	mul.wide.u16 	%r3362, %rs11653, 256;
	or.b32  	%r3363, %r3362, %r3361;
	cvt.u32.u16 	%r3364, %rs12851;
	shl.b32 	%r3365, %r3364, 16;
	and.b32  	%r3366, %r3365, 16711680;
	or.b32  	%r3367, %r3363, %r3366;
	cvt.u32.u16 	%r3368, %rs12850;
	shl.b32 	%r3369, %r3368, 24;
	or.b32  	%r2766, %r3367, %r3369;
	cvt.u32.u16 	%r3370, %rs12849;
	and.b32  	%r3371, %r3370, 255;
	and.b16  	%rs11654, %rs12848, 255;
	mul.wide.u16 	%r3372, %rs11654, 256;
	or.b32  	%r3373, %r3372, %r3371;
	cvt.u32.u16 	%r3374, %rs12847;
	shl.b32 	%r3375, %r3374, 16;
	and.b32  	%r3376, %r3375, 16711680;
	or.b32  	%r3377, %r3373, %r3376;
	cvt.u32.u16 	%r3378, %rs12846;
	shl.b32 	%r3379, %r3378, 24;
	or.b32  	%r2771, %r3377, %r3379;
	cvt.u32.u16 	%r3380, %rs12845;
	and.b32  	%r3381, %r3380, 255;
	and.b16  	%rs11655, %rs12844, 255;
	mul.wide.u16 	%r3382, %rs11655, 256;
	or.b32  	%r3383, %r3382, %r3381;
	cvt.u32.u16 	%r3384, %rs12843;
	shl.b32 	%r3385, %r3384, 16;
	and.b32  	%r3386, %r3385, 16711680;
	or.b32  	%r3387, %r3383, %r3386;
	cvt.u32.u16 	%r3388, %rs12842;
	shl.b32 	%r3389, %r3388, 24;
	or.b32  	%r2776, %r3387, %r3389;
	cvt.u32.u16 	%r3390, %rs12841;
	and.b32  	%r3391, %r3390, 255;
	and.b16  	%rs11656, %rs12840, 255;
	mul.wide.u16 	%r3392, %rs11656, 256;
	or.b32  	%r3393, %r3392, %r3391;
	cvt.u32.u16 	%r3394, %rs12839;
	shl.b32 	%r3395, %r3394, 16;
	and.b32  	%r3396, %r3395, 16711680;
	or.b32  	%r3397, %r3393, %r3396;
	cvt.u32.u16 	%r3398, %rs12838;
	shl.b32 	%r3399, %r3398, 24;
	or.b32  	%r2781, %r3397, %r3399;
	cvt.u32.u16 	%r3400, %rs12837;
	and.b32  	%r3401, %r3400, 255;
	and.b16  	%rs11657, %rs12836, 255;
	mul.wide.u16 	%r3402, %rs11657, 256;
	or.b32  	%r3403, %r3402, %r3401;
	cvt.u32.u16 	%r3404, %rs12835;
	shl.b32 	%r3405, %r3404, 16;
	and.b32  	%r3406, %r3405, 16711680;
	or.b32  	%r3407, %r3403, %r3406;
	cvt.u32.u16 	%r3408, %rs12834;
	shl.b32 	%r3409, %r3408, 24;
	or.b32  	%r2786, %r3407, %r3409;
	cvt.u32.u16 	%r3410, %rs12833;
	and.b32  	%r3411, %r3410, 255;
	and.b16  	%rs11658, %rs12832, 255;
	mul.wide.u16 	%r3412, %rs11658, 256;
	or.b32  	%r3413, %r3412, %r3411;
	cvt.u32.u16 	%r3414, %rs12831;
	shl.b32 	%r3415, %r3414, 16;
	and.b32  	%r3416, %r3415, 16711680;
	or.b32  	%r3417, %r3413, %r3416;
	cvt.u32.u16 	%r3418, %rs12830;
	shl.b32 	%r3419, %r3418, 24;
	or.b32  	%r2791, %r3417, %r3419;
	cvt.u32.u16 	%r3420, %rs12829;
	and.b32  	%r3421, %r3420, 255;
	and.b16  	%rs11659, %rs12828, 255;
	mul.wide.u16 	%r3422, %rs11659, 256;
	or.b32  	%r3423, %r3422, %r3421;
	cvt.u32.u16 	%r3424, %rs12827;
	shl.b32 	%r3425, %r3424, 16;
	and.b32  	%r3426, %r3425, 16711680;
	or.b32  	%r3427, %r3423, %r3426;
	cvt.u32.u16 	%r3428, %rs12826;
	shl.b32 	%r3429, %r3428, 24;
	or.b32  	%r2796, %r3427, %r3429;
	cvt.u32.u16 	%r3430, %rs12825;
	and.b32  	%r3431, %r3430, 255;
	and.b16  	%rs11660, %rs12824, 255;
	mul.wide.u16 	%r3432, %rs11660, 256;
	or.b32  	%r3433, %r3432, %r3431;
	cvt.u32.u16 	%r3434, %rs12823;
	shl.b32 	%r3435, %r3434, 16;
	and.b32  	%r3436, %r3435, 16711680;
	or.b32  	%r3437, %r3433, %r3436;
	cvt.u32.u16 	%r3438, %rs12822;
	shl.b32 	%r3439, %r3438, 24;
	or.b32  	%r2801, %r3437, %r3439;
	cvt.u32.u16 	%r3440, %rs12821;
	and.b32  	%r3441, %r3440, 255;
	and.b16  	%rs11661, %rs12820, 255;
	mul.wide.u16 	%r3442, %rs11661, 256;
	or.b32  	%r3443, %r3442, %r3441;
	cvt.u32.u16 	%r3444, %rs12819;
	shl.b32 	%r3445, %r3444, 16;
	and.b32  	%r3446, %r3445, 16711680;
	or.b32  	%r3447, %r3443, %r3446;
	cvt.u32.u16 	%r3448, %rs12818;
	shl.b32 	%r3449, %r3448, 24;
	or.b32  	%r2806, %r3447, %r3449;
	mov.b32 	%r2807, 1;
	mov.b32 	%r2808, 31;
	mov.b32 	%r2809, -1;
	// begin inline asm
	shfl.sync.down.b32 %r2470, %r27825, %r2807, %r2808, %r2809;
	// end inline asm
	// begin inline asm
	shfl.sync.down.b32 %r2475, %r2476, %r2807, %r2808, %r2809;
	// end inline asm
	mov.b64 	%rd466, %fd78;
	mov.b64 	{%r2481, %r2486}, %rd466;
	// begin inline asm
	shfl.sync.down.b32 %r2480, %r2481, %r2807, %r2808, %r2809;
	// end inline asm
	// begin inline asm
	shfl.sync.down.b32 %r2485, %r2486, %r2807, %r2808, %r2809;
	// end inline asm
	// begin inline asm
	shfl.sync.down.b32 %r2490, %r2491, %r2807, %r2808, %r2809;
	// end inline asm
	// begin inline asm
	shfl.sync.down.b32 %r2495, %r2496, %r2807, %r2808, %r2809;
	// end inline asm
	// begin inline asm
	shfl.sync.down.b32 %r2500, %r2501, %r2807, %r2808, %r2809;
	// end inline asm
	// begin inline asm
	shfl.sync.down.b32 %r2505, %r2506, %r2807, %r2808, %r2809;
	// end inline asm
	// begin inline asm
	shfl.sync.down.b32 %r2510, %r2511, %r2807, %r2808, %r2809;
	// end inline asm
	// begin inline asm
	shfl.sync.down.b32 %r2515, %r2516, %r2807, %r2808, %r2809;
	// end inline asm
	// begin inline asm
	shfl.sync.down.b32 %r2520, %r2521, %r2807, %r2808, %r2809;
	// end inline asm
	// begin inline asm
	shfl.sync.down.b32 %r2525, %r2526, %r2807, %r2808, %r2809;
	// end inline asm
	// begin inline asm
	shfl.sync.down.b32 %r2530, %r2531, %r2807, %r2808, %r2809;
	// end inline asm
	// begin inline asm
	shfl.sync.down.b32 %r2535, %r2536, %r2807, %r2808, %r2809;
	// end inline asm
	// begin inline asm
	shfl.sync.down.b32 %r2540, %r2541, %r2807, %r2808, %r2809;
	// end inline asm
	// begin inline asm
	shfl.sync.down.b32 %r2545, %r2546, %r2807, %r2808, %r2809;
	// end inline asm
	// begin inline asm
	shfl.sync.down.b32 %r2550, %r2551, %r2807, %r2808, %r2809;
	// end inline asm
	// begin inline asm
	shfl.sync.down.b32 %r2555, %r2556, %r2807, %r2808, %r2809;
	// end inline asm
	// begin inline asm
	shfl.sync.down.b32 %r2560, %r2561, %r2807, %r2808, %r2809;
	// end inline asm
	// begin inline asm
	shfl.sync.down.b32 %r2565, %r2566, %r2807, %r2808, %r2809;
	// end inline asm
	// begin inline asm
	shfl.sync.down.b32 %r2570, %r2571, %r2807, %r2808, %r2809;
	// end inline asm
	// begin inline asm
	shfl.sync.down.b32 %r2575, %r2576, %r2807, %r2808, %r2809;
	// end inline asm
	// begin inline asm
	shfl.sync.down.b32 %r2580, %r2581, %r2807, %r2808, %r2809;
	// end inline asm
	// begin inline asm
	shfl.sync.down.b32 %r2585, %r2586, %r2807, %r2808, %r2809;
	// end inline asm
	// begin inline asm
	shfl.sync.down.b32 %r2590, %r2591, %r2807, %r2808, %r2809;
	// end inline asm
	// begin inline asm
	shfl.sync.down.b32 %r2595, %r2596, %r2807, %r2808, %r2809;
	// end inline asm
	// begin inline asm
	shfl.sync.down.b32 %r2600, %r2601, %r2807, %r2808, %r2809;
	// end inline asm
	// begin inline asm
	shfl.sync.down.b32 %r2605, %r2606, %r2807, %r2808, %r2809;
	// end inline asm
	// begin inline asm
	shfl.sync.down.b32 %r2610, %r2611, %r2807, %r2808, %r2809;
	// end inline asm
	// begin inline asm
	shfl.sync.down.b32 %r2615, %r2616, %r2807, %r2808, %r2809;
	// end inline asm
	// begin inline asm
	shfl.sync.down.b32 %r2620, %r2621, %r2807, %r2808, %r2809;
	// end inline asm
	// begin inline asm
	shfl.sync.down.b32 %r2625, %r2626, %r2807, %r2808, %r2809;
	// end inline asm
	// begin inline asm
	shfl.sync.down.b32 %r2630, %r2631, %r2807, %r2808, %r2809;
	// end inline asm
	// begin inline asm
	shfl.sync.down.b32 %r2635, %r2636, %r2807, %r2808, %r2809;
	// end inline asm
	// begin inline asm
	shfl.sync.down.b32 %r2640, %r2641, %r2807, %r2808, %r2809;
	// end inline asm
	// begin inline asm
	shfl.sync.down.b32 %r2645, %r2646, %r2807, %r2808, %r2809;
	// end inline asm
	// begin inline asm
	shfl.sync.down.b32 %r2650, %r2651, %r2807, %r2808, %r2809;
	// end inline asm
	// begin inline asm
	shfl.sync.down.b32 %r2655, %r2656, %r2807, %r2808, %r2809;
	// end inline asm
	// begin inline asm
	shfl.sync.down.b32 %r2660, %r2661, %r2807, %r2808, %r2809;
	// end inline asm
	// begin inline asm
	shfl.sync.down.b32 %r2665, %r2666, %r2807, %r2808, %r2809;
	// end inline asm
	// begin inline asm
	shfl.sync.down.b32 %r2670, %r2671, %r2807, %r2808, %r2809;
	// end inline asm
	// begin inline asm
	shfl.sync.down.b32 %r2675, %r2676, %r2807, %r2808, %r2809;
	// end inline asm
	// begin inline asm
	shfl.sync.down.b32 %r2680, %r2681, %r2807, %r2808, %r2809;
	// end inline asm
	// begin inline asm
	shfl.sync.down.b32 %r2685, %r2686, %r2807, %r2808, %r2809;
	// end inline asm
	// begin inline asm
	shfl.sync.down.b32 %r2690, %r2691, %r2807, %r2808, %r2809;
	// end inline asm
	// begin inline asm
	shfl.sync.down.b32 %r2695, %r2696, %r2807, %r2808, %r2809;
	// end inline asm
	// begin inline asm
	shfl.sync.down.b32 %r2700, %r2701, %r2807, %r2808, %r2809;
	// end inline asm
	// begin inline asm
	shfl.sync.down.b32 %r2705, %r2706, %r2807, %r2808, %r2809;
	// end inline asm
	// begin inline asm
	shfl.sync.down.b32 %r2710, %r2711, %r2807, %r2808, %r2809;
	// end inline asm
	// begin inline asm
	shfl.sync.down.b32 %r2715, %r2716, %r2807, %r2808, %r2809;
	// end inline asm
	// begin inline asm
	shfl.sync.down.b32 %r2720, %r2721, %r2807, %r2808, %r2809;
	// end inline asm
	// begin inline asm
	shfl.sync.down.b32 %r2725, %r2726, %r2807, %r2808, %r2809;
	// end inline asm
	// begin inline asm
	shfl.sync.down.b32 %r2730, %r2731, %r2807, %r2808, %r2809;
	// end inline asm
	// begin inline asm
	shfl.sync.down.b32 %r2735, %r2736, %r2807, %r2808, %r2809;
	// end inline asm
	// begin inline asm
	shfl.sync.down.b32 %r2740, %r2741, %r2807, %r2808, %r2809;
	// end inline asm
	// begin inline asm
	shfl.sync.down.b32 %r2745, %r2746, %r2807, %r2808, %r2809;
	// end inline asm
	// begin inline asm
	shfl.sync.down.b32 %r2750, %r2751, %r2807, %r2808, %r2809;
	// end inline asm
	// begin inline asm
	shfl.sync.down.b32 %r2755, %r2756, %r2807, %r2808, %r2809;
	// end inline asm
	// begin inline asm
	shfl.sync.down.b32 %r2760, %r2761, %r2807, %r2808, %r2809;
	// end inline asm
	// begin inline asm
	shfl.sync.down.b32 %r2765, %r2766, %r2807, %r2808, %r2809;
	// end inline asm
	// begin inline asm
	shfl.sync.down.b32 %r2770, %r2771, %r2807, %r2808, %r2809;
	// end inline asm
	// begin inline asm
	shfl.sync.down.b32 %r2775, %r2776, %r2807, %r2808, %r2809;
	// end inline asm
	// begin inline asm
	shfl.sync.down.b32 %r2780, %r2781, %r2807, %r2808, %r2809;
	// end inline asm
	// begin inline asm
	shfl.sync.down.b32 %r2785, %r2786, %r2807, %r2808, %r2809;
	// end inline asm
	// begin inline asm
	shfl.sync.down.b32 %r2790, %r2791, %r2807, %r2808, %r2809;
	// end inline asm
	// begin inline asm
	shfl.sync.down.b32 %r2795, %r2796, %r2807, %r2808, %r2809;
	// end inline asm
	// begin inline asm
	shfl.sync.down.b32 %r2800, %r2801, %r2807, %r2808, %r2809;
	// end inline asm
	// begin inline asm
	shfl.sync.down.b32 %r2805, %r2806, %r2807, %r2808, %r2809;
	// end inline asm
	setp.gt.s32 	%p15, %r2469, 30;
	@%p15 bra 	$L__BB3_112;
	cvt.u16.u32 	%rs16926, %r2490;
	mov.b64 	%rd467, {%r2480, %r2485};
	mov.b64 	%fd44, %rd467;
	st.local.u32 	[%rd4], %r2470;
	st.local.v2.u32 	[%rd4+8], {%r2480, %r2485};
	st.local.v2.b32 	[%rd4+16], {%r2490, %r2495};
	st.local.v2.b32 	[%rd4+24], {%r2500, %r2505};
	st.local.v2.b32 	[%rd4+32], {%r2510, %r2515};
	st.local.v2.b32 	[%rd4+40], {%r2520, %r2525};
	st.local.v2.b32 	[%rd4+48], {%r2530, %r2535};
	st.local.v2.b32 	[%rd4+56], {%r2540, %r2545};
	st.local.v2.b32 	[%rd4+64], {%r2550, %r2555};
	st.local.v2.b32 	[%rd4+72], {%r2560, %r2565};
	st.local.v2.b32 	[%rd4+80], {%r2570, %r2575};
	st.local.v2.b32 	[%rd4+88], {%r2580, %r2585};
	st.local.v2.b32 	[%rd4+96], {%r2590, %r2595};
	st.local.v2.b32 	[%rd4+104], {%r2600, %r2605};
	st.local.v2.b32 	[%rd4+112], {%r2610, %r2615};
	st.local.v2.b32 	[%rd4+120], {%r2620, %r2625};
	st.local.v2.b32 	[%rd4+128], {%r2630, %r2635};
	st.local.v2.b32 	[%rd4+136], {%r2640, %r2645};
	st.local.v2.b32 	[%rd4+144], {%r2650, %r2655};
	st.local.v2.b32 	[%rd4+152], {%r2660, %r2665};
	st.local.v2.b32 	[%rd4+160], {%r2670, %r2675};
	st.local.v2.b32 	[%rd4+168], {%r2680, %r2685};
	st.local.v2.b32 	[%rd4+176], {%r2690, %r2695};
	st.local.v2.b32 	[%rd4+184], {%r2700, %r2705};
	st.local.v2.b32 	[%rd4+192], {%r2710, %r2715};
	st.local.v2.b32 	[%rd4+200], {%r2720, %r2725};
	st.local.v2.b32 	[%rd4+208], {%r2730, %r2735};
	st.local.v2.b32 	[%rd4+216], {%r2740, %r2745};
	st.local.v2.b32 	[%rd4+224], {%r2750, %r2755};
	st.local.v2.b32 	[%rd4+232], {%r2760, %r2765};
	st.local.v2.b32 	[%rd4+240], {%r2770, %r2775};
	st.local.v2.b32 	[%rd4+248], {%r2780, %r2785};
	st.local.v2.b32 	[%rd4+256], {%r2790, %r2795};
	st.local.v2.b32 	[%rd4+264], {%r2800, %r2805};
	st.local.u32 	[%rd3], %r27825;
	st.local.f64 	[%rd3+8], %fd78;
	cvt.u32.u16 	%r3451, %rs13066;
	cvt.u32.u16 	%r3452, %rs13067;
	prmt.b32 	%r3453, %r3452, %r3451, 0x3340U;
	cvt.u32.u16 	%r3454, %rs13068;
	cvt.u32.u16 	%r3455, %rs13069;
	prmt.b32 	%r3456, %r3455, %r3454, 0x3340U;
	prmt.b32 	%r3457, %r3456, %r3453, 0x5410U;
	cvt.u32.u16 	%r3458, %rs13070;
	cvt.u32.u16 	%r3459, %rs13071;
	prmt.b32 	%r3460, %r3459, %r3458, 0x3340U;
	cvt.u32.u16 	%r3461, %rs13072;
	cvt.u32.u16 	%r3462, %rs13073;
	prmt.b32 	%r3463, %r3462, %r3461, 0x3340U;
	prmt.b32 	%r3464, %r3463, %r3460, 0x5410U;
	st.local.v2.b32 	[%rd3+16], {%r3464, %r3457};
	cvt.u32.u16 	%r3465, %rs13058;
	cvt.u32.u16 	%r3466, %rs13059;
	prmt.b32 	%r3467, %r3466, %r3465, 0x3340U;
	cvt.u32.u16 	%r3468, %rs13060;
	cvt.u32.u16 	%r3469, %rs13061;
	prmt.b32 	%r3470, %r3469, %r3468, 0x3340U;
	prmt.b32 	%r3471, %r3470, %r3467, 0x5410U;
	cvt.u32.u16 	%r3472, %rs13062;
	cvt.u32.u16 	%r3473, %rs13063;
	prmt.b32 	%r3474, %r3473, %r3472, 0x3340U;
	cvt.u32.u16 	%r3475, %rs13064;
	cvt.u32.u16 	%r3476, %rs13065;
	prmt.b32 	%r3477, %r3476, %r3475, 0x3340U;
	prmt.b32 	%r3478, %r3477, %r3474, 0x5410U;
	st.local.v2.b32 	[%rd3+24], {%r3478, %r3471};
	cvt.u32.u16 	%r3479, %rs13050;
	cvt.u32.u16 	%r3480, %rs13051;
	prmt.b32 	%r3481, %r3480, %r3479, 0x3340U;
	cvt.u32.u16 	%r3482, %rs13052;
	cvt.u32.u16 	%r3483, %rs13053;
	prmt.b32 	%r3484, %r3483, %r3482, 0x3340U;
	prmt.b32 	%r3485, %r3484, %r3481, 0x5410U;
	cvt.u32.u16 	%r3486, %rs13054;
	cvt.u32.u16 	%r3487, %rs13055;
	prmt.b32 	%r3488, %r3487, %r3486, 0x3340U;
	cvt.u32.u16 	%r3489, %rs13056;
	cvt.u32.u16 	%r3490, %rs13057;
	prmt.b32 	%r3491, %r3490, %r3489, 0x3340U;
	prmt.b32 	%r3492, %r3491, %r3488, 0x5410U;
	st.local.v2.b32 	[%rd3+32], {%r3492, %r3485};
	cvt.u32.u16 	%r3493, %rs13042;
	cvt.u32.u16 	%r3494, %rs13043;
	prmt.b32 	%r3495, %r3494, %r3493, 0x3340U;
	cvt.u32.u16 	%r3496, %rs13044;
	cvt.u32.u16 	%r3497, %rs13045;
	prmt.b32 	%r3498, %r3497, %r3496, 0x3340U;
	prmt.b32 	%r3499, %r3498, %r3495, 0x5410U;
	cvt.u32.u16 	%r3500, %rs13046;
	cvt.u32.u16 	%r3501, %rs13047;
	prmt.b32 	%r3502, %r3501, %r3500, 0x3340U;
	cvt.u32.u16 	%r3503, %rs13048;
	cvt.u32.u16 	%r3504, %rs13049;
	prmt.b32 	%r3505, %r3504, %r3503, 0x3340U;
	prmt.b32 	%r3506, %r3505, %r3502, 0x5410U;
	st.local.v2.b32 	[%rd3+40], {%r3506, %r3499};
	cvt.u32.u16 	%r3507, %rs13034;
	cvt.u32.u16 	%r3508, %rs13035;
	prmt.b32 	%r3509, %r3508, %r3507, 0x3340U;
	cvt.u32.u16 	%r3510, %rs13036;
	cvt.u32.u16 	%r3511, %rs13037;
	prmt.b32 	%r3512, %r3511, %r3510, 0x3340U;
	prmt.b32 	%r3513, %r3512, %r3509, 0x5410U;
	cvt.u32.u16 	%r3514, %rs13038;
	cvt.u32.u16 	%r3515, %rs13039;
	prmt.b32 	%r3516, %r3515, %r3514, 0x3340U;
	cvt.u32.u16 	%r3517, %rs13040;
	cvt.u32.u16 	%r3518, %rs13041;
	prmt.b32 	%r3519, %r3518, %r3517, 0x3340U;
	prmt.b32 	%r3520, %r3519, %r3516, 0x5410U;
	st.local.v2.b32 	[%rd3+48], {%r3520, %r3513};
	cvt.u32.u16 	%r3521, %rs13026;
	cvt.u32.u16 	%r3522, %rs13027;
	prmt.b32 	%r3523, %r3522, %r3521, 0x3340U;
	cvt.u32.u16 	%r3524, %rs13028;
	cvt.u32.u16 	%r3525, %rs13029;
	prmt.b32 	%r3526, %r3525, %r3524, 0x3340U;
	prmt.b32 	%r3527, %r3526, %r3523, 0x5410U;
	cvt.u32.u16 	%r3528, %rs13030;
	cvt.u32.u16 	%r3529, %rs13031;
	prmt.b32 	%r3530, %r3529, %r3528, 0x3340U;
	cvt.u32.u16 	%r3531, %rs13032;
	cvt.u32.u16 	%r3532, %rs13033;
	prmt.b32 	%r3533, %r3532, %r3531, 0x3340U;
	prmt.b32 	%r3534, %r3533, %r3530, 0x5410U;
	st.local.v2.b32 	[%rd3+56], {%r3534, %r3527};
	cvt.u32.u16 	%r3535, %rs13018;
	cvt.u32.u16 	%r3536, %rs13019;
	prmt.b32 	%r3537, %r3536, %r3535, 0x3340U;
	cvt.u32.u16 	%r3538, %rs13020;
	cvt.u32.u16 	%r3539, %rs13021;
	prmt.b32 	%r3540, %r3539, %r3538, 0x3340U;
	prmt.b32 	%r3541, %r3540, %r3537, 0x5410U;
	cvt.u32.u16 	%r3542, %rs13022;
	cvt.u32.u16 	%r3543, %rs13023;
	prmt.b32 	%r3544, %r3543, %r3542, 0x3340U;
	cvt.u32.u16 	%r3545, %rs13024;
	cvt.u32.u16 	%r3546, %rs13025;
	prmt.b32 	%r3547, %r3546, %r3545, 0x3340U;
	prmt.b32 	%r3548, %r3547, %r3544, 0x5410U;
	st.local.v2.b32 	[%rd3+64], {%r3548, %r3541};
	cvt.u32.u16 	%r3549, %rs13010;
	cvt.u32.u16 	%r3550, %rs13011;
	prmt.b32 	%r3551, %r3550, %r3549, 0x3340U;
	cvt.u32.u16 	%r3552, %rs13012;
	cvt.u32.u16 	%r3553, %rs13013;
	prmt.b32 	%r3554, %r3553, %r3552, 0x3340U;
	prmt.b32 	%r3555, %r3554, %r3551, 0x5410U;
	cvt.u32.u16 	%r3556, %rs13014;
	cvt.u32.u16 	%r3557, %rs13015;
	prmt.b32 	%r3558, %r3557, %r3556, 0x3340U;
	cvt.u32.u16 	%r3559, %rs13016;
	cvt.u32.u16 	%r3560, %rs13017;
	prmt.b32 	%r3561, %r3560, %r3559, 0x3340U;
	prmt.b32 	%r3562, %r3561, %r3558, 0x5410U;
	st.local.v2.b32 	[%rd3+72], {%r3562, %r3555};
	cvt.u32.u16 	%r3563, %rs13002;
	cvt.u32.u16 	%r3564, %rs13003;
	prmt.b32 	%r3565, %r3564, %r3563, 0x3340U;
	cvt.u32.u16 	%r3566, %rs13004;
	cvt.u32.u16 	%r3567, %rs13005;
	prmt.b32 	%r3568, %r3567, %r3566, 0x3340U;
	prmt.b32 	%r3569, %r3568, %r3565, 0x5410U;
	cvt.u32.u16 	%r3570, %rs13006;
	cvt.u32.u16 	%r3571, %rs13007;
	prmt.b32 	%r3572, %r3571, %r3570, 0x3340U;
	cvt.u32.u16 	%r3573, %rs13008;
	cvt.u32.u16 	%r3574, %rs13009;
	prmt.b32 	%r3575, %r3574, %r3573, 0x3340U;
	prmt.b32 	%r3576, %r3575, %r3572, 0x5410U;
	st.local.v2.b32 	[%rd3+80], {%r3576, %r3569};
	cvt.u32.u16 	%r3577, %rs12994;
	cvt.u32.u16 	%r3578, %rs12995;
	prmt.b32 	%r3579, %r3578, %r3577, 0x3340U;
	cvt.u32.u16 	%r3580, %rs12996;
	cvt.u32.u16 	%r3581, %rs12997;
	prmt.b32 	%r3582, %r3581, %r3580, 0x3340U;
	prmt.b32 	%r3583, %r3582, %r3579, 0x5410U;
	cvt.u32.u16 	%r3584, %rs12998;
	cvt.u32.u16 	%r3585, %rs12999;
	prmt.b32 	%r3586, %r3585, %r3584, 0x3340U;
	cvt.u32.u16 	%r3587, %rs13000;
	cvt.u32.u16 	%r3588, %rs13001;
	prmt.b32 	%r3589, %r3588, %r3587, 0x3340U;
	prmt.b32 	%r3590, %r3589, %r3586, 0x5410U;
	st.local.v2.b32 	[%rd3+88], {%r3590, %r3583};
	cvt.u32.u16 	%r3591, %rs12986;
	cvt.u32.u16 	%r3592, %rs12987;
	prmt.b32 	%r3593, %r3592, %r3591, 0x3340U;
	cvt.u32.u16 	%r3594, %rs12988;
	cvt.u32.u16 	%r3595, %rs12989;
	prmt.b32 	%r3596, %r3595, %r3594, 0x3340U;
	prmt.b32 	%r3597, %r3596, %r3593, 0x5410U;
	cvt.u32.u16 	%r3598, %rs12990;
	cvt.u32.u16 	%r3599, %rs12991;
	prmt.b32 	%r3600, %r3599, %r3598, 0x3340U;
	cvt.u32.u16 	%r3601, %rs12992;
	cvt.u32.u16 	%r3602, %rs12993;
	prmt.b32 	%r3603, %r3602, %r3601, 0x3340U;
	prmt.b32 	%r3604, %r3603, %r3600, 0x5410U;
	st.local.v2.b32 	[%rd3+96], {%r3604, %r3597};
	cvt.u32.u16 	%r3605, %rs12978;
	cvt.u32.u16 	%r3606, %rs12979;
	prmt.b32 	%r3607, %r3606, %r3605, 0x3340U;
	cvt.u32.u16 	%r3608, %rs12980;
	cvt.u32.u16 	%r3609, %rs12981;
	prmt.b32 	%r3610, %r3609, %r3608, 0x3340U;
	prmt.b32 	%r3611, %r3610, %r3607, 0x5410U;
	cvt.u32.u16 	%r3612, %rs12982;
	cvt.u32.u16 	%r3613, %rs12983;
	prmt.b32 	%r3614, %r3613, %r3612, 0x3340U;
	cvt.u32.u16 	%r3615, %rs12984;
	cvt.u32.u16 	%r3616, %rs12985;
	prmt.b32 	%r3617, %r3616, %r3615, 0x3340U;
	prmt.b32 	%r3618, %r3617, %r3614, 0x5410U;
	st.local.v2.b32 	[%rd3+104], {%r3618, %r3611};
	cvt.u32.u16 	%r3619, %rs12970;
	cvt.u32.u16 	%r3620, %rs12971;
	prmt.b32 	%r3621, %r3620, %r3619, 0x3340U;
	cvt.u32.u16 	%r3622, %rs12972;
	cvt.u32.u16 	%r3623, %rs12973;
	prmt.b32 	%r3624, %r3623, %r3622, 0x3340U;
	prmt.b32 	%r3625, %r3624, %r3621, 0x5410U;
	cvt.u32.u16 	%r3626, %rs12974;
	cvt.u32.u16 	%r3627, %rs12975;
	prmt.b32 	%r3628, %r3627, %r3626, 0x3340U;
	cvt.u32.u16 	%r3629, %rs12976;
	cvt.u32.u16 	%r3630, %rs12977;
	prmt.b32 	%r3631, %r3630, %r3629, 0x3340U;
	prmt.b32 	%r3632, %r3631, %r3628, 0x5410U;
	st.local.v2.b32 	[%rd3+112], {%r3632, %r3625};
	cvt.u32.u16 	%r3633, %rs12962;
	cvt.u32.u16 	%r3634, %rs12963;
	prmt.b32 	%r3635, %r3634, %r3633, 0x3340U;
	cvt.u32.u16 	%r3636, %rs12964;
	cvt.u32.u16 	%r3637, %rs12965;
	prmt.b32 	%r3638, %r3637, %r3636, 0x3340U;
	prmt.b32 	%r3639, %r3638, %r3635, 0x5410U;
	cvt.u32.u16 	%r3640, %rs12966;
	cvt.u32.u16 	%r3641, %rs12967;
	prmt.b32 	%r3642, %r3641, %r3640, 0x3340U;
	cvt.u32.u16 	%r3643, %rs12968;
	cvt.u32.u16 	%r3644, %rs12969;
	prmt.b32 	%r3645, %r3644, %r3643, 0x3340U;
	prmt.b32 	%r3646, %r3645, %r3642, 0x5410U;
	st.local.v2.b32 	[%rd3+120], {%r3646, %r3639};
	cvt.u32.u16 	%r3647, %rs12954;
	cvt.u32.u16 	%r3648, %rs12955;
	prmt.b32 	%r3649, %r3648, %r3647, 0x3340U;
	cvt.u32.u16 	%r3650, %rs12956;
	cvt.u32.u16 	%r3651, %rs12957;
	prmt.b32 	%r3652, %r3651, %r3650, 0x3340U;
	prmt.b32 	%r3653, %r3652, %r3649, 0x5410U;
	cvt.u32.u16 	%r3654, %rs12958;
	cvt.u32.u16 	%r3655, %rs12959;
	prmt.b32 	%r3656, %r3655, %r3654, 0x3340U;
	cvt.u32.u16 	%r3657, %rs12960;
	cvt.u32.u16 	%r3658, %rs12961;
	prmt.b32 	%r3659, %r3658, %r3657, 0x3340U;
	prmt.b32 	%r3660, %r3659, %r3656, 0x5410U;
	st.local.v2.b32 	[%rd3+128], {%r3660, %r3653};
	cvt.u32.u16 	%r3661, %rs12946;
	cvt.u32.u16 	%r3662, %rs12947;
	prmt.b32 	%r3663, %r3662, %r3661, 0x3340U;
	cvt.u32.u16 	%r3664, %rs12948;
	cvt.u32.u16 	%r3665, %rs12949;
	prmt.b32 	%r3666, %r3665, %r3664, 0x3340U;
	prmt.b32 	%r3667, %r3666, %r3663, 0x5410U;
	cvt.u32.u16 	%r3668, %rs12950;
	cvt.u32.u16 	%r3669, %rs12951;
	prmt.b32 	%r3670, %r3669, %r3668, 0x3340U;
	cvt.u32.u16 	%r3671, %rs12952;
	cvt.u32.u16 	%r3672, %rs12953;
	prmt.b32 	%r3673, %r3672, %r3671, 0x3340U;
	prmt.b32 	%r3674, %r3673, %r3670, 0x5410U;
	st.local.v2.b32 	[%rd3+136], {%r3674, %r3667};
	cvt.u32.u16 	%r3675, %rs12938;
	cvt.u32.u16 	%r3676, %rs12939;
	prmt.b32 	%r3677, %r3676, %r3675, 0x3340U;
	cvt.u32.u16 	%r3678, %rs12940;
	cvt.u32.u16 	%r3679, %rs12941;
	prmt.b32 	%r3680, %r3679, %r3678, 0x3340U;
	prmt.b32 	%r3681, %r3680, %r3677, 0x5410U;
	cvt.u32.u16 	%r3682, %rs12942;
	cvt.u32.u16 	%r3683, %rs12943;
	prmt.b32 	%r3684, %r3683, %r3682, 0x3340U;
	cvt.u32.u16 	%r3685, %rs12944;
	cvt.u32.u16 	%r3686, %rs12945;
	prmt.b32 	%r3687, %r3686, %r3685, 0x3340U;
	prmt.b32 	%r3688, %r3687, %r3684, 0x5410U;
	st.local.v2.b32 	[%rd3+144], {%r3688, %r3681};
	cvt.u32.u16 	%r3689, %rs12930;
	cvt.u32.u16 	%r3690, %rs12931;
	prmt.b32 	%r3691, %r3690, %r3689, 0x3340U;
	cvt.u32.u16 	%r3692, %rs12932;
	cvt.u32.u16 	%r3693, %rs12933;
	prmt.b32 	%r3694, %r3693, %r3692, 0x3340U;
	prmt.b32 	%r3695, %r3694, %r3691, 0x5410U;
	cvt.u32.u16 	%r3696, %rs12934;
	cvt.u32.u16 	%r3697, %rs12935;
	prmt.b32 	%r3698, %r3697, %r3696, 0x3340U;
	cvt.u32.u16 	%r3699, %rs12936;
	cvt.u32.u16 	%r3700, %rs12937;
	prmt.b32 	%r3701, %r3700, %r3699, 0x3340U;
	prmt.b32 	%r3702, %r3701, %r3698, 0x5410U;
	st.local.v2.b32 	[%rd3+152], {%r3702, %r3695};
	cvt.u32.u16 	%r3703, %rs12922;
	cvt.u32.u16 	%r3704, %rs12923;
	prmt.b32 	%r3705, %r3704, %r3703, 0x3340U;
	cvt.u32.u16 	%r3706, %rs12924;
	cvt.u32.u16 	%r3707, %rs12925;
	prmt.b32 	%r3708, %r3707, %r3706, 0x3340U;
	prmt.b32 	%r3709, %r3708, %r3705, 0x5410U;
	cvt.u32.u16 	%r3710, %rs12926;
	cvt.u32.u16 	%r3711, %rs12927;
	prmt.b32 	%r3712, %r3711, %r3710, 0x3340U;
	cvt.u32.u16 	%r3713, %rs12928;
	cvt.u32.u16 	%r3714, %rs12929;
	prmt.b32 	%r3715, %r3714, %r3713, 0x3340U;
	prmt.b32 	%r3716, %r3715, %r3712, 0x5410U;
	st.local.v2.b32 	[%rd3+160], {%r3716, %r3709};
	cvt.u32.u16 	%r3717, %rs12914;
	cvt.u32.u16 	%r3718, %rs12915;
	prmt.b32 	%r3719, %r3718, %r3717, 0x3340U;
	cvt.u32.u16 	%r3720, %rs12916;
	cvt.u32.u16 	%r3721, %rs12917;
	prmt.b32 	%r3722, %r3721, %r3720, 0x3340U;
	prmt.b32 	%r3723, %r3722, %r3719, 0x5410U;
	cvt.u32.u16 	%r3724, %rs12918;
	cvt.u32.u16 	%r3725, %rs12919;
	prmt.b32 	%r3726, %r3725, %r3724, 0x3340U;
	cvt.u32.u16 	%r3727, %rs12920;
	cvt.u32.u16 	%r3728, %rs12921;
	prmt.b32 	%r3729, %r3728, %r3727, 0x3340U;
	prmt.b32 	%r3730, %r3729, %r3726, 0x5410U;
	st.local.v2.b32 	[%rd3+168], {%r3730, %r3723};
	cvt.u32.u16 	%r3731, %rs12906;
	cvt.u32.u16 	%r3732, %rs12907;
	prmt.b32 	%r3733, %r3732, %r3731, 0x3340U;
	cvt.u32.u16 	%r3734, %rs12908;
	cvt.u32.u16 	%r3735, %rs12909;
	prmt.b32 	%r3736, %r3735, %r3734, 0x3340U;
	prmt.b32 	%r3737, %r3736, %r3733, 0x5410U;
	cvt.u32.u16 	%r3738, %rs12910;
	cvt.u32.u16 	%r3739, %rs12911;
	prmt.b32 	%r3740, %r3739, %r3738, 0x3340U;
	cvt.u32.u16 	%r3741, %rs12912;
	cvt.u32.u16 	%r3742, %rs12913;
	prmt.b32 	%r3743, %r3742, %r3741, 0x3340U;
	prmt.b32 	%r3744, %r3743, %r3740, 0x5410U;
	st.local.v2.b32 	[%rd3+176], {%r3744, %r3737};
	cvt.u32.u16 	%r3745, %rs12898;
	cvt.u32.u16 	%r3746, %rs12899;
	prmt.b32 	%r3747, %r3746, %r3745, 0x3340U;
	cvt.u32.u16 	%r3748, %rs12900;
	cvt.u32.u16 	%r3749, %rs12901;
	prmt.b32 	%r3750, %r3749, %r3748, 0x3340U;
	prmt.b32 	%r3751, %r3750, %r3747, 0x5410U;
	cvt.u32.u16 	%r3752, %rs12902;
	cvt.u32.u16 	%r3753, %rs12903;
	prmt.b32 	%r3754, %r3753, %r3752, 0x3340U;
	cvt.u32.u16 	%r3755, %rs12904;
	cvt.u32.u16 	%r3756, %rs12905;
	prmt.b32 	%r3757, %r3756, %r3755, 0x3340U;
	prmt.b32 	%r3758, %r3757, %r3754, 0x5410U;
	st.local.v2.b32 	[%rd3+184], {%r3758, %r3751};
	cvt.u32.u16 	%r3759, %rs12890;
	cvt.u32.u16 	%r3760, %rs12891;
	prmt.b32 	%r3761, %r3760, %r3759, 0x3340U;
	cvt.u32.u16 	%r3762, %rs12892;
	cvt.u32.u16 	%r3763, %rs12893;
	prmt.b32 	%r3764, %r3763, %r3762, 0x3340U;
	prmt.b32 	%r3765, %r3764, %r3761, 0x5410U;
	cvt.u32.u16 	%r3766, %rs12894;
	cvt.u32.u16 	%r3767, %rs12895;
	prmt.b32 	%r3768, %r3767, %r3766, 0x3340U;
	cvt.u32.u16 	%r3769, %rs12896;
	cvt.u32.u16 	%r3770, %rs12897;
	prmt.b32 	%r3771, %r3770, %r3769, 0x3340U;
	prmt.b32 	%r3772, %r3771, %r3768, 0x5410U;
	st.local.v2.b32 	[%rd3+192], {%r3772, %r3765};
	cvt.u32.u16 	%r3773, %rs12882;
	cvt.u32.u16 	%r3774, %rs12883;
	prmt.b32 	%r3775, %r3774, %r3773, 0x3340U;
	cvt.u32.u16 	%r3776, %rs12884;
	cvt.u32.u16 	%r3777, %rs12885;
	prmt.b32 	%r3778, %r3777, %r3776, 0x3340U;
	prmt.b32 	%r3779, %r3778, %r3775, 0x5410U;
	cvt.u32.u16 	%r3780, %rs12886;
	cvt.u32.u16 	%r3781, %rs12887;
	prmt.b32 	%r3782, %r3781, %r3780, 0x3340U;
	cvt.u32.u16 	%r3783, %rs12888;
	cvt.u32.u16 	%r3784, %rs12889;
	prmt.b32 	%r3785, %r3784, %r3783, 0x3340U;
	prmt.b32 	%r3786, %r3785, %r3782, 0x5410U;
	st.local.v2.b32 	[%rd3+200], {%r3786, %r3779};
	cvt.u32.u16 	%r3787, %rs12874;
	cvt.u32.u16 	%r3788, %rs12875;
	prmt.b32 	%r3789, %r3788, %r3787, 0x3340U;
	cvt.u32.u16 	%r3790, %rs12876;
	cvt.u32.u16 	%r3791, %rs12877;
	prmt.b32 	%r3792, %r3791, %r3790, 0x3340U;
	prmt.b32 	%r3793, %r3792, %r3789, 0x5410U;
	cvt.u32.u16 	%r3794, %rs12878;
	cvt.u32.u16 	%r3795, %rs12879;
	prmt.b32 	%r3796, %r3795, %r3794, 0x3340U;
	cvt.u32.u16 	%r3797, %rs12880;
	cvt.u32.u16 	%r3798, %rs12881;
	prmt.b32 	%r3799, %r3798, %r3797, 0x3340U;
	prmt.b32 	%r3800, %r3799, %r3796, 0x5410U;
	st.local.v2.b32 	[%rd3+208], {%r3800, %r3793};
	cvt.u32.u16 	%r3801, %rs12866;
	cvt.u32.u16 	%r3802, %rs12867;
	prmt.b32 	%r3803, %r3802, %r3801, 0x3340U;
	cvt.u32.u16 	%r3804, %rs12868;
	cvt.u32.u16 	%r3805, %rs12869;
	prmt.b32 	%r3806, %r3805, %r3804, 0x3340U;
	prmt.b32 	%r3807, %r3806, %r3803, 0x5410U;
	cvt.u32.u16 	%r3808, %rs12870;
	cvt.u32.u16 	%r3809, %rs12871;
	prmt.b32 	%r3810, %r3809, %r3808, 0x3340U;
	cvt.u32.u16 	%r3811, %rs12872;
	cvt.u32.u16 	%r3812, %rs12873;
	prmt.b32 	%r3813, %r3812, %r3811, 0x3340U;
	prmt.b32 	%r3814, %r3813, %r3810, 0x5410U;
	st.local.v2.b32 	[%rd3+216], {%r3814, %r3807};
	cvt.u32.u16 	%r3815, %rs12858;
	cvt.u32.u16 	%r3816, %rs12859;
	prmt.b32 	%r3817, %r3816, %r3815, 0x3340U;
	cvt.u32.u16 	%r3818, %rs12860;
	cvt.u32.u16 	%r3819, %rs12861;
	prmt.b32 	%r3820, %r3819, %r3818, 0x3340U;
	prmt.b32 	%r3821, %r3820, %r3817, 0x5410U;
	cvt.u32.u16 	%r3822, %rs12862;
	cvt.u32.u16 	%r3823, %rs12863;
	prmt.b32 	%r3824, %r3823, %r3822, 0x3340U;
	cvt.u32.u16 	%r3825, %rs12864;
	cvt.u32.u16 	%r3826, %rs12865;
	prmt.b32 	%r3827, %r3826, %r3825, 0x3340U;
	prmt.b32 	%r3828, %r3827, %r3824, 0x5410U;
	st.local.v2.b32 	[%rd3+224], {%r3828, %r3821};
	cvt.u32.u16 	%r3829, %rs12850;
	cvt.u32.u16 	%r3830, %rs12851;
	prmt.b32 	%r3831, %r3830, %r3829, 0x3340U;
	cvt.u32.u16 	%r3832, %rs12852;
	cvt.u32.u16 	%r3833, %rs12853;
	prmt.b32 	%r3834, %r3833, %r3832, 0x3340U;
	prmt.b32 	%r3835, %r3834, %r3831, 0x5410U;
	cvt.u32.u16 	%r3836, %rs12854;
	cvt.u32.u16 	%r3837, %rs12855;
	prmt.b32 	%r3838, %r3837, %r3836, 0x3340U;
	cvt.u32.u16 	%r3839, %rs12856;
	cvt.u32.u16 	%r3840, %rs12857;
	prmt.b32 	%r3841, %r3840, %r3839, 0x3340U;
	prmt.b32 	%r3842, %r3841, %r3838, 0x5410U;
	st.local.v2.b32 	[%rd3+232], {%r3842, %r3835};
	cvt.u32.u16 	%r3843, %rs12842;
	cvt.u32.u16 	%r3844, %rs12843;
	prmt.b32 	%r3845, %r3844, %r3843, 0x3340U;
	cvt.u32.u16 	%r3846, %rs12844;
	cvt.u32.u16 	%r3847, %rs12845;
	prmt.b32 	%r3848, %r3847, %r3846, 0x3340U;
	prmt.b32 	%r3849, %r3848, %r3845, 0x5410U;
	cvt.u32.u16 	%r3850, %rs12846;
	cvt.u32.u16 	%r3851, %rs12847;
	prmt.b32 	%r3852, %r3851, %r3850, 0x3340U;
	cvt.u32.u16 	%r3853, %rs12848;
	cvt.u32.u16 	%r3854, %rs12849;
	prmt.b32 	%r3855, %r3854, %r3853, 0x3340U;
	prmt.b32 	%r3856, %r3855, %r3852, 0x5410U;
	st.local.v2.b32 	[%rd3+240], {%r3856, %r3849};
	cvt.u32.u16 	%r3857, %rs12834;
	cvt.u32.u16 	%r3858, %rs12835;
	prmt.b32 	%r3859, %r3858, %r3857, 0x3340U;
	cvt.u32.u16 	%r3860, %rs12836;
	cvt.u32.u16 	%r3861, %rs12837;
	prmt.b32 	%r3862, %r3861, %r3860, 0x3340U;
	prmt.b32 	%r3863, %r3862, %r3859, 0x5410U;
	cvt.u32.u16 	%r3864, %rs12838;
	cvt.u32.u16 	%r3865, %rs12839;
	prmt.b32 	%r3866, %r3865, %r3864, 0x3340U;
	cvt.u32.u16 	%r3867, %rs12840;
	cvt.u32.u16 	%r3868, %rs12841;
	prmt.b32 	%r3869, %r3868, %r3867, 0x3340U;
	prmt.b32 	%r3870, %r3869, %r3866, 0x5410U;
	st.local.v2.b32 	[%rd3+248], {%r3870, %r3863};
	cvt.u32.u16 	%r3871, %rs12826;
	cvt.u32.u16 	%r3872, %rs12827;
	prmt.b32 	%r3873, %r3872, %r3871, 0x3340U;
	cvt.u32.u16 	%r3874, %rs12828;
	cvt.u32.u16 	%r3875, %rs12829;
	prmt.b32 	%r3876, %r3875, %r3874, 0x3340U;
	prmt.b32 	%r3877, %r3876, %r3873, 0x5410U;
	cvt.u32.u16 	%r3878, %rs12830;
	cvt.u32.u16 	%r3879, %rs12831;
	prmt.b32 	%r3880, %r3879, %r3878, 0x3340U;
	cvt.u32.u16 	%r3881, %rs12832;
	cvt.u32.u16 	%r3882, %rs12833;
	prmt.b32 	%r3883, %r3882, %r3881, 0x3340U;
	prmt.b32 	%r3884, %r3883, %r3880, 0x5410U;
	st.local.v2.b32 	[%rd3+256], {%r3884, %r3877};
	cvt.u32.u16 	%r3885, %rs12818;
	cvt.u32.u16 	%r3886, %rs12819;
	prmt.b32 	%r3887, %r3886, %r3885, 0x3340U;
	cvt.u32.u16 	%r3888, %rs12820;
	cvt.u32.u16 	%r3889, %rs12821;
	prmt.b32 	%r3890, %r3889, %r3888, 0x3340U;
	prmt.b32 	%r3891, %r3890, %r3887, 0x5410U;
	cvt.u32.u16 	%r3892, %rs12822;
	cvt.u32.u16 	%r3893, %rs12823;
	prmt.b32 	%r3894, %r3893, %r3892, 0x3340U;
	cvt.u32.u16 	%r3895, %rs12824;
	cvt.u32.u16 	%r3896, %rs12825;
	prmt.b32 	%r3897, %r3896, %r3895, 0x3340U;
	prmt.b32 	%r3898, %r3897, %r3894, 0x5410U;
	st.local.v2.b32 	[%rd3+264], {%r3898, %r3891};
	mov.b32 	%r27892, 0;
$L__BB3_107:
	mov.u32 	%r27895, %r27892;
	cvt.u64.u32 	%rd468, %r27895;
	add.s64 	%rd469, %rd3, %rd468;
	ld.local.u8 	%rs11662, [%rd469+16];
	setp.ne.s16 	%p16, %rs11662, 0;
	add.s32 	%r27892, %r27895, 1;
	@%p16 bra 	$L__BB3_107;
	and.b16  	%rs11663, %rs16926, 255;
	setp.eq.s16 	%p17, %rs11663, 0;
	@%p17 bra 	$L__BB3_111;
	mov.b32 	%r27893, 0;
$L__BB3_110:
	cvt.u64.u32 	%rd470, %r27895;
	add.s64 	%rd471, %rd3, %rd470;
	st.local.u8 	[%rd471+16], %rs16926;
	add.s32 	%r27895, %r27895, 1;
	add.s32 	%r555, %r27893, 1;
	cvt.u64.u32 	%rd472, %r27893;
	add.s64 	%rd473, %rd4, %rd472;
	ld.local.u8 	%rs16926, [%rd473+17];
	setp.ne.s16 	%p18, %rs16926, 0;
	mov.u32 	%r27893, %r555;
	@%p18 bra 	$L__BB3_110;
$L__BB3_111:
	cvt.u64.u32 	%rd474, %r27895;
	add.s64 	%rd475, %rd3, %rd474;
	mov.b16 	%rs11664, 0;
	st.local.u8 	[%rd475+16], %rs11664;
	add.s32 	%r27825, %r27825, %r2470;
	st.local.u32 	[%rd3], %r27825;
	add.f64 	%fd78, %fd78, %fd44;
	st.local.f64 	[%rd3+8], %fd78;
	ld.local.v2.b32 	{%r3900, %r3901}, [%rd3+16];
	bfe.u32 	%r3902, %r3900, 0, 8;
	cvt.u16.u32 	%rs13073, %r3902;
	bfe.u32 	%r3903, %r3900, 8, 8;
	cvt.u16.u32 	%rs13072, %r3903;
	bfe.u32 	%r3904, %r3900, 16, 8;
	cvt.u16.u32 	%rs13071, %r3904;
	bfe.u32 	%r3905, %r3900, 24, 8;
	cvt.u16.u32 	%rs13070, %r3905;
	bfe.u32 	%r3906, %r3901, 0, 8;
	cvt.u16.u32 	%rs13069, %r3906;
	bfe.u32 	%r3907, %r3901, 8, 8;
	cvt.u16.u32 	%rs13068, %r3907;
	bfe.u32 	%r3908, %r3901, 16, 8;
	cvt.u16.u32 	%rs13067, %r3908;
	bfe.u32 	%r3909, %r3901, 24, 8;
	cvt.u16.u32 	%rs13066, %r3909;
	ld.local.v2.b32 	{%r3910, %r3911}, [%rd3+24];
	bfe.u32 	%r3912, %r3910, 0, 8;
	cvt.u16.u32 	%rs13065, %r3912;
	bfe.u32 	%r3913, %r3910, 8, 8;
	cvt.u16.u32 	%rs13064, %r3913;
	bfe.u32 	%r3914, %r3910, 16, 8;
	cvt.u16.u32 	%rs13063, %r3914;
	bfe.u32 	%r3915, %r3910, 24, 8;
	cvt.u16.u32 	%rs13062, %r3915;
	bfe.u32 	%r3916, %r3911, 0, 8;
	cvt.u16.u32 	%rs13061, %r3916;
	bfe.u32 	%r3917, %r3911, 8, 8;
	cvt.u16.u32 	%rs13060, %r3917;
	bfe.u32 	%r3918, %r3911, 16, 8;
	cvt.u16.u32 	%rs13059, %r3918;
	bfe.u32 	%r3919, %r3911, 24, 8;
	cvt.u16.u32 	%rs13058, %r3919;
	ld.local.v2.b32 	{%r3920, %r3921}, [%rd3+32];
	bfe.u32 	%r3922, %r3920, 0, 8;
	cvt.u16.u32 	%rs13057, %r3922;
	bfe.u32 	%r3923, %r3920, 8, 8;
	cvt.u16.u32 	%rs13056, %r3923;
	bfe.u32 	%r3924, %r3920, 16, 8;
	cvt.u16.u32 	%rs13055, %r3924;
	bfe.u32 	%r3925, %r3920, 24, 8;
	cvt.u16.u32 	%rs13054, %r3925;
	bfe.u32 	%r3926, %r3921, 0, 8;
	cvt.u16.u32 	%rs13053, %r3926;
	bfe.u32 	%r3927, %r3921, 8, 8;
	cvt.u16.u32 	%rs13052, %r3927;
	bfe.u32 	%r3928, %r3921, 16, 8;
	cvt.u16.u32 	%rs13051, %r3928;
	bfe.u32 	%r3929, %r3921, 24, 8;
	cvt.u16.u32 	%rs13050, %r3929;
	ld.local.v2.b32 	{%r3930, %r3931}, [%rd3+40];
	bfe.u32 	%r3932, %r3930, 0, 8;
	cvt.u16.u32 	%rs13049, %r3932;
	bfe.u32 	%r3933, %r3930, 8, 8;
	cvt.u16.u32 	%rs13048, %r3933;
	bfe.u32 	%r3934, %r3930, 16, 8;
	cvt.u16.u32 	%rs13047, %r3934;
	bfe.u32 	%r3935, %r3930, 24, 8;
	cvt.u16.u32 	%rs13046, %r3935;
	bfe.u32 	%r3936, %r3931, 0, 8;
	cvt.u16.u32 	%rs13045, %r3936;
	bfe.u32 	%r3937, %r3931, 8, 8;
	cvt.u16.u32 	%rs13044, %r3937;
	bfe.u32 	%r3938, %r3931, 16, 8;
	cvt.u16.u32 	%rs13043, %r3938;
	bfe.u32 	%r3939, %r3931, 24, 8;
	cvt.u16.u32 	%rs13042, %r3939;
	ld.local.v2.b32 	{%r3940, %r3941}, [%rd3+48];
	bfe.u32 	%r3942, %r3940, 0, 8;
	cvt.u16.u32 	%rs13041, %r3942;
	bfe.u32 	%r3943, %r3940, 8, 8;
	cvt.u16.u32 	%rs13040, %r3943;
	bfe.u32 	%r3944, %r3940, 16, 8;
	cvt.u16.u32 	%rs13039, %r3944;
	bfe.u32 	%r3945, %r3940, 24, 8;
	cvt.u16.u32 	%rs13038, %r3945;
	bfe.u32 	%r3946, %r3941, 0, 8;
	cvt.u16.u32 	%rs13037, %r3946;
	bfe.u32 	%r3947, %r3941, 8, 8;
	cvt.u16.u32 	%rs13036, %r3947;
	bfe.u32 	%r3948, %r3941, 16, 8;
	cvt.u16.u32 	%rs13035, %r3948;
	bfe.u32 	%r3949, %r3941, 24, 8;
	cvt.u16.u32 	%rs13034, %r3949;
	ld.local.v2.b32 	{%r3950, %r3951}, [%rd3+56];
	bfe.u32 	%r3952, %r3950, 0, 8;
	cvt.u16.u32 	%rs13033, %r3952;
	bfe.u32 	%r3953, %r3950, 8, 8;
	cvt.u16.u32 	%rs13032, %r3953;
	bfe.u32 	%r3954, %r3950, 16, 8;
	cvt.u16.u32 	%rs13031, %r3954;
	bfe.u32 	%r3955, %r3950, 24, 8;
	cvt.u16.u32 	%rs13030, %r3955;
	bfe.u32 	%r3956, %r3951, 0, 8;
	cvt.u16.u32 	%rs13029, %r3956;
	bfe.u32 	%r3957, %r3951, 8, 8;
	cvt.u16.u32 	%rs13028, %r3957;
	bfe.u32 	%r3958, %r3951, 16, 8;
	cvt.u16.u32 	%rs13027, %r3958;
	bfe.u32 	%r3959, %r3951, 24, 8;
	cvt.u16.u32 	%rs13026, %r3959;
	ld.local.v2.b32 	{%r3960, %r3961}, [%rd3+64];
	bfe.u32 	%r3962, %r3960, 0, 8;
	cvt.u16.u32 	%rs13025, %r3962;
	bfe.u32 	%r3963, %r3960, 8, 8;
	cvt.u16.u32 	%rs13024, %r3963;
	bfe.u32 	%r3964, %r3960, 16, 8;
	cvt.u16.u32 	%rs13023, %r3964;
	bfe.u32 	%r3965, %r3960, 24, 8;
	cvt.u16.u32 	%rs13022, %r3965;
	bfe.u32 	%r3966, %r3961, 0, 8;
	cvt.u16.u32 	%rs13021, %r3966;
	bfe.u32 	%r3967, %r3961, 8, 8;
	cvt.u16.u32 	%rs13020, %r3967;
	bfe.u32 	%r3968, %r3961, 16, 8;
	cvt.u16.u32 	%rs13019, %r3968;
	bfe.u32 	%r3969, %r3961, 24, 8;
	cvt.u16.u32 	%rs13018, %r3969;
	ld.local.v2.b32 	{%r3970, %r3971}, [%rd3+72];
	bfe.u32 	%r3972, %r3970, 0, 8;
	cvt.u16.u32 	%rs13017, %r3972;
	bfe.u32 	%r3973, %r3970, 8, 8;
	cvt.u16.u32 	%rs13016, %r3973;
	bfe.u32 	%r3974, %r3970, 16, 8;
	cvt.u16.u32 	%rs13015, %r3974;
	bfe.u32 	%r3975, %r3970, 24, 8;
	cvt.u16.u32 	%rs13014, %r3975;
	bfe.u32 	%r3976, %r3971, 0, 8;
	cvt.u16.u32 	%rs13013, %r3976;
	bfe.u32 	%r3977, %r3971, 8, 8;
	cvt.u16.u32 	%rs13012, %r3977;
	bfe.u32 	%r3978, %r3971, 16, 8;
	cvt.u16.u32 	%rs13011, %r3978;
	bfe.u32 	%r3979, %r3971, 24, 8;
	cvt.u16.u32 	%rs13010, %r3979;
	ld.local.v2.b32 	{%r3980, %r3981}, [%rd3+80];
	bfe.u32 	%r3982, %r3980, 0, 8;
	cvt.u16.u32 	%rs13009, %r3982;
	bfe.u32 	%r3983, %r3980, 8, 8;
	cvt.u16.u32 	%rs13008, %r3983;
	bfe.u32 	%r3984, %r3980, 16, 8;
	cvt.u16.u32 	%rs13007, %r3984;
	bfe.u32 	%r3985, %r3980, 24, 8;
	cvt.u16.u32 	%rs13006, %r3985;
	bfe.u32 	%r3986, %r3981, 0, 8;
	cvt.u16.u32 	%rs13005, %r3986;
	bfe.u32 	%r3987, %r3981, 8, 8;
	cvt.u16.u32 	%rs13004, %r3987;
	bfe.u32 	%r3988, %r3981, 16, 8;
	cvt.u16.u32 	%rs13003, %r3988;
	bfe.u32 	%r3989, %r3981, 24, 8;
	cvt.u16.u32 	%rs13002, %r3989;
	ld.local.v2.b32 	{%r3990, %r3991}, [%rd3+88];
	bfe.u32 	%r3992, %r3990, 0, 8;
	cvt.u16.u32 	%rs13001, %r3992;
	bfe.u32 	%r3993, %r3990, 8, 8;
	cvt.u16.u32 	%rs13000, %r3993;
	bfe.u32 	%r3994, %r3990, 16, 8;
	cvt.u16.u32 	%rs12999, %r3994;
	bfe.u32 	%r3995, %r3990, 24, 8;
	cvt.u16.u32 	%rs12998, %r3995;
	bfe.u32 	%r3996, %r3991, 0, 8;
	cvt.u16.u32 	%rs12997, %r3996;
	bfe.u32 	%r3997, %r3991, 8, 8;
	cvt.u16.u32 	%rs12996, %r3997;
	bfe.u32 	%r3998, %r3991, 16, 8;
	cvt.u16.u32 	%rs12995, %r3998;
	bfe.u32 	%r3999, %r3991, 24, 8;
	cvt.u16.u32 	%rs12994, %r3999;
	ld.local.v2.b32 	{%r4000, %r4001}, [%rd3+96];
	bfe.u32 	%r4002, %r4000, 0, 8;
	cvt.u16.u32 	%rs12993, %r4002;
	bfe.u32 	%r4003, %r4000, 8, 8;
	cvt.u16.u32 	%rs12992, %r4003;
	bfe.u32 	%r4004, %r4000, 16, 8;
	cvt.u16.u32 	%rs12991, %r4004;
	bfe.u32 	%r4005, %r4000, 24, 8;
	cvt.u16.u32 	%rs12990, %r4005;
	bfe.u32 	%r4006, %r4001, 0, 8;
	cvt.u16.u32 	%rs12989, %r4006;
	bfe.u32 	%r4007, %r4001, 8, 8;
	cvt.u16.u32 	%rs12988, %r4007;
	bfe.u32 	%r4008, %r4001, 16, 8;
	cvt.u16.u32 	%rs12987, %r4008;
	bfe.u32 	%r4009, %r4001, 24, 8;
	cvt.u16.u32 	%rs12986, %r4009;
	ld.local.v2.b32 	{%r4010, %r4011}, [%rd3+104];
	bfe.u32 	%r4012, %r4010, 0, 8;
	cvt.u16.u32 	%rs12985, %r4012;
	bfe.u32 	%r4013, %r4010, 8, 8;
	cvt.u16.u32 	%rs12984, %r4013;
	bfe.u32 	%r4014, %r4010, 16, 8;
	cvt.u16.u32 	%rs12983, %r4014;
	bfe.u32 	%r4015, %r4010, 24, 8;
	cvt.u16.u32 	%rs12982, %r4015;
	bfe.u32 	%r4016, %r4011, 0, 8;
	cvt.u16.u32 	%rs12981, %r4016;
	bfe.u32 	%r4017, %r4011, 8, 8;
	cvt.u16.u32 	%rs12980, %r4017;
	bfe.u32 	%r4018, %r4011, 16, 8;
	cvt.u16.u32 	%rs12979, %r4018;
	bfe.u32 	%r4019, %r4011, 24, 8;
	cvt.u16.u32 	%rs12978, %r4019;
	ld.local.v2.b32 	{%r4020, %r4021}, [%rd3+112];
	bfe.u32 	%r4022, %r4020, 0, 8;
	cvt.u16.u32 	%rs12977, %r4022;
	bfe.u32 	%r4023, %r4020, 8, 8;
	cvt.u16.u32 	%rs12976, %r4023;
	bfe.u32 	%r4024, %r4020, 16, 8;
	cvt.u16.u32 	%rs12975, %r4024;
	bfe.u32 	%r4025, %r4020, 24, 8;
	cvt.u16.u32 	%rs12974, %r4025;
	bfe.u32 	%r4026, %r4021, 0, 8;
	cvt.u16.u32 	%rs12973, %r4026;
	bfe.u32 	%r4027, %r4021, 8, 8;
	cvt.u16.u32 	%rs12972, %r4027;
	bfe.u32 	%r4028, %r4021, 16, 8;
	cvt.u16.u32 	%rs12971, %r4028;
	bfe.u32 	%r4029, %r4021, 24, 8;
	cvt.u16.u32 	%rs12970, %r4029;
	ld.local.v2.b32 	{%r4030, %r4031}, [%rd3+120];
	bfe.u32 	%r4032, %r4030, 0, 8;
	cvt.u16.u32 	%rs12969, %r4032;
	bfe.u32 	%r4033, %r4030, 8, 8;
	cvt.u16.u32 	%rs12968, %r4033;
	bfe.u32 	%r4034, %r4030, 16, 8;
	cvt.u16.u32 	%rs12967, %r4034;
	bfe.u32 	%r4035, %r4030, 24, 8;
	cvt.u16.u32 	%rs12966, %r4035;
	bfe.u32 	%r4036, %r4031, 0, 8;
	cvt.u16.u32 	%rs12965, %r4036;
	bfe.u32 	%r4037, %r4031, 8, 8;
	cvt.u16.u32 	%rs12964, %r4037;
	bfe.u32 	%r4038, %r4031, 16, 8;
	cvt.u16.u32 	%rs12963, %r4038;
	bfe.u32 	%r4039, %r4031, 24, 8;
	cvt.u16.u32 	%rs12962, %r4039;
	ld.local.v2.b32 	{%r4040, %r4041}, [%rd3+128];
	bfe.u32 	%r4042, %r4040, 0, 8;
	cvt.u16.u32 	%rs12961, %r4042;
	bfe.u32 	%r4043, %r4040, 8, 8;
	cvt.u16.u32 	%rs12960, %r4043;
	bfe.u32 	%r4044, %r4040, 16, 8;
	cvt.u16.u32 	%rs12959, %r4044;
	bfe.u32 	%r4045, %r4040, 24, 8;
	cvt.u16.u32 	%rs12958, %r4045;
	bfe.u32 	%r4046, %r4041, 0, 8;
	cvt.u16.u32 	%rs12957, %r4046;
	bfe.u32 	%r4047, %r4041, 8, 8;
	cvt.u16.u32 	%rs12956, %r4047;
	bfe.u32 	%r4048, %r4041, 16, 8;
	cvt.u16.u32 	%rs12955, %r4048;
	bfe.u32 	%r4049, %r4041, 24, 8;
	cvt.u16.u32 	%rs12954, %r4049;
	ld.local.v2.b32 	{%r4050, %r4051}, [%rd3+136];
	bfe.u32 	%r4052, %r4050, 0, 8;
	cvt.u16.u32 	%rs12953, %r4052;
	bfe.u32 	%r4053, %r4050, 8, 8;
	cvt.u16.u32 	%rs12952, %r4053;
	bfe.u32 	%r4054, %r4050, 16, 8;
	cvt.u16.u32 	%rs12951, %r4054;
	bfe.u32 	%r4055, %r4050, 24, 8;
	cvt.u16.u32 	%rs12950, %r4055;
	bfe.u32 	%r4056, %r4051, 0, 8;
	cvt.u16.u32 	%rs12949, %r4056;
	bfe.u32 	%r4057, %r4051, 8, 8;
	cvt.u16.u32 	%rs12948, %r4057;
	bfe.u32 	%r4058, %r4051, 16, 8;
	cvt.u16.u32 	%rs12947, %r4058;
	bfe.u32 	%r4059, %r4051, 24, 8;
	cvt.u16.u32 	%rs12946, %r4059;
	ld.local.v2.b32 	{%r4060, %r4061}, [%rd3+144];
	bfe.u32 	%r4062, %r4060, 0, 8;
	cvt.u16.u32 	%rs12945, %r4062;
	bfe.u32 	%r4063, %r4060, 8, 8;
	cvt.u16.u32 	%rs12944, %r4063;
	bfe.u32 	%r4064, %r4060, 16, 8;
	cvt.u16.u32 	%rs12943, %r4064;
	bfe.u32 	%r4065, %r4060, 24, 8;
	cvt.u16.u32 	%rs12942, %r4065;
	bfe.u32 	%r4066, %r4061, 0, 8;
	cvt.u16.u32 	%rs12941, %r4066;
	bfe.u32 	%r4067, %r4061, 8, 8;
	cvt.u16.u32 	%rs12940, %r4067;
	bfe.u32 	%r4068, %r4061, 16, 8;
	cvt.u16.u32 	%rs12939, %r4068;
	bfe.u32 	%r4069, %r4061, 24, 8;
	cvt.u16.u32 	%rs12938, %r4069;
	ld.local.v2.b32 	{%r4070, %r4071}, [%rd3+152];
	bfe.u32 	%r4072, %r4070, 0, 8;
	cvt.u16.u32 	%rs12937, %r4072;
	bfe.u32 	%r4073, %r4070, 8, 8;
	cvt.u16.u32 	%rs12936, %r4073;
	bfe.u32 	%r4074, %r4070, 16, 8;
	cvt.u16.u32 	%rs12935, %r4074;
	bfe.u32 	%r4075, %r4070, 24, 8;
	cvt.u16.u32 	%rs12934, %r4075;
	bfe.u32 	%r4076, %r4071, 0, 8;
	cvt.u16.u32 	%rs12933, %r4076;
	bfe.u32 	%r4077, %r4071, 8, 8;
	cvt.u16.u32 	%rs12932, %r4077;
	bfe.u32 	%r4078, %r4071, 16, 8;
	cvt.u16.u32 	%rs12931, %r4078;
	bfe.u32 	%r4079, %r4071, 24, 8;
	cvt.u16.u32 	%rs12930, %r4079;
	ld.local.v2.b32 	{%r4080, %r4081}, [%rd3+160];
	bfe.u32 	%r4082, %r4080, 0, 8;
	cvt.u16.u32 	%rs12929, %r4082;
	bfe.u32 	%r4083, %r4080, 8, 8;
	cvt.u16.u32 	%rs12928, %r4083;
	bfe.u32 	%r4084, %r4080, 16, 8;
	cvt.u16.u32 	%rs12927, %r4084;
	bfe.u32 	%r4085, %r4080, 24, 8;
	cvt.u16.u32 	%rs12926, %r4085;
	bfe.u32 	%r4086, %r4081, 0, 8;
	cvt.u16.u32 	%rs12925, %r4086;
	bfe.u32 	%r4087, %r4081, 8, 8;
	cvt.u16.u32 	%rs12924, %r4087;
	bfe.u32 	%r4088, %r4081, 16, 8;
	cvt.u16.u32 	%rs12923, %r4088;
	bfe.u32 	%r4089, %r4081, 24, 8;
	cvt.u16.u32 	%rs12922, %r4089;
	ld.local.v2.b32 	{%r4090, %r4091}, [%rd3+168];
	bfe.u32 	%r4092, %r4090, 0, 8;
	cvt.u16.u32 	%rs12921, %r4092;
	bfe.u32 	%r4093, %r4090, 8, 8;
	cvt.u16.u32 	%rs12920, %r4093;
	bfe.u32 	%r4094, %r4090, 16, 8;
	cvt.u16.u32 	%rs12919, %r4094;
	bfe.u32 	%r4095, %r4090, 24, 8;
	cvt.u16.u32 	%rs12918, %r4095;
	bfe.u32 	%r4096, %r4091, 0, 8;
	cvt.u16.u32 	%rs12917, %r4096;
	bfe.u32 	%r4097, %r4091, 8, 8;
	cvt.u16.u32 	%rs12916, %r4097;
	bfe.u32 	%r4098, %r4091, 16, 8;
	cvt.u16.u32 	%rs12915, %r4098;
	bfe.u32 	%r4099, %r4091, 24, 8;
	cvt.u16.u32 	%rs12914, %r4099;
	ld.local.v2.b32 	{%r4100, %r4101}, [%rd3+176];
	bfe.u32 	%r4102, %r4100, 0, 8;
	cvt.u16.u32 	%rs12913, %r4102;
	bfe.u32 	%r4103, %r4100, 8, 8;
	cvt.u16.u32 	%rs12912, %r4103;
	bfe.u32 	%r4104, %r4100, 16, 8;
	cvt.u16.u32 	%rs12911, %r4104;
	bfe.u32 	%r4105, %r4100, 24, 8;
	cvt.u16.u32 	%rs12910, %r4105;
	bfe.u32 	%r4106, %r4101, 0, 8;
	cvt.u16.u32 	%rs12909, %r4106;
	bfe.u32 	%r4107, %r4101, 8, 8;
	cvt.u16.u32 	%rs12908, %r4107;
	bfe.u32 	%r4108, %r4101, 16, 8;
	cvt.u16.u32 	%rs12907, %r4108;
	bfe.u32 	%r4109, %r4101, 24, 8;
	cvt.u16.u32 	%rs12906, %r4109;
	ld.local.v2.b32 	{%r4110, %r4111}, [%rd3+184];
	bfe.u32 	%r4112, %r4110, 0, 8;
	cvt.u16.u32 	%rs12905, %r4112;
	bfe.u32 	%r4113, %r4110, 8, 8;
	cvt.u16.u32 	%rs12904, %r4113;
	bfe.u32 	%r4114, %r4110, 16, 8;
	cvt.u16.u32 	%rs12903, %r4114;
	bfe.u32 	%r4115, %r4110, 24, 8;
	cvt.u16.u32 	%rs12902, %r4115;
	bfe.u32 	%r4116, %r4111, 0, 8;
	cvt.u16.u32 	%rs12901, %r4116;
	bfe.u32 	%r4117, %r4111, 8, 8;
	cvt.u16.u32 	%rs12900, %r4117;
	bfe.u32 	%r4118, %r4111, 16, 8;
	cvt.u16.u32 	%rs12899, %r4118;
	bfe.u32 	%r4119, %r4111, 24, 8;
	cvt.u16.u32 	%rs12898, %r4119;
	ld.local.v2.b32 	{%r4120, %r4121}, [%rd3+192];
	bfe.u32 	%r4122, %r4120, 0, 8;
	cvt.u16.u32 	%rs12897, %r4122;
	bfe.u32 	%r4123, %r4120, 8, 8;
	cvt.u16.u32 	%rs12896, %r4123;
	bfe.u32 	%r4124, %r4120, 16, 8;
	cvt.u16.u32 	%rs12895, %r4124;
	bfe.u32 	%r4125, %r4120, 24, 8;
	cvt.u16.u32 	%rs12894, %r4125;
	bfe.u32 	%r4126, %r4121, 0, 8;
	cvt.u16.u32 	%rs12893, %r4126;
	bfe.u32 	%r4127, %r4121, 8, 8;
	cvt.u16.u32 	%rs12892, %r4127;
	bfe.u32 	%r4128, %r4121, 16, 8;
	cvt.u16.u32 	%rs12891, %r4128;
	bfe.u32 	%r4129, %r4121, 24, 8;
	cvt.u16.u32 	%rs12890, %r4129;
	ld.local.v2.b32 	{%r4130, %r4131}, [%rd3+200];
	bfe.u32 	%r4132, %r4130, 0, 8;
	cvt.u16.u32 	%rs12889, %r4132;
	bfe.u32 	%r4133, %r4130, 8, 8;
	cvt.u16.u32 	%rs12888, %r4133;
	bfe.u32 	%r4134, %r4130, 16, 8;
	cvt.u16.u32 	%rs12887, %r4134;
	bfe.u32 	%r4135, %r4130, 24, 8;
	cvt.u16.u32 	%rs12886, %r4135;
	bfe.u32 	%r4136, %r4131, 0, 8;
	cvt.u16.u32 	%rs12885, %r4136;
	bfe.u32 	%r4137, %r4131, 8, 8;
	cvt.u16.u32 	%rs12884, %r4137;
	bfe.u32 	%r4138, %r4131, 16, 8;
	cvt.u16.u32 	%rs12883, %r4138;
	bfe.u32 	%r4139, %r4131, 24, 8;
	cvt.u16.u32 	%rs12882, %r4139;
	ld.local.v2.b32 	{%r4140, %r4141}, [%rd3+208];
	bfe.u32 	%r4142, %r4140, 0, 8;
	cvt.u16.u32 	%rs12881, %r4142;
	bfe.u32 	%r4143, %r4140, 8, 8;
	cvt.u16.u32 	%rs12880, %r4143;
	bfe.u32 	%r4144, %r4140, 16, 8;
	cvt.u16.u32 	%rs12879, %r4144;
	bfe.u32 	%r4145, %r4140, 24, 8;
	cvt.u16.u32 	%rs12878, %r4145;
	bfe.u32 	%r4146, %r4141, 0, 8;
	cvt.u16.u32 	%rs12877, %r4146;
	bfe.u32 	%r4147, %r4141, 8, 8;
	cvt.u16.u32 	%rs12876, %r4147;
	bfe.u32 	%r4148, %r4141, 16, 8;
	cvt.u16.u32 	%rs12875, %r4148;
	bfe.u32 	%r4149, %r4141, 24, 8;
	cvt.u16.u32 	%rs12874, %r4149;
	ld.local.v2.b32 	{%r4150, %r4151}, [%rd3+216];
	bfe.u32 	%r4152, %r4150, 0, 8;
	cvt.u16.u32 	%rs12873, %r4152;
	bfe.u32 	%r4153, %r4150, 8, 8;
	cvt.u16.u32 	%rs12872, %r4153;
	bfe.u32 	%r4154, %r4150, 16, 8;
	cvt.u16.u32 	%rs12871, %r4154;
	bfe.u32 	%r4155, %r4150, 24, 8;
	cvt.u16.u32 	%rs12870, %r4155;
	bfe.u32 	%r4156, %r4151, 0, 8;
	cvt.u16.u32 	%rs12869, %r4156;
	bfe.u32 	%r4157, %r4151, 8, 8;
	cvt.u16.u32 	%rs12868, %r4157;
	bfe.u32 	%r4158, %r4151, 16, 8;
	cvt.u16.u32 	%rs12867, %r4158;
	bfe.u32 	%r4159, %r4151, 24, 8;
	cvt.u16.u32 	%rs12866, %r4159;
	ld.local.v2.b32 	{%r4160, %r4161}, [%rd3+224];
	bfe.u32 	%r4162, %r4160, 0, 8;
	cvt.u16.u32 	%rs12865, %r4162;
	bfe.u32 	%r4163, %r4160, 8, 8;
	cvt.u16.u32 	%rs12864, %r4163;
	bfe.u32 	%r4164, %r4160, 16, 8;
	cvt.u16.u32 	%rs12863, %r4164;
	bfe.u32 	%r4165, %r4160, 24, 8;
	cvt.u16.u32 	%rs12862, %r4165;
	bfe.u32 	%r4166, %r4161, 0, 8;
	cvt.u16.u32 	%rs12861, %r4166;
	bfe.u32 	%r4167, %r4161, 8, 8;
	cvt.u16.u32 	%rs12860, %r4167;
	bfe.u32 	%r4168, %r4161, 16, 8;
	cvt.u16.u32 	%rs12859, %r4168;
	bfe.u32 	%r4169, %r4161, 24, 8;
	cvt.u16.u32 	%rs12858, %r4169;
	ld.local.v2.b32 	{%r4170, %r4171}, [%rd3+232];
	bfe.u32 	%r4172, %r4170, 0, 8;
	cvt.u16.u32 	%rs12857, %r4172;
	bfe.u32 	%r4173, %r4170, 8, 8;
	cvt.u16.u32 	%rs12856, %r4173;
	bfe.u32 	%r4174, %r4170, 16, 8;
	cvt.u16.u32 	%rs12855, %r4174;
	bfe.u32 	%r4175, %r4170, 24, 8;
	cvt.u16.u32 	%rs12854, %r4175;
	bfe.u32 	%r4176, %r4171, 0, 8;
	cvt.u16.u32 	%rs12853, %r4176;
	bfe.u32 	%r4177, %r4171, 8, 8;
	cvt.u16.u32 	%rs12852, %r4177;
	bfe.u32 	%r4178, %r4171, 16, 8;
	cvt.u16.u32 	%rs12851, %r4178;
	bfe.u32 	%r4179, %r4171, 24, 8;
	cvt.u16.u32 	%rs12850, %r4179;
	ld.local.v2.b32 	{%r4180, %r4181}, [%rd3+240];
	bfe.u32 	%r4182, %r4180, 0, 8;
	cvt.u16.u32 	%rs12849, %r4182;
	bfe.u32 	%r4183, %r4180, 8, 8;
	cvt.u16.u32 	%rs12848, %r4183;
	bfe.u32 	%r4184, %r4180, 16, 8;
	cvt.u16.u32 	%rs12847, %r4184;
	bfe.u32 	%r4185, %r4180, 24, 8;
	cvt.u16.u32 	%rs12846, %r4185;
	bfe.u32 	%r4186, %r4181, 0, 8;
	cvt.u16.u32 	%rs12845, %r4186;
	bfe.u32 	%r4187, %r4181, 8, 8;
	cvt.u16.u32 	%rs12844, %r4187;
	bfe.u32 	%r4188, %r4181, 16, 8;
	cvt.u16.u32 	%rs12843, %r4188;
	bfe.u32 	%r4189, %r4181, 24, 8;
	cvt.u16.u32 	%rs12842, %r4189;
	ld.local.v2.b32 	{%r4190, %r4191}, [%rd3+248];
	bfe.u32 	%r4192, %r4190, 0, 8;
	cvt.u16.u32 	%rs12841, %r4192;
	bfe.u32 	%r4193, %r4190, 8, 8;
	cvt.u16.u32 	%rs12840, %r4193;
	bfe.u32 	%r4194, %r4190, 16, 8;
	cvt.u16.u32 	%rs12839, %r4194;
	bfe.u32 	%r4195, %r4190, 24, 8;
	cvt.u16.u32 	%rs12838, %r4195;
	bfe.u32 	%r4196, %r4191, 0, 8;
	cvt.u16.u32 	%rs12837, %r4196;
	bfe.u32 	%r4197, %r4191, 8, 8;
	cvt.u16.u32 	%rs12836, %r4197;
	bfe.u32 	%r4198, %r4191, 16, 8;
	cvt.u16.u32 	%rs12835, %r4198;
	bfe.u32 	%r4199, %r4191, 24, 8;
	cvt.u16.u32 	%rs12834, %r4199;
	ld.local.v2.b32 	{%r4200, %r4201}, [%rd3+256];
	bfe.u32 	%r4202, %r4200, 0, 8;
	cvt.u16.u32 	%rs12833, %r4202;
	bfe.u32 	%r4203, %r4200, 8, 8;
	cvt.u16.u32 	%rs12832, %r4203;
	bfe.u32 	%r4204, %r4200, 16, 8;
	cvt.u16.u32 	%rs12831, %r4204;
	bfe.u32 	%r4205, %r4200, 24, 8;
	cvt.u16.u32 	%rs12830, %r4205;
	bfe.u32 	%r4206, %r4201, 0, 8;
	cvt.u16.u32 	%rs12829, %r4206;
	bfe.u32 	%r4207, %r4201, 8, 8;
	cvt.u16.u32 	%rs12828, %r4207;
	bfe.u32 	%r4208, %r4201, 16, 8;
	cvt.u16.u32 	%rs12827, %r4208;
	bfe.u32 	%r4209, %r4201, 24, 8;
	cvt.u16.u32 	%rs12826, %r4209;
	ld.local.v2.b32 	{%r4210, %r4211}, [%rd3+264];
	bfe.u32 	%r4212, %r4210, 0, 8;
	cvt.u16.u32 	%rs12825, %r4212;
	bfe.u32 	%r4213, %r4210, 8, 8;
	cvt.u16.u32 	%rs12824, %r4213;
	bfe.u32 	%r4214, %r4210, 16, 8;
	cvt.u16.u32 	%rs12823, %r4214;
	bfe.u32 	%r4215, %r4210, 24, 8;
	cvt.u16.u32 	%rs12822, %r4215;
	bfe.u32 	%r4216, %r4211, 0, 8;
	cvt.u16.u32 	%rs12821, %r4216;
	bfe.u32 	%r4217, %r4211, 8, 8;
	cvt.u16.u32 	%rs12820, %r4217;
	bfe.u32 	%r4218, %r4211, 16, 8;
	cvt.u16.u32 	%rs12819, %r4218;
	bfe.u32 	%r4219, %r4211, 24, 8;
	cvt.u16.u32 	%rs12818, %r4219;
$L__BB3_112:
	cvt.u32.u16 	%r4560, %rs13073;
	and.b32  	%r4561, %r4560, 255;
	and.b16  	%rs11665, %rs13072, 255;
	mul.wide.u16 	%r4562, %rs11665, 256;
	or.b32  	%r4563, %r4562, %r4561;
	cvt.u32.u16 	%r4564, %rs13071;
	shl.b32 	%r4565, %r4564, 16;
	and.b32  	%r4566, %r4565, 16711680;
	or.b32  	%r4567, %r4563, %r4566;
	cvt.u32.u16 	%r4568, %rs13070;
	shl.b32 	%r4569, %r4568, 24;
	or.b32  	%r4241, %r4567, %r4569;
	cvt.u32.u16 	%r4570, %rs13069;
	and.b32  	%r4571, %r4570, 255;
	and.b16  	%rs11666, %rs13068, 255;
	mul.wide.u16 	%r4572, %rs11666, 256;
	or.b32  	%r4573, %r4572, %r4571;
	cvt.u32.u16 	%r4574, %rs13067;
	shl.b32 	%r4575, %r4574, 16;
	and.b32  	%r4576, %r4575, 16711680;
	or.b32  	%r4577, %r4573, %r4576;
	cvt.u32.u16 	%r4578, %rs13066;
	shl.b32 	%r4579, %r4578, 24;
	or.b32  	%r4246, %r4577, %r4579;
	cvt.u32.u16 	%r4580, %rs13065;
	and.b32  	%r4581, %r4580, 255;
	and.b16  	%rs11667, %rs13064, 255;
	mul.wide.u16 	%r4582, %rs11667, 256;
	or.b32  	%r4583, %r4582, %r4581;
	cvt.u32.u16 	%r4584, %rs13063;
	shl.b32 	%r4585, %r4584, 16;
	and.b32  	%r4586, %r4585, 16711680;
	or.b32  	%r4587, %r4583, %r4586;
	cvt.u32.u16 	%r4588, %rs13062;
	shl.b32 	%r4589, %r4588, 24;
	or.b32  	%r4251, %r4587, %r4589;
	cvt.u32.u16 	%r4590, %rs13061;
	and.b32  	%r4591, %r4590, 255;
	and.b16  	%rs11668, %rs13060, 255;
	mul.wide.u16 	%r4592, %rs11668, 256;
	or.b32  	%r4593, %r4592, %r4591;
	cvt.u32.u16 	%r4594, %rs13059;
	shl.b32 	%r4595, %r4594, 16;
	and.b32  	%r4596, %r4595, 16711680;
	or.b32  	%r4597, %r4593, %r4596;
	cvt.u32.u16 	%r4598, %rs13058;
	shl.b32 	%r4599, %r4598, 24;
	or.b32  	%r4256, %r4597, %r4599;
	cvt.u32.u16 	%r4600, %rs13057;
	and.b32  	%r4601, %r4600, 255;
	and.b16  	%rs11669, %rs13056, 255;
	mul.wide.u16 	%r4602, %rs11669, 256;
	or.b32  	%r4603, %r4602, %r4601;
	cvt.u32.u16 	%r4604, %rs13055;
	shl.b32 	%r4605, %r4604, 16;
	and.b32  	%r4606, %r4605, 16711680;
	or.b32  	%r4607, %r4603, %r4606;
	cvt.u32.u16 	%r4608, %rs13054;
	shl.b32 	%r4609, %r4608, 24;
	or.b32  	%r4261, %r4607, %r4609;
	cvt.u32.u16 	%r4610, %rs13053;
	and.b32  	%r4611, %r4610, 255;
	and.b16  	%rs11670, %rs13052, 255;
	mul.wide.u16 	%r4612, %rs11670, 256;
	or.b32  	%r4613, %r4612, %r4611;
	cvt.u32.u16 	%r4614, %rs13051;
	shl.b32 	%r4615, %r4614, 16;
	and.b32  	%r4616, %r4615, 16711680;
	or.b32  	%r4617, %r4613, %r4616;
	cvt.u32.u16 	%r4618, %rs13050;
	shl.b32 	%r4619, %r4618, 24;
	or.b32  	%r4266, %r4617, %r4619;
	cvt.u32.u16 	%r4620, %rs13049;
	and.b32  	%r4621, %r4620, 255;
	and.b16  	%rs11671, %rs13048, 255;
	mul.wide.u16 	%r4622, %rs11671, 256;
	or.b32  	%r4623, %r4622, %r4621;
	cvt.u32.u16 	%r4624, %rs13047;
	shl.b32 	%r4625, %r4624, 16;
	and.b32  	%r4626, %r4625, 16711680;
	or.b32  	%r4627, %r4623, %r4626;
	cvt.u32.u16 	%r4628, %rs13046;
	shl.b32 	%r4629, %r4628, 24;
	or.b32  	%r4271, %r4627, %r4629;
	cvt.u32.u16 	%r4630, %rs13045;
	and.b32  	%r4631, %r4630, 255;
	and.b16  	%rs11672, %rs13044, 255;
	mul.wide.u16 	%r4632, %rs11672, 256;
	or.b32  	%r4633, %r4632, %r4631;
	cvt.u32.u16 	%r4634, %rs13043;
	shl.b32 	%r4635, %r4634, 16;
	and.b32  	%r4636, %r4635, 16711680;
	or.b32  	%r4637, %r4633, %r4636;
	cvt.u32.u16 	%r4638, %rs13042;
	shl.b32 	%r4639, %r4638, 24;
	or.b32  	%r4276, %r4637, %r4639;
	cvt.u32.u16 	%r4640, %rs13041;
	and.b32  	%r4641, %r4640, 255;
	and.b16  	%rs11673, %rs13040, 255;
	mul.wide.u16 	%r4642, %rs11673, 256;
	or.b32  	%r4643, %r4642, %r4641;
	cvt.u32.u16 	%r4644, %rs13039;
	shl.b32 	%r4645, %r4644, 16;
	and.b32  	%r4646, %r4645, 16711680;
	or.b32  	%r4647, %r4643, %r4646;
	cvt.u32.u16 	%r4648, %rs13038;
	shl.b32 	%r4649, %r4648, 24;
	or.b32  	%r4281, %r4647, %r4649;
	cvt.u32.u16 	%r4650, %rs13037;
	and.b32  	%r4651, %r4650, 255;
	and.b16  	%rs11674, %rs13036, 255;
	mul.wide.u16 	%r4652, %rs11674, 256;
	or.b32  	%r4653, %r4652, %r4651;
	cvt.u32.u16 	%r4654, %rs13035;
	shl.b32 	%r4655, %r4654, 16;
	and.b32  	%r4656, %r4655, 16711680;
	or.b32  	%r4657, %r4653, %r4656;
	cvt.u32.u16 	%r4658, %rs13034;
	shl.b32 	%r4659, %r4658, 24;
	or.b32  	%r4286, %r4657, %r4659;
	cvt.u32.u16 	%r4660, %rs13033;
	and.b32  	%r4661, %r4660, 255;
	and.b16  	%rs11675, %rs13032, 255;
	mul.wide.u16 	%r4662, %rs11675, 256;
	or.b32  	%r4663, %r4662, %r4661;
	cvt.u32.u16 	%r4664, %rs13031;
	shl.b32 	%r4665, %r4664, 16;
	and.b32  	%r4666, %r4665, 16711680;
	or.b32  	%r4667, %r4663, %r4666;
	cvt.u32.u16 	%r4668, %rs13030;
	shl.b32 	%r4669, %r4668, 24;
	or.b32  	%r4291, %r4667, %r4669;
	cvt.u32.u16 	%r4670, %rs13029;
	and.b32  	%r4671, %r4670, 255;
	and.b16  	%rs11676, %rs13028, 255;
	mul.wide.u16 	%r4672, %rs11676, 256;
	or.b32  	%r4673, %r4672, %r4671;
	cvt.u32.u16 	%r4674, %rs13027;
	shl.b32 	%r4675, %r4674, 16;
	and.b32  	%r4676, %r4675, 16711680;
	or.b32  	%r4677, %r4673, %r4676;
	cvt.u32.u16 	%r4678, %rs13026;
	shl.b32 	%r4679, %r4678, 24;
	or.b32  	%r4296, %r4677, %r4679;
	cvt.u32.u16 	%r4680, %rs13025;
	and.b32  	%r4681, %r4680, 255;
	and.b16  	%rs11677, %rs13024, 255;
	mul.wide.u16 	%r4682, %rs11677, 256;
	or.b32  	%r4683, %r4682, %r4681;
	cvt.u32.u16 	%r4684, %rs13023;
	shl.b32 	%r4685, %r4684, 16;
	and.b32  	%r4686, %r4685, 16711680;
	or.b32  	%r4687, %r4683, %r4686;
	cvt.u32.u16 	%r4688, %rs13022;
	shl.b32 	%r4689, %r4688, 24;
	or.b32  	%r4301, %r4687, %r4689;
	cvt.u32.u16 	%r4690, %rs13021;
	and.b32  	%r4691, %r4690, 255;
	and.b16  	%rs11678, %rs13020, 255;
	mul.wide.u16 	%r4692, %rs11678, 256;
	or.b32  	%r4693, %r4692, %r4691;
	cvt.u32.u16 	%r4694, %rs13019;
	shl.b32 	%r4695, %r4694, 16;
	and.b32  	%r4696, %r4695, 16711680;
	or.b32  	%r4697, %r4693, %r4696;
	cvt.u32.u16 	%r4698, %rs13018;
	shl.b32 	%r4699, %r4698, 24;
	or.b32  	%r4306, %r4697, %r4699;
	cvt.u32.u16 	%r4700, %rs13017;
	and.b32  	%r4701, %r4700, 255;
	and.b16  	%rs11679, %rs13016, 255;
	mul.wide.u16 	%r4702, %rs11679, 256;
	or.b32  	%r4703, %r4702, %r4701;
	cvt.u32.u16 	%r4704, %rs13015;
	shl.b32 	%r4705, %r4704, 16;
	and.b32  	%r4706, %r4705, 16711680;
	or.b32  	%r4707, %r4703, %r4706;
	cvt.u32.u16 	%r4708, %rs13014;
	shl.b32 	%r4709, %r4708, 24;
	or.b32  	%r4311, %r4707, %r4709;
	cvt.u32.u16 	%r4710, %rs13013;
	and.b32  	%r4711, %r4710, 255;
	and.b16  	%rs11680, %rs13012, 255;
	mul.wide.u16 	%r4712, %rs11680, 256;
	or.b32  	%r4713, %r4712, %r4711;
	cvt.u32.u16 	%r4714, %rs13011;
	shl.b32 	%r4715, %r4714, 16;
	and.b32  	%r4716, %r4715, 16711680;
	or.b32  	%r4717, %r4713, %r4716;
	cvt.u32.u16 	%r4718, %rs13010;
	shl.b32 	%r4719, %r4718, 24;
	or.b32  	%r4316, %r4717, %r4719;
	cvt.u32.u16 	%r4720, %rs13009;
	and.b32  	%r4721, %r4720, 255;
	and.b16  	%rs11681, %rs13008, 255;
	mul.wide.u16 	%r4722, %rs11681, 256;
	or.b32  	%r4723, %r4722, %r4721;
	cvt.u32.u16 	%r4724, %rs13007;
	shl.b32 	%r4725, %r4724, 16;
	and.b32  	%r4726, %r4725, 16711680;
	or.b32  	%r4727, %r4723, %r4726;
	cvt.u32.u16 	%r4728, %rs13006;
	shl.b32 	%r4729, %r4728, 24;
	or.b32  	%r4321, %r4727, %r4729;
	cvt.u32.u16 	%r4730, %rs13005;
	and.b32  	%r4731, %r4730, 255;
	and.b16  	%rs11682, %rs13004, 255;
	mul.wide.u16 	%r4732, %rs11682, 256;
	or.b32  	%r4733, %r4732, %r4731;
	cvt.u32.u16 	%r4734, %rs13003;
	shl.b32 	%r4735, %r4734, 16;
	and.b32  	%r4736, %r4735, 16711680;
	or.b32  	%r4737, %r4733, %r4736;
	cvt.u32.u16 	%r4738, %rs13002;
	shl.b32 	%r4739, %r4738, 24;
	or.b32  	%r4326, %r4737, %r4739;
	cvt.u32.u16 	%r4740, %rs13001;
	and.b32  	%r4741, %r4740, 255;
	and.b16  	%rs11683, %rs13000, 255;
	mul.wide.u16 	%r4742, %rs11683, 256;
	or.b32  	%r4743, %r4742, %r4741;
	cvt.u32.u16 	%r4744, %rs12999;
	shl.b32 	%r4745, %r4744, 16;
	and.b32  	%r4746, %r4745, 16711680;
	or.b32  	%r4747, %r4743, %r4746;
	cvt.u32.u16 	%r4748, %rs12998;
	shl.b32 	%r4749, %r4748, 24;
	or.b32  	%r4331, %r4747, %r4749;
	cvt.u32.u16 	%r4750, %rs12997;
	and.b32  	%r4751, %r4750, 255;
	and.b16  	%rs11684, %rs12996, 255;
	mul.wide.u16 	%r4752, %rs11684, 256;
	or.b32  	%r4753, %r4752, %r4751;
	cvt.u32.u16 	%r4754, %rs12995;
	shl.b32 	%r4755, %r4754, 16;
	and.b32  	%r4756, %r4755, 16711680;
	or.b32  	%r4757, %r4753, %r4756;
	cvt.u32.u16 	%r4758, %rs12994;
	shl.b32 	%r4759, %r4758, 24;
	or.b32  	%r4336, %r4757, %r4759;
	cvt.u32.u16 	%r4760, %rs12993;
	and.b32  	%r4761, %r4760, 255;
	and.b16  	%rs11685, %rs12992, 255;
	mul.wide.u16 	%r4762, %rs11685, 256;
	or.b32  	%r4763, %r4762, %r4761;
	cvt.u32.u16 	%r4764, %rs12991;
	shl.b32 	%r4765, %r4764, 16;
	and.b32  	%r4766, %r4765, 16711680;
	or.b32  	%r4767, %r4763, %r4766;
	cvt.u32.u16 	%r4768, %rs12990;
	shl.b32 	%r4769, %r4768, 24;
	or.b32  	%r4341, %r4767, %r4769;
	cvt.u32.u16 	%r4770, %rs12989;
	and.b32  	%r4771, %r4770, 255;
	and.b16  	%rs11686, %rs12988, 255;
	mul.wide.u16 	%r4772, %rs11686, 256;
	or.b32  	%r4773, %r4772, %r4771;
	cvt.u32.u16 	%r4774, %rs12987;
	shl.b32 	%r4775, %r4774, 16;
	and.b32  	%r4776, %r4775, 16711680;
	or.b32  	%r4777, %r4773, %r4776;
	cvt.u32.u16 	%r4778, %rs12986;
	shl.b32 	%r4779, %r4778, 24;
	or.b32  	%r4346, %r4777, %r4779;
	cvt.u32.u16 	%r4780, %rs12985;
	and.b32  	%r4781, %r4780, 255;
	and.b16  	%rs11687, %rs12984, 255;
	mul.wide.u16 	%r4782, %rs11687, 256;
	or.b32  	%r4783, %r4782, %r4781;
	cvt.u32.u16 	%r4784, %rs12983;
	shl.b32 	%r4785, %r4784, 16;
	and.b32  	%r4786, %r4785, 16711680;
	or.b32  	%r4787, %r4783, %r4786;
	cvt.u32.u16 	%r4788, %rs12982;
	shl.b32 	%r4789, %r4788, 24;
	or.b32  	%r4351, %r4787, %r4789;
	cvt.u32.u16 	%r4790, %rs12981;
	and.b32  	%r4791, %r4790, 255;
	and.b16  	%rs11688, %rs12980, 255;
	mul.wide.u16 	%r4792, %rs11688, 256;
	or.b32  	%r4793, %r4792, %r4791;
	cvt.u32.u16 	%r4794, %rs12979;
	shl.b32 	%r4795, %r4794, 16;
	and.b32  	%r4796, %r4795, 16711680;
	or.b32  	%r4797, %r4793, %r4796;
	cvt.u32.u16 	%r4798, %rs12978;
	shl.b32 	%r4799, %r4798, 24;
	or.b32  	%r4356, %r4797, %r4799;
	cvt.u32.u16 	%r4800, %rs12977;
	and.b32  	%r4801, %r4800, 255;
	and.b16  	%rs11689, %rs12976, 255;
	mul.wide.u16 	%r4802, %rs11689, 256;
	or.b32  	%r4803, %r4802, %r4801;
	cvt.u32.u16 	%r4804, %rs12975;
	shl.b32 	%r4805, %r4804, 16;
	and.b32  	%r4806, %r4805, 16711680;
	or.b32  	%r4807, %r4803, %r4806;
	cvt.u32.u16 	%r4808, %rs12974;
	shl.b32 	%r4809, %r4808, 24;
	or.b32  	%r4361, %r4807, %r4809;
	cvt.u32.u16 	%r4810, %rs12973;
	and.b32  	%r4811, %r4810, 255;
	and.b16  	%rs11690, %rs12972, 255;
	mul.wide.u16 	%r4812, %rs11690, 256;
	or.b32  	%r4813, %r4812, %r4811;
	cvt.u32.u16 	%r4814, %rs12971;
	shl.b32 	%r4815, %r4814, 16;
	and.b32  	%r4816, %r4815, 16711680;
	or.b32  	%r4817, %r4813, %r4816;
	cvt.u32.u16 	%r4818, %rs12970;
	shl.b32 	%r4819, %r4818, 24;
	or.b32  	%r4366, %r4817, %r4819;
	cvt.u32.u16 	%r4820, %rs12969;
	and.b32  	%r4821, %r4820, 255;
	and.b16  	%rs11691, %rs12968, 255;
	mul.wide.u16 	%r4822, %rs11691, 256;
	or.b32  	%r4823, %r4822, %r4821;
	cvt.u32.u16 	%r4824, %rs12967;
	shl.b32 	%r4825, %r4824, 16;
	and.b32  	%r4826, %r4825, 16711680;
	or.b32  	%r4827, %r4823, %r4826;
	cvt.u32.u16 	%r4828, %rs12966;
	shl.b32 	%r4829, %r4828, 24;
	or.b32  	%r4371, %r4827, %r4829;
	cvt.u32.u16 	%r4830, %rs12965;
	and.b32  	%r4831, %r4830, 255;
	and.b16  	%rs11692, %rs12964, 255;
	mul.wide.u16 	%r4832, %rs11692, 256;
	or.b32  	%r4833, %r4832, %r4831;
	cvt.u32.u16 	%r4834, %rs12963;
	shl.b32 	%r4835, %r4834, 16;
	and.b32  	%r4836, %r4835, 16711680;
	or.b32  	%r4837, %r4833, %r4836;
	cvt.u32.u16 	%r4838, %rs12962;
	shl.b32 	%r4839, %r4838, 24;
	or.b32  	%r4376, %r4837, %r4839;
	cvt.u32.u16 	%r4840, %rs12961;
	and.b32  	%r4841, %r4840, 255;
	and.b16  	%rs11693, %rs12960, 255;
	mul.wide.u16 	%r4842, %rs11693, 256;
	or.b32  	%r4843, %r4842, %r4841;
	cvt.u32.u16 	%r4844, %rs12959;
	shl.b32 	%r4845, %r4844, 16;
	and.b32  	%r4846, %r4845, 16711680;
	or.b32  	%r4847, %r4843, %r4846;
	cvt.u32.u16 	%r4848, %rs12958;
	shl.b32 	%r4849, %r4848, 24;
	or.b32  	%r4381, %r4847, %r4849;
	cvt.u32.u16 	%r4850, %rs12957;
	and.b32  	%r4851, %r4850, 255;
	and.b16  	%rs11694, %rs12956, 255;
	mul.wide.u16 	%r4852, %rs11694, 256;
	or.b32  	%r4853, %r4852, %r4851;
	cvt.u32.u16 	%r4854, %rs12955;
	shl.b32 	%r4855, %r4854, 16;
	and.b32  	%r4856, %r4855, 16711680;
	or.b32  	%r4857, %r4853, %r4856;
	cvt.u32.u16 	%r4858, %rs12954;
	shl.b32 	%r4859, %r4858, 24;
	or.b32  	%r4386, %r4857, %r4859;
	cvt.u32.u16 	%r4860, %rs12953;
	and.b32  	%r4861, %r4860, 255;
	and.b16  	%rs11695, %rs12952, 255;
	mul.wide.u16 	%r4862, %rs11695, 256;
	or.b32  	%r4863, %r4862, %r4861;
	cvt.u32.u16 	%r4864, %rs12951;
	shl.b32 	%r4865, %r4864, 16;
	and.b32  	%r4866, %r4865, 16711680;
	or.b32  	%r4867, %r4863, %r4866;
	cvt.u32.u16 	%r4868, %rs12950;
	shl.b32 	%r4869, %r4868, 24;
	or.b32  	%r4391, %r4867, %r4869;
	cvt.u32.u16 	%r4870, %rs12949;
	and.b32  	%r4871, %r4870, 255;
	and.b16  	%rs11696, %rs12948, 255;
	mul.wide.u16 	%r4872, %rs11696, 256;
	or.b32  	%r4873, %r4872, %r4871;
	cvt.u32.u16 	%r4874, %rs12947;
	shl.b32 	%r4875, %r4874, 16;
	and.b32  	%r4876, %r4875, 16711680;
	or.b32  	%r4877, %r4873, %r4876;
	cvt.u32.u16 	%r4878, %rs12946;
	shl.b32 	%r4879, %r4878, 24;
	or.b32  	%r4396, %r4877, %r4879;
	cvt.u32.u16 	%r4880, %rs12945;
	and.b32  	%r4881, %r4880, 255;
	and.b16  	%rs11697, %rs12944, 255;
	mul.wide.u16 	%r4882, %rs11697, 256;
	or.b32  	%r4883, %r4882, %r4881;
	cvt.u32.u16 	%r4884, %rs12943;
	shl.b32 	%r4885, %r4884, 16;
	and.b32  	%r4886, %r4885, 16711680;
	or.b32  	%r4887, %r4883, %r4886;
	cvt.u32.u16 	%r4888, %rs12942;
	shl.b32 	%r4889, %r4888, 24;
	or.b32  	%r4401, %r4887, %r4889;
	cvt.u32.u16 	%r4890, %rs12941;
	and.b32  	%r4891, %r4890, 255;
	and.b16  	%rs11698, %rs12940, 255;
	mul.wide.u16 	%r4892, %rs11698, 256;
	or.b32  	%r4893, %r4892, %r4891;
	cvt.u32.u16 	%r4894, %rs12939;
	shl.b32 	%r4895, %r4894, 16;
	and.b32  	%r4896, %r4895, 16711680;
	or.b32  	%r4897, %r4893, %r4896;
	cvt.u32.u16 	%r4898, %rs12938;
	shl.b32 	%r4899, %r4898, 24;
	or.b32  	%r4406, %r4897, %r4899;
	cvt.u32.u16 	%r4900, %rs12937;
	and.b32  	%r4901, %r4900, 255;
	and.b16  	%rs11699, %rs12936, 255;
	mul.wide.u16 	%r4902, %rs11699, 256;
	or.b32  	%r4903, %r4902, %r4901;
	cvt.u32.u16 	%r4904, %rs12935;
	shl.b32 	%r4905, %r4904, 16;
	and.b32  	%r4906, %r4905, 16711680;
	or.b32  	%r4907, %r4903, %r4906;
	cvt.u32.u16 	%r4908, %rs12934;
	shl.b32 	%r4909, %r4908, 24;
	or.b32  	%r4411, %r4907, %r4909;
	cvt.u32.u16 	%r4910, %rs12933;
	and.b32  	%r4911, %r4910, 255;
	and.b16  	%rs11700, %rs12932, 255;
	mul.wide.u16 	%r4912, %rs11700, 256;
	or.b32  	%r4913, %r4912, %r4911;
	cvt.u32.u16 	%r4914, %rs12931;
	shl.b32 	%r4915, %r4914, 16;
	and.b32  	%r4916, %r4915, 16711680;
	or.b32  	%r4917, %r4913, %r4916;
	cvt.u32.u16 	%r4918, %rs12930;
	shl.b32 	%r4919, %r4918, 24;
	or.b32  	%r4416, %r4917, %r4919;
	cvt.u32.u16 	%r4920, %rs12929;
	and.b32  	%r4921, %r4920, 255;
	and.b16  	%rs11701, %rs12928, 255;
	mul.wide.u16 	%r4922, %rs11701, 256;
	or.b32  	%r4923, %r4922, %r4921;
	cvt.u32.u16 	%r4924, %rs12927;
	shl.b32 	%r4925, %r4924, 16;
	and.b32  	%r4926, %r4925, 16711680;
	or.b32  	%r4927, %r4923, %r4926;
	cvt.u32.u16 	%r4928, %rs12926;
	shl.b32 	%r4929, %r4928, 24;
	or.b32  	%r4421, %r4927, %r4929;
	cvt.u32.u16 	%r4930, %rs12925;
	and.b32  	%r4931, %r4930, 255;
	and.b16  	%rs11702, %rs12924, 255;
	mul.wide.u16 	%r4932, %rs11702, 256;
	or.b32  	%r4933, %r4932, %r4931;
	cvt.u32.u16 	%r4934, %rs12923;
	shl.b32 	%r4935, %r4934, 16;
	and.b32  	%r4936, %r4935, 16711680;
	or.b32  	%r4937, %r4933, %r4936;
	cvt.u32.u16 	%r4938, %rs12922;
	shl.b32 	%r4939, %r4938, 24;
	or.b32  	%r4426, %r4937, %r4939;
	cvt.u32.u16 	%r4940, %rs12921;
	and.b32  	%r4941, %r4940, 255;
	and.b16  	%rs11703, %rs12920, 255;
	mul.wide.u16 	%r4942, %rs11703, 256;
	or.b32  	%r4943, %r4942, %r4941;
	cvt.u32.u16 	%r4944, %rs12919;
	shl.b32 	%r4945, %r4944, 16;
	and.b32  	%r4946, %r4945, 16711680;
	or.b32  	%r4947, %r4943, %r4946;
	cvt.u32.u16 	%r4948, %rs12918;
	shl.b32 	%r4949, %r4948, 24;
	or.b32  	%r4431, %r4947, %r4949;
	cvt.u32.u16 	%r4950, %rs12917;
	and.b32  	%r4951, %r4950, 255;
	and.b16  	%rs11704, %rs12916, 255;
	mul.wide.u16 	%r4952, %rs11704, 256;
	or.b32  	%r4953, %r4952, %r4951;
	cvt.u32.u16 	%r4954, %rs12915;
	shl.b32 	%r4955, %r4954, 16;
	and.b32  	%r4956, %r4955, 16711680;
	or.b32  	%r4957, %r4953, %r4956;
	cvt.u32.u16 	%r4958, %rs12914;
	shl.b32 	%r4959, %r4958, 24;
	or.b32  	%r4436, %r4957, %r4959;
	cvt.u32.u16 	%r4960, %rs12913;
	and.b32  	%r4961, %r4960, 255;
	and.b16  	%rs11705, %rs12912, 255;
	mul.wide.u16 	%r4962, %rs11705, 256;
	or.b32  	%r4963, %r4962, %r4961;
	cvt.u32.u16 	%r4964, %rs12911;
	shl.b32 	%r4965, %r4964, 16;
	and.b32  	%r4966, %r4965, 16711680;
	or.b32  	%r4967, %r4963, %r4966;
	cvt.u32.u16 	%r4968, %rs12910;
	shl.b32 	%r4969, %r4968, 24;
	or.b32  	%r4441, %r4967, %r4969;
	cvt.u32.u16 	%r4970, %rs12909;
	and.b32  	%r4971, %r4970, 255;
	and.b16  	%rs11706, %rs12908, 255;
	mul.wide.u16 	%r4972, %rs11706, 256;
	or.b32  	%r4973, %r4972, %r4971;
	cvt.u32.u16 	%r4974, %rs12907;
	shl.b32 	%r4975, %r4974, 16;
	and.b32  	%r4976, %r4975, 16711680;
	or.b32  	%r4977, %r4973, %r4976;
	cvt.u32.u16 	%r4978, %rs12906;
	shl.b32 	%r4979, %r4978, 24;
	or.b32  	%r4446, %r4977, %r4979;
	cvt.u32.u16 	%r4980, %rs12905;
	and.b32  	%r4981, %r4980, 255;
	and.b16  	%rs11707, %rs12904, 255;
	mul.wide.u16 	%r4982, %rs11707, 256;
	or.b32  	%r4983, %r4982, %r4981;
	cvt.u32.u16 	%r4984, %rs12903;
	shl.b32 	%r4985, %r4984, 16;
	and.b32  	%r4986, %r4985, 16711680;
	or.b32  	%r4987, %r4983, %r4986;
	cvt.u32.u16 	%r4988, %rs12902;
	shl.b32 	%r4989, %r4988, 24;
	or.b32  	%r4451, %r4987, %r4989;
	cvt.u32.u16 	%r4990, %rs12901;
	and.b32  	%r4991, %r4990, 255;
	and.b16  	%rs11708, %rs12900, 255;
	mul.wide.u16 	%r4992, %rs11708, 256;
	or.b32  	%r4993, %r4992, %r4991;
	cvt.u32.u16 	%r4994, %rs12899;
	shl.b32 	%r4995, %r4994, 16;
	and.b32  	%r4996, %r4995, 16711680;
	or.b32  	%r4997, %r4993, %r4996;
	cvt.u32.u16 	%r4998, %rs12898;
	shl.b32 	%r4999, %r4998, 24;
	or.b32  	%r4456, %r4997, %r4999;
	cvt.u32.u16 	%r5000, %rs12897;
	and.b32  	%r5001, %r5000, 255;
	and.b16  	%rs11709, %rs12896, 255;
	mul.wide.u16 	%r5002, %rs11709, 256;
	or.b32  	%r5003, %r5002, %r5001;
	cvt.u32.u16 	%r5004, %rs12895;
	shl.b32 	%r5005, %r5004, 16;
	and.b32  	%r5006, %r5005, 16711680;
	or.b32  	%r5007, %r5003, %r5006;
	cvt.u32.u16 	%r5008, %rs12894;
	shl.b32 	%r5009, %r5008, 24;
	or.b32  	%r4461, %r5007, %r5009;
	cvt.u32.u16 	%r5010, %rs12893;
	and.b32  	%r5011, %r5010, 255;
	and.b16  	%rs11710, %rs12892, 255;
	mul.wide.u16 	%r5012, %rs11710, 256;
	or.b32  	%r5013, %r5012, %r5011;
	cvt.u32.u16 	%r5014, %rs12891;
	shl.b32 	%r5015, %r5014, 16;
	and.b32  	%r5016, %r5015, 16711680;
	or.b32  	%r5017, %r5013, %r5016;
	cvt.u32.u16 	%r5018, %rs12890;
	shl.b32 	%r5019, %r5018, 24;
	or.b32  	%r4466, %r5017, %r5019;
	cvt.u32.u16 	%r5020, %rs12889;
	and.b32  	%r5021, %r5020, 255;
	and.b16  	%rs11711, %rs12888, 255;
	mul.wide.u16 	%r5022, %rs11711, 256;
	or.b32  	%r5023, %r5022, %r5021;
	cvt.u32.u16 	%r5024, %rs12887;
	shl.b32 	%r5025, %r5024, 16;
	and.b32  	%r5026, %r5025, 16711680;
	or.b32  	%r5027, %r5023, %r5026;
	cvt.u32.u16 	%r5028, %rs12886;
	shl.b32 	%r5029, %r5028, 24;
	or.b32  	%r4471, %r5027, %r5029;
	cvt.u32.u16 	%r5030, %rs12885;
	and.b32  	%r5031, %r5030, 255;
	and.b16  	%rs11712, %rs12884, 255;
	mul.wide.u16 	%r5032, %rs11712, 256;
	or.b32  	%r5033, %r5032, %r5031;
	cvt.u32.u16 	%r5034, %rs12883;
	shl.b32 	%r5035, %r5034, 16;
	and.b32  	%r5036, %r5035, 16711680;
	or.b32  	%r5037, %r5033, %r5036;
	cvt.u32.u16 	%r5038, %rs12882;
	shl.b32 	%r5039, %r5038, 24;
	or.b32  	%r4476, %r5037, %r5039;
	cvt.u32.u16 	%r5040, %rs12881;
	and.b32  	%r5041, %r5040, 255;
	and.b16  	%rs11713, %rs12880, 255;
	mul.wide.u16 	%r5042, %rs11713, 256;
	or.b32  	%r5043, %r5042, %r5041;
	cvt.u32.u16 	%r5044, %rs12879;
	shl.b32 	%r5045, %r5044, 16;
	and.b32  	%r5046, %r5045, 16711680;
	or.b32  	%r5047, %r5043, %r5046;
	cvt.u32.u16 	%r5048, %rs12878;
	shl.b32 	%r5049, %r5048, 24;
	or.b32  	%r4481, %r5047, %r5049;
	cvt.u32.u16 	%r5050, %rs12877;
	and.b32  	%r5051, %r5050, 255;
	and.b16  	%rs11714, %rs12876, 255;
	mul.wide.u16 	%r5052, %rs11714, 256;
	or.b32  	%r5053, %r5052, %r5051;
	cvt.u32.u16 	%r5054, %rs12875;
	shl.b32 	%r5055, %r5054, 16;
	and.b32  	%r5056, %r5055, 16711680;
	or.b32  	%r5057, %r5053, %r5056;
	cvt.u32.u16 	%r5058, %rs12874;
	shl.b32 	%r5059, %r5058, 24;
	or.b32  	%r4486, %r5057, %r5059;
	cvt.u32.u16 	%r5060, %rs12873;
	and.b32  	%r5061, %r5060, 255;
	and.b16  	%rs11715, %rs12872, 255;
	mul.wide.u16 	%r5062, %rs11715, 256;
	or.b32  	%r5063, %r5062, %r5061;
	cvt.u32.u16 	%r5064, %rs12871;
	shl.b32 	%r5065, %r5064, 16;
	and.b32  	%r5066, %r5065, 16711680;
	or.b32  	%r5067, %r5063, %r5066;
	cvt.u32.u16 	%r5068, %rs12870;
	shl.b32 	%r5069, %r5068, 24;
	or.b32  	%r4491, %r5067, %r5069;
	cvt.u32.u16 	%r5070, %rs12869;
	and.b32  	%r5071, %r5070, 255;
	and.b16  	%rs11716, %rs12868, 255;
	mul.wide.u16 	%r5072, %rs11716, 256;
	or.b32  	%r5073, %r5072, %r5071;
	cvt.u32.u16 	%r5074, %rs12867;
	shl.b32 	%r5075, %r5074, 16;
	and.b32  	%r5076, %r5075, 16711680;
	or.b32  	%r5077, %r5073, %r5076;
	cvt.u32.u16 	%r5078, %rs12866;
	shl.b32 	%r5079, %r5078, 24;
	or.b32  	%r4496, %r5077, %r5079;
	cvt.u32.u16 	%r5080, %rs12865;
	and.b32  	%r5081, %r5080, 255;
	and.b16  	%rs11717, %rs12864, 255;
	mul.wide.u16 	%r5082, %rs11717, 256;
	or.b32  	%r5083, %r5082, %r5081;
	cvt.u32.u16 	%r5084, %rs12863;
	shl.b32 	%r5085, %r5084, 16;
	and.b32  	%r5086, %r5085, 16711680;
	or.b32  	%r5087, %r5083, %r5086;
	cvt.u32.u16 	%r5088, %rs12862;
	shl.b32 	%r5089, %r5088, 24;
	or.b32  	%r4501, %r5087, %r5089;
	cvt.u32.u16 	%r5090, %rs12861;
	and.b32  	%r5091, %r5090, 255;
	and.b16  	%rs11718, %rs12860, 255;
	mul.wide.u16 	%r5092, %rs11718, 256;
	or.b32  	%r5093, %r5092, %r5091;
	cvt.u32.u16 	%r5094, %rs12859;
	shl.b32 	%r5095, %r5094, 16;
	and.b32  	%r5096, %r5095, 16711680;
	or.b32  	%r5097, %r5093, %r5096;
	cvt.u32.u16 	%r5098, %rs12858;
	shl.b32 	%r5099, %r5098, 24;
	or.b32  	%r4506, %r5097, %r5099;
	cvt.u32.u16 	%r5100, %rs12857;
	and.b32  	%r5101, %r5100, 255;
	and.b16  	%rs11719, %rs12856, 255;
	mul.wide.u16 	%r5102, %rs11719, 256;
	or.b32  	%r5103, %r5102, %r5101;
	cvt.u32.u16 	%r5104, %rs12855;
	shl.b32 	%r5105, %r5104, 16;
	and.b32  	%r5106, %r5105, 16711680;
	or.b32  	%r5107, %r5103, %r5106;
	cvt.u32.u16 	%r5108, %rs12854;
	shl.b32 	%r5109, %r5108, 24;
	or.b32  	%r4511, %r5107, %r5109;
	cvt.u32.u16 	%r5110, %rs12853;
	and.b32  	%r5111, %r5110, 255;
	and.b16  	%rs11720, %rs12852, 255;
	mul.wide.u16 	%r5112, %rs11720, 256;
	or.b32  	%r5113, %r5112, %r5111;
	cvt.u32.u16 	%r5114, %rs12851;
	shl.b32 	%r5115, %r5114, 16;
	and.b32  	%r5116, %r5115, 16711680;
	or.b32  	%r5117, %r5113, %r5116;
	cvt.u32.u16 	%r5118, %rs12850;
	shl.b32 	%r5119, %r5118, 24;
	or.b32  	%r4516, %r5117, %r5119;
	cvt.u32.u16 	%r5120, %rs12849;
	and.b32  	%r5121, %r5120, 255;
	and.b16  	%rs11721, %rs12848, 255;
	mul.wide.u16 	%r5122, %rs11721, 256;
	or.b32  	%r5123, %r5122, %r5121;
	cvt.u32.u16 	%r5124, %rs12847;
	shl.b32 	%r5125, %r5124, 16;
	and.b32  	%r5126, %r5125, 16711680;
	or.b32  	%r5127, %r5123, %r5126;
	cvt.u32.u16 	%r5128, %rs12846;
	shl.b32 	%r5129, %r5128, 24;
	or.b32  	%r4521, %r5127, %r5129;
	cvt.u32.u16 	%r5130, %rs12845;
	and.b32  	%r5131, %r5130, 255;
	and.b16  	%rs11722, %rs12844, 255;
	mul.wide.u16 	%r5132, %rs11722, 256;
	or.b32  	%r5133, %r5132, %r5131;
	cvt.u32.u16 	%r5134, %rs12843;
	shl.b32 	%r5135, %r5134, 16;
	and.b32  	%r5136, %r5135, 16711680;
	or.b32  	%r5137, %r5133, %r5136;
	cvt.u32.u16 	%r5138, %rs12842;
	shl.b32 	%r5139, %r5138, 24;
	or.b32  	%r4526, %r5137, %r5139;
	cvt.u32.u16 	%r5140, %rs12841;
	and.b32  	%r5141, %r5140, 255;
	and.b16  	%rs11723, %rs12840, 255;
	mul.wide.u16 	%r5142, %rs11723, 256;
	or.b32  	%r5143, %r5142, %r5141;
	cvt.u32.u16 	%r5144, %rs12839;
	shl.b32 	%r5145, %r5144, 16;
	and.b32  	%r5146, %r5145, 16711680;
	or.b32  	%r5147, %r5143, %r5146;
	cvt.u32.u16 	%r5148, %rs12838;
	shl.b32 	%r5149, %r5148, 24;
	or.b32  	%r4531, %r5147, %r5149;
	cvt.u32.u16 	%r5150, %rs12837;
	and.b32  	%r5151, %r5150, 255;
	and.b16  	%rs11724, %rs12836, 255;
	mul.wide.u16 	%r5152, %rs11724, 256;
	or.b32  	%r5153, %r5152, %r5151;
	cvt.u32.u16 	%r5154, %rs12835;
	shl.b32 	%r5155, %r5154, 16;
	and.b32  	%r5156, %r5155, 16711680;
	or.b32  	%r5157, %r5153, %r5156;
	cvt.u32.u16 	%r5158, %rs12834;
	shl.b32 	%r5159, %r5158, 24;
	or.b32  	%r4536, %r5157, %r5159;
	cvt.u32.u16 	%r5160, %rs12833;
	and.b32  	%r5161, %r5160, 255;
	and.b16  	%rs11725, %rs12832, 255;
	mul.wide.u16 	%r5162, %rs11725, 256;
	or.b32  	%r5163, %r5162, %r5161;
	cvt.u32.u16 	%r5164, %rs12831;
	shl.b32 	%r5165, %r5164, 16;
	and.b32  	%r5166, %r5165, 16711680;
	or.b32  	%r5167, %r5163, %r5166;
	cvt.u32.u16 	%r5168, %rs12830;
	shl.b32 	%r5169, %r5168, 24;
	or.b32  	%r4541, %r5167, %r5169;
	cvt.u32.u16 	%r5170, %rs12829;
	and.b32  	%r5171, %r5170, 255;
	and.b16  	%rs11726, %rs12828, 255;
	mul.wide.u16 	%r5172, %rs11726, 256;
	or.b32  	%r5173, %r5172, %r5171;
	cvt.u32.u16 	%r5174, %rs12827;
	shl.b32 	%r5175, %r5174, 16;
	and.b32  	%r5176, %r5175, 16711680;
	or.b32  	%r5177, %r5173, %r5176;
	cvt.u32.u16 	%r5178, %rs12826;
	shl.b32 	%r5179, %r5178, 24;
	or.b32  	%r4546, %r5177, %r5179;
	cvt.u32.u16 	%r5180, %rs12825;
	and.b32  	%r5181, %r5180, 255;
	and.b16  	%rs11727, %rs12824, 255;
	mul.wide.u16 	%r5182, %rs11727, 256;
	or.b32  	%r5183, %r5182, %r5181;
	cvt.u32.u16 	%r5184, %rs12823;
	shl.b32 	%r5185, %r5184, 16;
	and.b32  	%r5186, %r5185, 16711680;
	or.b32  	%r5187, %r5183, %r5186;
	cvt.u32.u16 	%r5188, %rs12822;
	shl.b32 	%r5189, %r5188, 24;
	or.b32  	%r4551, %r5187, %r5189;
	cvt.u32.u16 	%r5190, %rs12821;
	and.b32  	%r5191, %r5190, 255;
	and.b16  	%rs11728, %rs12820, 255;
	mul.wide.u16 	%r5192, %rs11728, 256;
	or.b32  	%r5193, %r5192, %r5191;
	cvt.u32.u16 	%r5194, %rs12819;
	shl.b32 	%r5195, %r5194, 16;
	and.b32  	%r5196, %r5195, 16711680;
	or.b32  	%r5197, %r5193, %r5196;
	cvt.u32.u16 	%r5198, %rs12818;
	shl.b32 	%r5199, %r5198, 24;
	or.b32  	%r4556, %r5197, %r5199;
	mov.b32 	%r4557, 2;
	mov.b32 	%r4558, 31;
	mov.b32 	%r4559, -1;
	// begin inline asm
	shfl.sync.down.b32 %r4220, %r27825, %r4557, %r4558, %r4559;
	// end inline asm
	// begin inline asm
	shfl.sync.down.b32 %r4225, %r4226, %r4557, %r4558, %r4559;
	// end inline asm
	mov.b64 	%rd476, %fd78;
	mov.b64 	{%r4231, %r4236}, %rd476;
	// begin inline asm
	shfl.sync.down.b32 %r4230, %r4231, %r4557, %r4558, %r4559;
	// end inline asm
	// begin inline asm
	shfl.sync.down.b32 %r4235, %r4236, %r4557, %r4558, %r4559;
	// end inline asm
	// begin inline asm
	shfl.sync.down.b32 %r4240, %r4241, %r4557, %r4558, %r4559;
	// end inline asm
	// begin inline asm
	shfl.sync.down.b32 %r4245, %r4246, %r4557, %r4558, %r4559;
	// end inline asm
	// begin inline asm
	shfl.sync.down.b32 %r4250, %r4251, %r4557, %r4558, %r4559;
	// end inline asm
	// begin inline asm
	shfl.sync.down.b32 %r4255, %r4256, %r4557, %r4558, %r4559;
	// end inline asm
	// begin inline asm
	shfl.sync.down.b32 %r4260, %r4261, %r4557, %r4558, %r4559;
	// end inline asm
	// begin inline asm
	shfl.sync.down.b32 %r4265, %r4266, %r4557, %r4558, %r4559;
	// end inline asm
	// begin inline asm
	shfl.sync.down.b32 %r4270, %r4271, %r4557, %r4558, %r4559;
	// end inline asm
	// begin inline asm
	shfl.sync.down.b32 %r4275, %r4276, %r4557, %r4558, %r4559;
	// end inline asm
	// begin inline asm
	shfl.sync.down.b32 %r4280, %r4281, %r4557, %r4558, %r4559;
	// end inline asm
	// begin inline asm
	shfl.sync.down.b32 %r4285, %r4286, %r4557, %r4558, %r4559;
	// end inline asm
	// begin inline asm
	shfl.sync.down.b32 %r4290, %r4291, %r4557, %r4558, %r4559;
	// end inline asm
	// begin inline asm
	shfl.sync.down.b32 %r4295, %r4296, %r4557, %r4558, %r4559;
	// end inline asm
	// begin inline asm
	shfl.sync.down.b32 %r4300, %r4301, %r4557, %r4558, %r4559;
	// end inline asm
	// begin inline asm
	shfl.sync.down.b32 %r4305, %r4306, %r4557, %r4558, %r4559;
	// end inline asm
	// begin inline asm
	shfl.sync.down.b32 %r4310, %r4311, %r4557, %r4558, %r4559;
	// end inline asm
	// begin inline asm
	shfl.sync.down.b32 %r4315, %r4316, %r4557, %r4558, %r4559;
	// end inline asm
	// begin inline asm
	shfl.sync.down.b32 %r4320, %r4321, %r4557, %r4558, %r4559;
	// end inline asm
	// begin inline asm
	shfl.sync.down.b32 %r4325, %r4326, %r4557, %r4558, %r4559;
	// end inline asm
	// begin inline asm
	shfl.sync.down.b32 %r4330, %r4331, %r4557, %r4558, %r4559;
	// end inline asm
	// begin inline asm
	shfl.sync.down.b32 %r4335, %r4336, %r4557, %r4558, %r4559;
	// end inline asm
	// begin inline asm
	shfl.sync.down.b32 %r4340, %r4341, %r4557, %r4558, %r4559;
	// end inline asm
	// begin inline asm
	shfl.sync.down.b32 %r4345, %r4346, %r4557, %r4558, %r4559;
	// end inline asm
	// begin inline asm
	shfl.sync.down.b32 %r4350, %r4351, %r4557, %r4558, %r4559;
	// end inline asm
	// begin inline asm
	shfl.sync.down.b32 %r4355, %r4356, %r4557, %r4558, %r4559;
	// end inline asm
	// begin inline asm
	shfl.sync.down.b32 %r4360, %r4361, %r4557, %r4558, %r4559;
	// end inline asm
	// begin inline asm
	shfl.sync.down.b32 %r4365, %r4366, %r4557, %r4558, %r4559;
	// end inline asm
	// begin inline asm
	shfl.sync.down.b32 %r4370, %r4371, %r4557, %r4558, %r4559;
	// end inline asm
	// begin inline asm
	shfl.sync.down.b32 %r4375, %r4376, %r4557, %r4558, %r4559;
	// end inline asm
	// begin inline asm
	shfl.sync.down.b32 %r4380, %r4381, %r4557, %r4558, %r4559;
	// end inline asm
	// begin inline asm
	shfl.sync.down.b32 %r4385, %r4386, %r4557, %r4558, %r4559;
	// end inline asm
	// begin inline asm
	shfl.sync.down.b32 %r4390, %r4391, %r4557, %r4558, %r4559;
	// end inline asm
	// begin inline asm
	shfl.sync.down.b32 %r4395, %r4396, %r4557, %r4558, %r4559;
	// end inline asm
	// begin inline asm
	shfl.sync.down.b32 %r4400, %r4401, %r4557, %r4558, %r4559;
	// end inline asm
	// begin inline asm
	shfl.sync.down.b32 %r4405, %r4406, %r4557, %r4558, %r4559;
	// end inline asm
	// begin inline asm
	shfl.sync.down.b32 %r4410, %r4411, %r4557, %r4558, %r4559;
	// end inline asm
	// begin inline asm
	shfl.sync.down.b32 %r4415, %r4416, %r4557, %r4558, %r4559;
	// end inline asm
	// begin inline asm
	shfl.sync.down.b32 %r4420, %r4421, %r4557, %r4558, %r4559;
	// end inline asm
	// begin inline asm
	shfl.sync.down.b32 %r4425, %r4426, %r4557, %r4558, %r4559;
	// end inline asm
	// begin inline asm
	shfl.sync.down.b32 %r4430, %r4431, %r4557, %r4558, %r4559;
	// end inline asm
	// begin inline asm
	shfl.sync.down.b32 %r4435, %r4436, %r4557, %r4558, %r4559;
	// end inline asm
	// begin inline asm
	shfl.sync.down.b32 %r4440, %r4441, %r4557, %r4558, %r4559;
	// end inline asm
	// begin inline asm
	shfl.sync.down.b32 %r4445, %r4446, %r4557, %r4558, %r4559;
	// end inline asm
	// begin inline asm
	shfl.sync.down.b32 %r4450, %r4451, %r4557, %r4558, %r4559;
	// end inline asm
	// begin inline asm
	shfl.sync.down.b32 %r4455, %r4456, %r4557, %r4558, %r4559;
	// end inline asm
	// begin inline asm
	shfl.sync.down.b32 %r4460, %r4461, %r4557, %r4558, %r4559;
	// end inline asm
	// begin inline asm
	shfl.sync.down.b32 %r4465, %r4466, %r4557, %r4558, %r4559;
	// end inline asm
	// begin inline asm
	shfl.sync.down.b32 %r4470, %r4471, %r4557, %r4558, %r4559;
	// end inline asm
	// begin inline asm
	shfl.sync.down.b32 %r4475, %r4476, %r4557, %r4558, %r4559;
	// end inline asm
	// begin inline asm
	shfl.sync.down.b32 %r4480, %r4481, %r4557, %r4558, %r4559;
	// end inline asm
	// begin inline asm
	shfl.sync.down.b32 %r4485, %r4486, %r4557, %r4558, %r4559;
	// end inline asm
	// begin inline asm
	shfl.sync.down.b32 %r4490, %r4491, %r4557, %r4558, %r4559;
	// end inline asm
	// begin inline asm
	shfl.sync.down.b32 %r4495, %r4496, %r4557, %r4558, %r4559;
	// end inline asm
	// begin inline asm
	shfl.sync.down.b32 %r4500, %r4501, %r4557, %r4558, %r4559;
	// end inline asm
	// begin inline asm
	shfl.sync.down.b32 %r4505, %r4506, %r4557, %r4558, %r4559;
	// end inline asm
	// begin inline asm
	shfl.sync.down.b32 %r4510, %r4511, %r4557, %r4558, %r4559;
	// end inline asm
	// begin inline asm
	shfl.sync.down.b32 %r4515, %r4516, %r4557, %r4558, %r4559;
	// end inline asm
	// begin inline asm
	shfl.sync.down.b32 %r4520, %r4521, %r4557, %r4558, %r4559;
	// end inline asm
	// begin inline asm
	shfl.sync.down.b32 %r4525, %r4526, %r4557, %r4558, %r4559;
	// end inline asm
	// begin inline asm
	shfl.sync.down.b32 %r4530, %r4531, %r4557, %r4558, %r4559;
	// end inline asm
	// begin inline asm
	shfl.sync.down.b32 %r4535, %r4536, %r4557, %r4558, %r4559;
	// end inline asm
	// begin inline asm
	shfl.sync.down.b32 %r4540, %r4541, %r4557, %r4558, %r4559;
	// end inline asm
	// begin inline asm
	shfl.sync.down.b32 %r4545, %r4546, %r4557, %r4558, %r4559;
	// end inline asm
	// begin inline asm
	shfl.sync.down.b32 %r4550, %r4551, %r4557, %r4558, %r4559;
	// end inline asm
	// begin inline asm
	shfl.sync.down.b32 %r4555, %r4556, %r4557, %r4558, %r4559;
	// end inline asm
	setp.gt.s32 	%p19, %r2469, 29;
	@%p19 bra 	$L__BB3_119;
	cvt.u16.u32 	%rs17183, %r4240;
	mov.b64 	%rd477, {%r4230, %r4235};
	mov.b64 	%fd47, %rd477;
	st.local.u32 	[%rd4], %r4220;
	st.local.v2.u32 	[%rd4+8], {%r4230, %r4235};
	st.local.v2.b32 	[%rd4+16], {%r4240, %r4245};
	st.local.v2.b32 	[%rd4+24], {%r4250, %r4255};
	st.local.v2.b32 	[%rd4+32], {%r4260, %r4265};
	st.local.v2.b32 	[%rd4+40], {%r4270, %r4275};
	st.local.v2.b32 	[%rd4+48], {%r4280, %r4285};
	st.local.v2.b32 	[%rd4+56], {%r4290, %r4295};
	st.local.v2.b32 	[%rd4+64], {%r4300, %r4305};
	st.local.v2.b32 	[%rd4+72], {%r4310, %r4315};
	st.local.v2.b32 	[%rd4+80], {%r4320, %r4325};
	st.local.v2.b32 	[%rd4+88], {%r4330, %r4335};
	st.local.v2.b32 	[%rd4+96], {%r4340, %r4345};
	st.local.v2.b32 	[%rd4+104], {%r4350, %r4355};
	st.local.v2.b32 	[%rd4+112], {%r4360, %r4365};
	st.local.v2.b32 	[%rd4+120], {%r4370, %r4375};
	st.local.v2.b32 	[%rd4+128], {%r4380, %r4385};
	st.local.v2.b32 	[%rd4+136], {%r4390, %r4395};
	st.local.v2.b32 	[%rd4+144], {%r4400, %r4405};
	st.local.v2.b32 	[%rd4+152], {%r4410, %r4415};
	st.local.v2.b32 	[%rd4+160], {%r4420, %r4425};
	st.local.v2.b32 	[%rd4+168], {%r4430, %r4435};
	st.local.v2.b32 	[%rd4+176], {%r4440, %r4445};
	st.local.v2.b32 	[%rd4+184], {%r4450, %r4455};
	st.local.v2.b32 	[%rd4+192], {%r4460, %r4465};
	st.local.v2.b32 	[%rd4+200], {%r4470, %r4475};
	st.local.v2.b32 	[%rd4+208], {%r4480, %r4485};
	st.local.v2.b32 	[%rd4+216], {%r4490, %r4495};
	st.local.v2.b32 	[%rd4+224], {%r4500, %r4505};
	st.local.v2.b32 	[%rd4+232], {%r4510, %r4515};
	st.local.v2.b32 	[%rd4+240], {%r4520, %r4525};
	st.local.v2.b32 	[%rd4+248], {%r4530, %r4535};
	st.local.v2.b32 	[%rd4+256], {%r4540, %r4545};
	st.local.v2.b32 	[%rd4+264], {%r4550, %r4555};
	st.local.u32 	[%rd3], %r27825;
	st.local.f64 	[%rd3+8], %fd78;
	cvt.u32.u16 	%r5201, %rs13066;
	cvt.u32.u16 	%r5202, %rs13067;
	prmt.b32 	%r5203, %r5202, %r5201, 0x3340U;
	cvt.u32.u16 	%r5204, %rs13068;
	cvt.u32.u16 	%r5205, %rs13069;
	prmt.b32 	%r5206, %r5205, %r5204, 0x3340U;
	prmt.b32 	%r5207, %r5206, %r5203, 0x5410U;
	cvt.u32.u16 	%r5208, %rs13070;
	cvt.u32.u16 	%r5209, %rs13071;
	prmt.b32 	%r5210, %r5209, %r5208, 0x3340U;
	cvt.u32.u16 	%r5211, %rs13072;
	cvt.u32.u16 	%r5212, %rs13073;
	prmt.b32 	%r5213, %r5212, %r5211, 0x3340U;
	prmt.b32 	%r5214, %r5213, %r5210, 0x5410U;
	st.local.v2.b32 	[%rd3+16], {%r5214, %r5207};
	cvt.u32.u16 	%r5215, %rs13058;
	cvt.u32.u16 	%r5216, %rs13059;
	prmt.b32 	%r5217, %r5216, %r5215, 0x3340U;
	cvt.u32.u16 	%r5218, %rs13060;
	cvt.u32.u16 	%r5219, %rs13061;
	prmt.b32 	%r5220, %r5219, %r5218, 0x3340U;
	prmt.b32 	%r5221, %r5220, %r5217, 0x5410U;
	cvt.u32.u16 	%r5222, %rs13062;
	cvt.u32.u16 	%r5223, %rs13063;
	prmt.b32 	%r5224, %r5223, %r5222, 0x3340U;
	cvt.u32.u16 	%r5225, %rs13064;
	cvt.u32.u16 	%r5226, %rs13065;
	prmt.b32 	%r5227, %r5226, %r5225, 0x3340U;
	prmt.b32 	%r5228, %r5227, %r5224, 0x5410U;
	st.local.v2.b32 	[%rd3+24], {%r5228, %r5221};
	cvt.u32.u16 	%r5229, %rs13050;
	cvt.u32.u16 	%r5230, %rs13051;
	prmt.b32 	%r5231, %r5230, %r5229, 0x3340U;
	cvt.u32.u16 	%r5232, %rs13052;
	cvt.u32.u16 	%r5233, %rs13053;
	prmt.b32 	%r5234, %r5233, %r5232, 0x3340U;
	prmt.b32 	%r5235, %r5234, %r5231, 0x5410U;
	cvt.u32.u16 	%r5236, %rs13054;
	cvt.u32.u16 	%r5237, %rs13055;
	prmt.b32 	%r5238, %r5237, %r5236, 0x3340U;
	cvt.u32.u16 	%r5239, %rs13056;
	cvt.u32.u16 	%r5240, %rs13057;
	prmt.b32 	%r5241, %r5240, %r5239, 0x3340U;
	prmt.b32 	%r5242, %r5241, %r5238, 0x5410U;
	st.local.v2.b32 	[%rd3+32], {%r5242, %r5235};
	cvt.u32.u16 	%r5243, %rs13042;
	cvt.u32.u16 	%r5244, %rs13043;
	prmt.b32 	%r5245, %r5244, %r5243, 0x3340U;
	cvt.u32.u16 	%r5246, %rs13044;
	cvt.u32.u16 	%r5247, %rs13045;
	prmt.b32 	%r5248, %r5247, %r5246, 0x3340U;
	prmt.b32 	%r5249, %r5248, %r5245, 0x5410U;
	cvt.u32.u16 	%r5250, %rs13046;
	cvt.u32.u16 	%r5251, %rs13047;
	prmt.b32 	%r5252, %r5251, %r5250, 0x3340U;
	cvt.u32.u16 	%r5253, %rs13048;
	cvt.u32.u16 	%r5254, %rs13049;
	prmt.b32 	%r5255, %r5254, %r5253, 0x3340U;
	prmt.b32 	%r5256, %r5255, %r5252, 0x5410U;
	st.local.v2.b32 	[%rd3+40], {%r5256, %r5249};
	cvt.u32.u16 	%r5257, %rs13034;
	cvt.u32.u16 	%r5258, %rs13035;
	prmt.b32 	%r5259, %r5258, %r5257, 0x3340U;
	cvt.u32.u16 	%r5260, %rs13036;
	cvt.u32.u16 	%r5261, %rs13037;
	prmt.b32 	%r5262, %r5261, %r5260, 0x3340U;
	prmt.b32 	%r5263, %r5262, %r5259, 0x5410U;
	cvt.u32.u16 	%r5264, %rs13038;
	cvt.u32.u16 	%r5265, %rs13039;
	prmt.b32 	%r5266, %r5265, %r5264, 0x3340U;
	cvt.u32.u16 	%r5267, %rs13040;
	cvt.u32.u16 	%r5268, %rs13041;
	prmt.b32 	%r5269, %r5268, %r5267, 0x3340U;
	prmt.b32 	%r5270, %r5269, %r5266, 0x5410U;
	st.local.v2.b32 	[%rd3+48], {%r5270, %r5263};
	cvt.u32.u16 	%r5271, %rs13026;
	cvt.u32.u16 	%r5272, %rs13027;
	prmt.b32 	%r5273, %r5272, %r5271, 0x3340U;
	cvt.u32.u16 	%r5274, %rs13028;
	cvt.u32.u16 	%r5275, %rs13029;
	prmt.b32 	%r5276, %r5275, %r5274, 0x3340U;
	prmt.b32 	%r5277, %r5276, %r5273, 0x5410U;
	cvt.u32.u16 	%r5278, %rs13030;
	cvt.u32.u16 	%r5279, %rs13031;
	prmt.b32 	%r5280, %r5279, %r5278, 0x3340U;
	cvt.u32.u16 	%r5281, %rs13032;
	cvt.u32.u16 	%r5282, %rs13033;
	prmt.b32 	%r5283, %r5282, %r5281, 0x3340U;
	prmt.b32 	%r5284, %r5283, %r5280, 0x5410U;
	st.local.v2.b32 	[%rd3+56], {%r5284, %r5277};
	cvt.u32.u16 	%r5285, %rs13018;
	cvt.u32.u16 	%r5286, %rs13019;
	prmt.b32 	%r5287, %r5286, %r5285, 0x3340U;
	cvt.u32.u16 	%r5288, %rs13020;
	cvt.u32.u16 	%r5289, %rs13021;
	prmt.b32 	%r5290, %r5289, %r5288, 0x3340U;
	prmt.b32 	%r5291, %r5290, %r5287, 0x5410U;
	cvt.u32.u16 	%r5292, %rs13022;
	cvt.u32.u16 	%r5293, %rs13023;
	prmt.b32 	%r5294, %r5293, %r5292, 0x3340U;
	cvt.u32.u16 	%r5295, %rs13024;
	cvt.u32.u16 	%r5296, %rs13025;
	prmt.b32 	%r5297, %r5296, %r5295, 0x3340U;
	prmt.b32 	%r5298, %r5297, %r5294, 0x5410U;
	st.local.v2.b32 	[%rd3+64], {%r5298, %r5291};
	cvt.u32.u16 	%r5299, %rs13010;
	cvt.u32.u16 	%r5300, %rs13011;
	prmt.b32 	%r5301, %r5300, %r5299, 0x3340U;
	cvt.u32.u16 	%r5302, %rs13012;
	cvt.u32.u16 	%r5303, %rs13013;
	prmt.b32 	%r5304, %r5303, %r5302, 0x3340U;
	prmt.b32 	%r5305, %r5304, %r5301, 0x5410U;
	cvt.u32.u16 	%r5306, %rs13014;
	cvt.u32.u16 	%r5307, %rs13015;
	prmt.b32 	%r5308, %r5307, %r5306, 0x3340U;
	cvt.u32.u16 	%r5309, %rs13016;
	cvt.u32.u16 	%r5310, %rs13017;
	prmt.b32 	%r5311, %r5310, %r5309, 0x3340U;
	prmt.b32 	%r5312, %r5311, %r5308, 0x5410U;
	st.local.v2.b32 	[%rd3+72], {%r5312, %r5305};
	cvt.u32.u16 	%r5313, %rs13002;
	cvt.u32.u16 	%r5314, %rs13003;
	prmt.b32 	%r5315, %r5314, %r5313, 0x3340U;
	cvt.u32.u16 	%r5316, %rs13004;
	cvt.u32.u16 	%r5317, %rs13005;
	prmt.b32 	%r5318, %r5317, %r5316, 0x3340U;
	prmt.b32 	%r5319, %r5318, %r5315, 0x5410U;
	cvt.u32.u16 	%r5320, %rs13006;
	cvt.u32.u16 	%r5321, %rs13007;
	prmt.b32 	%r5322, %r5321, %r5320, 0x3340U;
	cvt.u32.u16 	%r5323, %rs13008;
	cvt.u32.u16 	%r5324, %rs13009;
	prmt.b32 	%r5325, %r5324, %r5323, 0x3340U;
	prmt.b32 	%r5326, %r5325, %r5322, 0x5410U;
	st.local.v2.b32 	[%rd3+80], {%r5326, %r5319};
	cvt.u32.u16 	%r5327, %rs12994;
	cvt.u32.u16 	%r5328, %rs12995;
	prmt.b32 	%r5329, %r5328, %r5327, 0x3340U;
	cvt.u32.u16 	%r5330, %rs12996;
	cvt.u32.u16 	%r5331, %rs12997;
	prmt.b32 	%r5332, %r5331, %r5330, 0x3340U;
	prmt.b32 	%r5333, %r5332, %r5329, 0x5410U;
	cvt.u32.u16 	%r5334, %rs12998;
	cvt.u32.u16 	%r5335, %rs12999;
	prmt.b32 	%r5336, %r5335, %r5334, 0x3340U;
	cvt.u32.u16 	%r5337, %rs13000;
	cvt.u32.u16 	%r5338, %rs13001;
	prmt.b32 	%r5339, %r5338, %r5337, 0x3340U;
	prmt.b32 	%r5340, %r5339, %r5336, 0x5410U;
	st.local.v2.b32 	[%rd3+88], {%r5340, %r5333};
	cvt.u32.u16 	%r5341, %rs12986;
	cvt.u32.u16 	%r5342, %rs12987;
	prmt.b32 	%r5343, %r5342, %r5341, 0x3340U;
	cvt.u32.u16 	%r5344, %rs12988;
	cvt.u32.u16 	%r5345, %rs12989;
	prmt.b32 	%r5346, %r5345, %r5344, 0x3340U;
	prmt.b32 	%r5347, %r5346, %r5343, 0x5410U;
	cvt.u32.u16 	%r5348, %rs12990;
	cvt.u32.u16 	%r5349, %rs12991;
	prmt.b32 	%r5350, %r5349, %r5348, 0x3340U;
	cvt.u32.u16 	%r5351, %rs12992;
	cvt.u32.u16 	%r5352, %rs12993;
	prmt.b32 	%r5353, %r5352, %r5351, 0x3340U;
	prmt.b32 	%r5354, %r5353, %r5350, 0x5410U;
	st.local.v2.b32 	[%rd3+96], {%r5354, %r5347};
	cvt.u32.u16 	%r5355, %rs12978;
	cvt.u32.u16 	%r5356, %rs12979;
	prmt.b32 	%r5357, %r5356, %r5355, 0x3340U;
	cvt.u32.u16 	%r5358, %rs12980;
	cvt.u32.u16 	%r5359, %rs12981;
	prmt.b32 	%r5360, %r5359, %r5358, 0x3340U;
	prmt.b32 	%r5361, %r5360, %r5357, 0x5410U;
	cvt.u32.u16 	%r5362, %rs12982;
	cvt.u32.u16 	%r5363, %rs12983;
	prmt.b32 	%r5364, %r5363, %r5362, 0x3340U;
	cvt.u32.u16 	%r5365, %rs12984;
	cvt.u32.u16 	%r5366, %rs12985;
	prmt.b32 	%r5367, %r5366, %r5365, 0x3340U;
	prmt.b32 	%r5368, %r5367, %r5364, 0x5410U;
	st.local.v2.b32 	[%rd3+104], {%r5368, %r5361};
	cvt.u32.u16 	%r5369, %rs12970;
	cvt.u32.u16 	%r5370, %rs12971;
	prmt.b32 	%r5371, %r5370, %r5369, 0x3340U;
	cvt.u32.u16 	%r5372, %rs12972;
	cvt.u32.u16 	%r5373, %rs12973;
	prmt.b32 	%r5374, %r5373, %r5372, 0x3340U;
	prmt.b32 	%r5375, %r5374, %r5371, 0x5410U;
	cvt.u32.u16 	%r5376, %rs12974;
	cvt.u32.u16 	%r5377, %rs12975;
	prmt.b32 	%r5378, %r5377, %r5376, 0x3340U;
	cvt.u32.u16 	%r5379, %rs12976;
	cvt.u32.u16 	%r5380, %rs12977;
	prmt.b32 	%r5381, %r5380, %r5379, 0x3340U;
	prmt.b32 	%r5382, %r5381, %r5378, 0x5410U;
	st.local.v2.b32 	[%rd3+112], {%r5382, %r5375};
	cvt.u32.u16 	%r5383, %rs12962;
	cvt.u32.u16 	%r5384, %rs12963;
	prmt.b32 	%r5385, %r5384, %r5383, 0x3340U;
	cvt.u32.u16 	%r5386, %rs12964;
	cvt.u32.u16 	%r5387, %rs12965;
	prmt.b32 	%r5388, %r5387, %r5386, 0x3340U;
	prmt.b32 	%r5389, %r5388, %r5385, 0x5410U;
	cvt.u32.u16 	%r5390, %rs12966;
	cvt.u32.u16 	%r5391, %rs12967;
	prmt.b32 	%r5392, %r5391, %r5390, 0x3340U;
	cvt.u32.u16 	%r5393, %rs12968;
	cvt.u32.u16 	%r5394, %rs12969;
	prmt.b32 	%r5395, %r5394, %r5393, 0x3340U;
	prmt.b32 	%r5396, %r5395, %r5392, 0x5410U;
	st.local.v2.b32 	[%rd3+120], {%r5396, %r5389};
	cvt.u32.u16 	%r5397, %rs12954;
	cvt.u32.u16 	%r5398, %rs12955;
	prmt.b32 	%r5399, %r5398, %r5397, 0x3340U;
	cvt.u32.u16 	%r5400, %rs12956;
	cvt.u32.u16 	%r5401, %rs12957;
	prmt.b32 	%r5402, %r5401, %r5400, 0x3340U;
	prmt.b32 	%r5403, %r5402, %r5399, 0x5410U;
	cvt.u32.u16 	%r5404, %rs12958;
	cvt.u32.u16 	%r5405, %rs12959;
	prmt.b32 	%r5406, %r5405, %r5404, 0x3340U;
	cvt.u32.u16 	%r5407, %rs12960;
	cvt.u32.u16 	%r5408, %rs12961;
	prmt.b32 	%r5409, %r5408, %r5407, 0x3340U;
	prmt.b32 	%r5410, %r5409, %r5406, 0x5410U;
	st.local.v2.b32 	[%rd3+128], {%r5410, %r5403};
	cvt.u32.u16 	%r5411, %rs12946;
	cvt.u32.u16 	%r5412, %rs12947;
	prmt.b32 	%r5413, %r5412, %r5411, 0x3340U;
	cvt.u32.u16 	%r5414, %rs12948;
	cvt.u32.u16 	%r5415, %rs12949;
	prmt.b32 	%r5416, %r5415, %r5414, 0x3340U;
	prmt.b32 	%r5417, %r5416, %r5413, 0x5410U;
	cvt.u32.u16 	%r5418, %rs12950;
	cvt.u32.u16 	%r5419, %rs12951;
	prmt.b32 	%r5420, %r5419, %r5418, 0x3340U;
	cvt.u32.u16 	%r5421, %rs12952;
	cvt.u32.u16 	%r5422, %rs12953;
	prmt.b32 	%r5423, %r5422, %r5421, 0x3340U;
	prmt.b32 	%r5424, %r5423, %r5420, 0x5410U;
	st.local.v2.b32 	[%rd3+136], {%r5424, %r5417};
	cvt.u32.u16 	%r5425, %rs12938;
	cvt.u32.u16 	%r5426, %rs12939;
	prmt.b32 	%r5427, %r5426, %r5425, 0x3340U;
	cvt.u32.u16 	%r5428, %rs12940;
	cvt.u32.u16 	%r5429, %rs12941;
	prmt.b32 	%r5430, %r5429, %r5428, 0x3340U;
	prmt.b32 	%r5431, %r5430, %r5427, 0x5410U;
	cvt.u32.u16 	%r5432, %rs12942;
	cvt.u32.u16 	%r5433, %rs12943;
	prmt.b32 	%r5434, %r5433, %r5432, 0x3340U;
	cvt.u32.u16 	%r5435, %rs12944;
	cvt.u32.u16 	%r5436, %rs12945;
	prmt.b32 	%r5437, %r5436, %r5435, 0x3340U;
	prmt.b32 	%r5438, %r5437, %r5434, 0x5410U;
	st.local.v2.b32 	[%rd3+144], {%r5438, %r5431};
	cvt.u32.u16 	%r5439, %rs12930;
	cvt.u32.u16 	%r5440, %rs12931;
	prmt.b32 	%r5441, %r5440, %r5439, 0x3340U;
	cvt.u32.u16 	%r5442, %rs12932;
	cvt.u32.u16 	%r5443, %rs12933;
	prmt.b32 	%r5444, %r5443, %r5442, 0x3340U;
	prmt.b32 	%r5445, %r5444, %r5441, 0x5410U;
	cvt.u32.u16 	%r5446, %rs12934;
	cvt.u32.u16 	%r5447, %rs12935;
	prmt.b32 	%r5448, %r5447, %r5446, 0x3340U;
	cvt.u32.u16 	%r5449, %rs12936;
	cvt.u32.u16 	%r5450, %rs12937;
	prmt.b32 	%r5451, %r5450, %r5449, 0x3340U;
	prmt.b32 	%r5452, %r5451, %r5448, 0x5410U;
	st.local.v2.b32 	[%rd3+152], {%r5452, %r5445};
	cvt.u32.u16 	%r5453, %rs12922;
	cvt.u32.u16 	%r5454, %rs12923;
	prmt.b32 	%r5455, %r5454, %r5453, 0x3340U;
	cvt.u32.u16 	%r5456, %rs12924;
	cvt.u32.u16 	%r5457, %rs12925;
	prmt.b32 	%r5458, %r5457, %r5456, 0x3340U;
	prmt.b32 	%r5459, %r5458, %r5455, 0x5410U;
	cvt.u32.u16 	%r5460, %rs12926;
	cvt.u32.u16 	%r5461, %rs12927;
	prmt.b32 	%r5462, %r5461, %r5460, 0x3340U;
	cvt.u32.u16 	%r5463, %rs12928;
	cvt.u32.u16 	%r5464, %rs12929;
	prmt.b32 	%r5465, %r5464, %r5463, 0x3340U;
	prmt.b32 	%r5466, %r5465, %r5462, 0x5410U;
	st.local.v2.b32 	[%rd3+160], {%r5466, %r5459};
	cvt.u32.u16 	%r5467, %rs12914;
	cvt.u32.u16 	%r5468, %rs12915;
	prmt.b32 	%r5469, %r5468, %r5467, 0x3340U;
	cvt.u32.u16 	%r5470, %rs12916;
	cvt.u32.u16 	%r5471, %rs12917;
	prmt.b32 	%r5472, %r5471, %r5470, 0x3340U;
	prmt.b32 	%r5473, %r5472, %r5469, 0x5410U;
	cvt.u32.u16 	%r5474, %rs12918;
	cvt.u32.u16 	%r5475, %rs12919;
	prmt.b32 	%r5476, %r5475, %r5474, 0x3340U;
	cvt.u32.u16 	%r5477, %rs12920;
	cvt.u32.u16 	%r5478, %rs12921;
	prmt.b32 	%r5479, %r5478, %r5477, 0x3340U;
	prmt.b32 	%r5480, %r5479, %r5476, 0x5410U;
	st.local.v2.b32 	[%rd3+168], {%r5480, %r5473};
	cvt.u32.u16 	%r5481, %rs12906;
	cvt.u32.u16 	%r5482, %rs12907;
	prmt.b32 	%r5483, %r5482, %r5481, 0x3340U;
	cvt.u32.u16 	%r5484, %rs12908;
	cvt.u32.u16 	%r5485, %rs12909;
	prmt.b32 	%r5486, %r5485, %r5484, 0x3340U;
	prmt.b32 	%r5487, %r5486, %r5483, 0x5410U;
	cvt.u32.u16 	%r5488, %rs12910;
	cvt.u32.u16 	%r5489, %rs12911;
	prmt.b32 	%r5490, %r5489, %r5488, 0x3340U;
	cvt.u32.u16 	%r5491, %rs12912;
	cvt.u32.u16 	%r5492, %rs12913;
	prmt.b32 	%r5493, %r5492, %r5491, 0x3340U;
	prmt.b32 	%r5494, %r5493, %r5490, 0x5410U;
	st.local.v2.b32 	[%rd3+176], {%r5494, %r5487};
	cvt.u32.u16 	%r5495, %rs12898;
	cvt.u32.u16 	%r5496, %rs12899;
	prmt.b32 	%r5497, %r5496, %r5495, 0x3340U;
	cvt.u32.u16 	%r5498, %rs12900;
	cvt.u32.u16 	%r5499, %rs12901;
	prmt.b32 	%r5500, %r5499, %r5498, 0x3340U;
	prmt.b32 	%r5501, %r5500, %r5497, 0x5410U;
	cvt.u32.u16 	%r5502, %rs12902;
	cvt.u32.u16 	%r5503, %rs12903;
	prmt.b32 	%r5504, %r5503, %r5502, 0x3340U;
	cvt.u32.u16 	%r5505, %rs12904;
	cvt.u32.u16 	%r5506, %rs12905;
	prmt.b32 	%r5507, %r5506, %r5505, 0x3340U;
	prmt.b32 	%r5508, %r5507, %r5504, 0x5410U;
	st.local.v2.b32 	[%rd3+184], {%r5508, %r5501};
	cvt.u32.u16 	%r5509, %rs12890;
	cvt.u32.u16 	%r5510, %rs12891;
	prmt.b32 	%r5511, %r5510, %r5509, 0x3340U;
	cvt.u32.u16 	%r5512, %rs12892;
	cvt.u32.u16 	%r5513, %rs12893;
	prmt.b32 	%r5514, %r5513, %r5512, 0x3340U;
	prmt.b32 	%r5515, %r5514, %r5511, 0x5410U;
	cvt.u32.u16 	%r5516, %rs12894;
	cvt.u32.u16 	%r5517, %rs12895;
	prmt.b32 	%r5518, %r5517, %r5516, 0x3340U;
	cvt.u32.u16 	%r5519, %rs12896;
	cvt.u32.u16 	%r5520, %rs12897;
	prmt.b32 	%r5521, %r5520, %r5519, 0x3340U;
	prmt.b32 	%r5522, %r5521, %r5518, 0x5410U;
	st.local.v2.b32 	[%rd3+192], {%r5522, %r5515};
	cvt.u32.u16 	%r5523, %rs12882;
	cvt.u32.u16 	%r5524, %rs12883;
	prmt.b32 	%r5525, %r5524, %r5523, 0x3340U;
	cvt.u32.u16 	%r5526, %rs12884;
	cvt.u32.u16 	%r5527, %rs12885;
	prmt.b32 	%r5528, %r5527, %r5526, 0x3340U;
	prmt.b32 	%r5529, %r5528, %r5525, 0x5410U;
	cvt.u32.u16 	%r5530, %rs12886;
	cvt.u32.u16 	%r5531, %rs12887;
	prmt.b32 	%r5532, %r5531, %r5530, 0x3340U;
	cvt.u32.u16 	%r5533, %rs12888;
	cvt.u32.u16 	%r5534, %rs12889;
	prmt.b32 	%r5535, %r5534, %r5533, 0x3340U;
	prmt.b32 	%r5536, %r5535, %r5532, 0x5410U;
	st.local.v2.b32 	[%rd3+200], {%r5536, %r5529};
	cvt.u32.u16 	%r5537, %rs12874;
	cvt.u32.u16 	%r5538, %rs12875;
	prmt.b32 	%r5539, %r5538, %r5537, 0x3340U;
	cvt.u32.u16 	%r5540, %rs12876;
	cvt.u32.u16 	%r5541, %rs12877;
	prmt.b32 	%r5542, %r5541, %r5540, 0x3340U;
	prmt.b32 	%r5543, %r5542, %r5539, 0x5410U;
	cvt.u32.u16 	%r5544, %rs12878;
	cvt.u32.u16 	%r5545, %rs12879;
	prmt.b32 	%r5546, %r5545, %r5544, 0x3340U;
	cvt.u32.u16 	%r5547, %rs12880;
	cvt.u32.u16 	%r5548, %rs12881;
	prmt.b32 	%r5549, %r5548, %r5547, 0x3340U;
	prmt.b32 	%r5550, %r5549, %r5546, 0x5410U;
	st.local.v2.b32 	[%rd3+208], {%r5550, %r5543};
	cvt.u32.u16 	%r5551, %rs12866;
	cvt.u32.u16 	%r5552, %rs12867;
	prmt.b32 	%r5553, %r5552, %r5551, 0x3340U;
	cvt.u32.u16 	%r5554, %rs12868;
	cvt.u32.u16 	%r5555, %rs12869;
	prmt.b32 	%r5556, %r5555, %r5554, 0x3340U;
	prmt.b32 	%r5557, %r5556, %r5553, 0x5410U;
	cvt.u32.u16 	%r5558, %rs12870;
	cvt.u32.u16 	%r5559, %rs12871;
	prmt.b32 	%r5560, %r5559, %r5558, 0x3340U;
	cvt.u32.u16 	%r5561, %rs12872;
	cvt.u32.u16 	%r5562, %rs12873;
	prmt.b32 	%r5563, %r5562, %r5561, 0x3340U;
	prmt.b32 	%r5564, %r5563, %r5560, 0x5410U;
	st.local.v2.b32 	[%rd3+216], {%r5564, %r5557};
	cvt.u32.u16 	%r5565, %rs12858;
	cvt.u32.u16 	%r5566, %rs12859;
	prmt.b32 	%r5567, %r5566, %r5565, 0x3340U;
	cvt.u32.u16 	%r5568, %rs12860;
	cvt.u32.u16 	%r5569, %rs12861;
	prmt.b32 	%r5570, %r5569, %r5568, 0x3340U;
	prmt.b32 	%r5571, %r5570, %r5567, 0x5410U;
	cvt.u32.u16 	%r5572, %rs12862;
	cvt.u32.u16 	%r5573, %rs12863;
	prmt.b32 	%r5574, %r5573, %r5572, 0x3340U;
	cvt.u32.u16 	%r5575, %rs12864;
	cvt.u32.u16 	%r5576, %rs12865;
	prmt.b32 	%r5577, %r5576, %r5575, 0x3340U;
	prmt.b32 	%r5578, %r5577, %r5574, 0x5410U;
	st.local.v2.b32 	[%rd3+224], {%r5578, %r5571};
	cvt.u32.u16 	%r5579, %rs12850;
	cvt.u32.u16 	%r5580, %rs12851;
	prmt.b32 	%r5581, %r5580, %r5579, 0x3340U;
	cvt.u32.u16 	%r5582, %rs12852;
	cvt.u32.u16 	%r5583, %rs12853;
	prmt.b32 	%r5584, %r5583, %r5582, 0x3340U;
	prmt.b32 	%r5585, %r5584, %r5581, 0x5410U;
	cvt.u32.u16 	%r5586, %rs12854;
	cvt.u32.u16 	%r5587, %rs12855;
	prmt.b32 	%r5588, %r5587, %r5586, 0x3340U;
	cvt.u32.u16 	%r5589, %rs12856;
	cvt.u32.u16 	%r5590, %rs12857;
	prmt.b32 	%r5591, %r5590, %r5589, 0x3340U;
	prmt.b32 	%r5592, %r5591, %r5588, 0x5410U;
	st.local.v2.b32 	[%rd3+232], {%r5592, %r5585};
	cvt.u32.u16 	%r5593, %rs12842;
	cvt.u32.u16 	%r5594, %rs12843;
	prmt.b32 	%r5595, %r5594, %r5593, 0x3340U;
	cvt.u32.u16 	%r5596, %rs12844;
	cvt.u32.u16 	%r5597, %rs12845;
	prmt.b32 	%r5598, %r5597, %r5596, 0x3340U;
	prmt.b32 	%r5599, %r5598, %r5595, 0x5410U;
	cvt.u32.u16 	%r5600, %rs12846;
	cvt.u32.u16 	%r5601, %rs12847;
	prmt.b32 	%r5602, %r5601, %r5600, 0x3340U;
	cvt.u32.u16 	%r5603, %rs12848;
	cvt.u32.u16 	%r5604, %rs12849;
	prmt.b32 	%r5605, %r5604, %r5603, 0x3340U;
	prmt.b32 	%r5606, %r5605, %r5602, 0x5410U;
	st.local.v2.b32 	[%rd3+240], {%r5606, %r5599};
	cvt.u32.u16 	%r5607, %rs12834;
	cvt.u32.u16 	%r5608, %rs12835;
	prmt.b32 	%r5609, %r5608, %r5607, 0x3340U;
	cvt.u32.u16 	%r5610, %rs12836;
	cvt.u32.u16 	%r5611, %rs12837;
	prmt.b32 	%r5612, %r5611, %r5610, 0x3340U;
	prmt.b32 	%r5613, %r5612, %r5609, 0x5410U;
	cvt.u32.u16 	%r5614, %rs12838;
	cvt.u32.u16 	%r5615, %rs12839;
	prmt.b32 	%r5616, %r5615, %r5614, 0x3340U;
	cvt.u32.u16 	%r5617, %rs12840;
	cvt.u32.u16 	%r5618, %rs12841;
	prmt.b32 	%r5619, %r5618, %r5617, 0x3340U;
	prmt.b32 	%r5620, %r5619, %r5616, 0x5410U;
	st.local.v2.b32 	[%rd3+248], {%r5620, %r5613};
	cvt.u32.u16 	%r5621, %rs12826;
	cvt.u32.u16 	%r5622, %rs12827;
	prmt.b32 	%r5623, %r5622, %r5621, 0x3340U;
	cvt.u32.u16 	%r5624, %rs12828;
	cvt.u32.u16 	%r5625, %rs12829;
	prmt.b32 	%r5626, %r5625, %r5624, 0x3340U;
	prmt.b32 	%r5627, %r5626, %r5623, 0x5410U;
	cvt.u32.u16 	%r5628, %rs12830;
	cvt.u32.u16 	%r5629, %rs12831;
	prmt.b32 	%r5630, %r5629, %r5628, 0x3340U;
	cvt.u32.u16 	%r5631, %rs12832;
	cvt.u32.u16 	%r5632, %rs12833;
	prmt.b32 	%r5633, %r5632, %r5631, 0x3340U;
	prmt.b32 	%r5634, %r5633, %r5630, 0x5410U;
	st.local.v2.b32 	[%rd3+256], {%r5634, %r5627};
	cvt.u32.u16 	%r5635, %rs12818;
	cvt.u32.u16 	%r5636, %rs12819;
	prmt.b32 	%r5637, %r5636, %r5635, 0x3340U;
	cvt.u32.u16 	%r5638, %rs12820;
	cvt.u32.u16 	%r5639, %rs12821;
	prmt.b32 	%r5640, %r5639, %r5638, 0x3340U;
	prmt.b32 	%r5641, %r5640, %r5637, 0x5410U;
	cvt.u32.u16 	%r5642, %rs12822;
	cvt.u32.u16 	%r5643, %rs12823;
	prmt.b32 	%r5644, %r5643, %r5642, 0x3340U;
	cvt.u32.u16 	%r5645, %rs12824;
	cvt.u32.u16 	%r5646, %rs12825;
	prmt.b32 	%r5647, %r5646, %r5645, 0x3340U;
	prmt.b32 	%r5648, %r5647, %r5644, 0x5410U;
	st.local.v2.b32 	[%rd3+264], {%r5648, %r5641};
	mov.b32 	%r27897, 0;
$L__BB3_114:
	mov.u32 	%r27900, %r27897;
	cvt.u64.u32 	%rd478, %r27900;
	add.s64 	%rd479, %rd3, %rd478;
	ld.local.u8 	%rs11729, [%rd479+16];
	setp.ne.s16 	%p20, %rs11729, 0;
	add.s32 	%r27897, %r27900, 1;
	@%p20 bra 	$L__BB3_114;
	and.b16  	%rs11730, %rs17183, 255;
	setp.eq.s16 	%p21, %rs11730, 0;
	@%p21 bra 	$L__BB3_118;
	mov.b32 	%r27898, 0;
$L__BB3_117:
	cvt.u64.u32 	%rd480, %r27900;
	add.s64 	%rd481, %rd3, %rd480;
	st.local.u8 	[%rd481+16], %rs17183;
	add.s32 	%r27900, %r27900, 1;
	add.s32 	%r631, %r27898, 1;
	cvt.u64.u32 	%rd482, %r27898;
	add.s64 	%rd483, %rd4, %rd482;
	ld.local.u8 	%rs17183, [%rd483+17];
	setp.ne.s16 	%p22, %rs17183, 0;
	mov.u32 	%r27898, %r631;
	@%p22 bra 	$L__BB3_117;
$L__BB3_118:
	cvt.u64.u32 	%rd484, %r27900;
	add.s64 	%rd485, %rd3, %rd484;
	mov.b16 	%rs11731, 0;
	st.local.u8 	[%rd485+16], %rs11731;
	add.s32 	%r27825, %r27825, %r4220;
	st.local.u32 	[%rd3], %r27825;
	add.f64 	%fd78, %fd78, %fd47;
	st.local.f64 	[%rd3+8], %fd78;
	ld.local.v2.b32 	{%r5650, %r5651}, [%rd3+16];
	bfe.u32 	%r5652, %r5650, 0, 8;
	cvt.u16.u32 	%rs13073, %r5652;
	bfe.u32 	%r5653, %r5650, 8, 8;
	cvt.u16.u32 	%rs13072, %r5653;
	bfe.u32 	%r5654, %r5650, 16, 8;
	cvt.u16.u32 	%rs13071, %r5654;
	bfe.u32 	%r5655, %r5650, 24, 8;
	cvt.u16.u32 	%rs13070, %r5655;
	bfe.u32 	%r5656, %r5651, 0, 8;
	cvt.u16.u32 	%rs13069, %r5656;
	bfe.u32 	%r5657, %r5651, 8, 8;
	cvt.u16.u32 	%rs13068, %r5657;
	bfe.u32 	%r5658, %r5651, 16, 8;
	cvt.u16.u32 	%rs13067, %r5658;
	bfe.u32 	%r5659, %r5651, 24, 8;
	cvt.u16.u32 	%rs13066, %r5659;
	ld.local.v2.b32 	{%r5660, %r5661}, [%rd3+24];
	bfe.u32 	%r5662, %r5660, 0, 8;
	cvt.u16.u32 	%rs13065, %r5662;
	bfe.u32 	%r5663, %r5660, 8, 8;
	cvt.u16.u32 	%rs13064, %r5663;
	bfe.u32 	%r5664, %r5660, 16, 8;
	cvt.u16.u32 	%rs13063, %r5664;
	bfe.u32 	%r5665, %r5660, 24, 8;
	cvt.u16.u32 	%rs13062, %r5665;
	bfe.u32 	%r5666, %r5661, 0, 8;
	cvt.u16.u32 	%rs13061, %r5666;
	bfe.u32 	%r5667, %r5661, 8, 8;
	cvt.u16.u32 	%rs13060, %r5667;
	bfe.u32 	%r5668, %r5661, 16, 8;
	cvt.u16.u32 	%rs13059, %r5668;
	bfe.u32 	%r5669, %r5661, 24, 8;
	cvt.u16.u32 	%rs13058, %r5669;
	ld.local.v2.b32 	{%r5670, %r5671}, [%rd3+32];
	bfe.u32 	%r5672, %r5670, 0, 8;
	cvt.u16.u32 	%rs13057, %r5672;
	bfe.u32 	%r5673, %r5670, 8, 8;
	cvt.u16.u32 	%rs13056, %r5673;
	bfe.u32 	%r5674, %r5670, 16, 8;
	cvt.u16.u32 	%rs13055, %r5674;
	bfe.u32 	%r5675, %r5670, 24, 8;
	cvt.u16.u32 	%rs13054, %r5675;
	bfe.u32 	%r5676, %r5671, 0, 8;
	cvt.u16.u32 	%rs13053, %r5676;
	bfe.u32 	%r5677, %r5671, 8, 8;
	cvt.u16.u32 	%rs13052, %r5677;
	bfe.u32 	%r5678, %r5671, 16, 8;
	cvt.u16.u32 	%rs13051, %r5678;
	bfe.u32 	%r5679, %r5671, 24, 8;
	cvt.u16.u32 	%rs13050, %r5679;
	ld.local.v2.b32 	{%r5680, %r5681}, [%rd3+40];
	bfe.u32 	%r5682, %r5680, 0, 8;
	cvt.u16.u32 	%rs13049, %r5682;
	bfe.u32 	%r5683, %r5680, 8, 8;
	cvt.u16.u32 	%rs13048, %r5683;
	bfe.u32 	%r5684, %r5680, 16, 8;
	cvt.u16.u32 	%rs13047, %r5684;
	bfe.u32 	%r5685, %r5680, 24, 8;
	cvt.u16.u32 	%rs13046, %r5685;
	bfe.u32 	%r5686, %r5681, 0, 8;
	cvt.u16.u32 	%rs13045, %r5686;
	bfe.u32 	%r5687, %r5681, 8, 8;
	cvt.u16.u32 	%rs13044, %r5687;
	bfe.u32 	%r5688, %r5681, 16, 8;
	cvt.u16.u32 	%rs13043, %r5688;
	bfe.u32 	%r5689, %r5681, 24, 8;
	cvt.u16.u32 	%rs13042, %r5689;
	ld.local.v2.b32 	{%r5690, %r5691}, [%rd3+48];
	bfe.u32 	%r5692, %r5690, 0, 8;
	cvt.u16.u32 	%rs13041, %r5692;
	bfe.u32 	%r5693, %r5690, 8, 8;
	cvt.u16.u32 	%rs13040, %r5693;
	bfe.u32 	%r5694, %r5690, 16, 8;
	cvt.u16.u32 	%rs13039, %r5694;
	bfe.u32 	%r5695, %r5690, 24, 8;
	cvt.u16.u32 	%rs13038, %r5695;
	bfe.u32 	%r5696, %r5691, 0, 8;
	cvt.u16.u32 	%rs13037, %r5696;
	bfe.u32 	%r5697, %r5691, 8, 8;
	cvt.u16.u32 	%rs13036, %r5697;
	bfe.u32 	%r5698, %r5691, 16, 8;
	cvt.u16.u32 	%rs13035, %r5698;
	bfe.u32 	%r5699, %r5691, 24, 8;
	cvt.u16.u32 	%rs13034, %r5699;
	ld.local.v2.b32 	{%r5700, %r5701}, [%rd3+56];
	bfe.u32 	%r5702, %r5700, 0, 8;
	cvt.u16.u32 	%rs13033, %r5702;
	bfe.u32 	%r5703, %r5700, 8, 8;
	cvt.u16.u32 	%rs13032, %r5703;
	bfe.u32 	%r5704, %r5700, 16, 8;
	cvt.u16.u32 	%rs13031, %r5704;
	bfe.u32 	%r5705, %r5700, 24, 8;
	cvt.u16.u32 	%rs13030, %r5705;
	bfe.u32 	%r5706, %r5701, 0, 8;
	cvt.u16.u32 	%rs13029, %r5706;
	bfe.u32 	%r5707, %r5701, 8, 8;
	cvt.u16.u32 	%rs13028, %r5707;
	bfe.u32 	%r5708, %r5701, 16, 8;
	cvt.u16.u32 	%rs13027, %r5708;
	bfe.u32 	%r5709, %r5701, 24, 8;
	cvt.u16.u32 	%rs13026, %r5709;
	ld.local.v2.b32 	{%r5710, %r5711}, [%rd3+64];
	bfe.u32 	%r5712, %r5710, 0, 8;
	cvt.u16.u32 	%rs13025, %r5712;
	bfe.u32 	%r5713, %r5710, 8, 8;
	cvt.u16.u32 	%rs13024, %r5713;
	bfe.u32 	%r5714, %r5710, 16, 8;
	cvt.u16.u32 	%rs13023, %r5714;
	bfe.u32 	%r5715, %r5710, 24, 8;
	cvt.u16.u32 	%rs13022, %r5715;
	bfe.u32 	%r5716, %r5711, 0, 8;
	cvt.u16.u32 	%rs13021, %r5716;
	bfe.u32 	%r5717, %r5711, 8, 8;
	cvt.u16.u32 	%rs13020, %r5717;
	bfe.u32 	%r5718, %r5711, 16, 8;
	cvt.u16.u32 	%rs13019, %r5718;
	bfe.u32 	%r5719, %r5711, 24, 8;
	cvt.u16.u32 	%rs13018, %r5719;
	ld.local.v2.b32 	{%r5720, %r5721}, [%rd3+72];
	bfe.u32 	%r5722, %r5720, 0, 8;
	cvt.u16.u32 	%rs13017, %r5722;
	bfe.u32 	%r5723, %r5720, 8, 8;
	cvt.u16.u32 	%rs13016, %r5723;
	bfe.u32 	%r5724, %r5720, 16, 8;
	cvt.u16.u32 	%rs13015, %r5724;
	bfe.u32 	%r5725, %r5720, 24, 8;
	cvt.u16.u32 	%rs13014, %r5725;
	bfe.u32 	%r5726, %r5721, 0, 8;
	cvt.u16.u32 	%rs13013, %r5726;
	bfe.u32 	%r5727, %r5721, 8, 8;
	cvt.u16.u32 	%rs13012, %r5727;
	bfe.u32 	%r5728, %r5721, 16, 8;
	cvt.u16.u32 	%rs13011, %r5728;
	bfe.u32 	%r5729, %r5721, 24, 8;
	cvt.u16.u32 	%rs13010, %r5729;
	ld.local.v2.b32 	{%r5730, %r5731}, [%rd3+80];
	bfe.u32 	%r5732, %r5730, 0, 8;
	cvt.u16.u32 	%rs13009, %r5732;
	bfe.u32 	%r5733, %r5730, 8, 8;
	cvt.u16.u32 	%rs13008, %r5733;
	bfe.u32 	%r5734, %r5730, 16, 8;
	cvt.u16.u32 	%rs13007, %r5734;
	bfe.u32 	%r5735, %r5730, 24, 8;
	cvt.u16.u32 	%rs13006, %r5735;
	bfe.u32 	%r5736, %r5731, 0, 8;
	cvt.u16.u32 	%rs13005, %r5736;
	bfe.u32 	%r5737, %r5731, 8, 8;
	cvt.u16.u32 	%rs13004, %r5737;
	bfe.u32 	%r5738, %r5731, 16, 8;
	cvt.u16.u32 	%rs13003, %r5738;
	bfe.u32 	%r5739, %r5731, 24, 8;
	cvt.u16.u32 	%rs13002, %r5739;
	ld.local.v2.b32 	{%r5740, %r5741}, [%rd3+88];
	bfe.u32 	%r5742, %r5740, 0, 8;
	cvt.u16.u32 	%rs13001, %r5742;
	bfe.u32 	%r5743, %r5740, 8, 8;
	cvt.u16.u32 	%rs13000, %r5743;
	bfe.u32 	%r5744, %r5740, 16, 8;
	cvt.u16.u32 	%rs12999, %r5744;
	bfe.u32 	%r5745, %r5740, 24, 8;
	cvt.u16.u32 	%rs12998, %r5745;
	bfe.u32 	%r5746, %r5741, 0, 8;
	cvt.u16.u32 	%rs12997, %r5746;
	bfe.u32 	%r5747, %r5741, 8, 8;
	cvt.u16.u32 	%rs12996, %r5747;
	bfe.u32 	%r5748, %r5741, 16, 8;
	cvt.u16.u32 	%rs12995, %r5748;
	bfe.u32 	%r5749, %r5741, 24, 8;
	cvt.u16.u32 	%rs12994, %r5749;
	ld.local.v2.b32 	{%r5750, %r5751}, [%rd3+96];
	bfe.u32 	%r5752, %r5750, 0, 8;
	cvt.u16.u32 	%rs12993, %r5752;
	bfe.u32 	%r5753, %r5750, 8, 8;
	cvt.u16.u32 	%rs12992, %r5753;
	bfe.u32 	%r5754, %r5750, 16, 8;
	cvt.u16.u32 	%rs12991, %r5754;
	bfe.u32 	%r5755, %r5750, 24, 8;
	cvt.u16.u32 	%rs12990, %r5755;
	bfe.u32 	%r5756, %r5751, 0, 8;
	cvt.u16.u32 	%rs12989, %r5756;
	bfe.u32 	%r5757, %r5751, 8, 8;
	cvt.u16.u32 	%rs12988, %r5757;
	bfe.u32 	%r5758, %r5751, 16, 8;
	cvt.u16.u32 	%rs12987, %r5758;
	bfe.u32 	%r5759, %r5751, 24, 8;
	cvt.u16.u32 	%rs12986, %r5759;
	ld.local.v2.b32 	{%r5760, %r5761}, [%rd3+104];
	bfe.u32 	%r5762, %r5760, 0, 8;
	cvt.u16.u32 	%rs12985, %r5762;
	bfe.u32 	%r5763, %r5760, 8, 8;
	cvt.u16.u32 	%rs12984, %r5763;
	bfe.u32 	%r5764, %r5760, 16, 8;
	cvt.u16.u32 	%rs12983, %r5764;
	bfe.u32 	%r5765, %r5760, 24, 8;
	cvt.u16.u32 	%rs12982, %r5765;
	bfe.u32 	%r5766, %r5761, 0, 8;
	cvt.u16.u32 	%rs12981, %r5766;
	bfe.u32 	%r5767, %r5761, 8, 8;
	cvt.u16.u32 	%rs12980, %r5767;
	bfe.u32 	%r5768, %r5761, 16, 8;
	cvt.u16.u32 	%rs12979, %r5768;
	bfe.u32 	%r5769, %r5761, 24, 8;
	cvt.u16.u32 	%rs12978, %r5769;
	ld.local.v2.b32 	{%r5770, %r5771}, [%rd3+112];
	bfe.u32 	%r5772, %r5770, 0, 8;
	cvt.u16.u32 	%rs12977, %r5772;
	bfe.u32 	%r5773, %r5770, 8, 8;
	cvt.u16.u32 	%rs12976, %r5773;
	bfe.u32 	%r5774, %r5770, 16, 8;
	cvt.u16.u32 	%rs12975, %r5774;
	bfe.u32 	%r5775, %r5770, 24, 8;
	cvt.u16.u32 	%rs12974, %r5775;
	bfe.u32 	%r5776, %r5771, 0, 8;
	cvt.u16.u32 	%rs12973, %r5776;
	bfe.u32 	%r5777, %r5771, 8, 8;
	cvt.u16.u32 	%rs12972, %r5777;
	bfe.u32 	%r5778, %r5771, 16, 8;
	cvt.u16.u32 	%rs12971, %r5778;
	bfe.u32 	%r5779, %r5771, 24, 8;
	cvt.u16.u32 	%rs12970, %r5779;
	ld.local.v2.b32 	{%r5780, %r5781}, [%rd3+120];
	bfe.u32 	%r5782, %r5780, 0, 8;
	cvt.u16.u32 	%rs12969, %r5782;
	bfe.u32 	%r5783, %r5780, 8, 8;
	cvt.u16.u32 	%rs12968, %r5783;
	bfe.u32 	%r5784, %r5780, 16, 8;
	cvt.u16.u32 	%rs12967, %r5784;
	bfe.u32 	%r5785, %r5780, 24, 8;
	cvt.u16.u32 	%rs12966, %r5785;
	bfe.u32 	%r5786, %r5781, 0, 8;
	cvt.u16.u32 	%rs12965, %r5786;
	bfe.u32 	%r5787, %r5781, 8, 8;
	cvt.u16.u32 	%rs12964, %r5787;
	bfe.u32 	%r5788, %r5781, 16, 8;
	cvt.u16.u32 	%rs12963, %r5788;
	bfe.u32 	%r5789, %r5781, 24, 8;
	cvt.u16.u32 	%rs12962, %r5789;
	ld.local.v2.b32 	{%r5790, %r5791}, [%rd3+128];
	bfe.u32 	%r5792, %r5790, 0, 8;
	cvt.u16.u32 	%rs12961, %r5792;
	bfe.u32 	%r5793, %r5790, 8, 8;
	cvt.u16.u32 	%rs12960, %r5793;
	bfe.u32 	%r5794, %r5790, 16, 8;
	cvt.u16.u32 	%rs12959, %r5794;
	bfe.u32 	%r5795, %r5790, 24, 8;
	cvt.u16.u32 	%rs12958, %r5795;
	bfe.u32 	%r5796, %r5791, 0, 8;
	cvt.u16.u32 	%rs12957, %r5796;
	bfe.u32 	%r5797, %r5791, 8, 8;
	cvt.u16.u32 	%rs12956, %r5797;
	bfe.u32 	%r5798, %r5791, 16, 8;
	cvt.u16.u32 	%rs12955, %r5798;
	bfe.u32 	%r5799, %r5791, 24, 8;
	cvt.u16.u32 	%rs12954, %r5799;
	ld.local.v2.b32 	{%r5800, %r5801}, [%rd3+136];
	bfe.u32 	%r5802, %r5800, 0, 8;
	cvt.u16.u32 	%rs12953, %r5802;
	bfe.u32 	%r5803, %r5800, 8, 8;
	cvt.u16.u32 	%rs12952, %r5803;
	bfe.u32 	%r5804, %r5800, 16, 8;
	cvt.u16.u32 	%rs12951, %r5804;
	bfe.u32 	%r5805, %r5800, 24, 8;
	cvt.u16.u32 	%rs12950, %r5805;
	bfe.u32 	%r5806, %r5801, 0, 8;
	cvt.u16.u32 	%rs12949, %r5806;
	bfe.u32 	%r5807, %r5801, 8, 8;
	cvt.u16.u32 	%rs12948, %r5807;
	bfe.u32 	%r5808, %r5801, 16, 8;
	cvt.u16.u32 	%rs12947, %r5808;
	bfe.u32 	%r5809, %r5801, 24, 8;
	cvt.u16.u32 	%rs12946, %r5809;
	ld.local.v2.b32 	{%r5810, %r5811}, [%rd3+144];
	bfe.u32 	%r5812, %r5810, 0, 8;
	cvt.u16.u32 	%rs12945, %r5812;
	bfe.u32 	%r5813, %r5810, 8, 8;
	cvt.u16.u32 	%rs12944, %r5813;
	bfe.u32 	%r5814, %r5810, 16, 8;
	cvt.u16.u32 	%rs12943, %r5814;
	bfe.u32 	%r5815, %r5810, 24, 8;
	cvt.u16.u32 	%rs12942, %r5815;
	bfe.u32 	%r5816, %r5811, 0, 8;
	cvt.u16.u32 	%rs12941, %r5816;
	bfe.u32 	%r5817, %r5811, 8, 8;
	cvt.u16.u32 	%rs12940, %r5817;
	bfe.u32 	%r5818, %r5811, 16, 8;
	cvt.u16.u32 	%rs12939, %r5818;
	bfe.u32 	%r5819, %r5811, 24, 8;
	cvt.u16.u32 	%rs12938, %r5819;
	ld.local.v2.b32 	{%r5820, %r5821}, [%rd3+152];
	bfe.u32 	%r5822, %r5820, 0, 8;
	cvt.u16.u32 	%rs12937, %r5822;
	bfe.u32 	%r5823, %r5820, 8, 8;
	cvt.u16.u32 	%rs12936, %r5823;
	bfe.u32 	%r5824, %r5820, 16, 8;
	cvt.u16.u32 	%rs12935, %r5824;
	bfe.u32 	%r5825, %r5820, 24, 8;
	cvt.u16.u32 	%rs12934, %r5825;
	bfe.u32 	%r5826, %r5821, 0, 8;
	cvt.u16.u32 	%rs12933, %r5826;
	bfe.u32 	%r5827, %r5821, 8, 8;
	cvt.u16.u32 	%rs12932, %r5827;
	bfe.u32 	%r5828, %r5821, 16, 8;
	cvt.u16.u32 	%rs12931, %r5828;
	bfe.u32 	%r5829, %r5821, 24, 8;
	cvt.u16.u32 	%rs12930, %r5829;
	ld.local.v2.b32 	{%r5830, %r5831}, [%rd3+160];
	bfe.u32 	%r5832, %r5830, 0, 8;
	cvt.u16.u32 	%rs12929, %r5832;
	bfe.u32 	%r5833, %r5830, 8, 8;
	cvt.u16.u32 	%rs12928, %r5833;
	bfe.u32 	%r5834, %r5830, 16, 8;
	cvt.u16.u32 	%rs12927, %r5834;
	bfe.u32 	%r5835, %r5830, 24, 8;
	cvt.u16.u32 	%rs12926, %r5835;
	bfe.u32 	%r5836, %r5831, 0, 8;
	cvt.u16.u32 	%rs12925, %r5836;
	bfe.u32 	%r5837, %r5831, 8, 8;
	cvt.u16.u32 	%rs12924, %r5837;
	bfe.u32 	%r5838, %r5831, 16, 8;
	cvt.u16.u32 	%rs12923, %r5838;
	bfe.u32 	%r5839, %r5831, 24, 8;
	cvt.u16.u32 	%rs12922, %r5839;
	ld.local.v2.b32 	{%r5840, %r5841}, [%rd3+168];
	bfe.u32 	%r5842, %r5840, 0, 8;
	cvt.u16.u32 	%rs12921, %r5842;
	bfe.u32 	%r5843, %r5840, 8, 8;
	cvt.u16.u32 	%rs12920, %r5843;
	bfe.u32 	%r5844, %r5840, 16, 8;
	cvt.u16.u32 	%rs12919, %r5844;
	bfe.u32 	%r5845, %r5840, 24, 8;
	cvt.u16.u32 	%rs12918, %r5845;
	bfe.u32 	%r5846, %r5841, 0, 8;
	cvt.u16.u32 	%rs12917, %r5846;
	bfe.u32 	%r5847, %r5841, 8, 8;
	cvt.u16.u32 	%rs12916, %r5847;
	bfe.u32 	%r5848, %r5841, 16, 8;
	cvt.u16.u32 	%rs12915, %r5848;
	bfe.u32 	%r5849, %r5841, 24, 8;
	cvt.u16.u32 	%rs12914, %r5849;
	ld.local.v2.b32 	{%r5850, %r5851}, [%rd3+176];
	bfe.u32 	%r5852, %r5850, 0, 8;
	cvt.u16.u32 	%rs12913, %r5852;
	bfe.u32 	%r5853, %r5850, 8, 8;
	cvt.u16.u32 	%rs12912, %r5853;
	bfe.u32 	%r5854, %r5850, 16, 8;
	cvt.u16.u32 	%rs12911, %r5854;
	bfe.u32 	%r5855, %r5850, 24, 8;
	cvt.u16.u32 	%rs12910, %r5855;
	bfe.u32 	%r5856, %r5851, 0, 8;
	cvt.u16.u32 	%rs12909, %r5856;
	bfe.u32 	%r5857, %r5851, 8, 8;
	cvt.u16.u32 	%rs12908, %r5857;
	bfe.u32 	%r5858, %r5851, 16, 8;
	cvt.u16.u32 	%rs12907, %r5858;
	bfe.u32 	%r5859, %r5851, 24, 8;
	cvt.u16.u32 	%rs12906, %r5859;
	ld.local.v2.b32 	{%r5860, %r5861}, [%rd3+184];
	bfe.u32 	%r5862, %r5860, 0, 8;
	cvt.u16.u32 	%rs12905, %r5862;
	bfe.u32 	%r5863, %r5860, 8, 8;
	cvt.u16.u32 	%rs12904, %r5863;
	bfe.u32 	%r5864, %r5860, 16, 8;
	cvt.u16.u32 	%rs12903, %r5864;
	bfe.u32 	%r5865, %r5860, 24, 8;
	cvt.u16.u32 	%rs12902, %r5865;
	bfe.u32 	%r5866, %r5861, 0, 8;
	cvt.u16.u32 	%rs12901, %r5866;
	bfe.u32 	%r5867, %r5861, 8, 8;
	cvt.u16.u32 	%rs12900, %r5867;
	bfe.u32 	%r5868, %r5861, 16, 8;
	cvt.u16.u32 	%rs12899, %r5868;
	bfe.u32 	%r5869, %r5861, 24, 8;
	cvt.u16.u32 	%rs12898, %r5869;
	ld.local.v2.b32 	{%r5870, %r5871}, [%rd3+192];
	bfe.u32 	%r5872, %r5870, 0, 8;
	cvt.u16.u32 	%rs12897, %r5872;
	bfe.u32 	%r5873, %r5870, 8, 8;
	cvt.u16.u32 	%rs12896, %r5873;
	bfe.u32 	%r5874, %r5870, 16, 8;
	cvt.u16.u32 	%rs12895, %r5874;
	bfe.u32 	%r5875, %r5870, 24, 8;
	cvt.u16.u32 	%rs12894, %r5875;
	bfe.u32 	%r5876, %r5871, 0, 8;
	cvt.u16.u32 	%rs12893, %r5876;
	bfe.u32 	%r5877, %r5871, 8, 8;
	cvt.u16.u32 	%rs12892, %r5877;
	bfe.u32 	%r5878, %r5871, 16, 8;
	cvt.u16.u32 	%rs12891, %r5878;
	bfe.u32 	%r5879, %r5871, 24, 8;
	cvt.u16.u32 	%rs12890, %r5879;
	ld.local.v2.b32 	{%r5880, %r5881}, [%rd3+200];
	bfe.u32 	%r5882, %r5880, 0, 8;
	cvt.u16.u32 	%rs12889, %r5882;
	bfe.u32 	%r5883, %r5880, 8, 8;
	cvt.u16.u32 	%rs12888, %r5883;
	bfe.u32 	%r5884, %r5880, 16, 8;
	cvt.u16.u32 	%rs12887, %r5884;
	bfe.u32 	%r5885, %r5880, 24, 8;
	cvt.u16.u32 	%rs12886, %r5885;
	bfe.u32 	%r5886, %r5881, 0, 8;
	cvt.u16.u32 	%rs12885, %r5886;
	bfe.u32 	%r5887, %r5881, 8, 8;
	cvt.u16.u32 	%rs12884, %r5887;
	bfe.u32 	%r5888, %r5881, 16, 8;
	cvt.u16.u32 	%rs12883, %r5888;
	bfe.u32 	%r5889, %r5881, 24, 8;
	cvt.u16.u32 	%rs12882, %r5889;
	ld.local.v2.b32 	{%r5890, %r5891}, [%rd3+208];
	bfe.u32 	%r5892, %r5890, 0, 8;
	cvt.u16.u32 	%rs12881, %r5892;
	bfe.u32 	%r5893, %r5890, 8, 8;
	cvt.u16.u32 	%rs12880, %r5893;
	bfe.u32 	%r5894, %r5890, 16, 8;
	cvt.u16.u32 	%rs12879, %r5894;
	bfe.u32 	%r5895, %r5890, 24, 8;
	cvt.u16.u32 	%rs12878, %r5895;
	bfe.u32 	%r5896, %r5891, 0, 8;
	cvt.u16.u32 	%rs12877, %r5896;
	bfe.u32 	%r5897, %r5891, 8, 8;
	cvt.u16.u32 	%rs12876, %r5897;
	bfe.u32 	%r5898, %r5891, 16, 8;
	cvt.u16.u32 	%rs12875, %r5898;
	bfe.u32 	%r5899, %r5891, 24, 8;
	cvt.u16.u32 	%rs12874, %r5899;
	ld.local.v2.b32 	{%r5900, %r5901}, [%rd3+216];
	bfe.u32 	%r5902, %r5900, 0, 8;
	cvt.u16.u32 	%rs12873, %r5902;
	bfe.u32 	%r5903, %r5900, 8, 8;
	cvt.u16.u32 	%rs12872, %r5903;
	bfe.u32 	%r5904, %r5900, 16, 8;
	cvt.u16.u32 	%rs12871, %r5904;
	bfe.u32 	%r5905, %r5900, 24, 8;
	cvt.u16.u32 	%rs12870, %r5905;
	bfe.u32 	%r5906, %r5901, 0, 8;
	cvt.u16.u32 	%rs12869, %r5906;
	bfe.u32 	%r5907, %r5901, 8, 8;
	cvt.u16.u32 	%rs12868, %r5907;
	bfe.u32 	%r5908, %r5901, 16, 8;
	cvt.u16.u32 	%rs12867, %r5908;
	bfe.u32 	%r5909, %r5901, 24, 8;
	cvt.u16.u32 	%rs12866, %r5909;
	ld.local.v2.b32 	{%r5910, %r5911}, [%rd3+224];
	bfe.u32 	%r5912, %r5910, 0, 8;
	cvt.u16.u32 	%rs12865, %r5912;
	bfe.u32 	%r5913, %r5910, 8, 8;
	cvt.u16.u32 	%rs12864, %r5913;
	bfe.u32 	%r5914, %r5910, 16, 8;
	cvt.u16.u32 	%rs12863, %r5914;
	bfe.u32 	%r5915, %r5910, 24, 8;
	cvt.u16.u32 	%rs12862, %r5915;
	bfe.u32 	%r5916, %r5911, 0, 8;
	cvt.u16.u32 	%rs12861, %r5916;
	bfe.u32 	%r5917, %r5911, 8, 8;
	cvt.u16.u32 	%rs12860, %r5917;
	bfe.u32 	%r5918, %r5911, 16, 8;
	cvt.u16.u32 	%rs12859, %r5918;
	bfe.u32 	%r5919, %r5911, 24, 8;
	cvt.u16.u32 	%rs12858, %r5919;
	ld.local.v2.b32 	{%r5920, %r5921}, [%rd3+232];
	bfe.u32 	%r5922, %r5920, 0, 8;
	cvt.u16.u32 	%rs12857, %r5922;
	bfe.u32 	%r5923, %r5920, 8, 8;
	cvt.u16.u32 	%rs12856, %r5923;
	bfe.u32 	%r5924, %r5920, 16, 8;
	cvt.u16.u32 	%rs12855, %r5924;
	bfe.u32 	%r5925, %r5920, 24, 8;
	cvt.u16.u32 	%rs12854, %r5925;
	bfe.u32 	%r5926, %r5921, 0, 8;
	cvt.u16.u32 	%rs12853, %r5926;
	bfe.u32 	%r5927, %r5921, 8, 8;
	cvt.u16.u32 	%rs12852, %r5927;
	bfe.u32 	%r5928, %r5921, 16, 8;
	cvt.u16.u32 	%rs12851, %r5928;
	bfe.u32 	%r5929, %r5921, 24, 8;
	cvt.u16.u32 	%rs12850, %r5929;
	ld.local.v2.b32 	{%r5930, %r5931}, [%rd3+240];
	bfe.u32 	%r5932, %r5930, 0, 8;
	cvt.u16.u32 	%rs12849, %r5932;
	bfe.u32 	%r5933, %r5930, 8, 8;
	cvt.u16.u32 	%rs12848, %r5933;
	bfe.u32 	%r5934, %r5930, 16, 8;
	cvt.u16.u32 	%rs12847, %r5934;
	bfe.u32 	%r5935, %r5930, 24, 8;
	cvt.u16.u32 	%rs12846, %r5935;
	bfe.u32 	%r5936, %r5931, 0, 8;
	cvt.u16.u32 	%rs12845, %r5936;
	bfe.u32 	%r5937, %r5931, 8, 8;
	cvt.u16.u32 	%rs12844, %r5937;
	bfe.u32 	%r5938, %r5931, 16, 8;
	cvt.u16.u32 	%rs12843, %r5938;
	bfe.u32 	%r5939, %r5931, 24, 8;
	cvt.u16.u32 	%rs12842, %r5939;
	ld.local.v2.b32 	{%r5940, %r5941}, [%rd3+248];
	bfe.u32 	%r5942, %r5940, 0, 8;
	cvt.u16.u32 	%rs12841, %r5942;
	bfe.u32 	%r5943, %r5940, 8, 8;
	cvt.u16.u32 	%rs12840, %r5943;
	bfe.u32 	%r5944, %r5940, 16, 8;
	cvt.u16.u32 	%rs12839, %r5944;
	bfe.u32 	%r5945, %r5940, 24, 8;
	cvt.u16.u32 	%rs12838, %r5945;
	bfe.u32 	%r5946, %r5941, 0, 8;
	cvt.u16.u32 	%rs12837, %r5946;
	bfe.u32 	%r5947, %r5941, 8, 8;
	cvt.u16.u32 	%rs12836, %r5947;
	bfe.u32 	%r5948, %r5941, 16, 8;
	cvt.u16.u32 	%rs12835, %r5948;
	bfe.u32 	%r5949, %r5941, 24, 8;
	cvt.u16.u32 	%rs12834, %r5949;
	ld.local.v2.b32 	{%r5950, %r5951}, [%rd3+256];
	bfe.u32 	%r5952, %r5950, 0, 8;
	cvt.u16.u32 	%rs12833, %r5952;
	bfe.u32 	%r5953, %r5950, 8, 8;
	cvt.u16.u32 	%rs12832, %r5953;
	bfe.u32 	%r5954, %r5950, 16, 8;
	cvt.u16.u32 	%rs12831, %r5954;
	bfe.u32 	%r5955, %r5950, 24, 8;
	cvt.u16.u32 	%rs12830, %r5955;
	bfe.u32 	%r5956, %r5951, 0, 8;
	cvt.u16.u32 	%rs12829, %r5956;
	bfe.u32 	%r5957, %r5951, 8, 8;
	cvt.u16.u32 	%rs12828, %r5957;
	bfe.u32 	%r5958, %r5951, 16, 8;
	cvt.u16.u32 	%rs12827, %r5958;
	bfe.u32 	%r5959, %r5951, 24, 8;
	cvt.u16.u32 	%rs12826, %r5959;
	ld.local.v2.b32 	{%r5960, %r5961}, [%rd3+264];
	bfe.u32 	%r5962, %r5960, 0, 8;
	cvt.u16.u32 	%rs12825, %r5962;
	bfe.u32 	%r5963, %r5960, 8, 8;
	cvt.u16.u32 	%rs12824, %r5963;
	bfe.u32 	%r5964, %r5960, 16, 8;
	cvt.u16.u32 	%rs12823, %r5964;
	bfe.u32 	%r5965, %r5960, 24, 8;
	cvt.u16.u32 	%rs12822, %r5965;
	bfe.u32 	%r5966, %r5961, 0, 8;
	cvt.u16.u32 	%rs12821, %r5966;
	bfe.u32 	%r5967, %r5961, 8, 8;
	cvt.u16.u32 	%rs12820, %r5967;
	bfe.u32 	%r5968, %r5961, 16, 8;
	cvt.u16.u32 	%rs12819, %r5968;
	bfe.u32 	%r5969, %r5961, 24, 8;
	cvt.u16.u32 	%rs12818, %r5969;
$L__BB3_119:
	cvt.u32.u16 	%r6310, %rs13073;
	and.b32  	%r6311, %r6310, 255;
	and.b16  	%rs11732, %rs13072, 255;
	mul.wide.u16 	%r6312, %rs11732, 256;
	or.b32  	%r6313, %r6312, %r6311;
	cvt.u32.u16 	%r6314, %rs13071;
	shl.b32 	%r6315, %r6314, 16;
	and.b32  	%r6316, %r6315, 16711680;
	or.b32  	%r6317, %r6313, %r6316;
	cvt.u32.u16 	%r6318, %rs13070;
	shl.b32 	%r6319, %r6318, 24;
	or.b32  	%r5991, %r6317, %r6319;
	cvt.u32.u16 	%r6320, %rs13069;
	and.b32  	%r6321, %r6320, 255;
	and.b16  	%rs11733, %rs13068, 255;
	mul.wide.u16 	%r6322, %rs11733, 256;
	or.b32  	%r6323, %r6322, %r6321;
	cvt.u32.u16 	%r6324, %rs13067;
	shl.b32 	%r6325, %r6324, 16;
	and.b32  	%r6326, %r6325, 16711680;
	or.b32  	%r6327, %r6323, %r6326;
	cvt.u32.u16 	%r6328, %rs13066;
	shl.b32 	%r6329, %r6328, 24;
	or.b32  	%r5996, %r6327, %r6329;
	cvt.u32.u16 	%r6330, %rs13065;
	and.b32  	%r6331, %r6330, 255;
	and.b16  	%rs11734, %rs13064, 255;
	mul.wide.u16 	%r6332, %rs11734, 256;
	or.b32  	%r6333, %r6332, %r6331;
	cvt.u32.u16 	%r6334, %rs13063;
	shl.b32 	%r6335, %r6334, 16;
	and.b32  	%r6336, %r6335, 16711680;
	or.b32  	%r6337, %r6333, %r6336;
	cvt.u32.u16 	%r6338, %rs13062;
	shl.b32 	%r6339, %r6338, 24;
	or.b32  	%r6001, %r6337, %r6339;
	cvt.u32.u16 	%r6340, %rs13061;
	and.b32  	%r6341, %r6340, 255;
	and.b16  	%rs11735, %rs13060, 255;
	mul.wide.u16 	%r6342, %rs11735, 256;
	or.b32  	%r6343, %r6342, %r6341;
	cvt.u32.u16 	%r6344, %rs13059;
	shl.b32 	%r6345, %r6344, 16;
	and.b32  	%r6346, %r6345, 16711680;
	or.b32  	%r6347, %r6343, %r6346;
	cvt.u32.u16 	%r6348, %rs13058;
	shl.b32 	%r6349, %r6348, 24;
	or.b32  	%r6006, %r6347, %r6349;
	cvt.u32.u16 	%r6350, %rs13057;
	and.b32  	%r6351, %r6350, 255;
	and.b16  	%rs11736, %rs13056, 255;
	mul.wide.u16 	%r6352, %rs11736, 256;
	or.b32  	%r6353, %r6352, %r6351;
	cvt.u32.u16 	%r6354, %rs13055;
	shl.b32 	%r6355, %r6354, 16;
	and.b32  	%r6356, %r6355, 16711680;
	or.b32  	%r6357, %r6353, %r6356;
	cvt.u32.u16 	%r6358, %rs13054;
	shl.b32 	%r6359, %r6358, 24;
	or.b32  	%r6011, %r6357, %r6359;
	cvt.u32.u16 	%r6360, %rs13053;
	and.b32  	%r6361, %r6360, 255;
	and.b16  	%rs11737, %rs13052, 255;
	mul.wide.u16 	%r6362, %rs11737, 256;
	or.b32  	%r6363, %r6362, %r6361;
	cvt.u32.u16 	%r6364, %rs13051;
	shl.b32 	%r6365, %r6364, 16;
	and.b32  	%r6366, %r6365, 16711680;
	or.b32  	%r6367, %r6363, %r6366;
	cvt.u32.u16 	%r6368, %rs13050;
	shl.b32 	%r6369, %r6368, 24;
	or.b32  	%r6016, %r6367, %r6369;
	cvt.u32.u16 	%r6370, %rs13049;
	and.b32  	%r6371, %r6370, 255;
	and.b16  	%rs11738, %rs13048, 255;
	mul.wide.u16 	%r6372, %rs11738, 256;
	or.b32  	%r6373, %r6372, %r6371;
	cvt.u32.u16 	%r6374, %rs13047;
	shl.b32 	%r6375, %r6374, 16;
	and.b32  	%r6376, %r6375, 16711680;
	or.b32  	%r6377, %r6373, %r6376;
	cvt.u32.u16 	%r6378, %rs13046;
	shl.b32 	%r6379, %r6378, 24;
	or.b32  	%r6021, %r6377, %r6379;
	cvt.u32.u16 	%r6380, %rs13045;
	and.b32  	%r6381, %r6380, 255;
	and.b16  	%rs11739, %rs13044, 255;
	mul.wide.u16 	%r6382, %rs11739, 256;
	or.b32  	%r6383, %r6382, %r6381;
	cvt.u32.u16 	%r6384, %rs13043;
	shl.b32 	%r6385, %r6384, 16;
	and.b32  	%r6386, %r6385, 16711680;
	or.b32  	%r6387, %r6383, %r6386;
	cvt.u32.u16 	%r6388, %rs13042;
	shl.b32 	%r6389, %r6388, 24;
	or.b32  	%r6026, %r6387, %r6389;
	cvt.u32.u16 	%r6390, %rs13041;
	and.b32  	%r6391, %r6390, 255;
	and.b16  	%rs11740, %rs13040, 255;
	mul.wide.u16 	%r6392, %rs11740, 256;
	or.b32  	%r6393, %r6392, %r6391;
	cvt.u32.u16 	%r6394, %rs13039;
	shl.b32 	%r6395, %r6394, 16;
	and.b32  	%r6396, %r6395, 16711680;
	or.b32  	%r6397, %r6393, %r6396;
	cvt.u32.u16 	%r6398, %rs13038;
	shl.b32 	%r6399, %r6398, 24;
	or.b32  	%r6031, %r6397, %r6399;
	cvt.u32.u16 	%r6400, %rs13037;
	and.b32  	%r6401, %r6400, 255;
	and.b16  	%rs11741, %rs13036, 255;
	mul.wide.u16 	%r6402, %rs11741, 256;
	or.b32  	%r6403, %r6402, %r6401;
	cvt.u32.u16 	%r6404, %rs13035;
	shl.b32 	%r6405, %r6404, 16;
	and.b32  	%r6406, %r6405, 16711680;
	or.b32  	%r6407, %r6403, %r6406;
	cvt.u32.u16 	%r6408, %rs13034;
	shl.b32 	%r6409, %r6408, 24;
	or.b32  	%r6036, %r6407, %r6409;
	cvt.u32.u16 	%r6410, %rs13033;
	and.b32  	%r6411, %r6410, 255;
	and.b16  	%rs11742, %rs13032, 255;
	mul.wide.u16 	%r6412, %rs11742, 256;
	or.b32  	%r6413, %r6412, %r6411;
	cvt.u32.u16 	%r6414, %rs13031;
	shl.b32 	%r6415, %r6414, 16;
	and.b32  	%r6416, %r6415, 16711680;
	or.b32  	%r6417, %r6413, %r6416;
	cvt.u32.u16 	%r6418, %rs13030;
	shl.b32 	%r6419, %r6418, 24;
	or.b32  	%r6041, %r6417, %r6419;
	cvt.u32.u16 	%r6420, %rs13029;
	and.b32  	%r6421, %r6420, 255;
	and.b16  	%rs11743, %rs13028, 255;
	mul.wide.u16 	%r6422, %rs11743, 256;
	or.b32  	%r6423, %r6422, %r6421;
	cvt.u32.u16 	%r6424, %rs13027;
	shl.b32 	%r6425, %r6424, 16;
	and.b32  	%r6426, %r6425, 16711680;
	or.b32  	%r6427, %r6423, %r6426;
	cvt.u32.u16 	%r6428, %rs13026;
	shl.b32 	%r6429, %r6428, 24;
	or.b32  	%r6046, %r6427, %r6429;
	cvt.u32.u16 	%r6430, %rs13025;
	and.b32  	%r6431, %r6430, 255;
	and.b16  	%rs11744, %rs13024, 255;
	mul.wide.u16 	%r6432, %rs11744, 256;
	or.b32  	%r6433, %r6432, %r6431;
	cvt.u32.u16 	%r6434, %rs13023;
	shl.b32 	%r6435, %r6434, 16;
	and.b32  	%r6436, %r6435, 16711680;
	or.b32  	%r6437, %r6433, %r6436;
	cvt.u32.u16 	%r6438, %rs13022;
	shl.b32 	%r6439, %r6438, 24;
	or.b32  	%r6051, %r6437, %r6439;
	cvt.u32.u16 	%r6440, %rs13021;
	and.b32  	%r6441, %r6440, 255;
	and.b16  	%rs11745, %rs13020, 255;
	mul.wide.u16 	%r6442, %rs11745, 256;
	or.b32  	%r6443, %r6442, %r6441;
	cvt.u32.u16 	%r6444, %rs13019;
	shl.b32 	%r6445, %r6444, 16;
	and.b32  	%r6446, %r6445, 16711680;
	or.b32  	%r6447, %r6443, %r6446;
	cvt.u32.u16 	%r6448, %rs13018;
	shl.b32 	%r6449, %r6448, 24;
	or.b32  	%r6056, %r6447, %r6449;
	cvt.u32.u16 	%r6450, %rs13017;
	and.b32  	%r6451, %r6450, 255;
	and.b16  	%rs11746, %rs13016, 255;
	mul.wide.u16 	%r6452, %rs11746, 256;
	or.b32  	%r6453, %r6452, %r6451;
	cvt.u32.u16 	%r6454, %rs13015;
	shl.b32 	%r6455, %r6454, 16;
	and.b32  	%r6456, %r6455, 16711680;
	or.b32  	%r6457, %r6453, %r6456;
	cvt.u32.u16 	%r6458, %rs13014;
	shl.b32 	%r6459, %r6458, 24;
	or.b32  	%r6061, %r6457, %r6459;
	cvt.u32.u16 	%r6460, %rs13013;
	and.b32  	%r6461, %r6460, 255;
	and.b16  	%rs11747, %rs13012, 255;
	mul.wide.u16 	%r6462, %rs11747, 256;
	or.b32  	%r6463, %r6462, %r6461;
	cvt.u32.u16 	%r6464, %rs13011;
	shl.b32 	%r6465, %r6464, 16;
	and.b32  	%r6466, %r6465, 16711680;
	or.b32  	%r6467, %r6463, %r6466;
	cvt.u32.u16 	%r6468, %rs13010;
	shl.b32 	%r6469, %r6468, 24;
	or.b32  	%r6066, %r6467, %r6469;
	cvt.u32.u16 	%r6470, %rs13009;
	and.b32  	%r6471, %r6470, 255;
	and.b16  	%rs11748, %rs13008, 255;
	mul.wide.u16 	%r6472, %rs11748, 256;
	or.b32  	%r6473, %r6472, %r6471;
	cvt.u32.u16 	%r6474, %rs13007;
	shl.b32 	%r6475, %r6474, 16;
	and.b32  	%r6476, %r6475, 16711680;
	or.b32  	%r6477, %r6473, %r6476;
	cvt.u32.u16 	%r6478, %rs13006;
	shl.b32 	%r6479, %r6478, 24;
	or.b32  	%r6071, %r6477, %r6479;
	cvt.u32.u16 	%r6480, %rs13005;
	and.b32  	%r6481, %r6480, 255;
	and.b16  	%rs11749, %rs13004, 255;
	mul.wide.u16 	%r6482, %rs11749, 256;
	or.b32  	%r6483, %r6482, %r6481;
	cvt.u32.u16 	%r6484, %rs13003;
	shl.b32 	%r6485, %r6484, 16;
	and.b32  	%r6486, %r6485, 16711680;
	or.b32  	%r6487, %r6483, %r6486;
	cvt.u32.u16 	%r6488, %rs13002;
	shl.b32 	%r6489, %r6488, 24;
	or.b32  	%r6076, %r6487, %r6489;
	cvt.u32.u16 	%r6490, %rs13001;
	and.b32  	%r6491, %r6490, 255;
	and.b16  	%rs11750, %rs13000, 255;
	mul.wide.u16 	%r6492, %rs11750, 256;
	or.b32  	%r6493, %r6492, %r6491;
	cvt.u32.u16 	%r6494, %rs12999;
	shl.b32 	%r6495, %r6494, 16;
	and.b32  	%r6496, %r6495, 16711680;
	or.b32  	%r6497, %r6493, %r6496;
	cvt.u32.u16 	%r6498, %rs12998;
	shl.b32 	%r6499, %r6498, 24;
	or.b32  	%r6081, %r6497, %r6499;
	cvt.u32.u16 	%r6500, %rs12997;
	and.b32  	%r6501, %r6500, 255;
	and.b16  	%rs11751, %rs12996, 255;
	mul.wide.u16 	%r6502, %rs11751, 256;
	or.b32  	%r6503, %r6502, %r6501;
	cvt.u32.u16 	%r6504, %rs12995;
	shl.b32 	%r6505, %r6504, 16;
	and.b32  	%r6506, %r6505, 16711680;
	or.b32  	%r6507, %r6503, %r6506;
	cvt.u32.u16 	%r6508, %rs12994;
	shl.b32 	%r6509, %r6508, 24;
	or.b32  	%r6086, %r6507, %r6509;
	cvt.u32.u16 	%r6510, %rs12993;
	and.b32  	%r6511, %r6510, 255;
	and.b16  	%rs11752, %rs12992, 255;
	mul.wide.u16 	%r6512, %rs11752, 256;
	or.b32  	%r6513, %r6512, %r6511;
	cvt.u32.u16 	%r6514, %rs12991;
	shl.b32 	%r6515, %r6514, 16;
	and.b32  	%r6516, %r6515, 16711680;
	or.b32  	%r6517, %r6513, %r6516;
	cvt.u32.u16 	%r6518, %rs12990;
	shl.b32 	%r6519, %r6518, 24;
	or.b32  	%r6091, %r6517, %r6519;
	cvt.u32.u16 	%r6520, %rs12989;
	and.b32  	%r6521, %r6520, 255;
	and.b16  	%rs11753, %rs12988, 255;
	mul.wide.u16 	%r6522, %rs11753, 256;
	or.b32  	%r6523, %r6522, %r6521;
	cvt.u32.u16 	%r6524, %rs12987;
	shl.b32 	%r6525, %r6524, 16;
	and.b32  	%r6526, %r6525, 16711680;
	or.b32  	%r6527, %r6523, %r6526;
	cvt.u32.u16 	%r6528, %rs12986;
	shl.b32 	%r6529, %r6528, 24;
	or.b32  	%r6096, %r6527, %r6529;
	cvt.u32.u16 	%r6530, %rs12985;
	and.b32  	%r6531, %r6530, 255;
	and.b16  	%rs11754, %rs12984, 255;
	mul.wide.u16 	%r6532, %rs11754, 256;
	or.b32  	%r6533, %r6532, %r6531;
	cvt.u32.u16 	%r6534, %rs12983;
	shl.b32 	%r6535, %r6534, 16;
	and.b32  	%r6536, %r6535, 16711680;
	or.b32  	%r6537, %r6533, %r6536;
	cvt.u32.u16 	%r6538, %rs12982;
	shl.b32 	%r6539, %r6538, 24;
	or.b32  	%r6101, %r6537, %r6539;
	cvt.u32.u16 	%r6540, %rs12981;
	and.b32  	%r6541, %r6540, 255;
	and.b16  	%rs11755, %rs12980, 255;
	mul.wide.u16 	%r6542, %rs11755, 256;
	or.b32  	%r6543, %r6542, %r6541;
	cvt.u32.u16 	%r6544, %rs12979;
	shl.b32 	%r6545, %r6544, 16;
	and.b32  	%r6546, %r6545, 16711680;
	or.b32  	%r6547, %r6543, %r6546;
	cvt.u32.u16 	%r6548, %rs12978;
	shl.b32 	%r6549, %r6548, 24;
	or.b32  	%r6106, %r6547, %r6549;
	cvt.u32.u16 	%r6550, %rs12977;
	and.b32  	%r6551, %r6550, 255;
	and.b16  	%rs11756, %rs12976, 255;
	mul.wide.u16 	%r6552, %rs11756, 256;
	or.b32  	%r6553, %r6552, %r6551;
	cvt.u32.u16 	%r6554, %rs12975;
	shl.b32 	%r6555, %r6554, 16;
	and.b32  	%r6556, %r6555, 16711680;
	or.b32  	%r6557, %r6553, %r6556;
	cvt.u32.u16 	%r6558, %rs12974;
	shl.b32 	%r6559, %r6558, 24;
	or.b32  	%r6111, %r6557, %r6559;
	cvt.u32.u16 	%r6560, %rs12973;
	and.b32  	%r6561, %r6560, 255;
	and.b16  	%rs11757, %rs12972, 255;
	mul.wide.u16 	%r6562, %rs11757, 256;
	or.b32  	%r6563, %r6562, %r6561;
	cvt.u32.u16 	%r6564, %rs12971;
	shl.b32 	%r6565, %r6564, 16;
	and.b32  	%r6566, %r6565, 16711680;
	or.b32  	%r6567, %r6563, %r6566;
	cvt.u32.u16 	%r6568, %rs12970;
	shl.b32 	%r6569, %r6568, 24;
	or.b32  	%r6116, %r6567, %r6569;
	cvt.u32.u16 	%r6570, %rs12969;
	and.b32  	%r6571, %r6570, 255;
	and.b16  	%rs11758, %rs12968, 255;
	mul.wide.u16 	%r6572, %rs11758, 256;
	or.b32  	%r6573, %r6572, %r6571;
	cvt.u32.u16 	%r6574, %rs12967;
	shl.b32 	%r6575, %r6574, 16;
	and.b32  	%r6576, %r6575, 16711680;
	or.b32  	%r6577, %r6573, %r6576;
	cvt.u32.u16 	%r6578, %rs12966;
	shl.b32 	%r6579, %r6578, 24;
	or.b32  	%r6121, %r6577, %r6579;
	cvt.u32.u16 	%r6580, %rs12965;
	and.b32  	%r6581, %r6580, 255;
	and.b16  	%rs11759, %rs12964, 255;
	mul.wide.u16 	%r6582, %rs11759, 256;
	or.b32  	%r6583, %r6582, %r6581;
	cvt.u32.u16 	%r6584, %rs12963;
	shl.b32 	%r6585, %r6584, 16;
	and.b32  	%r6586, %r6585, 16711680;
	or.b32  	%r6587, %r6583, %r6586;
	cvt.u32.u16 	%r6588, %rs12962;
	shl.b32 	%r6589, %r6588, 24;
	or.b32  	%r6126, %r6587, %r6589;
	cvt.u32.u16 	%r6590, %rs12961;
	and.b32  	%r6591, %r6590, 255;
	and.b16  	%rs11760, %rs12960, 255;
	mul.wide.u16 	%r6592, %rs11760, 256;
	or.b32  	%r6593, %r6592, %r6591;
	cvt.u32.u16 	%r6594, %rs12959;
	shl.b32 	%r6595, %r6594, 16;
	and.b32  	%r6596, %r6595, 16711680;
	or.b32  	%r6597, %r6593, %r6596;
	cvt.u32.u16 	%r6598, %rs12958;
	shl.b32 	%r6599, %r6598, 24;
	or.b32  	%r6131, %r6597, %r6599;
	cvt.u32.u16 	%r6600, %rs12957;
	and.b32  	%r6601, %r6600, 255;
	and.b16  	%rs11761, %rs12956, 255;
	mul.wide.u16 	%r6602, %rs11761, 256;
	or.b32  	%r6603, %r6602, %r6601;
	cvt.u32.u16 	%r6604, %rs12955;
	shl.b32 	%r6605, %r6604, 16;
	and.b32  	%r6606, %r6605, 16711680;
	or.b32  	%r6607, %r6603, %r6606;
	cvt.u32.u16 	%r6608, %rs12954;
	shl.b32 	%r6609, %r6608, 24;
	or.b32  	%r6136, %r6607, %r6609;
	cvt.u32.u16 	%r6610, %rs12953;
	and.b32  	%r6611, %r6610, 255;
	and.b16  	%rs11762, %rs12952, 255;
	mul.wide.u16 	%r6612, %rs11762, 256;
	or.b32  	%r6613, %r6612, %r6611;
	cvt.u32.u16 	%r6614, %rs12951;
	shl.b32 	%r6615, %r6614, 16;
	and.b32  	%r6616, %r6615, 16711680;
	or.b32  	%r6617, %r6613, %r6616;
	cvt.u32.u16 	%r6618, %rs12950;
	shl.b32 	%r6619, %r6618, 24;
	or.b32  	%r6141, %r6617, %r6619;
	cvt.u32.u16 	%r6620, %rs12949;
	and.b32  	%r6621, %r6620, 255;
	and.b16  	%rs11763, %rs12948, 255;
	mul.wide.u16 	%r6622, %rs11763, 256;
	or.b32  	%r6623, %r6622, %r6621;
	cvt.u32.u16 	%r6624, %rs12947;
	shl.b32 	%r6625, %r6624, 16;
	and.b32  	%r6626, %r6625, 16711680;
	or.b32  	%r6627, %r6623, %r6626;
	cvt.u32.u16 	%r6628, %rs12946;
	shl.b32 	%r6629, %r6628, 24;
	or.b32  	%r6146, %r6627, %r6629;
	cvt.u32.u16 	%r6630, %rs12945;
	and.b32  	%r6631, %r6630, 255;
	and.b16  	%rs11764, %rs12944, 255;
	mul.wide.u16 	%r6632, %rs11764, 256;
	or.b32  	%r6633, %r6632, %r6631;
	cvt.u32.u16 	%r6634, %rs12943;
	shl.b32 	%r6635, %r6634, 16;
	and.b32  	%r6636, %r6635, 16711680;
	or.b32  	%r6637, %r6633, %r6636;
	cvt.u32.u16 	%r6638, %rs12942;
	shl.b32 	%r6639, %r6638, 24;
	or.b32  	%r6151, %r6637, %r6639;
	cvt.u32.u16 	%r6640, %rs12941;
	and.b32  	%r6641, %r6640, 255;
	and.b16  	%rs11765, %rs12940, 255;
	mul.wide.u16 	%r6642, %rs11765, 256;
	or.b32  	%r6643, %r6642, %r6641;
	cvt.u32.u16 	%r6644, %rs12939;
	shl.b32 	%r6645, %r6644, 16;
	and.b32  	%r6646, %r6645, 16711680;
	or.b32  	%r6647, %r6643, %r6646;
	cvt.u32.u16 	%r6648, %rs12938;
	shl.b32 	%r6649, %r6648, 24;
	or.b32  	%r6156, %r6647, %r6649;
	cvt.u32.u16 	%r6650, %rs12937;
	and.b32  	%r6651, %r6650, 255;
	and.b16  	%rs11766, %rs12936, 255;
	mul.wide.u16 	%r6652, %rs11766, 256;
	or.b32  	%r6653, %r6652, %r6651;
	cvt.u32.u16 	%r6654, %rs12935;
	shl.b32 	%r6655, %r6654, 16;
	and.b32  	%r6656, %r6655, 16711680;
	or.b32  	%r6657, %r6653, %r6656;
	cvt.u32.u16 	%r6658, %rs12934;
	shl.b32 	%r6659, %r6658, 24;
	or.b32  	%r6161, %r6657, %r6659;
	cvt.u32.u16 	%r6660, %rs12933;
	and.b32  	%r6661, %r6660, 255;
	and.b16  	%rs11767, %rs12932, 255;
	mul.wide.u16 	%r6662, %rs11767, 256;
	or.b32  	%r6663, %r6662, %r6661;
	cvt.u32.u16 	%r6664, %rs12931;
	shl.b32 	%r6665, %r6664, 16;
	and.b32  	%r6666, %r6665, 16711680;
	or.b32  	%r6667, %r6663, %r6666;
	cvt.u32.u16 	%r6668, %rs12930;
	shl.b32 	%r6669, %r6668, 24;
	or.b32  	%r6166, %r6667, %r6669;
	cvt.u32.u16 	%r6670, %rs12929;
	and.b32  	%r6671, %r6670, 255;
	and.b16  	%rs11768, %rs12928, 255;
	mul.wide.u16 	%r6672, %rs11768, 256;
	or.b32  	%r6673, %r6672, %r6671;
	cvt.u32.u16 	%r6674, %rs12927;
	shl.b32 	%r6675, %r6674, 16;
	and.b32  	%r6676, %r6675, 16711680;
	or.b32  	%r6677, %r6673, %r6676;
	cvt.u32.u16 	%r6678, %rs12926;
	shl.b32 	%r6679, %r6678, 24;
	or.b32  	%r6171, %r6677, %r6679;
	cvt.u32.u16 	%r6680, %rs12925;
	and.b32  	%r6681, %r6680, 255;
	and.b16  	%rs11769, %rs12924, 255;
	mul.wide.u16 	%r6682, %rs11769, 256;
	or.b32  	%r6683, %r6682, %r6681;
	cvt.u32.u16 	%r6684, %rs12923;
	shl.b32 	%r6685, %r6684, 16;
	and.b32  	%r6686, %r6685, 16711680;
	or.b32  	%r6687, %r6683, %r6686;
	cvt.u32.u16 	%r6688, %rs12922;
	shl.b32 	%r6689, %r6688, 24;
	or.b32  	%r6176, %r6687, %r6689;
	cvt.u32.u16 	%r6690, %rs12921;
	and.b32  	%r6691, %r6690, 255;
	and.b16  	%rs11770, %rs12920, 255;
	mul.wide.u16 	%r6692, %rs11770, 256;
	or.b32  	%r6693, %r6692, %r6691;
	cvt.u32.u16 	%r6694, %rs12919;
	shl.b32 	%r6695, %r6694, 16;
	and.b32  	%r6696, %r6695, 16711680;
	or.b32  	%r6697, %r6693, %r6696;
	cvt.u32.u16 	%r6698, %rs12918;
	shl.b32 	%r6699, %r6698, 24;
	or.b32  	%r6181, %r6697, %r6699;
	cvt.u32.u16 	%r6700, %rs12917;
	and.b32  	%r6701, %r6700, 255;
	and.b16  	%rs11771, %rs12916, 255;
	mul.wide.u16 	%r6702, %rs11771, 256;
	or.b32  	%r6703, %r6702, %r6701;
	cvt.u32.u16 	%r6704, %rs12915;
	shl.b32 	%r6705, %r6704, 16;
	and.b32  	%r6706, %r6705, 16711680;
	or.b32  	%r6707, %r6703, %r6706;
	cvt.u32.u16 	%r6708, %rs12914;
	shl.b32 	%r6709, %r6708, 24;
	or.b32  	%r6186, %r6707, %r6709;
	cvt.u32.u16 	%r6710, %rs12913;
	and.b32  	%r6711, %r6710, 255;
	and.b16  	%rs11772, %rs12912, 255;
	mul.wide.u16 	%r6712, %rs11772, 256;
	or.b32  	%r6713, %r6712, %r6711;
	cvt.u32.u16 	%r6714, %rs12911;
	shl.b32 	%r6715, %r6714, 16;
	and.b32  	%r6716, %r6715, 16711680;
	or.b32  	%r6717, %r6713, %r6716;
	cvt.u32.u16 	%r6718, %rs12910;
	shl.b32 	%r6719, %r6718, 24;
	or.b32  	%r6191, %r6717, %r6719;
	cvt.u32.u16 	%r6720, %rs12909;
	and.b32  	%r6721, %r6720, 255;
	and.b16  	%rs11773, %rs12908, 255;
	mul.wide.u16 	%r6722, %rs11773, 256;
	or.b32  	%r6723, %r6722, %r6721;
	cvt.u32.u16 	%r6724, %rs12907;
	shl.b32 	%r6725, %r6724, 16;
	and.b32  	%r6726, %r6725, 16711680;
	or.b32  	%r6727, %r6723, %r6726;
	cvt.u32.u16 	%r6728, %rs12906;
	shl.b32 	%r6729, %r6728, 24;
	or.b32  	%r6196, %r6727, %r6729;
	cvt.u32.u16 	%r6730, %rs12905;
	and.b32  	%r6731, %r6730, 255;
	and.b16  	%rs11774, %rs12904, 255;
	mul.wide.u16 	%r6732, %rs11774, 256;
	or.b32  	%r6733, %r6732, %r6731;
	cvt.u32.u16 	%r6734, %rs12903;
	shl.b32 	%r6735, %r6734, 16;
	and.b32  	%r6736, %r6735, 16711680;
	or.b32  	%r6737, %r6733, %r6736;
	cvt.u32.u16 	%r6738, %rs12902;
	shl.b32 	%r6739, %r6738, 24;
	or.b32  	%r6201, %r6737, %r6739;
	cvt.u32.u16 	%r6740, %rs12901;
	and.b32  	%r6741, %r6740, 255;
	and.b16  	%rs11775, %rs12900, 255;
	mul.wide.u16 	%r6742, %rs11775, 256;
	or.b32  	%r6743, %r6742, %r6741;
	cvt.u32.u16 	%r6744, %rs12899;
	shl.b32 	%r6745, %r6744, 16;
	and.b32  	%r6746, %r6745, 16711680;
	or.b32  	%r6747, %r6743, %r6746;
	cvt.u32.u16 	%r6748, %rs12898;
	shl.b32 	%r6749, %r6748, 24;
	or.b32  	%r6206, %r6747, %r6749;
	cvt.u32.u16 	%r6750, %rs12897;
	and.b32  	%r6751, %r6750, 255;
	and.b16  	%rs11776, %rs12896, 255;
	mul.wide.u16 	%r6752, %rs11776, 256;
	or.b32  	%r6753, %r6752, %r6751;
	cvt.u32.u16 	%r6754, %rs12895;
	shl.b32 	%r6755, %r6754, 16;
	and.b32  	%r6756, %r6755, 16711680;
	or.b32  	%r6757, %r6753, %r6756;
	cvt.u32.u16 	%r6758, %rs12894;
	shl.b32 	%r6759, %r6758, 24;
	or.b32  	%r6211, %r6757, %r6759;
	cvt.u32.u16 	%r6760, %rs12893;
	and.b32  	%r6761, %r6760, 255;
	and.b16  	%rs11777, %rs12892, 255;
	mul.wide.u16 	%r6762, %rs11777, 256;
	or.b32  	%r6763, %r6762, %r6761;
	cvt.u32.u16 	%r6764, %rs12891;
	shl.b32 	%r6765, %r6764, 16;
	and.b32  	%r6766, %r6765, 16711680;
	or.b32  	%r6767, %r6763, %r6766;
	cvt.u32.u16 	%r6768, %rs12890;
	shl.b32 	%r6769, %r6768, 24;
	or.b32  	%r6216, %r6767, %r6769;
	cvt.u32.u16 	%r6770, %rs12889;
	and.b32  	%r6771, %r6770, 255;
	and.b16  	%rs11778, %rs12888, 255;
	mul.wide.u16 	%r6772, %rs11778, 256;
	or.b32  	%r6773, %r6772, %r6771;
	cvt.u32.u16 	%r6774, %rs12887;
	shl.b32 	%r6775, %r6774, 16;
	and.b32  	%r6776, %r6775, 16711680;
	or.b32  	%r6777, %r6773, %r6776;
	cvt.u32.u16 	%r6778, %rs12886;
	shl.b32 	%r6779, %r6778, 24;
	or.b32  	%r6221, %r6777, %r6779;
	cvt.u32.u16 	%r6780, %rs12885;
	and.b32  	%r6781, %r6780, 255;
	and.b16  	%rs11779, %rs12884, 255;
	mul.wide.u16 	%r6782, %rs11779, 256;
	or.b32  	%r6783, %r6782, %r6781;
	cvt.u32.u16 	%r6784, %rs12883;
	shl.b32 	%r6785, %r6784, 16;
	and.b32  	%r6786, %r6785, 16711680;
	or.b32  	%r6787, %r6783, %r6786;
	cvt.u32.u16 	%r6788, %rs12882;
	shl.b32 	%r6789, %r6788, 24;
	or.b32  	%r6226, %r6787, %r6789;
	cvt.u32.u16 	%r6790, %rs12881;
	and.b32  	%r6791, %r6790, 255;
	and.b16  	%rs11780, %rs12880, 255;
	mul.wide.u16 	%r6792, %rs11780, 256;
	or.b32  	%r6793, %r6792, %r6791;
	cvt.u32.u16 	%r6794, %rs12879;
	shl.b32 	%r6795, %r6794, 16;
	and.b32  	%r6796, %r6795, 16711680;
	or.b32  	%r6797, %r6793, %r6796;
	cvt.u32.u16 	%r6798, %rs12878;
	shl.b32 	%r6799, %r6798, 24;
	or.b32  	%r6231, %r6797, %r6799;
	cvt.u32.u16 	%r6800, %rs12877;
	and.b32  	%r6801, %r6800, 255;
	and.b16  	%rs11781, %rs12876, 255;
	mul.wide.u16 	%r6802, %rs11781, 256;
	or.b32  	%r6803, %r6802, %r6801;
	cvt.u32.u16 	%r6804, %rs12875;
	shl.b32 	%r6805, %r6804, 16;
	and.b32  	%r6806, %r6805, 16711680;
	or.b32  	%r6807, %r6803, %r6806;
	cvt.u32.u16 	%r6808, %rs12874;
	shl.b32 	%r6809, %r6808, 24;
	or.b32  	%r6236, %r6807, %r6809;
	cvt.u32.u16 	%r6810, %rs12873;
	and.b32  	%r6811, %r6810, 255;
	and.b16  	%rs11782, %rs12872, 255;
	mul.wide.u16 	%r6812, %rs11782, 256;
	or.b32  	%r6813, %r6812, %r6811;
	cvt.u32.u16 	%r6814, %rs12871;
	shl.b32 	%r6815, %r6814, 16;
	and.b32  	%r6816, %r6815, 16711680;
	or.b32  	%r6817, %r6813, %r6816;
	cvt.u32.u16 	%r6818, %rs12870;
	shl.b32 	%r6819, %r6818, 24;
	or.b32  	%r6241, %r6817, %r6819;
	cvt.u32.u16 	%r6820, %rs12869;
	and.b32  	%r6821, %r6820, 255;
	and.b16  	%rs11783, %rs12868, 255;
	mul.wide.u16 	%r6822, %rs11783, 256;
	or.b32  	%r6823, %r6822, %r6821;
	cvt.u32.u16 	%r6824, %rs12867;
	shl.b32 	%r6825, %r6824, 16;
	and.b32  	%r6826, %r6825, 16711680;
	or.b32  	%r6827, %r6823, %r6826;
	cvt.u32.u16 	%r6828, %rs12866;
	shl.b32 	%r6829, %r6828, 24;
	or.b32  	%r6246, %r6827, %r6829;
	cvt.u32.u16 	%r6830, %rs12865;
	and.b32  	%r6831, %r6830, 255;
	and.b16  	%rs11784, %rs12864, 255;
	mul.wide.u16 	%r6832, %rs11784, 256;
	or.b32  	%r6833, %r6832, %r6831;
	cvt.u32.u16 	%r6834, %rs12863;
	shl.b32 	%r6835, %r6834, 16;
	and.b32  	%r6836, %r6835, 16711680;
	or.b32  	%r6837, %r6833, %r6836;
	cvt.u32.u16 	%r6838, %rs12862;
	shl.b32 	%r6839, %r6838, 24;
	or.b32  	%r6251, %r6837, %r6839;
	cvt.u32.u16 	%r6840, %rs12861;
	and.b32  	%r6841, %r6840, 255;
	and.b16  	%rs11785, %rs12860, 255;
	mul.wide.u16 	%r6842, %rs11785, 256;
	or.b32  	%r6843, %r6842, %r6841;
	cvt.u32.u16 	%r6844, %rs12859;
	shl.b32 	%r6845, %r6844, 16;
	and.b32  	%r6846, %r6845, 16711680;
	or.b32  	%r6847, %r6843, %r6846;
	cvt.u32.u16 	%r6848, %rs12858;
	shl.b32 	%r6849, %r6848, 24;
	or.b32  	%r6256, %r6847, %r6849;
	cvt.u32.u16 	%r6850, %rs12857;
	and.b32  	%r6851, %r6850, 255;
	and.b16  	%rs11786, %rs12856, 255;
	mul.wide.u16 	%r6852, %rs11786, 256;
	or.b32  	%r6853, %r6852, %r6851;
	cvt.u32.u16 	%r6854, %rs12855;
	shl.b32 	%r6855, %r6854, 16;
	and.b32  	%r6856, %r6855, 16711680;
	or.b32  	%r6857, %r6853, %r6856;
	cvt.u32.u16 	%r6858, %rs12854;
	shl.b32 	%r6859, %r6858, 24;
	or.b32  	%r6261, %r6857, %r6859;
	cvt.u32.u16 	%r6860, %rs12853;
	and.b32  	%r6861, %r6860, 255;
	and.b16  	%rs11787, %rs12852, 255;
	mul.wide.u16 	%r6862, %rs11787, 256;
	or.b32  	%r6863, %r6862, %r6861;
	cvt.u32.u16 	%r6864, %rs12851;
	shl.b32 	%r6865, %r6864, 16;
	and.b32  	%r6866, %r6865, 16711680;
	or.b32  	%r6867, %r6863, %r6866;
	cvt.u32.u16 	%r6868, %rs12850;
	shl.b32 	%r6869, %r6868, 24;
	or.b32  	%r6266, %r6867, %r6869;
	cvt.u32.u16 	%r6870, %rs12849;
	and.b32  	%r6871, %r6870, 255;
	and.b16  	%rs11788, %rs12848, 255;
	mul.wide.u16 	%r6872, %rs11788, 256;
	or.b32  	%r6873, %r6872, %r6871;
	cvt.u32.u16 	%r6874, %rs12847;
	shl.b32 	%r6875, %r6874, 16;
	and.b32  	%r6876, %r6875, 16711680;
	or.b32  	%r6877, %r6873, %r6876;
	cvt.u32.u16 	%r6878, %rs12846;
	shl.b32 	%r6879, %r6878, 24;
	or.b32  	%r6271, %r6877, %r6879;
	cvt.u32.u16 	%r6880, %rs12845;
	and.b32  	%r6881, %r6880, 255;
	and.b16  	%rs11789, %rs12844, 255;
	mul.wide.u16 	%r6882, %rs11789, 256;
	or.b32  	%r6883, %r6882, %r6881;
	cvt.u32.u16 	%r6884, %rs12843;
	shl.b32 	%r6885, %r6884, 16;
	and.b32  	%r6886, %r6885, 16711680;
	or.b32  	%r6887, %r6883, %r6886;
	cvt.u32.u16 	%r6888, %rs12842;
	shl.b32 	%r6889, %r6888, 24;
	or.b32  	%r6276, %r6887, %r6889;
	cvt.u32.u16 	%r6890, %rs12841;
	and.b32  	%r6891, %r6890, 255;
	and.b16  	%rs11790, %rs12840, 255;
	mul.wide.u16 	%r6892, %rs11790, 256;
	or.b32  	%r6893, %r6892, %r6891;
	cvt.u32.u16 	%r6894, %rs12839;
	shl.b32 	%r6895, %r6894, 16;
	and.b32  	%r6896, %r6895, 16711680;
	or.b32  	%r6897, %r6893, %r6896;
	cvt.u32.u16 	%r6898, %rs12838;
	shl.b32 	%r6899, %r6898, 24;
	or.b32  	%r6281, %r6897, %r6899;
	cvt.u32.u16 	%r6900, %rs12837;
	and.b32  	%r6901, %r6900, 255;
	and.b16  	%rs11791, %rs12836, 255;
	mul.wide.u16 	%r6902, %rs11791, 256;
	or.b32  	%r6903, %r6902, %r6901;
	cvt.u32.u16 	%r6904, %rs12835;
	shl.b32 	%r6905, %r6904, 16;
	and.b32  	%r6906, %r6905, 16711680;
	or.b32  	%r6907, %r6903, %r6906;
	cvt.u32.u16 	%r6908, %rs12834;
	shl.b32 	%r6909, %r6908, 24;
	or.b32  	%r6286, %r6907, %r6909;
	cvt.u32.u16 	%r6910, %rs12833;
	and.b32  	%r6911, %r6910, 255;
	and.b16  	%rs11792, %rs12832, 255;
	mul.wide.u16 	%r6912, %rs11792, 256;
	or.b32  	%r6913, %r6912, %r6911;
	cvt.u32.u16 	%r6914, %rs12831;
	shl.b32 	%r6915, %r6914, 16;
	and.b32  	%r6916, %r6915, 16711680;
	or.b32  	%r6917, %r6913, %r6916;
	cvt.u32.u16 	%r6918, %rs12830;
	shl.b32 	%r6919, %r6918, 24;
	or.b32  	%r6291, %r6917, %r6919;
	cvt.u32.u16 	%r6920, %rs12829;
	and.b32  	%r6921, %r6920, 255;
	and.b16  	%rs11793, %rs12828, 255;
	mul.wide.u16 	%r6922, %rs11793, 256;
	or.b32  	%r6923, %r6922, %r6921;
	cvt.u32.u16 	%r6924, %rs12827;
	shl.b32 	%r6925, %r6924, 16;
	and.b32  	%r6926, %r6925, 16711680;
	or.b32  	%r6927, %r6923, %r6926;
	cvt.u32.u16 	%r6928, %rs12826;
	shl.b32 	%r6929, %r6928, 24;
	or.b32  	%r6296, %r6927, %r6929;
	cvt.u32.u16 	%r6930, %rs12825;
	and.b32  	%r6931, %r6930, 255;
	and.b16  	%rs11794, %rs12824, 255;
	mul.wide.u16 	%r6932, %rs11794, 256;
	or.b32  	%r6933, %r6932, %r6931;
	cvt.u32.u16 	%r6934, %rs12823;
	shl.b32 	%r6935, %r6934, 16;
	and.b32  	%r6936, %r6935, 16711680;
	or.b32  	%r6937, %r6933, %r6936;
	cvt.u32.u16 	%r6938, %rs12822;
	shl.b32 	%r6939, %r6938, 24;
	or.b32  	%r6301, %r6937, %r6939;
	cvt.u32.u16 	%r6940, %rs12821;
	and.b32  	%r6941, %r6940, 255;
	and.b16  	%rs11795, %rs12820, 255;
	mul.wide.u16 	%r6942, %rs11795, 256;
	or.b32  	%r6943, %r6942, %r6941;
	cvt.u32.u16 	%r6944, %rs12819;
	shl.b32 	%r6945, %r6944, 16;
	and.b32  	%r6946, %r6945, 16711680;
	or.b32  	%r6947, %r6943, %r6946;
	cvt.u32.u16 	%r6948, %rs12818;
	shl.b32 	%r6949, %r6948, 24;
	or.b32  	%r6306, %r6947, %r6949;
	mov.b32 	%r6307, 4;
	mov.b32 	%r6308, 31;
	mov.b32 	%r6309, -1;
	// begin inline asm
	shfl.sync.down.b32 %r5970, %r27825, %r6307, %r6308, %r6309;
	// end inline asm
	// begin inline asm
	shfl.sync.down.b32 %r5975, %r5976, %r6307, %r6308, %r6309;
	// end inline asm
	mov.b64 	%rd486, %fd78;
	mov.b64 	{%r5981, %r5986}, %rd486;
	// begin inline asm
	shfl.sync.down.b32 %r5980, %r5981, %r6307, %r6308, %r6309;
	// end inline asm
	// begin inline asm
	shfl.sync.down.b32 %r5985, %r5986, %r6307, %r6308, %r6309;
	// end inline asm
	// begin inline asm
	shfl.sync.down.b32 %r5990, %r5991, %r6307, %r6308, %r6309;
	// end inline asm
	// begin inline asm
	shfl.sync.down.b32 %r5995, %r5996, %r6307, %r6308, %r6309;
	// end inline asm
	// begin inline asm
	shfl.sync.down.b32 %r6000, %r6001, %r6307, %r6308, %r6309;
	// end inline asm
	// begin inline asm
	shfl.sync.down.b32 %r6005, %r6006, %r6307, %r6308, %r6309;
	// end inline asm
	// begin inline asm
	shfl.sync.down.b32 %r6010, %r6011, %r6307, %r6308, %r6309;
	// end inline asm
	// begin inline asm
	shfl.sync.down.b32 %r6015, %r6016, %r6307, %r6308, %r6309;
	// end inline asm
	// begin inline asm
	shfl.sync.down.b32 %r6020, %r6021, %r6307, %r6308, %r6309;
	// end inline asm
	// begin inline asm
	shfl.sync.down.b32 %r6025, %r6026, %r6307, %r6308, %r6309;
	// end inline asm
	// begin inline asm
	shfl.sync.down.b32 %r6030, %r6031, %r6307, %r6308, %r6309;
	// end inline asm
	// begin inline asm
	shfl.sync.down.b32 %r6035, %r6036, %r6307, %r6308, %r6309;
	// end inline asm
	// begin inline asm
	shfl.sync.down.b32 %r6040, %r6041, %r6307, %r6308, %r6309;
	// end inline asm
	// begin inline asm
	shfl.sync.down.b32 %r6045, %r6046, %r6307, %r6308, %r6309;
	// end inline asm
	// begin inline asm
	shfl.sync.down.b32 %r6050, %r6051, %r6307, %r6308, %r6309;
	// end inline asm
	// begin inline asm
	shfl.sync.down.b32 %r6055, %r6056, %r6307, %r6308, %r6309;
	// end inline asm
	// begin inline asm
	shfl.sync.down.b32 %r6060, %r6061, %r6307, %r6308, %r6309;
	// end inline asm
	// begin inline asm
	shfl.sync.down.b32 %r6065, %r6066, %r6307, %r6308, %r6309;
	// end inline asm
	// begin inline asm
	shfl.sync.down.b32 %r6070, %r6071, %r6307, %r6308, %r6309;
	// end inline asm
	// begin inline asm
	shfl.sync.down.b32 %r6075, %r6076, %r6307, %r6308, %r6309;
	// end inline asm
	// begin inline asm
	shfl.sync.down.b32 %r6080, %r6081, %r6307, %r6308, %r6309;
	// end inline asm
	// begin inline asm
	shfl.sync.down.b32 %r6085, %r6086, %r6307, %r6308, %r6309;
	// end inline asm
	// begin inline asm
	shfl.sync.down.b32 %r6090, %r6091, %r6307, %r6308, %r6309;
	// end inline asm
	// begin inline asm
	shfl.sync.down.b32 %r6095, %r6096, %r6307, %r6308, %r6309;
	// end inline asm
	// begin inline asm
	shfl.sync.down.b32 %r6100, %r6101, %r6307, %r6308, %r6309;
	// end inline asm
	// begin inline asm
	shfl.sync.down.b32 %r6105, %r6106, %r6307, %r6308, %r6309;
	// end inline asm
	// begin inline asm
	shfl.sync.down.b32 %r6110, %r6111, %r6307, %r6308, %r6309;
	// end inline asm
	// begin inline asm
	shfl.sync.down.b32 %r6115, %r6116, %r6307, %r6308, %r6309;
	// end inline asm
	// begin inline asm
	shfl.sync.down.b32 %r6120, %r6121, %r6307, %r6308, %r6309;
	// end inline asm
	// begin inline asm
	shfl.sync.down.b32 %r6125, %r6126, %r6307, %r6308, %r6309;
	// end inline asm
	// begin inline asm
	shfl.sync.down.b32 %r6130, %r6131, %r6307, %r6308, %r6309;
	// end inline asm
	// begin inline asm
	shfl.sync.down.b32 %r6135, %r6136, %r6307, %r6308, %r6309;
	// end inline asm
	// begin inline asm
	shfl.sync.down.b32 %r6140, %r6141, %r6307, %r6308, %r6309;
	// end inline asm
	// begin inline asm
	shfl.sync.down.b32 %r6145, %r6146, %r6307, %r6308, %r6309;
	// end inline asm
	// begin inline asm
	shfl.sync.down.b32 %r6150, %r6151, %r6307, %r6308, %r6309;
	// end inline asm
	// begin inline asm
	shfl.sync.down.b32 %r6155, %r6156, %r6307, %r6308, %r6309;
	// end inline asm
	// begin inline asm
	shfl.sync.down.b32 %r6160, %r6161, %r6307, %r6308, %r6309;
	// end inline asm
	// begin inline asm
	shfl.sync.down.b32 %r6165, %r6166, %r6307, %r6308, %r6309;
	// end inline asm
	// begin inline asm
	shfl.sync.down.b32 %r6170, %r6171, %r6307, %r6308, %r6309;
	// end inline asm
	// begin inline asm
	shfl.sync.down.b32 %r6175, %r6176, %r6307, %r6308, %r6309;
	// end inline asm
	// begin inline asm
	shfl.sync.down.b32 %r6180, %r6181, %r6307, %r6308, %r6309;
	// end inline asm
	// begin inline asm
	shfl.sync.down.b32 %r6185, %r6186, %r6307, %r6308, %r6309;
	// end inline asm
	// begin inline asm
	shfl.sync.down.b32 %r6190, %r6191, %r6307, %r6308, %r6309;
	// end inline asm
	// begin inline asm
	shfl.sync.down.b32 %r6195, %r6196, %r6307, %r6308, %r6309;
	// end inline asm
	// begin inline asm
	shfl.sync.down.b32 %r6200, %r6201, %r6307, %r6308, %r6309;
	// end inline asm
	// begin inline asm
	shfl.sync.down.b32 %r6205, %r6206, %r6307, %r6308, %r6309;
	// end inline asm
	// begin inline asm
	shfl.sync.down.b32 %r6210, %r6211, %r6307, %r6308, %r6309;
	// end inline asm
	// begin inline asm
	shfl.sync.down.b32 %r6215, %r6216, %r6307, %r6308, %r6309;
	// end inline asm
	// begin inline asm
	shfl.sync.down.b32 %r6220, %r6221, %r6307, %r6308, %r6309;
	// end inline asm
	// begin inline asm
	shfl.sync.down.b32 %r6225, %r6226, %r6307, %r6308, %r6309;
	// end inline asm
	// begin inline asm
	shfl.sync.down.b32 %r6230, %r6231, %r6307, %r6308, %r6309;
	// end inline asm
	// begin inline asm
	shfl.sync.down.b32 %r6235, %r6236, %r6307, %r6308, %r6309;
	// end inline asm
	// begin inline asm
	shfl.sync.down.b32 %r6240, %r6241, %r6307, %r6308, %r6309;
	// end inline asm
	// begin inline asm
	shfl.sync.down.b32 %r6245, %r6246, %r6307, %r6308, %r6309;
	// end inline asm
	// begin inline asm
	shfl.sync.down.b32 %r6250, %r6251, %r6307, %r6308, %r6309;
	// end inline asm
	// begin inline asm
	shfl.sync.down.b32 %r6255, %r6256, %r6307, %r6308, %r6309;
	// end inline asm
	// begin inline asm
	shfl.sync.down.b32 %r6260, %r6261, %r6307, %r6308, %r6309;
	// end inline asm
	// begin inline asm
	shfl.sync.down.b32 %r6265, %r6266, %r6307, %r6308, %r6309;
	// end inline asm
	// begin inline asm
	shfl.sync.down.b32 %r6270, %r6271, %r6307, %r6308, %r6309;
	// end inline asm
	// begin inline asm
	shfl.sync.down.b32 %r6275, %r6276, %r6307, %r6308, %r6309;
	// end inline asm
	// begin inline asm
	shfl.sync.down.b32 %r6280, %r6281, %r6307, %r6308, %r6309;
	// end inline asm
	// begin inline asm
	shfl.sync.down.b32 %r6285, %r6286, %r6307, %r6308, %r6309;
	// end inline asm
	// begin inline asm
	shfl.sync.down.b32 %r6290, %r6291, %r6307, %r6308, %r6309;
	// end inline asm
	// begin inline asm
	shfl.sync.down.b32 %r6295, %r6296, %r6307, %r6308, %r6309;
	// end inline asm
	// begin inline asm
	shfl.sync.down.b32 %r6300, %r6301, %r6307, %r6308, %r6309;
	// end inline asm
	// begin inline asm
	shfl.sync.down.b32 %r6305, %r6306, %r6307, %r6308, %r6309;
	// end inline asm
	setp.gt.s32 	%p23, %r2469, 27;
	@%p23 bra 	$L__BB3_126;
	cvt.u16.u32 	%rs17440, %r5990;
	mov.b64 	%rd487, {%r5980, %r5985};
	mov.b64 	%fd50, %rd487;
	st.local.u32 	[%rd4], %r5970;
	st.local.v2.u32 	[%rd4+8], {%r5980, %r5985};
	st.local.v2.b32 	[%rd4+16], {%r5990, %r5995};
	st.local.v2.b32 	[%rd4+24], {%r6000, %r6005};
	st.local.v2.b32 	[%rd4+32], {%r6010, %r6015};
	st.local.v2.b32 	[%rd4+40], {%r6020, %r6025};
	st.local.v2.b32 	[%rd4+48], {%r6030, %r6035};
	st.local.v2.b32 	[%rd4+56], {%r6040, %r6045};
	st.local.v2.b32 	[%rd4+64], {%r6050, %r6055};
	st.local.v2.b32 	[%rd4+72], {%r6060, %r6065};
	st.local.v2.b32 	[%rd4+80], {%r6070, %r6075};
	st.local.v2.b32 	[%rd4+88], {%r6080, %r6085};
	st.local.v2.b32 	[%rd4+96], {%r6090, %r6095};
	st.local.v2.b32 	[%rd4+104], {%r6100, %r6105};
	st.local.v2.b32 	[%rd4+112], {%r6110, %r6115};
	st.local.v2.b32 	[%rd4+120], {%r6120, %r6125};
	st.local.v2.b32 	[%rd4+128], {%r6130, %r6135};
	st.local.v2.b32 	[%rd4+136], {%r6140, %r6145};
	st.local.v2.b32 	[%rd4+144], {%r6150, %r6155};
	st.local.v2.b32 	[%rd4+152], {%r6160, %r6165};
	st.local.v2.b32 	[%rd4+160], {%r6170, %r6175};
	st.local.v2.b32 	[%rd4+168], {%r6180, %r6185};
	st.local.v2.b32 	[%rd4+176], {%r6190, %r6195};
	st.local.v2.b32 	[%rd4+184], {%r6200, %r6205};
	st.local.v2.b32 	[%rd4+192], {%r6210, %r6215};
	st.local.v2.b32 	[%rd4+200], {%r6220, %r6225};
	st.local.v2.b32 	[%rd4+208], {%r6230, %r6235};
	st.local.v2.b32 	[%rd4+216], {%r6240, %r6245};
	st.local.v2.b32 	[%rd4+224], {%r6250, %r6255};
	st.local.v2.b32 	[%rd4+232], {%r6260, %r6265};
	st.local.v2.b32 	[%rd4+240], {%r6270, %r6275};
	st.local.v2.b32 	[%rd4+248], {%r6280, %r6285};
	st.local.v2.b32 	[%rd4+256], {%r6290, %r6295};
	st.local.v2.b32 	[%rd4+264], {%r6300, %r6305};
	st.local.u32 	[%rd3], %r27825;
	st.local.f64 	[%rd3+8], %fd78;
	cvt.u32.u16 	%r6951, %rs13066;
	cvt.u32.u16 	%r6952, %rs13067;
	prmt.b32 	%r6953, %r6952, %r6951, 0x3340U;
	cvt.u32.u16 	%r6954, %rs13068;
	cvt.u32.u16 	%r6955, %rs13069;
	prmt.b32 	%r6956, %r6955, %r6954, 0x3340U;
	prmt.b32 	%r6957, %r6956, %r6953, 0x5410U;
	cvt.u32.u16 	%r6958, %rs13070;
	cvt.u32.u16 	%r6959, %rs13071;
	prmt.b32 	%r6960, %r6959, %r6958, 0x3340U;
	cvt.u32.u16 	%r6961, %rs13072;
	cvt.u32.u16 	%r6962, %rs13073;
	prmt.b32 	%r6963, %r6962, %r6961, 0x3340U;
	prmt.b32 	%r6964, %r6963, %r6960, 0x5410U;
	st.local.v2.b32 	[%rd3+16], {%r6964, %r6957};
	cvt.u32.u16 	%r6965, %rs13058;
	cvt.u32.u16 	%r6966, %rs13059;
	prmt.b32 	%r6967, %r6966, %r6965, 0x3340U;
	cvt.u32.u16 	%r6968, %rs13060;
	cvt.u32.u16 	%r6969, %rs13061;
	prmt.b32 	%r6970, %r6969, %r6968, 0x3340U;
	prmt.b32 	%r6971, %r6970, %r6967, 0x5410U;
	cvt.u32.u16 	%r6972, %rs13062;
	cvt.u32.u16 	%r6973, %rs13063;
	prmt.b32 	%r6974, %r6973, %r6972, 0x3340U;
	cvt.u32.u16 	%r6975, %rs13064;
	cvt.u32.u16 	%r6976, %rs13065;
	prmt.b32 	%r6977, %r6976, %r6975, 0x3340U;
	prmt.b32 	%r6978, %r6977, %r6974, 0x5410U;
	st.local.v2.b32 	[%rd3+24], {%r6978, %r6971};
	cvt.u32.u16 	%r6979, %rs13050;
	cvt.u32.u16 	%r6980, %rs13051;
	prmt.b32 	%r6981, %r6980, %r6979, 0x3340U;
	cvt.u32.u16 	%r6982, %rs13052;
	cvt.u32.u16 	%r6983, %rs13053;
	prmt.b32 	%r6984, %r6983, %r6982, 0x3340U;
	prmt.b32 	%r6985, %r6984, %r6981, 0x5410U;
	cvt.u32.u16 	%r6986, %rs13054;
	cvt.u32.u16 	%r6987, %rs13055;
	prmt.b32 	%r6988, %r6987, %r6986, 0x3340U;
	cvt.u32.u16 	%r6989, %rs13056;
	cvt.u32.u16 	%r6990, %rs13057;
	prmt.b32 	%r6991, %r6990, %r6989, 0x3340U;
	prmt.b32 	%r6992, %r6991, %r6988, 0x5410U;
	st.local.v2.b32 	[%rd3+32], {%r6992, %r6985};
	cvt.u32.u16 	%r6993, %rs13042;
	cvt.u32.u16 	%r6994, %rs13043;
	prmt.b32 	%r6995, %r6994, %r6993, 0x3340U;
	cvt.u32.u16 	%r6996, %rs13044;
	cvt.u32.u16 	%r6997, %rs13045;
	prmt.b32 	%r6998, %r6997, %r6996, 0x3340U;
	prmt.b32 	%r6999, %r6998, %r6995, 0x5410U;
	cvt.u32.u16 	%r7000, %rs13046;
	cvt.u32.u16 	%r7001, %rs13047;
	prmt.b32 	%r7002, %r7001, %r7000, 0x3340U;
	cvt.u32.u16 	%r7003, %rs13048;
	cvt.u32.u16 	%r7004, %rs13049;
	prmt.b32 	%r7005, %r7004, %r7003, 0x3340U;
	prmt.b32 	%r7006, %r7005, %r7002, 0x5410U;
	st.local.v2.b32 	[%rd3+40], {%r7006, %r6999};
	cvt.u32.u16 	%r7007, %rs13034;
	cvt.u32.u16 	%r7008, %rs13035;
	prmt.b32 	%r7009, %r7008, %r7007, 0x3340U;
	cvt.u32.u16 	%r7010, %rs13036;
	cvt.u32.u16 	%r7011, %rs13037;
	prmt.b32 	%r7012, %r7011, %r7010, 0x3340U;
	prmt.b32 	%r7013, %r7012, %r7009, 0x5410U;
	cvt.u32.u16 	%r7014, %rs13038;
	cvt.u32.u16 	%r7015, %rs13039;
	prmt.b32 	%r7016, %r7015, %r7014, 0x3340U;
	cvt.u32.u16 	%r7017, %rs13040;
	cvt.u32.u16 	%r7018, %rs13041;
	prmt.b32 	%r7019, %r7018, %r7017, 0x3340U;
	prmt.b32 	%r7020, %r7019, %r7016, 0x5410U;
	st.local.v2.b32 	[%rd3+48], {%r7020, %r7013};
	cvt.u32.u16 	%r7021, %rs13026;
	cvt.u32.u16 	%r7022, %rs13027;
	prmt.b32 	%r7023, %r7022, %r7021, 0x3340U;
	cvt.u32.u16 	%r7024, %rs13028;
	cvt.u32.u16 	%r7025, %rs13029;
	prmt.b32 	%r7026, %r7025, %r7024, 0x3340U;
	prmt.b32 	%r7027, %r7026, %r7023, 0x5410U;
	cvt.u32.u16 	%r7028, %rs13030;
	cvt.u32.u16 	%r7029, %rs13031;
	prmt.b32 	%r7030, %r7029, %r7028, 0x3340U;
	cvt.u32.u16 	%r7031, %rs13032;
	cvt.u32.u16 	%r7032, %rs13033;
	prmt.b32 	%r7033, %r7032, %r7031, 0x3340U;
	prmt.b32 	%r7034, %r7033, %r7030, 0x5410U;
	st.local.v2.b32 	[%rd3+56], {%r7034, %r7027};
	cvt.u32.u16 	%r7035, %rs13018;
	cvt.u32.u16 	%r7036, %rs13019;
	prmt.b32 	%r7037, %r7036, %r7035, 0x3340U;
	cvt.u32.u16 	%r7038, %rs13020;
	cvt.u32.u16 	%r7039, %rs13021;
	prmt.b32 	%r7040, %r7039, %r7038, 0x3340U;
	prmt.b32 	%r7041, %r7040, %r7037, 0x5410U;
	cvt.u32.u16 	%r7042, %rs13022;
	cvt.u32.u16 	%r7043, %rs13023;
	prmt.b32 	%r7044, %r7043, %r7042, 0x3340U;
	cvt.u32.u16 	%r7045, %rs13024;
	cvt.u32.u16 	%r7046, %rs13025;
	prmt.b32 	%r7047, %r7046, %r7045, 0x3340U;
	prmt.b32 	%r7048, %r7047, %r7044, 0x5410U;
	st.local.v2.b32 	[%rd3+64], {%r7048, %r7041};
	cvt.u32.u16 	%r7049, %rs13010;
	cvt.u32.u16 	%r7050, %rs13011;
	prmt.b32 	%r7051, %r7050, %r7049, 0x3340U;
	cvt.u32.u16 	%r7052, %rs13012;
	cvt.u32.u16 	%r7053, %rs13013;
	prmt.b32 	%r7054, %r7053, %r7052, 0x3340U;
	prmt.b32 	%r7055, %r7054, %r7051, 0x5410U;
	cvt.u32.u16 	%r7056, %rs13014;
	cvt.u32.u16 	%r7057, %rs13015;
	prmt.b32 	%r7058, %r7057, %r7056, 0x3340U;
	cvt.u32.u16 	%r7059, %rs13016;
	cvt.u32.u16 	%r7060, %rs13017;
	prmt.b32 	%r7061, %r7060, %r7059, 0x3340U;
	prmt.b32 	%r7062, %r7061, %r7058, 0x5410U;
	st.local.v2.b32 	[%rd3+72], {%r7062, %r7055};
	cvt.u32.u16 	%r7063, %rs13002;
	cvt.u32.u16 	%r7064, %rs13003;
	prmt.b32 	%r7065, %r7064, %r7063, 0x3340U;
	cvt.u32.u16 	%r7066, %rs13004;
	cvt.u32.u16 	%r7067, %rs13005;
	prmt.b32 	%r7068, %r7067, %r7066, 0x3340U;
	prmt.b32 	%r7069, %r7068, %r7065, 0x5410U;
	cvt.u32.u16 	%r7070, %rs13006;
	cvt.u32.u16 	%r7071, %rs13007;
	prmt.b32 	%r7072, %r7071, %r7070, 0x3340U;
	cvt.u32.u16 	%r7073, %rs13008;
	cvt.u32.u16 	%r7074, %rs13009;
	prmt.b32 	%r7075, %r7074, %r7073, 0x3340U;
	prmt.b32 	%r7076, %r7075, %r7072, 0x5410U;
	st.local.v2.b32 	[%rd3+80], {%r7076, %r7069};
	cvt.u32.u16 	%r7077, %rs12994;
	cvt.u32.u16 	%r7078, %rs12995;
	prmt.b32 	%r7079, %r7078, %r7077, 0x3340U;
	cvt.u32.u16 	%r7080, %rs12996;
	cvt.u32.u16 	%r7081, %rs12997;
	prmt.b32 	%r7082, %r7081, %r7080, 0x3340U;
	prmt.b32 	%r7083, %r7082, %r7079, 0x5410U;
	cvt.u32.u16 	%r7084, %rs12998;
	cvt.u32.u16 	%r7085, %rs12999;
	prmt.b32 	%r7086, %r7085, %r7084, 0x3340U;
	cvt.u32.u16 	%r7087, %rs13000;
	cvt.u32.u16 	%r7088, %rs13001;
	prmt.b32 	%r7089, %r7088, %r7087, 0x3340U;
	prmt.b32 	%r7090, %r7089, %r7086, 0x5410U;
	st.local.v2.b32 	[%rd3+88], {%r7090, %r7083};
	cvt.u32.u16 	%r7091, %rs12986;
	cvt.u32.u16 	%r7092, %rs12987;
	prmt.b32 	%r7093, %r7092, %r7091, 0x3340U;
	cvt.u32.u16 	%r7094, %rs12988;
	cvt.u32.u16 	%r7095, %rs12989;
	prmt.b32 	%r7096, %r7095, %r7094, 0x3340U;
	prmt.b32 	%r7097, %r7096, %r7093, 0x5410U;
	cvt.u32.u16 	%r7098, %rs12990;
	cvt.u32.u16 	%r7099, %rs12991;
	prmt.b32 	%r7100, %r7099, %r7098, 0x3340U;
	cvt.u32.u16 	%r7101, %rs12992;
	cvt.u32.u16 	%r7102, %rs12993;
	prmt.b32 	%r7103, %r7102, %r7101, 0x3340U;
	prmt.b32 	%r7104, %r7103, %r7100, 0x5410U;
	st.local.v2.b32 	[%rd3+96], {%r7104, %r7097};
	cvt.u32.u16 	%r7105, %rs12978;
	cvt.u32.u16 	%r7106, %rs12979;
	prmt.b32 	%r7107, %r7106, %r7105, 0x3340U;
	cvt.u32.u16 	%r7108, %rs12980;
	cvt.u32.u16 	%r7109, %rs12981;
	prmt.b32 	%r7110, %r7109, %r7108, 0x3340U;
	prmt.b32 	%r7111, %r7110, %r7107, 0x5410U;
	cvt.u32.u16 	%r7112, %rs12982;
	cvt.u32.u16 	%r7113, %rs12983;
	prmt.b32 	%r7114, %r7113, %r7112, 0x3340U;
	cvt.u32.u16 	%r7115, %rs12984;
	cvt.u32.u16 	%r7116, %rs12985;
	prmt.b32 	%r7117, %r7116, %r7115, 0x3340U;
	prmt.b32 	%r7118, %r7117, %r7114, 0x5410U;
	st.local.v2.b32 	[%rd3+104], {%r7118, %r7111};
	cvt.u32.u16 	%r7119, %rs12970;
	cvt.u32.u16 	%r7120, %rs12971;
	prmt.b32 	%r7121, %r7120, %r7119, 0x3340U;
	cvt.u32.u16 	%r7122, %rs12972;
	cvt.u32.u16 	%r7123, %rs12973;
	prmt.b32 	%r7124, %r7123, %r7122, 0x3340U;
	prmt.b32 	%r7125, %r7124, %r7121, 0x5410U;
	cvt.u32.u16 	%r7126, %rs12974;
	cvt.u32.u16 	%r7127, %rs12975;
	prmt.b32 	%r7128, %r7127, %r7126, 0x3340U;
	cvt.u32.u16 	%r7129, %rs12976;
	cvt.u32.u16 	%r7130, %rs12977;
	prmt.b32 	%r7131, %r7130, %r7129, 0x3340U;
	prmt.b32 	%r7132, %r7131, %r7128, 0x5410U;
	st.local.v2.b32 	[%rd3+112], {%r7132, %r7125};
	cvt.u32.u16 	%r7133, %rs12962;
	cvt.u32.u16 	%r7134, %rs12963;
	prmt.b32 	%r7135, %r7134, %r7133, 0x3340U;
	cvt.u32.u16 	%r7136, %rs12964;
	cvt.u32.u16 	%r7137, %rs12965;
	prmt.b32 	%r7138, %r7137, %r7136, 0x3340U;
	prmt.b32 	%r7139, %r7138, %r7135, 0x5410U;
	cvt.u32.u16 	%r7140, %rs12966;
	cvt.u32.u16 	%r7141, %rs12967;
	prmt.b32 	%r7142, %r7141, %r7140, 0x3340U;
	cvt.u32.u16 	%r7143, %rs12968;
	cvt.u32.u16 	%r7144, %rs12969;
	prmt.b32 	%r7145, %r7144, %r7143, 0x3340U;
	prmt.b32 	%r7146, %r7145, %r7142, 0x5410U;
	st.local.v2.b32 	[%rd3+120], {%r7146, %r7139};
	cvt.u32.u16 	%r7147, %rs12954;
	cvt.u32.u16 	%r7148, %rs12955;
	prmt.b32 	%r7149, %r7148, %r7147, 0x3340U;
	cvt.u32.u16 	%r7150, %rs12956;
	cvt.u32.u16 	%r7151, %rs12957;
	prmt.b32 	%r7152, %r7151, %r7150, 0x3340U;
	prmt.b32 	%r7153, %r7152, %r7149, 0x5410U;
	cvt.u32.u16 	%r7154, %rs12958;
	cvt.u32.u16 	%r7155, %rs12959;
	prmt.b32 	%r7156, %r7155, %r7154, 0x3340U;
	cvt.u32.u16 	%r7157, %rs12960;
	cvt.u32.u16 	%r7158, %rs12961;
	prmt.b32 	%r7159, %r7158, %r7157, 0x3340U;
	prmt.b32 	%r7160, %r7159, %r7156, 0x5410U;
	st.local.v2.b32 	[%rd3+128], {%r7160, %r7153};
	cvt.u32.u16 	%r7161, %rs12946;
	cvt.u32.u16 	%r7162, %rs12947;
	prmt.b32 	%r7163, %r7162, %r7161, 0x3340U;
	cvt.u32.u16 	%r7164, %rs12948;
	cvt.u32.u16 	%r7165, %rs12949;
	prmt.b32 	%r7166, %r7165, %r7164, 0x3340U;
	prmt.b32 	%r7167, %r7166, %r7163, 0x5410U;
	cvt.u32.u16 	%r7168, %rs12950;
	cvt.u32.u16 	%r7169, %rs12951;
	prmt.b32 	%r7170, %r7169, %r7168, 0x3340U;
	cvt.u32.u16 	%r7171, %rs12952;
	cvt.u32.u16 	%r7172, %rs12953;
	prmt.b32 	%r7173, %r7172, %r7171, 0x3340U;
	prmt.b32 	%r7174, %r7173, %r7170, 0x5410U;
	st.local.v2.b32 	[%rd3+136], {%r7174, %r7167};
	cvt.u32.u16 	%r7175, %rs12938;
	cvt.u32.u16 	%r7176, %rs12939;
	prmt.b32 	%r7177, %r7176, %r7175, 0x3340U;
	cvt.u32.u16 	%r7178, %rs12940;
	cvt.u32.u16 	%r7179, %rs12941;
	prmt.b32 	%r7180, %r7179, %r7178, 0x3340U;
	prmt.b32 	%r7181, %r7180, %r7177, 0x5410U;
	cvt.u32.u16 	%r7182, %rs12942;
	cvt.u32.u16 	%r7183, %rs12943;
	prmt.b32 	%r7184, %r7183, %r7182, 0x3340U;
	cvt.u32.u16 	%r7185, %rs12944;
	cvt.u32.u16 	%r7186, %rs12945;
	prmt.b32 	%r7187, %r7186, %r7185, 0x3340U;
	prmt.b32 	%r7188, %r7187, %r7184, 0x5410U;
	st.local.v2.b32 	[%rd3+144], {%r7188, %r7181};
	cvt.u32.u16 	%r7189, %rs12930;
	cvt.u32.u16 	%r7190, %rs12931;
	prmt.b32 	%r7191, %r7190, %r7189, 0x3340U;
	cvt.u32.u16 	%r7192, %rs12932;
	cvt.u32.u16 	%r7193, %rs12933;
	prmt.b32 	%r7194, %r7193, %r7192, 0x3340U;
	prmt.b32 	%r7195, %r7194, %r7191, 0x5410U;
	cvt.u32.u16 	%r7196, %rs12934;
	cvt.u32.u16 	%r7197, %rs12935;
	prmt.b32 	%r7198, %r7197, %r7196, 0x3340U;
	cvt.u32.u16 	%r7199, %rs12936;
	cvt.u32.u16 	%r7200, %rs12937;
	prmt.b32 	%r7201, %r7200, %r7199, 0x3340U;
	prmt.b32 	%r7202, %r7201, %r7198, 0x5410U;
	st.local.v2.b32 	[%rd3+152], {%r7202, %r7195};
	cvt.u32.u16 	%r7203, %rs12922;
	cvt.u32.u16 	%r7204, %rs12923;
	prmt.b32 	%r7205, %r7204, %r7203, 0x3340U;
	cvt.u32.u16 	%r7206, %rs12924;
	cvt.u32.u16 	%r7207, %rs12925;
	prmt.b32 	%r7208, %r7207, %r7206, 0x3340U;
	prmt.b32 	%r7209, %r7208, %r7205, 0x5410U;
	cvt.u32.u16 	%r7210, %rs12926;
	cvt.u32.u16 	%r7211, %rs12927;
	prmt.b32 	%r7212, %r7211, %r7210, 0x3340U;
	cvt.u32.u16 	%r7213, %rs12928;
	cvt.u32.u16 	%r7214, %rs12929;
	prmt.b32 	%r7215, %r7214, %r7213, 0x3340U;
	prmt.b32 	%r7216, %r7215, %r7212, 0x5410U;
	st.local.v2.b32 	[%rd3+160], {%r7216, %r7209};
	cvt.u32.u16 	%r7217, %rs12914;
	cvt.u32.u16 	%r7218, %rs12915;
	prmt.b32 	%r7219, %r7218, %r7217, 0x3340U;
	cvt.u32.u16 	%r7220, %rs12916;
	cvt.u32.u16 	%r7221, %rs12917;
	prmt.b32 	%r7222, %r7221, %r7220, 0x3340U;
	prmt.b32 	%r7223, %r7222, %r7219, 0x5410U;
	cvt.u32.u16 	%r7224, %rs12918;
	cvt.u32.u16 	%r7225, %rs12919;
	prmt.b32 	%r7226, %r7225, %r7224, 0x3340U;
	cvt.u32.u16 	%r7227, %rs12920;
	cvt.u32.u16 	%r7228, %rs12921;
	prmt.b32 	%r7229, %r7228, %r7227, 0x3340U;
	prmt.b32 	%r7230, %r7229, %r7226, 0x5410U;
	st.local.v2.b32 	[%rd3+168], {%r7230, %r7223};
	cvt.u32.u16 	%r7231, %rs12906;
	cvt.u32.u16 	%r7232, %rs12907;
	prmt.b32 	%r7233, %r7232, %r7231, 0x3340U;
	cvt.u32.u16 	%r7234, %rs12908;
	cvt.u32.u16 	%r7235, %rs12909;
	prmt.b32 	%r7236, %r7235, %r7234, 0x3340U;
	prmt.b32 	%r7237, %r7236, %r7233, 0x5410U;
	cvt.u32.u16 	%r7238, %rs12910;
	cvt.u32.u16 	%r7239, %rs12911;
	prmt.b32 	%r7240, %r7239, %r7238, 0x3340U;
	cvt.u32.u16 	%r7241, %rs12912;
	cvt.u32.u16 	%r7242, %rs12913;
	prmt.b32 	%r7243, %r7242, %r7241, 0x3340U;
	prmt.b32 	%r7244, %r7243, %r7240, 0x5410U;
	st.local.v2.b32 	[%rd3+176], {%r7244, %r7237};
	cvt.u32.u16 	%r7245, %rs12898;
	cvt.u32.u16 	%r7246, %rs12899;
	prmt.b32 	%r7247, %r7246, %r7245, 0x3340U;
	cvt.u32.u16 	%r7248, %rs12900;
	cvt.u32.u16 	%r7249, %rs12901;
	prmt.b32 	%r7250, %r7249, %r7248, 0x3340U;
	prmt.b32 	%r7251, %r7250, %r7247, 0x5410U;
	cvt.u32.u16 	%r7252, %rs12902;
	cvt.u32.u16 	%r7253, %rs12903;
	prmt.b32 	%r7254, %r7253, %r7252, 0x3340U;
	cvt.u32.u16 	%r7255, %rs12904;
	cvt.u32.u16 	%r7256, %rs12905;
	prmt.b32 	%r7257, %r7256, %r7255, 0x3340U;
	prmt.b32 	%r7258, %r7257, %r7254, 0x5410U;
	st.local.v2.b32 	[%rd3+184], {%r7258, %r7251};
	cvt.u32.u16 	%r7259, %rs12890;
	cvt.u32.u16 	%r7260, %rs12891;
	prmt.b32 	%r7261, %r7260, %r7259, 0x3340U;
	cvt.u32.u16 	%r7262, %rs12892;
	cvt.u32.u16 	%r7263, %rs12893;
	prmt.b32 	%r7264, %r7263, %r7262, 0x3340U;
	prmt.b32 	%r7265, %r7264, %r7261, 0x5410U;
	cvt.u32.u16 	%r7266, %rs12894;
	cvt.u32.u16 	%r7267, %rs12895;
	prmt.b32 	%r7268, %r7267, %r7266, 0x3340U;
	cvt.u32.u16 	%r7269, %rs12896;
	cvt.u32.u16 	%r7270, %rs12897;
	prmt.b32 	%r7271, %r7270, %r7269, 0x3340U;
	prmt.b32 	%r7272, %r7271, %r7268, 0x5410U;
	st.local.v2.b32 	[%rd3+192], {%r7272, %r7265};
	cvt.u32.u16 	%r7273, %rs12882;
	cvt.u32.u16 	%r7274, %rs12883;
	prmt.b32 	%r7275, %r7274, %r7273, 0x3340U;
	cvt.u32.u16 	%r7276, %rs12884;
	cvt.u32.u16 	%r7277, %rs12885;
	prmt.b32 	%r7278, %r7277, %r7276, 0x3340U;
	prmt.b32 	%r7279, %r7278, %r7275, 0x5410U;
	cvt.u32.u16 	%r7280, %rs12886;
	cvt.u32.u16 	%r7281, %rs12887;
	prmt.b32 	%r7282, %r7281, %r7280, 0x3340U;
	cvt.u32.u16 	%r7283, %rs12888;
	cvt.u32.u16 	%r7284, %rs12889;
	prmt.b32 	%r7285, %r7284, %r7283, 0x3340U;
	prmt.b32 	%r7286, %r7285, %r7282, 0x5410U;
	st.local.v2.b32 	[%rd3+200], {%r7286, %r7279};
	cvt.u32.u16 	%r7287, %rs12874;
	cvt.u32.u16 	%r7288, %rs12875;
	prmt.b32 	%r7289, %r7288, %r7287, 0x3340U;
	cvt.u32.u16 	%r7290, %rs12876;
	cvt.u32.u16 	%r7291, %rs12877;
	prmt.b32 	%r7292, %r7291, %r7290, 0x3340U;
	prmt.b32 	%r7293, %r7292, %r7289, 0x5410U;
	cvt.u32.u16 	%r7294, %rs12878;
	cvt.u32.u16 	%r7295, %rs12879;
	prmt.b32 	%r7296, %r7295, %r7294, 0x3340U;
	cvt.u32.u16 	%r7297, %rs12880;
	cvt.u32.u16 	%r7298, %rs12881;
	prmt.b32 	%r7299, %r7298, %r7297, 0x3340U;
	prmt.b32 	%r7300, %r7299, %r7296, 0x5410U;
	st.local.v2.b32 	[%rd3+208], {%r7300, %r7293};
	cvt.u32.u16 	%r7301, %rs12866;
	cvt.u32.u16 	%r7302, %rs12867;
	prmt.b32 	%r7303, %r7302, %r7301, 0x3340U;
	cvt.u32.u16 	%r7304, %rs12868;
	cvt.u32.u16 	%r7305, %rs12869;
	prmt.b32 	%r7306, %r7305, %r7304, 0x3340U;
	prmt.b32 	%r7307, %r7306, %r7303, 0x5410U;
	cvt.u32.u16 	%r7308, %rs12870;
	cvt.u32.u16 	%r7309, %rs12871;
	prmt.b32 	%r7310, %r7309, %r7308, 0x3340U;
	cvt.u32.u16 	%r7311, %rs12872;
	cvt.u32.u16 	%r7312, %rs12873;
	prmt.b32 	%r7313, %r7312, %r7311, 0x3340U;
	prmt.b32 	%r7314, %r7313, %r7310, 0x5410U;
	st.local.v2.b32 	[%rd3+216], {%r7314, %r7307};
	cvt.u32.u16 	%r7315, %rs12858;
	cvt.u32.u16 	%r7316, %rs12859;
	prmt.b32 	%r7317, %r7316, %r7315, 0x3340U;
	cvt.u32.u16 	%r7318, %rs12860;
	cvt.u32.u16 	%r7319, %rs12861;
	prmt.b32 	%r7320, %r7319, %r7318, 0x3340U;
	prmt.b32 	%r7321, %r7320, %r7317, 0x5410U;
	cvt.u32.u16 	%r7322, %rs12862;
	cvt.u32.u16 	%r7323, %rs12863;
	prmt.b32 	%r7324, %r7323, %r7322, 0x3340U;
	cvt.u32.u16 	%r7325, %rs12864;
	cvt.u32.u16 	%r7326, %rs12865;
	prmt.b32 	%r7327, %r7326, %r7325, 0x3340U;
	prmt.b32 	%r7328, %r7327, %r7324, 0x5410U;
	st.local.v2.b32 	[%rd3+224], {%r7328, %r7321};
	cvt.u32.u16 	%r7329, %rs12850;
	cvt.u32.u16 	%r7330, %rs12851;
	prmt.b32 	%r7331, %r7330, %r7329, 0x3340U;
	cvt.u32.u16 	%r7332, %rs12852;
	cvt.u32.u16 	%r7333, %rs12853;
	prmt.b32 	%r7334, %r7333, %r7332, 0x3340U;
	prmt.b32 	%r7335, %r7334, %r7331, 0x5410U;
	cvt.u32.u16 	%r7336, %rs12854;
	cvt.u32.u16 	%r7337, %rs12855;
	prmt.b32 	%r7338, %r7337, %r7336, 0x3340U;
	cvt.u32.u16 	%r7339, %rs12856;
	cvt.u32.u16 	%r7340, %rs12857;
	prmt.b32 	%r7341, %r7340, %r7339, 0x3340U;
	prmt.b32 	%r7342, %r7341, %r7338, 0x5410U;
	st.local.v2.b32 	[%rd3+232], {%r7342, %r7335};
	cvt.u32.u16 	%r7343, %rs12842;
	cvt.u32.u16 	%r7344, %rs12843;
	prmt.b32 	%r7345, %r7344, %r7343, 0x3340U;
	cvt.u32.u16 	%r7346, %rs12844;
	cvt.u32.u16 	%r7347, %rs12845;
	prmt.b32 	%r7348, %r7347, %r7346, 0x3340U;
	prmt.b32 	%r7349, %r7348, %r7345, 0x5410U;
	cvt.u32.u16 	%r7350, %rs12846;
	cvt.u32.u16 	%r7351, %rs12847;
	prmt.b32 	%r7352, %r7351, %r7350, 0x3340U;
	cvt.u32.u16 	%r7353, %rs12848;
	cvt.u32.u16 	%r7354, %rs12849;
	prmt.b32 	%r7355, %r7354, %r7353, 0x3340U;
	prmt.b32 	%r7356, %r7355, %r7352, 0x5410U;
	st.local.v2.b32 	[%rd3+240], {%r7356, %r7349};
	cvt.u32.u16 	%r7357, %rs12834;
	cvt.u32.u16 	%r7358, %rs12835;
	prmt.b32 	%r7359, %r7358, %r7357, 0x3340U;
	cvt.u32.u16 	%r7360, %rs12836;
	cvt.u32.u16 	%r7361, %rs12837;
	prmt.b32 	%r7362, %r7361, %r7360, 0x3340U;
	prmt.b32 	%r7363, %r7362, %r7359, 0x5410U;
	cvt.u32.u16 	%r7364, %rs12838;
	cvt.u32.u16 	%r7365, %rs12839;
	prmt.b32 	%r7366, %r7365, %r7364, 0x3340U;
	cvt.u32.u16 	%r7367, %rs12840;
	cvt.u32.u16 	%r7368, %rs12841;
	prmt.b32 	%r7369, %r7368, %r7367, 0x3340U;
	prmt.b32 	%r7370, %r7369, %r7366, 0x5410U;
	st.local.v2.b32 	[%rd3+248], {%r7370, %r7363};
	cvt.u32.u16 	%r7371, %rs12826;
	cvt.u32.u16 	%r7372, %rs12827;
	prmt.b32 	%r7373, %r7372, %r7371, 0x3340U;
	cvt.u32.u16 	%r7374, %rs12828;
	cvt.u32.u16 	%r7375, %rs12829;
	prmt.b32 	%r7376, %r7375, %r7374, 0x3340U;
	prmt.b32 	%r7377, %r7376, %r7373, 0x5410U;
	cvt.u32.u16 	%r7378, %rs12830;
	cvt.u32.u16 	%r7379, %rs12831;
	prmt.b32 	%r7380, %r7379, %r7378, 0x3340U;
	cvt.u32.u16 	%r7381, %rs12832;
	cvt.u32.u16 	%r7382, %rs12833;
	prmt.b32 	%r7383, %r7382, %r7381, 0x3340U;
	prmt.b32 	%r7384, %r7383, %r7380, 0x5410U;
	st.local.v2.b32 	[%rd3+256], {%r7384, %r7377};
	cvt.u32.u16 	%r7385, %rs12818;
	cvt.u32.u16 	%r7386, %rs12819;
	prmt.b32 	%r7387, %r7386, %r7385, 0x3340U;
	cvt.u32.u16 	%r7388, %rs12820;
	cvt.u32.u16 	%r7389, %rs12821;
	prmt.b32 	%r7390, %r7389, %r7388, 0x3340U;
	prmt.b32 	%r7391, %r7390, %r7387, 0x5410U;
	cvt.u32.u16 	%r7392, %rs12822;
	cvt.u32.u16 	%r7393, %rs12823;
	prmt.b32 	%r7394, %r7393, %r7392, 0x3340U;
	cvt.u32.u16 	%r7395, %rs12824;
	cvt.u32.u16 	%r7396, %rs12825;
	prmt.b32 	%r7397, %r7396, %r7395, 0x3340U;
	prmt.b32 	%r7398, %r7397, %r7394, 0x5410U;
	st.local.v2.b32 	[%rd3+264], {%r7398, %r7391};
	mov.b32 	%r27902, 0;
$L__BB3_121:
	mov.u32 	%r27905, %r27902;
	cvt.u64.u32 	%rd488, %r27905;
	add.s64 	%rd489, %rd3, %rd488;
	ld.local.u8 	%rs11796, [%rd489+16];
	setp.ne.s16 	%p24, %rs11796, 0;
	add.s32 	%r27902, %r27905, 1;
	@%p24 bra 	$L__BB3_121;
	and.b16  	%rs11797, %rs17440, 255;
	setp.eq.s16 	%p25, %rs11797, 0;
	@%p25 bra 	$L__BB3_125;
	mov.b32 	%r27903, 0;
$L__BB3_124:
	cvt.u64.u32 	%rd490, %r27905;
	add.s64 	%rd491, %rd3, %rd490;
	st.local.u8 	[%rd491+16], %rs17440;
	add.s32 	%r27905, %r27905, 1;
	add.s32 	%r707, %r27903, 1;
	cvt.u64.u32 	%rd492, %r27903;
	add.s64 	%rd493, %rd4, %rd492;
	ld.local.u8 	%rs17440, [%rd493+17];
	setp.ne.s16 	%p26, %rs17440, 0;
	mov.u32 	%r27903, %r707;
	@%p26 bra 	$L__BB3_124;
$L__BB3_125:
	cvt.u64.u32 	%rd494, %r27905;
	add.s64 	%rd495, %rd3, %rd494;
	mov.b16 	%rs11798, 0;
	st.local.u8 	[%rd495+16], %rs11798;
	add.s32 	%r27825, %r27825, %r5970;
	st.local.u32 	[%rd3], %r27825;
	add.f64 	%fd78, %fd78, %fd50;
	st.local.f64 	[%rd3+8], %fd78;
	ld.local.v2.b32 	{%r7400, %r7401}, [%rd3+16];
	bfe.u32 	%r7402, %r7400, 0, 8;
	cvt.u16.u32 	%rs13073, %r7402;
	bfe.u32 	%r7403, %r7400, 8, 8;
	cvt.u16.u32 	%rs13072, %r7403;
	bfe.u32 	%r7404, %r7400, 16, 8;
	cvt.u16.u32 	%rs13071, %r7404;
	bfe.u32 	%r7405, %r7400, 24, 8;
	cvt.u16.u32 	%rs13070, %r7405;
	bfe.u32 	%r7406, %r7401, 0, 8;
	cvt.u16.u32 	%rs13069, %r7406;
	bfe.u32 	%r7407, %r7401, 8, 8;
	cvt.u16.u32 	%rs13068, %r7407;
	bfe.u32 	%r7408, %r7401, 16, 8;
	cvt.u16.u32 	%rs13067, %r7408;
	bfe.u32 	%r7409, %r7401, 24, 8;
	cvt.u16.u32 	%rs13066, %r7409;
	ld.local.v2.b32 	{%r7410, %r7411}, [%rd3+24];
	bfe.u32 	%r7412, %r7410, 0, 8;
	cvt.u16.u32 	%rs13065, %r7412;
	bfe.u32 	%r7413, %r7410, 8, 8;
	cvt.u16.u32 	%rs13064, %r7413;
	bfe.u32 	%r7414, %r7410, 16, 8;
	cvt.u16.u32 	%rs13063, %r7414;
	bfe.u32 	%r7415, %r7410, 24, 8;
	cvt.u16.u32 	%rs13062, %r7415;
	bfe.u32 	%r7416, %r7411, 0, 8;
	cvt.u16.u32 	%rs13061, %r7416;
	bfe.u32 	%r7417, %r7411, 8, 8;
	cvt.u16.u32 	%rs13060, %r7417;
	bfe.u32 	%r7418, %r7411, 16, 8;
	cvt.u16.u32 	%rs13059, %r7418;
	bfe.u32 	%r7419, %r7411, 24, 8;
	cvt.u16.u32 	%rs13058, %r7419;
	ld.local.v2.b32 	{%r7420, %r7421}, [%rd3+32];
	bfe.u32 	%r7422, %r7420, 0, 8;
	cvt.u16.u32 	%rs13057, %r7422;
	bfe.u32 	%r7423, %r7420, 8, 8;
	cvt.u16.u32 	%rs13056, %r7423;
	bfe.u32 	%r7424, %r7420, 16, 8;
	cvt.u16.u32 	%rs13055, %r7424;
	bfe.u32 	%r7425, %r7420, 24, 8;
	cvt.u16.u32 	%rs13054, %r7425;
	bfe.u32 	%r7426, %r7421, 0, 8;
	cvt.u16.u32 	%rs13053, %r7426;
	bfe.u32 	%r7427, %r7421, 8, 8;
	cvt.u16.u32 	%rs13052, %r7427;
	bfe.u32 	%r7428, %r7421, 16, 8;
	cvt.u16.u32 	%rs13051, %r7428;
	bfe.u32 	%r7429, %r7421, 24, 8;
	cvt.u16.u32 	%rs13050, %r7429;
	ld.local.v2.b32 	{%r7430, %r7431}, [%rd3+40];
	bfe.u32 	%r7432, %r7430, 0, 8;
	cvt.u16.u32 	%rs13049, %r7432;
	bfe.u32 	%r7433, %r7430, 8, 8;
	cvt.u16.u32 	%rs13048, %r7433;
	bfe.u32 	%r7434, %r7430, 16, 8;
	cvt.u16.u32 	%rs13047, %r7434;
	bfe.u32 	%r7435, %r7430, 24, 8;
	cvt.u16.u32 	%rs13046, %r7435;
	bfe.u32 	%r7436, %r7431, 0, 8;
	cvt.u16.u32 	%rs13045, %r7436;
	bfe.u32 	%r7437, %r7431, 8, 8;
	cvt.u16.u32 	%rs13044, %r7437;
	bfe.u32 	%r7438, %r7431, 16, 8;
	cvt.u16.u32 	%rs13043, %r7438;
	bfe.u32 	%r7439, %r7431, 24, 8;
	cvt.u16.u32 	%rs13042, %r7439;
	ld.local.v2.b32 	{%r7440, %r7441}, [%rd3+48];
	bfe.u32 	%r7442, %r7440, 0, 8;
	cvt.u16.u32 	%rs13041, %r7442;
	bfe.u32 	%r7443, %r7440, 8, 8;
	cvt.u16.u32 	%rs13040, %r7443;
	bfe.u32 	%r7444, %r7440, 16, 8;
	cvt.u16.u32 	%rs13039, %r7444;
	bfe.u32 	%r7445, %r7440, 24, 8;
	cvt.u16.u32 	%rs13038, %r7445;
	bfe.u32 	%r7446, %r7441, 0, 8;
	cvt.u16.u32 	%rs13037, %r7446;
	bfe.u32 	%r7447, %r7441, 8, 8;
	cvt.u16.u32 	%rs13036, %r7447;
	bfe.u32 	%r7448, %r7441, 16, 8;
	cvt.u16.u32 	%rs13035, %r7448;
	bfe.u32 	%r7449, %r7441, 24, 8;
	cvt.u16.u32 	%rs13034, %r7449;
	ld.local.v2.b32 	{%r7450, %r7451}, [%rd3+56];
	bfe.u32 	%r7452, %r7450, 0, 8;
	cvt.u16.u32 	%rs13033, %r7452;
	bfe.u32 	%r7453, %r7450, 8, 8;
	cvt.u16.u32 	%rs13032, %r7453;
	bfe.u32 	%r7454, %r7450, 16, 8;
	cvt.u16.u32 	%rs13031, %r7454;
	bfe.u32 	%r7455, %r7450, 24, 8;
	cvt.u16.u32 	%rs13030, %r7455;
	bfe.u32 	%r7456, %r7451, 0, 8;
	cvt.u16.u32 	%rs13029, %r7456;
	bfe.u32 	%r7457, %r7451, 8, 8;
	cvt.u16.u32 	%rs13028, %r7457;
	bfe.u32 	%r7458, %r7451, 16, 8;
	cvt.u16.u32 	%rs13027, %r7458;
	bfe.u32 	%r7459, %r7451, 24, 8;
	cvt.u16.u32 	%rs13026, %r7459;
	ld.local.v2.b32 	{%r7460, %r7461}, [%rd3+64];
	bfe.u32 	%r7462, %r7460, 0, 8;
	cvt.u16.u32 	%rs13025, %r7462;
	bfe.u32 	%r7463, %r7460, 8, 8;
	cvt.u16.u32 	%rs13024, %r7463;
	bfe.u32 	%r7464, %r7460, 16, 8;
	cvt.u16.u32 	%rs13023, %r7464;
	bfe.u32 	%r7465, %r7460, 24, 8;
	cvt.u16.u32 	%rs13022, %r7465;
	bfe.u32 	%r7466, %r7461, 0, 8;
	cvt.u16.u32 	%rs13021, %r7466;
	bfe.u32 	%r7467, %r7461, 8, 8;
	cvt.u16.u32 	%rs13020, %r7467;
	bfe.u32 	%r7468, %r7461, 16, 8;
	cvt.u16.u32 	%rs13019, %r7468;
	bfe.u32 	%r7469, %r7461, 24, 8;
	cvt.u16.u32 	%rs13018, %r7469;
	ld.local.v2.b32 	{%r7470, %r7471}, [%rd3+72];
	bfe.u32 	%r7472, %r7470, 0, 8;
	cvt.u16.u32 	%rs13017, %r7472;
	bfe.u32 	%r7473, %r7470, 8, 8;
	cvt.u16.u32 	%rs13016, %r7473;
	bfe.u32 	%r7474, %r7470, 16, 8;
	cvt.u16.u32 	%rs13015, %r7474;
	bfe.u32 	%r7475, %r7470, 24, 8;
	cvt.u16.u32 	%rs13014, %r7475;
	bfe.u32 	%r7476, %r7471, 0, 8;
	cvt.u16.u32 	%rs13013, %r7476;
	bfe.u32 	%r7477, %r7471, 8, 8;
	cvt.u16.u32 	%rs13012, %r7477;
	bfe.u32 	%r7478, %r7471, 16, 8;
	cvt.u16.u32 	%rs13011, %r7478;
	bfe.u32 	%r7479, %r7471, 24, 8;
	cvt.u16.u32 	%rs13010, %r7479;
	ld.local.v2.b32 	{%r7480, %r7481}, [%rd3+80];
	bfe.u32 	%r7482, %r7480, 0, 8;
	cvt.u16.u32 	%rs13009, %r7482;
	bfe.u32 	%r7483, %r7480, 8, 8;
	cvt.u16.u32 	%rs13008, %r7483;
	bfe.u32 	%r7484, %r7480, 16, 8;
	cvt.u16.u32 	%rs13007, %r7484;
	bfe.u32 	%r7485, %r7480, 24, 8;
	cvt.u16.u32 	%rs13006, %r7485;
	bfe.u32 	%r7486, %r7481, 0, 8;
	cvt.u16.u32 	%rs13005, %r7486;
	bfe.u32 	%r7487, %r7481, 8, 8;
	cvt.u16.u32 	%rs13004, %r7487;
	bfe.u32 	%r7488, %r7481, 16, 8;
	cvt.u16.u32 	%rs13003, %r7488;
	bfe.u32 	%r7489, %r7481, 24, 8;
	cvt.u16.u32 	%rs13002, %r7489;
	ld.local.v2.b32 	{%r7490, %r7491}, [%rd3+88];
	bfe.u32 	%r7492, %r7490, 0, 8;
	cvt.u16.u32 	%rs13001, %r7492;
	bfe.u32 	%r7493, %r7490, 8, 8;
	cvt.u16.u32 	%rs13000, %r7493;
	bfe.u32 	%r7494, %r7490, 16, 8;
	cvt.u16.u32 	%rs12999, %r7494;
	bfe.u32 	%r7495, %r7490, 24, 8;
	cvt.u16.u32 	%rs12998, %r7495;
	bfe.u32 	%r7496, %r7491, 0, 8;
	cvt.u16.u32 	%rs12997, %r7496;
	bfe.u32 	%r7497, %r7491, 8, 8;
	cvt.u16.u32 	%rs12996, %r7497;
	bfe.u32 	%r7498, %r7491, 16, 8;
	cvt.u16.u32 	%rs12995, %r7498;
	bfe.u32 	%r7499, %r7491, 24, 8;
	cvt.u16.u32 	%rs12994, %r7499;
	ld.local.v2.b32 	{%r7500, %r7501}, [%rd3+96];
	bfe.u32 	%r7502, %r7500, 0, 8;
	cvt.u16.u32 	%rs12993, %r7502;
	bfe.u32 	%r7503, %r7500, 8, 8;
	cvt.u16.u32 	%rs12992, %r7503;
	bfe.u32 	%r7504, %r7500, 16, 8;
	cvt.u16.u32 	%rs12991, %r7504;
	bfe.u32 	%r7505, %r7500, 24, 8;
	cvt.u16.u32 	%rs12990, %r7505;
	bfe.u32 	%r7506, %r7501, 0, 8;
	cvt.u16.u32 	%rs12989, %r7506;
	bfe.u32 	%r7507, %r7501, 8, 8;
	cvt.u16.u32 	%rs12988, %r7507;
	bfe.u32 	%r7508, %r7501, 16, 8;
	cvt.u16.u32 	%rs12987, %r7508;
	bfe.u32 	%r7509, %r7501, 24, 8;
	cvt.u16.u32 	%rs12986, %r7509;
	ld.local.v2.b32 	{%r7510, %r7511}, [%rd3+104];
	bfe.u32 	%r7512, %r7510, 0, 8;
	cvt.u16.u32 	%rs12985, %r7512;
	bfe.u32 	%r7513, %r7510, 8, 8;
	cvt.u16.u32 	%rs12984, %r7513;
	bfe.u32 	%r7514, %r7510, 16, 8;
	cvt.u16.u32 	%rs12983, %r7514;
	bfe.u32 	%r7515, %r7510, 24, 8;
	cvt.u16.u32 	%rs12982, %r7515;
	bfe.u32 	%r7516, %r7511, 0, 8;
	cvt.u16.u32 	%rs12981, %r7516;
	bfe.u32 	%r7517, %r7511, 8, 8;
	cvt.u16.u32 	%rs12980, %r7517;
	bfe.u32 	%r7518, %r7511, 16, 8;
	cvt.u16.u32 	%rs12979, %r7518;
	bfe.u32 	%r7519, %r7511, 24, 8;
	cvt.u16.u32 	%rs12978, %r7519;
	ld.local.v2.b32 	{%r7520, %r7521}, [%rd3+112];
	bfe.u32 	%r7522, %r7520, 0, 8;
	cvt.u16.u32 	%rs12977, %r7522;
	bfe.u32 	%r7523, %r7520, 8, 8;
	cvt.u16.u32 	%rs12976, %r7523;
	bfe.u32 	%r7524, %r7520, 16, 8;
	cvt.u16.u32 	%rs12975, %r7524;
	bfe.u32 	%r7525, %r7520, 24, 8;
	cvt.u16.u32 	%rs12974, %r7525;
	bfe.u32 	%r7526, %r7521, 0, 8;
	cvt.u16.u32 	%rs12973, %r7526;
	bfe.u32 	%r7527, %r7521, 8, 8;
	cvt.u16.u32 	%rs12972, %r7527;
	bfe.u32 	%r7528, %r7521, 16, 8;
	cvt.u16.u32 	%rs12971, %r7528;
	bfe.u32 	%r7529, %r7521, 24, 8;
	cvt.u16.u32 	%rs12970, %r7529;
	ld.local.v2.b32 	{%r7530, %r7531}, [%rd3+120];
	bfe.u32 	%r7532, %r7530, 0, 8;
	cvt.u16.u32 	%rs12969, %r7532;
	bfe.u32 	%r7533, %r7530, 8, 8;
	cvt.u16.u32 	%rs12968, %r7533;
	bfe.u32 	%r7534, %r7530, 16, 8;
	cvt.u16.u32 	%rs12967, %r7534;
	bfe.u32 	%r7535, %r7530, 24, 8;
	cvt.u16.u32 	%rs12966, %r7535;
	bfe.u32 	%r7536, %r7531, 0, 8;
	cvt.u16.u32 	%rs12965, %r7536;
	bfe.u32 	%r7537, %r7531, 8, 8;
	cvt.u16.u32 	%rs12964, %r7537;
	bfe.u32 	%r7538, %r7531, 16, 8;
	cvt.u16.u32 	%rs12963, %r7538;
	bfe.u32 	%r7539, %r7531, 24, 8;
	cvt.u16.u32 	%rs12962, %r7539;
	ld.local.v2.b32 	{%r7540, %r7541}, [%rd3+128];
	bfe.u32 	%r7542, %r7540, 0, 8;
	cvt.u16.u32 	%rs12961, %r7542;
	bfe.u32 	%r7543, %r7540, 8, 8;
	cvt.u16.u32 	%rs12960, %r7543;
	bfe.u32 	%r7544, %r7540, 16, 8;
	cvt.u16.u32 	%rs12959, %r7544;
	bfe.u32 	%r7545, %r7540, 24, 8;
	cvt.u16.u32 	%rs12958, %r7545;
	bfe.u32 	%r7546, %r7541, 0, 8;
	cvt.u16.u32 	%rs12957, %r7546;
	bfe.u32 	%r7547, %r7541, 8, 8;
	cvt.u16.u32 	%rs12956, %r7547;
	bfe.u32 	%r7548, %r7541, 16, 8;
	cvt.u16.u32 	%rs12955, %r7548;
	bfe.u32 	%r7549, %r7541, 24, 8;
	cvt.u16.u32 	%rs12954, %r7549;
	ld.local.v2.b32 	{%r7550, %r7551}, [%rd3+136];
	bfe.u32 	%r7552, %r7550, 0, 8;
	cvt.u16.u32 	%rs12953, %r7552;
	bfe.u32 	%r7553, %r7550, 8, 8;
	cvt.u16.u32 	%rs12952, %r7553;
	bfe.u32 	%r7554, %r7550, 16, 8;
	cvt.u16.u32 	%rs12951, %r7554;
	bfe.u32 	%r7555, %r7550, 24, 8;
	cvt.u16.u32 	%rs12950, %r7555;
	bfe.u32 	%r7556, %r7551, 0, 8;
	cvt.u16.u32 	%rs12949, %r7556;
	bfe.u32 	%r7557, %r7551, 8, 8;
	cvt.u16.u32 	%rs12948, %r7557;
	bfe.u32 	%r7558, %r7551, 16, 8;
	cvt.u16.u32 	%rs12947, %r7558;
	bfe.u32 	%r7559, %r7551, 24, 8;
	cvt.u16.u32 	%rs12946, %r7559;
	ld.local.v2.b32 	{%r7560, %r7561}, [%rd3+144];
	bfe.u32 	%r7562, %r7560, 0, 8;
	cvt.u16.u32 	%rs12945, %r7562;
	bfe.u32 	%r7563, %r7560, 8, 8;
	cvt.u16.u32 	%rs12944, %r7563;
	bfe.u32 	%r7564, %r7560, 16, 8;
	cvt.u16.u32 	%rs12943, %r7564;
	bfe.u32 	%r7565, %r7560, 24, 8;
	cvt.u16.u32 	%rs12942, %r7565;
	bfe.u32 	%r7566, %r7561, 0, 8;
	cvt.u16.u32 	%rs12941, %r7566;
	bfe.u32 	%r7567, %r7561, 8, 8;
	cvt.u16.u32 	%rs12940, %r7567;
	bfe.u32 	%r7568, %r7561, 16, 8;
	cvt.u16.u32 	%rs12939, %r7568;
	bfe.u32 	%r7569, %r7561, 24, 8;
	cvt.u16.u32 	%rs12938, %r7569;
	ld.local.v2.b32 	{%r7570, %r7571}, [%rd3+152];
	bfe.u32 	%r7572, %r7570, 0, 8;
	cvt.u16.u32 	%rs12937, %r7572;
	bfe.u32 	%r7573, %r7570, 8, 8;
	cvt.u16.u32 	%rs12936, %r7573;
	bfe.u32 	%r7574, %r7570, 16, 8;
	cvt.u16.u32 	%rs12935, %r7574;
	bfe.u32 	%r7575, %r7570, 24, 8;
	cvt.u16.u32 	%rs12934, %r7575;
	bfe.u32 	%r7576, %r7571, 0, 8;
	cvt.u16.u32 	%rs12933, %r7576;
	bfe.u32 	%r7577, %r7571, 8, 8;
	cvt.u16.u32 	%rs12932, %r7577;
	bfe.u32 	%r7578, %r7571, 16, 8;
	cvt.u16.u32 	%rs12931, %r7578;
	bfe.u32 	%r7579, %r7571, 24, 8;
	cvt.u16.u32 	%rs12930, %r7579;
	ld.local.v2.b32 	{%r7580, %r7581}, [%rd3+160];
	bfe.u32 	%r7582, %r7580, 0, 8;
	cvt.u16.u32 	%rs12929, %r7582;
	bfe.u32 	%r7583, %r7580, 8, 8;
	cvt.u16.u32 	%rs12928, %r7583;
	bfe.u32 	%r7584, %r7580, 16, 8;
	cvt.u16.u32 	%rs12927, %r7584;
	bfe.u32 	%r7585, %r7580, 24, 8;
	cvt.u16.u32 	%rs12926, %r7585;
	bfe.u32 	%r7586, %r7581, 0, 8;
	cvt.u16.u32 	%rs12925, %r7586;
	bfe.u32 	%r7587, %r7581, 8, 8;
	cvt.u16.u32 	%rs12924, %r7587;
	bfe.u32 	%r7588, %r7581, 16, 8;
	cvt.u16.u32 	%rs12923, %r7588;
	bfe.u32 	%r7589, %r7581, 24, 8;
	cvt.u16.u32 	%rs12922, %r7589;
	ld.local.v2.b32 	{%r7590, %r7591}, [%rd3+168];
	bfe.u32 	%r7592, %r7590, 0, 8;
	cvt.u16.u32 	%rs12921, %r7592;
	bfe.u32 	%r7593, %r7590, 8, 8;
	cvt.u16.u32 	%rs12920, %r7593;
	bfe.u32 	%r7594, %r7590, 16, 8;
	cvt.u16.u32 	%rs12919, %r7594;
	bfe.u32 	%r7595, %r7590, 24, 8;
	cvt.u16.u32 	%rs12918, %r7595;
	bfe.u32 	%r7596, %r7591, 0, 8;
	cvt.u16.u32 	%rs12917, %r7596;
	bfe.u32 	%r7597, %r7591, 8, 8;
	cvt.u16.u32 	%rs12916, %r7597;
	bfe.u32 	%r7598, %r7591, 16, 8;
	cvt.u16.u32 	%rs12915, %r7598;
	bfe.u32 	%r7599, %r7591, 24, 8;
	cvt.u16.u32 	%rs12914, %r7599;
	ld.local.v2.b32 	{%r7600, %r7601}, [%rd3+176];
	bfe.u32 	%r7602, %r7600, 0, 8;
	cvt.u16.u32 	%rs12913, %r7602;
	bfe.u32 	%r7603, %r7600, 8, 8;
	cvt.u16.u32 	%rs12912, %r7603;
	bfe.u32 	%r7604, %r7600, 16, 8;
	cvt.u16.u32 	%rs12911, %r7604;
	bfe.u32 	%r7605, %r7600, 24, 8;
	cvt.u16.u32 	%rs12910, %r7605;
	bfe.u32 	%r7606, %r7601, 0, 8;
	cvt.u16.u32 	%rs12909, %r7606;
	bfe.u32 	%r7607, %r7601, 8, 8;
	cvt.u16.u32 	%rs12908, %r7607;
	bfe.u32 	%r7608, %r7601, 16, 8;
	cvt.u16.u32 	%rs12907, %r7608;
	bfe.u32 	%r7609, %r7601, 24, 8;
	cvt.u16.u32 	%rs12906, %r7609;
	ld.local.v2.b32 	{%r7610, %r7611}, [%rd3+184];
	bfe.u32 	%r7612, %r7610, 0, 8;
	cvt.u16.u32 	%rs12905, %r7612;
	bfe.u32 	%r7613, %r7610, 8, 8;
	cvt.u16.u32 	%rs12904, %r7613;
	bfe.u32 	%r7614, %r7610, 16, 8;
	cvt.u16.u32 	%rs12903, %r7614;
	bfe.u32 	%r7615, %r7610, 24, 8;
	cvt.u16.u32 	%rs12902, %r7615;
	bfe.u32 	%r7616, %r7611, 0, 8;
	cvt.u16.u32 	%rs12901, %r7616;
	bfe.u32 	%r7617, %r7611, 8, 8;
	cvt.u16.u32 	%rs12900, %r7617;
	bfe.u32 	%r7618, %r7611, 16, 8;
	cvt.u16.u32 	%rs12899, %r7618;
	bfe.u32 	%r7619, %r7611, 24, 8;
	cvt.u16.u32 	%rs12898, %r7619;
	ld.local.v2.b32 	{%r7620, %r7621}, [%rd3+192];
	bfe.u32 	%r7622, %r7620, 0, 8;
	cvt.u16.u32 	%rs12897, %r7622;
	bfe.u32 	%r7623, %r7620, 8, 8;
	cvt.u16.u32 	%rs12896, %r7623;
	bfe.u32 	%r7624, %r7620, 16, 8;
	cvt.u16.u32 	%rs12895, %r7624;
	bfe.u32 	%r7625, %r7620, 24, 8;
	cvt.u16.u32 	%rs12894, %r7625;
	bfe.u32 	%r7626, %r7621, 0, 8;
	cvt.u16.u32 	%rs12893, %r7626;
	bfe.u32 	%r7627, %r7621, 8, 8;
	cvt.u16.u32 	%rs12892, %r7627;
	bfe.u32 	%r7628, %r7621, 16, 8;
	cvt.u16.u32 	%rs12891, %r7628;
	bfe.u32 	%r7629, %r7621, 24, 8;
	cvt.u16.u32 	%rs12890, %r7629;
	ld.local.v2.b32 	{%r7630, %r7631}, [%rd3+200];
	bfe.u32 	%r7632, %r7630, 0, 8;
	cvt.u16.u32 	%rs12889, %r7632;
	bfe.u32 	%r7633, %r7630, 8, 8;
	cvt.u16.u32 	%rs12888, %r7633;
	bfe.u32 	%r7634, %r7630, 16, 8;
	cvt.u16.u32 	%rs12887, %r7634;
	bfe.u32 	%r7635, %r7630, 24, 8;
	cvt.u16.u32 	%rs12886, %r7635;
	bfe.u32 	%r7636, %r7631, 0, 8;
	cvt.u16.u32 	%rs12885, %r7636;
	bfe.u32 	%r7637, %r7631, 8, 8;
	cvt.u16.u32 	%rs12884, %r7637;
	bfe.u32 	%r7638, %r7631, 16, 8;
	cvt.u16.u32 	%rs12883, %r7638;
	bfe.u32 	%r7639, %r7631, 24, 8;
	cvt.u16.u32 	%rs12882, %r7639;
	ld.local.v2.b32 	{%r7640, %r7641}, [%rd3+208];
	bfe.u32 	%r7642, %r7640, 0, 8;
	cvt.u16.u32 	%rs12881, %r7642;
	bfe.u32 	%r7643, %r7640, 8, 8;
	cvt.u16.u32 	%rs12880, %r7643;
	bfe.u32 	%r7644, %r7640, 16, 8;
	cvt.u16.u32 	%rs12879, %r7644;
	bfe.u32 	%r7645, %r7640, 24, 8;
	cvt.u16.u32 	%rs12878, %r7645;
	bfe.u32 	%r7646, %r7641, 0, 8;
	cvt.u16.u32 	%rs12877, %r7646;
	bfe.u32 	%r7647, %r7641, 8, 8;
	cvt.u16.u32 	%rs12876, %r7647;
	bfe.u32 	%r7648, %r7641, 16, 8;
	cvt.u16.u32 	%rs12875, %r7648;
	bfe.u32 	%r7649, %r7641, 24, 8;
	cvt.u16.u32 	%rs12874, %r7649;
	ld.local.v2.b32 	{%r7650, %r7651}, [%rd3+216];
	bfe.u32 	%r7652, %r7650, 0, 8;
	cvt.u16.u32 	%rs12873, %r7652;
	bfe.u32 	%r7653, %r7650, 8, 8;
	cvt.u16.u32 	%rs12872, %r7653;
	bfe.u32 	%r7654, %r7650, 16, 8;
	cvt.u16.u32 	%rs12871, %r7654;
	bfe.u32 	%r7655, %r7650, 24, 8;
	cvt.u16.u32 	%rs12870, %r7655;
	bfe.u32 	%r7656, %r7651, 0, 8;
	cvt.u16.u32 	%rs12869, %r7656;
	bfe.u32 	%r7657, %r7651, 8, 8;
	cvt.u16.u32 	%rs12868, %r7657;
	bfe.u32 	%r7658, %r7651, 16, 8;
	cvt.u16.u32 	%rs12867, %r7658;
	bfe.u32 	%r7659, %r7651, 24, 8;
	cvt.u16.u32 	%rs12866, %r7659;
	ld.local.v2.b32 	{%r7660, %r7661}, [%rd3+224];
	bfe.u32 	%r7662, %r7660, 0, 8;
	cvt.u16.u32 	%rs12865, %r7662;
	bfe.u32 	%r7663, %r7660, 8, 8;
	cvt.u16.u32 	%rs12864, %r7663;
	bfe.u32 	%r7664, %r7660, 16, 8;
	cvt.u16.u32 	%rs12863, %r7664;
	bfe.u32 	%r7665, %r7660, 24, 8;
	cvt.u16.u32 	%rs12862, %r7665;
	bfe.u32 	%r7666, %r7661, 0, 8;
	cvt.u16.u32 	%rs12861, %r7666;
	bfe.u32 	%r7667, %r7661, 8, 8;
	cvt.u16.u32 	%rs12860, %r7667;
	bfe.u32 	%r7668, %r7661, 16, 8;
	cvt.u16.u32 	%rs12859, %r7668;
	bfe.u32 	%r7669, %r7661, 24, 8;
	cvt.u16.u32 	%rs12858, %r7669;
	ld.local.v2.b32 	{%r7670, %r7671}, [%rd3+232];
	bfe.u32 	%r7672, %r7670, 0, 8;
	cvt.u16.u32 	%rs12857, %r7672;
	bfe.u32 	%r7673, %r7670, 8, 8;
	cvt.u16.u32 	%rs12856, %r7673;
	bfe.u32 	%r7674, %r7670, 16, 8;
	cvt.u16.u32 	%rs12855, %r7674;
	bfe.u32 	%r7675, %r7670, 24, 8;
	cvt.u16.u32 	%rs12854, %r7675;
	bfe.u32 	%r7676, %r7671, 0, 8;
	cvt.u16.u32 	%rs12853, %r7676;
	bfe.u32 	%r7677, %r7671, 8, 8;
	cvt.u16.u32 	%rs12852, %r7677;
	bfe.u32 	%r7678, %r7671, 16, 8;
	cvt.u16.u32 	%rs12851, %r7678;
	bfe.u32 	%r7679, %r7671, 24, 8;
	cvt.u16.u32 	%rs12850, %r7679;
	ld.local.v2.b32 	{%r7680, %r7681}, [%rd3+240];
	bfe.u32 	%r7682, %r7680, 0, 8;
	cvt.u16.u32 	%rs12849, %r7682;
	bfe.u32 	%r7683, %r7680, 8, 8;
	cvt.u16.u32 	%rs12848, %r7683;
	bfe.u32 	%r7684, %r7680, 16, 8;
	cvt.u16.u32 	%rs12847, %r7684;
	bfe.u32 	%r7685, %r7680, 24, 8;
	cvt.u16.u32 	%rs12846, %r7685;
	bfe.u32 	%r7686, %r7681, 0, 8;
	cvt.u16.u32 	%rs12845, %r7686;
	bfe.u32 	%r7687, %r7681, 8, 8;
	cvt.u16.u32 	%rs12844, %r7687;
	bfe.u32 	%r7688, %r7681, 16, 8;
	cvt.u16.u32 	%rs12843, %r7688;
	bfe.u32 	%r7689, %r7681, 24, 8;
	cvt.u16.u32 	%rs12842, %r7689;
	ld.local.v2.b32 	{%r7690, %r7691}, [%rd3+248];
	bfe.u32 	%r7692, %r7690, 0, 8;
	cvt.u16.u32 	%rs12841, %r7692;
	bfe.u32 	%r7693, %r7690, 8, 8;
	cvt.u16.u32 	%rs12840, %r7693;
	bfe.u32 	%r7694, %r7690, 16, 8;
	cvt.u16.u32 	%rs12839, %r7694;
	bfe.u32 	%r7695, %r7690, 24, 8;
	cvt.u16.u32 	%rs12838, %r7695;
	bfe.u32 	%r7696, %r7691, 0, 8;
	cvt.u16.u32 	%rs12837, %r7696;
	bfe.u32 	%r7697, %r7691, 8, 8;
	cvt.u16.u32 	%rs12836, %r7697;
	bfe.u32 	%r7698, %r7691, 16, 8;
	cvt.u16.u32 	%rs12835, %r7698;
	bfe.u32 	%r7699, %r7691, 24, 8;
	cvt.u16.u32 	%rs12834, %r7699;
	ld.local.v2.b32 	{%r7700, %r7701}, [%rd3+256];
	bfe.u32 	%r7702, %r7700, 0, 8;
	cvt.u16.u32 	%rs12833, %r7702;
	bfe.u32 	%r7703, %r7700, 8, 8;
	cvt.u16.u32 	%rs12832, %r7703;
	bfe.u32 	%r7704, %r7700, 16, 8;
	cvt.u16.u32 	%rs12831, %r7704;
	bfe.u32 	%r7705, %r7700, 24, 8;
	cvt.u16.u32 	%rs12830, %r7705;
	bfe.u32 	%r7706, %r7701, 0, 8;
	cvt.u16.u32 	%rs12829, %r7706;
	bfe.u32 	%r7707, %r7701, 8, 8;
	cvt.u16.u32 	%rs12828, %r7707;
	bfe.u32 	%r7708, %r7701, 16, 8;
	cvt.u16.u32 	%rs12827, %r7708;
	bfe.u32 	%r7709, %r7701, 24, 8;
	cvt.u16.u32 	%rs12826, %r7709;
	ld.local.v2.b32 	{%r7710, %r7711}, [%rd3+264];
	bfe.u32 	%r7712, %r7710, 0, 8;
	cvt.u16.u32 	%rs12825, %r7712;
	bfe.u32 	%r7713, %r7710, 8, 8;
	cvt.u16.u32 	%rs12824, %r7713;
	bfe.u32 	%r7714, %r7710, 16, 8;
	cvt.u16.u32 	%rs12823, %r7714;
	bfe.u32 	%r7715, %r7710, 24, 8;
	cvt.u16.u32 	%rs12822, %r7715;
	bfe.u32 	%r7716, %r7711, 0, 8;
	cvt.u16.u32 	%rs12821, %r7716;
	bfe.u32 	%r7717, %r7711, 8, 8;
	cvt.u16.u32 	%rs12820, %r7717;
	bfe.u32 	%r7718, %r7711, 16, 8;
	cvt.u16.u32 	%rs12819, %r7718;
	bfe.u32 	%r7719, %r7711, 24, 8;
	cvt.u16.u32 	%rs12818, %r7719;
$L__BB3_126:
	cvt.u32.u16 	%r8060, %rs13073;
	and.b32  	%r8061, %r8060, 255;
	and.b16  	%rs11799, %rs13072, 255;
	mul.wide.u16 	%r8062, %rs11799, 256;
	or.b32  	%r8063, %r8062, %r8061;
	cvt.u32.u16 	%r8064, %rs13071;
	shl.b32 	%r8065, %r8064, 16;
	and.b32  	%r8066, %r8065, 16711680;
	or.b32  	%r8067, %r8063, %r8066;
	cvt.u32.u16 	%r8068, %rs13070;
	shl.b32 	%r8069, %r8068, 24;
	or.b32  	%r7741, %r8067, %r8069;
	cvt.u32.u16 	%r8070, %rs13069;
	and.b32  	%r8071, %r8070, 255;
	and.b16  	%rs11800, %rs13068, 255;
	mul.wide.u16 	%r8072, %rs11800, 256;
	or.b32  	%r8073, %r8072, %r8071;
	cvt.u32.u16 	%r8074, %rs13067;
	shl.b32 	%r8075, %r8074, 16;
	and.b32  	%r8076, %r8075, 16711680;
	or.b32  	%r8077, %r8073, %r8076;
	cvt.u32.u16 	%r8078, %rs13066;
	shl.b32 	%r8079, %r8078, 24;
	or.b32  	%r7746, %r8077, %r8079;
	cvt.u32.u16 	%r8080, %rs13065;
	and.b32  	%r8081, %r8080, 255;
	and.b16  	%rs11801, %rs13064, 255;
	mul.wide.u16 	%r8082, %rs11801, 256;
	or.b32  	%r8083, %r8082, %r8081;
	cvt.u32.u16 	%r8084, %rs13063;
	shl.b32 	%r8085, %r8084, 16;
	and.b32  	%r8086, %r8085, 16711680;
	or.b32  	%r8087, %r8083, %r8086;
	cvt.u32.u16 	%r8088, %rs13062;
	shl.b32 	%r8089, %r8088, 24;
	or.b32  	%r7751, %r8087, %r8089;
	cvt.u32.u16 	%r8090, %rs13061;
	and.b32  	%r8091, %r8090, 255;
	and.b16  	%rs11802, %rs13060, 255;
	mul.wide.u16 	%r8092, %rs11802, 256;
	or.b32  	%r8093, %r8092, %r8091;
	cvt.u32.u16 	%r8094, %rs13059;
	shl.b32 	%r8095, %r8094, 16;
	and.b32  	%r8096, %r8095, 16711680;
	or.b32  	%r8097, %r8093, %r8096;
	cvt.u32.u16 	%r8098, %rs13058;
	shl.b32 	%r8099, %r8098, 24;
	or.b32  	%r7756, %r8097, %r8099;
	cvt.u32.u16 	%r8100, %rs13057;
	and.b32  	%r8101, %r8100, 255;
	and.b16  	%rs11803, %rs13056, 255;
	mul.wide.u16 	%r8102, %rs11803, 256;
	or.b32  	%r8103, %r8102, %r8101;
	cvt.u32.u16 	%r8104, %rs13055;
	shl.b32 	%r8105, %r8104, 16;
	and.b32  	%r8106, %r8105, 16711680;
	or.b32  	%r8107, %r8103, %r8106;
	cvt.u32.u16 	%r8108, %rs13054;
	shl.b32 	%r8109, %r8108, 24;
	or.b32  	%r7761, %r8107, %r8109;
	cvt.u32.u16 	%r8110, %rs13053;
	and.b32  	%r8111, %r8110, 255;
	and.b16  	%rs11804, %rs13052, 255;
	mul.wide.u16 	%r8112, %rs11804, 256;
	or.b32  	%r8113, %r8112, %r8111;
	cvt.u32.u16 	%r8114, %rs13051;
	shl.b32 	%r8115, %r8114, 16;
	and.b32  	%r8116, %r8115, 16711680;
	or.b32  	%r8117, %r8113, %r8116;
	cvt.u32.u16 	%r8118, %rs13050;
	shl.b32 	%r8119, %r8118, 24;
	or.b32  	%r7766, %r8117, %r8119;
	cvt.u32.u16 	%r8120, %rs13049;
	and.b32  	%r8121, %r8120, 255;
	and.b16  	%rs11805, %rs13048, 255;
	mul.wide.u16 	%r8122, %rs11805, 256;
	or.b32  	%r8123, %r8122, %r8121;
	cvt.u32.u16 	%r8124, %rs13047;
	shl.b32 	%r8125, %r8124, 16;
	and.b32  	%r8126, %r8125, 16711680;
	or.b32  	%r8127, %r8123, %r8126;
	cvt.u32.u16 	%r8128, %rs13046;
	shl.b32 	%r8129, %r8128, 24;
	or.b32  	%r7771, %r8127, %r8129;
	cvt.u32.u16 	%r8130, %rs13045;
	and.b32  	%r8131, %r8130, 255;
	and.b16  	%rs11806, %rs13044, 255;
	mul.wide.u16 	%r8132, %rs11806, 256;
	or.b32  	%r8133, %r8132, %r8131;
	cvt.u32.u16 	%r8134, %rs13043;
	shl.b32 	%r8135, %r8134, 16;
	and.b32  	%r8136, %r8135, 16711680;
	or.b32  	%r8137, %r8133, %r8136;
	cvt.u32.u16 	%r8138, %rs13042;
	shl.b32 	%r8139, %r8138, 24;
	or.b32  	%r7776, %r8137, %r8139;
	cvt.u32.u16 	%r8140, %rs13041;
	and.b32  	%r8141, %r8140, 255;
	and.b16  	%rs11807, %rs13040, 255;
	mul.wide.u16 	%r8142, %rs11807, 256;
	or.b32  	%r8143, %r8142, %r8141;
	cvt.u32.u16 	%r8144, %rs13039;
	shl.b32 	%r8145, %r8144, 16;
	and.b32  	%r8146, %r8145, 16711680;
	or.b32  	%r8147, %r8143, %r8146;
	cvt.u32.u16 	%r8148, %rs13038;
	shl.b32 	%r8149, %r8148, 24;
	or.b32  	%r7781, %r8147, %r8149;
	cvt.u32.u16 	%r8150, %rs13037;
	and.b32  	%r8151, %r8150, 255;
	and.b16  	%rs11808, %rs13036, 255;
	mul.wide.u16 	%r8152, %rs11808, 256;
	or.b32  	%r8153, %r8152, %r8151;
	cvt.u32.u16 	%r8154, %rs13035;
	shl.b32 	%r8155, %r8154, 16;
	and.b32  	%r8156, %r8155, 16711680;
	or.b32  	%r8157, %r8153, %r8156;
	cvt.u32.u16 	%r8158, %rs13034;
	shl.b32 	%r8159, %r8158, 24;
	or.b32  	%r7786, %r8157, %r8159;
	cvt.u32.u16 	%r8160, %rs13033;
	and.b32  	%r8161, %r8160, 255;
	and.b16  	%rs11809, %rs13032, 255;
	mul.wide.u16 	%r8162, %rs11809, 256;
	or.b32  	%r8163, %r8162, %r8161;
	cvt.u32.u16 	%r8164, %rs13031;
	shl.b32 	%r8165, %r8164, 16;
	and.b32  	%r8166, %r8165, 16711680;
	or.b32  	%r8167, %r8163, %r8166;
	cvt.u32.u16 	%r8168, %rs13030;
	shl.b32 	%r8169, %r8168, 24;
	or.b32  	%r7791, %r8167, %r8169;
	cvt.u32.u16 	%r8170, %rs13029;
	and.b32  	%r8171, %r8170, 255;
	and.b16  	%rs11810, %rs13028, 255;
	mul.wide.u16 	%r8172, %rs11810, 256;
	or.b32  	%r8173, %r8172, %r8171;
	cvt.u32.u16 	%r8174, %rs13027;
	shl.b32 	%r8175, %r8174, 16;
	and.b32  	%r8176, %r8175, 16711680;
	or.b32  	%r8177, %r8173, %r8176;
	cvt.u32.u16 	%r8178, %rs13026;
	shl.b32 	%r8179, %r8178, 24;
	or.b32  	%r7796, %r8177, %r8179;
	cvt.u32.u16 	%r8180, %rs13025;
	and.b32  	%r8181, %r8180, 255;
	and.b16  	%rs11811, %rs13024, 255;
	mul.wide.u16 	%r8182, %rs11811, 256;
	or.b32  	%r8183, %r8182, %r8181;
	cvt.u32.u16 	%r8184, %rs13023;
	shl.b32 	%r8185, %r8184, 16;
	and.b32  	%r8186, %r8185, 16711680;
	or.b32  	%r8187, %r8183, %r8186;
	cvt.u32.u16 	%r8188, %rs13022;
	shl.b32 	%r8189, %r8188, 24;
	or.b32  	%r7801, %r8187, %r8189;
	cvt.u32.u16 	%r8190, %rs13021;
	and.b32  	%r8191, %r8190, 255;
	and.b16  	%rs11812, %rs13020, 255;
	mul.wide.u16 	%r8192, %rs11812, 256;
	or.b32  	%r8193, %r8192, %r8191;
	cvt.u32.u16 	%r8194, %rs13019;
	shl.b32 	%r8195, %r8194, 16;
	and.b32  	%r8196, %r8195, 16711680;
	or.b32  	%r8197, %r8193, %r8196;
	cvt.u32.u16 	%r8198, %rs13018;
	shl.b32 	%r8199, %r8198, 24;
	or.b32  	%r7806, %r8197, %r8199;
	cvt.u32.u16 	%r8200, %rs13017;
	and.b32  	%r8201, %r8200, 255;
	and.b16  	%rs11813, %rs13016, 255;
	mul.wide.u16 	%r8202, %rs11813, 256;
	or.b32  	%r8203, %r8202, %r8201;
	cvt.u32.u16 	%r8204, %rs13015;
	shl.b32 	%r8205, %r8204, 16;
	and.b32  	%r8206, %r8205, 16711680;
	or.b32  	%r8207, %r8203, %r8206;
	cvt.u32.u16 	%r8208, %rs13014;
	shl.b32 	%r8209, %r8208, 24;
	or.b32  	%r7811, %r8207, %r8209;
	cvt.u32.u16 	%r8210, %rs13013;
	and.b32  	%r8211, %r8210, 255;
	and.b16  	%rs11814, %rs13012, 255;
	mul.wide.u16 	%r8212, %rs11814, 256;
	or.b32  	%r8213, %r8212, %r8211;
	cvt.u32.u16 	%r8214, %rs13011;
	shl.b32 	%r8215, %r8214, 16;
	and.b32  	%r8216, %r8215, 16711680;
	or.b32  	%r8217, %r8213, %r8216;
	cvt.u32.u16 	%r8218, %rs13010;
	shl.b32 	%r8219, %r8218, 24;
	or.b32  	%r7816, %r8217, %r8219;
	cvt.u32.u16 	%r8220, %rs13009;
	and.b32  	%r8221, %r8220, 255;
	and.b16  	%rs11815, %rs13008, 255;
	mul.wide.u16 	%r8222, %rs11815, 256;
	or.b32  	%r8223, %r8222, %r8221;
	cvt.u32.u16 	%r8224, %rs13007;
	shl.b32 	%r8225, %r8224, 16;
	and.b32  	%r8226, %r8225, 16711680;
	or.b32  	%r8227, %r8223, %r8226;
	cvt.u32.u16 	%r8228, %rs13006;
	shl.b32 	%r8229, %r8228, 24;
	or.b32  	%r7821, %r8227, %r8229;
	cvt.u32.u16 	%r8230, %rs13005;
	and.b32  	%r8231, %r8230, 255;
	and.b16  	%rs11816, %rs13004, 255;
	mul.wide.u16 	%r8232, %rs11816, 256;
	or.b32  	%r8233, %r8232, %r8231;
	cvt.u32.u16 	%r8234, %rs13003;
	shl.b32 	%r8235, %r8234, 16;
	and.b32  	%r8236, %r8235, 16711680;
	or.b32  	%r8237, %r8233, %r8236;
	cvt.u32.u16 	%r8238, %rs13002;
	shl.b32 	%r8239, %r8238, 24;
	or.b32  	%r7826, %r8237, %r8239;
	cvt.u32.u16 	%r8240, %rs13001;
	and.b32  	%r8241, %r8240, 255;
	and.b16  	%rs11817, %rs13000, 255;
	mul.wide.u16 	%r8242, %rs11817, 256;
	or.b32  	%r8243, %r8242, %r8241;
	cvt.u32.u16 	%r8244, %rs12999;
	shl.b32 	%r8245, %r8244, 16;
	and.b32  	%r8246, %r8245, 16711680;
	or.b32  	%r8247, %r8243, %r8246;
	cvt.u32.u16 	%r8248, %rs12998;
	shl.b32 	%r8249, %r8248, 24;
	or.b32  	%r7831, %r8247, %r8249;
	cvt.u32.u16 	%r8250, %rs12997;
	and.b32  	%r8251, %r8250, 255;
	and.b16  	%rs11818, %rs12996, 255;
	mul.wide.u16 	%r8252, %rs11818, 256;
	or.b32  	%r8253, %r8252, %r8251;
	cvt.u32.u16 	%r8254, %rs12995;
	shl.b32 	%r8255, %r8254, 16;
	and.b32  	%r8256, %r8255, 16711680;
	or.b32  	%r8257, %r8253, %r8256;
	cvt.u32.u16 	%r8258, %rs12994;
	shl.b32 	%r8259, %r8258, 24;
	or.b32  	%r7836, %r8257, %r8259;
	cvt.u32.u16 	%r8260, %rs12993;
	and.b32  	%r8261, %r8260, 255;
	and.b16  	%rs11819, %rs12992, 255;
	mul.wide.u16 	%r8262, %rs11819, 256;
	or.b32  	%r8263, %r8262, %r8261;
	cvt.u32.u16 	%r8264, %rs12991;
	shl.b32 	%r8265, %r8264, 16;
	and.b32  	%r8266, %r8265, 16711680;
	or.b32  	%r8267, %r8263, %r8266;
	cvt.u32.u16 	%r8268, %rs12990;
	shl.b32 	%r8269, %r8268, 24;
	or.b32  	%r7841, %r8267, %r8269;
	cvt.u32.u16 	%r8270, %rs12989;
	and.b32  	%r8271, %r8270, 255;
	and.b16  	%rs11820, %rs12988, 255;
	mul.wide.u16 	%r8272, %rs11820, 256;
	or.b32  	%r8273, %r8272, %r8271;
	cvt.u32.u16 	%r8274, %rs12987;
	shl.b32 	%r8275, %r8274, 16;
	and.b32  	%r8276, %r8275, 16711680;
	or.b32  	%r8277, %r8273, %r8276;
	cvt.u32.u16 	%r8278, %rs12986;
	shl.b32 	%r8279, %r8278, 24;
	or.b32  	%r7846, %r8277, %r8279;
	cvt.u32.u16 	%r8280, %rs12985;
	and.b32  	%r8281, %r8280, 255;
	and.b16  	%rs11821, %rs12984, 255;
	mul.wide.u16 	%r8282, %rs11821, 256;
	or.b32  	%r8283, %r8282, %r8281;
	cvt.u32.u16 	%r8284, %rs12983;
	shl.b32 	%r8285, %r8284, 16;
	and.b32  	%r8286, %r8285, 16711680;
	or.b32  	%r8287, %r8283, %r8286;
	cvt.u32.u16 	%r8288, %rs12982;
	shl.b32 	%r8289, %r8288, 24;
	or.b32  	%r7851, %r8287, %r8289;
	cvt.u32.u16 	%r8290, %rs12981;
	and.b32  	%r8291, %r8290, 255;
	and.b16  	%rs11822, %rs12980, 255;
	mul.wide.u16 	%r8292, %rs11822, 256;
	or.b32  	%r8293, %r8292, %r8291;
	cvt.u32.u16 	%r8294, %rs12979;
	shl.b32 	%r8295, %r8294, 16;
	and.b32  	%r8296, %r8295, 16711680;
	or.b32  	%r8297, %r8293, %r8296;
	cvt.u32.u16 	%r8298, %rs12978;
	shl.b32 	%r8299, %r8298, 24;
	or.b32  	%r7856, %r8297, %r8299;
	cvt.u32.u16 	%r8300, %rs12977;
	and.b32  	%r8301, %r8300, 255;
	and.b16  	%rs11823, %rs12976, 255;
	mul.wide.u16 	%r8302, %rs11823, 256;
	or.b32  	%r8303, %r8302, %r8301;
	cvt.u32.u16 	%r8304, %rs12975;
	shl.b32 	%r8305, %r8304, 16;
	and.b32  	%r8306, %r8305, 16711680;
	or.b32  	%r8307, %r8303, %r8306;
	cvt.u32.u16 	%r8308, %rs12974;
	shl.b32 	%r8309, %r8308, 24;
	or.b32  	%r7861, %r8307, %r8309;
	cvt.u32.u16 	%r8310, %rs12973;
	and.b32  	%r8311, %r8310, 255;
	and.b16  	%rs11824, %rs12972, 255;
	mul.wide.u16 	%r8312, %rs11824, 256;
	or.b32  	%r8313, %r8312, %r8311;
	cvt.u32.u16 	%r8314, %rs12971;
	shl.b32 	%r8315, %r8314, 16;
	and.b32  	%r8316, %r8315, 16711680;
	or.b32  	%r8317, %r8313, %r8316;
	cvt.u32.u16 	%r8318, %rs12970;
	shl.b32 	%r8319, %r8318, 24;
	or.b32  	%r7866, %r8317, %r8319;
	cvt.u32.u16 	%r8320, %rs12969;
	and.b32  	%r8321, %r8320, 255;
	and.b16  	%rs11825, %rs12968, 255;
	mul.wide.u16 	%r8322, %rs11825, 256;
	or.b32  	%r8323, %r8322, %r8321;
	cvt.u32.u16 	%r8324, %rs12967;
	shl.b32 	%r8325, %r8324, 16;
	and.b32  	%r8326, %r8325, 16711680;
	or.b32  	%r8327, %r8323, %r8326;
	cvt.u32.u16 	%r8328, %rs12966;
	shl.b32 	%r8329, %r8328, 24;
	or.b32  	%r7871, %r8327, %r8329;
	cvt.u32.u16 	%r8330, %rs12965;
	and.b32  	%r8331, %r8330, 255;
	and.b16  	%rs11826, %rs12964, 255;
	mul.wide.u16 	%r8332, %rs11826, 256;
	or.b32  	%r8333, %r8332, %r8331;
	cvt.u32.u16 	%r8334, %rs12963;
	shl.b32 	%r8335, %r8334, 16;
	and.b32  	%r8336, %r8335, 16711680;
	or.b32  	%r8337, %r8333, %r8336;
	cvt.u32.u16 	%r8338, %rs12962;
	shl.b32 	%r8339, %r8338, 24;
	or.b32  	%r7876, %r8337, %r8339;
	cvt.u32.u16 	%r8340, %rs12961;
	and.b32  	%r8341, %r8340, 255;
	and.b16  	%rs11827, %rs12960, 255;
	mul.wide.u16 	%r8342, %rs11827, 256;
	or.b32  	%r8343, %r8342, %r8341;
	cvt.u32.u16 	%r8344, %rs12959;
	shl.b32 	%r8345, %r8344, 16;
	and.b32  	%r8346, %r8345, 16711680;
	or.b32  	%r8347, %r8343, %r8346;
	cvt.u32.u16 	%r8348, %rs12958;
	shl.b32 	%r8349, %r8348, 24;
	or.b32  	%r7881, %r8347, %r8349;
	cvt.u32.u16 	%r8350, %rs12957;
	and.b32  	%r8351, %r8350, 255;
	and.b16  	%rs11828, %rs12956, 255;
	mul.wide.u16 	%r8352, %rs11828, 256;
	or.b32  	%r8353, %r8352, %r8351;
	cvt.u32.u16 	%r8354, %rs12955;
	shl.b32 	%r8355, %r8354, 16;
	and.b32  	%r8356, %r8355, 16711680;
	or.b32  	%r8357, %r8353, %r8356;
	cvt.u32.u16 	%r8358, %rs12954;
	shl.b32 	%r8359, %r8358, 24;
	or.b32  	%r7886, %r8357, %r8359;
	cvt.u32.u16 	%r8360, %rs12953;
	and.b32  	%r8361, %r8360, 255;
	and.b16  	%rs11829, %rs12952, 255;
	mul.wide.u16 	%r8362, %rs11829, 256;
	or.b32  	%r8363, %r8362, %r8361;
	cvt.u32.u16 	%r8364, %rs12951;
	shl.b32 	%r8365, %r8364, 16;
	and.b32  	%r8366, %r8365, 16711680;
	or.b32  	%r8367, %r8363, %r8366;
	cvt.u32.u16 	%r8368, %rs12950;
	shl.b32 	%r8369, %r8368, 24;
	or.b32  	%r7891, %r8367, %r8369;
	cvt.u32.u16 	%r8370, %rs12949;
	and.b32  	%r8371, %r8370, 255;
	and.b16  	%rs11830, %rs12948, 255;
	mul.wide.u16 	%r8372, %rs11830, 256;
	or.b32  	%r8373, %r8372, %r8371;
	cvt.u32.u16 	%r8374, %rs12947;
	shl.b32 	%r8375, %r8374, 16;
	and.b32  	%r8376, %r8375, 16711680;
	or.b32  	%r8377, %r8373, %r8376;
	cvt.u32.u16 	%r8378, %rs12946;
	shl.b32 	%r8379, %r8378, 24;
	or.b32  	%r7896, %r8377, %r8379;
	cvt.u32.u16 	%r8380, %rs12945;
	and.b32  	%r8381, %r8380, 255;
	and.b16  	%rs11831, %rs12944, 255;
	mul.wide.u16 	%r8382, %rs11831, 256;
	or.b32  	%r8383, %r8382, %r8381;
	cvt.u32.u16 	%r8384, %rs12943;
	shl.b32 	%r8385, %r8384, 16;
	and.b32  	%r8386, %r8385, 16711680;
	or.b32  	%r8387, %r8383, %r8386;
	cvt.u32.u16 	%r8388, %rs12942;
	shl.b32 	%r8389, %r8388, 24;
	or.b32  	%r7901, %r8387, %r8389;
	cvt.u32.u16 	%r8390, %rs12941;
	and.b32  	%r8391, %r8390, 255;
	and.b16  	%rs11832, %rs12940, 255;
	mul.wide.u16 	%r8392, %rs11832, 256;
	or.b32  	%r8393, %r8392, %r8391;
	cvt.u32.u16 	%r8394, %rs12939;
	shl.b32 	%r8395, %r8394, 16;
	and.b32  	%r8396, %r8395, 16711680;
	or.b32  	%r8397, %r8393, %r8396;
	cvt.u32.u16 	%r8398, %rs12938;
	shl.b32 	%r8399, %r8398, 24;
	or.b32  	%r7906, %r8397, %r8399;
	cvt.u32.u16 	%r8400, %rs12937;
	and.b32  	%r8401, %r8400, 255;
	and.b16  	%rs11833, %rs12936, 255;
	mul.wide.u16 	%r8402, %rs11833, 256;
	or.b32  	%r8403, %r8402, %r8401;
	cvt.u32.u16 	%r8404, %rs12935;
	shl.b32 	%r8405, %r8404, 16;
	and.b32  	%r8406, %r8405, 16711680;
	or.b32  	%r8407, %r8403, %r8406;
	cvt.u32.u16 	%r8408, %rs12934;
	shl.b32 	%r8409, %r8408, 24;
	or.b32  	%r7911, %r8407, %r8409;
	cvt.u32.u16 	%r8410, %rs12933;
	and.b32  	%r8411, %r8410, 255;
	and.b16  	%rs11834, %rs12932, 255;
	mul.wide.u16 	%r8412, %rs11834, 256;
	or.b32  	%r8413, %r8412, %r8411;
	cvt.u32.u16 	%r8414, %rs12931;
	shl.b32 	%r8415, %r8414, 16;
	and.b32  	%r8416, %r8415, 16711680;
	or.b32  	%r8417, %r8413, %r8416;
	cvt.u32.u16 	%r8418, %rs12930;
	shl.b32 	%r8419, %r8418, 24;
	or.b32  	%r7916, %r8417, %r8419;
	cvt.u32.u16 	%r8420, %rs12929;
	and.b32  	%r8421, %r8420, 255;
	and.b16  	%rs11835, %rs12928, 255;
	mul.wide.u16 	%r8422, %rs11835, 256;
	or.b32  	%r8423, %r8422, %r8421;
	cvt.u32.u16 	%r8424, %rs12927;
	shl.b32 	%r8425, %r8424, 16;
	and.b32  	%r8426, %r8425, 16711680;
	or.b32  	%r8427, %r8423, %r8426;
	cvt.u32.u16 	%r8428, %rs12926;
	shl.b32 	%r8429, %r8428, 24;
	or.b32  	%r7921, %r8427, %r8429;
	cvt.u32.u16 	%r8430, %rs12925;
	and.b32  	%r8431, %r8430, 255;
	and.b16  	%rs11836, %rs12924, 255;
	mul.wide.u16 	%r8432, %rs11836, 256;
	or.b32  	%r8433, %r8432, %r8431;
	cvt.u32.u16 	%r8434, %rs12923;
	shl.b32 	%r8435, %r8434, 16;
	and.b32  	%r8436, %r8435, 16711680;
	or.b32  	%r8437, %r8433, %r8436;
	cvt.u32.u16 	%r8438, %rs12922;
	shl.b32 	%r8439, %r8438, 24;
	or.b32  	%r7926, %r8437, %r8439;
	cvt.u32.u16 	%r8440, %rs12921;
	and.b32  	%r8441, %r8440, 255;
	and.b16  	%rs11837, %rs12920, 255;
	mul.wide.u16 	%r8442, %rs11837, 256;
	or.b32  	%r8443, %r8442, %r8441;
	cvt.u32.u16 	%r8444, %rs12919;
	shl.b32 	%r8445, %r8444, 16;
	and.b32  	%r8446, %r8445, 16711680;
	or.b32  	%r8447, %r8443, %r8446;
	cvt.u32.u16 	%r8448, %rs12918;
	shl.b32 	%r8449, %r8448, 24;
	or.b32  	%r7931, %r8447, %r8449;
	cvt.u32.u16 	%r8450, %rs12917;
	and.b32  	%r8451, %r8450, 255;
	and.b16  	%rs11838, %rs12916, 255;
	mul.wide.u16 	%r8452, %rs11838, 256;
	or.b32  	%r8453, %r8452, %r8451;
	cvt.u32.u16 	%r8454, %rs12915;
	shl.b32 	%r8455, %r8454, 16;
	and.b32  	%r8456, %r8455, 16711680;
	or.b32  	%r8457, %r8453, %r8456;
	cvt.u32.u16 	%r8458, %rs12914;
	shl.b32 	%r8459, %r8458, 24;
	or.b32  	%r7936, %r8457, %r8459;
	cvt.u32.u16 	%r8460, %rs12913;
	and.b32  	%r8461, %r8460, 255;
	and.b16  	%rs11839, %rs12912, 255;
	mul.wide.u16 	%r8462, %rs11839, 256;
	or.b32  	%r8463, %r8462, %r8461;
	cvt.u32.u16 	%r8464, %rs12911;
	shl.b32 	%r8465, %r8464, 16;
	and.b32  	%r8466, %r8465, 16711680;
	or.b32  	%r8467, %r8463, %r8466;
	cvt.u32.u16 	%r8468, %rs12910;
	shl.b32 	%r8469, %r8468, 24;
	or.b32  	%r7941, %r8467, %r8469;
	cvt.u32.u16 	%r8470, %rs12909;
	and.b32  	%r8471, %r8470, 255;
	and.b16  	%rs11840, %rs12908, 255;
	mul.wide.u16 	%r8472, %rs11840, 256;
	or.b32  	%r8473, %r8472, %r8471;
	cvt.u32.u16 	%r8474, %rs12907;
	shl.b32 	%r8475, %r8474, 16;
	and.b32  	%r8476, %r8475, 16711680;
	or.b32  	%r8477, %r8473, %r8476;
	cvt.u32.u16 	%r8478, %rs12906;
	shl.b32 	%r8479, %r8478, 24;
	or.b32  	%r7946, %r8477, %r8479;
	cvt.u32.u16 	%r8480, %rs12905;
	and.b32  	%r8481, %r8480, 255;
	and.b16  	%rs11841, %rs12904, 255;
	mul.wide.u16 	%r8482, %rs11841, 256;
	or.b32  	%r8483, %r8482, %r8481;
	cvt.u32.u16 	%r8484, %rs12903;
	shl.b32 	%r8485, %r8484, 16;
	and.b32  	%r8486, %r8485, 16711680;
	or.b32  	%r8487, %r8483, %r8486;
	cvt.u32.u16 	%r8488, %rs12902;
	shl.b32 	%r8489, %r8488, 24;
	or.b32  	%r7951, %r8487, %r8489;
	cvt.u32.u16 	%r8490, %rs12901;
	and.b32  	%r8491, %r8490, 255;
	and.b16  	%rs11842, %rs12900, 255;
	mul.wide.u16 	%r8492, %rs11842, 256;
	or.b32  	%r8493, %r8492, %r8491;
	cvt.u32.u16 	%r8494, %rs12899;
	shl.b32 	%r8495, %r8494, 16;
	and.b32  	%r8496, %r8495, 16711680;
	or.b32  	%r8497, %r8493, %r8496;
	cvt.u32.u16 	%r8498, %rs12898;
	shl.b32 	%r8499, %r8498, 24;
	or.b32  	%r7956, %r8497, %r8499;
	cvt.u32.u16 	%r8500, %rs12897;
	and.b32  	%r8501, %r8500, 255;
	and.b16  	%rs11843, %rs12896, 255;
	mul.wide.u16 	%r8502, %rs11843, 256;
	or.b32  	%r8503, %r8502, %r8501;
	cvt.u32.u16 	%r8504, %rs12895;
	shl.b32 	%r8505, %r8504, 16;
	and.b32  	%r8506, %r8505, 16711680;
	or.b32  	%r8507, %r8503, %r8506;
	cvt.u32.u16 	%r8508, %rs12894;
	shl.b32 	%r8509, %r8508, 24;
	or.b32  	%r7961, %r8507, %r8509;
	cvt.u32.u16 	%r8510, %rs12893;
	and.b32  	%r8511, %r8510, 255;
	and.b16  	%rs11844, %rs12892, 255;
	mul.wide.u16 	%r8512, %rs11844, 256;
	or.b32  	%r8513, %r8512, %r8511;
	cvt.u32.u16 	%r8514, %rs12891;
	shl.b32 	%r8515, %r8514, 16;
	and.b32  	%r8516, %r8515, 16711680;
	or.b32  	%r8517, %r8513, %r8516;
	cvt.u32.u16 	%r8518, %rs12890;
	shl.b32 	%r8519, %r8518, 24;
	or.b32  	%r7966, %r8517, %r8519;
	cvt.u32.u16 	%r8520, %rs12889;
	and.b32  	%r8521, %r8520, 255;
	and.b16  	%rs11845, %rs12888, 255;
	mul.wide.u16 	%r8522, %rs11845, 256;
	or.b32  	%r8523, %r8522, %r8521;
	cvt.u32.u16 	%r8524, %rs12887;
	shl.b32 	%r8525, %r8524, 16;
	and.b32  	%r8526, %r8525, 16711680;
	or.b32  	%r8527, %r8523, %r8526;
	cvt.u32.u16 	%r8528, %rs12886;
	shl.b32 	%r8529, %r8528, 24;
	or.b32  	%r7971, %r8527, %r8529;
	cvt.u32.u16 	%r8530, %rs12885;
	and.b32  	%r8531, %r8530, 255;
	and.b16  	%rs11846, %rs12884, 255;
	mul.wide.u16 	%r8532, %rs11846, 256;
	or.b32  	%r8533, %r8532, %r8531;
	cvt.u32.u16 	%r8534, %rs12883;
	shl.b32 	%r8535, %r8534, 16;
	and.b32  	%r8536, %r8535, 16711680;
	or.b32  	%r8537, %r8533, %r8536;
	cvt.u32.u16 	%r8538, %rs12882;
	shl.b32 	%r8539, %r8538, 24;
	or.b32  	%r7976, %r8537, %r8539;
	cvt.u32.u16 	%r8540, %rs12881;
	and.b32  	%r8541, %r8540, 255;
	and.b16  	%rs11847, %rs12880, 255;
	mul.wide.u16 	%r8542, %rs11847, 256;
	or.b32  	%r8543, %r8542, %r8541;
	cvt.u32.u16 	%r8544, %rs12879;
	shl.b32 	%r8545, %r8544, 16;
	and.b32  	%r8546, %r8545, 16711680;
	or.b32  	%r8547, %r8543, %r8546;
	cvt.u32.u16 	%r8548, %rs12878;
	shl.b32 	%r8549, %r8548, 24;
	or.b32  	%r7981, %r8547, %r8549;
	cvt.u32.u16 	%r8550, %rs12877;
	and.b32  	%r8551, %r8550, 255;
	and.b16  	%rs11848, %rs12876, 255;
	mul.wide.u16 	%r8552, %rs11848, 256;
	or.b32  	%r8553, %r8552, %r8551;
	cvt.u32.u16 	%r8554, %rs12875;
	shl.b32 	%r8555, %r8554, 16;
	and.b32  	%r8556, %r8555, 16711680;
	or.b32  	%r8557, %r8553, %r8556;
	cvt.u32.u16 	%r8558, %rs12874;
	shl.b32 	%r8559, %r8558, 24;
	or.b32  	%r7986, %r8557, %r8559;
	cvt.u32.u16 	%r8560, %rs12873;
	and.b32  	%r8561, %r8560, 255;
	and.b16  	%rs11849, %rs12872, 255;
	mul.wide.u16 	%r8562, %rs11849, 256;
	or.b32  	%r8563, %r8562, %r8561;
	cvt.u32.u16 	%r8564, %rs12871;
	shl.b32 	%r8565, %r8564, 16;
	and.b32  	%r8566, %r8565, 16711680;
	or.b32  	%r8567, %r8563, %r8566;
	cvt.u32.u16 	%r8568, %rs12870;
	shl.b32 	%r8569, %r8568, 24;
	or.b32  	%r7991, %r8567, %r8569;
	cvt.u32.u16 	%r8570, %rs12869;
	and.b32  	%r8571, %r8570, 255;
	and.b16  	%rs11850, %rs12868, 255;
	mul.wide.u16 	%r8572, %rs11850, 256;
	or.b32  	%r8573, %r8572, %r8571;
	cvt.u32.u16 	%r8574, %rs12867;
	shl.b32 	%r8575, %r8574, 16;
	and.b32  	%r8576, %r8575, 16711680;
	or.b32  	%r8577, %r8573, %r8576;
	cvt.u32.u16 	%r8578, %rs12866;
	shl.b32 	%r8579, %r8578, 24;
	or.b32  	%r7996, %r8577, %r8579;
	cvt.u32.u16 	%r8580, %rs12865;
	and.b32  	%r8581, %r8580, 255;
	and.b16  	%rs11851, %rs12864, 255;
	mul.wide.u16 	%r8582, %rs11851, 256;
	or.b32  	%r8583, %r8582, %r8581;
	cvt.u32.u16 	%r8584, %rs12863;
	shl.b32 	%r8585, %r8584, 16;
	and.b32  	%r8586, %r8585, 16711680;
	or.b32  	%r8587, %r8583, %r8586;
	cvt.u32.u16 	%r8588, %rs12862;
	shl.b32 	%r8589, %r8588, 24;
	or.b32  	%r8001, %r8587, %r8589;
	cvt.u32.u16 	%r8590, %rs12861;
	and.b32  	%r8591, %r8590, 255;
	and.b16  	%rs11852, %rs12860, 255;
	mul.wide.u16 	%r8592, %rs11852, 256;
	or.b32  	%r8593, %r8592, %r8591;
	cvt.u32.u16 	%r8594, %rs12859;
	shl.b32 	%r8595, %r8594, 16;
	and.b32  	%r8596, %r8595, 16711680;
	or.b32  	%r8597, %r8593, %r8596;
	cvt.u32.u16 	%r8598, %rs12858;
	shl.b32 	%r8599, %r8598, 24;
	or.b32  	%r8006, %r8597, %r8599;
	cvt.u32.u16 	%r8600, %rs12857;
	and.b32  	%r8601, %r8600, 255;
	and.b16  	%rs11853, %rs12856, 255;
	mul.wide.u16 	%r8602, %rs11853, 256;
	or.b32  	%r8603, %r8602, %r8601;
	cvt.u32.u16 	%r8604, %rs12855;
	shl.b32 	%r8605, %r8604, 16;
	and.b32  	%r8606, %r8605, 16711680;
	or.b32  	%r8607, %r8603, %r8606;
	cvt.u32.u16 	%r8608, %rs12854;
	shl.b32 	%r8609, %r8608, 24;
	or.b32  	%r8011, %r8607, %r8609;
	cvt.u32.u16 	%r8610, %rs12853;
	and.b32  	%r8611, %r8610, 255;
	and.b16  	%rs11854, %rs12852, 255;
	mul.wide.u16 	%r8612, %rs11854, 256;
	or.b32  	%r8613, %r8612, %r8611;
	cvt.u32.u16 	%r8614, %rs12851;
	shl.b32 	%r8615, %r8614, 16;
	and.b32  	%r8616, %r8615, 16711680;
	or.b32  	%r8617, %r8613, %r8616;
	cvt.u32.u16 	%r8618, %rs12850;
	shl.b32 	%r8619, %r8618, 24;
	or.b32  	%r8016, %r8617, %r8619;
	cvt.u32.u16 	%r8620, %rs12849;
	and.b32  	%r8621, %r8620, 255;
	and.b16  	%rs11855, %rs12848, 255;
	mul.wide.u16 	%r8622, %rs11855, 256;
	or.b32  	%r8623, %r8622, %r8621;
	cvt.u32.u16 	%r8624, %rs12847;
	shl.b32 	%r8625, %r8624, 16;
	and.b32  	%r8626, %r8625, 16711680;
	or.b32  	%r8627, %r8623, %r8626;
	cvt.u32.u16 	%r8628, %rs12846;
	shl.b32 	%r8629, %r8628, 24;
	or.b32  	%r8021, %r8627, %r8629;
	cvt.u32.u16 	%r8630, %rs12845;
	and.b32  	%r8631, %r8630, 255;
	and.b16  	%rs11856, %rs12844, 255;
	mul.wide.u16 	%r8632, %rs11856, 256;
	or.b32  	%r8633, %r8632, %r8631;
	cvt.u32.u16 	%r8634, %rs12843;
	shl.b32 	%r8635, %r8634, 16;
	and.b32  	%r8636, %r8635, 16711680;
	or.b32  	%r8637, %r8633, %r8636;
	cvt.u32.u16 	%r8638, %rs12842;
	shl.b32 	%r8639, %r8638, 24;
	or.b32  	%r8026, %r8637, %r8639;
	cvt.u32.u16 	%r8640, %rs12841;
	and.b32  	%r8641, %r8640, 255;
	and.b16  	%rs11857, %rs12840, 255;
	mul.wide.u16 	%r8642, %rs11857, 256;
	or.b32  	%r8643, %r8642, %r8641;
	cvt.u32.u16 	%r8644, %rs12839;
	shl.b32 	%r8645, %r8644, 16;
	and.b32  	%r8646, %r8645, 16711680;
	or.b32  	%r8647, %r8643, %r8646;
	cvt.u32.u16 	%r8648, %rs12838;
	shl.b32 	%r8649, %r8648, 24;
	or.b32  	%r8031, %r8647, %r8649;
	cvt.u32.u16 	%r8650, %rs12837;
	and.b32  	%r8651, %r8650, 255;
	and.b16  	%rs11858, %rs12836, 255;
	mul.wide.u16 	%r8652, %rs11858, 256;
	or.b32  	%r8653, %r8652, %r8651;
	cvt.u32.u16 	%r8654, %rs12835;
	shl.b32 	%r8655, %r8654, 16;
	and.b32  	%r8656, %r8655, 16711680;
	or.b32  	%r8657, %r8653, %r8656;
	cvt.u32.u16 	%r8658, %rs12834;
	shl.b32 	%r8659, %r8658, 24;
	or.b32  	%r8036, %r8657, %r8659;
	cvt.u32.u16 	%r8660, %rs12833;
	and.b32  	%r8661, %r8660, 255;
	and.b16  	%rs11859, %rs12832, 255;
	mul.wide.u16 	%r8662, %rs11859, 256;
	or.b32  	%r8663, %r8662, %r8661;
	cvt.u32.u16 	%r8664, %rs12831;
	shl.b32 	%r8665, %r8664, 16;
	and.b32  	%r8666, %r8665, 16711680;
	or.b32  	%r8667, %r8663, %r8666;
	cvt.u32.u16 	%r8668, %rs12830;
	shl.b32 	%r8669, %r8668, 24;
	or.b32  	%r8041, %r8667, %r8669;
	cvt.u32.u16 	%r8670, %rs12829;
	and.b32  	%r8671, %r8670, 255;
	and.b16  	%rs11860, %rs12828, 255;
	mul.wide.u16 	%r8672, %rs11860, 256;
	or.b32  	%r8673, %r8672, %r8671;
	cvt.u32.u16 	%r8674, %rs12827;
	shl.b32 	%r8675, %r8674, 16;
	and.b32  	%r8676, %r8675, 16711680;
	or.b32  	%r8677, %r8673, %r8676;
	cvt.u32.u16 	%r8678, %rs12826;
	shl.b32 	%r8679, %r8678, 24;
	or.b32  	%r8046, %r8677, %r8679;
	cvt.u32.u16 	%r8680, %rs12825;
	and.b32  	%r8681, %r8680, 255;
	and.b16  	%rs11861, %rs12824, 255;
	mul.wide.u16 	%r8682, %rs11861, 256;
	or.b32  	%r8683, %r8682, %r8681;
	cvt.u32.u16 	%r8684, %rs12823;
	shl.b32 	%r8685, %r8684, 16;
	and.b32  	%r8686, %r8685, 16711680;
	or.b32  	%r8687, %r8683, %r8686;
	cvt.u32.u16 	%r8688, %rs12822;
	shl.b32 	%r8689, %r8688, 24;
	or.b32  	%r8051, %r8687, %r8689;
	cvt.u32.u16 	%r8690, %rs12821;
	and.b32  	%r8691, %r8690, 255;
	and.b16  	%rs11862, %rs12820, 255;
	mul.wide.u16 	%r8692, %rs11862, 256;
	or.b32  	%r8693, %r8692, %r8691;
	cvt.u32.u16 	%r8694, %rs12819;
	shl.b32 	%r8695, %r8694, 16;
	and.b32  	%r8696, %r8695, 16711680;
	or.b32  	%r8697, %r8693, %r8696;
	cvt.u32.u16 	%r8698, %rs12818;
	shl.b32 	%r8699, %r8698, 24;
	or.b32  	%r8056, %r8697, %r8699;
	mov.b32 	%r8057, 8;
	mov.b32 	%r8058, 31;
	mov.b32 	%r8059, -1;
	// begin inline asm
	shfl.sync.down.b32 %r7720, %r27825, %r8057, %r8058, %r8059;
	// end inline asm
	// begin inline asm
	shfl.sync.down.b32 %r7725, %r7726, %r8057, %r8058, %r8059;
	// end inline asm
	mov.b64 	%rd496, %fd78;
	mov.b64 	{%r7731, %r7736}, %rd496;
	// begin inline asm
	shfl.sync.down.b32 %r7730, %r7731, %r8057, %r8058, %r8059;
	// end inline asm
	// begin inline asm
	shfl.sync.down.b32 %r7735, %r7736, %r8057, %r8058, %r8059;
	// end inline asm
	// begin inline asm
	shfl.sync.down.b32 %r7740, %r7741, %r8057, %r8058, %r8059;
	// end inline asm
	// begin inline asm
	shfl.sync.down.b32 %r7745, %r7746, %r8057, %r8058, %r8059;
	// end inline asm
	// begin inline asm
	shfl.sync.down.b32 %r7750, %r7751, %r8057, %r8058, %r8059;
	// end inline asm
	// begin inline asm
	shfl.sync.down.b32 %r7755, %r7756, %r8057, %r8058, %r8059;
	// end inline asm
	// begin inline asm
	shfl.sync.down.b32 %r7760, %r7761, %r8057, %r8058, %r8059;
	// end inline asm
	// begin inline asm
	shfl.sync.down.b32 %r7765, %r7766, %r8057, %r8058, %r8059;
	// end inline asm
	// begin inline asm
	shfl.sync.down.b32 %r7770, %r7771, %r8057, %r8058, %r8059;
	// end inline asm
	// begin inline asm
	shfl.sync.down.b32 %r7775, %r7776, %r8057, %r8058, %r8059;
	// end inline asm
	// begin inline asm
	shfl.sync.down.b32 %r7780, %r7781, %r8057, %r8058, %r8059;
	// end inline asm
	// begin inline asm
	shfl.sync.down.b32 %r7785, %r7786, %r8057, %r8058, %r8059;
	// end inline asm
	// begin inline asm
	shfl.sync.down.b32 %r7790, %r7791, %r8057, %r8058, %r8059;
	// end inline asm
	// begin inline asm
	shfl.sync.down.b32 %r7795, %r7796, %r8057, %r8058, %r8059;
	// end inline asm
	// begin inline asm
	shfl.sync.down.b32 %r7800, %r7801, %r8057, %r8058, %r8059;
	// end inline asm
	// begin inline asm
	shfl.sync.down.b32 %r7805, %r7806, %r8057, %r8058, %r8059;
	// end inline asm
	// begin inline asm
	shfl.sync.down.b32 %r7810, %r7811, %r8057, %r8058, %r8059;
	// end inline asm
	// begin inline asm
	shfl.sync.down.b32 %r7815, %r7816, %r8057, %r8058, %r8059;
	// end inline asm
	// begin inline asm
	shfl.sync.down.b32 %r7820, %r7821, %r8057, %r8058, %r8059;
	// end inline asm
	// begin inline asm
	shfl.sync.down.b32 %r7825, %r7826, %r8057, %r8058, %r8059;
	// end inline asm
	// begin inline asm
	shfl.sync.down.b32 %r7830, %r7831, %r8057, %r8058, %r8059;
	// end inline asm
	// begin inline asm
	shfl.sync.down.b32 %r7835, %r7836, %r8057, %r8058, %r8059;
	// end inline asm
	// begin inline asm
	shfl.sync.down.b32 %r7840, %r7841, %r8057, %r8058, %r8059;
	// end inline asm
	// begin inline asm
	shfl.sync.down.b32 %r7845, %r7846, %r8057, %r8058, %r8059;
	// end inline asm
	// begin inline asm
	shfl.sync.down.b32 %r7850, %r7851, %r8057, %r8058, %r8059;
	// end inline asm
	// begin inline asm
	shfl.sync.down.b32 %r7855, %r7856, %r8057, %r8058, %r8059;
	// end inline asm
	// begin inline asm
	shfl.sync.down.b32 %r7860, %r7861, %r8057, %r8058, %r8059;
	// end inline asm
	// begin inline asm
	shfl.sync.down.b32 %r7865, %r7866, %r8057, %r8058, %r8059;
	// end inline asm
	// begin inline asm
	shfl.sync.down.b32 %r7870, %r7871, %r8057, %r8058, %r8059;
	// end inline asm
	// begin inline asm
	shfl.sync.down.b32 %r7875, %r7876, %r8057, %r8058, %r8059;
	// end inline asm
	// begin inline asm
	shfl.sync.down.b32 %r7880, %r7881, %r8057, %r8058, %r8059;
	// end inline asm
	// begin inline asm
	shfl.sync.down.b32 %r7885, %r7886, %r8057, %r8058, %r8059;
	// end inline asm
	// begin inline asm
	shfl.sync.down.b32 %r7890, %r7891, %r8057, %r8058, %r8059;
	// end inline asm
	// begin inline asm
	shfl.sync.down.b32 %r7895, %r7896, %r8057, %r8058, %r8059;
	// end inline asm
	// begin inline asm
	shfl.sync.down.b32 %r7900, %r7901, %r8057, %r8058, %r8059;
	// end inline asm
	// begin inline asm
	shfl.sync.down.b32 %r7905, %r7906, %r8057, %r8058, %r8059;
	// end inline asm
	// begin inline asm
	shfl.sync.down.b32 %r7910, %r7911, %r8057, %r8058, %r8059;
	// end inline asm
	// begin inline asm
	shfl.sync.down.b32 %r7915, %r7916, %r8057, %r8058, %r8059;
	// end inline asm
	// begin inline asm
	shfl.sync.down.b32 %r7920, %r7921, %r8057, %r8058, %r8059;
	// end inline asm
	// begin inline asm
	shfl.sync.down.b32 %r7925, %r7926, %r8057, %r8058, %r8059;
	// end inline asm
	// begin inline asm
	shfl.sync.down.b32 %r7930, %r7931, %r8057, %r8058, %r8059;
	// end inline asm
	// begin inline asm
	shfl.sync.down.b32 %r7935, %r7936, %r8057, %r8058, %r8059;
	// end inline asm
	// begin inline asm
	shfl.sync.down.b32 %r7940, %r7941, %r8057, %r8058, %r8059;
	// end inline asm
	// begin inline asm
	shfl.sync.down.b32 %r7945, %r7946, %r8057, %r8058, %r8059;
	// end inline asm
	// begin inline asm
	shfl.sync.down.b32 %r7950, %r7951, %r8057, %r8058, %r8059;
	// end inline asm
	// begin inline asm
	shfl.sync.down.b32 %r7955, %r7956, %r8057, %r8058, %r8059;
	// end inline asm
	// begin inline asm
	shfl.sync.down.b32 %r7960, %r7961, %r8057, %r8058, %r8059;
	// end inline asm
	// begin inline asm
	shfl.sync.down.b32 %r7965, %r7966, %r8057, %r8058, %r8059;
	// end inline asm
	// begin inline asm
	shfl.sync.down.b32 %r7970, %r7971, %r8057, %r8058, %r8059;
	// end inline asm
	// begin inline asm
	shfl.sync.down.b32 %r7975, %r7976, %r8057, %r8058, %r8059;
	// end inline asm
	// begin inline asm
	shfl.sync.down.b32 %r7980, %r7981, %r8057, %r8058, %r8059;
	// end inline asm
	// begin inline asm
	shfl.sync.down.b32 %r7985, %r7986, %r8057, %r8058, %r8059;
	// end inline asm
	// begin inline asm
	shfl.sync.down.b32 %r7990, %r7991, %r8057, %r8058, %r8059;
	// end inline asm
	// begin inline asm
	shfl.sync.down.b32 %r7995, %r7996, %r8057, %r8058, %r8059;
	// end inline asm
	// begin inline asm
	shfl.sync.down.b32 %r8000, %r8001, %r8057, %r8058, %r8059;
	// end inline asm
	// begin inline asm
	shfl.sync.down.b32 %r8005, %r8006, %r8057, %r8058, %r8059;
	// end inline asm
	// begin inline asm
	shfl.sync.down.b32 %r8010, %r8011, %r8057, %r8058, %r8059;
	// end inline asm
	// begin inline asm
	shfl.sync.down.b32 %r8015, %r8016, %r8057, %r8058, %r8059;
	// end inline asm
	// begin inline asm
	shfl.sync.down.b32 %r8020, %r8021, %r8057, %r8058, %r8059;
	// end inline asm
	// begin inline asm
	shfl.sync.down.b32 %r8025, %r8026, %r8057, %r8058, %r8059;
	// end inline asm
	// begin inline asm
	shfl.sync.down.b32 %r8030, %r8031, %r8057, %r8058, %r8059;
	// end inline asm
	// begin inline asm
	shfl.sync.down.b32 %r8035, %r8036, %r8057, %r8058, %r8059;
	// end inline asm
	// begin inline asm
	shfl.sync.down.b32 %r8040, %r8041, %r8057, %r8058, %r8059;
	// end inline asm
	// begin inline asm
	shfl.sync.down.b32 %r8045, %r8046, %r8057, %r8058, %r8059;
	// end inline asm
	// begin inline asm
	shfl.sync.down.b32 %r8050, %r8051, %r8057, %r8058, %r8059;
	// end inline asm
	// begin inline asm
	shfl.sync.down.b32 %r8055, %r8056, %r8057, %r8058, %r8059;
	// end inline asm
	setp.gt.s32 	%p27, %r2469, 23;
	@%p27 bra 	$L__BB3_133;
	cvt.u16.u32 	%rs17697, %r7740;
	mov.b64 	%rd497, {%r7730, %r7735};
	mov.b64 	%fd53, %rd497;
	st.local.u32 	[%rd4], %r7720;
	st.local.v2.u32 	[%rd4+8], {%r7730, %r7735};
	st.local.v2.b32 	[%rd4+16], {%r7740, %r7745};
	st.local.v2.b32 	[%rd4+24], {%r7750, %r7755};
	st.local.v2.b32 	[%rd4+32], {%r7760, %r7765};
	st.local.v2.b32 	[%rd4+40], {%r7770, %r7775};
	st.local.v2.b32 	[%rd4+48], {%r7780, %r7785};
	st.local.v2.b32 	[%rd4+56], {%r7790, %r7795};
	st.local.v2.b32 	[%rd4+64], {%r7800, %r7805};
	st.local.v2.b32 	[%rd4+72], {%r7810, %r7815};
	st.local.v2.b32 	[%rd4+80], {%r7820, %r7825};
	st.local.v2.b32 	[%rd4+88], {%r7830, %r7835};
	st.local.v2.b32 	[%rd4+96], {%r7840, %r7845};
	st.local.v2.b32 	[%rd4+104], {%r7850, %r7855};
	st.local.v2.b32 	[%rd4+112], {%r7860, %r7865};
	st.local.v2.b32 	[%rd4+120], {%r7870, %r7875};
	st.local.v2.b32 	[%rd4+128], {%r7880, %r7885};
	st.local.v2.b32 	[%rd4+136], {%r7890, %r7895};
	st.local.v2.b32 	[%rd4+144], {%r7900, %r7905};
	st.local.v2.b32 	[%rd4+152], {%r7910, %r7915};
	st.local.v2.b32 	[%rd4+160], {%r7920, %r7925};
	st.local.v2.b32 	[%rd4+168], {%r7930, %r7935};
	st.local.v2.b32 	[%rd4+176], {%r7940, %r7945};
	st.local.v2.b32 	[%rd4+184], {%r7950, %r7955};
	st.local.v2.b32 	[%rd4+192], {%r7960, %r7965};
	st.local.v2.b32 	[%rd4+200], {%r7970, %r7975};
	st.local.v2.b32 	[%rd4+208], {%r7980, %r7985};
	st.local.v2.b32 	[%rd4+216], {%r7990, %r7995};
	st.local.v2.b32 	[%rd4+224], {%r8000, %r8005};
	st.local.v2.b32 	[%rd4+232], {%r8010, %r8015};
	st.local.v2.b32 	[%rd4+240], {%r8020, %r8025};
	st.local.v2.b32 	[%rd4+248], {%r8030, %r8035};
	st.local.v2.b32 	[%rd4+256], {%r8040, %r8045};
	st.local.v2.b32 	[%rd4+264], {%r8050, %r8055};
	st.local.u32 	[%rd3], %r27825;
	st.local.f64 	[%rd3+8], %fd78;
	cvt.u32.u16 	%r8701, %rs13066;
	cvt.u32.u16 	%r8702, %rs13067;
	prmt.b32 	%r8703, %r8702, %r8701, 0x3340U;
	cvt.u32.u16 	%r8704, %rs13068;
	cvt.u32.u16 	%r8705, %rs13069;
	prmt.b32 	%r8706, %r8705, %r8704, 0x3340U;
	prmt.b32 	%r8707, %r8706, %r8703, 0x5410U;
	cvt.u32.u16 	%r8708, %rs13070;
	cvt.u32.u16 	%r8709, %rs13071;
	prmt.b32 	%r8710, %r8709, %r8708, 0x3340U;
	cvt.u32.u16 	%r8711, %rs13072;
	cvt.u32.u16 	%r8712, %rs13073;
	prmt.b32 	%r8713, %r8712, %r8711, 0x3340U;
	prmt.b32 	%r8714, %r8713, %r8710, 0x5410U;
	st.local.v2.b32 	[%rd3+16], {%r8714, %r8707};
	cvt.u32.u16 	%r8715, %rs13058;
	cvt.u32.u16 	%r8716, %rs13059;
	prmt.b32 	%r8717, %r8716, %r8715, 0x3340U;
	cvt.u32.u16 	%r8718, %rs13060;
	cvt.u32.u16 	%r8719, %rs13061;
	prmt.b32 	%r8720, %r8719, %r8718, 0x3340U;
	prmt.b32 	%r8721, %r8720, %r8717, 0x5410U;
	cvt.u32.u16 	%r8722, %rs13062;
	cvt.u32.u16 	%r8723, %rs13063;
	prmt.b32 	%r8724, %r8723, %r8722, 0x3340U;
	cvt.u32.u16 	%r8725, %rs13064;
	cvt.u32.u16 	%r8726, %rs13065;
	prmt.b32 	%r8727, %r8726, %r8725, 0x3340U;
	prmt.b32 	%r8728, %r8727, %r8724, 0x5410U;
	st.local.v2.b32 	[%rd3+24], {%r8728, %r8721};
	cvt.u32.u16 	%r8729, %rs13050;
	cvt.u32.u16 	%r8730, %rs13051;
	prmt.b32 	%r8731, %r8730, %r8729, 0x3340U;
	cvt.u32.u16 	%r8732, %rs13052;
	cvt.u32.u16 	%r8733, %rs13053;
	prmt.b32 	%r8734, %r8733, %r8732, 0x3340U;
	prmt.b32 	%r8735, %r8734, %r8731, 0x5410U;
	cvt.u32.u16 	%r8736, %rs13054;
	cvt.u32.u16 	%r8737, %rs13055;
	prmt.b32 	%r8738, %r8737, %r8736, 0x3340U;
	cvt.u32.u16 	%r8739, %rs13056;
	cvt.u32.u16 	%r8740, %rs13057;
	prmt.b32 	%r8741, %r8740, %r8739, 0x3340U;
	prmt.b32 	%r8742, %r8741, %r8738, 0x5410U;
	st.local.v2.b32 	[%rd3+32], {%r8742, %r8735};
	cvt.u32.u16 	%r8743, %rs13042;
	cvt.u32.u16 	%r8744, %rs13043;
	prmt.b32 	%r8745, %r8744, %r8743, 0x3340U;
	cvt.u32.u16 	%r8746, %rs13044;
	cvt.u32.u16 	%r8747, %rs13045;
	prmt.b32 	%r8748, %r8747, %r8746, 0x3340U;
	prmt.b32 	%r8749, %r8748, %r8745, 0x5410U;
	cvt.u32.u16 	%r8750, %rs13046;
	cvt.u32.u16 	%r8751, %rs13047;
	prmt.b32 	%r8752, %r8751, %r8750, 0x3340U;
	cvt.u32.u16 	%r8753, %rs13048;
	cvt.u32.u16 	%r8754, %rs13049;
	prmt.b32 	%r8755, %r8754, %r8753, 0x3340U;
	prmt.b32 	%r8756, %r8755, %r8752, 0x5410U;
	st.local.v2.b32 	[%rd3+40], {%r8756, %r8749};
	cvt.u32.u16 	%r8757, %rs13034;
	cvt.u32.u16 	%r8758, %rs13035;
	prmt.b32 	%r8759, %r8758, %r8757, 0x3340U;
	cvt.u32.u16 	%r8760, %rs13036;
	cvt.u32.u16 	%r8761, %rs13037;
	prmt.b32 	%r8762, %r8761, %r8760, 0x3340U;
	prmt.b32 	%r8763, %r8762, %r8759, 0x5410U;
	cvt.u32.u16 	%r8764, %rs13038;
	cvt.u32.u16 	%r8765, %rs13039;
	prmt.b32 	%r8766, %r8765, %r8764, 0x3340U;
	cvt.u32.u16 	%r8767, %rs13040;
	cvt.u32.u16 	%r8768, %rs13041;
	prmt.b32 	%r8769, %r8768, %r8767, 0x3340U;
	prmt.b32 	%r8770, %r8769, %r8766, 0x5410U;
	st.local.v2.b32 	[%rd3+48], {%r8770, %r8763};
	cvt.u32.u16 	%r8771, %rs13026;
	cvt.u32.u16 	%r8772, %rs13027;
	prmt.b32 	%r8773, %r8772, %r8771, 0x3340U;
	cvt.u32.u16 	%r8774, %rs13028;
	cvt.u32.u16 	%r8775, %rs13029;
	prmt.b32 	%r8776, %r8775, %r8774, 0x3340U;
	prmt.b32 	%r8777, %r8776, %r8773, 0x5410U;
	cvt.u32.u16 	%r8778, %rs13030;
	cvt.u32.u16 	%r8779, %rs13031;
	prmt.b32 	%r8780, %r8779, %r8778, 0x3340U;
	cvt.u32.u16 	%r8781, %rs13032;
	cvt.u32.u16 	%r8782, %rs13033;
	prmt.b32 	%r8783, %r8782, %r8781, 0x3340U;
	prmt.b32 	%r8784, %r8783, %r8780, 0x5410U;
	st.local.v2.b32 	[%rd3+56], {%r8784, %r8777};
	cvt.u32.u16 	%r8785, %rs13018;
	cvt.u32.u16 	%r8786, %rs13019;
	prmt.b32 	%r8787, %r8786, %r8785, 0x3340U;
	cvt.u32.u16 	%r8788, %rs13020;
	cvt.u32.u16 	%r8789, %rs13021;
	prmt.b32 	%r8790, %r8789, %r8788, 0x3340U;
	prmt.b32 	%r8791, %r8790, %r8787, 0x5410U;
	cvt.u32.u16 	%r8792, %rs13022;
	cvt.u32.u16 	%r8793, %rs13023;
	prmt.b32 	%r8794, %r8793, %r8792, 0x3340U;
	cvt.u32.u16 	%r8795, %rs13024;
	cvt.u32.u16 	%r8796, %rs13025;
	prmt.b32 	%r8797, %r8796, %r8795, 0x3340U;
	prmt.b32 	%r8798, %r8797, %r8794, 0x5410U;
	st.local.v2.b32 	[%rd3+64], {%r8798, %r8791};
	cvt.u32.u16 	%r8799, %rs13010;
	cvt.u32.u16 	%r8800, %rs13011;
	prmt.b32 	%r8801, %r8800, %r8799, 0x3340U;
	cvt.u32.u16 	%r8802, %rs13012;
	cvt.u32.u16 	%r8803, %rs13013;
	prmt.b32 	%r8804, %r8803, %r8802, 0x3340U;
	prmt.b32 	%r8805, %r8804, %r8801, 0x5410U;
	cvt.u32.u16 	%r8806, %rs13014;
	cvt.u32.u16 	%r8807, %rs13015;
	prmt.b32 	%r8808, %r8807, %r8806, 0x3340U;
	cvt.u32.u16 	%r8809, %rs13016;
	cvt.u32.u16 	%r8810, %rs13017;
	prmt.b32 	%r8811, %r8810, %r8809, 0x3340U;
	prmt.b32 	%r8812, %r8811, %r8808, 0x5410U;
	st.local.v2.b32 	[%rd3+72], {%r8812, %r8805};
	cvt.u32.u16 	%r8813, %rs13002;
	cvt.u32.u16 	%r8814, %rs13003;
	prmt.b32 	%r8815, %r8814, %r8813, 0x3340U;
	cvt.u32.u16 	%r8816, %rs13004;
	cvt.u32.u16 	%r8817, %rs13005;
	prmt.b32 	%r8818, %r8817, %r8816, 0x3340U;
	prmt.b32 	%r8819, %r8818, %r8815, 0x5410U;
	cvt.u32.u16 	%r8820, %rs13006;
	cvt.u32.u16 	%r8821, %rs13007;
	prmt.b32 	%r8822, %r8821, %r8820, 0x3340U;
	cvt.u32.u16 	%r8823, %rs13008;
	cvt.u32.u16 	%r8824, %rs13009;
	prmt.b32 	%r8825, %r8824, %r8823, 0x3340U;
	prmt.b32 	%r8826, %r8825, %r8822, 0x5410U;
	st.local.v2.b32 	[%rd3+80], {%r8826, %r8819};
	cvt.u32.u16 	%r8827, %rs12994;
	cvt.u32.u16 	%r8828, %rs12995;
	prmt.b32 	%r8829, %r8828, %r8827, 0x3340U;
	cvt.u32.u16 	%r8830, %rs12996;
	cvt.u32.u16 	%r8831, %rs12997;
	prmt.b32 	%r8832, %r8831, %r8830, 0x3340U;
	prmt.b32 	%r8833, %r8832, %r8829, 0x5410U;
	cvt.u32.u16 	%r8834, %rs12998;
	cvt.u32.u16 	%r8835, %rs12999;
	prmt.b32 	%r8836, %r8835, %r8834, 0x3340U;
	cvt.u32.u16 	%r8837, %rs13000;
	cvt.u32.u16 	%r8838, %rs13001;
	prmt.b32 	%r8839, %r8838, %r8837, 0x3340U;
	prmt.b32 	%r8840, %r8839, %r8836, 0x5410U;
	st.local.v2.b32 	[%rd3+88], {%r8840, %r8833};
	cvt.u32.u16 	%r8841, %rs12986;
	cvt.u32.u16 	%r8842, %rs12987;
	prmt.b32 	%r8843, %r8842, %r8841, 0x3340U;
	cvt.u32.u16 	%r8844, %rs12988;
	cvt.u32.u16 	%r8845, %rs12989;
	prmt.b32 	%r8846, %r8845, %r8844, 0x3340U;
	prmt.b32 	%r8847, %r8846, %r8843, 0x5410U;
	cvt.u32.u16 	%r8848, %rs12990;
	cvt.u32.u16 	%r8849, %rs12991;
	prmt.b32 	%r8850, %r8849, %r8848, 0x3340U;
	cvt.u32.u16 	%r8851, %rs12992;
	cvt.u32.u16 	%r8852, %rs12993;
	prmt.b32 	%r8853, %r8852, %r8851, 0x3340U;
	prmt.b32 	%r8854, %r8853, %r8850, 0x5410U;
	st.local.v2.b32 	[%rd3+96], {%r8854, %r8847};
	cvt.u32.u16 	%r8855, %rs12978;
	cvt.u32.u16 	%r8856, %rs12979;
	prmt.b32 	%r8857, %r8856, %r8855, 0x3340U;
	cvt.u32.u16 	%r8858, %rs12980;
	cvt.u32.u16 	%r8859, %rs12981;
	prmt.b32 	%r8860, %r8859, %r8858, 0x3340U;
	prmt.b32 	%r8861, %r8860, %r8857, 0x5410U;
	cvt.u32.u16 	%r8862, %rs12982;
	cvt.u32.u16 	%r8863, %rs12983;
	prmt.b32 	%r8864, %r8863, %r8862, 0x3340U;
	cvt.u32.u16 	%r8865, %rs12984;
	cvt.u32.u16 	%r8866, %rs12985;
	prmt.b32 	%r8867, %r8866, %r8865, 0x3340U;
	prmt.b32 	%r8868, %r8867, %r8864, 0x5410U;
	st.local.v2.b32 	[%rd3+104], {%r8868, %r8861};
	cvt.u32.u16 	%r8869, %rs12970;
	cvt.u32.u16 	%r8870, %rs12971;
	prmt.b32 	%r8871, %r8870, %r8869, 0x3340U;
	cvt.u32.u16 	%r8872, %rs12972;
	cvt.u32.u16 	%r8873, %rs12973;
	prmt.b32 	%r8874, %r8873, %r8872, 0x3340U;
	prmt.b32 	%r8875, %r8874, %r8871, 0x5410U;
	cvt.u32.u16 	%r8876, %rs12974;
	cvt.u32.u16 	%r8877, %rs12975;
	prmt.b32 	%r8878, %r8877, %r8876, 0x3340U;
	cvt.u32.u16 	%r8879, %rs12976;
	cvt.u32.u16 	%r8880, %rs12977;
	prmt.b32 	%r8881, %r8880, %r8879, 0x3340U;
	prmt.b32 	%r8882, %r8881, %r8878, 0x5410U;
	st.local.v2.b32 	[%rd3+112], {%r8882, %r8875};
	cvt.u32.u16 	%r8883, %rs12962;
	cvt.u32.u16 	%r8884, %rs12963;
	prmt.b32 	%r8885, %r8884, %r8883, 0x3340U;
	cvt.u32.u16 	%r8886, %rs12964;
	cvt.u32.u16 	%r8887, %rs12965;
	prmt.b32 	%r8888, %r8887, %r8886, 0x3340U;
	prmt.b32 	%r8889, %r8888, %r8885, 0x5410U;
	cvt.u32.u16 	%r8890, %rs12966;
	cvt.u32.u16 	%r8891, %rs12967;
	prmt.b32 	%r8892, %r8891, %r8890, 0x3340U;
	cvt.u32.u16 	%r8893, %rs12968;
	cvt.u32.u16 	%r8894, %rs12969;
	prmt.b32 	%r8895, %r8894, %r8893, 0x3340U;
	prmt.b32 	%r8896, %r8895, %r8892, 0x5410U;
	st.local.v2.b32 	[%rd3+120], {%r8896, %r8889};
	cvt.u32.u16 	%r8897, %rs12954;
	cvt.u32.u16 	%r8898, %rs12955;
	prmt.b32 	%r8899, %r8898, %r8897, 0x3340U;
	cvt.u32.u16 	%r8900, %rs12956;
	cvt.u32.u16 	%r8901, %rs12957;
	prmt.b32 	%r8902, %r8901, %r8900, 0x3340U;
	prmt.b32 	%r8903, %r8902, %r8899, 0x5410U;
	cvt.u32.u16 	%r8904, %rs12958;
	cvt.u32.u16 	%r8905, %rs12959;
	prmt.b32 	%r8906, %r8905, %r8904, 0x3340U;
	cvt.u32.u16 	%r8907, %rs12960;
	cvt.u32.u16 	%r8908, %rs12961;
	prmt.b32 	%r8909, %r8908, %r8907, 0x3340U;
	prmt.b32 	%r8910, %r8909, %r8906, 0x5410U;
	st.local.v2.b32 	[%rd3+128], {%r8910, %r8903};
	cvt.u32.u16 	%r8911, %rs12946;
	cvt.u32.u16 	%r8912, %rs12947;
	prmt.b32 	%r8913, %r8912, %r8911, 0x3340U;
	cvt.u32.u16 	%r8914, %rs12948;
	cvt.u32.u16 	%r8915, %rs12949;
	prmt.b32 	%r8916, %r8915, %r8914, 0x3340U;
	prmt.b32 	%r8917, %r8916, %r8913, 0x5410U;
	cvt.u32.u16 	%r8918, %rs12950;
	cvt.u32.u16 	%r8919, %rs12951;
	prmt.b32 	%r8920, %r8919, %r8918, 0x3340U;
	cvt.u32.u16 	%r8921, %rs12952;
	cvt.u32.u16 	%r8922, %rs12953;
	prmt.b32 	%r8923, %r8922, %r8921, 0x3340U;
	prmt.b32 	%r8924, %r8923, %r8920, 0x5410U;
	st.local.v2.b32 	[%rd3+136], {%r8924, %r8917};
	cvt.u32.u16 	%r8925, %rs12938;
	cvt.u32.u16 	%r8926, %rs12939;
	prmt.b32 	%r8927, %r8926, %r8925, 0x3340U;
	cvt.u32.u16 	%r8928, %rs12940;
	cvt.u32.u16 	%r8929, %rs12941;
	prmt.b32 	%r8930, %r8929, %r8928, 0x3340U;
	prmt.b32 	%r8931, %r8930, %r8927, 0x5410U;
	cvt.u32.u16 	%r8932, %rs12942;
	cvt.u32.u16 	%r8933, %rs12943;
	prmt.b32 	%r8934, %r8933, %r8932, 0x3340U;
	cvt.u32.u16 	%r8935, %rs12944;
	cvt.u32.u16 	%r8936, %rs12945;
	prmt.b32 	%r8937, %r8936, %r8935, 0x3340U;
	prmt.b32 	%r8938, %r8937, %r8934, 0x5410U;
	st.local.v2.b32 	[%rd3+144], {%r8938, %r8931};
	cvt.u32.u16 	%r8939, %rs12930;
	cvt.u32.u16 	%r8940, %rs12931;
	prmt.b32 	%r8941, %r8940, %r8939, 0x3340U;
	cvt.u32.u16 	%r8942, %rs12932;
	cvt.u32.u16 	%r8943, %rs12933;
	prmt.b32 	%r8944, %r8943, %r8942, 0x3340U;
	prmt.b32 	%r8945, %r8944, %r8941, 0x5410U;
	cvt.u32.u16 	%r8946, %rs12934;
	cvt.u32.u16 	%r8947, %rs12935;
	prmt.b32 	%r8948, %r8947, %r8946, 0x3340U;
	cvt.u32.u16 	%r8949, %rs12936;
	cvt.u32.u16 	%r8950, %rs12937;
	prmt.b32 	%r8951, %r8950, %r8949, 0x3340U;
	prmt.b32 	%r8952, %r8951, %r8948, 0x5410U;
	st.local.v2.b32 	[%rd3+152], {%r8952, %r8945};
	cvt.u32.u16 	%r8953, %rs12922;
	cvt.u32.u16 	%r8954, %rs12923;
	prmt.b32 	%r8955, %r8954, %r8953, 0x3340U;
	cvt.u32.u16 	%r8956, %rs12924;
	cvt.u32.u16 	%r8957, %rs12925;
	prmt.b32 	%r8958, %r8957, %r8956, 0x3340U;
	prmt.b32 	%r8959, %r8958, %r8955, 0x5410U;
	cvt.u32.u16 	%r8960, %rs12926;
	cvt.u32.u16 	%r8961, %rs12927;
	prmt.b32 	%r8962, %r8961, %r8960, 0x3340U;
	cvt.u32.u16 	%r8963, %rs12928;
	cvt.u32.u16 	%r8964, %rs12929;
	prmt.b32 	%r8965, %r8964, %r8963, 0x3340U;
	prmt.b32 	%r8966, %r8965, %r8962, 0x5410U;
	st.local.v2.b32 	[%rd3+160], {%r8966, %r8959};
	cvt.u32.u16 	%r8967, %rs12914;
	cvt.u32.u16 	%r8968, %rs12915;
	prmt.b32 	%r8969, %r8968, %r8967, 0x3340U;
	cvt.u32.u16 	%r8970, %rs12916;
	cvt.u32.u16 	%r8971, %rs12917;
	prmt.b32 	%r8972, %r8971, %r8970, 0x3340U;
	prmt.b32 	%r8973, %r8972, %r8969, 0x5410U;
	cvt.u32.u16 	%r8974, %rs12918;
	cvt.u32.u16 	%r8975, %rs12919;
	prmt.b32 	%r8976, %r8975, %r8974, 0x3340U;
	cvt.u32.u16 	%r8977, %rs12920;
	cvt.u32.u16 	%r8978, %rs12921;
	prmt.b32 	%r8979, %r8978, %r8977, 0x3340U;
	prmt.b32 	%r8980, %r8979, %r8976, 0x5410U;
	st.local.v2.b32 	[%rd3+168], {%r8980, %r8973};
	cvt.u32.u16 	%r8981, %rs12906;
	cvt.u32.u16 	%r8982, %rs12907;
	prmt.b32 	%r8983, %r8982, %r8981, 0x3340U;
	cvt.u32.u16 	%r8984, %rs12908;
	cvt.u32.u16 	%r8985, %rs12909;
	prmt.b32 	%r8986, %r8985, %r8984, 0x3340U;
	prmt.b32 	%r8987, %r8986, %r8983, 0x5410U;
	cvt.u32.u16 	%r8988, %rs12910;
	cvt.u32.u16 	%r8989, %rs12911;
	prmt.b32 	%r8990, %r8989, %r8988, 0x3340U;
	cvt.u32.u16 	%r8991, %rs12912;
	cvt.u32.u16 	%r8992, %rs12913;
	prmt.b32 	%r8993, %r8992, %r8991, 0x3340U;
	prmt.b32 	%r8994, %r8993, %r8990, 0x5410U;
	st.local.v2.b32 	[%rd3+176], {%r8994, %r8987};
	cvt.u32.u16 	%r8995, %rs12898;
	cvt.u32.u16 	%r8996, %rs12899;
	prmt.b32 	%r8997, %r8996, %r8995, 0x3340U;
	cvt.u32.u16 	%r8998, %rs12900;
	cvt.u32.u16 	%r8999, %rs12901;
	prmt.b32 	%r9000, %r8999, %r8998, 0x3340U;
	prmt.b32 	%r9001, %r9000, %r8997, 0x5410U;
	cvt.u32.u16 	%r9002, %rs12902;
	cvt.u32.u16 	%r9003, %rs12903;
	prmt.b32 	%r9004, %r9003, %r9002, 0x3340U;
	cvt.u32.u16 	%r9005, %rs12904;
	cvt.u32.u16 	%r9006, %rs12905;
	prmt.b32 	%r9007, %r9006, %r9005, 0x3340U;
	prmt.b32 	%r9008, %r9007, %r9004, 0x5410U;
	st.local.v2.b32 	[%rd3+184], {%r9008, %r9001};
	cvt.u32.u16 	%r9009, %rs12890;
	cvt.u32.u16 	%r9010, %rs12891;
	prmt.b32 	%r9011, %r9010, %r9009, 0x3340U;
	cvt.u32.u16 	%r9012, %rs12892;
	cvt.u32.u16 	%r9013, %rs12893;
	prmt.b32 	%r9014, %r9013, %r9012, 0x3340U;
	prmt.b32 	%r9015, %r9014, %r9011, 0x5410U;
	cvt.u32.u16 	%r9016, %rs12894;
	cvt.u32.u16 	%r9017, %rs12895;
	prmt.b32 	%r9018, %r9017, %r9016, 0x3340U;
	cvt.u32.u16 	%r9019, %rs12896;
	cvt.u32.u16 	%r9020, %rs12897;
	prmt.b32 	%r9021, %r9020, %r9019, 0x3340U;
	prmt.b32 	%r9022, %r9021, %r9018, 0x5410U;
	st.local.v2.b32 	[%rd3+192], {%r9022, %r9015};
	cvt.u32.u16 	%r9023, %rs12882;
	cvt.u32.u16 	%r9024, %rs12883;
	prmt.b32 	%r9025, %r9024, %r9023, 0x3340U;
	cvt.u32.u16 	%r9026, %rs12884;
	cvt.u32.u16 	%r9027, %rs12885;
	prmt.b32 	%r9028, %r9027, %r9026, 0x3340U;
	prmt.b32 	%r9029, %r9028, %r9025, 0x5410U;
	cvt.u32.u16 	%r9030, %rs12886;
	cvt.u32.u16 	%r9031, %rs12887;
	prmt.b32 	%r9032, %r9031, %r9030, 0x3340U;
	cvt.u32.u16 	%r9033, %rs12888;
	cvt.u32.u16 	%r9034, %rs12889;
	prmt.b32 	%r9035, %r9034, %r9033, 0x3340U;
	prmt.b32 	%r9036, %r9035, %r9032, 0x5410U;
	st.local.v2.b32 	[%rd3+200], {%r9036, %r9029};
	cvt.u32.u16 	%r9037, %rs12874;
	cvt.u32.u16 	%r9038, %rs12875;
	prmt.b32 	%r9039, %r9038, %r9037, 0x3340U;
	cvt.u32.u16 	%r9040, %rs12876;
	cvt.u32.u16 	%r9041, %rs12877;
	prmt.b32 	%r9042, %r9041, %r9040, 0x3340U;
	prmt.b32 	%r9043, %r9042, %r9039, 0x5410U;
	cvt.u32.u16 	%r9044, %rs12878;
	cvt.u32.u16 	%r9045, %rs12879;
	prmt.b32 	%r9046, %r9045, %r9044, 0x3340U;
	cvt.u32.u16 	%r9047, %rs12880;
	cvt.u32.u16 	%r9048, %rs12881;
	prmt.b32 	%r9049, %r9048, %r9047, 0x3340U;
	prmt.b32 	%r9050, %r9049, %r9046, 0x5410U;
	st.local.v2.b32 	[%rd3+208], {%r9050, %r9043};
	cvt.u32.u16 	%r9051, %rs12866;
	cvt.u32.u16 	%r9052, %rs12867;
	prmt.b32 	%r9053, %r9052, %r9051, 0x3340U;
	cvt.u32.u16 	%r9054, %rs12868;
	cvt.u32.u16 	%r9055, %rs12869;
	prmt.b32 	%r9056, %r9055, %r9054, 0x3340U;
	prmt.b32 	%r9057, %r9056, %r9053, 0x5410U;
	cvt.u32.u16 	%r9058, %rs12870;
	cvt.u32.u16 	%r9059, %rs12871;
	prmt.b32 	%r9060, %r9059, %r9058, 0x3340U;
	cvt.u32.u16 	%r9061, %rs12872;
	cvt.u32.u16 	%r9062, %rs12873;
	prmt.b32 	%r9063, %r9062, %r9061, 0x3340U;
	prmt.b32 	%r9064, %r9063, %r9060, 0x5410U;
	st.local.v2.b32 	[%rd3+216], {%r9064, %r9057};
	cvt.u32.u16 	%r9065, %rs12858;
	cvt.u32.u16 	%r9066, %rs12859;
	prmt.b32 	%r9067, %r9066, %r9065, 0x3340U;
	cvt.u32.u16 	%r9068, %rs12860;
	cvt.u32.u16 	%r9069, %rs12861;
	prmt.b32 	%r9070, %r9069, %r9068, 0x3340U;
	prmt.b32 	%r9071, %r9070, %r9067, 0x5410U;
	cvt.u32.u16 	%r9072, %rs12862;
	cvt.u32.u16 	%r9073, %rs12863;
	prmt.b32 	%r9074, %r9073, %r9072, 0x3340U;
	cvt.u32.u16 	%r9075, %rs12864;
	cvt.u32.u16 	%r9076, %rs12865;
	prmt.b32 	%r9077, %r9076, %r9075, 0x3340U;
	prmt.b32 	%r9078, %r9077, %r9074, 0x5410U;
	st.local.v2.b32 	[%rd3+224], {%r9078, %r9071};
	cvt.u32.u16 	%r9079, %rs12850;
	cvt.u32.u16 	%r9080, %rs12851;
	prmt.b32 	%r9081, %r9080, %r9079, 0x3340U;
	cvt.u32.u16 	%r9082, %rs12852;
	cvt.u32.u16 	%r9083, %rs12853;
	prmt.b32 	%r9084, %r9083, %r9082, 0x3340U;
	prmt.b32 	%r9085, %r9084, %r9081, 0x5410U;
	cvt.u32.u16 	%r9086, %rs12854;
	cvt.u32.u16 	%r9087, %rs12855;
	prmt.b32 	%r9088, %r9087, %r9086, 0x3340U;
	cvt.u32.u16 	%r9089, %rs12856;
	cvt.u32.u16 	%r9090, %rs12857;
	prmt.b32 	%r9091, %r9090, %r9089, 0x3340U;
	prmt.b32 	%r9092, %r9091, %r9088, 0x5410U;
	st.local.v2.b32 	[%rd3+232], {%r9092, %r9085};
	cvt.u32.u16 	%r9093, %rs12842;
	cvt.u32.u16 	%r9094, %rs12843;
	prmt.b32 	%r9095, %r9094, %r9093, 0x3340U;
	cvt.u32.u16 	%r9096, %rs12844;
	cvt.u32.u16 	%r9097, %rs12845;
	prmt.b32 	%r9098, %r9097, %r9096, 0x3340U;
	prmt.b32 	%r9099, %r9098, %r9095, 0x5410U;
	cvt.u32.u16 	%r9100, %rs12846;
	cvt.u32.u16 	%r9101, %rs12847;
	prmt.b32 	%r9102, %r9101, %r9100, 0x3340U;
	cvt.u32.u16 	%r9103, %rs12848;
	cvt.u32.u16 	%r9104, %rs12849;
	prmt.b32 	%r9105, %r9104, %r9103, 0x3340U;
	prmt.b32 	%r9106, %r9105, %r9102, 0x5410U;
	st.local.v2.b32 	[%rd3+240], {%r9106, %r9099};
	cvt.u32.u16 	%r9107, %rs12834;
	cvt.u32.u16 	%r9108, %rs12835;
	prmt.b32 	%r9109, %r9108, %r9107, 0x3340U;
	cvt.u32.u16 	%r9110, %rs12836;
	cvt.u32.u16 	%r9111, %rs12837;
	prmt.b32 	%r9112, %r9111, %r9110, 0x3340U;
	prmt.b32 	%r9113, %r9112, %r9109, 0x5410U;
	cvt.u32.u16 	%r9114, %rs12838;
	cvt.u32.u16 	%r9115, %rs12839;
	prmt.b32 	%r9116, %r9115, %r9114, 0x3340U;
	cvt.u32.u16 	%r9117, %rs12840;
	cvt.u32.u16 	%r9118, %rs12841;
	prmt.b32 	%r9119, %r9118, %r9117, 0x3340U;
	prmt.b32 	%r9120, %r9119, %r9116, 0x5410U;
	st.local.v2.b32 	[%rd3+248], {%r9120, %r9113};
	cvt.u32.u16 	%r9121, %rs12826;
	cvt.u32.u16 	%r9122, %rs12827;
	prmt.b32 	%r9123, %r9122, %r9121, 0x3340U;
	cvt.u32.u16 	%r9124, %rs12828;
	cvt.u32.u16 	%r9125, %rs12829;
	prmt.b32 	%r9126, %r9125, %r9124, 0x3340U;
	prmt.b32 	%r9127, %r9126, %r9123, 0x5410U;
	cvt.u32.u16 	%r9128, %rs12830;
	cvt.u32.u16 	%r9129, %rs12831;
	prmt.b32 	%r9130, %r9129, %r9128, 0x3340U;
	cvt.u32.u16 	%r9131, %rs12832;
	cvt.u32.u16 	%r9132, %rs12833;
	prmt.b32 	%r9133, %r9132, %r9131, 0x3340U;
	prmt.b32 	%r9134, %r9133, %r9130, 0x5410U;
	st.local.v2.b32 	[%rd3+256], {%r9134, %r9127};
	cvt.u32.u16 	%r9135, %rs12818;
	cvt.u32.u16 	%r9136, %rs12819;
	prmt.b32 	%r9137, %r9136, %r9135, 0x3340U;
	cvt.u32.u16 	%r9138, %rs12820;
	cvt.u32.u16 	%r9139, %rs12821;
	prmt.b32 	%r9140, %r9139, %r9138, 0x3340U;
	prmt.b32 	%r9141, %r9140, %r9137, 0x5410U;
	cvt.u32.u16 	%r9142, %rs12822;
	cvt.u32.u16 	%r9143, %rs12823;
	prmt.b32 	%r9144, %r9143, %r9142, 0x3340U;
	cvt.u32.u16 	%r9145, %rs12824;
	cvt.u32.u16 	%r9146, %rs12825;
	prmt.b32 	%r9147, %r9146, %r9145, 0x3340U;
	prmt.b32 	%r9148, %r9147, %r9144, 0x5410U;
	st.local.v2.b32 	[%rd3+264], {%r9148, %r9141};
	mov.b32 	%r27907, 0;
$L__BB3_128:
	mov.u32 	%r27910, %r27907;
	cvt.u64.u32 	%rd498, %r27910;
	add.s64 	%rd499, %rd3, %rd498;
	ld.local.u8 	%rs11863, [%rd499+16];
	setp.ne.s16 	%p28, %rs11863, 0;
	add.s32 	%r27907, %r27910, 1;
	@%p28 bra 	$L__BB3_128;
	and.b16  	%rs11864, %rs17697, 255;
	setp.eq.s16 	%p29, %rs11864, 0;
	@%p29 bra 	$L__BB3_132;
	mov.b32 	%r27908, 0;
$L__BB3_131:
	cvt.u64.u32 	%rd500, %r27910;
	add.s64 	%rd501, %rd3, %rd500;
	st.local.u8 	[%rd501+16], %rs17697;
	add.s32 	%r27910, %r27910, 1;
	add.s32 	%r783, %r27908, 1;
	cvt.u64.u32 	%rd502, %r27908;
	add.s64 	%rd503, %rd4, %rd502;
	ld.local.u8 	%rs17697, [%rd503+17];
	setp.ne.s16 	%p30, %rs17697, 0;
	mov.u32 	%r27908, %r783;
	@%p30 bra 	$L__BB3_131;
$L__BB3_132:
	cvt.u64.u32 	%rd504, %r27910;
	add.s64 	%rd505, %rd3, %rd504;
	mov.b16 	%rs11865, 0;
	st.local.u8 	[%rd505+16], %rs11865;
	add.s32 	%r27825, %r27825, %r7720;
	st.local.u32 	[%rd3], %r27825;
	add.f64 	%fd78, %fd78, %fd53;
	st.local.f64 	[%rd3+8], %fd78;
	ld.local.v2.b32 	{%r9150, %r9151}, [%rd3+16];
	bfe.u32 	%r9152, %r9150, 0, 8;
	cvt.u16.u32 	%rs13073, %r9152;
	bfe.u32 	%r9153, %r9150, 8, 8;
	cvt.u16.u32 	%rs13072, %r9153;
	bfe.u32 	%r9154, %r9150, 16, 8;
	cvt.u16.u32 	%rs13071, %r9154;
	bfe.u32 	%r9155, %r9150, 24, 8;
	cvt.u16.u32 	%rs13070, %r9155;
	bfe.u32 	%r9156, %r9151, 0, 8;
	cvt.u16.u32 	%rs13069, %r9156;
	bfe.u32 	%r9157, %r9151, 8, 8;
	cvt.u16.u32 	%rs13068, %r9157;
	bfe.u32 	%r9158, %r9151, 16, 8;
	cvt.u16.u32 	%rs13067, %r9158;
	bfe.u32 	%r9159, %r9151, 24, 8;
	cvt.u16.u32 	%rs13066, %r9159;
	ld.local.v2.b32 	{%r9160, %r9161}, [%rd3+24];
	bfe.u32 	%r9162, %r9160, 0, 8;
	cvt.u16.u32 	%rs13065, %r9162;
	bfe.u32 	%r9163, %r9160, 8, 8;
	cvt.u16.u32 	%rs13064, %r9163;
	bfe.u32 	%r9164, %r9160, 16, 8;
	cvt.u16.u32 	%rs13063, %r9164;
	bfe.u32 	%r9165, %r9160, 24, 8;
	cvt.u16.u32 	%rs13062, %r9165;
	bfe.u32 	%r9166, %r9161, 0, 8;
	cvt.u16.u32 	%rs13061, %r9166;
	bfe.u32 	%r9167, %r9161, 8, 8;
	cvt.u16.u32 	%rs13060, %r9167;
	bfe.u32 	%r9168, %r9161, 16, 8;
	cvt.u16.u32 	%rs13059, %r9168;
	bfe.u32 	%r9169, %r9161, 24, 8;
	cvt.u16.u32 	%rs13058, %r9169;
	ld.local.v2.b32 	{%r9170, %r9171}, [%rd3+32];
	bfe.u32 	%r9172, %r9170, 0, 8;
	cvt.u16.u32 	%rs13057, %r9172;
	bfe.u32 	%r9173, %r9170, 8, 8;
	cvt.u16.u32 	%rs13056, %r9173;
	bfe.u32 	%r9174, %r9170, 16, 8;
	cvt.u16.u32 	%rs13055, %r9174;
	bfe.u32 	%r9175, %r9170, 24, 8;
	cvt.u16.u32 	%rs13054, %r9175;
	bfe.u32 	%r9176, %r9171, 0, 8;
	cvt.u16.u32 	%rs13053, %r9176;
	bfe.u32 	%r9177, %r9171, 8, 8;
	cvt.u16.u32 	%rs13052, %r9177;
	bfe.u32 	%r9178, %r9171, 16, 8;
	cvt.u16.u32 	%rs13051, %r9178;
	bfe.u32 	%r9179, %r9171, 24, 8;
	cvt.u16.u32 	%rs13050, %r9179;
	ld.local.v2.b32 	{%r9180, %r9181}, [%rd3+40];
	bfe.u32 	%r9182, %r9180, 0, 8;
	cvt.u16.u32 	%rs13049, %r9182;
	bfe.u32 	%r9183, %r9180, 8, 8;
	cvt.u16.u32 	%rs13048, %r9183;
	bfe.u32 	%r9184, %r9180, 16, 8;
	cvt.u16.u32 	%rs13047, %r9184;
	bfe.u32 	%r9185, %r9180, 24, 8;
	cvt.u16.u32 	%rs13046, %r9185;
	bfe.u32 	%r9186, %r9181, 0, 8;
	cvt.u16.u32 	%rs13045, %r9186;
	bfe.u32 	%r9187, %r9181, 8, 8;
	cvt.u16.u32 	%rs13044, %r9187;
	bfe.u32 	%r9188, %r9181, 16, 8;
	cvt.u16.u32 	%rs13043, %r9188;
	bfe.u32 	%r9189, %r9181, 24, 8;
	cvt.u16.u32 	%rs13042, %r9189;
	ld.local.v2.b32 	{%r9190, %r9191}, [%rd3+48];
	bfe.u32 	%r9192, %r9190, 0, 8;
	cvt.u16.u32 	%rs13041, %r9192;
	bfe.u32 	%r9193, %r9190, 8, 8;
	cvt.u16.u32 	%rs13040, %r9193;
	bfe.u32 	%r9194, %r9190, 16, 8;
	cvt.u16.u32 	%rs13039, %r9194;
	bfe.u32 	%r9195, %r9190, 24, 8;
	cvt.u16.u32 	%rs13038, %r9195;
	bfe.u32 	%r9196, %r9191, 0, 8;
	cvt.u16.u32 	%rs13037, %r9196;
	bfe.u32 	%r9197, %r9191, 8, 8;
	cvt.u16.u32 	%rs13036, %r9197;
	bfe.u32 	%r9198, %r9191, 16, 8;
	cvt.u16.u32 	%rs13035, %r9198;
	bfe.u32 	%r9199, %r9191, 24, 8;
	cvt.u16.u32 	%rs13034, %r9199;
	ld.local.v2.b32 	{%r9200, %r9201}, [%rd3+56];
	bfe.u32 	%r9202, %r9200, 0, 8;
	cvt.u16.u32 	%rs13033, %r9202;
	bfe.u32 	%r9203, %r9200, 8, 8;
	cvt.u16.u32 	%rs13032, %r9203;
	bfe.u32 	%r9204, %r9200, 16, 8;
	cvt.u16.u32 	%rs13031, %r9204;
	bfe.u32 	%r9205, %r9200, 24, 8;
	cvt.u16.u32 	%rs13030, %r9205;
	bfe.u32 	%r9206, %r9201, 0, 8;
	cvt.u16.u32 	%rs13029, %r9206;
	bfe.u32 	%r9207, %r9201, 8, 8;
	cvt.u16.u32 	%rs13028, %r9207;
	bfe.u32 	%r9208, %r9201, 16, 8;
	cvt.u16.u32 	%rs13027, %r9208;
	bfe.u32 	%r9209, %r9201, 24, 8;
	cvt.u16.u32 	%rs13026, %r9209;
	ld.local.v2.b32 	{%r9210, %r9211}, [%rd3+64];
	bfe.u32 	%r9212, %r9210, 0, 8;
	cvt.u16.u32 	%rs13025, %r9212;
	bfe.u32 	%r9213, %r9210, 8, 8;
	cvt.u16.u32 	%rs13024, %r9213;
	bfe.u32 	%r9214, %r9210, 16, 8;
	cvt.u16.u32 	%rs13023, %r9214;
	bfe.u32 	%r9215, %r9210, 24, 8;
	cvt.u16.u32 	%rs13022, %r9215;
	bfe.u32 	%r9216, %r9211, 0, 8;
	cvt.u16.u32 	%rs13021, %r9216;
	bfe.u32 	%r9217, %r9211, 8, 8;
	cvt.u16.u32 	%rs13020, %r9217;
	bfe.u32 	%r9218, %r9211, 16, 8;
	cvt.u16.u32 	%rs13019, %r9218;
	bfe.u32 	%r9219, %r9211, 24, 8;
	cvt.u16.u32 	%rs13018, %r9219;
	ld.local.v2.b32 	{%r9220, %r9221}, [%rd3+72];
	bfe.u32 	%r9222, %r9220, 0, 8;
	cvt.u16.u32 	%rs13017, %r9222;
	bfe.u32 	%r9223, %r9220, 8, 8;
	cvt.u16.u32 	%rs13016, %r9223;
	bfe.u32 	%r9224, %r9220, 16, 8;
	cvt.u16.u32 	%rs13015, %r9224;
	bfe.u32 	%r9225, %r9220, 24, 8;
	cvt.u16.u32 	%rs13014, %r9225;
	bfe.u32 	%r9226, %r9221, 0, 8;
	cvt.u16.u32 	%rs13013, %r9226;
	bfe.u32 	%r9227, %r9221, 8, 8;
	cvt.u16.u32 	%rs13012, %r9227;
	bfe.u32 	%r9228, %r9221, 16, 8;
	cvt.u16.u32 	%rs13011, %r9228;
	bfe.u32 	%r9229, %r9221, 24, 8;
	cvt.u16.u32 	%rs13010, %r9229;
	ld.local.v2.b32 	{%r9230, %r9231}, [%rd3+80];
	bfe.u32 	%r9232, %r9230, 0, 8;
	cvt.u16.u32 	%rs13009, %r9232;
	bfe.u32 	%r9233, %r9230, 8, 8;
	cvt.u16.u32 	%rs13008, %r9233;
	bfe.u32 	%r9234, %r9230, 16, 8;
	cvt.u16.u32 	%rs13007, %r9234;
	bfe.u32 	%r9235, %r9230, 24, 8;
	cvt.u16.u32 	%rs13006, %r9235;
	bfe.u32 	%r9236, %r9231, 0, 8;
	cvt.u16.u32 	%rs13005, %r9236;
	bfe.u32 	%r9237, %r9231, 8, 8;
	cvt.u16.u32 	%rs13004, %r9237;
	bfe.u32 	%r9238, %r9231, 16, 8;
	cvt.u16.u32 	%rs13003, %r9238;
	bfe.u32 	%r9239, %r9231, 24, 8;
	cvt.u16.u32 	%rs13002, %r9239;
	ld.local.v2.b32 	{%r9240, %r9241}, [%rd3+88];
	bfe.u32 	%r9242, %r9240, 0, 8;
	cvt.u16.u32 	%rs13001, %r9242;
	bfe.u32 	%r9243, %r9240, 8, 8;
	cvt.u16.u32 	%rs13000, %r9243;
	bfe.u32 	%r9244, %r9240, 16, 8;
	cvt.u16.u32 	%rs12999, %r9244;
	bfe.u32 	%r9245, %r9240, 24, 8;
	cvt.u16.u32 	%rs12998, %r9245;
	bfe.u32 	%r9246, %r9241, 0, 8;
	cvt.u16.u32 	%rs12997, %r9246;
	bfe.u32 	%r9247, %r9241, 8, 8;
	cvt.u16.u32 	%rs12996, %r9247;
	bfe.u32 	%r9248, %r9241, 16, 8;
	cvt.u16.u32 	%rs12995, %r9248;
	bfe.u32 	%r9249, %r9241, 24, 8;
	cvt.u16.u32 	%rs12994, %r9249;
	ld.local.v2.b32 	{%r9250, %r9251}, [%rd3+96];
	bfe.u32 	%r9252, %r9250, 0, 8;
	cvt.u16.u32 	%rs12993, %r9252;
	bfe.u32 	%r9253, %r9250, 8, 8;
	cvt.u16.u32 	%rs12992, %r9253;
	bfe.u32 	%r9254, %r9250, 16, 8;
	cvt.u16.u32 	%rs12991, %r9254;
	bfe.u32 	%r9255, %r9250, 24, 8;
	cvt.u16.u32 	%rs12990, %r9255;
	bfe.u32 	%r9256, %r9251, 0, 8;
	cvt.u16.u32 	%rs12989, %r9256;
	bfe.u32 	%r9257, %r9251, 8, 8;
	cvt.u16.u32 	%rs12988, %r9257;
	bfe.u32 	%r9258, %r9251, 16, 8;
	cvt.u16.u32 	%rs12987, %r9258;
	bfe.u32 	%r9259, %r9251, 24, 8;
	cvt.u16.u32 	%rs12986, %r9259;
	ld.local.v2.b32 	{%r9260, %r9261}, [%rd3+104];
	bfe.u32 	%r9262, %r9260, 0, 8;
	cvt.u16.u32 	%rs12985, %r9262;
	bfe.u32 	%r9263, %r9260, 8, 8;
	cvt.u16.u32 	%rs12984, %r9263;
	bfe.u32 	%r9264, %r9260, 16, 8;
	cvt.u16.u32 	%rs12983, %r9264;
	bfe.u32 	%r9265, %r9260, 24, 8;
	cvt.u16.u32 	%rs12982, %r9265;
	bfe.u32 	%r9266, %r9261, 0, 8;
	cvt.u16.u32 	%rs12981, %r9266;
	bfe.u32 	%r9267, %r9261, 8, 8;
	cvt.u16.u32 	%rs12980, %r9267;
	bfe.u32 	%r9268, %r9261, 16, 8;
	cvt.u16.u32 	%rs12979, %r9268;
	bfe.u32 	%r9269, %r9261, 24, 8;
	cvt.u16.u32 	%rs12978, %r9269;
	ld.local.v2.b32 	{%r9270, %r9271}, [%rd3+112];
	bfe.u32 	%r9272, %r9270, 0, 8;
	cvt.u16.u32 	%rs12977, %r9272;
	bfe.u32 	%r9273, %r9270, 8, 8;
	cvt.u16.u32 	%rs12976, %r9273;
	bfe.u32 	%r9274, %r9270, 16, 8;
	cvt.u16.u32 	%rs12975, %r9274;
	bfe.u32 	%r9275, %r9270, 24, 8;
	cvt.u16.u32 	%rs12974, %r9275;
	bfe.u32 	%r9276, %r9271, 0, 8;
	cvt.u16.u32 	%rs12973, %r9276;
	bfe.u32 	%r9277, %r9271, 8, 8;
	cvt.u16.u32 	%rs12972, %r9277;
	bfe.u32 	%r9278, %r9271, 16, 8;
	cvt.u16.u32 	%rs12971, %r9278;
	bfe.u32 	%r9279, %r9271, 24, 8;
	cvt.u16.u32 	%rs12970, %r9279;
	ld.local.v2.b32 	{%r9280, %r9281}, [%rd3+120];
	bfe.u32 	%r9282, %r9280, 0, 8;
	cvt.u16.u32 	%rs12969, %r9282;
	bfe.u32 	%r9283, %r9280, 8, 8;
	cvt.u16.u32 	%rs12968, %r9283;
	bfe.u32 	%r9284, %r9280, 16, 8;
	cvt.u16.u32 	%rs12967, %r9284;
	bfe.u32 	%r9285, %r9280, 24, 8;
	cvt.u16.u32 	%rs12966, %r9285;
	bfe.u32 	%r9286, %r9281, 0, 8;
	cvt.u16.u32 	%rs12965, %r9286;
	bfe.u32 	%r9287, %r9281, 8, 8;
	cvt.u16.u32 	%rs12964, %r9287;
	bfe.u32 	%r9288, %r9281, 16, 8;
	cvt.u16.u32 	%rs12963, %r9288;
	bfe.u32 	%r9289, %r9281, 24, 8;
	cvt.u16.u32 	%rs12962, %r9289;
	ld.local.v2.b32 	{%r9290, %r9291}, [%rd3+128];
	bfe.u32 	%r9292, %r9290, 0, 8;
	cvt.u16.u32 	%rs12961, %r9292;
	bfe.u32 	%r9293, %r9290, 8, 8;
	cvt.u16.u32 	%rs12960, %r9293;
	bfe.u32 	%r9294, %r9290, 16, 8;
	cvt.u16.u32 	%rs12959, %r9294;
	bfe.u32 	%r9295, %r9290, 24, 8;
	cvt.u16.u32 	%rs12958, %r9295;
	bfe.u32 	%r9296, %r9291, 0, 8;
	cvt.u16.u32 	%rs12957, %r9296;
	bfe.u32 	%r9297, %r9291, 8, 8;
	cvt.u16.u32 	%rs12956, %r9297;
	bfe.u32 	%r9298, %r9291, 16, 8;
	cvt.u16.u32 	%rs12955, %r9298;
	bfe.u32 	%r9299, %r9291, 24, 8;
	cvt.u16.u32 	%rs12954, %r9299;
	ld.local.v2.b32 	{%r9300, %r9301}, [%rd3+136];
	bfe.u32 	%r9302, %r9300, 0, 8;
	cvt.u16.u32 	%rs12953, %r9302;
	bfe.u32 	%r9303, %r9300, 8, 8;
	cvt.u16.u32 	%rs12952, %r9303;
	bfe.u32 	%r9304, %r9300, 16, 8;
	cvt.u16.u32 	%rs12951, %r9304;
	bfe.u32 	%r9305, %r9300, 24, 8;
	cvt.u16.u32 	%rs12950, %r9305;
	bfe.u32 	%r9306, %r9301, 0, 8;
	cvt.u16.u32 	%rs12949, %r9306;
	bfe.u32 	%r9307, %r9301, 8, 8;
	cvt.u16.u32 	%rs12948, %r9307;
	bfe.u32 	%r9308, %r9301, 16, 8;
	cvt.u16.u32 	%rs12947, %r9308;
	bfe.u32 	%r9309, %r9301, 24, 8;
	cvt.u16.u32 	%rs12946, %r9309;
	ld.local.v2.b32 	{%r9310, %r9311}, [%rd3+144];
	bfe.u32 	%r9312, %r9310, 0, 8;
	cvt.u16.u32 	%rs12945, %r9312;
	bfe.u32 	%r9313, %r9310, 8, 8;
	cvt.u16.u32 	%rs12944, %r9313;
	bfe.u32 	%r9314, %r9310, 16, 8;
	cvt.u16.u32 	%rs12943, %r9314;
	bfe.u32 	%r9315, %r9310, 24, 8;
	cvt.u16.u32 	%rs12942, %r9315;
	bfe.u32 	%r9316, %r9311, 0, 8;
	cvt.u16.u32 	%rs12941, %r9316;
	bfe.u32 	%r9317, %r9311, 8, 8;
	cvt.u16.u32 	%rs12940, %r9317;
	bfe.u32 	%r9318, %r9311, 16, 8;
	cvt.u16.u32 	%rs12939, %r9318;
	bfe.u32 	%r9319, %r9311, 24, 8;
	cvt.u16.u32 	%rs12938, %r9319;
	ld.local.v2.b32 	{%r9320, %r9321}, [%rd3+152];
	bfe.u32 	%r9322, %r9320, 0, 8;
	cvt.u16.u32 	%rs12937, %r9322;
	bfe.u32 	%r9323, %r9320, 8, 8;
	cvt.u16.u32 	%rs12936, %r9323;
	bfe.u32 	%r9324, %r9320, 16, 8;
	cvt.u16.u32 	%rs12935, %r9324;
	bfe.u32 	%r9325, %r9320, 24, 8;
	cvt.u16.u32 	%rs12934, %r9325;
	bfe.u32 	%r9326, %r9321, 0, 8;
	cvt.u16.u32 	%rs12933, %r9326;
	bfe.u32 	%r9327, %r9321, 8, 8;
	cvt.u16.u32 	%rs12932, %r9327;
	bfe.u32 	%r9328, %r9321, 16, 8;
	cvt.u16.u32 	%rs12931, %r9328;
	bfe.u32 	%r9329, %r9321, 24, 8;
	cvt.u16.u32 	%rs12930, %r9329;
	ld.local.v2.b32 	{%r9330, %r9331}, [%rd3+160];
	bfe.u32 	%r9332, %r9330, 0, 8;
	cvt.u16.u32 	%rs12929, %r9332;
	bfe.u32 	%r9333, %r9330, 8, 8;
	cvt.u16.u32 	%rs12928, %r9333;
	bfe.u32 	%r9334, %r9330, 16, 8;
	cvt.u16.u32 	%rs12927, %r9334;
	bfe.u32 	%r9335, %r9330, 24, 8;
	cvt.u16.u32 	%rs12926, %r9335;
	bfe.u32 	%r9336, %r9331, 0, 8;
	cvt.u16.u32 	%rs12925, %r9336;
	bfe.u32 	%r9337, %r9331, 8, 8;
	cvt.u16.u32 	%rs12924, %r9337;
	bfe.u32 	%r9338, %r9331, 16, 8;
	cvt.u16.u32 	%rs12923, %r9338;
	bfe.u32 	%r9339, %r9331, 24, 8;
	cvt.u16.u32 	%rs12922, %r9339;
	ld.local.v2.b32 	{%r9340, %r9341}, [%rd3+168];
	bfe.u32 	%r9342, %r9340, 0, 8;
	cvt.u16.u32 	%rs12921, %r9342;
	bfe.u32 	%r9343, %r9340, 8, 8;
	cvt.u16.u32 	%rs12920, %r9343;
	bfe.u32 	%r9344, %r9340, 16, 8;
	cvt.u16.u32 	%rs12919, %r9344;
	bfe.u32 	%r9345, %r9340, 24, 8;
	cvt.u16.u32 	%rs12918, %r9345;
	bfe.u32 	%r9346, %r9341, 0, 8;
	cvt.u16.u32 	%rs12917, %r9346;
	bfe.u32 	%r9347, %r9341, 8, 8;
	cvt.u16.u32 	%rs12916, %r9347;
	bfe.u32 	%r9348, %r9341, 16, 8;
	cvt.u16.u32 	%rs12915, %r9348;
	bfe.u32 	%r9349, %r9341, 24, 8;
	cvt.u16.u32 	%rs12914, %r9349;
	ld.local.v2.b32 	{%r9350, %r9351}, [%rd3+176];
	bfe.u32 	%r9352, %r9350, 0, 8;
	cvt.u16.u32 	%rs12913, %r9352;
	bfe.u32 	%r9353, %r9350, 8, 8;
	cvt.u16.u32 	%rs12912, %r9353;
	bfe.u32 	%r9354, %r9350, 16, 8;
	cvt.u16.u32 	%rs12911, %r9354;
	bfe.u32 	%r9355, %r9350, 24, 8;
	cvt.u16.u32 	%rs12910, %r9355;
	bfe.u32 	%r9356, %r9351, 0, 8;
	cvt.u16.u32 	%rs12909, %r9356;
	bfe.u32 	%r9357, %r9351, 8, 8;
	cvt.u16.u32 	%rs12908, %r9357;
	bfe.u32 	%r9358, %r9351, 16, 8;
	cvt.u16.u32 	%rs12907, %r9358;
	bfe.u32 	%r9359, %r9351, 24, 8;
	cvt.u16.u32 	%rs12906, %r9359;
	ld.local.v2.b32 	{%r9360, %r9361}, [%rd3+184];
	bfe.u32 	%r9362, %r9360, 0, 8;
	cvt.u16.u32 	%rs12905, %r9362;
	bfe.u32 	%r9363, %r9360, 8, 8;
	cvt.u16.u32 	%rs12904, %r9363;
	bfe.u32 	%r9364, %r9360, 16, 8;
	cvt.u16.u32 	%rs12903, %r9364;
	bfe.u32 	%r9365, %r9360, 24, 8;
	cvt.u16.u32 	%rs12902, %r9365;
	bfe.u32 	%r9366, %r9361, 0, 8;
	cvt.u16.u32 	%rs12901, %r9366;
	bfe.u32 	%r9367, %r9361, 8, 8;
	cvt.u16.u32 	%rs12900, %r9367;
	bfe.u32 	%r9368, %r9361, 16, 8;
	cvt.u16.u32 	%rs12899, %r9368;
	bfe.u32 	%r9369, %r9361, 24, 8;
	cvt.u16.u32 	%rs12898, %r9369;
	ld.local.v2.b32 	{%r9370, %r9371}, [%rd3+192];
	bfe.u32 	%r9372, %r9370, 0, 8;
	cvt.u16.u32 	%rs12897, %r9372;
	bfe.u32 	%r9373, %r9370, 8, 8;
	cvt.u16.u32 	%rs12896, %r9373;
	bfe.u32 	%r9374, %r9370, 16, 8;
	cvt.u16.u32 	%rs12895, %r9374;
	bfe.u32 	%r9375, %r9370, 24, 8;
	cvt.u16.u32 	%rs12894, %r9375;
	bfe.u32 	%r9376, %r9371, 0, 8;
	cvt.u16.u32 	%rs12893, %r9376;
	bfe.u32 	%r9377, %r9371, 8, 8;
	cvt.u16.u32 	%rs12892, %r9377;
	bfe.u32 	%r9378, %r9371, 16, 8;
	cvt.u16.u32 	%rs12891, %r9378;
	bfe.u32 	%r9379, %r9371, 24, 8;
	cvt.u16.u32 	%rs12890, %r9379;
	ld.local.v2.b32 	{%r9380, %r9381}, [%rd3+200];
	bfe.u32 	%r9382, %r9380, 0, 8;
	cvt.u16.u32 	%rs12889, %r9382;
	bfe.u32 	%r9383, %r9380, 8, 8;
	cvt.u16.u32 	%rs12888, %r9383;
	bfe.u32 	%r9384, %r9380, 16, 8;
	cvt.u16.u32 	%rs12887, %r9384;
	bfe.u32 	%r9385, %r9380, 24, 8;
	cvt.u16.u32 	%rs12886, %r9385;
	bfe.u32 	%r9386, %r9381, 0, 8;
	cvt.u16.u32 	%rs12885, %r9386;
	bfe.u32 	%r9387, %r9381, 8, 8;
	cvt.u16.u32 	%rs12884, %r9387;
	bfe.u32 	%r9388, %r9381, 16, 8;
	cvt.u16.u32 	%rs12883, %r9388;
	bfe.u32 	%r9389, %r9381, 24, 8;
	cvt.u16.u32 	%rs12882, %r9389;
	ld.local.v2.b32 	{%r9390, %r9391}, [%rd3+208];
	bfe.u32 	%r9392, %r9390, 0, 8;
	cvt.u16.u32 	%rs12881, %r9392;
	bfe.u32 	%r9393, %r9390, 8, 8;
	cvt.u16.u32 	%rs12880, %r9393;
	bfe.u32 	%r9394, %r9390, 16, 8;
	cvt.u16.u32 	%rs12879, %r9394;
	bfe.u32 	%r9395, %r9390, 24, 8;
	cvt.u16.u32 	%rs12878, %r9395;
	bfe.u32 	%r9396, %r9391, 0, 8;
	cvt.u16.u32 	%rs12877, %r9396;
	bfe.u32 	%r9397, %r9391, 8, 8;
	cvt.u16.u32 	%rs12876, %r9397;
	bfe.u32 	%r9398, %r9391, 16, 8;
	cvt.u16.u32 	%rs12875, %r9398;
	bfe.u32 	%r9399, %r9391, 24, 8;
	cvt.u16.u32 	%rs12874, %r9399;
	ld.local.v2.b32 	{%r9400, %r9401}, [%rd3+216];
	bfe.u32 	%r9402, %r9400, 0, 8;
	cvt.u16.u32 	%rs12873, %r9402;
	bfe.u32 	%r9403, %r9400, 8, 8;
	cvt.u16.u32 	%rs12872, %r9403;
	bfe.u32 	%r9404, %r9400, 16, 8;
	cvt.u16.u32 	%rs12871, %r9404;
	bfe.u32 	%r9405, %r9400, 24, 8;
	cvt.u16.u32 	%rs12870, %r9405;
	bfe.u32 	%r9406, %r9401, 0, 8;
	cvt.u16.u32 	%rs12869, %r9406;
	bfe.u32 	%r9407, %r9401, 8, 8;
	cvt.u16.u32 	%rs12868, %r9407;
	bfe.u32 	%r9408, %r9401, 16, 8;
	cvt.u16.u32 	%rs12867, %r9408;
	bfe.u32 	%r9409, %r9401, 24, 8;
	cvt.u16.u32 	%rs12866, %r9409;
	ld.local.v2.b32 	{%r9410, %r9411}, [%rd3+224];
	bfe.u32 	%r9412, %r9410, 0, 8;
	cvt.u16.u32 	%rs12865, %r9412;
	bfe.u32 	%r9413, %r9410, 8, 8;
	cvt.u16.u32 	%rs12864, %r9413;
	bfe.u32 	%r9414, %r9410, 16, 8;
	cvt.u16.u32 	%rs12863, %r9414;
	bfe.u32 	%r9415, %r9410, 24, 8;
	cvt.u16.u32 	%rs12862, %r9415;
	bfe.u32 	%r9416, %r9411, 0, 8;
	cvt.u16.u32 	%rs12861, %r9416;
	bfe.u32 	%r9417, %r9411, 8, 8;
	cvt.u16.u32 	%rs12860, %r9417;
	bfe.u32 	%r9418, %r9411, 16, 8;
	cvt.u16.u32 	%rs12859, %r9418;
	bfe.u32 	%r9419, %r9411, 24, 8;
	cvt.u16.u32 	%rs12858, %r9419;
	ld.local.v2.b32 	{%r9420, %r9421}, [%rd3+232];
	bfe.u32 	%r9422, %r9420, 0, 8;
	cvt.u16.u32 	%rs12857, %r9422;
	bfe.u32 	%r9423, %r9420, 8, 8;
	cvt.u16.u32 	%rs12856, %r9423;
	bfe.u32 	%r9424, %r9420, 16, 8;
	cvt.u16.u32 	%rs12855, %r9424;
	bfe.u32 	%r9425, %r9420, 24, 8;
	cvt.u16.u32 	%rs12854, %r9425;
	bfe.u32 	%r9426, %r9421, 0, 8;
	cvt.u16.u32 	%rs12853, %r9426;
	bfe.u32 	%r9427, %r9421, 8, 8;
	cvt.u16.u32 	%rs12852, %r9427;
	bfe.u32 	%r9428, %r9421, 16, 8;
	cvt.u16.u32 	%rs12851, %r9428;
	bfe.u32 	%r9429, %r9421, 24, 8;
	cvt.u16.u32 	%rs12850, %r9429;
	ld.local.v2.b32 	{%r9430, %r9431}, [%rd3+240];
	bfe.u32 	%r9432, %r9430, 0, 8;
	cvt.u16.u32 	%rs12849, %r9432;
	bfe.u32 	%r9433, %r9430, 8, 8;
	cvt.u16.u32 	%rs12848, %r9433;
	bfe.u32 	%r9434, %r9430, 16, 8;
	cvt.u16.u32 	%rs12847, %r9434;
	bfe.u32 	%r9435, %r9430, 24, 8;
	cvt.u16.u32 	%rs12846, %r9435;
	bfe.u32 	%r9436, %r9431, 0, 8;
	cvt.u16.u32 	%rs12845, %r9436;
	bfe.u32 	%r9437, %r9431, 8, 8;
	cvt.u16.u32 	%rs12844, %r9437;
	bfe.u32 	%r9438, %r9431, 16, 8;
	cvt.u16.u32 	%rs12843, %r9438;
	bfe.u32 	%r9439, %r9431, 24, 8;
	cvt.u16.u32 	%rs12842, %r9439;
	ld.local.v2.b32 	{%r9440, %r9441}, [%rd3+248];
	bfe.u32 	%r9442, %r9440, 0, 8;
	cvt.u16.u32 	%rs12841, %r9442;
	bfe.u32 	%r9443, %r9440, 8, 8;
	cvt.u16.u32 	%rs12840, %r9443;
	bfe.u32 	%r9444, %r9440, 16, 8;
	cvt.u16.u32 	%rs12839, %r9444;
	bfe.u32 	%r9445, %r9440, 24, 8;
	cvt.u16.u32 	%rs12838, %r9445;
	bfe.u32 	%r9446, %r9441, 0, 8;
	cvt.u16.u32 	%rs12837, %r9446;
	bfe.u32 	%r9447, %r9441, 8, 8;
	cvt.u16.u32 	%rs12836, %r9447;
	bfe.u32 	%r9448, %r9441, 16, 8;
	cvt.u16.u32 	%rs12835, %r9448;
	bfe.u32 	%r9449, %r9441, 24, 8;
	cvt.u16.u32 	%rs12834, %r9449;
	ld.local.v2.b32 	{%r9450, %r9451}, [%rd3+256];
	bfe.u32 	%r9452, %r9450, 0, 8;
	cvt.u16.u32 	%rs12833, %r9452;
	bfe.u32 	%r9453, %r9450, 8, 8;
	cvt.u16.u32 	%rs12832, %r9453;
	bfe.u32 	%r9454, %r9450, 16, 8;
	cvt.u16.u32 	%rs12831, %r9454;
	bfe.u32 	%r9455, %r9450, 24, 8;
	cvt.u16.u32 	%rs12830, %r9455;
	bfe.u32 	%r9456, %r9451, 0, 8;
	cvt.u16.u32 	%rs12829, %r9456;
	bfe.u32 	%r9457, %r9451, 8, 8;
	cvt.u16.u32 	%rs12828, %r9457;
	bfe.u32 	%r9458, %r9451, 16, 8;
	cvt.u16.u32 	%rs12827, %r9458;
	bfe.u32 	%r9459, %r9451, 24, 8;
	cvt.u16.u32 	%rs12826, %r9459;
	ld.local.v2.b32 	{%r9460, %r9461}, [%rd3+264];
	bfe.u32 	%r9462, %r9460, 0, 8;
	cvt.u16.u32 	%rs12825, %r9462;
	bfe.u32 	%r9463, %r9460, 8, 8;
	cvt.u16.u32 	%rs12824, %r9463;
	bfe.u32 	%r9464, %r9460, 16, 8;
	cvt.u16.u32 	%rs12823, %r9464;
	bfe.u32 	%r9465, %r9460, 24, 8;
	cvt.u16.u32 	%rs12822, %r9465;
	bfe.u32 	%r9466, %r9461, 0, 8;
	cvt.u16.u32 	%rs12821, %r9466;
	bfe.u32 	%r9467, %r9461, 8, 8;
	cvt.u16.u32 	%rs12820, %r9467;
	bfe.u32 	%r9468, %r9461, 16, 8;
	cvt.u16.u32 	%rs12819, %r9468;
	bfe.u32 	%r9469, %r9461, 24, 8;
	cvt.u16.u32 	%rs12818, %r9469;
$L__BB3_133:
	cvt.u32.u16 	%r9810, %rs13073;
	and.b32  	%r9811, %r9810, 255;
	and.b16  	%rs11866, %rs13072, 255;
	mul.wide.u16 	%r9812, %rs11866, 256;
	or.b32  	%r9813, %r9812, %r9811;
	cvt.u32.u16 	%r9814, %rs13071;
	shl.b32 	%r9815, %r9814, 16;
	and.b32  	%r9816, %r9815, 16711680;
	or.b32  	%r9817, %r9813, %r9816;
	cvt.u32.u16 	%r9818, %rs13070;
	shl.b32 	%r9819, %r9818, 24;
	or.b32  	%r9491, %r9817, %r9819;
	cvt.u32.u16 	%r9820, %rs13069;
	and.b32  	%r9821, %r9820, 255;
	and.b16  	%rs11867, %rs13068, 255;
	mul.wide.u16 	%r9822, %rs11867, 256;
	or.b32  	%r9823, %r9822, %r9821;
	cvt.u32.u16 	%r9824, %rs13067;
	shl.b32 	%r9825, %r9824, 16;
	and.b32  	%r9826, %r9825, 16711680;
	or.b32  	%r9827, %r9823, %r9826;
	cvt.u32.u16 	%r9828, %rs13066;
	shl.b32 	%r9829, %r9828, 24;
	or.b32  	%r9496, %r9827, %r9829;
	cvt.u32.u16 	%r9830, %rs13065;
	and.b32  	%r9831, %r9830, 255;
	and.b16  	%rs11868, %rs13064, 255;
	mul.wide.u16 	%r9832, %rs11868, 256;
	or.b32  	%r9833, %r9832, %r9831;
	cvt.u32.u16 	%r9834, %rs13063;
	shl.b32 	%r9835, %r9834, 16;
	and.b32  	%r9836, %r9835, 16711680;
	or.b32  	%r9837, %r9833, %r9836;
	cvt.u32.u16 	%r9838, %rs13062;
	shl.b32 	%r9839, %r9838, 24;
	or.b32  	%r9501, %r9837, %r9839;
	cvt.u32.u16 	%r9840, %rs13061;
	and.b32  	%r9841, %r9840, 255;
	and.b16  	%rs11869, %rs13060, 255;
	mul.wide.u16 	%r9842, %rs11869, 256;
	or.b32  	%r9843, %r9842, %r9841;
	cvt.u32.u16 	%r9844, %rs13059;
	shl.b32 	%r9845, %r9844, 16;
	and.b32  	%r9846, %r9845, 16711680;
	or.b32  	%r9847, %r9843, %r9846;
	cvt.u32.u16 	%r9848, %rs13058;
	shl.b32 	%r9849, %r9848, 24;
	or.b32  	%r9506, %r9847, %r9849;
	cvt.u32.u16 	%r9850, %rs13057;
	and.b32  	%r9851, %r9850, 255;
	and.b16  	%rs11870, %rs13056, 255;
	mul.wide.u16 	%r9852, %rs11870, 256;
	or.b32  	%r9853, %r9852, %r9851;
	cvt.u32.u16 	%r9854, %rs13055;
	shl.b32 	%r9855, %r9854, 16;
	and.b32  	%r9856, %r9855, 16711680;
	or.b32  	%r9857, %r9853, %r9856;
	cvt.u32.u16 	%r9858, %rs13054;
	shl.b32 	%r9859, %r9858, 24;
	or.b32  	%r9511, %r9857, %r9859;
	cvt.u32.u16 	%r9860, %rs13053;
	and.b32  	%r9861, %r9860, 255;
	and.b16  	%rs11871, %rs13052, 255;
	mul.wide.u16 	%r9862, %rs11871, 256;
	or.b32  	%r9863, %r9862, %r9861;
	cvt.u32.u16 	%r9864, %rs13051;
	shl.b32 	%r9865, %r9864, 16;
	and.b32  	%r9866, %r9865, 16711680;
	or.b32  	%r9867, %r9863, %r9866;
	cvt.u32.u16 	%r9868, %rs13050;
	shl.b32 	%r9869, %r9868, 24;
	or.b32  	%r9516, %r9867, %r9869;
	cvt.u32.u16 	%r9870, %rs13049;
	and.b32  	%r9871, %r9870, 255;
	and.b16  	%rs11872, %rs13048, 255;
	mul.wide.u16 	%r9872, %rs11872, 256;
	or.b32  	%r9873, %r9872, %r9871;
	cvt.u32.u16 	%r9874, %rs13047;
	shl.b32 	%r9875, %r9874, 16;
	and.b32  	%r9876, %r9875, 16711680;
	or.b32  	%r9877, %r9873, %r9876;
	cvt.u32.u16 	%r9878, %rs13046;
	shl.b32 	%r9879, %r9878, 24;
	or.b32  	%r9521, %r9877, %r9879;
	cvt.u32.u16 	%r9880, %rs13045;
	and.b32  	%r9881, %r9880, 255;
	and.b16  	%rs11873, %rs13044, 255;
	mul.wide.u16 	%r9882, %rs11873, 256;
	or.b32  	%r9883, %r9882, %r9881;
	cvt.u32.u16 	%r9884, %rs13043;
	shl.b32 	%r9885, %r9884, 16;
	and.b32  	%r9886, %r9885, 16711680;
	or.b32  	%r9887, %r9883, %r9886;
	cvt.u32.u16 	%r9888, %rs13042;
	shl.b32 	%r9889, %r9888, 24;
	or.b32  	%r9526, %r9887, %r9889;
	cvt.u32.u16 	%r9890, %rs13041;
	and.b32  	%r9891, %r9890, 255;
	and.b16  	%rs11874, %rs13040, 255;
	mul.wide.u16 	%r9892, %rs11874, 256;
	or.b32  	%r9893, %r9892, %r9891;
	cvt.u32.u16 	%r9894, %rs13039;
	shl.b32 	%r9895, %r9894, 16;
	and.b32  	%r9896, %r9895, 16711680;
	or.b32  	%r9897, %r9893, %r9896;
	cvt.u32.u16 	%r9898, %rs13038;
	shl.b32 	%r9899, %r9898, 24;
	or.b32  	%r9531, %r9897, %r9899;
	cvt.u32.u16 	%r9900, %rs13037;
	and.b32  	%r9901, %r9900, 255;
	and.b16  	%rs11875, %rs13036, 255;
	mul.wide.u16 	%r9902, %rs11875, 256;
	or.b32  	%r9903, %r9902, %r9901;
	cvt.u32.u16 	%r9904, %rs13035;
	shl.b32 	%r9905, %r9904, 16;
	and.b32  	%r9906, %r9905, 16711680;
	or.b32  	%r9907, %r9903, %r9906;
	cvt.u32.u16 	%r9908, %rs13034;
	shl.b32 	%r9909, %r9908, 24;
	or.b32  	%r9536, %r9907, %r9909;
	cvt.u32.u16 	%r9910, %rs13033;
	and.b32  	%r9911, %r9910, 255;
	and.b16  	%rs11876, %rs13032, 255;
	mul.wide.u16 	%r9912, %rs11876, 256;
	or.b32  	%r9913, %r9912, %r9911;
	cvt.u32.u16 	%r9914, %rs13031;
	shl.b32 	%r9915, %r9914, 16;
	and.b32  	%r9916, %r9915, 16711680;
	or.b32  	%r9917, %r9913, %r9916;
	cvt.u32.u16 	%r9918, %rs13030;
	shl.b32 	%r9919, %r9918, 24;
	or.b32  	%r9541, %r9917, %r9919;
	cvt.u32.u16 	%r9920, %rs13029;
	and.b32  	%r9921, %r9920, 255;
	and.b16  	%rs11877, %rs13028, 255;
	mul.wide.u16 	%r9922, %rs11877, 256;
	or.b32  	%r9923, %r9922, %r9921;
	cvt.u32.u16 	%r9924, %rs13027;
	shl.b32 	%r9925, %r9924, 16;
	and.b32  	%r9926, %r9925, 16711680;
	or.b32  	%r9927, %r9923, %r9926;
	cvt.u32.u16 	%r9928, %rs13026;
	shl.b32 	%r9929, %r9928, 24;
	or.b32  	%r9546, %r9927, %r9929;
	cvt.u32.u16 	%r9930, %rs13025;
	and.b32  	%r9931, %r9930, 255;
	and.b16  	%rs11878, %rs13024, 255;
	mul.wide.u16 	%r9932, %rs11878, 256;
	or.b32  	%r9933, %r9932, %r9931;
	cvt.u32.u16 	%r9934, %rs13023;
	shl.b32 	%r9935, %r9934, 16;
	and.b32  	%r9936, %r9935, 16711680;
	or.b32  	%r9937, %r9933, %r9936;
	cvt.u32.u16 	%r9938, %rs13022;
	shl.b32 	%r9939, %r9938, 24;
	or.b32  	%r9551, %r9937, %r9939;
	cvt.u32.u16 	%r9940, %rs13021;
	and.b32  	%r9941, %r9940, 255;
	and.b16  	%rs11879, %rs13020, 255;
	mul.wide.u16 	%r9942, %rs11879, 256;
	or.b32  	%r9943, %r9942, %r9941;
	cvt.u32.u16 	%r9944, %rs13019;
	shl.b32 	%r9945, %r9944, 16;
	and.b32  	%r9946, %r9945, 16711680;
	or.b32  	%r9947, %r9943, %r9946;
	cvt.u32.u16 	%r9948, %rs13018;
	shl.b32 	%r9949, %r9948, 24;
	or.b32  	%r9556, %r9947, %r9949;
	cvt.u32.u16 	%r9950, %rs13017;
	and.b32  	%r9951, %r9950, 255;
	and.b16  	%rs11880, %rs13016, 255;
	mul.wide.u16 	%r9952, %rs11880, 256;
	or.b32  	%r9953, %r9952, %r9951;
	cvt.u32.u16 	%r9954, %rs13015;
	shl.b32 	%r9955, %r9954, 16;
	and.b32  	%r9956, %r9955, 16711680;
	or.b32  	%r9957, %r9953, %r9956;
	cvt.u32.u16 	%r9958, %rs13014;
	shl.b32 	%r9959, %r9958, 24;
	or.b32  	%r9561, %r9957, %r9959;
	cvt.u32.u16 	%r9960, %rs13013;
	and.b32  	%r9961, %r9960, 255;
	and.b16  	%rs11881, %rs13012, 255;
	mul.wide.u16 	%r9962, %rs11881, 256;
	or.b32  	%r9963, %r9962, %r9961;
	cvt.u32.u16 	%r9964, %rs13011;
	shl.b32 	%r9965, %r9964, 16;
	and.b32  	%r9966, %r9965, 16711680;
	or.b32  	%r9967, %r9963, %r9966;
	cvt.u32.u16 	%r9968, %rs13010;
	shl.b32 	%r9969, %r9968, 24;
	or.b32  	%r9566, %r9967, %r9969;
	cvt.u32.u16 	%r9970, %rs13009;
	and.b32  	%r9971, %r9970, 255;
	and.b16  	%rs11882, %rs13008, 255;
	mul.wide.u16 	%r9972, %rs11882, 256;
	or.b32  	%r9973, %r9972, %r9971;
	cvt.u32.u16 	%r9974, %rs13007;
	shl.b32 	%r9975, %r9974, 16;
	and.b32  	%r9976, %r9975, 16711680;
	or.b32  	%r9977, %r9973, %r9976;
	cvt.u32.u16 	%r9978, %rs13006;
	shl.b32 	%r9979, %r9978, 24;
	or.b32  	%r9571, %r9977, %r9979;
	cvt.u32.u16 	%r9980, %rs13005;
	and.b32  	%r9981, %r9980, 255;
	and.b16  	%rs11883, %rs13004, 255;
	mul.wide.u16 	%r9982, %rs11883, 256;
	or.b32  	%r9983, %r9982, %r9981;
	cvt.u32.u16 	%r9984, %rs13003;
	shl.b32 	%r9985, %r9984, 16;
	and.b32  	%r9986, %r9985, 16711680;
	or.b32  	%r9987, %r9983, %r9986;
	cvt.u32.u16 	%r9988, %rs13002;
	shl.b32 	%r9989, %r9988, 24;
	or.b32  	%r9576, %r9987, %r9989;
	cvt.u32.u16 	%r9990, %rs13001;
	and.b32  	%r9991, %r9990, 255;
	and.b16  	%rs11884, %rs13000, 255;
	mul.wide.u16 	%r9992, %rs11884, 256;
	or.b32  	%r9993, %r9992, %r9991;
	cvt.u32.u16 	%r9994, %rs12999;
	shl.b32 	%r9995, %r9994, 16;
	and.b32  	%r9996, %r9995, 16711680;
	or.b32  	%r9997, %r9993, %r9996;
	cvt.u32.u16 	%r9998, %rs12998;
	shl.b32 	%r9999, %r9998, 24;
	or.b32  	%r9581, %r9997, %r9999;
	cvt.u32.u16 	%r10000, %rs12997;
	and.b32  	%r10001, %r10000, 255;
	and.b16  	%rs11885, %rs12996, 255;
	mul.wide.u16 	%r10002, %rs11885, 256;
	or.b32  	%r10003, %r10002, %r10001;
	cvt.u32.u16 	%r10004, %rs12995;
	shl.b32 	%r10005, %r10004, 16;
	and.b32  	%r10006, %r10005, 16711680;
	or.b32  	%r10007, %r10003, %r10006;
	cvt.u32.u16 	%r10008, %rs12994;
	shl.b32 	%r10009, %r10008, 24;
	or.b32  	%r9586, %r10007, %r10009;
	cvt.u32.u16 	%r10010, %rs12993;
	and.b32  	%r10011, %r10010, 255;
	and.b16  	%rs11886, %rs12992, 255;
	mul.wide.u16 	%r10012, %rs11886, 256;
	or.b32  	%r10013, %r10012, %r10011;
	cvt.u32.u16 	%r10014, %rs12991;
	shl.b32 	%r10015, %r10014, 16;
	and.b32  	%r10016, %r10015, 16711680;
	or.b32  	%r10017, %r10013, %r10016;
	cvt.u32.u16 	%r10018, %rs12990;
	shl.b32 	%r10019, %r10018, 24;
	or.b32  	%r9591, %r10017, %r10019;
	cvt.u32.u16 	%r10020, %rs12989;
	and.b32  	%r10021, %r10020, 255;
	and.b16  	%rs11887, %rs12988, 255;
	mul.wide.u16 	%r10022, %rs11887, 256;
	or.b32  	%r10023, %r10022, %r10021;
	cvt.u32.u16 	%r10024, %rs12987;
	shl.b32 	%r10025, %r10024, 16;
	and.b32  	%r10026, %r10025, 16711680;
	or.b32  	%r10027, %r10023, %r10026;
	cvt.u32.u16 	%r10028, %rs12986;
	shl.b32 	%r10029, %r10028, 24;
	or.b32  	%r9596, %r10027, %r10029;
	cvt.u32.u16 	%r10030, %rs12985;
	and.b32  	%r10031, %r10030, 255;
	and.b16  	%rs11888, %rs12984, 255;
	mul.wide.u16 	%r10032, %rs11888, 256;
	or.b32  	%r10033, %r10032, %r10031;
	cvt.u32.u16 	%r10034, %rs12983;
	shl.b32 	%r10035, %r10034, 16;
	and.b32  	%r10036, %r10035, 16711680;
	or.b32  	%r10037, %r10033, %r10036;
	cvt.u32.u16 	%r10038, %rs12982;
	shl.b32 	%r10039, %r10038, 24;
	or.b32  	%r9601, %r10037, %r10039;
	cvt.u32.u16 	%r10040, %rs12981;
	and.b32  	%r10041, %r10040, 255;
	and.b16  	%rs11889, %rs12980, 255;
	mul.wide.u16 	%r10042, %rs11889, 256;
	or.b32  	%r10043, %r10042, %r10041;
	cvt.u32.u16 	%r10044, %rs12979;
	shl.b32 	%r10045, %r10044, 16;
	and.b32  	%r10046, %r10045, 16711680;
	or.b32  	%r10047, %r10043, %r10046;
	cvt.u32.u16 	%r10048, %rs12978;
	shl.b32 	%r10049, %r10048, 24;
	or.b32  	%r9606, %r10047, %r10049;
	cvt.u32.u16 	%r10050, %rs12977;
	and.b32  	%r10051, %r10050, 255;
	and.b16  	%rs11890, %rs12976, 255;
	mul.wide.u16 	%r10052, %rs11890, 256;
	or.b32  	%r10053, %r10052, %r10051;
	cvt.u32.u16 	%r10054, %rs12975;
	shl.b32 	%r10055, %r10054, 16;
	and.b32  	%r10056, %r10055, 16711680;
	or.b32  	%r10057, %r10053, %r10056;
	cvt.u32.u16 	%r10058, %rs12974;
	shl.b32 	%r10059, %r10058, 24;
	or.b32  	%r9611, %r10057, %r10059;
	cvt.u32.u16 	%r10060, %rs12973;
	and.b32  	%r10061, %r10060, 255;
	and.b16  	%rs11891, %rs12972, 255;
	mul.wide.u16 	%r10062, %rs11891, 256;
	or.b32  	%r10063, %r10062, %r10061;
	cvt.u32.u16 	%r10064, %rs12971;
	shl.b32 	%r10065, %r10064, 16;
	and.b32  	%r10066, %r10065, 16711680;
	or.b32  	%r10067, %r10063, %r10066;
	cvt.u32.u16 	%r10068, %rs12970;
	shl.b32 	%r10069, %r10068, 24;
	or.b32  	%r9616, %r10067, %r10069;
	cvt.u32.u16 	%r10070, %rs12969;
	and.b32  	%r10071, %r10070, 255;
	and.b16  	%rs11892, %rs12968, 255;
	mul.wide.u16 	%r10072, %rs11892, 256;
	or.b32  	%r10073, %r10072, %r10071;
	cvt.u32.u16 	%r10074, %rs12967;
	shl.b32 	%r10075, %r10074, 16;
	and.b32  	%r10076, %r10075, 16711680;
	or.b32  	%r10077, %r10073, %r10076;
	cvt.u32.u16 	%r10078, %rs12966;
	shl.b32 	%r10079, %r10078, 24;
	or.b32  	%r9621, %r10077, %r10079;
	cvt.u32.u16 	%r10080, %rs12965;
	and.b32  	%r10081, %r10080, 255;
	and.b16  	%rs11893, %rs12964, 255;
	mul.wide.u16 	%r10082, %rs11893, 256;
	or.b32  	%r10083, %r10082, %r10081;
	cvt.u32.u16 	%r10084, %rs12963;
	shl.b32 	%r10085, %r10084, 16;
	and.b32  	%r10086, %r10085, 16711680;
	or.b32  	%r10087, %r10083, %r10086;
	cvt.u32.u16 	%r10088, %rs12962;
	shl.b32 	%r10089, %r10088, 24;
	or.b32  	%r9626, %r10087, %r10089;
	cvt.u32.u16 	%r10090, %rs12961;
	and.b32  	%r10091, %r10090, 255;
	and.b16  	%rs11894, %rs12960, 255;
	mul.wide.u16 	%r10092, %rs11894, 256;
	or.b32  	%r10093, %r10092, %r10091;
	cvt.u32.u16 	%r10094, %rs12959;
	shl.b32 	%r10095, %r10094, 16;
	and.b32  	%r10096, %r10095, 16711680;
	or.b32  	%r10097, %r10093, %r10096;
	cvt.u32.u16 	%r10098, %rs12958;
	shl.b32 	%r10099, %r10098, 24;
	or.b32  	%r9631, %r10097, %r10099;
	cvt.u32.u16 	%r10100, %rs12957;
	and.b32  	%r10101, %r10100, 255;
	and.b16  	%rs11895, %rs12956, 255;
	mul.wide.u16 	%r10102, %rs11895, 256;
	or.b32  	%r10103, %r10102, %r10101;
	cvt.u32.u16 	%r10104, %rs12955;
	shl.b32 	%r10105, %r10104, 16;
	and.b32  	%r10106, %r10105, 16711680;
	or.b32  	%r10107, %r10103, %r10106;
	cvt.u32.u16 	%r10108, %rs12954;
	shl.b32 	%r10109, %r10108, 24;
	or.b32  	%r9636, %r10107, %r10109;
	cvt.u32.u16 	%r10110, %rs12953;
	and.b32  	%r10111, %r10110, 255;
	and.b16  	%rs11896, %rs12952, 255;
	mul.wide.u16 	%r10112, %rs11896, 256;
	or.b32  	%r10113, %r10112, %r10111;
	cvt.u32.u16 	%r10114, %rs12951;
	shl.b32 	%r10115, %r10114, 16;
	and.b32  	%r10116, %r10115, 16711680;
	or.b32  	%r10117, %r10113, %r10116;
	cvt.u32.u16 	%r10118, %rs12950;
	shl.b32 	%r10119, %r10118, 24;
	or.b32  	%r9641, %r10117, %r10119;
	cvt.u32.u16 	%r10120, %rs12949;
	and.b32  	%r10121, %r10120, 255;
	and.b16  	%rs11897, %rs12948, 255;
	mul.wide.u16 	%r10122, %rs11897, 256;
	or.b32  	%r10123, %r10122, %r10121;
	cvt.u32.u16 	%r10124, %rs12947;
	shl.b32 	%r10125, %r10124, 16;
	and.b32  	%r10126, %r10125, 16711680;
	or.b32  	%r10127, %r10123, %r10126;
	cvt.u32.u16 	%r10128, %rs12946;
	shl.b32 	%r10129, %r10128, 24;
	or.b32  	%r9646, %r10127, %r10129;
	cvt.u32.u16 	%r10130, %rs12945;
	and.b32  	%r10131, %r10130, 255;
	and.b16  	%rs11898, %rs12944, 255;
	mul.wide.u16 	%r10132, %rs11898, 256;
	or.b32  	%r10133, %r10132, %r10131;
	cvt.u32.u16 	%r10134, %rs12943;
	shl.b32 	%r10135, %r10134, 16;
	and.b32  	%r10136, %r10135, 16711680;
	or.b32  	%r10137, %r10133, %r10136;
	cvt.u32.u16 	%r10138, %rs12942;
	shl.b32 	%r10139, %r10138, 24;
	or.b32  	%r9651, %r10137, %r10139;
	cvt.u32.u16 	%r10140, %rs12941;
	and.b32  	%r10141, %r10140, 255;
	and.b16  	%rs11899, %rs12940, 255;
	mul.wide.u16 	%r10142, %rs11899, 256;
	or.b32  	%r10143, %r10142, %r10141;
	cvt.u32.u16 	%r10144, %rs12939;
	shl.b32 	%r10145, %r10144, 16;
	and.b32  	%r10146, %r10145, 16711680;
	or.b32  	%r10147, %r10143, %r10146;
	cvt.u32.u16 	%r10148, %rs12938;
	shl.b32 	%r10149, %r10148, 24;
	or.b32  	%r9656, %r10147, %r10149;
	cvt.u32.u16 	%r10150, %rs12937;
	and.b32  	%r10151, %r10150, 255;
	and.b16  	%rs11900, %rs12936, 255;
	mul.wide.u16 	%r10152, %rs11900, 256;
	or.b32  	%r10153, %r10152, %r10151;
	cvt.u32.u16 	%r10154, %rs12935;
	shl.b32 	%r10155, %r10154, 16;
	and.b32  	%r10156, %r10155, 16711680;
	or.b32  	%r10157, %r10153, %r10156;
	cvt.u32.u16 	%r10158, %rs12934;
	shl.b32 	%r10159, %r10158, 24;
	or.b32  	%r9661, %r10157, %r10159;
	cvt.u32.u16 	%r10160, %rs12933;
	and.b32  	%r10161, %r10160, 255;
	and.b16  	%rs11901, %rs12932, 255;
	mul.wide.u16 	%r10162, %rs11901, 256;
	or.b32  	%r10163, %r10162, %r10161;
	cvt.u32.u16 	%r10164, %rs12931;
	shl.b32 	%r10165, %r10164, 16;
	and.b32  	%r10166, %r10165, 16711680;
	or.b32  	%r10167, %r10163, %r10166;
	cvt.u32.u16 	%r10168, %rs12930;
	shl.b32 	%r10169, %r10168, 24;
	or.b32  	%r9666, %r10167, %r10169;
	cvt.u32.u16 	%r10170, %rs12929;
	and.b32  	%r10171, %r10170, 255;
	and.b16  	%rs11902, %rs12928, 255;
	mul.wide.u16 	%r10172, %rs11902, 256;
	or.b32  	%r10173, %r10172, %r10171;
	cvt.u32.u16 	%r10174, %rs12927;
	shl.b32 	%r10175, %r10174, 16;
	and.b32  	%r10176, %r10175, 16711680;
	or.b32  	%r10177, %r10173, %r10176;
	cvt.u32.u16 	%r10178, %rs12926;
	shl.b32 	%r10179, %r10178, 24;
	or.b32  	%r9671, %r10177, %r10179;
	cvt.u32.u16 	%r10180, %rs12925;
	and.b32  	%r10181, %r10180, 255;
	and.b16  	%rs11903, %rs12924, 255;
	mul.wide.u16 	%r10182, %rs11903, 256;
	or.b32  	%r10183, %r10182, %r10181;
	cvt.u32.u16 	%r10184, %rs12923;
	shl.b32 	%r10185, %r10184, 16;
	and.b32  	%r10186, %r10185, 16711680;
	or.b32  	%r10187, %r10183, %r10186;
	cvt.u32.u16 	%r10188, %rs12922;
	shl.b32 	%r10189, %r10188, 24;
	or.b32  	%r9676, %r10187, %r10189;
	cvt.u32.u16 	%r10190, %rs12921;
	and.b32  	%r10191, %r10190, 255;
	and.b16  	%rs11904, %rs12920, 255;
	mul.wide.u16 	%r10192, %rs11904, 256;
	or.b32  	%r10193, %r10192, %r10191;
	cvt.u32.u16 	%r10194, %rs12919;
	shl.b32 	%r10195, %r10194, 16;
	and.b32  	%r10196, %r10195, 16711680;
	or.b32  	%r10197, %r10193, %r10196;
	cvt.u32.u16 	%r10198, %rs12918;
	shl.b32 	%r10199, %r10198, 24;
	or.b32  	%r9681, %r10197, %r10199;
	cvt.u32.u16 	%r10200, %rs12917;
	and.b32  	%r10201, %r10200, 255;
	and.b16  	%rs11905, %rs12916, 255;
	mul.wide.u16 	%r10202, %rs11905, 256;
	or.b32  	%r10203, %r10202, %r10201;
	cvt.u32.u16 	%r10204, %rs12915;
	shl.b32 	%r10205, %r10204, 16;
	and.b32  	%r10206, %r10205, 16711680;
	or.b32  	%r10207, %r10203, %r10206;
	cvt.u32.u16 	%r10208, %rs12914;
	shl.b32 	%r10209, %r10208, 24;
	or.b32  	%r9686, %r10207, %r10209;
	cvt.u32.u16 	%r10210, %rs12913;
	and.b32  	%r10211, %r10210, 255;
	and.b16  	%rs11906, %rs12912, 255;
	mul.wide.u16 	%r10212, %rs11906, 256;
	or.b32  	%r10213, %r10212, %r10211;
	cvt.u32.u16 	%r10214, %rs12911;
	shl.b32 	%r10215, %r10214, 16;
	and.b32  	%r10216, %r10215, 16711680;
	or.b32  	%r10217, %r10213, %r10216;
	cvt.u32.u16 	%r10218, %rs12910;
	shl.b32 	%r10219, %r10218, 24;
	or.b32  	%r9691, %r10217, %r10219;
	cvt.u32.u16 	%r10220, %rs12909;
	and.b32  	%r10221, %r10220, 255;
	and.b16  	%rs11907, %rs12908, 255;
	mul.wide.u16 	%r10222, %rs11907, 256;
	or.b32  	%r10223, %r10222, %r10221;
	cvt.u32.u16 	%r10224, %rs12907;
	shl.b32 	%r10225, %r10224, 16;
	and.b32  	%r10226, %r10225, 16711680;
	or.b32  	%r10227, %r10223, %r10226;
	cvt.u32.u16 	%r10228, %rs12906;
	shl.b32 	%r10229, %r10228, 24;
	or.b32  	%r9696, %r10227, %r10229;
	cvt.u32.u16 	%r10230, %rs12905;
	and.b32  	%r10231, %r10230, 255;
	and.b16  	%rs11908, %rs12904, 255;
	mul.wide.u16 	%r10232, %rs11908, 256;
	or.b32  	%r10233, %r10232, %r10231;
	cvt.u32.u16 	%r10234, %rs12903;
	shl.b32 	%r10235, %r10234, 16;
	and.b32  	%r10236, %r10235, 16711680;
	or.b32  	%r10237, %r10233, %r10236;
	cvt.u32.u16 	%r10238, %rs12902;
	shl.b32 	%r10239, %r10238, 24;
	or.b32  	%r9701, %r10237, %r10239;
	cvt.u32.u16 	%r10240, %rs12901;
	and.b32  	%r10241, %r10240, 255;
	and.b16  	%rs11909, %rs12900, 255;
	mul.wide.u16 	%r10242, %rs11909, 256;
	or.b32  	%r10243, %r10242, %r10241;
	cvt.u32.u16 	%r10244, %rs12899;
	shl.b32 	%r10245, %r10244, 16;
	and.b32  	%r10246, %r10245, 16711680;
	or.b32  	%r10247, %r10243, %r10246;
	cvt.u32.u16 	%r10248, %rs12898;
	shl.b32 	%r10249, %r10248, 24;
	or.b32  	%r9706, %r10247, %r10249;
	cvt.u32.u16 	%r10250, %rs12897;
	and.b32  	%r10251, %r10250, 255;
	and.b16  	%rs11910, %rs12896, 255;
	mul.wide.u16 	%r10252, %rs11910, 256;
	or.b32  	%r10253, %r10252, %r10251;
	cvt.u32.u16 	%r10254, %rs12895;
	shl.b32 	%r10255, %r10254, 16;
	and.b32  	%r10256, %r10255, 16711680;
	or.b32  	%r10257, %r10253, %r10256;
	cvt.u32.u16 	%r10258, %rs12894;
	shl.b32 	%r10259, %r10258, 24;
	or.b32  	%r9711, %r10257, %r10259;
	cvt.u32.u16 	%r10260, %rs12893;
	and.b32  	%r10261, %r10260, 255;
	and.b16  	%rs11911, %rs12892, 255;
	mul.wide.u16 	%r10262, %rs11911, 256;
	or.b32  	%r10263, %r10262, %r10261;
	cvt.u32.u16 	%r10264, %rs12891;
	shl.b32 	%r10265, %r10264, 16;
	and.b32  	%r10266, %r10265, 16711680;
	or.b32  	%r10267, %r10263, %r10266;
	cvt.u32.u16 	%r10268, %rs12890;
	shl.b32 	%r10269, %r10268, 24;
	or.b32  	%r9716, %r10267, %r10269;
	cvt.u32.u16 	%r10270, %rs12889;
	and.b32  	%r10271, %r10270, 255;
	and.b16  	%rs11912, %rs12888, 255;
	mul.wide.u16 	%r10272, %rs11912, 256;
	or.b32  	%r10273, %r10272, %r10271;
	cvt.u32.u16 	%r10274, %rs12887;
	shl.b32 	%r10275, %r10274, 16;
	and.b32  	%r10276, %r10275, 16711680;
	or.b32  	%r10277, %r10273, %r10276;
	cvt.u32.u16 	%r10278, %rs12886;
	shl.b32 	%r10279, %r10278, 24;
	or.b32  	%r9721, %r10277, %r10279;
	cvt.u32.u16 	%r10280, %rs12885;
	and.b32  	%r10281, %r10280, 255;
	and.b16  	%rs11913, %rs12884, 255;
	mul.wide.u16 	%r10282, %rs11913, 256;
	or.b32  	%r10283, %r10282, %r10281;
	cvt.u32.u16 	%r10284, %rs12883;
	shl.b32 	%r10285, %r10284, 16;
	and.b32  	%r10286, %r10285, 16711680;
	or.b32  	%r10287, %r10283, %r10286;
	cvt.u32.u16 	%r10288, %rs12882;
	shl.b32 	%r10289, %r10288, 24;
	or.b32  	%r9726, %r10287, %r10289;
	cvt.u32.u16 	%r10290, %rs12881;
	and.b32  	%r10291, %r10290, 255;
	and.b16  	%rs11914, %rs12880, 255;
	mul.wide.u16 	%r10292, %rs11914, 256;
	or.b32  	%r10293, %r10292, %r10291;
	cvt.u32.u16 	%r10294, %rs12879;
	shl.b32 	%r10295, %r10294, 16;
	and.b32  	%r10296, %r10295, 16711680;
	or.b32  	%r10297, %r10293, %r10296;
	cvt.u32.u16 	%r10298, %rs12878;
	shl.b32 	%r10299, %r10298, 24;
	or.b32  	%r9731, %r10297, %r10299;
	cvt.u32.u16 	%r10300, %rs12877;
	and.b32  	%r10301, %r10300, 255;
	and.b16  	%rs11915, %rs12876, 255;
	mul.wide.u16 	%r10302, %rs11915, 256;
	or.b32  	%r10303, %r10302, %r10301;
	cvt.u32.u16 	%r10304, %rs12875;
	shl.b32 	%r10305, %r10304, 16;
	and.b32  	%r10306, %r10305, 16711680;
	or.b32  	%r10307, %r10303, %r10306;
	cvt.u32.u16 	%r10308, %rs12874;
	shl.b32 	%r10309, %r10308, 24;
	or.b32  	%r9736, %r10307, %r10309;
	cvt.u32.u16 	%r10310, %rs12873;
	and.b32  	%r10311, %r10310, 255;
	and.b16  	%rs11916, %rs12872, 255;
	mul.wide.u16 	%r10312, %rs11916, 256;
	or.b32  	%r10313, %r10312, %r10311;
	cvt.u32.u16 	%r10314, %rs12871;
	shl.b32 	%r10315, %r10314, 16;
	and.b32  	%r10316, %r10315, 16711680;
	or.b32  	%r10317, %r10313, %r10316;
	cvt.u32.u16 	%r10318, %rs12870;
	shl.b32 	%r10319, %r10318, 24;
	or.b32  	%r9741, %r10317, %r10319;
	cvt.u32.u16 	%r10320, %rs12869;
	and.b32  	%r10321, %r10320, 255;
	and.b16  	%rs11917, %rs12868, 255;
	mul.wide.u16 	%r10322, %rs11917, 256;
	or.b32  	%r10323, %r10322, %r10321;
	cvt.u32.u16 	%r10324, %rs12867;
	shl.b32 	%r10325, %r10324, 16;
	and.b32  	%r10326, %r10325, 16711680;
	or.b32  	%r10327, %r10323, %r10326;
	cvt.u32.u16 	%r10328, %rs12866;
	shl.b32 	%r10329, %r10328, 24;
	or.b32  	%r9746, %r10327, %r10329;
	cvt.u32.u16 	%r10330, %rs12865;
	and.b32  	%r10331, %r10330, 255;
	and.b16  	%rs11918, %rs12864, 255;
	mul.wide.u16 	%r10332, %rs11918, 256;
	or.b32  	%r10333, %r10332, %r10331;
	cvt.u32.u16 	%r10334, %rs12863;
	shl.b32 	%r10335, %r10334, 16;
	and.b32  	%r10336, %r10335, 16711680;
	or.b32  	%r10337, %r10333, %r10336;
	cvt.u32.u16 	%r10338, %rs12862;
	shl.b32 	%r10339, %r10338, 24;
	or.b32  	%r9751, %r10337, %r10339;
	cvt.u32.u16 	%r10340, %rs12861;
	and.b32  	%r10341, %r10340, 255;
	and.b16  	%rs11919, %rs12860, 255;
	mul.wide.u16 	%r10342, %rs11919, 256;
	or.b32  	%r10343, %r10342, %r10341;
	cvt.u32.u16 	%r10344, %rs12859;
	shl.b32 	%r10345, %r10344, 16;
	and.b32  	%r10346, %r10345, 16711680;
	or.b32  	%r10347, %r10343, %r10346;
	cvt.u32.u16 	%r10348, %rs12858;
	shl.b32 	%r10349, %r10348, 24;
	or.b32  	%r9756, %r10347, %r10349;
	cvt.u32.u16 	%r10350, %rs12857;
	and.b32  	%r10351, %r10350, 255;
	and.b16  	%rs11920, %rs12856, 255;
	mul.wide.u16 	%r10352, %rs11920, 256;
	or.b32  	%r10353, %r10352, %r10351;
	cvt.u32.u16 	%r10354, %rs12855;
	shl.b32 	%r10355, %r10354, 16;
	and.b32  	%r10356, %r10355, 16711680;
	or.b32  	%r10357, %r10353, %r10356;
	cvt.u32.u16 	%r10358, %rs12854;
	shl.b32 	%r10359, %r10358, 24;
	or.b32  	%r9761, %r10357, %r10359;
	cvt.u32.u16 	%r10360, %rs12853;
	and.b32  	%r10361, %r10360, 255;
	and.b16  	%rs11921, %rs12852, 255;
	mul.wide.u16 	%r10362, %rs11921, 256;
	or.b32  	%r10363, %r10362, %r10361;
	cvt.u32.u16 	%r10364, %rs12851;
	shl.b32 	%r10365, %r10364, 16;
	and.b32  	%r10366, %r10365, 16711680;
	or.b32  	%r10367, %r10363, %r10366;
	cvt.u32.u16 	%r10368, %rs12850;
	shl.b32 	%r10369, %r10368, 24;
	or.b32  	%r9766, %r10367, %r10369;
	cvt.u32.u16 	%r10370, %rs12849;
	and.b32  	%r10371, %r10370, 255;
	and.b16  	%rs11922, %rs12848, 255;
	mul.wide.u16 	%r10372, %rs11922, 256;
	or.b32  	%r10373, %r10372, %r10371;
	cvt.u32.u16 	%r10374, %rs12847;
	shl.b32 	%r10375, %r10374, 16;
	and.b32  	%r10376, %r10375, 16711680;
	or.b32  	%r10377, %r10373, %r10376;
	cvt.u32.u16 	%r10378, %rs12846;
	shl.b32 	%r10379, %r10378, 24;
	or.b32  	%r9771, %r10377, %r10379;
	cvt.u32.u16 	%r10380, %rs12845;
	and.b32  	%r10381, %r10380, 255;
	and.b16  	%rs11923, %rs12844, 255;
	mul.wide.u16 	%r10382, %rs11923, 256;
	or.b32  	%r10383, %r10382, %r10381;
	cvt.u32.u16 	%r10384, %rs12843;
	shl.b32 	%r10385, %r10384, 16;
	and.b32  	%r10386, %r10385, 16711680;
	or.b32  	%r10387, %r10383, %r10386;
	cvt.u32.u16 	%r10388, %rs12842;
	shl.b32 	%r10389, %r10388, 24;
	or.b32  	%r9776, %r10387, %r10389;
	cvt.u32.u16 	%r10390, %rs12841;
	and.b32  	%r10391, %r10390, 255;
	and.b16  	%rs11924, %rs12840, 255;
	mul.wide.u16 	%r10392, %rs11924, 256;
	or.b32  	%r10393, %r10392, %r10391;
	cvt.u32.u16 	%r10394, %rs12839;
	shl.b32 	%r10395, %r10394, 16;
	and.b32  	%r10396, %r10395, 16711680;
	or.b32  	%r10397, %r10393, %r10396;
	cvt.u32.u16 	%r10398, %rs12838;
	shl.b32 	%r10399, %r10398, 24;
	or.b32  	%r9781, %r10397, %r10399;
	cvt.u32.u16 	%r10400, %rs12837;
	and.b32  	%r10401, %r10400, 255;
	and.b16  	%rs11925, %rs12836, 255;
	mul.wide.u16 	%r10402, %rs11925, 256;
	or.b32  	%r10403, %r10402, %r10401;
	cvt.u32.u16 	%r10404, %rs12835;
	shl.b32 	%r10405, %r10404, 16;
	and.b32  	%r10406, %r10405, 16711680;
	or.b32  	%r10407, %r10403, %r10406;
	cvt.u32.u16 	%r10408, %rs12834;
	shl.b32 	%r10409, %r10408, 24;
	or.b32  	%r9786, %r10407, %r10409;
	cvt.u32.u16 	%r10410, %rs12833;
	and.b32  	%r10411, %r10410, 255;
	and.b16  	%rs11926, %rs12832, 255;
	mul.wide.u16 	%r10412, %rs11926, 256;
	or.b32  	%r10413, %r10412, %r10411;
	cvt.u32.u16 	%r10414, %rs12831;
	shl.b32 	%r10415, %r10414, 16;
	and.b32  	%r10416, %r10415, 16711680;
	or.b32  	%r10417, %r10413, %r10416;
	cvt.u32.u16 	%r10418, %rs12830;
	shl.b32 	%r10419, %r10418, 24;
	or.b32  	%r9791, %r10417, %r10419;
	cvt.u32.u16 	%r10420, %rs12829;
	and.b32  	%r10421, %r10420, 255;
	and.b16  	%rs11927, %rs12828, 255;
	mul.wide.u16 	%r10422, %rs11927, 256;
	or.b32  	%r10423, %r10422, %r10421;
	cvt.u32.u16 	%r10424, %rs12827;
	shl.b32 	%r10425, %r10424, 16;
	and.b32  	%r10426, %r10425, 16711680;
	or.b32  	%r10427, %r10423, %r10426;
	cvt.u32.u16 	%r10428, %rs12826;
	shl.b32 	%r10429, %r10428, 24;
	or.b32  	%r9796, %r10427, %r10429;
	cvt.u32.u16 	%r10430, %rs12825;
	and.b32  	%r10431, %r10430, 255;
	and.b16  	%rs11928, %rs12824, 255;
	mul.wide.u16 	%r10432, %rs11928, 256;
	or.b32  	%r10433, %r10432, %r10431;
	cvt.u32.u16 	%r10434, %rs12823;
	shl.b32 	%r10435, %r10434, 16;
	and.b32  	%r10436, %r10435, 16711680;
	or.b32  	%r10437, %r10433, %r10436;
	cvt.u32.u16 	%r10438, %rs12822;
	shl.b32 	%r10439, %r10438, 24;
	or.b32  	%r9801, %r10437, %r10439;
	cvt.u32.u16 	%r10440, %rs12821;
	and.b32  	%r10441, %r10440, 255;
	and.b16  	%rs11929, %rs12820, 255;
	mul.wide.u16 	%r10442, %rs11929, 256;
	or.b32  	%r10443, %r10442, %r10441;
	cvt.u32.u16 	%r10444, %rs12819;
	shl.b32 	%r10445, %r10444, 16;
	and.b32  	%r10446, %r10445, 16711680;
	or.b32  	%r10447, %r10443, %r10446;
	cvt.u32.u16 	%r10448, %rs12818;
	shl.b32 	%r10449, %r10448, 24;
	or.b32  	%r9806, %r10447, %r10449;
	mov.b32 	%r9807, 16;
	mov.b32 	%r9808, 31;
	mov.b32 	%r9809, -1;
	// begin inline asm
	shfl.sync.down.b32 %r9470, %r27825, %r9807, %r9808, %r9809;
	// end inline asm
	// begin inline asm
	shfl.sync.down.b32 %r9475, %r9476, %r9807, %r9808, %r9809;
	// end inline asm
	mov.b64 	%rd506, %fd78;
	mov.b64 	{%r9481, %r9486}, %rd506;
	// begin inline asm
	shfl.sync.down.b32 %r9480, %r9481, %r9807, %r9808, %r9809;
	// end inline asm
	// begin inline asm
	shfl.sync.down.b32 %r9485, %r9486, %r9807, %r9808, %r9809;
	// end inline asm
	// begin inline asm
	shfl.sync.down.b32 %r9490, %r9491, %r9807, %r9808, %r9809;
	// end inline asm
	// begin inline asm
	shfl.sync.down.b32 %r9495, %r9496, %r9807, %r9808, %r9809;
	// end inline asm
	// begin inline asm
	shfl.sync.down.b32 %r9500, %r9501, %r9807, %r9808, %r9809;
	// end inline asm
	// begin inline asm
	shfl.sync.down.b32 %r9505, %r9506, %r9807, %r9808, %r9809;
	// end inline asm
	// begin inline asm
	shfl.sync.down.b32 %r9510, %r9511, %r9807, %r9808, %r9809;
	// end inline asm
	// begin inline asm
	shfl.sync.down.b32 %r9515, %r9516, %r9807, %r9808, %r9809;
	// end inline asm
	// begin inline asm
	shfl.sync.down.b32 %r9520, %r9521, %r9807, %r9808, %r9809;
	// end inline asm
	// begin inline asm
	shfl.sync.down.b32 %r9525, %r9526, %r9807, %r9808, %r9809;
	// end inline asm
	// begin inline asm
	shfl.sync.down.b32 %r9530, %r9531, %r9807, %r9808, %r9809;
	// end inline asm
	// begin inline asm
	shfl.sync.down.b32 %r9535, %r9536, %r9807, %r9808, %r9809;
	// end inline asm
	// begin inline asm
	shfl.sync.down.b32 %r9540, %r9541, %r9807, %r9808, %r9809;
	// end inline asm
	// begin inline asm
	shfl.sync.down.b32 %r9545, %r9546, %r9807, %r9808, %r9809;
	// end inline asm
	// begin inline asm
	shfl.sync.down.b32 %r9550, %r9551, %r9807, %r9808, %r9809;
	// end inline asm
	// begin inline asm
	shfl.sync.down.b32 %r9555, %r9556, %r9807, %r9808, %r9809;
	// end inline asm
	// begin inline asm
	shfl.sync.down.b32 %r9560, %r9561, %r9807, %r9808, %r9809;
	// end inline asm
	// begin inline asm
	shfl.sync.down.b32 %r9565, %r9566, %r9807, %r9808, %r9809;
	// end inline asm
	// begin inline asm
	shfl.sync.down.b32 %r9570, %r9571, %r9807, %r9808, %r9809;
	// end inline asm
	// begin inline asm
	shfl.sync.down.b32 %r9575, %r9576, %r9807, %r9808, %r9809;
	// end inline asm
	// begin inline asm
	shfl.sync.down.b32 %r9580, %r9581, %r9807, %r9808, %r9809;
	// end inline asm
	// begin inline asm
	shfl.sync.down.b32 %r9585, %r9586, %r9807, %r9808, %r9809;
	// end inline asm
	// begin inline asm
	shfl.sync.down.b32 %r9590, %r9591, %r9807, %r9808, %r9809;
	// end inline asm
	// begin inline asm
	shfl.sync.down.b32 %r9595, %r9596, %r9807, %r9808, %r9809;
	// end inline asm
	// begin inline asm
	shfl.sync.down.b32 %r9600, %r9601, %r9807, %r9808, %r9809;
	// end inline asm
	// begin inline asm
	shfl.sync.down.b32 %r9605, %r9606, %r9807, %r9808, %r9809;
	// end inline asm
	// begin inline asm
	shfl.sync.down.b32 %r9610, %r9611, %r9807, %r9808, %r9809;
	// end inline asm
	// begin inline asm
	shfl.sync.down.b32 %r9615, %r9616, %r9807, %r9808, %r9809;
	// end inline asm
	// begin inline asm
	shfl.sync.down.b32 %r9620, %r9621, %r9807, %r9808, %r9809;
	// end inline asm
	// begin inline asm
	shfl.sync.down.b32 %r9625, %r9626, %r9807, %r9808, %r9809;
	// end inline asm
	// begin inline asm
	shfl.sync.down.b32 %r9630, %r9631, %r9807, %r9808, %r9809;
	// end inline asm
	// begin inline asm
	shfl.sync.down.b32 %r9635, %r9636, %r9807, %r9808, %r9809;
	// end inline asm
	// begin inline asm
	shfl.sync.down.b32 %r9640, %r9641, %r9807, %r9808, %r9809;
	// end inline asm
	// begin inline asm
	shfl.sync.down.b32 %r9645, %r9646, %r9807, %r9808, %r9809;
	// end inline asm
	// begin inline asm
	shfl.sync.down.b32 %r9650, %r9651, %r9807, %r9808, %r9809;
	// end inline asm
	// begin inline asm
	shfl.sync.down.b32 %r9655, %r9656, %r9807, %r9808, %r9809;
	// end inline asm
	// begin inline asm
	shfl.sync.down.b32 %r9660, %r9661, %r9807, %r9808, %r9809;
	// end inline asm
	// begin inline asm
	shfl.sync.down.b32 %r9665, %r9666, %r9807, %r9808, %r9809;
	// end inline asm
	// begin inline asm
	shfl.sync.down.b32 %r9670, %r9671, %r9807, %r9808, %r9809;
	// end inline asm
	// begin inline asm
	shfl.sync.down.b32 %r9675, %r9676, %r9807, %r9808, %r9809;
	// end inline asm
	// begin inline asm
	shfl.sync.down.b32 %r9680, %r9681, %r9807, %r9808, %r9809;
	// end inline asm
	// begin inline asm
	shfl.sync.down.b32 %r9685, %r9686, %r9807, %r9808, %r9809;
	// end inline asm
	// begin inline asm
	shfl.sync.down.b32 %r9690, %r9691, %r9807, %r9808, %r9809;
	// end inline asm
	// begin inline asm
	shfl.sync.down.b32 %r9695, %r9696, %r9807, %r9808, %r9809;
	// end inline asm
	// begin inline asm
	shfl.sync.down.b32 %r9700, %r9701, %r9807, %r9808, %r9809;
	// end inline asm
	// begin inline asm
	shfl.sync.down.b32 %r9705, %r9706, %r9807, %r9808, %r9809;
	// end inline asm
	// begin inline asm
	shfl.sync.down.b32 %r9710, %r9711, %r9807, %r9808, %r9809;
	// end inline asm
	// begin inline asm
	shfl.sync.down.b32 %r9715, %r9716, %r9807, %r9808, %r9809;
	// end inline asm
	// begin inline asm
	shfl.sync.down.b32 %r9720, %r9721, %r9807, %r9808, %r9809;
	// end inline asm
	// begin inline asm
	shfl.sync.down.b32 %r9725, %r9726, %r9807, %r9808, %r9809;
	// end inline asm
	// begin inline asm
	shfl.sync.down.b32 %r9730, %r9731, %r9807, %r9808, %r9809;
	// end inline asm
	// begin inline asm
	shfl.sync.down.b32 %r9735, %r9736, %r9807, %r9808, %r9809;
	// end inline asm
	// begin inline asm
	shfl.sync.down.b32 %r9740, %r9741, %r9807, %r9808, %r9809;
	// end inline asm
	// begin inline asm
	shfl.sync.down.b32 %r9745, %r9746, %r9807, %r9808, %r9809;
	// end inline asm
	// begin inline asm
	shfl.sync.down.b32 %r9750, %r9751, %r9807, %r9808, %r9809;
	// end inline asm
	// begin inline asm
	shfl.sync.down.b32 %r9755, %r9756, %r9807, %r9808, %r9809;
	// end inline asm
	// begin inline asm
	shfl.sync.down.b32 %r9760, %r9761, %r9807, %r9808, %r9809;
	// end inline asm
	// begin inline asm
	shfl.sync.down.b32 %r9765, %r9766, %r9807, %r9808, %r9809;
	// end inline asm
	// begin inline asm
	shfl.sync.down.b32 %r9770, %r9771, %r9807, %r9808, %r9809;
	// end inline asm
	// begin inline asm
	shfl.sync.down.b32 %r9775, %r9776, %r9807, %r9808, %r9809;
	// end inline asm
	// begin inline asm
	shfl.sync.down.b32 %r9780, %r9781, %r9807, %r9808, %r9809;
	// end inline asm
	// begin inline asm
	shfl.sync.down.b32 %r9785, %r9786, %r9807, %r9808, %r9809;
	// end inline asm
	// begin inline asm
	shfl.sync.down.b32 %r9790, %r9791, %r9807, %r9808, %r9809;
	// end inline asm
	// begin inline asm
	shfl.sync.down.b32 %r9795, %r9796, %r9807, %r9808, %r9809;
	// end inline asm
	// begin inline asm
	shfl.sync.down.b32 %r9800, %r9801, %r9807, %r9808, %r9809;
	// end inline asm
	// begin inline asm
	shfl.sync.down.b32 %r9805, %r9806, %r9807, %r9808, %r9809;
	// end inline asm
	setp.gt.s32 	%p31, %r2469, 15;
	@%p31 bra 	$L__BB3_140;
	cvt.u16.u32 	%rs17954, %r9490;
	mov.b64 	%rd507, {%r9480, %r9485};
	mov.b64 	%fd56, %rd507;
	st.local.u32 	[%rd4], %r9470;
	st.local.v2.u32 	[%rd4+8], {%r9480, %r9485};
	st.local.v2.b32 	[%rd4+16], {%r9490, %r9495};
	st.local.v2.b32 	[%rd4+24], {%r9500, %r9505};
	st.local.v2.b32 	[%rd4+32], {%r9510, %r9515};
	st.local.v2.b32 	[%rd4+40], {%r9520, %r9525};
	st.local.v2.b32 	[%rd4+48], {%r9530, %r9535};
	st.local.v2.b32 	[%rd4+56], {%r9540, %r9545};
	st.local.v2.b32 	[%rd4+64], {%r9550, %r9555};
	st.local.v2.b32 	[%rd4+72], {%r9560, %r9565};
	st.local.v2.b32 	[%rd4+80], {%r9570, %r9575};
	st.local.v2.b32 	[%rd4+88], {%r9580, %r9585};
	st.local.v2.b32 	[%rd4+96], {%r9590, %r9595};
	st.local.v2.b32 	[%rd4+104], {%r9600, %r9605};
	st.local.v2.b32 	[%rd4+112], {%r9610, %r9615};
	st.local.v2.b32 	[%rd4+120], {%r9620, %r9625};
	st.local.v2.b32 	[%rd4+128], {%r9630, %r9635};
	st.local.v2.b32 	[%rd4+136], {%r9640, %r9645};
	st.local.v2.b32 	[%rd4+144], {%r9650, %r9655};
	st.local.v2.b32 	[%rd4+152], {%r9660, %r9665};
	st.local.v2.b32 	[%rd4+160], {%r9670, %r9675};
	st.local.v2.b32 	[%rd4+168], {%r9680, %r9685};
	st.local.v2.b32 	[%rd4+176], {%r9690, %r9695};
	st.local.v2.b32 	[%rd4+184], {%r9700, %r9705};
	st.local.v2.b32 	[%rd4+192], {%r9710, %r9715};
	st.local.v2.b32 	[%rd4+200], {%r9720, %r9725};
	st.local.v2.b32 	[%rd4+208], {%r9730, %r9735};
	st.local.v2.b32 	[%rd4+216], {%r9740, %r9745};
	st.local.v2.b32 	[%rd4+224], {%r9750, %r9755};
	st.local.v2.b32 	[%rd4+232], {%r9760, %r9765};
	st.local.v2.b32 	[%rd4+240], {%r9770, %r9775};
	st.local.v2.b32 	[%rd4+248], {%r9780, %r9785};
	st.local.v2.b32 	[%rd4+256], {%r9790, %r9795};
	st.local.v2.b32 	[%rd4+264], {%r9800, %r9805};
	st.local.u32 	[%rd3], %r27825;
	st.local.f64 	[%rd3+8], %fd78;
	cvt.u32.u16 	%r10451, %rs13066;
	cvt.u32.u16 	%r10452, %rs13067;
	prmt.b32 	%r10453, %r10452, %r10451, 0x3340U;
	cvt.u32.u16 	%r10454, %rs13068;
	cvt.u32.u16 	%r10455, %rs13069;
	prmt.b32 	%r10456, %r10455, %r10454, 0x3340U;
	prmt.b32 	%r10457, %r10456, %r10453, 0x5410U;
	cvt.u32.u16 	%r10458, %rs13070;
	cvt.u32.u16 	%r10459, %rs13071;
	prmt.b32 	%r10460, %r10459, %r10458, 0x3340U;
	cvt.u32.u16 	%r10461, %rs13072;
	cvt.u32.u16 	%r10462, %rs13073;
	prmt.b32 	%r10463, %r10462, %r10461, 0x3340U;
	prmt.b32 	%r10464, %r10463, %r10460, 0x5410U;
	st.local.v2.b32 	[%rd3+16], {%r10464, %r10457};
	cvt.u32.u16 	%r10465, %rs13058;
	cvt.u32.u16 	%r10466, %rs13059;
	prmt.b32 	%r10467, %r10466, %r10465, 0x3340U;
	cvt.u32.u16 	%r10468, %rs13060;
	cvt.u32.u16 	%r10469, %rs13061;
	prmt.b32 	%r10470, %r10469, %r10468, 0x3340U;
	prmt.b32 	%r10471, %r10470, %r10467, 0x5410U;
	cvt.u32.u16 	%r10472, %rs13062;
	cvt.u32.u16 	%r10473, %rs13063;
	prmt.b32 	%r10474, %r10473, %r10472, 0x3340U;
	cvt.u32.u16 	%r10475, %rs13064;
	cvt.u32.u16 	%r10476, %rs13065;
	prmt.b32 	%r10477, %r10476, %r10475, 0x3340U;
	prmt.b32 	%r10478, %r10477, %r10474, 0x5410U;
	st.local.v2.b32 	[%rd3+24], {%r10478, %r10471};
	cvt.u32.u16 	%r10479, %rs13050;
	cvt.u32.u16 	%r10480, %rs13051;
	prmt.b32 	%r10481, %r10480, %r10479, 0x3340U;
	cvt.u32.u16 	%r10482, %rs13052;
	cvt.u32.u16 	%r10483, %rs13053;
	prmt.b32 	%r10484, %r10483, %r10482, 0x3340U;
	prmt.b32 	%r10485, %r10484, %r10481, 0x5410U;
	cvt.u32.u16 	%r10486, %rs13054;
	cvt.u32.u16 	%r10487, %rs13055;
	prmt.b32 	%r10488, %r10487, %r10486, 0x3340U;
	cvt.u32.u16 	%r10489, %rs13056;
	cvt.u32.u16 	%r10490, %rs13057;
	prmt.b32 	%r10491, %r10490, %r10489, 0x3340U;
	prmt.b32 	%r10492, %r10491, %r10488, 0x5410U;
	st.local.v2.b32 	[%rd3+32], {%r10492, %r10485};
	cvt.u32.u16 	%r10493, %rs13042;
	cvt.u32.u16 	%r10494, %rs13043;
	prmt.b32 	%r10495, %r10494, %r10493, 0x3340U;
	cvt.u32.u16 	%r10496, %rs13044;
	cvt.u32.u16 	%r10497, %rs13045;
	prmt.b32 	%r10498, %r10497, %r10496, 0x3340U;
	prmt.b32 	%r10499, %r10498, %r10495, 0x5410U;
	cvt.u32.u16 	%r10500, %rs13046;
	cvt.u32.u16 	%r10501, %rs13047;
	prmt.b32 	%r10502, %r10501, %r10500, 0x3340U;
	cvt.u32.u16 	%r10503, %rs13048;
	cvt.u32.u16 	%r10504, %rs13049;
	prmt.b32 	%r10505, %r10504, %r10503, 0x3340U;
	prmt.b32 	%r10506, %r10505, %r10502, 0x5410U;
	st.local.v2.b32 	[%rd3+40], {%r10506, %r10499};
	cvt.u32.u16 	%r10507, %rs13034;
	cvt.u32.u16 	%r10508, %rs13035;
	prmt.b32 	%r10509, %r10508, %r10507, 0x3340U;
	cvt.u32.u16 	%r10510, %rs13036;
	cvt.u32.u16 	%r10511, %rs13037;
	prmt.b32 	%r10512, %r10511, %r10510, 0x3340U;
	prmt.b32 	%r10513, %r10512, %r10509, 0x5410U;
	cvt.u32.u16 	%r10514, %rs13038;
	cvt.u32.u16 	%r10515, %rs13039;
	prmt.b32 	%r10516, %r10515, %r10514, 0x3340U;
	cvt.u32.u16 	%r10517, %rs13040;
	cvt.u32.u16 	%r10518, %rs13041;
	prmt.b32 	%r10519, %r10518, %r10517, 0x3340U;
	prmt.b32 	%r10520, %r10519, %r10516, 0x5410U;
	st.local.v2.b32 	[%rd3+48], {%r10520, %r10513};
	cvt.u32.u16 	%r10521, %rs13026;
	cvt.u32.u16 	%r10522, %rs13027;
	prmt.b32 	%r10523, %r10522, %r10521, 0x3340U;
	cvt.u32.u16 	%r10524, %rs13028;
	cvt.u32.u16 	%r10525, %rs13029;
	prmt.b32 	%r10526, %r10525, %r10524, 0x3340U;
	prmt.b32 	%r10527, %r10526, %r10523, 0x5410U;
	cvt.u32.u16 	%r10528, %rs13030;
	cvt.u32.u16 	%r10529, %rs13031;
	prmt.b32 	%r10530, %r10529, %r10528, 0x3340U;
	cvt.u32.u16 	%r10531, %rs13032;
	cvt.u32.u16 	%r10532, %rs13033;
	prmt.b32 	%r10533, %r10532, %r10531, 0x3340U;
	prmt.b32 	%r10534, %r10533, %r10530, 0x5410U;
	st.local.v2.b32 	[%rd3+56], {%r10534, %r10527};
	cvt.u32.u16 	%r10535, %rs13018;
	cvt.u32.u16 	%r10536, %rs13019;
	prmt.b32 	%r10537, %r10536, %r10535, 0x3340U;
	cvt.u32.u16 	%r10538, %rs13020;
	cvt.u32.u16 	%r10539, %rs13021;
	prmt.b32 	%r10540, %r10539, %r10538, 0x3340U;
	prmt.b32 	%r10541, %r10540, %r10537, 0x5410U;
	cvt.u32.u16 	%r10542, %rs13022;
	cvt.u32.u16 	%r10543, %rs13023;
	prmt.b32 	%r10544, %r10543, %r10542, 0x3340U;
	cvt.u32.u16 	%r10545, %rs13024;
	cvt.u32.u16 	%r10546, %rs13025;
	prmt.b32 	%r10547, %r10546, %r10545, 0x3340U;
	prmt.b32 	%r10548, %r10547, %r10544, 0x5410U;
	st.local.v2.b32 	[%rd3+64], {%r10548, %r10541};
	cvt.u32.u16 	%r10549, %rs13010;
	cvt.u32.u16 	%r10550, %rs13011;
	prmt.b32 	%r10551, %r10550, %r10549, 0x3340U;
	cvt.u32.u16 	%r10552, %rs13012;
	cvt.u32.u16 	%r10553, %rs13013;
	prmt.b32 	%r10554, %r10553, %r10552, 0x3340U;
	prmt.b32 	%r10555, %r10554, %r10551, 0x5410U;
	cvt.u32.u16 	%r10556, %rs13014;
	cvt.u32.u16 	%r10557, %rs13015;
	prmt.b32 	%r10558, %r10557, %r10556, 0x3340U;
	cvt.u32.u16 	%r10559, %rs13016;
	cvt.u32.u16 	%r10560, %rs13017;
	prmt.b32 	%r10561, %r10560, %r10559, 0x3340U;
	prmt.b32 	%r10562, %r10561, %r10558, 0x5410U;
	st.local.v2.b32 	[%rd3+72], {%r10562, %r10555};
	cvt.u32.u16 	%r10563, %rs13002;
	cvt.u32.u16 	%r10564, %rs13003;
	prmt.b32 	%r10565, %r10564, %r10563, 0x3340U;
	cvt.u32.u16 	%r10566, %rs13004;
	cvt.u32.u16 	%r10567, %rs13005;
	prmt.b32 	%r10568, %r10567, %r10566, 0x3340U;
	prmt.b32 	%r10569, %r10568, %r10565, 0x5410U;
	cvt.u32.u16 	%r10570, %rs13006;
	cvt.u32.u16 	%r10571, %rs13007;
	prmt.b32 	%r10572, %r10571, %r10570, 0x3340U;
	cvt.u32.u16 	%r10573, %rs13008;
	cvt.u32.u16 	%r10574, %rs13009;
	prmt.b32 	%r10575, %r10574, %r10573, 0x3340U;
	prmt.b32 	%r10576, %r10575, %r10572, 0x5410U;
	st.local.v2.b32 	[%rd3+80], {%r10576, %r10569};
	cvt.u32.u16 	%r10577, %rs12994;
	cvt.u32.u16 	%r10578, %rs12995;
	prmt.b32 	%r10579, %r10578, %r10577, 0x3340U;
	cvt.u32.u16 	%r10580, %rs12996;
	cvt.u32.u16 	%r10581, %rs12997;
	prmt.b32 	%r10582, %r10581, %r10580, 0x3340U;
	prmt.b32 	%r10583, %r10582, %r10579, 0x5410U;
	cvt.u32.u16 	%r10584, %rs12998;
	cvt.u32.u16 	%r10585, %rs12999;
	prmt.b32 	%r10586, %r10585, %r10584, 0x3340U;
	cvt.u32.u16 	%r10587, %rs13000;
	cvt.u32.u16 	%r10588, %rs13001;
	prmt.b32 	%r10589, %r10588, %r10587, 0x3340U;
	prmt.b32 	%r10590, %r10589, %r10586, 0x5410U;
	st.local.v2.b32 	[%rd3+88], {%r10590, %r10583};
	cvt.u32.u16 	%r10591, %rs12986;
	cvt.u32.u16 	%r10592, %rs12987;
	prmt.b32 	%r10593, %r10592, %r10591, 0x3340U;
	cvt.u32.u16 	%r10594, %rs12988;
	cvt.u32.u16 	%r10595, %rs12989;
	prmt.b32 	%r10596, %r10595, %r10594, 0x3340U;
	prmt.b32 	%r10597, %r10596, %r10593, 0x5410U;
	cvt.u32.u16 	%r10598, %rs12990;
	cvt.u32.u16 	%r10599, %rs12991;
	prmt.b32 	%r10600, %r10599, %r10598, 0x3340U;
	cvt.u32.u16 	%r10601, %rs12992;
	cvt.u32.u16 	%r10602, %rs12993;
	prmt.b32 	%r10603, %r10602, %r10601, 0x3340U;
	prmt.b32 	%r10604, %r10603, %r10600, 0x5410U;
	st.local.v2.b32 	[%rd3+96], {%r10604, %r10597};
	cvt.u32.u16 	%r10605, %rs12978;
	cvt.u32.u16 	%r10606, %rs12979;
	prmt.b32 	%r10607, %r10606, %r10605, 0x3340U;
	cvt.u32.u16 	%r10608, %rs12980;
	cvt.u32.u16 	%r10609, %rs12981;
	prmt.b32 	%r10610, %r10609, %r10608, 0x3340U;
	prmt.b32 	%r10611, %r10610, %r10607, 0x5410U;
	cvt.u32.u16 	%r10612, %rs12982;
	cvt.u32.u16 	%r10613, %rs12983;
	prmt.b32 	%r10614, %r10613, %r10612, 0x3340U;
	cvt.u32.u16 	%r10615, %rs12984;
	cvt.u32.u16 	%r10616, %rs12985;
	prmt.b32 	%r10617, %r10616, %r10615, 0x3340U;
	prmt.b32 	%r10618, %r10617, %r10614, 0x5410U;
	st.local.v2.b32 	[%rd3+104], {%r10618, %r10611};
	cvt.u32.u16 	%r10619, %rs12970;
	cvt.u32.u16 	%r10620, %rs12971;
	prmt.b32 	%r10621, %r10620, %r10619, 0x3340U;
	cvt.u32.u16 	%r10622, %rs12972;
	cvt.u32.u16 	%r10623, %rs12973;
	prmt.b32 	%r10624, %r10623, %r10622, 0x3340U;
	prmt.b32 	%r10625, %r10624, %r10621, 0x5410U;
	cvt.u32.u16 	%r10626, %rs12974;
	cvt.u32.u16 	%r10627, %rs12975;
	prmt.b32 	%r10628, %r10627, %r10626, 0x3340U;
	cvt.u32.u16 	%r10629, %rs12976;
	cvt.u32.u16 	%r10630, %rs12977;
	prmt.b32 	%r10631, %r10630, %r10629, 0x3340U;
	prmt.b32 	%r10632, %r10631, %r10628, 0x5410U;
	st.local.v2.b32 	[%rd3+112], {%r10632, %r10625};
	cvt.u32.u16 	%r10633, %rs12962;
	cvt.u32.u16 	%r10634, %rs12963;
	prmt.b32 	%r10635, %r10634, %r10633, 0x3340U;
	cvt.u32.u16 	%r10636, %rs12964;
	cvt.u32.u16 	%r10637, %rs12965;
	prmt.b32 	%r10638, %r10637, %r10636, 0x3340U;
	prmt.b32 	%r10639, %r10638, %r10635, 0x5410U;
	cvt.u32.u16 	%r10640, %rs12966;
	cvt.u32.u16 	%r10641, %rs12967;
	prmt.b32 	%r10642, %r10641, %r10640, 0x3340U;
	cvt.u32.u16 	%r10643, %rs12968;
	cvt.u32.u16 	%r10644, %rs12969;
	prmt.b32 	%r10645, %r10644, %r10643, 0x3340U;
	prmt.b32 	%r10646, %r10645, %r10642, 0x5410U;
	st.local.v2.b32 	[%rd3+120], {%r10646, %r10639};
	cvt.u32.u16 	%r10647, %rs12954;
	cvt.u32.u16 	%r10648, %rs12955;
	prmt.b32 	%r10649, %r10648, %r10647, 0x3340U;
	cvt.u32.u16 	%r10650, %rs12956;
	cvt.u32.u16 	%r10651, %rs12957;
	prmt.b32 	%r10652, %r10651, %r10650, 0x3340U;
	prmt.b32 	%r10653, %r10652, %r10649, 0x5410U;
	cvt.u32.u16 	%r10654, %rs12958;
	cvt.u32.u16 	%r10655, %rs12959;
	prmt.b32 	%r10656, %r10655, %r10654, 0x3340U;
	cvt.u32.u16 	%r10657, %rs12960;
	cvt.u32.u16 	%r10658, %rs12961;
	prmt.b32 	%r10659, %r10658, %r10657, 0x3340U;
	prmt.b32 	%r10660, %r10659, %r10656, 0x5410U;
	st.local.v2.b32 	[%rd3+128], {%r10660, %r10653};
	cvt.u32.u16 	%r10661, %rs12946;
	cvt.u32.u16 	%r10662, %rs12947;
	prmt.b32 	%r10663, %r10662, %r10661, 0x3340U;
	cvt.u32.u16 	%r10664, %rs12948;
	cvt.u32.u16 	%r10665, %rs12949;
	prmt.b32 	%r10666, %r10665, %r10664, 0x3340U;
	prmt.b32 	%r10667, %r10666, %r10663, 0x5410U;
	cvt.u32.u16 	%r10668, %rs12950;
	cvt.u32.u16 	%r10669, %rs12951;
	prmt.b32 	%r10670, %r10669, %r10668, 0x3340U;
	cvt.u32.u16 	%r10671, %rs12952;
	cvt.u32.u16 	%r10672, %rs12953;
	prmt.b32 	%r10673, %r10672, %r10671, 0x3340U;
	prmt.b32 	%r10674, %r10673, %r10670, 0x5410U;
	st.local.v2.b32 	[%rd3+136], {%r10674, %r10667};
	cvt.u32.u16 	%r10675, %rs12938;
	cvt.u32.u16 	%r10676, %rs12939;
	prmt.b32 	%r10677, %r10676, %r10675, 0x3340U;
	cvt.u32.u16 	%r10678, %rs12940;
	cvt.u32.u16 	%r10679, %rs12941;
	prmt.b32 	%r10680, %r10679, %r10678, 0x3340U;
	prmt.b32 	%r10681, %r10680, %r10677, 0x5410U;
	cvt.u32.u16 	%r10682, %rs12942;
	cvt.u32.u16 	%r10683, %rs12943;
	prmt.b32 	%r10684, %r10683, %r10682, 0x3340U;
	cvt.u32.u16 	%r10685, %rs12944;
	cvt.u32.u16 	%r10686, %rs12945;
	prmt.b32 	%r10687, %r10686, %r10685, 0x3340U;
	prmt.b32 	%r10688, %r10687, %r10684, 0x5410U;
	st.local.v2.b32 	[%rd3+144], {%r10688, %r10681};
	cvt.u32.u16 	%r10689, %rs12930;
	cvt.u32.u16 	%r10690, %rs12931;
	prmt.b32 	%r10691, %r10690, %r10689, 0x3340U;
	cvt.u32.u16 	%r10692, %rs12932;
	cvt.u32.u16 	%r10693, %rs12933;
	prmt.b32 	%r10694, %r10693, %r10692, 0x3340U;
	prmt.b32 	%r10695, %r10694, %r10691, 0x5410U;
	cvt.u32.u16 	%r10696, %rs12934;
	cvt.u32.u16 	%r10697, %rs12935;
	prmt.b32 	%r10698, %r10697, %r10696, 0x3340U;
	cvt.u32.u16 	%r10699, %rs12936;
	cvt.u32.u16 	%r10700, %rs12937;
	prmt.b32 	%r10701, %r10700, %r10699, 0x3340U;
	prmt.b32 	%r10702, %r10701, %r10698, 0x5410U;
	st.local.v2.b32 	[%rd3+152], {%r10702, %r10695};
	cvt.u32.u16 	%r10703, %rs12922;
	cvt.u32.u16 	%r10704, %rs12923;
	prmt.b32 	%r10705, %r10704, %r10703, 0x3340U;
	cvt.u32.u16 	%r10706, %rs12924;
	cvt.u32.u16 	%r10707, %rs12925;
	prmt.b32 	%r10708, %r10707, %r10706, 0x3340U;
	prmt.b32 	%r10709, %r10708, %r10705, 0x5410U;
	cvt.u32.u16 	%r10710, %rs12926;
	cvt.u32.u16 	%r10711, %rs12927;
	prmt.b32 	%r10712, %r10711, %r10710, 0x3340U;
	cvt.u32.u16 	%r10713, %rs12928;
	cvt.u32.u16 	%r10714, %rs12929;
	prmt.b32 	%r10715, %r10714, %r10713, 0x3340U;
	prmt.b32 	%r10716, %r10715, %r10712, 0x5410U;
	st.local.v2.b32 	[%rd3+160], {%r10716, %r10709};
	cvt.u32.u16 	%r10717, %rs12914;
	cvt.u32.u16 	%r10718, %rs12915;
	prmt.b32 	%r10719, %r10718, %r10717, 0x3340U;
	cvt.u32.u16 	%r10720, %rs12916;
	cvt.u32.u16 	%r10721, %rs12917;
	prmt.b32 	%r10722, %r10721, %r10720, 0x3340U;
	prmt.b32 	%r10723, %r10722, %r10719, 0x5410U;
	cvt.u32.u16 	%r10724, %rs12918;
	cvt.u32.u16 	%r10725, %rs12919;
	prmt.b32 	%r10726, %r10725, %r10724, 0x3340U;
	cvt.u32.u16 	%r10727, %rs12920;
	cvt.u32.u16 	%r10728, %rs12921;
	prmt.b32 	%r10729, %r10728, %r10727, 0x3340U;
	prmt.b32 	%r10730, %r10729, %r10726, 0x5410U;
	st.local.v2.b32 	[%rd3+168], {%r10730, %r10723};
	cvt.u32.u16 	%r10731, %rs12906;
	cvt.u32.u16 	%r10732, %rs12907;
	prmt.b32 	%r10733, %r10732, %r10731, 0x3340U;
	cvt.u32.u16 	%r10734, %rs12908;
	cvt.u32.u16 	%r10735, %rs12909;
	prmt.b32 	%r10736, %r10735, %r10734, 0x3340U;
	prmt.b32 	%r10737, %r10736, %r10733, 0x5410U;
	cvt.u32.u16 	%r10738, %rs12910;
	cvt.u32.u16 	%r10739, %rs12911;
	prmt.b32 	%r10740, %r10739, %r10738, 0x3340U;
	cvt.u32.u16 	%r10741, %rs12912;
	cvt.u32.u16 	%r10742, %rs12913;
	prmt.b32 	%r10743, %r10742, %r10741, 0x3340U;
	prmt.b32 	%r10744, %r10743, %r10740, 0x5410U;
	st.local.v2.b32 	[%rd3+176], {%r10744, %r10737};
	cvt.u32.u16 	%r10745, %rs12898;
	cvt.u32.u16 	%r10746, %rs12899;
	prmt.b32 	%r10747, %r10746, %r10745, 0x3340U;
	cvt.u32.u16 	%r10748, %rs12900;
	cvt.u32.u16 	%r10749, %rs12901;
	prmt.b32 	%r10750, %r10749, %r10748, 0x3340U;
	prmt.b32 	%r10751, %r10750, %r10747, 0x5410U;
	cvt.u32.u16 	%r10752, %rs12902;
	cvt.u32.u16 	%r10753, %rs12903;
	prmt.b32 	%r10754, %r10753, %r10752, 0x3340U;
	cvt.u32.u16 	%r10755, %rs12904;
	cvt.u32.u16 	%r10756, %rs12905;
	prmt.b32 	%r10757, %r10756, %r10755, 0x3340U;
	prmt.b32 	%r10758, %r10757, %r10754, 0x5410U;
	st.local.v2.b32 	[%rd3+184], {%r10758, %r10751};
	cvt.u32.u16 	%r10759, %rs12890;
	cvt.u32.u16 	%r10760, %rs12891;
	prmt.b32 	%r10761, %r10760, %r10759, 0x3340U;
	cvt.u32.u16 	%r10762, %rs12892;
	cvt.u32.u16 	%r10763, %rs12893;
	prmt.b32 	%r10764, %r10763, %r10762, 0x3340U;
	prmt.b32 	%r10765, %r10764, %r10761, 0x5410U;
	cvt.u32.u16 	%r10766, %rs12894;
	cvt.u32.u16 	%r10767, %rs12895;
	prmt.b32 	%r10768, %r10767, %r10766, 0x3340U;
	cvt.u32.u16 	%r10769, %rs12896;
	cvt.u32.u16 	%r10770, %rs12897;
	prmt.b32 	%r10771, %r10770, %r10769, 0x3340U;
	prmt.b32 	%r10772, %r10771, %r10768, 0x5410U;
	st.local.v2.b32 	[%rd3+192], {%r10772, %r10765};
	cvt.u32.u16 	%r10773, %rs12882;
	cvt.u32.u16 	%r10774, %rs12883;
	prmt.b32 	%r10775, %r10774, %r10773, 0x3340U;
	cvt.u32.u16 	%r10776, %rs12884;
	cvt.u32.u16 	%r10777, %rs12885;
	prmt.b32 	%r10778, %r10777, %r10776, 0x3340U;
	prmt.b32 	%r10779, %r10778, %r10775, 0x5410U;
	cvt.u32.u16 	%r10780, %rs12886;
	cvt.u32.u16 	%r10781, %rs12887;
	prmt.b32 	%r10782, %r10781, %r10780, 0x3340U;
	cvt.u32.u16 	%r10783, %rs12888;
	cvt.u32.u16 	%r10784, %rs12889;
	prmt.b32 	%r10785, %r10784, %r10783, 0x3340U;
	prmt.b32 	%r10786, %r10785, %r10782, 0x5410U;
	st.local.v2.b32 	[%rd3+200], {%r10786, %r10779};
	cvt.u32.u16 	%r10787, %rs12874;
	cvt.u32.u16 	%r10788, %rs12875;
	prmt.b32 	%r10789, %r10788, %r10787, 0x3340U;
	cvt.u32.u16 	%r10790, %rs12876;
	cvt.u32.u16 	%r10791, %rs12877;
	prmt.b32 	%r10792, %r10791, %r10790, 0x3340U;
	prmt.b32 	%r10793, %r10792, %r10789, 0x5410U;
	cvt.u32.u16 	%r10794, %rs12878;
	cvt.u32.u16 	%r10795, %rs12879;
	prmt.b32 	%r10796, %r10795, %r10794, 0x3340U;
	cvt.u32.u16 	%r10797, %rs12880;
	cvt.u32.u16 	%r10798, %rs12881;
	prmt.b32 	%r10799, %r10798, %r10797, 0x3340U;
	prmt.b32 	%r10800, %r10799, %r10796, 0x5410U;
	st.local.v2.b32 	[%rd3+208], {%r10800, %r10793};
	cvt.u32.u16 	%r10801, %rs12866;
	cvt.u32.u16 	%r10802, %rs12867;
	prmt.b32 	%r10803, %r10802, %r10801, 0x3340U;
	cvt.u32.u16 	%r10804, %rs12868;
	cvt.u32.u16 	%r10805, %rs12869;
	prmt.b32 	%r10806, %r10805, %r10804, 0x3340U;
	prmt.b32 	%r10807, %r10806, %r10803, 0x5410U;
	cvt.u32.u16 	%r10808, %rs12870;
	cvt.u32.u16 	%r10809, %rs12871;
	prmt.b32 	%r10810, %r10809, %r10808, 0x3340U;
	cvt.u32.u16 	%r10811, %rs12872;
	cvt.u32.u16 	%r10812, %rs12873;
	prmt.b32 	%r10813, %r10812, %r10811, 0x3340U;
	prmt.b32 	%r10814, %r10813, %r10810, 0x5410U;
	st.local.v2.b32 	[%rd3+216], {%r10814, %r10807};
	cvt.u32.u16 	%r10815, %rs12858;
	cvt.u32.u16 	%r10816, %rs12859;
	prmt.b32 	%r10817, %r10816, %r10815, 0x3340U;
	cvt.u32.u16 	%r10818, %rs12860;
	cvt.u32.u16 	%r10819, %rs12861;
	prmt.b32 	%r10820, %r10819, %r10818, 0x3340U;
	prmt.b32 	%r10821, %r10820, %r10817, 0x5410U;
	cvt.u32.u16 	%r10822, %rs12862;
	cvt.u32.u16 	%r10823, %rs12863;
	prmt.b32 	%r10824, %r10823, %r10822, 0x3340U;
	cvt.u32.u16 	%r10825, %rs12864;
	cvt.u32.u16 	%r10826, %rs12865;
	prmt.b32 	%r10827, %r10826, %r10825, 0x3340U;
	prmt.b32 	%r10828, %r10827, %r10824, 0x5410U;
	st.local.v2.b32 	[%rd3+224], {%r10828, %r10821};
	cvt.u32.u16 	%r10829, %rs12850;
	cvt.u32.u16 	%r10830, %rs12851;
	prmt.b32 	%r10831, %r10830, %r10829, 0x3340U;
	cvt.u32.u16 	%r10832, %rs12852;
	cvt.u32.u16 	%r10833, %rs12853;
	prmt.b32 	%r10834, %r10833, %r10832, 0x3340U;
	prmt.b32 	%r10835, %r10834, %r10831, 0x5410U;
	cvt.u32.u16 	%r10836, %rs12854;
	cvt.u32.u16 	%r10837, %rs12855;
	prmt.b32 	%r10838, %r10837, %r10836, 0x3340U;
	cvt.u32.u16 	%r10839, %rs12856;
	cvt.u32.u16 	%r10840, %rs12857;
	prmt.b32 	%r10841, %r10840, %r10839, 0x3340U;
	prmt.b32 	%r10842, %r10841, %r10838, 0x5410U;
	st.local.v2.b32 	[%rd3+232], {%r10842, %r10835};
	cvt.u32.u16 	%r10843, %rs12842;
	cvt.u32.u16 	%r10844, %rs12843;
	prmt.b32 	%r10845, %r10844, %r10843, 0x3340U;
	cvt.u32.u16 	%r10846, %rs12844;
	cvt.u32.u16 	%r10847, %rs12845;
	prmt.b32 	%r10848, %r10847, %r10846, 0x3340U;
	prmt.b32 	%r10849, %r10848, %r10845, 0x5410U;
	cvt.u32.u16 	%r10850, %rs12846;
	cvt.u32.u16 	%r10851, %rs12847;
	prmt.b32 	%r10852, %r10851, %r10850, 0x3340U;
	cvt.u32.u16 	%r10853, %rs12848;
	cvt.u32.u16 	%r10854, %rs12849;
	prmt.b32 	%r10855, %r10854, %r10853, 0x3340U;
	prmt.b32 	%r10856, %r10855, %r10852, 0x5410U;
	st.local.v2.b32 	[%rd3+240], {%r10856, %r10849};
	cvt.u32.u16 	%r10857, %rs12834;
	cvt.u32.u16 	%r10858, %rs12835;
	prmt.b32 	%r10859, %r10858, %r10857, 0x3340U;
	cvt.u32.u16 	%r10860, %rs12836;
	cvt.u32.u16 	%r10861, %rs12837;
	prmt.b32 	%r10862, %r10861, %r10860, 0x3340U;
	prmt.b32 	%r10863, %r10862, %r10859, 0x5410U;
	cvt.u32.u16 	%r10864, %rs12838;
	cvt.u32.u16 	%r10865, %rs12839;
	prmt.b32 	%r10866, %r10865, %r10864, 0x3340U;
	cvt.u32.u16 	%r10867, %rs12840;
	cvt.u32.u16 	%r10868, %rs12841;
	prmt.b32 	%r10869, %r10868, %r10867, 0x3340U;
	prmt.b32 	%r10870, %r10869, %r10866, 0x5410U;
	st.local.v2.b32 	[%rd3+248], {%r10870, %r10863};
	cvt.u32.u16 	%r10871, %rs12826;
	cvt.u32.u16 	%r10872, %rs12827;
	prmt.b32 	%r10873, %r10872, %r10871, 0x3340U;
	cvt.u32.u16 	%r10874, %rs12828;
	cvt.u32.u16 	%r10875, %rs12829;
	prmt.b32 	%r10876, %r10875, %r10874, 0x3340U;
	prmt.b32 	%r10877, %r10876, %r10873, 0x5410U;
	cvt.u32.u16 	%r10878, %rs12830;
	cvt.u32.u16 	%r10879, %rs12831;
	prmt.b32 	%r10880, %r10879, %r10878, 0x3340U;
	cvt.u32.u16 	%r10881, %rs12832;
	cvt.u32.u16 	%r10882, %rs12833;
	prmt.b32 	%r10883, %r10882, %r10881, 0x3340U;
	prmt.b32 	%r10884, %r10883, %r10880, 0x5410U;
	st.local.v2.b32 	[%rd3+256], {%r10884, %r10877};
	cvt.u32.u16 	%r10885, %rs12818;
	cvt.u32.u16 	%r10886, %rs12819;
	prmt.b32 	%r10887, %r10886, %r10885, 0x3340U;
	cvt.u32.u16 	%r10888, %rs12820;
	cvt.u32.u16 	%r10889, %rs12821;
	prmt.b32 	%r10890, %r10889, %r10888, 0x3340U;
	prmt.b32 	%r10891, %r10890, %r10887, 0x5410U;
	cvt.u32.u16 	%r10892, %rs12822;
	cvt.u32.u16 	%r10893, %rs12823;
	prmt.b32 	%r10894, %r10893, %r10892, 0x3340U;
	cvt.u32.u16 	%r10895, %rs12824;
	cvt.u32.u16 	%r10896, %rs12825;
	prmt.b32 	%r10897, %r10896, %r10895, 0x3340U;
	prmt.b32 	%r10898, %r10897, %r10894, 0x5410U;
	st.local.v2.b32 	[%rd3+264], {%r10898, %r10891};
	mov.b32 	%r27912, 0;
$L__BB3_135:
	mov.u32 	%r27915, %r27912;
	cvt.u64.u32 	%rd508, %r27915;
	add.s64 	%rd509, %rd3, %rd508;
	ld.local.u8 	%rs11930, [%rd509+16];
	setp.ne.s16 	%p32, %rs11930, 0;
	add.s32 	%r27912, %r27915, 1;
	@%p32 bra 	$L__BB3_135;
	and.b16  	%rs11931, %rs17954, 255;
	setp.eq.s16 	%p33, %rs11931, 0;
	@%p33 bra 	$L__BB3_139;
	mov.b32 	%r27913, 0;
$L__BB3_138:
	cvt.u64.u32 	%rd510, %r27915;
	add.s64 	%rd511, %rd3, %rd510;
	st.local.u8 	[%rd511+16], %rs17954;
	add.s32 	%r27915, %r27915, 1;
	add.s32 	%r859, %r27913, 1;
	cvt.u64.u32 	%rd512, %r27913;
	add.s64 	%rd513, %rd4, %rd512;
	ld.local.u8 	%rs17954, [%rd513+17];
	setp.ne.s16 	%p34, %rs17954, 0;
	mov.u32 	%r27913, %r859;
	@%p34 bra 	$L__BB3_138;
$L__BB3_139:
	cvt.u64.u32 	%rd514, %r27915;
	add.s64 	%rd515, %rd3, %rd514;
	mov.b16 	%rs11932, 0;
	st.local.u8 	[%rd515+16], %rs11932;
	add.s32 	%r27825, %r27825, %r9470;
	st.local.u32 	[%rd3], %r27825;
	add.f64 	%fd78, %fd78, %fd56;
	st.local.f64 	[%rd3+8], %fd78;
	ld.local.v2.b32 	{%r10900, %r10901}, [%rd3+16];
	bfe.u32 	%r10902, %r10900, 0, 8;
	cvt.u16.u32 	%rs13073, %r10902;
	bfe.u32 	%r10903, %r10900, 8, 8;
	cvt.u16.u32 	%rs13072, %r10903;
	bfe.u32 	%r10904, %r10900, 16, 8;
	cvt.u16.u32 	%rs13071, %r10904;
	bfe.u32 	%r10905, %r10900, 24, 8;
	cvt.u16.u32 	%rs13070, %r10905;
	bfe.u32 	%r10906, %r10901, 0, 8;
	cvt.u16.u32 	%rs13069, %r10906;
	bfe.u32 	%r10907, %r10901, 8, 8;
	cvt.u16.u32 	%rs13068, %r10907;
	bfe.u32 	%r10908, %r10901, 16, 8;
	cvt.u16.u32 	%rs13067, %r10908;
	bfe.u32 	%r10909, %r10901, 24, 8;
	cvt.u16.u32 	%rs13066, %r10909;
	ld.local.v2.b32 	{%r10910, %r10911}, [%rd3+24];
	bfe.u32 	%r10912, %r10910, 0, 8;
	cvt.u16.u32 	%rs13065, %r10912;
	bfe.u32 	%r10913, %r10910, 8, 8;
	cvt.u16.u32 	%rs13064, %r10913;
	bfe.u32 	%r10914, %r10910, 16, 8;
	cvt.u16.u32 	%rs13063, %r10914;
	bfe.u32 	%r10915, %r10910, 24, 8;
	cvt.u16.u32 	%rs13062, %r10915;
	bfe.u32 	%r10916, %r10911, 0, 8;
	cvt.u16.u32 	%rs13061, %r10916;
	bfe.u32 	%r10917, %r10911, 8, 8;
	cvt.u16.u32 	%rs13060, %r10917;
	bfe.u32 	%r10918, %r10911, 16, 8;
	cvt.u16.u32 	%rs13059, %r10918;
	bfe.u32 	%r10919, %r10911, 24, 8;
	cvt.u16.u32 	%rs13058, %r10919;
	ld.local.v2.b32 	{%r10920, %r10921}, [%rd3+32];
	bfe.u32 	%r10922, %r10920, 0, 8;
	cvt.u16.u32 	%rs13057, %r10922;
	bfe.u32 	%r10923, %r10920, 8, 8;
	cvt.u16.u32 	%rs13056, %r10923;
	bfe.u32 	%r10924, %r10920, 16, 8;
	cvt.u16.u32 	%rs13055, %r10924;
	bfe.u32 	%r10925, %r10920, 24, 8;
	cvt.u16.u32 	%rs13054, %r10925;
	bfe.u32 	%r10926, %r10921, 0, 8;
	cvt.u16.u32 	%rs13053, %r10926;
	bfe.u32 	%r10927, %r10921, 8, 8;
	cvt.u16.u32 	%rs13052, %r10927;
	bfe.u32 	%r10928, %r10921, 16, 8;
	cvt.u16.u32 	%rs13051, %r10928;
	bfe.u32 	%r10929, %r10921, 24, 8;
	cvt.u16.u32 	%rs13050, %r10929;
	ld.local.v2.b32 	{%r10930, %r10931}, [%rd3+40];
	bfe.u32 	%r10932, %r10930, 0, 8;
	cvt.u16.u32 	%rs13049, %r10932;
	bfe.u32 	%r10933, %r10930, 8, 8;
	cvt.u16.u32 	%rs13048, %r10933;
	bfe.u32 	%r10934, %r10930, 16, 8;
	cvt.u16.u32 	%rs13047, %r10934;
	bfe.u32 	%r10935, %r10930, 24, 8;
	cvt.u16.u32 	%rs13046, %r10935;
	bfe.u32 	%r10936, %r10931, 0, 8;
	cvt.u16.u32 	%rs13045, %r10936;
	bfe.u32 	%r10937, %r10931, 8, 8;
	cvt.u16.u32 	%rs13044, %r10937;
	bfe.u32 	%r10938, %r10931, 16, 8;
	cvt.u16.u32 	%rs13043, %r10938;
	bfe.u32 	%r10939, %r10931, 24, 8;
	cvt.u16.u32 	%rs13042, %r10939;
	ld.local.v2.b32 	{%r10940, %r10941}, [%rd3+48];
	bfe.u32 	%r10942, %r10940, 0, 8;
	cvt.u16.u32 	%rs13041, %r10942;
	bfe.u32 	%r10943, %r10940, 8, 8;
	cvt.u16.u32 	%rs13040, %r10943;
	bfe.u32 	%r10944, %r10940, 16, 8;
	cvt.u16.u32 	%rs13039, %r10944;
	bfe.u32 	%r10945, %r10940, 24, 8;
	cvt.u16.u32 	%rs13038, %r10945;
	bfe.u32 	%r10946, %r10941, 0, 8;
	cvt.u16.u32 	%rs13037, %r10946;
	bfe.u32 	%r10947, %r10941, 8, 8;
	cvt.u16.u32 	%rs13036, %r10947;
	bfe.u32 	%r10948, %r10941, 16, 8;
	cvt.u16.u32 	%rs13035, %r10948;
	bfe.u32 	%r10949, %r10941, 24, 8;
	cvt.u16.u32 	%rs13034, %r10949;
	ld.local.v2.b32 	{%r10950, %r10951}, [%rd3+56];
	bfe.u32 	%r10952, %r10950, 0, 8;
	cvt.u16.u32 	%rs13033, %r10952;
	bfe.u32 	%r10953, %r10950, 8, 8;
	cvt.u16.u32 	%rs13032, %r10953;
	bfe.u32 	%r10954, %r10950, 16, 8;
	cvt.u16.u32 	%rs13031, %r10954;
	bfe.u32 	%r10955, %r10950, 24, 8;
	cvt.u16.u32 	%rs13030, %r10955;
	bfe.u32 	%r10956, %r10951, 0, 8;
	cvt.u16.u32 	%rs13029, %r10956;
	bfe.u32 	%r10957, %r10951, 8, 8;
	cvt.u16.u32 	%rs13028, %r10957;
	bfe.u32 	%r10958, %r10951, 16, 8;
	cvt.u16.u32 	%rs13027, %r10958;
	bfe.u32 	%r10959, %r10951, 24, 8;
	cvt.u16.u32 	%rs13026, %r10959;
	ld.local.v2.b32 	{%r10960, %r10961}, [%rd3+64];
	bfe.u32 	%r10962, %r10960, 0, 8;
	cvt.u16.u32 	%rs13025, %r10962;
	bfe.u32 	%r10963, %r10960, 8, 8;
	cvt.u16.u32 	%rs13024, %r10963;
	bfe.u32 	%r10964, %r10960, 16, 8;
	cvt.u16.u32 	%rs13023, %r10964;
	bfe.u32 	%r10965, %r10960, 24, 8;
	cvt.u16.u32 	%rs13022, %r10965;
	bfe.u32 	%r10966, %r10961, 0, 8;
	cvt.u16.u32 	%rs13021, %r10966;
	bfe.u32 	%r10967, %r10961, 8, 8;
	cvt.u16.u32 	%rs13020, %r10967;
	bfe.u32 	%r10968, %r10961, 16, 8;
	cvt.u16.u32 	%rs13019, %r10968;
	bfe.u32 	%r10969, %r10961, 24, 8;
	cvt.u16.u32 	%rs13018, %r10969;
	ld.local.v2.b32 	{%r10970, %r10971}, [%rd3+72];
	bfe.u32 	%r10972, %r10970, 0, 8;
	cvt.u16.u32 	%rs13017, %r10972;
	bfe.u32 	%r10973, %r10970, 8, 8;
	cvt.u16.u32 	%rs13016, %r10973;
	bfe.u32 	%r10974, %r10970, 16, 8;
	cvt.u16.u32 	%rs13015, %r10974;
	bfe.u32 	%r10975, %r10970, 24, 8;
	cvt.u16.u32 	%rs13014, %r10975;
	bfe.u32 	%r10976, %r10971, 0, 8;
	cvt.u16.u32 	%rs13013, %r10976;
	bfe.u32 	%r10977, %r10971, 8, 8;
	cvt.u16.u32 	%rs13012, %r10977;
	bfe.u32 	%r10978, %r10971, 16, 8;
	cvt.u16.u32 	%rs13011, %r10978;
	bfe.u32 	%r10979, %r10971, 24, 8;
	cvt.u16.u32 	%rs13010, %r10979;
	ld.local.v2.b32 	{%r10980, %r10981}, [%rd3+80];
	bfe.u32 	%r10982, %r10980, 0, 8;
	cvt.u16.u32 	%rs13009, %r10982;
	bfe.u32 	%r10983, %r10980, 8, 8;
	cvt.u16.u32 	%rs13008, %r10983;
	bfe.u32 	%r10984, %r10980, 16, 8;
	cvt.u16.u32 	%rs13007, %r10984;
	bfe.u32 	%r10985, %r10980, 24, 8;
	cvt.u16.u32 	%rs13006, %r10985;
	bfe.u32 	%r10986, %r10981, 0, 8;
	cvt.u16.u32 	%rs13005, %r10986;
	bfe.u32 	%r10987, %r10981, 8, 8;
	cvt.u16.u32 	%rs13004, %r10987;
	bfe.u32 	%r10988, %r10981, 16, 8;
	cvt.u16.u32 	%rs13003, %r10988;
	bfe.u32 	%r10989, %r10981, 24, 8;
	cvt.u16.u32 	%rs13002, %r10989;
	ld.local.v2.b32 	{%r10990, %r10991}, [%rd3+88];
	bfe.u32 	%r10992, %r10990, 0, 8;
	cvt.u16.u32 	%rs13001, %r10992;
	bfe.u32 	%r10993, %r10990, 8, 8;
	cvt.u16.u32 	%rs13000, %r10993;
	bfe.u32 	%r10994, %r10990, 16, 8;
	cvt.u16.u32 	%rs12999, %r10994;
	bfe.u32 	%r10995, %r10990, 24, 8;
	cvt.u16.u32 	%rs12998, %r10995;
	bfe.u32 	%r10996, %r10991, 0, 8;
	cvt.u16.u32 	%rs12997, %r10996;
	bfe.u32 	%r10997, %r10991, 8, 8;
	cvt.u16.u32 	%rs12996, %r10997;
	bfe.u32 	%r10998, %r10991, 16, 8;
	cvt.u16.u32 	%rs12995, %r10998;
	bfe.u32 	%r10999, %r10991, 24, 8;
	cvt.u16.u32 	%rs12994, %r10999;
	ld.local.v2.b32 	{%r11000, %r11001}, [%rd3+96];
	bfe.u32 	%r11002, %r11000, 0, 8;
	cvt.u16.u32 	%rs12993, %r11002;
	bfe.u32 	%r11003, %r11000, 8, 8;
	cvt.u16.u32 	%rs12992, %r11003;
	bfe.u32 	%r11004, %r11000, 16, 8;
	cvt.u16.u32 	%rs12991, %r11004;
	bfe.u32 	%r11005, %r11000, 24, 8;
	cvt.u16.u32 	%rs12990, %r11005;
	bfe.u32 	%r11006, %r11001, 0, 8;
	cvt.u16.u32 	%rs12989, %r11006;
	bfe.u32 	%r11007, %r11001, 8, 8;
	cvt.u16.u32 	%rs12988, %r11007;
	bfe.u32 	%r11008, %r11001, 16, 8;
	cvt.u16.u32 	%rs12987, %r11008;
	bfe.u32 	%r11009, %r11001, 24, 8;
	cvt.u16.u32 	%rs12986, %r11009;
	ld.local.v2.b32 	{%r11010, %r11011}, [%rd3+104];
	bfe.u32 	%r11012, %r11010, 0, 8;
	cvt.u16.u32 	%rs12985, %r11012;
	bfe.u32 	%r11013, %r11010, 8, 8;
	cvt.u16.u32 	%rs12984, %r11013;
	bfe.u32 	%r11014, %r11010, 16, 8;
	cvt.u16.u32 	%rs12983, %r11014;
	bfe.u32 	%r11015, %r11010, 24, 8;
	cvt.u16.u32 	%rs12982, %r11015;
	bfe.u32 	%r11016, %r11011, 0, 8;
	cvt.u16.u32 	%rs12981, %r11016;
	bfe.u32 	%r11017, %r11011, 8, 8;
	cvt.u16.u32 	%rs12980, %r11017;
	bfe.u32 	%r11018, %r11011, 16, 8;
	cvt.u16.u32 	%rs12979, %r11018;
	bfe.u32 	%r11019, %r11011, 24, 8;
	cvt.u16.u32 	%rs12978, %r11019;
	ld.local.v2.b32 	{%r11020, %r11021}, [%rd3+112];
	bfe.u32 	%r11022, %r11020, 0, 8;
	cvt.u16.u32 	%rs12977, %r11022;
	bfe.u32 	%r11023, %r11020, 8, 8;
	cvt.u16.u32 	%rs12976, %r11023;
	bfe.u32 	%r11024, %r11020, 16, 8;
	cvt.u16.u32 	%rs12975, %r11024;
	bfe.u32 	%r11025, %r11020, 24, 8;
	cvt.u16.u32 	%rs12974, %r11025;
	bfe.u32 	%r11026, %r11021, 0, 8;
	cvt.u16.u32 	%rs12973, %r11026;
	bfe.u32 	%r11027, %r11021, 8, 8;
	cvt.u16.u32 	%rs12972, %r11027;
	bfe.u32 	%r11028, %r11021, 16, 8;
	cvt.u16.u32 	%rs12971, %r11028;
	bfe.u32 	%r11029, %r11021, 24, 8;
	cvt.u16.u32 	%rs12970, %r11029;
	ld.local.v2.b32 	{%r11030, %r11031}, [%rd3+120];
	bfe.u32 	%r11032, %r11030, 0, 8;
	cvt.u16.u32 	%rs12969, %r11032;
	bfe.u32 	%r11033, %r11030, 8, 8;
	cvt.u16.u32 	%rs12968, %r11033;
	bfe.u32 	%r11034, %r11030, 16, 8;
	cvt.u16.u32 	%rs12967, %r11034;
	bfe.u32 	%r11035, %r11030, 24, 8;
	cvt.u16.u32 	%rs12966, %r11035;
	bfe.u32 	%r11036, %r11031, 0, 8;
	cvt.u16.u32 	%rs12965, %r11036;
	bfe.u32 	%r11037, %r11031, 8, 8;
	cvt.u16.u32 	%rs12964, %r11037;
	bfe.u32 	%r11038, %r11031, 16, 8;
	cvt.u16.u32 	%rs12963, %r11038;
	bfe.u32 	%r11039, %r11031, 24, 8;
	cvt.u16.u32 	%rs12962, %r11039;
	ld.local.v2.b32 	{%r11040, %r11041}, [%rd3+128];
	bfe.u32 	%r11042, %r11040, 0, 8;
	cvt.u16.u32 	%rs12961, %r11042;
	bfe.u32 	%r11043, %r11040, 8, 8;
	cvt.u16.u32 	%rs12960, %r11043;
	bfe.u32 	%r11044, %r11040, 16, 8;
	cvt.u16.u32 	%rs12959, %r11044;
	bfe.u32 	%r11045, %r11040, 24, 8;
	cvt.u16.u32 	%rs12958, %r11045;
	bfe.u32 	%r11046, %r11041, 0, 8;
	cvt.u16.u32 	%rs12957, %r11046;
	bfe.u32 	%r11047, %r11041, 8, 8;
	cvt.u16.u32 	%rs12956, %r11047;
	bfe.u32 	%r11048, %r11041, 16, 8;
	cvt.u16.u32 	%rs12955, %r11048;
	bfe.u32 	%r11049, %r11041, 24, 8;
	cvt.u16.u32 	%rs12954, %r11049;
	ld.local.v2.b32 	{%r11050, %r11051}, [%rd3+136];
	bfe.u32 	%r11052, %r11050, 0, 8;
	cvt.u16.u32 	%rs12953, %r11052;
	bfe.u32 	%r11053, %r11050, 8, 8;
	cvt.u16.u32 	%rs12952, %r11053;
	bfe.u32 	%r11054, %r11050, 16, 8;
	cvt.u16.u32 	%rs12951, %r11054;
	bfe.u32 	%r11055, %r11050, 24, 8;
	cvt.u16.u32 	%rs12950, %r11055;
	bfe.u32 	%r11056, %r11051, 0, 8;
	cvt.u16.u32 	%rs12949, %r11056;
	bfe.u32 	%r11057, %r11051, 8, 8;
	cvt.u16.u32 	%rs12948, %r11057;
	bfe.u32 	%r11058, %r11051, 16, 8;
	cvt.u16.u32 	%rs12947, %r11058;
	bfe.u32 	%r11059, %r11051, 24, 8;
	cvt.u16.u32 	%rs12946, %r11059;
	ld.local.v2.b32 	{%r11060, %r11061}, [%rd3+144];
	bfe.u32 	%r11062, %r11060, 0, 8;
	cvt.u16.u32 	%rs12945, %r11062;
	bfe.u32 	%r11063, %r11060, 8, 8;
	cvt.u16.u32 	%rs12944, %r11063;
	bfe.u32 	%r11064, %r11060, 16, 8;
	cvt.u16.u32 	%rs12943, %r11064;
	bfe.u32 	%r11065, %r11060, 24, 8;
	cvt.u16.u32 	%rs12942, %r11065;
	bfe.u32 	%r11066, %r11061, 0, 8;
	cvt.u16.u32 	%rs12941, %r11066;
	bfe.u32 	%r11067, %r11061, 8, 8;
	cvt.u16.u32 	%rs12940, %r11067;
	bfe.u32 	%r11068, %r11061, 16, 8;
	cvt.u16.u32 	%rs12939, %r11068;
	bfe.u32 	%r11069, %r11061, 24, 8;
	cvt.u16.u32 	%rs12938, %r11069;
	ld.local.v2.b32 	{%r11070, %r11071}, [%rd3+152];
	bfe.u32 	%r11072, %r11070, 0, 8;
	cvt.u16.u32 	%rs12937, %r11072;
	bfe.u32 	%r11073, %r11070, 8, 8;
	cvt.u16.u32 	%rs12936, %r11073;
	bfe.u32 	%r11074, %r11070, 16, 8;
	cvt.u16.u32 	%rs12935, %r11074;
	bfe.u32 	%r11075, %r11070, 24, 8;
	cvt.u16.u32 	%rs12934, %r11075;
	bfe.u32 	%r11076, %r11071, 0, 8;
	cvt.u16.u32 	%rs12933, %r11076;
	bfe.u32 	%r11077, %r11071, 8, 8;
	cvt.u16.u32 	%rs12932, %r11077;
	bfe.u32 	%r11078, %r11071, 16, 8;
	cvt.u16.u32 	%rs12931, %r11078;
	bfe.u32 	%r11079, %r11071, 24, 8;
	cvt.u16.u32 	%rs12930, %r11079;
	ld.local.v2.b32 	{%r11080, %r11081}, [%rd3+160];
	bfe.u32 	%r11082, %r11080, 0, 8;
	cvt.u16.u32 	%rs12929, %r11082;
	bfe.u32 	%r11083, %r11080, 8, 8;
	cvt.u16.u32 	%rs12928, %r11083;
	bfe.u32 	%r11084, %r11080, 16, 8;
	cvt.u16.u32 	%rs12927, %r11084;
	bfe.u32 	%r11085, %r11080, 24, 8;
	cvt.u16.u32 	%rs12926, %r11085;
	bfe.u32 	%r11086, %r11081, 0, 8;
	cvt.u16.u32 	%rs12925, %r11086;
	bfe.u32 	%r11087, %r11081, 8, 8;
	cvt.u16.u32 	%rs12924, %r11087;
	bfe.u32 	%r11088, %r11081, 16, 8;
	cvt.u16.u32 	%rs12923, %r11088;
	bfe.u32 	%r11089, %r11081, 24, 8;
	cvt.u16.u32 	%rs12922, %r11089;
	ld.local.v2.b32 	{%r11090, %r11091}, [%rd3+168];
	bfe.u32 	%r11092, %r11090, 0, 8;
	cvt.u16.u32 	%rs12921, %r11092;
	bfe.u32 	%r11093, %r11090, 8, 8;
	cvt.u16.u32 	%rs12920, %r11093;
	bfe.u32 	%r11094, %r11090, 16, 8;
	cvt.u16.u32 	%rs12919, %r11094;
	bfe.u32 	%r11095, %r11090, 24, 8;
	cvt.u16.u32 	%rs12918, %r11095;
	bfe.u32 	%r11096, %r11091, 0, 8;
	cvt.u16.u32 	%rs12917, %r11096;
	bfe.u32 	%r11097, %r11091, 8, 8;
	cvt.u16.u32 	%rs12916, %r11097;
	bfe.u32 	%r11098, %r11091, 16, 8;
	cvt.u16.u32 	%rs12915, %r11098;
	bfe.u32 	%r11099, %r11091, 24, 8;
	cvt.u16.u32 	%rs12914, %r11099;
	ld.local.v2.b32 	{%r11100, %r11101}, [%rd3+176];
	bfe.u32 	%r11102, %r11100, 0, 8;
	cvt.u16.u32 	%rs12913, %r11102;
	bfe.u32 	%r11103, %r11100, 8, 8;
	cvt.u16.u32 	%rs12912, %r11103;
	bfe.u32 	%r11104, %r11100, 16, 8;
	cvt.u16.u32 	%rs12911, %r11104;
	bfe.u32 	%r11105, %r11100, 24, 8;
	cvt.u16.u32 	%rs12910, %r11105;
	bfe.u32 	%r11106, %r11101, 0, 8;
	cvt.u16.u32 	%rs12909, %r11106;
	bfe.u32 	%r11107, %r11101, 8, 8;
	cvt.u16.u32 	%rs12908, %r11107;
	bfe.u32 	%r11108, %r11101, 16, 8;
	cvt.u16.u32 	%rs12907, %r11108;
	bfe.u32 	%r11109, %r11101, 24, 8;
	cvt.u16.u32 	%rs12906, %r11109;
	ld.local.v2.b32 	{%r11110, %r11111}, [%rd3+184];
	bfe.u32 	%r11112, %r11110, 0, 8;
	cvt.u16.u32 	%rs12905, %r11112;
	bfe.u32 	%r11113, %r11110, 8, 8;
	cvt.u16.u32 	%rs12904, %r11113;
	bfe.u32 	%r11114, %r11110, 16, 8;
	cvt.u16.u32 	%rs12903, %r11114;
	bfe.u32 	%r11115, %r11110, 24, 8;
	cvt.u16.u32 	%rs12902, %r11115;
	bfe.u32 	%r11116, %r11111, 0, 8;
	cvt.u16.u32 	%rs12901, %r11116;
	bfe.u32 	%r11117, %r11111, 8, 8;
	cvt.u16.u32 	%rs12900, %r11117;
	bfe.u32 	%r11118, %r11111, 16, 8;
	cvt.u16.u32 	%rs12899, %r11118;
	bfe.u32 	%r11119, %r11111, 24, 8;
	cvt.u16.u32 	%rs12898, %r11119;
	ld.local.v2.b32 	{%r11120, %r11121}, [%rd3+192];
	bfe.u32 	%r11122, %r11120, 0, 8;
	cvt.u16.u32 	%rs12897, %r11122;
	bfe.u32 	%r11123, %r11120, 8, 8;
	cvt.u16.u32 	%rs12896, %r11123;
	bfe.u32 	%r11124, %r11120, 16, 8;
	cvt.u16.u32 	%rs12895, %r11124;
	bfe.u32 	%r11125, %r11120, 24, 8;
	cvt.u16.u32 	%rs12894, %r11125;
	bfe.u32 	%r11126, %r11121, 0, 8;
	cvt.u16.u32 	%rs12893, %r11126;
	bfe.u32 	%r11127, %r11121, 8, 8;
	cvt.u16.u32 	%rs12892, %r11127;
	bfe.u32 	%r11128, %r11121, 16, 8;
	cvt.u16.u32 	%rs12891, %r11128;
	bfe.u32 	%r11129, %r11121, 24, 8;
	cvt.u16.u32 	%rs12890, %r11129;
	ld.local.v2.b32 	{%r11130, %r11131}, [%rd3+200];
	bfe.u32 	%r11132, %r11130, 0, 8;
	cvt.u16.u32 	%rs12889, %r11132;
	bfe.u32 	%r11133, %r11130, 8, 8;
	cvt.u16.u32 	%rs12888, %r11133;
	bfe.u32 	%r11134, %r11130, 16, 8;
	cvt.u16.u32 	%rs12887, %r11134;
	bfe.u32 	%r11135, %r11130, 24, 8;
	cvt.u16.u32 	%rs12886, %r11135;
	bfe.u32 	%r11136, %r11131, 0, 8;
	cvt.u16.u32 	%rs12885, %r11136;
	bfe.u32 	%r11137, %r11131, 8, 8;
	cvt.u16.u32 	%rs12884, %r11137;
	bfe.u32 	%r11138, %r11131, 16, 8;
	cvt.u16.u32 	%rs12883, %r11138;
	bfe.u32 	%r11139, %r11131, 24, 8;
	cvt.u16.u32 	%rs12882, %r11139;
	ld.local.v2.b32 	{%r11140, %r11141}, [%rd3+208];
	bfe.u32 	%r11142, %r11140, 0, 8;
	cvt.u16.u32 	%rs12881, %r11142;
	bfe.u32 	%r11143, %r11140, 8, 8;
	cvt.u16.u32 	%rs12880, %r11143;
	bfe.u32 	%r11144, %r11140, 16, 8;
	cvt.u16.u32 	%rs12879, %r11144;
	bfe.u32 	%r11145, %r11140, 24, 8;
	cvt.u16.u32 	%rs12878, %r11145;
	bfe.u32 	%r11146, %r11141, 0, 8;
	cvt.u16.u32 	%rs12877, %r11146;
	bfe.u32 	%r11147, %r11141, 8, 8;
	cvt.u16.u32 	%rs12876, %r11147;
	bfe.u32 	%r11148, %r11141, 16, 8;
	cvt.u16.u32 	%rs12875, %r11148;
	bfe.u32 	%r11149, %r11141, 24, 8;
	cvt.u16.u32 	%rs12874, %r11149;
	ld.local.v2.b32 	{%r11150, %r11151}, [%rd3+216];
	bfe.u32 	%r11152, %r11150, 0, 8;
	cvt.u16.u32 	%rs12873, %r11152;
	bfe.u32 	%r11153, %r11150, 8, 8;
	cvt.u16.u32 	%rs12872, %r11153;
	bfe.u32 	%r11154, %r11150, 16, 8;
	cvt.u16.u32 	%rs12871, %r11154;
	bfe.u32 	%r11155, %r11150, 24, 8;
	cvt.u16.u32 	%rs12870, %r11155;
	bfe.u32 	%r11156, %r11151, 0, 8;
	cvt.u16.u32 	%rs12869, %r11156;
	bfe.u32 	%r11157, %r11151, 8, 8;
	cvt.u16.u32 	%rs12868, %r11157;
	bfe.u32 	%r11158, %r11151, 16, 8;
	cvt.u16.u32 	%rs12867, %r11158;
	bfe.u32 	%r11159, %r11151, 24, 8;
	cvt.u16.u32 	%rs12866, %r11159;
	ld.local.v2.b32 	{%r11160, %r11161}, [%rd3+224];
	bfe.u32 	%r11162, %r11160, 0, 8;
	cvt.u16.u32 	%rs12865, %r11162;
	bfe.u32 	%r11163, %r11160, 8, 8;
	cvt.u16.u32 	%rs12864, %r11163;
	bfe.u32 	%r11164, %r11160, 16, 8;
	cvt.u16.u32 	%rs12863, %r11164;
	bfe.u32 	%r11165, %r11160, 24, 8;
	cvt.u16.u32 	%rs12862, %r11165;
	bfe.u32 	%r11166, %r11161, 0, 8;
	cvt.u16.u32 	%rs12861, %r11166;
	bfe.u32 	%r11167, %r11161, 8, 8;
	cvt.u16.u32 	%rs12860, %r11167;
	bfe.u32 	%r11168, %r11161, 16, 8;
	cvt.u16.u32 	%rs12859, %r11168;
	bfe.u32 	%r11169, %r11161, 24, 8;
	cvt.u16.u32 	%rs12858, %r11169;
	ld.local.v2.b32 	{%r11170, %r11171}, [%rd3+232];
	bfe.u32 	%r11172, %r11170, 0, 8;
	cvt.u16.u32 	%rs12857, %r11172;
	bfe.u32 	%r11173, %r11170, 8, 8;
	cvt.u16.u32 	%rs12856, %r11173;
	bfe.u32 	%r11174, %r11170, 16, 8;
	cvt.u16.u32 	%rs12855, %r11174;
	bfe.u32 	%r11175, %r11170, 24, 8;
	cvt.u16.u32 	%rs12854, %r11175;
	bfe.u32 	%r11176, %r11171, 0, 8;
	cvt.u16.u32 	%rs12853, %r11176;
	bfe.u32 	%r11177, %r11171, 8, 8;
	cvt.u16.u32 	%rs12852, %r11177;
	bfe.u32 	%r11178, %r11171, 16, 8;
	cvt.u16.u32 	%rs12851, %r11178;
	bfe.u32 	%r11179, %r11171, 24, 8;
	cvt.u16.u32 	%rs12850, %r11179;
	ld.local.v2.b32 	{%r11180, %r11181}, [%rd3+240];
	bfe.u32 	%r11182, %r11180, 0, 8;
	cvt.u16.u32 	%rs12849, %r11182;
	bfe.u32 	%r11183, %r11180, 8, 8;
	cvt.u16.u32 	%rs12848, %r11183;
	bfe.u32 	%r11184, %r11180, 16, 8;
	cvt.u16.u32 	%rs12847, %r11184;
	bfe.u32 	%r11185, %r11180, 24, 8;
	cvt.u16.u32 	%rs12846, %r11185;
	bfe.u32 	%r11186, %r11181, 0, 8;
	cvt.u16.u32 	%rs12845, %r11186;
	bfe.u32 	%r11187, %r11181, 8, 8;
	cvt.u16.u32 	%rs12844, %r11187;
	bfe.u32 	%r11188, %r11181, 16, 8;
	cvt.u16.u32 	%rs12843, %r11188;
	bfe.u32 	%r11189, %r11181, 24, 8;
	cvt.u16.u32 	%rs12842, %r11189;
	ld.local.v2.b32 	{%r11190, %r11191}, [%rd3+248];
	bfe.u32 	%r11192, %r11190, 0, 8;
	cvt.u16.u32 	%rs12841, %r11192;
	bfe.u32 	%r11193, %r11190, 8, 8;
	cvt.u16.u32 	%rs12840, %r11193;
	bfe.u32 	%r11194, %r11190, 16, 8;
	cvt.u16.u32 	%rs12839, %r11194;
	bfe.u32 	%r11195, %r11190, 24, 8;
	cvt.u16.u32 	%rs12838, %r11195;
	bfe.u32 	%r11196, %r11191, 0, 8;
	cvt.u16.u32 	%rs12837, %r11196;
	bfe.u32 	%r11197, %r11191, 8, 8;
	cvt.u16.u32 	%rs12836, %r11197;
	bfe.u32 	%r11198, %r11191, 16, 8;
	cvt.u16.u32 	%rs12835, %r11198;
	bfe.u32 	%r11199, %r11191, 24, 8;
	cvt.u16.u32 	%rs12834, %r11199;
	ld.local.v2.b32 	{%r11200, %r11201}, [%rd3+256];
	bfe.u32 	%r11202, %r11200, 0, 8;
	cvt.u16.u32 	%rs12833, %r11202;
	bfe.u32 	%r11203, %r11200, 8, 8;
	cvt.u16.u32 	%rs12832, %r11203;
	bfe.u32 	%r11204, %r11200, 16, 8;
	cvt.u16.u32 	%rs12831, %r11204;
	bfe.u32 	%r11205, %r11200, 24, 8;
	cvt.u16.u32 	%rs12830, %r11205;
	bfe.u32 	%r11206, %r11201, 0, 8;
	cvt.u16.u32 	%rs12829, %r11206;
	bfe.u32 	%r11207, %r11201, 8, 8;
	cvt.u16.u32 	%rs12828, %r11207;
	bfe.u32 	%r11208, %r11201, 16, 8;
	cvt.u16.u32 	%rs12827, %r11208;
	bfe.u32 	%r11209, %r11201, 24, 8;
	cvt.u16.u32 	%rs12826, %r11209;
	ld.local.v2.b32 	{%r11210, %r11211}, [%rd3+264];
	bfe.u32 	%r11212, %r11210, 0, 8;
	cvt.u16.u32 	%rs12825, %r11212;
	bfe.u32 	%r11213, %r11210, 8, 8;
	cvt.u16.u32 	%rs12824, %r11213;
	bfe.u32 	%r11214, %r11210, 16, 8;
	cvt.u16.u32 	%rs12823, %r11214;
	bfe.u32 	%r11215, %r11210, 24, 8;
	cvt.u16.u32 	%rs12822, %r11215;
	bfe.u32 	%r11216, %r11211, 0, 8;
	cvt.u16.u32 	%rs12821, %r11216;
	bfe.u32 	%r11217, %r11211, 8, 8;
	cvt.u16.u32 	%rs12820, %r11217;
	bfe.u32 	%r11218, %r11211, 16, 8;
	cvt.u16.u32 	%rs12819, %r11218;
	bfe.u32 	%r11219, %r11211, 24, 8;
	cvt.u16.u32 	%rs12818, %r11219;
$L__BB3_140:
	setp.ne.s32 	%p35, %r2469, 0;
	@%p35 bra 	$L__BB3_142;
	mov.u32 	%r11220, %tid.x;
	shr.u32 	%r11221, %r11220, 5;
	mov.u32 	%r11222, _ZZN3cub18CUB_300001_SM_10006detail6reduce28DeviceReduceSingleTileKernelINS2_10policy_hubI4Itemj13Addition_funcE10Policy1000EPS5_S9_iS6_S5_S5_N4cuda3std3__410__identityEEEvT0_T1_T2_T3_T4_T6_E12temp_storage;
	mad.lo.s32 	%r11223, %r11221, 272, %r11222;
	st.shared.u32 	[%r11223+8], %r27825;
	st.shared.f64 	[%r11223+16], %fd78;
	cvt.u32.u16 	%r11224, %rs13066;
	cvt.u32.u16 	%r11225, %rs13067;
	prmt.b32 	%r11226, %r11225, %r11224, 0x3340U;
	cvt.u32.u16 	%r11227, %rs13068;
	cvt.u32.u16 	%r11228, %rs13069;
	prmt.b32 	%r11229, %r11228, %r11227, 0x3340U;
	prmt.b32 	%r11230, %r11229, %r11226, 0x5410U;
	cvt.u32.u16 	%r11231, %rs13070;
	cvt.u32.u16 	%r11232, %rs13071;
	prmt.b32 	%r11233, %r11232, %r11231, 0x3340U;
	cvt.u32.u16 	%r11234, %rs13072;
	cvt.u32.u16 	%r11235, %rs13073;
	prmt.b32 	%r11236, %r11235, %r11234, 0x3340U;
	prmt.b32 	%r11237, %r11236, %r11233, 0x5410U;
	st.shared.v2.b32 	[%r11223+24], {%r11237, %r11230};
	cvt.u32.u16 	%r11238, %rs13058;
	cvt.u32.u16 	%r11239, %rs13059;
	prmt.b32 	%r11240, %r11239, %r11238, 0x3340U;
	cvt.u32.u16 	%r11241, %rs13060;
	cvt.u32.u16 	%r11242, %rs13061;
	prmt.b32 	%r11243, %r11242, %r11241, 0x3340U;
	prmt.b32 	%r11244, %r11243, %r11240, 0x5410U;
	cvt.u32.u16 	%r11245, %rs13062;
	cvt.u32.u16 	%r11246, %rs13063;
	prmt.b32 	%r11247, %r11246, %r11245, 0x3340U;
	cvt.u32.u16 	%r11248, %rs13064;
	cvt.u32.u16 	%r11249, %rs13065;
	prmt.b32 	%r11250, %r11249, %r11248, 0x3340U;
	prmt.b32 	%r11251, %r11250, %r11247, 0x5410U;
	st.shared.v2.b32 	[%r11223+32], {%r11251, %r11244};
	cvt.u32.u16 	%r11252, %rs13050;
	cvt.u32.u16 	%r11253, %rs13051;
	prmt.b32 	%r11254, %r11253, %r11252, 0x3340U;
	cvt.u32.u16 	%r11255, %rs13052;
	cvt.u32.u16 	%r11256, %rs13053;
	prmt.b32 	%r11257, %r11256, %r11255, 0x3340U;
	prmt.b32 	%r11258, %r11257, %r11254, 0x5410U;
	cvt.u32.u16 	%r11259, %rs13054;
	cvt.u32.u16 	%r11260, %rs13055;
	prmt.b32 	%r11261, %r11260, %r11259, 0x3340U;
	cvt.u32.u16 	%r11262, %rs13056;
	cvt.u32.u16 	%r11263, %rs13057;
	prmt.b32 	%r11264, %r11263, %r11262, 0x3340U;
	prmt.b32 	%r11265, %r11264, %r11261, 0x5410U;
	st.shared.v2.b32 	[%r11223+40], {%r11265, %r11258};
	cvt.u32.u16 	%r11266, %rs13042;
	cvt.u32.u16 	%r11267, %rs13043;
	prmt.b32 	%r11268, %r11267, %r11266, 0x3340U;
	cvt.u32.u16 	%r11269, %rs13044;
	cvt.u32.u16 	%r11270, %rs13045;
	prmt.b32 	%r11271, %r11270, %r11269, 0x3340U;
	prmt.b32 	%r11272, %r11271, %r11268, 0x5410U;
	cvt.u32.u16 	%r11273, %rs13046;
	cvt.u32.u16 	%r11274, %rs13047;
	prmt.b32 	%r11275, %r11274, %r11273, 0x3340U;
	cvt.u32.u16 	%r11276, %rs13048;
	cvt.u32.u16 	%r11277, %rs13049;
	prmt.b32 	%r11278, %r11277, %r11276, 0x3340U;
	prmt.b32 	%r11279, %r11278, %r11275, 0x5410U;
	st.shared.v2.b32 	[%r11223+48], {%r11279, %r11272};
	cvt.u32.u16 	%r11280, %rs13034;
	cvt.u32.u16 	%r11281, %rs13035;
	prmt.b32 	%r11282, %r11281, %r11280, 0x3340U;
	cvt.u32.u16 	%r11283, %rs13036;
	cvt.u32.u16 	%r11284, %rs13037;
	prmt.b32 	%r11285, %r11284, %r11283, 0x3340U;
	prmt.b32 	%r11286, %r11285, %r11282, 0x5410U;
	cvt.u32.u16 	%r11287, %rs13038;
	cvt.u32.u16 	%r11288, %rs13039;
	prmt.b32 	%r11289, %r11288, %r11287, 0x3340U;
	cvt.u32.u16 	%r11290, %rs13040;
	cvt.u32.u16 	%r11291, %rs13041;
	prmt.b32 	%r11292, %r11291, %r11290, 0x3340U;
	prmt.b32 	%r11293, %r11292, %r11289, 0x5410U;
	st.shared.v2.b32 	[%r11223+56], {%r11293, %r11286};
	cvt.u32.u16 	%r11294, %rs13026;
	cvt.u32.u16 	%r11295, %rs13027;
	prmt.b32 	%r11296, %r11295, %r11294, 0x3340U;
	cvt.u32.u16 	%r11297, %rs13028;
	cvt.u32.u16 	%r11298, %rs13029;
	prmt.b32 	%r11299, %r11298, %r11297, 0x3340U;
	prmt.b32 	%r11300, %r11299, %r11296, 0x5410U;
	cvt.u32.u16 	%r11301, %rs13030;
	cvt.u32.u16 	%r11302, %rs13031;
	prmt.b32 	%r11303, %r11302, %r11301, 0x3340U;
	cvt.u32.u16 	%r11304, %rs13032;
	cvt.u32.u16 	%r11305, %rs13033;
	prmt.b32 	%r11306, %r11305, %r11304, 0x3340U;
	prmt.b32 	%r11307, %r11306, %r11303, 0x5410U;
	st.shared.v2.b32 	[%r11223+64], {%r11307, %r11300};
	cvt.u32.u16 	%r11308, %rs13018;
	cvt.u32.u16 	%r11309, %rs13019;
	prmt.b32 	%r11310, %r11309, %r11308, 0x3340U;
	cvt.u32.u16 	%r11311, %rs13020;
	cvt.u32.u16 	%r11312, %rs13021;
	prmt.b32 	%r11313, %r11312, %r11311, 0x3340U;
	prmt.b32 	%r11314, %r11313, %r11310, 0x5410U;
	cvt.u32.u16 	%r11315, %rs13022;
	cvt.u32.u16 	%r11316, %rs13023;
	prmt.b32 	%r11317, %r11316, %r11315, 0x3340U;
	cvt.u32.u16 	%r11318, %rs13024;
	cvt.u32.u16 	%r11319, %rs13025;
	prmt.b32 	%r11320, %r11319, %r11318, 0x3340U;
	prmt.b32 	%r11321, %r11320, %r11317, 0x5410U;
	st.shared.v2.b32 	[%r11223+72], {%r11321, %r11314};
	cvt.u32.u16 	%r11322, %rs13010;
	cvt.u32.u16 	%r11323, %rs13011;
	prmt.b32 	%r11324, %r11323, %r11322, 0x3340U;
	cvt.u32.u16 	%r11325, %rs13012;
	cvt.u32.u16 	%r11326, %rs13013;
	prmt.b32 	%r11327, %r11326, %r11325, 0x3340U;
	prmt.b32 	%r11328, %r11327, %r11324, 0x5410U;
	cvt.u32.u16 	%r11329, %rs13014;
	cvt.u32.u16 	%r11330, %rs13015;
	prmt.b32 	%r11331, %r11330, %r11329, 0x3340U;
	cvt.u32.u16 	%r11332, %rs13016;
	cvt.u32.u16 	%r11333, %rs13017;
	prmt.b32 	%r11334, %r11333, %r11332, 0x3340U;
	prmt.b32 	%r11335, %r11334, %r11331, 0x5410U;
	st.shared.v2.b32 	[%r11223+80], {%r11335, %r11328};
	cvt.u32.u16 	%r11336, %rs13002;
	cvt.u32.u16 	%r11337, %rs13003;
	prmt.b32 	%r11338, %r11337, %r11336, 0x3340U;
	cvt.u32.u16 	%r11339, %rs13004;
	cvt.u32.u16 	%r11340, %rs13005;
	prmt.b32 	%r11341, %r11340, %r11339, 0x3340U;
	prmt.b32 	%r11342, %r11341, %r11338, 0x5410U;
	cvt.u32.u16 	%r11343, %rs13006;
	cvt.u32.u16 	%r11344, %rs13007;
	prmt.b32 	%r11345, %r11344, %r11343, 0x3340U;
	cvt.u32.u16 	%r11346, %rs13008;
	cvt.u32.u16 	%r11347, %rs13009;
	prmt.b32 	%r11348, %r11347, %r11346, 0x3340U;
	prmt.b32 	%r11349, %r11348, %r11345, 0x5410U;
	st.shared.v2.b32 	[%r11223+88], {%r11349, %r11342};
	cvt.u32.u16 	%r11350, %rs12994;
	cvt.u32.u16 	%r11351, %rs12995;
	prmt.b32 	%r11352, %r11351, %r11350, 0x3340U;
	cvt.u32.u16 	%r11353, %rs12996;
	cvt.u32.u16 	%r11354, %rs12997;
	prmt.b32 	%r11355, %r11354, %r11353, 0x3340U;
	prmt.b32 	%r11356, %r11355, %r11352, 0x5410U;
	cvt.u32.u16 	%r11357, %rs12998;
	cvt.u32.u16 	%r11358, %rs12999;
	prmt.b32 	%r11359, %r11358, %r11357, 0x3340U;
	cvt.u32.u16 	%r11360, %rs13000;
	cvt.u32.u16 	%r11361, %rs13001;
	prmt.b32 	%r11362, %r11361, %r11360, 0x3340U;
	prmt.b32 	%r11363, %r11362, %r11359, 0x5410U;
	st.shared.v2.b32 	[%r11223+96], {%r11363, %r11356};
	cvt.u32.u16 	%r11364, %rs12986;
	cvt.u32.u16 	%r11365, %rs12987;
	prmt.b32 	%r11366, %r11365, %r11364, 0x3340U;
	cvt.u32.u16 	%r11367, %rs12988;
	cvt.u32.u16 	%r11368, %rs12989;
	prmt.b32 	%r11369, %r11368, %r11367, 0x3340U;
	prmt.b32 	%r11370, %r11369, %r11366, 0x5410U;
	cvt.u32.u16 	%r11371, %rs12990;
	cvt.u32.u16 	%r11372, %rs12991;
	prmt.b32 	%r11373, %r11372, %r11371, 0x3340U;
	cvt.u32.u16 	%r11374, %rs12992;
	cvt.u32.u16 	%r11375, %rs12993;
	prmt.b32 	%r11376, %r11375, %r11374, 0x3340U;
	prmt.b32 	%r11377, %r11376, %r11373, 0x5410U;
	st.shared.v2.b32 	[%r11223+104], {%r11377, %r11370};
	cvt.u32.u16 	%r11378, %rs12978;
	cvt.u32.u16 	%r11379, %rs12979;
	prmt.b32 	%r11380, %r11379, %r11378, 0x3340U;
	cvt.u32.u16 	%r11381, %rs12980;
	cvt.u32.u16 	%r11382, %rs12981;
	prmt.b32 	%r11383, %r11382, %r11381, 0x3340U;
	prmt.b32 	%r11384, %r11383, %r11380, 0x5410U;
	cvt.u32.u16 	%r11385, %rs12982;
	cvt.u32.u16 	%r11386, %rs12983;
	prmt.b32 	%r11387, %r11386, %r11385, 0x3340U;
	cvt.u32.u16 	%r11388, %rs12984;
	cvt.u32.u16 	%r11389, %rs12985;
	prmt.b32 	%r11390, %r11389, %r11388, 0x3340U;
	prmt.b32 	%r11391, %r11390, %r11387, 0x5410U;
	st.shared.v2.b32 	[%r11223+112], {%r11391, %r11384};
	cvt.u32.u16 	%r11392, %rs12970;
	cvt.u32.u16 	%r11393, %rs12971;
	prmt.b32 	%r11394, %r11393, %r11392, 0x3340U;
	cvt.u32.u16 	%r11395, %rs12972;
	cvt.u32.u16 	%r11396, %rs12973;
	prmt.b32 	%r11397, %r11396, %r11395, 0x3340U;
	prmt.b32 	%r11398, %r11397, %r11394, 0x5410U;
	cvt.u32.u16 	%r11399, %rs12974;
	cvt.u32.u16 	%r11400, %rs12975;
	prmt.b32 	%r11401, %r11400, %r11399, 0x3340U;
	cvt.u32.u16 	%r11402, %rs12976;
	cvt.u32.u16 	%r11403, %rs12977;
	prmt.b32 	%r11404, %r11403, %r11402, 0x3340U;
	prmt.b32 	%r11405, %r11404, %r11401, 0x5410U;
	st.shared.v2.b32 	[%r11223+120], {%r11405, %r11398};
	cvt.u32.u16 	%r11406, %rs12962;
	cvt.u32.u16 	%r11407, %rs12963;
	prmt.b32 	%r11408, %r11407, %r11406, 0x3340U;
	cvt.u32.u16 	%r11409, %rs12964;
	cvt.u32.u16 	%r11410, %rs12965;
	prmt.b32 	%r11411, %r11410, %r11409, 0x3340U;
	prmt.b32 	%r11412, %r11411, %r11408, 0x5410U;
	cvt.u32.u16 	%r11413, %rs12966;
	cvt.u32.u16 	%r11414, %rs12967;
	prmt.b32 	%r11415, %r11414, %r11413, 0x3340U;
	cvt.u32.u16 	%r11416, %rs12968;
	cvt.u32.u16 	%r11417, %rs12969;
	prmt.b32 	%r11418, %r11417, %r11416, 0x3340U;
	prmt.b32 	%r11419, %r11418, %r11415, 0x5410U;
	st.shared.v2.b32 	[%r11223+128], {%r11419, %r11412};
	cvt.u32.u16 	%r11420, %rs12954;
	cvt.u32.u16 	%r11421, %rs12955;
	prmt.b32 	%r11422, %r11421, %r11420, 0x3340U;
	cvt.u32.u16 	%r11423, %rs12956;
	cvt.u32.u16 	%r11424, %rs12957;
	prmt.b32 	%r11425, %r11424, %r11423, 0x3340U;
	prmt.b32 	%r11426, %r11425, %r11422, 0x5410U;
	cvt.u32.u16 	%r11427, %rs12958;
	cvt.u32.u16 	%r11428, %rs12959;
	prmt.b32 	%r11429, %r11428, %r11427, 0x3340U;
	cvt.u32.u16 	%r11430, %rs12960;
	cvt.u32.u16 	%r11431, %rs12961;
	prmt.b32 	%r11432, %r11431, %r11430, 0x3340U;
	prmt.b32 	%r11433, %r11432, %r11429, 0x5410U;
	st.shared.v2.b32 	[%r11223+136], {%r11433, %r11426};
	cvt.u32.u16 	%r11434, %rs12946;
	cvt.u32.u16 	%r11435, %rs12947;
	prmt.b32 	%r11436, %r11435, %r11434, 0x3340U;
	cvt.u32.u16 	%r11437, %rs12948;
	cvt.u32.u16 	%r11438, %rs12949;
	prmt.b32 	%r11439, %r11438, %r11437, 0x3340U;
	prmt.b32 	%r11440, %r11439, %r11436, 0x5410U;
	cvt.u32.u16 	%r11441, %rs12950;
	cvt.u32.u16 	%r11442, %rs12951;
	prmt.b32 	%r11443, %r11442, %r11441, 0x3340U;
	cvt.u32.u16 	%r11444, %rs12952;
	cvt.u32.u16 	%r11445, %rs12953;
	prmt.b32 	%r11446, %r11445, %r11444, 0x3340U;
	prmt.b32 	%r11447, %r11446, %r11443, 0x5410U;
	st.shared.v2.b32 	[%r11223+144], {%r11447, %r11440};
	cvt.u32.u16 	%r11448, %rs12938;
	cvt.u32.u16 	%r11449, %rs12939;
	prmt.b32 	%r11450, %r11449, %r11448, 0x3340U;
	cvt.u32.u16 	%r11451, %rs12940;
	cvt.u32.u16 	%r11452, %rs12941;
	prmt.b32 	%r11453, %r11452, %r11451, 0x3340U;
	prmt.b32 	%r11454, %r11453, %r11450, 0x5410U;
	cvt.u32.u16 	%r11455, %rs12942;
	cvt.u32.u16 	%r11456, %rs12943;
	prmt.b32 	%r11457, %r11456, %r11455, 0x3340U;
	cvt.u32.u16 	%r11458, %rs12944;
	cvt.u32.u16 	%r11459, %rs12945;
	prmt.b32 	%r11460, %r11459, %r11458, 0x3340U;
	prmt.b32 	%r11461, %r11460, %r11457, 0x5410U;
	st.shared.v2.b32 	[%r11223+152], {%r11461, %r11454};
	cvt.u32.u16 	%r11462, %rs12930;
	cvt.u32.u16 	%r11463, %rs12931;
	prmt.b32 	%r11464, %r11463, %r11462, 0x3340U;
	cvt.u32.u16 	%r11465, %rs12932;
	cvt.u32.u16 	%r11466, %rs12933;
	prmt.b32 	%r11467, %r11466, %r11465, 0x3340U;
	prmt.b32 	%r11468, %r11467, %r11464, 0x5410U;
	cvt.u32.u16 	%r11469, %rs12934;
	cvt.u32.u16 	%r11470, %rs12935;
	prmt.b32 	%r11471, %r11470, %r11469, 0x3340U;
	cvt.u32.u16 	%r11472, %rs12936;
	cvt.u32.u16 	%r11473, %rs12937;
	prmt.b32 	%r11474, %r11473, %r11472, 0x3340U;
	prmt.b32 	%r11475, %r11474, %r11471, 0x5410U;
	st.shared.v2.b32 	[%r11223+160], {%r11475, %r11468};
	cvt.u32.u16 	%r11476, %rs12922;
	cvt.u32.u16 	%r11477, %rs12923;
	prmt.b32 	%r11478, %r11477, %r11476, 0x3340U;
	cvt.u32.u16 	%r11479, %rs12924;
	cvt.u32.u16 	%r11480, %rs12925;
	prmt.b32 	%r11481, %r11480, %r11479, 0x3340U;
	prmt.b32 	%r11482, %r11481, %r11478, 0x5410U;
	cvt.u32.u16 	%r11483, %rs12926;
	cvt.u32.u16 	%r11484, %rs12927;
	prmt.b32 	%r11485, %r11484, %r11483, 0x3340U;
	cvt.u32.u16 	%r11486, %rs12928;
	cvt.u32.u16 	%r11487, %rs12929;
	prmt.b32 	%r11488, %r11487, %r11486, 0x3340U;
	prmt.b32 	%r11489, %r11488, %r11485, 0x5410U;
	st.shared.v2.b32 	[%r11223+168], {%r11489, %r11482};
	cvt.u32.u16 	%r11490, %rs12914;
	cvt.u32.u16 	%r11491, %rs12915;
	prmt.b32 	%r11492, %r11491, %r11490, 0x3340U;
	cvt.u32.u16 	%r11493, %rs12916;
	cvt.u32.u16 	%r11494, %rs12917;
	prmt.b32 	%r11495, %r11494, %r11493, 0x3340U;
	prmt.b32 	%r11496, %r11495, %r11492, 0x5410U;
	cvt.u32.u16 	%r11497, %rs12918;
	cvt.u32.u16 	%r11498, %rs12919;
	prmt.b32 	%r11499, %r11498, %r11497, 0x3340U;
	cvt.u32.u16 	%r11500, %rs12920;
	cvt.u32.u16 	%r11501, %rs12921;
	prmt.b32 	%r11502, %r11501, %r11500, 0x3340U;
	prmt.b32 	%r11503, %r11502, %r11499, 0x5410U;
	st.shared.v2.b32 	[%r11223+176], {%r11503, %r11496};
	cvt.u32.u16 	%r11504, %rs12906;
	cvt.u32.u16 	%r11505, %rs12907;
	prmt.b32 	%r11506, %r11505, %r11504, 0x3340U;
	cvt.u32.u16 	%r11507, %rs12908;
	cvt.u32.u16 	%r11508, %rs12909;
	prmt.b32 	%r11509, %r11508, %r11507, 0x3340U;
	prmt.b32 	%r11510, %r11509, %r11506, 0x5410U;
	cvt.u32.u16 	%r11511, %rs12910;
	cvt.u32.u16 	%r11512, %rs12911;
	prmt.b32 	%r11513, %r11512, %r11511, 0x3340U;
	cvt.u32.u16 	%r11514, %rs12912;
	cvt.u32.u16 	%r11515, %rs12913;
	prmt.b32 	%r11516, %r11515, %r11514, 0x3340U;
	prmt.b32 	%r11517, %r11516, %r11513, 0x5410U;
	st.shared.v2.b32 	[%r11223+184], {%r11517, %r11510};
	cvt.u32.u16 	%r11518, %rs12898;
	cvt.u32.u16 	%r11519, %rs12899;
	prmt.b32 	%r11520, %r11519, %r11518, 0x3340U;
	cvt.u32.u16 	%r11521, %rs12900;
	cvt.u32.u16 	%r11522, %rs12901;
	prmt.b32 	%r11523, %r11522, %r11521, 0x3340U;
	prmt.b32 	%r11524, %r11523, %r11520, 0x5410U;
	cvt.u32.u16 	%r11525, %rs12902;
	cvt.u32.u16 	%r11526, %rs12903;
	prmt.b32 	%r11527, %r11526, %r11525, 0x3340U;
	cvt.u32.u16 	%r11528, %rs12904;
	cvt.u32.u16 	%r11529, %rs12905;
	prmt.b32 	%r11530, %r11529, %r11528, 0x3340U;
	prmt.b32 	%r11531, %r11530, %r11527, 0x5410U;
	st.shared.v2.b32 	[%r11223+192], {%r11531, %r11524};
	cvt.u32.u16 	%r11532, %rs12890;
	cvt.u32.u16 	%r11533, %rs12891;
	prmt.b32 	%r11534, %r11533, %r11532, 0x3340U;
	cvt.u32.u16 	%r11535, %rs12892;
	cvt.u32.u16 	%r11536, %rs12893;
	prmt.b32 	%r11537, %r11536, %r11535, 0x3340U;
	prmt.b32 	%r11538, %r11537, %r11534, 0x5410U;
	cvt.u32.u16 	%r11539, %rs12894;
	cvt.u32.u16 	%r11540, %rs12895;
	prmt.b32 	%r11541, %r11540, %r11539, 0x3340U;
	cvt.u32.u16 	%r11542, %rs12896;
	cvt.u32.u16 	%r11543, %rs12897;
	prmt.b32 	%r11544, %r11543, %r11542, 0x3340U;
	prmt.b32 	%r11545, %r11544, %r11541, 0x5410U;
	st.shared.v2.b32 	[%r11223+200], {%r11545, %r11538};
	cvt.u32.u16 	%r11546, %rs12882;
	cvt.u32.u16 	%r11547, %rs12883;
	prmt.b32 	%r11548, %r11547, %r11546, 0x3340U;
	cvt.u32.u16 	%r11549, %rs12884;
	cvt.u32.u16 	%r11550, %rs12885;
	prmt.b32 	%r11551, %r11550, %r11549, 0x3340U;
	prmt.b32 	%r11552, %r11551, %r11548, 0x5410U;
	cvt.u32.u16 	%r11553, %rs12886;
	cvt.u32.u16 	%r11554, %rs12887;
	prmt.b32 	%r11555, %r11554, %r11553, 0x3340U;
	cvt.u32.u16 	%r11556, %rs12888;
	cvt.u32.u16 	%r11557, %rs12889;
	prmt.b32 	%r11558, %r11557, %r11556, 0x3340U;
	prmt.b32 	%r11559, %r11558, %r11555, 0x5410U;
	st.shared.v2.b32 	[%r11223+208], {%r11559, %r11552};
	cvt.u32.u16 	%r11560, %rs12874;
	cvt.u32.u16 	%r11561, %rs12875;
	prmt.b32 	%r11562, %r11561, %r11560, 0x3340U;
	cvt.u32.u16 	%r11563, %rs12876;
	cvt.u32.u16 	%r11564, %rs12877;
	prmt.b32 	%r11565, %r11564, %r11563, 0x3340U;
	prmt.b32 	%r11566, %r11565, %r11562, 0x5410U;
	cvt.u32.u16 	%r11567, %rs12878;
	cvt.u32.u16 	%r11568, %rs12879;
	prmt.b32 	%r11569, %r11568, %r11567, 0x3340U;
	cvt.u32.u16 	%r11570, %rs12880;
	cvt.u32.u16 	%r11571, %rs12881;
	prmt.b32 	%r11572, %r11571, %r11570, 0x3340U;
	prmt.b32 	%r11573, %r11572, %r11569, 0x5410U;
	st.shared.v2.b32 	[%r11223+216], {%r11573, %r11566};
	cvt.u32.u16 	%r11574, %rs12866;
	cvt.u32.u16 	%r11575, %rs12867;
	prmt.b32 	%r11576, %r11575, %r11574, 0x3340U;
	cvt.u32.u16 	%r11577, %rs12868;
	cvt.u32.u16 	%r11578, %rs12869;
	prmt.b32 	%r11579, %r11578, %r11577, 0x3340U;
	prmt.b32 	%r11580, %r11579, %r11576, 0x5410U;
	cvt.u32.u16 	%r11581, %rs12870;
	cvt.u32.u16 	%r11582, %rs12871;
	prmt.b32 	%r11583, %r11582, %r11581, 0x3340U;
	cvt.u32.u16 	%r11584, %rs12872;
	cvt.u32.u16 	%r11585, %rs12873;
	prmt.b32 	%r11586, %r11585, %r11584, 0x3340U;
	prmt.b32 	%r11587, %r11586, %r11583, 0x5410U;
	st.shared.v2.b32 	[%r11223+224], {%r11587, %r11580};
	cvt.u32.u16 	%r11588, %rs12858;
	cvt.u32.u16 	%r11589, %rs12859;
	prmt.b32 	%r11590, %r11589, %r11588, 0x3340U;
	cvt.u32.u16 	%r11591, %rs12860;
	cvt.u32.u16 	%r11592, %rs12861;
	prmt.b32 	%r11593, %r11592, %r11591, 0x3340U;
	prmt.b32 	%r11594, %r11593, %r11590, 0x5410U;
	cvt.u32.u16 	%r11595, %rs12862;
	cvt.u32.u16 	%r11596, %rs12863;
	prmt.b32 	%r11597, %r11596, %r11595, 0x3340U;
	cvt.u32.u16 	%r11598, %rs12864;
	cvt.u32.u16 	%r11599, %rs12865;
	prmt.b32 	%r11600, %r11599, %r11598, 0x3340U;
	prmt.b32 	%r11601, %r11600, %r11597, 0x5410U;
	st.shared.v2.b32 	[%r11223+232], {%r11601, %r11594};
	cvt.u32.u16 	%r11602, %rs12850;
	cvt.u32.u16 	%r11603, %rs12851;
	prmt.b32 	%r11604, %r11603, %r11602, 0x3340U;
	cvt.u32.u16 	%r11605, %rs12852;
	cvt.u32.u16 	%r11606, %rs12853;
	prmt.b32 	%r11607, %r11606, %r11605, 0x3340U;
	prmt.b32 	%r11608, %r11607, %r11604, 0x5410U;
	cvt.u32.u16 	%r11609, %rs12854;
	cvt.u32.u16 	%r11610, %rs12855;
	prmt.b32 	%r11611, %r11610, %r11609, 0x3340U;
	cvt.u32.u16 	%r11612, %rs12856;
	cvt.u32.u16 	%r11613, %rs12857;
	prmt.b32 	%r11614, %r11613, %r11612, 0x3340U;
	prmt.b32 	%r11615, %r11614, %r11611, 0x5410U;
	st.shared.v2.b32 	[%r11223+240], {%r11615, %r11608};
	cvt.u32.u16 	%r11616, %rs12842;
	cvt.u32.u16 	%r11617, %rs12843;
	prmt.b32 	%r11618, %r11617, %r11616, 0x3340U;
	cvt.u32.u16 	%r11619, %rs12844;
	cvt.u32.u16 	%r11620, %rs12845;
	prmt.b32 	%r11621, %r11620, %r11619, 0x3340U;
	prmt.b32 	%r11622, %r11621, %r11618, 0x5410U;
	cvt.u32.u16 	%r11623, %rs12846;
	cvt.u32.u16 	%r11624, %rs12847;
	prmt.b32 	%r11625, %r11624, %r11623, 0x3340U;
	cvt.u32.u16 	%r11626, %rs12848;
	cvt.u32.u16 	%r11627, %rs12849;
	prmt.b32 	%r11628, %r11627, %r11626, 0x3340U;
	prmt.b32 	%r11629, %r11628, %r11625, 0x5410U;
	st.shared.v2.b32 	[%r11223+248], {%r11629, %r11622};
	cvt.u32.u16 	%r11630, %rs12834;
	cvt.u32.u16 	%r11631, %rs12835;
	prmt.b32 	%r11632, %r11631, %r11630, 0x3340U;
	cvt.u32.u16 	%r11633, %rs12836;
	cvt.u32.u16 	%r11634, %rs12837;
	prmt.b32 	%r11635, %r11634, %r11633, 0x3340U;
	prmt.b32 	%r11636, %r11635, %r11632, 0x5410U;
	cvt.u32.u16 	%r11637, %rs12838;
	cvt.u32.u16 	%r11638, %rs12839;
	prmt.b32 	%r11639, %r11638, %r11637, 0x3340U;
	cvt.u32.u16 	%r11640, %rs12840;
	cvt.u32.u16 	%r11641, %rs12841;
	prmt.b32 	%r11642, %r11641, %r11640, 0x3340U;
	prmt.b32 	%r11643, %r11642, %r11639, 0x5410U;
	st.shared.v2.b32 	[%r11223+256], {%r11643, %r11636};
	cvt.u32.u16 	%r11644, %rs12826;
	cvt.u32.u16 	%r11645, %rs12827;
	prmt.b32 	%r11646, %r11645, %r11644, 0x3340U;
	cvt.u32.u16 	%r11647, %rs12828;
	cvt.u32.u16 	%r11648, %rs12829;
	prmt.b32 	%r11649, %r11648, %r11647, 0x3340U;
	prmt.b32 	%r11650, %r11649, %r11646, 0x5410U;
	cvt.u32.u16 	%r11651, %rs12830;
	cvt.u32.u16 	%r11652, %rs12831;
	prmt.b32 	%r11653, %r11652, %r11651, 0x3340U;
	cvt.u32.u16 	%r11654, %rs12832;
	cvt.u32.u16 	%r11655, %rs12833;
	prmt.b32 	%r11656, %r11655, %r11654, 0x3340U;
	prmt.b32 	%r11657, %r11656, %r11653, 0x5410U;
	st.shared.v2.b32 	[%r11223+264], {%r11657, %r11650};
	cvt.u32.u16 	%r11658, %rs12818;
	cvt.u32.u16 	%r11659, %rs12819;
	prmt.b32 	%r11660, %r11659, %r11658, 0x3340U;
	cvt.u32.u16 	%r11661, %rs12820;
	cvt.u32.u16 	%r11662, %rs12821;
	prmt.b32 	%r11663, %r11662, %r11661, 0x3340U;
	prmt.b32 	%r11664, %r11663, %r11660, 0x5410U;
	cvt.u32.u16 	%r11665, %rs12822;
	cvt.u32.u16 	%r11666, %rs12823;
	prmt.b32 	%r11667, %r11666, %r11665, 0x3340U;
	cvt.u32.u16 	%r11668, %rs12824;
	cvt.u32.u16 	%r11669, %rs12825;
	prmt.b32 	%r11670, %r11669, %r11668, 0x3340U;
	prmt.b32 	%r11671, %r11670, %r11667, 0x5410U;
	st.shared.v2.b32 	[%r11223+272], {%r11671, %r11664};
$L__BB3_142:
	bar.sync 	0;
	mov.u32 	%r11672, %tid.x;
	setp.ne.s32 	%p36, %r11672, 0;
	@%p36 bra 	$L__BB3_169;
	ld.shared.v2.b32 	{%r11674, %r11675}, [_ZZN3cub18CUB_300001_SM_10006detail6reduce28DeviceReduceSingleTileKernelINS2_10policy_hubI4Itemj13Addition_funcE10Policy1000EPS5_S9_iS6_S5_S5_N4cuda3std3__410__identityEEEvT0_T1_T2_T3_T4_T6_E12temp_storage+544];
	ld.shared.v2.b32 	{%r11676, %r11677}, [_ZZN3cub18CUB_300001_SM_10006detail6reduce28DeviceReduceSingleTileKernelINS2_10policy_hubI4Itemj13Addition_funcE10Policy1000EPS5_S9_iS6_S5_S5_N4cuda3std3__410__identityEEEvT0_T1_T2_T3_T4_T6_E12temp_storage+536];
	ld.shared.v2.b32 	{%r11678, %r11679}, [_ZZN3cub18CUB_300001_SM_10006detail6reduce28DeviceReduceSingleTileKernelINS2_10policy_hubI4Itemj13Addition_funcE10Policy1000EPS5_S9_iS6_S5_S5_N4cuda3std3__410__identityEEEvT0_T1_T2_T3_T4_T6_E12temp_storage+528];
	ld.shared.v2.b32 	{%r11680, %r11681}, [_ZZN3cub18CUB_300001_SM_10006detail6reduce28DeviceReduceSingleTileKernelINS2_10policy_hubI4Itemj13Addition_funcE10Policy1000EPS5_S9_iS6_S5_S5_N4cuda3std3__410__identityEEEvT0_T1_T2_T3_T4_T6_E12temp_storage+520];
	ld.shared.v2.b32 	{%r11682, %r11683}, [_ZZN3cub18CUB_300001_SM_10006detail6reduce28DeviceReduceSingleTileKernelINS2_10policy_hubI4Itemj13Addition_funcE10Policy1000EPS5_S9_iS6_S5_S5_N4cuda3std3__410__identityEEEvT0_T1_T2_T3_T4_T6_E12temp_storage+512];
	ld.shared.v2.b32 	{%r11684, %r11685}, [_ZZN3cub18CUB_300001_SM_10006detail6reduce28DeviceReduceSingleTileKernelINS2_10policy_hubI4Itemj13Addition_funcE10Policy1000EPS5_S9_iS6_S5_S5_N4cuda3std3__410__identityEEEvT0_T1_T2_T3_T4_T6_E12temp_storage+504];
	ld.shared.v2.b32 	{%r11686, %r11687}, [_ZZN3cub18CUB_300001_SM_10006detail6reduce28DeviceReduceSingleTileKernelINS2_10policy_hubI4Itemj13Addition_funcE10Policy1000EPS5_S9_iS6_S5_S5_N4cuda3std3__410__identityEEEvT0_T1_T2_T3_T4_T6_E12temp_storage+496];
	ld.shared.v2.b32 	{%r11688, %r11689}, [_ZZN3cub18CUB_300001_SM_10006detail6reduce28DeviceReduceSingleTileKernelINS2_10policy_hubI4Itemj13Addition_funcE10Policy1000EPS5_S9_iS6_S5_S5_N4cuda3std3__410__identityEEEvT0_T1_T2_T3_T4_T6_E12temp_storage+488];
	ld.shared.v2.b32 	{%r11690, %r11691}, [_ZZN3cub18CUB_300001_SM_10006detail6reduce28DeviceReduceSingleTileKernelINS2_10policy_hubI4Itemj13Addition_funcE10Policy1000EPS5_S9_iS6_S5_S5_N4cuda3std3__410__identityEEEvT0_T1_T2_T3_T4_T6_E12temp_storage+480];
	ld.shared.v2.b32 	{%r11692, %r11693}, [_ZZN3cub18CUB_300001_SM_10006detail6reduce28DeviceReduceSingleTileKernelINS2_10policy_hubI4Itemj13Addition_funcE10Policy1000EPS5_S9_iS6_S5_S5_N4cuda3std3__410__identityEEEvT0_T1_T2_T3_T4_T6_E12temp_storage+472];
	ld.shared.v2.b32 	{%r11694, %r11695}, [_ZZN3cub18CUB_300001_SM_10006detail6reduce28DeviceReduceSingleTileKernelINS2_10policy_hubI4Itemj13Addition_funcE10Policy1000EPS5_S9_iS6_S5_S5_N4cuda3std3__410__identityEEEvT0_T1_T2_T3_T4_T6_E12temp_storage+464];
	ld.shared.v2.b32 	{%r11696, %r11697}, [_ZZN3cub18CUB_300001_SM_10006detail6reduce28DeviceReduceSingleTileKernelINS2_10policy_hubI4Itemj13Addition_funcE10Policy1000EPS5_S9_iS6_S5_S5_N4cuda3std3__410__identityEEEvT0_T1_T2_T3_T4_T6_E12temp_storage+456];
	ld.shared.v2.b32 	{%r11698, %r11699}, [_ZZN3cub18CUB_300001_SM_10006detail6reduce28DeviceReduceSingleTileKernelINS2_10policy_hubI4Itemj13Addition_funcE10Policy1000EPS5_S9_iS6_S5_S5_N4cuda3std3__410__identityEEEvT0_T1_T2_T3_T4_T6_E12temp_storage+448];
	ld.shared.v2.b32 	{%r11700, %r11701}, [_ZZN3cub18CUB_300001_SM_10006detail6reduce28DeviceReduceSingleTileKernelINS2_10policy_hubI4Itemj13Addition_funcE10Policy1000EPS5_S9_iS6_S5_S5_N4cuda3std3__410__identityEEEvT0_T1_T2_T3_T4_T6_E12temp_storage+440];
	ld.shared.v2.b32 	{%r11702, %r11703}, [_ZZN3cub18CUB_300001_SM_10006detail6reduce28DeviceReduceSingleTileKernelINS2_10policy_hubI4Itemj13Addition_funcE10Policy1000EPS5_S9_iS6_S5_S5_N4cuda3std3__410__identityEEEvT0_T1_T2_T3_T4_T6_E12temp_storage+432];
	ld.shared.v2.b32 	{%r11704, %r11705}, [_ZZN3cub18CUB_300001_SM_10006detail6reduce28DeviceReduceSingleTileKernelINS2_10policy_hubI4Itemj13Addition_funcE10Policy1000EPS5_S9_iS6_S5_S5_N4cuda3std3__410__identityEEEvT0_T1_T2_T3_T4_T6_E12temp_storage+424];
	ld.shared.v2.b32 	{%r11706, %r11707}, [_ZZN3cub18CUB_300001_SM_10006detail6reduce28DeviceReduceSingleTileKernelINS2_10policy_hubI4Itemj13Addition_funcE10Policy1000EPS5_S9_iS6_S5_S5_N4cuda3std3__410__identityEEEvT0_T1_T2_T3_T4_T6_E12temp_storage+416];
	ld.shared.v2.b32 	{%r11708, %r11709}, [_ZZN3cub18CUB_300001_SM_10006detail6reduce28DeviceReduceSingleTileKernelINS2_10policy_hubI4Itemj13Addition_funcE10Policy1000EPS5_S9_iS6_S5_S5_N4cuda3std3__410__identityEEEvT0_T1_T2_T3_T4_T6_E12temp_storage+408];
	ld.shared.v2.b32 	{%r11710, %r11711}, [_ZZN3cub18CUB_300001_SM_10006detail6reduce28DeviceReduceSingleTileKernelINS2_10policy_hubI4Itemj13Addition_funcE10Policy1000EPS5_S9_iS6_S5_S5_N4cuda3std3__410__identityEEEvT0_T1_T2_T3_T4_T6_E12temp_storage+400];
	ld.shared.v2.b32 	{%r11712, %r11713}, [_ZZN3cub18CUB_300001_SM_10006detail6reduce28DeviceReduceSingleTileKernelINS2_10policy_hubI4Itemj13Addition_funcE10Policy1000EPS5_S9_iS6_S5_S5_N4cuda3std3__410__identityEEEvT0_T1_T2_T3_T4_T6_E12temp_storage+392];
	ld.shared.v2.b32 	{%r11714, %r11715}, [_ZZN3cub18CUB_300001_SM_10006detail6reduce28DeviceReduceSingleTileKernelINS2_10policy_hubI4Itemj13Addition_funcE10Policy1000EPS5_S9_iS6_S5_S5_N4cuda3std3__410__identityEEEvT0_T1_T2_T3_T4_T6_E12temp_storage+384];
	ld.shared.v2.b32 	{%r11716, %r11717}, [_ZZN3cub18CUB_300001_SM_10006detail6reduce28DeviceReduceSingleTileKernelINS2_10policy_hubI4Itemj13Addition_funcE10Policy1000EPS5_S9_iS6_S5_S5_N4cuda3std3__410__identityEEEvT0_T1_T2_T3_T4_T6_E12temp_storage+376];
	ld.shared.v2.b32 	{%r11718, %r11719}, [_ZZN3cub18CUB_300001_SM_10006detail6reduce28DeviceReduceSingleTileKernelINS2_10policy_hubI4Itemj13Addition_funcE10Policy1000EPS5_S9_iS6_S5_S5_N4cuda3std3__410__identityEEEvT0_T1_T2_T3_T4_T6_E12temp_storage+368];
	ld.shared.v2.b32 	{%r11720, %r11721}, [_ZZN3cub18CUB_300001_SM_10006detail6reduce28DeviceReduceSingleTileKernelINS2_10policy_hubI4Itemj13Addition_funcE10Policy1000EPS5_S9_iS6_S5_S5_N4cuda3std3__410__identityEEEvT0_T1_T2_T3_T4_T6_E12temp_storage+360];
	ld.shared.v2.b32 	{%r11722, %r11723}, [_ZZN3cub18CUB_300001_SM_10006detail6reduce28DeviceReduceSingleTileKernelINS2_10policy_hubI4Itemj13Addition_funcE10Policy1000EPS5_S9_iS6_S5_S5_N4cuda3std3__410__identityEEEvT0_T1_T2_T3_T4_T6_E12temp_storage+352];
	ld.shared.v2.b32 	{%r11724, %r11725}, [_ZZN3cub18CUB_300001_SM_10006detail6reduce28DeviceReduceSingleTileKernelINS2_10policy_hubI4Itemj13Addition_funcE10Policy1000EPS5_S9_iS6_S5_S5_N4cuda3std3__410__identityEEEvT0_T1_T2_T3_T4_T6_E12temp_storage+344];
	ld.shared.v2.b32 	{%r11726, %r11727}, [_ZZN3cub18CUB_300001_SM_10006detail6reduce28DeviceReduceSingleTileKernelINS2_10policy_hubI4Itemj13Addition_funcE10Policy1000EPS5_S9_iS6_S5_S5_N4cuda3std3__410__identityEEEvT0_T1_T2_T3_T4_T6_E12temp_storage+336];
	ld.shared.v2.b32 	{%r11728, %r11729}, [_ZZN3cub18CUB_300001_SM_10006detail6reduce28DeviceReduceSingleTileKernelINS2_10policy_hubI4Itemj13Addition_funcE10Policy1000EPS5_S9_iS6_S5_S5_N4cuda3std3__410__identityEEEvT0_T1_T2_T3_T4_T6_E12temp_storage+328];
	ld.shared.v2.b32 	{%r11730, %r11731}, [_ZZN3cub18CUB_300001_SM_10006detail6reduce28DeviceReduceSingleTileKernelINS2_10policy_hubI4Itemj13Addition_funcE10Policy1000EPS5_S9_iS6_S5_S5_N4cuda3std3__410__identityEEEvT0_T1_T2_T3_T4_T6_E12temp_storage+320];
	ld.shared.v2.b32 	{%r11732, %r11733}, [_ZZN3cub18CUB_300001_SM_10006detail6reduce28DeviceReduceSingleTileKernelINS2_10policy_hubI4Itemj13Addition_funcE10Policy1000EPS5_S9_iS6_S5_S5_N4cuda3std3__410__identityEEEvT0_T1_T2_T3_T4_T6_E12temp_storage+312];
	ld.shared.v2.b32 	{%r11734, %r11735}, [_ZZN3cub18CUB_300001_SM_10006detail6reduce28DeviceReduceSingleTileKernelINS2_10policy_hubI4Itemj13Addition_funcE10Policy1000EPS5_S9_iS6_S5_S5_N4cuda3std3__410__identityEEEvT0_T1_T2_T3_T4_T6_E12temp_storage+304];
	ld.shared.v2.b32 	{%r11736, %r11737}, [_ZZN3cub18CUB_300001_SM_10006detail6reduce28DeviceReduceSingleTileKernelINS2_10policy_hubI4Itemj13Addition_funcE10Policy1000EPS5_S9_iS6_S5_S5_N4cuda3std3__410__identityEEEvT0_T1_T2_T3_T4_T6_E12temp_storage+296];
	bfe.u32 	%r11738, %r11736, 0, 8;
	cvt.u16.u32 	%rs18211, %r11738;
	ld.shared.f64 	%fd59, [_ZZN3cub18CUB_300001_SM_10006detail6reduce28DeviceReduceSingleTileKernelINS2_10policy_hubI4Itemj13Addition_funcE10Policy1000EPS5_S9_iS6_S5_S5_N4cuda3std3__410__identityEEEvT0_T1_T2_T3_T4_T6_E12temp_storage+288];
	ld.shared.u32 	%r863, [_ZZN3cub18CUB_300001_SM_10006detail6reduce28DeviceReduceSingleTileKernelINS2_10policy_hubI4Itemj13Addition_funcE10Policy1000EPS5_S9_iS6_S5_S5_N4cuda3std3__410__identityEEEvT0_T1_T2_T3_T4_T6_E12temp_storage+280];
	st.local.u32 	[%rd3], %r863;
	st.local.f64 	[%rd3+8], %fd59;
	st.local.v2.b32 	[%rd3+16], {%r11736, %r11737};
	st.local.v2.b32 	[%rd3+24], {%r11734, %r11735};
	st.local.v2.b32 	[%rd3+32], {%r11732, %r11733};
	st.local.v2.b32 	[%rd3+40], {%r11730, %r11731};
	st.local.v2.b32 	[%rd3+48], {%r11728, %r11729};
	st.local.v2.b32 	[%rd3+56], {%r11726, %r11727};
	st.local.v2.b32 	[%rd3+64], {%r11724, %r11725};
	st.local.v2.b32 	[%rd3+72], {%r11722, %r11723};
	st.local.v2.b32 	[%rd3+80], {%r11720, %r11721};
	st.local.v2.b32 	[%rd3+88], {%r11718, %r11719};
	st.local.v2.b32 	[%rd3+96], {%r11716, %r11717};
	st.local.v2.b32 	[%rd3+104], {%r11714, %r11715};
	st.local.v2.b32 	[%rd3+112], {%r11712, %r11713};
	st.local.v2.b32 	[%rd3+120], {%r11710, %r11711};
	st.local.v2.b32 	[%rd3+128], {%r11708, %r11709};
	st.local.v2.b32 	[%rd3+136], {%r11706, %r11707};
	st.local.v2.b32 	[%rd3+144], {%r11704, %r11705};
	st.local.v2.b32 	[%rd3+152], {%r11702, %r11703};
	st.local.v2.b32 	[%rd3+160], {%r11700, %r11701};
	st.local.v2.b32 	[%rd3+168], {%r11698, %r11699};
	st.local.v2.b32 	[%rd3+176], {%r11696, %r11697};
	st.local.v2.b32 	[%rd3+184], {%r11694, %r11695};
	st.local.v2.b32 	[%rd3+192], {%r11692, %r11693};
	st.local.v2.b32 	[%rd3+200], {%r11690, %r11691};
	st.local.v2.b32 	[%rd3+208], {%r11688, %r11689};
	st.local.v2.b32 	[%rd3+216], {%r11686, %r11687};
	st.local.v2.b32 	[%rd3+224], {%r11684, %r11685};
	st.local.v2.b32 	[%rd3+232], {%r11682, %r11683};
	st.local.v2.b32 	[%rd3+240], {%r11680, %r11681};
	st.local.v2.b32 	[%rd3+248], {%r11678, %r11679};
	st.local.v2.b32 	[%rd3+256], {%r11676, %r11677};
	st.local.v2.b32 	[%rd3+264], {%r11674, %r11675};
	st.local.u32 	[%rd4], %r27825;
	st.local.f64 	[%rd4+8], %fd78;
	cvt.u32.u16 	%r11739, %rs13066;
	cvt.u32.u16 	%r11740, %rs13067;
	prmt.b32 	%r11741, %r11740, %r11739, 0x3340U;
	cvt.u32.u16 	%r11742, %rs13068;
	cvt.u32.u16 	%r11743, %rs13069;
	prmt.b32 	%r11744, %r11743, %r11742, 0x3340U;
	prmt.b32 	%r11745, %r11744, %r11741, 0x5410U;
	cvt.u32.u16 	%r11746, %rs13070;
	cvt.u32.u16 	%r11747, %rs13071;
	prmt.b32 	%r11748, %r11747, %r11746, 0x3340U;
	cvt.u32.u16 	%r11749, %rs13072;
	cvt.u32.u16 	%r11750, %rs13073;
	prmt.b32 	%r11751, %r11750, %r11749, 0x3340U;
	prmt.b32 	%r11752, %r11751, %r11748, 0x5410U;
	st.local.v2.b32 	[%rd4+16], {%r11752, %r11745};
	cvt.u32.u16 	%r11753, %rs13058;
	cvt.u32.u16 	%r11754, %rs13059;
	prmt.b32 	%r11755, %r11754, %r11753, 0x3340U;
	cvt.u32.u16 	%r11756, %rs13060;
	cvt.u32.u16 	%r11757, %rs13061;
	prmt.b32 	%r11758, %r11757, %r11756, 0x3340U;
	prmt.b32 	%r11759, %r11758, %r11755, 0x5410U;
	cvt.u32.u16 	%r11760, %rs13062;
	cvt.u32.u16 	%r11761, %rs13063;
	prmt.b32 	%r11762, %r11761, %r11760, 0x3340U;
	cvt.u32.u16 	%r11763, %rs13064;
	cvt.u32.u16 	%r11764, %rs13065;
	prmt.b32 	%r11765, %r11764, %r11763, 0x3340U;
	prmt.b32 	%r11766, %r11765, %r11762, 0x5410U;
	st.local.v2.b32 	[%rd4+24], {%r11766, %r11759};
	cvt.u32.u16 	%r11767, %rs13050;
	cvt.u32.u16 	%r11768, %rs13051;
	prmt.b32 	%r11769, %r11768, %r11767, 0x3340U;
	cvt.u32.u16 	%r11770, %rs13052;
	cvt.u32.u16 	%r11771, %rs13053;
	prmt.b32 	%r11772, %r11771, %r11770, 0x3340U;
	prmt.b32 	%r11773, %r11772, %r11769, 0x5410U;
	cvt.u32.u16 	%r11774, %rs13054;
	cvt.u32.u16 	%r11775, %rs13055;
	prmt.b32 	%r11776, %r11775, %r11774, 0x3340U;
	cvt.u32.u16 	%r11777, %rs13056;
	cvt.u32.u16 	%r11778, %rs13057;
	prmt.b32 	%r11779, %r11778, %r11777, 0x3340U;
	prmt.b32 	%r11780, %r11779, %r11776, 0x5410U;
	st.local.v2.b32 	[%rd4+32], {%r11780, %r11773};
	cvt.u32.u16 	%r11781, %rs13042;
	cvt.u32.u16 	%r11782, %rs13043;
	prmt.b32 	%r11783, %r11782, %r11781, 0x3340U;
	cvt.u32.u16 	%r11784, %rs13044;
	cvt.u32.u16 	%r11785, %rs13045;
	prmt.b32 	%r11786, %r11785, %r11784, 0x3340U;
	prmt.b32 	%r11787, %r11786, %r11783, 0x5410U;
	cvt.u32.u16 	%r11788, %rs13046;
	cvt.u32.u16 	%r11789, %rs13047;
	prmt.b32 	%r11790, %r11789, %r11788, 0x3340U;
	cvt.u32.u16 	%r11791, %rs13048;
	cvt.u32.u16 	%r11792, %rs13049;
	prmt.b32 	%r11793, %r11792, %r11791, 0x3340U;
	prmt.b32 	%r11794, %r11793, %r11790, 0x5410U;
	st.local.v2.b32 	[%rd4+40], {%r11794, %r11787};
	cvt.u32.u16 	%r11795, %rs13034;
	cvt.u32.u16 	%r11796, %rs13035;
	prmt.b32 	%r11797, %r11796, %r11795, 0x3340U;
	cvt.u32.u16 	%r11798, %rs13036;
	cvt.u32.u16 	%r11799, %rs13037;
	prmt.b32 	%r11800, %r11799, %r11798, 0x3340U;
	prmt.b32 	%r11801, %r11800, %r11797, 0x5410U;
	cvt.u32.u16 	%r11802, %rs13038;
	cvt.u32.u16 	%r11803, %rs13039;
	prmt.b32 	%r11804, %r11803, %r11802, 0x3340U;
	cvt.u32.u16 	%r11805, %rs13040;
	cvt.u32.u16 	%r11806, %rs13041;
	prmt.b32 	%r11807, %r11806, %r11805, 0x3340U;
	prmt.b32 	%r11808, %r11807, %r11804, 0x5410U;
	st.local.v2.b32 	[%rd4+48], {%r11808, %r11801};
	cvt.u32.u16 	%r11809, %rs13026;
	cvt.u32.u16 	%r11810, %rs13027;
	prmt.b32 	%r11811, %r11810, %r11809, 0x3340U;
	cvt.u32.u16 	%r11812, %rs13028;
	cvt.u32.u16 	%r11813, %rs13029;
	prmt.b32 	%r11814, %r11813, %r11812, 0x3340U;
	prmt.b32 	%r11815, %r11814, %r11811, 0x5410U;
	cvt.u32.u16 	%r11816, %rs13030;
	cvt.u32.u16 	%r11817, %rs13031;
	prmt.b32 	%r11818, %r11817, %r11816, 0x3340U;
	cvt.u32.u16 	%r11819, %rs13032;
	cvt.u32.u16 	%r11820, %rs13033;
	prmt.b32 	%r11821, %r11820, %r11819, 0x3340U;
	prmt.b32 	%r11822, %r11821, %r11818, 0x5410U;
	st.local.v2.b32 	[%rd4+56], {%r11822, %r11815};
	cvt.u32.u16 	%r11823, %rs13018;
	cvt.u32.u16 	%r11824, %rs13019;
	prmt.b32 	%r11825, %r11824, %r11823, 0x3340U;
	cvt.u32.u16 	%r11826, %rs13020;
	cvt.u32.u16 	%r11827, %rs13021;
	prmt.b32 	%r11828, %r11827, %r11826, 0x3340U;
	prmt.b32 	%r11829, %r11828, %r11825, 0x5410U;
	cvt.u32.u16 	%r11830, %rs13022;
	cvt.u32.u16 	%r11831, %rs13023;
	prmt.b32 	%r11832, %r11831, %r11830, 0x3340U;
	cvt.u32.u16 	%r11833, %rs13024;
	cvt.u32.u16 	%r11834, %rs13025;
	prmt.b32 	%r11835, %r11834, %r11833, 0x3340U;
	prmt.b32 	%r11836, %r11835, %r11832, 0x5410U;
	st.local.v2.b32 	[%rd4+64], {%r11836, %r11829};
	cvt.u32.u16 	%r11837, %rs13010;
	cvt.u32.u16 	%r11838, %rs13011;
	prmt.b32 	%r11839, %r11838, %r11837, 0x3340U;
	cvt.u32.u16 	%r11840, %rs13012;
	cvt.u32.u16 	%r11841, %rs13013;
	prmt.b32 	%r11842, %r11841, %r11840, 0x3340U;
	prmt.b32 	%r11843, %r11842, %r11839, 0x5410U;
	cvt.u32.u16 	%r11844, %rs13014;
	cvt.u32.u16 	%r11845, %rs13015;
	prmt.b32 	%r11846, %r11845, %r11844, 0x3340U;
	cvt.u32.u16 	%r11847, %rs13016;
	cvt.u32.u16 	%r11848, %rs13017;
	prmt.b32 	%r11849, %r11848, %r11847, 0x3340U;
	prmt.b32 	%r11850, %r11849, %r11846, 0x5410U;
	st.local.v2.b32 	[%rd4+72], {%r11850, %r11843};
	cvt.u32.u16 	%r11851, %rs13002;
	cvt.u32.u16 	%r11852, %rs13003;
	prmt.b32 	%r11853, %r11852, %r11851, 0x3340U;
	cvt.u32.u16 	%r11854, %rs13004;
	cvt.u32.u16 	%r11855, %rs13005;
	prmt.b32 	%r11856, %r11855, %r11854, 0x3340U;
	prmt.b32 	%r11857, %r11856, %r11853, 0x5410U;
	cvt.u32.u16 	%r11858, %rs13006;
	cvt.u32.u16 	%r11859, %rs13007;
	prmt.b32 	%r11860, %r11859, %r11858, 0x3340U;
	cvt.u32.u16 	%r11861, %rs13008;
	cvt.u32.u16 	%r11862, %rs13009;
	prmt.b32 	%r11863, %r11862, %r11861, 0x3340U;
	prmt.b32 	%r11864, %r11863, %r11860, 0x5410U;
	st.local.v2.b32 	[%rd4+80], {%r11864, %r11857};
	cvt.u32.u16 	%r11865, %rs12994;
	cvt.u32.u16 	%r11866, %rs12995;
	prmt.b32 	%r11867, %r11866, %r11865, 0x3340U;
	cvt.u32.u16 	%r11868, %rs12996;
	cvt.u32.u16 	%r11869, %rs12997;
	prmt.b32 	%r11870, %r11869, %r11868, 0x3340U;
	prmt.b32 	%r11871, %r11870, %r11867, 0x5410U;
	cvt.u32.u16 	%r11872, %rs12998;
	cvt.u32.u16 	%r11873, %rs12999;
	prmt.b32 	%r11874, %r11873, %r11872, 0x3340U;
	cvt.u32.u16 	%r11875, %rs13000;
	cvt.u32.u16 	%r11876, %rs13001;
	prmt.b32 	%r11877, %r11876, %r11875, 0x3340U;
	prmt.b32 	%r11878, %r11877, %r11874, 0x5410U;
	st.local.v2.b32 	[%rd4+88], {%r11878, %r11871};
	cvt.u32.u16 	%r11879, %rs12986;
	cvt.u32.u16 	%r11880, %rs12987;
	prmt.b32 	%r11881, %r11880, %r11879, 0x3340U;
	cvt.u32.u16 	%r11882, %rs12988;
	cvt.u32.u16 	%r11883, %rs12989;
	prmt.b32 	%r11884, %r11883, %r11882, 0x3340U;
	prmt.b32 	%r11885, %r11884, %r11881, 0x5410U;
	cvt.u32.u16 	%r11886, %rs12990;
	cvt.u32.u16 	%r11887, %rs12991;
	prmt.b32 	%r11888, %r11887, %r11886, 0x3340U;
	cvt.u32.u16 	%r11889, %rs12992;
	cvt.u32.u16 	%r11890, %rs12993;
	prmt.b32 	%r11891, %r11890, %r11889, 0x3340U;
	prmt.b32 	%r11892, %r11891, %r11888, 0x5410U;
	st.local.v2.b32 	[%rd4+96], {%r11892, %r11885};
	cvt.u32.u16 	%r11893, %rs12978;
	cvt.u32.u16 	%r11894, %rs12979;
	prmt.b32 	%r11895, %r11894, %r11893, 0x3340U;
	cvt.u32.u16 	%r11896, %rs12980;
	cvt.u32.u16 	%r11897, %rs12981;
	prmt.b32 	%r11898, %r11897, %r11896, 0x3340U;
	prmt.b32 	%r11899, %r11898, %r11895, 0x5410U;
	cvt.u32.u16 	%r11900, %rs12982;
	cvt.u32.u16 	%r11901, %rs12983;
	prmt.b32 	%r11902, %r11901, %r11900, 0x3340U;
	cvt.u32.u16 	%r11903, %rs12984;
	cvt.u32.u16 	%r11904, %rs12985;
	prmt.b32 	%r11905, %r11904, %r11903, 0x3340U;
	prmt.b32 	%r11906, %r11905, %r11902, 0x5410U;
	st.local.v2.b32 	[%rd4+104], {%r11906, %r11899};
	cvt.u32.u16 	%r11907, %rs12970;
	cvt.u32.u16 	%r11908, %rs12971;
	prmt.b32 	%r11909, %r11908, %r11907, 0x3340U;
	cvt.u32.u16 	%r11910, %rs12972;
	cvt.u32.u16 	%r11911, %rs12973;
	prmt.b32 	%r11912, %r11911, %r11910, 0x3340U;
	prmt.b32 	%r11913, %r11912, %r11909, 0x5410U;
	cvt.u32.u16 	%r11914, %rs12974;
	cvt.u32.u16 	%r11915, %rs12975;
	prmt.b32 	%r11916, %r11915, %r11914, 0x3340U;
	cvt.u32.u16 	%r11917, %rs12976;
	cvt.u32.u16 	%r11918, %rs12977;
	prmt.b32 	%r11919, %r11918, %r11917, 0x3340U;
	prmt.b32 	%r11920, %r11919, %r11916, 0x5410U;
	st.local.v2.b32 	[%rd4+112], {%r11920, %r11913};
	cvt.u32.u16 	%r11921, %rs12962;
	cvt.u32.u16 	%r11922, %rs12963;
	prmt.b32 	%r11923, %r11922, %r11921, 0x3340U;
	cvt.u32.u16 	%r11924, %rs12964;
	cvt.u32.u16 	%r11925, %rs12965;
	prmt.b32 	%r11926, %r11925, %r11924, 0x3340U;
	prmt.b32 	%r11927, %r11926, %r11923, 0x5410U;
	cvt.u32.u16 	%r11928, %rs12966;
	cvt.u32.u16 	%r11929, %rs12967;
	prmt.b32 	%r11930, %r11929, %r11928, 0x3340U;
	cvt.u32.u16 	%r11931, %rs12968;
	cvt.u32.u16 	%r11932, %rs12969;
	prmt.b32 	%r11933, %r11932, %r11931, 0x3340U;
	prmt.b32 	%r11934, %r11933, %r11930, 0x5410U;
	st.local.v2.b32 	[%rd4+120], {%r11934, %r11927};
	cvt.u32.u16 	%r11935, %rs12954;
	cvt.u32.u16 	%r11936, %rs12955;
	prmt.b32 	%r11937, %r11936, %r11935, 0x3340U;
	cvt.u32.u16 	%r11938, %rs12956;
	cvt.u32.u16 	%r11939, %rs12957;
	prmt.b32 	%r11940, %r11939, %r11938, 0x3340U;
	prmt.b32 	%r11941, %r11940, %r11937, 0x5410U;
	cvt.u32.u16 	%r11942, %rs12958;
	cvt.u32.u16 	%r11943, %rs12959;
	prmt.b32 	%r11944, %r11943, %r11942, 0x3340U;
	cvt.u32.u16 	%r11945, %rs12960;
	cvt.u32.u16 	%r11946, %rs12961;
	prmt.b32 	%r11947, %r11946, %r11945, 0x3340U;
	prmt.b32 	%r11948, %r11947, %r11944, 0x5410U;
	st.local.v2.b32 	[%rd4+128], {%r11948, %r11941};
	cvt.u32.u16 	%r11949, %rs12946;
	cvt.u32.u16 	%r11950, %rs12947;
	prmt.b32 	%r11951, %r11950, %r11949, 0x3340U;
	cvt.u32.u16 	%r11952, %rs12948;
	cvt.u32.u16 	%r11953, %rs12949;
	prmt.b32 	%r11954, %r11953, %r11952, 0x3340U;
	prmt.b32 	%r11955, %r11954, %r11951, 0x5410U;
	cvt.u32.u16 	%r11956, %rs12950;
	cvt.u32.u16 	%r11957, %rs12951;
	prmt.b32 	%r11958, %r11957, %r11956, 0x3340U;
	cvt.u32.u16 	%r11959, %rs12952;
	cvt.u32.u16 	%r11960, %rs12953;
	prmt.b32 	%r11961, %r11960, %r11959, 0x3340U;
	prmt.b32 	%r11962, %r11961, %r11958, 0x5410U;
	st.local.v2.b32 	[%rd4+136], {%r11962, %r11955};
	cvt.u32.u16 	%r11963, %rs12938;
	cvt.u32.u16 	%r11964, %rs12939;
	prmt.b32 	%r11965, %r11964, %r11963, 0x3340U;
	cvt.u32.u16 	%r11966, %rs12940;
	cvt.u32.u16 	%r11967, %rs12941;
	prmt.b32 	%r11968, %r11967, %r11966, 0x3340U;
	prmt.b32 	%r11969, %r11968, %r11965, 0x5410U;
	cvt.u32.u16 	%r11970, %rs12942;
	cvt.u32.u16 	%r11971, %rs12943;
	prmt.b32 	%r11972, %r11971, %r11970, 0x3340U;
	cvt.u32.u16 	%r11973, %rs12944;
	cvt.u32.u16 	%r11974, %rs12945;
	prmt.b32 	%r11975, %r11974, %r11973, 0x3340U;
	prmt.b32 	%r11976, %r11975, %r11972, 0x5410U;
	st.local.v2.b32 	[%rd4+144], {%r11976, %r11969};
	cvt.u32.u16 	%r11977, %rs12930;
	cvt.u32.u16 	%r11978, %rs12931;
	prmt.b32 	%r11979, %r11978, %r11977, 0x3340U;
	cvt.u32.u16 	%r11980, %rs12932;
	cvt.u32.u16 	%r11981, %rs12933;
	prmt.b32 	%r11982, %r11981, %r11980, 0x3340U;
	prmt.b32 	%r11983, %r11982, %r11979, 0x5410U;
	cvt.u32.u16 	%r11984, %rs12934;
	cvt.u32.u16 	%r11985, %rs12935;
	prmt.b32 	%r11986, %r11985, %r11984, 0x3340U;
	cvt.u32.u16 	%r11987, %rs12936;
	cvt.u32.u16 	%r11988, %rs12937;
	prmt.b32 	%r11989, %r11988, %r11987, 0x3340U;
	prmt.b32 	%r11990, %r11989, %r11986, 0x5410U;
	st.local.v2.b32 	[%rd4+152], {%r11990, %r11983};
	cvt.u32.u16 	%r11991, %rs12922;
	cvt.u32.u16 	%r11992, %rs12923;
	prmt.b32 	%r11993, %r11992, %r11991, 0x3340U;
	cvt.u32.u16 	%r11994, %rs12924;
	cvt.u32.u16 	%r11995, %rs12925;
	prmt.b32 	%r11996, %r11995, %r11994, 0x3340U;
	prmt.b32 	%r11997, %r11996, %r11993, 0x5410U;
	cvt.u32.u16 	%r11998, %rs12926;
	cvt.u32.u16 	%r11999, %rs12927;
	prmt.b32 	%r12000, %r11999, %r11998, 0x3340U;
	cvt.u32.u16 	%r12001, %rs12928;
	cvt.u32.u16 	%r12002, %rs12929;
	prmt.b32 	%r12003, %r12002, %r12001, 0x3340U;
	prmt.b32 	%r12004, %r12003, %r12000, 0x5410U;
	st.local.v2.b32 	[%rd4+160], {%r12004, %r11997};
	cvt.u32.u16 	%r12005, %rs12914;
	cvt.u32.u16 	%r12006, %rs12915;
	prmt.b32 	%r12007, %r12006, %r12005, 0x3340U;
	cvt.u32.u16 	%r12008, %rs12916;
	cvt.u32.u16 	%r12009, %rs12917;
	prmt.b32 	%r12010, %r12009, %r12008, 0x3340U;
	prmt.b32 	%r12011, %r12010, %r12007, 0x5410U;
	cvt.u32.u16 	%r12012, %rs12918;
	cvt.u32.u16 	%r12013, %rs12919;
	prmt.b32 	%r12014, %r12013, %r12012, 0x3340U;
	cvt.u32.u16 	%r12015, %rs12920;
	cvt.u32.u16 	%r12016, %rs12921;
	prmt.b32 	%r12017, %r12016, %r12015, 0x3340U;
	prmt.b32 	%r12018, %r12017, %r12014, 0x5410U;
	st.local.v2.b32 	[%rd4+168], {%r12018, %r12011};
	cvt.u32.u16 	%r12019, %rs12906;
	cvt.u32.u16 	%r12020, %rs12907;
	prmt.b32 	%r12021, %r12020, %r12019, 0x3340U;
	cvt.u32.u16 	%r12022, %rs12908;
	cvt.u32.u16 	%r12023, %rs12909;
	prmt.b32 	%r12024, %r12023, %r12022, 0x3340U;
	prmt.b32 	%r12025, %r12024, %r12021, 0x5410U;
	cvt.u32.u16 	%r12026, %rs12910;
	cvt.u32.u16 	%r12027, %rs12911;
	prmt.b32 	%r12028, %r12027, %r12026, 0x3340U;
	cvt.u32.u16 	%r12029, %rs12912;
	cvt.u32.u16 	%r12030, %rs12913;
	prmt.b32 	%r12031, %r12030, %r12029, 0x3340U;
	prmt.b32 	%r12032, %r12031, %r12028, 0x5410U;
	st.local.v2.b32 	[%rd4+176], {%r12032, %r12025};
	cvt.u32.u16 	%r12033, %rs12898;
	cvt.u32.u16 	%r12034, %rs12899;
	prmt.b32 	%r12035, %r12034, %r12033, 0x3340U;
	cvt.u32.u16 	%r12036, %rs12900;
	cvt.u32.u16 	%r12037, %rs12901;
	prmt.b32 	%r12038, %r12037, %r12036, 0x3340U;
	prmt.b32 	%r12039, %r12038, %r12035, 0x5410U;
	cvt.u32.u16 	%r12040, %rs12902;
	cvt.u32.u16 	%r12041, %rs12903;
	prmt.b32 	%r12042, %r12041, %r12040, 0x3340U;
	cvt.u32.u16 	%r12043, %rs12904;
	cvt.u32.u16 	%r12044, %rs12905;
	prmt.b32 	%r12045, %r12044, %r12043, 0x3340U;
	prmt.b32 	%r12046, %r12045, %r12042, 0x5410U;
	st.local.v2.b32 	[%rd4+184], {%r12046, %r12039};
	cvt.u32.u16 	%r12047, %rs12890;
	cvt.u32.u16 	%r12048, %rs12891;
	prmt.b32 	%r12049, %r12048, %r12047, 0x3340U;
	cvt.u32.u16 	%r12050, %rs12892;
	cvt.u32.u16 	%r12051, %rs12893;
	prmt.b32 	%r12052, %r12051, %r12050, 0x3340U;
	prmt.b32 	%r12053, %r12052, %r12049, 0x5410U;
	cvt.u32.u16 	%r12054, %rs12894;
	cvt.u32.u16 	%r12055, %rs12895;
	prmt.b32 	%r12056, %r12055, %r12054, 0x3340U;
	cvt.u32.u16 	%r12057, %rs12896;
	cvt.u32.u16 	%r12058, %rs12897;
	prmt.b32 	%r12059, %r12058, %r12057, 0x3340U;
	prmt.b32 	%r12060, %r12059, %r12056, 0x5410U;
	st.local.v2.b32 	[%rd4+192], {%r12060, %r12053};
	cvt.u32.u16 	%r12061, %rs12882;
	cvt.u32.u16 	%r12062, %rs12883;
	prmt.b32 	%r12063, %r12062, %r12061, 0x3340U;
	cvt.u32.u16 	%r12064, %rs12884;
	cvt.u32.u16 	%r12065, %rs12885;
	prmt.b32 	%r12066, %r12065, %r12064, 0x3340U;
	prmt.b32 	%r12067, %r12066, %r12063, 0x5410U;
	cvt.u32.u16 	%r12068, %rs12886;
	cvt.u32.u16 	%r12069, %rs12887;
	prmt.b32 	%r12070, %r12069, %r12068, 0x3340U;
	cvt.u32.u16 	%r12071, %rs12888;
	cvt.u32.u16 	%r12072, %rs12889;
	prmt.b32 	%r12073, %r12072, %r12071, 0x3340U;
	prmt.b32 	%r12074, %r12073, %r12070, 0x5410U;
	st.local.v2.b32 	[%rd4+200], {%r12074, %r12067};
	cvt.u32.u16 	%r12075, %rs12874;
	cvt.u32.u16 	%r12076, %rs12875;
	prmt.b32 	%r12077, %r12076, %r12075, 0x3340U;
	cvt.u32.u16 	%r12078, %rs12876;
	cvt.u32.u16 	%r12079, %rs12877;
	prmt.b32 	%r12080, %r12079, %r12078, 0x3340U;
	prmt.b32 	%r12081, %r12080, %r12077, 0x5410U;
	cvt.u32.u16 	%r12082, %rs12878;
	cvt.u32.u16 	%r12083, %rs12879;
	prmt.b32 	%r12084, %r12083, %r12082, 0x3340U;
	cvt.u32.u16 	%r12085, %rs12880;
	cvt.u32.u16 	%r12086, %rs12881;
	prmt.b32 	%r12087, %r12086, %r12085, 0x3340U;
	prmt.b32 	%r12088, %r12087, %r12084, 0x5410U;
	st.local.v2.b32 	[%rd4+208], {%r12088, %r12081};
	cvt.u32.u16 	%r12089, %rs12866;
	cvt.u32.u16 	%r12090, %rs12867;
	prmt.b32 	%r12091, %r12090, %r12089, 0x3340U;
	cvt.u32.u16 	%r12092, %rs12868;
	cvt.u32.u16 	%r12093, %rs12869;
	prmt.b32 	%r12094, %r12093, %r12092, 0x3340U;
	prmt.b32 	%r12095, %r12094, %r12091, 0x5410U;
	cvt.u32.u16 	%r12096, %rs12870;
	cvt.u32.u16 	%r12097, %rs12871;
	prmt.b32 	%r12098, %r12097, %r12096, 0x3340U;
	cvt.u32.u16 	%r12099, %rs12872;
	cvt.u32.u16 	%r12100, %rs12873;
	prmt.b32 	%r12101, %r12100, %r12099, 0x3340U;
	prmt.b32 	%r12102, %r12101, %r12098, 0x5410U;
	st.local.v2.b32 	[%rd4+216], {%r12102, %r12095};
	cvt.u32.u16 	%r12103, %rs12858;
	cvt.u32.u16 	%r12104, %rs12859;
	prmt.b32 	%r12105, %r12104, %r12103, 0x3340U;
	cvt.u32.u16 	%r12106, %rs12860;
	cvt.u32.u16 	%r12107, %rs12861;
	prmt.b32 	%r12108, %r12107, %r12106, 0x3340U;
	prmt.b32 	%r12109, %r12108, %r12105, 0x5410U;
	cvt.u32.u16 	%r12110, %rs12862;
	cvt.u32.u16 	%r12111, %rs12863;
	prmt.b32 	%r12112, %r12111, %r12110, 0x3340U;
	cvt.u32.u16 	%r12113, %rs12864;
	cvt.u32.u16 	%r12114, %rs12865;
	prmt.b32 	%r12115, %r12114, %r12113, 0x3340U;
	prmt.b32 	%r12116, %r12115, %r12112, 0x5410U;
	st.local.v2.b32 	[%rd4+224], {%r12116, %r12109};
	cvt.u32.u16 	%r12117, %rs12850;
	cvt.u32.u16 	%r12118, %rs12851;
	prmt.b32 	%r12119, %r12118, %r12117, 0x3340U;
	cvt.u32.u16 	%r12120, %rs12852;
	cvt.u32.u16 	%r12121, %rs12853;
	prmt.b32 	%r12122, %r12121, %r12120, 0x3340U;
	prmt.b32 	%r12123, %r12122, %r12119, 0x5410U;
	cvt.u32.u16 	%r12124, %rs12854;
	cvt.u32.u16 	%r12125, %rs12855;
	prmt.b32 	%r12126, %r12125, %r12124, 0x3340U;
	cvt.u32.u16 	%r12127, %rs12856;
	cvt.u32.u16 	%r12128, %rs12857;
	prmt.b32 	%r12129, %r12128, %r12127, 0x3340U;
	prmt.b32 	%r12130, %r12129, %r12126, 0x5410U;
	st.local.v2.b32 	[%rd4+232], {%r12130, %r12123};
	cvt.u32.u16 	%r12131, %rs12842;
	cvt.u32.u16 	%r12132, %rs12843;
	prmt.b32 	%r12133, %r12132, %r12131, 0x3340U;
	cvt.u32.u16 	%r12134, %rs12844;
	cvt.u32.u16 	%r12135, %rs12845;
	prmt.b32 	%r12136, %r12135, %r12134, 0x3340U;
	prmt.b32 	%r12137, %r12136, %r12133, 0x5410U;
	cvt.u32.u16 	%r12138, %rs12846;
	cvt.u32.u16 	%r12139, %rs12847;
	prmt.b32 	%r12140, %r12139, %r12138, 0x3340U;
	cvt.u32.u16 	%r12141, %rs12848;
	cvt.u32.u16 	%r12142, %rs12849;
	prmt.b32 	%r12143, %r12142, %r12141, 0x3340U;
	prmt.b32 	%r12144, %r12143, %r12140, 0x5410U;
	st.local.v2.b32 	[%rd4+240], {%r12144, %r12137};
	cvt.u32.u16 	%r12145, %rs12834;
	cvt.u32.u16 	%r12146, %rs12835;
	prmt.b32 	%r12147, %r12146, %r12145, 0x3340U;
	cvt.u32.u16 	%r12148, %rs12836;
	cvt.u32.u16 	%r12149, %rs12837;
	prmt.b32 	%r12150, %r12149, %r12148, 0x3340U;
	prmt.b32 	%r12151, %r12150, %r12147, 0x5410U;
	cvt.u32.u16 	%r12152, %rs12838;
	cvt.u32.u16 	%r12153, %rs12839;
	prmt.b32 	%r12154, %r12153, %r12152, 0x3340U;
	cvt.u32.u16 	%r12155, %rs12840;
	cvt.u32.u16 	%r12156, %rs12841;
	prmt.b32 	%r12157, %r12156, %r12155, 0x3340U;
	prmt.b32 	%r12158, %r12157, %r12154, 0x5410U;
	st.local.v2.b32 	[%rd4+248], {%r12158, %r12151};
	cvt.u32.u16 	%r12159, %rs12826;
	cvt.u32.u16 	%r12160, %rs12827;
	prmt.b32 	%r12161, %r12160, %r12159, 0x3340U;
	cvt.u32.u16 	%r12162, %rs12828;
	cvt.u32.u16 	%r12163, %rs12829;
	prmt.b32 	%r12164, %r12163, %r12162, 0x3340U;
	prmt.b32 	%r12165, %r12164, %r12161, 0x5410U;
	cvt.u32.u16 	%r12166, %rs12830;
	cvt.u32.u16 	%r12167, %rs12831;
	prmt.b32 	%r12168, %r12167, %r12166, 0x3340U;
	cvt.u32.u16 	%r12169, %rs12832;
	cvt.u32.u16 	%r12170, %rs12833;
	prmt.b32 	%r12171, %r12170, %r12169, 0x3340U;
	prmt.b32 	%r12172, %r12171, %r12168, 0x5410U;
	st.local.v2.b32 	[%rd4+256], {%r12172, %r12165};
	cvt.u32.u16 	%r12173, %rs12818;
	cvt.u32.u16 	%r12174, %rs12819;
	prmt.b32 	%r12175, %r12174, %r12173, 0x3340U;
	cvt.u32.u16 	%r12176, %rs12820;
	cvt.u32.u16 	%r12177, %rs12821;
	prmt.b32 	%r12178, %r12177, %r12176, 0x3340U;
	prmt.b32 	%r12179, %r12178, %r12175, 0x5410U;
	cvt.u32.u16 	%r12180, %rs12822;
	cvt.u32.u16 	%r12181, %rs12823;
	prmt.b32 	%r12182, %r12181, %r12180, 0x3340U;
	cvt.u32.u16 	%r12183, %rs12824;
	cvt.u32.u16 	%r12184, %rs12825;
	prmt.b32 	%r12185, %r12184, %r12183, 0x3340U;
	prmt.b32 	%r12186, %r12185, %r12182, 0x5410U;
	st.local.v2.b32 	[%rd4+264], {%r12186, %r12179};
	mov.b32 	%r27917, 0;
$L__BB3_144:
	mov.u32 	%r27920, %r27917;
	cvt.u64.u32 	%rd516, %r27920;
	add.s64 	%rd517, %rd4, %rd516;
	ld.local.u8 	%rs11933, [%rd517+16];
	setp.ne.s16 	%p37, %rs11933, 0;
	add.s32 	%r27917, %r27920, 1;
	@%p37 bra 	$L__BB3_144;
	and.b16  	%rs11934, %rs18211, 255;
	setp.eq.s16 	%p38, %rs11934, 0;
	@%p38 bra 	$L__BB3_148;
	mov.b32 	%r27918, 0;
$L__BB3_147:
	cvt.u64.u32 	%rd518, %r27920;
	add.s64 	%rd519, %rd4, %rd518;
	st.local.u8 	[%rd519+16], %rs18211;
	add.s32 	%r27920, %r27920, 1;
	add.s32 	%r869, %r27918, 1;
	cvt.u64.u32 	%rd520, %r27918;
	add.s64 	%rd521, %rd3, %rd520;
	ld.local.u8 	%rs18211, [%rd521+17];
	setp.ne.s16 	%p39, %rs18211, 0;
	mov.u32 	%r27918, %r869;
	@%p39 bra 	$L__BB3_147;
$L__BB3_148:
	cvt.u64.u32 	%rd522, %r27920;
	add.s64 	%rd523, %rd4, %rd522;
	mov.b16 	%rs11935, 0;
	st.local.u8 	[%rd523+16], %rs11935;
	add.s32 	%r871, %r27825, %r863;
	st.local.u32 	[%rd4], %r871;
	add.f64 	%fd60, %fd59, %fd78;
	st.local.f64 	[%rd4+8], %fd60;
	ld.local.v2.b32 	{%r12189, %r12190}, [%rd4+16];
	ld.local.v2.b32 	{%r12191, %r12192}, [%rd4+24];
	ld.local.v2.b32 	{%r12193, %r12194}, [%rd4+32];
	ld.local.v2.b32 	{%r12195, %r12196}, [%rd4+40];
	ld.local.v2.b32 	{%r12197, %r12198}, [%rd4+48];
	ld.local.v2.b32 	{%r12199, %r12200}, [%rd4+56];
	ld.local.v2.b32 	{%r12201, %r12202}, [%rd4+64];
	ld.local.v2.b32 	{%r12203, %r12204}, [%rd4+72];
	ld.local.v2.b32 	{%r12205, %r12206}, [%rd4+80];
	ld.local.v2.b32 	{%r12207, %r12208}, [%rd4+88];
	ld.local.v2.b32 	{%r12209, %r12210}, [%rd4+96];
	ld.local.v2.b32 	{%r12211, %r12212}, [%rd4+104];
	ld.local.v2.b32 	{%r12213, %r12214}, [%rd4+112];
	ld.local.v2.b32 	{%r12215, %r12216}, [%rd4+120];
	ld.local.v2.b32 	{%r12217, %r12218}, [%rd4+128];
	ld.local.v2.b32 	{%r12219, %r12220}, [%rd4+136];
	ld.local.v2.b32 	{%r12221, %r12222}, [%rd4+144];
	ld.local.v2.b32 	{%r12223, %r12224}, [%rd4+152];
	ld.local.v2.b32 	{%r12225, %r12226}, [%rd4+160];
	ld.local.v2.b32 	{%r12227, %r12228}, [%rd4+168];
	ld.local.v2.b32 	{%r12229, %r12230}, [%rd4+176];
	ld.local.v2.b32 	{%r12231, %r12232}, [%rd4+184];
	ld.local.v2.b32 	{%r12233, %r12234}, [%rd4+192];
	ld.local.v2.b32 	{%r12235, %r12236}, [%rd4+200];
	ld.local.v2.b32 	{%r12237, %r12238}, [%rd4+208];
	ld.local.v2.b32 	{%r12239, %r12240}, [%rd4+216];
	ld.local.v2.b32 	{%r12241, %r12242}, [%rd4+224];
	ld.local.v2.b32 	{%r12243, %r12244}, [%rd4+232];
	ld.local.v2.b32 	{%r12245, %r12246}, [%rd4+240];
	ld.local.v2.b32 	{%r12247, %r12248}, [%rd4+248];
	ld.local.v2.b32 	{%r12249, %r12250}, [%rd4+256];
	ld.local.v2.b32 	{%r12251, %r12252}, [%rd4+264];
	ld.shared.v2.b32 	{%r12253, %r12254}, [_ZZN3cub18CUB_300001_SM_10006detail6reduce28DeviceReduceSingleTileKernelINS2_10policy_hubI4Itemj13Addition_funcE10Policy1000EPS5_S9_iS6_S5_S5_N4cuda3std3__410__identityEEEvT0_T1_T2_T3_T4_T6_E12temp_storage+816];
	ld.shared.v2.b32 	{%r12255, %r12256}, [_ZZN3cub18CUB_300001_SM_10006detail6reduce28DeviceReduceSingleTileKernelINS2_10policy_hubI4Itemj13Addition_funcE10Policy1000EPS5_S9_iS6_S5_S5_N4cuda3std3__410__identityEEEvT0_T1_T2_T3_T4_T6_E12temp_storage+808];
	ld.shared.v2.b32 	{%r12257, %r12258}, [_ZZN3cub18CUB_300001_SM_10006detail6reduce28DeviceReduceSingleTileKernelINS2_10policy_hubI4Itemj13Addition_funcE10Policy1000EPS5_S9_iS6_S5_S5_N4cuda3std3__410__identityEEEvT0_T1_T2_T3_T4_T6_E12temp_storage+800];
	ld.shared.v2.b32 	{%r12259, %r12260}, [_ZZN3cub18CUB_300001_SM_10006detail6reduce28DeviceReduceSingleTileKernelINS2_10policy_hubI4Itemj13Addition_funcE10Policy1000EPS5_S9_iS6_S5_S5_N4cuda3std3__410__identityEEEvT0_T1_T2_T3_T4_T6_E12temp_storage+792];
	ld.shared.v2.b32 	{%r12261, %r12262}, [_ZZN3cub18CUB_300001_SM_10006detail6reduce28DeviceReduceSingleTileKernelINS2_10policy_hubI4Itemj13Addition_funcE10Policy1000EPS5_S9_iS6_S5_S5_N4cuda3std3__410__identityEEEvT0_T1_T2_T3_T4_T6_E12temp_storage+784];
	ld.shared.v2.b32 	{%r12263, %r12264}, [_ZZN3cub18CUB_300001_SM_10006detail6reduce28DeviceReduceSingleTileKernelINS2_10policy_hubI4Itemj13Addition_funcE10Policy1000EPS5_S9_iS6_S5_S5_N4cuda3std3__410__identityEEEvT0_T1_T2_T3_T4_T6_E12temp_storage+776];
	ld.shared.v2.b32 	{%r12265, %r12266}, [_ZZN3cub18CUB_300001_SM_10006detail6reduce28DeviceReduceSingleTileKernelINS2_10policy_hubI4Itemj13Addition_funcE10Policy1000EPS5_S9_iS6_S5_S5_N4cuda3std3__410__identityEEEvT0_T1_T2_T3_T4_T6_E12temp_storage+768];
	ld.shared.v2.b32 	{%r12267, %r12268}, [_ZZN3cub18CUB_300001_SM_10006detail6reduce28DeviceReduceSingleTileKernelINS2_10policy_hubI4Itemj13Addition_funcE10Policy1000EPS5_S9_iS6_S5_S5_N4cuda3std3__410__identityEEEvT0_T1_T2_T3_T4_T6_E12temp_storage+760];
	ld.shared.v2.b32 	{%r12269, %r12270}, [_ZZN3cub18CUB_300001_SM_10006detail6reduce28DeviceReduceSingleTileKernelINS2_10policy_hubI4Itemj13Addition_funcE10Policy1000EPS5_S9_iS6_S5_S5_N4cuda3std3__410__identityEEEvT0_T1_T2_T3_T4_T6_E12temp_storage+752];
	ld.shared.v2.b32 	{%r12271, %r12272}, [_ZZN3cub18CUB_300001_SM_10006detail6reduce28DeviceReduceSingleTileKernelINS2_10policy_hubI4Itemj13Addition_funcE10Policy1000EPS5_S9_iS6_S5_S5_N4cuda3std3__410__identityEEEvT0_T1_T2_T3_T4_T6_E12temp_storage+744];
	ld.shared.v2.b32 	{%r12273, %r12274}, [_ZZN3cub18CUB_300001_SM_10006detail6reduce28DeviceReduceSingleTileKernelINS2_10policy_hubI4Itemj13Addition_funcE10Policy1000EPS5_S9_iS6_S5_S5_N4cuda3std3__410__identityEEEvT0_T1_T2_T3_T4_T6_E12temp_storage+736];
	ld.shared.v2.b32 	{%r12275, %r12276}, [_ZZN3cub18CUB_300001_SM_10006detail6reduce28DeviceReduceSingleTileKernelINS2_10policy_hubI4Itemj13Addition_funcE10Policy1000EPS5_S9_iS6_S5_S5_N4cuda3std3__410__identityEEEvT0_T1_T2_T3_T4_T6_E12temp_storage+728];
	ld.shared.v2.b32 	{%r12277, %r12278}, [_ZZN3cub18CUB_300001_SM_10006detail6reduce28DeviceReduceSingleTileKernelINS2_10policy_hubI4Itemj13Addition_funcE10Policy1000EPS5_S9_iS6_S5_S5_N4cuda3std3__410__identityEEEvT0_T1_T2_T3_T4_T6_E12temp_storage+720];
	ld.shared.v2.b32 	{%r12279, %r12280}, [_ZZN3cub18CUB_300001_SM_10006detail6reduce28DeviceReduceSingleTileKernelINS2_10policy_hubI4Itemj13Addition_funcE10Policy1000EPS5_S9_iS6_S5_S5_N4cuda3std3__410__identityEEEvT0_T1_T2_T3_T4_T6_E12temp_storage+712];
	ld.shared.v2.b32 	{%r12281, %r12282}, [_ZZN3cub18CUB_300001_SM_10006detail6reduce28DeviceReduceSingleTileKernelINS2_10policy_hubI4Itemj13Addition_funcE10Policy1000EPS5_S9_iS6_S5_S5_N4cuda3std3__410__identityEEEvT0_T1_T2_T3_T4_T6_E12temp_storage+704];
	ld.shared.v2.b32 	{%r12283, %r12284}, [_ZZN3cub18CUB_300001_SM_10006detail6reduce28DeviceReduceSingleTileKernelINS2_10policy_hubI4Itemj13Addition_funcE10Policy1000EPS5_S9_iS6_S5_S5_N4cuda3std3__410__identityEEEvT0_T1_T2_T3_T4_T6_E12temp_storage+696];
	ld.shared.v2.b32 	{%r12285, %r12286}, [_ZZN3cub18CUB_300001_SM_10006detail6reduce28DeviceReduceSingleTileKernelINS2_10policy_hubI4Itemj13Addition_funcE10Policy1000EPS5_S9_iS6_S5_S5_N4cuda3std3__410__identityEEEvT0_T1_T2_T3_T4_T6_E12temp_storage+688];
	ld.shared.v2.b32 	{%r12287, %r12288}, [_ZZN3cub18CUB_300001_SM_10006detail6reduce28DeviceReduceSingleTileKernelINS2_10policy_hubI4Itemj13Addition_funcE10Policy1000EPS5_S9_iS6_S5_S5_N4cuda3std3__410__identityEEEvT0_T1_T2_T3_T4_T6_E12temp_storage+680];
	ld.shared.v2.b32 	{%r12289, %r12290}, [_ZZN3cub18CUB_300001_SM_10006detail6reduce28DeviceReduceSingleTileKernelINS2_10policy_hubI4Itemj13Addition_funcE10Policy1000EPS5_S9_iS6_S5_S5_N4cuda3std3__410__identityEEEvT0_T1_T2_T3_T4_T6_E12temp_storage+672];
	ld.shared.v2.b32 	{%r12291, %r12292}, [_ZZN3cub18CUB_300001_SM_10006detail6reduce28DeviceReduceSingleTileKernelINS2_10policy_hubI4Itemj13Addition_funcE10Policy1000EPS5_S9_iS6_S5_S5_N4cuda3std3__410__identityEEEvT0_T1_T2_T3_T4_T6_E12temp_storage+664];
	ld.shared.v2.b32 	{%r12293, %r12294}, [_ZZN3cub18CUB_300001_SM_10006detail6reduce28DeviceReduceSingleTileKernelINS2_10policy_hubI4Itemj13Addition_funcE10Policy1000EPS5_S9_iS6_S5_S5_N4cuda3std3__410__identityEEEvT0_T1_T2_T3_T4_T6_E12temp_storage+656];
	ld.shared.v2.b32 	{%r12295, %r12296}, [_ZZN3cub18CUB_300001_SM_10006detail6reduce28DeviceReduceSingleTileKernelINS2_10policy_hubI4Itemj13Addition_funcE10Policy1000EPS5_S9_iS6_S5_S5_N4cuda3std3__410__identityEEEvT0_T1_T2_T3_T4_T6_E12temp_storage+648];
	ld.shared.v2.b32 	{%r12297, %r12298}, [_ZZN3cub18CUB_300001_SM_10006detail6reduce28DeviceReduceSingleTileKernelINS2_10policy_hubI4Itemj13Addition_funcE10Policy1000EPS5_S9_iS6_S5_S5_N4cuda3std3__410__identityEEEvT0_T1_T2_T3_T4_T6_E12temp_storage+640];
	ld.shared.v2.b32 	{%r12299, %r12300}, [_ZZN3cub18CUB_300001_SM_10006detail6reduce28DeviceReduceSingleTileKernelINS2_10policy_hubI4Itemj13Addition_funcE10Policy1000EPS5_S9_iS6_S5_S5_N4cuda3std3__410__identityEEEvT0_T1_T2_T3_T4_T6_E12temp_storage+632];
	ld.shared.v2.b32 	{%r12301, %r12302}, [_ZZN3cub18CUB_300001_SM_10006detail6reduce28DeviceReduceSingleTileKernelINS2_10policy_hubI4Itemj13Addition_funcE10Policy1000EPS5_S9_iS6_S5_S5_N4cuda3std3__410__identityEEEvT0_T1_T2_T3_T4_T6_E12temp_storage+624];
	ld.shared.v2.b32 	{%r12303, %r12304}, [_ZZN3cub18CUB_300001_SM_10006detail6reduce28DeviceReduceSingleTileKernelINS2_10policy_hubI4Itemj13Addition_funcE10Policy1000EPS5_S9_iS6_S5_S5_N4cuda3std3__410__identityEEEvT0_T1_T2_T3_T4_T6_E12temp_storage+616];
	ld.shared.v2.b32 	{%r12305, %r12306}, [_ZZN3cub18CUB_300001_SM_10006detail6reduce28DeviceReduceSingleTileKernelINS2_10policy_hubI4Itemj13Addition_funcE10Policy1000EPS5_S9_iS6_S5_S5_N4cuda3std3__410__identityEEEvT0_T1_T2_T3_T4_T6_E12temp_storage+608];
	ld.shared.v2.b32 	{%r12307, %r12308}, [_ZZN3cub18CUB_300001_SM_10006detail6reduce28DeviceReduceSingleTileKernelINS2_10policy_hubI4Itemj13Addition_funcE10Policy1000EPS5_S9_iS6_S5_S5_N4cuda3std3__410__identityEEEvT0_T1_T2_T3_T4_T6_E12temp_storage+600];
	ld.shared.v2.b32 	{%r12309, %r12310}, [_ZZN3cub18CUB_300001_SM_10006detail6reduce28DeviceReduceSingleTileKernelINS2_10policy_hubI4Itemj13Addition_funcE10Policy1000EPS5_S9_iS6_S5_S5_N4cuda3std3__410__identityEEEvT0_T1_T2_T3_T4_T6_E12temp_storage+592];
	ld.shared.v2.b32 	{%r12311, %r12312}, [_ZZN3cub18CUB_300001_SM_10006detail6reduce28DeviceReduceSingleTileKernelINS2_10policy_hubI4Itemj13Addition_funcE10Policy1000EPS5_S9_iS6_S5_S5_N4cuda3std3__410__identityEEEvT0_T1_T2_T3_T4_T6_E12temp_storage+584];
	ld.shared.v2.b32 	{%r12313, %r12314}, [_ZZN3cub18CUB_300001_SM_10006detail6reduce28DeviceReduceSingleTileKernelINS2_10policy_hubI4Itemj13Addition_funcE10Policy1000EPS5_S9_iS6_S5_S5_N4cuda3std3__410__identityEEEvT0_T1_T2_T3_T4_T6_E12temp_storage+576];
	ld.shared.v2.b32 	{%r12315, %r12316}, [_ZZN3cub18CUB_300001_SM_10006detail6reduce28DeviceReduceSingleTileKernelINS2_10policy_hubI4Itemj13Addition_funcE10Policy1000EPS5_S9_iS6_S5_S5_N4cuda3std3__410__identityEEEvT0_T1_T2_T3_T4_T6_E12temp_storage+568];
	bfe.u32 	%r12317, %r12315, 0, 8;
	cvt.u16.u32 	%rs18212, %r12317;
	ld.shared.f64 	%fd61, [_ZZN3cub18CUB_300001_SM_10006detail6reduce28DeviceReduceSingleTileKernelINS2_10policy_hubI4Itemj13Addition_funcE10Policy1000EPS5_S9_iS6_S5_S5_N4cuda3std3__410__identityEEEvT0_T1_T2_T3_T4_T6_E12temp_storage+560];
	ld.shared.u32 	%r872, [_ZZN3cub18CUB_300001_SM_10006detail6reduce28DeviceReduceSingleTileKernelINS2_10policy_hubI4Itemj13Addition_funcE10Policy1000EPS5_S9_iS6_S5_S5_N4cuda3std3__410__identityEEEvT0_T1_T2_T3_T4_T6_E12temp_storage+552];
	st.local.u32 	[%rd3], %r872;
	st.local.f64 	[%rd3+8], %fd61;
	st.local.v2.b32 	[%rd3+16], {%r12315, %r12316};
	st.local.v2.b32 	[%rd3+24], {%r12313, %r12314};
	st.local.v2.b32 	[%rd3+32], {%r12311, %r12312};
	st.local.v2.b32 	[%rd3+40], {%r12309, %r12310};
	st.local.v2.b32 	[%rd3+48], {%r12307, %r12308};
	st.local.v2.b32 	[%rd3+56], {%r12305, %r12306};
	st.local.v2.b32 	[%rd3+64], {%r12303, %r12304};
	st.local.v2.b32 	[%rd3+72], {%r12301, %r12302};
	st.local.v2.b32 	[%rd3+80], {%r12299, %r12300};
	st.local.v2.b32 	[%rd3+88], {%r12297, %r12298};
	st.local.v2.b32 	[%rd3+96], {%r12295, %r12296};
	st.local.v2.b32 	[%rd3+104], {%r12293, %r12294};
	st.local.v2.b32 	[%rd3+112], {%r12291, %r12292};
	st.local.v2.b32 	[%rd3+120], {%r12289, %r12290};
	st.local.v2.b32 	[%rd3+128], {%r12287, %r12288};
	st.local.v2.b32 	[%rd3+136], {%r12285, %r12286};
	st.local.v2.b32 	[%rd3+144], {%r12283, %r12284};
	st.local.v2.b32 	[%rd3+152], {%r12281, %r12282};
	st.local.v2.b32 	[%rd3+160], {%r12279, %r12280};
	st.local.v2.b32 	[%rd3+168], {%r12277, %r12278};
	st.local.v2.b32 	[%rd3+176], {%r12275, %r12276};
	st.local.v2.b32 	[%rd3+184], {%r12273, %r12274};
	st.local.v2.b32 	[%rd3+192], {%r12271, %r12272};
	st.local.v2.b32 	[%rd3+200], {%r12269, %r12270};
	st.local.v2.b32 	[%rd3+208], {%r12267, %r12268};
	st.local.v2.b32 	[%rd3+216], {%r12265, %r12266};
	st.local.v2.b32 	[%rd3+224], {%r12263, %r12264};
	st.local.v2.b32 	[%rd3+232], {%r12261, %r12262};
	st.local.v2.b32 	[%rd3+240], {%r12259, %r12260};
	st.local.v2.b32 	[%rd3+248], {%r12257, %r12258};
	st.local.v2.b32 	[%rd3+256], {%r12255, %r12256};
	st.local.v2.b32 	[%rd3+264], {%r12253, %r12254};
	st.local.u32 	[%rd5], %r871;
	st.local.f64 	[%rd5+8], %fd60;
	st.local.v2.b32 	[%rd5+16], {%r12189, %r12190};
	st.local.v2.b32 	[%rd5+24], {%r12191, %r12192};
	st.local.v2.b32 	[%rd5+32], {%r12193, %r12194};
	st.local.v2.b32 	[%rd5+40], {%r12195, %r12196};
	st.local.v2.b32 	[%rd5+48], {%r12197, %r12198};
	st.local.v2.b32 	[%rd5+56], {%r12199, %r12200};
	st.local.v2.b32 	[%rd5+64], {%r12201, %r12202};
	st.local.v2.b32 	[%rd5+72], {%r12203, %r12204};
	st.local.v2.b32 	[%rd5+80], {%r12205, %r12206};
	st.local.v2.b32 	[%rd5+88], {%r12207, %r12208};
	st.local.v2.b32 	[%rd5+96], {%r12209, %r12210};
	st.local.v2.b32 	[%rd5+104], {%r12211, %r12212};
	st.local.v2.b32 	[%rd5+112], {%r12213, %r12214};
	st.local.v2.b32 	[%rd5+120], {%r12215, %r12216};
	st.local.v2.b32 	[%rd5+128], {%r12217, %r12218};
	st.local.v2.b32 	[%rd5+136], {%r12219, %r12220};
	st.local.v2.b32 	[%rd5+144], {%r12221, %r12222};
	st.local.v2.b32 	[%rd5+152], {%r12223, %r12224};
	st.local.v2.b32 	[%rd5+160], {%r12225, %r12226};
	st.local.v2.b32 	[%rd5+168], {%r12227, %r12228};
	st.local.v2.b32 	[%rd5+176], {%r12229, %r12230};
	st.local.v2.b32 	[%rd5+184], {%r12231, %r12232};
	st.local.v2.b32 	[%rd5+192], {%r12233, %r12234};
	st.local.v2.b32 	[%rd5+200], {%r12235, %r12236};
	st.local.v2.b32 	[%rd5+208], {%r12237, %r12238};
	st.local.v2.b32 	[%rd5+216], {%r12239, %r12240};
	st.local.v2.b32 	[%rd5+224], {%r12241, %r12242};
	st.local.v2.b32 	[%rd5+232], {%r12243, %r12244};
	st.local.v2.b32 	[%rd5+240], {%r12245, %r12246};
	st.local.v2.b32 	[%rd5+248], {%r12247, %r12248};
	st.local.v2.b32 	[%rd5+256], {%r12249, %r12250};
	st.local.v2.b32 	[%rd5+264], {%r12251, %r12252};
	mov.b32 	%r27921, 0;
$L__BB3_149:
	mov.u32 	%r27924, %r27921;
	cvt.u64.u32 	%rd524, %r27924;
	add.s64 	%rd525, %rd5, %rd524;
	ld.local.u8 	%rs11936, [%rd525+16];
	setp.ne.s16 	%p40, %rs11936, 0;
	add.s32 	%r27921, %r27924, 1;
	@%p40 bra 	$L__BB3_149;
	and.b16  	%rs11937, %rs18212, 255;
	setp.eq.s16 	%p41, %rs11937, 0;
	@%p41 bra 	$L__BB3_153;
	mov.b32 	%r27922, 0;
$L__BB3_152:
	cvt.u64.u32 	%rd526, %r27924;
	add.s64 	%rd527, %rd5, %rd526;
	st.local.u8 	[%rd527+16], %rs18212;
	add.s32 	%r27924, %r27924, 1;
	add.s32 	%r878, %r27922, 1;
	cvt.u64.u32 	%rd528, %r27922;
	add.s64 	%rd529, %rd3, %rd528;
	ld.local.u8 	%rs18212, [%rd529+17];
	setp.ne.s16 	%p42, %rs18212, 0;
	mov.u32 	%r27922, %r878;
	@%p42 bra 	$L__BB3_152;
$L__BB3_153:
	cvt.u64.u32 	%rd530, %r27924;
	add.s64 	%rd531, %rd5, %rd530;
	mov.b16 	%rs11938, 0;
	st.local.u8 	[%rd531+16], %rs11938;
	add.s32 	%r880, %r871, %r872;
	st.local.u32 	[%rd5], %r880;
	add.f64 	%fd62, %fd61, %fd60;
	st.local.f64 	[%rd5+8], %fd62;
	ld.local.v2.b32 	{%r12320, %r12321}, [%rd5+16];
	ld.local.v2.b32 	{%r12322, %r12323}, [%rd5+24];
	ld.local.v2.b32 	{%r12324, %r12325}, [%rd5+32];
	ld.local.v2.b32 	{%r12326, %r12327}, [%rd5+40];
	ld.local.v2.b32 	{%r12328, %r12329}, [%rd5+48];
	ld.local.v2.b32 	{%r12330, %r12331}, [%rd5+56];
	ld.local.v2.b32 	{%r12332, %r12333}, [%rd5+64];
	ld.local.v2.b32 	{%r12334, %r12335}, [%rd5+72];
	ld.local.v2.b32 	{%r12336, %r12337}, [%rd5+80];
	ld.local.v2.b32 	{%r12338, %r12339}, [%rd5+88];
	ld.local.v2.b32 	{%r12340, %r12341}, [%rd5+96];
	ld.local.v2.b32 	{%r12342, %r12343}, [%rd5+104];
	ld.local.v2.b32 	{%r12344, %r12345}, [%rd5+112];
	ld.local.v2.b32 	{%r12346, %r12347}, [%rd5+120];
	ld.local.v2.b32 	{%r12348, %r12349}, [%rd5+128];
	ld.local.v2.b32 	{%r12350, %r12351}, [%rd5+136];
	ld.local.v2.b32 	{%r12352, %r12353}, [%rd5+144];
	ld.local.v2.b32 	{%r12354, %r12355}, [%rd5+152];
	ld.local.v2.b32 	{%r12356, %r12357}, [%rd5+160];
	ld.local.v2.b32 	{%r12358, %r12359}, [%rd5+168];
	ld.local.v2.b32 	{%r12360, %r12361}, [%rd5+176];
	ld.local.v2.b32 	{%r12362, %r12363}, [%rd5+184];
	ld.local.v2.b32 	{%r12364, %r12365}, [%rd5+192];
	ld.local.v2.b32 	{%r12366, %r12367}, [%rd5+200];
	ld.local.v2.b32 	{%r12368, %r12369}, [%rd5+208];
	ld.local.v2.b32 	{%r12370, %r12371}, [%rd5+216];
	ld.local.v2.b32 	{%r12372, %r12373}, [%rd5+224];
	ld.local.v2.b32 	{%r12374, %r12375}, [%rd5+232];
	ld.local.v2.b32 	{%r12376, %r12377}, [%rd5+240];
	ld.local.v2.b32 	{%r12378, %r12379}, [%rd5+248];
	ld.local.v2.b32 	{%r12380, %r12381}, [%rd5+256];
	ld.local.v2.b32 	{%r12382, %r12383}, [%rd5+264];
	ld.shared.v2.b32 	{%r12384, %r12385}, [_ZZN3cub18CUB_300001_SM_10006detail6reduce28DeviceReduceSingleTileKernelINS2_10policy_hubI4Itemj13Addition_funcE10Policy1000EPS5_S9_iS6_S5_S5_N4cuda3std3__410__identityEEEvT0_T1_T2_T3_T4_T6_E12temp_storage+1088];
	ld.shared.v2.b32 	{%r12386, %r12387}, [_ZZN3cub18CUB_300001_SM_10006detail6reduce28DeviceReduceSingleTileKernelINS2_10policy_hubI4Itemj13Addition_funcE10Policy1000EPS5_S9_iS6_S5_S5_N4cuda3std3__410__identityEEEvT0_T1_T2_T3_T4_T6_E12temp_storage+1080];
	ld.shared.v2.b32 	{%r12388, %r12389}, [_ZZN3cub18CUB_300001_SM_10006detail6reduce28DeviceReduceSingleTileKernelINS2_10policy_hubI4Itemj13Addition_funcE10Policy1000EPS5_S9_iS6_S5_S5_N4cuda3std3__410__identityEEEvT0_T1_T2_T3_T4_T6_E12temp_storage+1072];
	ld.shared.v2.b32 	{%r12390, %r12391}, [_ZZN3cub18CUB_300001_SM_10006detail6reduce28DeviceReduceSingleTileKernelINS2_10policy_hubI4Itemj13Addition_funcE10Policy1000EPS5_S9_iS6_S5_S5_N4cuda3std3__410__identityEEEvT0_T1_T2_T3_T4_T6_E12temp_storage+1064];
	ld.shared.v2.b32 	{%r12392, %r12393}, [_ZZN3cub18CUB_300001_SM_10006detail6reduce28DeviceReduceSingleTileKernelINS2_10policy_hubI4Itemj13Addition_funcE10Policy1000EPS5_S9_iS6_S5_S5_N4cuda3std3__410__identityEEEvT0_T1_T2_T3_T4_T6_E12temp_storage+1056];
	ld.shared.v2.b32 	{%r12394, %r12395}, [_ZZN3cub18CUB_300001_SM_10006detail6reduce28DeviceReduceSingleTileKernelINS2_10policy_hubI4Itemj13Addition_funcE10Policy1000EPS5_S9_iS6_S5_S5_N4cuda3std3__410__identityEEEvT0_T1_T2_T3_T4_T6_E12temp_storage+1048];
	ld.shared.v2.b32 	{%r12396, %r12397}, [_ZZN3cub18CUB_300001_SM_10006detail6reduce28DeviceReduceSingleTileKernelINS2_10policy_hubI4Itemj13Addition_funcE10Policy1000EPS5_S9_iS6_S5_S5_N4cuda3std3__410__identityEEEvT0_T1_T2_T3_T4_T6_E12temp_storage+1040];
	ld.shared.v2.b32 	{%r12398, %r12399}, [_ZZN3cub18CUB_300001_SM_10006detail6reduce28DeviceReduceSingleTileKernelINS2_10policy_hubI4Itemj13Addition_funcE10Policy1000EPS5_S9_iS6_S5_S5_N4cuda3std3__410__identityEEEvT0_T1_T2_T3_T4_T6_E12temp_storage+1032];
	ld.shared.v2.b32 	{%r12400, %r12401}, [_ZZN3cub18CUB_300001_SM_10006detail6reduce28DeviceReduceSingleTileKernelINS2_10policy_hubI4Itemj13Addition_funcE10Policy1000EPS5_S9_iS6_S5_S5_N4cuda3std3__410__identityEEEvT0_T1_T2_T3_T4_T6_E12temp_storage+1024];
	ld.shared.v2.b32 	{%r12402, %r12403}, [_ZZN3cub18CUB_300001_SM_10006detail6reduce28DeviceReduceSingleTileKernelINS2_10policy_hubI4Itemj13Addition_funcE10Policy1000EPS5_S9_iS6_S5_S5_N4cuda3std3__410__identityEEEvT0_T1_T2_T3_T4_T6_E12temp_storage+1016];
	ld.shared.v2.b32 	{%r12404, %r12405}, [_ZZN3cub18CUB_300001_SM_10006detail6reduce28DeviceReduceSingleTileKernelINS2_10policy_hubI4Itemj13Addition_funcE10Policy1000EPS5_S9_iS6_S5_S5_N4cuda3std3__410__identityEEEvT0_T1_T2_T3_T4_T6_E12temp_storage+1008];
	ld.shared.v2.b32 	{%r12406, %r12407}, [_ZZN3cub18CUB_300001_SM_10006detail6reduce28DeviceReduceSingleTileKernelINS2_10policy_hubI4Itemj13Addition_funcE10Policy1000EPS5_S9_iS6_S5_S5_N4cuda3std3__410__identityEEEvT0_T1_T2_T3_T4_T6_E12temp_storage+1000];
	ld.shared.v2.b32 	{%r12408, %r12409}, [_ZZN3cub18CUB_300001_SM_10006detail6reduce28DeviceReduceSingleTileKernelINS2_10policy_hubI4Itemj13Addition_funcE10Policy1000EPS5_S9_iS6_S5_S5_N4cuda3std3__410__identityEEEvT0_T1_T2_T3_T4_T6_E12temp_storage+992];
	ld.shared.v2.b32 	{%r12410, %r12411}, [_ZZN3cub18CUB_300001_SM_10006detail6reduce28DeviceReduceSingleTileKernelINS2_10policy_hubI4Itemj13Addition_funcE10Policy1000EPS5_S9_iS6_S5_S5_N4cuda3std3__410__identityEEEvT0_T1_T2_T3_T4_T6_E12temp_storage+984];
	ld.shared.v2.b32 	{%r12412, %r12413}, [_ZZN3cub18CUB_300001_SM_10006detail6reduce28DeviceReduceSingleTileKernelINS2_10policy_hubI4Itemj13Addition_funcE10Policy1000EPS5_S9_iS6_S5_S5_N4cuda3std3__410__identityEEEvT0_T1_T2_T3_T4_T6_E12temp_storage+976];
	ld.shared.v2.b32 	{%r12414, %r12415}, [_ZZN3cub18CUB_300001_SM_10006detail6reduce28DeviceReduceSingleTileKernelINS2_10policy_hubI4Itemj13Addition_funcE10Policy1000EPS5_S9_iS6_S5_S5_N4cuda3std3__410__identityEEEvT0_T1_T2_T3_T4_T6_E12temp_storage+968];
	ld.shared.v2.b32 	{%r12416, %r12417}, [_ZZN3cub18CUB_300001_SM_10006detail6reduce28DeviceReduceSingleTileKernelINS2_10policy_hubI4Itemj13Addition_funcE10Policy1000EPS5_S9_iS6_S5_S5_N4cuda3std3__410__identityEEEvT0_T1_T2_T3_T4_T6_E12temp_storage+960];
	ld.shared.v2.b32 	{%r12418, %r12419}, [_ZZN3cub18CUB_300001_SM_10006detail6reduce28DeviceReduceSingleTileKernelINS2_10policy_hubI4Itemj13Addition_funcE10Policy1000EPS5_S9_iS6_S5_S5_N4cuda3std3__410__identityEEEvT0_T1_T2_T3_T4_T6_E12temp_storage+952];
	ld.shared.v2.b32 	{%r12420, %r12421}, [_ZZN3cub18CUB_300001_SM_10006detail6reduce28DeviceReduceSingleTileKernelINS2_10policy_hubI4Itemj13Addition_funcE10Policy1000EPS5_S9_iS6_S5_S5_N4cuda3std3__410__identityEEEvT0_T1_T2_T3_T4_T6_E12temp_storage+944];
	ld.shared.v2.b32 	{%r12422, %r12423}, [_ZZN3cub18CUB_300001_SM_10006detail6reduce28DeviceReduceSingleTileKernelINS2_10policy_hubI4Itemj13Addition_funcE10Policy1000EPS5_S9_iS6_S5_S5_N4cuda3std3__410__identityEEEvT0_T1_T2_T3_T4_T6_E12temp_storage+936];
	ld.shared.v2.b32 	{%r12424, %r12425}, [_ZZN3cub18CUB_300001_SM_10006detail6reduce28DeviceReduceSingleTileKernelINS2_10policy_hubI4Itemj13Addition_funcE10Policy1000EPS5_S9_iS6_S5_S5_N4cuda3std3__410__identityEEEvT0_T1_T2_T3_T4_T6_E12temp_storage+928];
	ld.shared.v2.b32 	{%r12426, %r12427}, [_ZZN3cub18CUB_300001_SM_10006detail6reduce28DeviceReduceSingleTileKernelINS2_10policy_hubI4Itemj13Addition_funcE10Policy1000EPS5_S9_iS6_S5_S5_N4cuda3std3__410__identityEEEvT0_T1_T2_T3_T4_T6_E12temp_storage+920];
	ld.shared.v2.b32 	{%r12428, %r12429}, [_ZZN3cub18CUB_300001_SM_10006detail6reduce28DeviceReduceSingleTileKernelINS2_10policy_hubI4Itemj13Addition_funcE10Policy1000EPS5_S9_iS6_S5_S5_N4cuda3std3__410__identityEEEvT0_T1_T2_T3_T4_T6_E12temp_storage+912];
	ld.shared.v2.b32 	{%r12430, %r12431}, [_ZZN3cub18CUB_300001_SM_10006detail6reduce28DeviceReduceSingleTileKernelINS2_10policy_hubI4Itemj13Addition_funcE10Policy1000EPS5_S9_iS6_S5_S5_N4cuda3std3__410__identityEEEvT0_T1_T2_T3_T4_T6_E12temp_storage+904];
	ld.shared.v2.b32 	{%r12432, %r12433}, [_ZZN3cub18CUB_300001_SM_10006detail6reduce28DeviceReduceSingleTileKernelINS2_10policy_hubI4Itemj13Addition_funcE10Policy1000EPS5_S9_iS6_S5_S5_N4cuda3std3__410__identityEEEvT0_T1_T2_T3_T4_T6_E12temp_storage+896];
	ld.shared.v2.b32 	{%r12434, %r12435}, [_ZZN3cub18CUB_300001_SM_10006detail6reduce28DeviceReduceSingleTileKernelINS2_10policy_hubI4Itemj13Addition_funcE10Policy1000EPS5_S9_iS6_S5_S5_N4cuda3std3__410__identityEEEvT0_T1_T2_T3_T4_T6_E12temp_storage+888];
	ld.shared.v2.b32 	{%r12436, %r12437}, [_ZZN3cub18CUB_300001_SM_10006detail6reduce28DeviceReduceSingleTileKernelINS2_10policy_hubI4Itemj13Addition_funcE10Policy1000EPS5_S9_iS6_S5_S5_N4cuda3std3__410__identityEEEvT0_T1_T2_T3_T4_T6_E12temp_storage+880];
	ld.shared.v2.b32 	{%r12438, %r12439}, [_ZZN3cub18CUB_300001_SM_10006detail6reduce28DeviceReduceSingleTileKernelINS2_10policy_hubI4Itemj13Addition_funcE10Policy1000EPS5_S9_iS6_S5_S5_N4cuda3std3__410__identityEEEvT0_T1_T2_T3_T4_T6_E12temp_storage+872];
	ld.shared.v2.b32 	{%r12440, %r12441}, [_ZZN3cub18CUB_300001_SM_10006detail6reduce28DeviceReduceSingleTileKernelINS2_10policy_hubI4Itemj13Addition_funcE10Policy1000EPS5_S9_iS6_S5_S5_N4cuda3std3__410__identityEEEvT0_T1_T2_T3_T4_T6_E12temp_storage+864];
	ld.shared.v2.b32 	{%r12442, %r12443}, [_ZZN3cub18CUB_300001_SM_10006detail6reduce28DeviceReduceSingleTileKernelINS2_10policy_hubI4Itemj13Addition_funcE10Policy1000EPS5_S9_iS6_S5_S5_N4cuda3std3__410__identityEEEvT0_T1_T2_T3_T4_T6_E12temp_storage+856];
	ld.shared.v2.b32 	{%r12444, %r12445}, [_ZZN3cub18CUB_300001_SM_10006detail6reduce28DeviceReduceSingleTileKernelINS2_10policy_hubI4Itemj13Addition_funcE10Policy1000EPS5_S9_iS6_S5_S5_N4cuda3std3__410__identityEEEvT0_T1_T2_T3_T4_T6_E12temp_storage+848];
	ld.shared.v2.b32 	{%r12446, %r12447}, [_ZZN3cub18CUB_300001_SM_10006detail6reduce28DeviceReduceSingleTileKernelINS2_10policy_hubI4Itemj13Addition_funcE10Policy1000EPS5_S9_iS6_S5_S5_N4cuda3std3__410__identityEEEvT0_T1_T2_T3_T4_T6_E12temp_storage+840];
	bfe.u32 	%r12448, %r12446, 0, 8;
	cvt.u16.u32 	%rs18213, %r12448;
	ld.shared.f64 	%fd63, [_ZZN3cub18CUB_300001_SM_10006detail6reduce28DeviceReduceSingleTileKernelINS2_10policy_hubI4Itemj13Addition_funcE10Policy1000EPS5_S9_iS6_S5_S5_N4cuda3std3__410__identityEEEvT0_T1_T2_T3_T4_T6_E12temp_storage+832];
	ld.shared.u32 	%r881, [_ZZN3cub18CUB_300001_SM_10006detail6reduce28DeviceReduceSingleTileKernelINS2_10policy_hubI4Itemj13Addition_funcE10Policy1000EPS5_S9_iS6_S5_S5_N4cuda3std3__410__identityEEEvT0_T1_T2_T3_T4_T6_E12temp_storage+824];
	st.local.u32 	[%rd3], %r881;
	st.local.f64 	[%rd3+8], %fd63;
	st.local.v2.b32 	[%rd3+16], {%r12446, %r12447};
	st.local.v2.b32 	[%rd3+24], {%r12444, %r12445};
	st.local.v2.b32 	[%rd3+32], {%r12442, %r12443};
	st.local.v2.b32 	[%rd3+40], {%r12440, %r12441};
	st.local.v2.b32 	[%rd3+48], {%r12438, %r12439};
	st.local.v2.b32 	[%rd3+56], {%r12436, %r12437};
	st.local.v2.b32 	[%rd3+64], {%r12434, %r12435};
	st.local.v2.b32 	[%rd3+72], {%r12432, %r12433};
	st.local.v2.b32 	[%rd3+80], {%r12430, %r12431};
	st.local.v2.b32 	[%rd3+88], {%r12428, %r12429};
	st.local.v2.b32 	[%rd3+96], {%r12426, %r12427};
	st.local.v2.b32 	[%rd3+104], {%r12424, %r12425};
	st.local.v2.b32 	[%rd3+112], {%r12422, %r12423};
	st.local.v2.b32 	[%rd3+120], {%r12420, %r12421};
	st.local.v2.b32 	[%rd3+128], {%r12418, %r12419};
	st.local.v2.b32 	[%rd3+136], {%r12416, %r12417};
	st.local.v2.b32 	[%rd3+144], {%r12414, %r12415};
	st.local.v2.b32 	[%rd3+152], {%r12412, %r12413};
	st.local.v2.b32 	[%rd3+160], {%r12410, %r12411};
	st.local.v2.b32 	[%rd3+168], {%r12408, %r12409};
	st.local.v2.b32 	[%rd3+176], {%r12406, %r12407};
	st.local.v2.b32 	[%rd3+184], {%r12404, %r12405};
	st.local.v2.b32 	[%rd3+192], {%r12402, %r12403};
	st.local.v2.b32 	[%rd3+200], {%r12400, %r12401};
	st.local.v2.b32 	[%rd3+208], {%r12398, %r12399};
	st.local.v2.b32 	[%rd3+216], {%r12396, %r12397};
	st.local.v2.b32 	[%rd3+224], {%r12394, %r12395};
	st.local.v2.b32 	[%rd3+232], {%r12392, %r12393};
	st.local.v2.b32 	[%rd3+240], {%r12390, %r12391};
	st.local.v2.b32 	[%rd3+248], {%r12388, %r12389};
	st.local.v2.b32 	[%rd3+256], {%r12386, %r12387};
	st.local.v2.b32 	[%rd3+264], {%r12384, %r12385};
	st.local.u32 	[%rd4], %r880;
	st.local.f64 	[%rd4+8], %fd62;
	st.local.v2.b32 	[%rd4+16], {%r12320, %r12321};
	st.local.v2.b32 	[%rd4+24], {%r12322, %r12323};
	st.local.v2.b32 	[%rd4+32], {%r12324, %r12325};
	st.local.v2.b32 	[%rd4+40], {%r12326, %r12327};
	st.local.v2.b32 	[%rd4+48], {%r12328, %r12329};
	st.local.v2.b32 	[%rd4+56], {%r12330, %r12331};
	st.local.v2.b32 	[%rd4+64], {%r12332, %r12333};
	st.local.v2.b32 	[%rd4+72], {%r12334, %r12335};
	st.local.v2.b32 	[%rd4+80], {%r12336, %r12337};
	st.local.v2.b32 	[%rd4+88], {%r12338, %r12339};
	st.local.v2.b32 	[%rd4+96], {%r12340, %r12341};
	st.local.v2.b32 	[%rd4+104], {%r12342, %r12343};
	st.local.v2.b32 	[%rd4+112], {%r12344, %r12345};
	st.local.v2.b32 	[%rd4+120], {%r12346, %r12347};
	st.local.v2.b32 	[%rd4+128], {%r12348, %r12349};
	st.local.v2.b32 	[%rd4+136], {%r12350, %r12351};
	st.local.v2.b32 	[%rd4+144], {%r12352, %r12353};
	st.local.v2.b32 	[%rd4+152], {%r12354, %r12355};
	st.local.v2.b32 	[%rd4+160], {%r12356, %r12357};
	st.local.v2.b32 	[%rd4+168], {%r12358, %r12359};
	st.local.v2.b32 	[%rd4+176], {%r12360, %r12361};
	st.local.v2.b32 	[%rd4+184], {%r12362, %r12363};
	st.local.v2.b32 	[%rd4+192], {%r12364, %r12365};
	st.local.v2.b32 	[%rd4+200], {%r12366, %r12367};
	st.local.v2.b32 	[%rd4+208], {%r12368, %r12369};
	st.local.v2.b32 	[%rd4+216], {%r12370, %r12371};
	st.local.v2.b32 	[%rd4+224], {%r12372, %r12373};
	st.local.v2.b32 	[%rd4+232], {%r12374, %r12375};
	st.local.v2.b32 	[%rd4+240], {%r12376, %r12377};
	st.local.v2.b32 	[%rd4+248], {%r12378, %r12379};
	st.local.v2.b32 	[%rd4+256], {%r12380, %r12381};
	st.local.v2.b32 	[%rd4+264], {%r12382, %r12383};
	mov.b32 	%r27925, 0;
$L__BB3_154:
	mov.u32 	%r27928, %r27925;
	cvt.u64.u32 	%rd532, %r27928;
	add.s64 	%rd533, %rd4, %rd532;
	ld.local.u8 	%rs11939, [%rd533+16];
	setp.ne.s16 	%p43, %rs11939, 0;
	add.s32 	%r27925, %r27928, 1;
	@%p43 bra 	$L__BB3_154;
	and.b16  	%rs11940, %rs18213, 255;
	setp.eq.s16 	%p44, %rs11940, 0;
	@%p44 bra 	$L__BB3_158;
	mov.b32 	%r27926, 0;
$L__BB3_157:
	cvt.u64.u32 	%rd534, %r27928;
	add.s64 	%rd535, %rd4, %rd534;
	st.local.u8 	[%rd535+16], %rs18213;
	add.s32 	%r27928, %r27928, 1;
	add.s32 	%r887, %r27926, 1;
	cvt.u64.u32 	%rd536, %r27926;
	add.s64 	%rd537, %rd3, %rd536;
	ld.local.u8 	%rs18213, [%rd537+17];
	setp.ne.s16 	%p45, %rs18213, 0;
	mov.u32 	%r27926, %r887;
	@%p45 bra 	$L__BB3_157;
$L__BB3_158:
	cvt.u64.u32 	%rd538, %r27928;
	add.s64 	%rd539, %rd4, %rd538;
	mov.b16 	%rs11941, 0;
	st.local.u8 	[%rd539+16], %rs11941;
	add.s32 	%r889, %r880, %r881;
	st.local.u32 	[%rd4], %r889;
	add.f64 	%fd64, %fd63, %fd62;
	st.local.f64 	[%rd4+8], %fd64;
	ld.local.v2.b32 	{%r12451, %r12452}, [%rd4+16];
	ld.local.v2.b32 	{%r12453, %r12454}, [%rd4+24];
	ld.local.v2.b32 	{%r12455, %r12456}, [%rd4+32];
	ld.local.v2.b32 	{%r12457, %r12458}, [%rd4+40];
	ld.local.v2.b32 	{%r12459, %r12460}, [%rd4+48];
	ld.local.v2.b32 	{%r12461, %r12462}, [%rd4+56];
	ld.local.v2.b32 	{%r12463, %r12464}, [%rd4+64];
	ld.local.v2.b32 	{%r12465, %r12466}, [%rd4+72];
	ld.local.v2.b32 	{%r12467, %r12468}, [%rd4+80];
	ld.local.v2.b32 	{%r12469, %r12470}, [%rd4+88];
	ld.local.v2.b32 	{%r12471, %r12472}, [%rd4+96];
	ld.local.v2.b32 	{%r12473, %r12474}, [%rd4+104];
	ld.local.v2.b32 	{%r12475, %r12476}, [%rd4+112];
	ld.local.v2.b32 	{%r12477, %r12478}, [%rd4+120];
	ld.local.v2.b32 	{%r12479, %r12480}, [%rd4+128];
	ld.local.v2.b32 	{%r12481, %r12482}, [%rd4+136];
	ld.local.v2.b32 	{%r12483, %r12484}, [%rd4+144];
	ld.local.v2.b32 	{%r12485, %r12486}, [%rd4+152];
	ld.local.v2.b32 	{%r12487, %r12488}, [%rd4+160];
	ld.local.v2.b32 	{%r12489, %r12490}, [%rd4+168];
	ld.local.v2.b32 	{%r12491, %r12492}, [%rd4+176];
	ld.local.v2.b32 	{%r12493, %r12494}, [%rd4+184];
	ld.local.v2.b32 	{%r12495, %r12496}, [%rd4+192];
	ld.local.v2.b32 	{%r12497, %r12498}, [%rd4+200];
	ld.local.v2.b32 	{%r12499, %r12500}, [%rd4+208];
	ld.local.v2.b32 	{%r12501, %r12502}, [%rd4+216];
	ld.local.v2.b32 	{%r12503, %r12504}, [%rd4+224];
	ld.local.v2.b32 	{%r12505, %r12506}, [%rd4+232];
	ld.local.v2.b32 	{%r12507, %r12508}, [%rd4+240];
	ld.local.v2.b32 	{%r12509, %r12510}, [%rd4+248];
	ld.local.v2.b32 	{%r12511, %r12512}, [%rd4+256];
	ld.local.v2.b32 	{%r12513, %r12514}, [%rd4+264];
	ld.shared.v2.b32 	{%r12515, %r12516}, [_ZZN3cub18CUB_300001_SM_10006detail6reduce28DeviceReduceSingleTileKernelINS2_10policy_hubI4Itemj13Addition_funcE10Policy1000EPS5_S9_iS6_S5_S5_N4cuda3std3__410__identityEEEvT0_T1_T2_T3_T4_T6_E12temp_storage+1360];
	ld.shared.v2.b32 	{%r12517, %r12518}, [_ZZN3cub18CUB_300001_SM_10006detail6reduce28DeviceReduceSingleTileKernelINS2_10policy_hubI4Itemj13Addition_funcE10Policy1000EPS5_S9_iS6_S5_S5_N4cuda3std3__410__identityEEEvT0_T1_T2_T3_T4_T6_E12temp_storage+1352];
	ld.shared.v2.b32 	{%r12519, %r12520}, [_ZZN3cub18CUB_300001_SM_10006detail6reduce28DeviceReduceSingleTileKernelINS2_10policy_hubI4Itemj13Addition_funcE10Policy1000EPS5_S9_iS6_S5_S5_N4cuda3std3__410__identityEEEvT0_T1_T2_T3_T4_T6_E12temp_storage+1344];
	ld.shared.v2.b32 	{%r12521, %r12522}, [_ZZN3cub18CUB_300001_SM_10006detail6reduce28DeviceReduceSingleTileKernelINS2_10policy_hubI4Itemj13Addition_funcE10Policy1000EPS5_S9_iS6_S5_S5_N4cuda3std3__410__identityEEEvT0_T1_T2_T3_T4_T6_E12temp_storage+1336];
	ld.shared.v2.b32 	{%r12523, %r12524}, [_ZZN3cub18CUB_300001_SM_10006detail6reduce28DeviceReduceSingleTileKernelINS2_10policy_hubI4Itemj13Addition_funcE10Policy1000EPS5_S9_iS6_S5_S5_N4cuda3std3__410__identityEEEvT0_T1_T2_T3_T4_T6_E12temp_storage+1328];
	ld.shared.v2.b32 	{%r12525, %r12526}, [_ZZN3cub18CUB_300001_SM_10006detail6reduce28DeviceReduceSingleTileKernelINS2_10policy_hubI4Itemj13Addition_funcE10Policy1000EPS5_S9_iS6_S5_S5_N4cuda3std3__410__identityEEEvT0_T1_T2_T3_T4_T6_E12temp_storage+1320];
	ld.shared.v2.b32 	{%r12527, %r12528}, [_ZZN3cub18CUB_300001_SM_10006detail6reduce28DeviceReduceSingleTileKernelINS2_10policy_hubI4Itemj13Addition_funcE10Policy1000EPS5_S9_iS6_S5_S5_N4cuda3std3__410__identityEEEvT0_T1_T2_T3_T4_T6_E12temp_storage+1312];
	ld.shared.v2.b32 	{%r12529, %r12530}, [_ZZN3cub18CUB_300001_SM_10006detail6reduce28DeviceReduceSingleTileKernelINS2_10policy_hubI4Itemj13Addition_funcE10Policy1000EPS5_S9_iS6_S5_S5_N4cuda3std3__410__identityEEEvT0_T1_T2_T3_T4_T6_E12temp_storage+1304];
	ld.shared.v2.b32 	{%r12531, %r12532}, [_ZZN3cub18CUB_300001_SM_10006detail6reduce28DeviceReduceSingleTileKernelINS2_10policy_hubI4Itemj13Addition_funcE10Policy1000EPS5_S9_iS6_S5_S5_N4cuda3std3__410__identityEEEvT0_T1_T2_T3_T4_T6_E12temp_storage+1296];
	ld.shared.v2.b32 	{%r12533, %r12534}, [_ZZN3cub18CUB_300001_SM_10006detail6reduce28DeviceReduceSingleTileKernelINS2_10policy_hubI4Itemj13Addition_funcE10Policy1000EPS5_S9_iS6_S5_S5_N4cuda3std3__410__identityEEEvT0_T1_T2_T3_T4_T6_E12temp_storage+1288];
	ld.shared.v2.b32 	{%r12535, %r12536}, [_ZZN3cub18CUB_300001_SM_10006detail6reduce28DeviceReduceSingleTileKernelINS2_10policy_hubI4Itemj13Addition_funcE10Policy1000EPS5_S9_iS6_S5_S5_N4cuda3std3__410__identityEEEvT0_T1_T2_T3_T4_T6_E12temp_storage+1280];
	ld.shared.v2.b32 	{%r12537, %r12538}, [_ZZN3cub18CUB_300001_SM_10006detail6reduce28DeviceReduceSingleTileKernelINS2_10policy_hubI4Itemj13Addition_funcE10Policy1000EPS5_S9_iS6_S5_S5_N4cuda3std3__410__identityEEEvT0_T1_T2_T3_T4_T6_E12temp_storage+1272];
	ld.shared.v2.b32 	{%r12539, %r12540}, [_ZZN3cub18CUB_300001_SM_10006detail6reduce28DeviceReduceSingleTileKernelINS2_10policy_hubI4Itemj13Addition_funcE10Policy1000EPS5_S9_iS6_S5_S5_N4cuda3std3__410__identityEEEvT0_T1_T2_T3_T4_T6_E12temp_storage+1264];
	ld.shared.v2.b32 	{%r12541, %r12542}, [_ZZN3cub18CUB_300001_SM_10006detail6reduce28DeviceReduceSingleTileKernelINS2_10policy_hubI4Itemj13Addition_funcE10Policy1000EPS5_S9_iS6_S5_S5_N4cuda3std3__410__identityEEEvT0_T1_T2_T3_T4_T6_E12temp_storage+1256];
	ld.shared.v2.b32 	{%r12543, %r12544}, [_ZZN3cub18CUB_300001_SM_10006detail6reduce28DeviceReduceSingleTileKernelINS2_10policy_hubI4Itemj13Addition_funcE10Policy1000EPS5_S9_iS6_S5_S5_N4cuda3std3__410__identityEEEvT0_T1_T2_T3_T4_T6_E12temp_storage+1248];
	ld.shared.v2.b32 	{%r12545, %r12546}, [_ZZN3cub18CUB_300001_SM_10006detail6reduce28DeviceReduceSingleTileKernelINS2_10policy_hubI4Itemj13Addition_funcE10Policy1000EPS5_S9_iS6_S5_S5_N4cuda3std3__410__identityEEEvT0_T1_T2_T3_T4_T6_E12temp_storage+1240];
	ld.shared.v2.b32 	{%r12547, %r12548}, [_ZZN3cub18CUB_300001_SM_10006detail6reduce28DeviceReduceSingleTileKernelINS2_10policy_hubI4Itemj13Addition_funcE10Policy1000EPS5_S9_iS6_S5_S5_N4cuda3std3__410__identityEEEvT0_T1_T2_T3_T4_T6_E12temp_storage+1232];
	ld.shared.v2.b32 	{%r12549, %r12550}, [_ZZN3cub18CUB_300001_SM_10006detail6reduce28DeviceReduceSingleTileKernelINS2_10policy_hubI4Itemj13Addition_funcE10Policy1000EPS5_S9_iS6_S5_S5_N4cuda3std3__410__identityEEEvT0_T1_T2_T3_T4_T6_E12temp_storage+1224];
	ld.shared.v2.b32 	{%r12551, %r12552}, [_ZZN3cub18CUB_300001_SM_10006detail6reduce28DeviceReduceSingleTileKernelINS2_10policy_hubI4Itemj13Addition_funcE10Policy1000EPS5_S9_iS6_S5_S5_N4cuda3std3__410__identityEEEvT0_T1_T2_T3_T4_T6_E12temp_storage+1216];
	ld.shared.v2.b32 	{%r12553, %r12554}, [_ZZN3cub18CUB_300001_SM_10006detail6reduce28DeviceReduceSingleTileKernelINS2_10policy_hubI4Itemj13Addition_funcE10Policy1000EPS5_S9_iS6_S5_S5_N4cuda3std3__410__identityEEEvT0_T1_T2_T3_T4_T6_E12temp_storage+1208];
	ld.shared.v2.b32 	{%r12555, %r12556}, [_ZZN3cub18CUB_300001_SM_10006detail6reduce28DeviceReduceSingleTileKernelINS2_10policy_hubI4Itemj13Addition_funcE10Policy1000EPS5_S9_iS6_S5_S5_N4cuda3std3__410__identityEEEvT0_T1_T2_T3_T4_T6_E12temp_storage+1200];
	ld.shared.v2.b32 	{%r12557, %r12558}, [_ZZN3cub18CUB_300001_SM_10006detail6reduce28DeviceReduceSingleTileKernelINS2_10policy_hubI4Itemj13Addition_funcE10Policy1000EPS5_S9_iS6_S5_S5_N4cuda3std3__410__identityEEEvT0_T1_T2_T3_T4_T6_E12temp_storage+1192];
	ld.shared.v2.b32 	{%r12559, %r12560}, [_ZZN3cub18CUB_300001_SM_10006detail6reduce28DeviceReduceSingleTileKernelINS2_10policy_hubI4Itemj13Addition_funcE10Policy1000EPS5_S9_iS6_S5_S5_N4cuda3std3__410__identityEEEvT0_T1_T2_T3_T4_T6_E12temp_storage+1184];
	ld.shared.v2.b32 	{%r12561, %r12562}, [_ZZN3cub18CUB_300001_SM_10006detail6reduce28DeviceReduceSingleTileKernelINS2_10policy_hubI4Itemj13Addition_funcE10Policy1000EPS5_S9_iS6_S5_S5_N4cuda3std3__410__identityEEEvT0_T1_T2_T3_T4_T6_E12temp_storage+1176];
	ld.shared.v2.b32 	{%r12563, %r12564}, [_ZZN3cub18CUB_300001_SM_10006detail6reduce28DeviceReduceSingleTileKernelINS2_10policy_hubI4Itemj13Addition_funcE10Policy1000EPS5_S9_iS6_S5_S5_N4cuda3std3__410__identityEEEvT0_T1_T2_T3_T4_T6_E12temp_storage+1168];
	ld.shared.v2.b32 	{%r12565, %r12566}, [_ZZN3cub18CUB_300001_SM_10006detail6reduce28DeviceReduceSingleTileKernelINS2_10policy_hubI4Itemj13Addition_funcE10Policy1000EPS5_S9_iS6_S5_S5_N4cuda3std3__410__identityEEEvT0_T1_T2_T3_T4_T6_E12temp_storage+1160];
	ld.shared.v2.b32 	{%r12567, %r12568}, [_ZZN3cub18CUB_300001_SM_10006detail6reduce28DeviceReduceSingleTileKernelINS2_10policy_hubI4Itemj13Addition_funcE10Policy1000EPS5_S9_iS6_S5_S5_N4cuda3std3__410__identityEEEvT0_T1_T2_T3_T4_T6_E12temp_storage+1152];
	ld.shared.v2.b32 	{%r12569, %r12570}, [_ZZN3cub18CUB_300001_SM_10006detail6reduce28DeviceReduceSingleTileKernelINS2_10policy_hubI4Itemj13Addition_funcE10Policy1000EPS5_S9_iS6_S5_S5_N4cuda3std3__410__identityEEEvT0_T1_T2_T3_T4_T6_E12temp_storage+1144];
	ld.shared.v2.b32 	{%r12571, %r12572}, [_ZZN3cub18CUB_300001_SM_10006detail6reduce28DeviceReduceSingleTileKernelINS2_10policy_hubI4Itemj13Addition_funcE10Policy1000EPS5_S9_iS6_S5_S5_N4cuda3std3__410__identityEEEvT0_T1_T2_T3_T4_T6_E12temp_storage+1136];
	ld.shared.v2.b32 	{%r12573, %r12574}, [_ZZN3cub18CUB_300001_SM_10006detail6reduce28DeviceReduceSingleTileKernelINS2_10policy_hubI4Itemj13Addition_funcE10Policy1000EPS5_S9_iS6_S5_S5_N4cuda3std3__410__identityEEEvT0_T1_T2_T3_T4_T6_E12temp_storage+1128];
	ld.shared.v2.b32 	{%r12575, %r12576}, [_ZZN3cub18CUB_300001_SM_10006detail6reduce28DeviceReduceSingleTileKernelINS2_10policy_hubI4Itemj13Addition_funcE10Policy1000EPS5_S9_iS6_S5_S5_N4cuda3std3__410__identityEEEvT0_T1_T2_T3_T4_T6_E12temp_storage+1120];
	ld.shared.v2.b32 	{%r12577, %r12578}, [_ZZN3cub18CUB_300001_SM_10006detail6reduce28DeviceReduceSingleTileKernelINS2_10policy_hubI4Itemj13Addition_funcE10Policy1000EPS5_S9_iS6_S5_S5_N4cuda3std3__410__identityEEEvT0_T1_T2_T3_T4_T6_E12temp_storage+1112];
	bfe.u32 	%r12579, %r12577, 0, 8;
	cvt.u16.u32 	%rs18214, %r12579;
	ld.shared.f64 	%fd65, [_ZZN3cub18CUB_300001_SM_10006detail6reduce28DeviceReduceSingleTileKernelINS2_10policy_hubI4Itemj13Addition_funcE10Policy1000EPS5_S9_iS6_S5_S5_N4cuda3std3__410__identityEEEvT0_T1_T2_T3_T4_T6_E12temp_storage+1104];
	ld.shared.u32 	%r890, [_ZZN3cub18CUB_300001_SM_10006detail6reduce28DeviceReduceSingleTileKernelINS2_10policy_hubI4Itemj13Addition_funcE10Policy1000EPS5_S9_iS6_S5_S5_N4cuda3std3__410__identityEEEvT0_T1_T2_T3_T4_T6_E12temp_storage+1096];
	st.local.u32 	[%rd3], %r890;
	st.local.f64 	[%rd3+8], %fd65;
	st.local.v2.b32 	[%rd3+16], {%r12577, %r12578};
	st.local.v2.b32 	[%rd3+24], {%r12575, %r12576};
	st.local.v2.b32 	[%rd3+32], {%r12573, %r12574};
	st.local.v2.b32 	[%rd3+40], {%r12571, %r12572};
	st.local.v2.b32 	[%rd3+48], {%r12569, %r12570};
	st.local.v2.b32 	[%rd3+56], {%r12567, %r12568};
	st.local.v2.b32 	[%rd3+64], {%r12565, %r12566};
	st.local.v2.b32 	[%rd3+72], {%r12563, %r12564};
	st.local.v2.b32 	[%rd3+80], {%r12561, %r12562};
	st.local.v2.b32 	[%rd3+88], {%r12559, %r12560};
	st.local.v2.b32 	[%rd3+96], {%r12557, %r12558};
	st.local.v2.b32 	[%rd3+104], {%r12555, %r12556};
	st.local.v2.b32 	[%rd3+112], {%r12553, %r12554};
	st.local.v2.b32 	[%rd3+120], {%r12551, %r12552};
	st.local.v2.b32 	[%rd3+128], {%r12549, %r12550};
	st.local.v2.b32 	[%rd3+136], {%r12547, %r12548};
	st.local.v2.b32 	[%rd3+144], {%r12545, %r12546};
	st.local.v2.b32 	[%rd3+152], {%r12543, %r12544};
	st.local.v2.b32 	[%rd3+160], {%r12541, %r12542};
	st.local.v2.b32 	[%rd3+168], {%r12539, %r12540};
	st.local.v2.b32 	[%rd3+176], {%r12537, %r12538};
	st.local.v2.b32 	[%rd3+184], {%r12535, %r12536};
	st.local.v2.b32 	[%rd3+192], {%r12533, %r12534};
	st.local.v2.b32 	[%rd3+200], {%r12531, %r12532};
	st.local.v2.b32 	[%rd3+208], {%r12529, %r12530};
	st.local.v2.b32 	[%rd3+216], {%r12527, %r12528};
	st.local.v2.b32 	[%rd3+224], {%r12525, %r12526};
	st.local.v2.b32 	[%rd3+232], {%r12523, %r12524};
	st.local.v2.b32 	[%rd3+240], {%r12521, %r12522};
	st.local.v2.b32 	[%rd3+248], {%r12519, %r12520};
	st.local.v2.b32 	[%rd3+256], {%r12517, %r12518};
	st.local.v2.b32 	[%rd3+264], {%r12515, %r12516};
	st.local.u32 	[%rd5], %r889;
	st.local.f64 	[%rd5+8], %fd64;
	st.local.v2.b32 	[%rd5+16], {%r12451, %r12452};
	st.local.v2.b32 	[%rd5+24], {%r12453, %r12454};
	st.local.v2.b32 	[%rd5+32], {%r12455, %r12456};
	st.local.v2.b32 	[%rd5+40], {%r12457, %r12458};
	st.local.v2.b32 	[%rd5+48], {%r12459, %r12460};
	st.local.v2.b32 	[%rd5+56], {%r12461, %r12462};
	st.local.v2.b32 	[%rd5+64], {%r12463, %r12464};
	st.local.v2.b32 	[%rd5+72], {%r12465, %r12466};
	st.local.v2.b32 	[%rd5+80], {%r12467, %r12468};
	st.local.v2.b32 	[%rd5+88], {%r12469, %r12470};
	st.local.v2.b32 	[%rd5+96], {%r12471, %r12472};
	st.local.v2.b32 	[%rd5+104], {%r12473, %r12474};
	st.local.v2.b32 	[%rd5+112], {%r12475, %r12476};
	st.local.v2.b32 	[%rd5+120], {%r12477, %r12478};
	st.local.v2.b32 	[%rd5+128], {%r12479, %r12480};
	st.local.v2.b32 	[%rd5+136], {%r12481, %r12482};
	st.local.v2.b32 	[%rd5+144], {%r12483, %r12484};
	st.local.v2.b32 	[%rd5+152], {%r12485, %r12486};
	st.local.v2.b32 	[%rd5+160], {%r12487, %r12488};
	st.local.v2.b32 	[%rd5+168], {%r12489, %r12490};
	st.local.v2.b32 	[%rd5+176], {%r12491, %r12492};
	st.local.v2.b32 	[%rd5+184], {%r12493, %r12494};
	st.local.v2.b32 	[%rd5+192], {%r12495, %r12496};
	st.local.v2.b32 	[%rd5+200], {%r12497, %r12498};
	st.local.v2.b32 	[%rd5+208], {%r12499, %r12500};
	st.local.v2.b32 	[%rd5+216], {%r12501, %r12502};
	st.local.v2.b32 	[%rd5+224], {%r12503, %r12504};
	st.local.v2.b32 	[%rd5+232], {%r12505, %r12506};
	st.local.v2.b32 	[%rd5+240], {%r12507, %r12508};
	st.local.v2.b32 	[%rd5+248], {%r12509, %r12510};
	st.local.v2.b32 	[%rd5+256], {%r12511, %r12512};
	st.local.v2.b32 	[%rd5+264], {%r12513, %r12514};
	mov.b32 	%r27929, 0;
$L__BB3_159:
	mov.u32 	%r27932, %r27929;
	cvt.u64.u32 	%rd540, %r27932;
	add.s64 	%rd541, %rd5, %rd540;
	ld.local.u8 	%rs11942, [%rd541+16];
	setp.ne.s16 	%p46, %rs11942, 0;
	add.s32 	%r27929, %r27932, 1;
	@%p46 bra 	$L__BB3_159;
	and.b16  	%rs11943, %rs18214, 255;
	setp.eq.s16 	%p47, %rs11943, 0;
	@%p47 bra 	$L__BB3_163;
	mov.b32 	%r27930, 0;
$L__BB3_162:
	cvt.u64.u32 	%rd542, %r27932;
	add.s64 	%rd543, %rd5, %rd542;
	st.local.u8 	[%rd543+16], %rs18214;
	add.s32 	%r27932, %r27932, 1;
	add.s32 	%r896, %r27930, 1;
	cvt.u64.u32 	%rd544, %r27930;
	add.s64 	%rd545, %rd3, %rd544;
	ld.local.u8 	%rs18214, [%rd545+17];
	setp.ne.s16 	%p48, %rs18214, 0;
	mov.u32 	%r27930, %r896;
	@%p48 bra 	$L__BB3_162;
$L__BB3_163:
	cvt.u64.u32 	%rd546, %r27932;
	add.s64 	%rd547, %rd5, %rd546;
	mov.b16 	%rs11944, 0;
	st.local.u8 	[%rd547+16], %rs11944;
	add.s32 	%r898, %r889, %r890;
	st.local.u32 	[%rd5], %r898;
	add.f64 	%fd66, %fd65, %fd64;
	st.local.f64 	[%rd5+8], %fd66;
	ld.local.v2.b32 	{%r12582, %r12583}, [%rd5+16];
	ld.local.v2.b32 	{%r12584, %r12585}, [%rd5+24];
	ld.local.v2.b32 	{%r12586, %r12587}, [%rd5+32];
	ld.local.v2.b32 	{%r12588, %r12589}, [%rd5+40];
	ld.local.v2.b32 	{%r12590, %r12591}, [%rd5+48];
	ld.local.v2.b32 	{%r12592, %r12593}, [%rd5+56];
	ld.local.v2.b32 	{%r12594, %r12595}, [%rd5+64];
	ld.local.v2.b32 	{%r12596, %r12597}, [%rd5+72];
	ld.local.v2.b32 	{%r12598, %r12599}, [%rd5+80];
	ld.local.v2.b32 	{%r12600, %r12601}, [%rd5+88];
	ld.local.v2.b32 	{%r12602, %r12603}, [%rd5+96];
	ld.local.v2.b32 	{%r12604, %r12605}, [%rd5+104];
	ld.local.v2.b32 	{%r12606, %r12607}, [%rd5+112];
	ld.local.v2.b32 	{%r12608, %r12609}, [%rd5+120];
	ld.local.v2.b32 	{%r12610, %r12611}, [%rd5+128];
	ld.local.v2.b32 	{%r12612, %r12613}, [%rd5+136];
	ld.local.v2.b32 	{%r12614, %r12615}, [%rd5+144];
	ld.local.v2.b32 	{%r12616, %r12617}, [%rd5+152];
	ld.local.v2.b32 	{%r12618, %r12619}, [%rd5+160];
	ld.local.v2.b32 	{%r12620, %r12621}, [%rd5+168];
	ld.local.v2.b32 	{%r12622, %r12623}, [%rd5+176];
	ld.local.v2.b32 	{%r12624, %r12625}, [%rd5+184];
	ld.local.v2.b32 	{%r12626, %r12627}, [%rd5+192];
	ld.local.v2.b32 	{%r12628, %r12629}, [%rd5+200];
	ld.local.v2.b32 	{%r12630, %r12631}, [%rd5+208];
	ld.local.v2.b32 	{%r12632, %r12633}, [%rd5+216];
	ld.local.v2.b32 	{%r12634, %r12635}, [%rd5+224];
	ld.local.v2.b32 	{%r12636, %r12637}, [%rd5+232];
	ld.local.v2.b32 	{%r12638, %r12639}, [%rd5+240];
	ld.local.v2.b32 	{%r12640, %r12641}, [%rd5+248];
	ld.local.v2.b32 	{%r12642, %r12643}, [%rd5+256];
	ld.local.v2.b32 	{%r12644, %r12645}, [%rd5+264];
	ld.shared.v2.b32 	{%r12646, %r12647}, [_ZZN3cub18CUB_300001_SM_10006detail6reduce28DeviceReduceSingleTileKernelINS2_10policy_hubI4Itemj13Addition_funcE10Policy1000EPS5_S9_iS6_S5_S5_N4cuda3std3__410__identityEEEvT0_T1_T2_T3_T4_T6_E12temp_storage+1632];
	ld.shared.v2.b32 	{%r12648, %r12649}, [_ZZN3cub18CUB_300001_SM_10006detail6reduce28DeviceReduceSingleTileKernelINS2_10policy_hubI4Itemj13Addition_funcE10Policy1000EPS5_S9_iS6_S5_S5_N4cuda3std3__410__identityEEEvT0_T1_T2_T3_T4_T6_E12temp_storage+1624];
	ld.shared.v2.b32 	{%r12650, %r12651}, [_ZZN3cub18CUB_300001_SM_10006detail6reduce28DeviceReduceSingleTileKernelINS2_10policy_hubI4Itemj13Addition_funcE10Policy1000EPS5_S9_iS6_S5_S5_N4cuda3std3__410__identityEEEvT0_T1_T2_T3_T4_T6_E12temp_storage+1616];
	ld.shared.v2.b32 	{%r12652, %r12653}, [_ZZN3cub18CUB_300001_SM_10006detail6reduce28DeviceReduceSingleTileKernelINS2_10policy_hubI4Itemj13Addition_funcE10Policy1000EPS5_S9_iS6_S5_S5_N4cuda3std3__410__identityEEEvT0_T1_T2_T3_T4_T6_E12temp_storage+1608];
	ld.shared.v2.b32 	{%r12654, %r12655}, [_ZZN3cub18CUB_300001_SM_10006detail6reduce28DeviceReduceSingleTileKernelINS2_10policy_hubI4Itemj13Addition_funcE10Policy1000EPS5_S9_iS6_S5_S5_N4cuda3std3__410__identityEEEvT0_T1_T2_T3_T4_T6_E12temp_storage+1600];
	ld.shared.v2.b32 	{%r12656, %r12657}, [_ZZN3cub18CUB_300001_SM_10006detail6reduce28DeviceReduceSingleTileKernelINS2_10policy_hubI4Itemj13Addition_funcE10Policy1000EPS5_S9_iS6_S5_S5_N4cuda3std3__410__identityEEEvT0_T1_T2_T3_T4_T6_E12temp_storage+1592];
	ld.shared.v2.b32 	{%r12658, %r12659}, [_ZZN3cub18CUB_300001_SM_10006detail6reduce28DeviceReduceSingleTileKernelINS2_10policy_hubI4Itemj13Addition_funcE10Policy1000EPS5_S9_iS6_S5_S5_N4cuda3std3__410__identityEEEvT0_T1_T2_T3_T4_T6_E12temp_storage+1584];
	ld.shared.v2.b32 	{%r12660, %r12661}, [_ZZN3cub18CUB_300001_SM_10006detail6reduce28DeviceReduceSingleTileKernelINS2_10policy_hubI4Itemj13Addition_funcE10Policy1000EPS5_S9_iS6_S5_S5_N4cuda3std3__410__identityEEEvT0_T1_T2_T3_T4_T6_E12temp_storage+1576];
	ld.shared.v2.b32 	{%r12662, %r12663}, [_ZZN3cub18CUB_300001_SM_10006detail6reduce28DeviceReduceSingleTileKernelINS2_10policy_hubI4Itemj13Addition_funcE10Policy1000EPS5_S9_iS6_S5_S5_N4cuda3std3__410__identityEEEvT0_T1_T2_T3_T4_T6_E12temp_storage+1568];
	ld.shared.v2.b32 	{%r12664, %r12665}, [_ZZN3cub18CUB_300001_SM_10006detail6reduce28DeviceReduceSingleTileKernelINS2_10policy_hubI4Itemj13Addition_funcE10Policy1000EPS5_S9_iS6_S5_S5_N4cuda3std3__410__identityEEEvT0_T1_T2_T3_T4_T6_E12temp_storage+1560];
	ld.shared.v2.b32 	{%r12666, %r12667}, [_ZZN3cub18CUB_300001_SM_10006detail6reduce28DeviceReduceSingleTileKernelINS2_10policy_hubI4Itemj13Addition_funcE10Policy1000EPS5_S9_iS6_S5_S5_N4cuda3std3__410__identityEEEvT0_T1_T2_T3_T4_T6_E12temp_storage+1552];
	ld.shared.v2.b32 	{%r12668, %r12669}, [_ZZN3cub18CUB_300001_SM_10006detail6reduce28DeviceReduceSingleTileKernelINS2_10policy_hubI4Itemj13Addition_funcE10Policy1000EPS5_S9_iS6_S5_S5_N4cuda3std3__410__identityEEEvT0_T1_T2_T3_T4_T6_E12temp_storage+1544];
	ld.shared.v2.b32 	{%r12670, %r12671}, [_ZZN3cub18CUB_300001_SM_10006detail6reduce28DeviceReduceSingleTileKernelINS2_10policy_hubI4Itemj13Addition_funcE10Policy1000EPS5_S9_iS6_S5_S5_N4cuda3std3__410__identityEEEvT0_T1_T2_T3_T4_T6_E12temp_storage+1536];
	ld.shared.v2.b32 	{%r12672, %r12673}, [_ZZN3cub18CUB_300001_SM_10006detail6reduce28DeviceReduceSingleTileKernelINS2_10policy_hubI4Itemj13Addition_funcE10Policy1000EPS5_S9_iS6_S5_S5_N4cuda3std3__410__identityEEEvT0_T1_T2_T3_T4_T6_E12temp_storage+1528];
	ld.shared.v2.b32 	{%r12674, %r12675}, [_ZZN3cub18CUB_300001_SM_10006detail6reduce28DeviceReduceSingleTileKernelINS2_10policy_hubI4Itemj13Addition_funcE10Policy1000EPS5_S9_iS6_S5_S5_N4cuda3std3__410__identityEEEvT0_T1_T2_T3_T4_T6_E12temp_storage+1520];
	ld.shared.v2.b32 	{%r12676, %r12677}, [_ZZN3cub18CUB_300001_SM_10006detail6reduce28DeviceReduceSingleTileKernelINS2_10policy_hubI4Itemj13Addition_funcE10Policy1000EPS5_S9_iS6_S5_S5_N4cuda3std3__410__identityEEEvT0_T1_T2_T3_T4_T6_E12temp_storage+1512];
	ld.shared.v2.b32 	{%r12678, %r12679}, [_ZZN3cub18CUB_300001_SM_10006detail6reduce28DeviceReduceSingleTileKernelINS2_10policy_hubI4Itemj13Addition_funcE10Policy1000EPS5_S9_iS6_S5_S5_N4cuda3std3__410__identityEEEvT0_T1_T2_T3_T4_T6_E12temp_storage+1504];
	ld.shared.v2.b32 	{%r12680, %r12681}, [_ZZN3cub18CUB_300001_SM_10006detail6reduce28DeviceReduceSingleTileKernelINS2_10policy_hubI4Itemj13Addition_funcE10Policy1000EPS5_S9_iS6_S5_S5_N4cuda3std3__410__identityEEEvT0_T1_T2_T3_T4_T6_E12temp_storage+1496];
	ld.shared.v2.b32 	{%r12682, %r12683}, [_ZZN3cub18CUB_300001_SM_10006detail6reduce28DeviceReduceSingleTileKernelINS2_10policy_hubI4Itemj13Addition_funcE10Policy1000EPS5_S9_iS6_S5_S5_N4cuda3std3__410__identityEEEvT0_T1_T2_T3_T4_T6_E12temp_storage+1488];
	ld.shared.v2.b32 	{%r12684, %r12685}, [_ZZN3cub18CUB_300001_SM_10006detail6reduce28DeviceReduceSingleTileKernelINS2_10policy_hubI4Itemj13Addition_funcE10Policy1000EPS5_S9_iS6_S5_S5_N4cuda3std3__410__identityEEEvT0_T1_T2_T3_T4_T6_E12temp_storage+1480];
	ld.shared.v2.b32 	{%r12686, %r12687}, [_ZZN3cub18CUB_300001_SM_10006detail6reduce28DeviceReduceSingleTileKernelINS2_10policy_hubI4Itemj13Addition_funcE10Policy1000EPS5_S9_iS6_S5_S5_N4cuda3std3__410__identityEEEvT0_T1_T2_T3_T4_T6_E12temp_storage+1472];
	ld.shared.v2.b32 	{%r12688, %r12689}, [_ZZN3cub18CUB_300001_SM_10006detail6reduce28DeviceReduceSingleTileKernelINS2_10policy_hubI4Itemj13Addition_funcE10Policy1000EPS5_S9_iS6_S5_S5_N4cuda3std3__410__identityEEEvT0_T1_T2_T3_T4_T6_E12temp_storage+1464];
	ld.shared.v2.b32 	{%r12690, %r12691}, [_ZZN3cub18CUB_300001_SM_10006detail6reduce28DeviceReduceSingleTileKernelINS2_10policy_hubI4Itemj13Addition_funcE10Policy1000EPS5_S9_iS6_S5_S5_N4cuda3std3__410__identityEEEvT0_T1_T2_T3_T4_T6_E12temp_storage+1456];
	ld.shared.v2.b32 	{%r12692, %r12693}, [_ZZN3cub18CUB_300001_SM_10006detail6reduce28DeviceReduceSingleTileKernelINS2_10policy_hubI4Itemj13Addition_funcE10Policy1000EPS5_S9_iS6_S5_S5_N4cuda3std3__410__identityEEEvT0_T1_T2_T3_T4_T6_E12temp_storage+1448];
	ld.shared.v2.b32 	{%r12694, %r12695}, [_ZZN3cub18CUB_300001_SM_10006detail6reduce28DeviceReduceSingleTileKernelINS2_10policy_hubI4Itemj13Addition_funcE10Policy1000EPS5_S9_iS6_S5_S5_N4cuda3std3__410__identityEEEvT0_T1_T2_T3_T4_T6_E12temp_storage+1440];
	ld.shared.v2.b32 	{%r12696, %r12697}, [_ZZN3cub18CUB_300001_SM_10006detail6reduce28DeviceReduceSingleTileKernelINS2_10policy_hubI4Itemj13Addition_funcE10Policy1000EPS5_S9_iS6_S5_S5_N4cuda3std3__410__identityEEEvT0_T1_T2_T3_T4_T6_E12temp_storage+1432];
	ld.shared.v2.b32 	{%r12698, %r12699}, [_ZZN3cub18CUB_300001_SM_10006detail6reduce28DeviceReduceSingleTileKernelINS2_10policy_hubI4Itemj13Addition_funcE10Policy1000EPS5_S9_iS6_S5_S5_N4cuda3std3__410__identityEEEvT0_T1_T2_T3_T4_T6_E12temp_storage+1424];
	ld.shared.v2.b32 	{%r12700, %r12701}, [_ZZN3cub18CUB_300001_SM_10006detail6reduce28DeviceReduceSingleTileKernelINS2_10policy_hubI4Itemj13Addition_funcE10Policy1000EPS5_S9_iS6_S5_S5_N4cuda3std3__410__identityEEEvT0_T1_T2_T3_T4_T6_E12temp_storage+1416];
	ld.shared.v2.b32 	{%r12702, %r12703}, [_ZZN3cub18CUB_300001_SM_10006detail6reduce28DeviceReduceSingleTileKernelINS2_10policy_hubI4Itemj13Addition_funcE10Policy1000EPS5_S9_iS6_S5_S5_N4cuda3std3__410__identityEEEvT0_T1_T2_T3_T4_T6_E12temp_storage+1408];
	ld.shared.v2.b32 	{%r12704, %r12705}, [_ZZN3cub18CUB_300001_SM_10006detail6reduce28DeviceReduceSingleTileKernelINS2_10policy_hubI4Itemj13Addition_funcE10Policy1000EPS5_S9_iS6_S5_S5_N4cuda3std3__410__identityEEEvT0_T1_T2_T3_T4_T6_E12temp_storage+1400];
	ld.shared.v2.b32 	{%r12706, %r12707}, [_ZZN3cub18CUB_300001_SM_10006detail6reduce28DeviceReduceSingleTileKernelINS2_10policy_hubI4Itemj13Addition_funcE10Policy1000EPS5_S9_iS6_S5_S5_N4cuda3std3__410__identityEEEvT0_T1_T2_T3_T4_T6_E12temp_storage+1392];
	ld.shared.v2.b32 	{%r12708, %r12709}, [_ZZN3cub18CUB_300001_SM_10006detail6reduce28DeviceReduceSingleTileKernelINS2_10policy_hubI4Itemj13Addition_funcE10Policy1000EPS5_S9_iS6_S5_S5_N4cuda3std3__410__identityEEEvT0_T1_T2_T3_T4_T6_E12temp_storage+1384];
	bfe.u32 	%r12710, %r12708, 0, 8;
	cvt.u16.u32 	%rs18215, %r12710;
	ld.shared.f64 	%fd67, [_ZZN3cub18CUB_300001_SM_10006detail6reduce28DeviceReduceSingleTileKernelINS2_10policy_hubI4Itemj13Addition_funcE10Policy1000EPS5_S9_iS6_S5_S5_N4cuda3std3__410__identityEEEvT0_T1_T2_T3_T4_T6_E12temp_storage+1376];
	ld.shared.u32 	%r899, [_ZZN3cub18CUB_300001_SM_10006detail6reduce28DeviceReduceSingleTileKernelINS2_10policy_hubI4Itemj13Addition_funcE10Policy1000EPS5_S9_iS6_S5_S5_N4cuda3std3__410__identityEEEvT0_T1_T2_T3_T4_T6_E12temp_storage+1368];
	st.local.u32 	[%rd4], %r899;
	st.local.f64 	[%rd4+8], %fd67;
	st.local.v2.b32 	[%rd4+16], {%r12708, %r12709};
	st.local.v2.b32 	[%rd4+24], {%r12706, %r12707};
	st.local.v2.b32 	[%rd4+32], {%r12704, %r12705};
	st.local.v2.b32 	[%rd4+40], {%r12702, %r12703};
	st.local.v2.b32 	[%rd4+48], {%r12700, %r12701};
	st.local.v2.b32 	[%rd4+56], {%r12698, %r12699};
	st.local.v2.b32 	[%rd4+64], {%r12696, %r12697};
	st.local.v2.b32 	[%rd4+72], {%r12694, %r12695};
	st.local.v2.b32 	[%rd4+80], {%r12692, %r12693};
	st.local.v2.b32 	[%rd4+88], {%r12690, %r12691};
	st.local.v2.b32 	[%rd4+96], {%r12688, %r12689};
	st.local.v2.b32 	[%rd4+104], {%r12686, %r12687};
	st.local.v2.b32 	[%rd4+112], {%r12684, %r12685};
	st.local.v2.b32 	[%rd4+120], {%r12682, %r12683};
	st.local.v2.b32 	[%rd4+128], {%r12680, %r12681};
	st.local.v2.b32 	[%rd4+136], {%r12678, %r12679};
	st.local.v2.b32 	[%rd4+144], {%r12676, %r12677};
	st.local.v2.b32 	[%rd4+152], {%r12674, %r12675};
	st.local.v2.b32 	[%rd4+160], {%r12672, %r12673};
	st.local.v2.b32 	[%rd4+168], {%r12670, %r12671};
	st.local.v2.b32 	[%rd4+176], {%r12668, %r12669};
	st.local.v2.b32 	[%rd4+184], {%r12666, %r12667};
	st.local.v2.b32 	[%rd4+192], {%r12664, %r12665};
	st.local.v2.b32 	[%rd4+200], {%r12662, %r12663};
	st.local.v2.b32 	[%rd4+208], {%r12660, %r12661};
	st.local.v2.b32 	[%rd4+216], {%r12658, %r12659};
	st.local.v2.b32 	[%rd4+224], {%r12656, %r12657};
	st.local.v2.b32 	[%rd4+232], {%r12654, %r12655};
	st.local.v2.b32 	[%rd4+240], {%r12652, %r12653};
	st.local.v2.b32 	[%rd4+248], {%r12650, %r12651};
	st.local.v2.b32 	[%rd4+256], {%r12648, %r12649};
	st.local.v2.b32 	[%rd4+264], {%r12646, %r12647};
	st.local.u32 	[%rd3], %r898;
	st.local.f64 	[%rd3+8], %fd66;
	st.local.v2.b32 	[%rd3+16], {%r12582, %r12583};
	st.local.v2.b32 	[%rd3+24], {%r12584, %r12585};
	st.local.v2.b32 	[%rd3+32], {%r12586, %r12587};
	st.local.v2.b32 	[%rd3+40], {%r12588, %r12589};
	st.local.v2.b32 	[%rd3+48], {%r12590, %r12591};
	st.local.v2.b32 	[%rd3+56], {%r12592, %r12593};
	st.local.v2.b32 	[%rd3+64], {%r12594, %r12595};
	st.local.v2.b32 	[%rd3+72], {%r12596, %r12597};
	st.local.v2.b32 	[%rd3+80], {%r12598, %r12599};
	st.local.v2.b32 	[%rd3+88], {%r12600, %r12601};
	st.local.v2.b32 	[%rd3+96], {%r12602, %r12603};
	st.local.v2.b32 	[%rd3+104], {%r12604, %r12605};
	st.local.v2.b32 	[%rd3+112], {%r12606, %r12607};
	st.local.v2.b32 	[%rd3+120], {%r12608, %r12609};
	st.local.v2.b32 	[%rd3+128], {%r12610, %r12611};
	st.local.v2.b32 	[%rd3+136], {%r12612, %r12613};
	st.local.v2.b32 	[%rd3+144], {%r12614, %r12615};
	st.local.v2.b32 	[%rd3+152], {%r12616, %r12617};
	st.local.v2.b32 	[%rd3+160], {%r12618, %r12619};
	st.local.v2.b32 	[%rd3+168], {%r12620, %r12621};
	st.local.v2.b32 	[%rd3+176], {%r12622, %r12623};
	st.local.v2.b32 	[%rd3+184], {%r12624, %r12625};
	st.local.v2.b32 	[%rd3+192], {%r12626, %r12627};
	st.local.v2.b32 	[%rd3+200], {%r12628, %r12629};
	st.local.v2.b32 	[%rd3+208], {%r12630, %r12631};
	st.local.v2.b32 	[%rd3+216], {%r12632, %r12633};
	st.local.v2.b32 	[%rd3+224], {%r12634, %r12635};
	st.local.v2.b32 	[%rd3+232], {%r12636, %r12637};
	st.local.v2.b32 	[%rd3+240], {%r12638, %r12639};
	st.local.v2.b32 	[%rd3+248], {%r12640, %r12641};
	st.local.v2.b32 	[%rd3+256], {%r12642, %r12643};
	st.local.v2.b32 	[%rd3+264], {%r12644, %r12645};
	mov.b32 	%r27933, 0;
$L__BB3_164:
	mov.u32 	%r27936, %r27933;
	cvt.u64.u32 	%rd548, %r27936;
	add.s64 	%rd549, %rd3, %rd548;
	ld.local.u8 	%rs11945, [%rd549+16];
	setp.ne.s16 	%p49, %rs11945, 0;
	add.s32 	%r27933, %r27936, 1;
	@%p49 bra 	$L__BB3_164;
	and.b16  	%rs11946, %rs18215, 255;
	setp.eq.s16 	%p50, %rs11946, 0;
	@%p50 bra 	$L__BB3_168;
	mov.b32 	%r27934, 0;
$L__BB3_167:
	cvt.u64.u32 	%rd550, %r27936;
	add.s64 	%rd551, %rd3, %rd550;
	st.local.u8 	[%rd551+16], %rs18215;
	add.s32 	%r27936, %r27936, 1;
	add.s32 	%r905, %r27934, 1;
	cvt.u64.u32 	%rd552, %r27934;
	add.s64 	%rd553, %rd4, %rd552;
	ld.local.u8 	%rs18215, [%rd553+17];
	setp.ne.s16 	%p51, %rs18215, 0;
	mov.u32 	%r27934, %r905;
	@%p51 bra 	$L__BB3_167;
$L__BB3_168:
	cvt.u64.u32 	%rd554, %r27936;
	add.s64 	%rd555, %rd3, %rd554;
	mov.b16 	%rs11947, 0;
	st.local.u8 	[%rd555+16], %rs11947;
	add.s32 	%r27825, %r898, %r899;
	st.local.u32 	[%rd3], %r27825;
	add.f64 	%fd78, %fd67, %fd66;
	st.local.f64 	[%rd3+8], %fd78;
	ld.local.v2.b32 	{%r12712, %r12713}, [%rd3+16];
	bfe.u32 	%r12714, %r12712, 0, 8;
	cvt.u16.u32 	%rs13073, %r12714;
	bfe.u32 	%r12715, %r12712, 8, 8;
	cvt.u16.u32 	%rs13072, %r12715;
	bfe.u32 	%r12716, %r12712, 16, 8;
	cvt.u16.u32 	%rs13071, %r12716;
	bfe.u32 	%r12717, %r12712, 24, 8;
	cvt.u16.u32 	%rs13070, %r12717;
	bfe.u32 	%r12718, %r12713, 0, 8;
	cvt.u16.u32 	%rs13069, %r12718;
	bfe.u32 	%r12719, %r12713, 8, 8;
	cvt.u16.u32 	%rs13068, %r12719;
	bfe.u32 	%r12720, %r12713, 16, 8;
	cvt.u16.u32 	%rs13067, %r12720;
	bfe.u32 	%r12721, %r12713, 24, 8;
	cvt.u16.u32 	%rs13066, %r12721;
	ld.local.v2.b32 	{%r12722, %r12723}, [%rd3+24];
	bfe.u32 	%r12724, %r12722, 0, 8;
	cvt.u16.u32 	%rs13065, %r12724;
	bfe.u32 	%r12725, %r12722, 8, 8;
	cvt.u16.u32 	%rs13064, %r12725;
	bfe.u32 	%r12726, %r12722, 16, 8;
	cvt.u16.u32 	%rs13063, %r12726;
	bfe.u32 	%r12727, %r12722, 24, 8;
	cvt.u16.u32 	%rs13062, %r12727;
	bfe.u32 	%r12728, %r12723, 0, 8;
	cvt.u16.u32 	%rs13061, %r12728;
	bfe.u32 	%r12729, %r12723, 8, 8;
	cvt.u16.u32 	%rs13060, %r12729;
	bfe.u32 	%r12730, %r12723, 16, 8;
	cvt.u16.u32 	%rs13059, %r12730;
	bfe.u32 	%r12731, %r12723, 24, 8;
	cvt.u16.u32 	%rs13058, %r12731;
	ld.local.v2.b32 	{%r12732, %r12733}, [%rd3+32];
	bfe.u32 	%r12734, %r12732, 0, 8;
	cvt.u16.u32 	%rs13057, %r12734;
	bfe.u32 	%r12735, %r12732, 8, 8;
	cvt.u16.u32 	%rs13056, %r12735;
	bfe.u32 	%r12736, %r12732, 16, 8;
	cvt.u16.u32 	%rs13055, %r12736;
	bfe.u32 	%r12737, %r12732, 24, 8;
	cvt.u16.u32 	%rs13054, %r12737;
	bfe.u32 	%r12738, %r12733, 0, 8;
	cvt.u16.u32 	%rs13053, %r12738;
	bfe.u32 	%r12739, %r12733, 8, 8;
	cvt.u16.u32 	%rs13052, %r12739;
	bfe.u32 	%r12740, %r12733, 16, 8;
	cvt.u16.u32 	%rs13051, %r12740;
	bfe.u32 	%r12741, %r12733, 24, 8;
	cvt.u16.u32 	%rs13050, %r12741;
	ld.local.v2.b32 	{%r12742, %r12743}, [%rd3+40];
	bfe.u32 	%r12744, %r12742, 0, 8;
	cvt.u16.u32 	%rs13049, %r12744;
	bfe.u32 	%r12745, %r12742, 8, 8;
	cvt.u16.u32 	%rs13048, %r12745;
	bfe.u32 	%r12746, %r12742, 16, 8;
	cvt.u16.u32 	%rs13047, %r12746;
	bfe.u32 	%r12747, %r12742, 24, 8;
	cvt.u16.u32 	%rs13046, %r12747;
	bfe.u32 	%r12748, %r12743, 0, 8;
	cvt.u16.u32 	%rs13045, %r12748;
	bfe.u32 	%r12749, %r12743, 8, 8;
	cvt.u16.u32 	%rs13044, %r12749;
	bfe.u32 	%r12750, %r12743, 16, 8;
	cvt.u16.u32 	%rs13043, %r12750;
	bfe.u32 	%r12751, %r12743, 24, 8;
	cvt.u16.u32 	%rs13042, %r12751;
	ld.local.v2.b32 	{%r12752, %r12753}, [%rd3+48];
	bfe.u32 	%r12754, %r12752, 0, 8;
	cvt.u16.u32 	%rs13041, %r12754;
	bfe.u32 	%r12755, %r12752, 8, 8;
	cvt.u16.u32 	%rs13040, %r12755;
	bfe.u32 	%r12756, %r12752, 16, 8;
	cvt.u16.u32 	%rs13039, %r12756;
	bfe.u32 	%r12757, %r12752, 24, 8;
	cvt.u16.u32 	%rs13038, %r12757;
	bfe.u32 	%r12758, %r12753, 0, 8;
	cvt.u16.u32 	%rs13037, %r12758;
	bfe.u32 	%r12759, %r12753, 8, 8;
	cvt.u16.u32 	%rs13036, %r12759;
	bfe.u32 	%r12760, %r12753, 16, 8;
	cvt.u16.u32 	%rs13035, %r12760;
	bfe.u32 	%r12761, %r12753, 24, 8;
	cvt.u16.u32 	%rs13034, %r12761;
	ld.local.v2.b32 	{%r12762, %r12763}, [%rd3+56];
	bfe.u32 	%r12764, %r12762, 0, 8;
	cvt.u16.u32 	%rs13033, %r12764;
	bfe.u32 	%r12765, %r12762, 8, 8;
	cvt.u16.u32 	%rs13032, %r12765;
	bfe.u32 	%r12766, %r12762, 16, 8;
	cvt.u16.u32 	%rs13031, %r12766;
	bfe.u32 	%r12767, %r12762, 24, 8;
	cvt.u16.u32 	%rs13030, %r12767;
	bfe.u32 	%r12768, %r12763, 0, 8;
	cvt.u16.u32 	%rs13029, %r12768;
	bfe.u32 	%r12769, %r12763, 8, 8;
	cvt.u16.u32 	%rs13028, %r12769;
	bfe.u32 	%r12770, %r12763, 16, 8;
	cvt.u16.u32 	%rs13027, %r12770;
	bfe.u32 	%r12771, %r12763, 24, 8;
	cvt.u16.u32 	%rs13026, %r12771;
	ld.local.v2.b32 	{%r12772, %r12773}, [%rd3+64];
	bfe.u32 	%r12774, %r12772, 0, 8;
	cvt.u16.u32 	%rs13025, %r12774;
	bfe.u32 	%r12775, %r12772, 8, 8;
	cvt.u16.u32 	%rs13024, %r12775;
	bfe.u32 	%r12776, %r12772, 16, 8;
	cvt.u16.u32 	%rs13023, %r12776;
	bfe.u32 	%r12777, %r12772, 24, 8;
	cvt.u16.u32 	%rs13022, %r12777;
	bfe.u32 	%r12778, %r12773, 0, 8;
	cvt.u16.u32 	%rs13021, %r12778;
	bfe.u32 	%r12779, %r12773, 8, 8;
	cvt.u16.u32 	%rs13020, %r12779;
	bfe.u32 	%r12780, %r12773, 16, 8;
	cvt.u16.u32 	%rs13019, %r12780;
	bfe.u32 	%r12781, %r12773, 24, 8;
	cvt.u16.u32 	%rs13018, %r12781;
	ld.local.v2.b32 	{%r12782, %r12783}, [%rd3+72];
	bfe.u32 	%r12784, %r12782, 0, 8;
	cvt.u16.u32 	%rs13017, %r12784;
	bfe.u32 	%r12785, %r12782, 8, 8;
	cvt.u16.u32 	%rs13016, %r12785;
	bfe.u32 	%r12786, %r12782, 16, 8;
	cvt.u16.u32 	%rs13015, %r12786;
	bfe.u32 	%r12787, %r12782, 24, 8;
	cvt.u16.u32 	%rs13014, %r12787;
	bfe.u32 	%r12788, %r12783, 0, 8;
	cvt.u16.u32 	%rs13013, %r12788;
	bfe.u32 	%r12789, %r12783, 8, 8;
	cvt.u16.u32 	%rs13012, %r12789;
	bfe.u32 	%r12790, %r12783, 16, 8;
	cvt.u16.u32 	%rs13011, %r12790;
	bfe.u32 	%r12791, %r12783, 24, 8;
	cvt.u16.u32 	%rs13010, %r12791;
	ld.local.v2.b32 	{%r12792, %r12793}, [%rd3+80];
	bfe.u32 	%r12794, %r12792, 0, 8;
	cvt.u16.u32 	%rs13009, %r12794;
	bfe.u32 	%r12795, %r12792, 8, 8;
	cvt.u16.u32 	%rs13008, %r12795;
	bfe.u32 	%r12796, %r12792, 16, 8;
	cvt.u16.u32 	%rs13007, %r12796;
	bfe.u32 	%r12797, %r12792, 24, 8;
	cvt.u16.u32 	%rs13006, %r12797;
	bfe.u32 	%r12798, %r12793, 0, 8;
	cvt.u16.u32 	%rs13005, %r12798;
	bfe.u32 	%r12799, %r12793, 8, 8;
	cvt.u16.u32 	%rs13004, %r12799;
	bfe.u32 	%r12800, %r12793, 16, 8;
	cvt.u16.u32 	%rs13003, %r12800;
	bfe.u32 	%r12801, %r12793, 24, 8;
	cvt.u16.u32 	%rs13002, %r12801;
	ld.local.v2.b32 	{%r12802, %r12803}, [%rd3+88];
	bfe.u32 	%r12804, %r12802, 0, 8;
	cvt.u16.u32 	%rs13001, %r12804;
	bfe.u32 	%r12805, %r12802, 8, 8;
	cvt.u16.u32 	%rs13000, %r12805;
	bfe.u32 	%r12806, %r12802, 16, 8;
	cvt.u16.u32 	%rs12999, %r12806;
	bfe.u32 	%r12807, %r12802, 24, 8;
	cvt.u16.u32 	%rs12998, %r12807;
	bfe.u32 	%r12808, %r12803, 0, 8;
	cvt.u16.u32 	%rs12997, %r12808;
	bfe.u32 	%r12809, %r12803, 8, 8;
	cvt.u16.u32 	%rs12996, %r12809;
	bfe.u32 	%r12810, %r12803, 16, 8;
	cvt.u16.u32 	%rs12995, %r12810;
	bfe.u32 	%r12811, %r12803, 24, 8;
	cvt.u16.u32 	%rs12994, %r12811;
	ld.local.v2.b32 	{%r12812, %r12813}, [%rd3+96];
	bfe.u32 	%r12814, %r12812, 0, 8;
	cvt.u16.u32 	%rs12993, %r12814;
	bfe.u32 	%r12815, %r12812, 8, 8;
	cvt.u16.u32 	%rs12992, %r12815;
	bfe.u32 	%r12816, %r12812, 16, 8;
	cvt.u16.u32 	%rs12991, %r12816;
	bfe.u32 	%r12817, %r12812, 24, 8;
	cvt.u16.u32 	%rs12990, %r12817;
	bfe.u32 	%r12818, %r12813, 0, 8;
	cvt.u16.u32 	%rs12989, %r12818;
	bfe.u32 	%r12819, %r12813, 8, 8;
	cvt.u16.u32 	%rs12988, %r12819;
	bfe.u32 	%r12820, %r12813, 16, 8;
	cvt.u16.u32 	%rs12987, %r12820;
	bfe.u32 	%r12821, %r12813, 24, 8;
	cvt.u16.u32 	%rs12986, %r12821;
	ld.local.v2.b32 	{%r12822, %r12823}, [%rd3+104];
	bfe.u32 	%r12824, %r12822, 0, 8;
	cvt.u16.u32 	%rs12985, %r12824;
	bfe.u32 	%r12825, %r12822, 8, 8;
	cvt.u16.u32 	%rs12984, %r12825;
	bfe.u32 	%r12826, %r12822, 16, 8;
	cvt.u16.u32 	%rs12983, %r12826;
	bfe.u32 	%r12827, %r12822, 24, 8;
	cvt.u16.u32 	%rs12982, %r12827;
	bfe.u32 	%r12828, %r12823, 0, 8;
	cvt.u16.u32 	%rs12981, %r12828;
	bfe.u32 	%r12829, %r12823, 8, 8;
	cvt.u16.u32 	%rs12980, %r12829;
	bfe.u32 	%r12830, %r12823, 16, 8;
	cvt.u16.u32 	%rs12979, %r12830;
	bfe.u32 	%r12831, %r12823, 24, 8;
	cvt.u16.u32 	%rs12978, %r12831;
	ld.local.v2.b32 	{%r12832, %r12833}, [%rd3+112];
	bfe.u32 	%r12834, %r12832, 0, 8;
	cvt.u16.u32 	%rs12977, %r12834;
	bfe.u32 	%r12835, %r12832, 8, 8;
	cvt.u16.u32 	%rs12976, %r12835;
	bfe.u32 	%r12836, %r12832, 16, 8;
	cvt.u16.u32 	%rs12975, %r12836;
	bfe.u32 	%r12837, %r12832, 24, 8;
	cvt.u16.u32 	%rs12974, %r12837;
	bfe.u32 	%r12838, %r12833, 0, 8;
	cvt.u16.u32 	%rs12973, %r12838;
	bfe.u32 	%r12839, %r12833, 8, 8;
	cvt.u16.u32 	%rs12972, %r12839;
	bfe.u32 	%r12840, %r12833, 16, 8;
	cvt.u16.u32 	%rs12971, %r12840;
	bfe.u32 	%r12841, %r12833, 24, 8;
	cvt.u16.u32 	%rs12970, %r12841;
	ld.local.v2.b32 	{%r12842, %r12843}, [%rd3+120];
	bfe.u32 	%r12844, %r12842, 0, 8;
	cvt.u16.u32 	%rs12969, %r12844;
	bfe.u32 	%r12845, %r12842, 8, 8;
	cvt.u16.u32 	%rs12968, %r12845;
	bfe.u32 	%r12846, %r12842, 16, 8;
	cvt.u16.u32 	%rs12967, %r12846;
	bfe.u32 	%r12847, %r12842, 24, 8;
	cvt.u16.u32 	%rs12966, %r12847;
	bfe.u32 	%r12848, %r12843, 0, 8;
	cvt.u16.u32 	%rs12965, %r12848;
	bfe.u32 	%r12849, %r12843, 8, 8;
	cvt.u16.u32 	%rs12964, %r12849;
	bfe.u32 	%r12850, %r12843, 16, 8;
	cvt.u16.u32 	%rs12963, %r12850;
	bfe.u32 	%r12851, %r12843, 24, 8;
	cvt.u16.u32 	%rs12962, %r12851;
	ld.local.v2.b32 	{%r12852, %r12853}, [%rd3+128];
	bfe.u32 	%r12854, %r12852, 0, 8;
	cvt.u16.u32 	%rs12961, %r12854;
	bfe.u32 	%r12855, %r12852, 8, 8;
	cvt.u16.u32 	%rs12960, %r12855;
	bfe.u32 	%r12856, %r12852, 16, 8;
	cvt.u16.u32 	%rs12959, %r12856;
	bfe.u32 	%r12857, %r12852, 24, 8;
	cvt.u16.u32 	%rs12958, %r12857;
	bfe.u32 	%r12858, %r12853, 0, 8;
	cvt.u16.u32 	%rs12957, %r12858;
	bfe.u32 	%r12859, %r12853, 8, 8;
	cvt.u16.u32 	%rs12956, %r12859;
	bfe.u32 	%r12860, %r12853, 16, 8;
	cvt.u16.u32 	%rs12955, %r12860;
	bfe.u32 	%r12861, %r12853, 24, 8;
	cvt.u16.u32 	%rs12954, %r12861;
	ld.local.v2.b32 	{%r12862, %r12863}, [%rd3+136];
	bfe.u32 	%r12864, %r12862, 0, 8;
	cvt.u16.u32 	%rs12953, %r12864;
	bfe.u32 	%r12865, %r12862, 8, 8;
	cvt.u16.u32 	%rs12952, %r12865;
	bfe.u32 	%r12866, %r12862, 16, 8;
	cvt.u16.u32 	%rs12951, %r12866;
	bfe.u32 	%r12867, %r12862, 24, 8;
	cvt.u16.u32 	%rs12950, %r12867;
	bfe.u32 	%r12868, %r12863, 0, 8;
	cvt.u16.u32 	%rs12949, %r12868;
	bfe.u32 	%r12869, %r12863, 8, 8;
	cvt.u16.u32 	%rs12948, %r12869;
	bfe.u32 	%r12870, %r12863, 16, 8;
	cvt.u16.u32 	%rs12947, %r12870;
	bfe.u32 	%r12871, %r12863, 24, 8;
	cvt.u16.u32 	%rs12946, %r12871;
	ld.local.v2.b32 	{%r12872, %r12873}, [%rd3+144];
	bfe.u32 	%r12874, %r12872, 0, 8;
	cvt.u16.u32 	%rs12945, %r12874;
	bfe.u32 	%r12875, %r12872, 8, 8;
	cvt.u16.u32 	%rs12944, %r12875;
	bfe.u32 	%r12876, %r12872, 16, 8;
	cvt.u16.u32 	%rs12943, %r12876;
	bfe.u32 	%r12877, %r12872, 24, 8;
	cvt.u16.u32 	%rs12942, %r12877;
	bfe.u32 	%r12878, %r12873, 0, 8;
	cvt.u16.u32 	%rs12941, %r12878;
	bfe.u32 	%r12879, %r12873, 8, 8;
	cvt.u16.u32 	%rs12940, %r12879;
	bfe.u32 	%r12880, %r12873, 16, 8;
	cvt.u16.u32 	%rs12939, %r12880;
	bfe.u32 	%r12881, %r12873, 24, 8;
	cvt.u16.u32 	%rs12938, %r12881;
	ld.local.v2.b32 	{%r12882, %r12883}, [%rd3+152];
	bfe.u32 	%r12884, %r12882, 0, 8;
	cvt.u16.u32 	%rs12937, %r12884;
	bfe.u32 	%r12885, %r12882, 8, 8;
	cvt.u16.u32 	%rs12936, %r12885;
	bfe.u32 	%r12886, %r12882, 16, 8;
	cvt.u16.u32 	%rs12935, %r12886;
	bfe.u32 	%r12887, %r12882, 24, 8;
	cvt.u16.u32 	%rs12934, %r12887;
	bfe.u32 	%r12888, %r12883, 0, 8;
	cvt.u16.u32 	%rs12933, %r12888;
	bfe.u32 	%r12889, %r12883, 8, 8;
	cvt.u16.u32 	%rs12932, %r12889;
	bfe.u32 	%r12890, %r12883, 16, 8;
	cvt.u16.u32 	%rs12931, %r12890;
	bfe.u32 	%r12891, %r12883, 24, 8;
	cvt.u16.u32 	%rs12930, %r12891;
	ld.local.v2.b32 	{%r12892, %r12893}, [%rd3+160];
	bfe.u32 	%r12894, %r12892, 0, 8;
	cvt.u16.u32 	%rs12929, %r12894;
	bfe.u32 	%r12895, %r12892, 8, 8;
	cvt.u16.u32 	%rs12928, %r12895;
	bfe.u32 	%r12896, %r12892, 16, 8;
	cvt.u16.u32 	%rs12927, %r12896;
	bfe.u32 	%r12897, %r12892, 24, 8;
	cvt.u16.u32 	%rs12926, %r12897;
	bfe.u32 	%r12898, %r12893, 0, 8;
	cvt.u16.u32 	%rs12925, %r12898;
	bfe.u32 	%r12899, %r12893, 8, 8;
	cvt.u16.u32 	%rs12924, %r12899;
	bfe.u32 	%r12900, %r12893, 16, 8;
	cvt.u16.u32 	%rs12923, %r12900;
	bfe.u32 	%r12901, %r12893, 24, 8;
	cvt.u16.u32 	%rs12922, %r12901;
	ld.local.v2.b32 	{%r12902, %r12903}, [%rd3+168];
	bfe.u32 	%r12904, %r12902, 0, 8;
	cvt.u16.u32 	%rs12921, %r12904;
	bfe.u32 	%r12905, %r12902, 8, 8;
	cvt.u16.u32 	%rs12920, %r12905;
	bfe.u32 	%r12906, %r12902, 16, 8;
	cvt.u16.u32 	%rs12919, %r12906;
	bfe.u32 	%r12907, %r12902, 24, 8;
	cvt.u16.u32 	%rs12918, %r12907;
	bfe.u32 	%r12908, %r12903, 0, 8;
	cvt.u16.u32 	%rs12917, %r12908;
	bfe.u32 	%r12909, %r12903, 8, 8;
	cvt.u16.u32 	%rs12916, %r12909;
	bfe.u32 	%r12910, %r12903, 16, 8;
	cvt.u16.u32 	%rs12915, %r12910;
	bfe.u32 	%r12911, %r12903, 24, 8;
	cvt.u16.u32 	%rs12914, %r12911;
	ld.local.v2.b32 	{%r12912, %r12913}, [%rd3+176];
	bfe.u32 	%r12914, %r12912, 0, 8;
	cvt.u16.u32 	%rs12913, %r12914;
	bfe.u32 	%r12915, %r12912, 8, 8;
	cvt.u16.u32 	%rs12912, %r12915;
	bfe.u32 	%r12916, %r12912, 16, 8;
	cvt.u16.u32 	%rs12911, %r12916;
	bfe.u32 	%r12917, %r12912, 24, 8;
	cvt.u16.u32 	%rs12910, %r12917;
	bfe.u32 	%r12918, %r12913, 0, 8;
	cvt.u16.u32 	%rs12909, %r12918;
	bfe.u32 	%r12919, %r12913, 8, 8;
	cvt.u16.u32 	%rs12908, %r12919;
	bfe.u32 	%r12920, %r12913, 16, 8;
	cvt.u16.u32 	%rs12907, %r12920;
	bfe.u32 	%r12921, %r12913, 24, 8;
	cvt.u16.u32 	%rs12906, %r12921;
	ld.local.v2.b32 	{%r12922, %r12923}, [%rd3+184];
	bfe.u32 	%r12924, %r12922, 0, 8;
	cvt.u16.u32 	%rs12905, %r12924;
	bfe.u32 	%r12925, %r12922, 8, 8;
	cvt.u16.u32 	%rs12904, %r12925;
	bfe.u32 	%r12926, %r12922, 16, 8;
	cvt.u16.u32 	%rs12903, %r12926;
	bfe.u32 	%r12927, %r12922, 24, 8;
	cvt.u16.u32 	%rs12902, %r12927;
	bfe.u32 	%r12928, %r12923, 0, 8;
	cvt.u16.u32 	%rs12901, %r12928;
	bfe.u32 	%r12929, %r12923, 8, 8;
	cvt.u16.u32 	%rs12900, %r12929;
	bfe.u32 	%r12930, %r12923, 16, 8;
	cvt.u16.u32 	%rs12899, %r12930;
	bfe.u32 	%r12931, %r12923, 24, 8;
	cvt.u16.u32 	%rs12898, %r12931;
	ld.local.v2.b32 	{%r12932, %r12933}, [%rd3+192];
	bfe.u32 	%r12934, %r12932, 0, 8;
	cvt.u16.u32 	%rs12897, %r12934;
	bfe.u32 	%r12935, %r12932, 8, 8;
	cvt.u16.u32 	%rs12896, %r12935;
	bfe.u32 	%r12936, %r12932, 16, 8;
	cvt.u16.u32 	%rs12895, %r12936;
	bfe.u32 	%r12937, %r12932, 24, 8;
	cvt.u16.u32 	%rs12894, %r12937;
	bfe.u32 	%r12938, %r12933, 0, 8;
	cvt.u16.u32 	%rs12893, %r12938;
	bfe.u32 	%r12939, %r12933, 8, 8;
	cvt.u16.u32 	%rs12892, %r12939;
	bfe.u32 	%r12940, %r12933, 16, 8;
	cvt.u16.u32 	%rs12891, %r12940;
	bfe.u32 	%r12941, %r12933, 24, 8;
	cvt.u16.u32 	%rs12890, %r12941;
	ld.local.v2.b32 	{%r12942, %r12943}, [%rd3+200];
	bfe.u32 	%r12944, %r12942, 0, 8;
	cvt.u16.u32 	%rs12889, %r12944;
	bfe.u32 	%r12945, %r12942, 8, 8;
	cvt.u16.u32 	%rs12888, %r12945;
	bfe.u32 	%r12946, %r12942, 16, 8;
	cvt.u16.u32 	%rs12887, %r12946;
	bfe.u32 	%r12947, %r12942, 24, 8;
	cvt.u16.u32 	%rs12886, %r12947;
	bfe.u32 	%r12948, %r12943, 0, 8;
	cvt.u16.u32 	%rs12885, %r12948;
	bfe.u32 	%r12949, %r12943, 8, 8;
	cvt.u16.u32 	%rs12884, %r12949;
	bfe.u32 	%r12950, %r12943, 16, 8;
	cvt.u16.u32 	%rs12883, %r12950;
	bfe.u32 	%r12951, %r12943, 24, 8;
	cvt.u16.u32 	%rs12882, %r12951;
	ld.local.v2.b32 	{%r12952, %r12953}, [%rd3+208];
	bfe.u32 	%r12954, %r12952, 0, 8;
	cvt.u16.u32 	%rs12881, %r12954;
	bfe.u32 	%r12955, %r12952, 8, 8;
	cvt.u16.u32 	%rs12880, %r12955;
	bfe.u32 	%r12956, %r12952, 16, 8;
	cvt.u16.u32 	%rs12879, %r12956;
	bfe.u32 	%r12957, %r12952, 24, 8;
	cvt.u16.u32 	%rs12878, %r12957;
	bfe.u32 	%r12958, %r12953, 0, 8;
	cvt.u16.u32 	%rs12877, %r12958;
	bfe.u32 	%r12959, %r12953, 8, 8;
	cvt.u16.u32 	%rs12876, %r12959;
	bfe.u32 	%r12960, %r12953, 16, 8;
	cvt.u16.u32 	%rs12875, %r12960;
	bfe.u32 	%r12961, %r12953, 24, 8;
	cvt.u16.u32 	%rs12874, %r12961;
	ld.local.v2.b32 	{%r12962, %r12963}, [%rd3+216];
	bfe.u32 	%r12964, %r12962, 0, 8;
	cvt.u16.u32 	%rs12873, %r12964;
	bfe.u32 	%r12965, %r12962, 8, 8;
	cvt.u16.u32 	%rs12872, %r12965;
	bfe.u32 	%r12966, %r12962, 16, 8;
	cvt.u16.u32 	%rs12871, %r12966;
	bfe.u32 	%r12967, %r12962, 24, 8;
	cvt.u16.u32 	%rs12870, %r12967;
	bfe.u32 	%r12968, %r12963, 0, 8;
	cvt.u16.u32 	%rs12869, %r12968;
	bfe.u32 	%r12969, %r12963, 8, 8;
	cvt.u16.u32 	%rs12868, %r12969;
	bfe.u32 	%r12970, %r12963, 16, 8;
	cvt.u16.u32 	%rs12867, %r12970;
	bfe.u32 	%r12971, %r12963, 24, 8;
	cvt.u16.u32 	%rs12866, %r12971;
	ld.local.v2.b32 	{%r12972, %r12973}, [%rd3+224];
	bfe.u32 	%r12974, %r12972, 0, 8;
	cvt.u16.u32 	%rs12865, %r12974;
	bfe.u32 	%r12975, %r12972, 8, 8;
	cvt.u16.u32 	%rs12864, %r12975;
	bfe.u32 	%r12976, %r12972, 16, 8;
	cvt.u16.u32 	%rs12863, %r12976;
	bfe.u32 	%r12977, %r12972, 24, 8;
	cvt.u16.u32 	%rs12862, %r12977;
	bfe.u32 	%r12978, %r12973, 0, 8;
	cvt.u16.u32 	%rs12861, %r12978;
	bfe.u32 	%r12979, %r12973, 8, 8;
	cvt.u16.u32 	%rs12860, %r12979;
	bfe.u32 	%r12980, %r12973, 16, 8;
	cvt.u16.u32 	%rs12859, %r12980;
	bfe.u32 	%r12981, %r12973, 24, 8;
	cvt.u16.u32 	%rs12858, %r12981;
	ld.local.v2.b32 	{%r12982, %r12983}, [%rd3+232];
	bfe.u32 	%r12984, %r12982, 0, 8;
	cvt.u16.u32 	%rs12857, %r12984;
	bfe.u32 	%r12985, %r12982, 8, 8;
	cvt.u16.u32 	%rs12856, %r12985;
	bfe.u32 	%r12986, %r12982, 16, 8;
	cvt.u16.u32 	%rs12855, %r12986;
	bfe.u32 	%r12987, %r12982, 24, 8;
	cvt.u16.u32 	%rs12854, %r12987;
	bfe.u32 	%r12988, %r12983, 0, 8;
	cvt.u16.u32 	%rs12853, %r12988;
	bfe.u32 	%r12989, %r12983, 8, 8;
	cvt.u16.u32 	%rs12852, %r12989;
	bfe.u32 	%r12990, %r12983, 16, 8;
	cvt.u16.u32 	%rs12851, %r12990;
	bfe.u32 	%r12991, %r12983, 24, 8;
	cvt.u16.u32 	%rs12850, %r12991;
	ld.local.v2.b32 	{%r12992, %r12993}, [%rd3+240];
	bfe.u32 	%r12994, %r12992, 0, 8;
	cvt.u16.u32 	%rs12849, %r12994;
	bfe.u32 	%r12995, %r12992, 8, 8;
	cvt.u16.u32 	%rs12848, %r12995;
	bfe.u32 	%r12996, %r12992, 16, 8;
	cvt.u16.u32 	%rs12847, %r12996;
	bfe.u32 	%r12997, %r12992, 24, 8;
	cvt.u16.u32 	%rs12846, %r12997;
	bfe.u32 	%r12998, %r12993, 0, 8;
	cvt.u16.u32 	%rs12845, %r12998;
	bfe.u32 	%r12999, %r12993, 8, 8;
	cvt.u16.u32 	%rs12844, %r12999;
	bfe.u32 	%r13000, %r12993, 16, 8;
	cvt.u16.u32 	%rs12843, %r13000;
	bfe.u32 	%r13001, %r12993, 24, 8;
	cvt.u16.u32 	%rs12842, %r13001;
	ld.local.v2.b32 	{%r13002, %r13003}, [%rd3+248];
	bfe.u32 	%r13004, %r13002, 0, 8;
	cvt.u16.u32 	%rs12841, %r13004;
	bfe.u32 	%r13005, %r13002, 8, 8;
	cvt.u16.u32 	%rs12840, %r13005;
	bfe.u32 	%r13006, %r13002, 16, 8;
	cvt.u16.u32 	%rs12839, %r13006;
	bfe.u32 	%r13007, %r13002, 24, 8;
	cvt.u16.u32 	%rs12838, %r13007;
	bfe.u32 	%r13008, %r13003, 0, 8;
	cvt.u16.u32 	%rs12837, %r13008;
	bfe.u32 	%r13009, %r13003, 8, 8;
	cvt.u16.u32 	%rs12836, %r13009;
	bfe.u32 	%r13010, %r13003, 16, 8;
	cvt.u16.u32 	%rs12835, %r13010;
	bfe.u32 	%r13011, %r13003, 24, 8;
	cvt.u16.u32 	%rs12834, %r13011;
	ld.local.v2.b32 	{%r13012, %r13013}, [%rd3+256];
	bfe.u32 	%r13014, %r13012, 0, 8;
	cvt.u16.u32 	%rs12833, %r13014;
	bfe.u32 	%r13015, %r13012, 8, 8;
	cvt.u16.u32 	%rs12832, %r13015;
	bfe.u32 	%r13016, %r13012, 16, 8;
	cvt.u16.u32 	%rs12831, %r13016;
	bfe.u32 	%r13017, %r13012, 24, 8;
	cvt.u16.u32 	%rs12830, %r13017;
	bfe.u32 	%r13018, %r13013, 0, 8;
	cvt.u16.u32 	%rs12829, %r13018;
	bfe.u32 	%r13019, %r13013, 8, 8;
	cvt.u16.u32 	%rs12828, %r13019;
	bfe.u32 	%r13020, %r13013, 16, 8;
	cvt.u16.u32 	%rs12827, %r13020;
	bfe.u32 	%r13021, %r13013, 24, 8;
	cvt.u16.u32 	%rs12826, %r13021;
	ld.local.v2.b32 	{%r13022, %r13023}, [%rd3+264];
	bfe.u32 	%r13024, %r13022, 0, 8;
	cvt.u16.u32 	%rs12825, %r13024;
	bfe.u32 	%r13025, %r13022, 8, 8;
	cvt.u16.u32 	%rs12824, %r13025;
	bfe.u32 	%r13026, %r13022, 16, 8;
	cvt.u16.u32 	%rs12823, %r13026;
	bfe.u32 	%r13027, %r13022, 24, 8;
	cvt.u16.u32 	%rs12822, %r13027;
	bfe.u32 	%r13028, %r13023, 0, 8;
	cvt.u16.u32 	%rs12821, %r13028;
	bfe.u32 	%r13029, %r13023, 8, 8;
	cvt.u16.u32 	%rs12820, %r13029;
	bfe.u32 	%r13030, %r13023, 16, 8;
	cvt.u16.u32 	%rs12819, %r13030;
	bfe.u32 	%r13031, %r13023, 24, 8;
	cvt.u16.u32 	%rs12818, %r13031;
$L__BB3_169:
	mov.u32 	%r27212, %tid.x;
	setp.ne.s32 	%p105, %r27212, 0;
	@%p105 bra 	$L__BB3_176;
	mov.u64 	%rd1016, %rd15;
	ld.param.u32 	%r909, [%rd1016];
	ld.param.f64 	%fd70, [%rd1016+8];
	ld.param.v2.b32 	{%r27214, %r27215}, [%rd1016+16];
	ld.param.v2.b32 	{%r27216, %r27217}, [%rd1016+24];
	ld.param.v2.b32 	{%r27218, %r27219}, [%rd1016+32];
	ld.param.v2.b32 	{%r27220, %r27221}, [%rd1016+40];
	ld.param.v2.b32 	{%r27222, %r27223}, [%rd1016+48];
	ld.param.v2.b32 	{%r27224, %r27225}, [%rd1016+56];
	ld.param.v2.b32 	{%r27226, %r27227}, [%rd1016+64];
	ld.param.v2.b32 	{%r27228, %r27229}, [%rd1016+72];
	ld.param.v2.b32 	{%r27230, %r27231}, [%rd1016+80];
	ld.param.v2.b32 	{%r27232, %r27233}, [%rd1016+88];
	ld.param.v2.b32 	{%r27234, %r27235}, [%rd1016+96];
	ld.param.v2.b32 	{%r27236, %r27237}, [%rd1016+104];
	ld.param.v2.b32 	{%r27238, %r27239}, [%rd1016+112];
	ld.param.v2.b32 	{%r27240, %r27241}, [%rd1016+120];
	ld.param.v2.b32 	{%r27242, %r27243}, [%rd1016+128];
	ld.param.v2.b32 	{%r27244, %r27245}, [%rd1016+136];
	ld.param.v2.b32 	{%r27246, %r27247}, [%rd1016+144];
	ld.param.v2.b32 	{%r27248, %r27249}, [%rd1016+152];
	ld.param.v2.b32 	{%r27250, %r27251}, [%rd1016+160];
	ld.param.v2.b32 	{%r27252, %r27253}, [%rd1016+168];
	ld.param.v2.b32 	{%r27254, %r27255}, [%rd1016+176];
	ld.param.v2.b32 	{%r27256, %r27257}, [%rd1016+184];
	ld.param.v2.b32 	{%r27258, %r27259}, [%rd1016+192];
	ld.param.v2.b32 	{%r27260, %r27261}, [%rd1016+200];
	ld.param.v2.b32 	{%r27262, %r27263}, [%rd1016+208];
	ld.param.v2.b32 	{%r27264, %r27265}, [%rd1016+216];
	ld.param.v2.b32 	{%r27266, %r27267}, [%rd1016+224];
	ld.param.v2.b32 	{%r27268, %r27269}, [%rd1016+232];
	ld.param.v2.b32 	{%r27270, %r27271}, [%rd1016+240];
	ld.param.v2.b32 	{%r27272, %r27273}, [%rd1016+248];
	ld.param.v2.b32 	{%r27274, %r27275}, [%rd1016+256];
	ld.param.v2.b32 	{%r27276, %r27277}, [%rd1016+264];
	st.local.u32 	[%rd4], %r27825;
	st.local.f64 	[%rd4+8], %fd78;
	cvt.u32.u16 	%r27278, %rs13066;
	cvt.u32.u16 	%r27279, %rs13067;
	prmt.b32 	%r27280, %r27279, %r27278, 0x3340U;
	cvt.u32.u16 	%r27281, %rs13068;
	cvt.u32.u16 	%r27282, %rs13069;
	prmt.b32 	%r27283, %r27282, %r27281, 0x3340U;
	prmt.b32 	%r27284, %r27283, %r27280, 0x5410U;
	cvt.u32.u16 	%r27285, %rs13070;
	cvt.u32.u16 	%r27286, %rs13071;
	prmt.b32 	%r27287, %r27286, %r27285, 0x3340U;
	cvt.u32.u16 	%r27288, %rs13072;
	cvt.u32.u16 	%r27289, %rs13073;
	prmt.b32 	%r27290, %r27289, %r27288, 0x3340U;
	prmt.b32 	%r27291, %r27290, %r27287, 0x5410U;
	st.local.v2.b32 	[%rd4+16], {%r27291, %r27284};
	cvt.u32.u16 	%r27292, %rs13058;
	cvt.u32.u16 	%r27293, %rs13059;
	prmt.b32 	%r27294, %r27293, %r27292, 0x3340U;
	cvt.u32.u16 	%r27295, %rs13060;
	cvt.u32.u16 	%r27296, %rs13061;
	prmt.b32 	%r27297, %r27296, %r27295, 0x3340U;
	prmt.b32 	%r27298, %r27297, %r27294, 0x5410U;
	cvt.u32.u16 	%r27299, %rs13062;
	cvt.u32.u16 	%r27300, %rs13063;
	prmt.b32 	%r27301, %r27300, %r27299, 0x3340U;
	cvt.u32.u16 	%r27302, %rs13064;
	cvt.u32.u16 	%r27303, %rs13065;
	prmt.b32 	%r27304, %r27303, %r27302, 0x3340U;
	prmt.b32 	%r27305, %r27304, %r27301, 0x5410U;
	st.local.v2.b32 	[%rd4+24], {%r27305, %r27298};
	cvt.u32.u16 	%r27306, %rs13050;
	cvt.u32.u16 	%r27307, %rs13051;
	prmt.b32 	%r27308, %r27307, %r27306, 0x3340U;
	cvt.u32.u16 	%r27309, %rs13052;
	cvt.u32.u16 	%r27310, %rs13053;
	prmt.b32 	%r27311, %r27310, %r27309, 0x3340U;
	prmt.b32 	%r27312, %r27311, %r27308, 0x5410U;
	cvt.u32.u16 	%r27313, %rs13054;
	cvt.u32.u16 	%r27314, %rs13055;
	prmt.b32 	%r27315, %r27314, %r27313, 0x3340U;
	cvt.u32.u16 	%r27316, %rs13056;
	cvt.u32.u16 	%r27317, %rs13057;
	prmt.b32 	%r27318, %r27317, %r27316, 0x3340U;
	prmt.b32 	%r27319, %r27318, %r27315, 0x5410U;
	st.local.v2.b32 	[%rd4+32], {%r27319, %r27312};
	cvt.u32.u16 	%r27320, %rs13042;
	cvt.u32.u16 	%r27321, %rs13043;
	prmt.b32 	%r27322, %r27321, %r27320, 0x3340U;
	cvt.u32.u16 	%r27323, %rs13044;
	cvt.u32.u16 	%r27324, %rs13045;
	prmt.b32 	%r27325, %r27324, %r27323, 0x3340U;
	prmt.b32 	%r27326, %r27325, %r27322, 0x5410U;
	cvt.u32.u16 	%r27327, %rs13046;
	cvt.u32.u16 	%r27328, %rs13047;
	prmt.b32 	%r27329, %r27328, %r27327, 0x3340U;
	cvt.u32.u16 	%r27330, %rs13048;
	cvt.u32.u16 	%r27331, %rs13049;
	prmt.b32 	%r27332, %r27331, %r27330, 0x3340U;
	prmt.b32 	%r27333, %r27332, %r27329, 0x5410U;
	st.local.v2.b32 	[%rd4+40], {%r27333, %r27326};
	cvt.u32.u16 	%r27334, %rs13034;
	cvt.u32.u16 	%r27335, %rs13035;
	prmt.b32 	%r27336, %r27335, %r27334, 0x3340U;
	cvt.u32.u16 	%r27337, %rs13036;
	cvt.u32.u16 	%r27338, %rs13037;
	prmt.b32 	%r27339, %r27338, %r27337, 0x3340U;
	prmt.b32 	%r27340, %r27339, %r27336, 0x5410U;
	cvt.u32.u16 	%r27341, %rs13038;
	cvt.u32.u16 	%r27342, %rs13039;
	prmt.b32 	%r27343, %r27342, %r27341, 0x3340U;
	cvt.u32.u16 	%r27344, %rs13040;
	cvt.u32.u16 	%r27345, %rs13041;
	prmt.b32 	%r27346, %r27345, %r27344, 0x3340U;
	prmt.b32 	%r27347, %r27346, %r27343, 0x5410U;
	st.local.v2.b32 	[%rd4+48], {%r27347, %r27340};
	cvt.u32.u16 	%r27348, %rs13026;
	cvt.u32.u16 	%r27349, %rs13027;
	prmt.b32 	%r27350, %r27349, %r27348, 0x3340U;
	cvt.u32.u16 	%r27351, %rs13028;
	cvt.u32.u16 	%r27352, %rs13029;
	prmt.b32 	%r27353, %r27352, %r27351, 0x3340U;
	prmt.b32 	%r27354, %r27353, %r27350, 0x5410U;
	cvt.u32.u16 	%r27355, %rs13030;
	cvt.u32.u16 	%r27356, %rs13031;
	prmt.b32 	%r27357, %r27356, %r27355, 0x3340U;
	cvt.u32.u16 	%r27358, %rs13032;
	cvt.u32.u16 	%r27359, %rs13033;
	prmt.b32 	%r27360, %r27359, %r27358, 0x3340U;
	prmt.b32 	%r27361, %r27360, %r27357, 0x5410U;
	st.local.v2.b32 	[%rd4+56], {%r27361, %r27354};
	cvt.u32.u16 	%r27362, %rs13018;
	cvt.u32.u16 	%r27363, %rs13019;
	prmt.b32 	%r27364, %r27363, %r27362, 0x3340U;
	cvt.u32.u16 	%r27365, %rs13020;
	cvt.u32.u16 	%r27366, %rs13021;
	prmt.b32 	%r27367, %r27366, %r27365, 0x3340U;
	prmt.b32 	%r27368, %r27367, %r27364, 0x5410U;
	cvt.u32.u16 	%r27369, %rs13022;
	cvt.u32.u16 	%r27370, %rs13023;
	prmt.b32 	%r27371, %r27370, %r27369, 0x3340U;
	cvt.u32.u16 	%r27372, %rs13024;
	cvt.u32.u16 	%r27373, %rs13025;
	prmt.b32 	%r27374, %r27373, %r27372, 0x3340U;
	prmt.b32 	%r27375, %r27374, %r27371, 0x5410U;
	st.local.v2.b32 	[%rd4+64], {%r27375, %r27368};
	cvt.u32.u16 	%r27376, %rs13010;
	cvt.u32.u16 	%r27377, %rs13011;
	prmt.b32 	%r27378, %r27377, %r27376, 0x3340U;
	cvt.u32.u16 	%r27379, %rs13012;
	cvt.u32.u16 	%r27380, %rs13013;
	prmt.b32 	%r27381, %r27380, %r27379, 0x3340U;
	prmt.b32 	%r27382, %r27381, %r27378, 0x5410U;
	cvt.u32.u16 	%r27383, %rs13014;
	cvt.u32.u16 	%r27384, %rs13015;
	prmt.b32 	%r27385, %r27384, %r27383, 0x3340U;
	cvt.u32.u16 	%r27386, %rs13016;
	cvt.u32.u16 	%r27387, %rs13017;
	prmt.b32 	%r27388, %r27387, %r27386, 0x3340U;
	prmt.b32 	%r27389, %r27388, %r27385, 0x5410U;
	st.local.v2.b32 	[%rd4+72], {%r27389, %r27382};
	cvt.u32.u16 	%r27390, %rs13002;
	cvt.u32.u16 	%r27391, %rs13003;
	prmt.b32 	%r27392, %r27391, %r27390, 0x3340U;
	cvt.u32.u16 	%r27393, %rs13004;
	cvt.u32.u16 	%r27394, %rs13005;
	prmt.b32 	%r27395, %r27394, %r27393, 0x3340U;
	prmt.b32 	%r27396, %r27395, %r27392, 0x5410U;
	cvt.u32.u16 	%r27397, %rs13006;
	cvt.u32.u16 	%r27398, %rs13007;
	prmt.b32 	%r27399, %r27398, %r27397, 0x3340U;
	cvt.u32.u16 	%r27400, %rs13008;
	cvt.u32.u16 	%r27401, %rs13009;
	prmt.b32 	%r27402, %r27401, %r27400, 0x3340U;
	prmt.b32 	%r27403, %r27402, %r27399, 0x5410U;
	st.local.v2.b32 	[%rd4+80], {%r27403, %r27396};
	cvt.u32.u16 	%r27404, %rs12994;
	cvt.u32.u16 	%r27405, %rs12995;
	prmt.b32 	%r27406, %r27405, %r27404, 0x3340U;
	cvt.u32.u16 	%r27407, %rs12996;
	cvt.u32.u16 	%r27408, %rs12997;
	prmt.b32 	%r27409, %r27408, %r27407, 0x3340U;
	prmt.b32 	%r27410, %r27409, %r27406, 0x5410U;
	cvt.u32.u16 	%r27411, %rs12998;
	cvt.u32.u16 	%r27412, %rs12999;
	prmt.b32 	%r27413, %r27412, %r27411, 0x3340U;
	cvt.u32.u16 	%r27414, %rs13000;
	cvt.u32.u16 	%r27415, %rs13001;
	prmt.b32 	%r27416, %r27415, %r27414, 0x3340U;
	prmt.b32 	%r27417, %r27416, %r27413, 0x5410U;
	st.local.v2.b32 	[%rd4+88], {%r27417, %r27410};
	cvt.u32.u16 	%r27418, %rs12986;
	cvt.u32.u16 	%r27419, %rs12987;
	prmt.b32 	%r27420, %r27419, %r27418, 0x3340U;
	cvt.u32.u16 	%r27421, %rs12988;
	cvt.u32.u16 	%r27422, %rs12989;
	prmt.b32 	%r27423, %r27422, %r27421, 0x3340U;
	prmt.b32 	%r27424, %r27423, %r27420, 0x5410U;
	cvt.u32.u16 	%r27425, %rs12990;
	cvt.u32.u16 	%r27426, %rs12991;
	prmt.b32 	%r27427, %r27426, %r27425, 0x3340U;
	cvt.u32.u16 	%r27428, %rs12992;
	cvt.u32.u16 	%r27429, %rs12993;
	prmt.b32 	%r27430, %r27429, %r27428, 0x3340U;
	prmt.b32 	%r27431, %r27430, %r27427, 0x5410U;
	st.local.v2.b32 	[%rd4+96], {%r27431, %r27424};
	cvt.u32.u16 	%r27432, %rs12978;
	cvt.u32.u16 	%r27433, %rs12979;
	prmt.b32 	%r27434, %r27433, %r27432, 0x3340U;
	cvt.u32.u16 	%r27435, %rs12980;
	cvt.u32.u16 	%r27436, %rs12981;
	prmt.b32 	%r27437, %r27436, %r27435, 0x3340U;
	prmt.b32 	%r27438, %r27437, %r27434, 0x5410U;
	cvt.u32.u16 	%r27439, %rs12982;
	cvt.u32.u16 	%r27440, %rs12983;
	prmt.b32 	%r27441, %r27440, %r27439, 0x3340U;
	cvt.u32.u16 	%r27442, %rs12984;
	cvt.u32.u16 	%r27443, %rs12985;
	prmt.b32 	%r27444, %r27443, %r27442, 0x3340U;
	prmt.b32 	%r27445, %r27444, %r27441, 0x5410U;
	st.local.v2.b32 	[%rd4+104], {%r27445, %r27438};
	cvt.u32.u16 	%r27446, %rs12970;
	cvt.u32.u16 	%r27447, %rs12971;
	prmt.b32 	%r27448, %r27447, %r27446, 0x3340U;
	cvt.u32.u16 	%r27449, %rs12972;
	cvt.u32.u16 	%r27450, %rs12973;
	prmt.b32 	%r27451, %r27450, %r27449, 0x3340U;
	prmt.b32 	%r27452, %r27451, %r27448, 0x5410U;
	cvt.u32.u16 	%r27453, %rs12974;
	cvt.u32.u16 	%r27454, %rs12975;
	prmt.b32 	%r27455, %r27454, %r27453, 0x3340U;
	cvt.u32.u16 	%r27456, %rs12976;
	cvt.u32.u16 	%r27457, %rs12977;
	prmt.b32 	%r27458, %r27457, %r27456, 0x3340U;
	prmt.b32 	%r27459, %r27458, %r27455, 0x5410U;
	st.local.v2.b32 	[%rd4+112], {%r27459, %r27452};
	cvt.u32.u16 	%r27460, %rs12962;
	cvt.u32.u16 	%r27461, %rs12963;
	prmt.b32 	%r27462, %r27461, %r27460, 0x3340U;
	cvt.u32.u16 	%r27463, %rs12964;
	cvt.u32.u16 	%r27464, %rs12965;
	prmt.b32 	%r27465, %r27464, %r27463, 0x3340U;
	prmt.b32 	%r27466, %r27465, %r27462, 0x5410U;
	cvt.u32.u16 	%r27467, %rs12966;
	cvt.u32.u16 	%r27468, %rs12967;
	prmt.b32 	%r27469, %r27468, %r27467, 0x3340U;
	cvt.u32.u16 	%r27470, %rs12968;
	cvt.u32.u16 	%r27471, %rs12969;
	prmt.b32 	%r27472, %r27471, %r27470, 0x3340U;
	prmt.b32 	%r27473, %r27472, %r27469, 0x5410U;
	st.local.v2.b32 	[%rd4+120], {%r27473, %r27466};
	cvt.u32.u16 	%r27474, %rs12954;
	cvt.u32.u16 	%r27475, %rs12955;
	prmt.b32 	%r27476, %r27475, %r27474, 0x3340U;
	cvt.u32.u16 	%r27477, %rs12956;
	cvt.u32.u16 	%r27478, %rs12957;
	prmt.b32 	%r27479, %r27478, %r27477, 0x3340U;
	prmt.b32 	%r27480, %r27479, %r27476, 0x5410U;
	cvt.u32.u16 	%r27481, %rs12958;
	cvt.u32.u16 	%r27482, %rs12959;
	prmt.b32 	%r27483, %r27482, %r27481, 0x3340U;
	cvt.u32.u16 	%r27484, %rs12960;
	cvt.u32.u16 	%r27485, %rs12961;
	prmt.b32 	%r27486, %r27485, %r27484, 0x3340U;
	prmt.b32 	%r27487, %r27486, %r27483, 0x5410U;
	st.local.v2.b32 	[%rd4+128], {%r27487, %r27480};
	cvt.u32.u16 	%r27488, %rs12946;
	cvt.u32.u16 	%r27489, %rs12947;
	prmt.b32 	%r27490, %r27489, %r27488, 0x3340U;
	cvt.u32.u16 	%r27491, %rs12948;
	cvt.u32.u16 	%r27492, %rs12949;
	prmt.b32 	%r27493, %r27492, %r27491, 0x3340U;
	prmt.b32 	%r27494, %r27493, %r27490, 0x5410U;
	cvt.u32.u16 	%r27495, %rs12950;
	cvt.u32.u16 	%r27496, %rs12951;
	prmt.b32 	%r27497, %r27496, %r27495, 0x3340U;
	cvt.u32.u16 	%r27498, %rs12952;
	cvt.u32.u16 	%r27499, %rs12953;
	prmt.b32 	%r27500, %r27499, %r27498, 0x3340U;
	prmt.b32 	%r27501, %r27500, %r27497, 0x5410U;
	st.local.v2.b32 	[%rd4+136], {%r27501, %r27494};
	cvt.u32.u16 	%r27502, %rs12938;
	cvt.u32.u16 	%r27503, %rs12939;
	prmt.b32 	%r27504, %r27503, %r27502, 0x3340U;
	cvt.u32.u16 	%r27505, %rs12940;
	cvt.u32.u16 	%r27506, %rs12941;
	prmt.b32 	%r27507, %r27506, %r27505, 0x3340U;
	prmt.b32 	%r27508, %r27507, %r27504, 0x5410U;
	cvt.u32.u16 	%r27509, %rs12942;
	cvt.u32.u16 	%r27510, %rs12943;
	prmt.b32 	%r27511, %r27510, %r27509, 0x3340U;
	cvt.u32.u16 	%r27512, %rs12944;
	cvt.u32.u16 	%r27513, %rs12945;
	prmt.b32 	%r27514, %r27513, %r27512, 0x3340U;
	prmt.b32 	%r27515, %r27514, %r27511, 0x5410U;
	st.local.v2.b32 	[%rd4+144], {%r27515, %r27508};
	cvt.u32.u16 	%r27516, %rs12930;
	cvt.u32.u16 	%r27517, %rs12931;
	prmt.b32 	%r27518, %r27517, %r27516, 0x3340U;
	cvt.u32.u16 	%r27519, %rs12932;
	cvt.u32.u16 	%r27520, %rs12933;
	prmt.b32 	%r27521, %r27520, %r27519, 0x3340U;
	prmt.b32 	%r27522, %r27521, %r27518, 0x5410U;
	cvt.u32.u16 	%r27523, %rs12934;
	cvt.u32.u16 	%r27524, %rs12935;
	prmt.b32 	%r27525, %r27524, %r27523, 0x3340U;
	cvt.u32.u16 	%r27526, %rs12936;
	cvt.u32.u16 	%r27527, %rs12937;
	prmt.b32 	%r27528, %r27527, %r27526, 0x3340U;
	prmt.b32 	%r27529, %r27528, %r27525, 0x5410U;
	st.local.v2.b32 	[%rd4+152], {%r27529, %r27522};
	cvt.u32.u16 	%r27530, %rs12922;
	cvt.u32.u16 	%r27531, %rs12923;
	prmt.b32 	%r27532, %r27531, %r27530, 0x3340U;
	cvt.u32.u16 	%r27533, %rs12924;
	cvt.u32.u16 	%r27534, %rs12925;
	prmt.b32 	%r27535, %r27534, %r27533, 0x3340U;
	prmt.b32 	%r27536, %r27535, %r27532, 0x5410U;
	cvt.u32.u16 	%r27537, %rs12926;
	cvt.u32.u16 	%r27538, %rs12927;
	prmt.b32 	%r27539, %r27538, %r27537, 0x3340U;
	cvt.u32.u16 	%r27540, %rs12928;
	cvt.u32.u16 	%r27541, %rs12929;
	prmt.b32 	%r27542, %r27541, %r27540, 0x3340U;
	prmt.b32 	%r27543, %r27542, %r27539, 0x5410U;
	st.local.v2.b32 	[%rd4+160], {%r27543, %r27536};
	cvt.u32.u16 	%r27544, %rs12914;
	cvt.u32.u16 	%r27545, %rs12915;
	prmt.b32 	%r27546, %r27545, %r27544, 0x3340U;
	cvt.u32.u16 	%r27547, %rs12916;
	cvt.u32.u16 	%r27548, %rs12917;
	prmt.b32 	%r27549, %r27548, %r27547, 0x3340U;
	prmt.b32 	%r27550, %r27549, %r27546, 0x5410U;
	cvt.u32.u16 	%r27551, %rs12918;
	cvt.u32.u16 	%r27552, %rs12919;
	prmt.b32 	%r27553, %r27552, %r27551, 0x3340U;
	cvt.u32.u16 	%r27554, %rs12920;
	cvt.u32.u16 	%r27555, %rs12921;
	prmt.b32 	%r27556, %r27555, %r27554, 0x3340U;
	prmt.b32 	%r27557, %r27556, %r27553, 0x5410U;
	st.local.v2.b32 	[%rd4+168], {%r27557, %r27550};
	cvt.u32.u16 	%r27558, %rs12906;
	cvt.u32.u16 	%r27559, %rs12907;
	prmt.b32 	%r27560, %r27559, %r27558, 0x3340U;
	cvt.u32.u16 	%r27561, %rs12908;
	cvt.u32.u16 	%r27562, %rs12909;
	prmt.b32 	%r27563, %r27562, %r27561, 0x3340U;
	prmt.b32 	%r27564, %r27563, %r27560, 0x5410U;
	cvt.u32.u16 	%r27565, %rs12910;
	cvt.u32.u16 	%r27566, %rs12911;
	prmt.b32 	%r27567, %r27566, %r27565, 0x3340U;
	cvt.u32.u16 	%r27568, %rs12912;
	cvt.u32.u16 	%r27569, %rs12913;
	prmt.b32 	%r27570, %r27569, %r27568, 0x3340U;
	prmt.b32 	%r27571, %r27570, %r27567, 0x5410U;
	st.local.v2.b32 	[%rd4+176], {%r27571, %r27564};
	cvt.u32.u16 	%r27572, %rs12898;
	cvt.u32.u16 	%r27573, %rs12899;
	prmt.b32 	%r27574, %r27573, %r27572, 0x3340U;
	cvt.u32.u16 	%r27575, %rs12900;
	cvt.u32.u16 	%r27576, %rs12901;
	prmt.b32 	%r27577, %r27576, %r27575, 0x3340U;
	prmt.b32 	%r27578, %r27577, %r27574, 0x5410U;
	cvt.u32.u16 	%r27579, %rs12902;
	cvt.u32.u16 	%r27580, %rs12903;
	prmt.b32 	%r27581, %r27580, %r27579, 0x3340U;
	cvt.u32.u16 	%r27582, %rs12904;
	cvt.u32.u16 	%r27583, %rs12905;
	prmt.b32 	%r27584, %r27583, %r27582, 0x3340U;
	prmt.b32 	%r27585, %r27584, %r27581, 0x5410U;
	st.local.v2.b32 	[%rd4+184], {%r27585, %r27578};
	cvt.u32.u16 	%r27586, %rs12890;
	cvt.u32.u16 	%r27587, %rs12891;
	prmt.b32 	%r27588, %r27587, %r27586, 0x3340U;
	cvt.u32.u16 	%r27589, %rs12892;
	cvt.u32.u16 	%r27590, %rs12893;
	prmt.b32 	%r27591, %r27590, %r27589, 0x3340U;
	prmt.b32 	%r27592, %r27591, %r27588, 0x5410U;
	cvt.u32.u16 	%r27593, %rs12894;
	cvt.u32.u16 	%r27594, %rs12895;
	prmt.b32 	%r27595, %r27594, %r27593, 0x3340U;
	cvt.u32.u16 	%r27596, %rs12896;
	cvt.u32.u16 	%r27597, %rs12897;
	prmt.b32 	%r27598, %r27597, %r27596, 0x3340U;
	prmt.b32 	%r27599, %r27598, %r27595, 0x5410U;
	st.local.v2.b32 	[%rd4+192], {%r27599, %r27592};
	cvt.u32.u16 	%r27600, %rs12882;
	cvt.u32.u16 	%r27601, %rs12883;
	prmt.b32 	%r27602, %r27601, %r27600, 0x3340U;
	cvt.u32.u16 	%r27603, %rs12884;
	cvt.u32.u16 	%r27604, %rs12885;
	prmt.b32 	%r27605, %r27604, %r27603, 0x3340U;
	prmt.b32 	%r27606, %r27605, %r27602, 0x5410U;
	cvt.u32.u16 	%r27607, %rs12886;
	cvt.u32.u16 	%r27608, %rs12887;
	prmt.b32 	%r27609, %r27608, %r27607, 0x3340U;
	cvt.u32.u16 	%r27610, %rs12888;
	cvt.u32.u16 	%r27611, %rs12889;
	prmt.b32 	%r27612, %r27611, %r27610, 0x3340U;
	prmt.b32 	%r27613, %r27612, %r27609, 0x5410U;
	st.local.v2.b32 	[%rd4+200], {%r27613, %r27606};
	cvt.u32.u16 	%r27614, %rs12874;
	cvt.u32.u16 	%r27615, %rs12875;
	prmt.b32 	%r27616, %r27615, %r27614, 0x3340U;
	cvt.u32.u16 	%r27617, %rs12876;
	cvt.u32.u16 	%r27618, %rs12877;
	prmt.b32 	%r27619, %r27618, %r27617, 0x3340U;
	prmt.b32 	%r27620, %r27619, %r27616, 0x5410U;
	cvt.u32.u16 	%r27621, %rs12878;
	cvt.u32.u16 	%r27622, %rs12879;
	prmt.b32 	%r27623, %r27622, %r27621, 0x3340U;
	cvt.u32.u16 	%r27624, %rs12880;
	cvt.u32.u16 	%r27625, %rs12881;
	prmt.b32 	%r27626, %r27625, %r27624, 0x3340U;
	prmt.b32 	%r27627, %r27626, %r27623, 0x5410U;
	st.local.v2.b32 	[%rd4+208], {%r27627, %r27620};
	cvt.u32.u16 	%r27628, %rs12866;
	cvt.u32.u16 	%r27629, %rs12867;
	prmt.b32 	%r27630, %r27629, %r27628, 0x3340U;
	cvt.u32.u16 	%r27631, %rs12868;
	cvt.u32.u16 	%r27632, %rs12869;
	prmt.b32 	%r27633, %r27632, %r27631, 0x3340U;
	prmt.b32 	%r27634, %r27633, %r27630, 0x5410U;
	cvt.u32.u16 	%r27635, %rs12870;
	cvt.u32.u16 	%r27636, %rs12871;
	prmt.b32 	%r27637, %r27636, %r27635, 0x3340U;
	cvt.u32.u16 	%r27638, %rs12872;
	cvt.u32.u16 	%r27639, %rs12873;
	prmt.b32 	%r27640, %r27639, %r27638, 0x3340U;
	prmt.b32 	%r27641, %r27640, %r27637, 0x5410U;
	st.local.v2.b32 	[%rd4+216], {%r27641, %r27634};
	cvt.u32.u16 	%r27642, %rs12858;
	cvt.u32.u16 	%r27643, %rs12859;
	prmt.b32 	%r27644, %r27643, %r27642, 0x3340U;
	cvt.u32.u16 	%r27645, %rs12860;
	cvt.u32.u16 	%r27646, %rs12861;
	prmt.b32 	%r27647, %r27646, %r27645, 0x3340U;
	prmt.b32 	%r27648, %r27647, %r27644, 0x5410U;
	cvt.u32.u16 	%r27649, %rs12862;
	cvt.u32.u16 	%r27650, %rs12863;
	prmt.b32 	%r27651, %r27650, %r27649, 0x3340U;
	cvt.u32.u16 	%r27652, %rs12864;
	cvt.u32.u16 	%r27653, %rs12865;
	prmt.b32 	%r27654, %r27653, %r27652, 0x3340U;
	prmt.b32 	%r27655, %r27654, %r27651, 0x5410U;
	st.local.v2.b32 	[%rd4+224], {%r27655, %r27648};
	cvt.u32.u16 	%r27656, %rs12850;
	cvt.u32.u16 	%r27657, %rs12851;
	prmt.b32 	%r27658, %r27657, %r27656, 0x3340U;
	cvt.u32.u16 	%r27659, %rs12852;
	cvt.u32.u16 	%r27660, %rs12853;
	prmt.b32 	%r27661, %r27660, %r27659, 0x3340U;
	prmt.b32 	%r27662, %r27661, %r27658, 0x5410U;
	cvt.u32.u16 	%r27663, %rs12854;
	cvt.u32.u16 	%r27664, %rs12855;
	prmt.b32 	%r27665, %r27664, %r27663, 0x3340U;
	cvt.u32.u16 	%r27666, %rs12856;
	cvt.u32.u16 	%r27667, %rs12857;
	prmt.b32 	%r27668, %r27667, %r27666, 0x3340U;
	prmt.b32 	%r27669, %r27668, %r27665, 0x5410U;
	st.local.v2.b32 	[%rd4+232], {%r27669, %r27662};
	cvt.u32.u16 	%r27670, %rs12842;
	cvt.u32.u16 	%r27671, %rs12843;
	prmt.b32 	%r27672, %r27671, %r27670, 0x3340U;
	cvt.u32.u16 	%r27673, %rs12844;
	cvt.u32.u16 	%r27674, %rs12845;
	prmt.b32 	%r27675, %r27674, %r27673, 0x3340U;
	prmt.b32 	%r27676, %r27675, %r27672, 0x5410U;
	cvt.u32.u16 	%r27677, %rs12846;
	cvt.u32.u16 	%r27678, %rs12847;
	prmt.b32 	%r27679, %r27678, %r27677, 0x3340U;
	cvt.u32.u16 	%r27680, %rs12848;
	cvt.u32.u16 	%r27681, %rs12849;
	prmt.b32 	%r27682, %r27681, %r27680, 0x3340U;
	prmt.b32 	%r27683, %r27682, %r27679, 0x5410U;
	st.local.v2.b32 	[%rd4+240], {%r27683, %r27676};
	cvt.u32.u16 	%r27684, %rs12834;
	cvt.u32.u16 	%r27685, %rs12835;
	prmt.b32 	%r27686, %r27685, %r27684, 0x3340U;
	cvt.u32.u16 	%r27687, %rs12836;
	cvt.u32.u16 	%r27688, %rs12837;
	prmt.b32 	%r27689, %r27688, %r27687, 0x3340U;
	prmt.b32 	%r27690, %r27689, %r27686, 0x5410U;
	cvt.u32.u16 	%r27691, %rs12838;
	cvt.u32.u16 	%r27692, %rs12839;
	prmt.b32 	%r27693, %r27692, %r27691, 0x3340U;
	cvt.u32.u16 	%r27694, %rs12840;
	cvt.u32.u16 	%r27695, %rs12841;
	prmt.b32 	%r27696, %r27695, %r27694, 0x3340U;
	prmt.b32 	%r27697, %r27696, %r27693, 0x5410U;
	st.local.v2.b32 	[%rd4+248], {%r27697, %r27690};
	cvt.u32.u16 	%r27698, %rs12826;
	cvt.u32.u16 	%r27699, %rs12827;
	prmt.b32 	%r27700, %r27699, %r27698, 0x3340U;
	cvt.u32.u16 	%r27701, %rs12828;
	cvt.u32.u16 	%r27702, %rs12829;
	prmt.b32 	%r27703, %r27702, %r27701, 0x3340U;
	prmt.b32 	%r27704, %r27703, %r27700, 0x5410U;
	cvt.u32.u16 	%r27705, %rs12830;
	cvt.u32.u16 	%r27706, %rs12831;
	prmt.b32 	%r27707, %r27706, %r27705, 0x3340U;
	cvt.u32.u16 	%r27708, %rs12832;
	cvt.u32.u16 	%r27709, %rs12833;
	prmt.b32 	%r27710, %r27709, %r27708, 0x3340U;
	prmt.b32 	%r27711, %r27710, %r27707, 0x5410U;
	st.local.v2.b32 	[%rd4+256], {%r27711, %r27704};
	cvt.u32.u16 	%r27712, %rs12818;
	cvt.u32.u16 	%r27713, %rs12819;
	prmt.b32 	%r27714, %r27713, %r27712, 0x3340U;
	cvt.u32.u16 	%r27715, %rs12820;
	cvt.u32.u16 	%r27716, %rs12821;
	prmt.b32 	%r27717, %r27716, %r27715, 0x3340U;
	prmt.b32 	%r27718, %r27717, %r27714, 0x5410U;
	cvt.u32.u16 	%r27719, %rs12822;
	cvt.u32.u16 	%r27720, %rs12823;
	prmt.b32 	%r27721, %r27720, %r27719, 0x3340U;
	cvt.u32.u16 	%r27722, %rs12824;
	cvt.u32.u16 	%r27723, %rs12825;
	prmt.b32 	%r27724, %r27723, %r27722, 0x3340U;
	prmt.b32 	%r27725, %r27724, %r27721, 0x5410U;
	st.local.v2.b32 	[%rd4+264], {%r27725, %r27718};
	st.local.u32 	[%rd3], %r909;
	st.local.f64 	[%rd3+8], %fd70;
	st.local.v2.b32 	[%rd3+16], {%r27214, %r27215};
	st.local.v2.b32 	[%rd3+24], {%r27216, %r27217};
	st.local.v2.b32 	[%rd3+32], {%r27218, %r27219};
	st.local.v2.b32 	[%rd3+40], {%r27220, %r27221};
	st.local.v2.b32 	[%rd3+48], {%r27222, %r27223};
	st.local.v2.b32 	[%rd3+56], {%r27224, %r27225};
	st.local.v2.b32 	[%rd3+64], {%r27226, %r27227};
	st.local.v2.b32 	[%rd3+72], {%r27228, %r27229};
	st.local.v2.b32 	[%rd3+80], {%r27230, %r27231};
	st.local.v2.b32 	[%rd3+88], {%r27232, %r27233};
	st.local.v2.b32 	[%rd3+96], {%r27234, %r27235};
	st.local.v2.b32 	[%rd3+104], {%r27236, %r27237};
	st.local.v2.b32 	[%rd3+112], {%r27238, %r27239};
	st.local.v2.b32 	[%rd3+120], {%r27240, %r27241};
	st.local.v2.b32 	[%rd3+128], {%r27242, %r27243};
	st.local.v2.b32 	[%rd3+136], {%r27244, %r27245};
	st.local.v2.b32 	[%rd3+144], {%r27246, %r27247};
	st.local.v2.b32 	[%rd3+152], {%r27248, %r27249};
	st.local.v2.b32 	[%rd3+160], {%r27250, %r27251};
	st.local.v2.b32 	[%rd3+168], {%r27252, %r27253};
	st.local.v2.b32 	[%rd3+176], {%r27254, %r27255};
	st.local.v2.b32 	[%rd3+184], {%r27256, %r27257};
	st.local.v2.b32 	[%rd3+192], {%r27258, %r27259};
	st.local.v2.b32 	[%rd3+200], {%r27260, %r27261};
	st.local.v2.b32 	[%rd3+208], {%r27262, %r27263};
	st.local.v2.b32 	[%rd3+216], {%r27264, %r27265};
	st.local.v2.b32 	[%rd3+224], {%r27266, %r27267};
	st.local.v2.b32 	[%rd3+232], {%r27268, %r27269};
	st.local.v2.b32 	[%rd3+240], {%r27270, %r27271};
	st.local.v2.b32 	[%rd3+248], {%r27272, %r27273};
	st.local.v2.b32 	[%rd3+256], {%r27274, %r27275};
	st.local.v2.b32 	[%rd3+264], {%r27276, %r27277};
	mov.b32 	%r27938, 0;
$L__BB3_171:
	mov.u32 	%r27941, %r27938;
	cvt.u64.u32 	%rd1017, %r27941;
	add.s64 	%rd1018, %rd3, %rd1017;
	ld.local.u8 	%rs12302, [%rd1018+16];
	setp.ne.s16 	%p106, %rs12302, 0;
	add.s32 	%r27938, %r27941, 1;
	@%p106 bra 	$L__BB3_171;
	and.b16  	%rs12303, %rs13073, 255;
	setp.eq.s16 	%p107, %rs12303, 0;
	@%p107 bra 	$L__BB3_175;
	mov.b32 	%r27939, 0;
$L__BB3_174:
	cvt.u64.u32 	%rd1019, %r27941;
	add.s64 	%rd1020, %rd3, %rd1019;
	st.local.u8 	[%rd1020+16], %rs13073;
	add.s32 	%r27941, %r27941, 1;
	add.s32 	%r915, %r27939, 1;
	cvt.u64.u32 	%rd1021, %r27939;
	add.s64 	%rd1022, %rd4, %rd1021;
	ld.local.u8 	%rs13073, [%rd1022+17];
	setp.ne.s16 	%p108, %rs13073, 0;
	mov.u32 	%r27939, %r915;
	@%p108 bra 	$L__BB3_174;
$L__BB3_175:
	ld.param.u64 	%rd1031, [_ZN3cub18CUB_300001_SM_10006detail6reduce28DeviceReduceSingleTileKernelINS2_10policy_hubI4Itemj13Addition_funcE10Policy1000EPS5_S9_iS6_S5_S5_N4cuda3std3__410__identityEEEvT0_T1_T2_T3_T4_T6__param_1];
	cvt.u64.u32 	%rd1023, %r27941;
	add.s64 	%rd1024, %rd3, %rd1023;
	mov.b16 	%rs12304, 0;
	st.local.u8 	[%rd1024+16], %rs12304;
	add.s32 	%r27727, %r909, %r27825;
	st.local.u32 	[%rd3], %r27727;
	add.f64 	%fd75, %fd78, %fd70;
	st.local.f64 	[%rd3+8], %fd75;
	ld.local.v2.b32 	{%r27728, %r27729}, [%rd3+16];
	ld.local.v2.b32 	{%r27730, %r27731}, [%rd3+24];
	ld.local.v2.b32 	{%r27732, %r27733}, [%rd3+32];
	ld.local.v2.b32 	{%r27734, %r27735}, [%rd3+40];
	ld.local.v2.b32 	{%r27736, %r27737}, [%rd3+48];
	ld.local.v2.b32 	{%r27738, %r27739}, [%rd3+56];
	ld.local.v2.b32 	{%r27740, %r27741}, [%rd3+64];
	ld.local.v2.b32 	{%r27742, %r27743}, [%rd3+72];
	ld.local.v2.b32 	{%r27744, %r27745}, [%rd3+80];
	ld.local.v2.b32 	{%r27746, %r27747}, [%rd3+88];
	ld.local.v2.b32 	{%r27748, %r27749}, [%rd3+96];
	ld.local.v2.b32 	{%r27750, %r27751}, [%rd3+104];
	ld.local.v2.b32 	{%r27752, %r27753}, [%rd3+112];
	ld.local.v2.b32 	{%r27754, %r27755}, [%rd3+120];
	ld.local.v2.b32 	{%r27756, %r27757}, [%rd3+128];
	ld.local.v2.b32 	{%r27758, %r27759}, [%rd3+136];
	ld.local.v2.b32 	{%r27760, %r27761}, [%rd3+144];
	ld.local.v2.b32 	{%r27762, %r27763}, [%rd3+152];
	ld.local.v2.b32 	{%r27764, %r27765}, [%rd3+160];
	ld.local.v2.b32 	{%r27766, %r27767}, [%rd3+168];
	ld.local.v2.b32 	{%r27768, %r27769}, [%rd3+176];
	ld.local.v2.b32 	{%r27770, %r27771}, [%rd3+184];
	ld.local.v2.b32 	{%r27772, %r27773}, [%rd3+192];
	ld.local.v2.b32 	{%r27774, %r27775}, [%rd3+200];
	ld.local.v2.b32 	{%r27776, %r27777}, [%rd3+208];
	ld.local.v2.b32 	{%r27778, %r27779}, [%rd3+216];
	ld.local.v2.b32 	{%r27780, %r27781}, [%rd3+224];
	ld.local.v2.b32 	{%r27782, %r27783}, [%rd3+232];
	ld.local.v2.b32 	{%r27784, %r27785}, [%rd3+240];
	ld.local.v2.b32 	{%r27786, %r27787}, [%rd3+248];
	ld.local.v2.b32 	{%r27788, %r27789}, [%rd3+256];
	ld.local.v2.b32 	{%r27790, %r27791}, [%rd3+264];
	cvta.to.global.u64 	%rd1025, %rd1031;
	st.global.u32 	[%rd1025], %r27727;
	st.global.f64 	[%rd1025+8], %fd75;
	st.global.v2.b32 	[%rd1025+16], {%r27728, %r27729};
	st.global.v2.b32 	[%rd1025+24], {%r27730, %r27731};
	st.global.v2.b32 	[%rd1025+32], {%r27732, %r27733};
	st.global.v2.b32 	[%rd1025+40], {%r27734, %r27735};
	st.global.v2.b32 	[%rd1025+48], {%r27736, %r27737};
	st.global.v2.b32 	[%rd1025+56], {%r27738, %r27739};
	st.global.v2.b32 	[%rd1025+64], {%r27740, %r27741};
	st.global.v2.b32 	[%rd1025+72], {%r27742, %r27743};
	st.global.v2.b32 	[%rd1025+80], {%r27744, %r27745};
	st.global.v2.b32 	[%rd1025+88], {%r27746, %r27747};
	st.global.v2.b32 	[%rd1025+96], {%r27748, %r27749};
	st.global.v2.b32 	[%rd1025+104], {%r27750, %r27751};
	st.global.v2.b32 	[%rd1025+112], {%r27752, %r27753};
	st.global.v2.b32 	[%rd1025+120], {%r27754, %r27755};
	st.global.v2.b32 	[%rd1025+128], {%r27756, %r27757};
	st.global.v2.b32 	[%rd1025+136], {%r27758, %r27759};
	st.global.v2.b32 	[%rd1025+144], {%r27760, %r27761};
	st.global.v2.b32 	[%rd1025+152], {%r27762, %r27763};
	st.global.v2.b32 	[%rd1025+160], {%r27764, %r27765};
	st.global.v2.b32 	[%rd1025+168], {%r27766, %r27767};
	st.global.v2.b32 	[%rd1025+176], {%r27768, %r27769};
	st.global.v2.b32 	[%rd1025+184], {%r27770, %r27771};
	st.global.v2.b32 	[%rd1025+192], {%r27772, %r27773};
	st.global.v2.b32 	[%rd1025+200], {%r27774, %r27775};
	st.global.v2.b32 	[%rd1025+208], {%r27776, %r27777};
	st.global.v2.b32 	[%rd1025+216], {%r27778, %r27779};
	st.global.v2.b32 	[%rd1025+224], {%r27780, %r27781};
	st.global.v2.b32 	[%rd1025+232], {%r27782, %r27783};
	st.global.v2.b32 	[%rd1025+240], {%r27784, %r27785};
	st.global.v2.b32 	[%rd1025+248], {%r27786, %r27787};
	st.global.v2.b32 	[%rd1025+256], {%r27788, %r27789};
	st.global.v2.b32 	[%rd1025+264], {%r27790, %r27791};
$L__BB3_176:
	ret;

}
	// .globl	_ZN3cub18CUB_300001_SM_10006detail6reduce28DeviceReduceSingleTileKernelINS2_10policy_hubI4Itemy13Addition_funcE10Policy1000EN6thrust24THRUST_300001_SM_1000_NS6detail15normal_iteratorINSA_10device_ptrIS5_EEEEPS5_yS6_S5_S5_N4cuda3std3__410__identityEEEvT0_T1_T2_T3_T4_T6_
.visible .entry _ZN3cub18CUB_300001_SM_10006detail6reduce28DeviceReduceSingleTileKernelINS2_10policy_hubI4Itemy13Addition_funcE10Policy1000EN6thrust24THRUST_300001_SM_1000_NS6detail15normal_iteratorINSA_10device_ptrIS5_EEEEPS5_yS6_S5_S5_N4cuda3std3__410__identityEEEvT0_T1_T2_T3_T4_T6_(
	.param .align 8 .b8 _ZN3cub18CUB_300001_SM_10006detail6reduce28DeviceReduceSingleTileKernelINS2_10policy_hubI4Itemy13Addition_funcE10Policy1000EN6thrust24THRUST_300001_SM_1000_NS6detail15normal_iteratorINSA_10device_ptrIS5_EEEEPS5_yS6_S5_S5_N4cuda3std3__410__identityEEEvT0_T1_T2_T3_T4_T6__param_0[8],
	.param .u64 .ptr .align 1 _ZN3cub18CUB_300001_SM_10006detail6reduce28DeviceReduceSingleTileKernelINS2_10policy_hubI4Itemy13Addition_funcE10Policy1000EN6thrust24THRUST_300001_SM_1000_NS6detail15normal_iteratorINSA_10device_ptrIS5_EEEEPS5_yS6_S5_S5_N4cuda3std3__410__identityEEEvT0_T1_T2_T3_T4_T6__param_1,
	.param .u64 _ZN3cub18CUB_300001_SM_10006detail6reduce28DeviceReduceSingleTileKernelINS2_10policy_hubI4Itemy13Addition_funcE10Policy1000EN6thrust24THRUST_300001_SM_1000_NS6detail15normal_iteratorINSA_10device_ptrIS5_EEEEPS5_yS6_S5_S5_N4cuda3std3__410__identityEEEvT0_T1_T2_T3_T4_T6__param_2,
	.param .align 1 .b8 _ZN3cub18CUB_300001_SM_10006detail6reduce28DeviceReduceSingleTileKernelINS2_10policy_hubI4Itemy13Addition_funcE10Policy1000EN6thrust24THRUST_300001_SM_1000_NS6detail15normal_iteratorINSA_10device_ptrIS5_EEEEPS5_yS6_S5_S5_N4cuda3std3__410__identityEEEvT0_T1_T2_T3_T4_T6__param_3[1],
	.param .align 8 .b8 _ZN3cub18CUB_300001_SM_10006detail6reduce28DeviceReduceSingleTileKernelINS2_10policy_hubI4Itemy13Addition_funcE10Policy1000EN6thrust24THRUST_300001_SM_1000_NS6detail15normal_iteratorINSA_10device_ptrIS5_EEEEPS5_yS6_S5_S5_N4cuda3std3__410__identityEEEvT0_T1_T2_T3_T4_T6__param_4[272],
	.param .align 1 .b8 _ZN3cub18CUB_300001_SM_10006detail6reduce28DeviceReduceSingleTileKernelINS2_10policy_hubI4Itemy13Addition_funcE10Policy1000EN6thrust24THRUST_300001_SM_1000_NS6detail15normal_iteratorINSA_10device_ptrIS5_EEEEPS5_yS6_S5_S5_N4cuda3std3__410__identityEEEvT0_T1_T2_T3_T4_T6__param_5[1]
)
.maxntid 192
.minnctapersm 1
{
	.local .align 8 .b8 	__local_depot4[544];
	.reg .b64 	%SP;
	.reg .b64 	%SPL;
	.reg .pred 	%p<111>;
	.reg .b16 	%rs<18473>;
	.reg .b32 	%r<28757>;
	.reg .b64 	%rd<277>;
	.reg .b64 	%fd<100>;
	// demoted variable
	.shared .align 8 .b8 _ZZN3cub18CUB_300001_SM_10006detail6reduce28DeviceReduceSingleTileKernelINS2_10policy_hubI4Itemy13Addition_funcE10Policy1000EN6thrust24THRUST_300001_SM_1000_NS6detail15normal_iteratorINSA_10device_ptrIS5_EEEEPS5_yS6_S5_S5_N4cuda3std3__410__identityEEEvT0_T1_T2_T3_T4_T6_E12temp_storage[1912];
	mov.u64 	%SPL, __local_depot4;
	ld.param.u64 	%rd14, [_ZN3cub18CUB_300001_SM_10006detail6reduce28DeviceReduceSingleTileKernelINS2_10policy_hubI4Itemy13Addition_funcE10Policy1000EN6thrust24THRUST_300001_SM_1000_NS6detail15normal_iteratorINSA_10device_ptrIS5_EEEEPS5_yS6_S5_S5_N4cuda3std3__410__identityEEEvT0_T1_T2_T3_T4_T6__param_0];
	ld.param.u64 	%rd15, [_ZN3cub18CUB_300001_SM_10006detail6reduce28DeviceReduceSingleTileKernelINS2_10policy_hubI4Itemy13Addition_funcE10Policy1000EN6thrust24THRUST_300001_SM_1000_NS6detail15normal_iteratorINSA_10device_ptrIS5_EEEEPS5_yS6_S5_S5_N4cuda3std3__410__identityEEEvT0_T1_T2_T3_T4_T6__param_1];
	ld.param.u64 	%rd16, [_ZN3cub18CUB_300001_SM_10006detail6reduce28DeviceReduceSingleTileKernelINS2_10policy_hubI4Itemy13Addition_funcE10Policy1000EN6thrust24THRUST_300001_SM_1000_NS6detail15normal_iteratorINSA_10device_ptrIS5_EEEEPS5_yS6_S5_S5_N4cuda3std3__410__identityEEEvT0_T1_T2_T3_T4_T6__param_2];
	mov.b64 	%rd17, _ZN3cub18CUB_300001_SM_10006detail6reduce28DeviceReduceSingleTileKernelINS2_10policy_hubI4Itemy13Addition_funcE10Policy1000EN6thrust24THRUST_300001_SM_1000_NS6detail15normal_iteratorINSA_10device_ptrIS5_EEEEPS5_yS6_S5_S5_N4cuda3std3__410__identityEEEvT0_T1_T2_T3_T4_T6__param_4;
	mov.u64 	%rd273, %rd17;
	cvta.to.global.u64 	%rd274, %rd15;
	add.u64 	%rd3, %SPL, 0;
	add.u64 	%rd4, %SPL, 272;
	add.u64 	%rd5, %SPL, 272;
	setp.ne.s64 	%p1, %rd16, 0;
	@%p1 bra 	$L__BB4_4;
	mov.u32 	%r28629, %tid.x;
	setp.ne.s32 	%p109, %r28629, 0;
	@%p109 bra 	$L__BB4_176;
	mov.b32 	%r28633, 0;
$L__BB4_3:
	ld.param.v2.u32 	{%r28631, %r28632}, [%rd273];
	st.global.v2.u32 	[%rd274], {%r28631, %r28632};
	add.s32 	%r2, %r28633, 1;
	add.s64 	%rd274, %rd274, 8;
	add.s64 	%rd273, %rd273, 8;
	setp.lt.u32 	%p110, %r28633, 33;
	mov.u32 	%r28633, %r2;
	@%p110 bra 	$L__BB4_3;
	bra.uni 	$L__BB4_176;
$L__BB4_4:
	ld.param.u64 	%rd253, [_ZN3cub18CUB_300001_SM_10006detail6reduce28DeviceReduceSingleTileKernelINS2_10policy_hubI4Itemy13Addition_funcE10Policy1000EN6thrust24THRUST_300001_SM_1000_NS6detail15normal_iteratorINSA_10device_ptrIS5_EEEEPS5_yS6_S5_S5_N4cuda3std3__410__identityEEEvT0_T1_T2_T3_T4_T6__param_2];
	cvta.to.global.u64 	%rd10, %rd14;
	setp.gt.u64 	%p2, %rd253, 191;
	@%p2 bra 	$L__BB4_87;
	ld.param.u64 	%rd260, [_ZN3cub18CUB_300001_SM_10006detail6reduce28DeviceReduceSingleTileKernelINS2_10policy_hubI4Itemy13Addition_funcE10Policy1000EN6thrust24THRUST_300001_SM_1000_NS6detail15normal_iteratorINSA_10device_ptrIS5_EEEEPS5_yS6_S5_S5_N4cuda3std3__410__identityEEEvT0_T1_T2_T3_T4_T6__param_2];
	cvt.u32.u64 	%r13477, %rd260;
	mov.u32 	%r28636, %tid.x;
	setp.ge.u32 	%p52, %r28636, %r13477;
	mov.b32 	%r28642, 0;
	mov.f64 	%fd78, 0d0000000000000000;
	mov.b16 	%rs12818, 0;
	mov.u16 	%rs12819, %rs12818;
	mov.u16 	%rs12820, %rs12818;
	mov.u16 	%rs12821, %rs12818;
	mov.u16 	%rs12822, %rs12818;
	mov.u16 	%rs12823, %rs12818;
	mov.u16 	%rs12824, %rs12818;
	mov.u16 	%rs12825, %rs12818;
	mov.u16 	%rs12826, %rs12818;
	mov.u16 	%rs12827, %rs12818;
	mov.u16 	%rs12828, %rs12818;
	mov.u16 	%rs12829, %rs12818;
	mov.u16 	%rs12830, %rs12818;
	mov.u16 	%rs12831, %rs12818;
	mov.u16 	%rs12832, %rs12818;
	mov.u16 	%rs12833, %rs12818;
	mov.u16 	%rs12834, %rs12818;
	mov.u16 	%rs12835, %rs12818;
	mov.u16 	%rs12836, %rs12818;
	mov.u16 	%rs12837, %rs12818;
	mov.u16 	%rs12838, %rs12818;
	mov.u16 	%rs12839, %rs12818;
	mov.u16 	%rs12840, %rs12818;
	mov.u16 	%rs12841, %rs12818;
	mov.u16 	%rs12842, %rs12818;
	mov.u16 	%rs12843, %rs12818;
	mov.u16 	%rs12844, %rs12818;
	mov.u16 	%rs12845, %rs12818;
	mov.u16 	%rs12846, %rs12818;
	mov.u16 	%rs12847, %rs12818;
	mov.u16 	%rs12848, %rs12818;
	mov.u16 	%rs12849, %rs12818;
	mov.u16 	%rs12850, %rs12818;
	mov.u16 	%rs12851, %rs12818;
	mov.u16 	%rs12852, %rs12818;
	mov.u16 	%rs12853, %rs12818;
	mov.u16 	%rs12854, %rs12818;
	mov.u16 	%rs12855, %rs12818;
	mov.u16 	%rs12856, %rs12818;
	mov.u16 	%rs12857, %rs12818;
	mov.u16 	%rs12858, %rs12818;
	mov.u16 	%rs12859, %rs12818;
	mov.u16 	%rs12860, %rs12818;
	mov.u16 	%rs12861, %rs12818;
	mov.u16 	%rs12862, %rs12818;
	mov.u16 	%rs12863, %rs12818;
	mov.u16 	%rs12864, %rs12818;
	mov.u16 	%rs12865, %rs12818;
	mov.u16 	%rs12866, %rs12818;
	mov.u16 	%rs12867, %rs12818;
	mov.u16 	%rs12868, %rs12818;
	mov.u16 	%rs12869, %rs12818;
	mov.u16 	%rs12870, %rs12818;
	mov.u16 	%rs12871, %rs12818;
	mov.u16 	%rs12872, %rs12818;
	mov.u16 	%rs12873, %rs12818;
	mov.u16 	%rs12874, %rs12818;
	mov.u16 	%rs12875, %rs12818;
	mov.u16 	%rs12876, %rs12818;
	mov.u16 	%rs12877, %rs12818;
	mov.u16 	%rs12878, %rs12818;
	mov.u16 	%rs12879, %rs12818;
	mov.u16 	%rs12880, %rs12818;
	mov.u16 	%rs12881, %rs12818;
	mov.u16 	%rs12882, %rs12818;
	mov.u16 	%rs12883, %rs12818;
	mov.u16 	%rs12884, %rs12818;
	mov.u16 	%rs12885, %rs12818;
	mov.u16 	%rs12886, %rs12818;
	mov.u16 	%rs12887, %rs12818;
	mov.u16 	%rs12888, %rs12818;
	mov.u16 	%rs12889, %rs12818;
	mov.u16 	%rs12890, %rs12818;
	mov.u16 	%rs12891, %rs12818;
	mov.u16 	%rs12892, %rs12818;
	mov.u16 	%rs12893, %rs12818;
	mov.u16 	%rs12894, %rs12818;
	mov.u16 	%rs12895, %rs12818;
	mov.u16 	%rs12896, %rs12818;
	mov.u16 	%rs12897, %rs12818;
	mov.u16 	%rs12898, %rs12818;
	mov.u16 	%rs12899, %rs12818;
	mov.u16 	%rs12900, %rs12818;
	mov.u16 	%rs12901, %rs12818;
	mov.u16 	%rs12902, %rs12818;
	mov.u16 	%rs12903, %rs12818;
	mov.u16 	%rs12904, %rs12818;
	mov.u16 	%rs12905, %rs12818;
	mov.u16 	%rs12906, %rs12818;
	mov.u16 	%rs12907, %rs12818;
	mov.u16 	%rs12908, %rs12818;
	mov.u16 	%rs12909, %rs12818;
	mov.u16 	%rs12910, %rs12818;
	mov.u16 	%rs12911, %rs12818;
	mov.u16 	%rs12912, %rs12818;
	mov.u16 	%rs12913, %rs12818;
	mov.u16 	%rs12914, %rs12818;
	mov.u16 	%rs12915, %rs12818;
	mov.u16 	%rs12916, %rs12818;
	mov.u16 	%rs12917, %rs12818;
	mov.u16 	%rs12918, %rs12818;
	mov.u16 	%rs12919, %rs12818;
	mov.u16 	%rs12920, %rs12818;
	mov.u16 	%rs12921, %rs12818;
	mov.u16 	%rs12922, %rs12818;
	mov.u16 	%rs12923, %rs12818;
	mov.u16 	%rs12924, %rs12818;
	mov.u16 	%rs12925, %rs12818;
	mov.u16 	%rs12926, %rs12818;
	mov.u16 	%rs12927, %rs12818;
	mov.u16 	%rs12928, %rs12818;
	mov.u16 	%rs12929, %rs12818;
	mov.u16 	%rs12930, %rs12818;
	mov.u16 	%rs12931, %rs12818;
	mov.u16 	%rs12932, %rs12818;
	mov.u16 	%rs12933, %rs12818;
	mov.u16 	%rs12934, %rs12818;
	mov.u16 	%rs12935, %rs12818;
	mov.u16 	%rs12936, %rs12818;
	mov.u16 	%rs12937, %rs12818;
	mov.u16 	%rs12938, %rs12818;
	mov.u16 	%rs12939, %rs12818;
	mov.u16 	%rs12940, %rs12818;
	mov.u16 	%rs12941, %rs12818;
	mov.u16 	%rs12942, %rs12818;
	mov.u16 	%rs12943, %rs12818;
	mov.u16 	%rs12944, %rs12818;
	mov.u16 	%rs12945, %rs12818;
	mov.u16 	%rs12946, %rs12818;
	mov.u16 	%rs12947, %rs12818;
	mov.u16 	%rs12948, %rs12818;
	mov.u16 	%rs12949, %rs12818;
	mov.u16 	%rs12950, %rs12818;
	mov.u16 	%rs12951, %rs12818;
	mov.u16 	%rs12952, %rs12818;
	mov.u16 	%rs12953, %rs12818;
	mov.u16 	%rs12954, %rs12818;
	mov.u16 	%rs12955, %rs12818;
	mov.u16 	%rs12956, %rs12818;
	mov.u16 	%rs12957, %rs12818;
	mov.u16 	%rs12958, %rs12818;
	mov.u16 	%rs12959, %rs12818;
	mov.u16 	%rs12960, %rs12818;
	mov.u16 	%rs12961, %rs12818;
	mov.u16 	%rs12962, %rs12818;
	mov.u16 	%rs12963, %rs12818;
	mov.u16 	%rs12964, %rs12818;
	mov.u16 	%rs12965, %rs12818;
	mov.u16 	%rs12966, %rs12818;
	mov.u16 	%rs12967, %rs12818;
	mov.u16 	%rs12968, %rs12818;
	mov.u16 	%rs12969, %rs12818;
	mov.u16 	%rs12970, %rs12818;
	mov.u16 	%rs12971, %rs12818;
	mov.u16 	%rs12972, %rs12818;
	mov.u16 	%rs12973, %rs12818;
	mov.u16 	%rs12974, %rs12818;
	mov.u16 	%rs12975, %rs12818;
	mov.u16 	%rs12976, %rs12818;
	mov.u16 	%rs12977, %rs12818;
	mov.u16 	%rs12978, %rs12818;
	mov.u16 	%rs12979, %rs12818;
	mov.u16 	%rs12980, %rs12818;
	mov.u16 	%rs12981, %rs12818;
	mov.u16 	%rs12982, %rs12818;
	mov.u16 	%rs12983, %rs12818;
	mov.u16 	%rs12984, %rs12818;
	mov.u16 	%rs12985, %rs12818;
	mov.u16 	%rs12986, %rs12818;
	mov.u16 	%rs12987, %rs12818;
	mov.u16 	%rs12988, %rs12818;
	mov.u16 	%rs12989, %rs12818;
	mov.u16 	%rs12990, %rs12818;
	mov.u16 	%rs12991, %rs12818;
	mov.u16 	%rs12992, %rs12818;
	mov.u16 	%rs12993, %rs12818;
	mov.u16 	%rs12994, %rs12818;
	mov.u16 	%rs12995, %rs12818;
	mov.u16 	%rs12996, %rs12818;
	mov.u16 	%rs12997, %rs12818;
	mov.u16 	%rs12998, %rs12818;
	mov.u16 	%rs12999, %rs12818;
	mov.u16 	%rs13000, %rs12818;
	mov.u16 	%rs13001, %rs12818;
	mov.u16 	%rs13002, %rs12818;
	mov.u16 	%rs13003, %rs12818;
	mov.u16 	%rs13004, %rs12818;
	mov.u16 	%rs13005, %rs12818;
	mov.u16 	%rs13006, %rs12818;
	mov.u16 	%rs13007, %rs12818;
	mov.u16 	%rs13008, %rs12818;
	mov.u16 	%rs13009, %rs12818;
	mov.u16 	%rs13010, %rs12818;
	mov.u16 	%rs13011, %rs12818;
	mov.u16 	%rs13012, %rs12818;
	mov.u16 	%rs13013, %rs12818;
	mov.u16 	%rs13014, %rs12818;
	mov.u16 	%rs13015, %rs12818;
	mov.u16 	%rs13016, %rs12818;
	mov.u16 	%rs13017, %rs12818;
	mov.u16 	%rs13018, %rs12818;
	mov.u16 	%rs13019, %rs12818;
	mov.u16 	%rs13020, %rs12818;
	mov.u16 	%rs13021, %rs12818;
	mov.u16 	%rs13022, %rs12818;
	mov.u16 	%rs13023, %rs12818;
	mov.u16 	%rs13024, %rs12818;
	mov.u16 	%rs13025, %rs12818;
	mov.u16 	%rs13026, %rs12818;
	mov.u16 	%rs13027, %rs12818;
	mov.u16 	%rs13028, %rs12818;
	mov.u16 	%rs13029, %rs12818;
	mov.u16 	%rs13030, %rs12818;
	mov.u16 	%rs13031, %rs12818;
	mov.u16 	%rs13032, %rs12818;
	mov.u16 	%rs13033, %rs12818;
	mov.u16 	%rs13034, %rs12818;
	mov.u16 	%rs13035, %rs12818;
	mov.u16 	%rs13036, %rs12818;
	mov.u16 	%rs13037, %rs12818;
	mov.u16 	%rs13038, %rs12818;
	mov.u16 	%rs13039, %rs12818;
	mov.u16 	%rs13040, %rs12818;
	mov.u16 	%rs13041, %rs12818;
	mov.u16 	%rs13042, %rs12818;
	mov.u16 	%rs13043, %rs12818;
	mov.u16 	%rs13044, %rs12818;
	mov.u16 	%rs13045, %rs12818;
	mov.u16 	%rs13046, %rs12818;
	mov.u16 	%rs13047, %rs12818;
	mov.u16 	%rs13048, %rs12818;
	mov.u16 	%rs13049, %rs12818;
	mov.u16 	%rs13050, %rs12818;
	mov.u16 	%rs13051, %rs12818;
	mov.u16 	%rs13052, %rs12818;
	mov.u16 	%rs13053, %rs12818;
	mov.u16 	%rs13054, %rs12818;
	mov.u16 	%rs13055, %rs12818;
	mov.u16 	%rs13056, %rs12818;
	mov.u16 	%rs13057, %rs12818;
	mov.u16 	%rs13058, %rs12818;
	mov.u16 	%rs13059, %rs12818;
	mov.u16 	%rs13060, %rs12818;
	mov.u16 	%rs13061, %rs12818;
	mov.u16 	%rs13062, %rs12818;
	mov.u16 	%rs13063, %rs12818;
	mov.u16 	%rs13064, %rs12818;
	mov.u16 	%rs13065, %rs12818;
	mov.u16 	%rs13066, %rs12818;
	mov.u16 	%rs13067, %rs12818;
	mov.u16 	%rs13068, %rs12818;
	mov.u16 	%rs13069, %rs12818;
	mov.u16 	%rs13070, %rs12818;
	mov.u16 	%rs13071, %rs12818;
	mov.u16 	%rs13072, %rs12818;
	mov.u16 	%rs13073, %rs12818;
	@%p52 bra 	$L__BB4_7;
	mov.u32 	%r13478, %tid.x;
	mul.wide.u32 	%rd140, %r13478, 272;
	add.s64 	%rd141, %rd10, %rd140;
	ld.global.v2.b32 	{%r13479, %r13480}, [%rd141+264];
	bfe.u32 	%r13481, %r13479, 0, 8;
	cvt.u16.u32 	%rs12825, %r13481;
	bfe.u32 	%r13482, %r13479, 8, 8;
	cvt.u16.u32 	%rs12824, %r13482;
	bfe.u32 	%r13483, %r13479, 16, 8;
	cvt.u16.u32 	%rs12823, %r13483;
	bfe.u32 	%r13484, %r13479, 24, 8;
	cvt.u16.u32 	%rs12822, %r13484;
	bfe.u32 	%r13485, %r13480, 0, 8;
	cvt.u16.u32 	%rs12821, %r13485;
	bfe.u32 	%r13486, %r13480, 8, 8;
	cvt.u16.u32 	%rs12820, %r13486;
	bfe.u32 	%r13487, %r13480, 16, 8;
	cvt.u16.u32 	%rs12819, %r13487;
	bfe.u32 	%r13488, %r13480, 24, 8;
	cvt.u16.u32 	%rs12818, %r13488;
	ld.global.v2.b32 	{%r13489, %r13490}, [%rd141+256];
	bfe.u32 	%r13491, %r13489, 0, 8;
	cvt.u16.u32 	%rs12833, %r13491;
	bfe.u32 	%r13492, %r13489, 8, 8;
	cvt.u16.u32 	%rs12832, %r13492;
	bfe.u32 	%r13493, %r13489, 16, 8;
	cvt.u16.u32 	%rs12831, %r13493;
	bfe.u32 	%r13494, %r13489, 24, 8;
	cvt.u16.u32 	%rs12830, %r13494;
	bfe.u32 	%r13495, %r13490, 0, 8;
	cvt.u16.u32 	%rs12829, %r13495;
	bfe.u32 	%r13496, %r13490, 8, 8;
	cvt.u16.u32 	%rs12828, %r13496;
	bfe.u32 	%r13497, %r13490, 16, 8;
	cvt.u16.u32 	%rs12827, %r13497;
	bfe.u32 	%r13498, %r13490, 24, 8;
	cvt.u16.u32 	%rs12826, %r13498;
	ld.global.v2.b32 	{%r13499, %r13500}, [%rd141+248];
	bfe.u32 	%r13501, %r13499, 0, 8;
	cvt.u16.u32 	%rs12841, %r13501;
	bfe.u32 	%r13502, %r13499, 8, 8;
	cvt.u16.u32 	%rs12840, %r13502;
	bfe.u32 	%r13503, %r13499, 16, 8;
	cvt.u16.u32 	%rs12839, %r13503;
	bfe.u32 	%r13504, %r13499, 24, 8;
	cvt.u16.u32 	%rs12838, %r13504;
	bfe.u32 	%r13505, %r13500, 0, 8;
	cvt.u16.u32 	%rs12837, %r13505;
	bfe.u32 	%r13506, %r13500, 8, 8;
	cvt.u16.u32 	%rs12836, %r13506;
	bfe.u32 	%r13507, %r13500, 16, 8;
	cvt.u16.u32 	%rs12835, %r13507;
	bfe.u32 	%r13508, %r13500, 24, 8;
	cvt.u16.u32 	%rs12834, %r13508;
	ld.global.v2.b32 	{%r13509, %r13510}, [%rd141+240];
	bfe.u32 	%r13511, %r13509, 0, 8;
	cvt.u16.u32 	%rs12849, %r13511;
	bfe.u32 	%r13512, %r13509, 8, 8;
	cvt.u16.u32 	%rs12848, %r13512;
	bfe.u32 	%r13513, %r13509, 16, 8;
	cvt.u16.u32 	%rs12847, %r13513;
	bfe.u32 	%r13514, %r13509, 24, 8;
	cvt.u16.u32 	%rs12846, %r13514;
	bfe.u32 	%r13515, %r13510, 0, 8;
	cvt.u16.u32 	%rs12845, %r13515;
	bfe.u32 	%r13516, %r13510, 8, 8;
	cvt.u16.u32 	%rs12844, %r13516;
	bfe.u32 	%r13517, %r13510, 16, 8;
	cvt.u16.u32 	%rs12843, %r13517;
	bfe.u32 	%r13518, %r13510, 24, 8;
	cvt.u16.u32 	%rs12842, %r13518;
	ld.global.v2.b32 	{%r13519, %r13520}, [%rd141+232];
	bfe.u32 	%r13521, %r13519, 0, 8;
	cvt.u16.u32 	%rs12857, %r13521;
	bfe.u32 	%r13522, %r13519, 8, 8;
	cvt.u16.u32 	%rs12856, %r13522;
	bfe.u32 	%r13523, %r13519, 16, 8;
	cvt.u16.u32 	%rs12855, %r13523;
	bfe.u32 	%r13524, %r13519, 24, 8;
	cvt.u16.u32 	%rs12854, %r13524;
	bfe.u32 	%r13525, %r13520, 0, 8;
	cvt.u16.u32 	%rs12853, %r13525;
	bfe.u32 	%r13526, %r13520, 8, 8;
	cvt.u16.u32 	%rs12852, %r13526;
	bfe.u32 	%r13527, %r13520, 16, 8;
	cvt.u16.u32 	%rs12851, %r13527;
	bfe.u32 	%r13528, %r13520, 24, 8;
	cvt.u16.u32 	%rs12850, %r13528;
	ld.global.v2.b32 	{%r13529, %r13530}, [%rd141+224];
	bfe.u32 	%r13531, %r13529, 0, 8;
	cvt.u16.u32 	%rs12865, %r13531;
	bfe.u32 	%r13532, %r13529, 8, 8;
	cvt.u16.u32 	%rs12864, %r13532;
	bfe.u32 	%r13533, %r13529, 16, 8;
	cvt.u16.u32 	%rs12863, %r13533;
	bfe.u32 	%r13534, %r13529, 24, 8;
	cvt.u16.u32 	%rs12862, %r13534;
	bfe.u32 	%r13535, %r13530, 0, 8;
	cvt.u16.u32 	%rs12861, %r13535;
	bfe.u32 	%r13536, %r13530, 8, 8;
	cvt.u16.u32 	%rs12860, %r13536;
	bfe.u32 	%r13537, %r13530, 16, 8;
	cvt.u16.u32 	%rs12859, %r13537;
	bfe.u32 	%r13538, %r13530, 24, 8;
	cvt.u16.u32 	%rs12858, %r13538;
	ld.global.v2.b32 	{%r13539, %r13540}, [%rd141+216];
	bfe.u32 	%r13541, %r13539, 0, 8;
	cvt.u16.u32 	%rs12873, %r13541;
	bfe.u32 	%r13542, %r13539, 8, 8;
	cvt.u16.u32 	%rs12872, %r13542;
	bfe.u32 	%r13543, %r13539, 16, 8;
	cvt.u16.u32 	%rs12871, %r13543;
	bfe.u32 	%r13544, %r13539, 24, 8;
	cvt.u16.u32 	%rs12870, %r13544;
	bfe.u32 	%r13545, %r13540, 0, 8;
	cvt.u16.u32 	%rs12869, %r13545;
	bfe.u32 	%r13546, %r13540, 8, 8;
	cvt.u16.u32 	%rs12868, %r13546;
	bfe.u32 	%r13547, %r13540, 16, 8;
	cvt.u16.u32 	%rs12867, %r13547;
	bfe.u32 	%r13548, %r13540, 24, 8;
	cvt.u16.u32 	%rs12866, %r13548;
	ld.global.v2.b32 	{%r13549, %r13550}, [%rd141+208];
	bfe.u32 	%r13551, %r13549, 0, 8;
	cvt.u16.u32 	%rs12881, %r13551;
	bfe.u32 	%r13552, %r13549, 8, 8;
	cvt.u16.u32 	%rs12880, %r13552;
	bfe.u32 	%r13553, %r13549, 16, 8;
	cvt.u16.u32 	%rs12879, %r13553;
	bfe.u32 	%r13554, %r13549, 24, 8;
	cvt.u16.u32 	%rs12878, %r13554;
	bfe.u32 	%r13555, %r13550, 0, 8;
	cvt.u16.u32 	%rs12877, %r13555;
	bfe.u32 	%r13556, %r13550, 8, 8;
	cvt.u16.u32 	%rs12876, %r13556;
	bfe.u32 	%r13557, %r13550, 16, 8;
	cvt.u16.u32 	%rs12875, %r13557;
	bfe.u32 	%r13558, %r13550, 24, 8;
	cvt.u16.u32 	%rs12874, %r13558;
	ld.global.v2.b32 	{%r13559, %r13560}, [%rd141+200];
	bfe.u32 	%r13561, %r13559, 0, 8;
	cvt.u16.u32 	%rs12889, %r13561;
	bfe.u32 	%r13562, %r13559, 8, 8;
	cvt.u16.u32 	%rs12888, %r13562;
	bfe.u32 	%r13563, %r13559, 16, 8;
	cvt.u16.u32 	%rs12887, %r13563;
	bfe.u32 	%r13564, %r13559, 24, 8;
	cvt.u16.u32 	%rs12886, %r13564;
	bfe.u32 	%r13565, %r13560, 0, 8;
	cvt.u16.u32 	%rs12885, %r13565;
	bfe.u32 	%r13566, %r13560, 8, 8;
	cvt.u16.u32 	%rs12884, %r13566;
	bfe.u32 	%r13567, %r13560, 16, 8;
	cvt.u16.u32 	%rs12883, %r13567;
	bfe.u32 	%r13568, %r13560, 24, 8;
	cvt.u16.u32 	%rs12882, %r13568;
	ld.global.v2.b32 	{%r13569, %r13570}, [%rd141+192];
	bfe.u32 	%r13571, %r13569, 0, 8;
	cvt.u16.u32 	%rs12897, %r13571;
	bfe.u32 	%r13572, %r13569, 8, 8;
	cvt.u16.u32 	%rs12896, %r13572;
	bfe.u32 	%r13573, %r13569, 16, 8;
	cvt.u16.u32 	%rs12895, %r13573;
	bfe.u32 	%r13574, %r13569, 24, 8;
	cvt.u16.u32 	%rs12894, %r13574;
	bfe.u32 	%r13575, %r13570, 0, 8;
	cvt.u16.u32 	%rs12893, %r13575;
	bfe.u32 	%r13576, %r13570, 8, 8;
	cvt.u16.u32 	%rs12892, %r13576;
	bfe.u32 	%r13577, %r13570, 16, 8;
	cvt.u16.u32 	%rs12891, %r13577;
	bfe.u32 	%r13578, %r13570, 24, 8;
	cvt.u16.u32 	%rs12890, %r13578;
	ld.global.v2.b32 	{%r13579, %r13580}, [%rd141+184];
	bfe.u32 	%r13581, %r13579, 0, 8;
	cvt.u16.u32 	%rs12905, %r13581;
	bfe.u32 	%r13582, %r13579, 8, 8;
	cvt.u16.u32 	%rs12904, %r13582;
	bfe.u32 	%r13583, %r13579, 16, 8;
	cvt.u16.u32 	%rs12903, %r13583;
	bfe.u32 	%r13584, %r13579, 24, 8;
	cvt.u16.u32 	%rs12902, %r13584;
	bfe.u32 	%r13585, %r13580, 0, 8;
	cvt.u16.u32 	%rs12901, %r13585;
	bfe.u32 	%r13586, %r13580, 8, 8;
	cvt.u16.u32 	%rs12900, %r13586;
	bfe.u32 	%r13587, %r13580, 16, 8;
	cvt.u16.u32 	%rs12899, %r13587;
	bfe.u32 	%r13588, %r13580, 24, 8;
	cvt.u16.u32 	%rs12898, %r13588;
	ld.global.v2.b32 	{%r13589, %r13590}, [%rd141+176];
	bfe.u32 	%r13591, %r13589, 0, 8;
	cvt.u16.u32 	%rs12913, %r13591;
	bfe.u32 	%r13592, %r13589, 8, 8;
	cvt.u16.u32 	%rs12912, %r13592;
	bfe.u32 	%r13593, %r13589, 16, 8;
	cvt.u16.u32 	%rs12911, %r13593;
	bfe.u32 	%r13594, %r13589, 24, 8;
	cvt.u16.u32 	%rs12910, %r13594;
	bfe.u32 	%r13595, %r13590, 0, 8;
	cvt.u16.u32 	%rs12909, %r13595;
	bfe.u32 	%r13596, %r13590, 8, 8;
	cvt.u16.u32 	%rs12908, %r13596;
	bfe.u32 	%r13597, %r13590, 16, 8;
	cvt.u16.u32 	%rs12907, %r13597;
	bfe.u32 	%r13598, %r13590, 24, 8;
	cvt.u16.u32 	%rs12906, %r13598;
	ld.global.v2.b32 	{%r13599, %r13600}, [%rd141+168];
	bfe.u32 	%r13601, %r13599, 0, 8;
	cvt.u16.u32 	%rs12921, %r13601;
	bfe.u32 	%r13602, %r13599, 8, 8;
	cvt.u16.u32 	%rs12920, %r13602;
	bfe.u32 	%r13603, %r13599, 16, 8;
	cvt.u16.u32 	%rs12919, %r13603;
	bfe.u32 	%r13604, %r13599, 24, 8;
	cvt.u16.u32 	%rs12918, %r13604;
	bfe.u32 	%r13605, %r13600, 0, 8;
	cvt.u16.u32 	%rs12917, %r13605;
	bfe.u32 	%r13606, %r13600, 8, 8;
	cvt.u16.u32 	%rs12916, %r13606;
	bfe.u32 	%r13607, %r13600, 16, 8;
	cvt.u16.u32 	%rs12915, %r13607;
	bfe.u32 	%r13608, %r13600, 24, 8;
	cvt.u16.u32 	%rs12914, %r13608;
	ld.global.v2.b32 	{%r13609, %r13610}, [%rd141+160];
	bfe.u32 	%r13611, %r13609, 0, 8;
	cvt.u16.u32 	%rs12929, %r13611;
	bfe.u32 	%r13612, %r13609, 8, 8;
	cvt.u16.u32 	%rs12928, %r13612;
	bfe.u32 	%r13613, %r13609, 16, 8;
	cvt.u16.u32 	%rs12927, %r13613;
	bfe.u32 	%r13614, %r13609, 24, 8;
	cvt.u16.u32 	%rs12926, %r13614;
	bfe.u32 	%r13615, %r13610, 0, 8;
	cvt.u16.u32 	%rs12925, %r13615;
	bfe.u32 	%r13616, %r13610, 8, 8;
	cvt.u16.u32 	%rs12924, %r13616;
	bfe.u32 	%r13617, %r13610, 16, 8;
	cvt.u16.u32 	%rs12923, %r13617;
	bfe.u32 	%r13618, %r13610, 24, 8;
	cvt.u16.u32 	%rs12922, %r13618;
	ld.global.v2.b32 	{%r13619, %r13620}, [%rd141+152];
	bfe.u32 	%r13621, %r13619, 0, 8;
	cvt.u16.u32 	%rs12937, %r13621;
	bfe.u32 	%r13622, %r13619, 8, 8;
	cvt.u16.u32 	%rs12936, %r13622;
	bfe.u32 	%r13623, %r13619, 16, 8;
	cvt.u16.u32 	%rs12935, %r13623;
	bfe.u32 	%r13624, %r13619, 24, 8;
	cvt.u16.u32 	%rs12934, %r13624;
	bfe.u32 	%r13625, %r13620, 0, 8;
	cvt.u16.u32 	%rs12933, %r13625;
	bfe.u32 	%r13626, %r13620, 8, 8;
	cvt.u16.u32 	%rs12932, %r13626;
	bfe.u32 	%r13627, %r13620, 16, 8;
	cvt.u16.u32 	%rs12931, %r13627;
	bfe.u32 	%r13628, %r13620, 24, 8;
	cvt.u16.u32 	%rs12930, %r13628;
	ld.global.v2.b32 	{%r13629, %r13630}, [%rd141+144];
	bfe.u32 	%r13631, %r13629, 0, 8;
	cvt.u16.u32 	%rs12945, %r13631;
	bfe.u32 	%r13632, %r13629, 8, 8;
	cvt.u16.u32 	%rs12944, %r13632;
	bfe.u32 	%r13633, %r13629, 16, 8;
	cvt.u16.u32 	%rs12943, %r13633;
	bfe.u32 	%r13634, %r13629, 24, 8;
	cvt.u16.u32 	%rs12942, %r13634;
	bfe.u32 	%r13635, %r13630, 0, 8;
	cvt.u16.u32 	%rs12941, %r13635;
	bfe.u32 	%r13636, %r13630, 8, 8;
	cvt.u16.u32 	%rs12940, %r13636;
	bfe.u32 	%r13637, %r13630, 16, 8;
	cvt.u16.u32 	%rs12939, %r13637;
	bfe.u32 	%r13638, %r13630, 24, 8;
	cvt.u16.u32 	%rs12938, %r13638;
	ld.global.v2.b32 	{%r13639, %r13640}, [%rd141+136];
	bfe.u32 	%r13641, %r13639, 0, 8;
	cvt.u16.u32 	%rs12953, %r13641;
	bfe.u32 	%r13642, %r13639, 8, 8;
	cvt.u16.u32 	%rs12952, %r13642;
	bfe.u32 	%r13643, %r13639, 16, 8;
	cvt.u16.u32 	%rs12951, %r13643;
	bfe.u32 	%r13644, %r13639, 24, 8;
	cvt.u16.u32 	%rs12950, %r13644;
	bfe.u32 	%r13645, %r13640, 0, 8;
	cvt.u16.u32 	%rs12949, %r13645;
	bfe.u32 	%r13646, %r13640, 8, 8;
	cvt.u16.u32 	%rs12948, %r13646;
	bfe.u32 	%r13647, %r13640, 16, 8;
	cvt.u16.u32 	%rs12947, %r13647;
	bfe.u32 	%r13648, %r13640, 24, 8;
	cvt.u16.u32 	%rs12946, %r13648;
	ld.global.v2.b32 	{%r13649, %r13650}, [%rd141+128];
	bfe.u32 	%r13651, %r13649, 0, 8;
	cvt.u16.u32 	%rs12961, %r13651;
	bfe.u32 	%r13652, %r13649, 8, 8;
	cvt.u16.u32 	%rs12960, %r13652;
	bfe.u32 	%r13653, %r13649, 16, 8;
	cvt.u16.u32 	%rs12959, %r13653;
	bfe.u32 	%r13654, %r13649, 24, 8;
	cvt.u16.u32 	%rs12958, %r13654;
	bfe.u32 	%r13655, %r13650, 0, 8;
	cvt.u16.u32 	%rs12957, %r13655;
	bfe.u32 	%r13656, %r13650, 8, 8;
	cvt.u16.u32 	%rs12956, %r13656;
	bfe.u32 	%r13657, %r13650, 16, 8;
	cvt.u16.u32 	%rs12955, %r13657;
	bfe.u32 	%r13658, %r13650, 24, 8;
	cvt.u16.u32 	%rs12954, %r13658;
	ld.global.v2.b32 	{%r13659, %r13660}, [%rd141+120];
	bfe.u32 	%r13661, %r13659, 0, 8;
	cvt.u16.u32 	%rs12969, %r13661;
	bfe.u32 	%r13662, %r13659, 8, 8;
	cvt.u16.u32 	%rs12968, %r13662;
	bfe.u32 	%r13663, %r13659, 16, 8;
	cvt.u16.u32 	%rs12967, %r13663;
	bfe.u32 	%r13664, %r13659, 24, 8;
	cvt.u16.u32 	%rs12966, %r13664;
	bfe.u32 	%r13665, %r13660, 0, 8;
	cvt.u16.u32 	%rs12965, %r13665;
	bfe.u32 	%r13666, %r13660, 8, 8;
	cvt.u16.u32 	%rs12964, %r13666;
	bfe.u32 	%r13667, %r13660, 16, 8;
	cvt.u16.u32 	%rs12963, %r13667;
	bfe.u32 	%r13668, %r13660, 24, 8;
	cvt.u16.u32 	%rs12962, %r13668;
	ld.global.v2.b32 	{%r13669, %r13670}, [%rd141+112];
	bfe.u32 	%r13671, %r13669, 0, 8;
	cvt.u16.u32 	%rs12977, %r13671;
	bfe.u32 	%r13672, %r13669, 8, 8;
	cvt.u16.u32 	%rs12976, %r13672;
	bfe.u32 	%r13673, %r13669, 16, 8;
	cvt.u16.u32 	%rs12975, %r13673;
	bfe.u32 	%r13674, %r13669, 24, 8;
	cvt.u16.u32 	%rs12974, %r13674;
	bfe.u32 	%r13675, %r13670, 0, 8;
	cvt.u16.u32 	%rs12973, %r13675;
	bfe.u32 	%r13676, %r13670, 8, 8;
	cvt.u16.u32 	%rs12972, %r13676;
	bfe.u32 	%r13677, %r13670, 16, 8;
	cvt.u16.u32 	%rs12971, %r13677;
	bfe.u32 	%r13678, %r13670, 24, 8;
	cvt.u16.u32 	%rs12970, %r13678;
	ld.global.v2.b32 	{%r13679, %r13680}, [%rd141+104];
	bfe.u32 	%r13681, %r13679, 0, 8;
	cvt.u16.u32 	%rs12985, %r13681;
	bfe.u32 	%r13682, %r13679, 8, 8;
	cvt.u16.u32 	%rs12984, %r13682;
	bfe.u32 	%r13683, %r13679, 16, 8;
	cvt.u16.u32 	%rs12983, %r13683;
	bfe.u32 	%r13684, %r13679, 24, 8;
	cvt.u16.u32 	%rs12982, %r13684;
	bfe.u32 	%r13685, %r13680, 0, 8;
	cvt.u16.u32 	%rs12981, %r13685;
	bfe.u32 	%r13686, %r13680, 8, 8;
	cvt.u16.u32 	%rs12980, %r13686;
	bfe.u32 	%r13687, %r13680, 16, 8;
	cvt.u16.u32 	%rs12979, %r13687;
	bfe.u32 	%r13688, %r13680, 24, 8;
	cvt.u16.u32 	%rs12978, %r13688;
	ld.global.v2.b32 	{%r13689, %r13690}, [%rd141+96];
	bfe.u32 	%r13691, %r13689, 0, 8;
	cvt.u16.u32 	%rs12993, %r13691;
	bfe.u32 	%r13692, %r13689, 8, 8;
	cvt.u16.u32 	%rs12992, %r13692;
	bfe.u32 	%r13693, %r13689, 16, 8;
	cvt.u16.u32 	%rs12991, %r13693;
	bfe.u32 	%r13694, %r13689, 24, 8;
	cvt.u16.u32 	%rs12990, %r13694;
	bfe.u32 	%r13695, %r13690, 0, 8;
	cvt.u16.u32 	%rs12989, %r13695;
	bfe.u32 	%r13696, %r13690, 8, 8;
	cvt.u16.u32 	%rs12988, %r13696;
	bfe.u32 	%r13697, %r13690, 16, 8;
	cvt.u16.u32 	%rs12987, %r13697;
	bfe.u32 	%r13698, %r13690, 24, 8;
	cvt.u16.u32 	%rs12986, %r13698;
	ld.global.v2.b32 	{%r13699, %r13700}, [%rd141+88];
	bfe.u32 	%r13701, %r13699, 0, 8;
	cvt.u16.u32 	%rs13001, %r13701;
	bfe.u32 	%r13702, %r13699, 8, 8;
	cvt.u16.u32 	%rs13000, %r13702;
	bfe.u32 	%r13703, %r13699, 16, 8;
	cvt.u16.u32 	%rs12999, %r13703;
	bfe.u32 	%r13704, %r13699, 24, 8;
	cvt.u16.u32 	%rs12998, %r13704;
	bfe.u32 	%r13705, %r13700, 0, 8;
	cvt.u16.u32 	%rs12997, %r13705;
	bfe.u32 	%r13706, %r13700, 8, 8;
	cvt.u16.u32 	%rs12996, %r13706;
	bfe.u32 	%r13707, %r13700, 16, 8;
	cvt.u16.u32 	%rs12995, %r13707;
	bfe.u32 	%r13708, %r13700, 24, 8;
	cvt.u16.u32 	%rs12994, %r13708;
	ld.global.v2.b32 	{%r13709, %r13710}, [%rd141+80];
	bfe.u32 	%r13711, %r13709, 0, 8;
	cvt.u16.u32 	%rs13009, %r13711;
	bfe.u32 	%r13712, %r13709, 8, 8;
	cvt.u16.u32 	%rs13008, %r13712;
	bfe.u32 	%r13713, %r13709, 16, 8;
	cvt.u16.u32 	%rs13007, %r13713;
	bfe.u32 	%r13714, %r13709, 24, 8;
	cvt.u16.u32 	%rs13006, %r13714;
	bfe.u32 	%r13715, %r13710, 0, 8;
	cvt.u16.u32 	%rs13005, %r13715;
	bfe.u32 	%r13716, %r13710, 8, 8;
	cvt.u16.u32 	%rs13004, %r13716;
	bfe.u32 	%r13717, %r13710, 16, 8;
	cvt.u16.u32 	%rs13003, %r13717;
	bfe.u32 	%r13718, %r13710, 24, 8;
	cvt.u16.u32 	%rs13002, %r13718;
	ld.global.v2.b32 	{%r13719, %r13720}, [%rd141+72];
	bfe.u32 	%r13721, %r13719, 0, 8;
	cvt.u16.u32 	%rs13017, %r13721;
	bfe.u32 	%r13722, %r13719, 8, 8;
	cvt.u16.u32 	%rs13016, %r13722;
	bfe.u32 	%r13723, %r13719, 16, 8;
	cvt.u16.u32 	%rs13015, %r13723;
	bfe.u32 	%r13724, %r13719, 24, 8;
	cvt.u16.u32 	%rs13014, %r13724;
	bfe.u32 	%r13725, %r13720, 0, 8;
	cvt.u16.u32 	%rs13013, %r13725;
	bfe.u32 	%r13726, %r13720, 8, 8;
	cvt.u16.u32 	%rs13012, %r13726;
	bfe.u32 	%r13727, %r13720, 16, 8;
	cvt.u16.u32 	%rs13011, %r13727;
	bfe.u32 	%r13728, %r13720, 24, 8;
	cvt.u16.u32 	%rs13010, %r13728;
	ld.global.v2.b32 	{%r13729, %r13730}, [%rd141+64];
	bfe.u32 	%r13731, %r13729, 0, 8;
	cvt.u16.u32 	%rs13025, %r13731;
	bfe.u32 	%r13732, %r13729, 8, 8;
	cvt.u16.u32 	%rs13024, %r13732;
	bfe.u32 	%r13733, %r13729, 16, 8;
	cvt.u16.u32 	%rs13023, %r13733;
	bfe.u32 	%r13734, %r13729, 24, 8;
	cvt.u16.u32 	%rs13022, %r13734;
	bfe.u32 	%r13735, %r13730, 0, 8;
	cvt.u16.u32 	%rs13021, %r13735;
	bfe.u32 	%r13736, %r13730, 8, 8;
	cvt.u16.u32 	%rs13020, %r13736;
	bfe.u32 	%r13737, %r13730, 16, 8;
	cvt.u16.u32 	%rs13019, %r13737;
	bfe.u32 	%r13738, %r13730, 24, 8;
	cvt.u16.u32 	%rs13018, %r13738;
	ld.global.v2.b32 	{%r13739, %r13740}, [%rd141+56];
	bfe.u32 	%r13741, %r13739, 0, 8;
	cvt.u16.u32 	%rs13033, %r13741;
	bfe.u32 	%r13742, %r13739, 8, 8;
	cvt.u16.u32 	%rs13032, %r13742;
	bfe.u32 	%r13743, %r13739, 16, 8;
	cvt.u16.u32 	%rs13031, %r13743;
	bfe.u32 	%r13744, %r13739, 24, 8;
	cvt.u16.u32 	%rs13030, %r13744;
	bfe.u32 	%r13745, %r13740, 0, 8;
	cvt.u16.u32 	%rs13029, %r13745;
	bfe.u32 	%r13746, %r13740, 8, 8;
	cvt.u16.u32 	%rs13028, %r13746;
	bfe.u32 	%r13747, %r13740, 16, 8;
	cvt.u16.u32 	%rs13027, %r13747;
	bfe.u32 	%r13748, %r13740, 24, 8;
	cvt.u16.u32 	%rs13026, %r13748;
	ld.global.v2.b32 	{%r13749, %r13750}, [%rd141+48];
	bfe.u32 	%r13751, %r13749, 0, 8;
	cvt.u16.u32 	%rs13041, %r13751;
	bfe.u32 	%r13752, %r13749, 8, 8;
	cvt.u16.u32 	%rs13040, %r13752;
	bfe.u32 	%r13753, %r13749, 16, 8;
	cvt.u16.u32 	%rs13039, %r13753;
	bfe.u32 	%r13754, %r13749, 24, 8;
	cvt.u16.u32 	%rs13038, %r13754;
	bfe.u32 	%r13755, %r13750, 0, 8;
	cvt.u16.u32 	%rs13037, %r13755;
	bfe.u32 	%r13756, %r13750, 8, 8;
	cvt.u16.u32 	%rs13036, %r13756;
	bfe.u32 	%r13757, %r13750, 16, 8;
	cvt.u16.u32 	%rs13035, %r13757;
	bfe.u32 	%r13758, %r13750, 24, 8;
	cvt.u16.u32 	%rs13034, %r13758;
	ld.global.v2.b32 	{%r13759, %r13760}, [%rd141+40];
	bfe.u32 	%r13761, %r13759, 0, 8;
	cvt.u16.u32 	%rs13049, %r13761;
	bfe.u32 	%r13762, %r13759, 8, 8;
	cvt.u16.u32 	%rs13048, %r13762;
	bfe.u32 	%r13763, %r13759, 16, 8;
	cvt.u16.u32 	%rs13047, %r13763;
	bfe.u32 	%r13764, %r13759, 24, 8;
	cvt.u16.u32 	%rs13046, %r13764;
	bfe.u32 	%r13765, %r13760, 0, 8;
	cvt.u16.u32 	%rs13045, %r13765;
	bfe.u32 	%r13766, %r13760, 8, 8;
	cvt.u16.u32 	%rs13044, %r13766;
	bfe.u32 	%r13767, %r13760, 16, 8;
	cvt.u16.u32 	%rs13043, %r13767;
	bfe.u32 	%r13768, %r13760, 24, 8;
	cvt.u16.u32 	%rs13042, %r13768;
	ld.global.v2.b32 	{%r13769, %r13770}, [%rd141+32];
	bfe.u32 	%r13771, %r13769, 0, 8;
	cvt.u16.u32 	%rs13057, %r13771;
	bfe.u32 	%r13772, %r13769, 8, 8;
	cvt.u16.u32 	%rs13056, %r13772;
	bfe.u32 	%r13773, %r13769, 16, 8;
	cvt.u16.u32 	%rs13055, %r13773;
	bfe.u32 	%r13774, %r13769, 24, 8;
	cvt.u16.u32 	%rs13054, %r13774;
	bfe.u32 	%r13775, %r13770, 0, 8;
	cvt.u16.u32 	%rs13053, %r13775;
	bfe.u32 	%r13776, %r13770, 8, 8;
	cvt.u16.u32 	%rs13052, %r13776;
	bfe.u32 	%r13777, %r13770, 16, 8;
	cvt.u16.u32 	%rs13051, %r13777;
	bfe.u32 	%r13778, %r13770, 24, 8;
	cvt.u16.u32 	%rs13050, %r13778;
	ld.global.v2.b32 	{%r13779, %r13780}, [%rd141+24];
	bfe.u32 	%r13781, %r13779, 0, 8;
	cvt.u16.u32 	%rs13065, %r13781;
	bfe.u32 	%r13782, %r13779, 8, 8;
	cvt.u16.u32 	%rs13064, %r13782;
	bfe.u32 	%r13783, %r13779, 16, 8;
	cvt.u16.u32 	%rs13063, %r13783;
	bfe.u32 	%r13784, %r13779, 24, 8;
	cvt.u16.u32 	%rs13062, %r13784;
	bfe.u32 	%r13785, %r13780, 0, 8;
	cvt.u16.u32 	%rs13061, %r13785;
	bfe.u32 	%r13786, %r13780, 8, 8;
	cvt.u16.u32 	%rs13060, %r13786;
	bfe.u32 	%r13787, %r13780, 16, 8;
	cvt.u16.u32 	%rs13059, %r13787;
	bfe.u32 	%r13788, %r13780, 24, 8;
	cvt.u16.u32 	%rs13058, %r13788;
	ld.global.v2.b32 	{%r13789, %r13790}, [%rd141+16];
	bfe.u32 	%r13791, %r13789, 0, 8;
	cvt.u16.u32 	%rs13073, %r13791;
	bfe.u32 	%r13792, %r13789, 8, 8;
	cvt.u16.u32 	%rs13072, %r13792;
	bfe.u32 	%r13793, %r13789, 16, 8;
	cvt.u16.u32 	%rs13071, %r13793;
	bfe.u32 	%r13794, %r13789, 24, 8;
	cvt.u16.u32 	%rs13070, %r13794;
	bfe.u32 	%r13795, %r13790, 0, 8;
	cvt.u16.u32 	%rs13069, %r13795;
	bfe.u32 	%r13796, %r13790, 8, 8;
	cvt.u16.u32 	%rs13068, %r13796;
	bfe.u32 	%r13797, %r13790, 16, 8;
	cvt.u16.u32 	%rs13067, %r13797;
	bfe.u32 	%r13798, %r13790, 24, 8;
	cvt.u16.u32 	%rs13066, %r13798;
	ld.global.f64 	%fd78, [%rd141+8];
	ld.global.u32 	%r28642, [%rd141];
	add.s32 	%r28636, %r13478, 192;
$L__BB4_7:
	ld.param.u64 	%rd261, [_ZN3cub18CUB_300001_SM_10006detail6reduce28DeviceReduceSingleTileKernelINS2_10policy_hubI4Itemy13Addition_funcE10Policy1000EN6thrust24THRUST_300001_SM_1000_NS6detail15normal_iteratorINSA_10device_ptrIS5_EEEEPS5_yS6_S5_S5_N4cuda3std3__410__identityEEEvT0_T1_T2_T3_T4_T6__param_2];
	cvt.u32.u64 	%r13799, %rd261;
	setp.ge.u32 	%p53, %r28636, %r13799;
	@%p53 bra 	$L__BB4_14;
$L__BB4_8:
	mul.wide.u32 	%rd142, %r28636, 272;
	add.s64 	%rd143, %rd10, %rd142;
	ld.global.v2.b32 	{%r13801, %r13802}, [%rd143+264];
	ld.global.v2.b32 	{%r13803, %r13804}, [%rd143+256];
	ld.global.v2.b32 	{%r13805, %r13806}, [%rd143+248];
	ld.global.v2.b32 	{%r13807, %r13808}, [%rd143+240];
	ld.global.v2.b32 	{%r13809, %r13810}, [%rd143+232];
	ld.global.v2.b32 	{%r13811, %r13812}, [%rd143+224];
	ld.global.v2.b32 	{%r13813, %r13814}, [%rd143+216];
	ld.global.v2.b32 	{%r13815, %r13816}, [%rd143+208];
	ld.global.v2.b32 	{%r13817, %r13818}, [%rd143+200];
	ld.global.v2.b32 	{%r13819, %r13820}, [%rd143+192];
	ld.global.v2.b32 	{%r13821, %r13822}, [%rd143+184];
	ld.global.v2.b32 	{%r13823, %r13824}, [%rd143+176];
	ld.global.v2.b32 	{%r13825, %r13826}, [%rd143+168];
	ld.global.v2.b32 	{%r13827, %r13828}, [%rd143+160];
	ld.global.v2.b32 	{%r13829, %r13830}, [%rd143+152];
	ld.global.v2.b32 	{%r13831, %r13832}, [%rd143+144];
	ld.global.v2.b32 	{%r13833, %r13834}, [%rd143+136];
	ld.global.v2.b32 	{%r13835, %r13836}, [%rd143+128];
	ld.global.v2.b32 	{%r13837, %r13838}, [%rd143+120];
	ld.global.v2.b32 	{%r13839, %r13840}, [%rd143+112];
	ld.global.v2.b32 	{%r13841, %r13842}, [%rd143+104];
	ld.global.v2.b32 	{%r13843, %r13844}, [%rd143+96];
	ld.global.v2.b32 	{%r13845, %r13846}, [%rd143+88];
	ld.global.v2.b32 	{%r13847, %r13848}, [%rd143+80];
	ld.global.v2.b32 	{%r13849, %r13850}, [%rd143+72];
	ld.global.v2.b32 	{%r13851, %r13852}, [%rd143+64];
	ld.global.v2.b32 	{%r13853, %r13854}, [%rd143+56];
	ld.global.v2.b32 	{%r13855, %r13856}, [%rd143+48];
	ld.global.v2.b32 	{%r13857, %r13858}, [%rd143+40];
	ld.global.v2.b32 	{%r13859, %r13860}, [%rd143+32];
	ld.global.v2.b32 	{%r13861, %r13862}, [%rd143+24];
	ld.global.v2.b32 	{%r13863, %r13864}, [%rd143+16];
	bfe.u32 	%r13865, %r13863, 0, 8;
	cvt.u16.u32 	%rs12817, %r13865;
	ld.global.f64 	%fd4, [%rd143+8];
	ld.global.u32 	%r10, [%rd143];
	st.local.u32 	[%rd4], %r10;
	st.local.f64 	[%rd4+8], %fd4;
	st.local.v2.b32 	[%rd4+16], {%r13863, %r13864};
	st.local.v2.b32 	[%rd4+24], {%r13861, %r13862};
	st.local.v2.b32 	[%rd4+32], {%r13859, %r13860};
	st.local.v2.b32 	[%rd4+40], {%r13857, %r13858};
	st.local.v2.b32 	[%rd4+48], {%r13855, %r13856};
	st.local.v2.b32 	[%rd4+56], {%r13853, %r13854};
	st.local.v2.b32 	[%rd4+64], {%r13851, %r13852};
	st.local.v2.b32 	[%rd4+72], {%r13849, %r13850};
	st.local.v2.b32 	[%rd4+80], {%r13847, %r13848};
	st.local.v2.b32 	[%rd4+88], {%r13845, %r13846};
	st.local.v2.b32 	[%rd4+96], {%r13843, %r13844};
	st.local.v2.b32 	[%rd4+104], {%r13841, %r13842};
	st.local.v2.b32 	[%rd4+112], {%r13839, %r13840};
	st.local.v2.b32 	[%rd4+120], {%r13837, %r13838};
	st.local.v2.b32 	[%rd4+128], {%r13835, %r13836};
	st.local.v2.b32 	[%rd4+136], {%r13833, %r13834};
	st.local.v2.b32 	[%rd4+144], {%r13831, %r13832};
	st.local.v2.b32 	[%rd4+152], {%r13829, %r13830};
	st.local.v2.b32 	[%rd4+160], {%r13827, %r13828};
	st.local.v2.b32 	[%rd4+168], {%r13825, %r13826};
	st.local.v2.b32 	[%rd4+176], {%r13823, %r13824};
	st.local.v2.b32 	[%rd4+184], {%r13821, %r13822};
	st.local.v2.b32 	[%rd4+192], {%r13819, %r13820};
	st.local.v2.b32 	[%rd4+200], {%r13817, %r13818};
	st.local.v2.b32 	[%rd4+208], {%r13815, %r13816};
	st.local.v2.b32 	[%rd4+216], {%r13813, %r13814};
	st.local.v2.b32 	[%rd4+224], {%r13811, %r13812};
	st.local.v2.b32 	[%rd4+232], {%r13809, %r13810};
	st.local.v2.b32 	[%rd4+240], {%r13807, %r13808};
	st.local.v2.b32 	[%rd4+248], {%r13805, %r13806};
	st.local.v2.b32 	[%rd4+256], {%r13803, %r13804};
	st.local.v2.b32 	[%rd4+264], {%r13801, %r13802};
	st.local.u32 	[%rd3], %r28642;
	st.local.f64 	[%rd3+8], %fd78;
	cvt.u32.u16 	%r13866, %rs13066;
	cvt.u32.u16 	%r13867, %rs13067;
	prmt.b32 	%r13868, %r13867, %r13866, 0x3340U;
	cvt.u32.u16 	%r13869, %rs13068;
	cvt.u32.u16 	%r13870, %rs13069;
	prmt.b32 	%r13871, %r13870, %r13869, 0x3340U;
	prmt.b32 	%r13872, %r13871, %r13868, 0x5410U;
	cvt.u32.u16 	%r13873, %rs13070;
	cvt.u32.u16 	%r13874, %rs13071;
	prmt.b32 	%r13875, %r13874, %r13873, 0x3340U;
	cvt.u32.u16 	%r13876, %rs13072;
	cvt.u32.u16 	%r13877, %rs13073;
	prmt.b32 	%r13878, %r13877, %r13876, 0x3340U;
	prmt.b32 	%r13879, %r13878, %r13875, 0x5410U;
	st.local.v2.b32 	[%rd3+16], {%r13879, %r13872};
	cvt.u32.u16 	%r13880, %rs13058;
	cvt.u32.u16 	%r13881, %rs13059;
	prmt.b32 	%r13882, %r13881, %r13880, 0x3340U;
	cvt.u32.u16 	%r13883, %rs13060;
	cvt.u32.u16 	%r13884, %rs13061;
	prmt.b32 	%r13885, %r13884, %r13883, 0x3340U;
	prmt.b32 	%r13886, %r13885, %r13882, 0x5410U;
	cvt.u32.u16 	%r13887, %rs13062;
	cvt.u32.u16 	%r13888, %rs13063;
	prmt.b32 	%r13889, %r13888, %r13887, 0x3340U;
	cvt.u32.u16 	%r13890, %rs13064;
	cvt.u32.u16 	%r13891, %rs13065;
	prmt.b32 	%r13892, %r13891, %r13890, 0x3340U;
	prmt.b32 	%r13893, %r13892, %r13889, 0x5410U;
	st.local.v2.b32 	[%rd3+24], {%r13893, %r13886};
	cvt.u32.u16 	%r13894, %rs13050;
	cvt.u32.u16 	%r13895, %rs13051;
	prmt.b32 	%r13896, %r13895, %r13894, 0x3340U;
	cvt.u32.u16 	%r13897, %rs13052;
	cvt.u32.u16 	%r13898, %rs13053;
	prmt.b32 	%r13899, %r13898, %r13897, 0x3340U;
	prmt.b32 	%r13900, %r13899, %r13896, 0x5410U;
	cvt.u32.u16 	%r13901, %rs13054;
	cvt.u32.u16 	%r13902, %rs13055;
	prmt.b32 	%r13903, %r13902, %r13901, 0x3340U;
	cvt.u32.u16 	%r13904, %rs13056;
	cvt.u32.u16 	%r13905, %rs13057;
	prmt.b32 	%r13906, %r13905, %r13904, 0x3340U;
	prmt.b32 	%r13907, %r13906, %r13903, 0x5410U;
	st.local.v2.b32 	[%rd3+32], {%r13907, %r13900};
	cvt.u32.u16 	%r13908, %rs13042;
	cvt.u32.u16 	%r13909, %rs13043;
	prmt.b32 	%r13910, %r13909, %r13908, 0x3340U;
	cvt.u32.u16 	%r13911, %rs13044;
	cvt.u32.u16 	%r13912, %rs13045;
	prmt.b32 	%r13913, %r13912, %r13911, 0x3340U;
	prmt.b32 	%r13914, %r13913, %r13910, 0x5410U;
	cvt.u32.u16 	%r13915, %rs13046;
	cvt.u32.u16 	%r13916, %rs13047;
	prmt.b32 	%r13917, %r13916, %r13915, 0x3340U;
	cvt.u32.u16 	%r13918, %rs13048;
	cvt.u32.u16 	%r13919, %rs13049;
	prmt.b32 	%r13920, %r13919, %r13918, 0x3340U;
	prmt.b32 	%r13921, %r13920, %r13917, 0x5410U;
	st.local.v2.b32 	[%rd3+40], {%r13921, %r13914};
	cvt.u32.u16 	%r13922, %rs13034;
	cvt.u32.u16 	%r13923, %rs13035;
	prmt.b32 	%r13924, %r13923, %r13922, 0x3340U;
	cvt.u32.u16 	%r13925, %rs13036;
	cvt.u32.u16 	%r13926, %rs13037;
	prmt.b32 	%r13927, %r13926, %r13925, 0x3340U;
	prmt.b32 	%r13928, %r13927, %r13924, 0x5410U;
	cvt.u32.u16 	%r13929, %rs13038;
	cvt.u32.u16 	%r13930, %rs13039;
	prmt.b32 	%r13931, %r13930, %r13929, 0x3340U;
	cvt.u32.u16 	%r13932, %rs13040;
	cvt.u32.u16 	%r13933, %rs13041;
	prmt.b32 	%r13934, %r13933, %r13932, 0x3340U;
	prmt.b32 	%r13935, %r13934, %r13931, 0x5410U;
	st.local.v2.b32 	[%rd3+48], {%r13935, %r13928};
	cvt.u32.u16 	%r13936, %rs13026;
	cvt.u32.u16 	%r13937, %rs13027;
	prmt.b32 	%r13938, %r13937, %r13936, 0x3340U;
	cvt.u32.u16 	%r13939, %rs13028;
	cvt.u32.u16 	%r13940, %rs13029;
	prmt.b32 	%r13941, %r13940, %r13939, 0x3340U;
	prmt.b32 	%r13942, %r13941, %r13938, 0x5410U;
	cvt.u32.u16 	%r13943, %rs13030;
	cvt.u32.u16 	%r13944, %rs13031;
	prmt.b32 	%r13945, %r13944, %r13943, 0x3340U;
	cvt.u32.u16 	%r13946, %rs13032;
	cvt.u32.u16 	%r13947, %rs13033;
	prmt.b32 	%r13948, %r13947, %r13946, 0x3340U;
	prmt.b32 	%r13949, %r13948, %r13945, 0x5410U;
	st.local.v2.b32 	[%rd3+56], {%r13949, %r13942};
	cvt.u32.u16 	%r13950, %rs13018;
	cvt.u32.u16 	%r13951, %rs13019;
	prmt.b32 	%r13952, %r13951, %r13950, 0x3340U;
	cvt.u32.u16 	%r13953, %rs13020;
	cvt.u32.u16 	%r13954, %rs13021;
	prmt.b32 	%r13955, %r13954, %r13953, 0x3340U;
	prmt.b32 	%r13956, %r13955, %r13952, 0x5410U;
	cvt.u32.u16 	%r13957, %rs13022;
	cvt.u32.u16 	%r13958, %rs13023;
	prmt.b32 	%r13959, %r13958, %r13957, 0x3340U;
	cvt.u32.u16 	%r13960, %rs13024;
	cvt.u32.u16 	%r13961, %rs13025;
	prmt.b32 	%r13962, %r13961, %r13960, 0x3340U;
	prmt.b32 	%r13963, %r13962, %r13959, 0x5410U;
	st.local.v2.b32 	[%rd3+64], {%r13963, %r13956};
	cvt.u32.u16 	%r13964, %rs13010;
	cvt.u32.u16 	%r13965, %rs13011;
	prmt.b32 	%r13966, %r13965, %r13964, 0x3340U;
	cvt.u32.u16 	%r13967, %rs13012;
	cvt.u32.u16 	%r13968, %rs13013;
	prmt.b32 	%r13969, %r13968, %r13967, 0x3340U;
	prmt.b32 	%r13970, %r13969, %r13966, 0x5410U;
	cvt.u32.u16 	%r13971, %rs13014;
	cvt.u32.u16 	%r13972, %rs13015;
	prmt.b32 	%r13973, %r13972, %r13971, 0x3340U;
	cvt.u32.u16 	%r13974, %rs13016;
	cvt.u32.u16 	%r13975, %rs13017;
	prmt.b32 	%r13976, %r13975, %r13974, 0x3340U;
	prmt.b32 	%r13977, %r13976, %r13973, 0x5410U;
	st.local.v2.b32 	[%rd3+72], {%r13977, %r13970};
	cvt.u32.u16 	%r13978, %rs13002;
	cvt.u32.u16 	%r13979, %rs13003;
	prmt.b32 	%r13980, %r13979, %r13978, 0x3340U;
	cvt.u32.u16 	%r13981, %rs13004;
	cvt.u32.u16 	%r13982, %rs13005;
	prmt.b32 	%r13983, %r13982, %r13981, 0x3340U;
	prmt.b32 	%r13984, %r13983, %r13980, 0x5410U;
	cvt.u32.u16 	%r13985, %rs13006;
	cvt.u32.u16 	%r13986, %rs13007;
	prmt.b32 	%r13987, %r13986, %r13985, 0x3340U;
	cvt.u32.u16 	%r13988, %rs13008;
	cvt.u32.u16 	%r13989, %rs13009;
	prmt.b32 	%r13990, %r13989, %r13988, 0x3340U;
	prmt.b32 	%r13991, %r13990, %r13987, 0x5410U;
	st.local.v2.b32 	[%rd3+80], {%r13991, %r13984};
	cvt.u32.u16 	%r13992, %rs12994;
	cvt.u32.u16 	%r13993, %rs12995;
	prmt.b32 	%r13994, %r13993, %r13992, 0x3340U;
	cvt.u32.u16 	%r13995, %rs12996;
	cvt.u32.u16 	%r13996, %rs12997;
	prmt.b32 	%r13997, %r13996, %r13995, 0x3340U;
	prmt.b32 	%r13998, %r13997, %r13994, 0x5410U;
	cvt.u32.u16 	%r13999, %rs12998;
	cvt.u32.u16 	%r14000, %rs12999;
	prmt.b32 	%r14001, %r14000, %r13999, 0x3340U;
	cvt.u32.u16 	%r14002, %rs13000;
	cvt.u32.u16 	%r14003, %rs13001;
	prmt.b32 	%r14004, %r14003, %r14002, 0x3340U;
	prmt.b32 	%r14005, %r14004, %r14001, 0x5410U;
	st.local.v2.b32 	[%rd3+88], {%r14005, %r13998};
	cvt.u32.u16 	%r14006, %rs12986;
	cvt.u32.u16 	%r14007, %rs12987;
	prmt.b32 	%r14008, %r14007, %r14006, 0x3340U;
	cvt.u32.u16 	%r14009, %rs12988;
	cvt.u32.u16 	%r14010, %rs12989;
	prmt.b32 	%r14011, %r14010, %r14009, 0x3340U;
	prmt.b32 	%r14012, %r14011, %r14008, 0x5410U;
	cvt.u32.u16 	%r14013, %rs12990;
	cvt.u32.u16 	%r14014, %rs12991;
	prmt.b32 	%r14015, %r14014, %r14013, 0x3340U;
	cvt.u32.u16 	%r14016, %rs12992;
	cvt.u32.u16 	%r14017, %rs12993;
	prmt.b32 	%r14018, %r14017, %r14016, 0x3340U;
	prmt.b32 	%r14019, %r14018, %r14015, 0x5410U;
	st.local.v2.b32 	[%rd3+96], {%r14019, %r14012};
	cvt.u32.u16 	%r14020, %rs12978;
	cvt.u32.u16 	%r14021, %rs12979;
	prmt.b32 	%r14022, %r14021, %r14020, 0x3340U;
	cvt.u32.u16 	%r14023, %rs12980;
	cvt.u32.u16 	%r14024, %rs12981;
	prmt.b32 	%r14025, %r14024, %r14023, 0x3340U;
	prmt.b32 	%r14026, %r14025, %r14022, 0x5410U;
	cvt.u32.u16 	%r14027, %rs12982;
	cvt.u32.u16 	%r14028, %rs12983;
	prmt.b32 	%r14029, %r14028, %r14027, 0x3340U;
	cvt.u32.u16 	%r14030, %rs12984;
	cvt.u32.u16 	%r14031, %rs12985;
	prmt.b32 	%r14032, %r14031, %r14030, 0x3340U;
	prmt.b32 	%r14033, %r14032, %r14029, 0x5410U;
	st.local.v2.b32 	[%rd3+104], {%r14033, %r14026};
	cvt.u32.u16 	%r14034, %rs12970;
	cvt.u32.u16 	%r14035, %rs12971;
	prmt.b32 	%r14036, %r14035, %r14034, 0x3340U;
	cvt.u32.u16 	%r14037, %rs12972;
	cvt.u32.u16 	%r14038, %rs12973;
	prmt.b32 	%r14039, %r14038, %r14037, 0x3340U;
	prmt.b32 	%r14040, %r14039, %r14036, 0x5410U;
	cvt.u32.u16 	%r14041, %rs12974;
	cvt.u32.u16 	%r14042, %rs12975;
	prmt.b32 	%r14043, %r14042, %r14041, 0x3340U;
	cvt.u32.u16 	%r14044, %rs12976;
	cvt.u32.u16 	%r14045, %rs12977;
	prmt.b32 	%r14046, %r14045, %r14044, 0x3340U;
	prmt.b32 	%r14047, %r14046, %r14043, 0x5410U;
	st.local.v2.b32 	[%rd3+112], {%r14047, %r14040};
	cvt.u32.u16 	%r14048, %rs12962;
	cvt.u32.u16 	%r14049, %rs12963;
	prmt.b32 	%r14050, %r14049, %r14048, 0x3340U;
	cvt.u32.u16 	%r14051, %rs12964;
	cvt.u32.u16 	%r14052, %rs12965;
	prmt.b32 	%r14053, %r14052, %r14051, 0x3340U;
	prmt.b32 	%r14054, %r14053, %r14050, 0x5410U;
	cvt.u32.u16 	%r14055, %rs12966;
	cvt.u32.u16 	%r14056, %rs12967;
	prmt.b32 	%r14057, %r14056, %r14055, 0x3340U;
	cvt.u32.u16 	%r14058, %rs12968;
	cvt.u32.u16 	%r14059, %rs12969;
	prmt.b32 	%r14060, %r14059, %r14058, 0x3340U;
	prmt.b32 	%r14061, %r14060, %r14057, 0x5410U;
	st.local.v2.b32 	[%rd3+120], {%r14061, %r14054};
	cvt.u32.u16 	%r14062, %rs12954;
	cvt.u32.u16 	%r14063, %rs12955;
	prmt.b32 	%r14064, %r14063, %r14062, 0x3340U;
	cvt.u32.u16 	%r14065, %rs12956;
	cvt.u32.u16 	%r14066, %rs12957;
	prmt.b32 	%r14067, %r14066, %r14065, 0x3340U;
	prmt.b32 	%r14068, %r14067, %r14064, 0x5410U;
	cvt.u32.u16 	%r14069, %rs12958;
	cvt.u32.u16 	%r14070, %rs12959;
	prmt.b32 	%r14071, %r14070, %r14069, 0x3340U;
	cvt.u32.u16 	%r14072, %rs12960;
	cvt.u32.u16 	%r14073, %rs12961;
	prmt.b32 	%r14074, %r14073, %r14072, 0x3340U;
	prmt.b32 	%r14075, %r14074, %r14071, 0x5410U;
	st.local.v2.b32 	[%rd3+128], {%r14075, %r14068};
	cvt.u32.u16 	%r14076, %rs12946;
	cvt.u32.u16 	%r14077, %rs12947;
	prmt.b32 	%r14078, %r14077, %r14076, 0x3340U;
	cvt.u32.u16 	%r14079, %rs12948;
	cvt.u32.u16 	%r14080, %rs12949;
	prmt.b32 	%r14081, %r14080, %r14079, 0x3340U;
	prmt.b32 	%r14082, %r14081, %r14078, 0x5410U;
	cvt.u32.u16 	%r14083, %rs12950;
	cvt.u32.u16 	%r14084, %rs12951;
	prmt.b32 	%r14085, %r14084, %r14083, 0x3340U;
	cvt.u32.u16 	%r14086, %rs12952;
	cvt.u32.u16 	%r14087, %rs12953;
	prmt.b32 	%r14088, %r14087, %r14086, 0x3340U;
	prmt.b32 	%r14089, %r14088, %r14085, 0x5410U;
	st.local.v2.b32 	[%rd3+136], {%r14089, %r14082};
	cvt.u32.u16 	%r14090, %rs12938;
	cvt.u32.u16 	%r14091, %rs12939;
	prmt.b32 	%r14092, %r14091, %r14090, 0x3340U;
	cvt.u32.u16 	%r14093, %rs12940;
	cvt.u32.u16 	%r14094, %rs12941;
	prmt.b32 	%r14095, %r14094, %r14093, 0x3340U;
	prmt.b32 	%r14096, %r14095, %r14092, 0x5410U;
	cvt.u32.u16 	%r14097, %rs12942;
	cvt.u32.u16 	%r14098, %rs12943;
	prmt.b32 	%r14099, %r14098, %r14097, 0x3340U;
	cvt.u32.u16 	%r14100, %rs12944;
	cvt.u32.u16 	%r14101, %rs12945;
	prmt.b32 	%r14102, %r14101, %r14100, 0x3340U;
	prmt.b32 	%r14103, %r14102, %r14099, 0x5410U;
	st.local.v2.b32 	[%rd3+144], {%r14103, %r14096};
	cvt.u32.u16 	%r14104, %rs12930;
	cvt.u32.u16 	%r14105, %rs12931;
	prmt.b32 	%r14106, %r14105, %r14104, 0x3340U;
	cvt.u32.u16 	%r14107, %rs12932;
	cvt.u32.u16 	%r14108, %rs12933;
	prmt.b32 	%r14109, %r14108, %r14107, 0x3340U;
	prmt.b32 	%r14110, %r14109, %r14106, 0x5410U;
	cvt.u32.u16 	%r14111, %rs12934;
	cvt.u32.u16 	%r14112, %rs12935;
	prmt.b32 	%r14113, %r14112, %r14111, 0x3340U;
	cvt.u32.u16 	%r14114, %rs12936;
	cvt.u32.u16 	%r14115, %rs12937;
	prmt.b32 	%r14116, %r14115, %r14114, 0x3340U;
	prmt.b32 	%r14117, %r14116, %r14113, 0x5410U;
	st.local.v2.b32 	[%rd3+152], {%r14117, %r14110};
	cvt.u32.u16 	%r14118, %rs12922;
	cvt.u32.u16 	%r14119, %rs12923;
	prmt.b32 	%r14120, %r14119, %r14118, 0x3340U;
	cvt.u32.u16 	%r14121, %rs12924;
	cvt.u32.u16 	%r14122, %rs12925;
	prmt.b32 	%r14123, %r14122, %r14121, 0x3340U;
	prmt.b32 	%r14124, %r14123, %r14120, 0x5410U;
	cvt.u32.u16 	%r14125, %rs12926;
	cvt.u32.u16 	%r14126, %rs12927;
	prmt.b32 	%r14127, %r14126, %r14125, 0x3340U;
	cvt.u32.u16 	%r14128, %rs12928;
	cvt.u32.u16 	%r14129, %rs12929;
	prmt.b32 	%r14130, %r14129, %r14128, 0x3340U;
	prmt.b32 	%r14131, %r14130, %r14127, 0x5410U;
	st.local.v2.b32 	[%rd3+160], {%r14131, %r14124};
	cvt.u32.u16 	%r14132, %rs12914;
	cvt.u32.u16 	%r14133, %rs12915;
	prmt.b32 	%r14134, %r14133, %r14132, 0x3340U;
	cvt.u32.u16 	%r14135, %rs12916;
	cvt.u32.u16 	%r14136, %rs12917;
	prmt.b32 	%r14137, %r14136, %r14135, 0x3340U;
	prmt.b32 	%r14138, %r14137, %r14134, 0x5410U;
	cvt.u32.u16 	%r14139, %rs12918;
	cvt.u32.u16 	%r14140, %rs12919;
	prmt.b32 	%r14141, %r14140, %r14139, 0x3340U;
	cvt.u32.u16 	%r14142, %rs12920;
	cvt.u32.u16 	%r14143, %rs12921;
	prmt.b32 	%r14144, %r14143, %r14142, 0x3340U;
	prmt.b32 	%r14145, %r14144, %r14141, 0x5410U;
	st.local.v2.b32 	[%rd3+168], {%r14145, %r14138};
	cvt.u32.u16 	%r14146, %rs12906;
	cvt.u32.u16 	%r14147, %rs12907;
	prmt.b32 	%r14148, %r14147, %r14146, 0x3340U;
	cvt.u32.u16 	%r14149, %rs12908;
	cvt.u32.u16 	%r14150, %rs12909;
	prmt.b32 	%r14151, %r14150, %r14149, 0x3340U;
	prmt.b32 	%r14152, %r14151, %r14148, 0x5410U;
	cvt.u32.u16 	%r14153, %rs12910;
	cvt.u32.u16 	%r14154, %rs12911;
	prmt.b32 	%r14155, %r14154, %r14153, 0x3340U;
	cvt.u32.u16 	%r14156, %rs12912;
	cvt.u32.u16 	%r14157, %rs12913;
	prmt.b32 	%r14158, %r14157, %r14156, 0x3340U;
	prmt.b32 	%r14159, %r14158, %r14155, 0x5410U;
	st.local.v2.b32 	[%rd3+176], {%r14159, %r14152};
	cvt.u32.u16 	%r14160, %rs12898;
	cvt.u32.u16 	%r14161, %rs12899;
	prmt.b32 	%r14162, %r14161, %r14160, 0x3340U;
	cvt.u32.u16 	%r14163, %rs12900;
	cvt.u32.u16 	%r14164, %rs12901;
	prmt.b32 	%r14165, %r14164, %r14163, 0x3340U;
	prmt.b32 	%r14166, %r14165, %r14162, 0x5410U;
	cvt.u32.u16 	%r14167, %rs12902;
	cvt.u32.u16 	%r14168, %rs12903;
	prmt.b32 	%r14169, %r14168, %r14167, 0x3340U;
	cvt.u32.u16 	%r14170, %rs12904;
	cvt.u32.u16 	%r14171, %rs12905;
	prmt.b32 	%r14172, %r14171, %r14170, 0x3340U;
	prmt.b32 	%r14173, %r14172, %r14169, 0x5410U;
	st.local.v2.b32 	[%rd3+184], {%r14173, %r14166};
	cvt.u32.u16 	%r14174, %rs12890;
	cvt.u32.u16 	%r14175, %rs12891;
	prmt.b32 	%r14176, %r14175, %r14174, 0x3340U;
	cvt.u32.u16 	%r14177, %rs12892;
	cvt.u32.u16 	%r14178, %rs12893;
	prmt.b32 	%r14179, %r14178, %r14177, 0x3340U;
	prmt.b32 	%r14180, %r14179, %r14176, 0x5410U;
	cvt.u32.u16 	%r14181, %rs12894;
	cvt.u32.u16 	%r14182, %rs12895;
	prmt.b32 	%r14183, %r14182, %r14181, 0x3340U;
	cvt.u32.u16 	%r14184, %rs12896;
	cvt.u32.u16 	%r14185, %rs12897;
	prmt.b32 	%r14186, %r14185, %r14184, 0x3340U;
	prmt.b32 	%r14187, %r14186, %r14183, 0x5410U;
	st.local.v2.b32 	[%rd3+192], {%r14187, %r14180};
	cvt.u32.u16 	%r14188, %rs12882;
	cvt.u32.u16 	%r14189, %rs12883;
	prmt.b32 	%r14190, %r14189, %r14188, 0x3340U;
	cvt.u32.u16 	%r14191, %rs12884;
	cvt.u32.u16 	%r14192, %rs12885;
	prmt.b32 	%r14193, %r14192, %r14191, 0x3340U;
	prmt.b32 	%r14194, %r14193, %r14190, 0x5410U;
	cvt.u32.u16 	%r14195, %rs12886;
	cvt.u32.u16 	%r14196, %rs12887;
	prmt.b32 	%r14197, %r14196, %r14195, 0x3340U;
	cvt.u32.u16 	%r14198, %rs12888;
	cvt.u32.u16 	%r14199, %rs12889;
	prmt.b32 	%r14200, %r14199, %r14198, 0x3340U;
	prmt.b32 	%r14201, %r14200, %r14197, 0x5410U;
	st.local.v2.b32 	[%rd3+200], {%r14201, %r14194};
	cvt.u32.u16 	%r14202, %rs12874;
	cvt.u32.u16 	%r14203, %rs12875;
	prmt.b32 	%r14204, %r14203, %r14202, 0x3340U;
	cvt.u32.u16 	%r14205, %rs12876;
	cvt.u32.u16 	%r14206, %rs12877;
	prmt.b32 	%r14207, %r14206, %r14205, 0x3340U;
	prmt.b32 	%r14208, %r14207, %r14204, 0x5410U;
	cvt.u32.u16 	%r14209, %rs12878;
	cvt.u32.u16 	%r14210, %rs12879;
	prmt.b32 	%r14211, %r14210, %r14209, 0x3340U;
	cvt.u32.u16 	%r14212, %rs12880;
	cvt.u32.u16 	%r14213, %rs12881;
	prmt.b32 	%r14214, %r14213, %r14212, 0x3340U;
	prmt.b32 	%r14215, %r14214, %r14211, 0x5410U;
	st.local.v2.b32 	[%rd3+208], {%r14215, %r14208};
	cvt.u32.u16 	%r14216, %rs12866;
	cvt.u32.u16 	%r14217, %rs12867;
	prmt.b32 	%r14218, %r14217, %r14216, 0x3340U;
	cvt.u32.u16 	%r14219, %rs12868;
	cvt.u32.u16 	%r14220, %rs12869;
	prmt.b32 	%r14221, %r14220, %r14219, 0x3340U;
	prmt.b32 	%r14222, %r14221, %r14218, 0x5410U;
	cvt.u32.u16 	%r14223, %rs12870;
	cvt.u32.u16 	%r14224, %rs12871;
	prmt.b32 	%r14225, %r14224, %r14223, 0x3340U;
	cvt.u32.u16 	%r14226, %rs12872;
	cvt.u32.u16 	%r14227, %rs12873;
	prmt.b32 	%r14228, %r14227, %r14226, 0x3340U;
	prmt.b32 	%r14229, %r14228, %r14225, 0x5410U;
	st.local.v2.b32 	[%rd3+216], {%r14229, %r14222};
	cvt.u32.u16 	%r14230, %rs12858;
	cvt.u32.u16 	%r14231, %rs12859;
	prmt.b32 	%r14232, %r14231, %r14230, 0x3340U;
	cvt.u32.u16 	%r14233, %rs12860;
	cvt.u32.u16 	%r14234, %rs12861;
	prmt.b32 	%r14235, %r14234, %r14233, 0x3340U;
	prmt.b32 	%r14236, %r14235, %r14232, 0x5410U;
	cvt.u32.u16 	%r14237, %rs12862;
	cvt.u32.u16 	%r14238, %rs12863;
	prmt.b32 	%r14239, %r14238, %r14237, 0x3340U;
	cvt.u32.u16 	%r14240, %rs12864;
	cvt.u32.u16 	%r14241, %rs12865;
	prmt.b32 	%r14242, %r14241, %r14240, 0x3340U;
	prmt.b32 	%r14243, %r14242, %r14239, 0x5410U;
	st.local.v2.b32 	[%rd3+224], {%r14243, %r14236};
	cvt.u32.u16 	%r14244, %rs12850;
	cvt.u32.u16 	%r14245, %rs12851;
	prmt.b32 	%r14246, %r14245, %r14244, 0x3340U;
	cvt.u32.u16 	%r14247, %rs12852;
	cvt.u32.u16 	%r14248, %rs12853;
	prmt.b32 	%r14249, %r14248, %r14247, 0x3340U;
	prmt.b32 	%r14250, %r14249, %r14246, 0x5410U;
	cvt.u32.u16 	%r14251, %rs12854;
	cvt.u32.u16 	%r14252, %rs12855;
	prmt.b32 	%r14253, %r14252, %r14251, 0x3340U;
	cvt.u32.u16 	%r14254, %rs12856;
	cvt.u32.u16 	%r14255, %rs12857;
	prmt.b32 	%r14256, %r14255, %r14254, 0x3340U;
	prmt.b32 	%r14257, %r14256, %r14253, 0x5410U;
	st.local.v2.b32 	[%rd3+232], {%r14257, %r14250};
	cvt.u32.u16 	%r14258, %rs12842;
	cvt.u32.u16 	%r14259, %rs12843;
	prmt.b32 	%r14260, %r14259, %r14258, 0x3340U;
	cvt.u32.u16 	%r14261, %rs12844;
	cvt.u32.u16 	%r14262, %rs12845;
	prmt.b32 	%r14263, %r14262, %r14261, 0x3340U;
	prmt.b32 	%r14264, %r14263, %r14260, 0x5410U;
	cvt.u32.u16 	%r14265, %rs12846;
	cvt.u32.u16 	%r14266, %rs12847;
	prmt.b32 	%r14267, %r14266, %r14265, 0x3340U;
	cvt.u32.u16 	%r14268, %rs12848;
	cvt.u32.u16 	%r14269, %rs12849;
	prmt.b32 	%r14270, %r14269, %r14268, 0x3340U;
	prmt.b32 	%r14271, %r14270, %r14267, 0x5410U;
	st.local.v2.b32 	[%rd3+240], {%r14271, %r14264};
	cvt.u32.u16 	%r14272, %rs12834;
	cvt.u32.u16 	%r14273, %rs12835;
	prmt.b32 	%r14274, %r14273, %r14272, 0x3340U;
	cvt.u32.u16 	%r14275, %rs12836;
	cvt.u32.u16 	%r14276, %rs12837;
	prmt.b32 	%r14277, %r14276, %r14275, 0x3340U;
	prmt.b32 	%r14278, %r14277, %r14274, 0x5410U;
	cvt.u32.u16 	%r14279, %rs12838;
	cvt.u32.u16 	%r14280, %rs12839;
	prmt.b32 	%r14281, %r14280, %r14279, 0x3340U;
	cvt.u32.u16 	%r14282, %rs12840;
	cvt.u32.u16 	%r14283, %rs12841;
	prmt.b32 	%r14284, %r14283, %r14282, 0x3340U;
	prmt.b32 	%r14285, %r14284, %r14281, 0x5410U;
	st.local.v2.b32 	[%rd3+248], {%r14285, %r14278};
	cvt.u32.u16 	%r14286, %rs12826;
	cvt.u32.u16 	%r14287, %rs12827;
	prmt.b32 	%r14288, %r14287, %r14286, 0x3340U;
	cvt.u32.u16 	%r14289, %rs12828;
	cvt.u32.u16 	%r14290, %rs12829;
	prmt.b32 	%r14291, %r14290, %r14289, 0x3340U;
	prmt.b32 	%r14292, %r14291, %r14288, 0x5410U;
	cvt.u32.u16 	%r14293, %rs12830;
	cvt.u32.u16 	%r14294, %rs12831;
	prmt.b32 	%r14295, %r14294, %r14293, 0x3340U;
	cvt.u32.u16 	%r14296, %rs12832;
	cvt.u32.u16 	%r14297, %rs12833;
	prmt.b32 	%r14298, %r14297, %r14296, 0x3340U;
	prmt.b32 	%r14299, %r14298, %r14295, 0x5410U;
	st.local.v2.b32 	[%rd3+256], {%r14299, %r14292};
	cvt.u32.u16 	%r14300, %rs12818;
	cvt.u32.u16 	%r14301, %rs12819;
	prmt.b32 	%r14302, %r14301, %r14300, 0x3340U;
	cvt.u32.u16 	%r14303, %rs12820;
	cvt.u32.u16 	%r14304, %rs12821;
	prmt.b32 	%r14305, %r14304, %r14303, 0x3340U;
	prmt.b32 	%r14306, %r14305, %r14302, 0x5410U;
	cvt.u32.u16 	%r14307, %rs12822;
	cvt.u32.u16 	%r14308, %rs12823;
	prmt.b32 	%r14309, %r14308, %r14307, 0x3340U;
	cvt.u32.u16 	%r14310, %rs12824;
	cvt.u32.u16 	%r14311, %rs12825;
	prmt.b32 	%r14312, %r14311, %r14310, 0x3340U;
	prmt.b32 	%r14313, %r14312, %r14309, 0x5410U;
	st.local.v2.b32 	[%rd3+264], {%r14313, %r14306};
	mov.b32 	%r28638, 0;
$L__BB4_9:
	mov.u32 	%r28641, %r28638;
	cvt.u64.u32 	%rd144, %r28641;
	add.s64 	%rd145, %rd3, %rd144;
	ld.local.u8 	%rs11949, [%rd145+16];
	setp.ne.s16 	%p54, %rs11949, 0;
	add.s32 	%r28638, %r28641, 1;
	@%p54 bra 	$L__BB4_9;
	and.b16  	%rs11950, %rs12817, 255;
	setp.eq.s16 	%p55, %rs11950, 0;
	@%p55 bra 	$L__BB4_13;
	mov.b32 	%r28639, 0;
$L__BB4_12:
	cvt.u64.u32 	%rd146, %r28641;
	add.s64 	%rd147, %rd3, %rd146;
	st.local.u8 	[%rd147+16], %rs12817;
	add.s32 	%r28641, %r28641, 1;
	add.s32 	%r16, %r28639, 1;
	cvt.u64.u32 	%rd148, %r28639;
	add.s64 	%rd149, %rd4, %rd148;
	ld.local.u8 	%rs12817, [%rd149+17];
	setp.ne.s16 	%p56, %rs12817, 0;
	mov.u32 	%r28639, %r16;
	@%p56 bra 	$L__BB4_12;
$L__BB4_13:
	ld.param.u64 	%rd262, [_ZN3cub18CUB_300001_SM_10006detail6reduce28DeviceReduceSingleTileKernelINS2_10policy_hubI4Itemy13Addition_funcE10Policy1000EN6thrust24THRUST_300001_SM_1000_NS6detail15normal_iteratorINSA_10device_ptrIS5_EEEEPS5_yS6_S5_S5_N4cuda3std3__410__identityEEEvT0_T1_T2_T3_T4_T6__param_2];
	cvt.u64.u32 	%rd150, %r28641;
	add.s64 	%rd151, %rd3, %rd150;
	mov.b16 	%rs11951, 0;
	st.local.u8 	[%rd151+16], %rs11951;
	add.s32 	%r28642, %r28642, %r10;
	st.local.u32 	[%rd3], %r28642;
	add.f64 	%fd78, %fd4, %fd78;
	st.local.f64 	[%rd3+8], %fd78;
	ld.local.v2.b32 	{%r14315, %r14316}, [%rd3+16];
	bfe.u32 	%r14317, %r14315, 0, 8;
	cvt.u16.u32 	%rs13073, %r14317;
	bfe.u32 	%r14318, %r14315, 8, 8;
	cvt.u16.u32 	%rs13072, %r14318;
	bfe.u32 	%r14319, %r14315, 16, 8;
	cvt.u16.u32 	%rs13071, %r14319;
	bfe.u32 	%r14320, %r14315, 24, 8;
	cvt.u16.u32 	%rs13070, %r14320;
	bfe.u32 	%r14321, %r14316, 0, 8;
	cvt.u16.u32 	%rs13069, %r14321;
	bfe.u32 	%r14322, %r14316, 8, 8;
	cvt.u16.u32 	%rs13068, %r14322;
	bfe.u32 	%r14323, %r14316, 16, 8;
	cvt.u16.u32 	%rs13067, %r14323;
	bfe.u32 	%r14324, %r14316, 24, 8;
	cvt.u16.u32 	%rs13066, %r14324;
	ld.local.v2.b32 	{%r14325, %r14326}, [%rd3+24];
	bfe.u32 	%r14327, %r14325, 0, 8;
	cvt.u16.u32 	%rs13065, %r14327;
	bfe.u32 	%r14328, %r14325, 8, 8;
	cvt.u16.u32 	%rs13064, %r14328;
	bfe.u32 	%r14329, %r14325, 16, 8;
	cvt.u16.u32 	%rs13063, %r14329;
	bfe.u32 	%r14330, %r14325, 24, 8;
	cvt.u16.u32 	%rs13062, %r14330;
	bfe.u32 	%r14331, %r14326, 0, 8;
	cvt.u16.u32 	%rs13061, %r14331;
	bfe.u32 	%r14332, %r14326, 8, 8;
	cvt.u16.u32 	%rs13060, %r14332;
	bfe.u32 	%r14333, %r14326, 16, 8;
	cvt.u16.u32 	%rs13059, %r14333;
	bfe.u32 	%r14334, %r14326, 24, 8;
	cvt.u16.u32 	%rs13058, %r14334;
	ld.local.v2.b32 	{%r14335, %r14336}, [%rd3+32];
	bfe.u32 	%r14337, %r14335, 0, 8;
	cvt.u16.u32 	%rs13057, %r14337;
	bfe.u32 	%r14338, %r14335, 8, 8;
	cvt.u16.u32 	%rs13056, %r14338;
	bfe.u32 	%r14339, %r14335, 16, 8;
	cvt.u16.u32 	%rs13055, %r14339;
	bfe.u32 	%r14340, %r14335, 24, 8;
	cvt.u16.u32 	%rs13054, %r14340;
	bfe.u32 	%r14341, %r14336, 0, 8;
	cvt.u16.u32 	%rs13053, %r14341;
	bfe.u32 	%r14342, %r14336, 8, 8;
	cvt.u16.u32 	%rs13052, %r14342;
	bfe.u32 	%r14343, %r14336, 16, 8;
	cvt.u16.u32 	%rs13051, %r14343;
	bfe.u32 	%r14344, %r14336, 24, 8;
	cvt.u16.u32 	%rs13050, %r14344;
	ld.local.v2.b32 	{%r14345, %r14346}, [%rd3+40];
	bfe.u32 	%r14347, %r14345, 0, 8;
	cvt.u16.u32 	%rs13049, %r14347;
	bfe.u32 	%r14348, %r14345, 8, 8;
	cvt.u16.u32 	%rs13048, %r14348;
	bfe.u32 	%r14349, %r14345, 16, 8;
	cvt.u16.u32 	%rs13047, %r14349;
	bfe.u32 	%r14350, %r14345, 24, 8;
	cvt.u16.u32 	%rs13046, %r14350;
	bfe.u32 	%r14351, %r14346, 0, 8;
	cvt.u16.u32 	%rs13045, %r14351;
	bfe.u32 	%r14352, %r14346, 8, 8;
	cvt.u16.u32 	%rs13044, %r14352;
	bfe.u32 	%r14353, %r14346, 16, 8;
	cvt.u16.u32 	%rs13043, %r14353;
	bfe.u32 	%r14354, %r14346, 24, 8;
	cvt.u16.u32 	%rs13042, %r14354;
	ld.local.v2.b32 	{%r14355, %r14356}, [%rd3+48];
	bfe.u32 	%r14357, %r14355, 0, 8;
	cvt.u16.u32 	%rs13041, %r14357;
	bfe.u32 	%r14358, %r14355, 8, 8;
	cvt.u16.u32 	%rs13040, %r14358;
	bfe.u32 	%r14359, %r14355, 16, 8;
	cvt.u16.u32 	%rs13039, %r14359;
	bfe.u32 	%r14360, %r14355, 24, 8;
	cvt.u16.u32 	%rs13038, %r14360;
	bfe.u32 	%r14361, %r14356, 0, 8;
	cvt.u16.u32 	%rs13037, %r14361;
	bfe.u32 	%r14362, %r14356, 8, 8;
	cvt.u16.u32 	%rs13036, %r14362;
	bfe.u32 	%r14363, %r14356, 16, 8;
	cvt.u16.u32 	%rs13035, %r14363;
	bfe.u32 	%r14364, %r14356, 24, 8;
	cvt.u16.u32 	%rs13034, %r14364;
	ld.local.v2.b32 	{%r14365, %r14366}, [%rd3+56];
	bfe.u32 	%r14367, %r14365, 0, 8;
	cvt.u16.u32 	%rs13033, %r14367;
	bfe.u32 	%r14368, %r14365, 8, 8;
	cvt.u16.u32 	%rs13032, %r14368;
	bfe.u32 	%r14369, %r14365, 16, 8;
	cvt.u16.u32 	%rs13031, %r14369;
	bfe.u32 	%r14370, %r14365, 24, 8;
	cvt.u16.u32 	%rs13030, %r14370;
	bfe.u32 	%r14371, %r14366, 0, 8;
	cvt.u16.u32 	%rs13029, %r14371;
	bfe.u32 	%r14372, %r14366, 8, 8;
	cvt.u16.u32 	%rs13028, %r14372;
	bfe.u32 	%r14373, %r14366, 16, 8;
	cvt.u16.u32 	%rs13027, %r14373;
	bfe.u32 	%r14374, %r14366, 24, 8;
	cvt.u16.u32 	%rs13026, %r14374;
	ld.local.v2.b32 	{%r14375, %r14376}, [%rd3+64];
	bfe.u32 	%r14377, %r14375, 0, 8;
	cvt.u16.u32 	%rs13025, %r14377;
	bfe.u32 	%r14378, %r14375, 8, 8;
	cvt.u16.u32 	%rs13024, %r14378;
	bfe.u32 	%r14379, %r14375, 16, 8;
	cvt.u16.u32 	%rs13023, %r14379;
	bfe.u32 	%r14380, %r14375, 24, 8;
	cvt.u16.u32 	%rs13022, %r14380;
	bfe.u32 	%r14381, %r14376, 0, 8;
	cvt.u16.u32 	%rs13021, %r14381;
	bfe.u32 	%r14382, %r14376, 8, 8;
	cvt.u16.u32 	%rs13020, %r14382;
	bfe.u32 	%r14383, %r14376, 16, 8;
	cvt.u16.u32 	%rs13019, %r14383;
	bfe.u32 	%r14384, %r14376, 24, 8;
	cvt.u16.u32 	%rs13018, %r14384;
	ld.local.v2.b32 	{%r14385, %r14386}, [%rd3+72];
	bfe.u32 	%r14387, %r14385, 0, 8;
	cvt.u16.u32 	%rs13017, %r14387;
	bfe.u32 	%r14388, %r14385, 8, 8;
	cvt.u16.u32 	%rs13016, %r14388;
	bfe.u32 	%r14389, %r14385, 16, 8;
	cvt.u16.u32 	%rs13015, %r14389;
	bfe.u32 	%r14390, %r14385, 24, 8;
	cvt.u16.u32 	%rs13014, %r14390;
	bfe.u32 	%r14391, %r14386, 0, 8;
	cvt.u16.u32 	%rs13013, %r14391;
	bfe.u32 	%r14392, %r14386, 8, 8;
	cvt.u16.u32 	%rs13012, %r14392;
	bfe.u32 	%r14393, %r14386, 16, 8;
	cvt.u16.u32 	%rs13011, %r14393;
	bfe.u32 	%r14394, %r14386, 24, 8;
	cvt.u16.u32 	%rs13010, %r14394;
	ld.local.v2.b32 	{%r14395, %r14396}, [%rd3+80];
	bfe.u32 	%r14397, %r14395, 0, 8;
	cvt.u16.u32 	%rs13009, %r14397;
	bfe.u32 	%r14398, %r14395, 8, 8;
	cvt.u16.u32 	%rs13008, %r14398;
	bfe.u32 	%r14399, %r14395, 16, 8;
	cvt.u16.u32 	%rs13007, %r14399;
	bfe.u32 	%r14400, %r14395, 24, 8;
	cvt.u16.u32 	%rs13006, %r14400;
	bfe.u32 	%r14401, %r14396, 0, 8;
	cvt.u16.u32 	%rs13005, %r14401;
	bfe.u32 	%r14402, %r14396, 8, 8;
	cvt.u16.u32 	%rs13004, %r14402;
	bfe.u32 	%r14403, %r14396, 16, 8;
	cvt.u16.u32 	%rs13003, %r14403;
	bfe.u32 	%r14404, %r14396, 24, 8;
	cvt.u16.u32 	%rs13002, %r14404;
	ld.local.v2.b32 	{%r14405, %r14406}, [%rd3+88];
	bfe.u32 	%r14407, %r14405, 0, 8;
	cvt.u16.u32 	%rs13001, %r14407;
	bfe.u32 	%r14408, %r14405, 8, 8;
	cvt.u16.u32 	%rs13000, %r14408;
	bfe.u32 	%r14409, %r14405, 16, 8;
	cvt.u16.u32 	%rs12999, %r14409;
	bfe.u32 	%r14410, %r14405, 24, 8;
	cvt.u16.u32 	%rs12998, %r14410;
	bfe.u32 	%r14411, %r14406, 0, 8;
	cvt.u16.u32 	%rs12997, %r14411;
	bfe.u32 	%r14412, %r14406, 8, 8;
	cvt.u16.u32 	%rs12996, %r14412;
	bfe.u32 	%r14413, %r14406, 16, 8;
	cvt.u16.u32 	%rs12995, %r14413;
	bfe.u32 	%r14414, %r14406, 24, 8;
	cvt.u16.u32 	%rs12994, %r14414;
	ld.local.v2.b32 	{%r14415, %r14416}, [%rd3+96];
	bfe.u32 	%r14417, %r14415, 0, 8;
	cvt.u16.u32 	%rs12993, %r14417;
	bfe.u32 	%r14418, %r14415, 8, 8;
	cvt.u16.u32 	%rs12992, %r14418;
	bfe.u32 	%r14419, %r14415, 16, 8;
	cvt.u16.u32 	%rs12991, %r14419;
	bfe.u32 	%r14420, %r14415, 24, 8;
	cvt.u16.u32 	%rs12990, %r14420;
	bfe.u32 	%r14421, %r14416, 0, 8;
	cvt.u16.u32 	%rs12989, %r14421;
	bfe.u32 	%r14422, %r14416, 8, 8;
	cvt.u16.u32 	%rs12988, %r14422;
	bfe.u32 	%r14423, %r14416, 16, 8;
	cvt.u16.u32 	%rs12987, %r14423;
	bfe.u32 	%r14424, %r14416, 24, 8;
	cvt.u16.u32 	%rs12986, %r14424;
	ld.local.v2.b32 	{%r14425, %r14426}, [%rd3+104];
	bfe.u32 	%r14427, %r14425, 0, 8;
	cvt.u16.u32 	%rs12985, %r14427;
	bfe.u32 	%r14428, %r14425, 8, 8;
	cvt.u16.u32 	%rs12984, %r14428;
	bfe.u32 	%r14429, %r14425, 16, 8;
	cvt.u16.u32 	%rs12983, %r14429;
	bfe.u32 	%r14430, %r14425, 24, 8;
	cvt.u16.u32 	%rs12982, %r14430;
	bfe.u32 	%r14431, %r14426, 0, 8;
	cvt.u16.u32 	%rs12981, %r14431;
	bfe.u32 	%r14432, %r14426, 8, 8;
	cvt.u16.u32 	%rs12980, %r14432;
	bfe.u32 	%r14433, %r14426, 16, 8;
	cvt.u16.u32 	%rs12979, %r14433;
	bfe.u32 	%r14434, %r14426, 24, 8;
	cvt.u16.u32 	%rs12978, %r14434;
	ld.local.v2.b32 	{%r14435, %r14436}, [%rd3+112];
	bfe.u32 	%r14437, %r14435, 0, 8;
	cvt.u16.u32 	%rs12977, %r14437;
	bfe.u32 	%r14438, %r14435, 8, 8;
	cvt.u16.u32 	%rs12976, %r14438;
	bfe.u32 	%r14439, %r14435, 16, 8;
	cvt.u16.u32 	%rs12975, %r14439;
	bfe.u32 	%r14440, %r14435, 24, 8;
	cvt.u16.u32 	%rs12974, %r14440;
	bfe.u32 	%r14441, %r14436, 0, 8;
	cvt.u16.u32 	%rs12973, %r14441;
	bfe.u32 	%r14442, %r14436, 8, 8;
	cvt.u16.u32 	%rs12972, %r14442;
	bfe.u32 	%r14443, %r14436, 16, 8;
	cvt.u16.u32 	%rs12971, %r14443;
	bfe.u32 	%r14444, %r14436, 24, 8;
	cvt.u16.u32 	%rs12970, %r14444;
	ld.local.v2.b32 	{%r14445, %r14446}, [%rd3+120];
	bfe.u32 	%r14447, %r14445, 0, 8;
	cvt.u16.u32 	%rs12969, %r14447;
	bfe.u32 	%r14448, %r14445, 8, 8;
	cvt.u16.u32 	%rs12968, %r14448;
	bfe.u32 	%r14449, %r14445, 16, 8;
	cvt.u16.u32 	%rs12967, %r14449;
	bfe.u32 	%r14450, %r14445, 24, 8;
	cvt.u16.u32 	%rs12966, %r14450;
	bfe.u32 	%r14451, %r14446, 0, 8;
	cvt.u16.u32 	%rs12965, %r14451;
	bfe.u32 	%r14452, %r14446, 8, 8;
	cvt.u16.u32 	%rs12964, %r14452;
	bfe.u32 	%r14453, %r14446, 16, 8;
	cvt.u16.u32 	%rs12963, %r14453;
	bfe.u32 	%r14454, %r14446, 24, 8;
	cvt.u16.u32 	%rs12962, %r14454;
	ld.local.v2.b32 	{%r14455, %r14456}, [%rd3+128];
	bfe.u32 	%r14457, %r14455, 0, 8;
	cvt.u16.u32 	%rs12961, %r14457;
	bfe.u32 	%r14458, %r14455, 8, 8;
	cvt.u16.u32 	%rs12960, %r14458;
	bfe.u32 	%r14459, %r14455, 16, 8;
	cvt.u16.u32 	%rs12959, %r14459;
	bfe.u32 	%r14460, %r14455, 24, 8;
	cvt.u16.u32 	%rs12958, %r14460;
	bfe.u32 	%r14461, %r14456, 0, 8;
	cvt.u16.u32 	%rs12957, %r14461;
	bfe.u32 	%r14462, %r14456, 8, 8;
	cvt.u16.u32 	%rs12956, %r14462;
	bfe.u32 	%r14463, %r14456, 16, 8;
	cvt.u16.u32 	%rs12955, %r14463;
	bfe.u32 	%r14464, %r14456, 24, 8;
	cvt.u16.u32 	%rs12954, %r14464;
	ld.local.v2.b32 	{%r14465, %r14466}, [%rd3+136];
	bfe.u32 	%r14467, %r14465, 0, 8;
	cvt.u16.u32 	%rs12953, %r14467;
	bfe.u32 	%r14468, %r14465, 8, 8;
	cvt.u16.u32 	%rs12952, %r14468;
	bfe.u32 	%r14469, %r14465, 16, 8;
	cvt.u16.u32 	%rs12951, %r14469;
	bfe.u32 	%r14470, %r14465, 24, 8;
	cvt.u16.u32 	%rs12950, %r14470;
	bfe.u32 	%r14471, %r14466, 0, 8;
	cvt.u16.u32 	%rs12949, %r14471;
	bfe.u32 	%r14472, %r14466, 8, 8;
	cvt.u16.u32 	%rs12948, %r14472;
	bfe.u32 	%r14473, %r14466, 16, 8;
	cvt.u16.u32 	%rs12947, %r14473;
	bfe.u32 	%r14474, %r14466, 24, 8;
	cvt.u16.u32 	%rs12946, %r14474;
	ld.local.v2.b32 	{%r14475, %r14476}, [%rd3+144];
	bfe.u32 	%r14477, %r14475, 0, 8;
	cvt.u16.u32 	%rs12945, %r14477;
	bfe.u32 	%r14478, %r14475, 8, 8;
	cvt.u16.u32 	%rs12944, %r14478;
	bfe.u32 	%r14479, %r14475, 16, 8;
	cvt.u16.u32 	%rs12943, %r14479;
	bfe.u32 	%r14480, %r14475, 24, 8;
	cvt.u16.u32 	%rs12942, %r14480;
	bfe.u32 	%r14481, %r14476, 0, 8;
	cvt.u16.u32 	%rs12941, %r14481;
	bfe.u32 	%r14482, %r14476, 8, 8;
	cvt.u16.u32 	%rs12940, %r14482;
	bfe.u32 	%r14483, %r14476, 16, 8;
	cvt.u16.u32 	%rs12939, %r14483;
	bfe.u32 	%r14484, %r14476, 24, 8;
	cvt.u16.u32 	%rs12938, %r14484;
	ld.local.v2.b32 	{%r14485, %r14486}, [%rd3+152];
	bfe.u32 	%r14487, %r14485, 0, 8;
	cvt.u16.u32 	%rs12937, %r14487;
	bfe.u32 	%r14488, %r14485, 8, 8;
	cvt.u16.u32 	%rs12936, %r14488;
	bfe.u32 	%r14489, %r14485, 16, 8;
	cvt.u16.u32 	%rs12935, %r14489;
	bfe.u32 	%r14490, %r14485, 24, 8;
	cvt.u16.u32 	%rs12934, %r14490;
	bfe.u32 	%r14491, %r14486, 0, 8;
	cvt.u16.u32 	%rs12933, %r14491;
	bfe.u32 	%r14492, %r14486, 8, 8;
	cvt.u16.u32 	%rs12932, %r14492;
	bfe.u32 	%r14493, %r14486, 16, 8;
	cvt.u16.u32 	%rs12931, %r14493;
	bfe.u32 	%r14494, %r14486, 24, 8;
	cvt.u16.u32 	%rs12930, %r14494;
	ld.local.v2.b32 	{%r14495, %r14496}, [%rd3+160];
	bfe.u32 	%r14497, %r14495, 0, 8;
	cvt.u16.u32 	%rs12929, %r14497;
	bfe.u32 	%r14498, %r14495, 8, 8;
	cvt.u16.u32 	%rs12928, %r14498;
	bfe.u32 	%r14499, %r14495, 16, 8;
	cvt.u16.u32 	%rs12927, %r14499;
	bfe.u32 	%r14500, %r14495, 24, 8;
	cvt.u16.u32 	%rs12926, %r14500;
	bfe.u32 	%r14501, %r14496, 0, 8;
	cvt.u16.u32 	%rs12925, %r14501;
	bfe.u32 	%r14502, %r14496, 8, 8;
	cvt.u16.u32 	%rs12924, %r14502;
	bfe.u32 	%r14503, %r14496, 16, 8;
	cvt.u16.u32 	%rs12923, %r14503;
	bfe.u32 	%r14504, %r14496, 24, 8;
	cvt.u16.u32 	%rs12922, %r14504;
	ld.local.v2.b32 	{%r14505, %r14506}, [%rd3+168];
	bfe.u32 	%r14507, %r14505, 0, 8;
	cvt.u16.u32 	%rs12921, %r14507;
	bfe.u32 	%r14508, %r14505, 8, 8;
	cvt.u16.u32 	%rs12920, %r14508;
	bfe.u32 	%r14509, %r14505, 16, 8;
	cvt.u16.u32 	%rs12919, %r14509;
	bfe.u32 	%r14510, %r14505, 24, 8;
	cvt.u16.u32 	%rs12918, %r14510;
	bfe.u32 	%r14511, %r14506, 0, 8;
	cvt.u16.u32 	%rs12917, %r14511;
	bfe.u32 	%r14512, %r14506, 8, 8;
	cvt.u16.u32 	%rs12916, %r14512;
	bfe.u32 	%r14513, %r14506, 16, 8;
	cvt.u16.u32 	%rs12915, %r14513;
	bfe.u32 	%r14514, %r14506, 24, 8;
	cvt.u16.u32 	%rs12914, %r14514;
	ld.local.v2.b32 	{%r14515, %r14516}, [%rd3+176];
	bfe.u32 	%r14517, %r14515, 0, 8;
	cvt.u16.u32 	%rs12913, %r14517;
	bfe.u32 	%r14518, %r14515, 8, 8;
	cvt.u16.u32 	%rs12912, %r14518;
	bfe.u32 	%r14519, %r14515, 16, 8;
	cvt.u16.u32 	%rs12911, %r14519;
	bfe.u32 	%r14520, %r14515, 24, 8;
	cvt.u16.u32 	%rs12910, %r14520;
	bfe.u32 	%r14521, %r14516, 0, 8;
	cvt.u16.u32 	%rs12909, %r14521;
	bfe.u32 	%r14522, %r14516, 8, 8;
	cvt.u16.u32 	%rs12908, %r14522;
	bfe.u32 	%r14523, %r14516, 16, 8;
	cvt.u16.u32 	%rs12907, %r14523;
	bfe.u32 	%r14524, %r14516, 24, 8;
	cvt.u16.u32 	%rs12906, %r14524;
	ld.local.v2.b32 	{%r14525, %r14526}, [%rd3+184];
	bfe.u32 	%r14527, %r14525, 0, 8;
	cvt.u16.u32 	%rs12905, %r14527;
	bfe.u32 	%r14528, %r14525, 8, 8;
	cvt.u16.u32 	%rs12904, %r14528;
	bfe.u32 	%r14529, %r14525, 16, 8;
	cvt.u16.u32 	%rs12903, %r14529;
	bfe.u32 	%r14530, %r14525, 24, 8;
	cvt.u16.u32 	%rs12902, %r14530;
	bfe.u32 	%r14531, %r14526, 0, 8;
	cvt.u16.u32 	%rs12901, %r14531;
	bfe.u32 	%r14532, %r14526, 8, 8;
	cvt.u16.u32 	%rs12900, %r14532;
	bfe.u32 	%r14533, %r14526, 16, 8;
	cvt.u16.u32 	%rs12899, %r14533;
	bfe.u32 	%r14534, %r14526, 24, 8;
	cvt.u16.u32 	%rs12898, %r14534;
	ld.local.v2.b32 	{%r14535, %r14536}, [%rd3+192];
	bfe.u32 	%r14537, %r14535, 0, 8;
	cvt.u16.u32 	%rs12897, %r14537;
	bfe.u32 	%r14538, %r14535, 8, 8;
	cvt.u16.u32 	%rs12896, %r14538;
	bfe.u32 	%r14539, %r14535, 16, 8;
	cvt.u16.u32 	%rs12895, %r14539;
	bfe.u32 	%r14540, %r14535, 24, 8;
	cvt.u16.u32 	%rs12894, %r14540;
	bfe.u32 	%r14541, %r14536, 0, 8;
	cvt.u16.u32 	%rs12893, %r14541;
	bfe.u32 	%r14542, %r14536, 8, 8;
	cvt.u16.u32 	%rs12892, %r14542;
	bfe.u32 	%r14543, %r14536, 16, 8;
	cvt.u16.u32 	%rs12891, %r14543;
	bfe.u32 	%r14544, %r14536, 24, 8;
	cvt.u16.u32 	%rs12890, %r14544;
	ld.local.v2.b32 	{%r14545, %r14546}, [%rd3+200];
	bfe.u32 	%r14547, %r14545, 0, 8;
	cvt.u16.u32 	%rs12889, %r14547;
	bfe.u32 	%r14548, %r14545, 8, 8;
	cvt.u16.u32 	%rs12888, %r14548;
	bfe.u32 	%r14549, %r14545, 16, 8;
	cvt.u16.u32 	%rs12887, %r14549;
	bfe.u32 	%r14550, %r14545, 24, 8;
	cvt.u16.u32 	%rs12886, %r14550;
	bfe.u32 	%r14551, %r14546, 0, 8;
	cvt.u16.u32 	%rs12885, %r14551;
	bfe.u32 	%r14552, %r14546, 8, 8;
	cvt.u16.u32 	%rs12884, %r14552;
	bfe.u32 	%r14553, %r14546, 16, 8;
	cvt.u16.u32 	%rs12883, %r14553;
	bfe.u32 	%r14554, %r14546, 24, 8;
	cvt.u16.u32 	%rs12882, %r14554;
	ld.local.v2.b32 	{%r14555, %r14556}, [%rd3+208];
	bfe.u32 	%r14557, %r14555, 0, 8;
	cvt.u16.u32 	%rs12881, %r14557;
	bfe.u32 	%r14558, %r14555, 8, 8;
	cvt.u16.u32 	%rs12880, %r14558;
	bfe.u32 	%r14559, %r14555, 16, 8;
	cvt.u16.u32 	%rs12879, %r14559;
	bfe.u32 	%r14560, %r14555, 24, 8;
	cvt.u16.u32 	%rs12878, %r14560;
	bfe.u32 	%r14561, %r14556, 0, 8;
	cvt.u16.u32 	%rs12877, %r14561;
	bfe.u32 	%r14562, %r14556, 8, 8;
	cvt.u16.u32 	%rs12876, %r14562;
	bfe.u32 	%r14563, %r14556, 16, 8;
	cvt.u16.u32 	%rs12875, %r14563;
	bfe.u32 	%r14564, %r14556, 24, 8;
	cvt.u16.u32 	%rs12874, %r14564;
	ld.local.v2.b32 	{%r14565, %r14566}, [%rd3+216];
	bfe.u32 	%r14567, %r14565, 0, 8;
	cvt.u16.u32 	%rs12873, %r14567;
	bfe.u32 	%r14568, %r14565, 8, 8;
	cvt.u16.u32 	%rs12872, %r14568;
	bfe.u32 	%r14569, %r14565, 16, 8;
	cvt.u16.u32 	%rs12871, %r14569;
	bfe.u32 	%r14570, %r14565, 24, 8;
	cvt.u16.u32 	%rs12870, %r14570;
	bfe.u32 	%r14571, %r14566, 0, 8;
	cvt.u16.u32 	%rs12869, %r14571;
	bfe.u32 	%r14572, %r14566, 8, 8;
	cvt.u16.u32 	%rs12868, %r14572;
	bfe.u32 	%r14573, %r14566, 16, 8;
	cvt.u16.u32 	%rs12867, %r14573;
	bfe.u32 	%r14574, %r14566, 24, 8;
	cvt.u16.u32 	%rs12866, %r14574;
	ld.local.v2.b32 	{%r14575, %r14576}, [%rd3+224];
	bfe.u32 	%r14577, %r14575, 0, 8;
	cvt.u16.u32 	%rs12865, %r14577;
	bfe.u32 	%r14578, %r14575, 8, 8;
	cvt.u16.u32 	%rs12864, %r14578;
	bfe.u32 	%r14579, %r14575, 16, 8;
	cvt.u16.u32 	%rs12863, %r14579;
	bfe.u32 	%r14580, %r14575, 24, 8;
	cvt.u16.u32 	%rs12862, %r14580;
	bfe.u32 	%r14581, %r14576, 0, 8;
	cvt.u16.u32 	%rs12861, %r14581;
	bfe.u32 	%r14582, %r14576, 8, 8;
	cvt.u16.u32 	%rs12860, %r14582;
	bfe.u32 	%r14583, %r14576, 16, 8;
	cvt.u16.u32 	%rs12859, %r14583;
	bfe.u32 	%r14584, %r14576, 24, 8;
	cvt.u16.u32 	%rs12858, %r14584;
	ld.local.v2.b32 	{%r14585, %r14586}, [%rd3+232];
	bfe.u32 	%r14587, %r14585, 0, 8;
	cvt.u16.u32 	%rs12857, %r14587;
	bfe.u32 	%r14588, %r14585, 8, 8;
	cvt.u16.u32 	%rs12856, %r14588;
	bfe.u32 	%r14589, %r14585, 16, 8;
	cvt.u16.u32 	%rs12855, %r14589;
	bfe.u32 	%r14590, %r14585, 24, 8;
	cvt.u16.u32 	%rs12854, %r14590;
	bfe.u32 	%r14591, %r14586, 0, 8;
	cvt.u16.u32 	%rs12853, %r14591;
	bfe.u32 	%r14592, %r14586, 8, 8;
	cvt.u16.u32 	%rs12852, %r14592;
	bfe.u32 	%r14593, %r14586, 16, 8;
	cvt.u16.u32 	%rs12851, %r14593;
	bfe.u32 	%r14594, %r14586, 24, 8;
	cvt.u16.u32 	%rs12850, %r14594;
	ld.local.v2.b32 	{%r14595, %r14596}, [%rd3+240];
	bfe.u32 	%r14597, %r14595, 0, 8;
	cvt.u16.u32 	%rs12849, %r14597;
	bfe.u32 	%r14598, %r14595, 8, 8;
	cvt.u16.u32 	%rs12848, %r14598;
	bfe.u32 	%r14599, %r14595, 16, 8;
	cvt.u16.u32 	%rs12847, %r14599;
	bfe.u32 	%r14600, %r14595, 24, 8;
	cvt.u16.u32 	%rs12846, %r14600;
	bfe.u32 	%r14601, %r14596, 0, 8;
	cvt.u16.u32 	%rs12845, %r14601;
	bfe.u32 	%r14602, %r14596, 8, 8;
	cvt.u16.u32 	%rs12844, %r14602;
	bfe.u32 	%r14603, %r14596, 16, 8;
	cvt.u16.u32 	%rs12843, %r14603;
	bfe.u32 	%r14604, %r14596, 24, 8;
	cvt.u16.u32 	%rs12842, %r14604;
	ld.local.v2.b32 	{%r14605, %r14606}, [%rd3+248];
	bfe.u32 	%r14607, %r14605, 0, 8;
	cvt.u16.u32 	%rs12841, %r14607;
	bfe.u32 	%r14608, %r14605, 8, 8;
	cvt.u16.u32 	%rs12840, %r14608;
	bfe.u32 	%r14609, %r14605, 16, 8;
	cvt.u16.u32 	%rs12839, %r14609;
	bfe.u32 	%r14610, %r14605, 24, 8;
	cvt.u16.u32 	%rs12838, %r14610;
	bfe.u32 	%r14611, %r14606, 0, 8;
	cvt.u16.u32 	%rs12837, %r14611;
	bfe.u32 	%r14612, %r14606, 8, 8;
	cvt.u16.u32 	%rs12836, %r14612;
	bfe.u32 	%r14613, %r14606, 16, 8;
	cvt.u16.u32 	%rs12835, %r14613;
	bfe.u32 	%r14614, %r14606, 24, 8;
	cvt.u16.u32 	%rs12834, %r14614;
	ld.local.v2.b32 	{%r14615, %r14616}, [%rd3+256];
	bfe.u32 	%r14617, %r14615, 0, 8;
	cvt.u16.u32 	%rs12833, %r14617;
	bfe.u32 	%r14618, %r14615, 8, 8;
	cvt.u16.u32 	%rs12832, %r14618;
	bfe.u32 	%r14619, %r14615, 16, 8;
	cvt.u16.u32 	%rs12831, %r14619;
	bfe.u32 	%r14620, %r14615, 24, 8;
	cvt.u16.u32 	%rs12830, %r14620;
	bfe.u32 	%r14621, %r14616, 0, 8;
	cvt.u16.u32 	%rs12829, %r14621;
	bfe.u32 	%r14622, %r14616, 8, 8;
	cvt.u16.u32 	%rs12828, %r14622;
	bfe.u32 	%r14623, %r14616, 16, 8;
	cvt.u16.u32 	%rs12827, %r14623;
	bfe.u32 	%r14624, %r14616, 24, 8;
	cvt.u16.u32 	%rs12826, %r14624;
	ld.local.v2.b32 	{%r14625, %r14626}, [%rd3+264];
	bfe.u32 	%r14627, %r14625, 0, 8;
	cvt.u16.u32 	%rs12825, %r14627;
	bfe.u32 	%r14628, %r14625, 8, 8;
	cvt.u16.u32 	%rs12824, %r14628;
	bfe.u32 	%r14629, %r14625, 16, 8;
	cvt.u16.u32 	%rs12823, %r14629;
	bfe.u32 	%r14630, %r14625, 24, 8;
	cvt.u16.u32 	%rs12822, %r14630;
	bfe.u32 	%r14631, %r14626, 0, 8;
	cvt.u16.u32 	%rs12821, %r14631;
	bfe.u32 	%r14632, %r14626, 8, 8;
	cvt.u16.u32 	%rs12820, %r14632;
	bfe.u32 	%r14633, %r14626, 16, 8;
	cvt.u16.u32 	%rs12819, %r14633;
	bfe.u32 	%r14634, %r14626, 24, 8;
	cvt.u16.u32 	%rs12818, %r14634;
	add.s32 	%r28636, %r28636, 192;
	cvt.u32.u64 	%r14635, %rd262;
	setp.lt.s32 	%p57, %r28636, %r14635;
	@%p57 bra 	$L__BB4_8;
$L__BB4_14:
	ld.param.u64 	%rd263, [_ZN3cub18CUB_300001_SM_10006detail6reduce28DeviceReduceSingleTileKernelINS2_10policy_hubI4Itemy13Addition_funcE10Policy1000EN6thrust24THRUST_300001_SM_1000_NS6detail15normal_iteratorINSA_10device_ptrIS5_EEEEPS5_yS6_S5_S5_N4cuda3std3__410__identityEEEvT0_T1_T2_T3_T4_T6__param_2];
	// begin inline asm
	mov.u32 %r14636, %laneid;
	// end inline asm
	mov.u32 	%r14977, %tid.x;
	and.b32  	%r14978, %r14977, 992;
	add.s32 	%r14979, %r14978, 32;
	cvt.u32.u64 	%r14980, %rd263;
	setp.gt.s32 	%p58, %r14979, %r14980;
	not.b32 	%r14981, %r14978;
	add.s32 	%r14982, %r14980, %r14981;
	selp.b32 	%r14975, %r14982, 31, %p58;
	cvt.u32.u16 	%r14983, %rs13073;
	and.b32  	%r14984, %r14983, 255;
	and.b16  	%rs11952, %rs13072, 255;
	mul.wide.u16 	%r14985, %rs11952, 256;
	or.b32  	%r14986, %r14985, %r14984;
	cvt.u32.u16 	%r14987, %rs13071;
	shl.b32 	%r14988, %r14987, 16;
	and.b32  	%r14989, %r14988, 16711680;
	or.b32  	%r14990, %r14986, %r14989;
	cvt.u32.u16 	%r14991, %rs13070;
	shl.b32 	%r14992, %r14991, 24;
	or.b32  	%r14658, %r14990, %r14992;
	cvt.u32.u16 	%r14993, %rs13069;
	and.b32  	%r14994, %r14993, 255;
	and.b16  	%rs11953, %rs13068, 255;
	mul.wide.u16 	%r14995, %rs11953, 256;
	or.b32  	%r14996, %r14995, %r14994;
	cvt.u32.u16 	%r14997, %rs13067;
	shl.b32 	%r14998, %r14997, 16;
	and.b32  	%r14999, %r14998, 16711680;
	or.b32  	%r15000, %r14996, %r14999;
	cvt.u32.u16 	%r15001, %rs13066;
	shl.b32 	%r15002, %r15001, 24;
	or.b32  	%r14663, %r15000, %r15002;
	cvt.u32.u16 	%r15003, %rs13065;
	and.b32  	%r15004, %r15003, 255;
	and.b16  	%rs11954, %rs13064, 255;
	mul.wide.u16 	%r15005, %rs11954, 256;
	or.b32  	%r15006, %r15005, %r15004;
	cvt.u32.u16 	%r15007, %rs13063;
	shl.b32 	%r15008, %r15007, 16;
	and.b32  	%r15009, %r15008, 16711680;
	or.b32  	%r15010, %r15006, %r15009;
	cvt.u32.u16 	%r15011, %rs13062;
	shl.b32 	%r15012, %r15011, 24;
	or.b32  	%r14668, %r15010, %r15012;
	cvt.u32.u16 	%r15013, %rs13061;
	and.b32  	%r15014, %r15013, 255;
	and.b16  	%rs11955, %rs13060, 255;
	mul.wide.u16 	%r15015, %rs11955, 256;
	or.b32  	%r15016, %r15015, %r15014;
	cvt.u32.u16 	%r15017, %rs13059;
	shl.b32 	%r15018, %r15017, 16;
	and.b32  	%r15019, %r15018, 16711680;
	or.b32  	%r15020, %r15016, %r15019;
	cvt.u32.u16 	%r15021, %rs13058;
	shl.b32 	%r15022, %r15021, 24;
	or.b32  	%r14673, %r15020, %r15022;
	cvt.u32.u16 	%r15023, %rs13057;
	and.b32  	%r15024, %r15023, 255;
	and.b16  	%rs11956, %rs13056, 255;
	mul.wide.u16 	%r15025, %rs11956, 256;
	or.b32  	%r15026, %r15025, %r15024;
	cvt.u32.u16 	%r15027, %rs13055;
	shl.b32 	%r15028, %r15027, 16;
	and.b32  	%r15029, %r15028, 16711680;
	or.b32  	%r15030, %r15026, %r15029;
	cvt.u32.u16 	%r15031, %rs13054;
	shl.b32 	%r15032, %r15031, 24;
	or.b32  	%r14678, %r15030, %r15032;
	cvt.u32.u16 	%r15033, %rs13053;
	and.b32  	%r15034, %r15033, 255;
	and.b16  	%rs11957, %rs13052, 255;
	mul.wide.u16 	%r15035, %rs11957, 256;
	or.b32  	%r15036, %r15035, %r15034;
	cvt.u32.u16 	%r15037, %rs13051;
	shl.b32 	%r15038, %r15037, 16;
	and.b32  	%r15039, %r15038, 16711680;
	or.b32  	%r15040, %r15036, %r15039;
	cvt.u32.u16 	%r15041, %rs13050;
	shl.b32 	%r15042, %r15041, 24;
	or.b32  	%r14683, %r15040, %r15042;
	cvt.u32.u16 	%r15043, %rs13049;
	and.b32  	%r15044, %r15043, 255;
	and.b16  	%rs11958, %rs13048, 255;
	mul.wide.u16 	%r15045, %rs11958, 256;
	or.b32  	%r15046, %r15045, %r15044;
	cvt.u32.u16 	%r15047, %rs13047;
	shl.b32 	%r15048, %r15047, 16;
	and.b32  	%r15049, %r15048, 16711680;
	or.b32  	%r15050, %r15046, %r15049;
	cvt.u32.u16 	%r15051, %rs13046;
	shl.b32 	%r15052, %r15051, 24;
	or.b32  	%r14688, %r15050, %r15052;
	cvt.u32.u16 	%r15053, %rs13045;
	and.b32  	%r15054, %r15053, 255;
	and.b16  	%rs11959, %rs13044, 255;
	mul.wide.u16 	%r15055, %rs11959, 256;
	or.b32  	%r15056, %r15055, %r15054;
	cvt.u32.u16 	%r15057, %rs13043;
	shl.b32 	%r15058, %r15057, 16;
	and.b32  	%r15059, %r15058, 16711680;
	or.b32  	%r15060, %r15056, %r15059;
	cvt.u32.u16 	%r15061, %rs13042;
	shl.b32 	%r15062, %r15061, 24;
	or.b32  	%r14693, %r15060, %r15062;
	cvt.u32.u16 	%r15063, %rs13041;
	and.b32  	%r15064, %r15063, 255;
	and.b16  	%rs11960, %rs13040, 255;
	mul.wide.u16 	%r15065, %rs11960, 256;
	or.b32  	%r15066, %r15065, %r15064;
	cvt.u32.u16 	%r15067, %rs13039;
	shl.b32 	%r15068, %r15067, 16;
	and.b32  	%r15069, %r15068, 16711680;
	or.b32  	%r15070, %r15066, %r15069;
	cvt.u32.u16 	%r15071, %rs13038;
	shl.b32 	%r15072, %r15071, 24;
	or.b32  	%r14698, %r15070, %r15072;
	cvt.u32.u16 	%r15073, %rs13037;
	and.b32  	%r15074, %r15073, 255;
	and.b16  	%rs11961, %rs13036, 255;
	mul.wide.u16 	%r15075, %rs11961, 256;
	or.b32  	%r15076, %r15075, %r15074;
	cvt.u32.u16 	%r15077, %rs13035;
	shl.b32 	%r15078, %r15077, 16;
	and.b32  	%r15079, %r15078, 16711680;
	or.b32  	%r15080, %r15076, %r15079;
	cvt.u32.u16 	%r15081, %rs13034;
	shl.b32 	%r15082, %r15081, 24;
	or.b32  	%r14703, %r15080, %r15082;
	cvt.u32.u16 	%r15083, %rs13033;
	and.b32  	%r15084, %r15083, 255;
	and.b16  	%rs11962, %rs13032, 255;
	mul.wide.u16 	%r15085, %rs11962, 256;
	or.b32  	%r15086, %r15085, %r15084;
	cvt.u32.u16 	%r15087, %rs13031;
	shl.b32 	%r15088, %r15087, 16;
	and.b32  	%r15089, %r15088, 16711680;
	or.b32  	%r15090, %r15086, %r15089;
	cvt.u32.u16 	%r15091, %rs13030;
	shl.b32 	%r15092, %r15091, 24;
	or.b32  	%r14708, %r15090, %r15092;
	cvt.u32.u16 	%r15093, %rs13029;
	and.b32  	%r15094, %r15093, 255;
	and.b16  	%rs11963, %rs13028, 255;
	mul.wide.u16 	%r15095, %rs11963, 256;
	or.b32  	%r15096, %r15095, %r15094;
	cvt.u32.u16 	%r15097, %rs13027;
	shl.b32 	%r15098, %r15097, 16;
	and.b32  	%r15099, %r15098, 16711680;
	or.b32  	%r15100, %r15096, %r15099;
	cvt.u32.u16 	%r15101, %rs13026;
	shl.b32 	%r15102, %r15101, 24;
	or.b32  	%r14713, %r15100, %r15102;
	cvt.u32.u16 	%r15103, %rs13025;
	and.b32  	%r15104, %r15103, 255;
	and.b16  	%rs11964, %rs13024, 255;
	mul.wide.u16 	%r15105, %rs11964, 256;
	or.b32  	%r15106, %r15105, %r15104;
	cvt.u32.u16 	%r15107, %rs13023;
	shl.b32 	%r15108, %r15107, 16;
	and.b32  	%r15109, %r15108, 16711680;
	or.b32  	%r15110, %r15106, %r15109;
	cvt.u32.u16 	%r15111, %rs13022;
	shl.b32 	%r15112, %r15111, 24;
	or.b32  	%r14718, %r15110, %r15112;
	cvt.u32.u16 	%r15113, %rs13021;
	and.b32  	%r15114, %r15113, 255;
	and.b16  	%rs11965, %rs13020, 255;
	mul.wide.u16 	%r15115, %rs11965, 256;
	or.b32  	%r15116, %r15115, %r15114;
	cvt.u32.u16 	%r15117, %rs13019;
	shl.b32 	%r15118, %r15117, 16;
	and.b32  	%r15119, %r15118, 16711680;
	or.b32  	%r15120, %r15116, %r15119;
	cvt.u32.u16 	%r15121, %rs13018;
	shl.b32 	%r15122, %r15121, 24;
	or.b32  	%r14723, %r15120, %r15122;
	cvt.u32.u16 	%r15123, %rs13017;
	and.b32  	%r15124, %r15123, 255;
	and.b16  	%rs11966, %rs13016, 255;
	mul.wide.u16 	%r15125, %rs11966, 256;
	or.b32  	%r15126, %r15125, %r15124;
	cvt.u32.u16 	%r15127, %rs13015;
	shl.b32 	%r15128, %r15127, 16;
	and.b32  	%r15129, %r15128, 16711680;
	or.b32  	%r15130, %r15126, %r15129;
	cvt.u32.u16 	%r15131, %rs13014;
	shl.b32 	%r15132, %r15131, 24;
	or.b32  	%r14728, %r15130, %r15132;
	cvt.u32.u16 	%r15133, %rs13013;
	and.b32  	%r15134, %r15133, 255;
	and.b16  	%rs11967, %rs13012, 255;
	mul.wide.u16 	%r15135, %rs11967, 256;
	or.b32  	%r15136, %r15135, %r15134;
	cvt.u32.u16 	%r15137, %rs13011;
	shl.b32 	%r15138, %r15137, 16;
	and.b32  	%r15139, %r15138, 16711680;
	or.b32  	%r15140, %r15136, %r15139;
	cvt.u32.u16 	%r15141, %rs13010;
	shl.b32 	%r15142, %r15141, 24;
	or.b32  	%r14733, %r15140, %r15142;
	cvt.u32.u16 	%r15143, %rs13009;
	and.b32  	%r15144, %r15143, 255;
	and.b16  	%rs11968, %rs13008, 255;
	mul.wide.u16 	%r15145, %rs11968, 256;
	or.b32  	%r15146, %r15145, %r15144;
	cvt.u32.u16 	%r15147, %rs13007;
	shl.b32 	%r15148, %r15147, 16;
	and.b32  	%r15149, %r15148, 16711680;
	or.b32  	%r15150, %r15146, %r15149;
	cvt.u32.u16 	%r15151, %rs13006;
	shl.b32 	%r15152, %r15151, 24;
	or.b32  	%r14738, %r15150, %r15152;
	cvt.u32.u16 	%r15153, %rs13005;
	and.b32  	%r15154, %r15153, 255;
	and.b16  	%rs11969, %rs13004, 255;
	mul.wide.u16 	%r15155, %rs11969, 256;
	or.b32  	%r15156, %r15155, %r15154;
	cvt.u32.u16 	%r15157, %rs13003;
	shl.b32 	%r15158, %r15157, 16;
	and.b32  	%r15159, %r15158, 16711680;
	or.b32  	%r15160, %r15156, %r15159;
	cvt.u32.u16 	%r15161, %rs13002;
	shl.b32 	%r15162, %r15161, 24;
	or.b32  	%r14743, %r15160, %r15162;
	cvt.u32.u16 	%r15163, %rs13001;
	and.b32  	%r15164, %r15163, 255;
	and.b16  	%rs11970, %rs13000, 255;
	mul.wide.u16 	%r15165, %rs11970, 256;
	or.b32  	%r15166, %r15165, %r15164;
	cvt.u32.u16 	%r15167, %rs12999;
	shl.b32 	%r15168, %r15167, 16;
	and.b32  	%r15169, %r15168, 16711680;
	or.b32  	%r15170, %r15166, %r15169;
	cvt.u32.u16 	%r15171, %rs12998;
	shl.b32 	%r15172, %r15171, 24;
	or.b32  	%r14748, %r15170, %r15172;
	cvt.u32.u16 	%r15173, %rs12997;
	and.b32  	%r15174, %r15173, 255;
	and.b16  	%rs11971, %rs12996, 255;
	mul.wide.u16 	%r15175, %rs11971, 256;
	or.b32  	%r15176, %r15175, %r15174;
	cvt.u32.u16 	%r15177, %rs12995;
	shl.b32 	%r15178, %r15177, 16;
	and.b32  	%r15179, %r15178, 16711680;
	or.b32  	%r15180, %r15176, %r15179;
	cvt.u32.u16 	%r15181, %rs12994;
	shl.b32 	%r15182, %r15181, 24;
	or.b32  	%r14753, %r15180, %r15182;
	cvt.u32.u16 	%r15183, %rs12993;
	and.b32  	%r15184, %r15183, 255;
	and.b16  	%rs11972, %rs12992, 255;
	mul.wide.u16 	%r15185, %rs11972, 256;
	or.b32  	%r15186, %r15185, %r15184;
	cvt.u32.u16 	%r15187, %rs12991;
	shl.b32 	%r15188, %r15187, 16;
	and.b32  	%r15189, %r15188, 16711680;
	or.b32  	%r15190, %r15186, %r15189;
	cvt.u32.u16 	%r15191, %rs12990;
	shl.b32 	%r15192, %r15191, 24;
	or.b32  	%r14758, %r15190, %r15192;
	cvt.u32.u16 	%r15193, %rs12989;
	and.b32  	%r15194, %r15193, 255;
	and.b16  	%rs11973, %rs12988, 255;
	mul.wide.u16 	%r15195, %rs11973, 256;
	or.b32  	%r15196, %r15195, %r15194;
	cvt.u32.u16 	%r15197, %rs12987;
	shl.b32 	%r15198, %r15197, 16;
	and.b32  	%r15199, %r15198, 16711680;
	or.b32  	%r15200, %r15196, %r15199;
	cvt.u32.u16 	%r15201, %rs12986;
	shl.b32 	%r15202, %r15201, 24;
	or.b32  	%r14763, %r15200, %r15202;
	cvt.u32.u16 	%r15203, %rs12985;
	and.b32  	%r15204, %r15203, 255;
	and.b16  	%rs11974, %rs12984, 255;
	mul.wide.u16 	%r15205, %rs11974, 256;
	or.b32  	%r15206, %r15205, %r15204;
	cvt.u32.u16 	%r15207, %rs12983;
	shl.b32 	%r15208, %r15207, 16;
	and.b32  	%r15209, %r15208, 16711680;
	or.b32  	%r15210, %r15206, %r15209;
	cvt.u32.u16 	%r15211, %rs12982;
	shl.b32 	%r15212, %r15211, 24;
	or.b32  	%r14768, %r15210, %r15212;
	cvt.u32.u16 	%r15213, %rs12981;
	and.b32  	%r15214, %r15213, 255;
	and.b16  	%rs11975, %rs12980, 255;
	mul.wide.u16 	%r15215, %rs11975, 256;
	or.b32  	%r15216, %r15215, %r15214;
	cvt.u32.u16 	%r15217, %rs12979;
	shl.b32 	%r15218, %r15217, 16;
	and.b32  	%r15219, %r15218, 16711680;
	or.b32  	%r15220, %r15216, %r15219;
	cvt.u32.u16 	%r15221, %rs12978;
	shl.b32 	%r15222, %r15221, 24;
	or.b32  	%r14773, %r15220, %r15222;
	cvt.u32.u16 	%r15223, %rs12977;
	and.b32  	%r15224, %r15223, 255;
	and.b16  	%rs11976, %rs12976, 255;
	mul.wide.u16 	%r15225, %rs11976, 256;
	or.b32  	%r15226, %r15225, %r15224;
	cvt.u32.u16 	%r15227, %rs12975;
	shl.b32 	%r15228, %r15227, 16;
	and.b32  	%r15229, %r15228, 16711680;
	or.b32  	%r15230, %r15226, %r15229;
	cvt.u32.u16 	%r15231, %rs12974;
	shl.b32 	%r15232, %r15231, 24;
	or.b32  	%r14778, %r15230, %r15232;
	cvt.u32.u16 	%r15233, %rs12973;
	and.b32  	%r15234, %r15233, 255;
	and.b16  	%rs11977, %rs12972, 255;
	mul.wide.u16 	%r15235, %rs11977, 256;
	or.b32  	%r15236, %r15235, %r15234;
	cvt.u32.u16 	%r15237, %rs12971;
	shl.b32 	%r15238, %r15237, 16;
	and.b32  	%r15239, %r15238, 16711680;
	or.b32  	%r15240, %r15236, %r15239;
	cvt.u32.u16 	%r15241, %rs12970;
	shl.b32 	%r15242, %r15241, 24;
	or.b32  	%r14783, %r15240, %r15242;
	cvt.u32.u16 	%r15243, %rs12969;
	and.b32  	%r15244, %r15243, 255;
	and.b16  	%rs11978, %rs12968, 255;
	mul.wide.u16 	%r15245, %rs11978, 256;
	or.b32  	%r15246, %r15245, %r15244;
	cvt.u32.u16 	%r15247, %rs12967;
	shl.b32 	%r15248, %r15247, 16;
	and.b32  	%r15249, %r15248, 16711680;
	or.b32  	%r15250, %r15246, %r15249;
	cvt.u32.u16 	%r15251, %rs12966;
	shl.b32 	%r15252, %r15251, 24;
	or.b32  	%r14788, %r15250, %r15252;
	cvt.u32.u16 	%r15253, %rs12965;
	and.b32  	%r15254, %r15253, 255;
	and.b16  	%rs11979, %rs12964, 255;
	mul.wide.u16 	%r15255, %rs11979, 256;
	or.b32  	%r15256, %r15255, %r15254;
	cvt.u32.u16 	%r15257, %rs12963;
	shl.b32 	%r15258, %r15257, 16;
	and.b32  	%r15259, %r15258, 16711680;
	or.b32  	%r15260, %r15256, %r15259;
	cvt.u32.u16 	%r15261, %rs12962;
	shl.b32 	%r15262, %r15261, 24;
	or.b32  	%r14793, %r15260, %r15262;
	cvt.u32.u16 	%r15263, %rs12961;
	and.b32  	%r15264, %r15263, 255;
	and.b16  	%rs11980, %rs12960, 255;
	mul.wide.u16 	%r15265, %rs11980, 256;
	or.b32  	%r15266, %r15265, %r15264;
	cvt.u32.u16 	%r15267, %rs12959;
	shl.b32 	%r15268, %r15267, 16;
	and.b32  	%r15269, %r15268, 16711680;
	or.b32  	%r15270, %r15266, %r15269;
	cvt.u32.u16 	%r15271, %rs12958;
	shl.b32 	%r15272, %r15271, 24;
	or.b32  	%r14798, %r15270, %r15272;
	cvt.u32.u16 	%r15273, %rs12957;
	and.b32  	%r15274, %r15273, 255;
	and.b16  	%rs11981, %rs12956, 255;
	mul.wide.u16 	%r15275, %rs11981, 256;
	or.b32  	%r15276, %r15275, %r15274;
	cvt.u32.u16 	%r15277, %rs12955;
	shl.b32 	%r15278, %r15277, 16;
	and.b32  	%r15279, %r15278, 16711680;
	or.b32  	%r15280, %r15276, %r15279;
	cvt.u32.u16 	%r15281, %rs12954;
	shl.b32 	%r15282, %r15281, 24;
	or.b32  	%r14803, %r15280, %r15282;
	cvt.u32.u16 	%r15283, %rs12953;
	and.b32  	%r15284, %r15283, 255;
	and.b16  	%rs11982, %rs12952, 255;
	mul.wide.u16 	%r15285, %rs11982, 256;
	or.b32  	%r15286, %r15285, %r15284;
	cvt.u32.u16 	%r15287, %rs12951;
	shl.b32 	%r15288, %r15287, 16;
	and.b32  	%r15289, %r15288, 16711680;
	or.b32  	%r15290, %r15286, %r15289;
	cvt.u32.u16 	%r15291, %rs12950;
	shl.b32 	%r15292, %r15291, 24;
	or.b32  	%r14808, %r15290, %r15292;
	cvt.u32.u16 	%r15293, %rs12949;
	and.b32  	%r15294, %r15293, 255;
	and.b16  	%rs11983, %rs12948, 255;
	mul.wide.u16 	%r15295, %rs11983, 256;
	or.b32  	%r15296, %r15295, %r15294;
	cvt.u32.u16 	%r15297, %rs12947;
	shl.b32 	%r15298, %r15297, 16;
	and.b32  	%r15299, %r15298, 16711680;
	or.b32  	%r15300, %r15296, %r15299;
	cvt.u32.u16 	%r15301, %rs12946;
	shl.b32 	%r15302, %r15301, 24;
	or.b32  	%r14813, %r15300, %r15302;
	cvt.u32.u16 	%r15303, %rs12945;
	and.b32  	%r15304, %r15303, 255;
	and.b16  	%rs11984, %rs12944, 255;
	mul.wide.u16 	%r15305, %rs11984, 256;
	or.b32  	%r15306, %r15305, %r15304;
	cvt.u32.u16 	%r15307, %rs12943;
	shl.b32 	%r15308, %r15307, 16;
	and.b32  	%r15309, %r15308, 16711680;
	or.b32  	%r15310, %r15306, %r15309;
	cvt.u32.u16 	%r15311, %rs12942;
	shl.b32 	%r15312, %r15311, 24;
	or.b32  	%r14818, %r15310, %r15312;
	cvt.u32.u16 	%r15313, %rs12941;
	and.b32  	%r15314, %r15313, 255;
	and.b16  	%rs11985, %rs12940, 255;
	mul.wide.u16 	%r15315, %rs11985, 256;
	or.b32  	%r15316, %r15315, %r15314;
	cvt.u32.u16 	%r15317, %rs12939;
	shl.b32 	%r15318, %r15317, 16;
	and.b32  	%r15319, %r15318, 16711680;
	or.b32  	%r15320, %r15316, %r15319;
	cvt.u32.u16 	%r15321, %rs12938;
	shl.b32 	%r15322, %r15321, 24;
	or.b32  	%r14823, %r15320, %r15322;
	cvt.u32.u16 	%r15323, %rs12937;
	and.b32  	%r15324, %r15323, 255;
	and.b16  	%rs11986, %rs12936, 255;
	mul.wide.u16 	%r15325, %rs11986, 256;
	or.b32  	%r15326, %r15325, %r15324;
	cvt.u32.u16 	%r15327, %rs12935;
	shl.b32 	%r15328, %r15327, 16;
	and.b32  	%r15329, %r15328, 16711680;
	or.b32  	%r15330, %r15326, %r15329;
	cvt.u32.u16 	%r15331, %rs12934;
	shl.b32 	%r15332, %r15331, 24;
	or.b32  	%r14828, %r15330, %r15332;
	cvt.u32.u16 	%r15333, %rs12933;
	and.b32  	%r15334, %r15333, 255;
	and.b16  	%rs11987, %rs12932, 255;
	mul.wide.u16 	%r15335, %rs11987, 256;
	or.b32  	%r15336, %r15335, %r15334;
	cvt.u32.u16 	%r15337, %rs12931;
	shl.b32 	%r15338, %r15337, 16;
	and.b32  	%r15339, %r15338, 16711680;
	or.b32  	%r15340, %r15336, %r15339;
	cvt.u32.u16 	%r15341, %rs12930;
	shl.b32 	%r15342, %r15341, 24;
	or.b32  	%r14833, %r15340, %r15342;
	cvt.u32.u16 	%r15343, %rs12929;
	and.b32  	%r15344, %r15343, 255;
	and.b16  	%rs11988, %rs12928, 255;
	mul.wide.u16 	%r15345, %rs11988, 256;
	or.b32  	%r15346, %r15345, %r15344;
	cvt.u32.u16 	%r15347, %rs12927;
	shl.b32 	%r15348, %r15347, 16;
	and.b32  	%r15349, %r15348, 16711680;
	or.b32  	%r15350, %r15346, %r15349;
	cvt.u32.u16 	%r15351, %rs12926;
	shl.b32 	%r15352, %r15351, 24;
	or.b32  	%r14838, %r15350, %r15352;
	cvt.u32.u16 	%r15353, %rs12925;
	and.b32  	%r15354, %r15353, 255;
	and.b16  	%rs11989, %rs12924, 255;
	mul.wide.u16 	%r15355, %rs11989, 256;
	or.b32  	%r15356, %r15355, %r15354;
	cvt.u32.u16 	%r15357, %rs12923;
	shl.b32 	%r15358, %r15357, 16;
	and.b32  	%r15359, %r15358, 16711680;
	or.b32  	%r15360, %r15356, %r15359;
	cvt.u32.u16 	%r15361, %rs12922;
	shl.b32 	%r15362, %r15361, 24;
	or.b32  	%r14843, %r15360, %r15362;
	cvt.u32.u16 	%r15363, %rs12921;
	and.b32  	%r15364, %r15363, 255;
	and.b16  	%rs11990, %rs12920, 255;
	mul.wide.u16 	%r15365, %rs11990, 256;
	or.b32  	%r15366, %r15365, %r15364;
	cvt.u32.u16 	%r15367, %rs12919;
	shl.b32 	%r15368, %r15367, 16;
	and.b32  	%r15369, %r15368, 16711680;
	or.b32  	%r15370, %r15366, %r15369;
	cvt.u32.u16 	%r15371, %rs12918;
	shl.b32 	%r15372, %r15371, 24;
	or.b32  	%r14848, %r15370, %r15372;
	cvt.u32.u16 	%r15373, %rs12917;
	and.b32  	%r15374, %r15373, 255;
	and.b16  	%rs11991, %rs12916, 255;
	mul.wide.u16 	%r15375, %rs11991, 256;
	or.b32  	%r15376, %r15375, %r15374;
	cvt.u32.u16 	%r15377, %rs12915;
	shl.b32 	%r15378, %r15377, 16;
	and.b32  	%r15379, %r15378, 16711680;
	or.b32  	%r15380, %r15376, %r15379;
	cvt.u32.u16 	%r15381, %rs12914;
	shl.b32 	%r15382, %r15381, 24;
	or.b32  	%r14853, %r15380, %r15382;
	cvt.u32.u16 	%r15383, %rs12913;
	and.b32  	%r15384, %r15383, 255;
	and.b16  	%rs11992, %rs12912, 255;
	mul.wide.u16 	%r15385, %rs11992, 256;
	or.b32  	%r15386, %r15385, %r15384;
	cvt.u32.u16 	%r15387, %rs12911;
	shl.b32 	%r15388, %r15387, 16;
	and.b32  	%r15389, %r15388, 16711680;
	or.b32  	%r15390, %r15386, %r15389;
	cvt.u32.u16 	%r15391, %rs12910;
	shl.b32 	%r15392, %r15391, 24;
	or.b32  	%r14858, %r15390, %r15392;
	cvt.u32.u16 	%r15393, %rs12909;
	and.b32  	%r15394, %r15393, 255;
	and.b16  	%rs11993, %rs12908, 255;
	mul.wide.u16 	%r15395, %rs11993, 256;
	or.b32  	%r15396, %r15395, %r15394;
	cvt.u32.u16 	%r15397, %rs12907;
	shl.b32 	%r15398, %r15397, 16;
	and.b32  	%r15399, %r15398, 16711680;
	or.b32  	%r15400, %r15396, %r15399;
	cvt.u32.u16 	%r15401, %rs12906;
	shl.b32 	%r15402, %r15401, 24;
	or.b32  	%r14863, %r15400, %r15402;
	cvt.u32.u16 	%r15403, %rs12905;
	and.b32  	%r15404, %r15403, 255;
	and.b16  	%rs11994, %rs12904, 255;
	mul.wide.u16 	%r15405, %rs11994, 256;
	or.b32  	%r15406, %r15405, %r15404;
	cvt.u32.u16 	%r15407, %rs12903;
	shl.b32 	%r15408, %r15407, 16;
	and.b32  	%r15409, %r15408, 16711680;
	or.b32  	%r15410, %r15406, %r15409;
	cvt.u32.u16 	%r15411, %rs12902;
	shl.b32 	%r15412, %r15411, 24;
	or.b32  	%r14868, %r15410, %r15412;
	cvt.u32.u16 	%r15413, %rs12901;
	and.b32  	%r15414, %r15413, 255;
	and.b16  	%rs11995, %rs12900, 255;
	mul.wide.u16 	%r15415, %rs11995, 256;
	or.b32  	%r15416, %r15415, %r15414;
	cvt.u32.u16 	%r15417, %rs12899;
	shl.b32 	%r15418, %r15417, 16;
	and.b32  	%r15419, %r15418, 16711680;
	or.b32  	%r15420, %r15416, %r15419;
	cvt.u32.u16 	%r15421, %rs12898;
	shl.b32 	%r15422, %r15421, 24;
	or.b32  	%r14873, %r15420, %r15422;
	cvt.u32.u16 	%r15423, %rs12897;
	and.b32  	%r15424, %r15423, 255;
	and.b16  	%rs11996, %rs12896, 255;
	mul.wide.u16 	%r15425, %rs11996, 256;
	or.b32  	%r15426, %r15425, %r15424;
	cvt.u32.u16 	%r15427, %rs12895;
	shl.b32 	%r15428, %r15427, 16;
	and.b32  	%r15429, %r15428, 16711680;
	or.b32  	%r15430, %r15426, %r15429;
	cvt.u32.u16 	%r15431, %rs12894;
	shl.b32 	%r15432, %r15431, 24;
	or.b32  	%r14878, %r15430, %r15432;
	cvt.u32.u16 	%r15433, %rs12893;
	and.b32  	%r15434, %r15433, 255;
	and.b16  	%rs11997, %rs12892, 255;
	mul.wide.u16 	%r15435, %rs11997, 256;
	or.b32  	%r15436, %r15435, %r15434;
	cvt.u32.u16 	%r15437, %rs12891;
	shl.b32 	%r15438, %r15437, 16;
	and.b32  	%r15439, %r15438, 16711680;
	or.b32  	%r15440, %r15436, %r15439;
	cvt.u32.u16 	%r15441, %rs12890;
	shl.b32 	%r15442, %r15441, 24;
	or.b32  	%r14883, %r15440, %r15442;
	cvt.u32.u16 	%r15443, %rs12889;
	and.b32  	%r15444, %r15443, 255;
	and.b16  	%rs11998, %rs12888, 255;
	mul.wide.u16 	%r15445, %rs11998, 256;
	or.b32  	%r15446, %r15445, %r15444;
	cvt.u32.u16 	%r15447, %rs12887;
	shl.b32 	%r15448, %r15447, 16;
	and.b32  	%r15449, %r15448, 16711680;
	or.b32  	%r15450, %r15446, %r15449;
	cvt.u32.u16 	%r15451, %rs12886;
	shl.b32 	%r15452, %r15451, 24;
	or.b32  	%r14888, %r15450, %r15452;
	cvt.u32.u16 	%r15453, %rs12885;
	and.b32  	%r15454, %r15453, 255;
	and.b16  	%rs11999, %rs12884, 255;
	mul.wide.u16 	%r15455, %rs11999, 256;
	or.b32  	%r15456, %r15455, %r15454;
	cvt.u32.u16 	%r15457, %rs12883;
	shl.b32 	%r15458, %r15457, 16;
	and.b32  	%r15459, %r15458, 16711680;
	or.b32  	%r15460, %r15456, %r15459;
	cvt.u32.u16 	%r15461, %rs12882;
	shl.b32 	%r15462, %r15461, 24;
	or.b32  	%r14893, %r15460, %r15462;
	cvt.u32.u16 	%r15463, %rs12881;
	and.b32  	%r15464, %r15463, 255;
	and.b16  	%rs12000, %rs12880, 255;
	mul.wide.u16 	%r15465, %rs12000, 256;
	or.b32  	%r15466, %r15465, %r15464;
	cvt.u32.u16 	%r15467, %rs12879;
	shl.b32 	%r15468, %r15467, 16;
	and.b32  	%r15469, %r15468, 16711680;
	or.b32  	%r15470, %r15466, %r15469;
	cvt.u32.u16 	%r15471, %rs12878;
	shl.b32 	%r15472, %r15471, 24;
	or.b32  	%r14898, %r15470, %r15472;
	cvt.u32.u16 	%r15473, %rs12877;
	and.b32  	%r15474, %r15473, 255;
	and.b16  	%rs12001, %rs12876, 255;
	mul.wide.u16 	%r15475, %rs12001, 256;
	or.b32  	%r15476, %r15475, %r15474;
	cvt.u32.u16 	%r15477, %rs12875;
	shl.b32 	%r15478, %r15477, 16;
	and.b32  	%r15479, %r15478, 16711680;
	or.b32  	%r15480, %r15476, %r15479;
	cvt.u32.u16 	%r15481, %rs12874;
	shl.b32 	%r15482, %r15481, 24;
	or.b32  	%r14903, %r15480, %r15482;
	cvt.u32.u16 	%r15483, %rs12873;
	and.b32  	%r15484, %r15483, 255;
	and.b16  	%rs12002, %rs12872, 255;
	mul.wide.u16 	%r15485, %rs12002, 256;
	or.b32  	%r15486, %r15485, %r15484;
	cvt.u32.u16 	%r15487, %rs12871;
	shl.b32 	%r15488, %r15487, 16;
	and.b32  	%r15489, %r15488, 16711680;
	or.b32  	%r15490, %r15486, %r15489;
	cvt.u32.u16 	%r15491, %rs12870;
	shl.b32 	%r15492, %r15491, 24;
	or.b32  	%r14908, %r15490, %r15492;
	cvt.u32.u16 	%r15493, %rs12869;
	and.b32  	%r15494, %r15493, 255;
	and.b16  	%rs12003, %rs12868, 255;
	mul.wide.u16 	%r15495, %rs12003, 256;
	or.b32  	%r15496, %r15495, %r15494;
	cvt.u32.u16 	%r15497, %rs12867;
	shl.b32 	%r15498, %r15497, 16;
	and.b32  	%r15499, %r15498, 16711680;
	or.b32  	%r15500, %r15496, %r15499;
	cvt.u32.u16 	%r15501, %rs12866;
	shl.b32 	%r15502, %r15501, 24;
	or.b32  	%r14913, %r15500, %r15502;
	cvt.u32.u16 	%r15503, %rs12865;
	and.b32  	%r15504, %r15503, 255;
	and.b16  	%rs12004, %rs12864, 255;
	mul.wide.u16 	%r15505, %rs12004, 256;
	or.b32  	%r15506, %r15505, %r15504;
	cvt.u32.u16 	%r15507, %rs12863;
	shl.b32 	%r15508, %r15507, 16;
	and.b32  	%r15509, %r15508, 16711680;
	or.b32  	%r15510, %r15506, %r15509;
	cvt.u32.u16 	%r15511, %rs12862;
	shl.b32 	%r15512, %r15511, 24;
	or.b32  	%r14918, %r15510, %r15512;
	cvt.u32.u16 	%r15513, %rs12861;
	and.b32  	%r15514, %r15513, 255;
	and.b16  	%rs12005, %rs12860, 255;
	mul.wide.u16 	%r15515, %rs12005, 256;
	or.b32  	%r15516, %r15515, %r15514;
	cvt.u32.u16 	%r15517, %rs12859;
	shl.b32 	%r15518, %r15517, 16;
	and.b32  	%r15519, %r15518, 16711680;
	or.b32  	%r15520, %r15516, %r15519;
	cvt.u32.u16 	%r15521, %rs12858;
	shl.b32 	%r15522, %r15521, 24;
	or.b32  	%r14923, %r15520, %r15522;
	cvt.u32.u16 	%r15523, %rs12857;
	and.b32  	%r15524, %r15523, 255;
	and.b16  	%rs12006, %rs12856, 255;
	mul.wide.u16 	%r15525, %rs12006, 256;
	or.b32  	%r15526, %r15525, %r15524;
	cvt.u32.u16 	%r15527, %rs12855;
	shl.b32 	%r15528, %r15527, 16;
	and.b32  	%r15529, %r15528, 16711680;
	or.b32  	%r15530, %r15526, %r15529;
	cvt.u32.u16 	%r15531, %rs12854;
	shl.b32 	%r15532, %r15531, 24;
	or.b32  	%r14928, %r15530, %r15532;
	cvt.u32.u16 	%r15533, %rs12853;
	and.b32  	%r15534, %r15533, 255;
	and.b16  	%rs12007, %rs12852, 255;
	mul.wide.u16 	%r15535, %rs12007, 256;
	or.b32  	%r15536, %r15535, %r15534;
	cvt.u32.u16 	%r15537, %rs12851;
	shl.b32 	%r15538, %r15537, 16;
	and.b32  	%r15539, %r15538, 16711680;
	or.b32  	%r15540, %r15536, %r15539;
	cvt.u32.u16 	%r15541, %rs12850;
	shl.b32 	%r15542, %r15541, 24;
	or.b32  	%r14933, %r15540, %r15542;
	cvt.u32.u16 	%r15543, %rs12849;
	and.b32  	%r15544, %r15543, 255;
	and.b16  	%rs12008, %rs12848, 255;
	mul.wide.u16 	%r15545, %rs12008, 256;
	or.b32  	%r15546, %r15545, %r15544;
	cvt.u32.u16 	%r15547, %rs12847;
	shl.b32 	%r15548, %r15547, 16;
	and.b32  	%r15549, %r15548, 16711680;
	or.b32  	%r15550, %r15546, %r15549;
	cvt.u32.u16 	%r15551, %rs12846;
	shl.b32 	%r15552, %r15551, 24;
	or.b32  	%r14938, %r15550, %r15552;
	cvt.u32.u16 	%r15553, %rs12845;
	and.b32  	%r15554, %r15553, 255;
	and.b16  	%rs12009, %rs12844, 255;
	mul.wide.u16 	%r15555, %rs12009, 256;
	or.b32  	%r15556, %r15555, %r15554;
	cvt.u32.u16 	%r15557, %rs12843;
	shl.b32 	%r15558, %r15557, 16;
	and.b32  	%r15559, %r15558, 16711680;
	or.b32  	%r15560, %r15556, %r15559;
	cvt.u32.u16 	%r15561, %rs12842;
	shl.b32 	%r15562, %r15561, 24;
	or.b32  	%r14943, %r15560, %r15562;
	cvt.u32.u16 	%r15563, %rs12841;
	and.b32  	%r15564, %r15563, 255;
	and.b16  	%rs12010, %rs12840, 255;
	mul.wide.u16 	%r15565, %rs12010, 256;
	or.b32  	%r15566, %r15565, %r15564;
	cvt.u32.u16 	%r15567, %rs12839;
	shl.b32 	%r15568, %r15567, 16;
	and.b32  	%r15569, %r15568, 16711680;
	or.b32  	%r15570, %r15566, %r15569;
	cvt.u32.u16 	%r15571, %rs12838;
	shl.b32 	%r15572, %r15571, 24;
	or.b32  	%r14948, %r15570, %r15572;
	cvt.u32.u16 	%r15573, %rs12837;
	and.b32  	%r15574, %r15573, 255;
	and.b16  	%rs12011, %rs12836, 255;
	mul.wide.u16 	%r15575, %rs12011, 256;
	or.b32  	%r15576, %r15575, %r15574;
	cvt.u32.u16 	%r15577, %rs12835;
	shl.b32 	%r15578, %r15577, 16;
	and.b32  	%r15579, %r15578, 16711680;
	or.b32  	%r15580, %r15576, %r15579;
	cvt.u32.u16 	%r15581, %rs12834;
	shl.b32 	%r15582, %r15581, 24;
	or.b32  	%r14953, %r15580, %r15582;
	cvt.u32.u16 	%r15583, %rs12833;
	and.b32  	%r15584, %r15583, 255;
	and.b16  	%rs12012, %rs12832, 255;
	mul.wide.u16 	%r15585, %rs12012, 256;
	or.b32  	%r15586, %r15585, %r15584;
	cvt.u32.u16 	%r15587, %rs12831;
	shl.b32 	%r15588, %r15587, 16;
	and.b32  	%r15589, %r15588, 16711680;
	or.b32  	%r15590, %r15586, %r15589;
	cvt.u32.u16 	%r15591, %rs12830;
	shl.b32 	%r15592, %r15591, 24;
	or.b32  	%r14958, %r15590, %r15592;
	cvt.u32.u16 	%r15593, %rs12829;
	and.b32  	%r15594, %r15593, 255;
	and.b16  	%rs12013, %rs12828, 255;
	mul.wide.u16 	%r15595, %rs12013, 256;
	or.b32  	%r15596, %r15595, %r15594;
	cvt.u32.u16 	%r15597, %rs12827;
	shl.b32 	%r15598, %r15597, 16;
	and.b32  	%r15599, %r15598, 16711680;
	or.b32  	%r15600, %r15596, %r15599;
	cvt.u32.u16 	%r15601, %rs12826;
	shl.b32 	%r15602, %r15601, 24;
	or.b32  	%r14963, %r15600, %r15602;
	cvt.u32.u16 	%r15603, %rs12825;
	and.b32  	%r15604, %r15603, 255;
	and.b16  	%rs12014, %rs12824, 255;
	mul.wide.u16 	%r15605, %rs12014, 256;
	or.b32  	%r15606, %r15605, %r15604;
	cvt.u32.u16 	%r15607, %rs12823;
	shl.b32 	%r15608, %r15607, 16;
	and.b32  	%r15609, %r15608, 16711680;
	or.b32  	%r15610, %r15606, %r15609;
	cvt.u32.u16 	%r15611, %rs12822;
	shl.b32 	%r15612, %r15611, 24;
	or.b32  	%r14968, %r15610, %r15612;
	cvt.u32.u16 	%r15613, %rs12821;
	and.b32  	%r15614, %r15613, 255;
	and.b16  	%rs12015, %rs12820, 255;
	mul.wide.u16 	%r15615, %rs12015, 256;
	or.b32  	%r15616, %r15615, %r15614;
	cvt.u32.u16 	%r15617, %rs12819;
	shl.b32 	%r15618, %r15617, 16;
	and.b32  	%r15619, %r15618, 16711680;
	or.b32  	%r15620, %r15616, %r15619;
	cvt.u32.u16 	%r15621, %rs12818;
	shl.b32 	%r15622, %r15621, 24;
	or.b32  	%r14973, %r15620, %r15622;
	mov.b32 	%r14974, 1;
	mov.b32 	%r14976, -1;
	// begin inline asm
	shfl.sync.down.b32 %r14637, %r28642, %r14974, %r14975, %r14976;
	// end inline asm
	// begin inline asm
	shfl.sync.down.b32 %r14642, %r14643, %r14974, %r14975, %r14976;
	// end inline asm
	mov.b64 	%rd152, %fd78;
	mov.b64 	{%r14648, %r14653}, %rd152;
	// begin inline asm
	shfl.sync.down.b32 %r14647, %r14648, %r14974, %r14975, %r14976;
	// end inline asm
	// begin inline asm
	shfl.sync.down.b32 %r14652, %r14653, %r14974, %r14975, %r14976;
	// end inline asm
	// begin inline asm
	shfl.sync.down.b32 %r14657, %r14658, %r14974, %r14975, %r14976;
	// end inline asm
	// begin inline asm
	shfl.sync.down.b32 %r14662, %r14663, %r14974, %r14975, %r14976;
	// end inline asm
	// begin inline asm
	shfl.sync.down.b32 %r14667, %r14668, %r14974, %r14975, %r14976;
	// end inline asm
	// begin inline asm
	shfl.sync.down.b32 %r14672, %r14673, %r14974, %r14975, %r14976;
	// end inline asm
	// begin inline asm
	shfl.sync.down.b32 %r14677, %r14678, %r14974, %r14975, %r14976;
	// end inline asm
	// begin inline asm
	shfl.sync.down.b32 %r14682, %r14683, %r14974, %r14975, %r14976;
	// end inline asm
	// begin inline asm
	shfl.sync.down.b32 %r14687, %r14688, %r14974, %r14975, %r14976;
	// end inline asm
	// begin inline asm
	shfl.sync.down.b32 %r14692, %r14693, %r14974, %r14975, %r14976;
	// end inline asm
	// begin inline asm
	shfl.sync.down.b32 %r14697, %r14698, %r14974, %r14975, %r14976;
	// end inline asm
	// begin inline asm
	shfl.sync.down.b32 %r14702, %r14703, %r14974, %r14975, %r14976;
	// end inline asm
	// begin inline asm
	shfl.sync.down.b32 %r14707, %r14708, %r14974, %r14975, %r14976;
	// end inline asm
	// begin inline asm
	shfl.sync.down.b32 %r14712, %r14713, %r14974, %r14975, %r14976;
	// end inline asm
	// begin inline asm
	shfl.sync.down.b32 %r14717, %r14718, %r14974, %r14975, %r14976;
	// end inline asm
	// begin inline asm
	shfl.sync.down.b32 %r14722, %r14723, %r14974, %r14975, %r14976;
	// end inline asm
	// begin inline asm
	shfl.sync.down.b32 %r14727, %r14728, %r14974, %r14975, %r14976;
	// end inline asm
	// begin inline asm
	shfl.sync.down.b32 %r14732, %r14733, %r14974, %r14975, %r14976;
	// end inline asm
	// begin inline asm
	shfl.sync.down.b32 %r14737, %r14738, %r14974, %r14975, %r14976;
	// end inline asm
	// begin inline asm
	shfl.sync.down.b32 %r14742, %r14743, %r14974, %r14975, %r14976;
	// end inline asm
	// begin inline asm
	shfl.sync.down.b32 %r14747, %r14748, %r14974, %r14975, %r14976;
	// end inline asm
	// begin inline asm
	shfl.sync.down.b32 %r14752, %r14753, %r14974, %r14975, %r14976;
	// end inline asm
	// begin inline asm
	shfl.sync.down.b32 %r14757, %r14758, %r14974, %r14975, %r14976;
	// end inline asm
	// begin inline asm
	shfl.sync.down.b32 %r14762, %r14763, %r14974, %r14975, %r14976;
	// end inline asm
	// begin inline asm
	shfl.sync.down.b32 %r14767, %r14768, %r14974, %r14975, %r14976;
	// end inline asm
	// begin inline asm
	shfl.sync.down.b32 %r14772, %r14773, %r14974, %r14975, %r14976;
	// end inline asm
	// begin inline asm
	shfl.sync.down.b32 %r14777, %r14778, %r14974, %r14975, %r14976;
	// end inline asm
	// begin inline asm
	shfl.sync.down.b32 %r14782, %r14783, %r14974, %r14975, %r14976;
	// end inline asm
	// begin inline asm
	shfl.sync.down.b32 %r14787, %r14788, %r14974, %r14975, %r14976;
	// end inline asm
	// begin inline asm
	shfl.sync.down.b32 %r14792, %r14793, %r14974, %r14975, %r14976;
	// end inline asm
	// begin inline asm
	shfl.sync.down.b32 %r14797, %r14798, %r14974, %r14975, %r14976;
	// end inline asm
	// begin inline asm
	shfl.sync.down.b32 %r14802, %r14803, %r14974, %r14975, %r14976;
	// end inline asm
	// begin inline asm
	shfl.sync.down.b32 %r14807, %r14808, %r14974, %r14975, %r14976;
	// end inline asm
	// begin inline asm
	shfl.sync.down.b32 %r14812, %r14813, %r14974, %r14975, %r14976;
	// end inline asm
	// begin inline asm
	shfl.sync.down.b32 %r14817, %r14818, %r14974, %r14975, %r14976;
	// end inline asm
	// begin inline asm
	shfl.sync.down.b32 %r14822, %r14823, %r14974, %r14975, %r14976;
	// end inline asm
	// begin inline asm
	shfl.sync.down.b32 %r14827, %r14828, %r14974, %r14975, %r14976;
	// end inline asm
	// begin inline asm
	shfl.sync.down.b32 %r14832, %r14833, %r14974, %r14975, %r14976;
	// end inline asm
	// begin inline asm
	shfl.sync.down.b32 %r14837, %r14838, %r14974, %r14975, %r14976;
	// end inline asm
	// begin inline asm
	shfl.sync.down.b32 %r14842, %r14843, %r14974, %r14975, %r14976;
	// end inline asm
	// begin inline asm
	shfl.sync.down.b32 %r14847, %r14848, %r14974, %r14975, %r14976;
	// end inline asm
	// begin inline asm
	shfl.sync.down.b32 %r14852, %r14853, %r14974, %r14975, %r14976;
	// end inline asm
	// begin inline asm
	shfl.sync.down.b32 %r14857, %r14858, %r14974, %r14975, %r14976;
	// end inline asm
	// begin inline asm
	shfl.sync.down.b32 %r14862, %r14863, %r14974, %r14975, %r14976;
	// end inline asm
	// begin inline asm
	shfl.sync.down.b32 %r14867, %r14868, %r14974, %r14975, %r14976;
	// end inline asm
	// begin inline asm
	shfl.sync.down.b32 %r14872, %r14873, %r14974, %r14975, %r14976;
	// end inline asm
	// begin inline asm
	shfl.sync.down.b32 %r14877, %r14878, %r14974, %r14975, %r14976;
	// end inline asm
	// begin inline asm
	shfl.sync.down.b32 %r14882, %r14883, %r14974, %r14975, %r14976;
	// end inline asm
	// begin inline asm
	shfl.sync.down.b32 %r14887, %r14888, %r14974, %r14975, %r14976;
	// end inline asm
	// begin inline asm
	shfl.sync.down.b32 %r14892, %r14893, %r14974, %r14975, %r14976;
	// end inline asm
	// begin inline asm
	shfl.sync.down.b32 %r14897, %r14898, %r14974, %r14975, %r14976;
	// end inline asm
	// begin inline asm
	shfl.sync.down.b32 %r14902, %r14903, %r14974, %r14975, %r14976;
	// end inline asm
	// begin inline asm
	shfl.sync.down.b32 %r14907, %r14908, %r14974, %r14975, %r14976;
	// end inline asm
	// begin inline asm
	shfl.sync.down.b32 %r14912, %r14913, %r14974, %r14975, %r14976;
	// end inline asm
	// begin inline asm
	shfl.sync.down.b32 %r14917, %r14918, %r14974, %r14975, %r14976;
	// end inline asm
	// begin inline asm
	shfl.sync.down.b32 %r14922, %r14923, %r14974, %r14975, %r14976;
	// end inline asm
	// begin inline asm
	shfl.sync.down.b32 %r14927, %r14928, %r14974, %r14975, %r14976;
	// end inline asm
	// begin inline asm
	shfl.sync.down.b32 %r14932, %r14933, %r14974, %r14975, %r14976;
	// end inline asm
	// begin inline asm
	shfl.sync.down.b32 %r14937, %r14938, %r14974, %r14975, %r14976;
	// end inline asm
	// begin inline asm
	shfl.sync.down.b32 %r14942, %r14943, %r14974, %r14975, %r14976;
	// end inline asm
	// begin inline asm
	shfl.sync.down.b32 %r14947, %r14948, %r14974, %r14975, %r14976;
	// end inline asm
	// begin inline asm
	shfl.sync.down.b32 %r14952, %r14953, %r14974, %r14975, %r14976;
	// end inline asm
	// begin inline asm
	shfl.sync.down.b32 %r14957, %r14958, %r14974, %r14975, %r14976;
	// end inline asm
	// begin inline asm
	shfl.sync.down.b32 %r14962, %r14963, %r14974, %r14975, %r14976;
	// end inline asm
	// begin inline asm
	shfl.sync.down.b32 %r14967, %r14968, %r14974, %r14975, %r14976;
	// end inline asm
	// begin inline asm
	shfl.sync.down.b32 %r14972, %r14973, %r14974, %r14975, %r14976;
	// end inline asm
	setp.ge.s32 	%p59, %r14636, %r14975;
	@%p59 bra 	$L__BB4_21;
	cvt.u16.u32 	%rs13074, %r14657;
	mov.b64 	%rd153, {%r14647, %r14652};
	mov.b64 	%fd7, %rd153;
	st.local.u32 	[%rd4], %r14637;
	st.local.v2.u32 	[%rd4+8], {%r14647, %r14652};
	st.local.v2.b32 	[%rd4+16], {%r14657, %r14662};
	st.local.v2.b32 	[%rd4+24], {%r14667, %r14672};
	st.local.v2.b32 	[%rd4+32], {%r14677, %r14682};
	st.local.v2.b32 	[%rd4+40], {%r14687, %r14692};
	st.local.v2.b32 	[%rd4+48], {%r14697, %r14702};
	st.local.v2.b32 	[%rd4+56], {%r14707, %r14712};
	st.local.v2.b32 	[%rd4+64], {%r14717, %r14722};
	st.local.v2.b32 	[%rd4+72], {%r14727, %r14732};
	st.local.v2.b32 	[%rd4+80], {%r14737, %r14742};
	st.local.v2.b32 	[%rd4+88], {%r14747, %r14752};
	st.local.v2.b32 	[%rd4+96], {%r14757, %r14762};
	st.local.v2.b32 	[%rd4+104], {%r14767, %r14772};
	st.local.v2.b32 	[%rd4+112], {%r14777, %r14782};
	st.local.v2.b32 	[%rd4+120], {%r14787, %r14792};
	st.local.v2.b32 	[%rd4+128], {%r14797, %r14802};
	st.local.v2.b32 	[%rd4+136], {%r14807, %r14812};
	st.local.v2.b32 	[%rd4+144], {%r14817, %r14822};
	st.local.v2.b32 	[%rd4+152], {%r14827, %r14832};
	st.local.v2.b32 	[%rd4+160], {%r14837, %r14842};
	st.local.v2.b32 	[%rd4+168], {%r14847, %r14852};
	st.local.v2.b32 	[%rd4+176], {%r14857, %r14862};
	st.local.v2.b32 	[%rd4+184], {%r14867, %r14872};
	st.local.v2.b32 	[%rd4+192], {%r14877, %r14882};
	st.local.v2.b32 	[%rd4+200], {%r14887, %r14892};
	st.local.v2.b32 	[%rd4+208], {%r14897, %r14902};
	st.local.v2.b32 	[%rd4+216], {%r14907, %r14912};
	st.local.v2.b32 	[%rd4+224], {%r14917, %r14922};
	st.local.v2.b32 	[%rd4+232], {%r14927, %r14932};
	st.local.v2.b32 	[%rd4+240], {%r14937, %r14942};
	st.local.v2.b32 	[%rd4+248], {%r14947, %r14952};
	st.local.v2.b32 	[%rd4+256], {%r14957, %r14962};
	st.local.v2.b32 	[%rd4+264], {%r14967, %r14972};
	st.local.u32 	[%rd3], %r28642;
	st.local.f64 	[%rd3+8], %fd78;
	cvt.u32.u16 	%r15624, %rs13066;
	cvt.u32.u16 	%r15625, %rs13067;
	prmt.b32 	%r15626, %r15625, %r15624, 0x3340U;
	cvt.u32.u16 	%r15627, %rs13068;
	cvt.u32.u16 	%r15628, %rs13069;
	prmt.b32 	%r15629, %r15628, %r15627, 0x3340U;
	prmt.b32 	%r15630, %r15629, %r15626, 0x5410U;
	cvt.u32.u16 	%r15631, %rs13070;
	cvt.u32.u16 	%r15632, %rs13071;
	prmt.b32 	%r15633, %r15632, %r15631, 0x3340U;
	cvt.u32.u16 	%r15634, %rs13072;
	cvt.u32.u16 	%r15635, %rs13073;
	prmt.b32 	%r15636, %r15635, %r15634, 0x3340U;
	prmt.b32 	%r15637, %r15636, %r15633, 0x5410U;
	st.local.v2.b32 	[%rd3+16], {%r15637, %r15630};
	cvt.u32.u16 	%r15638, %rs13058;
	cvt.u32.u16 	%r15639, %rs13059;
	prmt.b32 	%r15640, %r15639, %r15638, 0x3340U;
	cvt.u32.u16 	%r15641, %rs13060;
	cvt.u32.u16 	%r15642, %rs13061;
	prmt.b32 	%r15643, %r15642, %r15641, 0x3340U;
	prmt.b32 	%r15644, %r15643, %r15640, 0x5410U;
	cvt.u32.u16 	%r15645, %rs13062;
	cvt.u32.u16 	%r15646, %rs13063;
	prmt.b32 	%r15647, %r15646, %r15645, 0x3340U;
	cvt.u32.u16 	%r15648, %rs13064;
	cvt.u32.u16 	%r15649, %rs13065;
	prmt.b32 	%r15650, %r15649, %r15648, 0x3340U;
	prmt.b32 	%r15651, %r15650, %r15647, 0x5410U;
	st.local.v2.b32 	[%rd3+24], {%r15651, %r15644};
	cvt.u32.u16 	%r15652, %rs13050;
	cvt.u32.u16 	%r15653, %rs13051;
	prmt.b32 	%r15654, %r15653, %r15652, 0x3340U;
	cvt.u32.u16 	%r15655, %rs13052;
	cvt.u32.u16 	%r15656, %rs13053;
	prmt.b32 	%r15657, %r15656, %r15655, 0x3340U;
	prmt.b32 	%r15658, %r15657, %r15654, 0x5410U;
	cvt.u32.u16 	%r15659, %rs13054;
	cvt.u32.u16 	%r15660, %rs13055;
	prmt.b32 	%r15661, %r15660, %r15659, 0x3340U;
	cvt.u32.u16 	%r15662, %rs13056;
	cvt.u32.u16 	%r15663, %rs13057;
	prmt.b32 	%r15664, %r15663, %r15662, 0x3340U;
	prmt.b32 	%r15665, %r15664, %r15661, 0x5410U;
	st.local.v2.b32 	[%rd3+32], {%r15665, %r15658};
	cvt.u32.u16 	%r15666, %rs13042;
	cvt.u32.u16 	%r15667, %rs13043;
	prmt.b32 	%r15668, %r15667, %r15666, 0x3340U;
	cvt.u32.u16 	%r15669, %rs13044;
	cvt.u32.u16 	%r15670, %rs13045;
	prmt.b32 	%r15671, %r15670, %r15669, 0x3340U;
	prmt.b32 	%r15672, %r15671, %r15668, 0x5410U;
	cvt.u32.u16 	%r15673, %rs13046;
	cvt.u32.u16 	%r15674, %rs13047;
	prmt.b32 	%r15675, %r15674, %r15673, 0x3340U;
	cvt.u32.u16 	%r15676, %rs13048;
	cvt.u32.u16 	%r15677, %rs13049;
	prmt.b32 	%r15678, %r15677, %r15676, 0x3340U;
	prmt.b32 	%r15679, %r15678, %r15675, 0x5410U;
	st.local.v2.b32 	[%rd3+40], {%r15679, %r15672};
	cvt.u32.u16 	%r15680, %rs13034;
	cvt.u32.u16 	%r15681, %rs13035;
	prmt.b32 	%r15682, %r15681, %r15680, 0x3340U;
	cvt.u32.u16 	%r15683, %rs13036;
	cvt.u32.u16 	%r15684, %rs13037;
	prmt.b32 	%r15685, %r15684, %r15683, 0x3340U;
	prmt.b32 	%r15686, %r15685, %r15682, 0x5410U;
	cvt.u32.u16 	%r15687, %rs13038;
	cvt.u32.u16 	%r15688, %rs13039;
	prmt.b32 	%r15689, %r15688, %r15687, 0x3340U;
	cvt.u32.u16 	%r15690, %rs13040;
	cvt.u32.u16 	%r15691, %rs13041;
	prmt.b32 	%r15692, %r15691, %r15690, 0x3340U;
	prmt.b32 	%r15693, %r15692, %r15689, 0x5410U;
	st.local.v2.b32 	[%rd3+48], {%r15693, %r15686};
	cvt.u32.u16 	%r15694, %rs13026;
	cvt.u32.u16 	%r15695, %rs13027;
	prmt.b32 	%r15696, %r15695, %r15694, 0x3340U;
	cvt.u32.u16 	%r15697, %rs13028;
	cvt.u32.u16 	%r15698, %rs13029;
	prmt.b32 	%r15699, %r15698, %r15697, 0x3340U;
	prmt.b32 	%r15700, %r15699, %r15696, 0x5410U;
	cvt.u32.u16 	%r15701, %rs13030;
	cvt.u32.u16 	%r15702, %rs13031;
	prmt.b32 	%r15703, %r15702, %r15701, 0x3340U;
	cvt.u32.u16 	%r15704, %rs13032;
	cvt.u32.u16 	%r15705, %rs13033;
	prmt.b32 	%r15706, %r15705, %r15704, 0x3340U;
	prmt.b32 	%r15707, %r15706, %r15703, 0x5410U;
	st.local.v2.b32 	[%rd3+56], {%r15707, %r15700};
	cvt.u32.u16 	%r15708, %rs13018;
	cvt.u32.u16 	%r15709, %rs13019;
	prmt.b32 	%r15710, %r15709, %r15708, 0x3340U;
	cvt.u32.u16 	%r15711, %rs13020;
	cvt.u32.u16 	%r15712, %rs13021;
	prmt.b32 	%r15713, %r15712, %r15711, 0x3340U;
	prmt.b32 	%r15714, %r15713, %r15710, 0x5410U;
	cvt.u32.u16 	%r15715, %rs13022;
	cvt.u32.u16 	%r15716, %rs13023;
	prmt.b32 	%r15717, %r15716, %r15715, 0x3340U;
	cvt.u32.u16 	%r15718, %rs13024;
	cvt.u32.u16 	%r15719, %rs13025;
	prmt.b32 	%r15720, %r15719, %r15718, 0x3340U;
	prmt.b32 	%r15721, %r15720, %r15717, 0x5410U;
	st.local.v2.b32 	[%rd3+64], {%r15721, %r15714};
	cvt.u32.u16 	%r15722, %rs13010;
	cvt.u32.u16 	%r15723, %rs13011;
	prmt.b32 	%r15724, %r15723, %r15722, 0x3340U;
	cvt.u32.u16 	%r15725, %rs13012;
	cvt.u32.u16 	%r15726, %rs13013;
	prmt.b32 	%r15727, %r15726, %r15725, 0x3340U;
	prmt.b32 	%r15728, %r15727, %r15724, 0x5410U;
	cvt.u32.u16 	%r15729, %rs13014;
	cvt.u32.u16 	%r15730, %rs13015;
	prmt.b32 	%r15731, %r15730, %r15729, 0x3340U;
	cvt.u32.u16 	%r15732, %rs13016;
	cvt.u32.u16 	%r15733, %rs13017;
	prmt.b32 	%r15734, %r15733, %r15732, 0x3340U;
	prmt.b32 	%r15735, %r15734, %r15731, 0x5410U;
	st.local.v2.b32 	[%rd3+72], {%r15735, %r15728};
	cvt.u32.u16 	%r15736, %rs13002;
	cvt.u32.u16 	%r15737, %rs13003;
	prmt.b32 	%r15738, %r15737, %r15736, 0x3340U;
	cvt.u32.u16 	%r15739, %rs13004;
	cvt.u32.u16 	%r15740, %rs13005;
	prmt.b32 	%r15741, %r15740, %r15739, 0x3340U;
	prmt.b32 	%r15742, %r15741, %r15738, 0x5410U;
	cvt.u32.u16 	%r15743, %rs13006;
	cvt.u32.u16 	%r15744, %rs13007;
	prmt.b32 	%r15745, %r15744, %r15743, 0x3340U;
	cvt.u32.u16 	%r15746, %rs13008;
	cvt.u32.u16 	%r15747, %rs13009;
	prmt.b32 	%r15748, %r15747, %r15746, 0x3340U;
	prmt.b32 	%r15749, %r15748, %r15745, 0x5410U;
	st.local.v2.b32 	[%rd3+80], {%r15749, %r15742};
	cvt.u32.u16 	%r15750, %rs12994;
	cvt.u32.u16 	%r15751, %rs12995;
	prmt.b32 	%r15752, %r15751, %r15750, 0x3340U;
	cvt.u32.u16 	%r15753, %rs12996;
	cvt.u32.u16 	%r15754, %rs12997;
	prmt.b32 	%r15755, %r15754, %r15753, 0x3340U;
	prmt.b32 	%r15756, %r15755, %r15752, 0x5410U;
	cvt.u32.u16 	%r15757, %rs12998;
	cvt.u32.u16 	%r15758, %rs12999;
	prmt.b32 	%r15759, %r15758, %r15757, 0x3340U;
	cvt.u32.u16 	%r15760, %rs13000;
	cvt.u32.u16 	%r15761, %rs13001;
	prmt.b32 	%r15762, %r15761, %r15760, 0x3340U;
	prmt.b32 	%r15763, %r15762, %r15759, 0x5410U;
	st.local.v2.b32 	[%rd3+88], {%r15763, %r15756};
	cvt.u32.u16 	%r15764, %rs12986;
	cvt.u32.u16 	%r15765, %rs12987;
	prmt.b32 	%r15766, %r15765, %r15764, 0x3340U;
	cvt.u32.u16 	%r15767, %rs12988;
	cvt.u32.u16 	%r15768, %rs12989;
	prmt.b32 	%r15769, %r15768, %r15767, 0x3340U;
	prmt.b32 	%r15770, %r15769, %r15766, 0x5410U;
	cvt.u32.u16 	%r15771, %rs12990;
	cvt.u32.u16 	%r15772, %rs12991;
	prmt.b32 	%r15773, %r15772, %r15771, 0x3340U;
	cvt.u32.u16 	%r15774, %rs12992;
	cvt.u32.u16 	%r15775, %rs12993;
	prmt.b32 	%r15776, %r15775, %r15774, 0x3340U;
	prmt.b32 	%r15777, %r15776, %r15773, 0x5410U;
	st.local.v2.b32 	[%rd3+96], {%r15777, %r15770};
	cvt.u32.u16 	%r15778, %rs12978;
	cvt.u32.u16 	%r15779, %rs12979;
	prmt.b32 	%r15780, %r15779, %r15778, 0x3340U;
	cvt.u32.u16 	%r15781, %rs12980;
	cvt.u32.u16 	%r15782, %rs12981;
	prmt.b32 	%r15783, %r15782, %r15781, 0x3340U;
	prmt.b32 	%r15784, %r15783, %r15780, 0x5410U;
	cvt.u32.u16 	%r15785, %rs12982;
	cvt.u32.u16 	%r15786, %rs12983;
	prmt.b32 	%r15787, %r15786, %r15785, 0x3340U;
	cvt.u32.u16 	%r15788, %rs12984;
	cvt.u32.u16 	%r15789, %rs12985;
	prmt.b32 	%r15790, %r15789, %r15788, 0x3340U;
	prmt.b32 	%r15791, %r15790, %r15787, 0x5410U;
	st.local.v2.b32 	[%rd3+104], {%r15791, %r15784};
	cvt.u32.u16 	%r15792, %rs12970;
	cvt.u32.u16 	%r15793, %rs12971;
	prmt.b32 	%r15794, %r15793, %r15792, 0x3340U;
	cvt.u32.u16 	%r15795, %rs12972;
	cvt.u32.u16 	%r15796, %rs12973;
	prmt.b32 	%r15797, %r15796, %r15795, 0x3340U;
	prmt.b32 	%r15798, %r15797, %r15794, 0x5410U;
	cvt.u32.u16 	%r15799, %rs12974;
	cvt.u32.u16 	%r15800, %rs12975;
	prmt.b32 	%r15801, %r15800, %r15799, 0x3340U;
	cvt.u32.u16 	%r15802, %rs12976;
	cvt.u32.u16 	%r15803, %rs12977;
	prmt.b32 	%r15804, %r15803, %r15802, 0x3340U;
	prmt.b32 	%r15805, %r15804, %r15801, 0x5410U;
	st.local.v2.b32 	[%rd3+112], {%r15805, %r15798};
	cvt.u32.u16 	%r15806, %rs12962;
	cvt.u32.u16 	%r15807, %rs12963;
	prmt.b32 	%r15808, %r15807, %r15806, 0x3340U;
	cvt.u32.u16 	%r15809, %rs12964;
	cvt.u32.u16 	%r15810, %rs12965;
	prmt.b32 	%r15811, %r15810, %r15809, 0x3340U;
	prmt.b32 	%r15812, %r15811, %r15808, 0x5410U;
	cvt.u32.u16 	%r15813, %rs12966;
	cvt.u32.u16 	%r15814, %rs12967;
	prmt.b32 	%r15815, %r15814, %r15813, 0x3340U;
	cvt.u32.u16 	%r15816, %rs12968;
	cvt.u32.u16 	%r15817, %rs12969;
	prmt.b32 	%r15818, %r15817, %r15816, 0x3340U;
	prmt.b32 	%r15819, %r15818, %r15815, 0x5410U;
	st.local.v2.b32 	[%rd3+120], {%r15819, %r15812};
	cvt.u32.u16 	%r15820, %rs12954;
	cvt.u32.u16 	%r15821, %rs12955;
	prmt.b32 	%r15822, %r15821, %r15820, 0x3340U;
	cvt.u32.u16 	%r15823, %rs12956;
	cvt.u32.u16 	%r15824, %rs12957;
	prmt.b32 	%r15825, %r15824, %r15823, 0x3340U;
	prmt.b32 	%r15826, %r15825, %r15822, 0x5410U;
	cvt.u32.u16 	%r15827, %rs12958;
	cvt.u32.u16 	%r15828, %rs12959;
	prmt.b32 	%r15829, %r15828, %r15827, 0x3340U;
	cvt.u32.u16 	%r15830, %rs12960;
	cvt.u32.u16 	%r15831, %rs12961;
	prmt.b32 	%r15832, %r15831, %r15830, 0x3340U;
	prmt.b32 	%r15833, %r15832, %r15829, 0x5410U;
	st.local.v2.b32 	[%rd3+128], {%r15833, %r15826};
	cvt.u32.u16 	%r15834, %rs12946;
	cvt.u32.u16 	%r15835, %rs12947;
	prmt.b32 	%r15836, %r15835, %r15834, 0x3340U;
	cvt.u32.u16 	%r15837, %rs12948;
	cvt.u32.u16 	%r15838, %rs12949;
	prmt.b32 	%r15839, %r15838, %r15837, 0x3340U;
	prmt.b32 	%r15840, %r15839, %r15836, 0x5410U;
	cvt.u32.u16 	%r15841, %rs12950;
	cvt.u32.u16 	%r15842, %rs12951;
	prmt.b32 	%r15843, %r15842, %r15841, 0x3340U;
	cvt.u32.u16 	%r15844, %rs12952;
	cvt.u32.u16 	%r15845, %rs12953;
	prmt.b32 	%r15846, %r15845, %r15844, 0x3340U;
	prmt.b32 	%r15847, %r15846, %r15843, 0x5410U;
	st.local.v2.b32 	[%rd3+136], {%r15847, %r15840};
	cvt.u32.u16 	%r15848, %rs12938;
	cvt.u32.u16 	%r15849, %rs12939;
	prmt.b32 	%r15850, %r15849, %r15848, 0x3340U;
	cvt.u32.u16 	%r15851, %rs12940;
	cvt.u32.u16 	%r15852, %rs12941;
	prmt.b32 	%r15853, %r15852, %r15851, 0x3340U;
	prmt.b32 	%r15854, %r15853, %r15850, 0x5410U;
	cvt.u32.u16 	%r15855, %rs12942;
	cvt.u32.u16 	%r15856, %rs12943;
	prmt.b32 	%r15857, %r15856, %r15855, 0x3340U;
	cvt.u32.u16 	%r15858, %rs12944;
	cvt.u32.u16 	%r15859, %rs12945;
	prmt.b32 	%r15860, %r15859, %r15858, 0x3340U;
	prmt.b32 	%r15861, %r15860, %r15857, 0x5410U;
	st.local.v2.b32 	[%rd3+144], {%r15861, %r15854};
	cvt.u32.u16 	%r15862, %rs12930;
	cvt.u32.u16 	%r15863, %rs12931;
	prmt.b32 	%r15864, %r15863, %r15862, 0x3340U;
	cvt.u32.u16 	%r15865, %rs12932;
	cvt.u32.u16 	%r15866, %rs12933;
	prmt.b32 	%r15867, %r15866, %r15865, 0x3340U;
	prmt.b32 	%r15868, %r15867, %r15864, 0x5410U;
	cvt.u32.u16 	%r15869, %rs12934;
	cvt.u32.u16 	%r15870, %rs12935;
	prmt.b32 	%r15871, %r15870, %r15869, 0x3340U;
	cvt.u32.u16 	%r15872, %rs12936;
	cvt.u32.u16 	%r15873, %rs12937;
	prmt.b32 	%r15874, %r15873, %r15872, 0x3340U;
	prmt.b32 	%r15875, %r15874, %r15871, 0x5410U;
	st.local.v2.b32 	[%rd3+152], {%r15875, %r15868};
	cvt.u32.u16 	%r15876, %rs12922;
	cvt.u32.u16 	%r15877, %rs12923;
	prmt.b32 	%r15878, %r15877, %r15876, 0x3340U;
	cvt.u32.u16 	%r15879, %rs12924;
	cvt.u32.u16 	%r15880, %rs12925;
	prmt.b32 	%r15881, %r15880, %r15879, 0x3340U;
	prmt.b32 	%r15882, %r15881, %r15878, 0x5410U;
	cvt.u32.u16 	%r15883, %rs12926;
	cvt.u32.u16 	%r15884, %rs12927;
	prmt.b32 	%r15885, %r15884, %r15883, 0x3340U;
	cvt.u32.u16 	%r15886, %rs12928;
	cvt.u32.u16 	%r15887, %rs12929;
	prmt.b32 	%r15888, %r15887, %r15886, 0x3340U;
	prmt.b32 	%r15889, %r15888, %r15885, 0x5410U;
	st.local.v2.b32 	[%rd3+160], {%r15889, %r15882};
	cvt.u32.u16 	%r15890, %rs12914;
	cvt.u32.u16 	%r15891, %rs12915;
	prmt.b32 	%r15892, %r15891, %r15890, 0x3340U;
	cvt.u32.u16 	%r15893, %rs12916;
	cvt.u32.u16 	%r15894, %rs12917;
	prmt.b32 	%r15895, %r15894, %r15893, 0x3340U;
	prmt.b32 	%r15896, %r15895, %r15892, 0x5410U;
	cvt.u32.u16 	%r15897, %rs12918;
	cvt.u32.u16 	%r15898, %rs12919;
	prmt.b32 	%r15899, %r15898, %r15897, 0x3340U;
	cvt.u32.u16 	%r15900, %rs12920;
	cvt.u32.u16 	%r15901, %rs12921;
	prmt.b32 	%r15902, %r15901, %r15900, 0x3340U;
	prmt.b32 	%r15903, %r15902, %r15899, 0x5410U;
	st.local.v2.b32 	[%rd3+168], {%r15903, %r15896};
	cvt.u32.u16 	%r15904, %rs12906;
	cvt.u32.u16 	%r15905, %rs12907;
	prmt.b32 	%r15906, %r15905, %r15904, 0x3340U;
	cvt.u32.u16 	%r15907, %rs12908;
	cvt.u32.u16 	%r15908, %rs12909;
	prmt.b32 	%r15909, %r15908, %r15907, 0x3340U;
	prmt.b32 	%r15910, %r15909, %r15906, 0x5410U;
	cvt.u32.u16 	%r15911, %rs12910;
	cvt.u32.u16 	%r15912, %rs12911;
	prmt.b32 	%r15913, %r15912, %r15911, 0x3340U;
	cvt.u32.u16 	%r15914, %rs12912;
	cvt.u32.u16 	%r15915, %rs12913;
	prmt.b32 	%r15916, %r15915, %r15914, 0x3340U;
	prmt.b32 	%r15917, %r15916, %r15913, 0x5410U;
	st.local.v2.b32 	[%rd3+176], {%r15917, %r15910};
	cvt.u32.u16 	%r15918, %rs12898;
	cvt.u32.u16 	%r15919, %rs12899;
	prmt.b32 	%r15920, %r15919, %r15918, 0x3340U;
	cvt.u32.u16 	%r15921, %rs12900;
	cvt.u32.u16 	%r15922, %rs12901;
	prmt.b32 	%r15923, %r15922, %r15921, 0x3340U;
	prmt.b32 	%r15924, %r15923, %r15920, 0x5410U;
	cvt.u32.u16 	%r15925, %rs12902;
	cvt.u32.u16 	%r15926, %rs12903;
	prmt.b32 	%r15927, %r15926, %r15925, 0x3340U;
	cvt.u32.u16 	%r15928, %rs12904;
	cvt.u32.u16 	%r15929, %rs12905;
	prmt.b32 	%r15930, %r15929, %r15928, 0x3340U;
	prmt.b32 	%r15931, %r15930, %r15927, 0x5410U;
	st.local.v2.b32 	[%rd3+184], {%r15931, %r15924};
	cvt.u32.u16 	%r15932, %rs12890;
	cvt.u32.u16 	%r15933, %rs12891;
	prmt.b32 	%r15934, %r15933, %r15932, 0x3340U;
	cvt.u32.u16 	%r15935, %rs12892;
	cvt.u32.u16 	%r15936, %rs12893;
	prmt.b32 	%r15937, %r15936, %r15935, 0x3340U;
	prmt.b32 	%r15938, %r15937, %r15934, 0x5410U;
	cvt.u32.u16 	%r15939, %rs12894;
	cvt.u32.u16 	%r15940, %rs12895;
	prmt.b32 	%r15941, %r15940, %r15939, 0x3340U;
	cvt.u32.u16 	%r15942, %rs12896;
	cvt.u32.u16 	%r15943, %rs12897;
	prmt.b32 	%r15944, %r15943, %r15942, 0x3340U;
	prmt.b32 	%r15945, %r15944, %r15941, 0x5410U;
	st.local.v2.b32 	[%rd3+192], {%r15945, %r15938};
	cvt.u32.u16 	%r15946, %rs12882;
	cvt.u32.u16 	%r15947, %rs12883;
	prmt.b32 	%r15948, %r15947, %r15946, 0x3340U;
	cvt.u32.u16 	%r15949, %rs12884;
	cvt.u32.u16 	%r15950, %rs12885;
	prmt.b32 	%r15951, %r15950, %r15949, 0x3340U;
	prmt.b32 	%r15952, %r15951, %r15948, 0x5410U;
	cvt.u32.u16 	%r15953, %rs12886;
	cvt.u32.u16 	%r15954, %rs12887;
	prmt.b32 	%r15955, %r15954, %r15953, 0x3340U;
	cvt.u32.u16 	%r15956, %rs12888;
	cvt.u32.u16 	%r15957, %rs12889;
	prmt.b32 	%r15958, %r15957, %r15956, 0x3340U;
	prmt.b32 	%r15959, %r15958, %r15955, 0x5410U;
	st.local.v2.b32 	[%rd3+200], {%r15959, %r15952};
	cvt.u32.u16 	%r15960, %rs12874;
	cvt.u32.u16 	%r15961, %rs12875;
	prmt.b32 	%r15962, %r15961, %r15960, 0x3340U;
	cvt.u32.u16 	%r15963, %rs12876;
	cvt.u32.u16 	%r15964, %rs12877;
	prmt.b32 	%r15965, %r15964, %r15963, 0x3340U;
	prmt.b32 	%r15966, %r15965, %r15962, 0x5410U;
	cvt.u32.u16 	%r15967, %rs12878;
	cvt.u32.u16 	%r15968, %rs12879;
	prmt.b32 	%r15969, %r15968, %r15967, 0x3340U;
	cvt.u32.u16 	%r15970, %rs12880;
	cvt.u32.u16 	%r15971, %rs12881;
	prmt.b32 	%r15972, %r15971, %r15970, 0x3340U;
	prmt.b32 	%r15973, %r15972, %r15969, 0x5410U;
	st.local.v2.b32 	[%rd3+208], {%r15973, %r15966};
	cvt.u32.u16 	%r15974, %rs12866;
	cvt.u32.u16 	%r15975, %rs12867;
	prmt.b32 	%r15976, %r15975, %r15974, 0x3340U;
	cvt.u32.u16 	%r15977, %rs12868;
	cvt.u32.u16 	%r15978, %rs12869;
	prmt.b32 	%r15979, %r15978, %r15977, 0x3340U;
	prmt.b32 	%r15980, %r15979, %r15976, 0x5410U;
	cvt.u32.u16 	%r15981, %rs12870;
	cvt.u32.u16 	%r15982, %rs12871;
	prmt.b32 	%r15983, %r15982, %r15981, 0x3340U;
	cvt.u32.u16 	%r15984, %rs12872;
	cvt.u32.u16 	%r15985, %rs12873;
	prmt.b32 	%r15986, %r15985, %r15984, 0x3340U;
	prmt.b32 	%r15987, %r15986, %r15983, 0x5410U;
	st.local.v2.b32 	[%rd3+216], {%r15987, %r15980};
	cvt.u32.u16 	%r15988, %rs12858;
	cvt.u32.u16 	%r15989, %rs12859;
	prmt.b32 	%r15990, %r15989, %r15988, 0x3340U;
	cvt.u32.u16 	%r15991, %rs12860;
	cvt.u32.u16 	%r15992, %rs12861;
	prmt.b32 	%r15993, %r15992, %r15991, 0x3340U;
	prmt.b32 	%r15994, %r15993, %r15990, 0x5410U;
	cvt.u32.u16 	%r15995, %rs12862;
	cvt.u32.u16 	%r15996, %rs12863;
	prmt.b32 	%r15997, %r15996, %r15995, 0x3340U;
	cvt.u32.u16 	%r15998, %rs12864;
	cvt.u32.u16 	%r15999, %rs12865;
	prmt.b32 	%r16000, %r15999, %r15998, 0x3340U;
	prmt.b32 	%r16001, %r16000, %r15997, 0x5410U;
	st.local.v2.b32 	[%rd3+224], {%r16001, %r15994};
	cvt.u32.u16 	%r16002, %rs12850;
	cvt.u32.u16 	%r16003, %rs12851;
	prmt.b32 	%r16004, %r16003, %r16002, 0x3340U;
	cvt.u32.u16 	%r16005, %rs12852;
	cvt.u32.u16 	%r16006, %rs12853;
	prmt.b32 	%r16007, %r16006, %r16005, 0x3340U;
	prmt.b32 	%r16008, %r16007, %r16004, 0x5410U;
	cvt.u32.u16 	%r16009, %rs12854;
	cvt.u32.u16 	%r16010, %rs12855;
	prmt.b32 	%r16011, %r16010, %r16009, 0x3340U;
	cvt.u32.u16 	%r16012, %rs12856;
	cvt.u32.u16 	%r16013, %rs12857;
	prmt.b32 	%r16014, %r16013, %r16012, 0x3340U;
	prmt.b32 	%r16015, %r16014, %r16011, 0x5410U;
	st.local.v2.b32 	[%rd3+232], {%r16015, %r16008};
	cvt.u32.u16 	%r16016, %rs12842;
	cvt.u32.u16 	%r16017, %rs12843;
	prmt.b32 	%r16018, %r16017, %r16016, 0x3340U;
	cvt.u32.u16 	%r16019, %rs12844;
	cvt.u32.u16 	%r16020, %rs12845;
	prmt.b32 	%r16021, %r16020, %r16019, 0x3340U;
	prmt.b32 	%r16022, %r16021, %r16018, 0x5410U;
	cvt.u32.u16 	%r16023, %rs12846;
	cvt.u32.u16 	%r16024, %rs12847;
	prmt.b32 	%r16025, %r16024, %r16023, 0x3340U;
	cvt.u32.u16 	%r16026, %rs12848;
	cvt.u32.u16 	%r16027, %rs12849;
	prmt.b32 	%r16028, %r16027, %r16026, 0x3340U;
	prmt.b32 	%r16029, %r16028, %r16025, 0x5410U;
	st.local.v2.b32 	[%rd3+240], {%r16029, %r16022};
	cvt.u32.u16 	%r16030, %rs12834;
	cvt.u32.u16 	%r16031, %rs12835;
	prmt.b32 	%r16032, %r16031, %r16030, 0x3340U;
	cvt.u32.u16 	%r16033, %rs12836;
	cvt.u32.u16 	%r16034, %rs12837;
	prmt.b32 	%r16035, %r16034, %r16033, 0x3340U;
	prmt.b32 	%r16036, %r16035, %r16032, 0x5410U;
	cvt.u32.u16 	%r16037, %rs12838;
	cvt.u32.u16 	%r16038, %rs12839;
	prmt.b32 	%r16039, %r16038, %r16037, 0x3340U;
	cvt.u32.u16 	%r16040, %rs12840;
	cvt.u32.u16 	%r16041, %rs12841;
	prmt.b32 	%r16042, %r16041, %r16040, 0x3340U;
	prmt.b32 	%r16043, %r16042, %r16039, 0x5410U;
	st.local.v2.b32 	[%rd3+248], {%r16043, %r16036};
	cvt.u32.u16 	%r16044, %rs12826;
	cvt.u32.u16 	%r16045, %rs12827;
	prmt.b32 	%r16046, %r16045, %r16044, 0x3340U;
	cvt.u32.u16 	%r16047, %rs12828;
	cvt.u32.u16 	%r16048, %rs12829;
	prmt.b32 	%r16049, %r16048, %r16047, 0x3340U;
	prmt.b32 	%r16050, %r16049, %r16046, 0x5410U;
	cvt.u32.u16 	%r16051, %rs12830;
	cvt.u32.u16 	%r16052, %rs12831;
	prmt.b32 	%r16053, %r16052, %r16051, 0x3340U;
	cvt.u32.u16 	%r16054, %rs12832;
	cvt.u32.u16 	%r16055, %rs12833;
	prmt.b32 	%r16056, %r16055, %r16054, 0x3340U;
	prmt.b32 	%r16057, %r16056, %r16053, 0x5410U;
	st.local.v2.b32 	[%rd3+256], {%r16057, %r16050};
	cvt.u32.u16 	%r16058, %rs12818;
	cvt.u32.u16 	%r16059, %rs12819;
	prmt.b32 	%r16060, %r16059, %r16058, 0x3340U;
	cvt.u32.u16 	%r16061, %rs12820;
	cvt.u32.u16 	%r16062, %rs12821;
	prmt.b32 	%r16063, %r16062, %r16061, 0x3340U;
	prmt.b32 	%r16064, %r16063, %r16060, 0x5410U;
	cvt.u32.u16 	%r16065, %rs12822;
	cvt.u32.u16 	%r16066, %rs12823;
	prmt.b32 	%r16067, %r16066, %r16065, 0x3340U;
	cvt.u32.u16 	%r16068, %rs12824;
	cvt.u32.u16 	%r16069, %rs12825;
	prmt.b32 	%r16070, %r16069, %r16068, 0x3340U;
	prmt.b32 	%r16071, %r16070, %r16067, 0x5410U;
	st.local.v2.b32 	[%rd3+264], {%r16071, %r16064};
	mov.b32 	%r28643, 0;
$L__BB4_16:
	mov.u32 	%r28646, %r28643;
	cvt.u64.u32 	%rd154, %r28646;
	add.s64 	%rd155, %rd3, %rd154;
	ld.local.u8 	%rs12016, [%rd155+16];
	setp.ne.s16 	%p60, %rs12016, 0;
	add.s32 	%r28643, %r28646, 1;
	@%p60 bra 	$L__BB4_16;
	and.b16  	%rs12017, %rs13074, 255;
	setp.eq.s16 	%p61, %rs12017, 0;
	@%p61 bra 	$L__BB4_20;
	mov.b32 	%r28644, 0;
$L__BB4_19:
	cvt.u64.u32 	%rd156, %r28646;
	add.s64 	%rd157, %rd3, %rd156;
	st.local.u8 	[%rd157+16], %rs13074;
	add.s32 	%r28646, %r28646, 1;
	add.s32 	%r94, %r28644, 1;
	cvt.u64.u32 	%rd158, %r28644;
	add.s64 	%rd159, %rd4, %rd158;
	ld.local.u8 	%rs13074, [%rd159+17];
	setp.ne.s16 	%p62, %rs13074, 0;
	mov.u32 	%r28644, %r94;
	@%p62 bra 	$L__BB4_19;
$L__BB4_20:
	cvt.u64.u32 	%rd160, %r28646;
	add.s64 	%rd161, %rd3, %rd160;
	mov.b16 	%rs12018, 0;
	st.local.u8 	[%rd161+16], %rs12018;
	add.s32 	%r28642, %r28642, %r14637;
	st.local.u32 	[%rd3], %r28642;
	add.f64 	%fd78, %fd78, %fd7;
	st.local.f64 	[%rd3+8], %fd78;
	ld.local.v2.b32 	{%r16073, %r16074}, [%rd3+16];
	bfe.u32 	%r16075, %r16073, 0, 8;
	cvt.u16.u32 	%rs13073, %r16075;
	bfe.u32 	%r16076, %r16073, 8, 8;
	cvt.u16.u32 	%rs13072, %r16076;
	bfe.u32 	%r16077, %r16073, 16, 8;
	cvt.u16.u32 	%rs13071, %r16077;
	bfe.u32 	%r16078, %r16073, 24, 8;
	cvt.u16.u32 	%rs13070, %r16078;
	bfe.u32 	%r16079, %r16074, 0, 8;
	cvt.u16.u32 	%rs13069, %r16079;
	bfe.u32 	%r16080, %r16074, 8, 8;
	cvt.u16.u32 	%rs13068, %r16080;
	bfe.u32 	%r16081, %r16074, 16, 8;
	cvt.u16.u32 	%rs13067, %r16081;
	bfe.u32 	%r16082, %r16074, 24, 8;
	cvt.u16.u32 	%rs13066, %r16082;
	ld.local.v2.b32 	{%r16083, %r16084}, [%rd3+24];
	bfe.u32 	%r16085, %r16083, 0, 8;
	cvt.u16.u32 	%rs13065, %r16085;
	bfe.u32 	%r16086, %r16083, 8, 8;
	cvt.u16.u32 	%rs13064, %r16086;
	bfe.u32 	%r16087, %r16083, 16, 8;
	cvt.u16.u32 	%rs13063, %r16087;
	bfe.u32 	%r16088, %r16083, 24, 8;
	cvt.u16.u32 	%rs13062, %r16088;
	bfe.u32 	%r16089, %r16084, 0, 8;
	cvt.u16.u32 	%rs13061, %r16089;
	bfe.u32 	%r16090, %r16084, 8, 8;
	cvt.u16.u32 	%rs13060, %r16090;
	bfe.u32 	%r16091, %r16084, 16, 8;
	cvt.u16.u32 	%rs13059, %r16091;
	bfe.u32 	%r16092, %r16084, 24, 8;
	cvt.u16.u32 	%rs13058, %r16092;
	ld.local.v2.b32 	{%r16093, %r16094}, [%rd3+32];
	bfe.u32 	%r16095, %r16093, 0, 8;
	cvt.u16.u32 	%rs13057, %r16095;
	bfe.u32 	%r16096, %r16093, 8, 8;
	cvt.u16.u32 	%rs13056, %r16096;
	bfe.u32 	%r16097, %r16093, 16, 8;
	cvt.u16.u32 	%rs13055, %r16097;
	bfe.u32 	%r16098, %r16093, 24, 8;
	cvt.u16.u32 	%rs13054, %r16098;
	bfe.u32 	%r16099, %r16094, 0, 8;
	cvt.u16.u32 	%rs13053, %r16099;
	bfe.u32 	%r16100, %r16094, 8, 8;
	cvt.u16.u32 	%rs13052, %r16100;
	bfe.u32 	%r16101, %r16094, 16, 8;
	cvt.u16.u32 	%rs13051, %r16101;
	bfe.u32 	%r16102, %r16094, 24, 8;
	cvt.u16.u32 	%rs13050, %r16102;
	ld.local.v2.b32 	{%r16103, %r16104}, [%rd3+40];
	bfe.u32 	%r16105, %r16103, 0, 8;
	cvt.u16.u32 	%rs13049, %r16105;
	bfe.u32 	%r16106, %r16103, 8, 8;
	cvt.u16.u32 	%rs13048, %r16106;
	bfe.u32 	%r16107, %r16103, 16, 8;
	cvt.u16.u32 	%rs13047, %r16107;
	bfe.u32 	%r16108, %r16103, 24, 8;
	cvt.u16.u32 	%rs13046, %r16108;
	bfe.u32 	%r16109, %r16104, 0, 8;
	cvt.u16.u32 	%rs13045, %r16109;
	bfe.u32 	%r16110, %r16104, 8, 8;
	cvt.u16.u32 	%rs13044, %r16110;
	bfe.u32 	%r16111, %r16104, 16, 8;
	cvt.u16.u32 	%rs13043, %r16111;
	bfe.u32 	%r16112, %r16104, 24, 8;
	cvt.u16.u32 	%rs13042, %r16112;
	ld.local.v2.b32 	{%r16113, %r16114}, [%rd3+48];
	bfe.u32 	%r16115, %r16113, 0, 8;
	cvt.u16.u32 	%rs13041, %r16115;
	bfe.u32 	%r16116, %r16113, 8, 8;
	cvt.u16.u32 	%rs13040, %r16116;
	bfe.u32 	%r16117, %r16113, 16, 8;
	cvt.u16.u32 	%rs13039, %r16117;
	bfe.u32 	%r16118, %r16113, 24, 8;
	cvt.u16.u32 	%rs13038, %r16118;
	bfe.u32 	%r16119, %r16114, 0, 8;
	cvt.u16.u32 	%rs13037, %r16119;
	bfe.u32 	%r16120, %r16114, 8, 8;
	cvt.u16.u32 	%rs13036, %r16120;
	bfe.u32 	%r16121, %r16114, 16, 8;
	cvt.u16.u32 	%rs13035, %r16121;
	bfe.u32 	%r16122, %r16114, 24, 8;
	cvt.u16.u32 	%rs13034, %r16122;
	ld.local.v2.b32 	{%r16123, %r16124}, [%rd3+56];
	bfe.u32 	%r16125, %r16123, 0, 8;
	cvt.u16.u32 	%rs13033, %r16125;
	bfe.u32 	%r16126, %r16123, 8, 8;
	cvt.u16.u32 	%rs13032, %r16126;
	bfe.u32 	%r16127, %r16123, 16, 8;
	cvt.u16.u32 	%rs13031, %r16127;
	bfe.u32 	%r16128, %r16123, 24, 8;
	cvt.u16.u32 	%rs13030, %r16128;
	bfe.u32 	%r16129, %r16124, 0, 8;
	cvt.u16.u32 	%rs13029, %r16129;
	bfe.u32 	%r16130, %r16124, 8, 8;
	cvt.u16.u32 	%rs13028, %r16130;
	bfe.u32 	%r16131, %r16124, 16, 8;
	cvt.u16.u32 	%rs13027, %r16131;
	bfe.u32 	%r16132, %r16124, 24, 8;
	cvt.u16.u32 	%rs13026, %r16132;
	ld.local.v2.b32 	{%r16133, %r16134}, [%rd3+64];
	bfe.u32 	%r16135, %r16133, 0, 8;
	cvt.u16.u32 	%rs13025, %r16135;
	bfe.u32 	%r16136, %r16133, 8, 8;
	cvt.u16.u32 	%rs13024, %r16136;
	bfe.u32 	%r16137, %r16133, 16, 8;
	cvt.u16.u32 	%rs13023, %r16137;
	bfe.u32 	%r16138, %r16133, 24, 8;
	cvt.u16.u32 	%rs13022, %r16138;
	bfe.u32 	%r16139, %r16134, 0, 8;
	cvt.u16.u32 	%rs13021, %r16139;
	bfe.u32 	%r16140, %r16134, 8, 8;
	cvt.u16.u32 	%rs13020, %r16140;
	bfe.u32 	%r16141, %r16134, 16, 8;
	cvt.u16.u32 	%rs13019, %r16141;
	bfe.u32 	%r16142, %r16134, 24, 8;
	cvt.u16.u32 	%rs13018, %r16142;
	ld.local.v2.b32 	{%r16143, %r16144}, [%rd3+72];
	bfe.u32 	%r16145, %r16143, 0, 8;
	cvt.u16.u32 	%rs13017, %r16145;
	bfe.u32 	%r16146, %r16143, 8, 8;
	cvt.u16.u32 	%rs13016, %r16146;
	bfe.u32 	%r16147, %r16143, 16, 8;
	cvt.u16.u32 	%rs13015, %r16147;
	bfe.u32 	%r16148, %r16143, 24, 8;
	cvt.u16.u32 	%rs13014, %r16148;
	bfe.u32 	%r16149, %r16144, 0, 8;
	cvt.u16.u32 	%rs13013, %r16149;
	bfe.u32 	%r16150, %r16144, 8, 8;
	cvt.u16.u32 	%rs13012, %r16150;
	bfe.u32 	%r16151, %r16144, 16, 8;
	cvt.u16.u32 	%rs13011, %r16151;
	bfe.u32 	%r16152, %r16144, 24, 8;
	cvt.u16.u32 	%rs13010, %r16152;
	ld.local.v2.b32 	{%r16153, %r16154}, [%rd3+80];
	bfe.u32 	%r16155, %r16153, 0, 8;
	cvt.u16.u32 	%rs13009, %r16155;
	bfe.u32 	%r16156, %r16153, 8, 8;
	cvt.u16.u32 	%rs13008, %r16156;
	bfe.u32 	%r16157, %r16153, 16, 8;
	cvt.u16.u32 	%rs13007, %r16157;
	bfe.u32 	%r16158, %r16153, 24, 8;
	cvt.u16.u32 	%rs13006, %r16158;
	bfe.u32 	%r16159, %r16154, 0, 8;
	cvt.u16.u32 	%rs13005, %r16159;
	bfe.u32 	%r16160, %r16154, 8, 8;
	cvt.u16.u32 	%rs13004, %r16160;
	bfe.u32 	%r16161, %r16154, 16, 8;
	cvt.u16.u32 	%rs13003, %r16161;
	bfe.u32 	%r16162, %r16154, 24, 8;
	cvt.u16.u32 	%rs13002, %r16162;
	ld.local.v2.b32 	{%r16163, %r16164}, [%rd3+88];
	bfe.u32 	%r16165, %r16163, 0, 8;
	cvt.u16.u32 	%rs13001, %r16165;
	bfe.u32 	%r16166, %r16163, 8, 8;
	cvt.u16.u32 	%rs13000, %r16166;
	bfe.u32 	%r16167, %r16163, 16, 8;
	cvt.u16.u32 	%rs12999, %r16167;
	bfe.u32 	%r16168, %r16163, 24, 8;
	cvt.u16.u32 	%rs12998, %r16168;
	bfe.u32 	%r16169, %r16164, 0, 8;
	cvt.u16.u32 	%rs12997, %r16169;
	bfe.u32 	%r16170, %r16164, 8, 8;
	cvt.u16.u32 	%rs12996, %r16170;
	bfe.u32 	%r16171, %r16164, 16, 8;
	cvt.u16.u32 	%rs12995, %r16171;
	bfe.u32 	%r16172, %r16164, 24, 8;
	cvt.u16.u32 	%rs12994, %r16172;
	ld.local.v2.b32 	{%r16173, %r16174}, [%rd3+96];
	bfe.u32 	%r16175, %r16173, 0, 8;
	cvt.u16.u32 	%rs12993, %r16175;
	bfe.u32 	%r16176, %r16173, 8, 8;
	cvt.u16.u32 	%rs12992, %r16176;
	bfe.u32 	%r16177, %r16173, 16, 8;
	cvt.u16.u32 	%rs12991, %r16177;
	bfe.u32 	%r16178, %r16173, 24, 8;
	cvt.u16.u32 	%rs12990, %r16178;
	bfe.u32 	%r16179, %r16174, 0, 8;
	cvt.u16.u32 	%rs12989, %r16179;
	bfe.u32 	%r16180, %r16174, 8, 8;
	cvt.u16.u32 	%rs12988, %r16180;
	bfe.u32 	%r16181, %r16174, 16, 8;
	cvt.u16.u32 	%rs12987, %r16181;
	bfe.u32 	%r16182, %r16174, 24, 8;
	cvt.u16.u32 	%rs12986, %r16182;
	ld.local.v2.b32 	{%r16183, %r16184}, [%rd3+104];
	bfe.u32 	%r16185, %r16183, 0, 8;
	cvt.u16.u32 	%rs12985, %r16185;
	bfe.u32 	%r16186, %r16183, 8, 8;
	cvt.u16.u32 	%rs12984, %r16186;
	bfe.u32 	%r16187, %r16183, 16, 8;
	cvt.u16.u32 	%rs12983, %r16187;
	bfe.u32 	%r16188, %r16183, 24, 8;
	cvt.u16.u32 	%rs12982, %r16188;
	bfe.u32 	%r16189, %r16184, 0, 8;
	cvt.u16.u32 	%rs12981, %r16189;
	bfe.u32 	%r16190, %r16184, 8, 8;
	cvt.u16.u32 	%rs12980, %r16190;
	bfe.u32 	%r16191, %r16184, 16, 8;
	cvt.u16.u32 	%rs12979, %r16191;
	bfe.u32 	%r16192, %r16184, 24, 8;
	cvt.u16.u32 	%rs12978, %r16192;
	ld.local.v2.b32 	{%r16193, %r16194}, [%rd3+112];
	bfe.u32 	%r16195, %r16193, 0, 8;
	cvt.u16.u32 	%rs12977, %r16195;
	bfe.u32 	%r16196, %r16193, 8, 8;
	cvt.u16.u32 	%rs12976, %r16196;
	bfe.u32 	%r16197, %r16193, 16, 8;
	cvt.u16.u32 	%rs12975, %r16197;
	bfe.u32 	%r16198, %r16193, 24, 8;
	cvt.u16.u32 	%rs12974, %r16198;
	bfe.u32 	%r16199, %r16194, 0, 8;
	cvt.u16.u32 	%rs12973, %r16199;
	bfe.u32 	%r16200, %r16194, 8, 8;
	cvt.u16.u32 	%rs12972, %r16200;
	bfe.u32 	%r16201, %r16194, 16, 8;
	cvt.u16.u32 	%rs12971, %r16201;
	bfe.u32 	%r16202, %r16194, 24, 8;
	cvt.u16.u32 	%rs12970, %r16202;
	ld.local.v2.b32 	{%r16203, %r16204}, [%rd3+120];
	bfe.u32 	%r16205, %r16203, 0, 8;
	cvt.u16.u32 	%rs12969, %r16205;
	bfe.u32 	%r16206, %r16203, 8, 8;
	cvt.u16.u32 	%rs12968, %r16206;
	bfe.u32 	%r16207, %r16203, 16, 8;
	cvt.u16.u32 	%rs12967, %r16207;
	bfe.u32 	%r16208, %r16203, 24, 8;
	cvt.u16.u32 	%rs12966, %r16208;
	bfe.u32 	%r16209, %r16204, 0, 8;
	cvt.u16.u32 	%rs12965, %r16209;
	bfe.u32 	%r16210, %r16204, 8, 8;
	cvt.u16.u32 	%rs12964, %r16210;
	bfe.u32 	%r16211, %r16204, 16, 8;
	cvt.u16.u32 	%rs12963, %r16211;
	bfe.u32 	%r16212, %r16204, 24, 8;
	cvt.u16.u32 	%rs12962, %r16212;
	ld.local.v2.b32 	{%r16213, %r16214}, [%rd3+128];
	bfe.u32 	%r16215, %r16213, 0, 8;
	cvt.u16.u32 	%rs12961, %r16215;
	bfe.u32 	%r16216, %r16213, 8, 8;
	cvt.u16.u32 	%rs12960, %r16216;
	bfe.u32 	%r16217, %r16213, 16, 8;
	cvt.u16.u32 	%rs12959, %r16217;
	bfe.u32 	%r16218, %r16213, 24, 8;
	cvt.u16.u32 	%rs12958, %r16218;
	bfe.u32 	%r16219, %r16214, 0, 8;
	cvt.u16.u32 	%rs12957, %r16219;
	bfe.u32 	%r16220, %r16214, 8, 8;
	cvt.u16.u32 	%rs12956, %r16220;
	bfe.u32 	%r16221, %r16214, 16, 8;
	cvt.u16.u32 	%rs12955, %r16221;
	bfe.u32 	%r16222, %r16214, 24, 8;
	cvt.u16.u32 	%rs12954, %r16222;
	ld.local.v2.b32 	{%r16223, %r16224}, [%rd3+136];
	bfe.u32 	%r16225, %r16223, 0, 8;
	cvt.u16.u32 	%rs12953, %r16225;
	bfe.u32 	%r16226, %r16223, 8, 8;
	cvt.u16.u32 	%rs12952, %r16226;
	bfe.u32 	%r16227, %r16223, 16, 8;
	cvt.u16.u32 	%rs12951, %r16227;
	bfe.u32 	%r16228, %r16223, 24, 8;
	cvt.u16.u32 	%rs12950, %r16228;
	bfe.u32 	%r16229, %r16224, 0, 8;
	cvt.u16.u32 	%rs12949, %r16229;
	bfe.u32 	%r16230, %r16224, 8, 8;
	cvt.u16.u32 	%rs12948, %r16230;
	bfe.u32 	%r16231, %r16224, 16, 8;
	cvt.u16.u32 	%rs12947, %r16231;
	bfe.u32 	%r16232, %r16224, 24, 8;
	cvt.u16.u32 	%rs12946, %r16232;
	ld.local.v2.b32 	{%r16233, %r16234}, [%rd3+144];
	bfe.u32 	%r16235, %r16233, 0, 8;
	cvt.u16.u32 	%rs12945, %r16235;
	bfe.u32 	%r16236, %r16233, 8, 8;
	cvt.u16.u32 	%rs12944, %r16236;
	bfe.u32 	%r16237, %r16233, 16, 8;
	cvt.u16.u32 	%rs12943, %r16237;
	bfe.u32 	%r16238, %r16233, 24, 8;
	cvt.u16.u32 	%rs12942, %r16238;
	bfe.u32 	%r16239, %r16234, 0, 8;
	cvt.u16.u32 	%rs12941, %r16239;
	bfe.u32 	%r16240, %r16234, 8, 8;
	cvt.u16.u32 	%rs12940, %r16240;
	bfe.u32 	%r16241, %r16234, 16, 8;
	cvt.u16.u32 	%rs12939, %r16241;
	bfe.u32 	%r16242, %r16234, 24, 8;
	cvt.u16.u32 	%rs12938, %r16242;
	ld.local.v2.b32 	{%r16243, %r16244}, [%rd3+152];
	bfe.u32 	%r16245, %r16243, 0, 8;
	cvt.u16.u32 	%rs12937, %r16245;
	bfe.u32 	%r16246, %r16243, 8, 8;
	cvt.u16.u32 	%rs12936, %r16246;
	bfe.u32 	%r16247, %r16243, 16, 8;
	cvt.u16.u32 	%rs12935, %r16247;
	bfe.u32 	%r16248, %r16243, 24, 8;
	cvt.u16.u32 	%rs12934, %r16248;
	bfe.u32 	%r16249, %r16244, 0, 8;
	cvt.u16.u32 	%rs12933, %r16249;
	bfe.u32 	%r16250, %r16244, 8, 8;
	cvt.u16.u32 	%rs12932, %r16250;
	bfe.u32 	%r16251, %r16244, 16, 8;
	cvt.u16.u32 	%rs12931, %r16251;
	bfe.u32 	%r16252, %r16244, 24, 8;
	cvt.u16.u32 	%rs12930, %r16252;
	ld.local.v2.b32 	{%r16253, %r16254}, [%rd3+160];
	bfe.u32 	%r16255, %r16253, 0, 8;
	cvt.u16.u32 	%rs12929, %r16255;
	bfe.u32 	%r16256, %r16253, 8, 8;
	cvt.u16.u32 	%rs12928, %r16256;
	bfe.u32 	%r16257, %r16253, 16, 8;
	cvt.u16.u32 	%rs12927, %r16257;
	bfe.u32 	%r16258, %r16253, 24, 8;
	cvt.u16.u32 	%rs12926, %r16258;
	bfe.u32 	%r16259, %r16254, 0, 8;
	cvt.u16.u32 	%rs12925, %r16259;
	bfe.u32 	%r16260, %r16254, 8, 8;
	cvt.u16.u32 	%rs12924, %r16260;
	bfe.u32 	%r16261, %r16254, 16, 8;
	cvt.u16.u32 	%rs12923, %r16261;
	bfe.u32 	%r16262, %r16254, 24, 8;
	cvt.u16.u32 	%rs12922, %r16262;
	ld.local.v2.b32 	{%r16263, %r16264}, [%rd3+168];
	bfe.u32 	%r16265, %r16263, 0, 8;
	cvt.u16.u32 	%rs12921, %r16265;
	bfe.u32 	%r16266, %r16263, 8, 8;
	cvt.u16.u32 	%rs12920, %r16266;
	bfe.u32 	%r16267, %r16263, 16, 8;
	cvt.u16.u32 	%rs12919, %r16267;
	bfe.u32 	%r16268, %r16263, 24, 8;
	cvt.u16.u32 	%rs12918, %r16268;
	bfe.u32 	%r16269, %r16264, 0, 8;
	cvt.u16.u32 	%rs12917, %r16269;
	bfe.u32 	%r16270, %r16264, 8, 8;
	cvt.u16.u32 	%rs12916, %r16270;
	bfe.u32 	%r16271, %r16264, 16, 8;
	cvt.u16.u32 	%rs12915, %r16271;
	bfe.u32 	%r16272, %r16264, 24, 8;
	cvt.u16.u32 	%rs12914, %r16272;
	ld.local.v2.b32 	{%r16273, %r16274}, [%rd3+176];
	bfe.u32 	%r16275, %r16273, 0, 8;
	cvt.u16.u32 	%rs12913, %r16275;
	bfe.u32 	%r16276, %r16273, 8, 8;
	cvt.u16.u32 	%rs12912, %r16276;
	bfe.u32 	%r16277, %r16273, 16, 8;
	cvt.u16.u32 	%rs12911, %r16277;
	bfe.u32 	%r16278, %r16273, 24, 8;
	cvt.u16.u32 	%rs12910, %r16278;
	bfe.u32 	%r16279, %r16274, 0, 8;
	cvt.u16.u32 	%rs12909, %r16279;
	bfe.u32 	%r16280, %r16274, 8, 8;
	cvt.u16.u32 	%rs12908, %r16280;
	bfe.u32 	%r16281, %r16274, 16, 8;
	cvt.u16.u32 	%rs12907, %r16281;
	bfe.u32 	%r16282, %r16274, 24, 8;
	cvt.u16.u32 	%rs12906, %r16282;
	ld.local.v2.b32 	{%r16283, %r16284}, [%rd3+184];
	bfe.u32 	%r16285, %r16283, 0, 8;
	cvt.u16.u32 	%rs12905, %r16285;
	bfe.u32 	%r16286, %r16283, 8, 8;
	cvt.u16.u32 	%rs12904, %r16286;
	bfe.u32 	%r16287, %r16283, 16, 8;
	cvt.u16.u32 	%rs12903, %r16287;
	bfe.u32 	%r16288, %r16283, 24, 8;
	cvt.u16.u32 	%rs12902, %r16288;
	bfe.u32 	%r16289, %r16284, 0, 8;
	cvt.u16.u32 	%rs12901, %r16289;
	bfe.u32 	%r16290, %r16284, 8, 8;
	cvt.u16.u32 	%rs12900, %r16290;
	bfe.u32 	%r16291, %r16284, 16, 8;
	cvt.u16.u32 	%rs12899, %r16291;
	bfe.u32 	%r16292, %r16284, 24, 8;
	cvt.u16.u32 	%rs12898, %r16292;
	ld.local.v2.b32 	{%r16293, %r16294}, [%rd3+192];
	bfe.u32 	%r16295, %r16293, 0, 8;
	cvt.u16.u32 	%rs12897, %r16295;
	bfe.u32 	%r16296, %r16293, 8, 8;
	cvt.u16.u32 	%rs12896, %r16296;
	bfe.u32 	%r16297, %r16293, 16, 8;
	cvt.u16.u32 	%rs12895, %r16297;
	bfe.u32 	%r16298, %r16293, 24, 8;
	cvt.u16.u32 	%rs12894, %r16298;
	bfe.u32 	%r16299, %r16294, 0, 8;
	cvt.u16.u32 	%rs12893, %r16299;
	bfe.u32 	%r16300, %r16294, 8, 8;
	cvt.u16.u32 	%rs12892, %r16300;
	bfe.u32 	%r16301, %r16294, 16, 8;
	cvt.u16.u32 	%rs12891, %r16301;
	bfe.u32 	%r16302, %r16294, 24, 8;
	cvt.u16.u32 	%rs12890, %r16302;
	ld.local.v2.b32 	{%r16303, %r16304}, [%rd3+200];
	bfe.u32 	%r16305, %r16303, 0, 8;
	cvt.u16.u32 	%rs12889, %r16305;
	bfe.u32 	%r16306, %r16303, 8, 8;
	cvt.u16.u32 	%rs12888, %r16306;
	bfe.u32 	%r16307, %r16303, 16, 8;
	cvt.u16.u32 	%rs12887, %r16307;
	bfe.u32 	%r16308, %r16303, 24, 8;
	cvt.u16.u32 	%rs12886, %r16308;
	bfe.u32 	%r16309, %r16304, 0, 8;
	cvt.u16.u32 	%rs12885, %r16309;
	bfe.u32 	%r16310, %r16304, 8, 8;
	cvt.u16.u32 	%rs12884, %r16310;
	bfe.u32 	%r16311, %r16304, 16, 8;
	cvt.u16.u32 	%rs12883, %r16311;
	bfe.u32 	%r16312, %r16304, 24, 8;
	cvt.u16.u32 	%rs12882, %r16312;
	ld.local.v2.b32 	{%r16313, %r16314}, [%rd3+208];
	bfe.u32 	%r16315, %r16313, 0, 8;
	cvt.u16.u32 	%rs12881, %r16315;
	bfe.u32 	%r16316, %r16313, 8, 8;
	cvt.u16.u32 	%rs12880, %r16316;
	bfe.u32 	%r16317, %r16313, 16, 8;
	cvt.u16.u32 	%rs12879, %r16317;
	bfe.u32 	%r16318, %r16313, 24, 8;
	cvt.u16.u32 	%rs12878, %r16318;
	bfe.u32 	%r16319, %r16314, 0, 8;
	cvt.u16.u32 	%rs12877, %r16319;
	bfe.u32 	%r16320, %r16314, 8, 8;
	cvt.u16.u32 	%rs12876, %r16320;
	bfe.u32 	%r16321, %r16314, 16, 8;
	cvt.u16.u32 	%rs12875, %r16321;
	bfe.u32 	%r16322, %r16314, 24, 8;
	cvt.u16.u32 	%rs12874, %r16322;
	ld.local.v2.b32 	{%r16323, %r16324}, [%rd3+216];
	bfe.u32 	%r16325, %r16323, 0, 8;
	cvt.u16.u32 	%rs12873, %r16325;
	bfe.u32 	%r16326, %r16323, 8, 8;
	cvt.u16.u32 	%rs12872, %r16326;
	bfe.u32 	%r16327, %r16323, 16, 8;
	cvt.u16.u32 	%rs12871, %r16327;
	bfe.u32 	%r16328, %r16323, 24, 8;
	cvt.u16.u32 	%rs12870, %r16328;
	bfe.u32 	%r16329, %r16324, 0, 8;
	cvt.u16.u32 	%rs12869, %r16329;
	bfe.u32 	%r16330, %r16324, 8, 8;
	cvt.u16.u32 	%rs12868, %r16330;
	bfe.u32 	%r16331, %r16324, 16, 8;
	cvt.u16.u32 	%rs12867, %r16331;
	bfe.u32 	%r16332, %r16324, 24, 8;
	cvt.u16.u32 	%rs12866, %r16332;
	ld.local.v2.b32 	{%r16333, %r16334}, [%rd3+224];
	bfe.u32 	%r16335, %r16333, 0, 8;
	cvt.u16.u32 	%rs12865, %r16335;
	bfe.u32 	%r16336, %r16333, 8, 8;
	cvt.u16.u32 	%rs12864, %r16336;
	bfe.u32 	%r16337, %r16333, 16, 8;
	cvt.u16.u32 	%rs12863, %r16337;
	bfe.u32 	%r16338, %r16333, 24, 8;
	cvt.u16.u32 	%rs12862, %r16338;
	bfe.u32 	%r16339, %r16334, 0, 8;
	cvt.u16.u32 	%rs12861, %r16339;
	bfe.u32 	%r16340, %r16334, 8, 8;
	cvt.u16.u32 	%rs12860, %r16340;
	bfe.u32 	%r16341, %r16334, 16, 8;
	cvt.u16.u32 	%rs12859, %r16341;
	bfe.u32 	%r16342, %r16334, 24, 8;
	cvt.u16.u32 	%rs12858, %r16342;
	ld.local.v2.b32 	{%r16343, %r16344}, [%rd3+232];
	bfe.u32 	%r16345, %r16343, 0, 8;
	cvt.u16.u32 	%rs12857, %r16345;
	bfe.u32 	%r16346, %r16343, 8, 8;
	cvt.u16.u32 	%rs12856, %r16346;
	bfe.u32 	%r16347, %r16343, 16, 8;
	cvt.u16.u32 	%rs12855, %r16347;
	bfe.u32 	%r16348, %r16343, 24, 8;
	cvt.u16.u32 	%rs12854, %r16348;
	bfe.u32 	%r16349, %r16344, 0, 8;
	cvt.u16.u32 	%rs12853, %r16349;
	bfe.u32 	%r16350, %r16344, 8, 8;
	cvt.u16.u32 	%rs12852, %r16350;
	bfe.u32 	%r16351, %r16344, 16, 8;
	cvt.u16.u32 	%rs12851, %r16351;
	bfe.u32 	%r16352, %r16344, 24, 8;
	cvt.u16.u32 	%rs12850, %r16352;
	ld.local.v2.b32 	{%r16353, %r16354}, [%rd3+240];
	bfe.u32 	%r16355, %r16353, 0, 8;
	cvt.u16.u32 	%rs12849, %r16355;
	bfe.u32 	%r16356, %r16353, 8, 8;
	cvt.u16.u32 	%rs12848, %r16356;
	bfe.u32 	%r16357, %r16353, 16, 8;
	cvt.u16.u32 	%rs12847, %r16357;
	bfe.u32 	%r16358, %r16353, 24, 8;
	cvt.u16.u32 	%rs12846, %r16358;
	bfe.u32 	%r16359, %r16354, 0, 8;
	cvt.u16.u32 	%rs12845, %r16359;
	bfe.u32 	%r16360, %r16354, 8, 8;
	cvt.u16.u32 	%rs12844, %r16360;
	bfe.u32 	%r16361, %r16354, 16, 8;
	cvt.u16.u32 	%rs12843, %r16361;
	bfe.u32 	%r16362, %r16354, 24, 8;
	cvt.u16.u32 	%rs12842, %r16362;
	ld.local.v2.b32 	{%r16363, %r16364}, [%rd3+248];
	bfe.u32 	%r16365, %r16363, 0, 8;
	cvt.u16.u32 	%rs12841, %r16365;
	bfe.u32 	%r16366, %r16363, 8, 8;
	cvt.u16.u32 	%rs12840, %r16366;
	bfe.u32 	%r16367, %r16363, 16, 8;
	cvt.u16.u32 	%rs12839, %r16367;
	bfe.u32 	%r16368, %r16363, 24, 8;
	cvt.u16.u32 	%rs12838, %r16368;
	bfe.u32 	%r16369, %r16364, 0, 8;
	cvt.u16.u32 	%rs12837, %r16369;
	bfe.u32 	%r16370, %r16364, 8, 8;
	cvt.u16.u32 	%rs12836, %r16370;
	bfe.u32 	%r16371, %r16364, 16, 8;
	cvt.u16.u32 	%rs12835, %r16371;
	bfe.u32 	%r16372, %r16364, 24, 8;
	cvt.u16.u32 	%rs12834, %r16372;
	ld.local.v2.b32 	{%r16373, %r16374}, [%rd3+256];
	bfe.u32 	%r16375, %r16373, 0, 8;
	cvt.u16.u32 	%rs12833, %r16375;
	bfe.u32 	%r16376, %r16373, 8, 8;
	cvt.u16.u32 	%rs12832, %r16376;
	bfe.u32 	%r16377, %r16373, 16, 8;
	cvt.u16.u32 	%rs12831, %r16377;
	bfe.u32 	%r16378, %r16373, 24, 8;
	cvt.u16.u32 	%rs12830, %r16378;
	bfe.u32 	%r16379, %r16374, 0, 8;
	cvt.u16.u32 	%rs12829, %r16379;
	bfe.u32 	%r16380, %r16374, 8, 8;
	cvt.u16.u32 	%rs12828, %r16380;
	bfe.u32 	%r16381, %r16374, 16, 8;
	cvt.u16.u32 	%rs12827, %r16381;
	bfe.u32 	%r16382, %r16374, 24, 8;
	cvt.u16.u32 	%rs12826, %r16382;
	ld.local.v2.b32 	{%r16383, %r16384}, [%rd3+264];
	bfe.u32 	%r16385, %r16383, 0, 8;
	cvt.u16.u32 	%rs12825, %r16385;
	bfe.u32 	%r16386, %r16383, 8, 8;
	cvt.u16.u32 	%rs12824, %r16386;
	bfe.u32 	%r16387, %r16383, 16, 8;
	cvt.u16.u32 	%rs12823, %r16387;
	bfe.u32 	%r16388, %r16383, 24, 8;
	cvt.u16.u32 	%rs12822, %r16388;
	bfe.u32 	%r16389, %r16384, 0, 8;
	cvt.u16.u32 	%rs12821, %r16389;
	bfe.u32 	%r16390, %r16384, 8, 8;
	cvt.u16.u32 	%rs12820, %r16390;
	bfe.u32 	%r16391, %r16384, 16, 8;
	cvt.u16.u32 	%rs12819, %r16391;
	bfe.u32 	%r16392, %r16384, 24, 8;
	cvt.u16.u32 	%rs12818, %r16392;
$L__BB4_21:
	ld.param.u64 	%rd264, [_ZN3cub18CUB_300001_SM_10006detail6reduce28DeviceReduceSingleTileKernelINS2_10policy_hubI4Itemy13Addition_funcE10Policy1000EN6thrust24THRUST_300001_SM_1000_NS6detail15normal_iteratorINSA_10device_ptrIS5_EEEEPS5_yS6_S5_S5_N4cuda3std3__410__identityEEEvT0_T1_T2_T3_T4_T6__param_2];
	cvt.u32.u16 	%r16733, %rs13073;
	and.b32  	%r16734, %r16733, 255;
	and.b16  	%rs12019, %rs13072, 255;
	mul.wide.u16 	%r16735, %rs12019, 256;
	or.b32  	%r16736, %r16735, %r16734;
	cvt.u32.u16 	%r16737, %rs13071;
	shl.b32 	%r16738, %r16737, 16;
	and.b32  	%r16739, %r16738, 16711680;
	or.b32  	%r16740, %r16736, %r16739;
	cvt.u32.u16 	%r16741, %rs13070;
	shl.b32 	%r16742, %r16741, 24;
	or.b32  	%r16414, %r16740, %r16742;
	cvt.u32.u16 	%r16743, %rs13069;
	and.b32  	%r16744, %r16743, 255;
	and.b16  	%rs12020, %rs13068, 255;
	mul.wide.u16 	%r16745, %rs12020, 256;
	or.b32  	%r16746, %r16745, %r16744;
	cvt.u32.u16 	%r16747, %rs13067;
	shl.b32 	%r16748, %r16747, 16;
	and.b32  	%r16749, %r16748, 16711680;
	or.b32  	%r16750, %r16746, %r16749;
	cvt.u32.u16 	%r16751, %rs13066;
	shl.b32 	%r16752, %r16751, 24;
	or.b32  	%r16419, %r16750, %r16752;
	cvt.u32.u16 	%r16753, %rs13065;
	and.b32  	%r16754, %r16753, 255;
	and.b16  	%rs12021, %rs13064, 255;
	mul.wide.u16 	%r16755, %rs12021, 256;
	or.b32  	%r16756, %r16755, %r16754;
	cvt.u32.u16 	%r16757, %rs13063;
	shl.b32 	%r16758, %r16757, 16;
	and.b32  	%r16759, %r16758, 16711680;
	or.b32  	%r16760, %r16756, %r16759;
	cvt.u32.u16 	%r16761, %rs13062;
	shl.b32 	%r16762, %r16761, 24;
	or.b32  	%r16424, %r16760, %r16762;
	cvt.u32.u16 	%r16763, %rs13061;
	and.b32  	%r16764, %r16763, 255;
	and.b16  	%rs12022, %rs13060, 255;
	mul.wide.u16 	%r16765, %rs12022, 256;
	or.b32  	%r16766, %r16765, %r16764;
	cvt.u32.u16 	%r16767, %rs13059;
	shl.b32 	%r16768, %r16767, 16;
	and.b32  	%r16769, %r16768, 16711680;
	or.b32  	%r16770, %r16766, %r16769;
	cvt.u32.u16 	%r16771, %rs13058;
	shl.b32 	%r16772, %r16771, 24;
	or.b32  	%r16429, %r16770, %r16772;
	cvt.u32.u16 	%r16773, %rs13057;
	and.b32  	%r16774, %r16773, 255;
	and.b16  	%rs12023, %rs13056, 255;
	mul.wide.u16 	%r16775, %rs12023, 256;
	or.b32  	%r16776, %r16775, %r16774;
	cvt.u32.u16 	%r16777, %rs13055;
	shl.b32 	%r16778, %r16777, 16;
	and.b32  	%r16779, %r16778, 16711680;
	or.b32  	%r16780, %r16776, %r16779;
	cvt.u32.u16 	%r16781, %rs13054;
	shl.b32 	%r16782, %r16781, 24;
	or.b32  	%r16434, %r16780, %r16782;
	cvt.u32.u16 	%r16783, %rs13053;
	and.b32  	%r16784, %r16783, 255;
	and.b16  	%rs12024, %rs13052, 255;
	mul.wide.u16 	%r16785, %rs12024, 256;
	or.b32  	%r16786, %r16785, %r16784;
	cvt.u32.u16 	%r16787, %rs13051;
	shl.b32 	%r16788, %r16787, 16;
	and.b32  	%r16789, %r16788, 16711680;
	or.b32  	%r16790, %r16786, %r16789;
	cvt.u32.u16 	%r16791, %rs13050;
	shl.b32 	%r16792, %r16791, 24;
	or.b32  	%r16439, %r16790, %r16792;
	cvt.u32.u16 	%r16793, %rs13049;
	and.b32  	%r16794, %r16793, 255;
	and.b16  	%rs12025, %rs13048, 255;
	mul.wide.u16 	%r16795, %rs12025, 256;
	or.b32  	%r16796, %r16795, %r16794;
	cvt.u32.u16 	%r16797, %rs13047;
	shl.b32 	%r16798, %r16797, 16;
	and.b32  	%r16799, %r16798, 16711680;
	or.b32  	%r16800, %r16796, %r16799;
	cvt.u32.u16 	%r16801, %rs13046;
	shl.b32 	%r16802, %r16801, 24;
	or.b32  	%r16444, %r16800, %r16802;
	cvt.u32.u16 	%r16803, %rs13045;
	and.b32  	%r16804, %r16803, 255;
	and.b16  	%rs12026, %rs13044, 255;
	mul.wide.u16 	%r16805, %rs12026, 256;
	or.b32  	%r16806, %r16805, %r16804;
	cvt.u32.u16 	%r16807, %rs13043;
	shl.b32 	%r16808, %r16807, 16;
	and.b32  	%r16809, %r16808, 16711680;
	or.b32  	%r16810, %r16806, %r16809;
	cvt.u32.u16 	%r16811, %rs13042;
	shl.b32 	%r16812, %r16811, 24;
	or.b32  	%r16449, %r16810, %r16812;
	cvt.u32.u16 	%r16813, %rs13041;
	and.b32  	%r16814, %r16813, 255;
	and.b16  	%rs12027, %rs13040, 255;
	mul.wide.u16 	%r16815, %rs12027, 256;
	or.b32  	%r16816, %r16815, %r16814;
	cvt.u32.u16 	%r16817, %rs13039;
	shl.b32 	%r16818, %r16817, 16;
	and.b32  	%r16819, %r16818, 16711680;
	or.b32  	%r16820, %r16816, %r16819;
	cvt.u32.u16 	%r16821, %rs13038;
	shl.b32 	%r16822, %r16821, 24;
	or.b32  	%r16454, %r16820, %r16822;
	cvt.u32.u16 	%r16823, %rs13037;
	and.b32  	%r16824, %r16823, 255;
	and.b16  	%rs12028, %rs13036, 255;
	mul.wide.u16 	%r16825, %rs12028, 256;
	or.b32  	%r16826, %r16825, %r16824;
	cvt.u32.u16 	%r16827, %rs13035;
	shl.b32 	%r16828, %r16827, 16;
	and.b32  	%r16829, %r16828, 16711680;
	or.b32  	%r16830, %r16826, %r16829;
	cvt.u32.u16 	%r16831, %rs13034;
	shl.b32 	%r16832, %r16831, 24;
	or.b32  	%r16459, %r16830, %r16832;
	cvt.u32.u16 	%r16833, %rs13033;
	and.b32  	%r16834, %r16833, 255;
	and.b16  	%rs12029, %rs13032, 255;
	mul.wide.u16 	%r16835, %rs12029, 256;
	or.b32  	%r16836, %r16835, %r16834;
	cvt.u32.u16 	%r16837, %rs13031;
	shl.b32 	%r16838, %r16837, 16;
	and.b32  	%r16839, %r16838, 16711680;
	or.b32  	%r16840, %r16836, %r16839;
	cvt.u32.u16 	%r16841, %rs13030;
	shl.b32 	%r16842, %r16841, 24;
	or.b32  	%r16464, %r16840, %r16842;
	cvt.u32.u16 	%r16843, %rs13029;
	and.b32  	%r16844, %r16843, 255;
	and.b16  	%rs12030, %rs13028, 255;
	mul.wide.u16 	%r16845, %rs12030, 256;
	or.b32  	%r16846, %r16845, %r16844;
	cvt.u32.u16 	%r16847, %rs13027;
	shl.b32 	%r16848, %r16847, 16;
	and.b32  	%r16849, %r16848, 16711680;
	or.b32  	%r16850, %r16846, %r16849;
	cvt.u32.u16 	%r16851, %rs13026;
	shl.b32 	%r16852, %r16851, 24;
	or.b32  	%r16469, %r16850, %r16852;
	cvt.u32.u16 	%r16853, %rs13025;
	and.b32  	%r16854, %r16853, 255;
	and.b16  	%rs12031, %rs13024, 255;
	mul.wide.u16 	%r16855, %rs12031, 256;
	or.b32  	%r16856, %r16855, %r16854;
	cvt.u32.u16 	%r16857, %rs13023;
	shl.b32 	%r16858, %r16857, 16;
	and.b32  	%r16859, %r16858, 16711680;
	or.b32  	%r16860, %r16856, %r16859;
	cvt.u32.u16 	%r16861, %rs13022;
	shl.b32 	%r16862, %r16861, 24;
	or.b32  	%r16474, %r16860, %r16862;
	cvt.u32.u16 	%r16863, %rs13021;
	and.b32  	%r16864, %r16863, 255;
	and.b16  	%rs12032, %rs13020, 255;
	mul.wide.u16 	%r16865, %rs12032, 256;
	or.b32  	%r16866, %r16865, %r16864;
	cvt.u32.u16 	%r16867, %rs13019;
	shl.b32 	%r16868, %r16867, 16;
	and.b32  	%r16869, %r16868, 16711680;
	or.b32  	%r16870, %r16866, %r16869;
	cvt.u32.u16 	%r16871, %rs13018;
	shl.b32 	%r16872, %r16871, 24;
	or.b32  	%r16479, %r16870, %r16872;
	cvt.u32.u16 	%r16873, %rs13017;
	and.b32  	%r16874, %r16873, 255;
	and.b16  	%rs12033, %rs13016, 255;
	mul.wide.u16 	%r16875, %rs12033, 256;
	or.b32  	%r16876, %r16875, %r16874;
	cvt.u32.u16 	%r16877, %rs13015;
	shl.b32 	%r16878, %r16877, 16;
	and.b32  	%r16879, %r16878, 16711680;
	or.b32  	%r16880, %r16876, %r16879;
	cvt.u32.u16 	%r16881, %rs13014;
	shl.b32 	%r16882, %r16881, 24;
	or.b32  	%r16484, %r16880, %r16882;
	cvt.u32.u16 	%r16883, %rs13013;
	and.b32  	%r16884, %r16883, 255;
	and.b16  	%rs12034, %rs13012, 255;
	mul.wide.u16 	%r16885, %rs12034, 256;
	or.b32  	%r16886, %r16885, %r16884;
	cvt.u32.u16 	%r16887, %rs13011;
	shl.b32 	%r16888, %r16887, 16;
	and.b32  	%r16889, %r16888, 16711680;
	or.b32  	%r16890, %r16886, %r16889;
	cvt.u32.u16 	%r16891, %rs13010;
	shl.b32 	%r16892, %r16891, 24;
	or.b32  	%r16489, %r16890, %r16892;
	cvt.u32.u16 	%r16893, %rs13009;
	and.b32  	%r16894, %r16893, 255;
	and.b16  	%rs12035, %rs13008, 255;
	mul.wide.u16 	%r16895, %rs12035, 256;
	or.b32  	%r16896, %r16895, %r16894;
	cvt.u32.u16 	%r16897, %rs13007;
	shl.b32 	%r16898, %r16897, 16;
	and.b32  	%r16899, %r16898, 16711680;
	or.b32  	%r16900, %r16896, %r16899;
	cvt.u32.u16 	%r16901, %rs13006;
	shl.b32 	%r16902, %r16901, 24;
	or.b32  	%r16494, %r16900, %r16902;
	cvt.u32.u16 	%r16903, %rs13005;
	and.b32  	%r16904, %r16903, 255;
	and.b16  	%rs12036, %rs13004, 255;
	mul.wide.u16 	%r16905, %rs12036, 256;
	or.b32  	%r16906, %r16905, %r16904;
	cvt.u32.u16 	%r16907, %rs13003;
	shl.b32 	%r16908, %r16907, 16;
	and.b32  	%r16909, %r16908, 16711680;
	or.b32  	%r16910, %r16906, %r16909;
	cvt.u32.u16 	%r16911, %rs13002;
	shl.b32 	%r16912, %r16911, 24;
	or.b32  	%r16499, %r16910, %r16912;
	cvt.u32.u16 	%r16913, %rs13001;
	and.b32  	%r16914, %r16913, 255;
	and.b16  	%rs12037, %rs13000, 255;
	mul.wide.u16 	%r16915, %rs12037, 256;
	or.b32  	%r16916, %r16915, %r16914;
	cvt.u32.u16 	%r16917, %rs12999;
	shl.b32 	%r16918, %r16917, 16;
	and.b32  	%r16919, %r16918, 16711680;
	or.b32  	%r16920, %r16916, %r16919;
	cvt.u32.u16 	%r16921, %rs12998;
	shl.b32 	%r16922, %r16921, 24;
	or.b32  	%r16504, %r16920, %r16922;
	cvt.u32.u16 	%r16923, %rs12997;
	and.b32  	%r16924, %r16923, 255;
	and.b16  	%rs12038, %rs12996, 255;
	mul.wide.u16 	%r16925, %rs12038, 256;
	or.b32  	%r16926, %r16925, %r16924;
	cvt.u32.u16 	%r16927, %rs12995;
	shl.b32 	%r16928, %r16927, 16;
	and.b32  	%r16929, %r16928, 16711680;
	or.b32  	%r16930, %r16926, %r16929;
	cvt.u32.u16 	%r16931, %rs12994;
	shl.b32 	%r16932, %r16931, 24;
	or.b32  	%r16509, %r16930, %r16932;
	cvt.u32.u16 	%r16933, %rs12993;
	and.b32  	%r16934, %r16933, 255;
	and.b16  	%rs12039, %rs12992, 255;
	mul.wide.u16 	%r16935, %rs12039, 256;
	or.b32  	%r16936, %r16935, %r16934;
	cvt.u32.u16 	%r16937, %rs12991;
	shl.b32 	%r16938, %r16937, 16;
	and.b32  	%r16939, %r16938, 16711680;
	or.b32  	%r16940, %r16936, %r16939;
	cvt.u32.u16 	%r16941, %rs12990;
	shl.b32 	%r16942, %r16941, 24;
	or.b32  	%r16514, %r16940, %r16942;
	cvt.u32.u16 	%r16943, %rs12989;
	and.b32  	%r16944, %r16943, 255;
	and.b16  	%rs12040, %rs12988, 255;
	mul.wide.u16 	%r16945, %rs12040, 256;
	or.b32  	%r16946, %r16945, %r16944;
	cvt.u32.u16 	%r16947, %rs12987;
	shl.b32 	%r16948, %r16947, 16;
	and.b32  	%r16949, %r16948, 16711680;
	or.b32  	%r16950, %r16946, %r16949;
	cvt.u32.u16 	%r16951, %rs12986;
	shl.b32 	%r16952, %r16951, 24;
	or.b32  	%r16519, %r16950, %r16952;
	cvt.u32.u16 	%r16953, %rs12985;
	and.b32  	%r16954, %r16953, 255;
	and.b16  	%rs12041, %rs12984, 255;
	mul.wide.u16 	%r16955, %rs12041, 256;
	or.b32  	%r16956, %r16955, %r16954;
	cvt.u32.u16 	%r16957, %rs12983;
	shl.b32 	%r16958, %r16957, 16;
	and.b32  	%r16959, %r16958, 16711680;
	or.b32  	%r16960, %r16956, %r16959;
	cvt.u32.u16 	%r16961, %rs12982;
	shl.b32 	%r16962, %r16961, 24;
	or.b32  	%r16524, %r16960, %r16962;
	cvt.u32.u16 	%r16963, %rs12981;
	and.b32  	%r16964, %r16963, 255;
	and.b16  	%rs12042, %rs12980, 255;
	mul.wide.u16 	%r16965, %rs12042, 256;
	or.b32  	%r16966, %r16965, %r16964;
	cvt.u32.u16 	%r16967, %rs12979;
	shl.b32 	%r16968, %r16967, 16;
	and.b32  	%r16969, %r16968, 16711680;
	or.b32  	%r16970, %r16966, %r16969;
	cvt.u32.u16 	%r16971, %rs12978;
	shl.b32 	%r16972, %r16971, 24;
	or.b32  	%r16529, %r16970, %r16972;
	cvt.u32.u16 	%r16973, %rs12977;
	and.b32  	%r16974, %r16973, 255;
	and.b16  	%rs12043, %rs12976, 255;
	mul.wide.u16 	%r16975, %rs12043, 256;
	or.b32  	%r16976, %r16975, %r16974;
	cvt.u32.u16 	%r16977, %rs12975;
	shl.b32 	%r16978, %r16977, 16;
	and.b32  	%r16979, %r16978, 16711680;
	or.b32  	%r16980, %r16976, %r16979;
	cvt.u32.u16 	%r16981, %rs12974;
	shl.b32 	%r16982, %r16981, 24;
	or.b32  	%r16534, %r16980, %r16982;
	cvt.u32.u16 	%r16983, %rs12973;
	and.b32  	%r16984, %r16983, 255;
	and.b16  	%rs12044, %rs12972, 255;
	mul.wide.u16 	%r16985, %rs12044, 256;
	or.b32  	%r16986, %r16985, %r16984;
	cvt.u32.u16 	%r16987, %rs12971;
	shl.b32 	%r16988, %r16987, 16;
	and.b32  	%r16989, %r16988, 16711680;
	or.b32  	%r16990, %r16986, %r16989;
	cvt.u32.u16 	%r16991, %rs12970;
	shl.b32 	%r16992, %r16991, 24;
	or.b32  	%r16539, %r16990, %r16992;
	cvt.u32.u16 	%r16993, %rs12969;
	and.b32  	%r16994, %r16993, 255;
	and.b16  	%rs12045, %rs12968, 255;
	mul.wide.u16 	%r16995, %rs12045, 256;
	or.b32  	%r16996, %r16995, %r16994;
	cvt.u32.u16 	%r16997, %rs12967;
	shl.b32 	%r16998, %r16997, 16;
	and.b32  	%r16999, %r16998, 16711680;
	or.b32  	%r17000, %r16996, %r16999;
	cvt.u32.u16 	%r17001, %rs12966;
	shl.b32 	%r17002, %r17001, 24;
	or.b32  	%r16544, %r17000, %r17002;
	cvt.u32.u16 	%r17003, %rs12965;
	and.b32  	%r17004, %r17003, 255;
	and.b16  	%rs12046, %rs12964, 255;
	mul.wide.u16 	%r17005, %rs12046, 256;
	or.b32  	%r17006, %r17005, %r17004;
	cvt.u32.u16 	%r17007, %rs12963;
	shl.b32 	%r17008, %r17007, 16;
	and.b32  	%r17009, %r17008, 16711680;
	or.b32  	%r17010, %r17006, %r17009;
	cvt.u32.u16 	%r17011, %rs12962;
	shl.b32 	%r17012, %r17011, 24;
	or.b32  	%r16549, %r17010, %r17012;
	cvt.u32.u16 	%r17013, %rs12961;
	and.b32  	%r17014, %r17013, 255;
	and.b16  	%rs12047, %rs12960, 255;
	mul.wide.u16 	%r17015, %rs12047, 256;
	or.b32  	%r17016, %r17015, %r17014;
	cvt.u32.u16 	%r17017, %rs12959;
	shl.b32 	%r17018, %r17017, 16;
	and.b32  	%r17019, %r17018, 16711680;
	or.b32  	%r17020, %r17016, %r17019;
	cvt.u32.u16 	%r17021, %rs12958;
	shl.b32 	%r17022, %r17021, 24;
	or.b32  	%r16554, %r17020, %r17022;
	cvt.u32.u16 	%r17023, %rs12957;
	and.b32  	%r17024, %r17023, 255;
	and.b16  	%rs12048, %rs12956, 255;
	mul.wide.u16 	%r17025, %rs12048, 256;
	or.b32  	%r17026, %r17025, %r17024;
	cvt.u32.u16 	%r17027, %rs12955;
	shl.b32 	%r17028, %r17027, 16;
	and.b32  	%r17029, %r17028, 16711680;
	or.b32  	%r17030, %r17026, %r17029;
	cvt.u32.u16 	%r17031, %rs12954;
	shl.b32 	%r17032, %r17031, 24;
	or.b32  	%r16559, %r17030, %r17032;
	cvt.u32.u16 	%r17033, %rs12953;
	and.b32  	%r17034, %r17033, 255;
	and.b16  	%rs12049, %rs12952, 255;
	mul.wide.u16 	%r17035, %rs12049, 256;
	or.b32  	%r17036, %r17035, %r17034;
	cvt.u32.u16 	%r17037, %rs12951;
	shl.b32 	%r17038, %r17037, 16;
	and.b32  	%r17039, %r17038, 16711680;
	or.b32  	%r17040, %r17036, %r17039;
	cvt.u32.u16 	%r17041, %rs12950;
	shl.b32 	%r17042, %r17041, 24;
	or.b32  	%r16564, %r17040, %r17042;
	cvt.u32.u16 	%r17043, %rs12949;
	and.b32  	%r17044, %r17043, 255;
	and.b16  	%rs12050, %rs12948, 255;
	mul.wide.u16 	%r17045, %rs12050, 256;
	or.b32  	%r17046, %r17045, %r17044;
	cvt.u32.u16 	%r17047, %rs12947;
	shl.b32 	%r17048, %r17047, 16;
	and.b32  	%r17049, %r17048, 16711680;
	or.b32  	%r17050, %r17046, %r17049;
	cvt.u32.u16 	%r17051, %rs12946;
	shl.b32 	%r17052, %r17051, 24;
	or.b32  	%r16569, %r17050, %r17052;
	cvt.u32.u16 	%r17053, %rs12945;
	and.b32  	%r17054, %r17053, 255;
	and.b16  	%rs12051, %rs12944, 255;
	mul.wide.u16 	%r17055, %rs12051, 256;
	or.b32  	%r17056, %r17055, %r17054;
	cvt.u32.u16 	%r17057, %rs12943;
	shl.b32 	%r17058, %r17057, 16;
	and.b32  	%r17059, %r17058, 16711680;
	or.b32  	%r17060, %r17056, %r17059;
	cvt.u32.u16 	%r17061, %rs12942;
	shl.b32 	%r17062, %r17061, 24;
	or.b32  	%r16574, %r17060, %r17062;
	cvt.u32.u16 	%r17063, %rs12941;
	and.b32  	%r17064, %r17063, 255;
	and.b16  	%rs12052, %rs12940, 255;
	mul.wide.u16 	%r17065, %rs12052, 256;
	or.b32  	%r17066, %r17065, %r17064;
	cvt.u32.u16 	%r17067, %rs12939;
	shl.b32 	%r17068, %r17067, 16;
	and.b32  	%r17069, %r17068, 16711680;
	or.b32  	%r17070, %r17066, %r17069;
	cvt.u32.u16 	%r17071, %rs12938;
	shl.b32 	%r17072, %r17071, 24;
	or.b32  	%r16579, %r17070, %r17072;
	cvt.u32.u16 	%r17073, %rs12937;
	and.b32  	%r17074, %r17073, 255;
	and.b16  	%rs12053, %rs12936, 255;
	mul.wide.u16 	%r17075, %rs12053, 256;
	or.b32  	%r17076, %r17075, %r17074;
	cvt.u32.u16 	%r17077, %rs12935;
	shl.b32 	%r17078, %r17077, 16;
	and.b32  	%r17079, %r17078, 16711680;
	or.b32  	%r17080, %r17076, %r17079;
	cvt.u32.u16 	%r17081, %rs12934;
	shl.b32 	%r17082, %r17081, 24;
	or.b32  	%r16584, %r17080, %r17082;
	cvt.u32.u16 	%r17083, %rs12933;
	and.b32  	%r17084, %r17083, 255;
	and.b16  	%rs12054, %rs12932, 255;
	mul.wide.u16 	%r17085, %rs12054, 256;
	or.b32  	%r17086, %r17085, %r17084;
	cvt.u32.u16 	%r17087, %rs12931;
	shl.b32 	%r17088, %r17087, 16;
	and.b32  	%r17089, %r17088, 16711680;
	or.b32  	%r17090, %r17086, %r17089;
	cvt.u32.u16 	%r17091, %rs12930;
	shl.b32 	%r17092, %r17091, 24;
	or.b32  	%r16589, %r17090, %r17092;
	cvt.u32.u16 	%r17093, %rs12929;
	and.b32  	%r17094, %r17093, 255;
	and.b16  	%rs12055, %rs12928, 255;
	mul.wide.u16 	%r17095, %rs12055, 256;
	or.b32  	%r17096, %r17095, %r17094;
	cvt.u32.u16 	%r17097, %rs12927;
	shl.b32 	%r17098, %r17097, 16;
	and.b32  	%r17099, %r17098, 16711680;
	or.b32  	%r17100, %r17096, %r17099;
	cvt.u32.u16 	%r17101, %rs12926;
	shl.b32 	%r17102, %r17101, 24;
	or.b32  	%r16594, %r17100, %r17102;
	cvt.u32.u16 	%r17103, %rs12925;
	and.b32  	%r17104, %r17103, 255;
	and.b16  	%rs12056, %rs12924, 255;
	mul.wide.u16 	%r17105, %rs12056, 256;
	or.b32  	%r17106, %r17105, %r17104;
	cvt.u32.u16 	%r17107, %rs12923;
	shl.b32 	%r17108, %r17107, 16;
	and.b32  	%r17109, %r17108, 16711680;
	or.b32  	%r17110, %r17106, %r17109;
	cvt.u32.u16 	%r17111, %rs12922;
	shl.b32 	%r17112, %r17111, 24;
	or.b32  	%r16599, %r17110, %r17112;
	cvt.u32.u16 	%r17113, %rs12921;
	and.b32  	%r17114, %r17113, 255;
	and.b16  	%rs12057, %rs12920, 255;
	mul.wide.u16 	%r17115, %rs12057, 256;
	or.b32  	%r17116, %r17115, %r17114;
	cvt.u32.u16 	%r17117, %rs12919;
	shl.b32 	%r17118, %r17117, 16;
	and.b32  	%r17119, %r17118, 16711680;
	or.b32  	%r17120, %r17116, %r17119;
	cvt.u32.u16 	%r17121, %rs12918;
	shl.b32 	%r17122, %r17121, 24;
	or.b32  	%r16604, %r17120, %r17122;
	cvt.u32.u16 	%r17123, %rs12917;
	and.b32  	%r17124, %r17123, 255;
	and.b16  	%rs12058, %rs12916, 255;
	mul.wide.u16 	%r17125, %rs12058, 256;
	or.b32  	%r17126, %r17125, %r17124;
	cvt.u32.u16 	%r17127, %rs12915;
	shl.b32 	%r17128, %r17127, 16;
	and.b32  	%r17129, %r17128, 16711680;
	or.b32  	%r17130, %r17126, %r17129;
	cvt.u32.u16 	%r17131, %rs12914;
	shl.b32 	%r17132, %r17131, 24;
	or.b32  	%r16609, %r17130, %r17132;
	cvt.u32.u16 	%r17133, %rs12913;
	and.b32  	%r17134, %r17133, 255;
	and.b16  	%rs12059, %rs12912, 255;
	mul.wide.u16 	%r17135, %rs12059, 256;
	or.b32  	%r17136, %r17135, %r17134;
	cvt.u32.u16 	%r17137, %rs12911;
	shl.b32 	%r17138, %r17137, 16;
	and.b32  	%r17139, %r17138, 16711680;
	or.b32  	%r17140, %r17136, %r17139;
	cvt.u32.u16 	%r17141, %rs12910;
	shl.b32 	%r17142, %r17141, 24;
	or.b32  	%r16614, %r17140, %r17142;
	cvt.u32.u16 	%r17143, %rs12909;
	and.b32  	%r17144, %r17143, 255;
	and.b16  	%rs12060, %rs12908, 255;
	mul.wide.u16 	%r17145, %rs12060, 256;
	or.b32  	%r17146, %r17145, %r17144;
	cvt.u32.u16 	%r17147, %rs12907;
	shl.b32 	%r17148, %r17147, 16;
	and.b32  	%r17149, %r17148, 16711680;
	or.b32  	%r17150, %r17146, %r17149;
	cvt.u32.u16 	%r17151, %rs12906;
	shl.b32 	%r17152, %r17151, 24;
	or.b32  	%r16619, %r17150, %r17152;
	cvt.u32.u16 	%r17153, %rs12905;
	and.b32  	%r17154, %r17153, 255;
	and.b16  	%rs12061, %rs12904, 255;
	mul.wide.u16 	%r17155, %rs12061, 256;
	or.b32  	%r17156, %r17155, %r17154;
	cvt.u32.u16 	%r17157, %rs12903;
	shl.b32 	%r17158, %r17157, 16;
	and.b32  	%r17159, %r17158, 16711680;
	or.b32  	%r17160, %r17156, %r17159;
	cvt.u32.u16 	%r17161, %rs12902;
	shl.b32 	%r17162, %r17161, 24;
	or.b32  	%r16624, %r17160, %r17162;
	cvt.u32.u16 	%r17163, %rs12901;
	and.b32  	%r17164, %r17163, 255;
	and.b16  	%rs12062, %rs12900, 255;
	mul.wide.u16 	%r17165, %rs12062, 256;
	or.b32  	%r17166, %r17165, %r17164;
	cvt.u32.u16 	%r17167, %rs12899;
	shl.b32 	%r17168, %r17167, 16;
	and.b32  	%r17169, %r17168, 16711680;
	or.b32  	%r17170, %r17166, %r17169;
	cvt.u32.u16 	%r17171, %rs12898;
	shl.b32 	%r17172, %r17171, 24;
	or.b32  	%r16629, %r17170, %r17172;
	cvt.u32.u16 	%r17173, %rs12897;
	and.b32  	%r17174, %r17173, 255;
	and.b16  	%rs12063, %rs12896, 255;
	mul.wide.u16 	%r17175, %rs12063, 256;
	or.b32  	%r17176, %r17175, %r17174;
	cvt.u32.u16 	%r17177, %rs12895;
	shl.b32 	%r17178, %r17177, 16;
	and.b32  	%r17179, %r17178, 16711680;
	or.b32  	%r17180, %r17176, %r17179;
	cvt.u32.u16 	%r17181, %rs12894;
	shl.b32 	%r17182, %r17181, 24;
	or.b32  	%r16634, %r17180, %r17182;
	cvt.u32.u16 	%r17183, %rs12893;
	and.b32  	%r17184, %r17183, 255;
	and.b16  	%rs12064, %rs12892, 255;
	mul.wide.u16 	%r17185, %rs12064, 256;
	or.b32  	%r17186, %r17185, %r17184;
	cvt.u32.u16 	%r17187, %rs12891;
	shl.b32 	%r17188, %r17187, 16;
	and.b32  	%r17189, %r17188, 16711680;
	or.b32  	%r17190, %r17186, %r17189;
	cvt.u32.u16 	%r17191, %rs12890;
	shl.b32 	%r17192, %r17191, 24;
	or.b32  	%r16639, %r17190, %r17192;
	cvt.u32.u16 	%r17193, %rs12889;
	and.b32  	%r17194, %r17193, 255;
	and.b16  	%rs12065, %rs12888, 255;
	mul.wide.u16 	%r17195, %rs12065, 256;
	or.b32  	%r17196, %r17195, %r17194;
	cvt.u32.u16 	%r17197, %rs12887;
	shl.b32 	%r17198, %r17197, 16;
	and.b32  	%r17199, %r17198, 16711680;
	or.b32  	%r17200, %r17196, %r17199;
	cvt.u32.u16 	%r17201, %rs12886;
	shl.b32 	%r17202, %r17201, 24;
	or.b32  	%r16644, %r17200, %r17202;
	cvt.u32.u16 	%r17203, %rs12885;
	and.b32  	%r17204, %r17203, 255;
	and.b16  	%rs12066, %rs12884, 255;
	mul.wide.u16 	%r17205, %rs12066, 256;
	or.b32  	%r17206, %r17205, %r17204;
	cvt.u32.u16 	%r17207, %rs12883;
	shl.b32 	%r17208, %r17207, 16;
	and.b32  	%r17209, %r17208, 16711680;
	or.b32  	%r17210, %r17206, %r17209;
	cvt.u32.u16 	%r17211, %rs12882;
	shl.b32 	%r17212, %r17211, 24;
	or.b32  	%r16649, %r17210, %r17212;
	cvt.u32.u16 	%r17213, %rs12881;
	and.b32  	%r17214, %r17213, 255;
	and.b16  	%rs12067, %rs12880, 255;
	mul.wide.u16 	%r17215, %rs12067, 256;
	or.b32  	%r17216, %r17215, %r17214;
	cvt.u32.u16 	%r17217, %rs12879;
	shl.b32 	%r17218, %r17217, 16;
	and.b32  	%r17219, %r17218, 16711680;
	or.b32  	%r17220, %r17216, %r17219;
	cvt.u32.u16 	%r17221, %rs12878;
	shl.b32 	%r17222, %r17221, 24;
	or.b32  	%r16654, %r17220, %r17222;
	cvt.u32.u16 	%r17223, %rs12877;
	and.b32  	%r17224, %r17223, 255;
	and.b16  	%rs12068, %rs12876, 255;
	mul.wide.u16 	%r17225, %rs12068, 256;
	or.b32  	%r17226, %r17225, %r17224;
	cvt.u32.u16 	%r17227, %rs12875;
	shl.b32 	%r17228, %r17227, 16;
	and.b32  	%r17229, %r17228, 16711680;
	or.b32  	%r17230, %r17226, %r17229;
	cvt.u32.u16 	%r17231, %rs12874;
	shl.b32 	%r17232, %r17231, 24;
	or.b32  	%r16659, %r17230, %r17232;
	cvt.u32.u16 	%r17233, %rs12873;
	and.b32  	%r17234, %r17233, 255;
	and.b16  	%rs12069, %rs12872, 255;
	mul.wide.u16 	%r17235, %rs12069, 256;
	or.b32  	%r17236, %r17235, %r17234;
	cvt.u32.u16 	%r17237, %rs12871;
	shl.b32 	%r17238, %r17237, 16;
	and.b32  	%r17239, %r17238, 16711680;
	or.b32  	%r17240, %r17236, %r17239;
	cvt.u32.u16 	%r17241, %rs12870;
	shl.b32 	%r17242, %r17241, 24;
	or.b32  	%r16664, %r17240, %r17242;
	cvt.u32.u16 	%r17243, %rs12869;
	and.b32  	%r17244, %r17243, 255;
	and.b16  	%rs12070, %rs12868, 255;
	mul.wide.u16 	%r17245, %rs12070, 256;
	or.b32  	%r17246, %r17245, %r17244;
	cvt.u32.u16 	%r17247, %rs12867;
	shl.b32 	%r17248, %r17247, 16;
	and.b32  	%r17249, %r17248, 16711680;
	or.b32  	%r17250, %r17246, %r17249;
	cvt.u32.u16 	%r17251, %rs12866;
	shl.b32 	%r17252, %r17251, 24;
	or.b32  	%r16669, %r17250, %r17252;
	cvt.u32.u16 	%r17253, %rs12865;
	and.b32  	%r17254, %r17253, 255;
	and.b16  	%rs12071, %rs12864, 255;
	mul.wide.u16 	%r17255, %rs12071, 256;
	or.b32  	%r17256, %r17255, %r17254;
	cvt.u32.u16 	%r17257, %rs12863;
	shl.b32 	%r17258, %r17257, 16;
	and.b32  	%r17259, %r17258, 16711680;
	or.b32  	%r17260, %r17256, %r17259;
	cvt.u32.u16 	%r17261, %rs12862;
	shl.b32 	%r17262, %r17261, 24;
	or.b32  	%r16674, %r17260, %r17262;
	cvt.u32.u16 	%r17263, %rs12861;
	and.b32  	%r17264, %r17263, 255;
	and.b16  	%rs12072, %rs12860, 255;
	mul.wide.u16 	%r17265, %rs12072, 256;
	or.b32  	%r17266, %r17265, %r17264;
	cvt.u32.u16 	%r17267, %rs12859;
	shl.b32 	%r17268, %r17267, 16;
	and.b32  	%r17269, %r17268, 16711680;
	or.b32  	%r17270, %r17266, %r17269;
	cvt.u32.u16 	%r17271, %rs12858;
	shl.b32 	%r17272, %r17271, 24;
	or.b32  	%r16679, %r17270, %r17272;
	cvt.u32.u16 	%r17273, %rs12857;
	and.b32  	%r17274, %r17273, 255;
	and.b16  	%rs12073, %rs12856, 255;
	mul.wide.u16 	%r17275, %rs12073, 256;
	or.b32  	%r17276, %r17275, %r17274;
	cvt.u32.u16 	%r17277, %rs12855;
	shl.b32 	%r17278, %r17277, 16;
	and.b32  	%r17279, %r17278, 16711680;
	or.b32  	%r17280, %r17276, %r17279;
	cvt.u32.u16 	%r17281, %rs12854;
	shl.b32 	%r17282, %r17281, 24;
	or.b32  	%r16684, %r17280, %r17282;
	cvt.u32.u16 	%r17283, %rs12853;
	and.b32  	%r17284, %r17283, 255;
	and.b16  	%rs12074, %rs12852, 255;
	mul.wide.u16 	%r17285, %rs12074, 256;
	or.b32  	%r17286, %r17285, %r17284;
	cvt.u32.u16 	%r17287, %rs12851;
	shl.b32 	%r17288, %r17287, 16;
	and.b32  	%r17289, %r17288, 16711680;
	or.b32  	%r17290, %r17286, %r17289;
	cvt.u32.u16 	%r17291, %rs12850;
	shl.b32 	%r17292, %r17291, 24;
	or.b32  	%r16689, %r17290, %r17292;
	cvt.u32.u16 	%r17293, %rs12849;
	and.b32  	%r17294, %r17293, 255;
	and.b16  	%rs12075, %rs12848, 255;
	mul.wide.u16 	%r17295, %rs12075, 256;
	or.b32  	%r17296, %r17295, %r17294;
	cvt.u32.u16 	%r17297, %rs12847;
	shl.b32 	%r17298, %r17297, 16;
	and.b32  	%r17299, %r17298, 16711680;
	or.b32  	%r17300, %r17296, %r17299;
	cvt.u32.u16 	%r17301, %rs12846;
	shl.b32 	%r17302, %r17301, 24;
	or.b32  	%r16694, %r17300, %r17302;
	cvt.u32.u16 	%r17303, %rs12845;
	and.b32  	%r17304, %r17303, 255;
	and.b16  	%rs12076, %rs12844, 255;
	mul.wide.u16 	%r17305, %rs12076, 256;
	or.b32  	%r17306, %r17305, %r17304;
	cvt.u32.u16 	%r17307, %rs12843;
	shl.b32 	%r17308, %r17307, 16;
	and.b32  	%r17309, %r17308, 16711680;
	or.b32  	%r17310, %r17306, %r17309;
	cvt.u32.u16 	%r17311, %rs12842;
	shl.b32 	%r17312, %r17311, 24;
	or.b32  	%r16699, %r17310, %r17312;
	cvt.u32.u16 	%r17313, %rs12841;
	and.b32  	%r17314, %r17313, 255;
	and.b16  	%rs12077, %rs12840, 255;
	mul.wide.u16 	%r17315, %rs12077, 256;
	or.b32  	%r17316, %r17315, %r17314;
	cvt.u32.u16 	%r17317, %rs12839;
	shl.b32 	%r17318, %r17317, 16;
	and.b32  	%r17319, %r17318, 16711680;
	or.b32  	%r17320, %r17316, %r17319;
	cvt.u32.u16 	%r17321, %rs12838;
	shl.b32 	%r17322, %r17321, 24;
	or.b32  	%r16704, %r17320, %r17322;
	cvt.u32.u16 	%r17323, %rs12837;
	and.b32  	%r17324, %r17323, 255;
	and.b16  	%rs12078, %rs12836, 255;
	mul.wide.u16 	%r17325, %rs12078, 256;
	or.b32  	%r17326, %r17325, %r17324;
	cvt.u32.u16 	%r17327, %rs12835;
	shl.b32 	%r17328, %r17327, 16;
	and.b32  	%r17329, %r17328, 16711680;
	or.b32  	%r17330, %r17326, %r17329;
	cvt.u32.u16 	%r17331, %rs12834;
	shl.b32 	%r17332, %r17331, 24;
	or.b32  	%r16709, %r17330, %r17332;
	cvt.u32.u16 	%r17333, %rs12833;
	and.b32  	%r17334, %r17333, 255;
	and.b16  	%rs12079, %rs12832, 255;
	mul.wide.u16 	%r17335, %rs12079, 256;
	or.b32  	%r17336, %r17335, %r17334;
	cvt.u32.u16 	%r17337, %rs12831;
	shl.b32 	%r17338, %r17337, 16;
	and.b32  	%r17339, %r17338, 16711680;
	or.b32  	%r17340, %r17336, %r17339;
	cvt.u32.u16 	%r17341, %rs12830;
	shl.b32 	%r17342, %r17341, 24;
	or.b32  	%r16714, %r17340, %r17342;
	cvt.u32.u16 	%r17343, %rs12829;
	and.b32  	%r17344, %r17343, 255;
	and.b16  	%rs12080, %rs12828, 255;
	mul.wide.u16 	%r17345, %rs12080, 256;
	or.b32  	%r17346, %r17345, %r17344;
	cvt.u32.u16 	%r17347, %rs12827;
	shl.b32 	%r17348, %r17347, 16;
	and.b32  	%r17349, %r17348, 16711680;
	or.b32  	%r17350, %r17346, %r17349;
	cvt.u32.u16 	%r17351, %rs12826;
	shl.b32 	%r17352, %r17351, 24;
	or.b32  	%r16719, %r17350, %r17352;
	cvt.u32.u16 	%r17353, %rs12825;
	and.b32  	%r17354, %r17353, 255;
	and.b16  	%rs12081, %rs12824, 255;
	mul.wide.u16 	%r17355, %rs12081, 256;
	or.b32  	%r17356, %r17355, %r17354;
	cvt.u32.u16 	%r17357, %rs12823;
	shl.b32 	%r17358, %r17357, 16;
	and.b32  	%r17359, %r17358, 16711680;
	or.b32  	%r17360, %r17356, %r17359;
	cvt.u32.u16 	%r17361, %rs12822;
	shl.b32 	%r17362, %r17361, 24;
	or.b32  	%r16724, %r17360, %r17362;
	cvt.u32.u16 	%r17363, %rs12821;
	and.b32  	%r17364, %r17363, 255;
	and.b16  	%rs12082, %rs12820, 255;
	mul.wide.u16 	%r17365, %rs12082, 256;
	or.b32  	%r17366, %r17365, %r17364;
	cvt.u32.u16 	%r17367, %rs12819;
	shl.b32 	%r17368, %r17367, 16;
	and.b32  	%r17369, %r17368, 16711680;
	or.b32  	%r17370, %r17366, %r17369;
	cvt.u32.u16 	%r17371, %rs12818;
	shl.b32 	%r17372, %r17371, 24;
	or.b32  	%r16729, %r17370, %r17372;
	mov.u32 	%r17373, %tid.x;
	and.b32  	%r17374, %r17373, 992;
	add.s32 	%r17375, %r17374, 32;
	cvt.u32.u64 	%r17376, %rd264;
	setp.gt.s32 	%p63, %r17375, %r17376;
	not.b32 	%r17377, %r17374;
	add.s32 	%r17378, %r17376, %r17377;
	selp.b32 	%r16731, %r17378, 31, %p63;
	mov.b32 	%r16730, 2;
	mov.b32 	%r16732, -1;
	// begin inline asm
	shfl.sync.down.b32 %r16393, %r28642, %r16730, %r16731, %r16732;
	// end inline asm
	// begin inline asm
	shfl.sync.down.b32 %r16398, %r16399, %r16730, %r16731, %r16732;
	// end inline asm
	mov.b64 	%rd162, %fd78;
	mov.b64 	{%r16404, %r16409}, %rd162;
	// begin inline asm
	shfl.sync.down.b32 %r16403, %r16404, %r16730, %r16731, %r16732;
	// end inline asm
	// begin inline asm
	shfl.sync.down.b32 %r16408, %r16409, %r16730, %r16731, %r16732;
	// end inline asm
	// begin inline asm
	shfl.sync.down.b32 %r16413, %r16414, %r16730, %r16731, %r16732;
	// end inline asm
	// begin inline asm
	shfl.sync.down.b32 %r16418, %r16419, %r16730, %r16731, %r16732;
	// end inline asm
	// begin inline asm
	shfl.sync.down.b32 %r16423, %r16424, %r16730, %r16731, %r16732;
	// end inline asm
	// begin inline asm
	shfl.sync.down.b32 %r16428, %r16429, %r16730, %r16731, %r16732;
	// end inline asm
	// begin inline asm
	shfl.sync.down.b32 %r16433, %r16434, %r16730, %r16731, %r16732;
	// end inline asm
	// begin inline asm
	shfl.sync.down.b32 %r16438, %r16439, %r16730, %r16731, %r16732;
	// end inline asm
	// begin inline asm
	shfl.sync.down.b32 %r16443, %r16444, %r16730, %r16731, %r16732;
	// end inline asm
	// begin inline asm
	shfl.sync.down.b32 %r16448, %r16449, %r16730, %r16731, %r16732;
	// end inline asm
	// begin inline asm
	shfl.sync.down.b32 %r16453, %r16454, %r16730, %r16731, %r16732;
	// end inline asm
	// begin inline asm
	shfl.sync.down.b32 %r16458, %r16459, %r16730, %r16731, %r16732;
	// end inline asm
	// begin inline asm
	shfl.sync.down.b32 %r16463, %r16464, %r16730, %r16731, %r16732;
	// end inline asm
	// begin inline asm
	shfl.sync.down.b32 %r16468, %r16469, %r16730, %r16731, %r16732;
	// end inline asm
	// begin inline asm
	shfl.sync.down.b32 %r16473, %r16474, %r16730, %r16731, %r16732;
	// end inline asm
	// begin inline asm
	shfl.sync.down.b32 %r16478, %r16479, %r16730, %r16731, %r16732;
	// end inline asm
	// begin inline asm
	shfl.sync.down.b32 %r16483, %r16484, %r16730, %r16731, %r16732;
	// end inline asm
	// begin inline asm
	shfl.sync.down.b32 %r16488, %r16489, %r16730, %r16731, %r16732;
	// end inline asm
	// begin inline asm
	shfl.sync.down.b32 %r16493, %r16494, %r16730, %r16731, %r16732;
	// end inline asm
	// begin inline asm
	shfl.sync.down.b32 %r16498, %r16499, %r16730, %r16731, %r16732;
	// end inline asm
	// begin inline asm
	shfl.sync.down.b32 %r16503, %r16504, %r16730, %r16731, %r16732;
	// end inline asm
	// begin inline asm
	shfl.sync.down.b32 %r16508, %r16509, %r16730, %r16731, %r16732;
	// end inline asm
	// begin inline asm
	shfl.sync.down.b32 %r16513, %r16514, %r16730, %r16731, %r16732;
	// end inline asm
	// begin inline asm
	shfl.sync.down.b32 %r16518, %r16519, %r16730, %r16731, %r16732;
	// end inline asm
	// begin inline asm
	shfl.sync.down.b32 %r16523, %r16524, %r16730, %r16731, %r16732;
	// end inline asm
	// begin inline asm
	shfl.sync.down.b32 %r16528, %r16529, %r16730, %r16731, %r16732;
	// end inline asm
	// begin inline asm
	shfl.sync.down.b32 %r16533, %r16534, %r16730, %r16731, %r16732;
	// end inline asm
	// begin inline asm
	shfl.sync.down.b32 %r16538, %r16539, %r16730, %r16731, %r16732;
	// end inline asm
	// begin inline asm
	shfl.sync.down.b32 %r16543, %r16544, %r16730, %r16731, %r16732;
	// end inline asm
	// begin inline asm
	shfl.sync.down.b32 %r16548, %r16549, %r16730, %r16731, %r16732;
	// end inline asm
	// begin inline asm
	shfl.sync.down.b32 %r16553, %r16554, %r16730, %r16731, %r16732;
	// end inline asm
	// begin inline asm
	shfl.sync.down.b32 %r16558, %r16559, %r16730, %r16731, %r16732;
	// end inline asm
	// begin inline asm
	shfl.sync.down.b32 %r16563, %r16564, %r16730, %r16731, %r16732;
	// end inline asm
	// begin inline asm
	shfl.sync.down.b32 %r16568, %r16569, %r16730, %r16731, %r16732;
	// end inline asm
	// begin inline asm
	shfl.sync.down.b32 %r16573, %r16574, %r16730, %r16731, %r16732;
	// end inline asm
	// begin inline asm
	shfl.sync.down.b32 %r16578, %r16579, %r16730, %r16731, %r16732;
	// end inline asm
	// begin inline asm
	shfl.sync.down.b32 %r16583, %r16584, %r16730, %r16731, %r16732;
	// end inline asm
	// begin inline asm
	shfl.sync.down.b32 %r16588, %r16589, %r16730, %r16731, %r16732;
	// end inline asm
	// begin inline asm
	shfl.sync.down.b32 %r16593, %r16594, %r16730, %r16731, %r16732;
	// end inline asm
	// begin inline asm
	shfl.sync.down.b32 %r16598, %r16599, %r16730, %r16731, %r16732;
	// end inline asm
	// begin inline asm
	shfl.sync.down.b32 %r16603, %r16604, %r16730, %r16731, %r16732;
	// end inline asm
	// begin inline asm
	shfl.sync.down.b32 %r16608, %r16609, %r16730, %r16731, %r16732;
	// end inline asm
	// begin inline asm
	shfl.sync.down.b32 %r16613, %r16614, %r16730, %r16731, %r16732;
	// end inline asm
	// begin inline asm
	shfl.sync.down.b32 %r16618, %r16619, %r16730, %r16731, %r16732;
	// end inline asm
	// begin inline asm
	shfl.sync.down.b32 %r16623, %r16624, %r16730, %r16731, %r16732;
	// end inline asm
	// begin inline asm
	shfl.sync.down.b32 %r16628, %r16629, %r16730, %r16731, %r16732;
	// end inline asm
	// begin inline asm
	shfl.sync.down.b32 %r16633, %r16634, %r16730, %r16731, %r16732;
	// end inline asm
	// begin inline asm
	shfl.sync.down.b32 %r16638, %r16639, %r16730, %r16731, %r16732;
	// end inline asm
	// begin inline asm
	shfl.sync.down.b32 %r16643, %r16644, %r16730, %r16731, %r16732;
	// end inline asm
	// begin inline asm
	shfl.sync.down.b32 %r16648, %r16649, %r16730, %r16731, %r16732;
	// end inline asm
	// begin inline asm
	shfl.sync.down.b32 %r16653, %r16654, %r16730, %r16731, %r16732;
	// end inline asm
	// begin inline asm
	shfl.sync.down.b32 %r16658, %r16659, %r16730, %r16731, %r16732;
	// end inline asm
	// begin inline asm
	shfl.sync.down.b32 %r16663, %r16664, %r16730, %r16731, %r16732;
	// end inline asm
	// begin inline asm
	shfl.sync.down.b32 %r16668, %r16669, %r16730, %r16731, %r16732;
	// end inline asm
	// begin inline asm
	shfl.sync.down.b32 %r16673, %r16674, %r16730, %r16731, %r16732;
	// end inline asm
	// begin inline asm
	shfl.sync.down.b32 %r16678, %r16679, %r16730, %r16731, %r16732;
	// end inline asm
	// begin inline asm
	shfl.sync.down.b32 %r16683, %r16684, %r16730, %r16731, %r16732;
	// end inline asm
	// begin inline asm
	shfl.sync.down.b32 %r16688, %r16689, %r16730, %r16731, %r16732;
	// end inline asm
	// begin inline asm
	shfl.sync.down.b32 %r16693, %r16694, %r16730, %r16731, %r16732;
	// end inline asm
	// begin inline asm
	shfl.sync.down.b32 %r16698, %r16699, %r16730, %r16731, %r16732;
	// end inline asm
	// begin inline asm
	shfl.sync.down.b32 %r16703, %r16704, %r16730, %r16731, %r16732;
	// end inline asm
	// begin inline asm
	shfl.sync.down.b32 %r16708, %r16709, %r16730, %r16731, %r16732;
	// end inline asm
	// begin inline asm
	shfl.sync.down.b32 %r16713, %r16714, %r16730, %r16731, %r16732;
	// end inline asm
	// begin inline asm
	shfl.sync.down.b32 %r16718, %r16719, %r16730, %r16731, %r16732;
	// end inline asm
	// begin inline asm
	shfl.sync.down.b32 %r16723, %r16724, %r16730, %r16731, %r16732;
	// end inline asm
	// begin inline asm
	shfl.sync.down.b32 %r16728, %r16729, %r16730, %r16731, %r16732;
	// end inline asm
	add.s32 	%r17379, %r14636, 2;
	setp.gt.s32 	%p64, %r17379, %r16731;
	@%p64 bra 	$L__BB4_28;
	cvt.u16.u32 	%rs13331, %r16413;
	mov.b64 	%rd163, {%r16403, %r16408};
	mov.b64 	%fd10, %rd163;
	st.local.u32 	[%rd4], %r16393;
	st.local.v2.u32 	[%rd4+8], {%r16403, %r16408};
	st.local.v2.b32 	[%rd4+16], {%r16413, %r16418};
	st.local.v2.b32 	[%rd4+24], {%r16423, %r16428};
	st.local.v2.b32 	[%rd4+32], {%r16433, %r16438};
	st.local.v2.b32 	[%rd4+40], {%r16443, %r16448};
	st.local.v2.b32 	[%rd4+48], {%r16453, %r16458};
	st.local.v2.b32 	[%rd4+56], {%r16463, %r16468};
	st.local.v2.b32 	[%rd4+64], {%r16473, %r16478};
	st.local.v2.b32 	[%rd4+72], {%r16483, %r16488};
	st.local.v2.b32 	[%rd4+80], {%r16493, %r16498};
	st.local.v2.b32 	[%rd4+88], {%r16503, %r16508};
	st.local.v2.b32 	[%rd4+96], {%r16513, %r16518};
	st.local.v2.b32 	[%rd4+104], {%r16523, %r16528};
	st.local.v2.b32 	[%rd4+112], {%r16533, %r16538};
	st.local.v2.b32 	[%rd4+120], {%r16543, %r16548};
	st.local.v2.b32 	[%rd4+128], {%r16553, %r16558};
	st.local.v2.b32 	[%rd4+136], {%r16563, %r16568};
	st.local.v2.b32 	[%rd4+144], {%r16573, %r16578};
	st.local.v2.b32 	[%rd4+152], {%r16583, %r16588};
	st.local.v2.b32 	[%rd4+160], {%r16593, %r16598};
	st.local.v2.b32 	[%rd4+168], {%r16603, %r16608};
	st.local.v2.b32 	[%rd4+176], {%r16613, %r16618};
	st.local.v2.b32 	[%rd4+184], {%r16623, %r16628};
	st.local.v2.b32 	[%rd4+192], {%r16633, %r16638};
	st.local.v2.b32 	[%rd4+200], {%r16643, %r16648};
	st.local.v2.b32 	[%rd4+208], {%r16653, %r16658};
	st.local.v2.b32 	[%rd4+216], {%r16663, %r16668};
	st.local.v2.b32 	[%rd4+224], {%r16673, %r16678};
	st.local.v2.b32 	[%rd4+232], {%r16683, %r16688};
	st.local.v2.b32 	[%rd4+240], {%r16693, %r16698};
	st.local.v2.b32 	[%rd4+248], {%r16703, %r16708};
	st.local.v2.b32 	[%rd4+256], {%r16713, %r16718};
	st.local.v2.b32 	[%rd4+264], {%r16723, %r16728};
	st.local.u32 	[%rd3], %r28642;
	st.local.f64 	[%rd3+8], %fd78;
	cvt.u32.u16 	%r17381, %rs13066;
	cvt.u32.u16 	%r17382, %rs13067;
	prmt.b32 	%r17383, %r17382, %r17381, 0x3340U;
	cvt.u32.u16 	%r17384, %rs13068;
	cvt.u32.u16 	%r17385, %rs13069;
	prmt.b32 	%r17386, %r17385, %r17384, 0x3340U;
	prmt.b32 	%r17387, %r17386, %r17383, 0x5410U;
	cvt.u32.u16 	%r17388, %rs13070;
	cvt.u32.u16 	%r17389, %rs13071;
	prmt.b32 	%r17390, %r17389, %r17388, 0x3340U;
	cvt.u32.u16 	%r17391, %rs13072;
	cvt.u32.u16 	%r17392, %rs13073;
	prmt.b32 	%r17393, %r17392, %r17391, 0x3340U;
	prmt.b32 	%r17394, %r17393, %r17390, 0x5410U;
	st.local.v2.b32 	[%rd3+16], {%r17394, %r17387};
	cvt.u32.u16 	%r17395, %rs13058;
	cvt.u32.u16 	%r17396, %rs13059;
	prmt.b32 	%r17397, %r17396, %r17395, 0x3340U;
	cvt.u32.u16 	%r17398, %rs13060;
	cvt.u32.u16 	%r17399, %rs13061;
	prmt.b32 	%r17400, %r17399, %r17398, 0x3340U;
	prmt.b32 	%r17401, %r17400, %r17397, 0x5410U;
	cvt.u32.u16 	%r17402, %rs13062;
	cvt.u32.u16 	%r17403, %rs13063;
	prmt.b32 	%r17404, %r17403, %r17402, 0x3340U;
	cvt.u32.u16 	%r17405, %rs13064;
	cvt.u32.u16 	%r17406, %rs13065;
	prmt.b32 	%r17407, %r17406, %r17405, 0x3340U;
	prmt.b32 	%r17408, %r17407, %r17404, 0x5410U;
	st.local.v2.b32 	[%rd3+24], {%r17408, %r17401};
	cvt.u32.u16 	%r17409, %rs13050;
	cvt.u32.u16 	%r17410, %rs13051;
	prmt.b32 	%r17411, %r17410, %r17409, 0x3340U;
	cvt.u32.u16 	%r17412, %rs13052;
	cvt.u32.u16 	%r17413, %rs13053;
	prmt.b32 	%r17414, %r17413, %r17412, 0x3340U;
	prmt.b32 	%r17415, %r17414, %r17411, 0x5410U;
	cvt.u32.u16 	%r17416, %rs13054;
	cvt.u32.u16 	%r17417, %rs13055;
	prmt.b32 	%r17418, %r17417, %r17416, 0x3340U;
	cvt.u32.u16 	%r17419, %rs13056;
	cvt.u32.u16 	%r17420, %rs13057;
	prmt.b32 	%r17421, %r17420, %r17419, 0x3340U;
	prmt.b32 	%r17422, %r17421, %r17418, 0x5410U;
	st.local.v2.b32 	[%rd3+32], {%r17422, %r17415};
	cvt.u32.u16 	%r17423, %rs13042;
	cvt.u32.u16 	%r17424, %rs13043;
	prmt.b32 	%r17425, %r17424, %r17423, 0x3340U;
	cvt.u32.u16 	%r17426, %rs13044;
	cvt.u32.u16 	%r17427, %rs13045;
	prmt.b32 	%r17428, %r17427, %r17426, 0x3340U;
	prmt.b32 	%r17429, %r17428, %r17425, 0x5410U;
	cvt.u32.u16 	%r17430, %rs13046;
	cvt.u32.u16 	%r17431, %rs13047;
	prmt.b32 	%r17432, %r17431, %r17430, 0x3340U;
	cvt.u32.u16 	%r17433, %rs13048;
	cvt.u32.u16 	%r17434, %rs13049;
	prmt.b32 	%r17435, %r17434, %r17433, 0x3340U;
	prmt.b32 	%r17436, %r17435, %r17432, 0x5410U;
	st.local.v2.b32 	[%rd3+40], {%r17436, %r17429};
	cvt.u32.u16 	%r17437, %rs13034;
	cvt.u32.u16 	%r17438, %rs13035;
	prmt.b32 	%r17439, %r17438, %r17437, 0x3340U;
	cvt.u32.u16 	%r17440, %rs13036;
	cvt.u32.u16 	%r17441, %rs13037;
	prmt.b32 	%r17442, %r17441, %r17440, 0x3340U;
	prmt.b32 	%r17443, %r17442, %r17439, 0x5410U;
	cvt.u32.u16 	%r17444, %rs13038;
	cvt.u32.u16 	%r17445, %rs13039;
	prmt.b32 	%r17446, %r17445, %r17444, 0x3340U;
	cvt.u32.u16 	%r17447, %rs13040;
	cvt.u32.u16 	%r17448, %rs13041;
	prmt.b32 	%r17449, %r17448, %r17447, 0x3340U;
	prmt.b32 	%r17450, %r17449, %r17446, 0x5410U;
	st.local.v2.b32 	[%rd3+48], {%r17450, %r17443};
	cvt.u32.u16 	%r17451, %rs13026;
	cvt.u32.u16 	%r17452, %rs13027;
	prmt.b32 	%r17453, %r17452, %r17451, 0x3340U;
	cvt.u32.u16 	%r17454, %rs13028;
	cvt.u32.u16 	%r17455, %rs13029;
	prmt.b32 	%r17456, %r17455, %r17454, 0x3340U;
	prmt.b32 	%r17457, %r17456, %r17453, 0x5410U;
	cvt.u32.u16 	%r17458, %rs13030;
	cvt.u32.u16 	%r17459, %rs13031;
	prmt.b32 	%r17460, %r17459, %r17458, 0x3340U;
	cvt.u32.u16 	%r17461, %rs13032;
	cvt.u32.u16 	%r17462, %rs13033;
	prmt.b32 	%r17463, %r17462, %r17461, 0x3340U;
	prmt.b32 	%r17464, %r17463, %r17460, 0x5410U;
	st.local.v2.b32 	[%rd3+56], {%r17464, %r17457};
	cvt.u32.u16 	%r17465, %rs13018;
	cvt.u32.u16 	%r17466, %rs13019;
	prmt.b32 	%r17467, %r17466, %r17465, 0x3340U;
	cvt.u32.u16 	%r17468, %rs13020;
	cvt.u32.u16 	%r17469, %rs13021;
	prmt.b32 	%r17470, %r17469, %r17468, 0x3340U;
	prmt.b32 	%r17471, %r17470, %r17467, 0x5410U;
	cvt.u32.u16 	%r17472, %rs13022;
	cvt.u32.u16 	%r17473, %rs13023;
	prmt.b32 	%r17474, %r17473, %r17472, 0x3340U;
	cvt.u32.u16 	%r17475, %rs13024;
	cvt.u32.u16 	%r17476, %rs13025;
	prmt.b32 	%r17477, %r17476, %r17475, 0x3340U;
	prmt.b32 	%r17478, %r17477, %r17474, 0x5410U;
	st.local.v2.b32 	[%rd3+64], {%r17478, %r17471};
	cvt.u32.u16 	%r17479, %rs13010;
	cvt.u32.u16 	%r17480, %rs13011;
	prmt.b32 	%r17481, %r17480, %r17479, 0x3340U;
	cvt.u32.u16 	%r17482, %rs13012;
	cvt.u32.u16 	%r17483, %rs13013;
	prmt.b32 	%r17484, %r17483, %r17482, 0x3340U;
	prmt.b32 	%r17485, %r17484, %r17481, 0x5410U;
	cvt.u32.u16 	%r17486, %rs13014;
	cvt.u32.u16 	%r17487, %rs13015;
	prmt.b32 	%r17488, %r17487, %r17486, 0x3340U;
	cvt.u32.u16 	%r17489, %rs13016;
	cvt.u32.u16 	%r17490, %rs13017;
	prmt.b32 	%r17491, %r17490, %r17489, 0x3340U;
	prmt.b32 	%r17492, %r17491, %r17488, 0x5410U;
	st.local.v2.b32 	[%rd3+72], {%r17492, %r17485};
	cvt.u32.u16 	%r17493, %rs13002;
	cvt.u32.u16 	%r17494, %rs13003;
	prmt.b32 	%r17495, %r17494, %r17493, 0x3340U;
	cvt.u32.u16 	%r17496, %rs13004;
	cvt.u32.u16 	%r17497, %rs13005;
	prmt.b32 	%r17498, %r17497, %r17496, 0x3340U;
	prmt.b32 	%r17499, %r17498, %r17495, 0x5410U;
	cvt.u32.u16 	%r17500, %rs13006;
	cvt.u32.u16 	%r17501, %rs13007;
	prmt.b32 	%r17502, %r17501, %r17500, 0x3340U;
	cvt.u32.u16 	%r17503, %rs13008;
	cvt.u32.u16 	%r17504, %rs13009;
	prmt.b32 	%r17505, %r17504, %r17503, 0x3340U;
	prmt.b32 	%r17506, %r17505, %r17502, 0x5410U;
	st.local.v2.b32 	[%rd3+80], {%r17506, %r17499};
	cvt.u32.u16 	%r17507, %rs12994;
	cvt.u32.u16 	%r17508, %rs12995;
	prmt.b32 	%r17509, %r17508, %r17507, 0x3340U;
	cvt.u32.u16 	%r17510, %rs12996;
	cvt.u32.u16 	%r17511, %rs12997;
	prmt.b32 	%r17512, %r17511, %r17510, 0x3340U;
	prmt.b32 	%r17513, %r17512, %r17509, 0x5410U;
	cvt.u32.u16 	%r17514, %rs12998;
	cvt.u32.u16 	%r17515, %rs12999;
	prmt.b32 	%r17516, %r17515, %r17514, 0x3340U;
	cvt.u32.u16 	%r17517, %rs13000;
	cvt.u32.u16 	%r17518, %rs13001;
	prmt.b32 	%r17519, %r17518, %r17517, 0x3340U;
	prmt.b32 	%r17520, %r17519, %r17516, 0x5410U;
	st.local.v2.b32 	[%rd3+88], {%r17520, %r17513};
	cvt.u32.u16 	%r17521, %rs12986;
	cvt.u32.u16 	%r17522, %rs12987;
	prmt.b32 	%r17523, %r17522, %r17521, 0x3340U;
	cvt.u32.u16 	%r17524, %rs12988;
	cvt.u32.u16 	%r17525, %rs12989;
	prmt.b32 	%r17526, %r17525, %r17524, 0x3340U;
	prmt.b32 	%r17527, %r17526, %r17523, 0x5410U;
	cvt.u32.u16 	%r17528, %rs12990;
	cvt.u32.u16 	%r17529, %rs12991;
	prmt.b32 	%r17530, %r17529, %r17528, 0x3340U;
	cvt.u32.u16 	%r17531, %rs12992;
	cvt.u32.u16 	%r17532, %rs12993;
	prmt.b32 	%r17533, %r17532, %r17531, 0x3340U;
	prmt.b32 	%r17534, %r17533, %r17530, 0x5410U;
	st.local.v2.b32 	[%rd3+96], {%r17534, %r17527};
	cvt.u32.u16 	%r17535, %rs12978;
	cvt.u32.u16 	%r17536, %rs12979;
	prmt.b32 	%r17537, %r17536, %r17535, 0x3340U;
	cvt.u32.u16 	%r17538, %rs12980;
	cvt.u32.u16 	%r17539, %rs12981;
	prmt.b32 	%r17540, %r17539, %r17538, 0x3340U;
	prmt.b32 	%r17541, %r17540, %r17537, 0x5410U;
	cvt.u32.u16 	%r17542, %rs12982;
	cvt.u32.u16 	%r17543, %rs12983;
	prmt.b32 	%r17544, %r17543, %r17542, 0x3340U;
	cvt.u32.u16 	%r17545, %rs12984;
	cvt.u32.u16 	%r17546, %rs12985;
	prmt.b32 	%r17547, %r17546, %r17545, 0x3340U;
	prmt.b32 	%r17548, %r17547, %r17544, 0x5410U;
	st.local.v2.b32 	[%rd3+104], {%r17548, %r17541};
	cvt.u32.u16 	%r17549, %rs12970;
	cvt.u32.u16 	%r17550, %rs12971;
	prmt.b32 	%r17551, %r17550, %r17549, 0x3340U;
	cvt.u32.u16 	%r17552, %rs12972;
	cvt.u32.u16 	%r17553, %rs12973;
	prmt.b32 	%r17554, %r17553, %r17552, 0x3340U;
	prmt.b32 	%r17555, %r17554, %r17551, 0x5410U;
	cvt.u32.u16 	%r17556, %rs12974;
	cvt.u32.u16 	%r17557, %rs12975;
	prmt.b32 	%r17558, %r17557, %r17556, 0x3340U;
	cvt.u32.u16 	%r17559, %rs12976;
	cvt.u32.u16 	%r17560, %rs12977;
	prmt.b32 	%r17561, %r17560, %r17559, 0x3340U;
	prmt.b32 	%r17562, %r17561, %r17558, 0x5410U;
	st.local.v2.b32 	[%rd3+112], {%r17562, %r17555};
	cvt.u32.u16 	%r17563, %rs12962;
	cvt.u32.u16 	%r17564, %rs12963;
	prmt.b32 	%r17565, %r17564, %r17563, 0x3340U;
	cvt.u32.u16 	%r17566, %rs12964;
	cvt.u32.u16 	%r17567, %rs12965;
	prmt.b32 	%r17568, %r17567, %r17566, 0x3340U;
	prmt.b32 	%r17569, %r17568, %r17565, 0x5410U;
	cvt.u32.u16 	%r17570, %rs12966;
	cvt.u32.u16 	%r17571, %rs12967;
	prmt.b32 	%r17572, %r17571, %r17570, 0x3340U;
	cvt.u32.u16 	%r17573, %rs12968;
	cvt.u32.u16 	%r17574, %rs12969;
	prmt.b32 	%r17575, %r17574, %r17573, 0x3340U;
	prmt.b32 	%r17576, %r17575, %r17572, 0x5410U;
	st.local.v2.b32 	[%rd3+120], {%r17576, %r17569};
	cvt.u32.u16 	%r17577, %rs12954;
	cvt.u32.u16 	%r17578, %rs12955;
	prmt.b32 	%r17579, %r17578, %r17577, 0x3340U;
	cvt.u32.u16 	%r17580, %rs12956;
	cvt.u32.u16 	%r17581, %rs12957;
	prmt.b32 	%r17582, %r17581, %r17580, 0x3340U;
	prmt.b32 	%r17583, %r17582, %r17579, 0x5410U;
	cvt.u32.u16 	%r17584, %rs12958;
	cvt.u32.u16 	%r17585, %rs12959;
	prmt.b32 	%r17586, %r17585, %r17584, 0x3340U;
	cvt.u32.u16 	%r17587, %rs12960;
	cvt.u32.u16 	%r17588, %rs12961;
	prmt.b32 	%r17589, %r17588, %r17587, 0x3340U;
	prmt.b32 	%r17590, %r17589, %r17586, 0x5410U;
	st.local.v2.b32 	[%rd3+128], {%r17590, %r17583};
	cvt.u32.u16 	%r17591, %rs12946;
	cvt.u32.u16 	%r17592, %rs12947;
	prmt.b32 	%r17593, %r17592, %r17591, 0x3340U;
	cvt.u32.u16 	%r17594, %rs12948;
	cvt.u32.u16 	%r17595, %rs12949;
	prmt.b32 	%r17596, %r17595, %r17594, 0x3340U;
	prmt.b32 	%r17597, %r17596, %r17593, 0x5410U;
	cvt.u32.u16 	%r17598, %rs12950;
	cvt.u32.u16 	%r17599, %rs12951;
	prmt.b32 	%r17600, %r17599, %r17598, 0x3340U;
	cvt.u32.u16 	%r17601, %rs12952;
	cvt.u32.u16 	%r17602, %rs12953;
	prmt.b32 	%r17603, %r17602, %r17601, 0x3340U;
	prmt.b32 	%r17604, %r17603, %r17600, 0x5410U;
	st.local.v2.b32 	[%rd3+136], {%r17604, %r17597};
	cvt.u32.u16 	%r17605, %rs12938;
	cvt.u32.u16 	%r17606, %rs12939;
	prmt.b32 	%r17607, %r17606, %r17605, 0x3340U;
	cvt.u32.u16 	%r17608, %rs12940;
	cvt.u32.u16 	%r17609, %rs12941;
	prmt.b32 	%r17610, %r17609, %r17608, 0x3340U;
	prmt.b32 	%r17611, %r17610, %r17607, 0x5410U;
	cvt.u32.u16 	%r17612, %rs12942;
	cvt.u32.u16 	%r17613, %rs12943;
	prmt.b32 	%r17614, %r17613, %r17612, 0x3340U;
	cvt.u32.u16 	%r17615, %rs12944;
	cvt.u32.u16 	%r17616, %rs12945;
	prmt.b32 	%r17617, %r17616, %r17615, 0x3340U;
	prmt.b32 	%r17618, %r17617, %r17614, 0x5410U;
	st.local.v2.b32 	[%rd3+144], {%r17618, %r17611};
	cvt.u32.u16 	%r17619, %rs12930;
	cvt.u32.u16 	%r17620, %rs12931;
	prmt.b32 	%r17621, %r17620, %r17619, 0x3340U;
	cvt.u32.u16 	%r17622, %rs12932;
	cvt.u32.u16 	%r17623, %rs12933;
	prmt.b32 	%r17624, %r17623, %r17622, 0x3340U;
	prmt.b32 	%r17625, %r17624, %r17621, 0x5410U;
	cvt.u32.u16 	%r17626, %rs12934;
	cvt.u32.u16 	%r17627, %rs12935;
	prmt.b32 	%r17628, %r17627, %r17626, 0x3340U;
	cvt.u32.u16 	%r17629, %rs12936;
	cvt.u32.u16 	%r17630, %rs12937;
	prmt.b32 	%r17631, %r17630, %r17629, 0x3340U;
	prmt.b32 	%r17632, %r17631, %r17628, 0x5410U;
	st.local.v2.b32 	[%rd3+152], {%r17632, %r17625};
	cvt.u32.u16 	%r17633, %rs12922;
	cvt.u32.u16 	%r17634, %rs12923;
	prmt.b32 	%r17635, %r17634, %r17633, 0x3340U;
	cvt.u32.u16 	%r17636, %rs12924;
	cvt.u32.u16 	%r17637, %rs12925;
	prmt.b32 	%r17638, %r17637, %r17636, 0x3340U;
	prmt.b32 	%r17639, %r17638, %r17635, 0x5410U;
	cvt.u32.u16 	%r17640, %rs12926;
	cvt.u32.u16 	%r17641, %rs12927;
	prmt.b32 	%r17642, %r17641, %r17640, 0x3340U;
	cvt.u32.u16 	%r17643, %rs12928;
	cvt.u32.u16 	%r17644, %rs12929;
	prmt.b32 	%r17645, %r17644, %r17643, 0x3340U;
	prmt.b32 	%r17646, %r17645, %r17642, 0x5410U;
	st.local.v2.b32 	[%rd3+160], {%r17646, %r17639};
	cvt.u32.u16 	%r17647, %rs12914;
	cvt.u32.u16 	%r17648, %rs12915;
	prmt.b32 	%r17649, %r17648, %r17647, 0x3340U;
	cvt.u32.u16 	%r17650, %rs12916;
	cvt.u32.u16 	%r17651, %rs12917;
	prmt.b32 	%r17652, %r17651, %r17650, 0x3340U;
	prmt.b32 	%r17653, %r17652, %r17649, 0x5410U;
	cvt.u32.u16 	%r17654, %rs12918;
	cvt.u32.u16 	%r17655, %rs12919;
	prmt.b32 	%r17656, %r17655, %r17654, 0x3340U;
	cvt.u32.u16 	%r17657, %rs12920;
	cvt.u32.u16 	%r17658, %rs12921;
	prmt.b32 	%r17659, %r17658, %r17657, 0x3340U;
	prmt.b32 	%r17660, %r17659, %r17656, 0x5410U;
	st.local.v2.b32 	[%rd3+168], {%r17660, %r17653};
	cvt.u32.u16 	%r17661, %rs12906;
	cvt.u32.u16 	%r17662, %rs12907;
	prmt.b32 	%r17663, %r17662, %r17661, 0x3340U;
	cvt.u32.u16 	%r17664, %rs12908;
	cvt.u32.u16 	%r17665, %rs12909;
	prmt.b32 	%r17666, %r17665, %r17664, 0x3340U;
	prmt.b32 	%r17667, %r17666, %r17663, 0x5410U;
	cvt.u32.u16 	%r17668, %rs12910;
	cvt.u32.u16 	%r17669, %rs12911;
	prmt.b32 	%r17670, %r17669, %r17668, 0x3340U;
	cvt.u32.u16 	%r17671, %rs12912;
	cvt.u32.u16 	%r17672, %rs12913;
	prmt.b32 	%r17673, %r17672, %r17671, 0x3340U;
	prmt.b32 	%r17674, %r17673, %r17670, 0x5410U;
	st.local.v2.b32 	[%rd3+176], {%r17674, %r17667};
	cvt.u32.u16 	%r17675, %rs12898;
	cvt.u32.u16 	%r17676, %rs12899;
	prmt.b32 	%r17677, %r17676, %r17675, 0x3340U;
	cvt.u32.u16 	%r17678, %rs12900;
	cvt.u32.u16 	%r17679, %rs12901;
	prmt.b32 	%r17680, %r17679, %r17678, 0x3340U;
	prmt.b32 	%r17681, %r17680, %r17677, 0x5410U;
	cvt.u32.u16 	%r17682, %rs12902;
	cvt.u32.u16 	%r17683, %rs12903;
	prmt.b32 	%r17684, %r17683, %r17682, 0x3340U;
	cvt.u32.u16 	%r17685, %rs12904;
	cvt.u32.u16 	%r17686, %rs12905;
	prmt.b32 	%r17687, %r17686, %r17685, 0x3340U;
	prmt.b32 	%r17688, %r17687, %r17684, 0x5410U;
	st.local.v2.b32 	[%rd3+184], {%r17688, %r17681};
	cvt.u32.u16 	%r17689, %rs12890;
	cvt.u32.u16 	%r17690, %rs12891;
	prmt.b32 	%r17691, %r17690, %r17689, 0x3340U;
	cvt.u32.u16 	%r17692, %rs12892;
	cvt.u32.u16 	%r17693, %rs12893;
	prmt.b32 	%r17694, %r17693, %r17692, 0x3340U;
	prmt.b32 	%r17695, %r17694, %r17691, 0x5410U;
	cvt.u32.u16 	%r17696, %rs12894;
	cvt.u32.u16 	%r17697, %rs12895;
	prmt.b32 	%r17698, %r17697, %r17696, 0x3340U;
	cvt.u32.u16 	%r17699, %rs12896;
	cvt.u32.u16 	%r17700, %rs12897;
	prmt.b32 	%r17701, %r17700, %r17699, 0x3340U;
	prmt.b32 	%r17702, %r17701, %r17698, 0x5410U;
	st.local.v2.b32 	[%rd3+192], {%r17702, %r17695};
	cvt.u32.u16 	%r17703, %rs12882;
	cvt.u32.u16 	%r17704, %rs12883;
	prmt.b32 	%r17705, %r17704, %r17703, 0x3340U;
	cvt.u32.u16 	%r17706, %rs12884;
	cvt.u32.u16 	%r17707, %rs12885;
	prmt.b32 	%r17708, %r17707, %r17706, 0x3340U;
	prmt.b32 	%r17709, %r17708, %r17705, 0x5410U;
	cvt.u32.u16 	%r17710, %rs12886;
	cvt.u32.u16 	%r17711, %rs12887;
	prmt.b32 	%r17712, %r17711, %r17710, 0x3340U;
	cvt.u32.u16 	%r17713, %rs12888;
	cvt.u32.u16 	%r17714, %rs12889;
	prmt.b32 	%r17715, %r17714, %r17713, 0x3340U;
	prmt.b32 	%r17716, %r17715, %r17712, 0x5410U;
	st.local.v2.b32 	[%rd3+200], {%r17716, %r17709};
	cvt.u32.u16 	%r17717, %rs12874;
	cvt.u32.u16 	%r17718, %rs12875;
	prmt.b32 	%r17719, %r17718, %r17717, 0x3340U;
	cvt.u32.u16 	%r17720, %rs12876;
	cvt.u32.u16 	%r17721, %rs12877;
	prmt.b32 	%r17722, %r17721, %r17720, 0x3340U;
	prmt.b32 	%r17723, %r17722, %r17719, 0x5410U;
	cvt.u32.u16 	%r17724, %rs12878;
	cvt.u32.u16 	%r17725, %rs12879;
	prmt.b32 	%r17726, %r17725, %r17724, 0x3340U;
	cvt.u32.u16 	%r17727, %rs12880;
	cvt.u32.u16 	%r17728, %rs12881;
	prmt.b32 	%r17729, %r17728, %r17727, 0x3340U;
	prmt.b32 	%r17730, %r17729, %r17726, 0x5410U;
	st.local.v2.b32 	[%rd3+208], {%r17730, %r17723};
	cvt.u32.u16 	%r17731, %rs12866;
	cvt.u32.u16 	%r17732, %rs12867;
	prmt.b32 	%r17733, %r17732, %r17731, 0x3340U;
	cvt.u32.u16 	%r17734, %rs12868;
	cvt.u32.u16 	%r17735, %rs12869;
	prmt.b32 	%r17736, %r17735, %r17734, 0x3340U;
	prmt.b32 	%r17737, %r17736, %r17733, 0x5410U;
	cvt.u32.u16 	%r17738, %rs12870;
	cvt.u32.u16 	%r17739, %rs12871;
	prmt.b32 	%r17740, %r17739, %r17738, 0x3340U;
	cvt.u32.u16 	%r17741, %rs12872;
	cvt.u32.u16 	%r17742, %rs12873;
	prmt.b32 	%r17743, %r17742, %r17741, 0x3340U;
	prmt.b32 	%r17744, %r17743, %r17740, 0x5410U;
	st.local.v2.b32 	[%rd3+216], {%r17744, %r17737};
	cvt.u32.u16 	%r17745, %rs12858;
	cvt.u32.u16 	%r17746, %rs12859;
	prmt.b32 	%r17747, %r17746, %r17745, 0x3340U;
	cvt.u32.u16 	%r17748, %rs12860;
	cvt.u32.u16 	%r17749, %rs12861;
	prmt.b32 	%r17750, %r17749, %r17748, 0x3340U;
	prmt.b32 	%r17751, %r17750, %r17747, 0x5410U;
	cvt.u32.u16 	%r17752, %rs12862;
	cvt.u32.u16 	%r17753, %rs12863;
	prmt.b32 	%r17754, %r17753, %r17752, 0x3340U;
	cvt.u32.u16 	%r17755, %rs12864;
	cvt.u32.u16 	%r17756, %rs12865;
	prmt.b32 	%r17757, %r17756, %r17755, 0x3340U;
	prmt.b32 	%r17758, %r17757, %r17754, 0x5410U;
	st.local.v2.b32 	[%rd3+224], {%r17758, %r17751};
	cvt.u32.u16 	%r17759, %rs12850;
	cvt.u32.u16 	%r17760, %rs12851;
	prmt.b32 	%r17761, %r17760, %r17759, 0x3340U;
	cvt.u32.u16 	%r17762, %rs12852;
	cvt.u32.u16 	%r17763, %rs12853;
	prmt.b32 	%r17764, %r17763, %r17762, 0x3340U;
	prmt.b32 	%r17765, %r17764, %r17761, 0x5410U;
	cvt.u32.u16 	%r17766, %rs12854;
	cvt.u32.u16 	%r17767, %rs12855;
	prmt.b32 	%r17768, %r17767, %r17766, 0x3340U;
	cvt.u32.u16 	%r17769, %rs12856;
	cvt.u32.u16 	%r17770, %rs12857;
	prmt.b32 	%r17771, %r17770, %r17769, 0x3340U;
	prmt.b32 	%r17772, %r17771, %r17768, 0x5410U;
	st.local.v2.b32 	[%rd3+232], {%r17772, %r17765};
	cvt.u32.u16 	%r17773, %rs12842;
	cvt.u32.u16 	%r17774, %rs12843;
	prmt.b32 	%r17775, %r17774, %r17773, 0x3340U;
	cvt.u32.u16 	%r17776, %rs12844;
	cvt.u32.u16 	%r17777, %rs12845;
	prmt.b32 	%r17778, %r17777, %r17776, 0x3340U;
	prmt.b32 	%r17779, %r17778, %r17775, 0x5410U;
	cvt.u32.u16 	%r17780, %rs12846;
	cvt.u32.u16 	%r17781, %rs12847;
	prmt.b32 	%r17782, %r17781, %r17780, 0x3340U;
	cvt.u32.u16 	%r17783, %rs12848;
	cvt.u32.u16 	%r17784, %rs12849;
	prmt.b32 	%r17785, %r17784, %r17783, 0x3340U;
	prmt.b32 	%r17786, %r17785, %r17782, 0x5410U;
	st.local.v2.b32 	[%rd3+240], {%r17786, %r17779};
	cvt.u32.u16 	%r17787, %rs12834;
	cvt.u32.u16 	%r17788, %rs12835;
	prmt.b32 	%r17789, %r17788, %r17787, 0x3340U;
	cvt.u32.u16 	%r17790, %rs12836;
	cvt.u32.u16 	%r17791, %rs12837;
	prmt.b32 	%r17792, %r17791, %r17790, 0x3340U;
	prmt.b32 	%r17793, %r17792, %r17789, 0x5410U;
	cvt.u32.u16 	%r17794, %rs12838;
	cvt.u32.u16 	%r17795, %rs12839;
	prmt.b32 	%r17796, %r17795, %r17794, 0x3340U;
	cvt.u32.u16 	%r17797, %rs12840;
	cvt.u32.u16 	%r17798, %rs12841;
	prmt.b32 	%r17799, %r17798, %r17797, 0x3340U;
	prmt.b32 	%r17800, %r17799, %r17796, 0x5410U;
	st.local.v2.b32 	[%rd3+248], {%r17800, %r17793};
	cvt.u32.u16 	%r17801, %rs12826;
	cvt.u32.u16 	%r17802, %rs12827;
	prmt.b32 	%r17803, %r17802, %r17801, 0x3340U;
	cvt.u32.u16 	%r17804, %rs12828;
	cvt.u32.u16 	%r17805, %rs12829;
	prmt.b32 	%r17806, %r17805, %r17804, 0x3340U;
	prmt.b32 	%r17807, %r17806, %r17803, 0x5410U;
	cvt.u32.u16 	%r17808, %rs12830;
	cvt.u32.u16 	%r17809, %rs12831;
	prmt.b32 	%r17810, %r17809, %r17808, 0x3340U;
	cvt.u32.u16 	%r17811, %rs12832;
	cvt.u32.u16 	%r17812, %rs12833;
	prmt.b32 	%r17813, %r17812, %r17811, 0x3340U;
	prmt.b32 	%r17814, %r17813, %r17810, 0x5410U;
	st.local.v2.b32 	[%rd3+256], {%r17814, %r17807};
	cvt.u32.u16 	%r17815, %rs12818;
	cvt.u32.u16 	%r17816, %rs12819;
	prmt.b32 	%r17817, %r17816, %r17815, 0x3340U;
	cvt.u32.u16 	%r17818, %rs12820;
	cvt.u32.u16 	%r17819, %rs12821;
	prmt.b32 	%r17820, %r17819, %r17818, 0x3340U;
	prmt.b32 	%r17821, %r17820, %r17817, 0x5410U;
	cvt.u32.u16 	%r17822, %rs12822;
	cvt.u32.u16 	%r17823, %rs12823;
	prmt.b32 	%r17824, %r17823, %r17822, 0x3340U;
	cvt.u32.u16 	%r17825, %rs12824;
	cvt.u32.u16 	%r17826, %rs12825;
	prmt.b32 	%r17827, %r17826, %r17825, 0x3340U;
	prmt.b32 	%r17828, %r17827, %r17824, 0x5410U;
	st.local.v2.b32 	[%rd3+264], {%r17828, %r17821};
	mov.b32 	%r28648, 0;
$L__BB4_23:
	mov.u32 	%r28651, %r28648;
	cvt.u64.u32 	%rd164, %r28651;
	add.s64 	%rd165, %rd3, %rd164;
	ld.local.u8 	%rs12083, [%rd165+16];
	setp.ne.s16 	%p65, %rs12083, 0;
	add.s32 	%r28648, %r28651, 1;
	@%p65 bra 	$L__BB4_23;
	and.b16  	%rs12084, %rs13331, 255;
	setp.eq.s16 	%p66, %rs12084, 0;
	@%p66 bra 	$L__BB4_27;
	mov.b32 	%r28649, 0;
$L__BB4_26:
	cvt.u64.u32 	%rd166, %r28651;
	add.s64 	%rd167, %rd3, %rd166;
	st.local.u8 	[%rd167+16], %rs13331;
	add.s32 	%r28651, %r28651, 1;
	add.s32 	%r170, %r28649, 1;
	cvt.u64.u32 	%rd168, %r28649;
	add.s64 	%rd169, %rd4, %rd168;
	ld.local.u8 	%rs13331, [%rd169+17];
	setp.ne.s16 	%p67, %rs13331, 0;
	mov.u32 	%r28649, %r170;
	@%p67 bra 	$L__BB4_26;
$L__BB4_27:
	cvt.u64.u32 	%rd170, %r28651;
	add.s64 	%rd171, %rd3, %rd170;
	mov.b16 	%rs12085, 0;
	st.local.u8 	[%rd171+16], %rs12085;
	add.s32 	%r28642, %r28642, %r16393;
	st.local.u32 	[%rd3], %r28642;
	add.f64 	%fd78, %fd78, %fd10;
	st.local.f64 	[%rd3+8], %fd78;
	ld.local.v2.b32 	{%r17830, %r17831}, [%rd3+16];
	bfe.u32 	%r17832, %r17830, 0, 8;
	cvt.u16.u32 	%rs13073, %r17832;
	bfe.u32 	%r17833, %r17830, 8, 8;
	cvt.u16.u32 	%rs13072, %r17833;
	bfe.u32 	%r17834, %r17830, 16, 8;
	cvt.u16.u32 	%rs13071, %r17834;
	bfe.u32 	%r17835, %r17830, 24, 8;
	cvt.u16.u32 	%rs13070, %r17835;
	bfe.u32 	%r17836, %r17831, 0, 8;
	cvt.u16.u32 	%rs13069, %r17836;
	bfe.u32 	%r17837, %r17831, 8, 8;
	cvt.u16.u32 	%rs13068, %r17837;
	bfe.u32 	%r17838, %r17831, 16, 8;
	cvt.u16.u32 	%rs13067, %r17838;
	bfe.u32 	%r17839, %r17831, 24, 8;
	cvt.u16.u32 	%rs13066, %r17839;
	ld.local.v2.b32 	{%r17840, %r17841}, [%rd3+24];
	bfe.u32 	%r17842, %r17840, 0, 8;
	cvt.u16.u32 	%rs13065, %r17842;
	bfe.u32 	%r17843, %r17840, 8, 8;
	cvt.u16.u32 	%rs13064, %r17843;
	bfe.u32 	%r17844, %r17840, 16, 8;
	cvt.u16.u32 	%rs13063, %r17844;
	bfe.u32 	%r17845, %r17840, 24, 8;
	cvt.u16.u32 	%rs13062, %r17845;
	bfe.u32 	%r17846, %r17841, 0, 8;
	cvt.u16.u32 	%rs13061, %r17846;
	bfe.u32 	%r17847, %r17841, 8, 8;
	cvt.u16.u32 	%rs13060, %r17847;
	bfe.u32 	%r17848, %r17841, 16, 8;
	cvt.u16.u32 	%rs13059, %r17848;
	bfe.u32 	%r17849, %r17841, 24, 8;
	cvt.u16.u32 	%rs13058, %r17849;
	ld.local.v2.b32 	{%r17850, %r17851}, [%rd3+32];
	bfe.u32 	%r17852, %r17850, 0, 8;
	cvt.u16.u32 	%rs13057, %r17852;
	bfe.u32 	%r17853, %r17850, 8, 8;
	cvt.u16.u32 	%rs13056, %r17853;
	bfe.u32 	%r17854, %r17850, 16, 8;
	cvt.u16.u32 	%rs13055, %r17854;
	bfe.u32 	%r17855, %r17850, 24, 8;
	cvt.u16.u32 	%rs13054, %r17855;
	bfe.u32 	%r17856, %r17851, 0, 8;
	cvt.u16.u32 	%rs13053, %r17856;
	bfe.u32 	%r17857, %r17851, 8, 8;
	cvt.u16.u32 	%rs13052, %r17857;
	bfe.u32 	%r17858, %r17851, 16, 8;
	cvt.u16.u32 	%rs13051, %r17858;
	bfe.u32 	%r17859, %r17851, 24, 8;
	cvt.u16.u32 	%rs13050, %r17859;
	ld.local.v2.b32 	{%r17860, %r17861}, [%rd3+40];
	bfe.u32 	%r17862, %r17860, 0, 8;
	cvt.u16.u32 	%rs13049, %r17862;
	bfe.u32 	%r17863, %r17860, 8, 8;
	cvt.u16.u32 	%rs13048, %r17863;
	bfe.u32 	%r17864, %r17860, 16, 8;
	cvt.u16.u32 	%rs13047, %r17864;
	bfe.u32 	%r17865, %r17860, 24, 8;
	cvt.u16.u32 	%rs13046, %r17865;
	bfe.u32 	%r17866, %r17861, 0, 8;
	cvt.u16.u32 	%rs13045, %r17866;
	bfe.u32 	%r17867, %r17861, 8, 8;
	cvt.u16.u32 	%rs13044, %r17867;
	bfe.u32 	%r17868, %r17861, 16, 8;
	cvt.u16.u32 	%rs13043, %r17868;
	bfe.u32 	%r17869, %r17861, 24, 8;
	cvt.u16.u32 	%rs13042, %r17869;
	ld.local.v2.b32 	{%r17870, %r17871}, [%rd3+48];
	bfe.u32 	%r17872, %r17870, 0, 8;
	cvt.u16.u32 	%rs13041, %r17872;
	bfe.u32 	%r17873, %r17870, 8, 8;
	cvt.u16.u32 	%rs13040, %r17873;
	bfe.u32 	%r17874, %r17870, 16, 8;
	cvt.u16.u32 	%rs13039, %r17874;
	bfe.u32 	%r17875, %r17870, 24, 8;
	cvt.u16.u32 	%rs13038, %r17875;
	bfe.u32 	%r17876, %r17871, 0, 8;
	cvt.u16.u32 	%rs13037, %r17876;
	bfe.u32 	%r17877, %r17871, 8, 8;
	cvt.u16.u32 	%rs13036, %r17877;
	bfe.u32 	%r17878, %r17871, 16, 8;
	cvt.u16.u32 	%rs13035, %r17878;
	bfe.u32 	%r17879, %r17871, 24, 8;
	cvt.u16.u32 	%rs13034, %r17879;
	ld.local.v2.b32 	{%r17880, %r17881}, [%rd3+56];
	bfe.u32 	%r17882, %r17880, 0, 8;
	cvt.u16.u32 	%rs13033, %r17882;
	bfe.u32 	%r17883, %r17880, 8, 8;
	cvt.u16.u32 	%rs13032, %r17883;
	bfe.u32 	%r17884, %r17880, 16, 8;
	cvt.u16.u32 	%rs13031, %r17884;
	bfe.u32 	%r17885, %r17880, 24, 8;
	cvt.u16.u32 	%rs13030, %r17885;
	bfe.u32 	%r17886, %r17881, 0, 8;
	cvt.u16.u32 	%rs13029, %r17886;
	bfe.u32 	%r17887, %r17881, 8, 8;
	cvt.u16.u32 	%rs13028, %r17887;
	bfe.u32 	%r17888, %r17881, 16, 8;
	cvt.u16.u32 	%rs13027, %r17888;
	bfe.u32 	%r17889, %r17881, 24, 8;
	cvt.u16.u32 	%rs13026, %r17889;
	ld.local.v2.b32 	{%r17890, %r17891}, [%rd3+64];
	bfe.u32 	%r17892, %r17890, 0, 8;
	cvt.u16.u32 	%rs13025, %r17892;
	bfe.u32 	%r17893, %r17890, 8, 8;
	cvt.u16.u32 	%rs13024, %r17893;
	bfe.u32 	%r17894, %r17890, 16, 8;
	cvt.u16.u32 	%rs13023, %r17894;
	bfe.u32 	%r17895, %r17890, 24, 8;
	cvt.u16.u32 	%rs13022, %r17895;
	bfe.u32 	%r17896, %r17891, 0, 8;
	cvt.u16.u32 	%rs13021, %r17896;
	bfe.u32 	%r17897, %r17891, 8, 8;
	cvt.u16.u32 	%rs13020, %r17897;
	bfe.u32 	%r17898, %r17891, 16, 8;
	cvt.u16.u32 	%rs13019, %r17898;
	bfe.u32 	%r17899, %r17891, 24, 8;
	cvt.u16.u32 	%rs13018, %r17899;
	ld.local.v2.b32 	{%r17900, %r17901}, [%rd3+72];
	bfe.u32 	%r17902, %r17900, 0, 8;
	cvt.u16.u32 	%rs13017, %r17902;
	bfe.u32 	%r17903, %r17900, 8, 8;
	cvt.u16.u32 	%rs13016, %r17903;
	bfe.u32 	%r17904, %r17900, 16, 8;
	cvt.u16.u32 	%rs13015, %r17904;
	bfe.u32 	%r17905, %r17900, 24, 8;
	cvt.u16.u32 	%rs13014, %r17905;
	bfe.u32 	%r17906, %r17901, 0, 8;
	cvt.u16.u32 	%rs13013, %r17906;
	bfe.u32 	%r17907, %r17901, 8, 8;
	cvt.u16.u32 	%rs13012, %r17907;
	bfe.u32 	%r17908, %r17901, 16, 8;
	cvt.u16.u32 	%rs13011, %r17908;
	bfe.u32 	%r17909, %r17901, 24, 8;
	cvt.u16.u32 	%rs13010, %r17909;
	ld.local.v2.b32 	{%r17910, %r17911}, [%rd3+80];
	bfe.u32 	%r17912, %r17910, 0, 8;
	cvt.u16.u32 	%rs13009, %r17912;
	bfe.u32 	%r17913, %r17910, 8, 8;
	cvt.u16.u32 	%rs13008, %r17913;
	bfe.u32 	%r17914, %r17910, 16, 8;
	cvt.u16.u32 	%rs13007, %r17914;
	bfe.u32 	%r17915, %r17910, 24, 8;
	cvt.u16.u32 	%rs13006, %r17915;
	bfe.u32 	%r17916, %r17911, 0, 8;
	cvt.u16.u32 	%rs13005, %r17916;
	bfe.u32 	%r17917, %r17911, 8, 8;
	cvt.u16.u32 	%rs13004, %r17917;
	bfe.u32 	%r17918, %r17911, 16, 8;
	cvt.u16.u32 	%rs13003, %r17918;
	bfe.u32 	%r17919, %r17911, 24, 8;
	cvt.u16.u32 	%rs13002, %r17919;
	ld.local.v2.b32 	{%r17920, %r17921}, [%rd3+88];
	bfe.u32 	%r17922, %r17920, 0, 8;
	cvt.u16.u32 	%rs13001, %r17922;
	bfe.u32 	%r17923, %r17920, 8, 8;
	cvt.u16.u32 	%rs13000, %r17923;
	bfe.u32 	%r17924, %r17920, 16, 8;
	cvt.u16.u32 	%rs12999, %r17924;
	bfe.u32 	%r17925, %r17920, 24, 8;
	cvt.u16.u32 	%rs12998, %r17925;
	bfe.u32 	%r17926, %r17921, 0, 8;
	cvt.u16.u32 	%rs12997, %r17926;
	bfe.u32 	%r17927, %r17921, 8, 8;
	cvt.u16.u32 	%rs12996, %r17927;
	bfe.u32 	%r17928, %r17921, 16, 8;
	cvt.u16.u32 	%rs12995, %r17928;
	bfe.u32 	%r17929, %r17921, 24, 8;
	cvt.u16.u32 	%rs12994, %r17929;
	ld.local.v2.b32 	{%r17930, %r17931}, [%rd3+96];
	bfe.u32 	%r17932, %r17930, 0, 8;
	cvt.u16.u32 	%rs12993, %r17932;
	bfe.u32 	%r17933, %r17930, 8, 8;
	cvt.u16.u32 	%rs12992, %r17933;
	bfe.u32 	%r17934, %r17930, 16, 8;
	cvt.u16.u32 	%rs12991, %r17934;
	bfe.u32 	%r17935, %r17930, 24, 8;
	cvt.u16.u32 	%rs12990, %r17935;
	bfe.u32 	%r17936, %r17931, 0, 8;
	cvt.u16.u32 	%rs12989, %r17936;
	bfe.u32 	%r17937, %r17931, 8, 8;
	cvt.u16.u32 	%rs12988, %r17937;
	bfe.u32 	%r17938, %r17931, 16, 8;
	cvt.u16.u32 	%rs12987, %r17938;
	bfe.u32 	%r17939, %r17931, 24, 8;
	cvt.u16.u32 	%rs12986, %r17939;
	ld.local.v2.b32 	{%r17940, %r17941}, [%rd3+104];
	bfe.u32 	%r17942, %r17940, 0, 8;
	cvt.u16.u32 	%rs12985, %r17942;
	bfe.u32 	%r17943, %r17940, 8, 8;
	cvt.u16.u32 	%rs12984, %r17943;
	bfe.u32 	%r17944, %r17940, 16, 8;
	cvt.u16.u32 	%rs12983, %r17944;
	bfe.u32 	%r17945, %r17940, 24, 8;
	cvt.u16.u32 	%rs12982, %r17945;
	bfe.u32 	%r17946, %r17941, 0, 8;
	cvt.u16.u32 	%rs12981, %r17946;
	bfe.u32 	%r17947, %r17941, 8, 8;
	cvt.u16.u32 	%rs12980, %r17947;
	bfe.u32 	%r17948, %r17941, 16, 8;
	cvt.u16.u32 	%rs12979, %r17948;
	bfe.u32 	%r17949, %r17941, 24, 8;
	cvt.u16.u32 	%rs12978, %r17949;
	ld.local.v2.b32 	{%r17950, %r17951}, [%rd3+112];
	bfe.u32 	%r17952, %r17950, 0, 8;
	cvt.u16.u32 	%rs12977, %r17952;
	bfe.u32 	%r17953, %r17950, 8, 8;
	cvt.u16.u32 	%rs12976, %r17953;
	bfe.u32 	%r17954, %r17950, 16, 8;
	cvt.u16.u32 	%rs12975, %r17954;
	bfe.u32 	%r17955, %r17950, 24, 8;
	cvt.u16.u32 	%rs12974, %r17955;
	bfe.u32 	%r17956, %r17951, 0, 8;
	cvt.u16.u32 	%rs12973, %r17956;
	bfe.u32 	%r17957, %r17951, 8, 8;
	cvt.u16.u32 	%rs12972, %r17957;
	bfe.u32 	%r17958, %r17951, 16, 8;
	cvt.u16.u32 	%rs12971, %r17958;
	bfe.u32 	%r17959, %r17951, 24, 8;
	cvt.u16.u32 	%rs12970, %r17959;
	ld.local.v2.b32 	{%r17960, %r17961}, [%rd3+120];
	bfe.u32 	%r17962, %r17960, 0, 8;
	cvt.u16.u32 	%rs12969, %r17962;
	bfe.u32 	%r17963, %r17960, 8, 8;
	cvt.u16.u32 	%rs12968, %r17963;
	bfe.u32 	%r17964, %r17960, 16, 8;
	cvt.u16.u32 	%rs12967, %r17964;
	bfe.u32 	%r17965, %r17960, 24, 8;
	cvt.u16.u32 	%rs12966, %r17965;
	bfe.u32 	%r17966, %r17961, 0, 8;
	cvt.u16.u32 	%rs12965, %r17966;
	bfe.u32 	%r17967, %r17961, 8, 8;
	cvt.u16.u32 	%rs12964, %r17967;
	bfe.u32 	%r17968, %r17961, 16, 8;
	cvt.u16.u32 	%rs12963, %r17968;
	bfe.u32 	%r17969, %r17961, 24, 8;
	cvt.u16.u32 	%rs12962, %r17969;
	ld.local.v2.b32 	{%r17970, %r17971}, [%rd3+128];
	bfe.u32 	%r17972, %r17970, 0, 8;
	cvt.u16.u32 	%rs12961, %r17972;
	bfe.u32 	%r17973, %r17970, 8, 8;
	cvt.u16.u32 	%rs12960, %r17973;
	bfe.u32 	%r17974, %r17970, 16, 8;
	cvt.u16.u32 	%rs12959, %r17974;
	bfe.u32 	%r17975, %r17970, 24, 8;
	cvt.u16.u32 	%rs12958, %r17975;
	bfe.u32 	%r17976, %r17971, 0, 8;
	cvt.u16.u32 	%rs12957, %r17976;
	bfe.u32 	%r17977, %r17971, 8, 8;
	cvt.u16.u32 	%rs12956, %r17977;
	bfe.u32 	%r17978, %r17971, 16, 8;
	cvt.u16.u32 	%rs12955, %r17978;
	bfe.u32 	%r17979, %r17971, 24, 8;
	cvt.u16.u32 	%rs12954, %r17979;
	ld.local.v2.b32 	{%r17980, %r17981}, [%rd3+136];
	bfe.u32 	%r17982, %r17980, 0, 8;
	cvt.u16.u32 	%rs12953, %r17982;
	bfe.u32 	%r17983, %r17980, 8, 8;
	cvt.u16.u32 	%rs12952, %r17983;
	bfe.u32 	%r17984, %r17980, 16, 8;
	cvt.u16.u32 	%rs12951, %r17984;
	bfe.u32 	%r17985, %r17980, 24, 8;
	cvt.u16.u32 	%rs12950, %r17985;
	bfe.u32 	%r17986, %r17981, 0, 8;
	cvt.u16.u32 	%rs12949, %r17986;
	bfe.u32 	%r17987, %r17981, 8, 8;
	cvt.u16.u32 	%rs12948, %r17987;
	bfe.u32 	%r17988, %r17981, 16, 8;
	cvt.u16.u32 	%rs12947, %r17988;
	bfe.u32 	%r17989, %r17981, 24, 8;
	cvt.u16.u32 	%rs12946, %r17989;
	ld.local.v2.b32 	{%r17990, %r17991}, [%rd3+144];
	bfe.u32 	%r17992, %r17990, 0, 8;
	cvt.u16.u32 	%rs12945, %r17992;
	bfe.u32 	%r17993, %r17990, 8, 8;
	cvt.u16.u32 	%rs12944, %r17993;
	bfe.u32 	%r17994, %r17990, 16, 8;
	cvt.u16.u32 	%rs12943, %r17994;
	bfe.u32 	%r17995, %r17990, 24, 8;
	cvt.u16.u32 	%rs12942, %r17995;
	bfe.u32 	%r17996, %r17991, 0, 8;
	cvt.u16.u32 	%rs12941, %r17996;
	bfe.u32 	%r17997, %r17991, 8, 8;
	cvt.u16.u32 	%rs12940, %r17997;
	bfe.u32 	%r17998, %r17991, 16, 8;
	cvt.u16.u32 	%rs12939, %r17998;
	bfe.u32 	%r17999, %r17991, 24, 8;
	cvt.u16.u32 	%rs12938, %r17999;
	ld.local.v2.b32 	{%r18000, %r18001}, [%rd3+152];
	bfe.u32 	%r18002, %r18000, 0, 8;
	cvt.u16.u32 	%rs12937, %r18002;
	bfe.u32 	%r18003, %r18000, 8, 8;
	cvt.u16.u32 	%rs12936, %r18003;
	bfe.u32 	%r18004, %r18000, 16, 8;
	cvt.u16.u32 	%rs12935, %r18004;
	bfe.u32 	%r18005, %r18000, 24, 8;
	cvt.u16.u32 	%rs12934, %r18005;
	bfe.u32 	%r18006, %r18001, 0, 8;
	cvt.u16.u32 	%rs12933, %r18006;
	bfe.u32 	%r18007, %r18001, 8, 8;
	cvt.u16.u32 	%rs12932, %r18007;
	bfe.u32 	%r18008, %r18001, 16, 8;
	cvt.u16.u32 	%rs12931, %r18008;
	bfe.u32 	%r18009, %r18001, 24, 8;
	cvt.u16.u32 	%rs12930, %r18009;
	ld.local.v2.b32 	{%r18010, %r18011}, [%rd3+160];
	bfe.u32 	%r18012, %r18010, 0, 8;
	cvt.u16.u32 	%rs12929, %r18012;
	bfe.u32 	%r18013, %r18010, 8, 8;
	cvt.u16.u32 	%rs12928, %r18013;
	bfe.u32 	%r18014, %r18010, 16, 8;
	cvt.u16.u32 	%rs12927, %r18014;
	bfe.u32 	%r18015, %r18010, 24, 8;
	cvt.u16.u32 	%rs12926, %r18015;
	bfe.u32 	%r18016, %r18011, 0, 8;
	cvt.u16.u32 	%rs12925, %r18016;
	bfe.u32 	%r18017, %r18011, 8, 8;
	cvt.u16.u32 	%rs12924, %r18017;
	bfe.u32 	%r18018, %r18011, 16, 8;
	cvt.u16.u32 	%rs12923, %r18018;
	bfe.u32 	%r18019, %r18011, 24, 8;
	cvt.u16.u32 	%rs12922, %r18019;
	ld.local.v2.b32 	{%r18020, %r18021}, [%rd3+168];
	bfe.u32 	%r18022, %r18020, 0, 8;
	cvt.u16.u32 	%rs12921, %r18022;
	bfe.u32 	%r18023, %r18020, 8, 8;
	cvt.u16.u32 	%rs12920, %r18023;
	bfe.u32 	%r18024, %r18020, 16, 8;
	cvt.u16.u32 	%rs12919, %r18024;
	bfe.u32 	%r18025, %r18020, 24, 8;
	cvt.u16.u32 	%rs12918, %r18025;
	bfe.u32 	%r18026, %r18021, 0, 8;
	cvt.u16.u32 	%rs12917, %r18026;
	bfe.u32 	%r18027, %r18021, 8, 8;
	cvt.u16.u32 	%rs12916, %r18027;
	bfe.u32 	%r18028, %r18021, 16, 8;
	cvt.u16.u32 	%rs12915, %r18028;
	bfe.u32 	%r18029, %r18021, 24, 8;
	cvt.u16.u32 	%rs12914, %r18029;
	ld.local.v2.b32 	{%r18030, %r18031}, [%rd3+176];
	bfe.u32 	%r18032, %r18030, 0, 8;
	cvt.u16.u32 	%rs12913, %r18032;
	bfe.u32 	%r18033, %r18030, 8, 8;
	cvt.u16.u32 	%rs12912, %r18033;
	bfe.u32 	%r18034, %r18030, 16, 8;
	cvt.u16.u32 	%rs12911, %r18034;
	bfe.u32 	%r18035, %r18030, 24, 8;
	cvt.u16.u32 	%rs12910, %r18035;
	bfe.u32 	%r18036, %r18031, 0, 8;
	cvt.u16.u32 	%rs12909, %r18036;
	bfe.u32 	%r18037, %r18031, 8, 8;
	cvt.u16.u32 	%rs12908, %r18037;
	bfe.u32 	%r18038, %r18031, 16, 8;
	cvt.u16.u32 	%rs12907, %r18038;
	bfe.u32 	%r18039, %r18031, 24, 8;
	cvt.u16.u32 	%rs12906, %r18039;
	ld.local.v2.b32 	{%r18040, %r18041}, [%rd3+184];
	bfe.u32 	%r18042, %r18040, 0, 8;
	cvt.u16.u32 	%rs12905, %r18042;
	bfe.u32 	%r18043, %r18040, 8, 8;
	cvt.u16.u32 	%rs12904, %r18043;
	bfe.u32 	%r18044, %r18040, 16, 8;
	cvt.u16.u32 	%rs12903, %r18044;
	bfe.u32 	%r18045, %r18040, 24, 8;
	cvt.u16.u32 	%rs12902, %r18045;
	bfe.u32 	%r18046, %r18041, 0, 8;
	cvt.u16.u32 	%rs12901, %r18046;
	bfe.u32 	%r18047, %r18041, 8, 8;
	cvt.u16.u32 	%rs12900, %r18047;
	bfe.u32 	%r18048, %r18041, 16, 8;
	cvt.u16.u32 	%rs12899, %r18048;
	bfe.u32 	%r18049, %r18041, 24, 8;
	cvt.u16.u32 	%rs12898, %r18049;
	ld.local.v2.b32 	{%r18050, %r18051}, [%rd3+192];
	bfe.u32 	%r18052, %r18050, 0, 8;
	cvt.u16.u32 	%rs12897, %r18052;
	bfe.u32 	%r18053, %r18050, 8, 8;
	cvt.u16.u32 	%rs12896, %r18053;
	bfe.u32 	%r18054, %r18050, 16, 8;
	cvt.u16.u32 	%rs12895, %r18054;
	bfe.u32 	%r18055, %r18050, 24, 8;
	cvt.u16.u32 	%rs12894, %r18055;
	bfe.u32 	%r18056, %r18051, 0, 8;
	cvt.u16.u32 	%rs12893, %r18056;
	bfe.u32 	%r18057, %r18051, 8, 8;
	cvt.u16.u32 	%rs12892, %r18057;
	bfe.u32 	%r18058, %r18051, 16, 8;
	cvt.u16.u32 	%rs12891, %r18058;
	bfe.u32 	%r18059, %r18051, 24, 8;
	cvt.u16.u32 	%rs12890, %r18059;
	ld.local.v2.b32 	{%r18060, %r18061}, [%rd3+200];
	bfe.u32 	%r18062, %r18060, 0, 8;
	cvt.u16.u32 	%rs12889, %r18062;
	bfe.u32 	%r18063, %r18060, 8, 8;
	cvt.u16.u32 	%rs12888, %r18063;
	bfe.u32 	%r18064, %r18060, 16, 8;
	cvt.u16.u32 	%rs12887, %r18064;
	bfe.u32 	%r18065, %r18060, 24, 8;
	cvt.u16.u32 	%rs12886, %r18065;
	bfe.u32 	%r18066, %r18061, 0, 8;
	cvt.u16.u32 	%rs12885, %r18066;
	bfe.u32 	%r18067, %r18061, 8, 8;
	cvt.u16.u32 	%rs12884, %r18067;
	bfe.u32 	%r18068, %r18061, 16, 8;
	cvt.u16.u32 	%rs12883, %r18068;
	bfe.u32 	%r18069, %r18061, 24, 8;
	cvt.u16.u32 	%rs12882, %r18069;
	ld.local.v2.b32 	{%r18070, %r18071}, [%rd3+208];
	bfe.u32 	%r18072, %r18070, 0, 8;
	cvt.u16.u32 	%rs12881, %r18072;
	bfe.u32 	%r18073, %r18070, 8, 8;
	cvt.u16.u32 	%rs12880, %r18073;
	bfe.u32 	%r18074, %r18070, 16, 8;
	cvt.u16.u32 	%rs12879, %r18074;
	bfe.u32 	%r18075, %r18070, 24, 8;
	cvt.u16.u32 	%rs12878, %r18075;
	bfe.u32 	%r18076, %r18071, 0, 8;
	cvt.u16.u32 	%rs12877, %r18076;
	bfe.u32 	%r18077, %r18071, 8, 8;
	cvt.u16.u32 	%rs12876, %r18077;
	bfe.u32 	%r18078, %r18071, 16, 8;
	cvt.u16.u32 	%rs12875, %r18078;
	bfe.u32 	%r18079, %r18071, 24, 8;
	cvt.u16.u32 	%rs12874, %r18079;
	ld.local.v2.b32 	{%r18080, %r18081}, [%rd3+216];
	bfe.u32 	%r18082, %r18080, 0, 8;
	cvt.u16.u32 	%rs12873, %r18082;
	bfe.u32 	%r18083, %r18080, 8, 8;
	cvt.u16.u32 	%rs12872, %r18083;
	bfe.u32 	%r18084, %r18080, 16, 8;
	cvt.u16.u32 	%rs12871, %r18084;
	bfe.u32 	%r18085, %r18080, 24, 8;
	cvt.u16.u32 	%rs12870, %r18085;
	bfe.u32 	%r18086, %r18081, 0, 8;
	cvt.u16.u32 	%rs12869, %r18086;
	bfe.u32 	%r18087, %r18081, 8, 8;
	cvt.u16.u32 	%rs12868, %r18087;
	bfe.u32 	%r18088, %r18081, 16, 8;
	cvt.u16.u32 	%rs12867, %r18088;
	bfe.u32 	%r18089, %r18081, 24, 8;
	cvt.u16.u32 	%rs12866, %r18089;
	ld.local.v2.b32 	{%r18090, %r18091}, [%rd3+224];
	bfe.u32 	%r18092, %r18090, 0, 8;
	cvt.u16.u32 	%rs12865, %r18092;
	bfe.u32 	%r18093, %r18090, 8, 8;
	cvt.u16.u32 	%rs12864, %r18093;
	bfe.u32 	%r18094, %r18090, 16, 8;
	cvt.u16.u32 	%rs12863, %r18094;
	bfe.u32 	%r18095, %r18090, 24, 8;
	cvt.u16.u32 	%rs12862, %r18095;
	bfe.u32 	%r18096, %r18091, 0, 8;
	cvt.u16.u32 	%rs12861, %r18096;
	bfe.u32 	%r18097, %r18091, 8, 8;
	cvt.u16.u32 	%rs12860, %r18097;
	bfe.u32 	%r18098, %r18091, 16, 8;
	cvt.u16.u32 	%rs12859, %r18098;
	bfe.u32 	%r18099, %r18091, 24, 8;
	cvt.u16.u32 	%rs12858, %r18099;
	ld.local.v2.b32 	{%r18100, %r18101}, [%rd3+232];
	bfe.u32 	%r18102, %r18100, 0, 8;
	cvt.u16.u32 	%rs12857, %r18102;
	bfe.u32 	%r18103, %r18100, 8, 8;
	cvt.u16.u32 	%rs12856, %r18103;
	bfe.u32 	%r18104, %r18100, 16, 8;
	cvt.u16.u32 	%rs12855, %r18104;
	bfe.u32 	%r18105, %r18100, 24, 8;
	cvt.u16.u32 	%rs12854, %r18105;
	bfe.u32 	%r18106, %r18101, 0, 8;
	cvt.u16.u32 	%rs12853, %r18106;
	bfe.u32 	%r18107, %r18101, 8, 8;
	cvt.u16.u32 	%rs12852, %r18107;
	bfe.u32 	%r18108, %r18101, 16, 8;
	cvt.u16.u32 	%rs12851, %r18108;
	bfe.u32 	%r18109, %r18101, 24, 8;
	cvt.u16.u32 	%rs12850, %r18109;
	ld.local.v2.b32 	{%r18110, %r18111}, [%rd3+240];
	bfe.u32 	%r18112, %r18110, 0, 8;
	cvt.u16.u32 	%rs12849, %r18112;
	bfe.u32 	%r18113, %r18110, 8, 8;
	cvt.u16.u32 	%rs12848, %r18113;
	bfe.u32 	%r18114, %r18110, 16, 8;
	cvt.u16.u32 	%rs12847, %r18114;
	bfe.u32 	%r18115, %r18110, 24, 8;
	cvt.u16.u32 	%rs12846, %r18115;
	bfe.u32 	%r18116, %r18111, 0, 8;
	cvt.u16.u32 	%rs12845, %r18116;
	bfe.u32 	%r18117, %r18111, 8, 8;
	cvt.u16.u32 	%rs12844, %r18117;
	bfe.u32 	%r18118, %r18111, 16, 8;
	cvt.u16.u32 	%rs12843, %r18118;
	bfe.u32 	%r18119, %r18111, 24, 8;
	cvt.u16.u32 	%rs12842, %r18119;
	ld.local.v2.b32 	{%r18120, %r18121}, [%rd3+248];
	bfe.u32 	%r18122, %r18120, 0, 8;
	cvt.u16.u32 	%rs12841, %r18122;
	bfe.u32 	%r18123, %r18120, 8, 8;
	cvt.u16.u32 	%rs12840, %r18123;
	bfe.u32 	%r18124, %r18120, 16, 8;
	cvt.u16.u32 	%rs12839, %r18124;
	bfe.u32 	%r18125, %r18120, 24, 8;
	cvt.u16.u32 	%rs12838, %r18125;
	bfe.u32 	%r18126, %r18121, 0, 8;
	cvt.u16.u32 	%rs12837, %r18126;
	bfe.u32 	%r18127, %r18121, 8, 8;
	cvt.u16.u32 	%rs12836, %r18127;
	bfe.u32 	%r18128, %r18121, 16, 8;
	cvt.u16.u32 	%rs12835, %r18128;
	bfe.u32 	%r18129, %r18121, 24, 8;
	cvt.u16.u32 	%rs12834, %r18129;
	ld.local.v2.b32 	{%r18130, %r18131}, [%rd3+256];
	bfe.u32 	%r18132, %r18130, 0, 8;
	cvt.u16.u32 	%rs12833, %r18132;
	bfe.u32 	%r18133, %r18130, 8, 8;
	cvt.u16.u32 	%rs12832, %r18133;
	bfe.u32 	%r18134, %r18130, 16, 8;
	cvt.u16.u32 	%rs12831, %r18134;
	bfe.u32 	%r18135, %r18130, 24, 8;
	cvt.u16.u32 	%rs12830, %r18135;
	bfe.u32 	%r18136, %r18131, 0, 8;
	cvt.u16.u32 	%rs12829, %r18136;
	bfe.u32 	%r18137, %r18131, 8, 8;
	cvt.u16.u32 	%rs12828, %r18137;
	bfe.u32 	%r18138, %r18131, 16, 8;
	cvt.u16.u32 	%rs12827, %r18138;
	bfe.u32 	%r18139, %r18131, 24, 8;
	cvt.u16.u32 	%rs12826, %r18139;
	ld.local.v2.b32 	{%r18140, %r18141}, [%rd3+264];
	bfe.u32 	%r18142, %r18140, 0, 8;
	cvt.u16.u32 	%rs12825, %r18142;
	bfe.u32 	%r18143, %r18140, 8, 8;
	cvt.u16.u32 	%rs12824, %r18143;
	bfe.u32 	%r18144, %r18140, 16, 8;
	cvt.u16.u32 	%rs12823, %r18144;
	bfe.u32 	%r18145, %r18140, 24, 8;
	cvt.u16.u32 	%rs12822, %r18145;
	bfe.u32 	%r18146, %r18141, 0, 8;
	cvt.u16.u32 	%rs12821, %r18146;
	bfe.u32 	%r18147, %r18141, 8, 8;
	cvt.u16.u32 	%rs12820, %r18147;
	bfe.u32 	%r18148, %r18141, 16, 8;
	cvt.u16.u32 	%rs12819, %r18148;
	bfe.u32 	%r18149, %r18141, 24, 8;
	cvt.u16.u32 	%rs12818, %r18149;
$L__BB4_28:
	ld.param.u64 	%rd265, [_ZN3cub18CUB_300001_SM_10006detail6reduce28DeviceReduceSingleTileKernelINS2_10policy_hubI4Itemy13Addition_funcE10Policy1000EN6thrust24THRUST_300001_SM_1000_NS6detail15normal_iteratorINSA_10device_ptrIS5_EEEEPS5_yS6_S5_S5_N4cuda3std3__410__identityEEEvT0_T1_T2_T3_T4_T6__param_2];
	cvt.u32.u16 	%r18490, %rs13073;
	and.b32  	%r18491, %r18490, 255;
	and.b16  	%rs12086, %rs13072, 255;
	mul.wide.u16 	%r18492, %rs12086, 256;
	or.b32  	%r18493, %r18492, %r18491;
	cvt.u32.u16 	%r18494, %rs13071;
	shl.b32 	%r18495, %r18494, 16;
	and.b32  	%r18496, %r18495, 16711680;
	or.b32  	%r18497, %r18493, %r18496;
	cvt.u32.u16 	%r18498, %rs13070;
	shl.b32 	%r18499, %r18498, 24;
	or.b32  	%r18171, %r18497, %r18499;
	cvt.u32.u16 	%r18500, %rs13069;
	and.b32  	%r18501, %r18500, 255;
	and.b16  	%rs12087, %rs13068, 255;
	mul.wide.u16 	%r18502, %rs12087, 256;
	or.b32  	%r18503, %r18502, %r18501;
	cvt.u32.u16 	%r18504, %rs13067;
	shl.b32 	%r18505, %r18504, 16;
	and.b32  	%r18506, %r18505, 16711680;
	or.b32  	%r18507, %r18503, %r18506;
	cvt.u32.u16 	%r18508, %rs13066;
	shl.b32 	%r18509, %r18508, 24;
	or.b32  	%r18176, %r18507, %r18509;
	cvt.u32.u16 	%r18510, %rs13065;
	and.b32  	%r18511, %r18510, 255;
	and.b16  	%rs12088, %rs13064, 255;
	mul.wide.u16 	%r18512, %rs12088, 256;
	or.b32  	%r18513, %r18512, %r18511;
	cvt.u32.u16 	%r18514, %rs13063;
	shl.b32 	%r18515, %r18514, 16;
	and.b32  	%r18516, %r18515, 16711680;
	or.b32  	%r18517, %r18513, %r18516;
	cvt.u32.u16 	%r18518, %rs13062;
	shl.b32 	%r18519, %r18518, 24;
	or.b32  	%r18181, %r18517, %r18519;
	cvt.u32.u16 	%r18520, %rs13061;
	and.b32  	%r18521, %r18520, 255;
	and.b16  	%rs12089, %rs13060, 255;
	mul.wide.u16 	%r18522, %rs12089, 256;
	or.b32  	%r18523, %r18522, %r18521;
	cvt.u32.u16 	%r18524, %rs13059;
	shl.b32 	%r18525, %r18524, 16;
	and.b32  	%r18526, %r18525, 16711680;
	or.b32  	%r18527, %r18523, %r18526;
	cvt.u32.u16 	%r18528, %rs13058;
	shl.b32 	%r18529, %r18528, 24;
	or.b32  	%r18186, %r18527, %r18529;
	cvt.u32.u16 	%r18530, %rs13057;
	and.b32  	%r18531, %r18530, 255;
	and.b16  	%rs12090, %rs13056, 255;
	mul.wide.u16 	%r18532, %rs12090, 256;
	or.b32  	%r18533, %r18532, %r18531;
	cvt.u32.u16 	%r18534, %rs13055;
	shl.b32 	%r18535, %r18534, 16;
	and.b32  	%r18536, %r18535, 16711680;
	or.b32  	%r18537, %r18533, %r18536;
	cvt.u32.u16 	%r18538, %rs13054;
	shl.b32 	%r18539, %r18538, 24;
	or.b32  	%r18191, %r18537, %r18539;
	cvt.u32.u16 	%r18540, %rs13053;
	and.b32  	%r18541, %r18540, 255;
	and.b16  	%rs12091, %rs13052, 255;
	mul.wide.u16 	%r18542, %rs12091, 256;
	or.b32  	%r18543, %r18542, %r18541;
	cvt.u32.u16 	%r18544, %rs13051;
	shl.b32 	%r18545, %r18544, 16;
	and.b32  	%r18546, %r18545, 16711680;
	or.b32  	%r18547, %r18543, %r18546;
	cvt.u32.u16 	%r18548, %rs13050;
	shl.b32 	%r18549, %r18548, 24;
	or.b32  	%r18196, %r18547, %r18549;
	cvt.u32.u16 	%r18550, %rs13049;
	and.b32  	%r18551, %r18550, 255;
	and.b16  	%rs12092, %rs13048, 255;
	mul.wide.u16 	%r18552, %rs12092, 256;
	or.b32  	%r18553, %r18552, %r18551;
	cvt.u32.u16 	%r18554, %rs13047;
	shl.b32 	%r18555, %r18554, 16;
	and.b32  	%r18556, %r18555, 16711680;
	or.b32  	%r18557, %r18553, %r18556;
	cvt.u32.u16 	%r18558, %rs13046;
	shl.b32 	%r18559, %r18558, 24;
	or.b32  	%r18201, %r18557, %r18559;
	cvt.u32.u16 	%r18560, %rs13045;
	and.b32  	%r18561, %r18560, 255;
	and.b16  	%rs12093, %rs13044, 255;
	mul.wide.u16 	%r18562, %rs12093, 256;
	or.b32  	%r18563, %r18562, %r18561;
	cvt.u32.u16 	%r18564, %rs13043;
	shl.b32 	%r18565, %r18564, 16;
	and.b32  	%r18566, %r18565, 16711680;
	or.b32  	%r18567, %r18563, %r18566;
	cvt.u32.u16 	%r18568, %rs13042;
	shl.b32 	%r18569, %r18568, 24;
	or.b32  	%r18206, %r18567, %r18569;
	cvt.u32.u16 	%r18570, %rs13041;
	and.b32  	%r18571, %r18570, 255;
	and.b16  	%rs12094, %rs13040, 255;
	mul.wide.u16 	%r18572, %rs12094, 256;
	or.b32  	%r18573, %r18572, %r18571;
	cvt.u32.u16 	%r18574, %rs13039;
	shl.b32 	%r18575, %r18574, 16;
	and.b32  	%r18576, %r18575, 16711680;
	or.b32  	%r18577, %r18573, %r18576;
	cvt.u32.u16 	%r18578, %rs13038;
	shl.b32 	%r18579, %r18578, 24;
	or.b32  	%r18211, %r18577, %r18579;
	cvt.u32.u16 	%r18580, %rs13037;
	and.b32  	%r18581, %r18580, 255;
	and.b16  	%rs12095, %rs13036, 255;
	mul.wide.u16 	%r18582, %rs12095, 256;
	or.b32  	%r18583, %r18582, %r18581;
	cvt.u32.u16 	%r18584, %rs13035;
	shl.b32 	%r18585, %r18584, 16;
	and.b32  	%r18586, %r18585, 16711680;
	or.b32  	%r18587, %r18583, %r18586;
	cvt.u32.u16 	%r18588, %rs13034;
	shl.b32 	%r18589, %r18588, 24;
	or.b32  	%r18216, %r18587, %r18589;
	cvt.u32.u16 	%r18590, %rs13033;
	and.b32  	%r18591, %r18590, 255;
	and.b16  	%rs12096, %rs13032, 255;
	mul.wide.u16 	%r18592, %rs12096, 256;
	or.b32  	%r18593, %r18592, %r18591;
	cvt.u32.u16 	%r18594, %rs13031;
	shl.b32 	%r18595, %r18594, 16;
	and.b32  	%r18596, %r18595, 16711680;
	or.b32  	%r18597, %r18593, %r18596;
	cvt.u32.u16 	%r18598, %rs13030;
	shl.b32 	%r18599, %r18598, 24;
	or.b32  	%r18221, %r18597, %r18599;
	cvt.u32.u16 	%r18600, %rs13029;
	and.b32  	%r18601, %r18600, 255;
	and.b16  	%rs12097, %rs13028, 255;
	mul.wide.u16 	%r18602, %rs12097, 256;
	or.b32  	%r18603, %r18602, %r18601;
	cvt.u32.u16 	%r18604, %rs13027;
	shl.b32 	%r18605, %r18604, 16;
	and.b32  	%r18606, %r18605, 16711680;
	or.b32  	%r18607, %r18603, %r18606;
	cvt.u32.u16 	%r18608, %rs13026;
	shl.b32 	%r18609, %r18608, 24;
	or.b32  	%r18226, %r18607, %r18609;
	cvt.u32.u16 	%r18610, %rs13025;
	and.b32  	%r18611, %r18610, 255;
	and.b16  	%rs12098, %rs13024, 255;
	mul.wide.u16 	%r18612, %rs12098, 256;
	or.b32  	%r18613, %r18612, %r18611;
	cvt.u32.u16 	%r18614, %rs13023;
	shl.b32 	%r18615, %r18614, 16;
	and.b32  	%r18616, %r18615, 16711680;
	or.b32  	%r18617, %r18613, %r18616;
	cvt.u32.u16 	%r18618, %rs13022;
	shl.b32 	%r18619, %r18618, 24;
	or.b32  	%r18231, %r18617, %r18619;
	cvt.u32.u16 	%r18620, %rs13021;
	and.b32  	%r18621, %r18620, 255;
	and.b16  	%rs12099, %rs13020, 255;
	mul.wide.u16 	%r18622, %rs12099, 256;
	or.b32  	%r18623, %r18622, %r18621;
	cvt.u32.u16 	%r18624, %rs13019;
	shl.b32 	%r18625, %r18624, 16;
	and.b32  	%r18626, %r18625, 16711680;
	or.b32  	%r18627, %r18623, %r18626;
	cvt.u32.u16 	%r18628, %rs13018;
	shl.b32 	%r18629, %r18628, 24;
	or.b32  	%r18236, %r18627, %r18629;
	cvt.u32.u16 	%r18630, %rs13017;
	and.b32  	%r18631, %r18630, 255;
	and.b16  	%rs12100, %rs13016, 255;
	mul.wide.u16 	%r18632, %rs12100, 256;
	or.b32  	%r18633, %r18632, %r18631;
	cvt.u32.u16 	%r18634, %rs13015;
	shl.b32 	%r18635, %r18634, 16;
	and.b32  	%r18636, %r18635, 16711680;
	or.b32  	%r18637, %r18633, %r18636;
	cvt.u32.u16 	%r18638, %rs13014;
	shl.b32 	%r18639, %r18638, 24;
	or.b32  	%r18241, %r18637, %r18639;
	cvt.u32.u16 	%r18640, %rs13013;
	and.b32  	%r18641, %r18640, 255;
	and.b16  	%rs12101, %rs13012, 255;
	mul.wide.u16 	%r18642, %rs12101, 256;
	or.b32  	%r18643, %r18642, %r18641;
	cvt.u32.u16 	%r18644, %rs13011;
	shl.b32 	%r18645, %r18644, 16;
	and.b32  	%r18646, %r18645, 16711680;
	or.b32  	%r18647, %r18643, %r18646;
	cvt.u32.u16 	%r18648, %rs13010;
	shl.b32 	%r18649, %r18648, 24;
	or.b32  	%r18246, %r18647, %r18649;
	cvt.u32.u16 	%r18650, %rs13009;
	and.b32  	%r18651, %r18650, 255;
	and.b16  	%rs12102, %rs13008, 255;
	mul.wide.u16 	%r18652, %rs12102, 256;
	or.b32  	%r18653, %r18652, %r18651;
	cvt.u32.u16 	%r18654, %rs13007;
	shl.b32 	%r18655, %r18654, 16;
	and.b32  	%r18656, %r18655, 16711680;
	or.b32  	%r18657, %r18653, %r18656;
	cvt.u32.u16 	%r18658, %rs13006;
	shl.b32 	%r18659, %r18658, 24;
	or.b32  	%r18251, %r18657, %r18659;
	cvt.u32.u16 	%r18660, %rs13005;
	and.b32  	%r18661, %r18660, 255;
	and.b16  	%rs12103, %rs13004, 255;
	mul.wide.u16 	%r18662, %rs12103, 256;
	or.b32  	%r18663, %r18662, %r18661;
	cvt.u32.u16 	%r18664, %rs13003;
	shl.b32 	%r18665, %r18664, 16;
	and.b32  	%r18666, %r18665, 16711680;
	or.b32  	%r18667, %r18663, %r18666;
	cvt.u32.u16 	%r18668, %rs13002;
	shl.b32 	%r18669, %r18668, 24;
	or.b32  	%r18256, %r18667, %r18669;
	cvt.u32.u16 	%r18670, %rs13001;
	and.b32  	%r18671, %r18670, 255;
	and.b16  	%rs12104, %rs13000, 255;
	mul.wide.u16 	%r18672, %rs12104, 256;
	or.b32  	%r18673, %r18672, %r18671;
	cvt.u32.u16 	%r18674, %rs12999;
	shl.b32 	%r18675, %r18674, 16;
	and.b32  	%r18676, %r18675, 16711680;
	or.b32  	%r18677, %r18673, %r18676;
	cvt.u32.u16 	%r18678, %rs12998;
	shl.b32 	%r18679, %r18678, 24;
	or.b32  	%r18261, %r18677, %r18679;
	cvt.u32.u16 	%r18680, %rs12997;
	and.b32  	%r18681, %r18680, 255;
	and.b16  	%rs12105, %rs12996, 255;
	mul.wide.u16 	%r18682, %rs12105, 256;
	or.b32  	%r18683, %r18682, %r18681;
	cvt.u32.u16 	%r18684, %rs12995;
	shl.b32 	%r18685, %r18684, 16;
	and.b32  	%r18686, %r18685, 16711680;
	or.b32  	%r18687, %r18683, %r18686;
	cvt.u32.u16 	%r18688, %rs12994;
	shl.b32 	%r18689, %r18688, 24;
	or.b32  	%r18266, %r18687, %r18689;
	cvt.u32.u16 	%r18690, %rs12993;
	and.b32  	%r18691, %r18690, 255;
	and.b16  	%rs12106, %rs12992, 255;
	mul.wide.u16 	%r18692, %rs12106, 256;
	or.b32  	%r18693, %r18692, %r18691;
	cvt.u32.u16 	%r18694, %rs12991;
	shl.b32 	%r18695, %r18694, 16;
	and.b32  	%r18696, %r18695, 16711680;
	or.b32  	%r18697, %r18693, %r18696;
	cvt.u32.u16 	%r18698, %rs12990;
	shl.b32 	%r18699, %r18698, 24;
	or.b32  	%r18271, %r18697, %r18699;
	cvt.u32.u16 	%r18700, %rs12989;
	and.b32  	%r18701, %r18700, 255;
	and.b16  	%rs12107, %rs12988, 255;
	mul.wide.u16 	%r18702, %rs12107, 256;
	or.b32  	%r18703, %r18702, %r18701;
	cvt.u32.u16 	%r18704, %rs12987;
	shl.b32 	%r18705, %r18704, 16;
	and.b32  	%r18706, %r18705, 16711680;
	or.b32  	%r18707, %r18703, %r18706;
	cvt.u32.u16 	%r18708, %rs12986;
	shl.b32 	%r18709, %r18708, 24;
	or.b32  	%r18276, %r18707, %r18709;
	cvt.u32.u16 	%r18710, %rs12985;
	and.b32  	%r18711, %r18710, 255;
	and.b16  	%rs12108, %rs12984, 255;
	mul.wide.u16 	%r18712, %rs12108, 256;
	or.b32  	%r18713, %r18712, %r18711;
	cvt.u32.u16 	%r18714, %rs12983;
	shl.b32 	%r18715, %r18714, 16;
	and.b32  	%r18716, %r18715, 16711680;
	or.b32  	%r18717, %r18713, %r18716;
	cvt.u32.u16 	%r18718, %rs12982;
	shl.b32 	%r18719, %r18718, 24;
	or.b32  	%r18281, %r18717, %r18719;
	cvt.u32.u16 	%r18720, %rs12981;
	and.b32  	%r18721, %r18720, 255;
	and.b16  	%rs12109, %rs12980, 255;
	mul.wide.u16 	%r18722, %rs12109, 256;
	or.b32  	%r18723, %r18722, %r18721;
	cvt.u32.u16 	%r18724, %rs12979;
	shl.b32 	%r18725, %r18724, 16;
	and.b32  	%r18726, %r18725, 16711680;
	or.b32  	%r18727, %r18723, %r18726;
	cvt.u32.u16 	%r18728, %rs12978;
	shl.b32 	%r18729, %r18728, 24;
	or.b32  	%r18286, %r18727, %r18729;
	cvt.u32.u16 	%r18730, %rs12977;
	and.b32  	%r18731, %r18730, 255;
	and.b16  	%rs12110, %rs12976, 255;
	mul.wide.u16 	%r18732, %rs12110, 256;
	or.b32  	%r18733, %r18732, %r18731;
	cvt.u32.u16 	%r18734, %rs12975;
	shl.b32 	%r18735, %r18734, 16;
	and.b32  	%r18736, %r18735, 16711680;
	or.b32  	%r18737, %r18733, %r18736;
	cvt.u32.u16 	%r18738, %rs12974;
	shl.b32 	%r18739, %r18738, 24;
	or.b32  	%r18291, %r18737, %r18739;
	cvt.u32.u16 	%r18740, %rs12973;
	and.b32  	%r18741, %r18740, 255;
	and.b16  	%rs12111, %rs12972, 255;
	mul.wide.u16 	%r18742, %rs12111, 256;
	or.b32  	%r18743, %r18742, %r18741;
	cvt.u32.u16 	%r18744, %rs12971;
	shl.b32 	%r18745, %r18744, 16;
	and.b32  	%r18746, %r18745, 16711680;
	or.b32  	%r18747, %r18743, %r18746;
	cvt.u32.u16 	%r18748, %rs12970;
	shl.b32 	%r18749, %r18748, 24;
	or.b32  	%r18296, %r18747, %r18749;
	cvt.u32.u16 	%r18750, %rs12969;
	and.b32  	%r18751, %r18750, 255;
	and.b16  	%rs12112, %rs12968, 255;
	mul.wide.u16 	%r18752, %rs12112, 256;
	or.b32  	%r18753, %r18752, %r18751;
	cvt.u32.u16 	%r18754, %rs12967;
	shl.b32 	%r18755, %r18754, 16;
	and.b32  	%r18756, %r18755, 16711680;
	or.b32  	%r18757, %r18753, %r18756;
	cvt.u32.u16 	%r18758, %rs12966;
	shl.b32 	%r18759, %r18758, 24;
	or.b32  	%r18301, %r18757, %r18759;
	cvt.u32.u16 	%r18760, %rs12965;
	and.b32  	%r18761, %r18760, 255;
	and.b16  	%rs12113, %rs12964, 255;
	mul.wide.u16 	%r18762, %rs12113, 256;
	or.b32  	%r18763, %r18762, %r18761;
	cvt.u32.u16 	%r18764, %rs12963;
	shl.b32 	%r18765, %r18764, 16;
	and.b32  	%r18766, %r18765, 16711680;
	or.b32  	%r18767, %r18763, %r18766;
	cvt.u32.u16 	%r18768, %rs12962;
	shl.b32 	%r18769, %r18768, 24;
	or.b32  	%r18306, %r18767, %r18769;
	cvt.u32.u16 	%r18770, %rs12961;
	and.b32  	%r18771, %r18770, 255;
	and.b16  	%rs12114, %rs12960, 255;
	mul.wide.u16 	%r18772, %rs12114, 256;
	or.b32  	%r18773, %r18772, %r18771;
	cvt.u32.u16 	%r18774, %rs12959;
	shl.b32 	%r18775, %r18774, 16;
	and.b32  	%r18776, %r18775, 16711680;
	or.b32  	%r18777, %r18773, %r18776;
	cvt.u32.u16 	%r18778, %rs12958;
	shl.b32 	%r18779, %r18778, 24;
	or.b32  	%r18311, %r18777, %r18779;
	cvt.u32.u16 	%r18780, %rs12957;
	and.b32  	%r18781, %r18780, 255;
	and.b16  	%rs12115, %rs12956, 255;
	mul.wide.u16 	%r18782, %rs12115, 256;
	or.b32  	%r18783, %r18782, %r18781;
	cvt.u32.u16 	%r18784, %rs12955;
	shl.b32 	%r18785, %r18784, 16;
	and.b32  	%r18786, %r18785, 16711680;
	or.b32  	%r18787, %r18783, %r18786;
	cvt.u32.u16 	%r18788, %rs12954;
	shl.b32 	%r18789, %r18788, 24;
	or.b32  	%r18316, %r18787, %r18789;
	cvt.u32.u16 	%r18790, %rs12953;
	and.b32  	%r18791, %r18790, 255;
	and.b16  	%rs12116, %rs12952, 255;
	mul.wide.u16 	%r18792, %rs12116, 256;
	or.b32  	%r18793, %r18792, %r18791;
	cvt.u32.u16 	%r18794, %rs12951;
	shl.b32 	%r18795, %r18794, 16;
	and.b32  	%r18796, %r18795, 16711680;
	or.b32  	%r18797, %r18793, %r18796;
	cvt.u32.u16 	%r18798, %rs12950;
	shl.b32 	%r18799, %r18798, 24;
	or.b32  	%r18321, %r18797, %r18799;
	cvt.u32.u16 	%r18800, %rs12949;
	and.b32  	%r18801, %r18800, 255;
	and.b16  	%rs12117, %rs12948, 255;
	mul.wide.u16 	%r18802, %rs12117, 256;
	or.b32  	%r18803, %r18802, %r18801;
	cvt.u32.u16 	%r18804, %rs12947;
	shl.b32 	%r18805, %r18804, 16;
	and.b32  	%r18806, %r18805, 16711680;
	or.b32  	%r18807, %r18803, %r18806;
	cvt.u32.u16 	%r18808, %rs12946;
	shl.b32 	%r18809, %r18808, 24;
	or.b32  	%r18326, %r18807, %r18809;
	cvt.u32.u16 	%r18810, %rs12945;
	and.b32  	%r18811, %r18810, 255;
	and.b16  	%rs12118, %rs12944, 255;
	mul.wide.u16 	%r18812, %rs12118, 256;
	or.b32  	%r18813, %r18812, %r18811;
	cvt.u32.u16 	%r18814, %rs12943;
	shl.b32 	%r18815, %r18814, 16;
	and.b32  	%r18816, %r18815, 16711680;
	or.b32  	%r18817, %r18813, %r18816;
	cvt.u32.u16 	%r18818, %rs12942;
	shl.b32 	%r18819, %r18818, 24;
	or.b32  	%r18331, %r18817, %r18819;
	cvt.u32.u16 	%r18820, %rs12941;
	and.b32  	%r18821, %r18820, 255;
	and.b16  	%rs12119, %rs12940, 255;
	mul.wide.u16 	%r18822, %rs12119, 256;
	or.b32  	%r18823, %r18822, %r18821;
	cvt.u32.u16 	%r18824, %rs12939;
	shl.b32 	%r18825, %r18824, 16;
	and.b32  	%r18826, %r18825, 16711680;
	or.b32  	%r18827, %r18823, %r18826;
	cvt.u32.u16 	%r18828, %rs12938;
	shl.b32 	%r18829, %r18828, 24;
	or.b32  	%r18336, %r18827, %r18829;
	cvt.u32.u16 	%r18830, %rs12937;
	and.b32  	%r18831, %r18830, 255;
	and.b16  	%rs12120, %rs12936, 255;
	mul.wide.u16 	%r18832, %rs12120, 256;
	or.b32  	%r18833, %r18832, %r18831;
	cvt.u32.u16 	%r18834, %rs12935;
	shl.b32 	%r18835, %r18834, 16;
	and.b32  	%r18836, %r18835, 16711680;
	or.b32  	%r18837, %r18833, %r18836;
	cvt.u32.u16 	%r18838, %rs12934;
	shl.b32 	%r18839, %r18838, 24;
	or.b32  	%r18341, %r18837, %r18839;
	cvt.u32.u16 	%r18840, %rs12933;
	and.b32  	%r18841, %r18840, 255;
	and.b16  	%rs12121, %rs12932, 255;
	mul.wide.u16 	%r18842, %rs12121, 256;
	or.b32  	%r18843, %r18842, %r18841;
	cvt.u32.u16 	%r18844, %rs12931;
	shl.b32 	%r18845, %r18844, 16;
	and.b32  	%r18846, %r18845, 16711680;
	or.b32  	%r18847, %r18843, %r18846;
	cvt.u32.u16 	%r18848, %rs12930;
	shl.b32 	%r18849, %r18848, 24;
	or.b32  	%r18346, %r18847, %r18849;
	cvt.u32.u16 	%r18850, %rs12929;
	and.b32  	%r18851, %r18850, 255;
	and.b16  	%rs12122, %rs12928, 255;
	mul.wide.u16 	%r18852, %rs12122, 256;
	or.b32  	%r18853, %r18852, %r18851;
	cvt.u32.u16 	%r18854, %rs12927;
	shl.b32 	%r18855, %r18854, 16;
	and.b32  	%r18856, %r18855, 16711680;
	or.b32  	%r18857, %r18853, %r18856;
	cvt.u32.u16 	%r18858, %rs12926;
	shl.b32 	%r18859, %r18858, 24;
	or.b32  	%r18351, %r18857, %r18859;
	cvt.u32.u16 	%r18860, %rs12925;
	and.b32  	%r18861, %r18860, 255;
	and.b16  	%rs12123, %rs12924, 255;
	mul.wide.u16 	%r18862, %rs12123, 256;
	or.b32  	%r18863, %r18862, %r18861;
	cvt.u32.u16 	%r18864, %rs12923;
	shl.b32 	%r18865, %r18864, 16;
	and.b32  	%r18866, %r18865, 16711680;
	or.b32  	%r18867, %r18863, %r18866;
	cvt.u32.u16 	%r18868, %rs12922;
	shl.b32 	%r18869, %r18868, 24;
	or.b32  	%r18356, %r18867, %r18869;
	cvt.u32.u16 	%r18870, %rs12921;
	and.b32  	%r18871, %r18870, 255;
	and.b16  	%rs12124, %rs12920, 255;
	mul.wide.u16 	%r18872, %rs12124, 256;
	or.b32  	%r18873, %r18872, %r18871;
	cvt.u32.u16 	%r18874, %rs12919;
	shl.b32 	%r18875, %r18874, 16;
	and.b32  	%r18876, %r18875, 16711680;
	or.b32  	%r18877, %r18873, %r18876;
	cvt.u32.u16 	%r18878, %rs12918;
	shl.b32 	%r18879, %r18878, 24;
	or.b32  	%r18361, %r18877, %r18879;
	cvt.u32.u16 	%r18880, %rs12917;
	and.b32  	%r18881, %r18880, 255;
	and.b16  	%rs12125, %rs12916, 255;
	mul.wide.u16 	%r18882, %rs12125, 256;
	or.b32  	%r18883, %r18882, %r18881;
	cvt.u32.u16 	%r18884, %rs12915;
	shl.b32 	%r18885, %r18884, 16;
	and.b32  	%r18886, %r18885, 16711680;
	or.b32  	%r18887, %r18883, %r18886;
	cvt.u32.u16 	%r18888, %rs12914;
	shl.b32 	%r18889, %r18888, 24;
	or.b32  	%r18366, %r18887, %r18889;
	cvt.u32.u16 	%r18890, %rs12913;
	and.b32  	%r18891, %r18890, 255;
	and.b16  	%rs12126, %rs12912, 255;
	mul.wide.u16 	%r18892, %rs12126, 256;
	or.b32  	%r18893, %r18892, %r18891;
	cvt.u32.u16 	%r18894, %rs12911;
	shl.b32 	%r18895, %r18894, 16;
	and.b32  	%r18896, %r18895, 16711680;
	or.b32  	%r18897, %r18893, %r18896;
	cvt.u32.u16 	%r18898, %rs12910;
	shl.b32 	%r18899, %r18898, 24;
	or.b32  	%r18371, %r18897, %r18899;
	cvt.u32.u16 	%r18900, %rs12909;
	and.b32  	%r18901, %r18900, 255;
	and.b16  	%rs12127, %rs12908, 255;
	mul.wide.u16 	%r18902, %rs12127, 256;
	or.b32  	%r18903, %r18902, %r18901;
	cvt.u32.u16 	%r18904, %rs12907;
	shl.b32 	%r18905, %r18904, 16;
	and.b32  	%r18906, %r18905, 16711680;
	or.b32  	%r18907, %r18903, %r18906;
	cvt.u32.u16 	%r18908, %rs12906;
	shl.b32 	%r18909, %r18908, 24;
	or.b32  	%r18376, %r18907, %r18909;
	cvt.u32.u16 	%r18910, %rs12905;
	and.b32  	%r18911, %r18910, 255;
	and.b16  	%rs12128, %rs12904, 255;
	mul.wide.u16 	%r18912, %rs12128, 256;
	or.b32  	%r18913, %r18912, %r18911;
	cvt.u32.u16 	%r18914, %rs12903;
	shl.b32 	%r18915, %r18914, 16;
	and.b32  	%r18916, %r18915, 16711680;
	or.b32  	%r18917, %r18913, %r18916;
	cvt.u32.u16 	%r18918, %rs12902;
	shl.b32 	%r18919, %r18918, 24;
	or.b32  	%r18381, %r18917, %r18919;
	cvt.u32.u16 	%r18920, %rs12901;
	and.b32  	%r18921, %r18920, 255;
	and.b16  	%rs12129, %rs12900, 255;
	mul.wide.u16 	%r18922, %rs12129, 256;
	or.b32  	%r18923, %r18922, %r18921;
	cvt.u32.u16 	%r18924, %rs12899;
	shl.b32 	%r18925, %r18924, 16;
	and.b32  	%r18926, %r18925, 16711680;
	or.b32  	%r18927, %r18923, %r18926;
	cvt.u32.u16 	%r18928, %rs12898;
	shl.b32 	%r18929, %r18928, 24;
	or.b32  	%r18386, %r18927, %r18929;
	cvt.u32.u16 	%r18930, %rs12897;
	and.b32  	%r18931, %r18930, 255;
	and.b16  	%rs12130, %rs12896, 255;
	mul.wide.u16 	%r18932, %rs12130, 256;
	or.b32  	%r18933, %r18932, %r18931;
	cvt.u32.u16 	%r18934, %rs12895;
	shl.b32 	%r18935, %r18934, 16;
	and.b32  	%r18936, %r18935, 16711680;
	or.b32  	%r18937, %r18933, %r18936;
	cvt.u32.u16 	%r18938, %rs12894;
	shl.b32 	%r18939, %r18938, 24;
	or.b32  	%r18391, %r18937, %r18939;
	cvt.u32.u16 	%r18940, %rs12893;
	and.b32  	%r18941, %r18940, 255;
	and.b16  	%rs12131, %rs12892, 255;
	mul.wide.u16 	%r18942, %rs12131, 256;
	or.b32  	%r18943, %r18942, %r18941;
	cvt.u32.u16 	%r18944, %rs12891;
	shl.b32 	%r18945, %r18944, 16;
	and.b32  	%r18946, %r18945, 16711680;
	or.b32  	%r18947, %r18943, %r18946;
	cvt.u32.u16 	%r18948, %rs12890;
	shl.b32 	%r18949, %r18948, 24;
	or.b32  	%r18396, %r18947, %r18949;
	cvt.u32.u16 	%r18950, %rs12889;
	and.b32  	%r18951, %r18950, 255;
	and.b16  	%rs12132, %rs12888, 255;
	mul.wide.u16 	%r18952, %rs12132, 256;
	or.b32  	%r18953, %r18952, %r18951;
	cvt.u32.u16 	%r18954, %rs12887;
	shl.b32 	%r18955, %r18954, 16;
	and.b32  	%r18956, %r18955, 16711680;
	or.b32  	%r18957, %r18953, %r18956;
	cvt.u32.u16 	%r18958, %rs12886;
	shl.b32 	%r18959, %r18958, 24;
	or.b32  	%r18401, %r18957, %r18959;
	cvt.u32.u16 	%r18960, %rs12885;
	and.b32  	%r18961, %r18960, 255;
	and.b16  	%rs12133, %rs12884, 255;
	mul.wide.u16 	%r18962, %rs12133, 256;
	or.b32  	%r18963, %r18962, %r18961;
	cvt.u32.u16 	%r18964, %rs12883;
	shl.b32 	%r18965, %r18964, 16;
	and.b32  	%r18966, %r18965, 16711680;
	or.b32  	%r18967, %r18963, %r18966;
	cvt.u32.u16 	%r18968, %rs12882;
	shl.b32 	%r18969, %r18968, 24;
	or.b32  	%r18406, %r18967, %r18969;
	cvt.u32.u16 	%r18970, %rs12881;
	and.b32  	%r18971, %r18970, 255;
	and.b16  	%rs12134, %rs12880, 255;
	mul.wide.u16 	%r18972, %rs12134, 256;
	or.b32  	%r18973, %r18972, %r18971;
	cvt.u32.u16 	%r18974, %rs12879;
	shl.b32 	%r18975, %r18974, 16;
	and.b32  	%r18976, %r18975, 16711680;
	or.b32  	%r18977, %r18973, %r18976;
	cvt.u32.u16 	%r18978, %rs12878;
	shl.b32 	%r18979, %r18978, 24;
	or.b32  	%r18411, %r18977, %r18979;
	cvt.u32.u16 	%r18980, %rs12877;
	and.b32  	%r18981, %r18980, 255;
	and.b16  	%rs12135, %rs12876, 255;
	mul.wide.u16 	%r18982, %rs12135, 256;
	or.b32  	%r18983, %r18982, %r18981;
	cvt.u32.u16 	%r18984, %rs12875;
	shl.b32 	%r18985, %r18984, 16;
	and.b32  	%r18986, %r18985, 16711680;
	or.b32  	%r18987, %r18983, %r18986;
	cvt.u32.u16 	%r18988, %rs12874;
	shl.b32 	%r18989, %r18988, 24;
	or.b32  	%r18416, %r18987, %r18989;
	cvt.u32.u16 	%r18990, %rs12873;
	and.b32  	%r18991, %r18990, 255;
	and.b16  	%rs12136, %rs12872, 255;
	mul.wide.u16 	%r18992, %rs12136, 256;
	or.b32  	%r18993, %r18992, %r18991;
	cvt.u32.u16 	%r18994, %rs12871;
	shl.b32 	%r18995, %r18994, 16;
	and.b32  	%r18996, %r18995, 16711680;
	or.b32  	%r18997, %r18993, %r18996;
	cvt.u32.u16 	%r18998, %rs12870;
	shl.b32 	%r18999, %r18998, 24;
	or.b32  	%r18421, %r18997, %r18999;
	cvt.u32.u16 	%r19000, %rs12869;
	and.b32  	%r19001, %r19000, 255;
	and.b16  	%rs12137, %rs12868, 255;
	mul.wide.u16 	%r19002, %rs12137, 256;
	or.b32  	%r19003, %r19002, %r19001;
	cvt.u32.u16 	%r19004, %rs12867;
	shl.b32 	%r19005, %r19004, 16;
	and.b32  	%r19006, %r19005, 16711680;
	or.b32  	%r19007, %r19003, %r19006;
	cvt.u32.u16 	%r19008, %rs12866;
	shl.b32 	%r19009, %r19008, 24;
	or.b32  	%r18426, %r19007, %r19009;
	cvt.u32.u16 	%r19010, %rs12865;
	and.b32  	%r19011, %r19010, 255;
	and.b16  	%rs12138, %rs12864, 255;
	mul.wide.u16 	%r19012, %rs12138, 256;
	or.b32  	%r19013, %r19012, %r19011;
	cvt.u32.u16 	%r19014, %rs12863;
	shl.b32 	%r19015, %r19014, 16;
	and.b32  	%r19016, %r19015, 16711680;
	or.b32  	%r19017, %r19013, %r19016;
	cvt.u32.u16 	%r19018, %rs12862;
	shl.b32 	%r19019, %r19018, 24;
	or.b32  	%r18431, %r19017, %r19019;
	cvt.u32.u16 	%r19020, %rs12861;
	and.b32  	%r19021, %r19020, 255;
	and.b16  	%rs12139, %rs12860, 255;
	mul.wide.u16 	%r19022, %rs12139, 256;
	or.b32  	%r19023, %r19022, %r19021;
	cvt.u32.u16 	%r19024, %rs12859;
	shl.b32 	%r19025, %r19024, 16;
	and.b32  	%r19026, %r19025, 16711680;
	or.b32  	%r19027, %r19023, %r19026;
	cvt.u32.u16 	%r19028, %rs12858;
	shl.b32 	%r19029, %r19028, 24;
	or.b32  	%r18436, %r19027, %r19029;
	cvt.u32.u16 	%r19030, %rs12857;
	and.b32  	%r19031, %r19030, 255;
	and.b16  	%rs12140, %rs12856, 255;
	mul.wide.u16 	%r19032, %rs12140, 256;
	or.b32  	%r19033, %r19032, %r19031;
	cvt.u32.u16 	%r19034, %rs12855;
	shl.b32 	%r19035, %r19034, 16;
	and.b32  	%r19036, %r19035, 16711680;
	or.b32  	%r19037, %r19033, %r19036;
	cvt.u32.u16 	%r19038, %rs12854;
	shl.b32 	%r19039, %r19038, 24;
	or.b32  	%r18441, %r19037, %r19039;
	cvt.u32.u16 	%r19040, %rs12853;
	and.b32  	%r19041, %r19040, 255;
	and.b16  	%rs12141, %rs12852, 255;
	mul.wide.u16 	%r19042, %rs12141, 256;
	or.b32  	%r19043, %r19042, %r19041;
	cvt.u32.u16 	%r19044, %rs12851;
	shl.b32 	%r19045, %r19044, 16;
	and.b32  	%r19046, %r19045, 16711680;
	or.b32  	%r19047, %r19043, %r19046;
	cvt.u32.u16 	%r19048, %rs12850;
	shl.b32 	%r19049, %r19048, 24;
	or.b32  	%r18446, %r19047, %r19049;
	cvt.u32.u16 	%r19050, %rs12849;
	and.b32  	%r19051, %r19050, 255;
	and.b16  	%rs12142, %rs12848, 255;
	mul.wide.u16 	%r19052, %rs12142, 256;
	or.b32  	%r19053, %r19052, %r19051;
	cvt.u32.u16 	%r19054, %rs12847;
	shl.b32 	%r19055, %r19054, 16;
	and.b32  	%r19056, %r19055, 16711680;
	or.b32  	%r19057, %r19053, %r19056;
	cvt.u32.u16 	%r19058, %rs12846;
	shl.b32 	%r19059, %r19058, 24;
	or.b32  	%r18451, %r19057, %r19059;
	cvt.u32.u16 	%r19060, %rs12845;
	and.b32  	%r19061, %r19060, 255;
	and.b16  	%rs12143, %rs12844, 255;
	mul.wide.u16 	%r19062, %rs12143, 256;
	or.b32  	%r19063, %r19062, %r19061;
	cvt.u32.u16 	%r19064, %rs12843;
	shl.b32 	%r19065, %r19064, 16;
	and.b32  	%r19066, %r19065, 16711680;
	or.b32  	%r19067, %r19063, %r19066;
	cvt.u32.u16 	%r19068, %rs12842;
	shl.b32 	%r19069, %r19068, 24;
	or.b32  	%r18456, %r19067, %r19069;
	cvt.u32.u16 	%r19070, %rs12841;
	and.b32  	%r19071, %r19070, 255;
	and.b16  	%rs12144, %rs12840, 255;
	mul.wide.u16 	%r19072, %rs12144, 256;
	or.b32  	%r19073, %r19072, %r19071;
	cvt.u32.u16 	%r19074, %rs12839;
	shl.b32 	%r19075, %r19074, 16;
	and.b32  	%r19076, %r19075, 16711680;
	or.b32  	%r19077, %r19073, %r19076;
	cvt.u32.u16 	%r19078, %rs12838;
	shl.b32 	%r19079, %r19078, 24;
	or.b32  	%r18461, %r19077, %r19079;
	cvt.u32.u16 	%r19080, %rs12837;
	and.b32  	%r19081, %r19080, 255;
	and.b16  	%rs12145, %rs12836, 255;
	mul.wide.u16 	%r19082, %rs12145, 256;
	or.b32  	%r19083, %r19082, %r19081;
	cvt.u32.u16 	%r19084, %rs12835;
	shl.b32 	%r19085, %r19084, 16;
	and.b32  	%r19086, %r19085, 16711680;
	or.b32  	%r19087, %r19083, %r19086;
	cvt.u32.u16 	%r19088, %rs12834;
	shl.b32 	%r19089, %r19088, 24;
	or.b32  	%r18466, %r19087, %r19089;
	cvt.u32.u16 	%r19090, %rs12833;
	and.b32  	%r19091, %r19090, 255;
	and.b16  	%rs12146, %rs12832, 255;
	mul.wide.u16 	%r19092, %rs12146, 256;
	or.b32  	%r19093, %r19092, %r19091;
	cvt.u32.u16 	%r19094, %rs12831;
	shl.b32 	%r19095, %r19094, 16;
	and.b32  	%r19096, %r19095, 16711680;
	or.b32  	%r19097, %r19093, %r19096;
	cvt.u32.u16 	%r19098, %rs12830;
	shl.b32 	%r19099, %r19098, 24;
	or.b32  	%r18471, %r19097, %r19099;
	cvt.u32.u16 	%r19100, %rs12829;
	and.b32  	%r19101, %r19100, 255;
	and.b16  	%rs12147, %rs12828, 255;
	mul.wide.u16 	%r19102, %rs12147, 256;
	or.b32  	%r19103, %r19102, %r19101;
	cvt.u32.u16 	%r19104, %rs12827;
	shl.b32 	%r19105, %r19104, 16;
	and.b32  	%r19106, %r19105, 16711680;
	or.b32  	%r19107, %r19103, %r19106;
	cvt.u32.u16 	%r19108, %rs12826;
	shl.b32 	%r19109, %r19108, 24;
	or.b32  	%r18476, %r19107, %r19109;
	cvt.u32.u16 	%r19110, %rs12825;
	and.b32  	%r19111, %r19110, 255;
	and.b16  	%rs12148, %rs12824, 255;
	mul.wide.u16 	%r19112, %rs12148, 256;
	or.b32  	%r19113, %r19112, %r19111;
	cvt.u32.u16 	%r19114, %rs12823;
	shl.b32 	%r19115, %r19114, 16;
	and.b32  	%r19116, %r19115, 16711680;
	or.b32  	%r19117, %r19113, %r19116;
	cvt.u32.u16 	%r19118, %rs12822;
	shl.b32 	%r19119, %r19118, 24;
	or.b32  	%r18481, %r19117, %r19119;
	cvt.u32.u16 	%r19120, %rs12821;
	and.b32  	%r19121, %r19120, 255;
	and.b16  	%rs12149, %rs12820, 255;
	mul.wide.u16 	%r19122, %rs12149, 256;
	or.b32  	%r19123, %r19122, %r19121;
	cvt.u32.u16 	%r19124, %rs12819;
	shl.b32 	%r19125, %r19124, 16;
	and.b32  	%r19126, %r19125, 16711680;
	or.b32  	%r19127, %r19123, %r19126;
	cvt.u32.u16 	%r19128, %rs12818;
	shl.b32 	%r19129, %r19128, 24;
	or.b32  	%r18486, %r19127, %r19129;
	mov.u32 	%r19130, %tid.x;
	and.b32  	%r19131, %r19130, 992;
	add.s32 	%r19132, %r19131, 32;
	cvt.u32.u64 	%r19133, %rd265;
	setp.gt.s32 	%p68, %r19132, %r19133;
	not.b32 	%r19134, %r19131;
	add.s32 	%r19135, %r19133, %r19134;
	selp.b32 	%r18488, %r19135, 31, %p68;
	mov.b32 	%r18487, 4;
	mov.b32 	%r18489, -1;
	// begin inline asm
	shfl.sync.down.b32 %r18150, %r28642, %r18487, %r18488, %r18489;
	// end inline asm
	// begin inline asm
	shfl.sync.down.b32 %r18155, %r18156, %r18487, %r18488, %r18489;
	// end inline asm
	mov.b64 	%rd172, %fd78;
	mov.b64 	{%r18161, %r18166}, %rd172;
	// begin inline asm
	shfl.sync.down.b32 %r18160, %r18161, %r18487, %r18488, %r18489;
	// end inline asm
	// begin inline asm
	shfl.sync.down.b32 %r18165, %r18166, %r18487, %r18488, %r18489;
	// end inline asm
	// begin inline asm
	shfl.sync.down.b32 %r18170, %r18171, %r18487, %r18488, %r18489;
	// end inline asm
	// begin inline asm
	shfl.sync.down.b32 %r18175, %r18176, %r18487, %r18488, %r18489;
	// end inline asm
	// begin inline asm
	shfl.sync.down.b32 %r18180, %r18181, %r18487, %r18488, %r18489;
	// end inline asm
	// begin inline asm
	shfl.sync.down.b32 %r18185, %r18186, %r18487, %r18488, %r18489;
	// end inline asm
	// begin inline asm
	shfl.sync.down.b32 %r18190, %r18191, %r18487, %r18488, %r18489;
	// end inline asm
	// begin inline asm
	shfl.sync.down.b32 %r18195, %r18196, %r18487, %r18488, %r18489;
	// end inline asm
	// begin inline asm
	shfl.sync.down.b32 %r18200, %r18201, %r18487, %r18488, %r18489;
	// end inline asm
	// begin inline asm
	shfl.sync.down.b32 %r18205, %r18206, %r18487, %r18488, %r18489;
	// end inline asm
	// begin inline asm
	shfl.sync.down.b32 %r18210, %r18211, %r18487, %r18488, %r18489;
	// end inline asm
	// begin inline asm
	shfl.sync.down.b32 %r18215, %r18216, %r18487, %r18488, %r18489;
	// end inline asm
	// begin inline asm
	shfl.sync.down.b32 %r18220, %r18221, %r18487, %r18488, %r18489;
	// end inline asm
	// begin inline asm
	shfl.sync.down.b32 %r18225, %r18226, %r18487, %r18488, %r18489;
	// end inline asm
	// begin inline asm
	shfl.sync.down.b32 %r18230, %r18231, %r18487, %r18488, %r18489;
	// end inline asm
	// begin inline asm
	shfl.sync.down.b32 %r18235, %r18236, %r18487, %r18488, %r18489;
	// end inline asm
	// begin inline asm
	shfl.sync.down.b32 %r18240, %r18241, %r18487, %r18488, %r18489;
	// end inline asm
	// begin inline asm
	shfl.sync.down.b32 %r18245, %r18246, %r18487, %r18488, %r18489;
	// end inline asm
	// begin inline asm
	shfl.sync.down.b32 %r18250, %r18251, %r18487, %r18488, %r18489;
	// end inline asm
	// begin inline asm
	shfl.sync.down.b32 %r18255, %r18256, %r18487, %r18488, %r18489;
	// end inline asm
	// begin inline asm
	shfl.sync.down.b32 %r18260, %r18261, %r18487, %r18488, %r18489;
	// end inline asm
	// begin inline asm
	shfl.sync.down.b32 %r18265, %r18266, %r18487, %r18488, %r18489;
	// end inline asm
	// begin inline asm
	shfl.sync.down.b32 %r18270, %r18271, %r18487, %r18488, %r18489;
	// end inline asm
	// begin inline asm
	shfl.sync.down.b32 %r18275, %r18276, %r18487, %r18488, %r18489;
	// end inline asm
	// begin inline asm
	shfl.sync.down.b32 %r18280, %r18281, %r18487, %r18488, %r18489;
	// end inline asm
	// begin inline asm
	shfl.sync.down.b32 %r18285, %r18286, %r18487, %r18488, %r18489;
	// end inline asm
	// begin inline asm
	shfl.sync.down.b32 %r18290, %r18291, %r18487, %r18488, %r18489;
	// end inline asm
	// begin inline asm
	shfl.sync.down.b32 %r18295, %r18296, %r18487, %r18488, %r18489;
	// end inline asm
	// begin inline asm
	shfl.sync.down.b32 %r18300, %r18301, %r18487, %r18488, %r18489;
	// end inline asm
	// begin inline asm
	shfl.sync.down.b32 %r18305, %r18306, %r18487, %r18488, %r18489;
	// end inline asm
	// begin inline asm
	shfl.sync.down.b32 %r18310, %r18311, %r18487, %r18488, %r18489;
	// end inline asm
	// begin inline asm
	shfl.sync.down.b32 %r18315, %r18316, %r18487, %r18488, %r18489;
	// end inline asm
	// begin inline asm
	shfl.sync.down.b32 %r18320, %r18321, %r18487, %r18488, %r18489;
	// end inline asm
	// begin inline asm
	shfl.sync.down.b32 %r18325, %r18326, %r18487, %r18488, %r18489;
	// end inline asm
	// begin inline asm
	shfl.sync.down.b32 %r18330, %r18331, %r18487, %r18488, %r18489;
	// end inline asm
	// begin inline asm
	shfl.sync.down.b32 %r18335, %r18336, %r18487, %r18488, %r18489;
	// end inline asm
	// begin inline asm
	shfl.sync.down.b32 %r18340, %r18341, %r18487, %r18488, %r18489;
	// end inline asm
	// begin inline asm
	shfl.sync.down.b32 %r18345, %r18346, %r18487, %r18488, %r18489;
	// end inline asm
	// begin inline asm
	shfl.sync.down.b32 %r18350, %r18351, %r18487, %r18488, %r18489;
	// end inline asm
	// begin inline asm
	shfl.sync.down.b32 %r18355, %r18356, %r18487, %r18488, %r18489;
	// end inline asm
	// begin inline asm
	shfl.sync.down.b32 %r18360, %r18361, %r18487, %r18488, %r18489;
	// end inline asm
	// begin inline asm
	shfl.sync.down.b32 %r18365, %r18366, %r18487, %r18488, %r18489;
	// end inline asm
	// begin inline asm
	shfl.sync.down.b32 %r18370, %r18371, %r18487, %r18488, %r18489;
	// end inline asm
	// begin inline asm
	shfl.sync.down.b32 %r18375, %r18376, %r18487, %r18488, %r18489;
	// end inline asm
	// begin inline asm
	shfl.sync.down.b32 %r18380, %r18381, %r18487, %r18488, %r18489;
	// end inline asm
	// begin inline asm
	shfl.sync.down.b32 %r18385, %r18386, %r18487, %r18488, %r18489;
	// end inline asm
	// begin inline asm
	shfl.sync.down.b32 %r18390, %r18391, %r18487, %r18488, %r18489;
	// end inline asm
	// begin inline asm
	shfl.sync.down.b32 %r18395, %r18396, %r18487, %r18488, %r18489;
	// end inline asm
	// begin inline asm
	shfl.sync.down.b32 %r18400, %r18401, %r18487, %r18488, %r18489;
	// end inline asm
	// begin inline asm
	shfl.sync.down.b32 %r18405, %r18406, %r18487, %r18488, %r18489;
	// end inline asm
	// begin inline asm
	shfl.sync.down.b32 %r18410, %r18411, %r18487, %r18488, %r18489;
	// end inline asm
	// begin inline asm
	shfl.sync.down.b32 %r18415, %r18416, %r18487, %r18488, %r18489;
	// end inline asm
	// begin inline asm
	shfl.sync.down.b32 %r18420, %r18421, %r18487, %r18488, %r18489;
	// end inline asm
	// begin inline asm
	shfl.sync.down.b32 %r18425, %r18426, %r18487, %r18488, %r18489;
	// end inline asm
	// begin inline asm
	shfl.sync.down.b32 %r18430, %r18431, %r18487, %r18488, %r18489;
	// end inline asm
	// begin inline asm
	shfl.sync.down.b32 %r18435, %r18436, %r18487, %r18488, %r18489;
	// end inline asm
	// begin inline asm
	shfl.sync.down.b32 %r18440, %r18441, %r18487, %r18488, %r18489;
	// end inline asm
	// begin inline asm
	shfl.sync.down.b32 %r18445, %r18446, %r18487, %r18488, %r18489;
	// end inline asm
	// begin inline asm
	shfl.sync.down.b32 %r18450, %r18451, %r18487, %r18488, %r18489;
	// end inline asm
	// begin inline asm
	shfl.sync.down.b32 %r18455, %r18456, %r18487, %r18488, %r18489;
	// end inline asm
	// begin inline asm
	shfl.sync.down.b32 %r18460, %r18461, %r18487, %r18488, %r18489;
	// end inline asm
	// begin inline asm
	shfl.sync.down.b32 %r18465, %r18466, %r18487, %r18488, %r18489;
	// end inline asm
	// begin inline asm
	shfl.sync.down.b32 %r18470, %r18471, %r18487, %r18488, %r18489;
	// end inline asm
	// begin inline asm
	shfl.sync.down.b32 %r18475, %r18476, %r18487, %r18488, %r18489;
	// end inline asm
	// begin inline asm
	shfl.sync.down.b32 %r18480, %r18481, %r18487, %r18488, %r18489;
	// end inline asm
	// begin inline asm
	shfl.sync.down.b32 %r18485, %r18486, %r18487, %r18488, %r18489;
	// end inline asm
	add.s32 	%r19136, %r14636, 4;
	setp.gt.s32 	%p69, %r19136, %r18488;
	@%p69 bra 	$L__BB4_35;
	cvt.u16.u32 	%rs13588, %r18170;
	mov.b64 	%rd173, {%r18160, %r18165};
	mov.b64 	%fd13, %rd173;
	st.local.u32 	[%rd4], %r18150;
	st.local.v2.u32 	[%rd4+8], {%r18160, %r18165};
	st.local.v2.b32 	[%rd4+16], {%r18170, %r18175};
	st.local.v2.b32 	[%rd4+24], {%r18180, %r18185};
	st.local.v2.b32 	[%rd4+32], {%r18190, %r18195};
	st.local.v2.b32 	[%rd4+40], {%r18200, %r18205};
	st.local.v2.b32 	[%rd4+48], {%r18210, %r18215};
	st.local.v2.b32 	[%rd4+56], {%r18220, %r18225};
	st.local.v2.b32 	[%rd4+64], {%r18230, %r18235};
	st.local.v2.b32 	[%rd4+72], {%r18240, %r18245};
	st.local.v2.b32 	[%rd4+80], {%r18250, %r18255};
	st.local.v2.b32 	[%rd4+88], {%r18260, %r18265};
	st.local.v2.b32 	[%rd4+96], {%r18270, %r18275};
	st.local.v2.b32 	[%rd4+104], {%r18280, %r18285};
	st.local.v2.b32 	[%rd4+112], {%r18290, %r18295};
	st.local.v2.b32 	[%rd4+120], {%r18300, %r18305};
	st.local.v2.b32 	[%rd4+128], {%r18310, %r18315};
	st.local.v2.b32 	[%rd4+136], {%r18320, %r18325};
	st.local.v2.b32 	[%rd4+144], {%r18330, %r18335};
	st.local.v2.b32 	[%rd4+152], {%r18340, %r18345};
	st.local.v2.b32 	[%rd4+160], {%r18350, %r18355};
	st.local.v2.b32 	[%rd4+168], {%r18360, %r18365};
	st.local.v2.b32 	[%rd4+176], {%r18370, %r18375};
	st.local.v2.b32 	[%rd4+184], {%r18380, %r18385};
	st.local.v2.b32 	[%rd4+192], {%r18390, %r18395};
	st.local.v2.b32 	[%rd4+200], {%r18400, %r18405};
	st.local.v2.b32 	[%rd4+208], {%r18410, %r18415};
	st.local.v2.b32 	[%rd4+216], {%r18420, %r18425};
	st.local.v2.b32 	[%rd4+224], {%r18430, %r18435};
	st.local.v2.b32 	[%rd4+232], {%r18440, %r18445};
	st.local.v2.b32 	[%rd4+240], {%r18450, %r18455};
	st.local.v2.b32 	[%rd4+248], {%r18460, %r18465};
	st.local.v2.b32 	[%rd4+256], {%r18470, %r18475};
	st.local.v2.b32 	[%rd4+264], {%r18480, %r18485};
	st.local.u32 	[%rd3], %r28642;
	st.local.f64 	[%rd3+8], %fd78;
	cvt.u32.u16 	%r19138, %rs13066;
	cvt.u32.u16 	%r19139, %rs13067;
	prmt.b32 	%r19140, %r19139, %r19138, 0x3340U;
	cvt.u32.u16 	%r19141, %rs13068;
	cvt.u32.u16 	%r19142, %rs13069;
	prmt.b32 	%r19143, %r19142, %r19141, 0x3340U;
	prmt.b32 	%r19144, %r19143, %r19140, 0x5410U;
	cvt.u32.u16 	%r19145, %rs13070;
	cvt.u32.u16 	%r19146, %rs13071;
	prmt.b32 	%r19147, %r19146, %r19145, 0x3340U;
	cvt.u32.u16 	%r19148, %rs13072;
	cvt.u32.u16 	%r19149, %rs13073;
	prmt.b32 	%r19150, %r19149, %r19148, 0x3340U;
	prmt.b32 	%r19151, %r19150, %r19147, 0x5410U;
	st.local.v2.b32 	[%rd3+16], {%r19151, %r19144};
	cvt.u32.u16 	%r19152, %rs13058;
	cvt.u32.u16 	%r19153, %rs13059;
	prmt.b32 	%r19154, %r19153, %r19152, 0x3340U;
	cvt.u32.u16 	%r19155, %rs13060;
	cvt.u32.u16 	%r19156, %rs13061;
	prmt.b32 	%r19157, %r19156, %r19155, 0x3340U;
	prmt.b32 	%r19158, %r19157, %r19154, 0x5410U;
	cvt.u32.u16 	%r19159, %rs13062;
	cvt.u32.u16 	%r19160, %rs13063;
	prmt.b32 	%r19161, %r19160, %r19159, 0x3340U;
	cvt.u32.u16 	%r19162, %rs13064;
	cvt.u32.u16 	%r19163, %rs13065;
	prmt.b32 	%r19164, %r19163, %r19162, 0x3340U;
	prmt.b32 	%r19165, %r19164, %r19161, 0x5410U;
	st.local.v2.b32 	[%rd3+24], {%r19165, %r19158};
	cvt.u32.u16 	%r19166, %rs13050;
	cvt.u32.u16 	%r19167, %rs13051;
	prmt.b32 	%r19168, %r19167, %r19166, 0x3340U;
	cvt.u32.u16 	%r19169, %rs13052;
	cvt.u32.u16 	%r19170, %rs13053;
	prmt.b32 	%r19171, %r19170, %r19169, 0x3340U;
	prmt.b32 	%r19172, %r19171, %r19168, 0x5410U;
	cvt.u32.u16 	%r19173, %rs13054;
	cvt.u32.u16 	%r19174, %rs13055;
	prmt.b32 	%r19175, %r19174, %r19173, 0x3340U;
	cvt.u32.u16 	%r19176, %rs13056;
	cvt.u32.u16 	%r19177, %rs13057;
	prmt.b32 	%r19178, %r19177, %r19176, 0x3340U;
	prmt.b32 	%r19179, %r19178, %r19175, 0x5410U;
	st.local.v2.b32 	[%rd3+32], {%r19179, %r19172};
	cvt.u32.u16 	%r19180, %rs13042;
	cvt.u32.u16 	%r19181, %rs13043;
	prmt.b32 	%r19182, %r19181, %r19180, 0x3340U;
	cvt.u32.u16 	%r19183, %rs13044;
	cvt.u32.u16 	%r19184, %rs13045;
	prmt.b32 	%r19185, %r19184, %r19183, 0x3340U;
	prmt.b32 	%r19186, %r19185, %r19182, 0x5410U;
	cvt.u32.u16 	%r19187, %rs13046;
	cvt.u32.u16 	%r19188, %rs13047;
	prmt.b32 	%r19189, %r19188, %r19187, 0x3340U;
	cvt.u32.u16 	%r19190, %rs13048;
	cvt.u32.u16 	%r19191, %rs13049;
	prmt.b32 	%r19192, %r19191, %r19190, 0x3340U;
	prmt.b32 	%r19193, %r19192, %r19189, 0x5410U;
	st.local.v2.b32 	[%rd3+40], {%r19193, %r19186};
	cvt.u32.u16 	%r19194, %rs13034;
	cvt.u32.u16 	%r19195, %rs13035;
	prmt.b32 	%r19196, %r19195, %r19194, 0x3340U;
	cvt.u32.u16 	%r19197, %rs13036;
	cvt.u32.u16 	%r19198, %rs13037;
	prmt.b32 	%r19199, %r19198, %r19197, 0x3340U;
	prmt.b32 	%r19200, %r19199, %r19196, 0x5410U;
	cvt.u32.u16 	%r19201, %rs13038;
	cvt.u32.u16 	%r19202, %rs13039;
	prmt.b32 	%r19203, %r19202, %r19201, 0x3340U;
	cvt.u32.u16 	%r19204, %rs13040;
	cvt.u32.u16 	%r19205, %rs13041;
	prmt.b32 	%r19206, %r19205, %r19204, 0x3340U;
	prmt.b32 	%r19207, %r19206, %r19203, 0x5410U;
	st.local.v2.b32 	[%rd3+48], {%r19207, %r19200};
	cvt.u32.u16 	%r19208, %rs13026;
	cvt.u32.u16 	%r19209, %rs13027;
	prmt.b32 	%r19210, %r19209, %r19208, 0x3340U;
	cvt.u32.u16 	%r19211, %rs13028;
	cvt.u32.u16 	%r19212, %rs13029;
	prmt.b32 	%r19213, %r19212, %r19211, 0x3340U;
	prmt.b32 	%r19214, %r19213, %r19210, 0x5410U;
	cvt.u32.u16 	%r19215, %rs13030;
	cvt.u32.u16 	%r19216, %rs13031;
	prmt.b32 	%r19217, %r19216, %r19215, 0x3340U;
	cvt.u32.u16 	%r19218, %rs13032;
	cvt.u32.u16 	%r19219, %rs13033;
	prmt.b32 	%r19220, %r19219, %r19218, 0x3340U;
	prmt.b32 	%r19221, %r19220, %r19217, 0x5410U;
	st.local.v2.b32 	[%rd3+56], {%r19221, %r19214};
	cvt.u32.u16 	%r19222, %rs13018;
	cvt.u32.u16 	%r19223, %rs13019;
	prmt.b32 	%r19224, %r19223, %r19222, 0x3340U;
	cvt.u32.u16 	%r19225, %rs13020;
	cvt.u32.u16 	%r19226, %rs13021;
	prmt.b32 	%r19227, %r19226, %r19225, 0x3340U;
	prmt.b32 	%r19228, %r19227, %r19224, 0x5410U;
	cvt.u32.u16 	%r19229, %rs13022;
	cvt.u32.u16 	%r19230, %rs13023;
	prmt.b32 	%r19231, %r19230, %r19229, 0x3340U;
	cvt.u32.u16 	%r19232, %rs13024;
	cvt.u32.u16 	%r19233, %rs13025;
	prmt.b32 	%r19234, %r19233, %r19232, 0x3340U;
	prmt.b32 	%r19235, %r19234, %r19231, 0x5410U;
	st.local.v2.b32 	[%rd3+64], {%r19235, %r19228};
	cvt.u32.u16 	%r19236, %rs13010;
	cvt.u32.u16 	%r19237, %rs13011;
	prmt.b32 	%r19238, %r19237, %r19236, 0x3340U;
	cvt.u32.u16 	%r19239, %rs13012;
	cvt.u32.u16 	%r19240, %rs13013;
	prmt.b32 	%r19241, %r19240, %r19239, 0x3340U;
	prmt.b32 	%r19242, %r19241, %r19238, 0x5410U;
	cvt.u32.u16 	%r19243, %rs13014;
	cvt.u32.u16 	%r19244, %rs13015;
	prmt.b32 	%r19245, %r19244, %r19243, 0x3340U;
	cvt.u32.u16 	%r19246, %rs13016;
	cvt.u32.u16 	%r19247, %rs13017;
	prmt.b32 	%r19248, %r19247, %r19246, 0x3340U;
	prmt.b32 	%r19249, %r19248, %r19245, 0x5410U;
	st.local.v2.b32 	[%rd3+72], {%r19249, %r19242};
	cvt.u32.u16 	%r19250, %rs13002;
	cvt.u32.u16 	%r19251, %rs13003;
	prmt.b32 	%r19252, %r19251, %r19250, 0x3340U;
	cvt.u32.u16 	%r19253, %rs13004;
	cvt.u32.u16 	%r19254, %rs13005;
	prmt.b32 	%r19255, %r19254, %r19253, 0x3340U;
	prmt.b32 	%r19256, %r19255, %r19252, 0x5410U;
	cvt.u32.u16 	%r19257, %rs13006;
	cvt.u32.u16 	%r19258, %rs13007;
	prmt.b32 	%r19259, %r19258, %r19257, 0x3340U;
	cvt.u32.u16 	%r19260, %rs13008;
	cvt.u32.u16 	%r19261, %rs13009;
	prmt.b32 	%r19262, %r19261, %r19260, 0x3340U;
	prmt.b32 	%r19263, %r19262, %r19259, 0x5410U;
	st.local.v2.b32 	[%rd3+80], {%r19263, %r19256};
	cvt.u32.u16 	%r19264, %rs12994;
	cvt.u32.u16 	%r19265, %rs12995;
	prmt.b32 	%r19266, %r19265, %r19264, 0x3340U;
	cvt.u32.u16 	%r19267, %rs12996;
	cvt.u32.u16 	%r19268, %rs12997;
	prmt.b32 	%r19269, %r19268, %r19267, 0x3340U;
	prmt.b32 	%r19270, %r19269, %r19266, 0x5410U;
	cvt.u32.u16 	%r19271, %rs12998;
	cvt.u32.u16 	%r19272, %rs12999;
	prmt.b32 	%r19273, %r19272, %r19271, 0x3340U;
	cvt.u32.u16 	%r19274, %rs13000;
	cvt.u32.u16 	%r19275, %rs13001;
	prmt.b32 	%r19276, %r19275, %r19274, 0x3340U;
	prmt.b32 	%r19277, %r19276, %r19273, 0x5410U;
	st.local.v2.b32 	[%rd3+88], {%r19277, %r19270};
	cvt.u32.u16 	%r19278, %rs12986;
	cvt.u32.u16 	%r19279, %rs12987;
	prmt.b32 	%r19280, %r19279, %r19278, 0x3340U;
	cvt.u32.u16 	%r19281, %rs12988;
	cvt.u32.u16 	%r19282, %rs12989;
	prmt.b32 	%r19283, %r19282, %r19281, 0x3340U;
	prmt.b32 	%r19284, %r19283, %r19280, 0x5410U;
	cvt.u32.u16 	%r19285, %rs12990;
	cvt.u32.u16 	%r19286, %rs12991;
	prmt.b32 	%r19287, %r19286, %r19285, 0x3340U;
	cvt.u32.u16 	%r19288, %rs12992;
	cvt.u32.u16 	%r19289, %rs12993;
	prmt.b32 	%r19290, %r19289, %r19288, 0x3340U;
	prmt.b32 	%r19291, %r19290, %r19287, 0x5410U;
	st.local.v2.b32 	[%rd3+96], {%r19291, %r19284};
	cvt.u32.u16 	%r19292, %rs12978;
	cvt.u32.u16 	%r19293, %rs12979;
	prmt.b32 	%r19294, %r19293, %r19292, 0x3340U;
	cvt.u32.u16 	%r19295, %rs12980;
	cvt.u32.u16 	%r19296, %rs12981;
	prmt.b32 	%r19297, %r19296, %r19295, 0x3340U;
	prmt.b32 	%r19298, %r19297, %r19294, 0x5410U;
	cvt.u32.u16 	%r19299, %rs12982;
	cvt.u32.u16 	%r19300, %rs12983;
	prmt.b32 	%r19301, %r19300, %r19299, 0x3340U;
	cvt.u32.u16 	%r19302, %rs12984;
	cvt.u32.u16 	%r19303, %rs12985;
	prmt.b32 	%r19304, %r19303, %r19302, 0x3340U;
	prmt.b32 	%r19305, %r19304, %r19301, 0x5410U;
	st.local.v2.b32 	[%rd3+104], {%r19305, %r19298};
	cvt.u32.u16 	%r19306, %rs12970;
	cvt.u32.u16 	%r19307, %rs12971;
	prmt.b32 	%r19308, %r19307, %r19306, 0x3340U;
	cvt.u32.u16 	%r19309, %rs12972;
	cvt.u32.u16 	%r19310, %rs12973;
	prmt.b32 	%r19311, %r19310, %r19309, 0x3340U;
	prmt.b32 	%r19312, %r19311, %r19308, 0x5410U;
	cvt.u32.u16 	%r19313, %rs12974;
	cvt.u32.u16 	%r19314, %rs12975;
	prmt.b32 	%r19315, %r19314, %r19313, 0x3340U;
	cvt.u32.u16 	%r19316, %rs12976;
	cvt.u32.u16 	%r19317, %rs12977;
	prmt.b32 	%r19318, %r19317, %r19316, 0x3340U;
	prmt.b32 	%r19319, %r19318, %r19315, 0x5410U;
	st.local.v2.b32 	[%rd3+112], {%r19319, %r19312};
	cvt.u32.u16 	%r19320, %rs12962;
	cvt.u32.u16 	%r19321, %rs12963;
	prmt.b32 	%r19322, %r19321, %r19320, 0x3340U;
	cvt.u32.u16 	%r19323, %rs12964;
	cvt.u32.u16 	%r19324, %rs12965;
	prmt.b32 	%r19325, %r19324, %r19323, 0x3340U;
	prmt.b32 	%r19326, %r19325, %r19322, 0x5410U;
	cvt.u32.u16 	%r19327, %rs12966;
	cvt.u32.u16 	%r19328, %rs12967;
	prmt.b32 	%r19329, %r19328, %r19327, 0x3340U;
	cvt.u32.u16 	%r19330, %rs12968;
	cvt.u32.u16 	%r19331, %rs12969;
	prmt.b32 	%r19332, %r19331, %r19330, 0x3340U;
	prmt.b32 	%r19333, %r19332, %r19329, 0x5410U;
	st.local.v2.b32 	[%rd3+120], {%r19333, %r19326};
	cvt.u32.u16 	%r19334, %rs12954;
	cvt.u32.u16 	%r19335, %rs12955;
	prmt.b32 	%r19336, %r19335, %r19334, 0x3340U;
	cvt.u32.u16 	%r19337, %rs12956;
	cvt.u32.u16 	%r19338, %rs12957;
	prmt.b32 	%r19339, %r19338, %r19337, 0x3340U;
	prmt.b32 	%r19340, %r19339, %r19336, 0x5410U;
	cvt.u32.u16 	%r19341, %rs12958;
	cvt.u32.u16 	%r19342, %rs12959;
	prmt.b32 	%r19343, %r19342, %r19341, 0x3340U;
	cvt.u32.u16 	%r19344, %rs12960;
	cvt.u32.u16 	%r19345, %rs12961;
	prmt.b32 	%r19346, %r19345, %r19344, 0x3340U;
	prmt.b32 	%r19347, %r19346, %r19343, 0x5410U;
	st.local.v2.b32 	[%rd3+128], {%r19347, %r19340};
	cvt.u32.u16 	%r19348, %rs12946;
	cvt.u32.u16 	%r19349, %rs12947;
	prmt.b32 	%r19350, %r19349, %r19348, 0x3340U;
	cvt.u32.u16 	%r19351, %rs12948;
	cvt.u32.u16 	%r19352, %rs12949;
	prmt.b32 	%r19353, %r19352, %r19351, 0x3340U;
	prmt.b32 	%r19354, %r19353, %r19350, 0x5410U;
	cvt.u32.u16 	%r19355, %rs12950;
	cvt.u32.u16 	%r19356, %rs12951;
	prmt.b32 	%r19357, %r19356, %r19355, 0x3340U;
	cvt.u32.u16 	%r19358, %rs12952;
	cvt.u32.u16 	%r19359, %rs12953;
	prmt.b32 	%r19360, %r19359, %r19358, 0x3340U;
	prmt.b32 	%r19361, %r19360, %r19357, 0x5410U;
	st.local.v2.b32 	[%rd3+136], {%r19361, %r19354};
	cvt.u32.u16 	%r19362, %rs12938;
	cvt.u32.u16 	%r19363, %rs12939;
	prmt.b32 	%r19364, %r19363, %r19362, 0x3340U;
	cvt.u32.u16 	%r19365, %rs12940;
	cvt.u32.u16 	%r19366, %rs12941;
	prmt.b32 	%r19367, %r19366, %r19365, 0x3340U;
	prmt.b32 	%r19368, %r19367, %r19364, 0x5410U;
	cvt.u32.u16 	%r19369, %rs12942;
	cvt.u32.u16 	%r19370, %rs12943;
	prmt.b32 	%r19371, %r19370, %r19369, 0x3340U;
	cvt.u32.u16 	%r19372, %rs12944;
	cvt.u32.u16 	%r19373, %rs12945;
	prmt.b32 	%r19374, %r19373, %r19372, 0x3340U;
	prmt.b32 	%r19375, %r19374, %r19371, 0x5410U;
	st.local.v2.b32 	[%rd3+144], {%r19375, %r19368};
	cvt.u32.u16 	%r19376, %rs12930;
	cvt.u32.u16 	%r19377, %rs12931;
	prmt.b32 	%r19378, %r19377, %r19376, 0x3340U;
	cvt.u32.u16 	%r19379, %rs12932;
	cvt.u32.u16 	%r19380, %rs12933;
	prmt.b32 	%r19381, %r19380, %r19379, 0x3340U;
	prmt.b32 	%r19382, %r19381, %r19378, 0x5410U;
	cvt.u32.u16 	%r19383, %rs12934;
	cvt.u32.u16 	%r19384, %rs12935;
	prmt.b32 	%r19385, %r19384, %r19383, 0x3340U;
	cvt.u32.u16 	%r19386, %rs12936;
	cvt.u32.u16 	%r19387, %rs12937;
	prmt.b32 	%r19388, %r19387, %r19386, 0x3340U;
	prmt.b32 	%r19389, %r19388, %r19385, 0x5410U;
	st.local.v2.b32 	[%rd3+152], {%r19389, %r19382};
	cvt.u32.u16 	%r19390, %rs12922;
	cvt.u32.u16 	%r19391, %rs12923;
	prmt.b32 	%r19392, %r19391, %r19390, 0x3340U;
	cvt.u32.u16 	%r19393, %rs12924;
	cvt.u32.u16 	%r19394, %rs12925;
	prmt.b32 	%r19395, %r19394, %r19393, 0x3340U;
	prmt.b32 	%r19396, %r19395, %r19392, 0x5410U;
	cvt.u32.u16 	%r19397, %rs12926;
	cvt.u32.u16 	%r19398, %rs12927;
	prmt.b32 	%r19399, %r19398, %r19397, 0x3340U;
	cvt.u32.u16 	%r19400, %rs12928;
	cvt.u32.u16 	%r19401, %rs12929;
	prmt.b32 	%r19402, %r19401, %r19400, 0x3340U;
	prmt.b32 	%r19403, %r19402, %r19399, 0x5410U;
	st.local.v2.b32 	[%rd3+160], {%r19403, %r19396};
	cvt.u32.u16 	%r19404, %rs12914;
	cvt.u32.u16 	%r19405, %rs12915;
	prmt.b32 	%r19406, %r19405, %r19404, 0x3340U;
	cvt.u32.u16 	%r19407, %rs12916;
	cvt.u32.u16 	%r19408, %rs12917;
	prmt.b32 	%r19409, %r19408, %r19407, 0x3340U;
	prmt.b32 	%r19410, %r19409, %r19406, 0x5410U;
	cvt.u32.u16 	%r19411, %rs12918;
	cvt.u32.u16 	%r19412, %rs12919;
	prmt.b32 	%r19413, %r19412, %r19411, 0x3340U;
	cvt.u32.u16 	%r19414, %rs12920;
	cvt.u32.u16 	%r19415, %rs12921;
	prmt.b32 	%r19416, %r19415, %r19414, 0x3340U;
	prmt.b32 	%r19417, %r19416, %r19413, 0x5410U;
	st.local.v2.b32 	[%rd3+168], {%r19417, %r19410};
	cvt.u32.u16 	%r19418, %rs12906;
	cvt.u32.u16 	%r19419, %rs12907;
	prmt.b32 	%r19420, %r19419, %r19418, 0x3340U;
	cvt.u32.u16 	%r19421, %rs12908;
	cvt.u32.u16 	%r19422, %rs12909;
	prmt.b32 	%r19423, %r19422, %r19421, 0x3340U;
	prmt.b32 	%r19424, %r19423, %r19420, 0x5410U;
	cvt.u32.u16 	%r19425, %rs12910;
	cvt.u32.u16 	%r19426, %rs12911;
	prmt.b32 	%r19427, %r19426, %r19425, 0x3340U;
	cvt.u32.u16 	%r19428, %rs12912;
	cvt.u32.u16 	%r19429, %rs12913;
	prmt.b32 	%r19430, %r19429, %r19428, 0x3340U;
	prmt.b32 	%r19431, %r19430, %r19427, 0x5410U;
	st.local.v2.b32 	[%rd3+176], {%r19431, %r19424};
	cvt.u32.u16 	%r19432, %rs12898;
	cvt.u32.u16 	%r19433, %rs12899;
	prmt.b32 	%r19434, %r19433, %r19432, 0x3340U;
	cvt.u32.u16 	%r19435, %rs12900;
	cvt.u32.u16 	%r19436, %rs12901;
	prmt.b32 	%r19437, %r19436, %r19435, 0x3340U;
	prmt.b32 	%r19438, %r19437, %r19434, 0x5410U;
	cvt.u32.u16 	%r19439, %rs12902;
	cvt.u32.u16 	%r19440, %rs12903;
	prmt.b32 	%r19441, %r19440, %r19439, 0x3340U;
	cvt.u32.u16 	%r19442, %rs12904;
	cvt.u32.u16 	%r19443, %rs12905;
	prmt.b32 	%r19444, %r19443, %r19442, 0x3340U;
	prmt.b32 	%r19445, %r19444, %r19441, 0x5410U;
	st.local.v2.b32 	[%rd3+184], {%r19445, %r19438};
	cvt.u32.u16 	%r19446, %rs12890;
	cvt.u32.u16 	%r19447, %rs12891;
	prmt.b32 	%r19448, %r19447, %r19446, 0x3340U;
	cvt.u32.u16 	%r19449, %rs12892;
	cvt.u32.u16 	%r19450, %rs12893;
	prmt.b32 	%r19451, %r19450, %r19449, 0x3340U;
	prmt.b32 	%r19452, %r19451, %r19448, 0x5410U;
	cvt.u32.u16 	%r19453, %rs12894;
	cvt.u32.u16 	%r19454, %rs12895;
	prmt.b32 	%r19455, %r19454, %r19453, 0x3340U;
	cvt.u32.u16 	%r19456, %rs12896;
	cvt.u32.u16 	%r19457, %rs12897;
	prmt.b32 	%r19458, %r19457, %r19456, 0x3340U;
	prmt.b32 	%r19459, %r19458, %r19455, 0x5410U;
	st.local.v2.b32 	[%rd3+192], {%r19459, %r19452};
	cvt.u32.u16 	%r19460, %rs12882;
	cvt.u32.u16 	%r19461, %rs12883;
	prmt.b32 	%r19462, %r19461, %r19460, 0x3340U;
	cvt.u32.u16 	%r19463, %rs12884;
	cvt.u32.u16 	%r19464, %rs12885;
	prmt.b32 	%r19465, %r19464, %r19463, 0x3340U;
	prmt.b32 	%r19466, %r19465, %r19462, 0x5410U;
	cvt.u32.u16 	%r19467, %rs12886;
	cvt.u32.u16 	%r19468, %rs12887;
	prmt.b32 	%r19469, %r19468, %r19467, 0x3340U;
	cvt.u32.u16 	%r19470, %rs12888;
	cvt.u32.u16 	%r19471, %rs12889;
	prmt.b32 	%r19472, %r19471, %r19470, 0x3340U;
	prmt.b32 	%r19473, %r19472, %r19469, 0x5410U;
	st.local.v2.b32 	[%rd3+200], {%r19473, %r19466};
	cvt.u32.u16 	%r19474, %rs12874;
	cvt.u32.u16 	%r19475, %rs12875;
	prmt.b32 	%r19476, %r19475, %r19474, 0x3340U;
	cvt.u32.u16 	%r19477, %rs12876;
	cvt.u32.u16 	%r19478, %rs12877;
	prmt.b32 	%r19479, %r19478, %r19477, 0x3340U;
	prmt.b32 	%r19480, %r19479, %r19476, 0x5410U;
	cvt.u32.u16 	%r19481, %rs12878;
	cvt.u32.u16 	%r19482, %rs12879;
	prmt.b32 	%r19483, %r19482, %r19481, 0x3340U;
	cvt.u32.u16 	%r19484, %rs12880;
	cvt.u32.u16 	%r19485, %rs12881;
	prmt.b32 	%r19486, %r19485, %r19484, 0x3340U;
	prmt.b32 	%r19487, %r19486, %r19483, 0x5410U;
	st.local.v2.b32 	[%rd3+208], {%r19487, %r19480};
	cvt.u32.u16 	%r19488, %rs12866;
	cvt.u32.u16 	%r19489, %rs12867;
	prmt.b32 	%r19490, %r19489, %r19488, 0x3340U;
	cvt.u32.u16 	%r19491, %rs12868;
	cvt.u32.u16 	%r19492, %rs12869;
	prmt.b32 	%r19493, %r19492, %r19491, 0x3340U;
	prmt.b32 	%r19494, %r19493, %r19490, 0x5410U;
	cvt.u32.u16 	%r19495, %rs12870;
	cvt.u32.u16 	%r19496, %rs12871;
	prmt.b32 	%r19497, %r19496, %r19495, 0x3340U;
	cvt.u32.u16 	%r19498, %rs12872;
	cvt.u32.u16 	%r19499, %rs12873;
	prmt.b32 	%r19500, %r19499, %r19498, 0x3340U;
	prmt.b32 	%r19501, %r19500, %r19497, 0x5410U;
	st.local.v2.b32 	[%rd3+216], {%r19501, %r19494};
	cvt.u32.u16 	%r19502, %rs12858;
	cvt.u32.u16 	%r19503, %rs12859;
	prmt.b32 	%r19504, %r19503, %r19502, 0x3340U;
	cvt.u32.u16 	%r19505, %rs12860;
	cvt.u32.u16 	%r19506, %rs12861;
	prmt.b32 	%r19507, %r19506, %r19505, 0x3340U;
	prmt.b32 	%r19508, %r19507, %r19504, 0x5410U;
	cvt.u32.u16 	%r19509, %rs12862;
	cvt.u32.u16 	%r19510, %rs12863;
	prmt.b32 	%r19511, %r19510, %r19509, 0x3340U;
	cvt.u32.u16 	%r19512, %rs12864;
	cvt.u32.u16 	%r19513, %rs12865;
	prmt.b32 	%r19514, %r19513, %r19512, 0x3340U;
	prmt.b32 	%r19515, %r19514, %r19511, 0x5410U;
	st.local.v2.b32 	[%rd3+224], {%r19515, %r19508};
	cvt.u32.u16 	%r19516, %rs12850;
	cvt.u32.u16 	%r19517, %rs12851;
	prmt.b32 	%r19518, %r19517, %r19516, 0x3340U;
	cvt.u32.u16 	%r19519, %rs12852;
	cvt.u32.u16 	%r19520, %rs12853;
	prmt.b32 	%r19521, %r19520, %r19519, 0x3340U;
	prmt.b32 	%r19522, %r19521, %r19518, 0x5410U;
	cvt.u32.u16 	%r19523, %rs12854;
	cvt.u32.u16 	%r19524, %rs12855;
	prmt.b32 	%r19525, %r19524, %r19523, 0x3340U;
	cvt.u32.u16 	%r19526, %rs12856;
	cvt.u32.u16 	%r19527, %rs12857;
	prmt.b32 	%r19528, %r19527, %r19526, 0x3340U;
	prmt.b32 	%r19529, %r19528, %r19525, 0x5410U;
	st.local.v2.b32 	[%rd3+232], {%r19529, %r19522};
	cvt.u32.u16 	%r19530, %rs12842;
	cvt.u32.u16 	%r19531, %rs12843;
	prmt.b32 	%r19532, %r19531, %r19530, 0x3340U;
	cvt.u32.u16 	%r19533, %rs12844;
	cvt.u32.u16 	%r19534, %rs12845;
	prmt.b32 	%r19535, %r19534, %r19533, 0x3340U;
	prmt.b32 	%r19536, %r19535, %r19532, 0x5410U;
	cvt.u32.u16 	%r19537, %rs12846;
	cvt.u32.u16 	%r19538, %rs12847;
	prmt.b32 	%r19539, %r19538, %r19537, 0x3340U;
	cvt.u32.u16 	%r19540, %rs12848;
	cvt.u32.u16 	%r19541, %rs12849;
	prmt.b32 	%r19542, %r19541, %r19540, 0x3340U;
	prmt.b32 	%r19543, %r19542, %r19539, 0x5410U;
	st.local.v2.b32 	[%rd3+240], {%r19543, %r19536};
	cvt.u32.u16 	%r19544, %rs12834;
	cvt.u32.u16 	%r19545, %rs12835;
	prmt.b32 	%r19546, %r19545, %r19544, 0x3340U;
	cvt.u32.u16 	%r19547, %rs12836;
	cvt.u32.u16 	%r19548, %rs12837;
	prmt.b32 	%r19549, %r19548, %r19547, 0x3340U;
	prmt.b32 	%r19550, %r19549, %r19546, 0x5410U;
	cvt.u32.u16 	%r19551, %rs12838;
	cvt.u32.u16 	%r19552, %rs12839;
	prmt.b32 	%r19553, %r19552, %r19551, 0x3340U;
	cvt.u32.u16 	%r19554, %rs12840;
	cvt.u32.u16 	%r19555, %rs12841;
	prmt.b32 	%r19556, %r19555, %r19554, 0x3340U;
	prmt.b32 	%r19557, %r19556, %r19553, 0x5410U;
	st.local.v2.b32 	[%rd3+248], {%r19557, %r19550};
	cvt.u32.u16 	%r19558, %rs12826;
	cvt.u32.u16 	%r19559, %rs12827;
	prmt.b32 	%r19560, %r19559, %r19558, 0x3340U;
	cvt.u32.u16 	%r19561, %rs12828;
	cvt.u32.u16 	%r19562, %rs12829;
	prmt.b32 	%r19563, %r19562, %r19561, 0x3340U;
	prmt.b32 	%r19564, %r19563, %r19560, 0x5410U;
	cvt.u32.u16 	%r19565, %rs12830;
	cvt.u32.u16 	%r19566, %rs12831;
	prmt.b32 	%r19567, %r19566, %r19565, 0x3340U;
	cvt.u32.u16 	%r19568, %rs12832;
	cvt.u32.u16 	%r19569, %rs12833;
	prmt.b32 	%r19570, %r19569, %r19568, 0x3340U;
	prmt.b32 	%r19571, %r19570, %r19567, 0x5410U;
	st.local.v2.b32 	[%rd3+256], {%r19571, %r19564};
	cvt.u32.u16 	%r19572, %rs12818;
	cvt.u32.u16 	%r19573, %rs12819;
	prmt.b32 	%r19574, %r19573, %r19572, 0x3340U;
	cvt.u32.u16 	%r19575, %rs12820;
	cvt.u32.u16 	%r19576, %rs12821;
	prmt.b32 	%r19577, %r19576, %r19575, 0x3340U;
	prmt.b32 	%r19578, %r19577, %r19574, 0x5410U;
	cvt.u32.u16 	%r19579, %rs12822;
	cvt.u32.u16 	%r19580, %rs12823;
	prmt.b32 	%r19581, %r19580, %r19579, 0x3340U;
	cvt.u32.u16 	%r19582, %rs12824;
	cvt.u32.u16 	%r19583, %rs12825;
	prmt.b32 	%r19584, %r19583, %r19582, 0x3340U;
	prmt.b32 	%r19585, %r19584, %r19581, 0x5410U;
	st.local.v2.b32 	[%rd3+264], {%r19585, %r19578};
	mov.b32 	%r28653, 0;
$L__BB4_30:
	mov.u32 	%r28656, %r28653;
	cvt.u64.u32 	%rd174, %r28656;
	add.s64 	%rd175, %rd3, %rd174;
	ld.local.u8 	%rs12150, [%rd175+16];
	setp.ne.s16 	%p70, %rs12150, 0;
	add.s32 	%r28653, %r28656, 1;
	@%p70 bra 	$L__BB4_30;
	and.b16  	%rs12151, %rs13588, 255;
	setp.eq.s16 	%p71, %rs12151, 0;
	@%p71 bra 	$L__BB4_34;
	mov.b32 	%r28654, 0;
$L__BB4_33:
	cvt.u64.u32 	%rd176, %r28656;
	add.s64 	%rd177, %rd3, %rd176;
	st.local.u8 	[%rd177+16], %rs13588;
	add.s32 	%r28656, %r28656, 1;
	add.s32 	%r246, %r28654, 1;
	cvt.u64.u32 	%rd178, %r28654;
	add.s64 	%rd179, %rd4, %rd178;
	ld.local.u8 	%rs13588, [%rd179+17];
	setp.ne.s16 	%p72, %rs13588, 0;
	mov.u32 	%r28654, %r246;
	@%p72 bra 	$L__BB4_33;
$L__BB4_34:
	cvt.u64.u32 	%rd180, %r28656;
	add.s64 	%rd181, %rd3, %rd180;
	mov.b16 	%rs12152, 0;
	st.local.u8 	[%rd181+16], %rs12152;
	add.s32 	%r28642, %r28642, %r18150;
	st.local.u32 	[%rd3], %r28642;
	add.f64 	%fd78, %fd78, %fd13;
	st.local.f64 	[%rd3+8], %fd78;
	ld.local.v2.b32 	{%r19587, %r19588}, [%rd3+16];
	bfe.u32 	%r19589, %r19587, 0, 8;
	cvt.u16.u32 	%rs13073, %r19589;
	bfe.u32 	%r19590, %r19587, 8, 8;
	cvt.u16.u32 	%rs13072, %r19590;
	bfe.u32 	%r19591, %r19587, 16, 8;
	cvt.u16.u32 	%rs13071, %r19591;
	bfe.u32 	%r19592, %r19587, 24, 8;
	cvt.u16.u32 	%rs13070, %r19592;
	bfe.u32 	%r19593, %r19588, 0, 8;
	cvt.u16.u32 	%rs13069, %r19593;
	bfe.u32 	%r19594, %r19588, 8, 8;
	cvt.u16.u32 	%rs13068, %r19594;
	bfe.u32 	%r19595, %r19588, 16, 8;
	cvt.u16.u32 	%rs13067, %r19595;
	bfe.u32 	%r19596, %r19588, 24, 8;
	cvt.u16.u32 	%rs13066, %r19596;
	ld.local.v2.b32 	{%r19597, %r19598}, [%rd3+24];
	bfe.u32 	%r19599, %r19597, 0, 8;
	cvt.u16.u32 	%rs13065, %r19599;
	bfe.u32 	%r19600, %r19597, 8, 8;
	cvt.u16.u32 	%rs13064, %r19600;
	bfe.u32 	%r19601, %r19597, 16, 8;
	cvt.u16.u32 	%rs13063, %r19601;
	bfe.u32 	%r19602, %r19597, 24, 8;
	cvt.u16.u32 	%rs13062, %r19602;
	bfe.u32 	%r19603, %r19598, 0, 8;
	cvt.u16.u32 	%rs13061, %r19603;
	bfe.u32 	%r19604, %r19598, 8, 8;
	cvt.u16.u32 	%rs13060, %r19604;
	bfe.u32 	%r19605, %r19598, 16, 8;
	cvt.u16.u32 	%rs13059, %r19605;
	bfe.u32 	%r19606, %r19598, 24, 8;
	cvt.u16.u32 	%rs13058, %r19606;
	ld.local.v2.b32 	{%r19607, %r19608}, [%rd3+32];
	bfe.u32 	%r19609, %r19607, 0, 8;
	cvt.u16.u32 	%rs13057, %r19609;
	bfe.u32 	%r19610, %r19607, 8, 8;
	cvt.u16.u32 	%rs13056, %r19610;
	bfe.u32 	%r19611, %r19607, 16, 8;
	cvt.u16.u32 	%rs13055, %r19611;
	bfe.u32 	%r19612, %r19607, 24, 8;
	cvt.u16.u32 	%rs13054, %r19612;
	bfe.u32 	%r19613, %r19608, 0, 8;
	cvt.u16.u32 	%rs13053, %r19613;
	bfe.u32 	%r19614, %r19608, 8, 8;
	cvt.u16.u32 	%rs13052, %r19614;
	bfe.u32 	%r19615, %r19608, 16, 8;
	cvt.u16.u32 	%rs13051, %r19615;
	bfe.u32 	%r19616, %r19608, 24, 8;
	cvt.u16.u32 	%rs13050, %r19616;
	ld.local.v2.b32 	{%r19617, %r19618}, [%rd3+40];
	bfe.u32 	%r19619, %r19617, 0, 8;
	cvt.u16.u32 	%rs13049, %r19619;
	bfe.u32 	%r19620, %r19617, 8, 8;
	cvt.u16.u32 	%rs13048, %r19620;
	bfe.u32 	%r19621, %r19617, 16, 8;
	cvt.u16.u32 	%rs13047, %r19621;
	bfe.u32 	%r19622, %r19617, 24, 8;
	cvt.u16.u32 	%rs13046, %r19622;
	bfe.u32 	%r19623, %r19618, 0, 8;
	cvt.u16.u32 	%rs13045, %r19623;
	bfe.u32 	%r19624, %r19618, 8, 8;
	cvt.u16.u32 	%rs13044, %r19624;
	bfe.u32 	%r19625, %r19618, 16, 8;
	cvt.u16.u32 	%rs13043, %r19625;
	bfe.u32 	%r19626, %r19618, 24, 8;
	cvt.u16.u32 	%rs13042, %r19626;
	ld.local.v2.b32 	{%r19627, %r19628}, [%rd3+48];
	bfe.u32 	%r19629, %r19627, 0, 8;
	cvt.u16.u32 	%rs13041, %r19629;
	bfe.u32 	%r19630, %r19627, 8, 8;
	cvt.u16.u32 	%rs13040, %r19630;
	bfe.u32 	%r19631, %r19627, 16, 8;
	cvt.u16.u32 	%rs13039, %r19631;
	bfe.u32 	%r19632, %r19627, 24, 8;
	cvt.u16.u32 	%rs13038, %r19632;
	bfe.u32 	%r19633, %r19628, 0, 8;
	cvt.u16.u32 	%rs13037, %r19633;
	bfe.u32 	%r19634, %r19628, 8, 8;
	cvt.u16.u32 	%rs13036, %r19634;
	bfe.u32 	%r19635, %r19628, 16, 8;
	cvt.u16.u32 	%rs13035, %r19635;
	bfe.u32 	%r19636, %r19628, 24, 8;
	cvt.u16.u32 	%rs13034, %r19636;
	ld.local.v2.b32 	{%r19637, %r19638}, [%rd3+56];
	bfe.u32 	%r19639, %r19637, 0, 8;
	cvt.u16.u32 	%rs13033, %r19639;
	bfe.u32 	%r19640, %r19637, 8, 8;
	cvt.u16.u32 	%rs13032, %r19640;
	bfe.u32 	%r19641, %r19637, 16, 8;
	cvt.u16.u32 	%rs13031, %r19641;
	bfe.u32 	%r19642, %r19637, 24, 8;
	cvt.u16.u32 	%rs13030, %r19642;
	bfe.u32 	%r19643, %r19638, 0, 8;
	cvt.u16.u32 	%rs13029, %r19643;
	bfe.u32 	%r19644, %r19638, 8, 8;
	cvt.u16.u32 	%rs13028, %r19644;
	bfe.u32 	%r19645, %r19638, 16, 8;
	cvt.u16.u32 	%rs13027, %r19645;
	bfe.u32 	%r19646, %r19638, 24, 8;
	cvt.u16.u32 	%rs13026, %r19646;
	ld.local.v2.b32 	{%r19647, %r19648}, [%rd3+64];
	bfe.u32 	%r19649, %r19647, 0, 8;
	cvt.u16.u32 	%rs13025, %r19649;
	bfe.u32 	%r19650, %r19647, 8, 8;
	cvt.u16.u32 	%rs13024, %r19650;
	bfe.u32 	%r19651, %r19647, 16, 8;
	cvt.u16.u32 	%rs13023, %r19651;
	bfe.u32 	%r19652, %r19647, 24, 8;
	cvt.u16.u32 	%rs13022, %r19652;
	bfe.u32 	%r19653, %r19648, 0, 8;
	cvt.u16.u32 	%rs13021, %r19653;
	bfe.u32 	%r19654, %r19648, 8, 8;
	cvt.u16.u32 	%rs13020, %r19654;
	bfe.u32 	%r19655, %r19648, 16, 8;
	cvt.u16.u32 	%rs13019, %r19655;
	bfe.u32 	%r19656, %r19648, 24, 8;
	cvt.u16.u32 	%rs13018, %r19656;
	ld.local.v2.b32 	{%r19657, %r19658}, [%rd3+72];
	bfe.u32 	%r19659, %r19657, 0, 8;
	cvt.u16.u32 	%rs13017, %r19659;
	bfe.u32 	%r19660, %r19657, 8, 8;
	cvt.u16.u32 	%rs13016, %r19660;
	bfe.u32 	%r19661, %r19657, 16, 8;
	cvt.u16.u32 	%rs13015, %r19661;
	bfe.u32 	%r19662, %r19657, 24, 8;
	cvt.u16.u32 	%rs13014, %r19662;
	bfe.u32 	%r19663, %r19658, 0, 8;
	cvt.u16.u32 	%rs13013, %r19663;
	bfe.u32 	%r19664, %r19658, 8, 8;
	cvt.u16.u32 	%rs13012, %r19664;
	bfe.u32 	%r19665, %r19658, 16, 8;
	cvt.u16.u32 	%rs13011, %r19665;
	bfe.u32 	%r19666, %r19658, 24, 8;
	cvt.u16.u32 	%rs13010, %r19666;
	ld.local.v2.b32 	{%r19667, %r19668}, [%rd3+80];
	bfe.u32 	%r19669, %r19667, 0, 8;
	cvt.u16.u32 	%rs13009, %r19669;
	bfe.u32 	%r19670, %r19667, 8, 8;
	cvt.u16.u32 	%rs13008, %r19670;
	bfe.u32 	%r19671, %r19667, 16, 8;
	cvt.u16.u32 	%rs13007, %r19671;
	bfe.u32 	%r19672, %r19667, 24, 8;
	cvt.u16.u32 	%rs13006, %r19672;
	bfe.u32 	%r19673, %r19668, 0, 8;
	cvt.u16.u32 	%rs13005, %r19673;
	bfe.u32 	%r19674, %r19668, 8, 8;
	cvt.u16.u32 	%rs13004, %r19674;
	bfe.u32 	%r19675, %r19668, 16, 8;
	cvt.u16.u32 	%rs13003, %r19675;
	bfe.u32 	%r19676, %r19668, 24, 8;
	cvt.u16.u32 	%rs13002, %r19676;
	ld.local.v2.b32 	{%r19677, %r19678}, [%rd3+88];
	bfe.u32 	%r19679, %r19677, 0, 8;
	cvt.u16.u32 	%rs13001, %r19679;
	bfe.u32 	%r19680, %r19677, 8, 8;
	cvt.u16.u32 	%rs13000, %r19680;
	bfe.u32 	%r19681, %r19677, 16, 8;
	cvt.u16.u32 	%rs12999, %r19681;
	bfe.u32 	%r19682, %r19677, 24, 8;
	cvt.u16.u32 	%rs12998, %r19682;
	bfe.u32 	%r19683, %r19678, 0, 8;
	cvt.u16.u32 	%rs12997, %r19683;
	bfe.u32 	%r19684, %r19678, 8, 8;
	cvt.u16.u32 	%rs12996, %r19684;
	bfe.u32 	%r19685, %r19678, 16, 8;
	cvt.u16.u32 	%rs12995, %r19685;
	bfe.u32 	%r19686, %r19678, 24, 8;
	cvt.u16.u32 	%rs12994, %r19686;
	ld.local.v2.b32 	{%r19687, %r19688}, [%rd3+96];
	bfe.u32 	%r19689, %r19687, 0, 8;
	cvt.u16.u32 	%rs12993, %r19689;
	bfe.u32 	%r19690, %r19687, 8, 8;
	cvt.u16.u32 	%rs12992, %r19690;
	bfe.u32 	%r19691, %r19687, 16, 8;
	cvt.u16.u32 	%rs12991, %r19691;
	bfe.u32 	%r19692, %r19687, 24, 8;
	cvt.u16.u32 	%rs12990, %r19692;
	bfe.u32 	%r19693, %r19688, 0, 8;
	cvt.u16.u32 	%rs12989, %r19693;
	bfe.u32 	%r19694, %r19688, 8, 8;
	cvt.u16.u32 	%rs12988, %r19694;
	bfe.u32 	%r19695, %r19688, 16, 8;
	cvt.u16.u32 	%rs12987, %r19695;
	bfe.u32 	%r19696, %r19688, 24, 8;
	cvt.u16.u32 	%rs12986, %r19696;
	ld.local.v2.b32 	{%r19697, %r19698}, [%rd3+104];
	bfe.u32 	%r19699, %r19697, 0, 8;
	cvt.u16.u32 	%rs12985, %r19699;
	bfe.u32 	%r19700, %r19697, 8, 8;
	cvt.u16.u32 	%rs12984, %r19700;
	bfe.u32 	%r19701, %r19697, 16, 8;
	cvt.u16.u32 	%rs12983, %r19701;
	bfe.u32 	%r19702, %r19697, 24, 8;
	cvt.u16.u32 	%rs12982, %r19702;
	bfe.u32 	%r19703, %r19698, 0, 8;
	cvt.u16.u32 	%rs12981, %r19703;
	bfe.u32 	%r19704, %r19698, 8, 8;
	cvt.u16.u32 	%rs12980, %r19704;
	bfe.u32 	%r19705, %r19698, 16, 8;
	cvt.u16.u32 	%rs12979, %r19705;
	bfe.u32 	%r19706, %r19698, 24, 8;
	cvt.u16.u32 	%rs12978, %r19706;
	ld.local.v2.b32 	{%r19707, %r19708}, [%rd3+112];
	bfe.u32 	%r19709, %r19707, 0, 8;
	cvt.u16.u32 	%rs12977, %r19709;
	bfe.u32 	%r19710, %r19707, 8, 8;
	cvt.u16.u32 	%rs12976, %r19710;
	bfe.u32 	%r19711, %r19707, 16, 8;
	cvt.u16.u32 	%rs12975, %r19711;
	bfe.u32 	%r19712, %r19707, 24, 8;
	cvt.u16.u32 	%rs12974, %r19712;
	bfe.u32 	%r19713, %r19708, 0, 8;
	cvt.u16.u32 	%rs12973, %r19713;
	bfe.u32 	%r19714, %r19708, 8, 8;
	cvt.u16.u32 	%rs12972, %r19714;
	bfe.u32 	%r19715, %r19708, 16, 8;
	cvt.u16.u32 	%rs12971, %r19715;
	bfe.u32 	%r19716, %r19708, 24, 8;
	cvt.u16.u32 	%rs12970, %r19716;
	ld.local.v2.b32 	{%r19717, %r19718}, [%rd3+120];
	bfe.u32 	%r19719, %r19717, 0, 8;
	cvt.u16.u32 	%rs12969, %r19719;
	bfe.u32 	%r19720, %r19717, 8, 8;
	cvt.u16.u32 	%rs12968, %r19720;
	bfe.u32 	%r19721, %r19717, 16, 8;
	cvt.u16.u32 	%rs12967, %r19721;
	bfe.u32 	%r19722, %r19717, 24, 8;
	cvt.u16.u32 	%rs12966, %r19722;
	bfe.u32 	%r19723, %r19718, 0, 8;
	cvt.u16.u32 	%rs12965, %r19723;
	bfe.u32 	%r19724, %r19718, 8, 8;
	cvt.u16.u32 	%rs12964, %r19724;
	bfe.u32 	%r19725, %r19718, 16, 8;
	cvt.u16.u32 	%rs12963, %r19725;
	bfe.u32 	%r19726, %r19718, 24, 8;
	cvt.u16.u32 	%rs12962, %r19726;
	ld.local.v2.b32 	{%r19727, %r19728}, [%rd3+128];
	bfe.u32 	%r19729, %r19727, 0, 8;
	cvt.u16.u32 	%rs12961, %r19729;
	bfe.u32 	%r19730, %r19727, 8, 8;
	cvt.u16.u32 	%rs12960, %r19730;
	bfe.u32 	%r19731, %r19727, 16, 8;
	cvt.u16.u32 	%rs12959, %r19731;
	bfe.u32 	%r19732, %r19727, 24, 8;
	cvt.u16.u32 	%rs12958, %r19732;
	bfe.u32 	%r19733, %r19728, 0, 8;
	cvt.u16.u32 	%rs12957, %r19733;
	bfe.u32 	%r19734, %r19728, 8, 8;
	cvt.u16.u32 	%rs12956, %r19734;
	bfe.u32 	%r19735, %r19728, 16, 8;
	cvt.u16.u32 	%rs12955, %r19735;
	bfe.u32 	%r19736, %r19728, 24, 8;
	cvt.u16.u32 	%rs12954, %r19736;
	ld.local.v2.b32 	{%r19737, %r19738}, [%rd3+136];
	bfe.u32 	%r19739, %r19737, 0, 8;
	cvt.u16.u32 	%rs12953, %r19739;
	bfe.u32 	%r19740, %r19737, 8, 8;
	cvt.u16.u32 	%rs12952, %r19740;
	bfe.u32 	%r19741, %r19737, 16, 8;
	cvt.u16.u32 	%rs12951, %r19741;
	bfe.u32 	%r19742, %r19737, 24, 8;
	cvt.u16.u32 	%rs12950, %r19742;
	bfe.u32 	%r19743, %r19738, 0, 8;
	cvt.u16.u32 	%rs12949, %r19743;
	bfe.u32 	%r19744, %r19738, 8, 8;
	cvt.u16.u32 	%rs12948, %r19744;
	bfe.u32 	%r19745, %r19738, 16, 8;
	cvt.u16.u32 	%rs12947, %r19745;
	bfe.u32 	%r19746, %r19738, 24, 8;
	cvt.u16.u32 	%rs12946, %r19746;
	ld.local.v2.b32 	{%r19747, %r19748}, [%rd3+144];
	bfe.u32 	%r19749, %r19747, 0, 8;
	cvt.u16.u32 	%rs12945, %r19749;
	bfe.u32 	%r19750, %r19747, 8, 8;
	cvt.u16.u32 	%rs12944, %r19750;
	bfe.u32 	%r19751, %r19747, 16, 8;
	cvt.u16.u32 	%rs12943, %r19751;
	bfe.u32 	%r19752, %r19747, 24, 8;
	cvt.u16.u32 	%rs12942, %r19752;
	bfe.u32 	%r19753, %r19748, 0, 8;
	cvt.u16.u32 	%rs12941, %r19753;
	bfe.u32 	%r19754, %r19748, 8, 8;
	cvt.u16.u32 	%rs12940, %r19754;
	bfe.u32 	%r19755, %r19748, 16, 8;
	cvt.u16.u32 	%rs12939, %r19755;
	bfe.u32 	%r19756, %r19748, 24, 8;
	cvt.u16.u32 	%rs12938, %r19756;
	ld.local.v2.b32 	{%r19757, %r19758}, [%rd3+152];
	bfe.u32 	%r19759, %r19757, 0, 8;
	cvt.u16.u32 	%rs12937, %r19759;
	bfe.u32 	%r19760, %r19757, 8, 8;
	cvt.u16.u32 	%rs12936, %r19760;
	bfe.u32 	%r19761, %r19757, 16, 8;
	cvt.u16.u32 	%rs12935, %r19761;
	bfe.u32 	%r19762, %r19757, 24, 8;
	cvt.u16.u32 	%rs12934, %r19762;
	bfe.u32 	%r19763, %r19758, 0, 8;
	cvt.u16.u32 	%rs12933, %r19763;
	bfe.u32 	%r19764, %r19758, 8, 8;
	cvt.u16.u32 	%rs12932, %r19764;
	bfe.u32 	%r19765, %r19758, 16, 8;
	cvt.u16.u32 	%rs12931, %r19765;
	bfe.u32 	%r19766, %r19758, 24, 8;
	cvt.u16.u32 	%rs12930, %r19766;
	ld.local.v2.b32 	{%r19767, %r19768}, [%rd3+160];
	bfe.u32 	%r19769, %r19767, 0, 8;
	cvt.u16.u32 	%rs12929, %r19769;
	bfe.u32 	%r19770, %r19767, 8, 8;
	cvt.u16.u32 	%rs12928, %r19770;
	bfe.u32 	%r19771, %r19767, 16, 8;
	cvt.u16.u32 	%rs12927, %r19771;
	bfe.u32 	%r19772, %r19767, 24, 8;
	cvt.u16.u32 	%rs12926, %r19772;
	bfe.u32 	%r19773, %r19768, 0, 8;
	cvt.u16.u32 	%rs12925, %r19773;
	bfe.u32 	%r19774, %r19768, 8, 8;
	cvt.u16.u32 	%rs12924, %r19774;
	bfe.u32 	%r19775, %r19768, 16, 8;
	cvt.u16.u32 	%rs12923, %r19775;
	bfe.u32 	%r19776, %r19768, 24, 8;
	cvt.u16.u32 	%rs12922, %r19776;
	ld.local.v2.b32 	{%r19777, %r19778}, [%rd3+168];
	bfe.u32 	%r19779, %r19777, 0, 8;
	cvt.u16.u32 	%rs12921, %r19779;
	bfe.u32 	%r19780, %r19777, 8, 8;
	cvt.u16.u32 	%rs12920, %r19780;
	bfe.u32 	%r19781, %r19777, 16, 8;
	cvt.u16.u32 	%rs12919, %r19781;
	bfe.u32 	%r19782, %r19777, 24, 8;
	cvt.u16.u32 	%rs12918, %r19782;
	bfe.u32 	%r19783, %r19778, 0, 8;
	cvt.u16.u32 	%rs12917, %r19783;
	bfe.u32 	%r19784, %r19778, 8, 8;
	cvt.u16.u32 	%rs12916, %r19784;
	bfe.u32 	%r19785, %r19778, 16, 8;
	cvt.u16.u32 	%rs12915, %r19785;
	bfe.u32 	%r19786, %r19778, 24, 8;
	cvt.u16.u32 	%rs12914, %r19786;
	ld.local.v2.b32 	{%r19787, %r19788}, [%rd3+176];
	bfe.u32 	%r19789, %r19787, 0, 8;
	cvt.u16.u32 	%rs12913, %r19789;
	bfe.u32 	%r19790, %r19787, 8, 8;
	cvt.u16.u32 	%rs12912, %r19790;
	bfe.u32 	%r19791, %r19787, 16, 8;
	cvt.u16.u32 	%rs12911, %r19791;
	bfe.u32 	%r19792, %r19787, 24, 8;
	cvt.u16.u32 	%rs12910, %r19792;
	bfe.u32 	%r19793, %r19788, 0, 8;
	cvt.u16.u32 	%rs12909, %r19793;
	bfe.u32 	%r19794, %r19788, 8, 8;
	cvt.u16.u32 	%rs12908, %r19794;
	bfe.u32 	%r19795, %r19788, 16, 8;
	cvt.u16.u32 	%rs12907, %r19795;
	bfe.u32 	%r19796, %r19788, 24, 8;
	cvt.u16.u32 	%rs12906, %r19796;
	ld.local.v2.b32 	{%r19797, %r19798}, [%rd3+184];
	bfe.u32 	%r19799, %r19797, 0, 8;
	cvt.u16.u32 	%rs12905, %r19799;
	bfe.u32 	%r19800, %r19797, 8, 8;
	cvt.u16.u32 	%rs12904, %r19800;
	bfe.u32 	%r19801, %r19797, 16, 8;
	cvt.u16.u32 	%rs12903, %r19801;
	bfe.u32 	%r19802, %r19797, 24, 8;
	cvt.u16.u32 	%rs12902, %r19802;
	bfe.u32 	%r19803, %r19798, 0, 8;
	cvt.u16.u32 	%rs12901, %r19803;
	bfe.u32 	%r19804, %r19798, 8, 8;
	cvt.u16.u32 	%rs12900, %r19804;
	bfe.u32 	%r19805, %r19798, 16, 8;
	cvt.u16.u32 	%rs12899, %r19805;
	bfe.u32 	%r19806, %r19798, 24, 8;
	cvt.u16.u32 	%rs12898, %r19806;
	ld.local.v2.b32 	{%r19807, %r19808}, [%rd3+192];
	bfe.u32 	%r19809, %r19807, 0, 8;
	cvt.u16.u32 	%rs12897, %r19809;
	bfe.u32 	%r19810, %r19807, 8, 8;
	cvt.u16.u32 	%rs12896, %r19810;
	bfe.u32 	%r19811, %r19807, 16, 8;
	cvt.u16.u32 	%rs12895, %r19811;
	bfe.u32 	%r19812, %r19807, 24, 8;
	cvt.u16.u32 	%rs12894, %r19812;
	bfe.u32 	%r19813, %r19808, 0, 8;
	cvt.u16.u32 	%rs12893, %r19813;
	bfe.u32 	%r19814, %r19808, 8, 8;
	cvt.u16.u32 	%rs12892, %r19814;
	bfe.u32 	%r19815, %r19808, 16, 8;
	cvt.u16.u32 	%rs12891, %r19815;
	bfe.u32 	%r19816, %r19808, 24, 8;
	cvt.u16.u32 	%rs12890, %r19816;
	ld.local.v2.b32 	{%r19817, %r19818}, [%rd3+200];
	bfe.u32 	%r19819, %r19817, 0, 8;
	cvt.u16.u32 	%rs12889, %r19819;
	bfe.u32 	%r19820, %r19817, 8, 8;
	cvt.u16.u32 	%rs12888, %r19820;
	bfe.u32 	%r19821, %r19817, 16, 8;
	cvt.u16.u32 	%rs12887, %r19821;
	bfe.u32 	%r19822, %r19817, 24, 8;
	cvt.u16.u32 	%rs12886, %r19822;
	bfe.u32 	%r19823, %r19818, 0, 8;
	cvt.u16.u32 	%rs12885, %r19823;
	bfe.u32 	%r19824, %r19818, 8, 8;
	cvt.u16.u32 	%rs12884, %r19824;
	bfe.u32 	%r19825, %r19818, 16, 8;
	cvt.u16.u32 	%rs12883, %r19825;
	bfe.u32 	%r19826, %r19818, 24, 8;
	cvt.u16.u32 	%rs12882, %r19826;
	ld.local.v2.b32 	{%r19827, %r19828}, [%rd3+208];
	bfe.u32 	%r19829, %r19827, 0, 8;
	cvt.u16.u32 	%rs12881, %r19829;
	bfe.u32 	%r19830, %r19827, 8, 8;
	cvt.u16.u32 	%rs12880, %r19830;
	bfe.u32 	%r19831, %r19827, 16, 8;
	cvt.u16.u32 	%rs12879, %r19831;
	bfe.u32 	%r19832, %r19827, 24, 8;
	cvt.u16.u32 	%rs12878, %r19832;
	bfe.u32 	%r19833, %r19828, 0, 8;
	cvt.u16.u32 	%rs12877, %r19833;
	bfe.u32 	%r19834, %r19828, 8, 8;
	cvt.u16.u32 	%rs12876, %r19834;
	bfe.u32 	%r19835, %r19828, 16, 8;
	cvt.u16.u32 	%rs12875, %r19835;
	bfe.u32 	%r19836, %r19828, 24, 8;
	cvt.u16.u32 	%rs12874, %r19836;
	ld.local.v2.b32 	{%r19837, %r19838}, [%rd3+216];
	bfe.u32 	%r19839, %r19837, 0, 8;
	cvt.u16.u32 	%rs12873, %r19839;
	bfe.u32 	%r19840, %r19837, 8, 8;
	cvt.u16.u32 	%rs12872, %r19840;
	bfe.u32 	%r19841, %r19837, 16, 8;
	cvt.u16.u32 	%rs12871, %r19841;
	bfe.u32 	%r19842, %r19837, 24, 8;
	cvt.u16.u32 	%rs12870, %r19842;
	bfe.u32 	%r19843, %r19838, 0, 8;
	cvt.u16.u32 	%rs12869, %r19843;
	bfe.u32 	%r19844, %r19838, 8, 8;
	cvt.u16.u32 	%rs12868, %r19844;
	bfe.u32 	%r19845, %r19838, 16, 8;
	cvt.u16.u32 	%rs12867, %r19845;
	bfe.u32 	%r19846, %r19838, 24, 8;
	cvt.u16.u32 	%rs12866, %r19846;
	ld.local.v2.b32 	{%r19847, %r19848}, [%rd3+224];
	bfe.u32 	%r19849, %r19847, 0, 8;
	cvt.u16.u32 	%rs12865, %r19849;
	bfe.u32 	%r19850, %r19847, 8, 8;
	cvt.u16.u32 	%rs12864, %r19850;
	bfe.u32 	%r19851, %r19847, 16, 8;
	cvt.u16.u32 	%rs12863, %r19851;
	bfe.u32 	%r19852, %r19847, 24, 8;
	cvt.u16.u32 	%rs12862, %r19852;
	bfe.u32 	%r19853, %r19848, 0, 8;
	cvt.u16.u32 	%rs12861, %r19853;
	bfe.u32 	%r19854, %r19848, 8, 8;
	cvt.u16.u32 	%rs12860, %r19854;
	bfe.u32 	%r19855, %r19848, 16, 8;
	cvt.u16.u32 	%rs12859, %r19855;
	bfe.u32 	%r19856, %r19848, 24, 8;
	cvt.u16.u32 	%rs12858, %r19856;
	ld.local.v2.b32 	{%r19857, %r19858}, [%rd3+232];
	bfe.u32 	%r19859, %r19857, 0, 8;
	cvt.u16.u32 	%rs12857, %r19859;
	bfe.u32 	%r19860, %r19857, 8, 8;
	cvt.u16.u32 	%rs12856, %r19860;
	bfe.u32 	%r19861, %r19857, 16, 8;
	cvt.u16.u32 	%rs12855, %r19861;
	bfe.u32 	%r19862, %r19857, 24, 8;
	cvt.u16.u32 	%rs12854, %r19862;
	bfe.u32 	%r19863, %r19858, 0, 8;
	cvt.u16.u32 	%rs12853, %r19863;
	bfe.u32 	%r19864, %r19858, 8, 8;
	cvt.u16.u32 	%rs12852, %r19864;
	bfe.u32 	%r19865, %r19858, 16, 8;
	cvt.u16.u32 	%rs12851, %r19865;
	bfe.u32 	%r19866, %r19858, 24, 8;
	cvt.u16.u32 	%rs12850, %r19866;
	ld.local.v2.b32 	{%r19867, %r19868}, [%rd3+240];
	bfe.u32 	%r19869, %r19867, 0, 8;
	cvt.u16.u32 	%rs12849, %r19869;
	bfe.u32 	%r19870, %r19867, 8, 8;
	cvt.u16.u32 	%rs12848, %r19870;
	bfe.u32 	%r19871, %r19867, 16, 8;
	cvt.u16.u32 	%rs12847, %r19871;
	bfe.u32 	%r19872, %r19867, 24, 8;
	cvt.u16.u32 	%rs12846, %r19872;
	bfe.u32 	%r19873, %r19868, 0, 8;
	cvt.u16.u32 	%rs12845, %r19873;
	bfe.u32 	%r19874, %r19868, 8, 8;
	cvt.u16.u32 	%rs12844, %r19874;
	bfe.u32 	%r19875, %r19868, 16, 8;
	cvt.u16.u32 	%rs12843, %r19875;
	bfe.u32 	%r19876, %r19868, 24, 8;
	cvt.u16.u32 	%rs12842, %r19876;
	ld.local.v2.b32 	{%r19877, %r19878}, [%rd3+248];
	bfe.u32 	%r19879, %r19877, 0, 8;
	cvt.u16.u32 	%rs12841, %r19879;
	bfe.u32 	%r19880, %r19877, 8, 8;
	cvt.u16.u32 	%rs12840, %r19880;
	bfe.u32 	%r19881, %r19877, 16, 8;
	cvt.u16.u32 	%rs12839, %r19881;
	bfe.u32 	%r19882, %r19877, 24, 8;
	cvt.u16.u32 	%rs12838, %r19882;
	bfe.u32 	%r19883, %r19878, 0, 8;
	cvt.u16.u32 	%rs12837, %r19883;
	bfe.u32 	%r19884, %r19878, 8, 8;
	cvt.u16.u32 	%rs12836, %r19884;
	bfe.u32 	%r19885, %r19878, 16, 8;
	cvt.u16.u32 	%rs12835, %r19885;
	bfe.u32 	%r19886, %r19878, 24, 8;
	cvt.u16.u32 	%rs12834, %r19886;
	ld.local.v2.b32 	{%r19887, %r19888}, [%rd3+256];
	bfe.u32 	%r19889, %r19887, 0, 8;
	cvt.u16.u32 	%rs12833, %r19889;
	bfe.u32 	%r19890, %r19887, 8, 8;
	cvt.u16.u32 	%rs12832, %r19890;
	bfe.u32 	%r19891, %r19887, 16, 8;
	cvt.u16.u32 	%rs12831, %r19891;
	bfe.u32 	%r19892, %r19887, 24, 8;
	cvt.u16.u32 	%rs12830, %r19892;
	bfe.u32 	%r19893, %r19888, 0, 8;
	cvt.u16.u32 	%rs12829, %r19893;
	bfe.u32 	%r19894, %r19888, 8, 8;
	cvt.u16.u32 	%rs12828, %r19894;
	bfe.u32 	%r19895, %r19888, 16, 8;
	cvt.u16.u32 	%rs12827, %r19895;
	bfe.u32 	%r19896, %r19888, 24, 8;
	cvt.u16.u32 	%rs12826, %r19896;
	ld.local.v2.b32 	{%r19897, %r19898}, [%rd3+264];
	bfe.u32 	%r19899, %r19897, 0, 8;
	cvt.u16.u32 	%rs12825, %r19899;
	bfe.u32 	%r19900, %r19897, 8, 8;
	cvt.u16.u32 	%rs12824, %r19900;
	bfe.u32 	%r19901, %r19897, 16, 8;
	cvt.u16.u32 	%rs12823, %r19901;
	bfe.u32 	%r19902, %r19897, 24, 8;
	cvt.u16.u32 	%rs12822, %r19902;
	bfe.u32 	%r19903, %r19898, 0, 8;
	cvt.u16.u32 	%rs12821, %r19903;
	bfe.u32 	%r19904, %r19898, 8, 8;
	cvt.u16.u32 	%rs12820, %r19904;
	bfe.u32 	%r19905, %r19898, 16, 8;
	cvt.u16.u32 	%rs12819, %r19905;
	bfe.u32 	%r19906, %r19898, 24, 8;
	cvt.u16.u32 	%rs12818, %r19906;
$L__BB4_35:
	ld.param.u64 	%rd266, [_ZN3cub18CUB_300001_SM_10006detail6reduce28DeviceReduceSingleTileKernelINS2_10policy_hubI4Itemy13Addition_funcE10Policy1000EN6thrust24THRUST_300001_SM_1000_NS6detail15normal_iteratorINSA_10device_ptrIS5_EEEEPS5_yS6_S5_S5_N4cuda3std3__410__identityEEEvT0_T1_T2_T3_T4_T6__param_2];
	cvt.u32.u16 	%r20247, %rs13073;
	and.b32  	%r20248, %r20247, 255;
	and.b16  	%rs12153, %rs13072, 255;
	mul.wide.u16 	%r20249, %rs12153, 256;
	or.b32  	%r20250, %r20249, %r20248;
	cvt.u32.u16 	%r20251, %rs13071;
	shl.b32 	%r20252, %r20251, 16;
	and.b32  	%r20253, %r20252, 16711680;
	or.b32  	%r20254, %r20250, %r20253;
	cvt.u32.u16 	%r20255, %rs13070;
	shl.b32 	%r20256, %r20255, 24;
	or.b32  	%r19928, %r20254, %r20256;
	cvt.u32.u16 	%r20257, %rs13069;
	and.b32  	%r20258, %r20257, 255;
	and.b16  	%rs12154, %rs13068, 255;
	mul.wide.u16 	%r20259, %rs12154, 256;
	or.b32  	%r20260, %r20259, %r20258;
	cvt.u32.u16 	%r20261, %rs13067;
	shl.b32 	%r20262, %r20261, 16;
	and.b32  	%r20263, %r20262, 16711680;
	or.b32  	%r20264, %r20260, %r20263;
	cvt.u32.u16 	%r20265, %rs13066;
	shl.b32 	%r20266, %r20265, 24;
	or.b32  	%r19933, %r20264, %r20266;
	cvt.u32.u16 	%r20267, %rs13065;
	and.b32  	%r20268, %r20267, 255;
	and.b16  	%rs12155, %rs13064, 255;
	mul.wide.u16 	%r20269, %rs12155, 256;
	or.b32  	%r20270, %r20269, %r20268;
	cvt.u32.u16 	%r20271, %rs13063;
	shl.b32 	%r20272, %r20271, 16;
	and.b32  	%r20273, %r20272, 16711680;
	or.b32  	%r20274, %r20270, %r20273;
	cvt.u32.u16 	%r20275, %rs13062;
	shl.b32 	%r20276, %r20275, 24;
	or.b32  	%r19938, %r20274, %r20276;
	cvt.u32.u16 	%r20277, %rs13061;
	and.b32  	%r20278, %r20277, 255;
	and.b16  	%rs12156, %rs13060, 255;
	mul.wide.u16 	%r20279, %rs12156, 256;
	or.b32  	%r20280, %r20279, %r20278;
	cvt.u32.u16 	%r20281, %rs13059;
	shl.b32 	%r20282, %r20281, 16;
	and.b32  	%r20283, %r20282, 16711680;
	or.b32  	%r20284, %r20280, %r20283;
	cvt.u32.u16 	%r20285, %rs13058;
	shl.b32 	%r20286, %r20285, 24;
	or.b32  	%r19943, %r20284, %r20286;
	cvt.u32.u16 	%r20287, %rs13057;
	and.b32  	%r20288, %r20287, 255;
	and.b16  	%rs12157, %rs13056, 255;
	mul.wide.u16 	%r20289, %rs12157, 256;
	or.b32  	%r20290, %r20289, %r20288;
	cvt.u32.u16 	%r20291, %rs13055;
	shl.b32 	%r20292, %r20291, 16;
	and.b32  	%r20293, %r20292, 16711680;
	or.b32  	%r20294, %r20290, %r20293;
	cvt.u32.u16 	%r20295, %rs13054;
	shl.b32 	%r20296, %r20295, 24;
	or.b32  	%r19948, %r20294, %r20296;
	cvt.u32.u16 	%r20297, %rs13053;
	and.b32  	%r20298, %r20297, 255;
	and.b16  	%rs12158, %rs13052, 255;
	mul.wide.u16 	%r20299, %rs12158, 256;
	or.b32  	%r20300, %r20299, %r20298;
	cvt.u32.u16 	%r20301, %rs13051;
	shl.b32 	%r20302, %r20301, 16;
	and.b32  	%r20303, %r20302, 16711680;
	or.b32  	%r20304, %r20300, %r20303;
	cvt.u32.u16 	%r20305, %rs13050;
	shl.b32 	%r20306, %r20305, 24;
	or.b32  	%r19953, %r20304, %r20306;
	cvt.u32.u16 	%r20307, %rs13049;
	and.b32  	%r20308, %r20307, 255;
	and.b16  	%rs12159, %rs13048, 255;
	mul.wide.u16 	%r20309, %rs12159, 256;
	or.b32  	%r20310, %r20309, %r20308;
	cvt.u32.u16 	%r20311, %rs13047;
	shl.b32 	%r20312, %r20311, 16;
	and.b32  	%r20313, %r20312, 16711680;
	or.b32  	%r20314, %r20310, %r20313;
	cvt.u32.u16 	%r20315, %rs13046;
	shl.b32 	%r20316, %r20315, 24;
	or.b32  	%r19958, %r20314, %r20316;
	cvt.u32.u16 	%r20317, %rs13045;
	and.b32  	%r20318, %r20317, 255;
	and.b16  	%rs12160, %rs13044, 255;
	mul.wide.u16 	%r20319, %rs12160, 256;
	or.b32  	%r20320, %r20319, %r20318;
	cvt.u32.u16 	%r20321, %rs13043;
	shl.b32 	%r20322, %r20321, 16;
	and.b32  	%r20323, %r20322, 16711680;
	or.b32  	%r20324, %r20320, %r20323;
	cvt.u32.u16 	%r20325, %rs13042;
	shl.b32 	%r20326, %r20325, 24;
	or.b32  	%r19963, %r20324, %r20326;
	cvt.u32.u16 	%r20327, %rs13041;
	and.b32  	%r20328, %r20327, 255;
	and.b16  	%rs12161, %rs13040, 255;
	mul.wide.u16 	%r20329, %rs12161, 256;
	or.b32  	%r20330, %r20329, %r20328;
	cvt.u32.u16 	%r20331, %rs13039;
	shl.b32 	%r20332, %r20331, 16;
	and.b32  	%r20333, %r20332, 16711680;
	or.b32  	%r20334, %r20330, %r20333;
	cvt.u32.u16 	%r20335, %rs13038;
	shl.b32 	%r20336, %r20335, 24;
	or.b32  	%r19968, %r20334, %r20336;
	cvt.u32.u16 	%r20337, %rs13037;
	and.b32  	%r20338, %r20337, 255;
	and.b16  	%rs12162, %rs13036, 255;
	mul.wide.u16 	%r20339, %rs12162, 256;
	or.b32  	%r20340, %r20339, %r20338;
	cvt.u32.u16 	%r20341, %rs13035;
	shl.b32 	%r20342, %r20341, 16;
	and.b32  	%r20343, %r20342, 16711680;
	or.b32  	%r20344, %r20340, %r20343;
	cvt.u32.u16 	%r20345, %rs13034;
	shl.b32 	%r20346, %r20345, 24;
	or.b32  	%r19973, %r20344, %r20346;
	cvt.u32.u16 	%r20347, %rs13033;
	and.b32  	%r20348, %r20347, 255;
	and.b16  	%rs12163, %rs13032, 255;
	mul.wide.u16 	%r20349, %rs12163, 256;
	or.b32  	%r20350, %r20349, %r20348;
	cvt.u32.u16 	%r20351, %rs13031;
	shl.b32 	%r20352, %r20351, 16;
	and.b32  	%r20353, %r20352, 16711680;
	or.b32  	%r20354, %r20350, %r20353;
	cvt.u32.u16 	%r20355, %rs13030;
	shl.b32 	%r20356, %r20355, 24;
	or.b32  	%r19978, %r20354, %r20356;
	cvt.u32.u16 	%r20357, %rs13029;
	and.b32  	%r20358, %r20357, 255;
	and.b16  	%rs12164, %rs13028, 255;
	mul.wide.u16 	%r20359, %rs12164, 256;
	or.b32  	%r20360, %r20359, %r20358;
	cvt.u32.u16 	%r20361, %rs13027;
	shl.b32 	%r20362, %r20361, 16;
	and.b32  	%r20363, %r20362, 16711680;
	or.b32  	%r20364, %r20360, %r20363;
	cvt.u32.u16 	%r20365, %rs13026;
	shl.b32 	%r20366, %r20365, 24;
	or.b32  	%r19983, %r20364, %r20366;
	cvt.u32.u16 	%r20367, %rs13025;
	and.b32  	%r20368, %r20367, 255;
	and.b16  	%rs12165, %rs13024, 255;
	mul.wide.u16 	%r20369, %rs12165, 256;
	or.b32  	%r20370, %r20369, %r20368;
	cvt.u32.u16 	%r20371, %rs13023;
	shl.b32 	%r20372, %r20371, 16;
	and.b32  	%r20373, %r20372, 16711680;
	or.b32  	%r20374, %r20370, %r20373;
	cvt.u32.u16 	%r20375, %rs13022;
	shl.b32 	%r20376, %r20375, 24;
	or.b32  	%r19988, %r20374, %r20376;
	cvt.u32.u16 	%r20377, %rs13021;
	and.b32  	%r20378, %r20377, 255;
	and.b16  	%rs12166, %rs13020, 255;
	mul.wide.u16 	%r20379, %rs12166, 256;
	or.b32  	%r20380, %r20379, %r20378;
	cvt.u32.u16 	%r20381, %rs13019;
	shl.b32 	%r20382, %r20381, 16;
	and.b32  	%r20383, %r20382, 16711680;
	or.b32  	%r20384, %r20380, %r20383;
	cvt.u32.u16 	%r20385, %rs13018;
	shl.b32 	%r20386, %r20385, 24;
	or.b32  	%r19993, %r20384, %r20386;
	cvt.u32.u16 	%r20387, %rs13017;
	and.b32  	%r20388, %r20387, 255;
	and.b16  	%rs12167, %rs13016, 255;
	mul.wide.u16 	%r20389, %rs12167, 256;
	or.b32  	%r20390, %r20389, %r20388;
	cvt.u32.u16 	%r20391, %rs13015;
	shl.b32 	%r20392, %r20391, 16;
	and.b32  	%r20393, %r20392, 16711680;
	or.b32  	%r20394, %r20390, %r20393;
	cvt.u32.u16 	%r20395, %rs13014;
	shl.b32 	%r20396, %r20395, 24;
	or.b32  	%r19998, %r20394, %r20396;
	cvt.u32.u16 	%r20397, %rs13013;
	and.b32  	%r20398, %r20397, 255;
	and.b16  	%rs12168, %rs13012, 255;
	mul.wide.u16 	%r20399, %rs12168, 256;
	or.b32  	%r20400, %r20399, %r20398;
	cvt.u32.u16 	%r20401, %rs13011;
	shl.b32 	%r20402, %r20401, 16;
	and.b32  	%r20403, %r20402, 16711680;
	or.b32  	%r20404, %r20400, %r20403;
	cvt.u32.u16 	%r20405, %rs13010;
	shl.b32 	%r20406, %r20405, 24;
	or.b32  	%r20003, %r20404, %r20406;
	cvt.u32.u16 	%r20407, %rs13009;
	and.b32  	%r20408, %r20407, 255;
	and.b16  	%rs12169, %rs13008, 255;
	mul.wide.u16 	%r20409, %rs12169, 256;
	or.b32  	%r20410, %r20409, %r20408;
	cvt.u32.u16 	%r20411, %rs13007;
	shl.b32 	%r20412, %r20411, 16;
	and.b32  	%r20413, %r20412, 16711680;
	or.b32  	%r20414, %r20410, %r20413;
	cvt.u32.u16 	%r20415, %rs13006;
	shl.b32 	%r20416, %r20415, 24;
	or.b32  	%r20008, %r20414, %r20416;
	cvt.u32.u16 	%r20417, %rs13005;
	and.b32  	%r20418, %r20417, 255;
	and.b16  	%rs12170, %rs13004, 255;
	mul.wide.u16 	%r20419, %rs12170, 256;
	or.b32  	%r20420, %r20419, %r20418;
	cvt.u32.u16 	%r20421, %rs13003;
	shl.b32 	%r20422, %r20421, 16;
	and.b32  	%r20423, %r20422, 16711680;
	or.b32  	%r20424, %r20420, %r20423;
	cvt.u32.u16 	%r20425, %rs13002;
	shl.b32 	%r20426, %r20425, 24;
	or.b32  	%r20013, %r20424, %r20426;
	cvt.u32.u16 	%r20427, %rs13001;
	and.b32  	%r20428, %r20427, 255;
	and.b16  	%rs12171, %rs13000, 255;
	mul.wide.u16 	%r20429, %rs12171, 256;
	or.b32  	%r20430, %r20429, %r20428;
	cvt.u32.u16 	%r20431, %rs12999;
	shl.b32 	%r20432, %r20431, 16;
	and.b32  	%r20433, %r20432, 16711680;
	or.b32  	%r20434, %r20430, %r20433;
	cvt.u32.u16 	%r20435, %rs12998;
	shl.b32 	%r20436, %r20435, 24;
	or.b32  	%r20018, %r20434, %r20436;
	cvt.u32.u16 	%r20437, %rs12997;
	and.b32  	%r20438, %r20437, 255;
	and.b16  	%rs12172, %rs12996, 255;
	mul.wide.u16 	%r20439, %rs12172, 256;
	or.b32  	%r20440, %r20439, %r20438;
	cvt.u32.u16 	%r20441, %rs12995;
	shl.b32 	%r20442, %r20441, 16;
	and.b32  	%r20443, %r20442, 16711680;
	or.b32  	%r20444, %r20440, %r20443;
	cvt.u32.u16 	%r20445, %rs12994;
	shl.b32 	%r20446, %r20445, 24;
	or.b32  	%r20023, %r20444, %r20446;
	cvt.u32.u16 	%r20447, %rs12993;
	and.b32  	%r20448, %r20447, 255;
	and.b16  	%rs12173, %rs12992, 255;
	mul.wide.u16 	%r20449, %rs12173, 256;
	or.b32  	%r20450, %r20449, %r20448;
	cvt.u32.u16 	%r20451, %rs12991;
	shl.b32 	%r20452, %r20451, 16;
	and.b32  	%r20453, %r20452, 16711680;
	or.b32  	%r20454, %r20450, %r20453;
	cvt.u32.u16 	%r20455, %rs12990;
	shl.b32 	%r20456, %r20455, 24;
	or.b32  	%r20028, %r20454, %r20456;
	cvt.u32.u16 	%r20457, %rs12989;
	and.b32  	%r20458, %r20457, 255;
	and.b16  	%rs12174, %rs12988, 255;
	mul.wide.u16 	%r20459, %rs12174, 256;
	or.b32  	%r20460, %r20459, %r20458;
	cvt.u32.u16 	%r20461, %rs12987;
	shl.b32 	%r20462, %r20461, 16;
	and.b32  	%r20463, %r20462, 16711680;
	or.b32  	%r20464, %r20460, %r20463;
	cvt.u32.u16 	%r20465, %rs12986;
	shl.b32 	%r20466, %r20465, 24;
	or.b32  	%r20033, %r20464, %r20466;
	cvt.u32.u16 	%r20467, %rs12985;
	and.b32  	%r20468, %r20467, 255;
	and.b16  	%rs12175, %rs12984, 255;
	mul.wide.u16 	%r20469, %rs12175, 256;
	or.b32  	%r20470, %r20469, %r20468;
	cvt.u32.u16 	%r20471, %rs12983;
	shl.b32 	%r20472, %r20471, 16;
	and.b32  	%r20473, %r20472, 16711680;
	or.b32  	%r20474, %r20470, %r20473;
	cvt.u32.u16 	%r20475, %rs12982;
	shl.b32 	%r20476, %r20475, 24;
	or.b32  	%r20038, %r20474, %r20476;
	cvt.u32.u16 	%r20477, %rs12981;
	and.b32  	%r20478, %r20477, 255;
	and.b16  	%rs12176, %rs12980, 255;
	mul.wide.u16 	%r20479, %rs12176, 256;
	or.b32  	%r20480, %r20479, %r20478;
	cvt.u32.u16 	%r20481, %rs12979;
	shl.b32 	%r20482, %r20481, 16;
	and.b32  	%r20483, %r20482, 16711680;
	or.b32  	%r20484, %r20480, %r20483;
	cvt.u32.u16 	%r20485, %rs12978;
	shl.b32 	%r20486, %r20485, 24;
	or.b32  	%r20043, %r20484, %r20486;
	cvt.u32.u16 	%r20487, %rs12977;
	and.b32  	%r20488, %r20487, 255;
	and.b16  	%rs12177, %rs12976, 255;
	mul.wide.u16 	%r20489, %rs12177, 256;
	or.b32  	%r20490, %r20489, %r20488;
	cvt.u32.u16 	%r20491, %rs12975;
	shl.b32 	%r20492, %r20491, 16;
	and.b32  	%r20493, %r20492, 16711680;
	or.b32  	%r20494, %r20490, %r20493;
	cvt.u32.u16 	%r20495, %rs12974;
	shl.b32 	%r20496, %r20495, 24;
	or.b32  	%r20048, %r20494, %r20496;
	cvt.u32.u16 	%r20497, %rs12973;
	and.b32  	%r20498, %r20497, 255;
	and.b16  	%rs12178, %rs12972, 255;
	mul.wide.u16 	%r20499, %rs12178, 256;
	or.b32  	%r20500, %r20499, %r20498;
	cvt.u32.u16 	%r20501, %rs12971;
	shl.b32 	%r20502, %r20501, 16;
	and.b32  	%r20503, %r20502, 16711680;
	or.b32  	%r20504, %r20500, %r20503;
	cvt.u32.u16 	%r20505, %rs12970;
	shl.b32 	%r20506, %r20505, 24;
	or.b32  	%r20053, %r20504, %r20506;
	cvt.u32.u16 	%r20507, %rs12969;
	and.b32  	%r20508, %r20507, 255;
	and.b16  	%rs12179, %rs12968, 255;
	mul.wide.u16 	%r20509, %rs12179, 256;
	or.b32  	%r20510, %r20509, %r20508;
	cvt.u32.u16 	%r20511, %rs12967;
	shl.b32 	%r20512, %r20511, 16;
	and.b32  	%r20513, %r20512, 16711680;
	or.b32  	%r20514, %r20510, %r20513;
	cvt.u32.u16 	%r20515, %rs12966;
	shl.b32 	%r20516, %r20515, 24;
	or.b32  	%r20058, %r20514, %r20516;
	cvt.u32.u16 	%r20517, %rs12965;
	and.b32  	%r20518, %r20517, 255;
	and.b16  	%rs12180, %rs12964, 255;
	mul.wide.u16 	%r20519, %rs12180, 256;
	or.b32  	%r20520, %r20519, %r20518;
	cvt.u32.u16 	%r20521, %rs12963;
	shl.b32 	%r20522, %r20521, 16;
	and.b32  	%r20523, %r20522, 16711680;
	or.b32  	%r20524, %r20520, %r20523;
	cvt.u32.u16 	%r20525, %rs12962;
	shl.b32 	%r20526, %r20525, 24;
	or.b32  	%r20063, %r20524, %r20526;
	cvt.u32.u16 	%r20527, %rs12961;
	and.b32  	%r20528, %r20527, 255;
	and.b16  	%rs12181, %rs12960, 255;
	mul.wide.u16 	%r20529, %rs12181, 256;
	or.b32  	%r20530, %r20529, %r20528;
	cvt.u32.u16 	%r20531, %rs12959;
	shl.b32 	%r20532, %r20531, 16;
	and.b32  	%r20533, %r20532, 16711680;
	or.b32  	%r20534, %r20530, %r20533;
	cvt.u32.u16 	%r20535, %rs12958;
	shl.b32 	%r20536, %r20535, 24;
	or.b32  	%r20068, %r20534, %r20536;
	cvt.u32.u16 	%r20537, %rs12957;
	and.b32  	%r20538, %r20537, 255;
	and.b16  	%rs12182, %rs12956, 255;
	mul.wide.u16 	%r20539, %rs12182, 256;
	or.b32  	%r20540, %r20539, %r20538;
	cvt.u32.u16 	%r20541, %rs12955;
	shl.b32 	%r20542, %r20541, 16;
	and.b32  	%r20543, %r20542, 16711680;
	or.b32  	%r20544, %r20540, %r20543;
	cvt.u32.u16 	%r20545, %rs12954;
	shl.b32 	%r20546, %r20545, 24;
	or.b32  	%r20073, %r20544, %r20546;
	cvt.u32.u16 	%r20547, %rs12953;
	and.b32  	%r20548, %r20547, 255;
	and.b16  	%rs12183, %rs12952, 255;
	mul.wide.u16 	%r20549, %rs12183, 256;
	or.b32  	%r20550, %r20549, %r20548;
	cvt.u32.u16 	%r20551, %rs12951;
	shl.b32 	%r20552, %r20551, 16;
	and.b32  	%r20553, %r20552, 16711680;
	or.b32  	%r20554, %r20550, %r20553;
	cvt.u32.u16 	%r20555, %rs12950;
	shl.b32 	%r20556, %r20555, 24;
	or.b32  	%r20078, %r20554, %r20556;
	cvt.u32.u16 	%r20557, %rs12949;
	and.b32  	%r20558, %r20557, 255;
	and.b16  	%rs12184, %rs12948, 255;
	mul.wide.u16 	%r20559, %rs12184, 256;
	or.b32  	%r20560, %r20559, %r20558;
	cvt.u32.u16 	%r20561, %rs12947;
	shl.b32 	%r20562, %r20561, 16;
	and.b32  	%r20563, %r20562, 16711680;
	or.b32  	%r20564, %r20560, %r20563;
	cvt.u32.u16 	%r20565, %rs12946;
	shl.b32 	%r20566, %r20565, 24;
	or.b32  	%r20083, %r20564, %r20566;
	cvt.u32.u16 	%r20567, %rs12945;
	and.b32  	%r20568, %r20567, 255;
	and.b16  	%rs12185, %rs12944, 255;
	mul.wide.u16 	%r20569, %rs12185, 256;
	or.b32  	%r20570, %r20569, %r20568;
	cvt.u32.u16 	%r20571, %rs12943;
	shl.b32 	%r20572, %r20571, 16;
	and.b32  	%r20573, %r20572, 16711680;
	or.b32  	%r20574, %r20570, %r20573;
	cvt.u32.u16 	%r20575, %rs12942;
	shl.b32 	%r20576, %r20575, 24;
	or.b32  	%r20088, %r20574, %r20576;
	cvt.u32.u16 	%r20577, %rs12941;
	and.b32  	%r20578, %r20577, 255;
	and.b16  	%rs12186, %rs12940, 255;
	mul.wide.u16 	%r20579, %rs12186, 256;
	or.b32  	%r20580, %r20579, %r20578;
	cvt.u32.u16 	%r20581, %rs12939;
	shl.b32 	%r20582, %r20581, 16;
	and.b32  	%r20583, %r20582, 16711680;
	or.b32  	%r20584, %r20580, %r20583;
	cvt.u32.u16 	%r20585, %rs12938;
	shl.b32 	%r20586, %r20585, 24;
	or.b32  	%r20093, %r20584, %r20586;
	cvt.u32.u16 	%r20587, %rs12937;
	and.b32  	%r20588, %r20587, 255;
	and.b16  	%rs12187, %rs12936, 255;
	mul.wide.u16 	%r20589, %rs12187, 256;
	or.b32  	%r20590, %r20589, %r20588;
	cvt.u32.u16 	%r20591, %rs12935;
	shl.b32 	%r20592, %r20591, 16;
	and.b32  	%r20593, %r20592, 16711680;
	or.b32  	%r20594, %r20590, %r20593;
	cvt.u32.u16 	%r20595, %rs12934;
	shl.b32 	%r20596, %r20595, 24;
	or.b32  	%r20098, %r20594, %r20596;
	cvt.u32.u16 	%r20597, %rs12933;
	and.b32  	%r20598, %r20597, 255;
	and.b16  	%rs12188, %rs12932, 255;
	mul.wide.u16 	%r20599, %rs12188, 256;
	or.b32  	%r20600, %r20599, %r20598;
	cvt.u32.u16 	%r20601, %rs12931;
	shl.b32 	%r20602, %r20601, 16;
	and.b32  	%r20603, %r20602, 16711680;
	or.b32  	%r20604, %r20600, %r20603;
	cvt.u32.u16 	%r20605, %rs12930;
	shl.b32 	%r20606, %r20605, 24;
	or.b32  	%r20103, %r20604, %r20606;
	cvt.u32.u16 	%r20607, %rs12929;
	and.b32  	%r20608, %r20607, 255;
	and.b16  	%rs12189, %rs12928, 255;
	mul.wide.u16 	%r20609, %rs12189, 256;
	or.b32  	%r20610, %r20609, %r20608;
	cvt.u32.u16 	%r20611, %rs12927;
	shl.b32 	%r20612, %r20611, 16;
	and.b32  	%r20613, %r20612, 16711680;
	or.b32  	%r20614, %r20610, %r20613;
	cvt.u32.u16 	%r20615, %rs12926;
	shl.b32 	%r20616, %r20615, 24;
	or.b32  	%r20108, %r20614, %r20616;
	cvt.u32.u16 	%r20617, %rs12925;
	and.b32  	%r20618, %r20617, 255;
	and.b16  	%rs12190, %rs12924, 255;
	mul.wide.u16 	%r20619, %rs12190, 256;
	or.b32  	%r20620, %r20619, %r20618;
	cvt.u32.u16 	%r20621, %rs12923;
	shl.b32 	%r20622, %r20621, 16;
	and.b32  	%r20623, %r20622, 16711680;
	or.b32  	%r20624, %r20620, %r20623;
	cvt.u32.u16 	%r20625, %rs12922;
	shl.b32 	%r20626, %r20625, 24;
	or.b32  	%r20113, %r20624, %r20626;
	cvt.u32.u16 	%r20627, %rs12921;
	and.b32  	%r20628, %r20627, 255;
	and.b16  	%rs12191, %rs12920, 255;
	mul.wide.u16 	%r20629, %rs12191, 256;
	or.b32  	%r20630, %r20629, %r20628;
	cvt.u32.u16 	%r20631, %rs12919;
	shl.b32 	%r20632, %r20631, 16;
	and.b32  	%r20633, %r20632, 16711680;
	or.b32  	%r20634, %r20630, %r20633;
	cvt.u32.u16 	%r20635, %rs12918;
	shl.b32 	%r20636, %r20635, 24;
	or.b32  	%r20118, %r20634, %r20636;
	cvt.u32.u16 	%r20637, %rs12917;
	and.b32  	%r20638, %r20637, 255;
	and.b16  	%rs12192, %rs12916, 255;
	mul.wide.u16 	%r20639, %rs12192, 256;
	or.b32  	%r20640, %r20639, %r20638;
	cvt.u32.u16 	%r20641, %rs12915;
	shl.b32 	%r20642, %r20641, 16;
	and.b32  	%r20643, %r20642, 16711680;
	or.b32  	%r20644, %r20640, %r20643;
	cvt.u32.u16 	%r20645, %rs12914;
	shl.b32 	%r20646, %r20645, 24;
	or.b32  	%r20123, %r20644, %r20646;
	cvt.u32.u16 	%r20647, %rs12913;
	and.b32  	%r20648, %r20647, 255;
	and.b16  	%rs12193, %rs12912, 255;
	mul.wide.u16 	%r20649, %rs12193, 256;
	or.b32  	%r20650, %r20649, %r20648;
	cvt.u32.u16 	%r20651, %rs12911;
	shl.b32 	%r20652, %r20651, 16;
	and.b32  	%r20653, %r20652, 16711680;
	or.b32  	%r20654, %r20650, %r20653;
	cvt.u32.u16 	%r20655, %rs12910;
	shl.b32 	%r20656, %r20655, 24;
	or.b32  	%r20128, %r20654, %r20656;
	cvt.u32.u16 	%r20657, %rs12909;
	and.b32  	%r20658, %r20657, 255;
	and.b16  	%rs12194, %rs12908, 255;
	mul.wide.u16 	%r20659, %rs12194, 256;
	or.b32  	%r20660, %r20659, %r20658;
	cvt.u32.u16 	%r20661, %rs12907;
	shl.b32 	%r20662, %r20661, 16;
	and.b32  	%r20663, %r20662, 16711680;
	or.b32  	%r20664, %r20660, %r20663;
	cvt.u32.u16 	%r20665, %rs12906;
	shl.b32 	%r20666, %r20665, 24;
	or.b32  	%r20133, %r20664, %r20666;
	cvt.u32.u16 	%r20667, %rs12905;
	and.b32  	%r20668, %r20667, 255;
	and.b16  	%rs12195, %rs12904, 255;
	mul.wide.u16 	%r20669, %rs12195, 256;
	or.b32  	%r20670, %r20669, %r20668;
	cvt.u32.u16 	%r20671, %rs12903;
	shl.b32 	%r20672, %r20671, 16;
	and.b32  	%r20673, %r20672, 16711680;
	or.b32  	%r20674, %r20670, %r20673;
	cvt.u32.u16 	%r20675, %rs12902;
	shl.b32 	%r20676, %r20675, 24;
	or.b32  	%r20138, %r20674, %r20676;
	cvt.u32.u16 	%r20677, %rs12901;
	and.b32  	%r20678, %r20677, 255;
	and.b16  	%rs12196, %rs12900, 255;
	mul.wide.u16 	%r20679, %rs12196, 256;
	or.b32  	%r20680, %r20679, %r20678;
	cvt.u32.u16 	%r20681, %rs12899;
	shl.b32 	%r20682, %r20681, 16;
	and.b32  	%r20683, %r20682, 16711680;
	or.b32  	%r20684, %r20680, %r20683;
	cvt.u32.u16 	%r20685, %rs12898;
	shl.b32 	%r20686, %r20685, 24;
	or.b32  	%r20143, %r20684, %r20686;
	cvt.u32.u16 	%r20687, %rs12897;
	and.b32  	%r20688, %r20687, 255;
	and.b16  	%rs12197, %rs12896, 255;
	mul.wide.u16 	%r20689, %rs12197, 256;
	or.b32  	%r20690, %r20689, %r20688;
	cvt.u32.u16 	%r20691, %rs12895;
	shl.b32 	%r20692, %r20691, 16;
	and.b32  	%r20693, %r20692, 16711680;
	or.b32  	%r20694, %r20690, %r20693;
	cvt.u32.u16 	%r20695, %rs12894;
	shl.b32 	%r20696, %r20695, 24;
	or.b32  	%r20148, %r20694, %r20696;
	cvt.u32.u16 	%r20697, %rs12893;
	and.b32  	%r20698, %r20697, 255;
	and.b16  	%rs12198, %rs12892, 255;
	mul.wide.u16 	%r20699, %rs12198, 256;
	or.b32  	%r20700, %r20699, %r20698;
	cvt.u32.u16 	%r20701, %rs12891;
	shl.b32 	%r20702, %r20701, 16;
	and.b32  	%r20703, %r20702, 16711680;
	or.b32  	%r20704, %r20700, %r20703;
	cvt.u32.u16 	%r20705, %rs12890;
	shl.b32 	%r20706, %r20705, 24;
	or.b32  	%r20153, %r20704, %r20706;
	cvt.u32.u16 	%r20707, %rs12889;
	and.b32  	%r20708, %r20707, 255;
	and.b16  	%rs12199, %rs12888, 255;
	mul.wide.u16 	%r20709, %rs12199, 256;
	or.b32  	%r20710, %r20709, %r20708;
	cvt.u32.u16 	%r20711, %rs12887;
	shl.b32 	%r20712, %r20711, 16;
	and.b32  	%r20713, %r20712, 16711680;
	or.b32  	%r20714, %r20710, %r20713;
	cvt.u32.u16 	%r20715, %rs12886;
	shl.b32 	%r20716, %r20715, 24;
	or.b32  	%r20158, %r20714, %r20716;
	cvt.u32.u16 	%r20717, %rs12885;
	and.b32  	%r20718, %r20717, 255;
	and.b16  	%rs12200, %rs12884, 255;
	mul.wide.u16 	%r20719, %rs12200, 256;
	or.b32  	%r20720, %r20719, %r20718;
	cvt.u32.u16 	%r20721, %rs12883;
	shl.b32 	%r20722, %r20721, 16;
	and.b32  	%r20723, %r20722, 16711680;
	or.b32  	%r20724, %r20720, %r20723;
	cvt.u32.u16 	%r20725, %rs12882;
	shl.b32 	%r20726, %r20725, 24;
	or.b32  	%r20163, %r20724, %r20726;
	cvt.u32.u16 	%r20727, %rs12881;
	and.b32  	%r20728, %r20727, 255;
	and.b16  	%rs12201, %rs12880, 255;
	mul.wide.u16 	%r20729, %rs12201, 256;
	or.b32  	%r20730, %r20729, %r20728;
	cvt.u32.u16 	%r20731, %rs12879;
	shl.b32 	%r20732, %r20731, 16;
	and.b32  	%r20733, %r20732, 16711680;
	or.b32  	%r20734, %r20730, %r20733;
	cvt.u32.u16 	%r20735, %rs12878;
	shl.b32 	%r20736, %r20735, 24;
	or.b32  	%r20168, %r20734, %r20736;
	cvt.u32.u16 	%r20737, %rs12877;
	and.b32  	%r20738, %r20737, 255;
	and.b16  	%rs12202, %rs12876, 255;
	mul.wide.u16 	%r20739, %rs12202, 256;
	or.b32  	%r20740, %r20739, %r20738;
	cvt.u32.u16 	%r20741, %rs12875;
	shl.b32 	%r20742, %r20741, 16;
	and.b32  	%r20743, %r20742, 16711680;
	or.b32  	%r20744, %r20740, %r20743;
	cvt.u32.u16 	%r20745, %rs12874;
	shl.b32 	%r20746, %r20745, 24;
	or.b32  	%r20173, %r20744, %r20746;
	cvt.u32.u16 	%r20747, %rs12873;
	and.b32  	%r20748, %r20747, 255;
	and.b16  	%rs12203, %rs12872, 255;
	mul.wide.u16 	%r20749, %rs12203, 256;
	or.b32  	%r20750, %r20749, %r20748;
	cvt.u32.u16 	%r20751, %rs12871;
	shl.b32 	%r20752, %r20751, 16;
	and.b32  	%r20753, %r20752, 16711680;
	or.b32  	%r20754, %r20750, %r20753;
	cvt.u32.u16 	%r20755, %rs12870;
	shl.b32 	%r20756, %r20755, 24;
	or.b32  	%r20178, %r20754, %r20756;
	cvt.u32.u16 	%r20757, %rs12869;
	and.b32  	%r20758, %r20757, 255;
	and.b16  	%rs12204, %rs12868, 255;
	mul.wide.u16 	%r20759, %rs12204, 256;
	or.b32  	%r20760, %r20759, %r20758;
	cvt.u32.u16 	%r20761, %rs12867;
	shl.b32 	%r20762, %r20761, 16;
	and.b32  	%r20763, %r20762, 16711680;
	or.b32  	%r20764, %r20760, %r20763;
	cvt.u32.u16 	%r20765, %rs12866;
	shl.b32 	%r20766, %r20765, 24;
	or.b32  	%r20183, %r20764, %r20766;
	cvt.u32.u16 	%r20767, %rs12865;
	and.b32  	%r20768, %r20767, 255;
	and.b16  	%rs12205, %rs12864, 255;
	mul.wide.u16 	%r20769, %rs12205, 256;
	or.b32  	%r20770, %r20769, %r20768;
	cvt.u32.u16 	%r20771, %rs12863;
	shl.b32 	%r20772, %r20771, 16;
	and.b32  	%r20773, %r20772, 16711680;
	or.b32  	%r20774, %r20770, %r20773;
	cvt.u32.u16 	%r20775, %rs12862;
	shl.b32 	%r20776, %r20775, 24;
	or.b32  	%r20188, %r20774, %r20776;
	cvt.u32.u16 	%r20777, %rs12861;
	and.b32  	%r20778, %r20777, 255;
	and.b16  	%rs12206, %rs12860, 255;
	mul.wide.u16 	%r20779, %rs12206, 256;
	or.b32  	%r20780, %r20779, %r20778;
	cvt.u32.u16 	%r20781, %rs12859;
	shl.b32 	%r20782, %r20781, 16;
	and.b32  	%r20783, %r20782, 16711680;
	or.b32  	%r20784, %r20780, %r20783;
	cvt.u32.u16 	%r20785, %rs12858;
	shl.b32 	%r20786, %r20785, 24;
	or.b32  	%r20193, %r20784, %r20786;
	cvt.u32.u16 	%r20787, %rs12857;
	and.b32  	%r20788, %r20787, 255;
	and.b16  	%rs12207, %rs12856, 255;
	mul.wide.u16 	%r20789, %rs12207, 256;
	or.b32  	%r20790, %r20789, %r20788;
	cvt.u32.u16 	%r20791, %rs12855;
	shl.b32 	%r20792, %r20791, 16;
	and.b32  	%r20793, %r20792, 16711680;
	or.b32  	%r20794, %r20790, %r20793;
	cvt.u32.u16 	%r20795, %rs12854;
	shl.b32 	%r20796, %r20795, 24;
	or.b32  	%r20198, %r20794, %r20796;
	cvt.u32.u16 	%r20797, %rs12853;
	and.b32  	%r20798, %r20797, 255;
	and.b16  	%rs12208, %rs12852, 255;
	mul.wide.u16 	%r20799, %rs12208, 256;
	or.b32  	%r20800, %r20799, %r20798;
	cvt.u32.u16 	%r20801, %rs12851;
	shl.b32 	%r20802, %r20801, 16;
	and.b32  	%r20803, %r20802, 16711680;
	or.b32  	%r20804, %r20800, %r20803;
	cvt.u32.u16 	%r20805, %rs12850;
	shl.b32 	%r20806, %r20805, 24;
	or.b32  	%r20203, %r20804, %r20806;
	cvt.u32.u16 	%r20807, %rs12849;
	and.b32  	%r20808, %r20807, 255;
	and.b16  	%rs12209, %rs12848, 255;
	mul.wide.u16 	%r20809, %rs12209, 256;
	or.b32  	%r20810, %r20809, %r20808;
	cvt.u32.u16 	%r20811, %rs12847;
	shl.b32 	%r20812, %r20811, 16;
	and.b32  	%r20813, %r20812, 16711680;
	or.b32  	%r20814, %r20810, %r20813;
	cvt.u32.u16 	%r20815, %rs12846;
	shl.b32 	%r20816, %r20815, 24;
	or.b32  	%r20208, %r20814, %r20816;
	cvt.u32.u16 	%r20817, %rs12845;
	and.b32  	%r20818, %r20817, 255;
	and.b16  	%rs12210, %rs12844, 255;
	mul.wide.u16 	%r20819, %rs12210, 256;
	or.b32  	%r20820, %r20819, %r20818;
	cvt.u32.u16 	%r20821, %rs12843;
	shl.b32 	%r20822, %r20821, 16;
	and.b32  	%r20823, %r20822, 16711680;
	or.b32  	%r20824, %r20820, %r20823;
	cvt.u32.u16 	%r20825, %rs12842;
	shl.b32 	%r20826, %r20825, 24;
	or.b32  	%r20213, %r20824, %r20826;
	cvt.u32.u16 	%r20827, %rs12841;
	and.b32  	%r20828, %r20827, 255;
	and.b16  	%rs12211, %rs12840, 255;
	mul.wide.u16 	%r20829, %rs12211, 256;
	or.b32  	%r20830, %r20829, %r20828;
	cvt.u32.u16 	%r20831, %rs12839;
	shl.b32 	%r20832, %r20831, 16;
	and.b32  	%r20833, %r20832, 16711680;
	or.b32  	%r20834, %r20830, %r20833;
	cvt.u32.u16 	%r20835, %rs12838;
	shl.b32 	%r20836, %r20835, 24;
	or.b32  	%r20218, %r20834, %r20836;
	cvt.u32.u16 	%r20837, %rs12837;
	and.b32  	%r20838, %r20837, 255;
	and.b16  	%rs12212, %rs12836, 255;
	mul.wide.u16 	%r20839, %rs12212, 256;
	or.b32  	%r20840, %r20839, %r20838;
	cvt.u32.u16 	%r20841, %rs12835;
	shl.b32 	%r20842, %r20841, 16;
	and.b32  	%r20843, %r20842, 16711680;
	or.b32  	%r20844, %r20840, %r20843;
	cvt.u32.u16 	%r20845, %rs12834;
	shl.b32 	%r20846, %r20845, 24;
	or.b32  	%r20223, %r20844, %r20846;
	cvt.u32.u16 	%r20847, %rs12833;
	and.b32  	%r20848, %r20847, 255;
	and.b16  	%rs12213, %rs12832, 255;
	mul.wide.u16 	%r20849, %rs12213, 256;
	or.b32  	%r20850, %r20849, %r20848;
	cvt.u32.u16 	%r20851, %rs12831;
	shl.b32 	%r20852, %r20851, 16;
	and.b32  	%r20853, %r20852, 16711680;
	or.b32  	%r20854, %r20850, %r20853;
	cvt.u32.u16 	%r20855, %rs12830;
	shl.b32 	%r20856, %r20855, 24;
	or.b32  	%r20228, %r20854, %r20856;
	cvt.u32.u16 	%r20857, %rs12829;
	and.b32  	%r20858, %r20857, 255;
	and.b16  	%rs12214, %rs12828, 255;
	mul.wide.u16 	%r20859, %rs12214, 256;
	or.b32  	%r20860, %r20859, %r20858;
	cvt.u32.u16 	%r20861, %rs12827;
	shl.b32 	%r20862, %r20861, 16;
	and.b32  	%r20863, %r20862, 16711680;
	or.b32  	%r20864, %r20860, %r20863;
	cvt.u32.u16 	%r20865, %rs12826;
	shl.b32 	%r20866, %r20865, 24;
	or.b32  	%r20233, %r20864, %r20866;
	cvt.u32.u16 	%r20867, %rs12825;
	and.b32  	%r20868, %r20867, 255;
	and.b16  	%rs12215, %rs12824, 255;
	mul.wide.u16 	%r20869, %rs12215, 256;
	or.b32  	%r20870, %r20869, %r20868;
	cvt.u32.u16 	%r20871, %rs12823;
	shl.b32 	%r20872, %r20871, 16;
	and.b32  	%r20873, %r20872, 16711680;
	or.b32  	%r20874, %r20870, %r20873;
	cvt.u32.u16 	%r20875, %rs12822;
	shl.b32 	%r20876, %r20875, 24;
	or.b32  	%r20238, %r20874, %r20876;
	cvt.u32.u16 	%r20877, %rs12821;
	and.b32  	%r20878, %r20877, 255;
	and.b16  	%rs12216, %rs12820, 255;
	mul.wide.u16 	%r20879, %rs12216, 256;
	or.b32  	%r20880, %r20879, %r20878;
	cvt.u32.u16 	%r20881, %rs12819;
	shl.b32 	%r20882, %r20881, 16;
	and.b32  	%r20883, %r20882, 16711680;
	or.b32  	%r20884, %r20880, %r20883;
	cvt.u32.u16 	%r20885, %rs12818;
	shl.b32 	%r20886, %r20885, 24;
	or.b32  	%r20243, %r20884, %r20886;
	mov.u32 	%r20887, %tid.x;
	and.b32  	%r20888, %r20887, 992;
	add.s32 	%r20889, %r20888, 32;
	cvt.u32.u64 	%r20890, %rd266;
	setp.gt.s32 	%p73, %r20889, %r20890;
	not.b32 	%r20891, %r20888;
	add.s32 	%r20892, %r20890, %r20891;
	selp.b32 	%r20245, %r20892, 31, %p73;
	mov.b32 	%r20244, 8;
	mov.b32 	%r20246, -1;
	// begin inline asm
	shfl.sync.down.b32 %r19907, %r28642, %r20244, %r20245, %r20246;
	// end inline asm
	// begin inline asm
	shfl.sync.down.b32 %r19912, %r19913, %r20244, %r20245, %r20246;
	// end inline asm
	mov.b64 	%rd182, %fd78;
	mov.b64 	{%r19918, %r19923}, %rd182;
	// begin inline asm
	shfl.sync.down.b32 %r19917, %r19918, %r20244, %r20245, %r20246;
	// end inline asm
	// begin inline asm
	shfl.sync.down.b32 %r19922, %r19923, %r20244, %r20245, %r20246;
	// end inline asm
	// begin inline asm
	shfl.sync.down.b32 %r19927, %r19928, %r20244, %r20245, %r20246;
	// end inline asm
	// begin inline asm
	shfl.sync.down.b32 %r19932, %r19933, %r20244, %r20245, %r20246;
	// end inline asm
	// begin inline asm
	shfl.sync.down.b32 %r19937, %r19938, %r20244, %r20245, %r20246;
	// end inline asm
	// begin inline asm
	shfl.sync.down.b32 %r19942, %r19943, %r20244, %r20245, %r20246;
	// end inline asm
	// begin inline asm
	shfl.sync.down.b32 %r19947, %r19948, %r20244, %r20245, %r20246;
	// end inline asm
	// begin inline asm
	shfl.sync.down.b32 %r19952, %r19953, %r20244, %r20245, %r20246;
	// end inline asm
	// begin inline asm
	shfl.sync.down.b32 %r19957, %r19958, %r20244, %r20245, %r20246;
	// end inline asm
	// begin inline asm
	shfl.sync.down.b32 %r19962, %r19963, %r20244, %r20245, %r20246;
	// end inline asm
	// begin inline asm
	shfl.sync.down.b32 %r19967, %r19968, %r20244, %r20245, %r20246;
	// end inline asm
	// begin inline asm
	shfl.sync.down.b32 %r19972, %r19973, %r20244, %r20245, %r20246;
	// end inline asm
	// begin inline asm
	shfl.sync.down.b32 %r19977, %r19978, %r20244, %r20245, %r20246;
	// end inline asm
	// begin inline asm
	shfl.sync.down.b32 %r19982, %r19983, %r20244, %r20245, %r20246;
	// end inline asm
	// begin inline asm
	shfl.sync.down.b32 %r19987, %r19988, %r20244, %r20245, %r20246;
	// end inline asm
	// begin inline asm
	shfl.sync.down.b32 %r19992, %r19993, %r20244, %r20245, %r20246;
	// end inline asm
	// begin inline asm
	shfl.sync.down.b32 %r19997, %r19998, %r20244, %r20245, %r20246;
	// end inline asm
	// begin inline asm
	shfl.sync.down.b32 %r20002, %r20003, %r20244, %r20245, %r20246;
	// end inline asm
	// begin inline asm
	shfl.sync.down.b32 %r20007, %r20008, %r20244, %r20245, %r20246;
	// end inline asm
	// begin inline asm
	shfl.sync.down.b32 %r20012, %r20013, %r20244, %r20245, %r20246;
	// end inline asm
	// begin inline asm
	shfl.sync.down.b32 %r20017, %r20018, %r20244, %r20245, %r20246;
	// end inline asm
	// begin inline asm
	shfl.sync.down.b32 %r20022, %r20023, %r20244, %r20245, %r20246;
	// end inline asm
	// begin inline asm
	shfl.sync.down.b32 %r20027, %r20028, %r20244, %r20245, %r20246;
	// end inline asm
	// begin inline asm
	shfl.sync.down.b32 %r20032, %r20033, %r20244, %r20245, %r20246;
	// end inline asm
	// begin inline asm
	shfl.sync.down.b32 %r20037, %r20038, %r20244, %r20245, %r20246;
	// end inline asm
	// begin inline asm
	shfl.sync.down.b32 %r20042, %r20043, %r20244, %r20245, %r20246;
	// end inline asm
	// begin inline asm
	shfl.sync.down.b32 %r20047, %r20048, %r20244, %r20245, %r20246;
	// end inline asm
	// begin inline asm
	shfl.sync.down.b32 %r20052, %r20053, %r20244, %r20245, %r20246;
	// end inline asm
	// begin inline asm
	shfl.sync.down.b32 %r20057, %r20058, %r20244, %r20245, %r20246;
	// end inline asm
	// begin inline asm
	shfl.sync.down.b32 %r20062, %r20063, %r20244, %r20245, %r20246;
	// end inline asm
	// begin inline asm
	shfl.sync.down.b32 %r20067, %r20068, %r20244, %r20245, %r20246;
	// end inline asm
	// begin inline asm
	shfl.sync.down.b32 %r20072, %r20073, %r20244, %r20245, %r20246;
	// end inline asm
	// begin inline asm
	shfl.sync.down.b32 %r20077, %r20078, %r20244, %r20245, %r20246;
	// end inline asm
	// begin inline asm
	shfl.sync.down.b32 %r20082, %r20083, %r20244, %r20245, %r20246;
	// end inline asm
	// begin inline asm
	shfl.sync.down.b32 %r20087, %r20088, %r20244, %r20245, %r20246;
	// end inline asm
	// begin inline asm
	shfl.sync.down.b32 %r20092, %r20093, %r20244, %r20245, %r20246;
	// end inline asm
	// begin inline asm
	shfl.sync.down.b32 %r20097, %r20098, %r20244, %r20245, %r20246;
	// end inline asm
	// begin inline asm
	shfl.sync.down.b32 %r20102, %r20103, %r20244, %r20245, %r20246;
	// end inline asm
	// begin inline asm
	shfl.sync.down.b32 %r20107, %r20108, %r20244, %r20245, %r20246;
	// end inline asm
	// begin inline asm
	shfl.sync.down.b32 %r20112, %r20113, %r20244, %r20245, %r20246;
	// end inline asm
	// begin inline asm
	shfl.sync.down.b32 %r20117, %r20118, %r20244, %r20245, %r20246;
	// end inline asm
	// begin inline asm
	shfl.sync.down.b32 %r20122, %r20123, %r20244, %r20245, %r20246;
	// end inline asm
	// begin inline asm
	shfl.sync.down.b32 %r20127, %r20128, %r20244, %r20245, %r20246;
	// end inline asm
	// begin inline asm
	shfl.sync.down.b32 %r20132, %r20133, %r20244, %r20245, %r20246;
	// end inline asm
	// begin inline asm
	shfl.sync.down.b32 %r20137, %r20138, %r20244, %r20245, %r20246;
	// end inline asm
	// begin inline asm
	shfl.sync.down.b32 %r20142, %r20143, %r20244, %r20245, %r20246;
	// end inline asm
	// begin inline asm
	shfl.sync.down.b32 %r20147, %r20148, %r20244, %r20245, %r20246;
	// end inline asm
	// begin inline asm
	shfl.sync.down.b32 %r20152, %r20153, %r20244, %r20245, %r20246;
	// end inline asm
	// begin inline asm
	shfl.sync.down.b32 %r20157, %r20158, %r20244, %r20245, %r20246;
	// end inline asm
	// begin inline asm
	shfl.sync.down.b32 %r20162, %r20163, %r20244, %r20245, %r20246;
	// end inline asm
	// begin inline asm
	shfl.sync.down.b32 %r20167, %r20168, %r20244, %r20245, %r20246;
	// end inline asm
	// begin inline asm
	shfl.sync.down.b32 %r20172, %r20173, %r20244, %r20245, %r20246;
	// end inline asm
	// begin inline asm
	shfl.sync.down.b32 %r20177, %r20178, %r20244, %r20245, %r20246;
	// end inline asm
	// begin inline asm
	shfl.sync.down.b32 %r20182, %r20183, %r20244, %r20245, %r20246;
	// end inline asm
	// begin inline asm
	shfl.sync.down.b32 %r20187, %r20188, %r20244, %r20245, %r20246;
	// end inline asm
	// begin inline asm
	shfl.sync.down.b32 %r20192, %r20193, %r20244, %r20245, %r20246;
	// end inline asm
	// begin inline asm
	shfl.sync.down.b32 %r20197, %r20198, %r20244, %r20245, %r20246;
	// end inline asm
	// begin inline asm
	shfl.sync.down.b32 %r20202, %r20203, %r20244, %r20245, %r20246;
	// end inline asm
	// begin inline asm
	shfl.sync.down.b32 %r20207, %r20208, %r20244, %r20245, %r20246;
	// end inline asm
	// begin inline asm
	shfl.sync.down.b32 %r20212, %r20213, %r20244, %r20245, %r20246;
	// end inline asm
	// begin inline asm
	shfl.sync.down.b32 %r20217, %r20218, %r20244, %r20245, %r20246;
	// end inline asm
	// begin inline asm
	shfl.sync.down.b32 %r20222, %r20223, %r20244, %r20245, %r20246;
	// end inline asm
	// begin inline asm
	shfl.sync.down.b32 %r20227, %r20228, %r20244, %r20245, %r20246;
	// end inline asm
	// begin inline asm
	shfl.sync.down.b32 %r20232, %r20233, %r20244, %r20245, %r20246;
	// end inline asm
	// begin inline asm
	shfl.sync.down.b32 %r20237, %r20238, %r20244, %r20245, %r20246;
	// end inline asm
	// begin inline asm
	shfl.sync.down.b32 %r20242, %r20243, %r20244, %r20245, %r20246;
	// end inline asm
	add.s32 	%r20893, %r14636, 8;
	setp.gt.s32 	%p74, %r20893, %r20245;
	@%p74 bra 	$L__BB4_42;
	cvt.u16.u32 	%rs13845, %r19927;
	mov.b64 	%rd183, {%r19917, %r19922};
	mov.b64 	%fd16, %rd183;
	st.local.u32 	[%rd4], %r19907;
	st.local.v2.u32 	[%rd4+8], {%r19917, %r19922};
	st.local.v2.b32 	[%rd4+16], {%r19927, %r19932};
	st.local.v2.b32 	[%rd4+24], {%r19937, %r19942};
	st.local.v2.b32 	[%rd4+32], {%r19947, %r19952};
	st.local.v2.b32 	[%rd4+40], {%r19957, %r19962};
	st.local.v2.b32 	[%rd4+48], {%r19967, %r19972};
	st.local.v2.b32 	[%rd4+56], {%r19977, %r19982};
	st.local.v2.b32 	[%rd4+64], {%r19987, %r19992};
	st.local.v2.b32 	[%rd4+72], {%r19997, %r20002};
	st.local.v2.b32 	[%rd4+80], {%r20007, %r20012};
	st.local.v2.b32 	[%rd4+88], {%r20017, %r20022};
	st.local.v2.b32 	[%rd4+96], {%r20027, %r20032};
	st.local.v2.b32 	[%rd4+104], {%r20037, %r20042};
	st.local.v2.b32 	[%rd4+112], {%r20047, %r20052};
	st.local.v2.b32 	[%rd4+120], {%r20057, %r20062};
	st.local.v2.b32 	[%rd4+128], {%r20067, %r20072};
	st.local.v2.b32 	[%rd4+136], {%r20077, %r20082};
	st.local.v2.b32 	[%rd4+144], {%r20087, %r20092};
	st.local.v2.b32 	[%rd4+152], {%r20097, %r20102};
	st.local.v2.b32 	[%rd4+160], {%r20107, %r20112};
	st.local.v2.b32 	[%rd4+168], {%r20117, %r20122};
	st.local.v2.b32 	[%rd4+176], {%r20127, %r20132};
	st.local.v2.b32 	[%rd4+184], {%r20137, %r20142};
	st.local.v2.b32 	[%rd4+192], {%r20147, %r20152};
	st.local.v2.b32 	[%rd4+200], {%r20157, %r20162};
	st.local.v2.b32 	[%rd4+208], {%r20167, %r20172};
	st.local.v2.b32 	[%rd4+216], {%r20177, %r20182};
	st.local.v2.b32 	[%rd4+224], {%r20187, %r20192};
	st.local.v2.b32 	[%rd4+232], {%r20197, %r20202};
	st.local.v2.b32 	[%rd4+240], {%r20207, %r20212};
	st.local.v2.b32 	[%rd4+248], {%r20217, %r20222};
	st.local.v2.b32 	[%rd4+256], {%r20227, %r20232};
	st.local.v2.b32 	[%rd4+264], {%r20237, %r20242};
	st.local.u32 	[%rd3], %r28642;
	st.local.f64 	[%rd3+8], %fd78;
	cvt.u32.u16 	%r20895, %rs13066;
	cvt.u32.u16 	%r20896, %rs13067;
	prmt.b32 	%r20897, %r20896, %r20895, 0x3340U;
	cvt.u32.u16 	%r20898, %rs13068;
	cvt.u32.u16 	%r20899, %rs13069;
	prmt.b32 	%r20900, %r20899, %r20898, 0x3340U;
	prmt.b32 	%r20901, %r20900, %r20897, 0x5410U;
	cvt.u32.u16 	%r20902, %rs13070;
	cvt.u32.u16 	%r20903, %rs13071;
	prmt.b32 	%r20904, %r20903, %r20902, 0x3340U;
	cvt.u32.u16 	%r20905, %rs13072;
	cvt.u32.u16 	%r20906, %rs13073;
	prmt.b32 	%r20907, %r20906, %r20905, 0x3340U;
	prmt.b32 	%r20908, %r20907, %r20904, 0x5410U;
	st.local.v2.b32 	[%rd3+16], {%r20908, %r20901};
	cvt.u32.u16 	%r20909, %rs13058;
	cvt.u32.u16 	%r20910, %rs13059;
	prmt.b32 	%r20911, %r20910, %r20909, 0x3340U;
	cvt.u32.u16 	%r20912, %rs13060;
	cvt.u32.u16 	%r20913, %rs13061;
	prmt.b32 	%r20914, %r20913, %r20912, 0x3340U;
	prmt.b32 	%r20915, %r20914, %r20911, 0x5410U;
	cvt.u32.u16 	%r20916, %rs13062;
	cvt.u32.u16 	%r20917, %rs13063;
	prmt.b32 	%r20918, %r20917, %r20916, 0x3340U;
	cvt.u32.u16 	%r20919, %rs13064;
	cvt.u32.u16 	%r20920, %rs13065;
	prmt.b32 	%r20921, %r20920, %r20919, 0x3340U;
	prmt.b32 	%r20922, %r20921, %r20918, 0x5410U;
	st.local.v2.b32 	[%rd3+24], {%r20922, %r20915};
	cvt.u32.u16 	%r20923, %rs13050;
	cvt.u32.u16 	%r20924, %rs13051;
	prmt.b32 	%r20925, %r20924, %r20923, 0x3340U;
	cvt.u32.u16 	%r20926, %rs13052;
	cvt.u32.u16 	%r20927, %rs13053;
	prmt.b32 	%r20928, %r20927, %r20926, 0x3340U;
	prmt.b32 	%r20929, %r20928, %r20925, 0x5410U;
	cvt.u32.u16 	%r20930, %rs13054;
	cvt.u32.u16 	%r20931, %rs13055;
	prmt.b32 	%r20932, %r20931, %r20930, 0x3340U;
	cvt.u32.u16 	%r20933, %rs13056;
	cvt.u32.u16 	%r20934, %rs13057;
	prmt.b32 	%r20935, %r20934, %r20933, 0x3340U;
	prmt.b32 	%r20936, %r20935, %r20932, 0x5410U;
	st.local.v2.b32 	[%rd3+32], {%r20936, %r20929};
	cvt.u32.u16 	%r20937, %rs13042;
	cvt.u32.u16 	%r20938, %rs13043;
	prmt.b32 	%r20939, %r20938, %r20937, 0x3340U;
	cvt.u32.u16 	%r20940, %rs13044;
	cvt.u32.u16 	%r20941, %rs13045;
	prmt.b32 	%r20942, %r20941, %r20940, 0x3340U;
	prmt.b32 	%r20943, %r20942, %r20939, 0x5410U;
	cvt.u32.u16 	%r20944, %rs13046;
	cvt.u32.u16 	%r20945, %rs13047;
	prmt.b32 	%r20946, %r20945, %r20944, 0x3340U;
	cvt.u32.u16 	%r20947, %rs13048;
	cvt.u32.u16 	%r20948, %rs13049;
	prmt.b32 	%r20949, %r20948, %r20947, 0x3340U;
	prmt.b32 	%r20950, %r20949, %r20946, 0x5410U;
	st.local.v2.b32 	[%rd3+40], {%r20950, %r20943};
	cvt.u32.u16 	%r20951, %rs13034;
	cvt.u32.u16 	%r20952, %rs13035;
	prmt.b32 	%r20953, %r20952, %r20951, 0x3340U;
	cvt.u32.u16 	%r20954, %rs13036;
	cvt.u32.u16 	%r20955, %rs13037;
	prmt.b32 	%r20956, %r20955, %r20954, 0x3340U;
	prmt.b32 	%r20957, %r20956, %r20953, 0x5410U;
	cvt.u32.u16 	%r20958, %rs13038;
	cvt.u32.u16 	%r20959, %rs13039;
	prmt.b32 	%r20960, %r20959, %r20958, 0x3340U;
	cvt.u32.u16 	%r20961, %rs13040;
	cvt.u32.u16 	%r20962, %rs13041;
	prmt.b32 	%r20963, %r20962, %r20961, 0x3340U;
	prmt.b32 	%r20964, %r20963, %r20960, 0x5410U;
	st.local.v2.b32 	[%rd3+48], {%r20964, %r20957};
	cvt.u32.u16 	%r20965, %rs13026;
	cvt.u32.u16 	%r20966, %rs13027;
	prmt.b32 	%r20967, %r20966, %r20965, 0x3340U;
	cvt.u32.u16 	%r20968, %rs13028;
	cvt.u32.u16 	%r20969, %rs13029;
	prmt.b32 	%r20970, %r20969, %r20968, 0x3340U;
	prmt.b32 	%r20971, %r20970, %r20967, 0x5410U;
	cvt.u32.u16 	%r20972, %rs13030;
	cvt.u32.u16 	%r20973, %rs13031;
	prmt.b32 	%r20974, %r20973, %r20972, 0x3340U;
	cvt.u32.u16 	%r20975, %rs13032;
	cvt.u32.u16 	%r20976, %rs13033;
	prmt.b32 	%r20977, %r20976, %r20975, 0x3340U;
	prmt.b32 	%r20978, %r20977, %r20974, 0x5410U;
	st.local.v2.b32 	[%rd3+56], {%r20978, %r20971};
	cvt.u32.u16 	%r20979, %rs13018;
	cvt.u32.u16 	%r20980, %rs13019;
	prmt.b32 	%r20981, %r20980, %r20979, 0x3340U;
	cvt.u32.u16 	%r20982, %rs13020;
	cvt.u32.u16 	%r20983, %rs13021;
	prmt.b32 	%r20984, %r20983, %r20982, 0x3340U;
	prmt.b32 	%r20985, %r20984, %r20981, 0x5410U;
	cvt.u32.u16 	%r20986, %rs13022;
	cvt.u32.u16 	%r20987, %rs13023;
	prmt.b32 	%r20988, %r20987, %r20986, 0x3340U;
	cvt.u32.u16 	%r20989, %rs13024;
	cvt.u32.u16 	%r20990, %rs13025;
	prmt.b32 	%r20991, %r20990, %r20989, 0x3340U;
	prmt.b32 	%r20992, %r20991, %r20988, 0x5410U;
	st.local.v2.b32 	[%rd3+64], {%r20992, %r20985};
	cvt.u32.u16 	%r20993, %rs13010;
	cvt.u32.u16 	%r20994, %rs13011;
	prmt.b32 	%r20995, %r20994, %r20993, 0x3340U;
	cvt.u32.u16 	%r20996, %rs13012;
	cvt.u32.u16 	%r20997, %rs13013;
	prmt.b32 	%r20998, %r20997, %r20996, 0x3340U;
	prmt.b32 	%r20999, %r20998, %r20995, 0x5410U;
	cvt.u32.u16 	%r21000, %rs13014;
	cvt.u32.u16 	%r21001, %rs13015;
	prmt.b32 	%r21002, %r21001, %r21000, 0x3340U;
	cvt.u32.u16 	%r21003, %rs13016;
	cvt.u32.u16 	%r21004, %rs13017;
	prmt.b32 	%r21005, %r21004, %r21003, 0x3340U;
	prmt.b32 	%r21006, %r21005, %r21002, 0x5410U;
	st.local.v2.b32 	[%rd3+72], {%r21006, %r20999};
	cvt.u32.u16 	%r21007, %rs13002;
	cvt.u32.u16 	%r21008, %rs13003;
	prmt.b32 	%r21009, %r21008, %r21007, 0x3340U;
	cvt.u32.u16 	%r21010, %rs13004;
	cvt.u32.u16 	%r21011, %rs13005;
	prmt.b32 	%r21012, %r21011, %r21010, 0x3340U;
	prmt.b32 	%r21013, %r21012, %r21009, 0x5410U;
	cvt.u32.u16 	%r21014, %rs13006;
	cvt.u32.u16 	%r21015, %rs13007;
	prmt.b32 	%r21016, %r21015, %r21014, 0x3340U;
	cvt.u32.u16 	%r21017, %rs13008;
	cvt.u32.u16 	%r21018, %rs13009;
	prmt.b32 	%r21019, %r21018, %r21017, 0x3340U;
	prmt.b32 	%r21020, %r21019, %r21016, 0x5410U;
	st.local.v2.b32 	[%rd3+80], {%r21020, %r21013};
	cvt.u32.u16 	%r21021, %rs12994;
	cvt.u32.u16 	%r21022, %rs12995;
	prmt.b32 	%r21023, %r21022, %r21021, 0x3340U;
	cvt.u32.u16 	%r21024, %rs12996;
	cvt.u32.u16 	%r21025, %rs12997;
	prmt.b32 	%r21026, %r21025, %r21024, 0x3340U;
	prmt.b32 	%r21027, %r21026, %r21023, 0x5410U;
	cvt.u32.u16 	%r21028, %rs12998;
	cvt.u32.u16 	%r21029, %rs12999;
	prmt.b32 	%r21030, %r21029, %r21028, 0x3340U;
	cvt.u32.u16 	%r21031, %rs13000;
	cvt.u32.u16 	%r21032, %rs13001;
	prmt.b32 	%r21033, %r21032, %r21031, 0x3340U;
	prmt.b32 	%r21034, %r21033, %r21030, 0x5410U;
	st.local.v2.b32 	[%rd3+88], {%r21034, %r21027};
	cvt.u32.u16 	%r21035, %rs12986;
	cvt.u32.u16 	%r21036, %rs12987;
	prmt.b32 	%r21037, %r21036, %r21035, 0x3340U;
	cvt.u32.u16 	%r21038, %rs12988;
	cvt.u32.u16 	%r21039, %rs12989;
	prmt.b32 	%r21040, %r21039, %r21038, 0x3340U;
	prmt.b32 	%r21041, %r21040, %r21037, 0x5410U;
	cvt.u32.u16 	%r21042, %rs12990;
	cvt.u32.u16 	%r21043, %rs12991;
	prmt.b32 	%r21044, %r21043, %r21042, 0x3340U;
	cvt.u32.u16 	%r21045, %rs12992;
	cvt.u32.u16 	%r21046, %rs12993;
	prmt.b32 	%r21047, %r21046, %r21045, 0x3340U;
	prmt.b32 	%r21048, %r21047, %r21044, 0x5410U;
	st.local.v2.b32 	[%rd3+96], {%r21048, %r21041};
	cvt.u32.u16 	%r21049, %rs12978;
	cvt.u32.u16 	%r21050, %rs12979;
	prmt.b32 	%r21051, %r21050, %r21049, 0x3340U;
	cvt.u32.u16 	%r21052, %rs12980;
	cvt.u32.u16 	%r21053, %rs12981;
	prmt.b32 	%r21054, %r21053, %r21052, 0x3340U;
	prmt.b32 	%r21055, %r21054, %r21051, 0x5410U;
	cvt.u32.u16 	%r21056, %rs12982;
	cvt.u32.u16 	%r21057, %rs12983;
	prmt.b32 	%r21058, %r21057, %r21056, 0x3340U;
	cvt.u32.u16 	%r21059, %rs12984;
	cvt.u32.u16 	%r21060, %rs12985;
	prmt.b32 	%r21061, %r21060, %r21059, 0x3340U;
	prmt.b32 	%r21062, %r21061, %r21058, 0x5410U;
	st.local.v2.b32 	[%rd3+104], {%r21062, %r21055};
	cvt.u32.u16 	%r21063, %rs12970;
	cvt.u32.u16 	%r21064, %rs12971;
	prmt.b32 	%r21065, %r21064, %r21063, 0x3340U;
	cvt.u32.u16 	%r21066, %rs12972;
	cvt.u32.u16 	%r21067, %rs12973;
	prmt.b32 	%r21068, %r21067, %r21066, 0x3340U;
	prmt.b32 	%r21069, %r21068, %r21065, 0x5410U;
	cvt.u32.u16 	%r21070, %rs12974;
	cvt.u32.u16 	%r21071, %rs12975;
	prmt.b32 	%r21072, %r21071, %r21070, 0x3340U;
	cvt.u32.u16 	%r21073, %rs12976;
	cvt.u32.u16 	%r21074, %rs12977;
	prmt.b32 	%r21075, %r21074, %r21073, 0x3340U;
	prmt.b32 	%r21076, %r21075, %r21072, 0x5410U;
	st.local.v2.b32 	[%rd3+112], {%r21076, %r21069};
	cvt.u32.u16 	%r21077, %rs12962;
	cvt.u32.u16 	%r21078, %rs12963;
	prmt.b32 	%r21079, %r21078, %r21077, 0x3340U;
	cvt.u32.u16 	%r21080, %rs12964;
	cvt.u32.u16 	%r21081, %rs12965;
	prmt.b32 	%r21082, %r21081, %r21080, 0x3340U;
	prmt.b32 	%r21083, %r21082, %r21079, 0x5410U;
	cvt.u32.u16 	%r21084, %rs12966;
	cvt.u32.u16 	%r21085, %rs12967;
	prmt.b32 	%r21086, %r21085, %r21084, 0x3340U;
	cvt.u32.u16 	%r21087, %rs12968;
	cvt.u32.u16 	%r21088, %rs12969;
	prmt.b32 	%r21089, %r21088, %r21087, 0x3340U;
	prmt.b32 	%r21090, %r21089, %r21086, 0x5410U;
	st.local.v2.b32 	[%rd3+120], {%r21090, %r21083};
	cvt.u32.u16 	%r21091, %rs12954;
	cvt.u32.u16 	%r21092, %rs12955;
	prmt.b32 	%r21093, %r21092, %r21091, 0x3340U;
	cvt.u32.u16 	%r21094, %rs12956;
	cvt.u32.u16 	%r21095, %rs12957;
	prmt.b32 	%r21096, %r21095, %r21094, 0x3340U;
	prmt.b32 	%r21097, %r21096, %r21093, 0x5410U;
	cvt.u32.u16 	%r21098, %rs12958;
	cvt.u32.u16 	%r21099, %rs12959;
	prmt.b32 	%r21100, %r21099, %r21098, 0x3340U;
	cvt.u32.u16 	%r21101, %rs12960;
	cvt.u32.u16 	%r21102, %rs12961;
	prmt.b32 	%r21103, %r21102, %r21101, 0x3340U;
	prmt.b32 	%r21104, %r21103, %r21100, 0x5410U;
	st.local.v2.b32 	[%rd3+128], {%r21104, %r21097};
	cvt.u32.u16 	%r21105, %rs12946;
	cvt.u32.u16 	%r21106, %rs12947;
	prmt.b32 	%r21107, %r21106, %r21105, 0x3340U;
	cvt.u32.u16 	%r21108, %rs12948;
	cvt.u32.u16 	%r21109, %rs12949;
	prmt.b32 	%r21110, %r21109, %r21108, 0x3340U;
	prmt.b32 	%r21111, %r21110, %r21107, 0x5410U;
	cvt.u32.u16 	%r21112, %rs12950;
	cvt.u32.u16 	%r21113, %rs12951;
	prmt.b32 	%r21114, %r21113, %r21112, 0x3340U;
	cvt.u32.u16 	%r21115, %rs12952;
	cvt.u32.u16 	%r21116, %rs12953;
	prmt.b32 	%r21117, %r21116, %r21115, 0x3340U;
	prmt.b32 	%r21118, %r21117, %r21114, 0x5410U;
	st.local.v2.b32 	[%rd3+136], {%r21118, %r21111};
	cvt.u32.u16 	%r21119, %rs12938;
	cvt.u32.u16 	%r21120, %rs12939;
	prmt.b32 	%r21121, %r21120, %r21119, 0x3340U;
	cvt.u32.u16 	%r21122, %rs12940;
	cvt.u32.u16 	%r21123, %rs12941;
	prmt.b32 	%r21124, %r21123, %r21122, 0x3340U;
	prmt.b32 	%r21125, %r21124, %r21121, 0x5410U;
	cvt.u32.u16 	%r21126, %rs12942;
	cvt.u32.u16 	%r21127, %rs12943;
	prmt.b32 	%r21128, %r21127, %r21126, 0x3340U;
	cvt.u32.u16 	%r21129, %rs12944;
	cvt.u32.u16 	%r21130, %rs12945;
	prmt.b32 	%r21131, %r21130, %r21129, 0x3340U;
	prmt.b32 	%r21132, %r21131, %r21128, 0x5410U;
	st.local.v2.b32 	[%rd3+144], {%r21132, %r21125};
	cvt.u32.u16 	%r21133, %rs12930;
	cvt.u32.u16 	%r21134, %rs12931;
	prmt.b32 	%r21135, %r21134, %r21133, 0x3340U;
	cvt.u32.u16 	%r21136, %rs12932;
	cvt.u32.u16 	%r21137, %rs12933;
	prmt.b32 	%r21138, %r21137, %r21136, 0x3340U;
	prmt.b32 	%r21139, %r21138, %r21135, 0x5410U;
	cvt.u32.u16 	%r21140, %rs12934;
	cvt.u32.u16 	%r21141, %rs12935;
	prmt.b32 	%r21142, %r21141, %r21140, 0x3340U;
	cvt.u32.u16 	%r21143, %rs12936;
	cvt.u32.u16 	%r21144, %rs12937;
	prmt.b32 	%r21145, %r21144, %r21143, 0x3340U;
	prmt.b32 	%r21146, %r21145, %r21142, 0x5410U;
	st.local.v2.b32 	[%rd3+152], {%r21146, %r21139};
	cvt.u32.u16 	%r21147, %rs12922;
	cvt.u32.u16 	%r21148, %rs12923;
	prmt.b32 	%r21149, %r21148, %r21147, 0x3340U;
	cvt.u32.u16 	%r21150, %rs12924;
	cvt.u32.u16 	%r21151, %rs12925;
	prmt.b32 	%r21152, %r21151, %r21150, 0x3340U;
	prmt.b32 	%r21153, %r21152, %r21149, 0x5410U;
	cvt.u32.u16 	%r21154, %rs12926;
	cvt.u32.u16 	%r21155, %rs12927;
	prmt.b32 	%r21156, %r21155, %r21154, 0x3340U;
	cvt.u32.u16 	%r21157, %rs12928;
	cvt.u32.u16 	%r21158, %rs12929;
	prmt.b32 	%r21159, %r21158, %r21157, 0x3340U;
	prmt.b32 	%r21160, %r21159, %r21156, 0x5410U;
	st.local.v2.b32 	[%rd3+160], {%r21160, %r21153};
	cvt.u32.u16 	%r21161, %rs12914;
	cvt.u32.u16 	%r21162, %rs12915;
	prmt.b32 	%r21163, %r21162, %r21161, 0x3340U;
	cvt.u32.u16 	%r21164, %rs12916;
	cvt.u32.u16 	%r21165, %rs12917;
	prmt.b32 	%r21166, %r21165, %r21164, 0x3340U;
	prmt.b32 	%r21167, %r21166, %r21163, 0x5410U;
	cvt.u32.u16 	%r21168, %rs12918;
	cvt.u32.u16 	%r21169, %rs12919;
	prmt.b32 	%r21170, %r21169, %r21168, 0x3340U;
	cvt.u32.u16 	%r21171, %rs12920;
	cvt.u32.u16 	%r21172, %rs12921;
	prmt.b32 	%r21173, %r21172, %r21171, 0x3340U;
	prmt.b32 	%r21174, %r21173, %r21170, 0x5410U;
	st.local.v2.b32 	[%rd3+168], {%r21174, %r21167};
	cvt.u32.u16 	%r21175, %rs12906;
	cvt.u32.u16 	%r21176, %rs12907;
	prmt.b32 	%r21177, %r21176, %r21175, 0x3340U;
	cvt.u32.u16 	%r21178, %rs12908;
	cvt.u32.u16 	%r21179, %rs12909;
	prmt.b32 	%r21180, %r21179, %r21178, 0x3340U;
	prmt.b32 	%r21181, %r21180, %r21177, 0x5410U;
	cvt.u32.u16 	%r21182, %rs12910;
	cvt.u32.u16 	%r21183, %rs12911;
	prmt.b32 	%r21184, %r21183, %r21182, 0x3340U;
	cvt.u32.u16 	%r21185, %rs12912;
	cvt.u32.u16 	%r21186, %rs12913;
	prmt.b32 	%r21187, %r21186, %r21185, 0x3340U;
	prmt.b32 	%r21188, %r21187, %r21184, 0x5410U;
	st.local.v2.b32 	[%rd3+176], {%r21188, %r21181};
	cvt.u32.u16 	%r21189, %rs12898;
	cvt.u32.u16 	%r21190, %rs12899;
	prmt.b32 	%r21191, %r21190, %r21189, 0x3340U;
	cvt.u32.u16 	%r21192, %rs12900;
	cvt.u32.u16 	%r21193, %rs12901;
	prmt.b32 	%r21194, %r21193, %r21192, 0x3340U;
	prmt.b32 	%r21195, %r21194, %r21191, 0x5410U;
	cvt.u32.u16 	%r21196, %rs12902;
	cvt.u32.u16 	%r21197, %rs12903;
	prmt.b32 	%r21198, %r21197, %r21196, 0x3340U;
	cvt.u32.u16 	%r21199, %rs12904;
	cvt.u32.u16 	%r21200, %rs12905;
	prmt.b32 	%r21201, %r21200, %r21199, 0x3340U;
	prmt.b32 	%r21202, %r21201, %r21198, 0x5410U;
	st.local.v2.b32 	[%rd3+184], {%r21202, %r21195};
	cvt.u32.u16 	%r21203, %rs12890;
	cvt.u32.u16 	%r21204, %rs12891;
	prmt.b32 	%r21205, %r21204, %r21203, 0x3340U;
	cvt.u32.u16 	%r21206, %rs12892;
	cvt.u32.u16 	%r21207, %rs12893;
	prmt.b32 	%r21208, %r21207, %r21206, 0x3340U;
	prmt.b32 	%r21209, %r21208, %r21205, 0x5410U;
	cvt.u32.u16 	%r21210, %rs12894;
	cvt.u32.u16 	%r21211, %rs12895;
	prmt.b32 	%r21212, %r21211, %r21210, 0x3340U;
	cvt.u32.u16 	%r21213, %rs12896;
	cvt.u32.u16 	%r21214, %rs12897;
	prmt.b32 	%r21215, %r21214, %r21213, 0x3340U;
	prmt.b32 	%r21216, %r21215, %r21212, 0x5410U;
	st.local.v2.b32 	[%rd3+192], {%r21216, %r21209};
	cvt.u32.u16 	%r21217, %rs12882;
	cvt.u32.u16 	%r21218, %rs12883;
	prmt.b32 	%r21219, %r21218, %r21217, 0x3340U;
	cvt.u32.u16 	%r21220, %rs12884;
	cvt.u32.u16 	%r21221, %rs12885;
	prmt.b32 	%r21222, %r21221, %r21220, 0x3340U;
	prmt.b32 	%r21223, %r21222, %r21219, 0x5410U;
	cvt.u32.u16 	%r21224, %rs12886;
	cvt.u32.u16 	%r21225, %rs12887;
	prmt.b32 	%r21226, %r21225, %r21224, 0x3340U;
	cvt.u32.u16 	%r21227, %rs12888;
	cvt.u32.u16 	%r21228, %rs12889;
	prmt.b32 	%r21229, %r21228, %r21227, 0x3340U;
	prmt.b32 	%r21230, %r21229, %r21226, 0x5410U;
	st.local.v2.b32 	[%rd3+200], {%r21230, %r21223};
	cvt.u32.u16 	%r21231, %rs12874;
	cvt.u32.u16 	%r21232, %rs12875;
	prmt.b32 	%r21233, %r21232, %r21231, 0x3340U;
	cvt.u32.u16 	%r21234, %rs12876;
	cvt.u32.u16 	%r21235, %rs12877;
	prmt.b32 	%r21236, %r21235, %r21234, 0x3340U;
	prmt.b32 	%r21237, %r21236, %r21233, 0x5410U;
	cvt.u32.u16 	%r21238, %rs12878;
	cvt.u32.u16 	%r21239, %rs12879;
	prmt.b32 	%r21240, %r21239, %r21238, 0x3340U;
	cvt.u32.u16 	%r21241, %rs12880;
	cvt.u32.u16 	%r21242, %rs12881;
	prmt.b32 	%r21243, %r21242, %r21241, 0x3340U;
	prmt.b32 	%r21244, %r21243, %r21240, 0x5410U;
	st.local.v2.b32 	[%rd3+208], {%r21244, %r21237};
	cvt.u32.u16 	%r21245, %rs12866;
	cvt.u32.u16 	%r21246, %rs12867;
	prmt.b32 	%r21247, %r21246, %r21245, 0x3340U;
	cvt.u32.u16 	%r21248, %rs12868;
	cvt.u32.u16 	%r21249, %rs12869;
	prmt.b32 	%r21250, %r21249, %r21248, 0x3340U;
	prmt.b32 	%r21251, %r21250, %r21247, 0x5410U;
	cvt.u32.u16 	%r21252, %rs12870;
	cvt.u32.u16 	%r21253, %rs12871;
	prmt.b32 	%r21254, %r21253, %r21252, 0x3340U;
	cvt.u32.u16 	%r21255, %rs12872;
	cvt.u32.u16 	%r21256, %rs12873;
	prmt.b32 	%r21257, %r21256, %r21255, 0x3340U;
	prmt.b32 	%r21258, %r21257, %r21254, 0x5410U;
	st.local.v2.b32 	[%rd3+216], {%r21258, %r21251};
	cvt.u32.u16 	%r21259, %rs12858;
	cvt.u32.u16 	%r21260, %rs12859;
	prmt.b32 	%r21261, %r21260, %r21259, 0x3340U;
	cvt.u32.u16 	%r21262, %rs12860;
	cvt.u32.u16 	%r21263, %rs12861;
	prmt.b32 	%r21264, %r21263, %r21262, 0x3340U;
	prmt.b32 	%r21265, %r21264, %r21261, 0x5410U;
	cvt.u32.u16 	%r21266, %rs12862;
	cvt.u32.u16 	%r21267, %rs12863;
	prmt.b32 	%r21268, %r21267, %r21266, 0x3340U;
	cvt.u32.u16 	%r21269, %rs12864;
	cvt.u32.u16 	%r21270, %rs12865;
	prmt.b32 	%r21271, %r21270, %r21269, 0x3340U;
	prmt.b32 	%r21272, %r21271, %r21268, 0x5410U;
	st.local.v2.b32 	[%rd3+224], {%r21272, %r21265};
	cvt.u32.u16 	%r21273, %rs12850;
	cvt.u32.u16 	%r21274, %rs12851;
	prmt.b32 	%r21275, %r21274, %r21273, 0x3340U;
	cvt.u32.u16 	%r21276, %rs12852;
	cvt.u32.u16 	%r21277, %rs12853;
	prmt.b32 	%r21278, %r21277, %r21276, 0x3340U;
	prmt.b32 	%r21279, %r21278, %r21275, 0x5410U;
	cvt.u32.u16 	%r21280, %rs12854;
	cvt.u32.u16 	%r21281, %rs12855;
	prmt.b32 	%r21282, %r21281, %r21280, 0x3340U;
	cvt.u32.u16 	%r21283, %rs12856;
	cvt.u32.u16 	%r21284, %rs12857;
	prmt.b32 	%r21285, %r21284, %r21283, 0x3340U;
	prmt.b32 	%r21286, %r21285, %r21282, 0x5410U;
	st.local.v2.b32 	[%rd3+232], {%r21286, %r21279};
	cvt.u32.u16 	%r21287, %rs12842;
	cvt.u32.u16 	%r21288, %rs12843;
	prmt.b32 	%r21289, %r21288, %r21287, 0x3340U;
	cvt.u32.u16 	%r21290, %rs12844;
	cvt.u32.u16 	%r21291, %rs12845;
	prmt.b32 	%r21292, %r21291, %r21290, 0x3340U;
	prmt.b32 	%r21293, %r21292, %r21289, 0x5410U;
	cvt.u32.u16 	%r21294, %rs12846;
	cvt.u32.u16 	%r21295, %rs12847;
	prmt.b32 	%r21296, %r21295, %r21294, 0x3340U;
	cvt.u32.u16 	%r21297, %rs12848;
	cvt.u32.u16 	%r21298, %rs12849;
	prmt.b32 	%r21299, %r21298, %r21297, 0x3340U;
	prmt.b32 	%r21300, %r21299, %r21296, 0x5410U;
	st.local.v2.b32 	[%rd3+240], {%r21300, %r21293};
	cvt.u32.u16 	%r21301, %rs12834;
	cvt.u32.u16 	%r21302, %rs12835;
	prmt.b32 	%r21303, %r21302, %r21301, 0x3340U;
	cvt.u32.u16 	%r21304, %rs12836;
	cvt.u32.u16 	%r21305, %rs12837;
	prmt.b32 	%r21306, %r21305, %r21304, 0x3340U;
	prmt.b32 	%r21307, %r21306, %r21303, 0x5410U;
	cvt.u32.u16 	%r21308, %rs12838;
	cvt.u32.u16 	%r21309, %rs12839;
	prmt.b32 	%r21310, %r21309, %r21308, 0x3340U;
	cvt.u32.u16 	%r21311, %rs12840;
	cvt.u32.u16 	%r21312, %rs12841;
	prmt.b32 	%r21313, %r21312, %r21311, 0x3340U;
	prmt.b32 	%r21314, %r21313, %r21310, 0x5410U;
	st.local.v2.b32 	[%rd3+248], {%r21314, %r21307};
	cvt.u32.u16 	%r21315, %rs12826;
	cvt.u32.u16 	%r21316, %rs12827;
	prmt.b32 	%r21317, %r21316, %r21315, 0x3340U;
	cvt.u32.u16 	%r21318, %rs12828;
	cvt.u32.u16 	%r21319, %rs12829;
	prmt.b32 	%r21320, %r21319, %r21318, 0x3340U;
	prmt.b32 	%r21321, %r21320, %r21317, 0x5410U;
	cvt.u32.u16 	%r21322, %rs12830;
	cvt.u32.u16 	%r21323, %rs12831;
	prmt.b32 	%r21324, %r21323, %r21322, 0x3340U;
	cvt.u32.u16 	%r21325, %rs12832;
	cvt.u32.u16 	%r21326, %rs12833;
	prmt.b32 	%r21327, %r21326, %r21325, 0x3340U;
	prmt.b32 	%r21328, %r21327, %r21324, 0x5410U;
	st.local.v2.b32 	[%rd3+256], {%r21328, %r21321};
	cvt.u32.u16 	%r21329, %rs12818;
	cvt.u32.u16 	%r21330, %rs12819;
	prmt.b32 	%r21331, %r21330, %r21329, 0x3340U;
	cvt.u32.u16 	%r21332, %rs12820;
	cvt.u32.u16 	%r21333, %rs12821;
	prmt.b32 	%r21334, %r21333, %r21332, 0x3340U;
	prmt.b32 	%r21335, %r21334, %r21331, 0x5410U;
	cvt.u32.u16 	%r21336, %rs12822;
	cvt.u32.u16 	%r21337, %rs12823;
	prmt.b32 	%r21338, %r21337, %r21336, 0x3340U;
	cvt.u32.u16 	%r21339, %rs12824;
	cvt.u32.u16 	%r21340, %rs12825;
	prmt.b32 	%r21341, %r21340, %r21339, 0x3340U;
	prmt.b32 	%r21342, %r21341, %r21338, 0x5410U;
	st.local.v2.b32 	[%rd3+264], {%r21342, %r21335};
	mov.b32 	%r28658, 0;
$L__BB4_37:
	mov.u32 	%r28661, %r28658;
	cvt.u64.u32 	%rd184, %r28661;
	add.s64 	%rd185, %rd3, %rd184;
	ld.local.u8 	%rs12217, [%rd185+16];
	setp.ne.s16 	%p75, %rs12217, 0;
	add.s32 	%r28658, %r28661, 1;
	@%p75 bra 	$L__BB4_37;
	and.b16  	%rs12218, %rs13845, 255;
	setp.eq.s16 	%p76, %rs12218, 0;
	@%p76 bra 	$L__BB4_41;
	mov.b32 	%r28659, 0;
$L__BB4_40:
	cvt.u64.u32 	%rd186, %r28661;
	add.s64 	%rd187, %rd3, %rd186;
	st.local.u8 	[%rd187+16], %rs13845;
	add.s32 	%r28661, %r28661, 1;
	add.s32 	%r322, %r28659, 1;
	cvt.u64.u32 	%rd188, %r28659;
	add.s64 	%rd189, %rd4, %rd188;
	ld.local.u8 	%rs13845, [%rd189+17];
	setp.ne.s16 	%p77, %rs13845, 0;
	mov.u32 	%r28659, %r322;
	@%p77 bra 	$L__BB4_40;
$L__BB4_41:
	cvt.u64.u32 	%rd190, %r28661;
	add.s64 	%rd191, %rd3, %rd190;
	mov.b16 	%rs12219, 0;
	st.local.u8 	[%rd191+16], %rs12219;
	add.s32 	%r28642, %r28642, %r19907;
	st.local.u32 	[%rd3], %r28642;
	add.f64 	%fd78, %fd78, %fd16;
	st.local.f64 	[%rd3+8], %fd78;
	ld.local.v2.b32 	{%r21344, %r21345}, [%rd3+16];
	bfe.u32 	%r21346, %r21344, 0, 8;
	cvt.u16.u32 	%rs13073, %r21346;
	bfe.u32 	%r21347, %r21344, 8, 8;
	cvt.u16.u32 	%rs13072, %r21347;
	bfe.u32 	%r21348, %r21344, 16, 8;
	cvt.u16.u32 	%rs13071, %r21348;
	bfe.u32 	%r21349, %r21344, 24, 8;
	cvt.u16.u32 	%rs13070, %r21349;
	bfe.u32 	%r21350, %r21345, 0, 8;
	cvt.u16.u32 	%rs13069, %r21350;
	bfe.u32 	%r21351, %r21345, 8, 8;
	cvt.u16.u32 	%rs13068, %r21351;
	bfe.u32 	%r21352, %r21345, 16, 8;
	cvt.u16.u32 	%rs13067, %r21352;
	bfe.u32 	%r21353, %r21345, 24, 8;
	cvt.u16.u32 	%rs13066, %r21353;
	ld.local.v2.b32 	{%r21354, %r21355}, [%rd3+24];
	bfe.u32 	%r21356, %r21354, 0, 8;
	cvt.u16.u32 	%rs13065, %r21356;
	bfe.u32 	%r21357, %r21354, 8, 8;
	cvt.u16.u32 	%rs13064, %r21357;
	bfe.u32 	%r21358, %r21354, 16, 8;
	cvt.u16.u32 	%rs13063, %r21358;
	bfe.u32 	%r21359, %r21354, 24, 8;
	cvt.u16.u32 	%rs13062, %r21359;
	bfe.u32 	%r21360, %r21355, 0, 8;
	cvt.u16.u32 	%rs13061, %r21360;
	bfe.u32 	%r21361, %r21355, 8, 8;
	cvt.u16.u32 	%rs13060, %r21361;
	bfe.u32 	%r21362, %r21355, 16, 8;
	cvt.u16.u32 	%rs13059, %r21362;
	bfe.u32 	%r21363, %r21355, 24, 8;
	cvt.u16.u32 	%rs13058, %r21363;
	ld.local.v2.b32 	{%r21364, %r21365}, [%rd3+32];
	bfe.u32 	%r21366, %r21364, 0, 8;
	cvt.u16.u32 	%rs13057, %r21366;
	bfe.u32 	%r21367, %r21364, 8, 8;
	cvt.u16.u32 	%rs13056, %r21367;
	bfe.u32 	%r21368, %r21364, 16, 8;
	cvt.u16.u32 	%rs13055, %r21368;
	bfe.u32 	%r21369, %r21364, 24, 8;
	cvt.u16.u32 	%rs13054, %r21369;
	bfe.u32 	%r21370, %r21365, 0, 8;
	cvt.u16.u32 	%rs13053, %r21370;
	bfe.u32 	%r21371, %r21365, 8, 8;
	cvt.u16.u32 	%rs13052, %r21371;
	bfe.u32 	%r21372, %r21365, 16, 8;
	cvt.u16.u32 	%rs13051, %r21372;
	bfe.u32 	%r21373, %r21365, 24, 8;
	cvt.u16.u32 	%rs13050, %r21373;
	ld.local.v2.b32 	{%r21374, %r21375}, [%rd3+40];
	bfe.u32 	%r21376, %r21374, 0, 8;
	cvt.u16.u32 	%rs13049, %r21376;
	bfe.u32 	%r21377, %r21374, 8, 8;
	cvt.u16.u32 	%rs13048, %r21377;
	bfe.u32 	%r21378, %r21374, 16, 8;
	cvt.u16.u32 	%rs13047, %r21378;
	bfe.u32 	%r21379, %r21374, 24, 8;
	cvt.u16.u32 	%rs13046, %r21379;
	bfe.u32 	%r21380, %r21375, 0, 8;
	cvt.u16.u32 	%rs13045, %r21380;
	bfe.u32 	%r21381, %r21375, 8, 8;
	cvt.u16.u32 	%rs13044, %r21381;
	bfe.u32 	%r21382, %r21375, 16, 8;
	cvt.u16.u32 	%rs13043, %r21382;
	bfe.u32 	%r21383, %r21375, 24, 8;
	cvt.u16.u32 	%rs13042, %r21383;
	ld.local.v2.b32 	{%r21384, %r21385}, [%rd3+48];
	bfe.u32 	%r21386, %r21384, 0, 8;
	cvt.u16.u32 	%rs13041, %r21386;
	bfe.u32 	%r21387, %r21384, 8, 8;
	cvt.u16.u32 	%rs13040, %r21387;
	bfe.u32 	%r21388, %r21384, 16, 8;
	cvt.u16.u32 	%rs13039, %r21388;
	bfe.u32 	%r21389, %r21384, 24, 8;
	cvt.u16.u32 	%rs13038, %r21389;
	bfe.u32 	%r21390, %r21385, 0, 8;
	cvt.u16.u32 	%rs13037, %r21390;
	bfe.u32 	%r21391, %r21385, 8, 8;
	cvt.u16.u32 	%rs13036, %r21391;
	bfe.u32 	%r21392, %r21385, 16, 8;
	cvt.u16.u32 	%rs13035, %r21392;
	bfe.u32 	%r21393, %r21385, 24, 8;
	cvt.u16.u32 	%rs13034, %r21393;
	ld.local.v2.b32 	{%r21394, %r21395}, [%rd3+56];
	bfe.u32 	%r21396, %r21394, 0, 8;
	cvt.u16.u32 	%rs13033, %r21396;
	bfe.u32 	%r21397, %r21394, 8, 8;
	cvt.u16.u32 	%rs13032, %r21397;
	bfe.u32 	%r21398, %r21394, 16, 8;
	cvt.u16.u32 	%rs13031, %r21398;
	bfe.u32 	%r21399, %r21394, 24, 8;
	cvt.u16.u32 	%rs13030, %r21399;
	bfe.u32 	%r21400, %r21395, 0, 8;
	cvt.u16.u32 	%rs13029, %r21400;
	bfe.u32 	%r21401, %r21395, 8, 8;
	cvt.u16.u32 	%rs13028, %r21401;
	bfe.u32 	%r21402, %r21395, 16, 8;
	cvt.u16.u32 	%rs13027, %r21402;
	bfe.u32 	%r21403, %r21395, 24, 8;
	cvt.u16.u32 	%rs13026, %r21403;
	ld.local.v2.b32 	{%r21404, %r21405}, [%rd3+64];
	bfe.u32 	%r21406, %r21404, 0, 8;
	cvt.u16.u32 	%rs13025, %r21406;
	bfe.u32 	%r21407, %r21404, 8, 8;
	cvt.u16.u32 	%rs13024, %r21407;
	bfe.u32 	%r21408, %r21404, 16, 8;
	cvt.u16.u32 	%rs13023, %r21408;
	bfe.u32 	%r21409, %r21404, 24, 8;
	cvt.u16.u32 	%rs13022, %r21409;
	bfe.u32 	%r21410, %r21405, 0, 8;
	cvt.u16.u32 	%rs13021, %r21410;
	bfe.u32 	%r21411, %r21405, 8, 8;
	cvt.u16.u32 	%rs13020, %r21411;
	bfe.u32 	%r21412, %r21405, 16, 8;
	cvt.u16.u32 	%rs13019, %r21412;
	bfe.u32 	%r21413, %r21405, 24, 8;
	cvt.u16.u32 	%rs13018, %r21413;
	ld.local.v2.b32 	{%r21414, %r21415}, [%rd3+72];
	bfe.u32 	%r21416, %r21414, 0, 8;
	cvt.u16.u32 	%rs13017, %r21416;
	bfe.u32 	%r21417, %r21414, 8, 8;
	cvt.u16.u32 	%rs13016, %r21417;
	bfe.u32 	%r21418, %r21414, 16, 8;
	cvt.u16.u32 	%rs13015, %r21418;
	bfe.u32 	%r21419, %r21414, 24, 8;
	cvt.u16.u32 	%rs13014, %r21419;
	bfe.u32 	%r21420, %r21415, 0, 8;
	cvt.u16.u32 	%rs13013, %r21420;
	bfe.u32 	%r21421, %r21415, 8, 8;
	cvt.u16.u32 	%rs13012, %r21421;
	bfe.u32 	%r21422, %r21415, 16, 8;
	cvt.u16.u32 	%rs13011, %r21422;
	bfe.u32 	%r21423, %r21415, 24, 8;
	cvt.u16.u32 	%rs13010, %r21423;
	ld.local.v2.b32 	{%r21424, %r21425}, [%rd3+80];
	bfe.u32 	%r21426, %r21424, 0, 8;
	cvt.u16.u32 	%rs13009, %r21426;
	bfe.u32 	%r21427, %r21424, 8, 8;
	cvt.u16.u32 	%rs13008, %r21427;
	bfe.u32 	%r21428, %r21424, 16, 8;
	cvt.u16.u32 	%rs13007, %r21428;
	bfe.u32 	%r21429, %r21424, 24, 8;
	cvt.u16.u32 	%rs13006, %r21429;
	bfe.u32 	%r21430, %r21425, 0, 8;
	cvt.u16.u32 	%rs13005, %r21430;
	bfe.u32 	%r21431, %r21425, 8, 8;
	cvt.u16.u32 	%rs13004, %r21431;
	bfe.u32 	%r21432, %r21425, 16, 8;
	cvt.u16.u32 	%rs13003, %r21432;
	bfe.u32 	%r21433, %r21425, 24, 8;
	cvt.u16.u32 	%rs13002, %r21433;
	ld.local.v2.b32 	{%r21434, %r21435}, [%rd3+88];
	bfe.u32 	%r21436, %r21434, 0, 8;
	cvt.u16.u32 	%rs13001, %r21436;
	bfe.u32 	%r21437, %r21434, 8, 8;
	cvt.u16.u32 	%rs13000, %r21437;
	bfe.u32 	%r21438, %r21434, 16, 8;
	cvt.u16.u32 	%rs12999, %r21438;
	bfe.u32 	%r21439, %r21434, 24, 8;
	cvt.u16.u32 	%rs12998, %r21439;
	bfe.u32 	%r21440, %r21435, 0, 8;
	cvt.u16.u32 	%rs12997, %r21440;
	bfe.u32 	%r21441, %r21435, 8, 8;
	cvt.u16.u32 	%rs12996, %r21441;
	bfe.u32 	%r21442, %r21435, 16, 8;
	cvt.u16.u32 	%rs12995, %r21442;
	bfe.u32 	%r21443, %r21435, 24, 8;
	cvt.u16.u32 	%rs12994, %r21443;
	ld.local.v2.b32 	{%r21444, %r21445}, [%rd3+96];
	bfe.u32 	%r21446, %r21444, 0, 8;
	cvt.u16.u32 	%rs12993, %r21446;
	bfe.u32 	%r21447, %r21444, 8, 8;
	cvt.u16.u32 	%rs12992, %r21447;
	bfe.u32 	%r21448, %r21444, 16, 8;
	cvt.u16.u32 	%rs12991, %r21448;
	bfe.u32 	%r21449, %r21444, 24, 8;
	cvt.u16.u32 	%rs12990, %r21449;
	bfe.u32 	%r21450, %r21445, 0, 8;
	cvt.u16.u32 	%rs12989, %r21450;
	bfe.u32 	%r21451, %r21445, 8, 8;
	cvt.u16.u32 	%rs12988, %r21451;
	bfe.u32 	%r21452, %r21445, 16, 8;
	cvt.u16.u32 	%rs12987, %r21452;
	bfe.u32 	%r21453, %r21445, 24, 8;
	cvt.u16.u32 	%rs12986, %r21453;
	ld.local.v2.b32 	{%r21454, %r21455}, [%rd3+104];
	bfe.u32 	%r21456, %r21454, 0, 8;
	cvt.u16.u32 	%rs12985, %r21456;
	bfe.u32 	%r21457, %r21454, 8, 8;
	cvt.u16.u32 	%rs12984, %r21457;
	bfe.u32 	%r21458, %r21454, 16, 8;
	cvt.u16.u32 	%rs12983, %r21458;
	bfe.u32 	%r21459, %r21454, 24, 8;
	cvt.u16.u32 	%rs12982, %r21459;
	bfe.u32 	%r21460, %r21455, 0, 8;
	cvt.u16.u32 	%rs12981, %r21460;
	bfe.u32 	%r21461, %r21455, 8, 8;
	cvt.u16.u32 	%rs12980, %r21461;
	bfe.u32 	%r21462, %r21455, 16, 8;
	cvt.u16.u32 	%rs12979, %r21462;
	bfe.u32 	%r21463, %r21455, 24, 8;
	cvt.u16.u32 	%rs12978, %r21463;
	ld.local.v2.b32 	{%r21464, %r21465}, [%rd3+112];
	bfe.u32 	%r21466, %r21464, 0, 8;
	cvt.u16.u32 	%rs12977, %r21466;
	bfe.u32 	%r21467, %r21464, 8, 8;
	cvt.u16.u32 	%rs12976, %r21467;
	bfe.u32 	%r21468, %r21464, 16, 8;
	cvt.u16.u32 	%rs12975, %r21468;
	bfe.u32 	%r21469, %r21464, 24, 8;
	cvt.u16.u32 	%rs12974, %r21469;
	bfe.u32 	%r21470, %r21465, 0, 8;
	cvt.u16.u32 	%rs12973, %r21470;
	bfe.u32 	%r21471, %r21465, 8, 8;
	cvt.u16.u32 	%rs12972, %r21471;
	bfe.u32 	%r21472, %r21465, 16, 8;
	cvt.u16.u32 	%rs12971, %r21472;
	bfe.u32 	%r21473, %r21465, 24, 8;
	cvt.u16.u32 	%rs12970, %r21473;
	ld.local.v2.b32 	{%r21474, %r21475}, [%rd3+120];
	bfe.u32 	%r21476, %r21474, 0, 8;
	cvt.u16.u32 	%rs12969, %r21476;
	bfe.u32 	%r21477, %r21474, 8, 8;
	cvt.u16.u32 	%rs12968, %r21477;
	bfe.u32 	%r21478, %r21474, 16, 8;
	cvt.u16.u32 	%rs12967, %r21478;
	bfe.u32 	%r21479, %r21474, 24, 8;
	cvt.u16.u32 	%rs12966, %r21479;
	bfe.u32 	%r21480, %r21475, 0, 8;
	cvt.u16.u32 	%rs12965, %r21480;
	bfe.u32 	%r21481, %r21475, 8, 8;
	cvt.u16.u32 	%rs12964, %r21481;
	bfe.u32 	%r21482, %r21475, 16, 8;
	cvt.u16.u32 	%rs12963, %r21482;
	bfe.u32 	%r21483, %r21475, 24, 8;
	cvt.u16.u32 	%rs12962, %r21483;
	ld.local.v2.b32 	{%r21484, %r21485}, [%rd3+128];
	bfe.u32 	%r21486, %r21484, 0, 8;
	cvt.u16.u32 	%rs12961, %r21486;
	bfe.u32 	%r21487, %r21484, 8, 8;
	cvt.u16.u32 	%rs12960, %r21487;
	bfe.u32 	%r21488, %r21484, 16, 8;
	cvt.u16.u32 	%rs12959, %r21488;
	bfe.u32 	%r21489, %r21484, 24, 8;
	cvt.u16.u32 	%rs12958, %r21489;
	bfe.u32 	%r21490, %r21485, 0, 8;
	cvt.u16.u32 	%rs12957, %r21490;
	bfe.u32 	%r21491, %r21485, 8, 8;
	cvt.u16.u32 	%rs12956, %r21491;
	bfe.u32 	%r21492, %r21485, 16, 8;
	cvt.u16.u32 	%rs12955, %r21492;
	bfe.u32 	%r21493, %r21485, 24, 8;
	cvt.u16.u32 	%rs12954, %r21493;
	ld.local.v2.b32 	{%r21494, %r21495}, [%rd3+136];
	bfe.u32 	%r21496, %r21494, 0, 8;
	cvt.u16.u32 	%rs12953, %r21496;
	bfe.u32 	%r21497, %r21494, 8, 8;
	cvt.u16.u32 	%rs12952, %r21497;
	bfe.u32 	%r21498, %r21494, 16, 8;
	cvt.u16.u32 	%rs12951, %r21498;
	bfe.u32 	%r21499, %r21494, 24, 8;
	cvt.u16.u32 	%rs12950, %r21499;
	bfe.u32 	%r21500, %r21495, 0, 8;
	cvt.u16.u32 	%rs12949, %r21500;
	bfe.u32 	%r21501, %r21495, 8, 8;
	cvt.u16.u32 	%rs12948, %r21501;
	bfe.u32 	%r21502, %r21495, 16, 8;
	cvt.u16.u32 	%rs12947, %r21502;
	bfe.u32 	%r21503, %r21495, 24, 8;
	cvt.u16.u32 	%rs12946, %r21503;
	ld.local.v2.b32 	{%r21504, %r21505}, [%rd3+144];
	bfe.u32 	%r21506, %r21504, 0, 8;
	cvt.u16.u32 	%rs12945, %r21506;
	bfe.u32 	%r21507, %r21504, 8, 8;
	cvt.u16.u32 	%rs12944, %r21507;
	bfe.u32 	%r21508, %r21504, 16, 8;
	cvt.u16.u32 	%rs12943, %r21508;
	bfe.u32 	%r21509, %r21504, 24, 8;
	cvt.u16.u32 	%rs12942, %r21509;
	bfe.u32 	%r21510, %r21505, 0, 8;
	cvt.u16.u32 	%rs12941, %r21510;
	bfe.u32 	%r21511, %r21505, 8, 8;
	cvt.u16.u32 	%rs12940, %r21511;
	bfe.u32 	%r21512, %r21505, 16, 8;
	cvt.u16.u32 	%rs12939, %r21512;
	bfe.u32 	%r21513, %r21505, 24, 8;
	cvt.u16.u32 	%rs12938, %r21513;
	ld.local.v2.b32 	{%r21514, %r21515}, [%rd3+152];
	bfe.u32 	%r21516, %r21514, 0, 8;
	cvt.u16.u32 	%rs12937, %r21516;
	bfe.u32 	%r21517, %r21514, 8, 8;
	cvt.u16.u32 	%rs12936, %r21517;
	bfe.u32 	%r21518, %r21514, 16, 8;
	cvt.u16.u32 	%rs12935, %r21518;
	bfe.u32 	%r21519, %r21514, 24, 8;
	cvt.u16.u32 	%rs12934, %r21519;
	bfe.u32 	%r21520, %r21515, 0, 8;
	cvt.u16.u32 	%rs12933, %r21520;
	bfe.u32 	%r21521, %r21515, 8, 8;
	cvt.u16.u32 	%rs12932, %r21521;
	bfe.u32 	%r21522, %r21515, 16, 8;
	cvt.u16.u32 	%rs12931, %r21522;
	bfe.u32 	%r21523, %r21515, 24, 8;
	cvt.u16.u32 	%rs12930, %r21523;
	ld.local.v2.b32 	{%r21524, %r21525}, [%rd3+160];
	bfe.u32 	%r21526, %r21524, 0, 8;
	cvt.u16.u32 	%rs12929, %r21526;
	bfe.u32 	%r21527, %r21524, 8, 8;
	cvt.u16.u32 	%rs12928, %r21527;
	bfe.u32 	%r21528, %r21524, 16, 8;
	cvt.u16.u32 	%rs12927, %r21528;
	bfe.u32 	%r21529, %r21524, 24, 8;
	cvt.u16.u32 	%rs12926, %r21529;
	bfe.u32 	%r21530, %r21525, 0, 8;
	cvt.u16.u32 	%rs12925, %r21530;
	bfe.u32 	%r21531, %r21525, 8, 8;
	cvt.u16.u32 	%rs12924, %r21531;
	bfe.u32 	%r21532, %r21525, 16, 8;
	cvt.u16.u32 	%rs12923, %r21532;
	bfe.u32 	%r21533, %r21525, 24, 8;
	cvt.u16.u32 	%rs12922, %r21533;
	ld.local.v2.b32 	{%r21534, %r21535}, [%rd3+168];
	bfe.u32 	%r21536, %r21534, 0, 8;
	cvt.u16.u32 	%rs12921, %r21536;
	bfe.u32 	%r21537, %r21534, 8, 8;
	cvt.u16.u32 	%rs12920, %r21537;
	bfe.u32 	%r21538, %r21534, 16, 8;
	cvt.u16.u32 	%rs12919, %r21538;
	bfe.u32 	%r21539, %r21534, 24, 8;
	cvt.u16.u32 	%rs12918, %r21539;
	bfe.u32 	%r21540, %r21535, 0, 8;
	cvt.u16.u32 	%rs12917, %r21540;
	bfe.u32 	%r21541, %r21535, 8, 8;
	cvt.u16.u32 	%rs12916, %r21541;
	bfe.u32 	%r21542, %r21535, 16, 8;
	cvt.u16.u32 	%rs12915, %r21542;
	bfe.u32 	%r21543, %r21535, 24, 8;
	cvt.u16.u32 	%rs12914, %r21543;
	ld.local.v2.b32 	{%r21544, %r21545}, [%rd3+176];
	bfe.u32 	%r21546, %r21544, 0, 8;
	cvt.u16.u32 	%rs12913, %r21546;
	bfe.u32 	%r21547, %r21544, 8, 8;
	cvt.u16.u32 	%rs12912, %r21547;
	bfe.u32 	%r21548, %r21544, 16, 8;
	cvt.u16.u32 	%rs12911, %r21548;
	bfe.u32 	%r21549, %r21544, 24, 8;
	cvt.u16.u32 	%rs12910, %r21549;
	bfe.u32 	%r21550, %r21545, 0, 8;
	cvt.u16.u32 	%rs12909, %r21550;
	bfe.u32 	%r21551, %r21545, 8, 8;
	cvt.u16.u32 	%rs12908, %r21551;
	bfe.u32 	%r21552, %r21545, 16, 8;
	cvt.u16.u32 	%rs12907, %r21552;
	bfe.u32 	%r21553, %r21545, 24, 8;
	cvt.u16.u32 	%rs12906, %r21553;
	ld.local.v2.b32 	{%r21554, %r21555}, [%rd3+184];
	bfe.u32 	%r21556, %r21554, 0, 8;
	cvt.u16.u32 	%rs12905, %r21556;
	bfe.u32 	%r21557, %r21554, 8, 8;
	cvt.u16.u32 	%rs12904, %r21557;
	bfe.u32 	%r21558, %r21554, 16, 8;
	cvt.u16.u32 	%rs12903, %r21558;
	bfe.u32 	%r21559, %r21554, 24, 8;
	cvt.u16.u32 	%rs12902, %r21559;
	bfe.u32 	%r21560, %r21555, 0, 8;
	cvt.u16.u32 	%rs12901, %r21560;
	bfe.u32 	%r21561, %r21555, 8, 8;
	cvt.u16.u32 	%rs12900, %r21561;
	bfe.u32 	%r21562, %r21555, 16, 8;
	cvt.u16.u32 	%rs12899, %r21562;
	bfe.u32 	%r21563, %r21555, 24, 8;
	cvt.u16.u32 	%rs12898, %r21563;
	ld.local.v2.b32 	{%r21564, %r21565}, [%rd3+192];
	bfe.u32 	%r21566, %r21564, 0, 8;
	cvt.u16.u32 	%rs12897, %r21566;
	bfe.u32 	%r21567, %r21564, 8, 8;
	cvt.u16.u32 	%rs12896, %r21567;
	bfe.u32 	%r21568, %r21564, 16, 8;
	cvt.u16.u32 	%rs12895, %r21568;
	bfe.u32 	%r21569, %r21564, 24, 8;
	cvt.u16.u32 	%rs12894, %r21569;
	bfe.u32 	%r21570, %r21565, 0, 8;
	cvt.u16.u32 	%rs12893, %r21570;
	bfe.u32 	%r21571, %r21565, 8, 8;
	cvt.u16.u32 	%rs12892, %r21571;
	bfe.u32 	%r21572, %r21565, 16, 8;
	cvt.u16.u32 	%rs12891, %r21572;
	bfe.u32 	%r21573, %r21565, 24, 8;
	cvt.u16.u32 	%rs12890, %r21573;
	ld.local.v2.b32 	{%r21574, %r21575}, [%rd3+200];
	bfe.u32 	%r21576, %r21574, 0, 8;
	cvt.u16.u32 	%rs12889, %r21576;
	bfe.u32 	%r21577, %r21574, 8, 8;
	cvt.u16.u32 	%rs12888, %r21577;
	bfe.u32 	%r21578, %r21574, 16, 8;
	cvt.u16.u32 	%rs12887, %r21578;
	bfe.u32 	%r21579, %r21574, 24, 8;
	cvt.u16.u32 	%rs12886, %r21579;
	bfe.u32 	%r21580, %r21575, 0, 8;
	cvt.u16.u32 	%rs12885, %r21580;
	bfe.u32 	%r21581, %r21575, 8, 8;
	cvt.u16.u32 	%rs12884, %r21581;
	bfe.u32 	%r21582, %r21575, 16, 8;
	cvt.u16.u32 	%rs12883, %r21582;
	bfe.u32 	%r21583, %r21575, 24, 8;
	cvt.u16.u32 	%rs12882, %r21583;
	ld.local.v2.b32 	{%r21584, %r21585}, [%rd3+208];
	bfe.u32 	%r21586, %r21584, 0, 8;
	cvt.u16.u32 	%rs12881, %r21586;
	bfe.u32 	%r21587, %r21584, 8, 8;
	cvt.u16.u32 	%rs12880, %r21587;
	bfe.u32 	%r21588, %r21584, 16, 8;
	cvt.u16.u32 	%rs12879, %r21588;
	bfe.u32 	%r21589, %r21584, 24, 8;
	cvt.u16.u32 	%rs12878, %r21589;
	bfe.u32 	%r21590, %r21585, 0, 8;
	cvt.u16.u32 	%rs12877, %r21590;
	bfe.u32 	%r21591, %r21585, 8, 8;
	cvt.u16.u32 	%rs12876, %r21591;
	bfe.u32 	%r21592, %r21585, 16, 8;
	cvt.u16.u32 	%rs12875, %r21592;
	bfe.u32 	%r21593, %r21585, 24, 8;
	cvt.u16.u32 	%rs12874, %r21593;
	ld.local.v2.b32 	{%r21594, %r21595}, [%rd3+216];
	bfe.u32 	%r21596, %r21594, 0, 8;
	cvt.u16.u32 	%rs12873, %r21596;
	bfe.u32 	%r21597, %r21594, 8, 8;
	cvt.u16.u32 	%rs12872, %r21597;
	bfe.u32 	%r21598, %r21594, 16, 8;
	cvt.u16.u32 	%rs12871, %r21598;
	bfe.u32 	%r21599, %r21594, 24, 8;
	cvt.u16.u32 	%rs12870, %r21599;
	bfe.u32 	%r21600, %r21595, 0, 8;
	cvt.u16.u32 	%rs12869, %r21600;
	bfe.u32 	%r21601, %r21595, 8, 8;
	cvt.u16.u32 	%rs12868, %r21601;
	bfe.u32 	%r21602, %r21595, 16, 8;
	cvt.u16.u32 	%rs12867, %r21602;
	bfe.u32 	%r21603, %r21595, 24, 8;
	cvt.u16.u32 	%rs12866, %r21603;
	ld.local.v2.b32 	{%r21604, %r21605}, [%rd3+224];
	bfe.u32 	%r21606, %r21604, 0, 8;
	cvt.u16.u32 	%rs12865, %r21606;
	bfe.u32 	%r21607, %r21604, 8, 8;
	cvt.u16.u32 	%rs12864, %r21607;
	bfe.u32 	%r21608, %r21604, 16, 8;
	cvt.u16.u32 	%rs12863, %r21608;
	bfe.u32 	%r21609, %r21604, 24, 8;
	cvt.u16.u32 	%rs12862, %r21609;
	bfe.u32 	%r21610, %r21605, 0, 8;
	cvt.u16.u32 	%rs12861, %r21610;
	bfe.u32 	%r21611, %r21605, 8, 8;
	cvt.u16.u32 	%rs12860, %r21611;
	bfe.u32 	%r21612, %r21605, 16, 8;
	cvt.u16.u32 	%rs12859, %r21612;
	bfe.u32 	%r21613, %r21605, 24, 8;
	cvt.u16.u32 	%rs12858, %r21613;
	ld.local.v2.b32 	{%r21614, %r21615}, [%rd3+232];
	bfe.u32 	%r21616, %r21614, 0, 8;
	cvt.u16.u32 	%rs12857, %r21616;
	bfe.u32 	%r21617, %r21614, 8, 8;
	cvt.u16.u32 	%rs12856, %r21617;
	bfe.u32 	%r21618, %r21614, 16, 8;
	cvt.u16.u32 	%rs12855, %r21618;
	bfe.u32 	%r21619, %r21614, 24, 8;
	cvt.u16.u32 	%rs12854, %r21619;
	bfe.u32 	%r21620, %r21615, 0, 8;
	cvt.u16.u32 	%rs12853, %r21620;
	bfe.u32 	%r21621, %r21615, 8, 8;
	cvt.u16.u32 	%rs12852, %r21621;
	bfe.u32 	%r21622, %r21615, 16, 8;
	cvt.u16.u32 	%rs12851, %r21622;
	bfe.u32 	%r21623, %r21615, 24, 8;
	cvt.u16.u32 	%rs12850, %r21623;
	ld.local.v2.b32 	{%r21624, %r21625}, [%rd3+240];
	bfe.u32 	%r21626, %r21624, 0, 8;
	cvt.u16.u32 	%rs12849, %r21626;
	bfe.u32 	%r21627, %r21624, 8, 8;
	cvt.u16.u32 	%rs12848, %r21627;
	bfe.u32 	%r21628, %r21624, 16, 8;
	cvt.u16.u32 	%rs12847, %r21628;
	bfe.u32 	%r21629, %r21624, 24, 8;
	cvt.u16.u32 	%rs12846, %r21629;
	bfe.u32 	%r21630, %r21625, 0, 8;
	cvt.u16.u32 	%rs12845, %r21630;
	bfe.u32 	%r21631, %r21625, 8, 8;
	cvt.u16.u32 	%rs12844, %r21631;
	bfe.u32 	%r21632, %r21625, 16, 8;
	cvt.u16.u32 	%rs12843, %r21632;
	bfe.u32 	%r21633, %r21625, 24, 8;
	cvt.u16.u32 	%rs12842, %r21633;
	ld.local.v2.b32 	{%r21634, %r21635}, [%rd3+248];
	bfe.u32 	%r21636, %r21634, 0, 8;
	cvt.u16.u32 	%rs12841, %r21636;
	bfe.u32 	%r21637, %r21634, 8, 8;
	cvt.u16.u32 	%rs12840, %r21637;
	bfe.u32 	%r21638, %r21634, 16, 8;
	cvt.u16.u32 	%rs12839, %r21638;
	bfe.u32 	%r21639, %r21634, 24, 8;
	cvt.u16.u32 	%rs12838, %r21639;
	bfe.u32 	%r21640, %r21635, 0, 8;
	cvt.u16.u32 	%rs12837, %r21640;
	bfe.u32 	%r21641, %r21635, 8, 8;
	cvt.u16.u32 	%rs12836, %r21641;
	bfe.u32 	%r21642, %r21635, 16, 8;
	cvt.u16.u32 	%rs12835, %r21642;
	bfe.u32 	%r21643, %r21635, 24, 8;
	cvt.u16.u32 	%rs12834, %r21643;
	ld.local.v2.b32 	{%r21644, %r21645}, [%rd3+256];
	bfe.u32 	%r21646, %r21644, 0, 8;
	cvt.u16.u32 	%rs12833, %r21646;
	bfe.u32 	%r21647, %r21644, 8, 8;
	cvt.u16.u32 	%rs12832, %r21647;
	bfe.u32 	%r21648, %r21644, 16, 8;
	cvt.u16.u32 	%rs12831, %r21648;
	bfe.u32 	%r21649, %r21644, 24, 8;
	cvt.u16.u32 	%rs12830, %r21649;
	bfe.u32 	%r21650, %r21645, 0, 8;
	cvt.u16.u32 	%rs12829, %r21650;
	bfe.u32 	%r21651, %r21645, 8, 8;
	cvt.u16.u32 	%rs12828, %r21651;
	bfe.u32 	%r21652, %r21645, 16, 8;
	cvt.u16.u32 	%rs12827, %r21652;
	bfe.u32 	%r21653, %r21645, 24, 8;
	cvt.u16.u32 	%rs12826, %r21653;
	ld.local.v2.b32 	{%r21654, %r21655}, [%rd3+264];
	bfe.u32 	%r21656, %r21654, 0, 8;
	cvt.u16.u32 	%rs12825, %r21656;
	bfe.u32 	%r21657, %r21654, 8, 8;
	cvt.u16.u32 	%rs12824, %r21657;
	bfe.u32 	%r21658, %r21654, 16, 8;
	cvt.u16.u32 	%rs12823, %r21658;
	bfe.u32 	%r21659, %r21654, 24, 8;
	cvt.u16.u32 	%rs12822, %r21659;
	bfe.u32 	%r21660, %r21655, 0, 8;
	cvt.u16.u32 	%rs12821, %r21660;
	bfe.u32 	%r21661, %r21655, 8, 8;
	cvt.u16.u32 	%rs12820, %r21661;
	bfe.u32 	%r21662, %r21655, 16, 8;
	cvt.u16.u32 	%rs12819, %r21662;
	bfe.u32 	%r21663, %r21655, 24, 8;
	cvt.u16.u32 	%rs12818, %r21663;
$L__BB4_42:
	ld.param.u64 	%rd267, [_ZN3cub18CUB_300001_SM_10006detail6reduce28DeviceReduceSingleTileKernelINS2_10policy_hubI4Itemy13Addition_funcE10Policy1000EN6thrust24THRUST_300001_SM_1000_NS6detail15normal_iteratorINSA_10device_ptrIS5_EEEEPS5_yS6_S5_S5_N4cuda3std3__410__identityEEEvT0_T1_T2_T3_T4_T6__param_2];
	cvt.u32.u16 	%r22004, %rs13073;
	and.b32  	%r22005, %r22004, 255;
	and.b16  	%rs12220, %rs13072, 255;
	mul.wide.u16 	%r22006, %rs12220, 256;
	or.b32  	%r22007, %r22006, %r22005;
	cvt.u32.u16 	%r22008, %rs13071;
	shl.b32 	%r22009, %r22008, 16;
	and.b32  	%r22010, %r22009, 16711680;
	or.b32  	%r22011, %r22007, %r22010;
	cvt.u32.u16 	%r22012, %rs13070;
	shl.b32 	%r22013, %r22012, 24;
	or.b32  	%r21685, %r22011, %r22013;
	cvt.u32.u16 	%r22014, %rs13069;
	and.b32  	%r22015, %r22014, 255;
	and.b16  	%rs12221, %rs13068, 255;
	mul.wide.u16 	%r22016, %rs12221, 256;
	or.b32  	%r22017, %r22016, %r22015;
	cvt.u32.u16 	%r22018, %rs13067;
	shl.b32 	%r22019, %r22018, 16;
	and.b32  	%r22020, %r22019, 16711680;
	or.b32  	%r22021, %r22017, %r22020;
	cvt.u32.u16 	%r22022, %rs13066;
	shl.b32 	%r22023, %r22022, 24;
	or.b32  	%r21690, %r22021, %r22023;
	cvt.u32.u16 	%r22024, %rs13065;
	and.b32  	%r22025, %r22024, 255;
	and.b16  	%rs12222, %rs13064, 255;
	mul.wide.u16 	%r22026, %rs12222, 256;
	or.b32  	%r22027, %r22026, %r22025;
	cvt.u32.u16 	%r22028, %rs13063;
	shl.b32 	%r22029, %r22028, 16;
	and.b32  	%r22030, %r22029, 16711680;
	or.b32  	%r22031, %r22027, %r22030;
	cvt.u32.u16 	%r22032, %rs13062;
	shl.b32 	%r22033, %r22032, 24;
	or.b32  	%r21695, %r22031, %r22033;
	cvt.u32.u16 	%r22034, %rs13061;
	and.b32  	%r22035, %r22034, 255;
	and.b16  	%rs12223, %rs13060, 255;
	mul.wide.u16 	%r22036, %rs12223, 256;
	or.b32  	%r22037, %r22036, %r22035;
	cvt.u32.u16 	%r22038, %rs13059;
	shl.b32 	%r22039, %r22038, 16;
	and.b32  	%r22040, %r22039, 16711680;
	or.b32  	%r22041, %r22037, %r22040;
	cvt.u32.u16 	%r22042, %rs13058;
	shl.b32 	%r22043, %r22042, 24;
	or.b32  	%r21700, %r22041, %r22043;
	cvt.u32.u16 	%r22044, %rs13057;
	and.b32  	%r22045, %r22044, 255;
	and.b16  	%rs12224, %rs13056, 255;
	mul.wide.u16 	%r22046, %rs12224, 256;
	or.b32  	%r22047, %r22046, %r22045;
	cvt.u32.u16 	%r22048, %rs13055;
	shl.b32 	%r22049, %r22048, 16;
	and.b32  	%r22050, %r22049, 16711680;
	or.b32  	%r22051, %r22047, %r22050;
	cvt.u32.u16 	%r22052, %rs13054;
	shl.b32 	%r22053, %r22052, 24;
	or.b32  	%r21705, %r22051, %r22053;
	cvt.u32.u16 	%r22054, %rs13053;
	and.b32  	%r22055, %r22054, 255;
	and.b16  	%rs12225, %rs13052, 255;
	mul.wide.u16 	%r22056, %rs12225, 256;
	or.b32  	%r22057, %r22056, %r22055;
	cvt.u32.u16 	%r22058, %rs13051;
	shl.b32 	%r22059, %r22058, 16;
	and.b32  	%r22060, %r22059, 16711680;
	or.b32  	%r22061, %r22057, %r22060;
	cvt.u32.u16 	%r22062, %rs13050;
	shl.b32 	%r22063, %r22062, 24;
	or.b32  	%r21710, %r22061, %r22063;
	cvt.u32.u16 	%r22064, %rs13049;
	and.b32  	%r22065, %r22064, 255;
	and.b16  	%rs12226, %rs13048, 255;
	mul.wide.u16 	%r22066, %rs12226, 256;
	or.b32  	%r22067, %r22066, %r22065;
	cvt.u32.u16 	%r22068, %rs13047;
	shl.b32 	%r22069, %r22068, 16;
	and.b32  	%r22070, %r22069, 16711680;
	or.b32  	%r22071, %r22067, %r22070;
	cvt.u32.u16 	%r22072, %rs13046;
	shl.b32 	%r22073, %r22072, 24;
	or.b32  	%r21715, %r22071, %r22073;
	cvt.u32.u16 	%r22074, %rs13045;
	and.b32  	%r22075, %r22074, 255;
	and.b16  	%rs12227, %rs13044, 255;
	mul.wide.u16 	%r22076, %rs12227, 256;
	or.b32  	%r22077, %r22076, %r22075;
	cvt.u32.u16 	%r22078, %rs13043;
	shl.b32 	%r22079, %r22078, 16;
	and.b32  	%r22080, %r22079, 16711680;
	or.b32  	%r22081, %r22077, %r22080;
	cvt.u32.u16 	%r22082, %rs13042;
	shl.b32 	%r22083, %r22082, 24;
	or.b32  	%r21720, %r22081, %r22083;
	cvt.u32.u16 	%r22084, %rs13041;
	and.b32  	%r22085, %r22084, 255;
	and.b16  	%rs12228, %rs13040, 255;
	mul.wide.u16 	%r22086, %rs12228, 256;
	or.b32  	%r22087, %r22086, %r22085;
	cvt.u32.u16 	%r22088, %rs13039;
	shl.b32 	%r22089, %r22088, 16;
	and.b32  	%r22090, %r22089, 16711680;
	or.b32  	%r22091, %r22087, %r22090;
	cvt.u32.u16 	%r22092, %rs13038;
	shl.b32 	%r22093, %r22092, 24;
	or.b32  	%r21725, %r22091, %r22093;
	cvt.u32.u16 	%r22094, %rs13037;
	and.b32  	%r22095, %r22094, 255;
	and.b16  	%rs12229, %rs13036, 255;
	mul.wide.u16 	%r22096, %rs12229, 256;
	or.b32  	%r22097, %r22096, %r22095;
	cvt.u32.u16 	%r22098, %rs13035;
	shl.b32 	%r22099, %r22098, 16;
	and.b32  	%r22100, %r22099, 16711680;
	or.b32  	%r22101, %r22097, %r22100;
	cvt.u32.u16 	%r22102, %rs13034;
	shl.b32 	%r22103, %r22102, 24;
	or.b32  	%r21730, %r22101, %r22103;
	cvt.u32.u16 	%r22104, %rs13033;
	and.b32  	%r22105, %r22104, 255;
	and.b16  	%rs12230, %rs13032, 255;
	mul.wide.u16 	%r22106, %rs12230, 256;
	or.b32  	%r22107, %r22106, %r22105;
	cvt.u32.u16 	%r22108, %rs13031;
	shl.b32 	%r22109, %r22108, 16;
	and.b32  	%r22110, %r22109, 16711680;
	or.b32  	%r22111, %r22107, %r22110;
	cvt.u32.u16 	%r22112, %rs13030;
	shl.b32 	%r22113, %r22112, 24;
	or.b32  	%r21735, %r22111, %r22113;
	cvt.u32.u16 	%r22114, %rs13029;
	and.b32  	%r22115, %r22114, 255;
	and.b16  	%rs12231, %rs13028, 255;
	mul.wide.u16 	%r22116, %rs12231, 256;
	or.b32  	%r22117, %r22116, %r22115;
	cvt.u32.u16 	%r22118, %rs13027;
	shl.b32 	%r22119, %r22118, 16;
	and.b32  	%r22120, %r22119, 16711680;
	or.b32  	%r22121, %r22117, %r22120;
	cvt.u32.u16 	%r22122, %rs13026;
	shl.b32 	%r22123, %r22122, 24;
	or.b32  	%r21740, %r22121, %r22123;
	cvt.u32.u16 	%r22124, %rs13025;
	and.b32  	%r22125, %r22124, 255;
	and.b16  	%rs12232, %rs13024, 255;
	mul.wide.u16 	%r22126, %rs12232, 256;
	or.b32  	%r22127, %r22126, %r22125;
	cvt.u32.u16 	%r22128, %rs13023;
	shl.b32 	%r22129, %r22128, 16;
	and.b32  	%r22130, %r22129, 16711680;
	or.b32  	%r22131, %r22127, %r22130;
	cvt.u32.u16 	%r22132, %rs13022;
	shl.b32 	%r22133, %r22132, 24;
	or.b32  	%r21745, %r22131, %r22133;
	cvt.u32.u16 	%r22134, %rs13021;
	and.b32  	%r22135, %r22134, 255;
	and.b16  	%rs12233, %rs13020, 255;
	mul.wide.u16 	%r22136, %rs12233, 256;
	or.b32  	%r22137, %r22136, %r22135;
	cvt.u32.u16 	%r22138, %rs13019;
	shl.b32 	%r22139, %r22138, 16;
	and.b32  	%r22140, %r22139, 16711680;
	or.b32  	%r22141, %r22137, %r22140;
	cvt.u32.u16 	%r22142, %rs13018;
	shl.b32 	%r22143, %r22142, 24;
	or.b32  	%r21750, %r22141, %r22143;
	cvt.u32.u16 	%r22144, %rs13017;
	and.b32  	%r22145, %r22144, 255;
	and.b16  	%rs12234, %rs13016, 255;
	mul.wide.u16 	%r22146, %rs12234, 256;
	or.b32  	%r22147, %r22146, %r22145;
	cvt.u32.u16 	%r22148, %rs13015;
	shl.b32 	%r22149, %r22148, 16;
	and.b32  	%r22150, %r22149, 16711680;
	or.b32  	%r22151, %r22147, %r22150;
	cvt.u32.u16 	%r22152, %rs13014;
	shl.b32 	%r22153, %r22152, 24;
	or.b32  	%r21755, %r22151, %r22153;
	cvt.u32.u16 	%r22154, %rs13013;
	and.b32  	%r22155, %r22154, 255;
	and.b16  	%rs12235, %rs13012, 255;
	mul.wide.u16 	%r22156, %rs12235, 256;
	or.b32  	%r22157, %r22156, %r22155;
	cvt.u32.u16 	%r22158, %rs13011;
	shl.b32 	%r22159, %r22158, 16;
	and.b32  	%r22160, %r22159, 16711680;
	or.b32  	%r22161, %r22157, %r22160;
	cvt.u32.u16 	%r22162, %rs13010;
	shl.b32 	%r22163, %r22162, 24;
	or.b32  	%r21760, %r22161, %r22163;
	cvt.u32.u16 	%r22164, %rs13009;
	and.b32  	%r22165, %r22164, 255;
	and.b16  	%rs12236, %rs13008, 255;
	mul.wide.u16 	%r22166, %rs12236, 256;
	or.b32  	%r22167, %r22166, %r22165;
	cvt.u32.u16 	%r22168, %rs13007;
	shl.b32 	%r22169, %r22168, 16;
	and.b32  	%r22170, %r22169, 16711680;
	or.b32  	%r22171, %r22167, %r22170;
	cvt.u32.u16 	%r22172, %rs13006;
	shl.b32 	%r22173, %r22172, 24;
	or.b32  	%r21765, %r22171, %r22173;
	cvt.u32.u16 	%r22174, %rs13005;
	and.b32  	%r22175, %r22174, 255;
	and.b16  	%rs12237, %rs13004, 255;
	mul.wide.u16 	%r22176, %rs12237, 256;
	or.b32  	%r22177, %r22176, %r22175;
	cvt.u32.u16 	%r22178, %rs13003;
	shl.b32 	%r22179, %r22178, 16;
	and.b32  	%r22180, %r22179, 16711680;
	or.b32  	%r22181, %r22177, %r22180;
	cvt.u32.u16 	%r22182, %rs13002;
	shl.b32 	%r22183, %r22182, 24;
	or.b32  	%r21770, %r22181, %r22183;
	cvt.u32.u16 	%r22184, %rs13001;
	and.b32  	%r22185, %r22184, 255;
	and.b16  	%rs12238, %rs13000, 255;
	mul.wide.u16 	%r22186, %rs12238, 256;
	or.b32  	%r22187, %r22186, %r22185;
	cvt.u32.u16 	%r22188, %rs12999;
	shl.b32 	%r22189, %r22188, 16;
	and.b32  	%r22190, %r22189, 16711680;
	or.b32  	%r22191, %r22187, %r22190;
	cvt.u32.u16 	%r22192, %rs12998;
	shl.b32 	%r22193, %r22192, 24;
	or.b32  	%r21775, %r22191, %r22193;
	cvt.u32.u16 	%r22194, %rs12997;
	and.b32  	%r22195, %r22194, 255;
	and.b16  	%rs12239, %rs12996, 255;
	mul.wide.u16 	%r22196, %rs12239, 256;
	or.b32  	%r22197, %r22196, %r22195;
	cvt.u32.u16 	%r22198, %rs12995;
	shl.b32 	%r22199, %r22198, 16;
	and.b32  	%r22200, %r22199, 16711680;
	or.b32  	%r22201, %r22197, %r22200;
	cvt.u32.u16 	%r22202, %rs12994;
	shl.b32 	%r22203, %r22202, 24;
	or.b32  	%r21780, %r22201, %r22203;
	cvt.u32.u16 	%r22204, %rs12993;
	and.b32  	%r22205, %r22204, 255;
	and.b16  	%rs12240, %rs12992, 255;
	mul.wide.u16 	%r22206, %rs12240, 256;
	or.b32  	%r22207, %r22206, %r22205;
	cvt.u32.u16 	%r22208, %rs12991;
	shl.b32 	%r22209, %r22208, 16;
	and.b32  	%r22210, %r22209, 16711680;
	or.b32  	%r22211, %r22207, %r22210;
	cvt.u32.u16 	%r22212, %rs12990;
	shl.b32 	%r22213, %r22212, 24;
	or.b32  	%r21785, %r22211, %r22213;
	cvt.u32.u16 	%r22214, %rs12989;
	and.b32  	%r22215, %r22214, 255;
	and.b16  	%rs12241, %rs12988, 255;
	mul.wide.u16 	%r22216, %rs12241, 256;
	or.b32  	%r22217, %r22216, %r22215;
	cvt.u32.u16 	%r22218, %rs12987;
	shl.b32 	%r22219, %r22218, 16;
	and.b32  	%r22220, %r22219, 16711680;
	or.b32  	%r22221, %r22217, %r22220;
	cvt.u32.u16 	%r22222, %rs12986;
	shl.b32 	%r22223, %r22222, 24;
	or.b32  	%r21790, %r22221, %r22223;
	cvt.u32.u16 	%r22224, %rs12985;
	and.b32  	%r22225, %r22224, 255;
	and.b16  	%rs12242, %rs12984, 255;
	mul.wide.u16 	%r22226, %rs12242, 256;
	or.b32  	%r22227, %r22226, %r22225;
	cvt.u32.u16 	%r22228, %rs12983;
	shl.b32 	%r22229, %r22228, 16;
	and.b32  	%r22230, %r22229, 16711680;
	or.b32  	%r22231, %r22227, %r22230;
	cvt.u32.u16 	%r22232, %rs12982;
	shl.b32 	%r22233, %r22232, 24;
	or.b32  	%r21795, %r22231, %r22233;
	cvt.u32.u16 	%r22234, %rs12981;
	and.b32  	%r22235, %r22234, 255;
	and.b16  	%rs12243, %rs12980, 255;
	mul.wide.u16 	%r22236, %rs12243, 256;
	or.b32  	%r22237, %r22236, %r22235;
	cvt.u32.u16 	%r22238, %rs12979;
	shl.b32 	%r22239, %r22238, 16;
	and.b32  	%r22240, %r22239, 16711680;
	or.b32  	%r22241, %r22237, %r22240;
	cvt.u32.u16 	%r22242, %rs12978;
	shl.b32 	%r22243, %r22242, 24;
	or.b32  	%r21800, %r22241, %r22243;
	cvt.u32.u16 	%r22244, %rs12977;
	and.b32  	%r22245, %r22244, 255;
	and.b16  	%rs12244, %rs12976, 255;
	mul.wide.u16 	%r22246, %rs12244, 256;
	or.b32  	%r22247, %r22246, %r22245;
	cvt.u32.u16 	%r22248, %rs12975;
	shl.b32 	%r22249, %r22248, 16;
	and.b32  	%r22250, %r22249, 16711680;
	or.b32  	%r22251, %r22247, %r22250;
	cvt.u32.u16 	%r22252, %rs12974;
	shl.b32 	%r22253, %r22252, 24;
	or.b32  	%r21805, %r22251, %r22253;
	cvt.u32.u16 	%r22254, %rs12973;
	and.b32  	%r22255, %r22254, 255;
	and.b16  	%rs12245, %rs12972, 255;
	mul.wide.u16 	%r22256, %rs12245, 256;
	or.b32  	%r22257, %r22256, %r22255;
	cvt.u32.u16 	%r22258, %rs12971;
	shl.b32 	%r22259, %r22258, 16;
	and.b32  	%r22260, %r22259, 16711680;
	or.b32  	%r22261, %r22257, %r22260;
	cvt.u32.u16 	%r22262, %rs12970;
	shl.b32 	%r22263, %r22262, 24;
	or.b32  	%r21810, %r22261, %r22263;
	cvt.u32.u16 	%r22264, %rs12969;
	and.b32  	%r22265, %r22264, 255;
	and.b16  	%rs12246, %rs12968, 255;
	mul.wide.u16 	%r22266, %rs12246, 256;
	or.b32  	%r22267, %r22266, %r22265;
	cvt.u32.u16 	%r22268, %rs12967;
	shl.b32 	%r22269, %r22268, 16;
	and.b32  	%r22270, %r22269, 16711680;
	or.b32  	%r22271, %r22267, %r22270;
	cvt.u32.u16 	%r22272, %rs12966;
	shl.b32 	%r22273, %r22272, 24;
	or.b32  	%r21815, %r22271, %r22273;
	cvt.u32.u16 	%r22274, %rs12965;
	and.b32  	%r22275, %r22274, 255;
	and.b16  	%rs12247, %rs12964, 255;
	mul.wide.u16 	%r22276, %rs12247, 256;
	or.b32  	%r22277, %r22276, %r22275;
	cvt.u32.u16 	%r22278, %rs12963;
	shl.b32 	%r22279, %r22278, 16;
	and.b32  	%r22280, %r22279, 16711680;
	or.b32  	%r22281, %r22277, %r22280;
	cvt.u32.u16 	%r22282, %rs12962;
	shl.b32 	%r22283, %r22282, 24;
	or.b32  	%r21820, %r22281, %r22283;
	cvt.u32.u16 	%r22284, %rs12961;
	and.b32  	%r22285, %r22284, 255;
	and.b16  	%rs12248, %rs12960, 255;
	mul.wide.u16 	%r22286, %rs12248, 256;
	or.b32  	%r22287, %r22286, %r22285;
	cvt.u32.u16 	%r22288, %rs12959;
	shl.b32 	%r22289, %r22288, 16;
	and.b32  	%r22290, %r22289, 16711680;
	or.b32  	%r22291, %r22287, %r22290;
	cvt.u32.u16 	%r22292, %rs12958;
	shl.b32 	%r22293, %r22292, 24;
	or.b32  	%r21825, %r22291, %r22293;
	cvt.u32.u16 	%r22294, %rs12957;
	and.b32  	%r22295, %r22294, 255;
	and.b16  	%rs12249, %rs12956, 255;
	mul.wide.u16 	%r22296, %rs12249, 256;
	or.b32  	%r22297, %r22296, %r22295;
	cvt.u32.u16 	%r22298, %rs12955;
	shl.b32 	%r22299, %r22298, 16;
	and.b32  	%r22300, %r22299, 16711680;
	or.b32  	%r22301, %r22297, %r22300;
	cvt.u32.u16 	%r22302, %rs12954;
	shl.b32 	%r22303, %r22302, 24;
	or.b32  	%r21830, %r22301, %r22303;
	cvt.u32.u16 	%r22304, %rs12953;
	and.b32  	%r22305, %r22304, 255;
	and.b16  	%rs12250, %rs12952, 255;
	mul.wide.u16 	%r22306, %rs12250, 256;
	or.b32  	%r22307, %r22306, %r22305;
	cvt.u32.u16 	%r22308, %rs12951;
	shl.b32 	%r22309, %r22308, 16;
	and.b32  	%r22310, %r22309, 16711680;
	or.b32  	%r22311, %r22307, %r22310;
	cvt.u32.u16 	%r22312, %rs12950;
	shl.b32 	%r22313, %r22312, 24;
	or.b32  	%r21835, %r22311, %r22313;
	cvt.u32.u16 	%r22314, %rs12949;
	and.b32  	%r22315, %r22314, 255;
	and.b16  	%rs12251, %rs12948, 255;
	mul.wide.u16 	%r22316, %rs12251, 256;
	or.b32  	%r22317, %r22316, %r22315;
	cvt.u32.u16 	%r22318, %rs12947;
	shl.b32 	%r22319, %r22318, 16;
	and.b32  	%r22320, %r22319, 16711680;
	or.b32  	%r22321, %r22317, %r22320;
	cvt.u32.u16 	%r22322, %rs12946;
	shl.b32 	%r22323, %r22322, 24;
	or.b32  	%r21840, %r22321, %r22323;
	cvt.u32.u16 	%r22324, %rs12945;
	and.b32  	%r22325, %r22324, 255;
	and.b16  	%rs12252, %rs12944, 255;
	mul.wide.u16 	%r22326, %rs12252, 256;
	or.b32  	%r22327, %r22326, %r22325;
	cvt.u32.u16 	%r22328, %rs12943;
	shl.b32 	%r22329, %r22328, 16;
	and.b32  	%r22330, %r22329, 16711680;
	or.b32  	%r22331, %r22327, %r22330;
	cvt.u32.u16 	%r22332, %rs12942;
	shl.b32 	%r22333, %r22332, 24;
	or.b32  	%r21845, %r22331, %r22333;
	cvt.u32.u16 	%r22334, %rs12941;
	and.b32  	%r22335, %r22334, 255;
	and.b16  	%rs12253, %rs12940, 255;
	mul.wide.u16 	%r22336, %rs12253, 256;
	or.b32  	%r22337, %r22336, %r22335;
	cvt.u32.u16 	%r22338, %rs12939;
	shl.b32 	%r22339, %r22338, 16;
	and.b32  	%r22340, %r22339, 16711680;
	or.b32  	%r22341, %r22337, %r22340;
	cvt.u32.u16 	%r22342, %rs12938;
	shl.b32 	%r22343, %r22342, 24;
	or.b32  	%r21850, %r22341, %r22343;
	cvt.u32.u16 	%r22344, %rs12937;
	and.b32  	%r22345, %r22344, 255;
	and.b16  	%rs12254, %rs12936, 255;
	mul.wide.u16 	%r22346, %rs12254, 256;
	or.b32  	%r22347, %r22346, %r22345;
	cvt.u32.u16 	%r22348, %rs12935;
	shl.b32 	%r22349, %r22348, 16;
	and.b32  	%r22350, %r22349, 16711680;
	or.b32  	%r22351, %r22347, %r22350;
	cvt.u32.u16 	%r22352, %rs12934;
	shl.b32 	%r22353, %r22352, 24;
	or.b32  	%r21855, %r22351, %r22353;
	cvt.u32.u16 	%r22354, %rs12933;
	and.b32  	%r22355, %r22354, 255;
	and.b16  	%rs12255, %rs12932, 255;
	mul.wide.u16 	%r22356, %rs12255, 256;
	or.b32  	%r22357, %r22356, %r22355;
	cvt.u32.u16 	%r22358, %rs12931;
	shl.b32 	%r22359, %r22358, 16;
	and.b32  	%r22360, %r22359, 16711680;
	or.b32  	%r22361, %r22357, %r22360;
	cvt.u32.u16 	%r22362, %rs12930;
	shl.b32 	%r22363, %r22362, 24;
	or.b32  	%r21860, %r22361, %r22363;
	cvt.u32.u16 	%r22364, %rs12929;
	and.b32  	%r22365, %r22364, 255;
	and.b16  	%rs12256, %rs12928, 255;
	mul.wide.u16 	%r22366, %rs12256, 256;
	or.b32  	%r22367, %r22366, %r22365;
	cvt.u32.u16 	%r22368, %rs12927;
	shl.b32 	%r22369, %r22368, 16;
	and.b32  	%r22370, %r22369, 16711680;
	or.b32  	%r22371, %r22367, %r22370;
	cvt.u32.u16 	%r22372, %rs12926;
	shl.b32 	%r22373, %r22372, 24;
	or.b32  	%r21865, %r22371, %r22373;
	cvt.u32.u16 	%r22374, %rs12925;
	and.b32  	%r22375, %r22374, 255;
	and.b16  	%rs12257, %rs12924, 255;
	mul.wide.u16 	%r22376, %rs12257, 256;
	or.b32  	%r22377, %r22376, %r22375;
	cvt.u32.u16 	%r22378, %rs12923;
	shl.b32 	%r22379, %r22378, 16;
	and.b32  	%r22380, %r22379, 16711680;
	or.b32  	%r22381, %r22377, %r22380;
	cvt.u32.u16 	%r22382, %rs12922;
	shl.b32 	%r22383, %r22382, 24;
	or.b32  	%r21870, %r22381, %r22383;
	cvt.u32.u16 	%r22384, %rs12921;
	and.b32  	%r22385, %r22384, 255;
	and.b16  	%rs12258, %rs12920, 255;
	mul.wide.u16 	%r22386, %rs12258, 256;
	or.b32  	%r22387, %r22386, %r22385;
	cvt.u32.u16 	%r22388, %rs12919;
	shl.b32 	%r22389, %r22388, 16;
	and.b32  	%r22390, %r22389, 16711680;
	or.b32  	%r22391, %r22387, %r22390;
	cvt.u32.u16 	%r22392, %rs12918;
	shl.b32 	%r22393, %r22392, 24;
	or.b32  	%r21875, %r22391, %r22393;
	cvt.u32.u16 	%r22394, %rs12917;
	and.b32  	%r22395, %r22394, 255;
	and.b16  	%rs12259, %rs12916, 255;
	mul.wide.u16 	%r22396, %rs12259, 256;
	or.b32  	%r22397, %r22396, %r22395;
	cvt.u32.u16 	%r22398, %rs12915;
	shl.b32 	%r22399, %r22398, 16;
	and.b32  	%r22400, %r22399, 16711680;
	or.b32  	%r22401, %r22397, %r22400;
	cvt.u32.u16 	%r22402, %rs12914;
	shl.b32 	%r22403, %r22402, 24;
	or.b32  	%r21880, %r22401, %r22403;
	cvt.u32.u16 	%r22404, %rs12913;
	and.b32  	%r22405, %r22404, 255;
	and.b16  	%rs12260, %rs12912, 255;
	mul.wide.u16 	%r22406, %rs12260, 256;
	or.b32  	%r22407, %r22406, %r22405;
	cvt.u32.u16 	%r22408, %rs12911;
	shl.b32 	%r22409, %r22408, 16;
	and.b32  	%r22410, %r22409, 16711680;
	or.b32  	%r22411, %r22407, %r22410;
	cvt.u32.u16 	%r22412, %rs12910;
	shl.b32 	%r22413, %r22412, 24;
	or.b32  	%r21885, %r22411, %r22413;
	cvt.u32.u16 	%r22414, %rs12909;
	and.b32  	%r22415, %r22414, 255;
	and.b16  	%rs12261, %rs12908, 255;
	mul.wide.u16 	%r22416, %rs12261, 256;
	or.b32  	%r22417, %r22416, %r22415;
	cvt.u32.u16 	%r22418, %rs12907;
	shl.b32 	%r22419, %r22418, 16;
	and.b32  	%r22420, %r22419, 16711680;
	or.b32  	%r22421, %r22417, %r22420;
	cvt.u32.u16 	%r22422, %rs12906;
	shl.b32 	%r22423, %r22422, 24;
	or.b32  	%r21890, %r22421, %r22423;
	cvt.u32.u16 	%r22424, %rs12905;
	and.b32  	%r22425, %r22424, 255;
	and.b16  	%rs12262, %rs12904, 255;
	mul.wide.u16 	%r22426, %rs12262, 256;
	or.b32  	%r22427, %r22426, %r22425;
	cvt.u32.u16 	%r22428, %rs12903;
	shl.b32 	%r22429, %r22428, 16;
	and.b32  	%r22430, %r22429, 16711680;
	or.b32  	%r22431, %r22427, %r22430;
	cvt.u32.u16 	%r22432, %rs12902;
	shl.b32 	%r22433, %r22432, 24;
	or.b32  	%r21895, %r22431, %r22433;
	cvt.u32.u16 	%r22434, %rs12901;
	and.b32  	%r22435, %r22434, 255;
	and.b16  	%rs12263, %rs12900, 255;
	mul.wide.u16 	%r22436, %rs12263, 256;
	or.b32  	%r22437, %r22436, %r22435;
	cvt.u32.u16 	%r22438, %rs12899;
	shl.b32 	%r22439, %r22438, 16;
	and.b32  	%r22440, %r22439, 16711680;
	or.b32  	%r22441, %r22437, %r22440;
	cvt.u32.u16 	%r22442, %rs12898;
	shl.b32 	%r22443, %r22442, 24;
	or.b32  	%r21900, %r22441, %r22443;
	cvt.u32.u16 	%r22444, %rs12897;
	and.b32  	%r22445, %r22444, 255;
	and.b16  	%rs12264, %rs12896, 255;
	mul.wide.u16 	%r22446, %rs12264, 256;
	or.b32  	%r22447, %r22446, %r22445;
	cvt.u32.u16 	%r22448, %rs12895;
	shl.b32 	%r22449, %r22448, 16;
	and.b32  	%r22450, %r22449, 16711680;
	or.b32  	%r22451, %r22447, %r22450;
	cvt.u32.u16 	%r22452, %rs12894;
	shl.b32 	%r22453, %r22452, 24;
	or.b32  	%r21905, %r22451, %r22453;
	cvt.u32.u16 	%r22454, %rs12893;
	and.b32  	%r22455, %r22454, 255;
	and.b16  	%rs12265, %rs12892, 255;
	mul.wide.u16 	%r22456, %rs12265, 256;
	or.b32  	%r22457, %r22456, %r22455;
	cvt.u32.u16 	%r22458, %rs12891;
	shl.b32 	%r22459, %r22458, 16;
	and.b32  	%r22460, %r22459, 16711680;
	or.b32  	%r22461, %r22457, %r22460;
	cvt.u32.u16 	%r22462, %rs12890;
	shl.b32 	%r22463, %r22462, 24;
	or.b32  	%r21910, %r22461, %r22463;
	cvt.u32.u16 	%r22464, %rs12889;
	and.b32  	%r22465, %r22464, 255;
	and.b16  	%rs12266, %rs12888, 255;
	mul.wide.u16 	%r22466, %rs12266, 256;
	or.b32  	%r22467, %r22466, %r22465;
	cvt.u32.u16 	%r22468, %rs12887;
	shl.b32 	%r22469, %r22468, 16;
	and.b32  	%r22470, %r22469, 16711680;
	or.b32  	%r22471, %r22467, %r22470;
	cvt.u32.u16 	%r22472, %rs12886;
	shl.b32 	%r22473, %r22472, 24;
	or.b32  	%r21915, %r22471, %r22473;
	cvt.u32.u16 	%r22474, %rs12885;
	and.b32  	%r22475, %r22474, 255;
	and.b16  	%rs12267, %rs12884, 255;
	mul.wide.u16 	%r22476, %rs12267, 256;
	or.b32  	%r22477, %r22476, %r22475;
	cvt.u32.u16 	%r22478, %rs12883;
	shl.b32 	%r22479, %r22478, 16;
	and.b32  	%r22480, %r22479, 16711680;
	or.b32  	%r22481, %r22477, %r22480;
	cvt.u32.u16 	%r22482, %rs12882;
	shl.b32 	%r22483, %r22482, 24;
	or.b32  	%r21920, %r22481, %r22483;
	cvt.u32.u16 	%r22484, %rs12881;
	and.b32  	%r22485, %r22484, 255;
	and.b16  	%rs12268, %rs12880, 255;
	mul.wide.u16 	%r22486, %rs12268, 256;
	or.b32  	%r22487, %r22486, %r22485;
	cvt.u32.u16 	%r22488, %rs12879;
	shl.b32 	%r22489, %r22488, 16;
	and.b32  	%r22490, %r22489, 16711680;
	or.b32  	%r22491, %r22487, %r22490;
	cvt.u32.u16 	%r22492, %rs12878;
	shl.b32 	%r22493, %r22492, 24;
	or.b32  	%r21925, %r22491, %r22493;
	cvt.u32.u16 	%r22494, %rs12877;
	and.b32  	%r22495, %r22494, 255;
	and.b16  	%rs12269, %rs12876, 255;
	mul.wide.u16 	%r22496, %rs12269, 256;
	or.b32  	%r22497, %r22496, %r22495;
	cvt.u32.u16 	%r22498, %rs12875;
	shl.b32 	%r22499, %r22498, 16;
	and.b32  	%r22500, %r22499, 16711680;
	or.b32  	%r22501, %r22497, %r22500;
	cvt.u32.u16 	%r22502, %rs12874;
	shl.b32 	%r22503, %r22502, 24;
	or.b32  	%r21930, %r22501, %r22503;
	cvt.u32.u16 	%r22504, %rs12873;
	and.b32  	%r22505, %r22504, 255;
	and.b16  	%rs12270, %rs12872, 255;
	mul.wide.u16 	%r22506, %rs12270, 256;
	or.b32  	%r22507, %r22506, %r22505;
	cvt.u32.u16 	%r22508, %rs12871;
	shl.b32 	%r22509, %r22508, 16;
	and.b32  	%r22510, %r22509, 16711680;
	or.b32  	%r22511, %r22507, %r22510;
	cvt.u32.u16 	%r22512, %rs12870;
	shl.b32 	%r22513, %r22512, 24;
	or.b32  	%r21935, %r22511, %r22513;
	cvt.u32.u16 	%r22514, %rs12869;
	and.b32  	%r22515, %r22514, 255;
	and.b16  	%rs12271, %rs12868, 255;
	mul.wide.u16 	%r22516, %rs12271, 256;
	or.b32  	%r22517, %r22516, %r22515;
	cvt.u32.u16 	%r22518, %rs12867;
	shl.b32 	%r22519, %r22518, 16;
	and.b32  	%r22520, %r22519, 16711680;
	or.b32  	%r22521, %r22517, %r22520;
	cvt.u32.u16 	%r22522, %rs12866;
	shl.b32 	%r22523, %r22522, 24;
	or.b32  	%r21940, %r22521, %r22523;
	cvt.u32.u16 	%r22524, %rs12865;
	and.b32  	%r22525, %r22524, 255;
	and.b16  	%rs12272, %rs12864, 255;
	mul.wide.u16 	%r22526, %rs12272, 256;
	or.b32  	%r22527, %r22526, %r22525;
	cvt.u32.u16 	%r22528, %rs12863;
	shl.b32 	%r22529, %r22528, 16;
	and.b32  	%r22530, %r22529, 16711680;
	or.b32  	%r22531, %r22527, %r22530;
	cvt.u32.u16 	%r22532, %rs12862;
	shl.b32 	%r22533, %r22532, 24;
	or.b32  	%r21945, %r22531, %r22533;
	cvt.u32.u16 	%r22534, %rs12861;
	and.b32  	%r22535, %r22534, 255;
	and.b16  	%rs12273, %rs12860, 255;
	mul.wide.u16 	%r22536, %rs12273, 256;
	or.b32  	%r22537, %r22536, %r22535;
	cvt.u32.u16 	%r22538, %rs12859;
	shl.b32 	%r22539, %r22538, 16;
	and.b32  	%r22540, %r22539, 16711680;
	or.b32  	%r22541, %r22537, %r22540;
	cvt.u32.u16 	%r22542, %rs12858;
	shl.b32 	%r22543, %r22542, 24;
	or.b32  	%r21950, %r22541, %r22543;
	cvt.u32.u16 	%r22544, %rs12857;
	and.b32  	%r22545, %r22544, 255;
	and.b16  	%rs12274, %rs12856, 255;
	mul.wide.u16 	%r22546, %rs12274, 256;
	or.b32  	%r22547, %r22546, %r22545;
	cvt.u32.u16 	%r22548, %rs12855;
	shl.b32 	%r22549, %r22548, 16;
	and.b32  	%r22550, %r22549, 16711680;
	or.b32  	%r22551, %r22547, %r22550;
	cvt.u32.u16 	%r22552, %rs12854;
	shl.b32 	%r22553, %r22552, 24;
	or.b32  	%r21955, %r22551, %r22553;
	cvt.u32.u16 	%r22554, %rs12853;
	and.b32  	%r22555, %r22554, 255;
	and.b16  	%rs12275, %rs12852, 255;
	mul.wide.u16 	%r22556, %rs12275, 256;
	or.b32  	%r22557, %r22556, %r22555;
	cvt.u32.u16 	%r22558, %rs12851;
	shl.b32 	%r22559, %r22558, 16;
	and.b32  	%r22560, %r22559, 16711680;
	or.b32  	%r22561, %r22557, %r22560;
	cvt.u32.u16 	%r22562, %rs12850;
	shl.b32 	%r22563, %r22562, 24;
	or.b32  	%r21960, %r22561, %r22563;
	cvt.u32.u16 	%r22564, %rs12849;
	and.b32  	%r22565, %r22564, 255;
	and.b16  	%rs12276, %rs12848, 255;
	mul.wide.u16 	%r22566, %rs12276, 256;
	or.b32  	%r22567, %r22566, %r22565;
	cvt.u32.u16 	%r22568, %rs12847;
	shl.b32 	%r22569, %r22568, 16;
	and.b32  	%r22570, %r22569, 16711680;
	or.b32  	%r22571, %r22567, %r22570;
	cvt.u32.u16 	%r22572, %rs12846;
	shl.b32 	%r22573, %r22572, 24;
	or.b32  	%r21965, %r22571, %r22573;
	cvt.u32.u16 	%r22574, %rs12845;
	and.b32  	%r22575, %r22574, 255;
	and.b16  	%rs12277, %rs12844, 255;
	mul.wide.u16 	%r22576, %rs12277, 256;
	or.b32  	%r22577, %r22576, %r22575;
	cvt.u32.u16 	%r22578, %rs12843;
	shl.b32 	%r22579, %r22578, 16;
	and.b32  	%r22580, %r22579, 16711680;
	or.b32  	%r22581, %r22577, %r22580;
	cvt.u32.u16 	%r22582, %rs12842;
	shl.b32 	%r22583, %r22582, 24;
	or.b32  	%r21970, %r22581, %r22583;
	cvt.u32.u16 	%r22584, %rs12841;
	and.b32  	%r22585, %r22584, 255;
	and.b16  	%rs12278, %rs12840, 255;
	mul.wide.u16 	%r22586, %rs12278, 256;
	or.b32  	%r22587, %r22586, %r22585;
	cvt.u32.u16 	%r22588, %rs12839;
	shl.b32 	%r22589, %r22588, 16;
	and.b32  	%r22590, %r22589, 16711680;
	or.b32  	%r22591, %r22587, %r22590;
	cvt.u32.u16 	%r22592, %rs12838;
	shl.b32 	%r22593, %r22592, 24;
	or.b32  	%r21975, %r22591, %r22593;
	cvt.u32.u16 	%r22594, %rs12837;
	and.b32  	%r22595, %r22594, 255;
	and.b16  	%rs12279, %rs12836, 255;
	mul.wide.u16 	%r22596, %rs12279, 256;
	or.b32  	%r22597, %r22596, %r22595;
	cvt.u32.u16 	%r22598, %rs12835;
	shl.b32 	%r22599, %r22598, 16;
	and.b32  	%r22600, %r22599, 16711680;
	or.b32  	%r22601, %r22597, %r22600;
	cvt.u32.u16 	%r22602, %rs12834;
	shl.b32 	%r22603, %r22602, 24;
	or.b32  	%r21980, %r22601, %r22603;
	cvt.u32.u16 	%r22604, %rs12833;
	and.b32  	%r22605, %r22604, 255;
	and.b16  	%rs12280, %rs12832, 255;
	mul.wide.u16 	%r22606, %rs12280, 256;
	or.b32  	%r22607, %r22606, %r22605;
	cvt.u32.u16 	%r22608, %rs12831;
	shl.b32 	%r22609, %r22608, 16;
	and.b32  	%r22610, %r22609, 16711680;
	or.b32  	%r22611, %r22607, %r22610;
	cvt.u32.u16 	%r22612, %rs12830;
	shl.b32 	%r22613, %r22612, 24;
	or.b32  	%r21985, %r22611, %r22613;
	cvt.u32.u16 	%r22614, %rs12829;
	and.b32  	%r22615, %r22614, 255;
	and.b16  	%rs12281, %rs12828, 255;
	mul.wide.u16 	%r22616, %rs12281, 256;
	or.b32  	%r22617, %r22616, %r22615;
	cvt.u32.u16 	%r22618, %rs12827;
	shl.b32 	%r22619, %r22618, 16;
	and.b32  	%r22620, %r22619, 16711680;
	or.b32  	%r22621, %r22617, %r22620;
	cvt.u32.u16 	%r22622, %rs12826;
	shl.b32 	%r22623, %r22622, 24;
	or.b32  	%r21990, %r22621, %r22623;
	cvt.u32.u16 	%r22624, %rs12825;
	and.b32  	%r22625, %r22624, 255;
	and.b16  	%rs12282, %rs12824, 255;
	mul.wide.u16 	%r22626, %rs12282, 256;
	or.b32  	%r22627, %r22626, %r22625;
	cvt.u32.u16 	%r22628, %rs12823;
	shl.b32 	%r22629, %r22628, 16;
	and.b32  	%r22630, %r22629, 16711680;
	or.b32  	%r22631, %r22627, %r22630;
	cvt.u32.u16 	%r22632, %rs12822;
	shl.b32 	%r22633, %r22632, 24;
	or.b32  	%r21995, %r22631, %r22633;
	cvt.u32.u16 	%r22634, %rs12821;
	and.b32  	%r22635, %r22634, 255;
	and.b16  	%rs12283, %rs12820, 255;
	mul.wide.u16 	%r22636, %rs12283, 256;
	or.b32  	%r22637, %r22636, %r22635;
	cvt.u32.u16 	%r22638, %rs12819;
	shl.b32 	%r22639, %r22638, 16;
	and.b32  	%r22640, %r22639, 16711680;
	or.b32  	%r22641, %r22637, %r22640;
	cvt.u32.u16 	%r22642, %rs12818;
	shl.b32 	%r22643, %r22642, 24;
	or.b32  	%r22000, %r22641, %r22643;
	mov.u32 	%r22644, %tid.x;
	and.b32  	%r22645, %r22644, 992;
	add.s32 	%r22646, %r22645, 32;
	cvt.u32.u64 	%r22647, %rd267;
	setp.gt.s32 	%p78, %r22646, %r22647;
	not.b32 	%r22648, %r22645;
	add.s32 	%r22649, %r22647, %r22648;
	selp.b32 	%r22002, %r22649, 31, %p78;
	mov.b32 	%r22001, 16;
	mov.b32 	%r22003, -1;
	// begin inline asm
	shfl.sync.down.b32 %r21664, %r28642, %r22001, %r22002, %r22003;
	// end inline asm
	// begin inline asm
	shfl.sync.down.b32 %r21669, %r21670, %r22001, %r22002, %r22003;
	// end inline asm
	mov.b64 	%rd192, %fd78;
	mov.b64 	{%r21675, %r21680}, %rd192;
	// begin inline asm
	shfl.sync.down.b32 %r21674, %r21675, %r22001, %r22002, %r22003;
	// end inline asm
	// begin inline asm
	shfl.sync.down.b32 %r21679, %r21680, %r22001, %r22002, %r22003;
	// end inline asm
	// begin inline asm
	shfl.sync.down.b32 %r21684, %r21685, %r22001, %r22002, %r22003;
	// end inline asm
	// begin inline asm
	shfl.sync.down.b32 %r21689, %r21690, %r22001, %r22002, %r22003;
	// end inline asm
	// begin inline asm
	shfl.sync.down.b32 %r21694, %r21695, %r22001, %r22002, %r22003;
	// end inline asm
	// begin inline asm
	shfl.sync.down.b32 %r21699, %r21700, %r22001, %r22002, %r22003;
	// end inline asm
	// begin inline asm
	shfl.sync.down.b32 %r21704, %r21705, %r22001, %r22002, %r22003;
	// end inline asm
	// begin inline asm
	shfl.sync.down.b32 %r21709, %r21710, %r22001, %r22002, %r22003;
	// end inline asm
	// begin inline asm
	shfl.sync.down.b32 %r21714, %r21715, %r22001, %r22002, %r22003;
	// end inline asm
	// begin inline asm
	shfl.sync.down.b32 %r21719, %r21720, %r22001, %r22002, %r22003;
	// end inline asm
	// begin inline asm
	shfl.sync.down.b32 %r21724, %r21725, %r22001, %r22002, %r22003;
	// end inline asm
	// begin inline asm
	shfl.sync.down.b32 %r21729, %r21730, %r22001, %r22002, %r22003;
	// end inline asm
	// begin inline asm
	shfl.sync.down.b32 %r21734, %r21735, %r22001, %r22002, %r22003;
	// end inline asm
	// begin inline asm
	shfl.sync.down.b32 %r21739, %r21740, %r22001, %r22002, %r22003;
	// end inline asm
	// begin inline asm
	shfl.sync.down.b32 %r21744, %r21745, %r22001, %r22002, %r22003;
	// end inline asm
	// begin inline asm
	shfl.sync.down.b32 %r21749, %r21750, %r22001, %r22002, %r22003;
	// end inline asm
	// begin inline asm
	shfl.sync.down.b32 %r21754, %r21755, %r22001, %r22002, %r22003;
	// end inline asm
	// begin inline asm
	shfl.sync.down.b32 %r21759, %r21760, %r22001, %r22002, %r22003;
	// end inline asm
	// begin inline asm
	shfl.sync.down.b32 %r21764, %r21765, %r22001, %r22002, %r22003;
	// end inline asm
	// begin inline asm
	shfl.sync.down.b32 %r21769, %r21770, %r22001, %r22002, %r22003;
	// end inline asm
	// begin inline asm
	shfl.sync.down.b32 %r21774, %r21775, %r22001, %r22002, %r22003;
	// end inline asm
	// begin inline asm
	shfl.sync.down.b32 %r21779, %r21780, %r22001, %r22002, %r22003;
	// end inline asm
	// begin inline asm
	shfl.sync.down.b32 %r21784, %r21785, %r22001, %r22002, %r22003;
	// end inline asm
	// begin inline asm
	shfl.sync.down.b32 %r21789, %r21790, %r22001, %r22002, %r22003;
	// end inline asm
	// begin inline asm
	shfl.sync.down.b32 %r21794, %r21795, %r22001, %r22002, %r22003;
	// end inline asm
	// begin inline asm
	shfl.sync.down.b32 %r21799, %r21800, %r22001, %r22002, %r22003;
	// end inline asm
	// begin inline asm
	shfl.sync.down.b32 %r21804, %r21805, %r22001, %r22002, %r22003;
	// end inline asm
	// begin inline asm
	shfl.sync.down.b32 %r21809, %r21810, %r22001, %r22002, %r22003;
	// end inline asm
	// begin inline asm
	shfl.sync.down.b32 %r21814, %r21815, %r22001, %r22002, %r22003;
	// end inline asm
	// begin inline asm
	shfl.sync.down.b32 %r21819, %r21820, %r22001, %r22002, %r22003;
	// end inline asm
	// begin inline asm
	shfl.sync.down.b32 %r21824, %r21825, %r22001, %r22002, %r22003;
	// end inline asm
	// begin inline asm
	shfl.sync.down.b32 %r21829, %r21830, %r22001, %r22002, %r22003;
	// end inline asm
	// begin inline asm
	shfl.sync.down.b32 %r21834, %r21835, %r22001, %r22002, %r22003;
	// end inline asm
	// begin inline asm
	shfl.sync.down.b32 %r21839, %r21840, %r22001, %r22002, %r22003;
	// end inline asm
	// begin inline asm
	shfl.sync.down.b32 %r21844, %r21845, %r22001, %r22002, %r22003;
	// end inline asm
	// begin inline asm
	shfl.sync.down.b32 %r21849, %r21850, %r22001, %r22002, %r22003;
	// end inline asm
	// begin inline asm
	shfl.sync.down.b32 %r21854, %r21855, %r22001, %r22002, %r22003;
	// end inline asm
	// begin inline asm
	shfl.sync.down.b32 %r21859, %r21860, %r22001, %r22002, %r22003;
	// end inline asm
	// begin inline asm
	shfl.sync.down.b32 %r21864, %r21865, %r22001, %r22002, %r22003;
	// end inline asm
	// begin inline asm
	shfl.sync.down.b32 %r21869, %r21870, %r22001, %r22002, %r22003;
	// end inline asm
	// begin inline asm
	shfl.sync.down.b32 %r21874, %r21875, %r22001, %r22002, %r22003;
	// end inline asm
	// begin inline asm
	shfl.sync.down.b32 %r21879, %r21880, %r22001, %r22002, %r22003;
	// end inline asm
	// begin inline asm
	shfl.sync.down.b32 %r21884, %r21885, %r22001, %r22002, %r22003;
	// end inline asm
	// begin inline asm
	shfl.sync.down.b32 %r21889, %r21890, %r22001, %r22002, %r22003;
	// end inline asm
	// begin inline asm
	shfl.sync.down.b32 %r21894, %r21895, %r22001, %r22002, %r22003;
	// end inline asm
	// begin inline asm
	shfl.sync.down.b32 %r21899, %r21900, %r22001, %r22002, %r22003;
	// end inline asm
	// begin inline asm
	shfl.sync.down.b32 %r21904, %r21905, %r22001, %r22002, %r22003;
	// end inline asm
	// begin inline asm
	shfl.sync.down.b32 %r21909, %r21910, %r22001, %r22002, %r22003;
	// end inline asm
	// begin inline asm
	shfl.sync.down.b32 %r21914, %r21915, %r22001, %r22002, %r22003;
	// end inline asm
	// begin inline asm
	shfl.sync.down.b32 %r21919, %r21920, %r22001, %r22002, %r22003;
	// end inline asm
	// begin inline asm
	shfl.sync.down.b32 %r21924, %r21925, %r22001, %r22002, %r22003;
	// end inline asm
	// begin inline asm
	shfl.sync.down.b32 %r21929, %r21930, %r22001, %r22002, %r22003;
	// end inline asm
	// begin inline asm
	shfl.sync.down.b32 %r21934, %r21935, %r22001, %r22002, %r22003;
	// end inline asm
	// begin inline asm
	shfl.sync.down.b32 %r21939, %r21940, %r22001, %r22002, %r22003;
	// end inline asm
	// begin inline asm
	shfl.sync.down.b32 %r21944, %r21945, %r22001, %r22002, %r22003;
	// end inline asm
	// begin inline asm
	shfl.sync.down.b32 %r21949, %r21950, %r22001, %r22002, %r22003;
	// end inline asm
	// begin inline asm
	shfl.sync.down.b32 %r21954, %r21955, %r22001, %r22002, %r22003;
	// end inline asm
	// begin inline asm
	shfl.sync.down.b32 %r21959, %r21960, %r22001, %r22002, %r22003;
	// end inline asm
	// begin inline asm
	shfl.sync.down.b32 %r21964, %r21965, %r22001, %r22002, %r22003;
	// end inline asm
	// begin inline asm
	shfl.sync.down.b32 %r21969, %r21970, %r22001, %r22002, %r22003;
	// end inline asm
	// begin inline asm
	shfl.sync.down.b32 %r21974, %r21975, %r22001, %r22002, %r22003;
	// end inline asm
	// begin inline asm
	shfl.sync.down.b32 %r21979, %r21980, %r22001, %r22002, %r22003;
	// end inline asm
	// begin inline asm
	shfl.sync.down.b32 %r21984, %r21985, %r22001, %r22002, %r22003;
	// end inline asm
	// begin inline asm
	shfl.sync.down.b32 %r21989, %r21990, %r22001, %r22002, %r22003;
	// end inline asm
	// begin inline asm
	shfl.sync.down.b32 %r21994, %r21995, %r22001, %r22002, %r22003;
	// end inline asm
	// begin inline asm
	shfl.sync.down.b32 %r21999, %r22000, %r22001, %r22002, %r22003;
	// end inline asm
	add.s32 	%r22650, %r14636, 16;
	setp.gt.s32 	%p79, %r22650, %r22002;
	@%p79 bra 	$L__BB4_49;
	cvt.u16.u32 	%rs14102, %r21684;
	mov.b64 	%rd193, {%r21674, %r21679};
	mov.b64 	%fd19, %rd193;
	st.local.u32 	[%rd4], %r21664;
	st.local.v2.u32 	[%rd4+8], {%r21674, %r21679};
	st.local.v2.b32 	[%rd4+16], {%r21684, %r21689};
	st.local.v2.b32 	[%rd4+24], {%r21694, %r21699};
	st.local.v2.b32 	[%rd4+32], {%r21704, %r21709};
	st.local.v2.b32 	[%rd4+40], {%r21714, %r21719};
	st.local.v2.b32 	[%rd4+48], {%r21724, %r21729};
	st.local.v2.b32 	[%rd4+56], {%r21734, %r21739};
	st.local.v2.b32 	[%rd4+64], {%r21744, %r21749};
	st.local.v2.b32 	[%rd4+72], {%r21754, %r21759};
	st.local.v2.b32 	[%rd4+80], {%r21764, %r21769};
	st.local.v2.b32 	[%rd4+88], {%r21774, %r21779};
	st.local.v2.b32 	[%rd4+96], {%r21784, %r21789};
	st.local.v2.b32 	[%rd4+104], {%r21794, %r21799};
	st.local.v2.b32 	[%rd4+112], {%r21804, %r21809};
	st.local.v2.b32 	[%rd4+120], {%r21814, %r21819};
	st.local.v2.b32 	[%rd4+128], {%r21824, %r21829};
	st.local.v2.b32 	[%rd4+136], {%r21834, %r21839};
	st.local.v2.b32 	[%rd4+144], {%r21844, %r21849};
	st.local.v2.b32 	[%rd4+152], {%r21854, %r21859};
	st.local.v2.b32 	[%rd4+160], {%r21864, %r21869};
	st.local.v2.b32 	[%rd4+168], {%r21874, %r21879};
	st.local.v2.b32 	[%rd4+176], {%r21884, %r21889};
	st.local.v2.b32 	[%rd4+184], {%r21894, %r21899};
	st.local.v2.b32 	[%rd4+192], {%r21904, %r21909};
	st.local.v2.b32 	[%rd4+200], {%r21914, %r21919};
	st.local.v2.b32 	[%rd4+208], {%r21924, %r21929};
	st.local.v2.b32 	[%rd4+216], {%r21934, %r21939};
	st.local.v2.b32 	[%rd4+224], {%r21944, %r21949};
	st.local.v2.b32 	[%rd4+232], {%r21954, %r21959};
	st.local.v2.b32 	[%rd4+240], {%r21964, %r21969};
	st.local.v2.b32 	[%rd4+248], {%r21974, %r21979};
	st.local.v2.b32 	[%rd4+256], {%r21984, %r21989};
	st.local.v2.b32 	[%rd4+264], {%r21994, %r21999};
	st.local.u32 	[%rd3], %r28642;
	st.local.f64 	[%rd3+8], %fd78;
	cvt.u32.u16 	%r22652, %rs13066;
	cvt.u32.u16 	%r22653, %rs13067;
	prmt.b32 	%r22654, %r22653, %r22652, 0x3340U;
	cvt.u32.u16 	%r22655, %rs13068;
	cvt.u32.u16 	%r22656, %rs13069;
	prmt.b32 	%r22657, %r22656, %r22655, 0x3340U;
	prmt.b32 	%r22658, %r22657, %r22654, 0x5410U;
	cvt.u32.u16 	%r22659, %rs13070;
	cvt.u32.u16 	%r22660, %rs13071;
	prmt.b32 	%r22661, %r22660, %r22659, 0x3340U;
	cvt.u32.u16 	%r22662, %rs13072;
	cvt.u32.u16 	%r22663, %rs13073;
	prmt.b32 	%r22664, %r22663, %r22662, 0x3340U;
	prmt.b32 	%r22665, %r22664, %r22661, 0x5410U;
	st.local.v2.b32 	[%rd3+16], {%r22665, %r22658};
	cvt.u32.u16 	%r22666, %rs13058;
	cvt.u32.u16 	%r22667, %rs13059;
	prmt.b32 	%r22668, %r22667, %r22666, 0x3340U;
	cvt.u32.u16 	%r22669, %rs13060;
	cvt.u32.u16 	%r22670, %rs13061;
	prmt.b32 	%r22671, %r22670, %r22669, 0x3340U;
	prmt.b32 	%r22672, %r22671, %r22668, 0x5410U;
	cvt.u32.u16 	%r22673, %rs13062;
	cvt.u32.u16 	%r22674, %rs13063;
	prmt.b32 	%r22675, %r22674, %r22673, 0x3340U;
	cvt.u32.u16 	%r22676, %rs13064;
	cvt.u32.u16 	%r22677, %rs13065;
	prmt.b32 	%r22678, %r22677, %r22676, 0x3340U;
	prmt.b32 	%r22679, %r22678, %r22675, 0x5410U;
	st.local.v2.b32 	[%rd3+24], {%r22679, %r22672};
	cvt.u32.u16 	%r22680, %rs13050;
	cvt.u32.u16 	%r22681, %rs13051;
	prmt.b32 	%r22682, %r22681, %r22680, 0x3340U;
	cvt.u32.u16 	%r22683, %rs13052;
	cvt.u32.u16 	%r22684, %rs13053;
	prmt.b32 	%r22685, %r22684, %r22683, 0x3340U;
	prmt.b32 	%r22686, %r22685, %r22682, 0x5410U;
	cvt.u32.u16 	%r22687, %rs13054;
	cvt.u32.u16 	%r22688, %rs13055;
	prmt.b32 	%r22689, %r22688, %r22687, 0x3340U;
	cvt.u32.u16 	%r22690, %rs13056;
	cvt.u32.u16 	%r22691, %rs13057;
	prmt.b32 	%r22692, %r22691, %r22690, 0x3340U;
	prmt.b32 	%r22693, %r22692, %r22689, 0x5410U;
	st.local.v2.b32 	[%rd3+32], {%r22693, %r22686};
	cvt.u32.u16 	%r22694, %rs13042;
	cvt.u32.u16 	%r22695, %rs13043;
	prmt.b32 	%r22696, %r22695, %r22694, 0x3340U;
	cvt.u32.u16 	%r22697, %rs13044;
	cvt.u32.u16 	%r22698, %rs13045;
	prmt.b32 	%r22699, %r22698, %r22697, 0x3340U;
	prmt.b32 	%r22700, %r22699, %r22696, 0x5410U;
	cvt.u32.u16 	%r22701, %rs13046;
	cvt.u32.u16 	%r22702, %rs13047;
	prmt.b32 	%r22703, %r22702, %r22701, 0x3340U;
	cvt.u32.u16 	%r22704, %rs13048;
	cvt.u32.u16 	%r22705, %rs13049;
	prmt.b32 	%r22706, %r22705, %r22704, 0x3340U;
	prmt.b32 	%r22707, %r22706, %r22703, 0x5410U;
	st.local.v2.b32 	[%rd3+40], {%r22707, %r22700};
	cvt.u32.u16 	%r22708, %rs13034;
	cvt.u32.u16 	%r22709, %rs13035;
	prmt.b32 	%r22710, %r22709, %r22708, 0x3340U;
	cvt.u32.u16 	%r22711, %rs13036;
	cvt.u32.u16 	%r22712, %rs13037;
	prmt.b32 	%r22713, %r22712, %r22711, 0x3340U;
	prmt.b32 	%r22714, %r22713, %r22710, 0x5410U;
	cvt.u32.u16 	%r22715, %rs13038;
	cvt.u32.u16 	%r22716, %rs13039;
	prmt.b32 	%r22717, %r22716, %r22715, 0x3340U;
	cvt.u32.u16 	%r22718, %rs13040;
	cvt.u32.u16 	%r22719, %rs13041;
	prmt.b32 	%r22720, %r22719, %r22718, 0x3340U;
	prmt.b32 	%r22721, %r22720, %r22717, 0x5410U;
	st.local.v2.b32 	[%rd3+48], {%r22721, %r22714};
	cvt.u32.u16 	%r22722, %rs13026;
	cvt.u32.u16 	%r22723, %rs13027;
	prmt.b32 	%r22724, %r22723, %r22722, 0x3340U;
	cvt.u32.u16 	%r22725, %rs13028;
	cvt.u32.u16 	%r22726, %rs13029;
	prmt.b32 	%r22727, %r22726, %r22725, 0x3340U;
	prmt.b32 	%r22728, %r22727, %r22724, 0x5410U;
	cvt.u32.u16 	%r22729, %rs13030;
	cvt.u32.u16 	%r22730, %rs13031;
	prmt.b32 	%r22731, %r22730, %r22729, 0x3340U;
	cvt.u32.u16 	%r22732, %rs13032;
	cvt.u32.u16 	%r22733, %rs13033;
	prmt.b32 	%r22734, %r22733, %r22732, 0x3340U;
	prmt.b32 	%r22735, %r22734, %r22731, 0x5410U;
	st.local.v2.b32 	[%rd3+56], {%r22735, %r22728};
	cvt.u32.u16 	%r22736, %rs13018;
	cvt.u32.u16 	%r22737, %rs13019;
	prmt.b32 	%r22738, %r22737, %r22736, 0x3340U;
	cvt.u32.u16 	%r22739, %rs13020;
	cvt.u32.u16 	%r22740, %rs13021;
	prmt.b32 	%r22741, %r22740, %r22739, 0x3340U;
	prmt.b32 	%r22742, %r22741, %r22738, 0x5410U;
	cvt.u32.u16 	%r22743, %rs13022;
	cvt.u32.u16 	%r22744, %rs13023;
	prmt.b32 	%r22745, %r22744, %r22743, 0x3340U;
	cvt.u32.u16 	%r22746, %rs13024;
	cvt.u32.u16 	%r22747, %rs13025;
	prmt.b32 	%r22748, %r22747, %r22746, 0x3340U;
	prmt.b32 	%r22749, %r22748, %r22745, 0x5410U;
	st.local.v2.b32 	[%rd3+64], {%r22749, %r22742};
	cvt.u32.u16 	%r22750, %rs13010;
	cvt.u32.u16 	%r22751, %rs13011;
	prmt.b32 	%r22752, %r22751, %r22750, 0x3340U;
	cvt.u32.u16 	%r22753, %rs13012;
	cvt.u32.u16 	%r22754, %rs13013;
	prmt.b32 	%r22755, %r22754, %r22753, 0x3340U;
	prmt.b32 	%r22756, %r22755, %r22752, 0x5410U;
	cvt.u32.u16 	%r22757, %rs13014;
	cvt.u32.u16 	%r22758, %rs13015;
	prmt.b32 	%r22759, %r22758, %r22757, 0x3340U;
	cvt.u32.u16 	%r22760, %rs13016;
	cvt.u32.u16 	%r22761, %rs13017;
	prmt.b32 	%r22762, %r22761, %r22760, 0x3340U;
	prmt.b32 	%r22763, %r22762, %r22759, 0x5410U;
	st.local.v2.b32 	[%rd3+72], {%r22763, %r22756};
	cvt.u32.u16 	%r22764, %rs13002;
	cvt.u32.u16 	%r22765, %rs13003;
	prmt.b32 	%r22766, %r22765, %r22764, 0x3340U;
	cvt.u32.u16 	%r22767, %rs13004;
	cvt.u32.u16 	%r22768, %rs13005;
	prmt.b32 	%r22769, %r22768, %r22767, 0x3340U;
	prmt.b32 	%r22770, %r22769, %r22766, 0x5410U;
	cvt.u32.u16 	%r22771, %rs13006;
	cvt.u32.u16 	%r22772, %rs13007;
	prmt.b32 	%r22773, %r22772, %r22771, 0x3340U;
	cvt.u32.u16 	%r22774, %rs13008;
	cvt.u32.u16 	%r22775, %rs13009;
	prmt.b32 	%r22776, %r22775, %r22774, 0x3340U;
	prmt.b32 	%r22777, %r22776, %r22773, 0x5410U;
	st.local.v2.b32 	[%rd3+80], {%r22777, %r22770};
	cvt.u32.u16 	%r22778, %rs12994;
	cvt.u32.u16 	%r22779, %rs12995;
	prmt.b32 	%r22780, %r22779, %r22778, 0x3340U;
	cvt.u32.u16 	%r22781, %rs12996;
	cvt.u32.u16 	%r22782, %rs12997;
	prmt.b32 	%r22783, %r22782, %r22781, 0x3340U;
	prmt.b32 	%r22784, %r22783, %r22780, 0x5410U;
	cvt.u32.u16 	%r22785, %rs12998;
	cvt.u32.u16 	%r22786, %rs12999;
	prmt.b32 	%r22787, %r22786, %r22785, 0x3340U;
	cvt.u32.u16 	%r22788, %rs13000;
	cvt.u32.u16 	%r22789, %rs13001;
	prmt.b32 	%r22790, %r22789, %r22788, 0x3340U;
	prmt.b32 	%r22791, %r22790, %r22787, 0x5410U;
	st.local.v2.b32 	[%rd3+88], {%r22791, %r22784};
	cvt.u32.u16 	%r22792, %rs12986;
	cvt.u32.u16 	%r22793, %rs12987;
	prmt.b32 	%r22794, %r22793, %r22792, 0x3340U;
	cvt.u32.u16 	%r22795, %rs12988;
	cvt.u32.u16 	%r22796, %rs12989;
	prmt.b32 	%r22797, %r22796, %r22795, 0x3340U;
	prmt.b32 	%r22798, %r22797, %r22794, 0x5410U;
	cvt.u32.u16 	%r22799, %rs12990;
	cvt.u32.u16 	%r22800, %rs12991;
	prmt.b32 	%r22801, %r22800, %r22799, 0x3340U;
	cvt.u32.u16 	%r22802, %rs12992;
	cvt.u32.u16 	%r22803, %rs12993;
	prmt.b32 	%r22804, %r22803, %r22802, 0x3340U;
	prmt.b32 	%r22805, %r22804, %r22801, 0x5410U;
	st.local.v2.b32 	[%rd3+96], {%r22805, %r22798};
	cvt.u32.u16 	%r22806, %rs12978;
	cvt.u32.u16 	%r22807, %rs12979;
	prmt.b32 	%r22808, %r22807, %r22806, 0x3340U;
	cvt.u32.u16 	%r22809, %rs12980;
	cvt.u32.u16 	%r22810, %rs12981;
	prmt.b32 	%r22811, %r22810, %r22809, 0x3340U;
	prmt.b32 	%r22812, %r22811, %r22808, 0x5410U;
	cvt.u32.u16 	%r22813, %rs12982;
	cvt.u32.u16 	%r22814, %rs12983;
	prmt.b32 	%r22815, %r22814, %r22813, 0x3340U;
	cvt.u32.u16 	%r22816, %rs12984;
	cvt.u32.u16 	%r22817, %rs12985;
	prmt.b32 	%r22818, %r22817, %r22816, 0x3340U;
	prmt.b32 	%r22819, %r22818, %r22815, 0x5410U;
	st.local.v2.b32 	[%rd3+104], {%r22819, %r22812};
	cvt.u32.u16 	%r22820, %rs12970;
	cvt.u32.u16 	%r22821, %rs12971;
	prmt.b32 	%r22822, %r22821, %r22820, 0x3340U;
	cvt.u32.u16 	%r22823, %rs12972;
	cvt.u32.u16 	%r22824, %rs12973;
	prmt.b32 	%r22825, %r22824, %r22823, 0x3340U;
	prmt.b32 	%r22826, %r22825, %r22822, 0x5410U;
	cvt.u32.u16 	%r22827, %rs12974;
	cvt.u32.u16 	%r22828, %rs12975;
	prmt.b32 	%r22829, %r22828, %r22827, 0x3340U;
	cvt.u32.u16 	%r22830, %rs12976;
	cvt.u32.u16 	%r22831, %rs12977;
	prmt.b32 	%r22832, %r22831, %r22830, 0x3340U;
	prmt.b32 	%r22833, %r22832, %r22829, 0x5410U;
	st.local.v2.b32 	[%rd3+112], {%r22833, %r22826};
	cvt.u32.u16 	%r22834, %rs12962;
	cvt.u32.u16 	%r22835, %rs12963;
	prmt.b32 	%r22836, %r22835, %r22834, 0x3340U;
	cvt.u32.u16 	%r22837, %rs12964;
	cvt.u32.u16 	%r22838, %rs12965;
	prmt.b32 	%r22839, %r22838, %r22837, 0x3340U;
	prmt.b32 	%r22840, %r22839, %r22836, 0x5410U;
	cvt.u32.u16 	%r22841, %rs12966;
	cvt.u32.u16 	%r22842, %rs12967;
	prmt.b32 	%r22843, %r22842, %r22841, 0x3340U;
	cvt.u32.u16 	%r22844, %rs12968;
	cvt.u32.u16 	%r22845, %rs12969;
	prmt.b32 	%r22846, %r22845, %r22844, 0x3340U;
	prmt.b32 	%r22847, %r22846, %r22843, 0x5410U;
	st.local.v2.b32 	[%rd3+120], {%r22847, %r22840};
	cvt.u32.u16 	%r22848, %rs12954;
	cvt.u32.u16 	%r22849, %rs12955;
	prmt.b32 	%r22850, %r22849, %r22848, 0x3340U;
	cvt.u32.u16 	%r22851, %rs12956;
	cvt.u32.u16 	%r22852, %rs12957;
	prmt.b32 	%r22853, %r22852, %r22851, 0x3340U;
	prmt.b32 	%r22854, %r22853, %r22850, 0x5410U;
	cvt.u32.u16 	%r22855, %rs12958;
	cvt.u32.u16 	%r22856, %rs12959;
	prmt.b32 	%r22857, %r22856, %r22855, 0x3340U;
	cvt.u32.u16 	%r22858, %rs12960;
	cvt.u32.u16 	%r22859, %rs12961;
	prmt.b32 	%r22860, %r22859, %r22858, 0x3340U;
	prmt.b32 	%r22861, %r22860, %r22857, 0x5410U;
	st.local.v2.b32 	[%rd3+128], {%r22861, %r22854};
	cvt.u32.u16 	%r22862, %rs12946;
	cvt.u32.u16 	%r22863, %rs12947;
	prmt.b32 	%r22864, %r22863, %r22862, 0x3340U;
	cvt.u32.u16 	%r22865, %rs12948;
	cvt.u32.u16 	%r22866, %rs12949;
	prmt.b32 	%r22867, %r22866, %r22865, 0x3340U;
	prmt.b32 	%r22868, %r22867, %r22864, 0x5410U;
	cvt.u32.u16 	%r22869, %rs12950;
	cvt.u32.u16 	%r22870, %rs12951;
	prmt.b32 	%r22871, %r22870, %r22869, 0x3340U;
	cvt.u32.u16 	%r22872, %rs12952;
	cvt.u32.u16 	%r22873, %rs12953;
	prmt.b32 	%r22874, %r22873, %r22872, 0x3340U;
	prmt.b32 	%r22875, %r22874, %r22871, 0x5410U;
	st.local.v2.b32 	[%rd3+136], {%r22875, %r22868};
	cvt.u32.u16 	%r22876, %rs12938;
	cvt.u32.u16 	%r22877, %rs12939;
	prmt.b32 	%r22878, %r22877, %r22876, 0x3340U;
	cvt.u32.u16 	%r22879, %rs12940;
	cvt.u32.u16 	%r22880, %rs12941;
	prmt.b32 	%r22881, %r22880, %r22879, 0x3340U;
	prmt.b32 	%r22882, %r22881, %r22878, 0x5410U;
	cvt.u32.u16 	%r22883, %rs12942;
	cvt.u32.u16 	%r22884, %rs12943;
	prmt.b32 	%r22885, %r22884, %r22883, 0x3340U;
	cvt.u32.u16 	%r22886, %rs12944;
	cvt.u32.u16 	%r22887, %rs12945;
	prmt.b32 	%r22888, %r22887, %r22886, 0x3340U;
	prmt.b32 	%r22889, %r22888, %r22885, 0x5410U;
	st.local.v2.b32 	[%rd3+144], {%r22889, %r22882};
	cvt.u32.u16 	%r22890, %rs12930;
	cvt.u32.u16 	%r22891, %rs12931;
	prmt.b32 	%r22892, %r22891, %r22890, 0x3340U;
	cvt.u32.u16 	%r22893, %rs12932;
	cvt.u32.u16 	%r22894, %rs12933;
	prmt.b32 	%r22895, %r22894, %r22893, 0x3340U;
	prmt.b32 	%r22896, %r22895, %r22892, 0x5410U;
	cvt.u32.u16 	%r22897, %rs12934;
	cvt.u32.u16 	%r22898, %rs12935;
	prmt.b32 	%r22899, %r22898, %r22897, 0x3340U;
	cvt.u32.u16 	%r22900, %rs12936;
	cvt.u32.u16 	%r22901, %rs12937;
	prmt.b32 	%r22902, %r22901, %r22900, 0x3340U;
	prmt.b32 	%r22903, %r22902, %r22899, 0x5410U;
	st.local.v2.b32 	[%rd3+152], {%r22903, %r22896};
	cvt.u32.u16 	%r22904, %rs12922;
	cvt.u32.u16 	%r22905, %rs12923;
	prmt.b32 	%r22906, %r22905, %r22904, 0x3340U;
	cvt.u32.u16 	%r22907, %rs12924;
	cvt.u32.u16 	%r22908, %rs12925;
	prmt.b32 	%r22909, %r22908, %r22907, 0x3340U;
	prmt.b32 	%r22910, %r22909, %r22906, 0x5410U;
	cvt.u32.u16 	%r22911, %rs12926;
	cvt.u32.u16 	%r22912, %rs12927;
	prmt.b32 	%r22913, %r22912, %r22911, 0x3340U;
	cvt.u32.u16 	%r22914, %rs12928;
	cvt.u32.u16 	%r22915, %rs12929;
	prmt.b32 	%r22916, %r22915, %r22914, 0x3340U;
	prmt.b32 	%r22917, %r22916, %r22913, 0x5410U;
	st.local.v2.b32 	[%rd3+160], {%r22917, %r22910};
	cvt.u32.u16 	%r22918, %rs12914;
	cvt.u32.u16 	%r22919, %rs12915;
	prmt.b32 	%r22920, %r22919, %r22918, 0x3340U;
	cvt.u32.u16 	%r22921, %rs12916;
	cvt.u32.u16 	%r22922, %rs12917;
	prmt.b32 	%r22923, %r22922, %r22921, 0x3340U;
	prmt.b32 	%r22924, %r22923, %r22920, 0x5410U;
	cvt.u32.u16 	%r22925, %rs12918;
	cvt.u32.u16 	%r22926, %rs12919;
	prmt.b32 	%r22927, %r22926, %r22925, 0x3340U;
	cvt.u32.u16 	%r22928, %rs12920;
	cvt.u32.u16 	%r22929, %rs12921;
	prmt.b32 	%r22930, %r22929, %r22928, 0x3340U;
	prmt.b32 	%r22931, %r22930, %r22927, 0x5410U;
	st.local.v2.b32 	[%rd3+168], {%r22931, %r22924};
	cvt.u32.u16 	%r22932, %rs12906;
	cvt.u32.u16 	%r22933, %rs12907;
	prmt.b32 	%r22934, %r22933, %r22932, 0x3340U;
	cvt.u32.u16 	%r22935, %rs12908;
	cvt.u32.u16 	%r22936, %rs12909;
	prmt.b32 	%r22937, %r22936, %r22935, 0x3340U;
	prmt.b32 	%r22938, %r22937, %r22934, 0x5410U;
	cvt.u32.u16 	%r22939, %rs12910;
	cvt.u32.u16 	%r22940, %rs12911;
	prmt.b32 	%r22941, %r22940, %r22939, 0x3340U;
	cvt.u32.u16 	%r22942, %rs12912;
	cvt.u32.u16 	%r22943, %rs12913;
	prmt.b32 	%r22944, %r22943, %r22942, 0x3340U;
	prmt.b32 	%r22945, %r22944, %r22941, 0x5410U;
	st.local.v2.b32 	[%rd3+176], {%r22945, %r22938};
	cvt.u32.u16 	%r22946, %rs12898;
	cvt.u32.u16 	%r22947, %rs12899;
	prmt.b32 	%r22948, %r22947, %r22946, 0x3340U;
	cvt.u32.u16 	%r22949, %rs12900;
	cvt.u32.u16 	%r22950, %rs12901;
	prmt.b32 	%r22951, %r22950, %r22949, 0x3340U;
	prmt.b32 	%r22952, %r22951, %r22948, 0x5410U;
	cvt.u32.u16 	%r22953, %rs12902;
	cvt.u32.u16 	%r22954, %rs12903;
	prmt.b32 	%r22955, %r22954, %r22953, 0x3340U;
	cvt.u32.u16 	%r22956, %rs12904;
	cvt.u32.u16 	%r22957, %rs12905;
	prmt.b32 	%r22958, %r22957, %r22956, 0x3340U;
	prmt.b32 	%r22959, %r22958, %r22955, 0x5410U;
	st.local.v2.b32 	[%rd3+184], {%r22959, %r22952};
	cvt.u32.u16 	%r22960, %rs12890;
	cvt.u32.u16 	%r22961, %rs12891;
	prmt.b32 	%r22962, %r22961, %r22960, 0x3340U;
	cvt.u32.u16 	%r22963, %rs12892;
	cvt.u32.u16 	%r22964, %rs12893;
	prmt.b32 	%r22965, %r22964, %r22963, 0x3340U;
	prmt.b32 	%r22966, %r22965, %r22962, 0x5410U;
	cvt.u32.u16 	%r22967, %rs12894;
	cvt.u32.u16 	%r22968, %rs12895;
	prmt.b32 	%r22969, %r22968, %r22967, 0x3340U;
	cvt.u32.u16 	%r22970, %rs12896;
	cvt.u32.u16 	%r22971, %rs12897;
	prmt.b32 	%r22972, %r22971, %r22970, 0x3340U;
	prmt.b32 	%r22973, %r22972, %r22969, 0x5410U;
	st.local.v2.b32 	[%rd3+192], {%r22973, %r22966};
	cvt.u32.u16 	%r22974, %rs12882;
	cvt.u32.u16 	%r22975, %rs12883;
	prmt.b32 	%r22976, %r22975, %r22974, 0x3340U;
	cvt.u32.u16 	%r22977, %rs12884;
	cvt.u32.u16 	%r22978, %rs12885;
	prmt.b32 	%r22979, %r22978, %r22977, 0x3340U;
	prmt.b32 	%r22980, %r22979, %r22976, 0x5410U;
	cvt.u32.u16 	%r22981, %rs12886;
	cvt.u32.u16 	%r22982, %rs12887;
	prmt.b32 	%r22983, %r22982, %r22981, 0x3340U;
	cvt.u32.u16 	%r22984, %rs12888;
	cvt.u32.u16 	%r22985, %rs12889;
	prmt.b32 	%r22986, %r22985, %r22984, 0x3340U;
	prmt.b32 	%r22987, %r22986, %r22983, 0x5410U;
	st.local.v2.b32 	[%rd3+200], {%r22987, %r22980};
	cvt.u32.u16 	%r22988, %rs12874;
	cvt.u32.u16 	%r22989, %rs12875;
	prmt.b32 	%r22990, %r22989, %r22988, 0x3340U;
	cvt.u32.u16 	%r22991, %rs12876;
	cvt.u32.u16 	%r22992, %rs12877;
	prmt.b32 	%r22993, %r22992, %r22991, 0x3340U;
	prmt.b32 	%r22994, %r22993, %r22990, 0x5410U;
	cvt.u32.u16 	%r22995, %rs12878;
	cvt.u32.u16 	%r22996, %rs12879;
	prmt.b32 	%r22997, %r22996, %r22995, 0x3340U;
	cvt.u32.u16 	%r22998, %rs12880;
	cvt.u32.u16 	%r22999, %rs12881;
	prmt.b32 	%r23000, %r22999, %r22998, 0x3340U;
	prmt.b32 	%r23001, %r23000, %r22997, 0x5410U;
	st.local.v2.b32 	[%rd3+208], {%r23001, %r22994};
	cvt.u32.u16 	%r23002, %rs12866;
	cvt.u32.u16 	%r23003, %rs12867;
	prmt.b32 	%r23004, %r23003, %r23002, 0x3340U;
	cvt.u32.u16 	%r23005, %rs12868;
	cvt.u32.u16 	%r23006, %rs12869;
	prmt.b32 	%r23007, %r23006, %r23005, 0x3340U;
	prmt.b32 	%r23008, %r23007, %r23004, 0x5410U;
	cvt.u32.u16 	%r23009, %rs12870;
	cvt.u32.u16 	%r23010, %rs12871;
	prmt.b32 	%r23011, %r23010, %r23009, 0x3340U;
	cvt.u32.u16 	%r23012, %rs12872;
	cvt.u32.u16 	%r23013, %rs12873;
	prmt.b32 	%r23014, %r23013, %r23012, 0x3340U;
	prmt.b32 	%r23015, %r23014, %r23011, 0x5410U;
	st.local.v2.b32 	[%rd3+216], {%r23015, %r23008};
	cvt.u32.u16 	%r23016, %rs12858;
	cvt.u32.u16 	%r23017, %rs12859;
	prmt.b32 	%r23018, %r23017, %r23016, 0x3340U;
	cvt.u32.u16 	%r23019, %rs12860;
	cvt.u32.u16 	%r23020, %rs12861;
	prmt.b32 	%r23021, %r23020, %r23019, 0x3340U;
	prmt.b32 	%r23022, %r23021, %r23018, 0x5410U;
	cvt.u32.u16 	%r23023, %rs12862;
	cvt.u32.u16 	%r23024, %rs12863;
	prmt.b32 	%r23025, %r23024, %r23023, 0x3340U;
	cvt.u32.u16 	%r23026, %rs12864;
	cvt.u32.u16 	%r23027, %rs12865;
	prmt.b32 	%r23028, %r23027, %r23026, 0x3340U;
	prmt.b32 	%r23029, %r23028, %r23025, 0x5410U;
	st.local.v2.b32 	[%rd3+224], {%r23029, %r23022};
	cvt.u32.u16 	%r23030, %rs12850;
	cvt.u32.u16 	%r23031, %rs12851;
	prmt.b32 	%r23032, %r23031, %r23030, 0x3340U;
	cvt.u32.u16 	%r23033, %rs12852;
	cvt.u32.u16 	%r23034, %rs12853;
	prmt.b32 	%r23035, %r23034, %r23033, 0x3340U;
	prmt.b32 	%r23036, %r23035, %r23032, 0x5410U;
	cvt.u32.u16 	%r23037, %rs12854;
	cvt.u32.u16 	%r23038, %rs12855;
	prmt.b32 	%r23039, %r23038, %r23037, 0x3340U;
	cvt.u32.u16 	%r23040, %rs12856;
	cvt.u32.u16 	%r23041, %rs12857;
	prmt.b32 	%r23042, %r23041, %r23040, 0x3340U;
	prmt.b32 	%r23043, %r23042, %r23039, 0x5410U;
	st.local.v2.b32 	[%rd3+232], {%r23043, %r23036};
	cvt.u32.u16 	%r23044, %rs12842;
	cvt.u32.u16 	%r23045, %rs12843;
	prmt.b32 	%r23046, %r23045, %r23044, 0x3340U;
	cvt.u32.u16 	%r23047, %rs12844;
	cvt.u32.u16 	%r23048, %rs12845;
	prmt.b32 	%r23049, %r23048, %r23047, 0x3340U;
	prmt.b32 	%r23050, %r23049, %r23046, 0x5410U;
	cvt.u32.u16 	%r23051, %rs12846;
	cvt.u32.u16 	%r23052, %rs12847;
	prmt.b32 	%r23053, %r23052, %r23051, 0x3340U;
	cvt.u32.u16 	%r23054, %rs12848;
	cvt.u32.u16 	%r23055, %rs12849;
	prmt.b32 	%r23056, %r23055, %r23054, 0x3340U;
	prmt.b32 	%r23057, %r23056, %r23053, 0x5410U;
	st.local.v2.b32 	[%rd3+240], {%r23057, %r23050};
	cvt.u32.u16 	%r23058, %rs12834;
	cvt.u32.u16 	%r23059, %rs12835;
	prmt.b32 	%r23060, %r23059, %r23058, 0x3340U;
	cvt.u32.u16 	%r23061, %rs12836;
	cvt.u32.u16 	%r23062, %rs12837;
	prmt.b32 	%r23063, %r23062, %r23061, 0x3340U;
	prmt.b32 	%r23064, %r23063, %r23060, 0x5410U;
	cvt.u32.u16 	%r23065, %rs12838;
	cvt.u32.u16 	%r23066, %rs12839;
	prmt.b32 	%r23067, %r23066, %r23065, 0x3340U;
	cvt.u32.u16 	%r23068, %rs12840;
	cvt.u32.u16 	%r23069, %rs12841;
	prmt.b32 	%r23070, %r23069, %r23068, 0x3340U;
	prmt.b32 	%r23071, %r23070, %r23067, 0x5410U;
	st.local.v2.b32 	[%rd3+248], {%r23071, %r23064};
	cvt.u32.u16 	%r23072, %rs12826;
	cvt.u32.u16 	%r23073, %rs12827;
	prmt.b32 	%r23074, %r23073, %r23072, 0x3340U;
	cvt.u32.u16 	%r23075, %rs12828;
	cvt.u32.u16 	%r23076, %rs12829;
	prmt.b32 	%r23077, %r23076, %r23075, 0x3340U;
	prmt.b32 	%r23078, %r23077, %r23074, 0x5410U;
	cvt.u32.u16 	%r23079, %rs12830;
	cvt.u32.u16 	%r23080, %rs12831;
	prmt.b32 	%r23081, %r23080, %r23079, 0x3340U;
	cvt.u32.u16 	%r23082, %rs12832;
	cvt.u32.u16 	%r23083, %rs12833;
	prmt.b32 	%r23084, %r23083, %r23082, 0x3340U;
	prmt.b32 	%r23085, %r23084, %r23081, 0x5410U;
	st.local.v2.b32 	[%rd3+256], {%r23085, %r23078};
	cvt.u32.u16 	%r23086, %rs12818;
	cvt.u32.u16 	%r23087, %rs12819;
	prmt.b32 	%r23088, %r23087, %r23086, 0x3340U;
	cvt.u32.u16 	%r23089, %rs12820;
	cvt.u32.u16 	%r23090, %rs12821;
	prmt.b32 	%r23091, %r23090, %r23089, 0x3340U;
	prmt.b32 	%r23092, %r23091, %r23088, 0x5410U;
	cvt.u32.u16 	%r23093, %rs12822;
	cvt.u32.u16 	%r23094, %rs12823;
	prmt.b32 	%r23095, %r23094, %r23093, 0x3340U;
	cvt.u32.u16 	%r23096, %rs12824;
	cvt.u32.u16 	%r23097, %rs12825;
	prmt.b32 	%r23098, %r23097, %r23096, 0x3340U;
	prmt.b32 	%r23099, %r23098, %r23095, 0x5410U;
	st.local.v2.b32 	[%rd3+264], {%r23099, %r23092};
	mov.b32 	%r28663, 0;
$L__BB4_44:
	mov.u32 	%r28666, %r28663;
	cvt.u64.u32 	%rd194, %r28666;
	add.s64 	%rd195, %rd3, %rd194;
	ld.local.u8 	%rs12284, [%rd195+16];
	setp.ne.s16 	%p80, %rs12284, 0;
	add.s32 	%r28663, %r28666, 1;
	@%p80 bra 	$L__BB4_44;
	and.b16  	%rs12285, %rs14102, 255;
	setp.eq.s16 	%p81, %rs12285, 0;
	@%p81 bra 	$L__BB4_48;
	mov.b32 	%r28664, 0;
$L__BB4_47:
	cvt.u64.u32 	%rd196, %r28666;
	add.s64 	%rd197, %rd3, %rd196;
	st.local.u8 	[%rd197+16], %rs14102;
	add.s32 	%r28666, %r28666, 1;
	add.s32 	%r398, %r28664, 1;
	cvt.u64.u32 	%rd198, %r28664;
	add.s64 	%rd199, %rd4, %rd198;
	ld.local.u8 	%rs14102, [%rd199+17];
	setp.ne.s16 	%p82, %rs14102, 0;
	mov.u32 	%r28664, %r398;
	@%p82 bra 	$L__BB4_47;
$L__BB4_48:
	cvt.u64.u32 	%rd200, %r28666;
	add.s64 	%rd201, %rd3, %rd200;
	mov.b16 	%rs12286, 0;
	st.local.u8 	[%rd201+16], %rs12286;
	add.s32 	%r28642, %r28642, %r21664;
	st.local.u32 	[%rd3], %r28642;
	add.f64 	%fd78, %fd78, %fd19;
	st.local.f64 	[%rd3+8], %fd78;
	ld.local.v2.b32 	{%r23101, %r23102}, [%rd3+16];
	bfe.u32 	%r23103, %r23101, 0, 8;
	cvt.u16.u32 	%rs13073, %r23103;
	bfe.u32 	%r23104, %r23101, 8, 8;
	cvt.u16.u32 	%rs13072, %r23104;
	bfe.u32 	%r23105, %r23101, 16, 8;
	cvt.u16.u32 	%rs13071, %r23105;
	bfe.u32 	%r23106, %r23101, 24, 8;
	cvt.u16.u32 	%rs13070, %r23106;
	bfe.u32 	%r23107, %r23102, 0, 8;
	cvt.u16.u32 	%rs13069, %r23107;
	bfe.u32 	%r23108, %r23102, 8, 8;
	cvt.u16.u32 	%rs13068, %r23108;
	bfe.u32 	%r23109, %r23102, 16, 8;
	cvt.u16.u32 	%rs13067, %r23109;
	bfe.u32 	%r23110, %r23102, 24, 8;
	cvt.u16.u32 	%rs13066, %r23110;
	ld.local.v2.b32 	{%r23111, %r23112}, [%rd3+24];
	bfe.u32 	%r23113, %r23111, 0, 8;
	cvt.u16.u32 	%rs13065, %r23113;
	bfe.u32 	%r23114, %r23111, 8, 8;
	cvt.u16.u32 	%rs13064, %r23114;
	bfe.u32 	%r23115, %r23111, 16, 8;
	cvt.u16.u32 	%rs13063, %r23115;
	bfe.u32 	%r23116, %r23111, 24, 8;
	cvt.u16.u32 	%rs13062, %r23116;
	bfe.u32 	%r23117, %r23112, 0, 8;
	cvt.u16.u32 	%rs13061, %r23117;
	bfe.u32 	%r23118, %r23112, 8, 8;
	cvt.u16.u32 	%rs13060, %r23118;
	bfe.u32 	%r23119, %r23112, 16, 8;
	cvt.u16.u32 	%rs13059, %r23119;
	bfe.u32 	%r23120, %r23112, 24, 8;
	cvt.u16.u32 	%rs13058, %r23120;
	ld.local.v2.b32 	{%r23121, %r23122}, [%rd3+32];
	bfe.u32 	%r23123, %r23121, 0, 8;
	cvt.u16.u32 	%rs13057, %r23123;
	bfe.u32 	%r23124, %r23121, 8, 8;
	cvt.u16.u32 	%rs13056, %r23124;
	bfe.u32 	%r23125, %r23121, 16, 8;
	cvt.u16.u32 	%rs13055, %r23125;
	bfe.u32 	%r23126, %r23121, 24, 8;
	cvt.u16.u32 	%rs13054, %r23126;
	bfe.u32 	%r23127, %r23122, 0, 8;
	cvt.u16.u32 	%rs13053, %r23127;
	bfe.u32 	%r23128, %r23122, 8, 8;
	cvt.u16.u32 	%rs13052, %r23128;
	bfe.u32 	%r23129, %r23122, 16, 8;
	cvt.u16.u32 	%rs13051, %r23129;
	bfe.u32 	%r23130, %r23122, 24, 8;
	cvt.u16.u32 	%rs13050, %r23130;
	ld.local.v2.b32 	{%r23131, %r23132}, [%rd3+40];
	bfe.u32 	%r23133, %r23131, 0, 8;
	cvt.u16.u32 	%rs13049, %r23133;
	bfe.u32 	%r23134, %r23131, 8, 8;
	cvt.u16.u32 	%rs13048, %r23134;
	bfe.u32 	%r23135, %r23131, 16, 8;
	cvt.u16.u32 	%rs13047, %r23135;
	bfe.u32 	%r23136, %r23131, 24, 8;
	cvt.u16.u32 	%rs13046, %r23136;
	bfe.u32 	%r23137, %r23132, 0, 8;
	cvt.u16.u32 	%rs13045, %r23137;
	bfe.u32 	%r23138, %r23132, 8, 8;
	cvt.u16.u32 	%rs13044, %r23138;
	bfe.u32 	%r23139, %r23132, 16, 8;
	cvt.u16.u32 	%rs13043, %r23139;
	bfe.u32 	%r23140, %r23132, 24, 8;
	cvt.u16.u32 	%rs13042, %r23140;
	ld.local.v2.b32 	{%r23141, %r23142}, [%rd3+48];
	bfe.u32 	%r23143, %r23141, 0, 8;
	cvt.u16.u32 	%rs13041, %r23143;
	bfe.u32 	%r23144, %r23141, 8, 8;
	cvt.u16.u32 	%rs13040, %r23144;
	bfe.u32 	%r23145, %r23141, 16, 8;
	cvt.u16.u32 	%rs13039, %r23145;
	bfe.u32 	%r23146, %r23141, 24, 8;
	cvt.u16.u32 	%rs13038, %r23146;
	bfe.u32 	%r23147, %r23142, 0, 8;
	cvt.u16.u32 	%rs13037, %r23147;
	bfe.u32 	%r23148, %r23142, 8, 8;
	cvt.u16.u32 	%rs13036, %r23148;
	bfe.u32 	%r23149, %r23142, 16, 8;
	cvt.u16.u32 	%rs13035, %r23149;
	bfe.u32 	%r23150, %r23142, 24, 8;
	cvt.u16.u32 	%rs13034, %r23150;
	ld.local.v2.b32 	{%r23151, %r23152}, [%rd3+56];
	bfe.u32 	%r23153, %r23151, 0, 8;
	cvt.u16.u32 	%rs13033, %r23153;
	bfe.u32 	%r23154, %r23151, 8, 8;
	cvt.u16.u32 	%rs13032, %r23154;
	bfe.u32 	%r23155, %r23151, 16, 8;
	cvt.u16.u32 	%rs13031, %r23155;
	bfe.u32 	%r23156, %r23151, 24, 8;
	cvt.u16.u32 	%rs13030, %r23156;
	bfe.u32 	%r23157, %r23152, 0, 8;
	cvt.u16.u32 	%rs13029, %r23157;
	bfe.u32 	%r23158, %r23152, 8, 8;
	cvt.u16.u32 	%rs13028, %r23158;
	bfe.u32 	%r23159, %r23152, 16, 8;
	cvt.u16.u32 	%rs13027, %r23159;
	bfe.u32 	%r23160, %r23152, 24, 8;
	cvt.u16.u32 	%rs13026, %r23160;
	ld.local.v2.b32 	{%r23161, %r23162}, [%rd3+64];
	bfe.u32 	%r23163, %r23161, 0, 8;
	cvt.u16.u32 	%rs13025, %r23163;
	bfe.u32 	%r23164, %r23161, 8, 8;
	cvt.u16.u32 	%rs13024, %r23164;
	bfe.u32 	%r23165, %r23161, 16, 8;
	cvt.u16.u32 	%rs13023, %r23165;
	bfe.u32 	%r23166, %r23161, 24, 8;
	cvt.u16.u32 	%rs13022, %r23166;
	bfe.u32 	%r23167, %r23162, 0, 8;
	cvt.u16.u32 	%rs13021, %r23167;
	bfe.u32 	%r23168, %r23162, 8, 8;
	cvt.u16.u32 	%rs13020, %r23168;
	bfe.u32 	%r23169, %r23162, 16, 8;
	cvt.u16.u32 	%rs13019, %r23169;
	bfe.u32 	%r23170, %r23162, 24, 8;
	cvt.u16.u32 	%rs13018, %r23170;
	ld.local.v2.b32 	{%r23171, %r23172}, [%rd3+72];
	bfe.u32 	%r23173, %r23171, 0, 8;
	cvt.u16.u32 	%rs13017, %r23173;
	bfe.u32 	%r23174, %r23171, 8, 8;
	cvt.u16.u32 	%rs13016, %r23174;
	bfe.u32 	%r23175, %r23171, 16, 8;
	cvt.u16.u32 	%rs13015, %r23175;
	bfe.u32 	%r23176, %r23171, 24, 8;
	cvt.u16.u32 	%rs13014, %r23176;
	bfe.u32 	%r23177, %r23172, 0, 8;
	cvt.u16.u32 	%rs13013, %r23177;
	bfe.u32 	%r23178, %r23172, 8, 8;
	cvt.u16.u32 	%rs13012, %r23178;
	bfe.u32 	%r23179, %r23172, 16, 8;
	cvt.u16.u32 	%rs13011, %r23179;
	bfe.u32 	%r23180, %r23172, 24, 8;
	cvt.u16.u32 	%rs13010, %r23180;
	ld.local.v2.b32 	{%r23181, %r23182}, [%rd3+80];
	bfe.u32 	%r23183, %r23181, 0, 8;
	cvt.u16.u32 	%rs13009, %r23183;
	bfe.u32 	%r23184, %r23181, 8, 8;
	cvt.u16.u32 	%rs13008, %r23184;
	bfe.u32 	%r23185, %r23181, 16, 8;
	cvt.u16.u32 	%rs13007, %r23185;
	bfe.u32 	%r23186, %r23181, 24, 8;
	cvt.u16.u32 	%rs13006, %r23186;
	bfe.u32 	%r23187, %r23182, 0, 8;
	cvt.u16.u32 	%rs13005, %r23187;
	bfe.u32 	%r23188, %r23182, 8, 8;
	cvt.u16.u32 	%rs13004, %r23188;
	bfe.u32 	%r23189, %r23182, 16, 8;
	cvt.u16.u32 	%rs13003, %r23189;
	bfe.u32 	%r23190, %r23182, 24, 8;
	cvt.u16.u32 	%rs13002, %r23190;
	ld.local.v2.b32 	{%r23191, %r23192}, [%rd3+88];
	bfe.u32 	%r23193, %r23191, 0, 8;
	cvt.u16.u32 	%rs13001, %r23193;
	bfe.u32 	%r23194, %r23191, 8, 8;
	cvt.u16.u32 	%rs13000, %r23194;
	bfe.u32 	%r23195, %r23191, 16, 8;
	cvt.u16.u32 	%rs12999, %r23195;
	bfe.u32 	%r23196, %r23191, 24, 8;
	cvt.u16.u32 	%rs12998, %r23196;
	bfe.u32 	%r23197, %r23192, 0, 8;
	cvt.u16.u32 	%rs12997, %r23197;
	bfe.u32 	%r23198, %r23192, 8, 8;
	cvt.u16.u32 	%rs12996, %r23198;
	bfe.u32 	%r23199, %r23192, 16, 8;
	cvt.u16.u32 	%rs12995, %r23199;
	bfe.u32 	%r23200, %r23192, 24, 8;
	cvt.u16.u32 	%rs12994, %r23200;
	ld.local.v2.b32 	{%r23201, %r23202}, [%rd3+96];
	bfe.u32 	%r23203, %r23201, 0, 8;
	cvt.u16.u32 	%rs12993, %r23203;
	bfe.u32 	%r23204, %r23201, 8, 8;
	cvt.u16.u32 	%rs12992, %r23204;
	bfe.u32 	%r23205, %r23201, 16, 8;
	cvt.u16.u32 	%rs12991, %r23205;
	bfe.u32 	%r23206, %r23201, 24, 8;
	cvt.u16.u32 	%rs12990, %r23206;
	bfe.u32 	%r23207, %r23202, 0, 8;
	cvt.u16.u32 	%rs12989, %r23207;
	bfe.u32 	%r23208, %r23202, 8, 8;
	cvt.u16.u32 	%rs12988, %r23208;
	bfe.u32 	%r23209, %r23202, 16, 8;
	cvt.u16.u32 	%rs12987, %r23209;
	bfe.u32 	%r23210, %r23202, 24, 8;
	cvt.u16.u32 	%rs12986, %r23210;
	ld.local.v2.b32 	{%r23211, %r23212}, [%rd3+104];
	bfe.u32 	%r23213, %r23211, 0, 8;
	cvt.u16.u32 	%rs12985, %r23213;
	bfe.u32 	%r23214, %r23211, 8, 8;
	cvt.u16.u32 	%rs12984, %r23214;
	bfe.u32 	%r23215, %r23211, 16, 8;
	cvt.u16.u32 	%rs12983, %r23215;
	bfe.u32 	%r23216, %r23211, 24, 8;
	cvt.u16.u32 	%rs12982, %r23216;
	bfe.u32 	%r23217, %r23212, 0, 8;
	cvt.u16.u32 	%rs12981, %r23217;
	bfe.u32 	%r23218, %r23212, 8, 8;
	cvt.u16.u32 	%rs12980, %r23218;
	bfe.u32 	%r23219, %r23212, 16, 8;
	cvt.u16.u32 	%rs12979, %r23219;
	bfe.u32 	%r23220, %r23212, 24, 8;
	cvt.u16.u32 	%rs12978, %r23220;
	ld.local.v2.b32 	{%r23221, %r23222}, [%rd3+112];
	bfe.u32 	%r23223, %r23221, 0, 8;
	cvt.u16.u32 	%rs12977, %r23223;
	bfe.u32 	%r23224, %r23221, 8, 8;
	cvt.u16.u32 	%rs12976, %r23224;
	bfe.u32 	%r23225, %r23221, 16, 8;
	cvt.u16.u32 	%rs12975, %r23225;
	bfe.u32 	%r23226, %r23221, 24, 8;
	cvt.u16.u32 	%rs12974, %r23226;
	bfe.u32 	%r23227, %r23222, 0, 8;
	cvt.u16.u32 	%rs12973, %r23227;
	bfe.u32 	%r23228, %r23222, 8, 8;
	cvt.u16.u32 	%rs12972, %r23228;
	bfe.u32 	%r23229, %r23222, 16, 8;
	cvt.u16.u32 	%rs12971, %r23229;
	bfe.u32 	%r23230, %r23222, 24, 8;
	cvt.u16.u32 	%rs12970, %r23230;
	ld.local.v2.b32 	{%r23231, %r23232}, [%rd3+120];
	bfe.u32 	%r23233, %r23231, 0, 8;
	cvt.u16.u32 	%rs12969, %r23233;
	bfe.u32 	%r23234, %r23231, 8, 8;
	cvt.u16.u32 	%rs12968, %r23234;
	bfe.u32 	%r23235, %r23231, 16, 8;
	cvt.u16.u32 	%rs12967, %r23235;
	bfe.u32 	%r23236, %r23231, 24, 8;
	cvt.u16.u32 	%rs12966, %r23236;
	bfe.u32 	%r23237, %r23232, 0, 8;
	cvt.u16.u32 	%rs12965, %r23237;
	bfe.u32 	%r23238, %r23232, 8, 8;
	cvt.u16.u32 	%rs12964, %r23238;
	bfe.u32 	%r23239, %r23232, 16, 8;
	cvt.u16.u32 	%rs12963, %r23239;
	bfe.u32 	%r23240, %r23232, 24, 8;
	cvt.u16.u32 	%rs12962, %r23240;
	ld.local.v2.b32 	{%r23241, %r23242}, [%rd3+128];
	bfe.u32 	%r23243, %r23241, 0, 8;
	cvt.u16.u32 	%rs12961, %r23243;
	bfe.u32 	%r23244, %r23241, 8, 8;
	cvt.u16.u32 	%rs12960, %r23244;
	bfe.u32 	%r23245, %r23241, 16, 8;
	cvt.u16.u32 	%rs12959, %r23245;
	bfe.u32 	%r23246, %r23241, 24, 8;
	cvt.u16.u32 	%rs12958, %r23246;
	bfe.u32 	%r23247, %r23242, 0, 8;
	cvt.u16.u32 	%rs12957, %r23247;
	bfe.u32 	%r23248, %r23242, 8, 8;
	cvt.u16.u32 	%rs12956, %r23248;
	bfe.u32 	%r23249, %r23242, 16, 8;
	cvt.u16.u32 	%rs12955, %r23249;
	bfe.u32 	%r23250, %r23242, 24, 8;
	cvt.u16.u32 	%rs12954, %r23250;
	ld.local.v2.b32 	{%r23251, %r23252}, [%rd3+136];
	bfe.u32 	%r23253, %r23251, 0, 8;
	cvt.u16.u32 	%rs12953, %r23253;
	bfe.u32 	%r23254, %r23251, 8, 8;
	cvt.u16.u32 	%rs12952, %r23254;
	bfe.u32 	%r23255, %r23251, 16, 8;
	cvt.u16.u32 	%rs12951, %r23255;
	bfe.u32 	%r23256, %r23251, 24, 8;
	cvt.u16.u32 	%rs12950, %r23256;
	bfe.u32 	%r23257, %r23252, 0, 8;
	cvt.u16.u32 	%rs12949, %r23257;
	bfe.u32 	%r23258, %r23252, 8, 8;
	cvt.u16.u32 	%rs12948, %r23258;
	bfe.u32 	%r23259, %r23252, 16, 8;
	cvt.u16.u32 	%rs12947, %r23259;
	bfe.u32 	%r23260, %r23252, 24, 8;
	cvt.u16.u32 	%rs12946, %r23260;
	ld.local.v2.b32 	{%r23261, %r23262}, [%rd3+144];
	bfe.u32 	%r23263, %r23261, 0, 8;
	cvt.u16.u32 	%rs12945, %r23263;
	bfe.u32 	%r23264, %r23261, 8, 8;
	cvt.u16.u32 	%rs12944, %r23264;
	bfe.u32 	%r23265, %r23261, 16, 8;
	cvt.u16.u32 	%rs12943, %r23265;
	bfe.u32 	%r23266, %r23261, 24, 8;
	cvt.u16.u32 	%rs12942, %r23266;
	bfe.u32 	%r23267, %r23262, 0, 8;
	cvt.u16.u32 	%rs12941, %r23267;
	bfe.u32 	%r23268, %r23262, 8, 8;
	cvt.u16.u32 	%rs12940, %r23268;
	bfe.u32 	%r23269, %r23262, 16, 8;
	cvt.u16.u32 	%rs12939, %r23269;
	bfe.u32 	%r23270, %r23262, 24, 8;
	cvt.u16.u32 	%rs12938, %r23270;
	ld.local.v2.b32 	{%r23271, %r23272}, [%rd3+152];
	bfe.u32 	%r23273, %r23271, 0, 8;
	cvt.u16.u32 	%rs12937, %r23273;
	bfe.u32 	%r23274, %r23271, 8, 8;
	cvt.u16.u32 	%rs12936, %r23274;
	bfe.u32 	%r23275, %r23271, 16, 8;
	cvt.u16.u32 	%rs12935, %r23275;
	bfe.u32 	%r23276, %r23271, 24, 8;
	cvt.u16.u32 	%rs12934, %r23276;
	bfe.u32 	%r23277, %r23272, 0, 8;
	cvt.u16.u32 	%rs12933, %r23277;
	bfe.u32 	%r23278, %r23272, 8, 8;
	cvt.u16.u32 	%rs12932, %r23278;
	bfe.u32 	%r23279, %r23272, 16, 8;
	cvt.u16.u32 	%rs12931, %r23279;
	bfe.u32 	%r23280, %r23272, 24, 8;
	cvt.u16.u32 	%rs12930, %r23280;
	ld.local.v2.b32 	{%r23281, %r23282}, [%rd3+160];
	bfe.u32 	%r23283, %r23281, 0, 8;
	cvt.u16.u32 	%rs12929, %r23283;
	bfe.u32 	%r23284, %r23281, 8, 8;
	cvt.u16.u32 	%rs12928, %r23284;
	bfe.u32 	%r23285, %r23281, 16, 8;
	cvt.u16.u32 	%rs12927, %r23285;
	bfe.u32 	%r23286, %r23281, 24, 8;
	cvt.u16.u32 	%rs12926, %r23286;
	bfe.u32 	%r23287, %r23282, 0, 8;
	cvt.u16.u32 	%rs12925, %r23287;
	bfe.u32 	%r23288, %r23282, 8, 8;
	cvt.u16.u32 	%rs12924, %r23288;
	bfe.u32 	%r23289, %r23282, 16, 8;
	cvt.u16.u32 	%rs12923, %r23289;
	bfe.u32 	%r23290, %r23282, 24, 8;
	cvt.u16.u32 	%rs12922, %r23290;
	ld.local.v2.b32 	{%r23291, %r23292}, [%rd3+168];
	bfe.u32 	%r23293, %r23291, 0, 8;
	cvt.u16.u32 	%rs12921, %r23293;
	bfe.u32 	%r23294, %r23291, 8, 8;
	cvt.u16.u32 	%rs12920, %r23294;
	bfe.u32 	%r23295, %r23291, 16, 8;
	cvt.u16.u32 	%rs12919, %r23295;
	bfe.u32 	%r23296, %r23291, 24, 8;
	cvt.u16.u32 	%rs12918, %r23296;
	bfe.u32 	%r23297, %r23292, 0, 8;
	cvt.u16.u32 	%rs12917, %r23297;
	bfe.u32 	%r23298, %r23292, 8, 8;
	cvt.u16.u32 	%rs12916, %r23298;
	bfe.u32 	%r23299, %r23292, 16, 8;
	cvt.u16.u32 	%rs12915, %r23299;
	bfe.u32 	%r23300, %r23292, 24, 8;
	cvt.u16.u32 	%rs12914, %r23300;
	ld.local.v2.b32 	{%r23301, %r23302}, [%rd3+176];
	bfe.u32 	%r23303, %r23301, 0, 8;
	cvt.u16.u32 	%rs12913, %r23303;
	bfe.u32 	%r23304, %r23301, 8, 8;
	cvt.u16.u32 	%rs12912, %r23304;
	bfe.u32 	%r23305, %r23301, 16, 8;
	cvt.u16.u32 	%rs12911, %r23305;
	bfe.u32 	%r23306, %r23301, 24, 8;
	cvt.u16.u32 	%rs12910, %r23306;
	bfe.u32 	%r23307, %r23302, 0, 8;
	cvt.u16.u32 	%rs12909, %r23307;
	bfe.u32 	%r23308, %r23302, 8, 8;
	cvt.u16.u32 	%rs12908, %r23308;
	bfe.u32 	%r23309, %r23302, 16, 8;
	cvt.u16.u32 	%rs12907, %r23309;
	bfe.u32 	%r23310, %r23302, 24, 8;
	cvt.u16.u32 	%rs12906, %r23310;
	ld.local.v2.b32 	{%r23311, %r23312}, [%rd3+184];
	bfe.u32 	%r23313, %r23311, 0, 8;
	cvt.u16.u32 	%rs12905, %r23313;
	bfe.u32 	%r23314, %r23311, 8, 8;
	cvt.u16.u32 	%rs12904, %r23314;
	bfe.u32 	%r23315, %r23311, 16, 8;
	cvt.u16.u32 	%rs12903, %r23315;
	bfe.u32 	%r23316, %r23311, 24, 8;
	cvt.u16.u32 	%rs12902, %r23316;
	bfe.u32 	%r23317, %r23312, 0, 8;
	cvt.u16.u32 	%rs12901, %r23317;
	bfe.u32 	%r23318, %r23312, 8, 8;
	cvt.u16.u32 	%rs12900, %r23318;
	bfe.u32 	%r23319, %r23312, 16, 8;
	cvt.u16.u32 	%rs12899, %r23319;
	bfe.u32 	%r23320, %r23312, 24, 8;
	cvt.u16.u32 	%rs12898, %r23320;
	ld.local.v2.b32 	{%r23321, %r23322}, [%rd3+192];
	bfe.u32 	%r23323, %r23321, 0, 8;
	cvt.u16.u32 	%rs12897, %r23323;
	bfe.u32 	%r23324, %r23321, 8, 8;
	cvt.u16.u32 	%rs12896, %r23324;
	bfe.u32 	%r23325, %r23321, 16, 8;
	cvt.u16.u32 	%rs12895, %r23325;
	bfe.u32 	%r23326, %r23321, 24, 8;
	cvt.u16.u32 	%rs12894, %r23326;
	bfe.u32 	%r23327, %r23322, 0, 8;
	cvt.u16.u32 	%rs12893, %r23327;
	bfe.u32 	%r23328, %r23322, 8, 8;
	cvt.u16.u32 	%rs12892, %r23328;
	bfe.u32 	%r23329, %r23322, 16, 8;
	cvt.u16.u32 	%rs12891, %r23329;
	bfe.u32 	%r23330, %r23322, 24, 8;
	cvt.u16.u32 	%rs12890, %r23330;
	ld.local.v2.b32 	{%r23331, %r23332}, [%rd3+200];
	bfe.u32 	%r23333, %r23331, 0, 8;
	cvt.u16.u32 	%rs12889, %r23333;
	bfe.u32 	%r23334, %r23331, 8, 8;
	cvt.u16.u32 	%rs12888, %r23334;
	bfe.u32 	%r23335, %r23331, 16, 8;
	cvt.u16.u32 	%rs12887, %r23335;
	bfe.u32 	%r23336, %r23331, 24, 8;
	cvt.u16.u32 	%rs12886, %r23336;
	bfe.u32 	%r23337, %r23332, 0, 8;
	cvt.u16.u32 	%rs12885, %r23337;
	bfe.u32 	%r23338, %r23332, 8, 8;
	cvt.u16.u32 	%rs12884, %r23338;
	bfe.u32 	%r23339, %r23332, 16, 8;
	cvt.u16.u32 	%rs12883, %r23339;
	bfe.u32 	%r23340, %r23332, 24, 8;
	cvt.u16.u32 	%rs12882, %r23340;
	ld.local.v2.b32 	{%r23341, %r23342}, [%rd3+208];
	bfe.u32 	%r23343, %r23341, 0, 8;
	cvt.u16.u32 	%rs12881, %r23343;
	bfe.u32 	%r23344, %r23341, 8, 8;
	cvt.u16.u32 	%rs12880, %r23344;
	bfe.u32 	%r23345, %r23341, 16, 8;
	cvt.u16.u32 	%rs12879, %r23345;
	bfe.u32 	%r23346, %r23341, 24, 8;
	cvt.u16.u32 	%rs12878, %r23346;
	bfe.u32 	%r23347, %r23342, 0, 8;
	cvt.u16.u32 	%rs12877, %r23347;
	bfe.u32 	%r23348, %r23342, 8, 8;
	cvt.u16.u32 	%rs12876, %r23348;
	bfe.u32 	%r23349, %r23342, 16, 8;
	cvt.u16.u32 	%rs12875, %r23349;
	bfe.u32 	%r23350, %r23342, 24, 8;
	cvt.u16.u32 	%rs12874, %r23350;
	ld.local.v2.b32 	{%r23351, %r23352}, [%rd3+216];
	bfe.u32 	%r23353, %r23351, 0, 8;
	cvt.u16.u32 	%rs12873, %r23353;
	bfe.u32 	%r23354, %r23351, 8, 8;
	cvt.u16.u32 	%rs12872, %r23354;
	bfe.u32 	%r23355, %r23351, 16, 8;
	cvt.u16.u32 	%rs12871, %r23355;
	bfe.u32 	%r23356, %r23351, 24, 8;
	cvt.u16.u32 	%rs12870, %r23356;
	bfe.u32 	%r23357, %r23352, 0, 8;
	cvt.u16.u32 	%rs12869, %r23357;
	bfe.u32 	%r23358, %r23352, 8, 8;
	cvt.u16.u32 	%rs12868, %r23358;
	bfe.u32 	%r23359, %r23352, 16, 8;
	cvt.u16.u32 	%rs12867, %r23359;
	bfe.u32 	%r23360, %r23352, 24, 8;
	cvt.u16.u32 	%rs12866, %r23360;
	ld.local.v2.b32 	{%r23361, %r23362}, [%rd3+224];
	bfe.u32 	%r23363, %r23361, 0, 8;
	cvt.u16.u32 	%rs12865, %r23363;
	bfe.u32 	%r23364, %r23361, 8, 8;
	cvt.u16.u32 	%rs12864, %r23364;
	bfe.u32 	%r23365, %r23361, 16, 8;
	cvt.u16.u32 	%rs12863, %r23365;
	bfe.u32 	%r23366, %r23361, 24, 8;
	cvt.u16.u32 	%rs12862, %r23366;
	bfe.u32 	%r23367, %r23362, 0, 8;
	cvt.u16.u32 	%rs12861, %r23367;
	bfe.u32 	%r23368, %r23362, 8, 8;
	cvt.u16.u32 	%rs12860, %r23368;
	bfe.u32 	%r23369, %r23362, 16, 8;
	cvt.u16.u32 	%rs12859, %r23369;
	bfe.u32 	%r23370, %r23362, 24, 8;
	cvt.u16.u32 	%rs12858, %r23370;
	ld.local.v2.b32 	{%r23371, %r23372}, [%rd3+232];
	bfe.u32 	%r23373, %r23371, 0, 8;
	cvt.u16.u32 	%rs12857, %r23373;
	bfe.u32 	%r23374, %r23371, 8, 8;
	cvt.u16.u32 	%rs12856, %r23374;
	bfe.u32 	%r23375, %r23371, 16, 8;
	cvt.u16.u32 	%rs12855, %r23375;
	bfe.u32 	%r23376, %r23371, 24, 8;
	cvt.u16.u32 	%rs12854, %r23376;
	bfe.u32 	%r23377, %r23372, 0, 8;
	cvt.u16.u32 	%rs12853, %r23377;
	bfe.u32 	%r23378, %r23372, 8, 8;
	cvt.u16.u32 	%rs12852, %r23378;
	bfe.u32 	%r23379, %r23372, 16, 8;
	cvt.u16.u32 	%rs12851, %r23379;
	bfe.u32 	%r23380, %r23372, 24, 8;
	cvt.u16.u32 	%rs12850, %r23380;
	ld.local.v2.b32 	{%r23381, %r23382}, [%rd3+240];
	bfe.u32 	%r23383, %r23381, 0, 8;
	cvt.u16.u32 	%rs12849, %r23383;
	bfe.u32 	%r23384, %r23381, 8, 8;
	cvt.u16.u32 	%rs12848, %r23384;
	bfe.u32 	%r23385, %r23381, 16, 8;
	cvt.u16.u32 	%rs12847, %r23385;
	bfe.u32 	%r23386, %r23381, 24, 8;
	cvt.u16.u32 	%rs12846, %r23386;
	bfe.u32 	%r23387, %r23382, 0, 8;
	cvt.u16.u32 	%rs12845, %r23387;
	bfe.u32 	%r23388, %r23382, 8, 8;
	cvt.u16.u32 	%rs12844, %r23388;
	bfe.u32 	%r23389, %r23382, 16, 8;
	cvt.u16.u32 	%rs12843, %r23389;
	bfe.u32 	%r23390, %r23382, 24, 8;
	cvt.u16.u32 	%rs12842, %r23390;
	ld.local.v2.b32 	{%r23391, %r23392}, [%rd3+248];
	bfe.u32 	%r23393, %r23391, 0, 8;
	cvt.u16.u32 	%rs12841, %r23393;
	bfe.u32 	%r23394, %r23391, 8, 8;
	cvt.u16.u32 	%rs12840, %r23394;
	bfe.u32 	%r23395, %r23391, 16, 8;
	cvt.u16.u32 	%rs12839, %r23395;
	bfe.u32 	%r23396, %r23391, 24, 8;
	cvt.u16.u32 	%rs12838, %r23396;
	bfe.u32 	%r23397, %r23392, 0, 8;
	cvt.u16.u32 	%rs12837, %r23397;
	bfe.u32 	%r23398, %r23392, 8, 8;
	cvt.u16.u32 	%rs12836, %r23398;
	bfe.u32 	%r23399, %r23392, 16, 8;
	cvt.u16.u32 	%rs12835, %r23399;
	bfe.u32 	%r23400, %r23392, 24, 8;
	cvt.u16.u32 	%rs12834, %r23400;
	ld.local.v2.b32 	{%r23401, %r23402}, [%rd3+256];
	bfe.u32 	%r23403, %r23401, 0, 8;
	cvt.u16.u32 	%rs12833, %r23403;
	bfe.u32 	%r23404, %r23401, 8, 8;
	cvt.u16.u32 	%rs12832, %r23404;
	bfe.u32 	%r23405, %r23401, 16, 8;
	cvt.u16.u32 	%rs12831, %r23405;
	bfe.u32 	%r23406, %r23401, 24, 8;
	cvt.u16.u32 	%rs12830, %r23406;
	bfe.u32 	%r23407, %r23402, 0, 8;
	cvt.u16.u32 	%rs12829, %r23407;
	bfe.u32 	%r23408, %r23402, 8, 8;
	cvt.u16.u32 	%rs12828, %r23408;
	bfe.u32 	%r23409, %r23402, 16, 8;
	cvt.u16.u32 	%rs12827, %r23409;
	bfe.u32 	%r23410, %r23402, 24, 8;
	cvt.u16.u32 	%rs12826, %r23410;
	ld.local.v2.b32 	{%r23411, %r23412}, [%rd3+264];
	bfe.u32 	%r23413, %r23411, 0, 8;
	cvt.u16.u32 	%rs12825, %r23413;
	bfe.u32 	%r23414, %r23411, 8, 8;
	cvt.u16.u32 	%rs12824, %r23414;
	bfe.u32 	%r23415, %r23411, 16, 8;
	cvt.u16.u32 	%rs12823, %r23415;
	bfe.u32 	%r23416, %r23411, 24, 8;
	cvt.u16.u32 	%rs12822, %r23416;
	bfe.u32 	%r23417, %r23412, 0, 8;
	cvt.u16.u32 	%rs12821, %r23417;
	bfe.u32 	%r23418, %r23412, 8, 8;
	cvt.u16.u32 	%rs12820, %r23418;
	bfe.u32 	%r23419, %r23412, 16, 8;
	cvt.u16.u32 	%rs12819, %r23419;
	bfe.u32 	%r23420, %r23412, 24, 8;
	cvt.u16.u32 	%rs12818, %r23420;
$L__BB4_49:
	setp.ne.s32 	%p83, %r14636, 0;
	@%p83 bra 	$L__BB4_51;
	mov.u32 	%r23421, %tid.x;
	shr.u32 	%r23422, %r23421, 5;
	mov.u32 	%r23423, _ZZN3cub18CUB_300001_SM_10006detail6reduce28DeviceReduceSingleTileKernelINS2_10policy_hubI4Itemy13Addition_funcE10Policy1000EN6thrust24THRUST_300001_SM_1000_NS6detail15normal_iteratorINSA_10device_ptrIS5_EEEEPS5_yS6_S5_S5_N4cuda3std3__410__identityEEEvT0_T1_T2_T3_T4_T6_E12temp_storage;
	mad.lo.s32 	%r23424, %r23422, 272, %r23423;
	st.shared.u32 	[%r23424+8], %r28642;
	st.shared.f64 	[%r23424+16], %fd78;
	cvt.u32.u16 	%r23425, %rs13066;
	cvt.u32.u16 	%r23426, %rs13067;
	prmt.b32 	%r23427, %r23426, %r23425, 0x3340U;
	cvt.u32.u16 	%r23428, %rs13068;
	cvt.u32.u16 	%r23429, %rs13069;
	prmt.b32 	%r23430, %r23429, %r23428, 0x3340U;
	prmt.b32 	%r23431, %r23430, %r23427, 0x5410U;
	cvt.u32.u16 	%r23432, %rs13070;
	cvt.u32.u16 	%r23433, %rs13071;
	prmt.b32 	%r23434, %r23433, %r23432, 0x3340U;
	cvt.u32.u16 	%r23435, %rs13072;
	cvt.u32.u16 	%r23436, %rs13073;
	prmt.b32 	%r23437, %r23436, %r23435, 0x3340U;
	prmt.b32 	%r23438, %r23437, %r23434, 0x5410U;
	st.shared.v2.b32 	[%r23424+24], {%r23438, %r23431};
	cvt.u32.u16 	%r23439, %rs13058;
	cvt.u32.u16 	%r23440, %rs13059;
	prmt.b32 	%r23441, %r23440, %r23439, 0x3340U;
	cvt.u32.u16 	%r23442, %rs13060;
	cvt.u32.u16 	%r23443, %rs13061;
	prmt.b32 	%r23444, %r23443, %r23442, 0x3340U;
	prmt.b32 	%r23445, %r23444, %r23441, 0x5410U;
	cvt.u32.u16 	%r23446, %rs13062;
	cvt.u32.u16 	%r23447, %rs13063;
	prmt.b32 	%r23448, %r23447, %r23446, 0x3340U;
	cvt.u32.u16 	%r23449, %rs13064;
	cvt.u32.u16 	%r23450, %rs13065;
	prmt.b32 	%r23451, %r23450, %r23449, 0x3340U;
	prmt.b32 	%r23452, %r23451, %r23448, 0x5410U;
	st.shared.v2.b32 	[%r23424+32], {%r23452, %r23445};
	cvt.u32.u16 	%r23453, %rs13050;
	cvt.u32.u16 	%r23454, %rs13051;
	prmt.b32 	%r23455, %r23454, %r23453, 0x3340U;
	cvt.u32.u16 	%r23456, %rs13052;
	cvt.u32.u16 	%r23457, %rs13053;
	prmt.b32 	%r23458, %r23457, %r23456, 0x3340U;
	prmt.b32 	%r23459, %r23458, %r23455, 0x5410U;
	cvt.u32.u16 	%r23460, %rs13054;
	cvt.u32.u16 	%r23461, %rs13055;
	prmt.b32 	%r23462, %r23461, %r23460, 0x3340U;
	cvt.u32.u16 	%r23463, %rs13056;
	cvt.u32.u16 	%r23464, %rs13057;
	prmt.b32 	%r23465, %r23464, %r23463, 0x3340U;
	prmt.b32 	%r23466, %r23465, %r23462, 0x5410U;
	st.shared.v2.b32 	[%r23424+40], {%r23466, %r23459};
	cvt.u32.u16 	%r23467, %rs13042;
	cvt.u32.u16 	%r23468, %rs13043;
	prmt.b32 	%r23469, %r23468, %r23467, 0x3340U;
	cvt.u32.u16 	%r23470, %rs13044;
	cvt.u32.u16 	%r23471, %rs13045;
	prmt.b32 	%r23472, %r23471, %r23470, 0x3340U;
	prmt.b32 	%r23473, %r23472, %r23469, 0x5410U;
	cvt.u32.u16 	%r23474, %rs13046;
	cvt.u32.u16 	%r23475, %rs13047;
	prmt.b32 	%r23476, %r23475, %r23474, 0x3340U;
	cvt.u32.u16 	%r23477, %rs13048;
	cvt.u32.u16 	%r23478, %rs13049;
	prmt.b32 	%r23479, %r23478, %r23477, 0x3340U;
	prmt.b32 	%r23480, %r23479, %r23476, 0x5410U;
	st.shared.v2.b32 	[%r23424+48], {%r23480, %r23473};
	cvt.u32.u16 	%r23481, %rs13034;
	cvt.u32.u16 	%r23482, %rs13035;
	prmt.b32 	%r23483, %r23482, %r23481, 0x3340U;
	cvt.u32.u16 	%r23484, %rs13036;
	cvt.u32.u16 	%r23485, %rs13037;
	prmt.b32 	%r23486, %r23485, %r23484, 0x3340U;
	prmt.b32 	%r23487, %r23486, %r23483, 0x5410U;
	cvt.u32.u16 	%r23488, %rs13038;
	cvt.u32.u16 	%r23489, %rs13039;
	prmt.b32 	%r23490, %r23489, %r23488, 0x3340U;
	cvt.u32.u16 	%r23491, %rs13040;
	cvt.u32.u16 	%r23492, %rs13041;
	prmt.b32 	%r23493, %r23492, %r23491, 0x3340U;
	prmt.b32 	%r23494, %r23493, %r23490, 0x5410U;
	st.shared.v2.b32 	[%r23424+56], {%r23494, %r23487};
	cvt.u32.u16 	%r23495, %rs13026;
	cvt.u32.u16 	%r23496, %rs13027;
	prmt.b32 	%r23497, %r23496, %r23495, 0x3340U;
	cvt.u32.u16 	%r23498, %rs13028;
	cvt.u32.u16 	%r23499, %rs13029;
	prmt.b32 	%r23500, %r23499, %r23498, 0x3340U;
	prmt.b32 	%r23501, %r23500, %r23497, 0x5410U;
	cvt.u32.u16 	%r23502, %rs13030;
	cvt.u32.u16 	%r23503, %rs13031;
	prmt.b32 	%r23504, %r23503, %r23502, 0x3340U;
	cvt.u32.u16 	%r23505, %rs13032;
	cvt.u32.u16 	%r23506, %rs13033;
	prmt.b32 	%r23507, %r23506, %r23505, 0x3340U;
	prmt.b32 	%r23508, %r23507, %r23504, 0x5410U;
	st.shared.v2.b32 	[%r23424+64], {%r23508, %r23501};
	cvt.u32.u16 	%r23509, %rs13018;
	cvt.u32.u16 	%r23510, %rs13019;
	prmt.b32 	%r23511, %r23510, %r23509, 0x3340U;
	cvt.u32.u16 	%r23512, %rs13020;
	cvt.u32.u16 	%r23513, %rs13021;
	prmt.b32 	%r23514, %r23513, %r23512, 0x3340U;
	prmt.b32 	%r23515, %r23514, %r23511, 0x5410U;
	cvt.u32.u16 	%r23516, %rs13022;
	cvt.u32.u16 	%r23517, %rs13023;
	prmt.b32 	%r23518, %r23517, %r23516, 0x3340U;
	cvt.u32.u16 	%r23519, %rs13024;
	cvt.u32.u16 	%r23520, %rs13025;
	prmt.b32 	%r23521, %r23520, %r23519, 0x3340U;
	prmt.b32 	%r23522, %r23521, %r23518, 0x5410U;
	st.shared.v2.b32 	[%r23424+72], {%r23522, %r23515};
	cvt.u32.u16 	%r23523, %rs13010;
	cvt.u32.u16 	%r23524, %rs13011;
	prmt.b32 	%r23525, %r23524, %r23523, 0x3340U;
	cvt.u32.u16 	%r23526, %rs13012;
	cvt.u32.u16 	%r23527, %rs13013;
	prmt.b32 	%r23528, %r23527, %r23526, 0x3340U;
	prmt.b32 	%r23529, %r23528, %r23525, 0x5410U;
	cvt.u32.u16 	%r23530, %rs13014;
	cvt.u32.u16 	%r23531, %rs13015;
	prmt.b32 	%r23532, %r23531, %r23530, 0x3340U;
	cvt.u32.u16 	%r23533, %rs13016;
	cvt.u32.u16 	%r23534, %rs13017;
	prmt.b32 	%r23535, %r23534, %r23533, 0x3340U;
	prmt.b32 	%r23536, %r23535, %r23532, 0x5410U;
	st.shared.v2.b32 	[%r23424+80], {%r23536, %r23529};
	cvt.u32.u16 	%r23537, %rs13002;
	cvt.u32.u16 	%r23538, %rs13003;
	prmt.b32 	%r23539, %r23538, %r23537, 0x3340U;
	cvt.u32.u16 	%r23540, %rs13004;
	cvt.u32.u16 	%r23541, %rs13005;
	prmt.b32 	%r23542, %r23541, %r23540, 0x3340U;
	prmt.b32 	%r23543, %r23542, %r23539, 0x5410U;
	cvt.u32.u16 	%r23544, %rs13006;
	cvt.u32.u16 	%r23545, %rs13007;
	prmt.b32 	%r23546, %r23545, %r23544, 0x3340U;
	cvt.u32.u16 	%r23547, %rs13008;
	cvt.u32.u16 	%r23548, %rs13009;
	prmt.b32 	%r23549, %r23548, %r23547, 0x3340U;
	prmt.b32 	%r23550, %r23549, %r23546, 0x5410U;
	st.shared.v2.b32 	[%r23424+88], {%r23550, %r23543};
	cvt.u32.u16 	%r23551, %rs12994;
	cvt.u32.u16 	%r23552, %rs12995;
	prmt.b32 	%r23553, %r23552, %r23551, 0x3340U;
	cvt.u32.u16 	%r23554, %rs12996;
	cvt.u32.u16 	%r23555, %rs12997;
	prmt.b32 	%r23556, %r23555, %r23554, 0x3340U;
	prmt.b32 	%r23557, %r23556, %r23553, 0x5410U;
	cvt.u32.u16 	%r23558, %rs12998;
	cvt.u32.u16 	%r23559, %rs12999;
	prmt.b32 	%r23560, %r23559, %r23558, 0x3340U;
	cvt.u32.u16 	%r23561, %rs13000;
	cvt.u32.u16 	%r23562, %rs13001;
	prmt.b32 	%r23563, %r23562, %r23561, 0x3340U;
	prmt.b32 	%r23564, %r23563, %r23560, 0x5410U;
	st.shared.v2.b32 	[%r23424+96], {%r23564, %r23557};
	cvt.u32.u16 	%r23565, %rs12986;
	cvt.u32.u16 	%r23566, %rs12987;
	prmt.b32 	%r23567, %r23566, %r23565, 0x3340U;
	cvt.u32.u16 	%r23568, %rs12988;
	cvt.u32.u16 	%r23569, %rs12989;
	prmt.b32 	%r23570, %r23569, %r23568, 0x3340U;
	prmt.b32 	%r23571, %r23570, %r23567, 0x5410U;
	cvt.u32.u16 	%r23572, %rs12990;
	cvt.u32.u16 	%r23573, %rs12991;
	prmt.b32 	%r23574, %r23573, %r23572, 0x3340U;
	cvt.u32.u16 	%r23575, %rs12992;
	cvt.u32.u16 	%r23576, %rs12993;
	prmt.b32 	%r23577, %r23576, %r23575, 0x3340U;
	prmt.b32 	%r23578, %r23577, %r23574, 0x5410U;
	st.shared.v2.b32 	[%r23424+104], {%r23578, %r23571};
	cvt.u32.u16 	%r23579, %rs12978;
	cvt.u32.u16 	%r23580, %rs12979;
	prmt.b32 	%r23581, %r23580, %r23579, 0x3340U;
	cvt.u32.u16 	%r23582, %rs12980;
	cvt.u32.u16 	%r23583, %rs12981;
	prmt.b32 	%r23584, %r23583, %r23582, 0x3340U;
	prmt.b32 	%r23585, %r23584, %r23581, 0x5410U;
	cvt.u32.u16 	%r23586, %rs12982;
	cvt.u32.u16 	%r23587, %rs12983;
	prmt.b32 	%r23588, %r23587, %r23586, 0x3340U;
	cvt.u32.u16 	%r23589, %rs12984;
	cvt.u32.u16 	%r23590, %rs12985;
	prmt.b32 	%r23591, %r23590, %r23589, 0x3340U;
	prmt.b32 	%r23592, %r23591, %r23588, 0x5410U;
	st.shared.v2.b32 	[%r23424+112], {%r23592, %r23585};
	cvt.u32.u16 	%r23593, %rs12970;
	cvt.u32.u16 	%r23594, %rs12971;
	prmt.b32 	%r23595, %r23594, %r23593, 0x3340U;
	cvt.u32.u16 	%r23596, %rs12972;
	cvt.u32.u16 	%r23597, %rs12973;
	prmt.b32 	%r23598, %r23597, %r23596, 0x3340U;
	prmt.b32 	%r23599, %r23598, %r23595, 0x5410U;
	cvt.u32.u16 	%r23600, %rs12974;
	cvt.u32.u16 	%r23601, %rs12975;
	prmt.b32 	%r23602, %r23601, %r23600, 0x3340U;
	cvt.u32.u16 	%r23603, %rs12976;
	cvt.u32.u16 	%r23604, %rs12977;
	prmt.b32 	%r23605, %r23604, %r23603, 0x3340U;
	prmt.b32 	%r23606, %r23605, %r23602, 0x5410U;
	st.shared.v2.b32 	[%r23424+120], {%r23606, %r23599};
	cvt.u32.u16 	%r23607, %rs12962;
	cvt.u32.u16 	%r23608, %rs12963;
	prmt.b32 	%r23609, %r23608, %r23607, 0x3340U;
	cvt.u32.u16 	%r23610, %rs12964;
	cvt.u32.u16 	%r23611, %rs12965;
	prmt.b32 	%r23612, %r23611, %r23610, 0x3340U;
	prmt.b32 	%r23613, %r23612, %r23609, 0x5410U;
	cvt.u32.u16 	%r23614, %rs12966;
	cvt.u32.u16 	%r23615, %rs12967;
	prmt.b32 	%r23616, %r23615, %r23614, 0x3340U;
	cvt.u32.u16 	%r23617, %rs12968;
	cvt.u32.u16 	%r23618, %rs12969;
	prmt.b32 	%r23619, %r23618, %r23617, 0x3340U;
	prmt.b32 	%r23620, %r23619, %r23616, 0x5410U;
	st.shared.v2.b32 	[%r23424+128], {%r23620, %r23613};
	cvt.u32.u16 	%r23621, %rs12954;
	cvt.u32.u16 	%r23622, %rs12955;
	prmt.b32 	%r23623, %r23622, %r23621, 0x3340U;
	cvt.u32.u16 	%r23624, %rs12956;
	cvt.u32.u16 	%r23625, %rs12957;
	prmt.b32 	%r23626, %r23625, %r23624, 0x3340U;
	prmt.b32 	%r23627, %r23626, %r23623, 0x5410U;
	cvt.u32.u16 	%r23628, %rs12958;
	cvt.u32.u16 	%r23629, %rs12959;
	prmt.b32 	%r23630, %r23629, %r23628, 0x3340U;
	cvt.u32.u16 	%r23631, %rs12960;
	cvt.u32.u16 	%r23632, %rs12961;
	prmt.b32 	%r23633, %r23632, %r23631, 0x3340U;
	prmt.b32 	%r23634, %r23633, %r23630, 0x5410U;
	st.shared.v2.b32 	[%r23424+136], {%r23634, %r23627};
	cvt.u32.u16 	%r23635, %rs12946;
	cvt.u32.u16 	%r23636, %rs12947;
	prmt.b32 	%r23637, %r23636, %r23635, 0x3340U;
	cvt.u32.u16 	%r23638, %rs12948;
	cvt.u32.u16 	%r23639, %rs12949;
	prmt.b32 	%r23640, %r23639, %r23638, 0x3340U;
	prmt.b32 	%r23641, %r23640, %r23637, 0x5410U;
	cvt.u32.u16 	%r23642, %rs12950;
	cvt.u32.u16 	%r23643, %rs12951;
	prmt.b32 	%r23644, %r23643, %r23642, 0x3340U;
	cvt.u32.u16 	%r23645, %rs12952;
	cvt.u32.u16 	%r23646, %rs12953;
	prmt.b32 	%r23647, %r23646, %r23645, 0x3340U;
	prmt.b32 	%r23648, %r23647, %r23644, 0x5410U;
	st.shared.v2.b32 	[%r23424+144], {%r23648, %r23641};
	cvt.u32.u16 	%r23649, %rs12938;
	cvt.u32.u16 	%r23650, %rs12939;
	prmt.b32 	%r23651, %r23650, %r23649, 0x3340U;
	cvt.u32.u16 	%r23652, %rs12940;
	cvt.u32.u16 	%r23653, %rs12941;
	prmt.b32 	%r23654, %r23653, %r23652, 0x3340U;
	prmt.b32 	%r23655, %r23654, %r23651, 0x5410U;
	cvt.u32.u16 	%r23656, %rs12942;
	cvt.u32.u16 	%r23657, %rs12943;
	prmt.b32 	%r23658, %r23657, %r23656, 0x3340U;
	cvt.u32.u16 	%r23659, %rs12944;
	cvt.u32.u16 	%r23660, %rs12945;
	prmt.b32 	%r23661, %r23660, %r23659, 0x3340U;
	prmt.b32 	%r23662, %r23661, %r23658, 0x5410U;
	st.shared.v2.b32 	[%r23424+152], {%r23662, %r23655};
	cvt.u32.u16 	%r23663, %rs12930;
	cvt.u32.u16 	%r23664, %rs12931;
	prmt.b32 	%r23665, %r23664, %r23663, 0x3340U;
	cvt.u32.u16 	%r23666, %rs12932;
	cvt.u32.u16 	%r23667, %rs12933;
	prmt.b32 	%r23668, %r23667, %r23666, 0x3340U;
	prmt.b32 	%r23669, %r23668, %r23665, 0x5410U;
	cvt.u32.u16 	%r23670, %rs12934;
	cvt.u32.u16 	%r23671, %rs12935;
	prmt.b32 	%r23672, %r23671, %r23670, 0x3340U;
	cvt.u32.u16 	%r23673, %rs12936;
	cvt.u32.u16 	%r23674, %rs12937;
	prmt.b32 	%r23675, %r23674, %r23673, 0x3340U;
	prmt.b32 	%r23676, %r23675, %r23672, 0x5410U;
	st.shared.v2.b32 	[%r23424+160], {%r23676, %r23669};
	cvt.u32.u16 	%r23677, %rs12922;
	cvt.u32.u16 	%r23678, %rs12923;
	prmt.b32 	%r23679, %r23678, %r23677, 0x3340U;
	cvt.u32.u16 	%r23680, %rs12924;
	cvt.u32.u16 	%r23681, %rs12925;
	prmt.b32 	%r23682, %r23681, %r23680, 0x3340U;
	prmt.b32 	%r23683, %r23682, %r23679, 0x5410U;
	cvt.u32.u16 	%r23684, %rs12926;
	cvt.u32.u16 	%r23685, %rs12927;
	prmt.b32 	%r23686, %r23685, %r23684, 0x3340U;
	cvt.u32.u16 	%r23687, %rs12928;
	cvt.u32.u16 	%r23688, %rs12929;
	prmt.b32 	%r23689, %r23688, %r23687, 0x3340U;
	prmt.b32 	%r23690, %r23689, %r23686, 0x5410U;
	st.shared.v2.b32 	[%r23424+168], {%r23690, %r23683};
	cvt.u32.u16 	%r23691, %rs12914;
	cvt.u32.u16 	%r23692, %rs12915;
	prmt.b32 	%r23693, %r23692, %r23691, 0x3340U;
	cvt.u32.u16 	%r23694, %rs12916;
	cvt.u32.u16 	%r23695, %rs12917;
	prmt.b32 	%r23696, %r23695, %r23694, 0x3340U;
	prmt.b32 	%r23697, %r23696, %r23693, 0x5410U;
	cvt.u32.u16 	%r23698, %rs12918;
	cvt.u32.u16 	%r23699, %rs12919;
	prmt.b32 	%r23700, %r23699, %r23698, 0x3340U;
	cvt.u32.u16 	%r23701, %rs12920;
	cvt.u32.u16 	%r23702, %rs12921;
	prmt.b32 	%r23703, %r23702, %r23701, 0x3340U;
	prmt.b32 	%r23704, %r23703, %r23700, 0x5410U;
	st.shared.v2.b32 	[%r23424+176], {%r23704, %r23697};
	cvt.u32.u16 	%r23705, %rs12906;
	cvt.u32.u16 	%r23706, %rs12907;
	prmt.b32 	%r23707, %r23706, %r23705, 0x3340U;
	cvt.u32.u16 	%r23708, %rs12908;
	cvt.u32.u16 	%r23709, %rs12909;
	prmt.b32 	%r23710, %r23709, %r23708, 0x3340U;
	prmt.b32 	%r23711, %r23710, %r23707, 0x5410U;
	cvt.u32.u16 	%r23712, %rs12910;
	cvt.u32.u16 	%r23713, %rs12911;
	prmt.b32 	%r23714, %r23713, %r23712, 0x3340U;
	cvt.u32.u16 	%r23715, %rs12912;
	cvt.u32.u16 	%r23716, %rs12913;
	prmt.b32 	%r23717, %r23716, %r23715, 0x3340U;
	prmt.b32 	%r23718, %r23717, %r23714, 0x5410U;
	st.shared.v2.b32 	[%r23424+184], {%r23718, %r23711};
	cvt.u32.u16 	%r23719, %rs12898;
	cvt.u32.u16 	%r23720, %rs12899;
	prmt.b32 	%r23721, %r23720, %r23719, 0x3340U;
	cvt.u32.u16 	%r23722, %rs12900;
	cvt.u32.u16 	%r23723, %rs12901;
	prmt.b32 	%r23724, %r23723, %r23722, 0x3340U;
	prmt.b32 	%r23725, %r23724, %r23721, 0x5410U;
	cvt.u32.u16 	%r23726, %rs12902;
	cvt.u32.u16 	%r23727, %rs12903;
	prmt.b32 	%r23728, %r23727, %r23726, 0x3340U;
	cvt.u32.u16 	%r23729, %rs12904;
	cvt.u32.u16 	%r23730, %rs12905;
	prmt.b32 	%r23731, %r23730, %r23729, 0x3340U;
	prmt.b32 	%r23732, %r23731, %r23728, 0x5410U;
	st.shared.v2.b32 	[%r23424+192], {%r23732, %r23725};
	cvt.u32.u16 	%r23733, %rs12890;
	cvt.u32.u16 	%r23734, %rs12891;
	prmt.b32 	%r23735, %r23734, %r23733, 0x3340U;
	cvt.u32.u16 	%r23736, %rs12892;
	cvt.u32.u16 	%r23737, %rs12893;
	prmt.b32 	%r23738, %r23737, %r23736, 0x3340U;
	prmt.b32 	%r23739, %r23738, %r23735, 0x5410U;
	cvt.u32.u16 	%r23740, %rs12894;
	cvt.u32.u16 	%r23741, %rs12895;
	prmt.b32 	%r23742, %r23741, %r23740, 0x3340U;
	cvt.u32.u16 	%r23743, %rs12896;
	cvt.u32.u16 	%r23744, %rs12897;
	prmt.b32 	%r23745, %r23744, %r23743, 0x3340U;
	prmt.b32 	%r23746, %r23745, %r23742, 0x5410U;
	st.shared.v2.b32 	[%r23424+200], {%r23746, %r23739};
	cvt.u32.u16 	%r23747, %rs12882;
	cvt.u32.u16 	%r23748, %rs12883;
	prmt.b32 	%r23749, %r23748, %r23747, 0x3340U;
	cvt.u32.u16 	%r23750, %rs12884;
	cvt.u32.u16 	%r23751, %rs12885;
	prmt.b32 	%r23752, %r23751, %r23750, 0x3340U;
	prmt.b32 	%r23753, %r23752, %r23749, 0x5410U;
	cvt.u32.u16 	%r23754, %rs12886;
	cvt.u32.u16 	%r23755, %rs12887;
	prmt.b32 	%r23756, %r23755, %r23754, 0x3340U;
	cvt.u32.u16 	%r23757, %rs12888;
	cvt.u32.u16 	%r23758, %rs12889;
	prmt.b32 	%r23759, %r23758, %r23757, 0x3340U;
	prmt.b32 	%r23760, %r23759, %r23756, 0x5410U;
	st.shared.v2.b32 	[%r23424+208], {%r23760, %r23753};
	cvt.u32.u16 	%r23761, %rs12874;
	cvt.u32.u16 	%r23762, %rs12875;
	prmt.b32 	%r23763, %r23762, %r23761, 0x3340U;
	cvt.u32.u16 	%r23764, %rs12876;
	cvt.u32.u16 	%r23765, %rs12877;
	prmt.b32 	%r23766, %r23765, %r23764, 0x3340U;
	prmt.b32 	%r23767, %r23766, %r23763, 0x5410U;
	cvt.u32.u16 	%r23768, %rs12878;
	cvt.u32.u16 	%r23769, %rs12879;
	prmt.b32 	%r23770, %r23769, %r23768, 0x3340U;
	cvt.u32.u16 	%r23771, %rs12880;
	cvt.u32.u16 	%r23772, %rs12881;
	prmt.b32 	%r23773, %r23772, %r23771, 0x3340U;
	prmt.b32 	%r23774, %r23773, %r23770, 0x5410U;
	st.shared.v2.b32 	[%r23424+216], {%r23774, %r23767};
	cvt.u32.u16 	%r23775, %rs12866;
	cvt.u32.u16 	%r23776, %rs12867;
	prmt.b32 	%r23777, %r23776, %r23775, 0x3340U;
	cvt.u32.u16 	%r23778, %rs12868;
	cvt.u32.u16 	%r23779, %rs12869;
	prmt.b32 	%r23780, %r23779, %r23778, 0x3340U;
	prmt.b32 	%r23781, %r23780, %r23777, 0x5410U;
	cvt.u32.u16 	%r23782, %rs12870;
	cvt.u32.u16 	%r23783, %rs12871;
	prmt.b32 	%r23784, %r23783, %r23782, 0x3340U;
	cvt.u32.u16 	%r23785, %rs12872;
	cvt.u32.u16 	%r23786, %rs12873;
	prmt.b32 	%r23787, %r23786, %r23785, 0x3340U;
	prmt.b32 	%r23788, %r23787, %r23784, 0x5410U;
	st.shared.v2.b32 	[%r23424+224], {%r23788, %r23781};
	cvt.u32.u16 	%r23789, %rs12858;
	cvt.u32.u16 	%r23790, %rs12859;
	prmt.b32 	%r23791, %r23790, %r23789, 0x3340U;
	cvt.u32.u16 	%r23792, %rs12860;
	cvt.u32.u16 	%r23793, %rs12861;
	prmt.b32 	%r23794, %r23793, %r23792, 0x3340U;
	prmt.b32 	%r23795, %r23794, %r23791, 0x5410U;
	cvt.u32.u16 	%r23796, %rs12862;
	cvt.u32.u16 	%r23797, %rs12863;
	prmt.b32 	%r23798, %r23797, %r23796, 0x3340U;
	cvt.u32.u16 	%r23799, %rs12864;
	cvt.u32.u16 	%r23800, %rs12865;
	prmt.b32 	%r23801, %r23800, %r23799, 0x3340U;
	prmt.b32 	%r23802, %r23801, %r23798, 0x5410U;
	st.shared.v2.b32 	[%r23424+232], {%r23802, %r23795};
	cvt.u32.u16 	%r23803, %rs12850;
	cvt.u32.u16 	%r23804, %rs12851;
	prmt.b32 	%r23805, %r23804, %r23803, 0x3340U;
	cvt.u32.u16 	%r23806, %rs12852;
	cvt.u32.u16 	%r23807, %rs12853;
	prmt.b32 	%r23808, %r23807, %r23806, 0x3340U;
	prmt.b32 	%r23809, %r23808, %r23805, 0x5410U;
	cvt.u32.u16 	%r23810, %rs12854;
	cvt.u32.u16 	%r23811, %rs12855;
	prmt.b32 	%r23812, %r23811, %r23810, 0x3340U;
	cvt.u32.u16 	%r23813, %rs12856;
	cvt.u32.u16 	%r23814, %rs12857;
	prmt.b32 	%r23815, %r23814, %r23813, 0x3340U;
	prmt.b32 	%r23816, %r23815, %r23812, 0x5410U;
	st.shared.v2.b32 	[%r23424+240], {%r23816, %r23809};
	cvt.u32.u16 	%r23817, %rs12842;
	cvt.u32.u16 	%r23818, %rs12843;
	prmt.b32 	%r23819, %r23818, %r23817, 0x3340U;
	cvt.u32.u16 	%r23820, %rs12844;
	cvt.u32.u16 	%r23821, %rs12845;
	prmt.b32 	%r23822, %r23821, %r23820, 0x3340U;
	prmt.b32 	%r23823, %r23822, %r23819, 0x5410U;
	cvt.u32.u16 	%r23824, %rs12846;
	cvt.u32.u16 	%r23825, %rs12847;
	prmt.b32 	%r23826, %r23825, %r23824, 0x3340U;
	cvt.u32.u16 	%r23827, %rs12848;
	cvt.u32.u16 	%r23828, %rs12849;
	prmt.b32 	%r23829, %r23828, %r23827, 0x3340U;
	prmt.b32 	%r23830, %r23829, %r23826, 0x5410U;
	st.shared.v2.b32 	[%r23424+248], {%r23830, %r23823};
	cvt.u32.u16 	%r23831, %rs12834;
	cvt.u32.u16 	%r23832, %rs12835;
	prmt.b32 	%r23833, %r23832, %r23831, 0x3340U;
	cvt.u32.u16 	%r23834, %rs12836;
	cvt.u32.u16 	%r23835, %rs12837;
	prmt.b32 	%r23836, %r23835, %r23834, 0x3340U;
	prmt.b32 	%r23837, %r23836, %r23833, 0x5410U;
	cvt.u32.u16 	%r23838, %rs12838;
	cvt.u32.u16 	%r23839, %rs12839;
	prmt.b32 	%r23840, %r23839, %r23838, 0x3340U;
	cvt.u32.u16 	%r23841, %rs12840;
	cvt.u32.u16 	%r23842, %rs12841;
	prmt.b32 	%r23843, %r23842, %r23841, 0x3340U;
	prmt.b32 	%r23844, %r23843, %r23840, 0x5410U;
	st.shared.v2.b32 	[%r23424+256], {%r23844, %r23837};
	cvt.u32.u16 	%r23845, %rs12826;
	cvt.u32.u16 	%r23846, %rs12827;
	prmt.b32 	%r23847, %r23846, %r23845, 0x3340U;
	cvt.u32.u16 	%r23848, %rs12828;
	cvt.u32.u16 	%r23849, %rs12829;
	prmt.b32 	%r23850, %r23849, %r23848, 0x3340U;
	prmt.b32 	%r23851, %r23850, %r23847, 0x5410U;
	cvt.u32.u16 	%r23852, %rs12830;
	cvt.u32.u16 	%r23853, %rs12831;
	prmt.b32 	%r23854, %r23853, %r23852, 0x3340U;
	cvt.u32.u16 	%r23855, %rs12832;
	cvt.u32.u16 	%r23856, %rs12833;
	prmt.b32 	%r23857, %r23856, %r23855, 0x3340U;
	prmt.b32 	%r23858, %r23857, %r23854, 0x5410U;
	st.shared.v2.b32 	[%r23424+264], {%r23858, %r23851};
	cvt.u32.u16 	%r23859, %rs12818;
	cvt.u32.u16 	%r23860, %rs12819;
	prmt.b32 	%r23861, %r23860, %r23859, 0x3340U;
	cvt.u32.u16 	%r23862, %rs12820;
	cvt.u32.u16 	%r23863, %rs12821;
	prmt.b32 	%r23864, %r23863, %r23862, 0x3340U;
	prmt.b32 	%r23865, %r23864, %r23861, 0x5410U;
	cvt.u32.u16 	%r23866, %rs12822;
	cvt.u32.u16 	%r23867, %rs12823;
	prmt.b32 	%r23868, %r23867, %r23866, 0x3340U;
	cvt.u32.u16 	%r23869, %rs12824;
	cvt.u32.u16 	%r23870, %rs12825;
	prmt.b32 	%r23871, %r23870, %r23869, 0x3340U;
	prmt.b32 	%r23872, %r23871, %r23868, 0x5410U;
	st.shared.v2.b32 	[%r23424+272], {%r23872, %r23865};
$L__BB4_51:
	bar.sync 	0;
	mov.u32 	%r23873, %tid.x;
	setp.ne.s32 	%p84, %r23873, 0;
	@%p84 bra 	$L__BB4_169;
	ld.param.u64 	%rd268, [_ZN3cub18CUB_300001_SM_10006detail6reduce28DeviceReduceSingleTileKernelINS2_10policy_hubI4Itemy13Addition_funcE10Policy1000EN6thrust24THRUST_300001_SM_1000_NS6detail15normal_iteratorINSA_10device_ptrIS5_EEEEPS5_yS6_S5_S5_N4cuda3std3__410__identityEEEvT0_T1_T2_T3_T4_T6__param_2];
	setp.lt.s64 	%p85, %rd268, 33;
	@%p85 bra 	$L__BB4_59;
	ld.shared.v2.b32 	{%r23875, %r23876}, [_ZZN3cub18CUB_300001_SM_10006detail6reduce28DeviceReduceSingleTileKernelINS2_10policy_hubI4Itemy13Addition_funcE10Policy1000EN6thrust24THRUST_300001_SM_1000_NS6detail15normal_iteratorINSA_10device_ptrIS5_EEEEPS5_yS6_S5_S5_N4cuda3std3__410__identityEEEvT0_T1_T2_T3_T4_T6_E12temp_storage+544];
	ld.shared.v2.b32 	{%r23877, %r23878}, [_ZZN3cub18CUB_300001_SM_10006detail6reduce28DeviceReduceSingleTileKernelINS2_10policy_hubI4Itemy13Addition_funcE10Policy1000EN6thrust24THRUST_300001_SM_1000_NS6detail15normal_iteratorINSA_10device_ptrIS5_EEEEPS5_yS6_S5_S5_N4cuda3std3__410__identityEEEvT0_T1_T2_T3_T4_T6_E12temp_storage+536];
	ld.shared.v2.b32 	{%r23879, %r23880}, [_ZZN3cub18CUB_300001_SM_10006detail6reduce28DeviceReduceSingleTileKernelINS2_10policy_hubI4Itemy13Addition_funcE10Policy1000EN6thrust24THRUST_300001_SM_1000_NS6detail15normal_iteratorINSA_10device_ptrIS5_EEEEPS5_yS6_S5_S5_N4cuda3std3__410__identityEEEvT0_T1_T2_T3_T4_T6_E12temp_storage+528];
	ld.shared.v2.b32 	{%r23881, %r23882}, [_ZZN3cub18CUB_300001_SM_10006detail6reduce28DeviceReduceSingleTileKernelINS2_10policy_hubI4Itemy13Addition_funcE10Policy1000EN6thrust24THRUST_300001_SM_1000_NS6detail15normal_iteratorINSA_10device_ptrIS5_EEEEPS5_yS6_S5_S5_N4cuda3std3__410__identityEEEvT0_T1_T2_T3_T4_T6_E12temp_storage+520];
	ld.shared.v2.b32 	{%r23883, %r23884}, [_ZZN3cub18CUB_300001_SM_10006detail6reduce28DeviceReduceSingleTileKernelINS2_10policy_hubI4Itemy13Addition_funcE10Policy1000EN6thrust24THRUST_300001_SM_1000_NS6detail15normal_iteratorINSA_10device_ptrIS5_EEEEPS5_yS6_S5_S5_N4cuda3std3__410__identityEEEvT0_T1_T2_T3_T4_T6_E12temp_storage+512];
	ld.shared.v2.b32 	{%r23885, %r23886}, [_ZZN3cub18CUB_300001_SM_10006detail6reduce28DeviceReduceSingleTileKernelINS2_10policy_hubI4Itemy13Addition_funcE10Policy1000EN6thrust24THRUST_300001_SM_1000_NS6detail15normal_iteratorINSA_10device_ptrIS5_EEEEPS5_yS6_S5_S5_N4cuda3std3__410__identityEEEvT0_T1_T2_T3_T4_T6_E12temp_storage+504];
	ld.shared.v2.b32 	{%r23887, %r23888}, [_ZZN3cub18CUB_300001_SM_10006detail6reduce28DeviceReduceSingleTileKernelINS2_10policy_hubI4Itemy13Addition_funcE10Policy1000EN6thrust24THRUST_300001_SM_1000_NS6detail15normal_iteratorINSA_10device_ptrIS5_EEEEPS5_yS6_S5_S5_N4cuda3std3__410__identityEEEvT0_T1_T2_T3_T4_T6_E12temp_storage+496];
	ld.shared.v2.b32 	{%r23889, %r23890}, [_ZZN3cub18CUB_300001_SM_10006detail6reduce28DeviceReduceSingleTileKernelINS2_10policy_hubI4Itemy13Addition_funcE10Policy1000EN6thrust24THRUST_300001_SM_1000_NS6detail15normal_iteratorINSA_10device_ptrIS5_EEEEPS5_yS6_S5_S5_N4cuda3std3__410__identityEEEvT0_T1_T2_T3_T4_T6_E12temp_storage+488];
	ld.shared.v2.b32 	{%r23891, %r23892}, [_ZZN3cub18CUB_300001_SM_10006detail6reduce28DeviceReduceSingleTileKernelINS2_10policy_hubI4Itemy13Addition_funcE10Policy1000EN6thrust24THRUST_300001_SM_1000_NS6detail15normal_iteratorINSA_10device_ptrIS5_EEEEPS5_yS6_S5_S5_N4cuda3std3__410__identityEEEvT0_T1_T2_T3_T4_T6_E12temp_storage+480];
	ld.shared.v2.b32 	{%r23893, %r23894}, [_ZZN3cub18CUB_300001_SM_10006detail6reduce28DeviceReduceSingleTileKernelINS2_10policy_hubI4Itemy13Addition_funcE10Policy1000EN6thrust24THRUST_300001_SM_1000_NS6detail15normal_iteratorINSA_10device_ptrIS5_EEEEPS5_yS6_S5_S5_N4cuda3std3__410__identityEEEvT0_T1_T2_T3_T4_T6_E12temp_storage+472];
	ld.shared.v2.b32 	{%r23895, %r23896}, [_ZZN3cub18CUB_300001_SM_10006detail6reduce28DeviceReduceSingleTileKernelINS2_10policy_hubI4Itemy13Addition_funcE10Policy1000EN6thrust24THRUST_300001_SM_1000_NS6detail15normal_iteratorINSA_10device_ptrIS5_EEEEPS5_yS6_S5_S5_N4cuda3std3__410__identityEEEvT0_T1_T2_T3_T4_T6_E12temp_storage+464];
	ld.shared.v2.b32 	{%r23897, %r23898}, [_ZZN3cub18CUB_300001_SM_10006detail6reduce28DeviceReduceSingleTileKernelINS2_10policy_hubI4Itemy13Addition_funcE10Policy1000EN6thrust24THRUST_300001_SM_1000_NS6detail15normal_iteratorINSA_10device_ptrIS5_EEEEPS5_yS6_S5_S5_N4cuda3std3__410__identityEEEvT0_T1_T2_T3_T4_T6_E12temp_storage+456];
	ld.shared.v2.b32 	{%r23899, %r23900}, [_ZZN3cub18CUB_300001_SM_10006detail6reduce28DeviceReduceSingleTileKernelINS2_10policy_hubI4Itemy13Addition_funcE10Policy1000EN6thrust24THRUST_300001_SM_1000_NS6detail15normal_iteratorINSA_10device_ptrIS5_EEEEPS5_yS6_S5_S5_N4cuda3std3__410__identityEEEvT0_T1_T2_T3_T4_T6_E12temp_storage+448];
	ld.shared.v2.b32 	{%r23901, %r23902}, [_ZZN3cub18CUB_300001_SM_10006detail6reduce28DeviceReduceSingleTileKernelINS2_10policy_hubI4Itemy13Addition_funcE10Policy1000EN6thrust24THRUST_300001_SM_1000_NS6detail15normal_iteratorINSA_10device_ptrIS5_EEEEPS5_yS6_S5_S5_N4cuda3std3__410__identityEEEvT0_T1_T2_T3_T4_T6_E12temp_storage+440];
	ld.shared.v2.b32 	{%r23903, %r23904}, [_ZZN3cub18CUB_300001_SM_10006detail6reduce28DeviceReduceSingleTileKernelINS2_10policy_hubI4Itemy13Addition_funcE10Policy1000EN6thrust24THRUST_300001_SM_1000_NS6detail15normal_iteratorINSA_10device_ptrIS5_EEEEPS5_yS6_S5_S5_N4cuda3std3__410__identityEEEvT0_T1_T2_T3_T4_T6_E12temp_storage+432];
	ld.shared.v2.b32 	{%r23905, %r23906}, [_ZZN3cub18CUB_300001_SM_10006detail6reduce28DeviceReduceSingleTileKernelINS2_10policy_hubI4Itemy13Addition_funcE10Policy1000EN6thrust24THRUST_300001_SM_1000_NS6detail15normal_iteratorINSA_10device_ptrIS5_EEEEPS5_yS6_S5_S5_N4cuda3std3__410__identityEEEvT0_T1_T2_T3_T4_T6_E12temp_storage+424];
	ld.shared.v2.b32 	{%r23907, %r23908}, [_ZZN3cub18CUB_300001_SM_10006detail6reduce28DeviceReduceSingleTileKernelINS2_10policy_hubI4Itemy13Addition_funcE10Policy1000EN6thrust24THRUST_300001_SM_1000_NS6detail15normal_iteratorINSA_10device_ptrIS5_EEEEPS5_yS6_S5_S5_N4cuda3std3__410__identityEEEvT0_T1_T2_T3_T4_T6_E12temp_storage+416];
	ld.shared.v2.b32 	{%r23909, %r23910}, [_ZZN3cub18CUB_300001_SM_10006detail6reduce28DeviceReduceSingleTileKernelINS2_10policy_hubI4Itemy13Addition_funcE10Policy1000EN6thrust24THRUST_300001_SM_1000_NS6detail15normal_iteratorINSA_10device_ptrIS5_EEEEPS5_yS6_S5_S5_N4cuda3std3__410__identityEEEvT0_T1_T2_T3_T4_T6_E12temp_storage+408];
	ld.shared.v2.b32 	{%r23911, %r23912}, [_ZZN3cub18CUB_300001_SM_10006detail6reduce28DeviceReduceSingleTileKernelINS2_10policy_hubI4Itemy13Addition_funcE10Policy1000EN6thrust24THRUST_300001_SM_1000_NS6detail15normal_iteratorINSA_10device_ptrIS5_EEEEPS5_yS6_S5_S5_N4cuda3std3__410__identityEEEvT0_T1_T2_T3_T4_T6_E12temp_storage+400];
	ld.shared.v2.b32 	{%r23913, %r23914}, [_ZZN3cub18CUB_300001_SM_10006detail6reduce28DeviceReduceSingleTileKernelINS2_10policy_hubI4Itemy13Addition_funcE10Policy1000EN6thrust24THRUST_300001_SM_1000_NS6detail15normal_iteratorINSA_10device_ptrIS5_EEEEPS5_yS6_S5_S5_N4cuda3std3__410__identityEEEvT0_T1_T2_T3_T4_T6_E12temp_storage+392];
	ld.shared.v2.b32 	{%r23915, %r23916}, [_ZZN3cub18CUB_300001_SM_10006detail6reduce28DeviceReduceSingleTileKernelINS2_10policy_hubI4Itemy13Addition_funcE10Policy1000EN6thrust24THRUST_300001_SM_1000_NS6detail15normal_iteratorINSA_10device_ptrIS5_EEEEPS5_yS6_S5_S5_N4cuda3std3__410__identityEEEvT0_T1_T2_T3_T4_T6_E12temp_storage+384];
	ld.shared.v2.b32 	{%r23917, %r23918}, [_ZZN3cub18CUB_300001_SM_10006detail6reduce28DeviceReduceSingleTileKernelINS2_10policy_hubI4Itemy13Addition_funcE10Policy1000EN6thrust24THRUST_300001_SM_1000_NS6detail15normal_iteratorINSA_10device_ptrIS5_EEEEPS5_yS6_S5_S5_N4cuda3std3__410__identityEEEvT0_T1_T2_T3_T4_T6_E12temp_storage+376];
	ld.shared.v2.b32 	{%r23919, %r23920}, [_ZZN3cub18CUB_300001_SM_10006detail6reduce28DeviceReduceSingleTileKernelINS2_10policy_hubI4Itemy13Addition_funcE10Policy1000EN6thrust24THRUST_300001_SM_1000_NS6detail15normal_iteratorINSA_10device_ptrIS5_EEEEPS5_yS6_S5_S5_N4cuda3std3__410__identityEEEvT0_T1_T2_T3_T4_T6_E12temp_storage+368];
	ld.shared.v2.b32 	{%r23921, %r23922}, [_ZZN3cub18CUB_300001_SM_10006detail6reduce28DeviceReduceSingleTileKernelINS2_10policy_hubI4Itemy13Addition_funcE10Policy1000EN6thrust24THRUST_300001_SM_1000_NS6detail15normal_iteratorINSA_10device_ptrIS5_EEEEPS5_yS6_S5_S5_N4cuda3std3__410__identityEEEvT0_T1_T2_T3_T4_T6_E12temp_storage+360];
	ld.shared.v2.b32 	{%r23923, %r23924}, [_ZZN3cub18CUB_300001_SM_10006detail6reduce28DeviceReduceSingleTileKernelINS2_10policy_hubI4Itemy13Addition_funcE10Policy1000EN6thrust24THRUST_300001_SM_1000_NS6detail15normal_iteratorINSA_10device_ptrIS5_EEEEPS5_yS6_S5_S5_N4cuda3std3__410__identityEEEvT0_T1_T2_T3_T4_T6_E12temp_storage+352];
	ld.shared.v2.b32 	{%r23925, %r23926}, [_ZZN3cub18CUB_300001_SM_10006detail6reduce28DeviceReduceSingleTileKernelINS2_10policy_hubI4Itemy13Addition_funcE10Policy1000EN6thrust24THRUST_300001_SM_1000_NS6detail15normal_iteratorINSA_10device_ptrIS5_EEEEPS5_yS6_S5_S5_N4cuda3std3__410__identityEEEvT0_T1_T2_T3_T4_T6_E12temp_storage+344];
	ld.shared.v2.b32 	{%r23927, %r23928}, [_ZZN3cub18CUB_300001_SM_10006detail6reduce28DeviceReduceSingleTileKernelINS2_10policy_hubI4Itemy13Addition_funcE10Policy1000EN6thrust24THRUST_300001_SM_1000_NS6detail15normal_iteratorINSA_10device_ptrIS5_EEEEPS5_yS6_S5_S5_N4cuda3std3__410__identityEEEvT0_T1_T2_T3_T4_T6_E12temp_storage+336];
	ld.shared.v2.b32 	{%r23929, %r23930}, [_ZZN3cub18CUB_300001_SM_10006detail6reduce28DeviceReduceSingleTileKernelINS2_10policy_hubI4Itemy13Addition_funcE10Policy1000EN6thrust24THRUST_300001_SM_1000_NS6detail15normal_iteratorINSA_10device_ptrIS5_EEEEPS5_yS6_S5_S5_N4cuda3std3__410__identityEEEvT0_T1_T2_T3_T4_T6_E12temp_storage+328];
	ld.shared.v2.b32 	{%r23931, %r23932}, [_ZZN3cub18CUB_300001_SM_10006detail6reduce28DeviceReduceSingleTileKernelINS2_10policy_hubI4Itemy13Addition_funcE10Policy1000EN6thrust24THRUST_300001_SM_1000_NS6detail15normal_iteratorINSA_10device_ptrIS5_EEEEPS5_yS6_S5_S5_N4cuda3std3__410__identityEEEvT0_T1_T2_T3_T4_T6_E12temp_storage+320];
	ld.shared.v2.b32 	{%r23933, %r23934}, [_ZZN3cub18CUB_300001_SM_10006detail6reduce28DeviceReduceSingleTileKernelINS2_10policy_hubI4Itemy13Addition_funcE10Policy1000EN6thrust24THRUST_300001_SM_1000_NS6detail15normal_iteratorINSA_10device_ptrIS5_EEEEPS5_yS6_S5_S5_N4cuda3std3__410__identityEEEvT0_T1_T2_T3_T4_T6_E12temp_storage+312];
	ld.shared.v2.b32 	{%r23935, %r23936}, [_ZZN3cub18CUB_300001_SM_10006detail6reduce28DeviceReduceSingleTileKernelINS2_10policy_hubI4Itemy13Addition_funcE10Policy1000EN6thrust24THRUST_300001_SM_1000_NS6detail15normal_iteratorINSA_10device_ptrIS5_EEEEPS5_yS6_S5_S5_N4cuda3std3__410__identityEEEvT0_T1_T2_T3_T4_T6_E12temp_storage+304];
	ld.shared.v2.b32 	{%r23937, %r23938}, [_ZZN3cub18CUB_300001_SM_10006detail6reduce28DeviceReduceSingleTileKernelINS2_10policy_hubI4Itemy13Addition_funcE10Policy1000EN6thrust24THRUST_300001_SM_1000_NS6detail15normal_iteratorINSA_10device_ptrIS5_EEEEPS5_yS6_S5_S5_N4cuda3std3__410__identityEEEvT0_T1_T2_T3_T4_T6_E12temp_storage+296];
	bfe.u32 	%r23939, %r23937, 0, 8;
	cvt.u16.u32 	%rs14359, %r23939;
	ld.shared.f64 	%fd22, [_ZZN3cub18CUB_300001_SM_10006detail6reduce28DeviceReduceSingleTileKernelINS2_10policy_hubI4Itemy13Addition_funcE10Policy1000EN6thrust24THRUST_300001_SM_1000_NS6detail15normal_iteratorINSA_10device_ptrIS5_EEEEPS5_yS6_S5_S5_N4cuda3std3__410__identityEEEvT0_T1_T2_T3_T4_T6_E12temp_storage+288];
	ld.shared.u32 	%r402, [_ZZN3cub18CUB_300001_SM_10006detail6reduce28DeviceReduceSingleTileKernelINS2_10policy_hubI4Itemy13Addition_funcE10Policy1000EN6thrust24THRUST_300001_SM_1000_NS6detail15normal_iteratorINSA_10device_ptrIS5_EEEEPS5_yS6_S5_S5_N4cuda3std3__410__identityEEEvT0_T1_T2_T3_T4_T6_E12temp_storage+280];
	st.local.u32 	[%rd4], %r402;
	st.local.f64 	[%rd4+8], %fd22;
	st.local.v2.b32 	[%rd4+16], {%r23937, %r23938};
	st.local.v2.b32 	[%rd4+24], {%r23935, %r23936};
	st.local.v2.b32 	[%rd4+32], {%r23933, %r23934};
	st.local.v2.b32 	[%rd4+40], {%r23931, %r23932};
	st.local.v2.b32 	[%rd4+48], {%r23929, %r23930};
	st.local.v2.b32 	[%rd4+56], {%r23927, %r23928};
	st.local.v2.b32 	[%rd4+64], {%r23925, %r23926};
	st.local.v2.b32 	[%rd4+72], {%r23923, %r23924};
	st.local.v2.b32 	[%rd4+80], {%r23921, %r23922};
	st.local.v2.b32 	[%rd4+88], {%r23919, %r23920};
	st.local.v2.b32 	[%rd4+96], {%r23917, %r23918};
	st.local.v2.b32 	[%rd4+104], {%r23915, %r23916};
	st.local.v2.b32 	[%rd4+112], {%r23913, %r23914};
	st.local.v2.b32 	[%rd4+120], {%r23911, %r23912};
	st.local.v2.b32 	[%rd4+128], {%r23909, %r23910};
	st.local.v2.b32 	[%rd4+136], {%r23907, %r23908};
	st.local.v2.b32 	[%rd4+144], {%r23905, %r23906};
	st.local.v2.b32 	[%rd4+152], {%r23903, %r23904};
	st.local.v2.b32 	[%rd4+160], {%r23901, %r23902};
	st.local.v2.b32 	[%rd4+168], {%r23899, %r23900};
	st.local.v2.b32 	[%rd4+176], {%r23897, %r23898};
	st.local.v2.b32 	[%rd4+184], {%r23895, %r23896};
	st.local.v2.b32 	[%rd4+192], {%r23893, %r23894};
	st.local.v2.b32 	[%rd4+200], {%r23891, %r23892};
	st.local.v2.b32 	[%rd4+208], {%r23889, %r23890};
	st.local.v2.b32 	[%rd4+216], {%r23887, %r23888};
	st.local.v2.b32 	[%rd4+224], {%r23885, %r23886};
	st.local.v2.b32 	[%rd4+232], {%r23883, %r23884};
	st.local.v2.b32 	[%rd4+240], {%r23881, %r23882};
	st.local.v2.b32 	[%rd4+248], {%r23879, %r23880};
	st.local.v2.b32 	[%rd4+256], {%r23877, %r23878};
	st.local.v2.b32 	[%rd4+264], {%r23875, %r23876};
	st.local.u32 	[%rd3], %r28642;
	st.local.f64 	[%rd3+8], %fd78;
	cvt.u32.u16 	%r23940, %rs13066;
	cvt.u32.u16 	%r23941, %rs13067;
	prmt.b32 	%r23942, %r23941, %r23940, 0x3340U;
	cvt.u32.u16 	%r23943, %rs13068;
	cvt.u32.u16 	%r23944, %rs13069;
	prmt.b32 	%r23945, %r23944, %r23943, 0x3340U;
	prmt.b32 	%r23946, %r23945, %r23942, 0x5410U;
	cvt.u32.u16 	%r23947, %rs13070;
	cvt.u32.u16 	%r23948, %rs13071;
	prmt.b32 	%r23949, %r23948, %r23947, 0x3340U;
	cvt.u32.u16 	%r23950, %rs13072;
	cvt.u32.u16 	%r23951, %rs13073;
	prmt.b32 	%r23952, %r23951, %r23950, 0x3340U;
	prmt.b32 	%r23953, %r23952, %r23949, 0x5410U;
	st.local.v2.b32 	[%rd3+16], {%r23953, %r23946};
	cvt.u32.u16 	%r23954, %rs13058;
	cvt.u32.u16 	%r23955, %rs13059;
	prmt.b32 	%r23956, %r23955, %r23954, 0x3340U;
	cvt.u32.u16 	%r23957, %rs13060;
	cvt.u32.u16 	%r23958, %rs13061;
	prmt.b32 	%r23959, %r23958, %r23957, 0x3340U;
	prmt.b32 	%r23960, %r23959, %r23956, 0x5410U;
	cvt.u32.u16 	%r23961, %rs13062;
	cvt.u32.u16 	%r23962, %rs13063;
	prmt.b32 	%r23963, %r23962, %r23961, 0x3340U;
	cvt.u32.u16 	%r23964, %rs13064;
	cvt.u32.u16 	%r23965, %rs13065;
	prmt.b32 	%r23966, %r23965, %r23964, 0x3340U;
	prmt.b32 	%r23967, %r23966, %r23963, 0x5410U;
	st.local.v2.b32 	[%rd3+24], {%r23967, %r23960};
	cvt.u32.u16 	%r23968, %rs13050;
	cvt.u32.u16 	%r23969, %rs13051;
	prmt.b32 	%r23970, %r23969, %r23968, 0x3340U;
	cvt.u32.u16 	%r23971, %rs13052;
	cvt.u32.u16 	%r23972, %rs13053;
	prmt.b32 	%r23973, %r23972, %r23971, 0x3340U;
	prmt.b32 	%r23974, %r23973, %r23970, 0x5410U;
	cvt.u32.u16 	%r23975, %rs13054;
	cvt.u32.u16 	%r23976, %rs13055;
	prmt.b32 	%r23977, %r23976, %r23975, 0x3340U;
	cvt.u32.u16 	%r23978, %rs13056;
	cvt.u32.u16 	%r23979, %rs13057;
	prmt.b32 	%r23980, %r23979, %r23978, 0x3340U;
	prmt.b32 	%r23981, %r23980, %r23977, 0x5410U;
	st.local.v2.b32 	[%rd3+32], {%r23981, %r23974};
	cvt.u32.u16 	%r23982, %rs13042;
	cvt.u32.u16 	%r23983, %rs13043;
	prmt.b32 	%r23984, %r23983, %r23982, 0x3340U;
	cvt.u32.u16 	%r23985, %rs13044;
	cvt.u32.u16 	%r23986, %rs13045;
	prmt.b32 	%r23987, %r23986, %r23985, 0x3340U;
	prmt.b32 	%r23988, %r23987, %r23984, 0x5410U;
	cvt.u32.u16 	%r23989, %rs13046;
	cvt.u32.u16 	%r23990, %rs13047;
	prmt.b32 	%r23991, %r23990, %r23989, 0x3340U;
	cvt.u32.u16 	%r23992, %rs13048;
	cvt.u32.u16 	%r23993, %rs13049;
	prmt.b32 	%r23994, %r23993, %r23992, 0x3340U;
	prmt.b32 	%r23995, %r23994, %r23991, 0x5410U;
	st.local.v2.b32 	[%rd3+40], {%r23995, %r23988};
	cvt.u32.u16 	%r23996, %rs13034;
	cvt.u32.u16 	%r23997, %rs13035;
	prmt.b32 	%r23998, %r23997, %r23996, 0x3340U;
	cvt.u32.u16 	%r23999, %rs13036;
	cvt.u32.u16 	%r24000, %rs13037;
	prmt.b32 	%r24001, %r24000, %r23999, 0x3340U;
	prmt.b32 	%r24002, %r24001, %r23998, 0x5410U;
	cvt.u32.u16 	%r24003, %rs13038;
	cvt.u32.u16 	%r24004, %rs13039;
	prmt.b32 	%r24005, %r24004, %r24003, 0x3340U;
	cvt.u32.u16 	%r24006, %rs13040;
	cvt.u32.u16 	%r24007, %rs13041;
	prmt.b32 	%r24008, %r24007, %r24006, 0x3340U;
	prmt.b32 	%r24009, %r24008, %r24005, 0x5410U;
	st.local.v2.b32 	[%rd3+48], {%r24009, %r24002};
	cvt.u32.u16 	%r24010, %rs13026;
	cvt.u32.u16 	%r24011, %rs13027;
	prmt.b32 	%r24012, %r24011, %r24010, 0x3340U;
	cvt.u32.u16 	%r24013, %rs13028;
	cvt.u32.u16 	%r24014, %rs13029;
	prmt.b32 	%r24015, %r24014, %r24013, 0x3340U;
	prmt.b32 	%r24016, %r24015, %r24012, 0x5410U;
	cvt.u32.u16 	%r24017, %rs13030;
	cvt.u32.u16 	%r24018, %rs13031;
	prmt.b32 	%r24019, %r24018, %r24017, 0x3340U;
	cvt.u32.u16 	%r24020, %rs13032;
	cvt.u32.u16 	%r24021, %rs13033;
	prmt.b32 	%r24022, %r24021, %r24020, 0x3340U;
	prmt.b32 	%r24023, %r24022, %r24019, 0x5410U;
	st.local.v2.b32 	[%rd3+56], {%r24023, %r24016};
	cvt.u32.u16 	%r24024, %rs13018;
	cvt.u32.u16 	%r24025, %rs13019;
	prmt.b32 	%r24026, %r24025, %r24024, 0x3340U;
	cvt.u32.u16 	%r24027, %rs13020;
	cvt.u32.u16 	%r24028, %rs13021;
	prmt.b32 	%r24029, %r24028, %r24027, 0x3340U;
	prmt.b32 	%r24030, %r24029, %r24026, 0x5410U;
	cvt.u32.u16 	%r24031, %rs13022;
	cvt.u32.u16 	%r24032, %rs13023;
	prmt.b32 	%r24033, %r24032, %r24031, 0x3340U;
	cvt.u32.u16 	%r24034, %rs13024;
	cvt.u32.u16 	%r24035, %rs13025;
	prmt.b32 	%r24036, %r24035, %r24034, 0x3340U;
	prmt.b32 	%r24037, %r24036, %r24033, 0x5410U;
	st.local.v2.b32 	[%rd3+64], {%r24037, %r24030};
	cvt.u32.u16 	%r24038, %rs13010;
	cvt.u32.u16 	%r24039, %rs13011;
	prmt.b32 	%r24040, %r24039, %r24038, 0x3340U;
	cvt.u32.u16 	%r24041, %rs13012;
	cvt.u32.u16 	%r24042, %rs13013;
	prmt.b32 	%r24043, %r24042, %r24041, 0x3340U;
	prmt.b32 	%r24044, %r24043, %r24040, 0x5410U;
	cvt.u32.u16 	%r24045, %rs13014;
	cvt.u32.u16 	%r24046, %rs13015;
	prmt.b32 	%r24047, %r24046, %r24045, 0x3340U;
	cvt.u32.u16 	%r24048, %rs13016;
	cvt.u32.u16 	%r24049, %rs13017;
	prmt.b32 	%r24050, %r24049, %r24048, 0x3340U;
	prmt.b32 	%r24051, %r24050, %r24047, 0x5410U;
	st.local.v2.b32 	[%rd3+72], {%r24051, %r24044};
	cvt.u32.u16 	%r24052, %rs13002;
	cvt.u32.u16 	%r24053, %rs13003;
	prmt.b32 	%r24054, %r24053, %r24052, 0x3340U;
	cvt.u32.u16 	%r24055, %rs13004;
	cvt.u32.u16 	%r24056, %rs13005;
	prmt.b32 	%r24057, %r24056, %r24055, 0x3340U;
	prmt.b32 	%r24058, %r24057, %r24054, 0x5410U;
	cvt.u32.u16 	%r24059, %rs13006;
	cvt.u32.u16 	%r24060, %rs13007;
	prmt.b32 	%r24061, %r24060, %r24059, 0x3340U;
	cvt.u32.u16 	%r24062, %rs13008;
	cvt.u32.u16 	%r24063, %rs13009;
	prmt.b32 	%r24064, %r24063, %r24062, 0x3340U;
	prmt.b32 	%r24065, %r24064, %r24061, 0x5410U;
	st.local.v2.b32 	[%rd3+80], {%r24065, %r24058};
	cvt.u32.u16 	%r24066, %rs12994;
	cvt.u32.u16 	%r24067, %rs12995;
	prmt.b32 	%r24068, %r24067, %r24066, 0x3340U;
	cvt.u32.u16 	%r24069, %rs12996;
	cvt.u32.u16 	%r24070, %rs12997;
	prmt.b32 	%r24071, %r24070, %r24069, 0x3340U;
	prmt.b32 	%r24072, %r24071, %r24068, 0x5410U;
	cvt.u32.u16 	%r24073, %rs12998;
	cvt.u32.u16 	%r24074, %rs12999;
	prmt.b32 	%r24075, %r24074, %r24073, 0x3340U;
	cvt.u32.u16 	%r24076, %rs13000;
	cvt.u32.u16 	%r24077, %rs13001;
	prmt.b32 	%r24078, %r24077, %r24076, 0x3340U;
	prmt.b32 	%r24079, %r24078, %r24075, 0x5410U;
	st.local.v2.b32 	[%rd3+88], {%r24079, %r24072};
	cvt.u32.u16 	%r24080, %rs12986;
	cvt.u32.u16 	%r24081, %rs12987;
	prmt.b32 	%r24082, %r24081, %r24080, 0x3340U;
	cvt.u32.u16 	%r24083, %rs12988;
	cvt.u32.u16 	%r24084, %rs12989;
	prmt.b32 	%r24085, %r24084, %r24083, 0x3340U;
	prmt.b32 	%r24086, %r24085, %r24082, 0x5410U;
	cvt.u32.u16 	%r24087, %rs12990;
	cvt.u32.u16 	%r24088, %rs12991;
	prmt.b32 	%r24089, %r24088, %r24087, 0x3340U;
	cvt.u32.u16 	%r24090, %rs12992;
	cvt.u32.u16 	%r24091, %rs12993;
	prmt.b32 	%r24092, %r24091, %r24090, 0x3340U;
	prmt.b32 	%r24093, %r24092, %r24089, 0x5410U;
	st.local.v2.b32 	[%rd3+96], {%r24093, %r24086};
	cvt.u32.u16 	%r24094, %rs12978;
	cvt.u32.u16 	%r24095, %rs12979;
	prmt.b32 	%r24096, %r24095, %r24094, 0x3340U;
	cvt.u32.u16 	%r24097, %rs12980;
	cvt.u32.u16 	%r24098, %rs12981;
	prmt.b32 	%r24099, %r24098, %r24097, 0x3340U;
	prmt.b32 	%r24100, %r24099, %r24096, 0x5410U;
	cvt.u32.u16 	%r24101, %rs12982;
	cvt.u32.u16 	%r24102, %rs12983;
	prmt.b32 	%r24103, %r24102, %r24101, 0x3340U;
	cvt.u32.u16 	%r24104, %rs12984;
	cvt.u32.u16 	%r24105, %rs12985;
	prmt.b32 	%r24106, %r24105, %r24104, 0x3340U;
	prmt.b32 	%r24107, %r24106, %r24103, 0x5410U;
	st.local.v2.b32 	[%rd3+104], {%r24107, %r24100};
	cvt.u32.u16 	%r24108, %rs12970;
	cvt.u32.u16 	%r24109, %rs12971;
	prmt.b32 	%r24110, %r24109, %r24108, 0x3340U;
	cvt.u32.u16 	%r24111, %rs12972;
	cvt.u32.u16 	%r24112, %rs12973;
	prmt.b32 	%r24113, %r24112, %r24111, 0x3340U;
	prmt.b32 	%r24114, %r24113, %r24110, 0x5410U;
	cvt.u32.u16 	%r24115, %rs12974;
	cvt.u32.u16 	%r24116, %rs12975;
	prmt.b32 	%r24117, %r24116, %r24115, 0x3340U;
	cvt.u32.u16 	%r24118, %rs12976;
	cvt.u32.u16 	%r24119, %rs12977;
	prmt.b32 	%r24120, %r24119, %r24118, 0x3340U;
	prmt.b32 	%r24121, %r24120, %r24117, 0x5410U;
	st.local.v2.b32 	[%rd3+112], {%r24121, %r24114};
	cvt.u32.u16 	%r24122, %rs12962;
	cvt.u32.u16 	%r24123, %rs12963;
	prmt.b32 	%r24124, %r24123, %r24122, 0x3340U;
	cvt.u32.u16 	%r24125, %rs12964;
	cvt.u32.u16 	%r24126, %rs12965;
	prmt.b32 	%r24127, %r24126, %r24125, 0x3340U;
	prmt.b32 	%r24128, %r24127, %r24124, 0x5410U;
	cvt.u32.u16 	%r24129, %rs12966;
	cvt.u32.u16 	%r24130, %rs12967;
	prmt.b32 	%r24131, %r24130, %r24129, 0x3340U;
	cvt.u32.u16 	%r24132, %rs12968;
	cvt.u32.u16 	%r24133, %rs12969;
	prmt.b32 	%r24134, %r24133, %r24132, 0x3340U;
	prmt.b32 	%r24135, %r24134, %r24131, 0x5410U;
	st.local.v2.b32 	[%rd3+120], {%r24135, %r24128};
	cvt.u32.u16 	%r24136, %rs12954;
	cvt.u32.u16 	%r24137, %rs12955;
	prmt.b32 	%r24138, %r24137, %r24136, 0x3340U;
	cvt.u32.u16 	%r24139, %rs12956;
	cvt.u32.u16 	%r24140, %rs12957;
	prmt.b32 	%r24141, %r24140, %r24139, 0x3340U;
	prmt.b32 	%r24142, %r24141, %r24138, 0x5410U;
	cvt.u32.u16 	%r24143, %rs12958;
	cvt.u32.u16 	%r24144, %rs12959;
	prmt.b32 	%r24145, %r24144, %r24143, 0x3340U;
	cvt.u32.u16 	%r24146, %rs12960;
	cvt.u32.u16 	%r24147, %rs12961;
	prmt.b32 	%r24148, %r24147, %r24146, 0x3340U;
	prmt.b32 	%r24149, %r24148, %r24145, 0x5410U;
	st.local.v2.b32 	[%rd3+128], {%r24149, %r24142};
	cvt.u32.u16 	%r24150, %rs12946;
	cvt.u32.u16 	%r24151, %rs12947;
	prmt.b32 	%r24152, %r24151, %r24150, 0x3340U;
	cvt.u32.u16 	%r24153, %rs12948;
	cvt.u32.u16 	%r24154, %rs12949;
	prmt.b32 	%r24155, %r24154, %r24153, 0x3340U;
	prmt.b32 	%r24156, %r24155, %r24152, 0x5410U;
	cvt.u32.u16 	%r24157, %rs12950;
	cvt.u32.u16 	%r24158, %rs12951;
	prmt.b32 	%r24159, %r24158, %r24157, 0x3340U;
	cvt.u32.u16 	%r24160, %rs12952;
	cvt.u32.u16 	%r24161, %rs12953;
	prmt.b32 	%r24162, %r24161, %r24160, 0x3340U;
	prmt.b32 	%r24163, %r24162, %r24159, 0x5410U;
	st.local.v2.b32 	[%rd3+136], {%r24163, %r24156};
	cvt.u32.u16 	%r24164, %rs12938;
	cvt.u32.u16 	%r24165, %rs12939;
	prmt.b32 	%r24166, %r24165, %r24164, 0x3340U;
	cvt.u32.u16 	%r24167, %rs12940;
	cvt.u32.u16 	%r24168, %rs12941;
	prmt.b32 	%r24169, %r24168, %r24167, 0x3340U;
	prmt.b32 	%r24170, %r24169, %r24166, 0x5410U;
	cvt.u32.u16 	%r24171, %rs12942;
	cvt.u32.u16 	%r24172, %rs12943;
	prmt.b32 	%r24173, %r24172, %r24171, 0x3340U;
	cvt.u32.u16 	%r24174, %rs12944;
	cvt.u32.u16 	%r24175, %rs12945;
	prmt.b32 	%r24176, %r24175, %r24174, 0x3340U;
	prmt.b32 	%r24177, %r24176, %r24173, 0x5410U;
	st.local.v2.b32 	[%rd3+144], {%r24177, %r24170};
	cvt.u32.u16 	%r24178, %rs12930;
	cvt.u32.u16 	%r24179, %rs12931;
	prmt.b32 	%r24180, %r24179, %r24178, 0x3340U;
	cvt.u32.u16 	%r24181, %rs12932;
	cvt.u32.u16 	%r24182, %rs12933;
	prmt.b32 	%r24183, %r24182, %r24181, 0x3340U;
	prmt.b32 	%r24184, %r24183, %r24180, 0x5410U;
	cvt.u32.u16 	%r24185, %rs12934;
	cvt.u32.u16 	%r24186, %rs12935;
	prmt.b32 	%r24187, %r24186, %r24185, 0x3340U;
	cvt.u32.u16 	%r24188, %rs12936;
	cvt.u32.u16 	%r24189, %rs12937;
	prmt.b32 	%r24190, %r24189, %r24188, 0x3340U;
	prmt.b32 	%r24191, %r24190, %r24187, 0x5410U;
	st.local.v2.b32 	[%rd3+152], {%r24191, %r24184};
	cvt.u32.u16 	%r24192, %rs12922;
	cvt.u32.u16 	%r24193, %rs12923;
	prmt.b32 	%r24194, %r24193, %r24192, 0x3340U;
	cvt.u32.u16 	%r24195, %rs12924;
	cvt.u32.u16 	%r24196, %rs12925;
	prmt.b32 	%r24197, %r24196, %r24195, 0x3340U;
	prmt.b32 	%r24198, %r24197, %r24194, 0x5410U;
	cvt.u32.u16 	%r24199, %rs12926;
	cvt.u32.u16 	%r24200, %rs12927;
	prmt.b32 	%r24201, %r24200, %r24199, 0x3340U;
	cvt.u32.u16 	%r24202, %rs12928;
	cvt.u32.u16 	%r24203, %rs12929;
	prmt.b32 	%r24204, %r24203, %r24202, 0x3340U;
	prmt.b32 	%r24205, %r24204, %r24201, 0x5410U;
	st.local.v2.b32 	[%rd3+160], {%r24205, %r24198};
	cvt.u32.u16 	%r24206, %rs12914;
	cvt.u32.u16 	%r24207, %rs12915;
	prmt.b32 	%r24208, %r24207, %r24206, 0x3340U;
	cvt.u32.u16 	%r24209, %rs12916;
	cvt.u32.u16 	%r24210, %rs12917;
	prmt.b32 	%r24211, %r24210, %r24209, 0x3340U;
	prmt.b32 	%r24212, %r24211, %r24208, 0x5410U;
	cvt.u32.u16 	%r24213, %rs12918;
	cvt.u32.u16 	%r24214, %rs12919;
	prmt.b32 	%r24215, %r24214, %r24213, 0x3340U;
	cvt.u32.u16 	%r24216, %rs12920;
	cvt.u32.u16 	%r24217, %rs12921;
	prmt.b32 	%r24218, %r24217, %r24216, 0x3340U;
	prmt.b32 	%r24219, %r24218, %r24215, 0x5410U;
	st.local.v2.b32 	[%rd3+168], {%r24219, %r24212};
	cvt.u32.u16 	%r24220, %rs12906;
	cvt.u32.u16 	%r24221, %rs12907;
	prmt.b32 	%r24222, %r24221, %r24220, 0x3340U;
	cvt.u32.u16 	%r24223, %rs12908;
	cvt.u32.u16 	%r24224, %rs12909;
	prmt.b32 	%r24225, %r24224, %r24223, 0x3340U;
	prmt.b32 	%r24226, %r24225, %r24222, 0x5410U;
	cvt.u32.u16 	%r24227, %rs12910;
	cvt.u32.u16 	%r24228, %rs12911;
	prmt.b32 	%r24229, %r24228, %r24227, 0x3340U;
	cvt.u32.u16 	%r24230, %rs12912;
	cvt.u32.u16 	%r24231, %rs12913;
	prmt.b32 	%r24232, %r24231, %r24230, 0x3340U;
	prmt.b32 	%r24233, %r24232, %r24229, 0x5410U;
	st.local.v2.b32 	[%rd3+176], {%r24233, %r24226};
	cvt.u32.u16 	%r24234, %rs12898;
	cvt.u32.u16 	%r24235, %rs12899;
	prmt.b32 	%r24236, %r24235, %r24234, 0x3340U;
	cvt.u32.u16 	%r24237, %rs12900;
	cvt.u32.u16 	%r24238, %rs12901;
	prmt.b32 	%r24239, %r24238, %r24237, 0x3340U;
	prmt.b32 	%r24240, %r24239, %r24236, 0x5410U;
	cvt.u32.u16 	%r24241, %rs12902;
	cvt.u32.u16 	%r24242, %rs12903;
	prmt.b32 	%r24243, %r24242, %r24241, 0x3340U;
	cvt.u32.u16 	%r24244, %rs12904;
	cvt.u32.u16 	%r24245, %rs12905;
	prmt.b32 	%r24246, %r24245, %r24244, 0x3340U;
	prmt.b32 	%r24247, %r24246, %r24243, 0x5410U;
	st.local.v2.b32 	[%rd3+184], {%r24247, %r24240};
	cvt.u32.u16 	%r24248, %rs12890;
	cvt.u32.u16 	%r24249, %rs12891;
	prmt.b32 	%r24250, %r24249, %r24248, 0x3340U;
	cvt.u32.u16 	%r24251, %rs12892;
	cvt.u32.u16 	%r24252, %rs12893;
	prmt.b32 	%r24253, %r24252, %r24251, 0x3340U;
	prmt.b32 	%r24254, %r24253, %r24250, 0x5410U;
	cvt.u32.u16 	%r24255, %rs12894;
	cvt.u32.u16 	%r24256, %rs12895;
	prmt.b32 	%r24257, %r24256, %r24255, 0x3340U;
	cvt.u32.u16 	%r24258, %rs12896;
	cvt.u32.u16 	%r24259, %rs12897;
	prmt.b32 	%r24260, %r24259, %r24258, 0x3340U;
	prmt.b32 	%r24261, %r24260, %r24257, 0x5410U;
	st.local.v2.b32 	[%rd3+192], {%r24261, %r24254};
	cvt.u32.u16 	%r24262, %rs12882;
	cvt.u32.u16 	%r24263, %rs12883;
	prmt.b32 	%r24264, %r24263, %r24262, 0x3340U;
	cvt.u32.u16 	%r24265, %rs12884;
	cvt.u32.u16 	%r24266, %rs12885;
	prmt.b32 	%r24267, %r24266, %r24265, 0x3340U;
	prmt.b32 	%r24268, %r24267, %r24264, 0x5410U;
	cvt.u32.u16 	%r24269, %rs12886;
	cvt.u32.u16 	%r24270, %rs12887;
	prmt.b32 	%r24271, %r24270, %r24269, 0x3340U;
	cvt.u32.u16 	%r24272, %rs12888;
	cvt.u32.u16 	%r24273, %rs12889;
	prmt.b32 	%r24274, %r24273, %r24272, 0x3340U;
	prmt.b32 	%r24275, %r24274, %r24271, 0x5410U;
	st.local.v2.b32 	[%rd3+200], {%r24275, %r24268};
	cvt.u32.u16 	%r24276, %rs12874;
	cvt.u32.u16 	%r24277, %rs12875;
	prmt.b32 	%r24278, %r24277, %r24276, 0x3340U;
	cvt.u32.u16 	%r24279, %rs12876;
	cvt.u32.u16 	%r24280, %rs12877;
	prmt.b32 	%r24281, %r24280, %r24279, 0x3340U;
	prmt.b32 	%r24282, %r24281, %r24278, 0x5410U;
	cvt.u32.u16 	%r24283, %rs12878;
	cvt.u32.u16 	%r24284, %rs12879;
	prmt.b32 	%r24285, %r24284, %r24283, 0x3340U;
	cvt.u32.u16 	%r24286, %rs12880;
	cvt.u32.u16 	%r24287, %rs12881;
	prmt.b32 	%r24288, %r24287, %r24286, 0x3340U;
	prmt.b32 	%r24289, %r24288, %r24285, 0x5410U;
	st.local.v2.b32 	[%rd3+208], {%r24289, %r24282};
	cvt.u32.u16 	%r24290, %rs12866;
	cvt.u32.u16 	%r24291, %rs12867;
	prmt.b32 	%r24292, %r24291, %r24290, 0x3340U;
	cvt.u32.u16 	%r24293, %rs12868;
	cvt.u32.u16 	%r24294, %rs12869;
	prmt.b32 	%r24295, %r24294, %r24293, 0x3340U;
	prmt.b32 	%r24296, %r24295, %r24292, 0x5410U;
	cvt.u32.u16 	%r24297, %rs12870;
	cvt.u32.u16 	%r24298, %rs12871;
	prmt.b32 	%r24299, %r24298, %r24297, 0x3340U;
	cvt.u32.u16 	%r24300, %rs12872;
	cvt.u32.u16 	%r24301, %rs12873;
	prmt.b32 	%r24302, %r24301, %r24300, 0x3340U;
	prmt.b32 	%r24303, %r24302, %r24299, 0x5410U;
	st.local.v2.b32 	[%rd3+216], {%r24303, %r24296};
	cvt.u32.u16 	%r24304, %rs12858;
	cvt.u32.u16 	%r24305, %rs12859;
	prmt.b32 	%r24306, %r24305, %r24304, 0x3340U;
	cvt.u32.u16 	%r24307, %rs12860;
	cvt.u32.u16 	%r24308, %rs12861;
	prmt.b32 	%r24309, %r24308, %r24307, 0x3340U;
	prmt.b32 	%r24310, %r24309, %r24306, 0x5410U;
	cvt.u32.u16 	%r24311, %rs12862;
	cvt.u32.u16 	%r24312, %rs12863;
	prmt.b32 	%r24313, %r24312, %r24311, 0x3340U;
	cvt.u32.u16 	%r24314, %rs12864;
	cvt.u32.u16 	%r24315, %rs12865;
	prmt.b32 	%r24316, %r24315, %r24314, 0x3340U;
	prmt.b32 	%r24317, %r24316, %r24313, 0x5410U;
	st.local.v2.b32 	[%rd3+224], {%r24317, %r24310};
	cvt.u32.u16 	%r24318, %rs12850;
	cvt.u32.u16 	%r24319, %rs12851;
	prmt.b32 	%r24320, %r24319, %r24318, 0x3340U;
	cvt.u32.u16 	%r24321, %rs12852;
	cvt.u32.u16 	%r24322, %rs12853;
	prmt.b32 	%r24323, %r24322, %r24321, 0x3340U;
	prmt.b32 	%r24324, %r24323, %r24320, 0x5410U;
	cvt.u32.u16 	%r24325, %rs12854;
	cvt.u32.u16 	%r24326, %rs12855;
	prmt.b32 	%r24327, %r24326, %r24325, 0x3340U;
	cvt.u32.u16 	%r24328, %rs12856;
	cvt.u32.u16 	%r24329, %rs12857;
	prmt.b32 	%r24330, %r24329, %r24328, 0x3340U;
	prmt.b32 	%r24331, %r24330, %r24327, 0x5410U;
	st.local.v2.b32 	[%rd3+232], {%r24331, %r24324};
	cvt.u32.u16 	%r24332, %rs12842;
	cvt.u32.u16 	%r24333, %rs12843;
	prmt.b32 	%r24334, %r24333, %r24332, 0x3340U;
	cvt.u32.u16 	%r24335, %rs12844;
	cvt.u32.u16 	%r24336, %rs12845;
	prmt.b32 	%r24337, %r24336, %r24335, 0x3340U;
	prmt.b32 	%r24338, %r24337, %r24334, 0x5410U;
	cvt.u32.u16 	%r24339, %rs12846;
	cvt.u32.u16 	%r24340, %rs12847;
	prmt.b32 	%r24341, %r24340, %r24339, 0x3340U;
	cvt.u32.u16 	%r24342, %rs12848;
	cvt.u32.u16 	%r24343, %rs12849;
	prmt.b32 	%r24344, %r24343, %r24342, 0x3340U;
	prmt.b32 	%r24345, %r24344, %r24341, 0x5410U;
	st.local.v2.b32 	[%rd3+240], {%r24345, %r24338};
	cvt.u32.u16 	%r24346, %rs12834;
	cvt.u32.u16 	%r24347, %rs12835;
	prmt.b32 	%r24348, %r24347, %r24346, 0x3340U;
	cvt.u32.u16 	%r24349, %rs12836;
	cvt.u32.u16 	%r24350, %rs12837;
	prmt.b32 	%r24351, %r24350, %r24349, 0x3340U;
	prmt.b32 	%r24352, %r24351, %r24348, 0x5410U;
	cvt.u32.u16 	%r24353, %rs12838;
	cvt.u32.u16 	%r24354, %rs12839;
	prmt.b32 	%r24355, %r24354, %r24353, 0x3340U;
	cvt.u32.u16 	%r24356, %rs12840;
	cvt.u32.u16 	%r24357, %rs12841;
	prmt.b32 	%r24358, %r24357, %r24356, 0x3340U;
	prmt.b32 	%r24359, %r24358, %r24355, 0x5410U;
	st.local.v2.b32 	[%rd3+248], {%r24359, %r24352};
	cvt.u32.u16 	%r24360, %rs12826;
	cvt.u32.u16 	%r24361, %rs12827;
	prmt.b32 	%r24362, %r24361, %r24360, 0x3340U;
	cvt.u32.u16 	%r24363, %rs12828;
	cvt.u32.u16 	%r24364, %rs12829;
	prmt.b32 	%r24365, %r24364, %r24363, 0x3340U;
	prmt.b32 	%r24366, %r24365, %r24362, 0x5410U;
	cvt.u32.u16 	%r24367, %rs12830;
	cvt.u32.u16 	%r24368, %rs12831;
	prmt.b32 	%r24369, %r24368, %r24367, 0x3340U;
	cvt.u32.u16 	%r24370, %rs12832;
	cvt.u32.u16 	%r24371, %rs12833;
	prmt.b32 	%r24372, %r24371, %r24370, 0x3340U;
	prmt.b32 	%r24373, %r24372, %r24369, 0x5410U;
	st.local.v2.b32 	[%rd3+256], {%r24373, %r24366};
	cvt.u32.u16 	%r24374, %rs12818;
	cvt.u32.u16 	%r24375, %rs12819;
	prmt.b32 	%r24376, %r24375, %r24374, 0x3340U;
	cvt.u32.u16 	%r24377, %rs12820;
	cvt.u32.u16 	%r24378, %rs12821;
	prmt.b32 	%r24379, %r24378, %r24377, 0x3340U;
	prmt.b32 	%r24380, %r24379, %r24376, 0x5410U;
	cvt.u32.u16 	%r24381, %rs12822;
	cvt.u32.u16 	%r24382, %rs12823;
	prmt.b32 	%r24383, %r24382, %r24381, 0x3340U;
	cvt.u32.u16 	%r24384, %rs12824;
	cvt.u32.u16 	%r24385, %rs12825;
	prmt.b32 	%r24386, %r24385, %r24384, 0x3340U;
	prmt.b32 	%r24387, %r24386, %r24383, 0x5410U;
	st.local.v2.b32 	[%rd3+264], {%r24387, %r24380};
	mov.b32 	%r28668, 0;
$L__BB4_54:
	mov.u32 	%r28671, %r28668;
	cvt.u64.u32 	%rd202, %r28671;
	add.s64 	%rd203, %rd3, %rd202;
	ld.local.u8 	%rs12287, [%rd203+16];
	setp.ne.s16 	%p86, %rs12287, 0;
	add.s32 	%r28668, %r28671, 1;
	@%p86 bra 	$L__BB4_54;
	and.b16  	%rs12288, %rs14359, 255;
	setp.eq.s16 	%p87, %rs12288, 0;
	@%p87 bra 	$L__BB4_58;
	mov.b32 	%r28669, 0;
$L__BB4_57:
	cvt.u64.u32 	%rd204, %r28671;
	add.s64 	%rd205, %rd3, %rd204;
	st.local.u8 	[%rd205+16], %rs14359;
	add.s32 	%r28671, %r28671, 1;
	add.s32 	%r408, %r28669, 1;
	cvt.u64.u32 	%rd206, %r28669;
	add.s64 	%rd207, %rd4, %rd206;
	ld.local.u8 	%rs14359, [%rd207+17];
	setp.ne.s16 	%p88, %rs14359, 0;
	mov.u32 	%r28669, %r408;
	@%p88 bra 	$L__BB4_57;
$L__BB4_58:
	cvt.u64.u32 	%rd208, %r28671;
	add.s64 	%rd209, %rd3, %rd208;
	mov.b16 	%rs12289, 0;
	st.local.u8 	[%rd209+16], %rs12289;
	add.s32 	%r28642, %r28642, %r402;
	st.local.u32 	[%rd3], %r28642;
	add.f64 	%fd78, %fd22, %fd78;
	st.local.f64 	[%rd3+8], %fd78;
	ld.local.v2.b32 	{%r24389, %r24390}, [%rd3+16];
	bfe.u32 	%r24391, %r24389, 0, 8;
	cvt.u16.u32 	%rs13073, %r24391;
	bfe.u32 	%r24392, %r24389, 8, 8;
	cvt.u16.u32 	%rs13072, %r24392;
	bfe.u32 	%r24393, %r24389, 16, 8;
	cvt.u16.u32 	%rs13071, %r24393;
	bfe.u32 	%r24394, %r24389, 24, 8;
	cvt.u16.u32 	%rs13070, %r24394;
	bfe.u32 	%r24395, %r24390, 0, 8;
	cvt.u16.u32 	%rs13069, %r24395;
	bfe.u32 	%r24396, %r24390, 8, 8;
	cvt.u16.u32 	%rs13068, %r24396;
	bfe.u32 	%r24397, %r24390, 16, 8;
	cvt.u16.u32 	%rs13067, %r24397;
	bfe.u32 	%r24398, %r24390, 24, 8;
	cvt.u16.u32 	%rs13066, %r24398;
	ld.local.v2.b32 	{%r24399, %r24400}, [%rd3+24];
	bfe.u32 	%r24401, %r24399, 0, 8;
	cvt.u16.u32 	%rs13065, %r24401;
	bfe.u32 	%r24402, %r24399, 8, 8;
	cvt.u16.u32 	%rs13064, %r24402;
	bfe.u32 	%r24403, %r24399, 16, 8;
	cvt.u16.u32 	%rs13063, %r24403;
	bfe.u32 	%r24404, %r24399, 24, 8;
	cvt.u16.u32 	%rs13062, %r24404;
	bfe.u32 	%r24405, %r24400, 0, 8;
	cvt.u16.u32 	%rs13061, %r24405;
	bfe.u32 	%r24406, %r24400, 8, 8;
	cvt.u16.u32 	%rs13060, %r24406;
	bfe.u32 	%r24407, %r24400, 16, 8;
	cvt.u16.u32 	%rs13059, %r24407;
	bfe.u32 	%r24408, %r24400, 24, 8;
	cvt.u16.u32 	%rs13058, %r24408;
	ld.local.v2.b32 	{%r24409, %r24410}, [%rd3+32];
	bfe.u32 	%r24411, %r24409, 0, 8;
	cvt.u16.u32 	%rs13057, %r24411;
	bfe.u32 	%r24412, %r24409, 8, 8;
	cvt.u16.u32 	%rs13056, %r24412;
	bfe.u32 	%r24413, %r24409, 16, 8;
	cvt.u16.u32 	%rs13055, %r24413;
	bfe.u32 	%r24414, %r24409, 24, 8;
	cvt.u16.u32 	%rs13054, %r24414;
	bfe.u32 	%r24415, %r24410, 0, 8;
	cvt.u16.u32 	%rs13053, %r24415;
	bfe.u32 	%r24416, %r24410, 8, 8;
	cvt.u16.u32 	%rs13052, %r24416;
	bfe.u32 	%r24417, %r24410, 16, 8;
	cvt.u16.u32 	%rs13051, %r24417;
	bfe.u32 	%r24418, %r24410, 24, 8;
	cvt.u16.u32 	%rs13050, %r24418;
	ld.local.v2.b32 	{%r24419, %r24420}, [%rd3+40];
	bfe.u32 	%r24421, %r24419, 0, 8;
	cvt.u16.u32 	%rs13049, %r24421;
	bfe.u32 	%r24422, %r24419, 8, 8;
	cvt.u16.u32 	%rs13048, %r24422;
	bfe.u32 	%r24423, %r24419, 16, 8;
	cvt.u16.u32 	%rs13047, %r24423;
	bfe.u32 	%r24424, %r24419, 24, 8;
	cvt.u16.u32 	%rs13046, %r24424;
	bfe.u32 	%r24425, %r24420, 0, 8;
	cvt.u16.u32 	%rs13045, %r24425;
	bfe.u32 	%r24426, %r24420, 8, 8;
	cvt.u16.u32 	%rs13044, %r24426;
	bfe.u32 	%r24427, %r24420, 16, 8;
	cvt.u16.u32 	%rs13043, %r24427;
	bfe.u32 	%r24428, %r24420, 24, 8;
	cvt.u16.u32 	%rs13042, %r24428;
	ld.local.v2.b32 	{%r24429, %r24430}, [%rd3+48];
	bfe.u32 	%r24431, %r24429, 0, 8;
	cvt.u16.u32 	%rs13041, %r24431;
	bfe.u32 	%r24432, %r24429, 8, 8;
	cvt.u16.u32 	%rs13040, %r24432;
	bfe.u32 	%r24433, %r24429, 16, 8;
	cvt.u16.u32 	%rs13039, %r24433;
	bfe.u32 	%r24434, %r24429, 24, 8;
	cvt.u16.u32 	%rs13038, %r24434;
	bfe.u32 	%r24435, %r24430, 0, 8;
	cvt.u16.u32 	%rs13037, %r24435;
	bfe.u32 	%r24436, %r24430, 8, 8;
	cvt.u16.u32 	%rs13036, %r24436;
	bfe.u32 	%r24437, %r24430, 16, 8;
	cvt.u16.u32 	%rs13035, %r24437;
	bfe.u32 	%r24438, %r24430, 24, 8;
	cvt.u16.u32 	%rs13034, %r24438;
	ld.local.v2.b32 	{%r24439, %r24440}, [%rd3+56];
	bfe.u32 	%r24441, %r24439, 0, 8;
	cvt.u16.u32 	%rs13033, %r24441;
	bfe.u32 	%r24442, %r24439, 8, 8;
	cvt.u16.u32 	%rs13032, %r24442;
	bfe.u32 	%r24443, %r24439, 16, 8;
	cvt.u16.u32 	%rs13031, %r24443;
	bfe.u32 	%r24444, %r24439, 24, 8;
	cvt.u16.u32 	%rs13030, %r24444;
	bfe.u32 	%r24445, %r24440, 0, 8;
	cvt.u16.u32 	%rs13029, %r24445;
	bfe.u32 	%r24446, %r24440, 8, 8;
	cvt.u16.u32 	%rs13028, %r24446;
	bfe.u32 	%r24447, %r24440, 16, 8;
	cvt.u16.u32 	%rs13027, %r24447;
	bfe.u32 	%r24448, %r24440, 24, 8;
	cvt.u16.u32 	%rs13026, %r24448;
	ld.local.v2.b32 	{%r24449, %r24450}, [%rd3+64];
	bfe.u32 	%r24451, %r24449, 0, 8;
	cvt.u16.u32 	%rs13025, %r24451;
	bfe.u32 	%r24452, %r24449, 8, 8;
	cvt.u16.u32 	%rs13024, %r24452;
	bfe.u32 	%r24453, %r24449, 16, 8;
	cvt.u16.u32 	%rs13023, %r24453;
	bfe.u32 	%r24454, %r24449, 24, 8;
	cvt.u16.u32 	%rs13022, %r24454;
	bfe.u32 	%r24455, %r24450, 0, 8;
	cvt.u16.u32 	%rs13021, %r24455;
	bfe.u32 	%r24456, %r24450, 8, 8;
	cvt.u16.u32 	%rs13020, %r24456;
	bfe.u32 	%r24457, %r24450, 16, 8;
	cvt.u16.u32 	%rs13019, %r24457;
	bfe.u32 	%r24458, %r24450, 24, 8;
	cvt.u16.u32 	%rs13018, %r24458;
	ld.local.v2.b32 	{%r24459, %r24460}, [%rd3+72];
	bfe.u32 	%r24461, %r24459, 0, 8;
	cvt.u16.u32 	%rs13017, %r24461;
	bfe.u32 	%r24462, %r24459, 8, 8;
	cvt.u16.u32 	%rs13016, %r24462;
	bfe.u32 	%r24463, %r24459, 16, 8;
	cvt.u16.u32 	%rs13015, %r24463;
	bfe.u32 	%r24464, %r24459, 24, 8;
	cvt.u16.u32 	%rs13014, %r24464;
	bfe.u32 	%r24465, %r24460, 0, 8;
	cvt.u16.u32 	%rs13013, %r24465;
	bfe.u32 	%r24466, %r24460, 8, 8;
	cvt.u16.u32 	%rs13012, %r24466;
	bfe.u32 	%r24467, %r24460, 16, 8;
	cvt.u16.u32 	%rs13011, %r24467;
	bfe.u32 	%r24468, %r24460, 24, 8;
	cvt.u16.u32 	%rs13010, %r24468;
	ld.local.v2.b32 	{%r24469, %r24470}, [%rd3+80];
	bfe.u32 	%r24471, %r24469, 0, 8;
	cvt.u16.u32 	%rs13009, %r24471;
	bfe.u32 	%r24472, %r24469, 8, 8;
	cvt.u16.u32 	%rs13008, %r24472;
	bfe.u32 	%r24473, %r24469, 16, 8;
	cvt.u16.u32 	%rs13007, %r24473;
	bfe.u32 	%r24474, %r24469, 24, 8;
	cvt.u16.u32 	%rs13006, %r24474;
	bfe.u32 	%r24475, %r24470, 0, 8;
	cvt.u16.u32 	%rs13005, %r24475;
	bfe.u32 	%r24476, %r24470, 8, 8;
	cvt.u16.u32 	%rs13004, %r24476;
	bfe.u32 	%r24477, %r24470, 16, 8;
	cvt.u16.u32 	%rs13003, %r24477;
	bfe.u32 	%r24478, %r24470, 24, 8;
	cvt.u16.u32 	%rs13002, %r24478;
	ld.local.v2.b32 	{%r24479, %r24480}, [%rd3+88];
	bfe.u32 	%r24481, %r24479, 0, 8;
	cvt.u16.u32 	%rs13001, %r24481;
	bfe.u32 	%r24482, %r24479, 8, 8;
	cvt.u16.u32 	%rs13000, %r24482;
	bfe.u32 	%r24483, %r24479, 16, 8;
	cvt.u16.u32 	%rs12999, %r24483;
	bfe.u32 	%r24484, %r24479, 24, 8;
	cvt.u16.u32 	%rs12998, %r24484;
	bfe.u32 	%r24485, %r24480, 0, 8;
	cvt.u16.u32 	%rs12997, %r24485;
	bfe.u32 	%r24486, %r24480, 8, 8;
	cvt.u16.u32 	%rs12996, %r24486;
	bfe.u32 	%r24487, %r24480, 16, 8;
	cvt.u16.u32 	%rs12995, %r24487;
	bfe.u32 	%r24488, %r24480, 24, 8;
	cvt.u16.u32 	%rs12994, %r24488;
	ld.local.v2.b32 	{%r24489, %r24490}, [%rd3+96];
	bfe.u32 	%r24491, %r24489, 0, 8;
	cvt.u16.u32 	%rs12993, %r24491;
	bfe.u32 	%r24492, %r24489, 8, 8;
	cvt.u16.u32 	%rs12992, %r24492;
	bfe.u32 	%r24493, %r24489, 16, 8;
	cvt.u16.u32 	%rs12991, %r24493;
	bfe.u32 	%r24494, %r24489, 24, 8;
	cvt.u16.u32 	%rs12990, %r24494;
	bfe.u32 	%r24495, %r24490, 0, 8;
	cvt.u16.u32 	%rs12989, %r24495;
	bfe.u32 	%r24496, %r24490, 8, 8;
	cvt.u16.u32 	%rs12988, %r24496;
	bfe.u32 	%r24497, %r24490, 16, 8;
	cvt.u16.u32 	%rs12987, %r24497;
	bfe.u32 	%r24498, %r24490, 24, 8;
	cvt.u16.u32 	%rs12986, %r24498;
	ld.local.v2.b32 	{%r24499, %r24500}, [%rd3+104];
	bfe.u32 	%r24501, %r24499, 0, 8;
	cvt.u16.u32 	%rs12985, %r24501;
	bfe.u32 	%r24502, %r24499, 8, 8;
	cvt.u16.u32 	%rs12984, %r24502;
	bfe.u32 	%r24503, %r24499, 16, 8;
	cvt.u16.u32 	%rs12983, %r24503;
	bfe.u32 	%r24504, %r24499, 24, 8;
	cvt.u16.u32 	%rs12982, %r24504;
	bfe.u32 	%r24505, %r24500, 0, 8;
	cvt.u16.u32 	%rs12981, %r24505;
	bfe.u32 	%r24506, %r24500, 8, 8;
	cvt.u16.u32 	%rs12980, %r24506;
	bfe.u32 	%r24507, %r24500, 16, 8;
	cvt.u16.u32 	%rs12979, %r24507;
	bfe.u32 	%r24508, %r24500, 24, 8;
	cvt.u16.u32 	%rs12978, %r24508;
	ld.local.v2.b32 	{%r24509, %r24510}, [%rd3+112];
	bfe.u32 	%r24511, %r24509, 0, 8;
	cvt.u16.u32 	%rs12977, %r24511;
	bfe.u32 	%r24512, %r24509, 8, 8;
	cvt.u16.u32 	%rs12976, %r24512;
	bfe.u32 	%r24513, %r24509, 16, 8;
	cvt.u16.u32 	%rs12975, %r24513;
	bfe.u32 	%r24514, %r24509, 24, 8;
	cvt.u16.u32 	%rs12974, %r24514;
	bfe.u32 	%r24515, %r24510, 0, 8;
	cvt.u16.u32 	%rs12973, %r24515;
	bfe.u32 	%r24516, %r24510, 8, 8;
	cvt.u16.u32 	%rs12972, %r24516;
	bfe.u32 	%r24517, %r24510, 16, 8;
	cvt.u16.u32 	%rs12971, %r24517;
	bfe.u32 	%r24518, %r24510, 24, 8;
	cvt.u16.u32 	%rs12970, %r24518;
	ld.local.v2.b32 	{%r24519, %r24520}, [%rd3+120];
	bfe.u32 	%r24521, %r24519, 0, 8;
	cvt.u16.u32 	%rs12969, %r24521;
	bfe.u32 	%r24522, %r24519, 8, 8;
	cvt.u16.u32 	%rs12968, %r24522;
	bfe.u32 	%r24523, %r24519, 16, 8;
	cvt.u16.u32 	%rs12967, %r24523;
	bfe.u32 	%r24524, %r24519, 24, 8;
	cvt.u16.u32 	%rs12966, %r24524;
	bfe.u32 	%r24525, %r24520, 0, 8;
	cvt.u16.u32 	%rs12965, %r24525;
	bfe.u32 	%r24526, %r24520, 8, 8;
	cvt.u16.u32 	%rs12964, %r24526;
	bfe.u32 	%r24527, %r24520, 16, 8;
	cvt.u16.u32 	%rs12963, %r24527;
	bfe.u32 	%r24528, %r24520, 24, 8;
	cvt.u16.u32 	%rs12962, %r24528;
	ld.local.v2.b32 	{%r24529, %r24530}, [%rd3+128];
	bfe.u32 	%r24531, %r24529, 0, 8;
	cvt.u16.u32 	%rs12961, %r24531;
	bfe.u32 	%r24532, %r24529, 8, 8;
	cvt.u16.u32 	%rs12960, %r24532;
	bfe.u32 	%r24533, %r24529, 16, 8;
	cvt.u16.u32 	%rs12959, %r24533;
	bfe.u32 	%r24534, %r24529, 24, 8;
	cvt.u16.u32 	%rs12958, %r24534;
	bfe.u32 	%r24535, %r24530, 0, 8;
	cvt.u16.u32 	%rs12957, %r24535;
	bfe.u32 	%r24536, %r24530, 8, 8;
	cvt.u16.u32 	%rs12956, %r24536;
	bfe.u32 	%r24537, %r24530, 16, 8;
	cvt.u16.u32 	%rs12955, %r24537;
	bfe.u32 	%r24538, %r24530, 24, 8;
	cvt.u16.u32 	%rs12954, %r24538;
	ld.local.v2.b32 	{%r24539, %r24540}, [%rd3+136];
	bfe.u32 	%r24541, %r24539, 0, 8;
	cvt.u16.u32 	%rs12953, %r24541;
	bfe.u32 	%r24542, %r24539, 8, 8;
	cvt.u16.u32 	%rs12952, %r24542;
	bfe.u32 	%r24543, %r24539, 16, 8;
	cvt.u16.u32 	%rs12951, %r24543;
	bfe.u32 	%r24544, %r24539, 24, 8;
	cvt.u16.u32 	%rs12950, %r24544;
	bfe.u32 	%r24545, %r24540, 0, 8;
	cvt.u16.u32 	%rs12949, %r24545;
	bfe.u32 	%r24546, %r24540, 8, 8;
	cvt.u16.u32 	%rs12948, %r24546;
	bfe.u32 	%r24547, %r24540, 16, 8;
	cvt.u16.u32 	%rs12947, %r24547;
	bfe.u32 	%r24548, %r24540, 24, 8;
	cvt.u16.u32 	%rs12946, %r24548;
	ld.local.v2.b32 	{%r24549, %r24550}, [%rd3+144];
	bfe.u32 	%r24551, %r24549, 0, 8;
	cvt.u16.u32 	%rs12945, %r24551;
	bfe.u32 	%r24552, %r24549, 8, 8;
	cvt.u16.u32 	%rs12944, %r24552;
	bfe.u32 	%r24553, %r24549, 16, 8;
	cvt.u16.u32 	%rs12943, %r24553;
	bfe.u32 	%r24554, %r24549, 24, 8;
	cvt.u16.u32 	%rs12942, %r24554;
	bfe.u32 	%r24555, %r24550, 0, 8;
	cvt.u16.u32 	%rs12941, %r24555;
	bfe.u32 	%r24556, %r24550, 8, 8;
	cvt.u16.u32 	%rs12940, %r24556;
	bfe.u32 	%r24557, %r24550, 16, 8;
	cvt.u16.u32 	%rs12939, %r24557;
	bfe.u32 	%r24558, %r24550, 24, 8;
	cvt.u16.u32 	%rs12938, %r24558;
	ld.local.v2.b32 	{%r24559, %r24560}, [%rd3+152];
	bfe.u32 	%r24561, %r24559, 0, 8;
	cvt.u16.u32 	%rs12937, %r24561;
	bfe.u32 	%r24562, %r24559, 8, 8;
	cvt.u16.u32 	%rs12936, %r24562;
	bfe.u32 	%r24563, %r24559, 16, 8;
	cvt.u16.u32 	%rs12935, %r24563;
	bfe.u32 	%r24564, %r24559, 24, 8;
	cvt.u16.u32 	%rs12934, %r24564;
	bfe.u32 	%r24565, %r24560, 0, 8;
	cvt.u16.u32 	%rs12933, %r24565;
	bfe.u32 	%r24566, %r24560, 8, 8;
	cvt.u16.u32 	%rs12932, %r24566;
	bfe.u32 	%r24567, %r24560, 16, 8;
	cvt.u16.u32 	%rs12931, %r24567;
	bfe.u32 	%r24568, %r24560, 24, 8;
	cvt.u16.u32 	%rs12930, %r24568;
	ld.local.v2.b32 	{%r24569, %r24570}, [%rd3+160];
	bfe.u32 	%r24571, %r24569, 0, 8;
	cvt.u16.u32 	%rs12929, %r24571;
	bfe.u32 	%r24572, %r24569, 8, 8;
	cvt.u16.u32 	%rs12928, %r24572;
	bfe.u32 	%r24573, %r24569, 16, 8;
	cvt.u16.u32 	%rs12927, %r24573;
	bfe.u32 	%r24574, %r24569, 24, 8;
	cvt.u16.u32 	%rs12926, %r24574;
	bfe.u32 	%r24575, %r24570, 0, 8;
	cvt.u16.u32 	%rs12925, %r24575;
	bfe.u32 	%r24576, %r24570, 8, 8;
	cvt.u16.u32 	%rs12924, %r24576;
	bfe.u32 	%r24577, %r24570, 16, 8;
	cvt.u16.u32 	%rs12923, %r24577;
	bfe.u32 	%r24578, %r24570, 24, 8;
	cvt.u16.u32 	%rs12922, %r24578;
	ld.local.v2.b32 	{%r24579, %r24580}, [%rd3+168];
	bfe.u32 	%r24581, %r24579, 0, 8;
	cvt.u16.u32 	%rs12921, %r24581;
	bfe.u32 	%r24582, %r24579, 8, 8;
	cvt.u16.u32 	%rs12920, %r24582;
	bfe.u32 	%r24583, %r24579, 16, 8;
	cvt.u16.u32 	%rs12919, %r24583;
	bfe.u32 	%r24584, %r24579, 24, 8;
	cvt.u16.u32 	%rs12918, %r24584;
	bfe.u32 	%r24585, %r24580, 0, 8;
	cvt.u16.u32 	%rs12917, %r24585;
	bfe.u32 	%r24586, %r24580, 8, 8;
	cvt.u16.u32 	%rs12916, %r24586;
	bfe.u32 	%r24587, %r24580, 16, 8;
	cvt.u16.u32 	%rs12915, %r24587;
	bfe.u32 	%r24588, %r24580, 24, 8;
	cvt.u16.u32 	%rs12914, %r24588;
	ld.local.v2.b32 	{%r24589, %r24590}, [%rd3+176];
	bfe.u32 	%r24591, %r24589, 0, 8;
	cvt.u16.u32 	%rs12913, %r24591;
	bfe.u32 	%r24592, %r24589, 8, 8;
	cvt.u16.u32 	%rs12912, %r24592;
	bfe.u32 	%r24593, %r24589, 16, 8;
	cvt.u16.u32 	%rs12911, %r24593;
	bfe.u32 	%r24594, %r24589, 24, 8;
	cvt.u16.u32 	%rs12910, %r24594;
	bfe.u32 	%r24595, %r24590, 0, 8;
	cvt.u16.u32 	%rs12909, %r24595;
	bfe.u32 	%r24596, %r24590, 8, 8;
	cvt.u16.u32 	%rs12908, %r24596;
	bfe.u32 	%r24597, %r24590, 16, 8;
	cvt.u16.u32 	%rs12907, %r24597;
	bfe.u32 	%r24598, %r24590, 24, 8;
	cvt.u16.u32 	%rs12906, %r24598;
	ld.local.v2.b32 	{%r24599, %r24600}, [%rd3+184];
	bfe.u32 	%r24601, %r24599, 0, 8;
	cvt.u16.u32 	%rs12905, %r24601;
	bfe.u32 	%r24602, %r24599, 8, 8;
	cvt.u16.u32 	%rs12904, %r24602;
	bfe.u32 	%r24603, %r24599, 16, 8;
	cvt.u16.u32 	%rs12903, %r24603;
	bfe.u32 	%r24604, %r24599, 24, 8;
	cvt.u16.u32 	%rs12902, %r24604;
	bfe.u32 	%r24605, %r24600, 0, 8;
	cvt.u16.u32 	%rs12901, %r24605;
	bfe.u32 	%r24606, %r24600, 8, 8;
	cvt.u16.u32 	%rs12900, %r24606;
	bfe.u32 	%r24607, %r24600, 16, 8;
	cvt.u16.u32 	%rs12899, %r24607;
	bfe.u32 	%r24608, %r24600, 24, 8;
	cvt.u16.u32 	%rs12898, %r24608;
	ld.local.v2.b32 	{%r24609, %r24610}, [%rd3+192];
	bfe.u32 	%r24611, %r24609, 0, 8;
	cvt.u16.u32 	%rs12897, %r24611;
	bfe.u32 	%r24612, %r24609, 8, 8;
	cvt.u16.u32 	%rs12896, %r24612;
	bfe.u32 	%r24613, %r24609, 16, 8;
	cvt.u16.u32 	%rs12895, %r24613;
	bfe.u32 	%r24614, %r24609, 24, 8;
	cvt.u16.u32 	%rs12894, %r24614;
	bfe.u32 	%r24615, %r24610, 0, 8;
	cvt.u16.u32 	%rs12893, %r24615;
	bfe.u32 	%r24616, %r24610, 8, 8;
	cvt.u16.u32 	%rs12892, %r24616;
	bfe.u32 	%r24617, %r24610, 16, 8;
	cvt.u16.u32 	%rs12891, %r24617;
	bfe.u32 	%r24618, %r24610, 24, 8;
	cvt.u16.u32 	%rs12890, %r24618;
	ld.local.v2.b32 	{%r24619, %r24620}, [%rd3+200];
	bfe.u32 	%r24621, %r24619, 0, 8;
	cvt.u16.u32 	%rs12889, %r24621;
	bfe.u32 	%r24622, %r24619, 8, 8;
	cvt.u16.u32 	%rs12888, %r24622;
	bfe.u32 	%r24623, %r24619, 16, 8;
	cvt.u16.u32 	%rs12887, %r24623;
	bfe.u32 	%r24624, %r24619, 24, 8;
	cvt.u16.u32 	%rs12886, %r24624;
	bfe.u32 	%r24625, %r24620, 0, 8;
	cvt.u16.u32 	%rs12885, %r24625;
	bfe.u32 	%r24626, %r24620, 8, 8;
	cvt.u16.u32 	%rs12884, %r24626;
	bfe.u32 	%r24627, %r24620, 16, 8;
	cvt.u16.u32 	%rs12883, %r24627;
	bfe.u32 	%r24628, %r24620, 24, 8;
	cvt.u16.u32 	%rs12882, %r24628;
	ld.local.v2.b32 	{%r24629, %r24630}, [%rd3+208];
	bfe.u32 	%r24631, %r24629, 0, 8;
	cvt.u16.u32 	%rs12881, %r24631;
	bfe.u32 	%r24632, %r24629, 8, 8;
	cvt.u16.u32 	%rs12880, %r24632;
	bfe.u32 	%r24633, %r24629, 16, 8;
	cvt.u16.u32 	%rs12879, %r24633;
	bfe.u32 	%r24634, %r24629, 24, 8;
	cvt.u16.u32 	%rs12878, %r24634;
	bfe.u32 	%r24635, %r24630, 0, 8;
	cvt.u16.u32 	%rs12877, %r24635;
	bfe.u32 	%r24636, %r24630, 8, 8;
	cvt.u16.u32 	%rs12876, %r24636;
	bfe.u32 	%r24637, %r24630, 16, 8;
	cvt.u16.u32 	%rs12875, %r24637;
	bfe.u32 	%r24638, %r24630, 24, 8;
	cvt.u16.u32 	%rs12874, %r24638;
	ld.local.v2.b32 	{%r24639, %r24640}, [%rd3+216];
	bfe.u32 	%r24641, %r24639, 0, 8;
	cvt.u16.u32 	%rs12873, %r24641;
	bfe.u32 	%r24642, %r24639, 8, 8;
	cvt.u16.u32 	%rs12872, %r24642;
	bfe.u32 	%r24643, %r24639, 16, 8;
	cvt.u16.u32 	%rs12871, %r24643;
	bfe.u32 	%r24644, %r24639, 24, 8;
	cvt.u16.u32 	%rs12870, %r24644;
	bfe.u32 	%r24645, %r24640, 0, 8;
	cvt.u16.u32 	%rs12869, %r24645;
	bfe.u32 	%r24646, %r24640, 8, 8;
	cvt.u16.u32 	%rs12868, %r24646;
	bfe.u32 	%r24647, %r24640, 16, 8;
	cvt.u16.u32 	%rs12867, %r24647;
	bfe.u32 	%r24648, %r24640, 24, 8;
	cvt.u16.u32 	%rs12866, %r24648;
	ld.local.v2.b32 	{%r24649, %r24650}, [%rd3+224];
	bfe.u32 	%r24651, %r24649, 0, 8;
	cvt.u16.u32 	%rs12865, %r24651;
	bfe.u32 	%r24652, %r24649, 8, 8;
	cvt.u16.u32 	%rs12864, %r24652;
	bfe.u32 	%r24653, %r24649, 16, 8;
	cvt.u16.u32 	%rs12863, %r24653;
	bfe.u32 	%r24654, %r24649, 24, 8;
	cvt.u16.u32 	%rs12862, %r24654;
	bfe.u32 	%r24655, %r24650, 0, 8;
	cvt.u16.u32 	%rs12861, %r24655;
	bfe.u32 	%r24656, %r24650, 8, 8;
	cvt.u16.u32 	%rs12860, %r24656;
	bfe.u32 	%r24657, %r24650, 16, 8;
	cvt.u16.u32 	%rs12859, %r24657;
	bfe.u32 	%r24658, %r24650, 24, 8;
	cvt.u16.u32 	%rs12858, %r24658;
	ld.local.v2.b32 	{%r24659, %r24660}, [%rd3+232];
	bfe.u32 	%r24661, %r24659, 0, 8;
	cvt.u16.u32 	%rs12857, %r24661;
	bfe.u32 	%r24662, %r24659, 8, 8;
	cvt.u16.u32 	%rs12856, %r24662;
	bfe.u32 	%r24663, %r24659, 16, 8;
	cvt.u16.u32 	%rs12855, %r24663;
	bfe.u32 	%r24664, %r24659, 24, 8;
	cvt.u16.u32 	%rs12854, %r24664;
	bfe.u32 	%r24665, %r24660, 0, 8;
	cvt.u16.u32 	%rs12853, %r24665;
	bfe.u32 	%r24666, %r24660, 8, 8;
	cvt.u16.u32 	%rs12852, %r24666;
	bfe.u32 	%r24667, %r24660, 16, 8;
	cvt.u16.u32 	%rs12851, %r24667;
	bfe.u32 	%r24668, %r24660, 24, 8;
	cvt.u16.u32 	%rs12850, %r24668;
	ld.local.v2.b32 	{%r24669, %r24670}, [%rd3+240];
	bfe.u32 	%r24671, %r24669, 0, 8;
	cvt.u16.u32 	%rs12849, %r24671;
	bfe.u32 	%r24672, %r24669, 8, 8;
	cvt.u16.u32 	%rs12848, %r24672;
	bfe.u32 	%r24673, %r24669, 16, 8;
	cvt.u16.u32 	%rs12847, %r24673;
	bfe.u32 	%r24674, %r24669, 24, 8;
	cvt.u16.u32 	%rs12846, %r24674;
	bfe.u32 	%r24675, %r24670, 0, 8;
	cvt.u16.u32 	%rs12845, %r24675;
	bfe.u32 	%r24676, %r24670, 8, 8;
	cvt.u16.u32 	%rs12844, %r24676;
	bfe.u32 	%r24677, %r24670, 16, 8;
	cvt.u16.u32 	%rs12843, %r24677;
	bfe.u32 	%r24678, %r24670, 24, 8;
	cvt.u16.u32 	%rs12842, %r24678;
	ld.local.v2.b32 	{%r24679, %r24680}, [%rd3+248];
	bfe.u32 	%r24681, %r24679, 0, 8;
	cvt.u16.u32 	%rs12841, %r24681;
	bfe.u32 	%r24682, %r24679, 8, 8;
	cvt.u16.u32 	%rs12840, %r24682;
	bfe.u32 	%r24683, %r24679, 16, 8;
	cvt.u16.u32 	%rs12839, %r24683;
	bfe.u32 	%r24684, %r24679, 24, 8;
	cvt.u16.u32 	%rs12838, %r24684;
	bfe.u32 	%r24685, %r24680, 0, 8;
	cvt.u16.u32 	%rs12837, %r24685;
	bfe.u32 	%r24686, %r24680, 8, 8;
	cvt.u16.u32 	%rs12836, %r24686;
	bfe.u32 	%r24687, %r24680, 16, 8;
	cvt.u16.u32 	%rs12835, %r24687;
	bfe.u32 	%r24688, %r24680, 24, 8;
	cvt.u16.u32 	%rs12834, %r24688;
	ld.local.v2.b32 	{%r24689, %r24690}, [%rd3+256];
	bfe.u32 	%r24691, %r24689, 0, 8;
	cvt.u16.u32 	%rs12833, %r24691;
	bfe.u32 	%r24692, %r24689, 8, 8;
	cvt.u16.u32 	%rs12832, %r24692;
	bfe.u32 	%r24693, %r24689, 16, 8;
	cvt.u16.u32 	%rs12831, %r24693;
	bfe.u32 	%r24694, %r24689, 24, 8;
	cvt.u16.u32 	%rs12830, %r24694;
	bfe.u32 	%r24695, %r24690, 0, 8;
	cvt.u16.u32 	%rs12829, %r24695;
	bfe.u32 	%r24696, %r24690, 8, 8;
	cvt.u16.u32 	%rs12828, %r24696;
	bfe.u32 	%r24697, %r24690, 16, 8;
	cvt.u16.u32 	%rs12827, %r24697;
	bfe.u32 	%r24698, %r24690, 24, 8;
	cvt.u16.u32 	%rs12826, %r24698;
	ld.local.v2.b32 	{%r24699, %r24700}, [%rd3+264];
	bfe.u32 	%r24701, %r24699, 0, 8;
	cvt.u16.u32 	%rs12825, %r24701;
	bfe.u32 	%r24702, %r24699, 8, 8;
	cvt.u16.u32 	%rs12824, %r24702;
	bfe.u32 	%r24703, %r24699, 16, 8;
	cvt.u16.u32 	%rs12823, %r24703;
	bfe.u32 	%r24704, %r24699, 24, 8;
	cvt.u16.u32 	%rs12822, %r24704;
	bfe.u32 	%r24705, %r24700, 0, 8;
	cvt.u16.u32 	%rs12821, %r24705;
	bfe.u32 	%r24706, %r24700, 8, 8;
	cvt.u16.u32 	%rs12820, %r24706;
	bfe.u32 	%r24707, %r24700, 16, 8;
	cvt.u16.u32 	%rs12819, %r24707;
	bfe.u32 	%r24708, %r24700, 24, 8;
	cvt.u16.u32 	%rs12818, %r24708;
$L__BB4_59:
	ld.param.u64 	%rd269, [_ZN3cub18CUB_300001_SM_10006detail6reduce28DeviceReduceSingleTileKernelINS2_10policy_hubI4Itemy13Addition_funcE10Policy1000EN6thrust24THRUST_300001_SM_1000_NS6detail15normal_iteratorINSA_10device_ptrIS5_EEEEPS5_yS6_S5_S5_N4cuda3std3__410__identityEEEvT0_T1_T2_T3_T4_T6__param_2];
	setp.lt.s64 	%p89, %rd269, 65;
	@%p89 bra 	$L__BB4_66;
	ld.shared.v2.b32 	{%r24710, %r24711}, [_ZZN3cub18CUB_300001_SM_10006detail6reduce28DeviceReduceSingleTileKernelINS2_10policy_hubI4Itemy13Addition_funcE10Policy1000EN6thrust24THRUST_300001_SM_1000_NS6detail15normal_iteratorINSA_10device_ptrIS5_EEEEPS5_yS6_S5_S5_N4cuda3std3__410__identityEEEvT0_T1_T2_T3_T4_T6_E12temp_storage+816];
	ld.shared.v2.b32 	{%r24712, %r24713}, [_ZZN3cub18CUB_300001_SM_10006detail6reduce28DeviceReduceSingleTileKernelINS2_10policy_hubI4Itemy13Addition_funcE10Policy1000EN6thrust24THRUST_300001_SM_1000_NS6detail15normal_iteratorINSA_10device_ptrIS5_EEEEPS5_yS6_S5_S5_N4cuda3std3__410__identityEEEvT0_T1_T2_T3_T4_T6_E12temp_storage+808];
	ld.shared.v2.b32 	{%r24714, %r24715}, [_ZZN3cub18CUB_300001_SM_10006detail6reduce28DeviceReduceSingleTileKernelINS2_10policy_hubI4Itemy13Addition_funcE10Policy1000EN6thrust24THRUST_300001_SM_1000_NS6detail15normal_iteratorINSA_10device_ptrIS5_EEEEPS5_yS6_S5_S5_N4cuda3std3__410__identityEEEvT0_T1_T2_T3_T4_T6_E12temp_storage+800];
	ld.shared.v2.b32 	{%r24716, %r24717}, [_ZZN3cub18CUB_300001_SM_10006detail6reduce28DeviceReduceSingleTileKernelINS2_10policy_hubI4Itemy13Addition_funcE10Policy1000EN6thrust24THRUST_300001_SM_1000_NS6detail15normal_iteratorINSA_10device_ptrIS5_EEEEPS5_yS6_S5_S5_N4cuda3std3__410__identityEEEvT0_T1_T2_T3_T4_T6_E12temp_storage+792];
	ld.shared.v2.b32 	{%r24718, %r24719}, [_ZZN3cub18CUB_300001_SM_10006detail6reduce28DeviceReduceSingleTileKernelINS2_10policy_hubI4Itemy13Addition_funcE10Policy1000EN6thrust24THRUST_300001_SM_1000_NS6detail15normal_iteratorINSA_10device_ptrIS5_EEEEPS5_yS6_S5_S5_N4cuda3std3__410__identityEEEvT0_T1_T2_T3_T4_T6_E12temp_storage+784];
	ld.shared.v2.b32 	{%r24720, %r24721}, [_ZZN3cub18CUB_300001_SM_10006detail6reduce28DeviceReduceSingleTileKernelINS2_10policy_hubI4Itemy13Addition_funcE10Policy1000EN6thrust24THRUST_300001_SM_1000_NS6detail15normal_iteratorINSA_10device_ptrIS5_EEEEPS5_yS6_S5_S5_N4cuda3std3__410__identityEEEvT0_T1_T2_T3_T4_T6_E12temp_storage+776];
	ld.shared.v2.b32 	{%r24722, %r24723}, [_ZZN3cub18CUB_300001_SM_10006detail6reduce28DeviceReduceSingleTileKernelINS2_10policy_hubI4Itemy13Addition_funcE10Policy1000EN6thrust24THRUST_300001_SM_1000_NS6detail15normal_iteratorINSA_10device_ptrIS5_EEEEPS5_yS6_S5_S5_N4cuda3std3__410__identityEEEvT0_T1_T2_T3_T4_T6_E12temp_storage+768];
	ld.shared.v2.b32 	{%r24724, %r24725}, [_ZZN3cub18CUB_300001_SM_10006detail6reduce28DeviceReduceSingleTileKernelINS2_10policy_hubI4Itemy13Addition_funcE10Policy1000EN6thrust24THRUST_300001_SM_1000_NS6detail15normal_iteratorINSA_10device_ptrIS5_EEEEPS5_yS6_S5_S5_N4cuda3std3__410__identityEEEvT0_T1_T2_T3_T4_T6_E12temp_storage+760];
	ld.shared.v2.b32 	{%r24726, %r24727}, [_ZZN3cub18CUB_300001_SM_10006detail6reduce28DeviceReduceSingleTileKernelINS2_10policy_hubI4Itemy13Addition_funcE10Policy1000EN6thrust24THRUST_300001_SM_1000_NS6detail15normal_iteratorINSA_10device_ptrIS5_EEEEPS5_yS6_S5_S5_N4cuda3std3__410__identityEEEvT0_T1_T2_T3_T4_T6_E12temp_storage+752];
	ld.shared.v2.b32 	{%r24728, %r24729}, [_ZZN3cub18CUB_300001_SM_10006detail6reduce28DeviceReduceSingleTileKernelINS2_10policy_hubI4Itemy13Addition_funcE10Policy1000EN6thrust24THRUST_300001_SM_1000_NS6detail15normal_iteratorINSA_10device_ptrIS5_EEEEPS5_yS6_S5_S5_N4cuda3std3__410__identityEEEvT0_T1_T2_T3_T4_T6_E12temp_storage+744];
	ld.shared.v2.b32 	{%r24730, %r24731}, [_ZZN3cub18CUB_300001_SM_10006detail6reduce28DeviceReduceSingleTileKernelINS2_10policy_hubI4Itemy13Addition_funcE10Policy1000EN6thrust24THRUST_300001_SM_1000_NS6detail15normal_iteratorINSA_10device_ptrIS5_EEEEPS5_yS6_S5_S5_N4cuda3std3__410__identityEEEvT0_T1_T2_T3_T4_T6_E12temp_storage+736];
	ld.shared.v2.b32 	{%r24732, %r24733}, [_ZZN3cub18CUB_300001_SM_10006detail6reduce28DeviceReduceSingleTileKernelINS2_10policy_hubI4Itemy13Addition_funcE10Policy1000EN6thrust24THRUST_300001_SM_1000_NS6detail15normal_iteratorINSA_10device_ptrIS5_EEEEPS5_yS6_S5_S5_N4cuda3std3__410__identityEEEvT0_T1_T2_T3_T4_T6_E12temp_storage+728];
	ld.shared.v2.b32 	{%r24734, %r24735}, [_ZZN3cub18CUB_300001_SM_10006detail6reduce28DeviceReduceSingleTileKernelINS2_10policy_hubI4Itemy13Addition_funcE10Policy1000EN6thrust24THRUST_300001_SM_1000_NS6detail15normal_iteratorINSA_10device_ptrIS5_EEEEPS5_yS6_S5_S5_N4cuda3std3__410__identityEEEvT0_T1_T2_T3_T4_T6_E12temp_storage+720];
	ld.shared.v2.b32 	{%r24736, %r24737}, [_ZZN3cub18CUB_300001_SM_10006detail6reduce28DeviceReduceSingleTileKernelINS2_10policy_hubI4Itemy13Addition_funcE10Policy1000EN6thrust24THRUST_300001_SM_1000_NS6detail15normal_iteratorINSA_10device_ptrIS5_EEEEPS5_yS6_S5_S5_N4cuda3std3__410__identityEEEvT0_T1_T2_T3_T4_T6_E12temp_storage+712];
	ld.shared.v2.b32 	{%r24738, %r24739}, [_ZZN3cub18CUB_300001_SM_10006detail6reduce28DeviceReduceSingleTileKernelINS2_10policy_hubI4Itemy13Addition_funcE10Policy1000EN6thrust24THRUST_300001_SM_1000_NS6detail15normal_iteratorINSA_10device_ptrIS5_EEEEPS5_yS6_S5_S5_N4cuda3std3__410__identityEEEvT0_T1_T2_T3_T4_T6_E12temp_storage+704];
	ld.shared.v2.b32 	{%r24740, %r24741}, [_ZZN3cub18CUB_300001_SM_10006detail6reduce28DeviceReduceSingleTileKernelINS2_10policy_hubI4Itemy13Addition_funcE10Policy1000EN6thrust24THRUST_300001_SM_1000_NS6detail15normal_iteratorINSA_10device_ptrIS5_EEEEPS5_yS6_S5_S5_N4cuda3std3__410__identityEEEvT0_T1_T2_T3_T4_T6_E12temp_storage+696];
	ld.shared.v2.b32 	{%r24742, %r24743}, [_ZZN3cub18CUB_300001_SM_10006detail6reduce28DeviceReduceSingleTileKernelINS2_10policy_hubI4Itemy13Addition_funcE10Policy1000EN6thrust24THRUST_300001_SM_1000_NS6detail15normal_iteratorINSA_10device_ptrIS5_EEEEPS5_yS6_S5_S5_N4cuda3std3__410__identityEEEvT0_T1_T2_T3_T4_T6_E12temp_storage+688];
	ld.shared.v2.b32 	{%r24744, %r24745}, [_ZZN3cub18CUB_300001_SM_10006detail6reduce28DeviceReduceSingleTileKernelINS2_10policy_hubI4Itemy13Addition_funcE10Policy1000EN6thrust24THRUST_300001_SM_1000_NS6detail15normal_iteratorINSA_10device_ptrIS5_EEEEPS5_yS6_S5_S5_N4cuda3std3__410__identityEEEvT0_T1_T2_T3_T4_T6_E12temp_storage+680];
	ld.shared.v2.b32 	{%r24746, %r24747}, [_ZZN3cub18CUB_300001_SM_10006detail6reduce28DeviceReduceSingleTileKernelINS2_10policy_hubI4Itemy13Addition_funcE10Policy1000EN6thrust24THRUST_300001_SM_1000_NS6detail15normal_iteratorINSA_10device_ptrIS5_EEEEPS5_yS6_S5_S5_N4cuda3std3__410__identityEEEvT0_T1_T2_T3_T4_T6_E12temp_storage+672];
	ld.shared.v2.b32 	{%r24748, %r24749}, [_ZZN3cub18CUB_300001_SM_10006detail6reduce28DeviceReduceSingleTileKernelINS2_10policy_hubI4Itemy13Addition_funcE10Policy1000EN6thrust24THRUST_300001_SM_1000_NS6detail15normal_iteratorINSA_10device_ptrIS5_EEEEPS5_yS6_S5_S5_N4cuda3std3__410__identityEEEvT0_T1_T2_T3_T4_T6_E12temp_storage+664];
	ld.shared.v2.b32 	{%r24750, %r24751}, [_ZZN3cub18CUB_300001_SM_10006detail6reduce28DeviceReduceSingleTileKernelINS2_10policy_hubI4Itemy13Addition_funcE10Policy1000EN6thrust24THRUST_300001_SM_1000_NS6detail15normal_iteratorINSA_10device_ptrIS5_EEEEPS5_yS6_S5_S5_N4cuda3std3__410__identityEEEvT0_T1_T2_T3_T4_T6_E12temp_storage+656];
	ld.shared.v2.b32 	{%r24752, %r24753}, [_ZZN3cub18CUB_300001_SM_10006detail6reduce28DeviceReduceSingleTileKernelINS2_10policy_hubI4Itemy13Addition_funcE10Policy1000EN6thrust24THRUST_300001_SM_1000_NS6detail15normal_iteratorINSA_10device_ptrIS5_EEEEPS5_yS6_S5_S5_N4cuda3std3__410__identityEEEvT0_T1_T2_T3_T4_T6_E12temp_storage+648];
	ld.shared.v2.b32 	{%r24754, %r24755}, [_ZZN3cub18CUB_300001_SM_10006detail6reduce28DeviceReduceSingleTileKernelINS2_10policy_hubI4Itemy13Addition_funcE10Policy1000EN6thrust24THRUST_300001_SM_1000_NS6detail15normal_iteratorINSA_10device_ptrIS5_EEEEPS5_yS6_S5_S5_N4cuda3std3__410__identityEEEvT0_T1_T2_T3_T4_T6_E12temp_storage+640];
	ld.shared.v2.b32 	{%r24756, %r24757}, [_ZZN3cub18CUB_300001_SM_10006detail6reduce28DeviceReduceSingleTileKernelINS2_10policy_hubI4Itemy13Addition_funcE10Policy1000EN6thrust24THRUST_300001_SM_1000_NS6detail15normal_iteratorINSA_10device_ptrIS5_EEEEPS5_yS6_S5_S5_N4cuda3std3__410__identityEEEvT0_T1_T2_T3_T4_T6_E12temp_storage+632];
	ld.shared.v2.b32 	{%r24758, %r24759}, [_ZZN3cub18CUB_300001_SM_10006detail6reduce28DeviceReduceSingleTileKernelINS2_10policy_hubI4Itemy13Addition_funcE10Policy1000EN6thrust24THRUST_300001_SM_1000_NS6detail15normal_iteratorINSA_10device_ptrIS5_EEEEPS5_yS6_S5_S5_N4cuda3std3__410__identityEEEvT0_T1_T2_T3_T4_T6_E12temp_storage+624];
	ld.shared.v2.b32 	{%r24760, %r24761}, [_ZZN3cub18CUB_300001_SM_10006detail6reduce28DeviceReduceSingleTileKernelINS2_10policy_hubI4Itemy13Addition_funcE10Policy1000EN6thrust24THRUST_300001_SM_1000_NS6detail15normal_iteratorINSA_10device_ptrIS5_EEEEPS5_yS6_S5_S5_N4cuda3std3__410__identityEEEvT0_T1_T2_T3_T4_T6_E12temp_storage+616];
	ld.shared.v2.b32 	{%r24762, %r24763}, [_ZZN3cub18CUB_300001_SM_10006detail6reduce28DeviceReduceSingleTileKernelINS2_10policy_hubI4Itemy13Addition_funcE10Policy1000EN6thrust24THRUST_300001_SM_1000_NS6detail15normal_iteratorINSA_10device_ptrIS5_EEEEPS5_yS6_S5_S5_N4cuda3std3__410__identityEEEvT0_T1_T2_T3_T4_T6_E12temp_storage+608];
	ld.shared.v2.b32 	{%r24764, %r24765}, [_ZZN3cub18CUB_300001_SM_10006detail6reduce28DeviceReduceSingleTileKernelINS2_10policy_hubI4Itemy13Addition_funcE10Policy1000EN6thrust24THRUST_300001_SM_1000_NS6detail15normal_iteratorINSA_10device_ptrIS5_EEEEPS5_yS6_S5_S5_N4cuda3std3__410__identityEEEvT0_T1_T2_T3_T4_T6_E12temp_storage+600];
	ld.shared.v2.b32 	{%r24766, %r24767}, [_ZZN3cub18CUB_300001_SM_10006detail6reduce28DeviceReduceSingleTileKernelINS2_10policy_hubI4Itemy13Addition_funcE10Policy1000EN6thrust24THRUST_300001_SM_1000_NS6detail15normal_iteratorINSA_10device_ptrIS5_EEEEPS5_yS6_S5_S5_N4cuda3std3__410__identityEEEvT0_T1_T2_T3_T4_T6_E12temp_storage+592];
	ld.shared.v2.b32 	{%r24768, %r24769}, [_ZZN3cub18CUB_300001_SM_10006detail6reduce28DeviceReduceSingleTileKernelINS2_10policy_hubI4Itemy13Addition_funcE10Policy1000EN6thrust24THRUST_300001_SM_1000_NS6detail15normal_iteratorINSA_10device_ptrIS5_EEEEPS5_yS6_S5_S5_N4cuda3std3__410__identityEEEvT0_T1_T2_T3_T4_T6_E12temp_storage+584];
	ld.shared.v2.b32 	{%r24770, %r24771}, [_ZZN3cub18CUB_300001_SM_10006detail6reduce28DeviceReduceSingleTileKernelINS2_10policy_hubI4Itemy13Addition_funcE10Policy1000EN6thrust24THRUST_300001_SM_1000_NS6detail15normal_iteratorINSA_10device_ptrIS5_EEEEPS5_yS6_S5_S5_N4cuda3std3__410__identityEEEvT0_T1_T2_T3_T4_T6_E12temp_storage+576];
	ld.shared.v2.b32 	{%r24772, %r24773}, [_ZZN3cub18CUB_300001_SM_10006detail6reduce28DeviceReduceSingleTileKernelINS2_10policy_hubI4Itemy13Addition_funcE10Policy1000EN6thrust24THRUST_300001_SM_1000_NS6detail15normal_iteratorINSA_10device_ptrIS5_EEEEPS5_yS6_S5_S5_N4cuda3std3__410__identityEEEvT0_T1_T2_T3_T4_T6_E12temp_storage+568];
	bfe.u32 	%r24774, %r24772, 0, 8;
	cvt.u16.u32 	%rs14616, %r24774;
	ld.shared.f64 	%fd25, [_ZZN3cub18CUB_300001_SM_10006detail6reduce28DeviceReduceSingleTileKernelINS2_10policy_hubI4Itemy13Addition_funcE10Policy1000EN6thrust24THRUST_300001_SM_1000_NS6detail15normal_iteratorINSA_10device_ptrIS5_EEEEPS5_yS6_S5_S5_N4cuda3std3__410__identityEEEvT0_T1_T2_T3_T4_T6_E12temp_storage+560];
	ld.shared.u32 	%r412, [_ZZN3cub18CUB_300001_SM_10006detail6reduce28DeviceReduceSingleTileKernelINS2_10policy_hubI4Itemy13Addition_funcE10Policy1000EN6thrust24THRUST_300001_SM_1000_NS6detail15normal_iteratorINSA_10device_ptrIS5_EEEEPS5_yS6_S5_S5_N4cuda3std3__410__identityEEEvT0_T1_T2_T3_T4_T6_E12temp_storage+552];
	st.local.u32 	[%rd4], %r412;
	st.local.f64 	[%rd4+8], %fd25;
	st.local.v2.b32 	[%rd4+16], {%r24772, %r24773};
	st.local.v2.b32 	[%rd4+24], {%r24770, %r24771};
	st.local.v2.b32 	[%rd4+32], {%r24768, %r24769};
	st.local.v2.b32 	[%rd4+40], {%r24766, %r24767};
	st.local.v2.b32 	[%rd4+48], {%r24764, %r24765};
	st.local.v2.b32 	[%rd4+56], {%r24762, %r24763};
	st.local.v2.b32 	[%rd4+64], {%r24760, %r24761};
	st.local.v2.b32 	[%rd4+72], {%r24758, %r24759};
	st.local.v2.b32 	[%rd4+80], {%r24756, %r24757};
	st.local.v2.b32 	[%rd4+88], {%r24754, %r24755};
	st.local.v2.b32 	[%rd4+96], {%r24752, %r24753};
	st.local.v2.b32 	[%rd4+104], {%r24750, %r24751};
	st.local.v2.b32 	[%rd4+112], {%r24748, %r24749};
	st.local.v2.b32 	[%rd4+120], {%r24746, %r24747};
	st.local.v2.b32 	[%rd4+128], {%r24744, %r24745};
	st.local.v2.b32 	[%rd4+136], {%r24742, %r24743};
	st.local.v2.b32 	[%rd4+144], {%r24740, %r24741};
	st.local.v2.b32 	[%rd4+152], {%r24738, %r24739};
	st.local.v2.b32 	[%rd4+160], {%r24736, %r24737};
	st.local.v2.b32 	[%rd4+168], {%r24734, %r24735};
	st.local.v2.b32 	[%rd4+176], {%r24732, %r24733};
	st.local.v2.b32 	[%rd4+184], {%r24730, %r24731};
	st.local.v2.b32 	[%rd4+192], {%r24728, %r24729};
	st.local.v2.b32 	[%rd4+200], {%r24726, %r24727};
	st.local.v2.b32 	[%rd4+208], {%r24724, %r24725};
	st.local.v2.b32 	[%rd4+216], {%r24722, %r24723};
	st.local.v2.b32 	[%rd4+224], {%r24720, %r24721};
	st.local.v2.b32 	[%rd4+232], {%r24718, %r24719};
	st.local.v2.b32 	[%rd4+240], {%r24716, %r24717};
	st.local.v2.b32 	[%rd4+248], {%r24714, %r24715};
	st.local.v2.b32 	[%rd4+256], {%r24712, %r24713};
	st.local.v2.b32 	[%rd4+264], {%r24710, %r24711};
	st.local.u32 	[%rd3], %r28642;
	st.local.f64 	[%rd3+8], %fd78;
	cvt.u32.u16 	%r24775, %rs13066;
	cvt.u32.u16 	%r24776, %rs13067;
	prmt.b32 	%r24777, %r24776, %r24775, 0x3340U;
	cvt.u32.u16 	%r24778, %rs13068;
	cvt.u32.u16 	%r24779, %rs13069;
	prmt.b32 	%r24780, %r24779, %r24778, 0x3340U;
	prmt.b32 	%r24781, %r24780, %r24777, 0x5410U;
	cvt.u32.u16 	%r24782, %rs13070;
	cvt.u32.u16 	%r24783, %rs13071;
	prmt.b32 	%r24784, %r24783, %r24782, 0x3340U;
	cvt.u32.u16 	%r24785, %rs13072;
	cvt.u32.u16 	%r24786, %rs13073;
	prmt.b32 	%r24787, %r24786, %r24785, 0x3340U;
	prmt.b32 	%r24788, %r24787, %r24784, 0x5410U;
	st.local.v2.b32 	[%rd3+16], {%r24788, %r24781};
	cvt.u32.u16 	%r24789, %rs13058;
	cvt.u32.u16 	%r24790, %rs13059;
	prmt.b32 	%r24791, %r24790, %r24789, 0x3340U;
	cvt.u32.u16 	%r24792, %rs13060;
	cvt.u32.u16 	%r24793, %rs13061;
	prmt.b32 	%r24794, %r24793, %r24792, 0x3340U;
	prmt.b32 	%r24795, %r24794, %r24791, 0x5410U;
	cvt.u32.u16 	%r24796, %rs13062;
	cvt.u32.u16 	%r24797, %rs13063;
	prmt.b32 	%r24798, %r24797, %r24796, 0x3340U;
	cvt.u32.u16 	%r24799, %rs13064;
	cvt.u32.u16 	%r24800, %rs13065;
	prmt.b32 	%r24801, %r24800, %r24799, 0x3340U;
	prmt.b32 	%r24802, %r24801, %r24798, 0x5410U;
	st.local.v2.b32 	[%rd3+24], {%r24802, %r24795};
	cvt.u32.u16 	%r24803, %rs13050;
	cvt.u32.u16 	%r24804, %rs13051;
	prmt.b32 	%r24805, %r24804, %r24803, 0x3340U;
	cvt.u32.u16 	%r24806, %rs13052;
	cvt.u32.u16 	%r24807, %rs13053;
	prmt.b32 	%r24808, %r24807, %r24806, 0x3340U;
	prmt.b32 	%r24809, %r24808, %r24805, 0x5410U;
	cvt.u32.u16 	%r24810, %rs13054;
	cvt.u32.u16 	%r24811, %rs13055;
	prmt.b32 	%r24812, %r24811, %r24810, 0x3340U;
	cvt.u32.u16 	%r24813, %rs13056;
	cvt.u32.u16 	%r24814, %rs13057;
	prmt.b32 	%r24815, %r24814, %r24813, 0x3340U;
	prmt.b32 	%r24816, %r24815, %r24812, 0x5410U;
	st.local.v2.b32 	[%rd3+32], {%r24816, %r24809};
	cvt.u32.u16 	%r24817, %rs13042;
	cvt.u32.u16 	%r24818, %rs13043;
	prmt.b32 	%r24819, %r24818, %r24817, 0x3340U;
	cvt.u32.u16 	%r24820, %rs13044;
	cvt.u32.u16 	%r24821, %rs13045;
	prmt.b32 	%r24822, %r24821, %r24820, 0x3340U;
	prmt.b32 	%r24823, %r24822, %r24819, 0x5410U;
	cvt.u32.u16 	%r24824, %rs13046;
	cvt.u32.u16 	%r24825, %rs13047;
	prmt.b32 	%r24826, %r24825, %r24824, 0x3340U;
	cvt.u32.u16 	%r24827, %rs13048;
	cvt.u32.u16 	%r24828, %rs13049;
	prmt.b32 	%r24829, %r24828, %r24827, 0x3340U;
	prmt.b32 	%r24830, %r24829, %r24826, 0x5410U;
	st.local.v2.b32 	[%rd3+40], {%r24830, %r24823};
	cvt.u32.u16 	%r24831, %rs13034;
	cvt.u32.u16 	%r24832, %rs13035;
	prmt.b32 	%r24833, %r24832, %r24831, 0x3340U;
	cvt.u32.u16 	%r24834, %rs13036;
	cvt.u32.u16 	%r24835, %rs13037;
	prmt.b32 	%r24836, %r24835, %r24834, 0x3340U;
	prmt.b32 	%r24837, %r24836, %r24833, 0x5410U;
	cvt.u32.u16 	%r24838, %rs13038;
	cvt.u32.u16 	%r24839, %rs13039;
	prmt.b32 	%r24840, %r24839, %r24838, 0x3340U;
	cvt.u32.u16 	%r24841, %rs13040;
	cvt.u32.u16 	%r24842, %rs13041;
	prmt.b32 	%r24843, %r24842, %r24841, 0x3340U;
	prmt.b32 	%r24844, %r24843, %r24840, 0x5410U;
	st.local.v2.b32 	[%rd3+48], {%r24844, %r24837};
	cvt.u32.u16 	%r24845, %rs13026;
	cvt.u32.u16 	%r24846, %rs13027;
	prmt.b32 	%r24847, %r24846, %r24845, 0x3340U;
	cvt.u32.u16 	%r24848, %rs13028;
	cvt.u32.u16 	%r24849, %rs13029;
	prmt.b32 	%r24850, %r24849, %r24848, 0x3340U;
	prmt.b32 	%r24851, %r24850, %r24847, 0x5410U;
	cvt.u32.u16 	%r24852, %rs13030;
	cvt.u32.u16 	%r24853, %rs13031;
	prmt.b32 	%r24854, %r24853, %r24852, 0x3340U;
	cvt.u32.u16 	%r24855, %rs13032;
	cvt.u32.u16 	%r24856, %rs13033;
	prmt.b32 	%r24857, %r24856, %r24855, 0x3340U;
	prmt.b32 	%r24858, %r24857, %r24854, 0x5410U;
	st.local.v2.b32 	[%rd3+56], {%r24858, %r24851};
	cvt.u32.u16 	%r24859, %rs13018;
	cvt.u32.u16 	%r24860, %rs13019;
	prmt.b32 	%r24861, %r24860, %r24859, 0x3340U;
	cvt.u32.u16 	%r24862, %rs13020;
	cvt.u32.u16 	%r24863, %rs13021;
	prmt.b32 	%r24864, %r24863, %r24862, 0x3340U;
	prmt.b32 	%r24865, %r24864, %r24861, 0x5410U;
	cvt.u32.u16 	%r24866, %rs13022;
	cvt.u32.u16 	%r24867, %rs13023;
	prmt.b32 	%r24868, %r24867, %r24866, 0x3340U;
	cvt.u32.u16 	%r24869, %rs13024;
	cvt.u32.u16 	%r24870, %rs13025;
	prmt.b32 	%r24871, %r24870, %r24869, 0x3340U;
	prmt.b32 	%r24872, %r24871, %r24868, 0x5410U;
	st.local.v2.b32 	[%rd3+64], {%r24872, %r24865};
	cvt.u32.u16 	%r24873, %rs13010;
	cvt.u32.u16 	%r24874, %rs13011;
	prmt.b32 	%r24875, %r24874, %r24873, 0x3340U;
	cvt.u32.u16 	%r24876, %rs13012;
	cvt.u32.u16 	%r24877, %rs13013;
	prmt.b32 	%r24878, %r24877, %r24876, 0x3340U;
	prmt.b32 	%r24879, %r24878, %r24875, 0x5410U;
	cvt.u32.u16 	%r24880, %rs13014;
	cvt.u32.u16 	%r24881, %rs13015;
	prmt.b32 	%r24882, %r24881, %r24880, 0x3340U;
	cvt.u32.u16 	%r24883, %rs13016;
	cvt.u32.u16 	%r24884, %rs13017;
	prmt.b32 	%r24885, %r24884, %r24883, 0x3340U;
	prmt.b32 	%r24886, %r24885, %r24882, 0x5410U;
	st.local.v2.b32 	[%rd3+72], {%r24886, %r24879};
	cvt.u32.u16 	%r24887, %rs13002;
	cvt.u32.u16 	%r24888, %rs13003;
	prmt.b32 	%r24889, %r24888, %r24887, 0x3340U;
	cvt.u32.u16 	%r24890, %rs13004;
	cvt.u32.u16 	%r24891, %rs13005;
	prmt.b32 	%r24892, %r24891, %r24890, 0x3340U;
	prmt.b32 	%r24893, %r24892, %r24889, 0x5410U;
	cvt.u32.u16 	%r24894, %rs13006;
	cvt.u32.u16 	%r24895, %rs13007;
	prmt.b32 	%r24896, %r24895, %r24894, 0x3340U;
	cvt.u32.u16 	%r24897, %rs13008;
	cvt.u32.u16 	%r24898, %rs13009;
	prmt.b32 	%r24899, %r24898, %r24897, 0x3340U;
	prmt.b32 	%r24900, %r24899, %r24896, 0x5410U;
	st.local.v2.b32 	[%rd3+80], {%r24900, %r24893};
	cvt.u32.u16 	%r24901, %rs12994;
	cvt.u32.u16 	%r24902, %rs12995;
	prmt.b32 	%r24903, %r24902, %r24901, 0x3340U;
	cvt.u32.u16 	%r24904, %rs12996;
	cvt.u32.u16 	%r24905, %rs12997;
	prmt.b32 	%r24906, %r24905, %r24904, 0x3340U;
	prmt.b32 	%r24907, %r24906, %r24903, 0x5410U;
	cvt.u32.u16 	%r24908, %rs12998;
	cvt.u32.u16 	%r24909, %rs12999;
	prmt.b32 	%r24910, %r24909, %r24908, 0x3340U;
	cvt.u32.u16 	%r24911, %rs13000;
	cvt.u32.u16 	%r24912, %rs13001;
	prmt.b32 	%r24913, %r24912, %r24911, 0x3340U;
	prmt.b32 	%r24914, %r24913, %r24910, 0x5410U;
	st.local.v2.b32 	[%rd3+88], {%r24914, %r24907};
	cvt.u32.u16 	%r24915, %rs12986;
	cvt.u32.u16 	%r24916, %rs12987;
	prmt.b32 	%r24917, %r24916, %r24915, 0x3340U;
	cvt.u32.u16 	%r24918, %rs12988;
	cvt.u32.u16 	%r24919, %rs12989;
	prmt.b32 	%r24920, %r24919, %r24918, 0x3340U;
	prmt.b32 	%r24921, %r24920, %r24917, 0x5410U;
	cvt.u32.u16 	%r24922, %rs12990;
	cvt.u32.u16 	%r24923, %rs12991;
	prmt.b32 	%r24924, %r24923, %r24922, 0x3340U;
	cvt.u32.u16 	%r24925, %rs12992;
	cvt.u32.u16 	%r24926, %rs12993;
	prmt.b32 	%r24927, %r24926, %r24925, 0x3340U;
	prmt.b32 	%r24928, %r24927, %r24924, 0x5410U;
	st.local.v2.b32 	[%rd3+96], {%r24928, %r24921};
	cvt.u32.u16 	%r24929, %rs12978;
	cvt.u32.u16 	%r24930, %rs12979;
	prmt.b32 	%r24931, %r24930, %r24929, 0x3340U;
	cvt.u32.u16 	%r24932, %rs12980;
	cvt.u32.u16 	%r24933, %rs12981;
	prmt.b32 	%r24934, %r24933, %r24932, 0x3340U;
	prmt.b32 	%r24935, %r24934, %r24931, 0x5410U;
	cvt.u32.u16 	%r24936, %rs12982;
	cvt.u32.u16 	%r24937, %rs12983;
	prmt.b32 	%r24938, %r24937, %r24936, 0x3340U;
	cvt.u32.u16 	%r24939, %rs12984;
	cvt.u32.u16 	%r24940, %rs12985;
	prmt.b32 	%r24941, %r24940, %r24939, 0x3340U;
	prmt.b32 	%r24942, %r24941, %r24938, 0x5410U;
	st.local.v2.b32 	[%rd3+104], {%r24942, %r24935};
	cvt.u32.u16 	%r24943, %rs12970;
	cvt.u32.u16 	%r24944, %rs12971;
	prmt.b32 	%r24945, %r24944, %r24943, 0x3340U;
	cvt.u32.u16 	%r24946, %rs12972;
	cvt.u32.u16 	%r24947, %rs12973;
	prmt.b32 	%r24948, %r24947, %r24946, 0x3340U;
	prmt.b32 	%r24949, %r24948, %r24945, 0x5410U;
	cvt.u32.u16 	%r24950, %rs12974;
	cvt.u32.u16 	%r24951, %rs12975;
	prmt.b32 	%r24952, %r24951, %r24950, 0x3340U;
	cvt.u32.u16 	%r24953, %rs12976;
	cvt.u32.u16 	%r24954, %rs12977;
	prmt.b32 	%r24955, %r24954, %r24953, 0x3340U;
	prmt.b32 	%r24956, %r24955, %r24952, 0x5410U;
	st.local.v2.b32 	[%rd3+112], {%r24956, %r24949};
	cvt.u32.u16 	%r24957, %rs12962;
	cvt.u32.u16 	%r24958, %rs12963;
	prmt.b32 	%r24959, %r24958, %r24957, 0x3340U;
	cvt.u32.u16 	%r24960, %rs12964;
	cvt.u32.u16 	%r24961, %rs12965;
	prmt.b32 	%r24962, %r24961, %r24960, 0x3340U;
	prmt.b32 	%r24963, %r24962, %r24959, 0x5410U;
	cvt.u32.u16 	%r24964, %rs12966;
	cvt.u32.u16 	%r24965, %rs12967;
	prmt.b32 	%r24966, %r24965, %r24964, 0x3340U;
	cvt.u32.u16 	%r24967, %rs12968;
	cvt.u32.u16 	%r24968, %rs12969;
	prmt.b32 	%r24969, %r24968, %r24967, 0x3340U;
	prmt.b32 	%r24970, %r24969, %r24966, 0x5410U;
	st.local.v2.b32 	[%rd3+120], {%r24970, %r24963};
	cvt.u32.u16 	%r24971, %rs12954;
	cvt.u32.u16 	%r24972, %rs12955;
	prmt.b32 	%r24973, %r24972, %r24971, 0x3340U;
	cvt.u32.u16 	%r24974, %rs12956;
	cvt.u32.u16 	%r24975, %rs12957;
	prmt.b32 	%r24976, %r24975, %r24974, 0x3340U;
	prmt.b32 	%r24977, %r24976, %r24973, 0x5410U;
	cvt.u32.u16 	%r24978, %rs12958;
	cvt.u32.u16 	%r24979, %rs12959;
	prmt.b32 	%r24980, %r24979, %r24978, 0x3340U;
	cvt.u32.u16 	%r24981, %rs12960;
	cvt.u32.u16 	%r24982, %rs12961;
	prmt.b32 	%r24983, %r24982, %r24981, 0x3340U;
	prmt.b32 	%r24984, %r24983, %r24980, 0x5410U;
	st.local.v2.b32 	[%rd3+128], {%r24984, %r24977};
	cvt.u32.u16 	%r24985, %rs12946;
	cvt.u32.u16 	%r24986, %rs12947;
	prmt.b32 	%r24987, %r24986, %r24985, 0x3340U;
	cvt.u32.u16 	%r24988, %rs12948;
	cvt.u32.u16 	%r24989, %rs12949;
	prmt.b32 	%r24990, %r24989, %r24988, 0x3340U;
	prmt.b32 	%r24991, %r24990, %r24987, 0x5410U;
	cvt.u32.u16 	%r24992, %rs12950;
	cvt.u32.u16 	%r24993, %rs12951;
	prmt.b32 	%r24994, %r24993, %r24992, 0x3340U;
	cvt.u32.u16 	%r24995, %rs12952;
	cvt.u32.u16 	%r24996, %rs12953;
	prmt.b32 	%r24997, %r24996, %r24995, 0x3340U;
	prmt.b32 	%r24998, %r24997, %r24994, 0x5410U;
	st.local.v2.b32 	[%rd3+136], {%r24998, %r24991};
	cvt.u32.u16 	%r24999, %rs12938;
	cvt.u32.u16 	%r25000, %rs12939;
	prmt.b32 	%r25001, %r25000, %r24999, 0x3340U;
	cvt.u32.u16 	%r25002, %rs12940;
	cvt.u32.u16 	%r25003, %rs12941;
	prmt.b32 	%r25004, %r25003, %r25002, 0x3340U;
	prmt.b32 	%r25005, %r25004, %r25001, 0x5410U;
	cvt.u32.u16 	%r25006, %rs12942;
	cvt.u32.u16 	%r25007, %rs12943;
	prmt.b32 	%r25008, %r25007, %r25006, 0x3340U;
	cvt.u32.u16 	%r25009, %rs12944;
	cvt.u32.u16 	%r25010, %rs12945;
	prmt.b32 	%r25011, %r25010, %r25009, 0x3340U;
	prmt.b32 	%r25012, %r25011, %r25008, 0x5410U;
	st.local.v2.b32 	[%rd3+144], {%r25012, %r25005};
	cvt.u32.u16 	%r25013, %rs12930;
	cvt.u32.u16 	%r25014, %rs12931;
	prmt.b32 	%r25015, %r25014, %r25013, 0x3340U;
	cvt.u32.u16 	%r25016, %rs12932;
	cvt.u32.u16 	%r25017, %rs12933;
	prmt.b32 	%r25018, %r25017, %r25016, 0x3340U;
	prmt.b32 	%r25019, %r25018, %r25015, 0x5410U;
	cvt.u32.u16 	%r25020, %rs12934;
	cvt.u32.u16 	%r25021, %rs12935;
	prmt.b32 	%r25022, %r25021, %r25020, 0x3340U;
	cvt.u32.u16 	%r25023, %rs12936;
	cvt.u32.u16 	%r25024, %rs12937;
	prmt.b32 	%r25025, %r25024, %r25023, 0x3340U;
	prmt.b32 	%r25026, %r25025, %r25022, 0x5410U;
	st.local.v2.b32 	[%rd3+152], {%r25026, %r25019};
	cvt.u32.u16 	%r25027, %rs12922;
	cvt.u32.u16 	%r25028, %rs12923;
	prmt.b32 	%r25029, %r25028, %r25027, 0x3340U;
	cvt.u32.u16 	%r25030, %rs12924;
	cvt.u32.u16 	%r25031, %rs12925;
	prmt.b32 	%r25032, %r25031, %r25030, 0x3340U;
	prmt.b32 	%r25033, %r25032, %r25029, 0x5410U;
	cvt.u32.u16 	%r25034, %rs12926;
	cvt.u32.u16 	%r25035, %rs12927;
	prmt.b32 	%r25036, %r25035, %r25034, 0x3340U;
	cvt.u32.u16 	%r25037, %rs12928;
	cvt.u32.u16 	%r25038, %rs12929;
	prmt.b32 	%r25039, %r25038, %r25037, 0x3340U;
	prmt.b32 	%r25040, %r25039, %r25036, 0x5410U;
	st.local.v2.b32 	[%rd3+160], {%r25040, %r25033};
	cvt.u32.u16 	%r25041, %rs12914;
	cvt.u32.u16 	%r25042, %rs12915;
	prmt.b32 	%r25043, %r25042, %r25041, 0x3340U;
	cvt.u32.u16 	%r25044, %rs12916;
	cvt.u32.u16 	%r25045, %rs12917;
	prmt.b32 	%r25046, %r25045, %r25044, 0x3340U;
	prmt.b32 	%r25047, %r25046, %r25043, 0x5410U;
	cvt.u32.u16 	%r25048, %rs12918;
	cvt.u32.u16 	%r25049, %rs12919;
	prmt.b32 	%r25050, %r25049, %r25048, 0x3340U;
	cvt.u32.u16 	%r25051, %rs12920;
	cvt.u32.u16 	%r25052, %rs12921;
	prmt.b32 	%r25053, %r25052, %r25051, 0x3340U;
	prmt.b32 	%r25054, %r25053, %r25050, 0x5410U;
	st.local.v2.b32 	[%rd3+168], {%r25054, %r25047};
	cvt.u32.u16 	%r25055, %rs12906;
	cvt.u32.u16 	%r25056, %rs12907;
	prmt.b32 	%r25057, %r25056, %r25055, 0x3340U;
	cvt.u32.u16 	%r25058, %rs12908;
	cvt.u32.u16 	%r25059, %rs12909;
	prmt.b32 	%r25060, %r25059, %r25058, 0x3340U;
	prmt.b32 	%r25061, %r25060, %r25057, 0x5410U;
	cvt.u32.u16 	%r25062, %rs12910;
	cvt.u32.u16 	%r25063, %rs12911;
	prmt.b32 	%r25064, %r25063, %r25062, 0x3340U;
	cvt.u32.u16 	%r25065, %rs12912;
	cvt.u32.u16 	%r25066, %rs12913;
	prmt.b32 	%r25067, %r25066, %r25065, 0x3340U;
	prmt.b32 	%r25068, %r25067, %r25064, 0x5410U;
	st.local.v2.b32 	[%rd3+176], {%r25068, %r25061};
	cvt.u32.u16 	%r25069, %rs12898;
	cvt.u32.u16 	%r25070, %rs12899;
	prmt.b32 	%r25071, %r25070, %r25069, 0x3340U;
	cvt.u32.u16 	%r25072, %rs12900;
	cvt.u32.u16 	%r25073, %rs12901;
	prmt.b32 	%r25074, %r25073, %r25072, 0x3340U;
	prmt.b32 	%r25075, %r25074, %r25071, 0x5410U;
	cvt.u32.u16 	%r25076, %rs12902;
	cvt.u32.u16 	%r25077, %rs12903;
	prmt.b32 	%r25078, %r25077, %r25076, 0x3340U;
	cvt.u32.u16 	%r25079, %rs12904;
	cvt.u32.u16 	%r25080, %rs12905;
	prmt.b32 	%r25081, %r25080, %r25079, 0x3340U;
	prmt.b32 	%r25082, %r25081, %r25078, 0x5410U;
	st.local.v2.b32 	[%rd3+184], {%r25082, %r25075};
	cvt.u32.u16 	%r25083, %rs12890;
	cvt.u32.u16 	%r25084, %rs12891;
	prmt.b32 	%r25085, %r25084, %r25083, 0x3340U;
	cvt.u32.u16 	%r25086, %rs12892;
	cvt.u32.u16 	%r25087, %rs12893;
	prmt.b32 	%r25088, %r25087, %r25086, 0x3340U;
	prmt.b32 	%r25089, %r25088, %r25085, 0x5410U;
	cvt.u32.u16 	%r25090, %rs12894;
	cvt.u32.u16 	%r25091, %rs12895;
	prmt.b32 	%r25092, %r25091, %r25090, 0x3340U;
	cvt.u32.u16 	%r25093, %rs12896;
	cvt.u32.u16 	%r25094, %rs12897;
	prmt.b32 	%r25095, %r25094, %r25093, 0x3340U;
	prmt.b32 	%r25096, %r25095, %r25092, 0x5410U;
	st.local.v2.b32 	[%rd3+192], {%r25096, %r25089};
	cvt.u32.u16 	%r25097, %rs12882;
	cvt.u32.u16 	%r25098, %rs12883;
	prmt.b32 	%r25099, %r25098, %r25097, 0x3340U;
	cvt.u32.u16 	%r25100, %rs12884;
	cvt.u32.u16 	%r25101, %rs12885;
	prmt.b32 	%r25102, %r25101, %r25100, 0x3340U;
	prmt.b32 	%r25103, %r25102, %r25099, 0x5410U;
	cvt.u32.u16 	%r25104, %rs12886;
	cvt.u32.u16 	%r25105, %rs12887;
	prmt.b32 	%r25106, %r25105, %r25104, 0x3340U;
	cvt.u32.u16 	%r25107, %rs12888;
	cvt.u32.u16 	%r25108, %rs12889;
	prmt.b32 	%r25109, %r25108, %r25107, 0x3340U;
	prmt.b32 	%r25110, %r25109, %r25106, 0x5410U;
	st.local.v2.b32 	[%rd3+200], {%r25110, %r25103};
	cvt.u32.u16 	%r25111, %rs12874;
	cvt.u32.u16 	%r25112, %rs12875;
	prmt.b32 	%r25113, %r25112, %r25111, 0x3340U;
	cvt.u32.u16 	%r25114, %rs12876;
	cvt.u32.u16 	%r25115, %rs12877;
	prmt.b32 	%r25116, %r25115, %r25114, 0x3340U;
	prmt.b32 	%r25117, %r25116, %r25113, 0x5410U;
	cvt.u32.u16 	%r25118, %rs12878;
	cvt.u32.u16 	%r25119, %rs12879;
	prmt.b32 	%r25120, %r25119, %r25118, 0x3340U;
	cvt.u32.u16 	%r25121, %rs12880;
	cvt.u32.u16 	%r25122, %rs12881;
	prmt.b32 	%r25123, %r25122, %r25121, 0x3340U;
	prmt.b32 	%r25124, %r25123, %r25120, 0x5410U;
	st.local.v2.b32 	[%rd3+208], {%r25124, %r25117};
	cvt.u32.u16 	%r25125, %rs12866;
	cvt.u32.u16 	%r25126, %rs12867;
	prmt.b32 	%r25127, %r25126, %r25125, 0x3340U;
	cvt.u32.u16 	%r25128, %rs12868;
	cvt.u32.u16 	%r25129, %rs12869;
	prmt.b32 	%r25130, %r25129, %r25128, 0x3340U;
	prmt.b32 	%r25131, %r25130, %r25127, 0x5410U;
	cvt.u32.u16 	%r25132, %rs12870;
	cvt.u32.u16 	%r25133, %rs12871;
	prmt.b32 	%r25134, %r25133, %r25132, 0x3340U;
	cvt.u32.u16 	%r25135, %rs12872;
	cvt.u32.u16 	%r25136, %rs12873;
	prmt.b32 	%r25137, %r25136, %r25135, 0x3340U;
	prmt.b32 	%r25138, %r25137, %r25134, 0x5410U;
	st.local.v2.b32 	[%rd3+216], {%r25138, %r25131};
	cvt.u32.u16 	%r25139, %rs12858;
	cvt.u32.u16 	%r25140, %rs12859;
	prmt.b32 	%r25141, %r25140, %r25139, 0x3340U;
	cvt.u32.u16 	%r25142, %rs12860;
	cvt.u32.u16 	%r25143, %rs12861;
	prmt.b32 	%r25144, %r25143, %r25142, 0x3340U;
	prmt.b32 	%r25145, %r25144, %r25141, 0x5410U;
	cvt.u32.u16 	%r25146, %rs12862;
	cvt.u32.u16 	%r25147, %rs12863;
	prmt.b32 	%r25148, %r25147, %r25146, 0x3340U;
	cvt.u32.u16 	%r25149, %rs12864;
	cvt.u32.u16 	%r25150, %rs12865;
	prmt.b32 	%r25151, %r25150, %r25149, 0x3340U;
	prmt.b32 	%r25152, %r25151, %r25148, 0x5410U;
	st.local.v2.b32 	[%rd3+224], {%r25152, %r25145};
	cvt.u32.u16 	%r25153, %rs12850;
	cvt.u32.u16 	%r25154, %rs12851;
	prmt.b32 	%r25155, %r25154, %r25153, 0x3340U;
	cvt.u32.u16 	%r25156, %rs12852;
	cvt.u32.u16 	%r25157, %rs12853;
	prmt.b32 	%r25158, %r25157, %r25156, 0x3340U;
	prmt.b32 	%r25159, %r25158, %r25155, 0x5410U;
	cvt.u32.u16 	%r25160, %rs12854;
	cvt.u32.u16 	%r25161, %rs12855;
	prmt.b32 	%r25162, %r25161, %r25160, 0x3340U;
	cvt.u32.u16 	%r25163, %rs12856;
	cvt.u32.u16 	%r25164, %rs12857;
	prmt.b32 	%r25165, %r25164, %r25163, 0x3340U;
	prmt.b32 	%r25166, %r25165, %r25162, 0x5410U;
	st.local.v2.b32 	[%rd3+232], {%r25166, %r25159};
	cvt.u32.u16 	%r25167, %rs12842;
	cvt.u32.u16 	%r25168, %rs12843;
	prmt.b32 	%r25169, %r25168, %r25167, 0x3340U;
	cvt.u32.u16 	%r25170, %rs12844;
	cvt.u32.u16 	%r25171, %rs12845;
	prmt.b32 	%r25172, %r25171, %r25170, 0x3340U;
	prmt.b32 	%r25173, %r25172, %r25169, 0x5410U;
	cvt.u32.u16 	%r25174, %rs12846;
	cvt.u32.u16 	%r25175, %rs12847;
	prmt.b32 	%r25176, %r25175, %r25174, 0x3340U;
	cvt.u32.u16 	%r25177, %rs12848;
	cvt.u32.u16 	%r25178, %rs12849;
	prmt.b32 	%r25179, %r25178, %r25177, 0x3340U;
	prmt.b32 	%r25180, %r25179, %r25176, 0x5410U;
	st.local.v2.b32 	[%rd3+240], {%r25180, %r25173};
	cvt.u32.u16 	%r25181, %rs12834;
	cvt.u32.u16 	%r25182, %rs12835;
	prmt.b32 	%r25183, %r25182, %r25181, 0x3340U;
	cvt.u32.u16 	%r25184, %rs12836;
	cvt.u32.u16 	%r25185, %rs12837;
	prmt.b32 	%r25186, %r25185, %r25184, 0x3340U;
	prmt.b32 	%r25187, %r25186, %r25183, 0x5410U;
	cvt.u32.u16 	%r25188, %rs12838;
	cvt.u32.u16 	%r25189, %rs12839;
	prmt.b32 	%r25190, %r25189, %r25188, 0x3340U;
	cvt.u32.u16 	%r25191, %rs12840;
	cvt.u32.u16 	%r25192, %rs12841;
	prmt.b32 	%r25193, %r25192, %r25191, 0x3340U;
	prmt.b32 	%r25194, %r25193, %r25190, 0x5410U;
	st.local.v2.b32 	[%rd3+248], {%r25194, %r25187};
	cvt.u32.u16 	%r25195, %rs12826;
	cvt.u32.u16 	%r25196, %rs12827;
	prmt.b32 	%r25197, %r25196, %r25195, 0x3340U;
	cvt.u32.u16 	%r25198, %rs12828;
	cvt.u32.u16 	%r25199, %rs12829;
	prmt.b32 	%r25200, %r25199, %r25198, 0x3340U;
	prmt.b32 	%r25201, %r25200, %r25197, 0x5410U;
	cvt.u32.u16 	%r25202, %rs12830;
	cvt.u32.u16 	%r25203, %rs12831;
	prmt.b32 	%r25204, %r25203, %r25202, 0x3340U;
	cvt.u32.u16 	%r25205, %rs12832;
	cvt.u32.u16 	%r25206, %rs12833;
	prmt.b32 	%r25207, %r25206, %r25205, 0x3340U;
	prmt.b32 	%r25208, %r25207, %r25204, 0x5410U;
	st.local.v2.b32 	[%rd3+256], {%r25208, %r25201};
	cvt.u32.u16 	%r25209, %rs12818;
	cvt.u32.u16 	%r25210, %rs12819;
	prmt.b32 	%r25211, %r25210, %r25209, 0x3340U;
	cvt.u32.u16 	%r25212, %rs12820;
	cvt.u32.u16 	%r25213, %rs12821;
	prmt.b32 	%r25214, %r25213, %r25212, 0x3340U;
	prmt.b32 	%r25215, %r25214, %r25211, 0x5410U;
	cvt.u32.u16 	%r25216, %rs12822;
	cvt.u32.u16 	%r25217, %rs12823;
	prmt.b32 	%r25218, %r25217, %r25216, 0x3340U;
	cvt.u32.u16 	%r25219, %rs12824;
	cvt.u32.u16 	%r25220, %rs12825;
	prmt.b32 	%r25221, %r25220, %r25219, 0x3340U;
	prmt.b32 	%r25222, %r25221, %r25218, 0x5410U;
	st.local.v2.b32 	[%rd3+264], {%r25222, %r25215};
	mov.b32 	%r28673, 0;
$L__BB4_61:
	mov.u32 	%r28676, %r28673;
	cvt.u64.u32 	%rd210, %r28676;
	add.s64 	%rd211, %rd3, %rd210;
	ld.local.u8 	%rs12290, [%rd211+16];
	setp.ne.s16 	%p90, %rs12290, 0;
	add.s32 	%r28673, %r28676, 1;
	@%p90 bra 	$L__BB4_61;
	and.b16  	%rs12291, %rs14616, 255;
	setp.eq.s16 	%p91, %rs12291, 0;
	@%p91 bra 	$L__BB4_65;
	mov.b32 	%r28674, 0;
$L__BB4_64:
	cvt.u64.u32 	%rd212, %r28676;
	add.s64 	%rd213, %rd3, %rd212;
	st.local.u8 	[%rd213+16], %rs14616;
	add.s32 	%r28676, %r28676, 1;
	add.s32 	%r418, %r28674, 1;
	cvt.u64.u32 	%rd214, %r28674;
	add.s64 	%rd215, %rd4, %rd214;
	ld.local.u8 	%rs14616, [%rd215+17];
	setp.ne.s16 	%p92, %rs14616, 0;
	mov.u32 	%r28674, %r418;
	@%p92 bra 	$L__BB4_64;
$L__BB4_65:
	cvt.u64.u32 	%rd216, %r28676;
	add.s64 	%rd217, %rd3, %rd216;
	mov.b16 	%rs12292, 0;
	st.local.u8 	[%rd217+16], %rs12292;
	add.s32 	%r28642, %r28642, %r412;
	st.local.u32 	[%rd3], %r28642;
	add.f64 	%fd78, %fd25, %fd78;
	st.local.f64 	[%rd3+8], %fd78;
	ld.local.v2.b32 	{%r25224, %r25225}, [%rd3+16];
	bfe.u32 	%r25226, %r25224, 0, 8;
	cvt.u16.u32 	%rs13073, %r25226;
	bfe.u32 	%r25227, %r25224, 8, 8;
	cvt.u16.u32 	%rs13072, %r25227;
	bfe.u32 	%r25228, %r25224, 16, 8;
	cvt.u16.u32 	%rs13071, %r25228;
	bfe.u32 	%r25229, %r25224, 24, 8;
	cvt.u16.u32 	%rs13070, %r25229;
	bfe.u32 	%r25230, %r25225, 0, 8;
	cvt.u16.u32 	%rs13069, %r25230;
	bfe.u32 	%r25231, %r25225, 8, 8;
	cvt.u16.u32 	%rs13068, %r25231;
	bfe.u32 	%r25232, %r25225, 16, 8;
	cvt.u16.u32 	%rs13067, %r25232;
	bfe.u32 	%r25233, %r25225, 24, 8;
	cvt.u16.u32 	%rs13066, %r25233;
	ld.local.v2.b32 	{%r25234, %r25235}, [%rd3+24];
	bfe.u32 	%r25236, %r25234, 0, 8;
	cvt.u16.u32 	%rs13065, %r25236;
	bfe.u32 	%r25237, %r25234, 8, 8;
	cvt.u16.u32 	%rs13064, %r25237;
	bfe.u32 	%r25238, %r25234, 16, 8;
	cvt.u16.u32 	%rs13063, %r25238;
	bfe.u32 	%r25239, %r25234, 24, 8;
	cvt.u16.u32 	%rs13062, %r25239;
	bfe.u32 	%r25240, %r25235, 0, 8;
	cvt.u16.u32 	%rs13061, %r25240;
	bfe.u32 	%r25241, %r25235, 8, 8;
	cvt.u16.u32 	%rs13060, %r25241;
	bfe.u32 	%r25242, %r25235, 16, 8;
	cvt.u16.u32 	%rs13059, %r25242;
	bfe.u32 	%r25243, %r25235, 24, 8;
	cvt.u16.u32 	%rs13058, %r25243;
	ld.local.v2.b32 	{%r25244, %r25245}, [%rd3+32];
	bfe.u32 	%r25246, %r25244, 0, 8;
	cvt.u16.u32 	%rs13057, %r25246;
	bfe.u32 	%r25247, %r25244, 8, 8;
	cvt.u16.u32 	%rs13056, %r25247;
	bfe.u32 	%r25248, %r25244, 16, 8;
	cvt.u16.u32 	%rs13055, %r25248;
	bfe.u32 	%r25249, %r25244, 24, 8;
	cvt.u16.u32 	%rs13054, %r25249;
	bfe.u32 	%r25250, %r25245, 0, 8;
	cvt.u16.u32 	%rs13053, %r25250;
	bfe.u32 	%r25251, %r25245, 8, 8;
	cvt.u16.u32 	%rs13052, %r25251;
	bfe.u32 	%r25252, %r25245, 16, 8;
	cvt.u16.u32 	%rs13051, %r25252;
	bfe.u32 	%r25253, %r25245, 24, 8;
	cvt.u16.u32 	%rs13050, %r25253;
	ld.local.v2.b32 	{%r25254, %r25255}, [%rd3+40];
	bfe.u32 	%r25256, %r25254, 0, 8;
	cvt.u16.u32 	%rs13049, %r25256;
	bfe.u32 	%r25257, %r25254, 8, 8;
	cvt.u16.u32 	%rs13048, %r25257;
	bfe.u32 	%r25258, %r25254, 16, 8;
	cvt.u16.u32 	%rs13047, %r25258;
	bfe.u32 	%r25259, %r25254, 24, 8;
	cvt.u16.u32 	%rs13046, %r25259;
	bfe.u32 	%r25260, %r25255, 0, 8;
	cvt.u16.u32 	%rs13045, %r25260;
	bfe.u32 	%r25261, %r25255, 8, 8;
	cvt.u16.u32 	%rs13044, %r25261;
	bfe.u32 	%r25262, %r25255, 16, 8;
	cvt.u16.u32 	%rs13043, %r25262;
	bfe.u32 	%r25263, %r25255, 24, 8;
	cvt.u16.u32 	%rs13042, %r25263;
	ld.local.v2.b32 	{%r25264, %r25265}, [%rd3+48];
	bfe.u32 	%r25266, %r25264, 0, 8;
	cvt.u16.u32 	%rs13041, %r25266;
	bfe.u32 	%r25267, %r25264, 8, 8;
	cvt.u16.u32 	%rs13040, %r25267;
	bfe.u32 	%r25268, %r25264, 16, 8;
	cvt.u16.u32 	%rs13039, %r25268;
	bfe.u32 	%r25269, %r25264, 24, 8;
	cvt.u16.u32 	%rs13038, %r25269;
	bfe.u32 	%r25270, %r25265, 0, 8;
	cvt.u16.u32 	%rs13037, %r25270;
	bfe.u32 	%r25271, %r25265, 8, 8;
	cvt.u16.u32 	%rs13036, %r25271;
	bfe.u32 	%r25272, %r25265, 16, 8;
	cvt.u16.u32 	%rs13035, %r25272;
	bfe.u32 	%r25273, %r25265, 24, 8;
	cvt.u16.u32 	%rs13034, %r25273;
	ld.local.v2.b32 	{%r25274, %r25275}, [%rd3+56];
	bfe.u32 	%r25276, %r25274, 0, 8;
	cvt.u16.u32 	%rs13033, %r25276;
	bfe.u32 	%r25277, %r25274, 8, 8;
	cvt.u16.u32 	%rs13032, %r25277;
	bfe.u32 	%r25278, %r25274, 16, 8;
	cvt.u16.u32 	%rs13031, %r25278;
	bfe.u32 	%r25279, %r25274, 24, 8;
	cvt.u16.u32 	%rs13030, %r25279;
	bfe.u32 	%r25280, %r25275, 0, 8;
	cvt.u16.u32 	%rs13029, %r25280;
	bfe.u32 	%r25281, %r25275, 8, 8;
	cvt.u16.u32 	%rs13028, %r25281;
	bfe.u32 	%r25282, %r25275, 16, 8;
	cvt.u16.u32 	%rs13027, %r25282;
	bfe.u32 	%r25283, %r25275, 24, 8;
	cvt.u16.u32 	%rs13026, %r25283;
	ld.local.v2.b32 	{%r25284, %r25285}, [%rd3+64];
	bfe.u32 	%r25286, %r25284, 0, 8;
	cvt.u16.u32 	%rs13025, %r25286;
	bfe.u32 	%r25287, %r25284, 8, 8;
	cvt.u16.u32 	%rs13024, %r25287;
	bfe.u32 	%r25288, %r25284, 16, 8;
	cvt.u16.u32 	%rs13023, %r25288;
	bfe.u32 	%r25289, %r25284, 24, 8;
	cvt.u16.u32 	%rs13022, %r25289;
	bfe.u32 	%r25290, %r25285, 0, 8;
	cvt.u16.u32 	%rs13021, %r25290;
	bfe.u32 	%r25291, %r25285, 8, 8;
	cvt.u16.u32 	%rs13020, %r25291;
	bfe.u32 	%r25292, %r25285, 16, 8;
	cvt.u16.u32 	%rs13019, %r25292;
	bfe.u32 	%r25293, %r25285, 24, 8;
	cvt.u16.u32 	%rs13018, %r25293;
	ld.local.v2.b32 	{%r25294, %r25295}, [%rd3+72];
	bfe.u32 	%r25296, %r25294, 0, 8;
	cvt.u16.u32 	%rs13017, %r25296;
	bfe.u32 	%r25297, %r25294, 8, 8;
	cvt.u16.u32 	%rs13016, %r25297;
	bfe.u32 	%r25298, %r25294, 16, 8;
	cvt.u16.u32 	%rs13015, %r25298;
	bfe.u32 	%r25299, %r25294, 24, 8;
	cvt.u16.u32 	%rs13014, %r25299;
	bfe.u32 	%r25300, %r25295, 0, 8;
	cvt.u16.u32 	%rs13013, %r25300;
	bfe.u32 	%r25301, %r25295, 8, 8;
	cvt.u16.u32 	%rs13012, %r25301;
	bfe.u32 	%r25302, %r25295, 16, 8;
	cvt.u16.u32 	%rs13011, %r25302;
	bfe.u32 	%r25303, %r25295, 24, 8;
	cvt.u16.u32 	%rs13010, %r25303;
	ld.local.v2.b32 	{%r25304, %r25305}, [%rd3+80];
	bfe.u32 	%r25306, %r25304, 0, 8;
	cvt.u16.u32 	%rs13009, %r25306;
	bfe.u32 	%r25307, %r25304, 8, 8;
	cvt.u16.u32 	%rs13008, %r25307;
	bfe.u32 	%r25308, %r25304, 16, 8;
	cvt.u16.u32 	%rs13007, %r25308;
	bfe.u32 	%r25309, %r25304, 24, 8;
	cvt.u16.u32 	%rs13006, %r25309;
	bfe.u32 	%r25310, %r25305, 0, 8;
	cvt.u16.u32 	%rs13005, %r25310;
	bfe.u32 	%r25311, %r25305, 8, 8;
	cvt.u16.u32 	%rs13004, %r25311;
	bfe.u32 	%r25312, %r25305, 16, 8;
	cvt.u16.u32 	%rs13003, %r25312;
	bfe.u32 	%r25313, %r25305, 24, 8;
	cvt.u16.u32 	%rs13002, %r25313;
	ld.local.v2.b32 	{%r25314, %r25315}, [%rd3+88];
	bfe.u32 	%r25316, %r25314, 0, 8;
	cvt.u16.u32 	%rs13001, %r25316;
	bfe.u32 	%r25317, %r25314, 8, 8;
	cvt.u16.u32 	%rs13000, %r25317;
	bfe.u32 	%r25318, %r25314, 16, 8;
	cvt.u16.u32 	%rs12999, %r25318;
	bfe.u32 	%r25319, %r25314, 24, 8;
	cvt.u16.u32 	%rs12998, %r25319;
	bfe.u32 	%r25320, %r25315, 0, 8;
	cvt.u16.u32 	%rs12997, %r25320;
	bfe.u32 	%r25321, %r25315, 8, 8;
	cvt.u16.u32 	%rs12996, %r25321;
	bfe.u32 	%r25322, %r25315, 16, 8;
	cvt.u16.u32 	%rs12995, %r25322;
	bfe.u32 	%r25323, %r25315, 24, 8;
	cvt.u16.u32 	%rs12994, %r25323;
	ld.local.v2.b32 	{%r25324, %r25325}, [%rd3+96];
	bfe.u32 	%r25326, %r25324, 0, 8;
	cvt.u16.u32 	%rs12993, %r25326;
	bfe.u32 	%r25327, %r25324, 8, 8;
	cvt.u16.u32 	%rs12992, %r25327;
	bfe.u32 	%r25328, %r25324, 16, 8;
	cvt.u16.u32 	%rs12991, %r25328;
	bfe.u32 	%r25329, %r25324, 24, 8;
	cvt.u16.u32 	%rs12990, %r25329;
	bfe.u32 	%r25330, %r25325, 0, 8;
	cvt.u16.u32 	%rs12989, %r25330;
	bfe.u32 	%r25331, %r25325, 8, 8;
	cvt.u16.u32 	%rs12988, %r25331;
	bfe.u32 	%r25332, %r25325, 16, 8;
	cvt.u16.u32 	%rs12987, %r25332;
	bfe.u32 	%r25333, %r25325, 24, 8;
	cvt.u16.u32 	%rs12986, %r25333;
	ld.local.v2.b32 	{%r25334, %r25335}, [%rd3+104];
	bfe.u32 	%r25336, %r25334, 0, 8;
	cvt.u16.u32 	%rs12985, %r25336;
	bfe.u32 	%r25337, %r25334, 8, 8;
	cvt.u16.u32 	%rs12984, %r25337;
	bfe.u32 	%r25338, %r25334, 16, 8;
	cvt.u16.u32 	%rs12983, %r25338;
	bfe.u32 	%r25339, %r25334, 24, 8;
	cvt.u16.u32 	%rs12982, %r25339;
	bfe.u32 	%r25340, %r25335, 0, 8;
	cvt.u16.u32 	%rs12981, %r25340;
	bfe.u32 	%r25341, %r25335, 8, 8;
	cvt.u16.u32 	%rs12980, %r25341;
	bfe.u32 	%r25342, %r25335, 16, 8;
	cvt.u16.u32 	%rs12979, %r25342;
	bfe.u32 	%r25343, %r25335, 24, 8;
	cvt.u16.u32 	%rs12978, %r25343;
	ld.local.v2.b32 	{%r25344, %r25345}, [%rd3+112];
	bfe.u32 	%r25346, %r25344, 0, 8;
	cvt.u16.u32 	%rs12977, %r25346;
	bfe.u32 	%r25347, %r25344, 8, 8;
	cvt.u16.u32 	%rs12976, %r25347;
	bfe.u32 	%r25348, %r25344, 16, 8;
	cvt.u16.u32 	%rs12975, %r25348;
	bfe.u32 	%r25349, %r25344, 24, 8;
	cvt.u16.u32 	%rs12974, %r25349;
	bfe.u32 	%r25350, %r25345, 0, 8;
	cvt.u16.u32 	%rs12973, %r25350;
	bfe.u32 	%r25351, %r25345, 8, 8;
	cvt.u16.u32 	%rs12972, %r25351;
	bfe.u32 	%r25352, %r25345, 16, 8;
	cvt.u16.u32 	%rs12971, %r25352;
	bfe.u32 	%r25353, %r25345, 24, 8;
	cvt.u16.u32 	%rs12970, %r25353;
	ld.local.v2.b32 	{%r25354, %r25355}, [%rd3+120];
	bfe.u32 	%r25356, %r25354, 0, 8;
	cvt.u16.u32 	%rs12969, %r25356;
	bfe.u32 	%r25357, %r25354, 8, 8;
	cvt.u16.u32 	%rs12968, %r25357;
	bfe.u32 	%r25358, %r25354, 16, 8;
	cvt.u16.u32 	%rs12967, %r25358;
	bfe.u32 	%r25359, %r25354, 24, 8;
	cvt.u16.u32 	%rs12966, %r25359;
	bfe.u32 	%r25360, %r25355, 0, 8;
	cvt.u16.u32 	%rs12965, %r25360;
	bfe.u32 	%r25361, %r25355, 8, 8;
	cvt.u16.u32 	%rs12964, %r25361;
	bfe.u32 	%r25362, %r25355, 16, 8;
	cvt.u16.u32 	%rs12963, %r25362;
	bfe.u32 	%r25363, %r25355, 24, 8;
	cvt.u16.u32 	%rs12962, %r25363;
	ld.local.v2.b32 	{%r25364, %r25365}, [%rd3+128];
	bfe.u32 	%r25366, %r25364, 0, 8;
	cvt.u16.u32 	%rs12961, %r25366;
	bfe.u32 	%r25367, %r25364, 8, 8;
	cvt.u16.u32 	%rs12960, %r25367;
	bfe.u32 	%r25368, %r25364, 16, 8;
	cvt.u16.u32 	%rs12959, %r25368;
	bfe.u32 	%r25369, %r25364, 24, 8;
	cvt.u16.u32 	%rs12958, %r25369;
	bfe.u32 	%r25370, %r25365, 0, 8;
	cvt.u16.u32 	%rs12957, %r25370;
	bfe.u32 	%r25371, %r25365, 8, 8;
	cvt.u16.u32 	%rs12956, %r25371;
	bfe.u32 	%r25372, %r25365, 16, 8;
	cvt.u16.u32 	%rs12955, %r25372;
	bfe.u32 	%r25373, %r25365, 24, 8;
	cvt.u16.u32 	%rs12954, %r25373;
	ld.local.v2.b32 	{%r25374, %r25375}, [%rd3+136];
	bfe.u32 	%r25376, %r25374, 0, 8;
	cvt.u16.u32 	%rs12953, %r25376;
	bfe.u32 	%r25377, %r25374, 8, 8;
	cvt.u16.u32 	%rs12952, %r25377;
	bfe.u32 	%r25378, %r25374, 16, 8;
	cvt.u16.u32 	%rs12951, %r25378;
	bfe.u32 	%r25379, %r25374, 24, 8;
	cvt.u16.u32 	%rs12950, %r25379;
	bfe.u32 	%r25380, %r25375, 0, 8;
	cvt.u16.u32 	%rs12949, %r25380;
	bfe.u32 	%r25381, %r25375, 8, 8;
	cvt.u16.u32 	%rs12948, %r25381;
	bfe.u32 	%r25382, %r25375, 16, 8;
	cvt.u16.u32 	%rs12947, %r25382;
	bfe.u32 	%r25383, %r25375, 24, 8;
	cvt.u16.u32 	%rs12946, %r25383;
	ld.local.v2.b32 	{%r25384, %r25385}, [%rd3+144];
	bfe.u32 	%r25386, %r25384, 0, 8;
	cvt.u16.u32 	%rs12945, %r25386;
	bfe.u32 	%r25387, %r25384, 8, 8;
	cvt.u16.u32 	%rs12944, %r25387;
	bfe.u32 	%r25388, %r25384, 16, 8;
	cvt.u16.u32 	%rs12943, %r25388;
	bfe.u32 	%r25389, %r25384, 24, 8;
	cvt.u16.u32 	%rs12942, %r25389;
	bfe.u32 	%r25390, %r25385, 0, 8;
	cvt.u16.u32 	%rs12941, %r25390;
	bfe.u32 	%r25391, %r25385, 8, 8;
	cvt.u16.u32 	%rs12940, %r25391;
	bfe.u32 	%r25392, %r25385, 16, 8;
	cvt.u16.u32 	%rs12939, %r25392;
	bfe.u32 	%r25393, %r25385, 24, 8;
	cvt.u16.u32 	%rs12938, %r25393;
	ld.local.v2.b32 	{%r25394, %r25395}, [%rd3+152];
	bfe.u32 	%r25396, %r25394, 0, 8;
	cvt.u16.u32 	%rs12937, %r25396;
	bfe.u32 	%r25397, %r25394, 8, 8;
	cvt.u16.u32 	%rs12936, %r25397;
	bfe.u32 	%r25398, %r25394, 16, 8;
	cvt.u16.u32 	%rs12935, %r25398;
	bfe.u32 	%r25399, %r25394, 24, 8;
	cvt.u16.u32 	%rs12934, %r25399;
	bfe.u32 	%r25400, %r25395, 0, 8;
	cvt.u16.u32 	%rs12933, %r25400;
	bfe.u32 	%r25401, %r25395, 8, 8;
	cvt.u16.u32 	%rs12932, %r25401;
	bfe.u32 	%r25402, %r25395, 16, 8;
	cvt.u16.u32 	%rs12931, %r25402;
	bfe.u32 	%r25403, %r25395, 24, 8;
	cvt.u16.u32 	%rs12930, %r25403;
	ld.local.v2.b32 	{%r25404, %r25405}, [%rd3+160];
	bfe.u32 	%r25406, %r25404, 0, 8;
	cvt.u16.u32 	%rs12929, %r25406;
	bfe.u32 	%r25407, %r25404, 8, 8;
	cvt.u16.u32 	%rs12928, %r25407;
	bfe.u32 	%r25408, %r25404, 16, 8;
	cvt.u16.u32 	%rs12927, %r25408;
	bfe.u32 	%r25409, %r25404, 24, 8;
	cvt.u16.u32 	%rs12926, %r25409;
	bfe.u32 	%r25410, %r25405, 0, 8;
	cvt.u16.u32 	%rs12925, %r25410;
	bfe.u32 	%r25411, %r25405, 8, 8;
	cvt.u16.u32 	%rs12924, %r25411;
	bfe.u32 	%r25412, %r25405, 16, 8;
	cvt.u16.u32 	%rs12923, %r25412;
	bfe.u32 	%r25413, %r25405, 24, 8;
	cvt.u16.u32 	%rs12922, %r25413;
	ld.local.v2.b32 	{%r25414, %r25415}, [%rd3+168];
	bfe.u32 	%r25416, %r25414, 0, 8;
	cvt.u16.u32 	%rs12921, %r25416;
	bfe.u32 	%r25417, %r25414, 8, 8;
	cvt.u16.u32 	%rs12920, %r25417;
	bfe.u32 	%r25418, %r25414, 16, 8;
	cvt.u16.u32 	%rs12919, %r25418;
	bfe.u32 	%r25419, %r25414, 24, 8;
	cvt.u16.u32 	%rs12918, %r25419;
	bfe.u32 	%r25420, %r25415, 0, 8;
	cvt.u16.u32 	%rs12917, %r25420;
	bfe.u32 	%r25421, %r25415, 8, 8;
	cvt.u16.u32 	%rs12916, %r25421;
	bfe.u32 	%r25422, %r25415, 16, 8;
	cvt.u16.u32 	%rs12915, %r25422;
	bfe.u32 	%r25423, %r25415, 24, 8;
	cvt.u16.u32 	%rs12914, %r25423;
	ld.local.v2.b32 	{%r25424, %r25425}, [%rd3+176];
	bfe.u32 	%r25426, %r25424, 0, 8;
	cvt.u16.u32 	%rs12913, %r25426;
	bfe.u32 	%r25427, %r25424, 8, 8;
	cvt.u16.u32 	%rs12912, %r25427;
	bfe.u32 	%r25428, %r25424, 16, 8;
	cvt.u16.u32 	%rs12911, %r25428;
	bfe.u32 	%r25429, %r25424, 24, 8;
	cvt.u16.u32 	%rs12910, %r25429;
	bfe.u32 	%r25430, %r25425, 0, 8;
	cvt.u16.u32 	%rs12909, %r25430;
	bfe.u32 	%r25431, %r25425, 8, 8;
	cvt.u16.u32 	%rs12908, %r25431;
	bfe.u32 	%r25432, %r25425, 16, 8;
	cvt.u16.u32 	%rs12907, %r25432;
	bfe.u32 	%r25433, %r25425, 24, 8;
	cvt.u16.u32 	%rs12906, %r25433;
	ld.local.v2.b32 	{%r25434, %r25435}, [%rd3+184];
	bfe.u32 	%r25436, %r25434, 0, 8;
	cvt.u16.u32 	%rs12905, %r25436;
	bfe.u32 	%r25437, %r25434, 8, 8;
	cvt.u16.u32 	%rs12904, %r25437;
	bfe.u32 	%r25438, %r25434, 16, 8;
	cvt.u16.u32 	%rs12903, %r25438;
	bfe.u32 	%r25439, %r25434, 24, 8;
	cvt.u16.u32 	%rs12902, %r25439;
	bfe.u32 	%r25440, %r25435, 0, 8;
	cvt.u16.u32 	%rs12901, %r25440;
	bfe.u32 	%r25441, %r25435, 8, 8;
	cvt.u16.u32 	%rs12900, %r25441;
	bfe.u32 	%r25442, %r25435, 16, 8;
	cvt.u16.u32 	%rs12899, %r25442;
	bfe.u32 	%r25443, %r25435, 24, 8;
	cvt.u16.u32 	%rs12898, %r25443;
	ld.local.v2.b32 	{%r25444, %r25445}, [%rd3+192];
	bfe.u32 	%r25446, %r25444, 0, 8;
	cvt.u16.u32 	%rs12897, %r25446;
	bfe.u32 	%r25447, %r25444, 8, 8;
	cvt.u16.u32 	%rs12896, %r25447;
	bfe.u32 	%r25448, %r25444, 16, 8;
	cvt.u16.u32 	%rs12895, %r25448;
	bfe.u32 	%r25449, %r25444, 24, 8;
	cvt.u16.u32 	%rs12894, %r25449;
	bfe.u32 	%r25450, %r25445, 0, 8;
	cvt.u16.u32 	%rs12893, %r25450;
	bfe.u32 	%r25451, %r25445, 8, 8;
	cvt.u16.u32 	%rs12892, %r25451;
	bfe.u32 	%r25452, %r25445, 16, 8;
	cvt.u16.u32 	%rs12891, %r25452;
	bfe.u32 	%r25453, %r25445, 24, 8;
	cvt.u16.u32 	%rs12890, %r25453;
	ld.local.v2.b32 	{%r25454, %r25455}, [%rd3+200];
	bfe.u32 	%r25456, %r25454, 0, 8;
	cvt.u16.u32 	%rs12889, %r25456;
	bfe.u32 	%r25457, %r25454, 8, 8;
	cvt.u16.u32 	%rs12888, %r25457;
	bfe.u32 	%r25458, %r25454, 16, 8;
	cvt.u16.u32 	%rs12887, %r25458;
	bfe.u32 	%r25459, %r25454, 24, 8;
	cvt.u16.u32 	%rs12886, %r25459;
	bfe.u32 	%r25460, %r25455, 0, 8;
	cvt.u16.u32 	%rs12885, %r25460;
	bfe.u32 	%r25461, %r25455, 8, 8;
	cvt.u16.u32 	%rs12884, %r25461;
	bfe.u32 	%r25462, %r25455, 16, 8;
	cvt.u16.u32 	%rs12883, %r25462;
	bfe.u32 	%r25463, %r25455, 24, 8;
	cvt.u16.u32 	%rs12882, %r25463;
	ld.local.v2.b32 	{%r25464, %r25465}, [%rd3+208];
	bfe.u32 	%r25466, %r25464, 0, 8;
	cvt.u16.u32 	%rs12881, %r25466;
	bfe.u32 	%r25467, %r25464, 8, 8;
	cvt.u16.u32 	%rs12880, %r25467;
	bfe.u32 	%r25468, %r25464, 16, 8;
	cvt.u16.u32 	%rs12879, %r25468;
	bfe.u32 	%r25469, %r25464, 24, 8;
	cvt.u16.u32 	%rs12878, %r25469;
	bfe.u32 	%r25470, %r25465, 0, 8;
	cvt.u16.u32 	%rs12877, %r25470;
	bfe.u32 	%r25471, %r25465, 8, 8;
	cvt.u16.u32 	%rs12876, %r25471;
	bfe.u32 	%r25472, %r25465, 16, 8;
	cvt.u16.u32 	%rs12875, %r25472;
	bfe.u32 	%r25473, %r25465, 24, 8;
	cvt.u16.u32 	%rs12874, %r25473;
	ld.local.v2.b32 	{%r25474, %r25475}, [%rd3+216];
	bfe.u32 	%r25476, %r25474, 0, 8;
	cvt.u16.u32 	%rs12873, %r25476;
	bfe.u32 	%r25477, %r25474, 8, 8;
	cvt.u16.u32 	%rs12872, %r25477;
	bfe.u32 	%r25478, %r25474, 16, 8;
	cvt.u16.u32 	%rs12871, %r25478;
	bfe.u32 	%r25479, %r25474, 24, 8;
	cvt.u16.u32 	%rs12870, %r25479;
	bfe.u32 	%r25480, %r25475, 0, 8;
	cvt.u16.u32 	%rs12869, %r25480;
	bfe.u32 	%r25481, %r25475, 8, 8;
	cvt.u16.u32 	%rs12868, %r25481;
	bfe.u32 	%r25482, %r25475, 16, 8;
	cvt.u16.u32 	%rs12867, %r25482;
	bfe.u32 	%r25483, %r25475, 24, 8;
	cvt.u16.u32 	%rs12866, %r25483;
	ld.local.v2.b32 	{%r25484, %r25485}, [%rd3+224];
	bfe.u32 	%r25486, %r25484, 0, 8;
	cvt.u16.u32 	%rs12865, %r25486;
	bfe.u32 	%r25487, %r25484, 8, 8;
	cvt.u16.u32 	%rs12864, %r25487;
	bfe.u32 	%r25488, %r25484, 16, 8;
	cvt.u16.u32 	%rs12863, %r25488;
	bfe.u32 	%r25489, %r25484, 24, 8;
	cvt.u16.u32 	%rs12862, %r25489;
	bfe.u32 	%r25490, %r25485, 0, 8;
	cvt.u16.u32 	%rs12861, %r25490;
	bfe.u32 	%r25491, %r25485, 8, 8;
	cvt.u16.u32 	%rs12860, %r25491;
	bfe.u32 	%r25492, %r25485, 16, 8;
	cvt.u16.u32 	%rs12859, %r25492;
	bfe.u32 	%r25493, %r25485, 24, 8;
	cvt.u16.u32 	%rs12858, %r25493;
	ld.local.v2.b32 	{%r25494, %r25495}, [%rd3+232];
	bfe.u32 	%r25496, %r25494, 0, 8;
	cvt.u16.u32 	%rs12857, %r25496;
	bfe.u32 	%r25497, %r25494, 8, 8;
	cvt.u16.u32 	%rs12856, %r25497;
	bfe.u32 	%r25498, %r25494, 16, 8;
	cvt.u16.u32 	%rs12855, %r25498;
	bfe.u32 	%r25499, %r25494, 24, 8;
	cvt.u16.u32 	%rs12854, %r25499;
	bfe.u32 	%r25500, %r25495, 0, 8;
	cvt.u16.u32 	%rs12853, %r25500;
	bfe.u32 	%r25501, %r25495, 8, 8;
	cvt.u16.u32 	%rs12852, %r25501;
	bfe.u32 	%r25502, %r25495, 16, 8;
	cvt.u16.u32 	%rs12851, %r25502;
	bfe.u32 	%r25503, %r25495, 24, 8;
	cvt.u16.u32 	%rs12850, %r25503;
	ld.local.v2.b32 	{%r25504, %r25505}, [%rd3+240];
	bfe.u32 	%r25506, %r25504, 0, 8;
	cvt.u16.u32 	%rs12849, %r25506;
	bfe.u32 	%r25507, %r25504, 8, 8;
	cvt.u16.u32 	%rs12848, %r25507;
	bfe.u32 	%r25508, %r25504, 16, 8;
	cvt.u16.u32 	%rs12847, %r25508;
	bfe.u32 	%r25509, %r25504, 24, 8;
	cvt.u16.u32 	%rs12846, %r25509;
	bfe.u32 	%r25510, %r25505, 0, 8;
	cvt.u16.u32 	%rs12845, %r25510;
	bfe.u32 	%r25511, %r25505, 8, 8;
	cvt.u16.u32 	%rs12844, %r25511;
	bfe.u32 	%r25512, %r25505, 16, 8;
	cvt.u16.u32 	%rs12843, %r25512;
	bfe.u32 	%r25513, %r25505, 24, 8;
	cvt.u16.u32 	%rs12842, %r25513;
	ld.local.v2.b32 	{%r25514, %r25515}, [%rd3+248];
	bfe.u32 	%r25516, %r25514, 0, 8;
	cvt.u16.u32 	%rs12841, %r25516;
	bfe.u32 	%r25517, %r25514, 8, 8;
	cvt.u16.u32 	%rs12840, %r25517;
	bfe.u32 	%r25518, %r25514, 16, 8;
	cvt.u16.u32 	%rs12839, %r25518;
	bfe.u32 	%r25519, %r25514, 24, 8;
	cvt.u16.u32 	%rs12838, %r25519;
	bfe.u32 	%r25520, %r25515, 0, 8;
	cvt.u16.u32 	%rs12837, %r25520;
	bfe.u32 	%r25521, %r25515, 8, 8;
	cvt.u16.u32 	%rs12836, %r25521;
	bfe.u32 	%r25522, %r25515, 16, 8;
	cvt.u16.u32 	%rs12835, %r25522;
	bfe.u32 	%r25523, %r25515, 24, 8;
	cvt.u16.u32 	%rs12834, %r25523;
	ld.local.v2.b32 	{%r25524, %r25525}, [%rd3+256];
	bfe.u32 	%r25526, %r25524, 0, 8;
	cvt.u16.u32 	%rs12833, %r25526;
	bfe.u32 	%r25527, %r25524, 8, 8;
	cvt.u16.u32 	%rs12832, %r25527;
	bfe.u32 	%r25528, %r25524, 16, 8;
	cvt.u16.u32 	%rs12831, %r25528;
	bfe.u32 	%r25529, %r25524, 24, 8;
	cvt.u16.u32 	%rs12830, %r25529;
	bfe.u32 	%r25530, %r25525, 0, 8;
	cvt.u16.u32 	%rs12829, %r25530;
	bfe.u32 	%r25531, %r25525, 8, 8;
	cvt.u16.u32 	%rs12828, %r25531;
	bfe.u32 	%r25532, %r25525, 16, 8;
	cvt.u16.u32 	%rs12827, %r25532;
	bfe.u32 	%r25533, %r25525, 24, 8;
	cvt.u16.u32 	%rs12826, %r25533;
	ld.local.v2.b32 	{%r25534, %r25535}, [%rd3+264];
	bfe.u32 	%r25536, %r25534, 0, 8;
	cvt.u16.u32 	%rs12825, %r25536;
	bfe.u32 	%r25537, %r25534, 8, 8;
	cvt.u16.u32 	%rs12824, %r25537;
	bfe.u32 	%r25538, %r25534, 16, 8;
	cvt.u16.u32 	%rs12823, %r25538;
	bfe.u32 	%r25539, %r25534, 24, 8;
	cvt.u16.u32 	%rs12822, %r25539;
	bfe.u32 	%r25540, %r25535, 0, 8;
	cvt.u16.u32 	%rs12821, %r25540;
	bfe.u32 	%r25541, %r25535, 8, 8;
	cvt.u16.u32 	%rs12820, %r25541;
	bfe.u32 	%r25542, %r25535, 16, 8;
	cvt.u16.u32 	%rs12819, %r25542;
	bfe.u32 	%r25543, %r25535, 24, 8;
	cvt.u16.u32 	%rs12818, %r25543;
$L__BB4_66:
	ld.param.u64 	%rd270, [_ZN3cub18CUB_300001_SM_10006detail6reduce28DeviceReduceSingleTileKernelINS2_10policy_hubI4Itemy13Addition_funcE10Policy1000EN6thrust24THRUST_300001_SM_1000_NS6detail15normal_iteratorINSA_10device_ptrIS5_EEEEPS5_yS6_S5_S5_N4cuda3std3__410__identityEEEvT0_T1_T2_T3_T4_T6__param_2];
	setp.lt.s64 	%p93, %rd270, 97;
	@%p93 bra 	$L__BB4_73;
	ld.shared.v2.b32 	{%r25545, %r25546}, [_ZZN3cub18CUB_300001_SM_10006detail6reduce28DeviceReduceSingleTileKernelINS2_10policy_hubI4Itemy13Addition_funcE10Policy1000EN6thrust24THRUST_300001_SM_1000_NS6detail15normal_iteratorINSA_10device_ptrIS5_EEEEPS5_yS6_S5_S5_N4cuda3std3__410__identityEEEvT0_T1_T2_T3_T4_T6_E12temp_storage+1088];
	ld.shared.v2.b32 	{%r25547, %r25548}, [_ZZN3cub18CUB_300001_SM_10006detail6reduce28DeviceReduceSingleTileKernelINS2_10policy_hubI4Itemy13Addition_funcE10Policy1000EN6thrust24THRUST_300001_SM_1000_NS6detail15normal_iteratorINSA_10device_ptrIS5_EEEEPS5_yS6_S5_S5_N4cuda3std3__410__identityEEEvT0_T1_T2_T3_T4_T6_E12temp_storage+1080];
	ld.shared.v2.b32 	{%r25549, %r25550}, [_ZZN3cub18CUB_300001_SM_10006detail6reduce28DeviceReduceSingleTileKernelINS2_10policy_hubI4Itemy13Addition_funcE10Policy1000EN6thrust24THRUST_300001_SM_1000_NS6detail15normal_iteratorINSA_10device_ptrIS5_EEEEPS5_yS6_S5_S5_N4cuda3std3__410__identityEEEvT0_T1_T2_T3_T4_T6_E12temp_storage+1072];
	ld.shared.v2.b32 	{%r25551, %r25552}, [_ZZN3cub18CUB_300001_SM_10006detail6reduce28DeviceReduceSingleTileKernelINS2_10policy_hubI4Itemy13Addition_funcE10Policy1000EN6thrust24THRUST_300001_SM_1000_NS6detail15normal_iteratorINSA_10device_ptrIS5_EEEEPS5_yS6_S5_S5_N4cuda3std3__410__identityEEEvT0_T1_T2_T3_T4_T6_E12temp_storage+1064];
	ld.shared.v2.b32 	{%r25553, %r25554}, [_ZZN3cub18CUB_300001_SM_10006detail6reduce28DeviceReduceSingleTileKernelINS2_10policy_hubI4Itemy13Addition_funcE10Policy1000EN6thrust24THRUST_300001_SM_1000_NS6detail15normal_iteratorINSA_10device_ptrIS5_EEEEPS5_yS6_S5_S5_N4cuda3std3__410__identityEEEvT0_T1_T2_T3_T4_T6_E12temp_storage+1056];
	ld.shared.v2.b32 	{%r25555, %r25556}, [_ZZN3cub18CUB_300001_SM_10006detail6reduce28DeviceReduceSingleTileKernelINS2_10policy_hubI4Itemy13Addition_funcE10Policy1000EN6thrust24THRUST_300001_SM_1000_NS6detail15normal_iteratorINSA_10device_ptrIS5_EEEEPS5_yS6_S5_S5_N4cuda3std3__410__identityEEEvT0_T1_T2_T3_T4_T6_E12temp_storage+1048];
	ld.shared.v2.b32 	{%r25557, %r25558}, [_ZZN3cub18CUB_300001_SM_10006detail6reduce28DeviceReduceSingleTileKernelINS2_10policy_hubI4Itemy13Addition_funcE10Policy1000EN6thrust24THRUST_300001_SM_1000_NS6detail15normal_iteratorINSA_10device_ptrIS5_EEEEPS5_yS6_S5_S5_N4cuda3std3__410__identityEEEvT0_T1_T2_T3_T4_T6_E12temp_storage+1040];
	ld.shared.v2.b32 	{%r25559, %r25560}, [_ZZN3cub18CUB_300001_SM_10006detail6reduce28DeviceReduceSingleTileKernelINS2_10policy_hubI4Itemy13Addition_funcE10Policy1000EN6thrust24THRUST_300001_SM_1000_NS6detail15normal_iteratorINSA_10device_ptrIS5_EEEEPS5_yS6_S5_S5_N4cuda3std3__410__identityEEEvT0_T1_T2_T3_T4_T6_E12temp_storage+1032];
	ld.shared.v2.b32 	{%r25561, %r25562}, [_ZZN3cub18CUB_300001_SM_10006detail6reduce28DeviceReduceSingleTileKernelINS2_10policy_hubI4Itemy13Addition_funcE10Policy1000EN6thrust24THRUST_300001_SM_1000_NS6detail15normal_iteratorINSA_10device_ptrIS5_EEEEPS5_yS6_S5_S5_N4cuda3std3__410__identityEEEvT0_T1_T2_T3_T4_T6_E12temp_storage+1024];
	ld.shared.v2.b32 	{%r25563, %r25564}, [_ZZN3cub18CUB_300001_SM_10006detail6reduce28DeviceReduceSingleTileKernelINS2_10policy_hubI4Itemy13Addition_funcE10Policy1000EN6thrust24THRUST_300001_SM_1000_NS6detail15normal_iteratorINSA_10device_ptrIS5_EEEEPS5_yS6_S5_S5_N4cuda3std3__410__identityEEEvT0_T1_T2_T3_T4_T6_E12temp_storage+1016];
	ld.shared.v2.b32 	{%r25565, %r25566}, [_ZZN3cub18CUB_300001_SM_10006detail6reduce28DeviceReduceSingleTileKernelINS2_10policy_hubI4Itemy13Addition_funcE10Policy1000EN6thrust24THRUST_300001_SM_1000_NS6detail15normal_iteratorINSA_10device_ptrIS5_EEEEPS5_yS6_S5_S5_N4cuda3std3__410__identityEEEvT0_T1_T2_T3_T4_T6_E12temp_storage+1008];
	ld.shared.v2.b32 	{%r25567, %r25568}, [_ZZN3cub18CUB_300001_SM_10006detail6reduce28DeviceReduceSingleTileKernelINS2_10policy_hubI4Itemy13Addition_funcE10Policy1000EN6thrust24THRUST_300001_SM_1000_NS6detail15normal_iteratorINSA_10device_ptrIS5_EEEEPS5_yS6_S5_S5_N4cuda3std3__410__identityEEEvT0_T1_T2_T3_T4_T6_E12temp_storage+1000];
	ld.shared.v2.b32 	{%r25569, %r25570}, [_ZZN3cub18CUB_300001_SM_10006detail6reduce28DeviceReduceSingleTileKernelINS2_10policy_hubI4Itemy13Addition_funcE10Policy1000EN6thrust24THRUST_300001_SM_1000_NS6detail15normal_iteratorINSA_10device_ptrIS5_EEEEPS5_yS6_S5_S5_N4cuda3std3__410__identityEEEvT0_T1_T2_T3_T4_T6_E12temp_storage+992];
	ld.shared.v2.b32 	{%r25571, %r25572}, [_ZZN3cub18CUB_300001_SM_10006detail6reduce28DeviceReduceSingleTileKernelINS2_10policy_hubI4Itemy13Addition_funcE10Policy1000EN6thrust24THRUST_300001_SM_1000_NS6detail15normal_iteratorINSA_10device_ptrIS5_EEEEPS5_yS6_S5_S5_N4cuda3std3__410__identityEEEvT0_T1_T2_T3_T4_T6_E12temp_storage+984];
	ld.shared.v2.b32 	{%r25573, %r25574}, [_ZZN3cub18CUB_300001_SM_10006detail6reduce28DeviceReduceSingleTileKernelINS2_10policy_hubI4Itemy13Addition_funcE10Policy1000EN6thrust24THRUST_300001_SM_1000_NS6detail15normal_iteratorINSA_10device_ptrIS5_EEEEPS5_yS6_S5_S5_N4cuda3std3__410__identityEEEvT0_T1_T2_T3_T4_T6_E12temp_storage+976];
	ld.shared.v2.b32 	{%r25575, %r25576}, [_ZZN3cub18CUB_300001_SM_10006detail6reduce28DeviceReduceSingleTileKernelINS2_10policy_hubI4Itemy13Addition_funcE10Policy1000EN6thrust24THRUST_300001_SM_1000_NS6detail15normal_iteratorINSA_10device_ptrIS5_EEEEPS5_yS6_S5_S5_N4cuda3std3__410__identityEEEvT0_T1_T2_T3_T4_T6_E12temp_storage+968];
	ld.shared.v2.b32 	{%r25577, %r25578}, [_ZZN3cub18CUB_300001_SM_10006detail6reduce28DeviceReduceSingleTileKernelINS2_10policy_hubI4Itemy13Addition_funcE10Policy1000EN6thrust24THRUST_300001_SM_1000_NS6detail15normal_iteratorINSA_10device_ptrIS5_EEEEPS5_yS6_S5_S5_N4cuda3std3__410__identityEEEvT0_T1_T2_T3_T4_T6_E12temp_storage+960];
	ld.shared.v2.b32 	{%r25579, %r25580}, [_ZZN3cub18CUB_300001_SM_10006detail6reduce28DeviceReduceSingleTileKernelINS2_10policy_hubI4Itemy13Addition_funcE10Policy1000EN6thrust24THRUST_300001_SM_1000_NS6detail15normal_iteratorINSA_10device_ptrIS5_EEEEPS5_yS6_S5_S5_N4cuda3std3__410__identityEEEvT0_T1_T2_T3_T4_T6_E12temp_storage+952];
	ld.shared.v2.b32 	{%r25581, %r25582}, [_ZZN3cub18CUB_300001_SM_10006detail6reduce28DeviceReduceSingleTileKernelINS2_10policy_hubI4Itemy13Addition_funcE10Policy1000EN6thrust24THRUST_300001_SM_1000_NS6detail15normal_iteratorINSA_10device_ptrIS5_EEEEPS5_yS6_S5_S5_N4cuda3std3__410__identityEEEvT0_T1_T2_T3_T4_T6_E12temp_storage+944];
	ld.shared.v2.b32 	{%r25583, %r25584}, [_ZZN3cub18CUB_300001_SM_10006detail6reduce28DeviceReduceSingleTileKernelINS2_10policy_hubI4Itemy13Addition_funcE10Policy1000EN6thrust24THRUST_300001_SM_1000_NS6detail15normal_iteratorINSA_10device_ptrIS5_EEEEPS5_yS6_S5_S5_N4cuda3std3__410__identityEEEvT0_T1_T2_T3_T4_T6_E12temp_storage+936];
	ld.shared.v2.b32 	{%r25585, %r25586}, [_ZZN3cub18CUB_300001_SM_10006detail6reduce28DeviceReduceSingleTileKernelINS2_10policy_hubI4Itemy13Addition_funcE10Policy1000EN6thrust24THRUST_300001_SM_1000_NS6detail15normal_iteratorINSA_10device_ptrIS5_EEEEPS5_yS6_S5_S5_N4cuda3std3__410__identityEEEvT0_T1_T2_T3_T4_T6_E12temp_storage+928];
	ld.shared.v2.b32 	{%r25587, %r25588}, [_ZZN3cub18CUB_300001_SM_10006detail6reduce28DeviceReduceSingleTileKernelINS2_10policy_hubI4Itemy13Addition_funcE10Policy1000EN6thrust24THRUST_300001_SM_1000_NS6detail15normal_iteratorINSA_10device_ptrIS5_EEEEPS5_yS6_S5_S5_N4cuda3std3__410__identityEEEvT0_T1_T2_T3_T4_T6_E12temp_storage+920];
	ld.shared.v2.b32 	{%r25589, %r25590}, [_ZZN3cub18CUB_300001_SM_10006detail6reduce28DeviceReduceSingleTileKernelINS2_10policy_hubI4Itemy13Addition_funcE10Policy1000EN6thrust24THRUST_300001_SM_1000_NS6detail15normal_iteratorINSA_10device_ptrIS5_EEEEPS5_yS6_S5_S5_N4cuda3std3__410__identityEEEvT0_T1_T2_T3_T4_T6_E12temp_storage+912];
	ld.shared.v2.b32 	{%r25591, %r25592}, [_ZZN3cub18CUB_300001_SM_10006detail6reduce28DeviceReduceSingleTileKernelINS2_10policy_hubI4Itemy13Addition_funcE10Policy1000EN6thrust24THRUST_300001_SM_1000_NS6detail15normal_iteratorINSA_10device_ptrIS5_EEEEPS5_yS6_S5_S5_N4cuda3std3__410__identityEEEvT0_T1_T2_T3_T4_T6_E12temp_storage+904];
	ld.shared.v2.b32 	{%r25593, %r25594}, [_ZZN3cub18CUB_300001_SM_10006detail6reduce28DeviceReduceSingleTileKernelINS2_10policy_hubI4Itemy13Addition_funcE10Policy1000EN6thrust24THRUST_300001_SM_1000_NS6detail15normal_iteratorINSA_10device_ptrIS5_EEEEPS5_yS6_S5_S5_N4cuda3std3__410__identityEEEvT0_T1_T2_T3_T4_T6_E12temp_storage+896];
	ld.shared.v2.b32 	{%r25595, %r25596}, [_ZZN3cub18CUB_300001_SM_10006detail6reduce28DeviceReduceSingleTileKernelINS2_10policy_hubI4Itemy13Addition_funcE10Policy1000EN6thrust24THRUST_300001_SM_1000_NS6detail15normal_iteratorINSA_10device_ptrIS5_EEEEPS5_yS6_S5_S5_N4cuda3std3__410__identityEEEvT0_T1_T2_T3_T4_T6_E12temp_storage+888];
	ld.shared.v2.b32 	{%r25597, %r25598}, [_ZZN3cub18CUB_300001_SM_10006detail6reduce28DeviceReduceSingleTileKernelINS2_10policy_hubI4Itemy13Addition_funcE10Policy1000EN6thrust24THRUST_300001_SM_1000_NS6detail15normal_iteratorINSA_10device_ptrIS5_EEEEPS5_yS6_S5_S5_N4cuda3std3__410__identityEEEvT0_T1_T2_T3_T4_T6_E12temp_storage+880];
	ld.shared.v2.b32 	{%r25599, %r25600}, [_ZZN3cub18CUB_300001_SM_10006detail6reduce28DeviceReduceSingleTileKernelINS2_10policy_hubI4Itemy13Addition_funcE10Policy1000EN6thrust24THRUST_300001_SM_1000_NS6detail15normal_iteratorINSA_10device_ptrIS5_EEEEPS5_yS6_S5_S5_N4cuda3std3__410__identityEEEvT0_T1_T2_T3_T4_T6_E12temp_storage+872];
	ld.shared.v2.b32 	{%r25601, %r25602}, [_ZZN3cub18CUB_300001_SM_10006detail6reduce28DeviceReduceSingleTileKernelINS2_10policy_hubI4Itemy13Addition_funcE10Policy1000EN6thrust24THRUST_300001_SM_1000_NS6detail15normal_iteratorINSA_10device_ptrIS5_EEEEPS5_yS6_S5_S5_N4cuda3std3__410__identityEEEvT0_T1_T2_T3_T4_T6_E12temp_storage+864];
	ld.shared.v2.b32 	{%r25603, %r25604}, [_ZZN3cub18CUB_300001_SM_10006detail6reduce28DeviceReduceSingleTileKernelINS2_10policy_hubI4Itemy13Addition_funcE10Policy1000EN6thrust24THRUST_300001_SM_1000_NS6detail15normal_iteratorINSA_10device_ptrIS5_EEEEPS5_yS6_S5_S5_N4cuda3std3__410__identityEEEvT0_T1_T2_T3_T4_T6_E12temp_storage+856];
	ld.shared.v2.b32 	{%r25605, %r25606}, [_ZZN3cub18CUB_300001_SM_10006detail6reduce28DeviceReduceSingleTileKernelINS2_10policy_hubI4Itemy13Addition_funcE10Policy1000EN6thrust24THRUST_300001_SM_1000_NS6detail15normal_iteratorINSA_10device_ptrIS5_EEEEPS5_yS6_S5_S5_N4cuda3std3__410__identityEEEvT0_T1_T2_T3_T4_T6_E12temp_storage+848];
	ld.shared.v2.b32 	{%r25607, %r25608}, [_ZZN3cub18CUB_300001_SM_10006detail6reduce28DeviceReduceSingleTileKernelINS2_10policy_hubI4Itemy13Addition_funcE10Policy1000EN6thrust24THRUST_300001_SM_1000_NS6detail15normal_iteratorINSA_10device_ptrIS5_EEEEPS5_yS6_S5_S5_N4cuda3std3__410__identityEEEvT0_T1_T2_T3_T4_T6_E12temp_storage+840];
	bfe.u32 	%r25609, %r25607, 0, 8;
	cvt.u16.u32 	%rs14873, %r25609;
	ld.shared.f64 	%fd28, [_ZZN3cub18CUB_300001_SM_10006detail6reduce28DeviceReduceSingleTileKernelINS2_10policy_hubI4Itemy13Addition_funcE10Policy1000EN6thrust24THRUST_300001_SM_1000_NS6detail15normal_iteratorINSA_10device_ptrIS5_EEEEPS5_yS6_S5_S5_N4cuda3std3__410__identityEEEvT0_T1_T2_T3_T4_T6_E12temp_storage+832];
	ld.shared.u32 	%r422, [_ZZN3cub18CUB_300001_SM_10006detail6reduce28DeviceReduceSingleTileKernelINS2_10policy_hubI4Itemy13Addition_funcE10Policy1000EN6thrust24THRUST_300001_SM_1000_NS6detail15normal_iteratorINSA_10device_ptrIS5_EEEEPS5_yS6_S5_S5_N4cuda3std3__410__identityEEEvT0_T1_T2_T3_T4_T6_E12temp_storage+824];
	st.local.u32 	[%rd4], %r422;
	st.local.f64 	[%rd4+8], %fd28;
	st.local.v2.b32 	[%rd4+16], {%r25607, %r25608};
	st.local.v2.b32 	[%rd4+24], {%r25605, %r25606};
	st.local.v2.b32 	[%rd4+32], {%r25603, %r25604};
	st.local.v2.b32 	[%rd4+40], {%r25601, %r25602};
	st.local.v2.b32 	[%rd4+48], {%r25599, %r25600};
	st.local.v2.b32 	[%rd4+56], {%r25597, %r25598};
	st.local.v2.b32 	[%rd4+64], {%r25595, %r25596};
	st.local.v2.b32 	[%rd4+72], {%r25593, %r25594};
	st.local.v2.b32 	[%rd4+80], {%r25591, %r25592};
	st.local.v2.b32 	[%rd4+88], {%r25589, %r25590};
	st.local.v2.b32 	[%rd4+96], {%r25587, %r25588};
	st.local.v2.b32 	[%rd4+104], {%r25585, %r25586};
	st.local.v2.b32 	[%rd4+112], {%r25583, %r25584};
	st.local.v2.b32 	[%rd4+120], {%r25581, %r25582};
	st.local.v2.b32 	[%rd4+128], {%r25579, %r25580};
	st.local.v2.b32 	[%rd4+136], {%r25577, %r25578};
	st.local.v2.b32 	[%rd4+144], {%r25575, %r25576};
	st.local.v2.b32 	[%rd4+152], {%r25573, %r25574};
	st.local.v2.b32 	[%rd4+160], {%r25571, %r25572};
	st.local.v2.b32 	[%rd4+168], {%r25569, %r25570};
	st.local.v2.b32 	[%rd4+176], {%r25567, %r25568};
	st.local.v2.b32 	[%rd4+184], {%r25565, %r25566};
	st.local.v2.b32 	[%rd4+192], {%r25563, %r25564};
	st.local.v2.b32 	[%rd4+200], {%r25561, %r25562};
	st.local.v2.b32 	[%rd4+208], {%r25559, %r25560};
	st.local.v2.b32 	[%rd4+216], {%r25557, %r25558};
	st.local.v2.b32 	[%rd4+224], {%r25555, %r25556};
	st.local.v2.b32 	[%rd4+232], {%r25553, %r25554};
	st.local.v2.b32 	[%rd4+240], {%r25551, %r25552};
	st.local.v2.b32 	[%rd4+248], {%r25549, %r25550};
	st.local.v2.b32 	[%rd4+256], {%r25547, %r25548};
	st.local.v2.b32 	[%rd4+264], {%r25545, %r25546};
	st.local.u32 	[%rd3], %r28642;
	st.local.f64 	[%rd3+8], %fd78;
	cvt.u32.u16 	%r25610, %rs13066;
	cvt.u32.u16 	%r25611, %rs13067;
	prmt.b32 	%r25612, %r25611, %r25610, 0x3340U;
	cvt.u32.u16 	%r25613, %rs13068;
	cvt.u32.u16 	%r25614, %rs13069;
	prmt.b32 	%r25615, %r25614, %r25613, 0x3340U;
	prmt.b32 	%r25616, %r25615, %r25612, 0x5410U;
	cvt.u32.u16 	%r25617, %rs13070;
	cvt.u32.u16 	%r25618, %rs13071;
	prmt.b32 	%r25619, %r25618, %r25617, 0x3340U;
	cvt.u32.u16 	%r25620, %rs13072;
	cvt.u32.u16 	%r25621, %rs13073;
	prmt.b32 	%r25622, %r25621, %r25620, 0x3340U;
	prmt.b32 	%r25623, %r25622, %r25619, 0x5410U;
	st.local.v2.b32 	[%rd3+16], {%r25623, %r25616};
	cvt.u32.u16 	%r25624, %rs13058;
	cvt.u32.u16 	%r25625, %rs13059;
	prmt.b32 	%r25626, %r25625, %r25624, 0x3340U;
	cvt.u32.u16 	%r25627, %rs13060;
	cvt.u32.u16 	%r25628, %rs13061;
	prmt.b32 	%r25629, %r25628, %r25627, 0x3340U;
	prmt.b32 	%r25630, %r25629, %r25626, 0x5410U;
	cvt.u32.u16 	%r25631, %rs13062;
	cvt.u32.u16 	%r25632, %rs13063;
	prmt.b32 	%r25633, %r25632, %r25631, 0x3340U;
	cvt.u32.u16 	%r25634, %rs13064;
	cvt.u32.u16 	%r25635, %rs13065;
	prmt.b32 	%r25636, %r25635, %r25634, 0x3340U;
	prmt.b32 	%r25637, %r25636, %r25633, 0x5410U;
	st.local.v2.b32 	[%rd3+24], {%r25637, %r25630};
	cvt.u32.u16 	%r25638, %rs13050;
	cvt.u32.u16 	%r25639, %rs13051;
	prmt.b32 	%r25640, %r25639, %r25638, 0x3340U;
	cvt.u32.u16 	%r25641, %rs13052;
	cvt.u32.u16 	%r25642, %rs13053;
	prmt.b32 	%r25643, %r25642, %r25641, 0x3340U;
	prmt.b32 	%r25644, %r25643, %r25640, 0x5410U;
	cvt.u32.u16 	%r25645, %rs13054;
	cvt.u32.u16 	%r25646, %rs13055;
	prmt.b32 	%r25647, %r25646, %r25645, 0x3340U;
	cvt.u32.u16 	%r25648, %rs13056;
	cvt.u32.u16 	%r25649, %rs13057;
	prmt.b32 	%r25650, %r25649, %r25648, 0x3340U;
	prmt.b32 	%r25651, %r25650, %r25647, 0x5410U;
	st.local.v2.b32 	[%rd3+32], {%r25651, %r25644};
	cvt.u32.u16 	%r25652, %rs13042;
	cvt.u32.u16 	%r25653, %rs13043;
	prmt.b32 	%r25654, %r25653, %r25652, 0x3340U;
	cvt.u32.u16 	%r25655, %rs13044;
	cvt.u32.u16 	%r25656, %rs13045;
	prmt.b32 	%r25657, %r25656, %r25655, 0x3340U;
	prmt.b32 	%r25658, %r25657, %r25654, 0x5410U;
	cvt.u32.u16 	%r25659, %rs13046;
	cvt.u32.u16 	%r25660, %rs13047;
	prmt.b32 	%r25661, %r25660, %r25659, 0x3340U;
	cvt.u32.u16 	%r25662, %rs13048;
	cvt.u32.u16 	%r25663, %rs13049;
	prmt.b32 	%r25664, %r25663, %r25662, 0x3340U;
	prmt.b32 	%r25665, %r25664, %r25661, 0x5410U;
	st.local.v2.b32 	[%rd3+40], {%r25665, %r25658};
	cvt.u32.u16 	%r25666, %rs13034;
	cvt.u32.u16 	%r25667, %rs13035;
	prmt.b32 	%r25668, %r25667, %r25666, 0x3340U;
	cvt.u32.u16 	%r25669, %rs13036;
	cvt.u32.u16 	%r25670, %rs13037;
	prmt.b32 	%r25671, %r25670, %r25669, 0x3340U;
	prmt.b32 	%r25672, %r25671, %r25668, 0x5410U;
	cvt.u32.u16 	%r25673, %rs13038;
	cvt.u32.u16 	%r25674, %rs13039;
	prmt.b32 	%r25675, %r25674, %r25673, 0x3340U;
	cvt.u32.u16 	%r25676, %rs13040;
	cvt.u32.u16 	%r25677, %rs13041;
	prmt.b32 	%r25678, %r25677, %r25676, 0x3340U;
	prmt.b32 	%r25679, %r25678, %r25675, 0x5410U;
	st.local.v2.b32 	[%rd3+48], {%r25679, %r25672};
	cvt.u32.u16 	%r25680, %rs13026;
	cvt.u32.u16 	%r25681, %rs13027;
	prmt.b32 	%r25682, %r25681, %r25680, 0x3340U;
	cvt.u32.u16 	%r25683, %rs13028;
	cvt.u32.u16 	%r25684, %rs13029;
	prmt.b32 	%r25685, %r25684, %r25683, 0x3340U;
	prmt.b32 	%r25686, %r25685, %r25682, 0x5410U;
	cvt.u32.u16 	%r25687, %rs13030;
	cvt.u32.u16 	%r25688, %rs13031;
	prmt.b32 	%r25689, %r25688, %r25687, 0x3340U;
	cvt.u32.u16 	%r25690, %rs13032;
	cvt.u32.u16 	%r25691, %rs13033;
	prmt.b32 	%r25692, %r25691, %r25690, 0x3340U;
	prmt.b32 	%r25693, %r25692, %r25689, 0x5410U;
	st.local.v2.b32 	[%rd3+56], {%r25693, %r25686};
	cvt.u32.u16 	%r25694, %rs13018;
	cvt.u32.u16 	%r25695, %rs13019;
	prmt.b32 	%r25696, %r25695, %r25694, 0x3340U;
	cvt.u32.u16 	%r25697, %rs13020;
	cvt.u32.u16 	%r25698, %rs13021;
	prmt.b32 	%r25699, %r25698, %r25697, 0x3340U;
	prmt.b32 	%r25700, %r25699, %r25696, 0x5410U;
	cvt.u32.u16 	%r25701, %rs13022;
	cvt.u32.u16 	%r25702, %rs13023;
	prmt.b32 	%r25703, %r25702, %r25701, 0x3340U;
	cvt.u32.u16 	%r25704, %rs13024;
	cvt.u32.u16 	%r25705, %rs13025;
	prmt.b32 	%r25706, %r25705, %r25704, 0x3340U;
	prmt.b32 	%r25707, %r25706, %r25703, 0x5410U;
	st.local.v2.b32 	[%rd3+64], {%r25707, %r25700};
	cvt.u32.u16 	%r25708, %rs13010;
	cvt.u32.u16 	%r25709, %rs13011;
	prmt.b32 	%r25710, %r25709, %r25708, 0x3340U;
	cvt.u32.u16 	%r25711, %rs13012;
	cvt.u32.u16 	%r25712, %rs13013;
	prmt.b32 	%r25713, %r25712, %r25711, 0x3340U;
	prmt.b32 	%r25714, %r25713, %r25710, 0x5410U;
	cvt.u32.u16 	%r25715, %rs13014;
	cvt.u32.u16 	%r25716, %rs13015;
	prmt.b32 	%r25717, %r25716, %r25715, 0x3340U;
	cvt.u32.u16 	%r25718, %rs13016;
	cvt.u32.u16 	%r25719, %rs13017;
	prmt.b32 	%r25720, %r25719, %r25718, 0x3340U;
	prmt.b32 	%r25721, %r25720, %r25717, 0x5410U;
	st.local.v2.b32 	[%rd3+72], {%r25721, %r25714};
	cvt.u32.u16 	%r25722, %rs13002;
	cvt.u32.u16 	%r25723, %rs13003;
	prmt.b32 	%r25724, %r25723, %r25722, 0x3340U;
	cvt.u32.u16 	%r25725, %rs13004;
	cvt.u32.u16 	%r25726, %rs13005;
	prmt.b32 	%r25727, %r25726, %r25725, 0x3340U;
	prmt.b32 	%r25728, %r25727, %r25724, 0x5410U;
	cvt.u32.u16 	%r25729, %rs13006;
	cvt.u32.u16 	%r25730, %rs13007;
	prmt.b32 	%r25731, %r25730, %r25729, 0x3340U;
	cvt.u32.u16 	%r25732, %rs13008;
	cvt.u32.u16 	%r25733, %rs13009;
	prmt.b32 	%r25734, %r25733, %r25732, 0x3340U;
	prmt.b32 	%r25735, %r25734, %r25731, 0x5410U;
	st.local.v2.b32 	[%rd3+80], {%r25735, %r25728};
	cvt.u32.u16 	%r25736, %rs12994;
	cvt.u32.u16 	%r25737, %rs12995;
	prmt.b32 	%r25738, %r25737, %r25736, 0x3340U;
	cvt.u32.u16 	%r25739, %rs12996;
	cvt.u32.u16 	%r25740, %rs12997;
	prmt.b32 	%r25741, %r25740, %r25739, 0x3340U;
	prmt.b32 	%r25742, %r25741, %r25738, 0x5410U;
	cvt.u32.u16 	%r25743, %rs12998;
	cvt.u32.u16 	%r25744, %rs12999;
	prmt.b32 	%r25745, %r25744, %r25743, 0x3340U;
	cvt.u32.u16 	%r25746, %rs13000;
	cvt.u32.u16 	%r25747, %rs13001;
	prmt.b32 	%r25748, %r25747, %r25746, 0x3340U;
	prmt.b32 	%r25749, %r25748, %r25745, 0x5410U;
	st.local.v2.b32 	[%rd3+88], {%r25749, %r25742};
	cvt.u32.u16 	%r25750, %rs12986;
	cvt.u32.u16 	%r25751, %rs12987;
	prmt.b32 	%r25752, %r25751, %r25750, 0x3340U;
	cvt.u32.u16 	%r25753, %rs12988;
	cvt.u32.u16 	%r25754, %rs12989;
	prmt.b32 	%r25755, %r25754, %r25753, 0x3340U;
	prmt.b32 	%r25756, %r25755, %r25752, 0x5410U;
	cvt.u32.u16 	%r25757, %rs12990;
	cvt.u32.u16 	%r25758, %rs12991;
	prmt.b32 	%r25759, %r25758, %r25757, 0x3340U;
	cvt.u32.u16 	%r25760, %rs12992;
	cvt.u32.u16 	%r25761, %rs12993;
	prmt.b32 	%r25762, %r25761, %r25760, 0x3340U;
	prmt.b32 	%r25763, %r25762, %r25759, 0x5410U;
	st.local.v2.b32 	[%rd3+96], {%r25763, %r25756};
	cvt.u32.u16 	%r25764, %rs12978;
	cvt.u32.u16 	%r25765, %rs12979;
	prmt.b32 	%r25766, %r25765, %r25764, 0x3340U;
	cvt.u32.u16 	%r25767, %rs12980;
	cvt.u32.u16 	%r25768, %rs12981;
	prmt.b32 	%r25769, %r25768, %r25767, 0x3340U;
	prmt.b32 	%r25770, %r25769, %r25766, 0x5410U;
	cvt.u32.u16 	%r25771, %rs12982;
	cvt.u32.u16 	%r25772, %rs12983;
	prmt.b32 	%r25773, %r25772, %r25771, 0x3340U;
	cvt.u32.u16 	%r25774, %rs12984;
	cvt.u32.u16 	%r25775, %rs12985;
	prmt.b32 	%r25776, %r25775, %r25774, 0x3340U;
	prmt.b32 	%r25777, %r25776, %r25773, 0x5410U;
	st.local.v2.b32 	[%rd3+104], {%r25777, %r25770};
	cvt.u32.u16 	%r25778, %rs12970;
	cvt.u32.u16 	%r25779, %rs12971;
	prmt.b32 	%r25780, %r25779, %r25778, 0x3340U;
	cvt.u32.u16 	%r25781, %rs12972;
	cvt.u32.u16 	%r25782, %rs12973;
	prmt.b32 	%r25783, %r25782, %r25781, 0x3340U;
	prmt.b32 	%r25784, %r25783, %r25780, 0x5410U;
	cvt.u32.u16 	%r25785, %rs12974;
	cvt.u32.u16 	%r25786, %rs12975;
	prmt.b32 	%r25787, %r25786, %r25785, 0x3340U;
	cvt.u32.u16 	%r25788, %rs12976;
	cvt.u32.u16 	%r25789, %rs12977;
	prmt.b32 	%r25790, %r25789, %r25788, 0x3340U;
	prmt.b32 	%r25791, %r25790, %r25787, 0x5410U;
	st.local.v2.b32 	[%rd3+112], {%r25791, %r25784};
	cvt.u32.u16 	%r25792, %rs12962;
	cvt.u32.u16 	%r25793, %rs12963;
	prmt.b32 	%r25794, %r25793, %r25792, 0x3340U;
	cvt.u32.u16 	%r25795, %rs12964;
	cvt.u32.u16 	%r25796, %rs12965;
	prmt.b32 	%r25797, %r25796, %r25795, 0x3340U;
	prmt.b32 	%r25798, %r25797, %r25794, 0x5410U;
	cvt.u32.u16 	%r25799, %rs12966;
	cvt.u32.u16 	%r25800, %rs12967;
	prmt.b32 	%r25801, %r25800, %r25799, 0x3340U;
	cvt.u32.u16 	%r25802, %rs12968;
	cvt.u32.u16 	%r25803, %rs12969;
	prmt.b32 	%r25804, %r25803, %r25802, 0x3340U;
	prmt.b32 	%r25805, %r25804, %r25801, 0x5410U;
	st.local.v2.b32 	[%rd3+120], {%r25805, %r25798};
	cvt.u32.u16 	%r25806, %rs12954;
	cvt.u32.u16 	%r25807, %rs12955;
	prmt.b32 	%r25808, %r25807, %r25806, 0x3340U;
	cvt.u32.u16 	%r25809, %rs12956;
	cvt.u32.u16 	%r25810, %rs12957;
	prmt.b32 	%r25811, %r25810, %r25809, 0x3340U;
	prmt.b32 	%r25812, %r25811, %r25808, 0x5410U;
	cvt.u32.u16 	%r25813, %rs12958;
	cvt.u32.u16 	%r25814, %rs12959;
	prmt.b32 	%r25815, %r25814, %r25813, 0x3340U;
	cvt.u32.u16 	%r25816, %rs12960;
	cvt.u32.u16 	%r25817, %rs12961;
	prmt.b32 	%r25818, %r25817, %r25816, 0x3340U;
	prmt.b32 	%r25819, %r25818, %r25815, 0x5410U;
	st.local.v2.b32 	[%rd3+128], {%r25819, %r25812};
	cvt.u32.u16 	%r25820, %rs12946;
	cvt.u32.u16 	%r25821, %rs12947;
	prmt.b32 	%r25822, %r25821, %r25820, 0x3340U;
	cvt.u32.u16 	%r25823, %rs12948;
	cvt.u32.u16 	%r25824, %rs12949;
	prmt.b32 	%r25825, %r25824, %r25823, 0x3340U;
	prmt.b32 	%r25826, %r25825, %r25822, 0x5410U;
	cvt.u32.u16 	%r25827, %rs12950;
	cvt.u32.u16 	%r25828, %rs12951;
	prmt.b32 	%r25829, %r25828, %r25827, 0x3340U;
	cvt.u32.u16 	%r25830, %rs12952;
	cvt.u32.u16 	%r25831, %rs12953;
	prmt.b32 	%r25832, %r25831, %r25830, 0x3340U;
	prmt.b32 	%r25833, %r25832, %r25829, 0x5410U;
	st.local.v2.b32 	[%rd3+136], {%r25833, %r25826};
	cvt.u32.u16 	%r25834, %rs12938;
	cvt.u32.u16 	%r25835, %rs12939;
	prmt.b32 	%r25836, %r25835, %r25834, 0x3340U;
	cvt.u32.u16 	%r25837, %rs12940;
	cvt.u32.u16 	%r25838, %rs12941;
	prmt.b32 	%r25839, %r25838, %r25837, 0x3340U;
	prmt.b32 	%r25840, %r25839, %r25836, 0x5410U;
	cvt.u32.u16 	%r25841, %rs12942;
	cvt.u32.u16 	%r25842, %rs12943;
	prmt.b32 	%r25843, %r25842, %r25841, 0x3340U;
	cvt.u32.u16 	%r25844, %rs12944;
	cvt.u32.u16 	%r25845, %rs12945;
	prmt.b32 	%r25846, %r25845, %r25844, 0x3340U;
	prmt.b32 	%r25847, %r25846, %r25843, 0x5410U;
	st.local.v2.b32 	[%rd3+144], {%r25847, %r25840};
	cvt.u32.u16 	%r25848, %rs12930;
	cvt.u32.u16 	%r25849, %rs12931;
	prmt.b32 	%r25850, %r25849, %r25848, 0x3340U;
	cvt.u32.u16 	%r25851, %rs12932;
	cvt.u32.u16 	%r25852, %rs12933;
	prmt.b32 	%r25853, %r25852, %r25851, 0x3340U;
	prmt.b32 	%r25854, %r25853, %r25850, 0x5410U;
	cvt.u32.u16 	%r25855, %rs12934;
	cvt.u32.u16 	%r25856, %rs12935;
	prmt.b32 	%r25857, %r25856, %r25855, 0x3340U;
	cvt.u32.u16 	%r25858, %rs12936;
	cvt.u32.u16 	%r25859, %rs12937;
	prmt.b32 	%r25860, %r25859, %r25858, 0x3340U;
	prmt.b32 	%r25861, %r25860, %r25857, 0x5410U;
	st.local.v2.b32 	[%rd3+152], {%r25861, %r25854};
	cvt.u32.u16 	%r25862, %rs12922;
	cvt.u32.u16 	%r25863, %rs12923;
	prmt.b32 	%r25864, %r25863, %r25862, 0x3340U;
	cvt.u32.u16 	%r25865, %rs12924;
	cvt.u32.u16 	%r25866, %rs12925;
	prmt.b32 	%r25867, %r25866, %r25865, 0x3340U;
	prmt.b32 	%r25868, %r25867, %r25864, 0x5410U;
	cvt.u32.u16 	%r25869, %rs12926;
	cvt.u32.u16 	%r25870, %rs12927;
	prmt.b32 	%r25871, %r25870, %r25869, 0x3340U;
	cvt.u32.u16 	%r25872, %rs12928;
	cvt.u32.u16 	%r25873, %rs12929;
	prmt.b32 	%r25874, %r25873, %r25872, 0x3340U;
	prmt.b32 	%r25875, %r25874, %r25871, 0x5410U;
	st.local.v2.b32 	[%rd3+160], {%r25875, %r25868};
	cvt.u32.u16 	%r25876, %rs12914;
	cvt.u32.u16 	%r25877, %rs12915;
	prmt.b32 	%r25878, %r25877, %r25876, 0x3340U;
	cvt.u32.u16 	%r25879, %rs12916;
	cvt.u32.u16 	%r25880, %rs12917;
	prmt.b32 	%r25881, %r25880, %r25879, 0x3340U;
	prmt.b32 	%r25882, %r25881, %r25878, 0x5410U;
	cvt.u32.u16 	%r25883, %rs12918;
	cvt.u32.u16 	%r25884, %rs12919;
	prmt.b32 	%r25885, %r25884, %r25883, 0x3340U;
	cvt.u32.u16 	%r25886, %rs12920;
	cvt.u32.u16 	%r25887, %rs12921;
	prmt.b32 	%r25888, %r25887, %r25886, 0x3340U;
	prmt.b32 	%r25889, %r25888, %r25885, 0x5410U;
	st.local.v2.b32 	[%rd3+168], {%r25889, %r25882};
	cvt.u32.u16 	%r25890, %rs12906;
	cvt.u32.u16 	%r25891, %rs12907;
	prmt.b32 	%r25892, %r25891, %r25890, 0x3340U;
	cvt.u32.u16 	%r25893, %rs12908;
	cvt.u32.u16 	%r25894, %rs12909;
	prmt.b32 	%r25895, %r25894, %r25893, 0x3340U;
	prmt.b32 	%r25896, %r25895, %r25892, 0x5410U;
	cvt.u32.u16 	%r25897, %rs12910;
	cvt.u32.u16 	%r25898, %rs12911;
	prmt.b32 	%r25899, %r25898, %r25897, 0x3340U;
	cvt.u32.u16 	%r25900, %rs12912;
	cvt.u32.u16 	%r25901, %rs12913;
	prmt.b32 	%r25902, %r25901, %r25900, 0x3340U;
	prmt.b32 	%r25903, %r25902, %r25899, 0x5410U;
	st.local.v2.b32 	[%rd3+176], {%r25903, %r25896};
	cvt.u32.u16 	%r25904, %rs12898;
	cvt.u32.u16 	%r25905, %rs12899;
	prmt.b32 	%r25906, %r25905, %r25904, 0x3340U;
	cvt.u32.u16 	%r25907, %rs12900;
	cvt.u32.u16 	%r25908, %rs12901;
	prmt.b32 	%r25909, %r25908, %r25907, 0x3340U;
	prmt.b32 	%r25910, %r25909, %r25906, 0x5410U;
	cvt.u32.u16 	%r25911, %rs12902;
	cvt.u32.u16 	%r25912, %rs12903;
	prmt.b32 	%r25913, %r25912, %r25911, 0x3340U;
	cvt.u32.u16 	%r25914, %rs12904;
	cvt.u32.u16 	%r25915, %rs12905;
	prmt.b32 	%r25916, %r25915, %r25914, 0x3340U;
	prmt.b32 	%r25917, %r25916, %r25913, 0x5410U;
	st.local.v2.b32 	[%rd3+184], {%r25917, %r25910};
	cvt.u32.u16 	%r25918, %rs12890;
	cvt.u32.u16 	%r25919, %rs12891;
	prmt.b32 	%r25920, %r25919, %r25918, 0x3340U;
	cvt.u32.u16 	%r25921, %rs12892;
	cvt.u32.u16 	%r25922, %rs12893;
	prmt.b32 	%r25923, %r25922, %r25921, 0x3340U;
	prmt.b32 	%r25924, %r25923, %r25920, 0x5410U;
	cvt.u32.u16 	%r25925, %rs12894;
	cvt.u32.u16 	%r25926, %rs12895;
	prmt.b32 	%r25927, %r25926, %r25925, 0x3340U;
	cvt.u32.u16 	%r25928, %rs12896;
	cvt.u32.u16 	%r25929, %rs12897;
	prmt.b32 	%r25930, %r25929, %r25928, 0x3340U;
	prmt.b32 	%r25931, %r25930, %r25927, 0x5410U;
	st.local.v2.b32 	[%rd3+192], {%r25931, %r25924};
	cvt.u32.u16 	%r25932, %rs12882;
	cvt.u32.u16 	%r25933, %rs12883;
	prmt.b32 	%r25934, %r25933, %r25932, 0x3340U;
	cvt.u32.u16 	%r25935, %rs12884;
	cvt.u32.u16 	%r25936, %rs12885;
	prmt.b32 	%r25937, %r25936, %r25935, 0x3340U;
	prmt.b32 	%r25938, %r25937, %r25934, 0x5410U;
	cvt.u32.u16 	%r25939, %rs12886;
	cvt.u32.u16 	%r25940, %rs12887;
	prmt.b32 	%r25941, %r25940, %r25939, 0x3340U;
	cvt.u32.u16 	%r25942, %rs12888;
	cvt.u32.u16 	%r25943, %rs12889;
	prmt.b32 	%r25944, %r25943, %r25942, 0x3340U;
	prmt.b32 	%r25945, %r25944, %r25941, 0x5410U;
	st.local.v2.b32 	[%rd3+200], {%r25945, %r25938};
	cvt.u32.u16 	%r25946, %rs12874;
	cvt.u32.u16 	%r25947, %rs12875;
	prmt.b32 	%r25948, %r25947, %r25946, 0x3340U;
	cvt.u32.u16 	%r25949, %rs12876;
	cvt.u32.u16 	%r25950, %rs12877;
	prmt.b32 	%r25951, %r25950, %r25949, 0x3340U;
	prmt.b32 	%r25952, %r25951, %r25948, 0x5410U;
	cvt.u32.u16 	%r25953, %rs12878;
	cvt.u32.u16 	%r25954, %rs12879;
	prmt.b32 	%r25955, %r25954, %r25953, 0x3340U;
	cvt.u32.u16 	%r25956, %rs12880;
	cvt.u32.u16 	%r25957, %rs12881;
	prmt.b32 	%r25958, %r25957, %r25956, 0x3340U;
	prmt.b32 	%r25959, %r25958, %r25955, 0x5410U;
	st.local.v2.b32 	[%rd3+208], {%r25959, %r25952};
	cvt.u32.u16 	%r25960, %rs12866;
	cvt.u32.u16 	%r25961, %rs12867;
	prmt.b32 	%r25962, %r25961, %r25960, 0x3340U;
	cvt.u32.u16 	%r25963, %rs12868;
	cvt.u32.u16 	%r25964, %rs12869;
	prmt.b32 	%r25965, %r25964, %r25963, 0x3340U;
	prmt.b32 	%r25966, %r25965, %r25962, 0x5410U;
	cvt.u32.u16 	%r25967, %rs12870;
	cvt.u32.u16 	%r25968, %rs12871;
	prmt.b32 	%r25969, %r25968, %r25967, 0x3340U;
	cvt.u32.u16 	%r25970, %rs12872;
	cvt.u32.u16 	%r25971, %rs12873;
	prmt.b32 	%r25972, %r25971, %r25970, 0x3340U;
	prmt.b32 	%r25973, %r25972, %r25969, 0x5410U;
	st.local.v2.b32 	[%rd3+216], {%r25973, %r25966};
	cvt.u32.u16 	%r25974, %rs12858;
	cvt.u32.u16 	%r25975, %rs12859;
	prmt.b32 	%r25976, %r25975, %r25974, 0x3340U;
	cvt.u32.u16 	%r25977, %rs12860;
	cvt.u32.u16 	%r25978, %rs12861;
	prmt.b32 	%r25979, %r25978, %r25977, 0x3340U;
	prmt.b32 	%r25980, %r25979, %r25976, 0x5410U;
	cvt.u32.u16 	%r25981, %rs12862;
	cvt.u32.u16 	%r25982, %rs12863;
	prmt.b32 	%r25983, %r25982, %r25981, 0x3340U;
	cvt.u32.u16 	%r25984, %rs12864;
	cvt.u32.u16 	%r25985, %rs12865;
	prmt.b32 	%r25986, %r25985, %r25984, 0x3340U;
	prmt.b32 	%r25987, %r25986, %r25983, 0x5410U;
	st.local.v2.b32 	[%rd3+224], {%r25987, %r25980};
	cvt.u32.u16 	%r25988, %rs12850;
	cvt.u32.u16 	%r25989, %rs12851;
	prmt.b32 	%r25990, %r25989, %r25988, 0x3340U;
	cvt.u32.u16 	%r25991, %rs12852;
	cvt.u32.u16 	%r25992, %rs12853;
	prmt.b32 	%r25993, %r25992, %r25991, 0x3340U;
	prmt.b32 	%r25994, %r25993, %r25990, 0x5410U;
	cvt.u32.u16 	%r25995, %rs12854;
	cvt.u32.u16 	%r25996, %rs12855;
	prmt.b32 	%r25997, %r25996, %r25995, 0x3340U;
	cvt.u32.u16 	%r25998, %rs12856;
	cvt.u32.u16 	%r25999, %rs12857;
	prmt.b32 	%r26000, %r25999, %r25998, 0x3340U;
	prmt.b32 	%r26001, %r26000, %r25997, 0x5410U;
	st.local.v2.b32 	[%rd3+232], {%r26001, %r25994};
	cvt.u32.u16 	%r26002, %rs12842;
	cvt.u32.u16 	%r26003, %rs12843;
	prmt.b32 	%r26004, %r26003, %r26002, 0x3340U;
	cvt.u32.u16 	%r26005, %rs12844;
	cvt.u32.u16 	%r26006, %rs12845;
	prmt.b32 	%r26007, %r26006, %r26005, 0x3340U;
	prmt.b32 	%r26008, %r26007, %r26004, 0x5410U;
	cvt.u32.u16 	%r26009, %rs12846;
	cvt.u32.u16 	%r26010, %rs12847;
	prmt.b32 	%r26011, %r26010, %r26009, 0x3340U;
	cvt.u32.u16 	%r26012, %rs12848;
	cvt.u32.u16 	%r26013, %rs12849;
	prmt.b32 	%r26014, %r26013, %r26012, 0x3340U;
	prmt.b32 	%r26015, %r26014, %r26011, 0x5410U;
	st.local.v2.b32 	[%rd3+240], {%r26015, %r26008};
	cvt.u32.u16 	%r26016, %rs12834;
	cvt.u32.u16 	%r26017, %rs12835;
	prmt.b32 	%r26018, %r26017, %r26016, 0x3340U;
	cvt.u32.u16 	%r26019, %rs12836;
	cvt.u32.u16 	%r26020, %rs12837;
	prmt.b32 	%r26021, %r26020, %r26019, 0x3340U;
	prmt.b32 	%r26022, %r26021, %r26018, 0x5410U;
	cvt.u32.u16 	%r26023, %rs12838;
	cvt.u32.u16 	%r26024, %rs12839;
	prmt.b32 	%r26025, %r26024, %r26023, 0x3340U;
	cvt.u32.u16 	%r26026, %rs12840;
	cvt.u32.u16 	%r26027, %rs12841;
	prmt.b32 	%r26028, %r26027, %r26026, 0x3340U;
	prmt.b32 	%r26029, %r26028, %r26025, 0x5410U;
	st.local.v2.b32 	[%rd3+248], {%r26029, %r26022};
	cvt.u32.u16 	%r26030, %rs12826;
	cvt.u32.u16 	%r26031, %rs12827;
	prmt.b32 	%r26032, %r26031, %r26030, 0x3340U;
	cvt.u32.u16 	%r26033, %rs12828;
	cvt.u32.u16 	%r26034, %rs12829;
	prmt.b32 	%r26035, %r26034, %r26033, 0x3340U;
	prmt.b32 	%r26036, %r26035, %r26032, 0x5410U;
	cvt.u32.u16 	%r26037, %rs12830;
	cvt.u32.u16 	%r26038, %rs12831;
	prmt.b32 	%r26039, %r26038, %r26037, 0x3340U;
	cvt.u32.u16 	%r26040, %rs12832;
	cvt.u32.u16 	%r26041, %rs12833;
	prmt.b32 	%r26042, %r26041, %r26040, 0x3340U;
	prmt.b32 	%r26043, %r26042, %r26039, 0x5410U;
	st.local.v2.b32 	[%rd3+256], {%r26043, %r26036};
	cvt.u32.u16 	%r26044, %rs12818;
	cvt.u32.u16 	%r26045, %rs12819;
	prmt.b32 	%r26046, %r26045, %r26044, 0x3340U;
	cvt.u32.u16 	%r26047, %rs12820;
	cvt.u32.u16 	%r26048, %rs12821;
	prmt.b32 	%r26049, %r26048, %r26047, 0x3340U;
	prmt.b32 	%r26050, %r26049, %r26046, 0x5410U;
	cvt.u32.u16 	%r26051, %rs12822;
	cvt.u32.u16 	%r26052, %rs12823;
	prmt.b32 	%r26053, %r26052, %r26051, 0x3340U;
	cvt.u32.u16 	%r26054, %rs12824;
	cvt.u32.u16 	%r26055, %rs12825;
	prmt.b32 	%r26056, %r26055, %r26054, 0x3340U;
	prmt.b32 	%r26057, %r26056, %r26053, 0x5410U;
	st.local.v2.b32 	[%rd3+264], {%r26057, %r26050};
	mov.b32 	%r28678, 0;
$L__BB4_68:
	mov.u32 	%r28681, %r28678;
	cvt.u64.u32 	%rd218, %r28681;
	add.s64 	%rd219, %rd3, %rd218;
	ld.local.u8 	%rs12293, [%rd219+16];
	setp.ne.s16 	%p94, %rs12293, 0;
	add.s32 	%r28678, %r28681, 1;
	@%p94 bra 	$L__BB4_68;
	and.b16  	%rs12294, %rs14873, 255;
	setp.eq.s16 	%p95, %rs12294, 0;
	@%p95 bra 	$L__BB4_72;
	mov.b32 	%r28679, 0;
$L__BB4_71:
	cvt.u64.u32 	%rd220, %r28681;
	add.s64 	%rd221, %rd3, %rd220;
	st.local.u8 	[%rd221+16], %rs14873;
	add.s32 	%r28681, %r28681, 1;
	add.s32 	%r428, %r28679, 1;
	cvt.u64.u32 	%rd222, %r28679;
	add.s64 	%rd223, %rd4, %rd222;
	ld.local.u8 	%rs14873, [%rd223+17];
	setp.ne.s16 	%p96, %rs14873, 0;
	mov.u32 	%r28679, %r428;
	@%p96 bra 	$L__BB4_71;
$L__BB4_72:
	cvt.u64.u32 	%rd224, %r28681;
	add.s64 	%rd225, %rd3, %rd224;
	mov.b16 	%rs12295, 0;
	st.local.u8 	[%rd225+16], %rs12295;
	add.s32 	%r28642, %r28642, %r422;
	st.local.u32 	[%rd3], %r28642;
	add.f64 	%fd78, %fd28, %fd78;
	st.local.f64 	[%rd3+8], %fd78;
	ld.local.v2.b32 	{%r26059, %r26060}, [%rd3+16];
	bfe.u32 	%r26061, %r26059, 0, 8;
	cvt.u16.u32 	%rs13073, %r26061;
	bfe.u32 	%r26062, %r26059, 8, 8;
	cvt.u16.u32 	%rs13072, %r26062;
	bfe.u32 	%r26063, %r26059, 16, 8;
	cvt.u16.u32 	%rs13071, %r26063;
	bfe.u32 	%r26064, %r26059, 24, 8;
	cvt.u16.u32 	%rs13070, %r26064;
	bfe.u32 	%r26065, %r26060, 0, 8;
	cvt.u16.u32 	%rs13069, %r26065;
	bfe.u32 	%r26066, %r26060, 8, 8;
	cvt.u16.u32 	%rs13068, %r26066;
	bfe.u32 	%r26067, %r26060, 16, 8;
	cvt.u16.u32 	%rs13067, %r26067;
	bfe.u32 	%r26068, %r26060, 24, 8;
	cvt.u16.u32 	%rs13066, %r26068;
	ld.local.v2.b32 	{%r26069, %r26070}, [%rd3+24];
	bfe.u32 	%r26071, %r26069, 0, 8;
	cvt.u16.u32 	%rs13065, %r26071;
	bfe.u32 	%r26072, %r26069, 8, 8;
	cvt.u16.u32 	%rs13064, %r26072;
	bfe.u32 	%r26073, %r26069, 16, 8;
	cvt.u16.u32 	%rs13063, %r26073;
	bfe.u32 	%r26074, %r26069, 24, 8;
	cvt.u16.u32 	%rs13062, %r26074;
	bfe.u32 	%r26075, %r26070, 0, 8;
	cvt.u16.u32 	%rs13061, %r26075;
	bfe.u32 	%r26076, %r26070, 8, 8;
	cvt.u16.u32 	%rs13060, %r26076;
	bfe.u32 	%r26077, %r26070, 16, 8;
	cvt.u16.u32 	%rs13059, %r26077;
	bfe.u32 	%r26078, %r26070, 24, 8;
	cvt.u16.u32 	%rs13058, %r26078;
	ld.local.v2.b32 	{%r26079, %r26080}, [%rd3+32];
	bfe.u32 	%r26081, %r26079, 0, 8;
	cvt.u16.u32 	%rs13057, %r26081;
	bfe.u32 	%r26082, %r26079, 8, 8;
	cvt.u16.u32 	%rs13056, %r26082;
	bfe.u32 	%r26083, %r26079, 16, 8;
	cvt.u16.u32 	%rs13055, %r26083;
	bfe.u32 	%r26084, %r26079, 24, 8;
	cvt.u16.u32 	%rs13054, %r26084;
	bfe.u32 	%r26085, %r26080, 0, 8;
	cvt.u16.u32 	%rs13053, %r26085;
	bfe.u32 	%r26086, %r26080, 8, 8;
	cvt.u16.u32 	%rs13052, %r26086;
	bfe.u32 	%r26087, %r26080, 16, 8;
	cvt.u16.u32 	%rs13051, %r26087;
	bfe.u32 	%r26088, %r26080, 24, 8;
	cvt.u16.u32 	%rs13050, %r26088;
	ld.local.v2.b32 	{%r26089, %r26090}, [%rd3+40];
	bfe.u32 	%r26091, %r26089, 0, 8;
	cvt.u16.u32 	%rs13049, %r26091;
	bfe.u32 	%r26092, %r26089, 8, 8;
	cvt.u16.u32 	%rs13048, %r26092;
	bfe.u32 	%r26093, %r26089, 16, 8;
	cvt.u16.u32 	%rs13047, %r26093;
	bfe.u32 	%r26094, %r26089, 24, 8;
	cvt.u16.u32 	%rs13046, %r26094;
	bfe.u32 	%r26095, %r26090, 0, 8;
	cvt.u16.u32 	%rs13045, %r26095;
	bfe.u32 	%r26096, %r26090, 8, 8;
	cvt.u16.u32 	%rs13044, %r26096;
	bfe.u32 	%r26097, %r26090, 16, 8;
	cvt.u16.u32 	%rs13043, %r26097;
	bfe.u32 	%r26098, %r26090, 24, 8;
	cvt.u16.u32 	%rs13042, %r26098;
	ld.local.v2.b32 	{%r26099, %r26100}, [%rd3+48];
	bfe.u32 	%r26101, %r26099, 0, 8;
	cvt.u16.u32 	%rs13041, %r26101;
	bfe.u32 	%r26102, %r26099, 8, 8;
	cvt.u16.u32 	%rs13040, %r26102;
	bfe.u32 	%r26103, %r26099, 16, 8;
	cvt.u16.u32 	%rs13039, %r26103;
	bfe.u32 	%r26104, %r26099, 24, 8;
	cvt.u16.u32 	%rs13038, %r26104;
	bfe.u32 	%r26105, %r26100, 0, 8;
	cvt.u16.u32 	%rs13037, %r26105;
	bfe.u32 	%r26106, %r26100, 8, 8;
	cvt.u16.u32 	%rs13036, %r26106;
	bfe.u32 	%r26107, %r26100, 16, 8;
	cvt.u16.u32 	%rs13035, %r26107;
	bfe.u32 	%r26108, %r26100, 24, 8;
	cvt.u16.u32 	%rs13034, %r26108;
	ld.local.v2.b32 	{%r26109, %r26110}, [%rd3+56];
	bfe.u32 	%r26111, %r26109, 0, 8;
	cvt.u16.u32 	%rs13033, %r26111;
	bfe.u32 	%r26112, %r26109, 8, 8;
	cvt.u16.u32 	%rs13032, %r26112;
	bfe.u32 	%r26113, %r26109, 16, 8;
	cvt.u16.u32 	%rs13031, %r26113;
	bfe.u32 	%r26114, %r26109, 24, 8;
	cvt.u16.u32 	%rs13030, %r26114;
	bfe.u32 	%r26115, %r26110, 0, 8;
	cvt.u16.u32 	%rs13029, %r26115;
	bfe.u32 	%r26116, %r26110, 8, 8;
	cvt.u16.u32 	%rs13028, %r26116;
	bfe.u32 	%r26117, %r26110, 16, 8;
	cvt.u16.u32 	%rs13027, %r26117;
	bfe.u32 	%r26118, %r26110, 24, 8;
	cvt.u16.u32 	%rs13026, %r26118;
	ld.local.v2.b32 	{%r26119, %r26120}, [%rd3+64];
	bfe.u32 	%r26121, %r26119, 0, 8;
	cvt.u16.u32 	%rs13025, %r26121;
	bfe.u32 	%r26122, %r26119, 8, 8;
	cvt.u16.u32 	%rs13024, %r26122;
	bfe.u32 	%r26123, %r26119, 16, 8;
	cvt.u16.u32 	%rs13023, %r26123;
	bfe.u32 	%r26124, %r26119, 24, 8;
	cvt.u16.u32 	%rs13022, %r26124;
	bfe.u32 	%r26125, %r26120, 0, 8;
	cvt.u16.u32 	%rs13021, %r26125;
	bfe.u32 	%r26126, %r26120, 8, 8;
	cvt.u16.u32 	%rs13020, %r26126;
	bfe.u32 	%r26127, %r26120, 16, 8;
	cvt.u16.u32 	%rs13019, %r26127;
	bfe.u32 	%r26128, %r26120, 24, 8;
	cvt.u16.u32 	%rs13018, %r26128;
	ld.local.v2.b32 	{%r26129, %r26130}, [%rd3+72];
	bfe.u32 	%r26131, %r26129, 0, 8;
	cvt.u16.u32 	%rs13017, %r26131;
	bfe.u32 	%r26132, %r26129, 8, 8;
	cvt.u16.u32 	%rs13016, %r26132;
	bfe.u32 	%r26133, %r26129, 16, 8;
	cvt.u16.u32 	%rs13015, %r26133;
	bfe.u32 	%r26134, %r26129, 24, 8;
	cvt.u16.u32 	%rs13014, %r26134;
	bfe.u32 	%r26135, %r26130, 0, 8;
	cvt.u16.u32 	%rs13013, %r26135;
	bfe.u32 	%r26136, %r26130, 8, 8;
	cvt.u16.u32 	%rs13012, %r26136;
	bfe.u32 	%r26137, %r26130, 16, 8;
	cvt.u16.u32 	%rs13011, %r26137;
	bfe.u32 	%r26138, %r26130, 24, 8;
	cvt.u16.u32 	%rs13010, %r26138;
	ld.local.v2.b32 	{%r26139, %r26140}, [%rd3+80];
	bfe.u32 	%r26141, %r26139, 0, 8;
	cvt.u16.u32 	%rs13009, %r26141;
	bfe.u32 	%r26142, %r26139, 8, 8;
	cvt.u16.u32 	%rs13008, %r26142;
	bfe.u32 	%r26143, %r26139, 16, 8;
	cvt.u16.u32 	%rs13007, %r26143;
	bfe.u32 	%r26144, %r26139, 24, 8;
	cvt.u16.u32 	%rs13006, %r26144;
	bfe.u32 	%r26145, %r26140, 0, 8;
	cvt.u16.u32 	%rs13005, %r26145;
	bfe.u32 	%r26146, %r26140, 8, 8;
	cvt.u16.u32 	%rs13004, %r26146;
	bfe.u32 	%r26147, %r26140, 16, 8;
	cvt.u16.u32 	%rs13003, %r26147;
	bfe.u32 	%r26148, %r26140, 24, 8;
	cvt.u16.u32 	%rs13002, %r26148;
	ld.local.v2.b32 	{%r26149, %r26150}, [%rd3+88];
	bfe.u32 	%r26151, %r26149, 0, 8;
	cvt.u16.u32 	%rs13001, %r26151;
	bfe.u32 	%r26152, %r26149, 8, 8;
	cvt.u16.u32 	%rs13000, %r26152;
	bfe.u32 	%r26153, %r26149, 16, 8;
	cvt.u16.u32 	%rs12999, %r26153;
	bfe.u32 	%r26154, %r26149, 24, 8;
	cvt.u16.u32 	%rs12998, %r26154;
	bfe.u32 	%r26155, %r26150, 0, 8;
	cvt.u16.u32 	%rs12997, %r26155;
	bfe.u32 	%r26156, %r26150, 8, 8;
	cvt.u16.u32 	%rs12996, %r26156;
	bfe.u32 	%r26157, %r26150, 16, 8;
	cvt.u16.u32 	%rs12995, %r26157;
	bfe.u32 	%r26158, %r26150, 24, 8;
	cvt.u16.u32 	%rs12994, %r26158;
	ld.local.v2.b32 	{%r26159, %r26160}, [%rd3+96];
	bfe.u32 	%r26161, %r26159, 0, 8;
	cvt.u16.u32 	%rs12993, %r26161;
	bfe.u32 	%r26162, %r26159, 8, 8;
	cvt.u16.u32 	%rs12992, %r26162;
	bfe.u32 	%r26163, %r26159, 16, 8;
	cvt.u16.u32 	%rs12991, %r26163;
	bfe.u32 	%r26164, %r26159, 24, 8;
	cvt.u16.u32 	%rs12990, %r26164;
	bfe.u32 	%r26165, %r26160, 0, 8;
	cvt.u16.u32 	%rs12989, %r26165;
	bfe.u32 	%r26166, %r26160, 8, 8;
	cvt.u16.u32 	%rs12988, %r26166;
	bfe.u32 	%r26167, %r26160, 16, 8;
	cvt.u16.u32 	%rs12987, %r26167;
	bfe.u32 	%r26168, %r26160, 24, 8;
	cvt.u16.u32 	%rs12986, %r26168;
	ld.local.v2.b32 	{%r26169, %r26170}, [%rd3+104];
	bfe.u32 	%r26171, %r26169, 0, 8;
	cvt.u16.u32 	%rs12985, %r26171;
	bfe.u32 	%r26172, %r26169, 8, 8;
	cvt.u16.u32 	%rs12984, %r26172;
	bfe.u32 	%r26173, %r26169, 16, 8;
	cvt.u16.u32 	%rs12983, %r26173;
	bfe.u32 	%r26174, %r26169, 24, 8;
	cvt.u16.u32 	%rs12982, %r26174;
	bfe.u32 	%r26175, %r26170, 0, 8;
	cvt.u16.u32 	%rs12981, %r26175;
	bfe.u32 	%r26176, %r26170, 8, 8;
	cvt.u16.u32 	%rs12980, %r26176;
	bfe.u32 	%r26177, %r26170, 16, 8;
	cvt.u16.u32 	%rs12979, %r26177;
	bfe.u32 	%r26178, %r26170, 24, 8;
	cvt.u16.u32 	%rs12978, %r26178;
	ld.local.v2.b32 	{%r26179, %r26180}, [%rd3+112];
	bfe.u32 	%r26181, %r26179, 0, 8;
	cvt.u16.u32 	%rs12977, %r26181;
	bfe.u32 	%r26182, %r26179, 8, 8;
	cvt.u16.u32 	%rs12976, %r26182;
	bfe.u32 	%r26183, %r26179, 16, 8;
	cvt.u16.u32 	%rs12975, %r26183;
	bfe.u32 	%r26184, %r26179, 24, 8;
	cvt.u16.u32 	%rs12974, %r26184;
	bfe.u32 	%r26185, %r26180, 0, 8;
	cvt.u16.u32 	%rs12973, %r26185;
	bfe.u32 	%r26186, %r26180, 8, 8;
	cvt.u16.u32 	%rs12972, %r26186;
	bfe.u32 	%r26187, %r26180, 16, 8;
	cvt.u16.u32 	%rs12971, %r26187;
	bfe.u32 	%r26188, %r26180, 24, 8;
	cvt.u16.u32 	%rs12970, %r26188;
	ld.local.v2.b32 	{%r26189, %r26190}, [%rd3+120];
	bfe.u32 	%r26191, %r26189, 0, 8;
	cvt.u16.u32 	%rs12969, %r26191;
	bfe.u32 	%r26192, %r26189, 8, 8;
	cvt.u16.u32 	%rs12968, %r26192;
	bfe.u32 	%r26193, %r26189, 16, 8;
	cvt.u16.u32 	%rs12967, %r26193;
	bfe.u32 	%r26194, %r26189, 24, 8;
	cvt.u16.u32 	%rs12966, %r26194;
	bfe.u32 	%r26195, %r26190, 0, 8;
	cvt.u16.u32 	%rs12965, %r26195;
	bfe.u32 	%r26196, %r26190, 8, 8;
	cvt.u16.u32 	%rs12964, %r26196;
	bfe.u32 	%r26197, %r26190, 16, 8;
	cvt.u16.u32 	%rs12963, %r26197;
	bfe.u32 	%r26198, %r26190, 24, 8;
	cvt.u16.u32 	%rs12962, %r26198;
	ld.local.v2.b32 	{%r26199, %r26200}, [%rd3+128];
	bfe.u32 	%r26201, %r26199, 0, 8;
	cvt.u16.u32 	%rs12961, %r26201;
	bfe.u32 	%r26202, %r26199, 8, 8;
	cvt.u16.u32 	%rs12960, %r26202;
	bfe.u32 	%r26203, %r26199, 16, 8;
	cvt.u16.u32 	%rs12959, %r26203;
	bfe.u32 	%r26204, %r26199, 24, 8;
	cvt.u16.u32 	%rs12958, %r26204;
	bfe.u32 	%r26205, %r26200, 0, 8;
	cvt.u16.u32 	%rs12957, %r26205;
	bfe.u32 	%r26206, %r26200, 8, 8;
	cvt.u16.u32 	%rs12956, %r26206;
	bfe.u32 	%r26207, %r26200, 16, 8;
	cvt.u16.u32 	%rs12955, %r26207;
	bfe.u32 	%r26208, %r26200, 24, 8;
	cvt.u16.u32 	%rs12954, %r26208;
	ld.local.v2.b32 	{%r26209, %r26210}, [%rd3+136];
	bfe.u32 	%r26211, %r26209, 0, 8;
	cvt.u16.u32 	%rs12953, %r26211;
	bfe.u32 	%r26212, %r26209, 8, 8;
	cvt.u16.u32 	%rs12952, %r26212;
	bfe.u32 	%r26213, %r26209, 16, 8;
	cvt.u16.u32 	%rs12951, %r26213;
	bfe.u32 	%r26214, %r26209, 24, 8;
	cvt.u16.u32 	%rs12950, %r26214;
	bfe.u32 	%r26215, %r26210, 0, 8;
	cvt.u16.u32 	%rs12949, %r26215;
	bfe.u32 	%r26216, %r26210, 8, 8;
	cvt.u16.u32 	%rs12948, %r26216;
	bfe.u32 	%r26217, %r26210, 16, 8;
	cvt.u16.u32 	%rs12947, %r26217;
	bfe.u32 	%r26218, %r26210, 24, 8;
	cvt.u16.u32 	%rs12946, %r26218;
	ld.local.v2.b32 	{%r26219, %r26220}, [%rd3+144];
	bfe.u32 	%r26221, %r26219, 0, 8;
	cvt.u16.u32 	%rs12945, %r26221;
	bfe.u32 	%r26222, %r26219, 8, 8;
	cvt.u16.u32 	%rs12944, %r26222;
	bfe.u32 	%r26223, %r26219, 16, 8;
	cvt.u16.u32 	%rs12943, %r26223;
	bfe.u32 	%r26224, %r26219, 24, 8;
	cvt.u16.u32 	%rs12942, %r26224;
	bfe.u32 	%r26225, %r26220, 0, 8;
	cvt.u16.u32 	%rs12941, %r26225;
	bfe.u32 	%r26226, %r26220, 8, 8;
	cvt.u16.u32 	%rs12940, %r26226;
	bfe.u32 	%r26227, %r26220, 16, 8;
	cvt.u16.u32 	%rs12939, %r26227;
	bfe.u32 	%r26228, %r26220, 24, 8;
	cvt.u16.u32 	%rs12938, %r26228;
	ld.local.v2.b32 	{%r26229, %r26230}, [%rd3+152];
	bfe.u32 	%r26231, %r26229, 0, 8;
	cvt.u16.u32 	%rs12937, %r26231;
	bfe.u32 	%r26232, %r26229, 8, 8;
	cvt.u16.u32 	%rs12936, %r26232;
	bfe.u32 	%r26233, %r26229, 16, 8;
	cvt.u16.u32 	%rs12935, %r26233;
	bfe.u32 	%r26234, %r26229, 24, 8;
	cvt.u16.u32 	%rs12934, %r26234;
	bfe.u32 	%r26235, %r26230, 0, 8;
	cvt.u16.u32 	%rs12933, %r26235;
	bfe.u32 	%r26236, %r26230, 8, 8;
	cvt.u16.u32 	%rs12932, %r26236;
	bfe.u32 	%r26237, %r26230, 16, 8;
	cvt.u16.u32 	%rs12931, %r26237;
	bfe.u32 	%r26238, %r26230, 24, 8;
	cvt.u16.u32 	%rs12930, %r26238;
	ld.local.v2.b32 	{%r26239, %r26240}, [%rd3+160];
	bfe.u32 	%r26241, %r26239, 0, 8;
	cvt.u16.u32 	%rs12929, %r26241;
	bfe.u32 	%r26242, %r26239, 8, 8;
	cvt.u16.u32 	%rs12928, %r26242;
	bfe.u32 	%r26243, %r26239, 16, 8;
	cvt.u16.u32 	%rs12927, %r26243;
	bfe.u32 	%r26244, %r26239, 24, 8;
	cvt.u16.u32 	%rs12926, %r26244;
	bfe.u32 	%r26245, %r26240, 0, 8;
	cvt.u16.u32 	%rs12925, %r26245;
	bfe.u32 	%r26246, %r26240, 8, 8;
	cvt.u16.u32 	%rs12924, %r26246;
	bfe.u32 	%r26247, %r26240, 16, 8;
	cvt.u16.u32 	%rs12923, %r26247;
	bfe.u32 	%r26248, %r26240, 24, 8;
	cvt.u16.u32 	%rs12922, %r26248;
	ld.local.v2.b32 	{%r26249, %r26250}, [%rd3+168];
	bfe.u32 	%r26251, %r26249, 0, 8;
	cvt.u16.u32 	%rs12921, %r26251;
	bfe.u32 	%r26252, %r26249, 8, 8;
	cvt.u16.u32 	%rs12920, %r26252;
	bfe.u32 	%r26253, %r26249, 16, 8;
	cvt.u16.u32 	%rs12919, %r26253;
	bfe.u32 	%r26254, %r26249, 24, 8;
	cvt.u16.u32 	%rs12918, %r26254;
	bfe.u32 	%r26255, %r26250, 0, 8;
	cvt.u16.u32 	%rs12917, %r26255;
	bfe.u32 	%r26256, %r26250, 8, 8;
	cvt.u16.u32 	%rs12916, %r26256;
	bfe.u32 	%r26257, %r26250, 16, 8;
	cvt.u16.u32 	%rs12915, %r26257;
	bfe.u32 	%r26258, %r26250, 24, 8;
	cvt.u16.u32 	%rs12914, %r26258;
	ld.local.v2.b32 	{%r26259, %r26260}, [%rd3+176];
	bfe.u32 	%r26261, %r26259, 0, 8;
	cvt.u16.u32 	%rs12913, %r26261;
	bfe.u32 	%r26262, %r26259, 8, 8;
	cvt.u16.u32 	%rs12912, %r26262;
	bfe.u32 	%r26263, %r26259, 16, 8;
	cvt.u16.u32 	%rs12911, %r26263;
	bfe.u32 	%r26264, %r26259, 24, 8;
	cvt.u16.u32 	%rs12910, %r26264;
	bfe.u32 	%r26265, %r26260, 0, 8;
	cvt.u16.u32 	%rs12909, %r26265;
	bfe.u32 	%r26266, %r26260, 8, 8;
	cvt.u16.u32 	%rs12908, %r26266;
	bfe.u32 	%r26267, %r26260, 16, 8;
	cvt.u16.u32 	%rs12907, %r26267;
	bfe.u32 	%r26268, %r26260, 24, 8;
	cvt.u16.u32 	%rs12906, %r26268;
	ld.local.v2.b32 	{%r26269, %r26270}, [%rd3+184];
	bfe.u32 	%r26271, %r26269, 0, 8;
	cvt.u16.u32 	%rs12905, %r26271;
	bfe.u32 	%r26272, %r26269, 8, 8;
	cvt.u16.u32 	%rs12904, %r26272;
	bfe.u32 	%r26273, %r26269, 16, 8;
	cvt.u16.u32 	%rs12903, %r26273;
	bfe.u32 	%r26274, %r26269, 24, 8;
	cvt.u16.u32 	%rs12902, %r26274;
	bfe.u32 	%r26275, %r26270, 0, 8;
	cvt.u16.u32 	%rs12901, %r26275;
	bfe.u32 	%r26276, %r26270, 8, 8;
	cvt.u16.u32 	%rs12900, %r26276;
	bfe.u32 	%r26277, %r26270, 16, 8;
	cvt.u16.u32 	%rs12899, %r26277;
	bfe.u32 	%r26278, %r26270, 24, 8;
	cvt.u16.u32 	%rs12898, %r26278;
	ld.local.v2.b32 	{%r26279, %r26280}, [%rd3+192];
	bfe.u32 	%r26281, %r26279, 0, 8;
	cvt.u16.u32 	%rs12897, %r26281;
	bfe.u32 	%r26282, %r26279, 8, 8;
	cvt.u16.u32 	%rs12896, %r26282;
	bfe.u32 	%r26283, %r26279, 16, 8;
	cvt.u16.u32 	%rs12895, %r26283;
	bfe.u32 	%r26284, %r26279, 24, 8;
	cvt.u16.u32 	%rs12894, %r26284;
	bfe.u32 	%r26285, %r26280, 0, 8;
	cvt.u16.u32 	%rs12893, %r26285;
	bfe.u32 	%r26286, %r26280, 8, 8;
	cvt.u16.u32 	%rs12892, %r26286;
	bfe.u32 	%r26287, %r26280, 16, 8;
	cvt.u16.u32 	%rs12891, %r26287;
	bfe.u32 	%r26288, %r26280, 24, 8;
	cvt.u16.u32 	%rs12890, %r26288;
	ld.local.v2.b32 	{%r26289, %r26290}, [%rd3+200];
	bfe.u32 	%r26291, %r26289, 0, 8;
	cvt.u16.u32 	%rs12889, %r26291;
	bfe.u32 	%r26292, %r26289, 8, 8;
	cvt.u16.u32 	%rs12888, %r26292;
	bfe.u32 	%r26293, %r26289, 16, 8;
	cvt.u16.u32 	%rs12887, %r26293;
	bfe.u32 	%r26294, %r26289, 24, 8;
	cvt.u16.u32 	%rs12886, %r26294;
	bfe.u32 	%r26295, %r26290, 0, 8;
	cvt.u16.u32 	%rs12885, %r26295;
	bfe.u32 	%r26296, %r26290, 8, 8;
	cvt.u16.u32 	%rs12884, %r26296;
	bfe.u32 	%r26297, %r26290, 16, 8;
	cvt.u16.u32 	%rs12883, %r26297;
	bfe.u32 	%r26298, %r26290, 24, 8;
	cvt.u16.u32 	%rs12882, %r26298;
	ld.local.v2.b32 	{%r26299, %r26300}, [%rd3+208];
	bfe.u32 	%r26301, %r26299, 0, 8;
	cvt.u16.u32 	%rs12881, %r26301;
	bfe.u32 	%r26302, %r26299, 8, 8;
	cvt.u16.u32 	%rs12880, %r26302;
	bfe.u32 	%r26303, %r26299, 16, 8;
	cvt.u16.u32 	%rs12879, %r26303;
	bfe.u32 	%r26304, %r26299, 24, 8;
	cvt.u16.u32 	%rs12878, %r26304;
	bfe.u32 	%r26305, %r26300, 0, 8;
	cvt.u16.u32 	%rs12877, %r26305;
	bfe.u32 	%r26306, %r26300, 8, 8;
	cvt.u16.u32 	%rs12876, %r26306;
	bfe.u32 	%r26307, %r26300, 16, 8;
	cvt.u16.u32 	%rs12875, %r26307;
	bfe.u32 	%r26308, %r26300, 24, 8;
	cvt.u16.u32 	%rs12874, %r26308;
	ld.local.v2.b32 	{%r26309, %r26310}, [%rd3+216];
	bfe.u32 	%r26311, %r26309, 0, 8;
	cvt.u16.u32 	%rs12873, %r26311;
	bfe.u32 	%r26312, %r26309, 8, 8;
	cvt.u16.u32 	%rs12872, %r26312;
	bfe.u32 	%r26313, %r26309, 16, 8;
	cvt.u16.u32 	%rs12871, %r26313;
	bfe.u32 	%r26314, %r26309, 24, 8;
	cvt.u16.u32 	%rs12870, %r26314;
	bfe.u32 	%r26315, %r26310, 0, 8;
	cvt.u16.u32 	%rs12869, %r26315;
	bfe.u32 	%r26316, %r26310, 8, 8;
	cvt.u16.u32 	%rs12868, %r26316;
	bfe.u32 	%r26317, %r26310, 16, 8;
	cvt.u16.u32 	%rs12867, %r26317;
	bfe.u32 	%r26318, %r26310, 24, 8;
	cvt.u16.u32 	%rs12866, %r26318;
	ld.local.v2.b32 	{%r26319, %r26320}, [%rd3+224];
	bfe.u32 	%r26321, %r26319, 0, 8;
	cvt.u16.u32 	%rs12865, %r26321;
	bfe.u32 	%r26322, %r26319, 8, 8;
	cvt.u16.u32 	%rs12864, %r26322;
	bfe.u32 	%r26323, %r26319, 16, 8;
	cvt.u16.u32 	%rs12863, %r26323;
	bfe.u32 	%r26324, %r26319, 24, 8;
	cvt.u16.u32 	%rs12862, %r26324;
	bfe.u32 	%r26325, %r26320, 0, 8;
	cvt.u16.u32 	%rs12861, %r26325;
	bfe.u32 	%r26326, %r26320, 8, 8;
	cvt.u16.u32 	%rs12860, %r26326;
	bfe.u32 	%r26327, %r26320, 16, 8;
	cvt.u16.u32 	%rs12859, %r26327;
	bfe.u32 	%r26328, %r26320, 24, 8;
	cvt.u16.u32 	%rs12858, %r26328;
	ld.local.v2.b32 	{%r26329, %r26330}, [%rd3+232];
	bfe.u32 	%r26331, %r26329, 0, 8;
	cvt.u16.u32 	%rs12857, %r26331;
	bfe.u32 	%r26332, %r26329, 8, 8;
	cvt.u16.u32 	%rs12856, %r26332;
	bfe.u32 	%r26333, %r26329, 16, 8;
	cvt.u16.u32 	%rs12855, %r26333;
	bfe.u32 	%r26334, %r26329, 24, 8;
	cvt.u16.u32 	%rs12854, %r26334;
	bfe.u32 	%r26335, %r26330, 0, 8;
	cvt.u16.u32 	%rs12853, %r26335;
	bfe.u32 	%r26336, %r26330, 8, 8;
	cvt.u16.u32 	%rs12852, %r26336;
	bfe.u32 	%r26337, %r26330, 16, 8;
	cvt.u16.u32 	%rs12851, %r26337;
	bfe.u32 	%r26338, %r26330, 24, 8;
	cvt.u16.u32 	%rs12850, %r26338;
	ld.local.v2.b32 	{%r26339, %r26340}, [%rd3+240];
	bfe.u32 	%r26341, %r26339, 0, 8;
	cvt.u16.u32 	%rs12849, %r26341;
	bfe.u32 	%r26342, %r26339, 8, 8;
	cvt.u16.u32 	%rs12848, %r26342;
	bfe.u32 	%r26343, %r26339, 16, 8;
	cvt.u16.u32 	%rs12847, %r26343;
	bfe.u32 	%r26344, %r26339, 24, 8;
	cvt.u16.u32 	%rs12846, %r26344;
	bfe.u32 	%r26345, %r26340, 0, 8;
	cvt.u16.u32 	%rs12845, %r26345;
	bfe.u32 	%r26346, %r26340, 8, 8;
	cvt.u16.u32 	%rs12844, %r26346;
	bfe.u32 	%r26347, %r26340, 16, 8;
	cvt.u16.u32 	%rs12843, %r26347;
	bfe.u32 	%r26348, %r26340, 24, 8;
	cvt.u16.u32 	%rs12842, %r26348;
	ld.local.v2.b32 	{%r26349, %r26350}, [%rd3+248];
	bfe.u32 	%r26351, %r26349, 0, 8;
	cvt.u16.u32 	%rs12841, %r26351;
	bfe.u32 	%r26352, %r26349, 8, 8;
	cvt.u16.u32 	%rs12840, %r26352;
	bfe.u32 	%r26353, %r26349, 16, 8;
	cvt.u16.u32 	%rs12839, %r26353;
	bfe.u32 	%r26354, %r26349, 24, 8;
	cvt.u16.u32 	%rs12838, %r26354;
	bfe.u32 	%r26355, %r26350, 0, 8;
	cvt.u16.u32 	%rs12837, %r26355;
	bfe.u32 	%r26356, %r26350, 8, 8;
	cvt.u16.u32 	%rs12836, %r26356;
	bfe.u32 	%r26357, %r26350, 16, 8;
	cvt.u16.u32 	%rs12835, %r26357;
	bfe.u32 	%r26358, %r26350, 24, 8;
	cvt.u16.u32 	%rs12834, %r26358;
	ld.local.v2.b32 	{%r26359, %r26360}, [%rd3+256];
	bfe.u32 	%r26361, %r26359, 0, 8;
	cvt.u16.u32 	%rs12833, %r26361;
	bfe.u32 	%r26362, %r26359, 8, 8;
	cvt.u16.u32 	%rs12832, %r26362;
	bfe.u32 	%r26363, %r26359, 16, 8;
	cvt.u16.u32 	%rs12831, %r26363;
	bfe.u32 	%r26364, %r26359, 24, 8;
	cvt.u16.u32 	%rs12830, %r26364;
	bfe.u32 	%r26365, %r26360, 0, 8;
	cvt.u16.u32 	%rs12829, %r26365;
	bfe.u32 	%r26366, %r26360, 8, 8;
	cvt.u16.u32 	%rs12828, %r26366;
	bfe.u32 	%r26367, %r26360, 16, 8;
	cvt.u16.u32 	%rs12827, %r26367;
	bfe.u32 	%r26368, %r26360, 24, 8;
	cvt.u16.u32 	%rs12826, %r26368;
	ld.local.v2.b32 	{%r26369, %r26370}, [%rd3+264];
	bfe.u32 	%r26371, %r26369, 0, 8;
	cvt.u16.u32 	%rs12825, %r26371;
	bfe.u32 	%r26372, %r26369, 8, 8;
	cvt.u16.u32 	%rs12824, %r26372;
	bfe.u32 	%r26373, %r26369, 16, 8;
	cvt.u16.u32 	%rs12823, %r26373;
	bfe.u32 	%r26374, %r26369, 24, 8;
	cvt.u16.u32 	%rs12822, %r26374;
	bfe.u32 	%r26375, %r26370, 0, 8;
	cvt.u16.u32 	%rs12821, %r26375;
	bfe.u32 	%r26376, %r26370, 8, 8;
	cvt.u16.u32 	%rs12820, %r26376;
	bfe.u32 	%r26377, %r26370, 16, 8;
	cvt.u16.u32 	%rs12819, %r26377;
	bfe.u32 	%r26378, %r26370, 24, 8;
	cvt.u16.u32 	%rs12818, %r26378;
$L__BB4_73:
	ld.param.u64 	%rd271, [_ZN3cub18CUB_300001_SM_10006detail6reduce28DeviceReduceSingleTileKernelINS2_10policy_hubI4Itemy13Addition_funcE10Policy1000EN6thrust24THRUST_300001_SM_1000_NS6detail15normal_iteratorINSA_10device_ptrIS5_EEEEPS5_yS6_S5_S5_N4cuda3std3__410__identityEEEvT0_T1_T2_T3_T4_T6__param_2];
	setp.lt.s64 	%p97, %rd271, 129;
	@%p97 bra 	$L__BB4_80;
	ld.shared.v2.b32 	{%r26380, %r26381}, [_ZZN3cub18CUB_300001_SM_10006detail6reduce28DeviceReduceSingleTileKernelINS2_10policy_hubI4Itemy13Addition_funcE10Policy1000EN6thrust24THRUST_300001_SM_1000_NS6detail15normal_iteratorINSA_10device_ptrIS5_EEEEPS5_yS6_S5_S5_N4cuda3std3__410__identityEEEvT0_T1_T2_T3_T4_T6_E12temp_storage+1360];
	ld.shared.v2.b32 	{%r26382, %r26383}, [_ZZN3cub18CUB_300001_SM_10006detail6reduce28DeviceReduceSingleTileKernelINS2_10policy_hubI4Itemy13Addition_funcE10Policy1000EN6thrust24THRUST_300001_SM_1000_NS6detail15normal_iteratorINSA_10device_ptrIS5_EEEEPS5_yS6_S5_S5_N4cuda3std3__410__identityEEEvT0_T1_T2_T3_T4_T6_E12temp_storage+1352];
	ld.shared.v2.b32 	{%r26384, %r26385}, [_ZZN3cub18CUB_300001_SM_10006detail6reduce28DeviceReduceSingleTileKernelINS2_10policy_hubI4Itemy13Addition_funcE10Policy1000EN6thrust24THRUST_300001_SM_1000_NS6detail15normal_iteratorINSA_10device_ptrIS5_EEEEPS5_yS6_S5_S5_N4cuda3std3__410__identityEEEvT0_T1_T2_T3_T4_T6_E12temp_storage+1344];
	ld.shared.v2.b32 	{%r26386, %r26387}, [_ZZN3cub18CUB_300001_SM_10006detail6reduce28DeviceReduceSingleTileKernelINS2_10policy_hubI4Itemy13Addition_funcE10Policy1000EN6thrust24THRUST_300001_SM_1000_NS6detail15normal_iteratorINSA_10device_ptrIS5_EEEEPS5_yS6_S5_S5_N4cuda3std3__410__identityEEEvT0_T1_T2_T3_T4_T6_E12temp_storage+1336];
	ld.shared.v2.b32 	{%r26388, %r26389}, [_ZZN3cub18CUB_300001_SM_10006detail6reduce28DeviceReduceSingleTileKernelINS2_10policy_hubI4Itemy13Addition_funcE10Policy1000EN6thrust24THRUST_300001_SM_1000_NS6detail15normal_iteratorINSA_10device_ptrIS5_EEEEPS5_yS6_S5_S5_N4cuda3std3__410__identityEEEvT0_T1_T2_T3_T4_T6_E12temp_storage+1328];
	ld.shared.v2.b32 	{%r26390, %r26391}, [_ZZN3cub18CUB_300001_SM_10006detail6reduce28DeviceReduceSingleTileKernelINS2_10policy_hubI4Itemy13Addition_funcE10Policy1000EN6thrust24THRUST_300001_SM_1000_NS6detail15normal_iteratorINSA_10device_ptrIS5_EEEEPS5_yS6_S5_S5_N4cuda3std3__410__identityEEEvT0_T1_T2_T3_T4_T6_E12temp_storage+1320];
	ld.shared.v2.b32 	{%r26392, %r26393}, [_ZZN3cub18CUB_300001_SM_10006detail6reduce28DeviceReduceSingleTileKernelINS2_10policy_hubI4Itemy13Addition_funcE10Policy1000EN6thrust24THRUST_300001_SM_1000_NS6detail15normal_iteratorINSA_10device_ptrIS5_EEEEPS5_yS6_S5_S5_N4cuda3std3__410__identityEEEvT0_T1_T2_T3_T4_T6_E12temp_storage+1312];
	ld.shared.v2.b32 	{%r26394, %r26395}, [_ZZN3cub18CUB_300001_SM_10006detail6reduce28DeviceReduceSingleTileKernelINS2_10policy_hubI4Itemy13Addition_funcE10Policy1000EN6thrust24THRUST_300001_SM_1000_NS6detail15normal_iteratorINSA_10device_ptrIS5_EEEEPS5_yS6_S5_S5_N4cuda3std3__410__identityEEEvT0_T1_T2_T3_T4_T6_E12temp_storage+1304];
	ld.shared.v2.b32 	{%r26396, %r26397}, [_ZZN3cub18CUB_300001_SM_10006detail6reduce28DeviceReduceSingleTileKernelINS2_10policy_hubI4Itemy13Addition_funcE10Policy1000EN6thrust24THRUST_300001_SM_1000_NS6detail15normal_iteratorINSA_10device_ptrIS5_EEEEPS5_yS6_S5_S5_N4cuda3std3__410__identityEEEvT0_T1_T2_T3_T4_T6_E12temp_storage+1296];
	ld.shared.v2.b32 	{%r26398, %r26399}, [_ZZN3cub18CUB_300001_SM_10006detail6reduce28DeviceReduceSingleTileKernelINS2_10policy_hubI4Itemy13Addition_funcE10Policy1000EN6thrust24THRUST_300001_SM_1000_NS6detail15normal_iteratorINSA_10device_ptrIS5_EEEEPS5_yS6_S5_S5_N4cuda3std3__410__identityEEEvT0_T1_T2_T3_T4_T6_E12temp_storage+1288];
	ld.shared.v2.b32 	{%r26400, %r26401}, [_ZZN3cub18CUB_300001_SM_10006detail6reduce28DeviceReduceSingleTileKernelINS2_10policy_hubI4Itemy13Addition_funcE10Policy1000EN6thrust24THRUST_300001_SM_1000_NS6detail15normal_iteratorINSA_10device_ptrIS5_EEEEPS5_yS6_S5_S5_N4cuda3std3__410__identityEEEvT0_T1_T2_T3_T4_T6_E12temp_storage+1280];
	ld.shared.v2.b32 	{%r26402, %r26403}, [_ZZN3cub18CUB_300001_SM_10006detail6reduce28DeviceReduceSingleTileKernelINS2_10policy_hubI4Itemy13Addition_funcE10Policy1000EN6thrust24THRUST_300001_SM_1000_NS6detail15normal_iteratorINSA_10device_ptrIS5_EEEEPS5_yS6_S5_S5_N4cuda3std3__410__identityEEEvT0_T1_T2_T3_T4_T6_E12temp_storage+1272];
	ld.shared.v2.b32 	{%r26404, %r26405}, [_ZZN3cub18CUB_300001_SM_10006detail6reduce28DeviceReduceSingleTileKernelINS2_10policy_hubI4Itemy13Addition_funcE10Policy1000EN6thrust24THRUST_300001_SM_1000_NS6detail15normal_iteratorINSA_10device_ptrIS5_EEEEPS5_yS6_S5_S5_N4cuda3std3__410__identityEEEvT0_T1_T2_T3_T4_T6_E12temp_storage+1264];
	ld.shared.v2.b32 	{%r26406, %r26407}, [_ZZN3cub18CUB_300001_SM_10006detail6reduce28DeviceReduceSingleTileKernelINS2_10policy_hubI4Itemy13Addition_funcE10Policy1000EN6thrust24THRUST_300001_SM_1000_NS6detail15normal_iteratorINSA_10device_ptrIS5_EEEEPS5_yS6_S5_S5_N4cuda3std3__410__identityEEEvT0_T1_T2_T3_T4_T6_E12temp_storage+1256];
	ld.shared.v2.b32 	{%r26408, %r26409}, [_ZZN3cub18CUB_300001_SM_10006detail6reduce28DeviceReduceSingleTileKernelINS2_10policy_hubI4Itemy13Addition_funcE10Policy1000EN6thrust24THRUST_300001_SM_1000_NS6detail15normal_iteratorINSA_10device_ptrIS5_EEEEPS5_yS6_S5_S5_N4cuda3std3__410__identityEEEvT0_T1_T2_T3_T4_T6_E12temp_storage+1248];
	ld.shared.v2.b32 	{%r26410, %r26411}, [_ZZN3cub18CUB_300001_SM_10006detail6reduce28DeviceReduceSingleTileKernelINS2_10policy_hubI4Itemy13Addition_funcE10Policy1000EN6thrust24THRUST_300001_SM_1000_NS6detail15normal_iteratorINSA_10device_ptrIS5_EEEEPS5_yS6_S5_S5_N4cuda3std3__410__identityEEEvT0_T1_T2_T3_T4_T6_E12temp_storage+1240];
	ld.shared.v2.b32 	{%r26412, %r26413}, [_ZZN3cub18CUB_300001_SM_10006detail6reduce28DeviceReduceSingleTileKernelINS2_10policy_hubI4Itemy13Addition_funcE10Policy1000EN6thrust24THRUST_300001_SM_1000_NS6detail15normal_iteratorINSA_10device_ptrIS5_EEEEPS5_yS6_S5_S5_N4cuda3std3__410__identityEEEvT0_T1_T2_T3_T4_T6_E12temp_storage+1232];
	ld.shared.v2.b32 	{%r26414, %r26415}, [_ZZN3cub18CUB_300001_SM_10006detail6reduce28DeviceReduceSingleTileKernelINS2_10policy_hubI4Itemy13Addition_funcE10Policy1000EN6thrust24THRUST_300001_SM_1000_NS6detail15normal_iteratorINSA_10device_ptrIS5_EEEEPS5_yS6_S5_S5_N4cuda3std3__410__identityEEEvT0_T1_T2_T3_T4_T6_E12temp_storage+1224];
	ld.shared.v2.b32 	{%r26416, %r26417}, [_ZZN3cub18CUB_300001_SM_10006detail6reduce28DeviceReduceSingleTileKernelINS2_10policy_hubI4Itemy13Addition_funcE10Policy1000EN6thrust24THRUST_300001_SM_1000_NS6detail15normal_iteratorINSA_10device_ptrIS5_EEEEPS5_yS6_S5_S5_N4cuda3std3__410__identityEEEvT0_T1_T2_T3_T4_T6_E12temp_storage+1216];
	ld.shared.v2.b32 	{%r26418, %r26419}, [_ZZN3cub18CUB_300001_SM_10006detail6reduce28DeviceReduceSingleTileKernelINS2_10policy_hubI4Itemy13Addition_funcE10Policy1000EN6thrust24THRUST_300001_SM_1000_NS6detail15normal_iteratorINSA_10device_ptrIS5_EEEEPS5_yS6_S5_S5_N4cuda3std3__410__identityEEEvT0_T1_T2_T3_T4_T6_E12temp_storage+1208];
	ld.shared.v2.b32 	{%r26420, %r26421}, [_ZZN3cub18CUB_300001_SM_10006detail6reduce28DeviceReduceSingleTileKernelINS2_10policy_hubI4Itemy13Addition_funcE10Policy1000EN6thrust24THRUST_300001_SM_1000_NS6detail15normal_iteratorINSA_10device_ptrIS5_EEEEPS5_yS6_S5_S5_N4cuda3std3__410__identityEEEvT0_T1_T2_T3_T4_T6_E12temp_storage+1200];
	ld.shared.v2.b32 	{%r26422, %r26423}, [_ZZN3cub18CUB_300001_SM_10006detail6reduce28DeviceReduceSingleTileKernelINS2_10policy_hubI4Itemy13Addition_funcE10Policy1000EN6thrust24THRUST_300001_SM_1000_NS6detail15normal_iteratorINSA_10device_ptrIS5_EEEEPS5_yS6_S5_S5_N4cuda3std3__410__identityEEEvT0_T1_T2_T3_T4_T6_E12temp_storage+1192];
	ld.shared.v2.b32 	{%r26424, %r26425}, [_ZZN3cub18CUB_300001_SM_10006detail6reduce28DeviceReduceSingleTileKernelINS2_10policy_hubI4Itemy13Addition_funcE10Policy1000EN6thrust24THRUST_300001_SM_1000_NS6detail15normal_iteratorINSA_10device_ptrIS5_EEEEPS5_yS6_S5_S5_N4cuda3std3__410__identityEEEvT0_T1_T2_T3_T4_T6_E12temp_storage+1184];
	ld.shared.v2.b32 	{%r26426, %r26427}, [_ZZN3cub18CUB_300001_SM_10006detail6reduce28DeviceReduceSingleTileKernelINS2_10policy_hubI4Itemy13Addition_funcE10Policy1000EN6thrust24THRUST_300001_SM_1000_NS6detail15normal_iteratorINSA_10device_ptrIS5_EEEEPS5_yS6_S5_S5_N4cuda3std3__410__identityEEEvT0_T1_T2_T3_T4_T6_E12temp_storage+1176];
	ld.shared.v2.b32 	{%r26428, %r26429}, [_ZZN3cub18CUB_300001_SM_10006detail6reduce28DeviceReduceSingleTileKernelINS2_10policy_hubI4Itemy13Addition_funcE10Policy1000EN6thrust24THRUST_300001_SM_1000_NS6detail15normal_iteratorINSA_10device_ptrIS5_EEEEPS5_yS6_S5_S5_N4cuda3std3__410__identityEEEvT0_T1_T2_T3_T4_T6_E12temp_storage+1168];
	ld.shared.v2.b32 	{%r26430, %r26431}, [_ZZN3cub18CUB_300001_SM_10006detail6reduce28DeviceReduceSingleTileKernelINS2_10policy_hubI4Itemy13Addition_funcE10Policy1000EN6thrust24THRUST_300001_SM_1000_NS6detail15normal_iteratorINSA_10device_ptrIS5_EEEEPS5_yS6_S5_S5_N4cuda3std3__410__identityEEEvT0_T1_T2_T3_T4_T6_E12temp_storage+1160];
	ld.shared.v2.b32 	{%r26432, %r26433}, [_ZZN3cub18CUB_300001_SM_10006detail6reduce28DeviceReduceSingleTileKernelINS2_10policy_hubI4Itemy13Addition_funcE10Policy1000EN6thrust24THRUST_300001_SM_1000_NS6detail15normal_iteratorINSA_10device_ptrIS5_EEEEPS5_yS6_S5_S5_N4cuda3std3__410__identityEEEvT0_T1_T2_T3_T4_T6_E12temp_storage+1152];
	ld.shared.v2.b32 	{%r26434, %r26435}, [_ZZN3cub18CUB_300001_SM_10006detail6reduce28DeviceReduceSingleTileKernelINS2_10policy_hubI4Itemy13Addition_funcE10Policy1000EN6thrust24THRUST_300001_SM_1000_NS6detail15normal_iteratorINSA_10device_ptrIS5_EEEEPS5_yS6_S5_S5_N4cuda3std3__410__identityEEEvT0_T1_T2_T3_T4_T6_E12temp_storage+1144];
	ld.shared.v2.b32 	{%r26436, %r26437}, [_ZZN3cub18CUB_300001_SM_10006detail6reduce28DeviceReduceSingleTileKernelINS2_10policy_hubI4Itemy13Addition_funcE10Policy1000EN6thrust24THRUST_300001_SM_1000_NS6detail15normal_iteratorINSA_10device_ptrIS5_EEEEPS5_yS6_S5_S5_N4cuda3std3__410__identityEEEvT0_T1_T2_T3_T4_T6_E12temp_storage+1136];
	ld.shared.v2.b32 	{%r26438, %r26439}, [_ZZN3cub18CUB_300001_SM_10006detail6reduce28DeviceReduceSingleTileKernelINS2_10policy_hubI4Itemy13Addition_funcE10Policy1000EN6thrust24THRUST_300001_SM_1000_NS6detail15normal_iteratorINSA_10device_ptrIS5_EEEEPS5_yS6_S5_S5_N4cuda3std3__410__identityEEEvT0_T1_T2_T3_T4_T6_E12temp_storage+1128];
	ld.shared.v2.b32 	{%r26440, %r26441}, [_ZZN3cub18CUB_300001_SM_10006detail6reduce28DeviceReduceSingleTileKernelINS2_10policy_hubI4Itemy13Addition_funcE10Policy1000EN6thrust24THRUST_300001_SM_1000_NS6detail15normal_iteratorINSA_10device_ptrIS5_EEEEPS5_yS6_S5_S5_N4cuda3std3__410__identityEEEvT0_T1_T2_T3_T4_T6_E12temp_storage+1120];
	ld.shared.v2.b32 	{%r26442, %r26443}, [_ZZN3cub18CUB_300001_SM_10006detail6reduce28DeviceReduceSingleTileKernelINS2_10policy_hubI4Itemy13Addition_funcE10Policy1000EN6thrust24THRUST_300001_SM_1000_NS6detail15normal_iteratorINSA_10device_ptrIS5_EEEEPS5_yS6_S5_S5_N4cuda3std3__410__identityEEEvT0_T1_T2_T3_T4_T6_E12temp_storage+1112];
	bfe.u32 	%r26444, %r26442, 0, 8;
	cvt.u16.u32 	%rs15130, %r26444;
	ld.shared.f64 	%fd31, [_ZZN3cub18CUB_300001_SM_10006detail6reduce28DeviceReduceSingleTileKernelINS2_10policy_hubI4Itemy13Addition_funcE10Policy1000EN6thrust24THRUST_300001_SM_1000_NS6detail15normal_iteratorINSA_10device_ptrIS5_EEEEPS5_yS6_S5_S5_N4cuda3std3__410__identityEEEvT0_T1_T2_T3_T4_T6_E12temp_storage+1104];
	ld.shared.u32 	%r432, [_ZZN3cub18CUB_300001_SM_10006detail6reduce28DeviceReduceSingleTileKernelINS2_10policy_hubI4Itemy13Addition_funcE10Policy1000EN6thrust24THRUST_300001_SM_1000_NS6detail15normal_iteratorINSA_10device_ptrIS5_EEEEPS5_yS6_S5_S5_N4cuda3std3__410__identityEEEvT0_T1_T2_T3_T4_T6_E12temp_storage+1096];
	st.local.u32 	[%rd4], %r432;
	st.local.f64 	[%rd4+8], %fd31;
	st.local.v2.b32 	[%rd4+16], {%r26442, %r26443};
	st.local.v2.b32 	[%rd4+24], {%r26440, %r26441};
	st.local.v2.b32 	[%rd4+32], {%r26438, %r26439};
	st.local.v2.b32 	[%rd4+40], {%r26436, %r26437};
	st.local.v2.b32 	[%rd4+48], {%r26434, %r26435};
	st.local.v2.b32 	[%rd4+56], {%r26432, %r26433};
	st.local.v2.b32 	[%rd4+64], {%r26430, %r26431};
	st.local.v2.b32 	[%rd4+72], {%r26428, %r26429};
	st.local.v2.b32 	[%rd4+80], {%r26426, %r26427};
	st.local.v2.b32 	[%rd4+88], {%r26424, %r26425};
	st.local.v2.b32 	[%rd4+96], {%r26422, %r26423};
	st.local.v2.b32 	[%rd4+104], {%r26420, %r26421};
	st.local.v2.b32 	[%rd4+112], {%r26418, %r26419};
	st.local.v2.b32 	[%rd4+120], {%r26416, %r26417};
	st.local.v2.b32 	[%rd4+128], {%r26414, %r26415};
	st.local.v2.b32 	[%rd4+136], {%r26412, %r26413};
	st.local.v2.b32 	[%rd4+144], {%r26410, %r26411};
	st.local.v2.b32 	[%rd4+152], {%r26408, %r26409};
	st.local.v2.b32 	[%rd4+160], {%r26406, %r26407};
	st.local.v2.b32 	[%rd4+168], {%r26404, %r26405};
	st.local.v2.b32 	[%rd4+176], {%r26402, %r26403};
	st.local.v2.b32 	[%rd4+184], {%r26400, %r26401};
	st.local.v2.b32 	[%rd4+192], {%r26398, %r26399};
	st.local.v2.b32 	[%rd4+200], {%r26396, %r26397};
	st.local.v2.b32 	[%rd4+208], {%r26394, %r26395};
	st.local.v2.b32 	[%rd4+216], {%r26392, %r26393};
	st.local.v2.b32 	[%rd4+224], {%r26390, %r26391};
	st.local.v2.b32 	[%rd4+232], {%r26388, %r26389};
	st.local.v2.b32 	[%rd4+240], {%r26386, %r26387};
	st.local.v2.b32 	[%rd4+248], {%r26384, %r26385};
	st.local.v2.b32 	[%rd4+256], {%r26382, %r26383};
	st.local.v2.b32 	[%rd4+264], {%r26380, %r26381};
	st.local.u32 	[%rd3], %r28642;
	st.local.f64 	[%rd3+8], %fd78;
	cvt.u32.u16 	%r26445, %rs13066;
	cvt.u32.u16 	%r26446, %rs13067;
	prmt.b32 	%r26447, %r26446, %r26445, 0x3340U;
	cvt.u32.u16 	%r26448, %rs13068;
	cvt.u32.u16 	%r26449, %rs13069;
	prmt.b32 	%r26450, %r26449, %r26448, 0x3340U;
	prmt.b32 	%r26451, %r26450, %r26447, 0x5410U;
	cvt.u32.u16 	%r26452, %rs13070;
	cvt.u32.u16 	%r26453, %rs13071;
	prmt.b32 	%r26454, %r26453, %r26452, 0x3340U;
	cvt.u32.u16 	%r26455, %rs13072;
	cvt.u32.u16 	%r26456, %rs13073;
	prmt.b32 	%r26457, %r26456, %r26455, 0x3340U;
	prmt.b32 	%r26458, %r26457, %r26454, 0x5410U;
	st.local.v2.b32 	[%rd3+16], {%r26458, %r26451};
	cvt.u32.u16 	%r26459, %rs13058;
	cvt.u32.u16 	%r26460, %rs13059;
	prmt.b32 	%r26461, %r26460, %r26459, 0x3340U;
	cvt.u32.u16 	%r26462, %rs13060;
	cvt.u32.u16 	%r26463, %rs13061;
	prmt.b32 	%r26464, %r26463, %r26462, 0x3340U;
	prmt.b32 	%r26465, %r26464, %r26461, 0x5410U;
	cvt.u32.u16 	%r26466, %rs13062;
	cvt.u32.u16 	%r26467, %rs13063;
	prmt.b32 	%r26468, %r26467, %r26466, 0x3340U;
	cvt.u32.u16 	%r26469, %rs13064;
	cvt.u32.u16 	%r26470, %rs13065;
	prmt.b32 	%r26471, %r26470, %r26469, 0x3340U;
	prmt.b32 	%r26472, %r26471, %r26468, 0x5410U;
	st.local.v2.b32 	[%rd3+24], {%r26472, %r26465};
	cvt.u32.u16 	%r26473, %rs13050;
	cvt.u32.u16 	%r26474, %rs13051;
	prmt.b32 	%r26475, %r26474, %r26473, 0x3340U;
	cvt.u32.u16 	%r26476, %rs13052;
	cvt.u32.u16 	%r26477, %rs13053;
	prmt.b32 	%r26478, %r26477, %r26476, 0x3340U;
	prmt.b32 	%r26479, %r26478, %r26475, 0x5410U;
	cvt.u32.u16 	%r26480, %rs13054;
	cvt.u32.u16 	%r26481, %rs13055;
	prmt.b32 	%r26482, %r26481, %r26480, 0x3340U;
	cvt.u32.u16 	%r26483, %rs13056;
	cvt.u32.u16 	%r26484, %rs13057;
	prmt.b32 	%r26485, %r26484, %r26483, 0x3340U;
	prmt.b32 	%r26486, %r26485, %r26482, 0x5410U;
	st.local.v2.b32 	[%rd3+32], {%r26486, %r26479};
	cvt.u32.u16 	%r26487, %rs13042;
	cvt.u32.u16 	%r26488, %rs13043;
	prmt.b32 	%r26489, %r26488, %r26487, 0x3340U;
	cvt.u32.u16 	%r26490, %rs13044;
	cvt.u32.u16 	%r26491, %rs13045;
	prmt.b32 	%r26492, %r26491, %r26490, 0x3340U;
	prmt.b32 	%r26493, %r26492, %r26489, 0x5410U;
	cvt.u32.u16 	%r26494, %rs13046;
	cvt.u32.u16 	%r26495, %rs13047;
	prmt.b32 	%r26496, %r26495, %r26494, 0x3340U;
	cvt.u32.u16 	%r26497, %rs13048;
	cvt.u32.u16 	%r26498, %rs13049;
	prmt.b32 	%r26499, %r26498, %r26497, 0x3340U;
	prmt.b32 	%r26500, %r26499, %r26496, 0x5410U;
	st.local.v2.b32 	[%rd3+40], {%r26500, %r26493};
	cvt.u32.u16 	%r26501, %rs13034;
	cvt.u32.u16 	%r26502, %rs13035;
	prmt.b32 	%r26503, %r26502, %r26501, 0x3340U;
	cvt.u32.u16 	%r26504, %rs13036;
	cvt.u32.u16 	%r26505, %rs13037;
	prmt.b32 	%r26506, %r26505, %r26504, 0x3340U;
	prmt.b32 	%r26507, %r26506, %r26503, 0x5410U;
	cvt.u32.u16 	%r26508, %rs13038;
	cvt.u32.u16 	%r26509, %rs13039;
	prmt.b32 	%r26510, %r26509, %r26508, 0x3340U;
	cvt.u32.u16 	%r26511, %rs13040;
	cvt.u32.u16 	%r26512, %rs13041;
	prmt.b32 	%r26513, %r26512, %r26511, 0x3340U;
	prmt.b32 	%r26514, %r26513, %r26510, 0x5410U;
	st.local.v2.b32 	[%rd3+48], {%r26514, %r26507};
	cvt.u32.u16 	%r26515, %rs13026;
	cvt.u32.u16 	%r26516, %rs13027;
	prmt.b32 	%r26517, %r26516, %r26515, 0x3340U;
	cvt.u32.u16 	%r26518, %rs13028;
	cvt.u32.u16 	%r26519, %rs13029;
	prmt.b32 	%r26520, %r26519, %r26518, 0x3340U;
	prmt.b32 	%r26521, %r26520, %r26517, 0x5410U;
	cvt.u32.u16 	%r26522, %rs13030;
	cvt.u32.u16 	%r26523, %rs13031;
	prmt.b32 	%r26524, %r26523, %r26522, 0x3340U;
	cvt.u32.u16 	%r26525, %rs13032;
	cvt.u32.u16 	%r26526, %rs13033;
	prmt.b32 	%r26527, %r26526, %r26525, 0x3340U;
	prmt.b32 	%r26528, %r26527, %r26524, 0x5410U;
	st.local.v2.b32 	[%rd3+56], {%r26528, %r26521};
	cvt.u32.u16 	%r26529, %rs13018;
	cvt.u32.u16 	%r26530, %rs13019;
	prmt.b32 	%r26531, %r26530, %r26529, 0x3340U;
	cvt.u32.u16 	%r26532, %rs13020;
	cvt.u32.u16 	%r26533, %rs13021;
	prmt.b32 	%r26534, %r26533, %r26532, 0x3340U;
	prmt.b32 	%r26535, %r26534, %r26531, 0x5410U;
	cvt.u32.u16 	%r26536, %rs13022;
	cvt.u32.u16 	%r26537, %rs13023;
	prmt.b32 	%r26538, %r26537, %r26536, 0x3340U;
	cvt.u32.u16 	%r26539, %rs13024;
	cvt.u32.u16 	%r26540, %rs13025;
	prmt.b32 	%r26541, %r26540, %r26539, 0x3340U;
	prmt.b32 	%r26542, %r26541, %r26538, 0x5410U;
	st.local.v2.b32 	[%rd3+64], {%r26542, %r26535};
	cvt.u32.u16 	%r26543, %rs13010;
	cvt.u32.u16 	%r26544, %rs13011;
	prmt.b32 	%r26545, %r26544, %r26543, 0x3340U;
	cvt.u32.u16 	%r26546, %rs13012;
	cvt.u32.u16 	%r26547, %rs13013;
	prmt.b32 	%r26548, %r26547, %r26546, 0x3340U;
	prmt.b32 	%r26549, %r26548, %r26545, 0x5410U;
	cvt.u32.u16 	%r26550, %rs13014;
	cvt.u32.u16 	%r26551, %rs13015;
	prmt.b32 	%r26552, %r26551, %r26550, 0x3340U;
	cvt.u32.u16 	%r26553, %rs13016;
	cvt.u32.u16 	%r26554, %rs13017;
	prmt.b32 	%r26555, %r26554, %r26553, 0x3340U;
	prmt.b32 	%r26556, %r26555, %r26552, 0x5410U;
	st.local.v2.b32 	[%rd3+72], {%r26556, %r26549};
	cvt.u32.u16 	%r26557, %rs13002;
	cvt.u32.u16 	%r26558, %rs13003;
	prmt.b32 	%r26559, %r26558, %r26557, 0x3340U;
	cvt.u32.u16 	%r26560, %rs13004;
	cvt.u32.u16 	%r26561, %rs13005;
	prmt.b32 	%r26562, %r26561, %r26560, 0x3340U;
	prmt.b32 	%r26563, %r26562, %r26559, 0x5410U;
	cvt.u32.u16 	%r26564, %rs13006;
	cvt.u32.u16 	%r26565, %rs13007;
	prmt.b32 	%r26566, %r26565, %r26564, 0x3340U;
	cvt.u32.u16 	%r26567, %rs13008;
	cvt.u32.u16 	%r26568, %rs13009;
	prmt.b32 	%r26569, %r26568, %r26567, 0x3340U;
	prmt.b32 	%r26570, %r26569, %r26566, 0x5410U;
	st.local.v2.b32 	[%rd3+80], {%r26570, %r26563};
	cvt.u32.u16 	%r26571, %rs12994;
	cvt.u32.u16 	%r26572, %rs12995;
	prmt.b32 	%r26573, %r26572, %r26571, 0x3340U;
	cvt.u32.u16 	%r26574, %rs12996;
	cvt.u32.u16 	%r26575, %rs12997;
	prmt.b32 	%r26576, %r26575, %r26574, 0x3340U;
	prmt.b32 	%r26577, %r26576, %r26573, 0x5410U;
	cvt.u32.u16 	%r26578, %rs12998;
	cvt.u32.u16 	%r26579, %rs12999;
	prmt.b32 	%r26580, %r26579, %r26578, 0x3340U;
	cvt.u32.u16 	%r26581, %rs13000;
	cvt.u32.u16 	%r26582, %rs13001;
	prmt.b32 	%r26583, %r26582, %r26581, 0x3340U;
	prmt.b32 	%r26584, %r26583, %r26580, 0x5410U;
	st.local.v2.b32 	[%rd3+88], {%r26584, %r26577};
	cvt.u32.u16 	%r26585, %rs12986;
	cvt.u32.u16 	%r26586, %rs12987;
	prmt.b32 	%r26587, %r26586, %r26585, 0x3340U;
	cvt.u32.u16 	%r26588, %rs12988;
	cvt.u32.u16 	%r26589, %rs12989;
	prmt.b32 	%r26590, %r26589, %r26588, 0x3340U;
	prmt.b32 	%r26591, %r26590, %r26587, 0x5410U;
	cvt.u32.u16 	%r26592, %rs12990;
	cvt.u32.u16 	%r26593, %rs12991;
	prmt.b32 	%r26594, %r26593, %r26592, 0x3340U;
	cvt.u32.u16 	%r26595, %rs12992;
	cvt.u32.u16 	%r26596, %rs12993;
	prmt.b32 	%r26597, %r26596, %r26595, 0x3340U;
	prmt.b32 	%r26598, %r26597, %r26594, 0x5410U;
	st.local.v2.b32 	[%rd3+96], {%r26598, %r26591};
	cvt.u32.u16 	%r26599, %rs12978;
	cvt.u32.u16 	%r26600, %rs12979;
	prmt.b32 	%r26601, %r26600, %r26599, 0x3340U;
	cvt.u32.u16 	%r26602, %rs12980;
	cvt.u32.u16 	%r26603, %rs12981;
	prmt.b32 	%r26604, %r26603, %r26602, 0x3340U;
	prmt.b32 	%r26605, %r26604, %r26601, 0x5410U;
	cvt.u32.u16 	%r26606, %rs12982;
	cvt.u32.u16 	%r26607, %rs12983;
	prmt.b32 	%r26608, %r26607, %r26606, 0x3340U;
	cvt.u32.u16 	%r26609, %rs12984;
	cvt.u32.u16 	%r26610, %rs12985;
	prmt.b32 	%r26611, %r26610, %r26609, 0x3340U;
	prmt.b32 	%r26612, %r26611, %r26608, 0x5410U;
	st.local.v2.b32 	[%rd3+104], {%r26612, %r26605};
	cvt.u32.u16 	%r26613, %rs12970;
	cvt.u32.u16 	%r26614, %rs12971;
	prmt.b32 	%r26615, %r26614, %r26613, 0x3340U;
	cvt.u32.u16 	%r26616, %rs12972;
	cvt.u32.u16 	%r26617, %rs12973;
	prmt.b32 	%r26618, %r26617, %r26616, 0x3340U;
	prmt.b32 	%r26619, %r26618, %r26615, 0x5410U;
	cvt.u32.u16 	%r26620, %rs12974;
	cvt.u32.u16 	%r26621, %rs12975;
	prmt.b32 	%r26622, %r26621, %r26620, 0x3340U;
	cvt.u32.u16 	%r26623, %rs12976;
	cvt.u32.u16 	%r26624, %rs12977;
	prmt.b32 	%r26625, %r26624, %r26623, 0x3340U;
	prmt.b32 	%r26626, %r26625, %r26622, 0x5410U;
	st.local.v2.b32 	[%rd3+112], {%r26626, %r26619};
	cvt.u32.u16 	%r26627, %rs12962;
	cvt.u32.u16 	%r26628, %rs12963;
	prmt.b32 	%r26629, %r26628, %r26627, 0x3340U;
	cvt.u32.u16 	%r26630, %rs12964;
	cvt.u32.u16 	%r26631, %rs12965;
	prmt.b32 	%r26632, %r26631, %r26630, 0x3340U;
	prmt.b32 	%r26633, %r26632, %r26629, 0x5410U;
	cvt.u32.u16 	%r26634, %rs12966;
	cvt.u32.u16 	%r26635, %rs12967;
	prmt.b32 	%r26636, %r26635, %r26634, 0x3340U;
	cvt.u32.u16 	%r26637, %rs12968;
	cvt.u32.u16 	%r26638, %rs12969;
	prmt.b32 	%r26639, %r26638, %r26637, 0x3340U;
	prmt.b32 	%r26640, %r26639, %r26636, 0x5410U;
	st.local.v2.b32 	[%rd3+120], {%r26640, %r26633};
	cvt.u32.u16 	%r26641, %rs12954;
	cvt.u32.u16 	%r26642, %rs12955;
	prmt.b32 	%r26643, %r26642, %r26641, 0x3340U;
	cvt.u32.u16 	%r26644, %rs12956;
	cvt.u32.u16 	%r26645, %rs12957;
	prmt.b32 	%r26646, %r26645, %r26644, 0x3340U;
	prmt.b32 	%r26647, %r26646, %r26643, 0x5410U;
	cvt.u32.u16 	%r26648, %rs12958;
	cvt.u32.u16 	%r26649, %rs12959;
	prmt.b32 	%r26650, %r26649, %r26648, 0x3340U;
	cvt.u32.u16 	%r26651, %rs12960;
	cvt.u32.u16 	%r26652, %rs12961;
	prmt.b32 	%r26653, %r26652, %r26651, 0x3340U;
	prmt.b32 	%r26654, %r26653, %r26650, 0x5410U;
	st.local.v2.b32 	[%rd3+128], {%r26654, %r26647};
	cvt.u32.u16 	%r26655, %rs12946;
	cvt.u32.u16 	%r26656, %rs12947;
	prmt.b32 	%r26657, %r26656, %r26655, 0x3340U;
	cvt.u32.u16 	%r26658, %rs12948;
	cvt.u32.u16 	%r26659, %rs12949;
	prmt.b32 	%r26660, %r26659, %r26658, 0x3340U;
	prmt.b32 	%r26661, %r26660, %r26657, 0x5410U;
	cvt.u32.u16 	%r26662, %rs12950;
	cvt.u32.u16 	%r26663, %rs12951;
	prmt.b32 	%r26664, %r26663, %r26662, 0x3340U;
	cvt.u32.u16 	%r26665, %rs12952;
	cvt.u32.u16 	%r26666, %rs12953;
	prmt.b32 	%r26667, %r26666, %r26665, 0x3340U;
	prmt.b32 	%r26668, %r26667, %r26664, 0x5410U;
	st.local.v2.b32 	[%rd3+136], {%r26668, %r26661};
	cvt.u32.u16 	%r26669, %rs12938;
	cvt.u32.u16 	%r26670, %rs12939;
	prmt.b32 	%r26671, %r26670, %r26669, 0x3340U;
	cvt.u32.u16 	%r26672, %rs12940;
	cvt.u32.u16 	%r26673, %rs12941;
	prmt.b32 	%r26674, %r26673, %r26672, 0x3340U;
	prmt.b32 	%r26675, %r26674, %r26671, 0x5410U;
	cvt.u32.u16 	%r26676, %rs12942;
	cvt.u32.u16 	%r26677, %rs12943;
	prmt.b32 	%r26678, %r26677, %r26676, 0x3340U;
	cvt.u32.u16 	%r26679, %rs12944;
	cvt.u32.u16 	%r26680, %rs12945;
	prmt.b32 	%r26681, %r26680, %r26679, 0x3340U;
	prmt.b32 	%r26682, %r26681, %r26678, 0x5410U;
	st.local.v2.b32 	[%rd3+144], {%r26682, %r26675};
	cvt.u32.u16 	%r26683, %rs12930;
	cvt.u32.u16 	%r26684, %rs12931;
	prmt.b32 	%r26685, %r26684, %r26683, 0x3340U;
	cvt.u32.u16 	%r26686, %rs12932;
	cvt.u32.u16 	%r26687, %rs12933;
	prmt.b32 	%r26688, %r26687, %r26686, 0x3340U;
	prmt.b32 	%r26689, %r26688, %r26685, 0x5410U;
	cvt.u32.u16 	%r26690, %rs12934;
	cvt.u32.u16 	%r26691, %rs12935;
	prmt.b32 	%r26692, %r26691, %r26690, 0x3340U;
	cvt.u32.u16 	%r26693, %rs12936;
	cvt.u32.u16 	%r26694, %rs12937;
	prmt.b32 	%r26695, %r26694, %r26693, 0x3340U;
	prmt.b32 	%r26696, %r26695, %r26692, 0x5410U;
	st.local.v2.b32 	[%rd3+152], {%r26696, %r26689};
	cvt.u32.u16 	%r26697, %rs12922;
	cvt.u32.u16 	%r26698, %rs12923;
	prmt.b32 	%r26699, %r26698, %r26697, 0x3340U;
	cvt.u32.u16 	%r26700, %rs12924;
	cvt.u32.u16 	%r26701, %rs12925;
	prmt.b32 	%r26702, %r26701, %r26700, 0x3340U;
	prmt.b32 	%r26703, %r26702, %r26699, 0x5410U;
	cvt.u32.u16 	%r26704, %rs12926;
	cvt.u32.u16 	%r26705, %rs12927;
	prmt.b32 	%r26706, %r26705, %r26704, 0x3340U;
	cvt.u32.u16 	%r26707, %rs12928;
	cvt.u32.u16 	%r26708, %rs12929;
	prmt.b32 	%r26709, %r26708, %r26707, 0x3340U;
	prmt.b32 	%r26710, %r26709, %r26706, 0x5410U;
	st.local.v2.b32 	[%rd3+160], {%r26710, %r26703};
	cvt.u32.u16 	%r26711, %rs12914;
	cvt.u32.u16 	%r26712, %rs12915;
	prmt.b32 	%r26713, %r26712, %r26711, 0x3340U;
	cvt.u32.u16 	%r26714, %rs12916;
	cvt.u32.u16 	%r26715, %rs12917;
	prmt.b32 	%r26716, %r26715, %r26714, 0x3340U;
	prmt.b32 	%r26717, %r26716, %r26713, 0x5410U;
	cvt.u32.u16 	%r26718, %rs12918;
	cvt.u32.u16 	%r26719, %rs12919;
	prmt.b32 	%r26720, %r26719, %r26718, 0x3340U;
	cvt.u32.u16 	%r26721, %rs12920;
	cvt.u32.u16 	%r26722, %rs12921;
	prmt.b32 	%r26723, %r26722, %r26721, 0x3340U;
	prmt.b32 	%r26724, %r26723, %r26720, 0x5410U;
	st.local.v2.b32 	[%rd3+168], {%r26724, %r26717};
	cvt.u32.u16 	%r26725, %rs12906;
	cvt.u32.u16 	%r26726, %rs12907;
	prmt.b32 	%r26727, %r26726, %r26725, 0x3340U;
	cvt.u32.u16 	%r26728, %rs12908;
	cvt.u32.u16 	%r26729, %rs12909;
	prmt.b32 	%r26730, %r26729, %r26728, 0x3340U;
	prmt.b32 	%r26731, %r26730, %r26727, 0x5410U;
	cvt.u32.u16 	%r26732, %rs12910;
	cvt.u32.u16 	%r26733, %rs12911;
	prmt.b32 	%r26734, %r26733, %r26732, 0x3340U;
	cvt.u32.u16 	%r26735, %rs12912;
	cvt.u32.u16 	%r26736, %rs12913;
	prmt.b32 	%r26737, %r26736, %r26735, 0x3340U;
	prmt.b32 	%r26738, %r26737, %r26734, 0x5410U;
	st.local.v2.b32 	[%rd3+176], {%r26738, %r26731};
	cvt.u32.u16 	%r26739, %rs12898;
	cvt.u32.u16 	%r26740, %rs12899;
	prmt.b32 	%r26741, %r26740, %r26739, 0x3340U;
	cvt.u32.u16 	%r26742, %rs12900;
	cvt.u32.u16 	%r26743, %rs12901;
	prmt.b32 	%r26744, %r26743, %r26742, 0x3340U;
	prmt.b32 	%r26745, %r26744, %r26741, 0x5410U;
	cvt.u32.u16 	%r26746, %rs12902;
	cvt.u32.u16 	%r26747, %rs12903;
	prmt.b32 	%r26748, %r26747, %r26746, 0x3340U;
	cvt.u32.u16 	%r26749, %rs12904;
	cvt.u32.u16 	%r26750, %rs12905;
	prmt.b32 	%r26751, %r26750, %r26749, 0x3340U;
	prmt.b32 	%r26752, %r26751, %r26748, 0x5410U;
	st.local.v2.b32 	[%rd3+184], {%r26752, %r26745};
	cvt.u32.u16 	%r26753, %rs12890;
	cvt.u32.u16 	%r26754, %rs12891;
	prmt.b32 	%r26755, %r26754, %r26753, 0x3340U;
	cvt.u32.u16 	%r26756, %rs12892;
	cvt.u32.u16 	%r26757, %rs12893;
	prmt.b32 	%r26758, %r26757, %r26756, 0x3340U;
	prmt.b32 	%r26759, %r26758, %r26755, 0x5410U;
	cvt.u32.u16 	%r26760, %rs12894;
	cvt.u32.u16 	%r26761, %rs12895;
	prmt.b32 	%r26762, %r26761, %r26760, 0x3340U;
	cvt.u32.u16 	%r26763, %rs12896;
	cvt.u32.u16 	%r26764, %rs12897;
	prmt.b32 	%r26765, %r26764, %r26763, 0x3340U;
	prmt.b32 	%r26766, %r26765, %r26762, 0x5410U;
	st.local.v2.b32 	[%rd3+192], {%r26766, %r26759};
	cvt.u32.u16 	%r26767, %rs12882;
	cvt.u32.u16 	%r26768, %rs12883;
	prmt.b32 	%r26769, %r26768, %r26767, 0x3340U;
	cvt.u32.u16 	%r26770, %rs12884;
	cvt.u32.u16 	%r26771, %rs12885;
	prmt.b32 	%r26772, %r26771, %r26770, 0x3340U;
	prmt.b32 	%r26773, %r26772, %r26769, 0x5410U;
	cvt.u32.u16 	%r26774, %rs12886;
	cvt.u32.u16 	%r26775, %rs12887;
	prmt.b32 	%r26776, %r26775, %r26774, 0x3340U;
	cvt.u32.u16 	%r26777, %rs12888;
	cvt.u32.u16 	%r26778, %rs12889;
	prmt.b32 	%r26779, %r26778, %r26777, 0x3340U;
	prmt.b32 	%r26780, %r26779, %r26776, 0x5410U;
	st.local.v2.b32 	[%rd3+200], {%r26780, %r26773};
	cvt.u32.u16 	%r26781, %rs12874;
	cvt.u32.u16 	%r26782, %rs12875;
	prmt.b32 	%r26783, %r26782, %r26781, 0x3340U;
	cvt.u32.u16 	%r26784, %rs12876;
	cvt.u32.u16 	%r26785, %rs12877;
	prmt.b32 	%r26786, %r26785, %r26784, 0x3340U;
	prmt.b32 	%r26787, %r26786, %r26783, 0x5410U;
	cvt.u32.u16 	%r26788, %rs12878;
	cvt.u32.u16 	%r26789, %rs12879;
	prmt.b32 	%r26790, %r26789, %r26788, 0x3340U;
	cvt.u32.u16 	%r26791, %rs12880;
	cvt.u32.u16 	%r26792, %rs12881;
	prmt.b32 	%r26793, %r26792, %r26791, 0x3340U;
	prmt.b32 	%r26794, %r26793, %r26790, 0x5410U;
	st.local.v2.b32 	[%rd3+208], {%r26794, %r26787};
	cvt.u32.u16 	%r26795, %rs12866;
	cvt.u32.u16 	%r26796, %rs12867;
	prmt.b32 	%r26797, %r26796, %r26795, 0x3340U;
	cvt.u32.u16 	%r26798, %rs12868;
	cvt.u32.u16 	%r26799, %rs12869;
	prmt.b32 	%r26800, %r26799, %r26798, 0x3340U;
	prmt.b32 	%r26801, %r26800, %r26797, 0x5410U;
	cvt.u32.u16 	%r26802, %rs12870;
	cvt.u32.u16 	%r26803, %rs12871;
	prmt.b32 	%r26804, %r26803, %r26802, 0x3340U;
	cvt.u32.u16 	%r26805, %rs12872;
	cvt.u32.u16 	%r26806, %rs12873;
	prmt.b32 	%r26807, %r26806, %r26805, 0x3340U;
	prmt.b32 	%r26808, %r26807, %r26804, 0x5410U;
	st.local.v2.b32 	[%rd3+216], {%r26808, %r26801};
	cvt.u32.u16 	%r26809, %rs12858;
	cvt.u32.u16 	%r26810, %rs12859;
	prmt.b32 	%r26811, %r26810, %r26809, 0x3340U;
	cvt.u32.u16 	%r26812, %rs12860;
	cvt.u32.u16 	%r26813, %rs12861;
	prmt.b32 	%r26814, %r26813, %r26812, 0x3340U;
	prmt.b32 	%r26815, %r26814, %r26811, 0x5410U;
	cvt.u32.u16 	%r26816, %rs12862;
	cvt.u32.u16 	%r26817, %rs12863;
	prmt.b32 	%r26818, %r26817, %r26816, 0x3340U;
	cvt.u32.u16 	%r26819, %rs12864;
	cvt.u32.u16 	%r26820, %rs12865;
	prmt.b32 	%r26821, %r26820, %r26819, 0x3340U;
	prmt.b32 	%r26822, %r26821, %r26818, 0x5410U;
	st.local.v2.b32 	[%rd3+224], {%r26822, %r26815};
	cvt.u32.u16 	%r26823, %rs12850;
	cvt.u32.u16 	%r26824, %rs12851;
	prmt.b32 	%r26825, %r26824, %r26823, 0x3340U;
	cvt.u32.u16 	%r26826, %rs12852;
	cvt.u32.u16 	%r26827, %rs12853;
	prmt.b32 	%r26828, %r26827, %r26826, 0x3340U;
	prmt.b32 	%r26829, %r26828, %r26825, 0x5410U;
	cvt.u32.u16 	%r26830, %rs12854;
	cvt.u32.u16 	%r26831, %rs12855;
	prmt.b32 	%r26832, %r26831, %r26830, 0x3340U;
	cvt.u32.u16 	%r26833, %rs12856;
	cvt.u32.u16 	%r26834, %rs12857;
	prmt.b32 	%r26835, %r26834, %r26833, 0x3340U;
	prmt.b32 	%r26836, %r26835, %r26832, 0x5410U;
	st.local.v2.b32 	[%rd3+232], {%r26836, %r26829};
	cvt.u32.u16 	%r26837, %rs12842;
	cvt.u32.u16 	%r26838, %rs12843;
	prmt.b32 	%r26839, %r26838, %r26837, 0x3340U;
	cvt.u32.u16 	%r26840, %rs12844;
	cvt.u32.u16 	%r26841, %rs12845;
	prmt.b32 	%r26842, %r26841, %r26840, 0x3340U;
	prmt.b32 	%r26843, %r26842, %r26839, 0x5410U;
	cvt.u32.u16 	%r26844, %rs12846;
	cvt.u32.u16 	%r26845, %rs12847;
	prmt.b32 	%r26846, %r26845, %r26844, 0x3340U;
	cvt.u32.u16 	%r26847, %rs12848;
	cvt.u32.u16 	%r26848, %rs12849;
	prmt.b32 	%r26849, %r26848, %r26847, 0x3340U;
	prmt.b32 	%r26850, %r26849, %r26846, 0x5410U;
	st.local.v2.b32 	[%rd3+240], {%r26850, %r26843};
	cvt.u32.u16 	%r26851, %rs12834;
	cvt.u32.u16 	%r26852, %rs12835;
	prmt.b32 	%r26853, %r26852, %r26851, 0x3340U;
	cvt.u32.u16 	%r26854, %rs12836;
	cvt.u32.u16 	%r26855, %rs12837;
	prmt.b32 	%r26856, %r26855, %r26854, 0x3340U;
	prmt.b32 	%r26857, %r26856, %r26853, 0x5410U;
	cvt.u32.u16 	%r26858, %rs12838;
	cvt.u32.u16 	%r26859, %rs12839;
	prmt.b32 	%r26860, %r26859, %r26858, 0x3340U;
	cvt.u32.u16 	%r26861, %rs12840;
	cvt.u32.u16 	%r26862, %rs12841;
	prmt.b32 	%r26863, %r26862, %r26861, 0x3340U;
	prmt.b32 	%r26864, %r26863, %r26860, 0x5410U;
	st.local.v2.b32 	[%rd3+248], {%r26864, %r26857};
	cvt.u32.u16 	%r26865, %rs12826;
	cvt.u32.u16 	%r26866, %rs12827;
	prmt.b32 	%r26867, %r26866, %r26865, 0x3340U;
	cvt.u32.u16 	%r26868, %rs12828;
	cvt.u32.u16 	%r26869, %rs12829;
	prmt.b32 	%r26870, %r26869, %r26868, 0x3340U;
	prmt.b32 	%r26871, %r26870, %r26867, 0x5410U;
	cvt.u32.u16 	%r26872, %rs12830;
	cvt.u32.u16 	%r26873, %rs12831;
	prmt.b32 	%r26874, %r26873, %r26872, 0x3340U;
	cvt.u32.u16 	%r26875, %rs12832;
	cvt.u32.u16 	%r26876, %rs12833;
	prmt.b32 	%r26877, %r26876, %r26875, 0x3340U;
	prmt.b32 	%r26878, %r26877, %r26874, 0x5410U;
	st.local.v2.b32 	[%rd3+256], {%r26878, %r26871};
	cvt.u32.u16 	%r26879, %rs12818;
	cvt.u32.u16 	%r26880, %rs12819;
	prmt.b32 	%r26881, %r26880, %r26879, 0x3340U;
	cvt.u32.u16 	%r26882, %rs12820;
	cvt.u32.u16 	%r26883, %rs12821;
	prmt.b32 	%r26884, %r26883, %r26882, 0x3340U;
	prmt.b32 	%r26885, %r26884, %r26881, 0x5410U;
	cvt.u32.u16 	%r26886, %rs12822;
	cvt.u32.u16 	%r26887, %rs12823;
	prmt.b32 	%r26888, %r26887, %r26886, 0x3340U;
	cvt.u32.u16 	%r26889, %rs12824;
	cvt.u32.u16 	%r26890, %rs12825;
	prmt.b32 	%r26891, %r26890, %r26889, 0x3340U;
	prmt.b32 	%r26892, %r26891, %r26888, 0x5410U;
	st.local.v2.b32 	[%rd3+264], {%r26892, %r26885};
	mov.b32 	%r28683, 0;
$L__BB4_75:
	mov.u32 	%r28686, %r28683;
	cvt.u64.u32 	%rd226, %r28686;
	add.s64 	%rd227, %rd3, %rd226;
	ld.local.u8 	%rs12296, [%rd227+16];
	setp.ne.s16 	%p98, %rs12296, 0;
	add.s32 	%r28683, %r28686, 1;
	@%p98 bra 	$L__BB4_75;
	and.b16  	%rs12297, %rs15130, 255;
	setp.eq.s16 	%p99, %rs12297, 0;
	@%p99 bra 	$L__BB4_79;
	mov.b32 	%r28684, 0;
$L__BB4_78:
	cvt.u64.u32 	%rd228, %r28686;
	add.s64 	%rd229, %rd3, %rd228;
	st.local.u8 	[%rd229+16], %rs15130;
	add.s32 	%r28686, %r28686, 1;
	add.s32 	%r438, %r28684, 1;
	cvt.u64.u32 	%rd230, %r28684;
	add.s64 	%rd231, %rd4, %rd230;
	ld.local.u8 	%rs15130, [%rd231+17];
	setp.ne.s16 	%p100, %rs15130, 0;
	mov.u32 	%r28684, %r438;
	@%p100 bra 	$L__BB4_78;
$L__BB4_79:
	cvt.u64.u32 	%rd232, %r28686;
	add.s64 	%rd233, %rd3, %rd232;
	mov.b16 	%rs12298, 0;
	st.local.u8 	[%rd233+16], %rs12298;
	add.s32 	%r28642, %r28642, %r432;
	st.local.u32 	[%rd3], %r28642;
	add.f64 	%fd78, %fd31, %fd78;
	st.local.f64 	[%rd3+8], %fd78;
	ld.local.v2.b32 	{%r26894, %r26895}, [%rd3+16];
	bfe.u32 	%r26896, %r26894, 0, 8;
	cvt.u16.u32 	%rs13073, %r26896;
	bfe.u32 	%r26897, %r26894, 8, 8;
	cvt.u16.u32 	%rs13072, %r26897;
	bfe.u32 	%r26898, %r26894, 16, 8;
	cvt.u16.u32 	%rs13071, %r26898;
	bfe.u32 	%r26899, %r26894, 24, 8;
	cvt.u16.u32 	%rs13070, %r26899;
	bfe.u32 	%r26900, %r26895, 0, 8;
	cvt.u16.u32 	%rs13069, %r26900;
	bfe.u32 	%r26901, %r26895, 8, 8;
	cvt.u16.u32 	%rs13068, %r26901;
	bfe.u32 	%r26902, %r26895, 16, 8;
	cvt.u16.u32 	%rs13067, %r26902;
	bfe.u32 	%r26903, %r26895, 24, 8;
	cvt.u16.u32 	%rs13066, %r26903;
	ld.local.v2.b32 	{%r26904, %r26905}, [%rd3+24];
	bfe.u32 	%r26906, %r26904, 0, 8;
	cvt.u16.u32 	%rs13065, %r26906;
	bfe.u32 	%r26907, %r26904, 8, 8;
	cvt.u16.u32 	%rs13064, %r26907;
	bfe.u32 	%r26908, %r26904, 16, 8;
	cvt.u16.u32 	%rs13063, %r26908;
	bfe.u32 	%r26909, %r26904, 24, 8;
	cvt.u16.u32 	%rs13062, %r26909;
	bfe.u32 	%r26910, %r26905, 0, 8;
	cvt.u16.u32 	%rs13061, %r26910;
	bfe.u32 	%r26911, %r26905, 8, 8;
	cvt.u16.u32 	%rs13060, %r26911;
	bfe.u32 	%r26912, %r26905, 16, 8;
	cvt.u16.u32 	%rs13059, %r26912;
	bfe.u32 	%r26913, %r26905, 24, 8;
	cvt.u16.u32 	%rs13058, %r26913;
	ld.local.v2.b32 	{%r26914, %r26915}, [%rd3+32];
	bfe.u32 	%r26916, %r26914, 0, 8;
	cvt.u16.u32 	%rs13057, %r26916;
	bfe.u32 	%r26917, %r26914, 8, 8;
	cvt.u16.u32 	%rs13056, %r26917;
	bfe.u32 	%r26918, %r26914, 16, 8;
	cvt.u16.u32 	%rs13055, %r26918;
	bfe.u32 	%r26919, %r26914, 24, 8;
	cvt.u16.u32 	%rs13054, %r26919;
	bfe.u32 	%r26920, %r26915, 0, 8;
	cvt.u16.u32 	%rs13053, %r26920;
	bfe.u32 	%r26921, %r26915, 8, 8;
	cvt.u16.u32 	%rs13052, %r26921;
	bfe.u32 	%r26922, %r26915, 16, 8;
	cvt.u16.u32 	%rs13051, %r26922;
	bfe.u32 	%r26923, %r26915, 24, 8;
	cvt.u16.u32 	%rs13050, %r26923;
	ld.local.v2.b32 	{%r26924, %r26925}, [%rd3+40];
	bfe.u32 	%r26926, %r26924, 0, 8;
	cvt.u16.u32 	%rs13049, %r26926;
	bfe.u32 	%r26927, %r26924, 8, 8;
	cvt.u16.u32 	%rs13048, %r26927;
	bfe.u32 	%r26928, %r26924, 16, 8;
	cvt.u16.u32 	%rs13047, %r26928;
	bfe.u32 	%r26929, %r26924, 24, 8;
	cvt.u16.u32 	%rs13046, %r26929;
	bfe.u32 	%r26930, %r26925, 0, 8;
	cvt.u16.u32 	%rs13045, %r26930;
	bfe.u32 	%r26931, %r26925, 8, 8;
	cvt.u16.u32 	%rs13044, %r26931;
	bfe.u32 	%r26932, %r26925, 16, 8;
	cvt.u16.u32 	%rs13043, %r26932;
	bfe.u32 	%r26933, %r26925, 24, 8;
	cvt.u16.u32 	%rs13042, %r26933;
	ld.local.v2.b32 	{%r26934, %r26935}, [%rd3+48];
	bfe.u32 	%r26936, %r26934, 0, 8;
	cvt.u16.u32 	%rs13041, %r26936;
	bfe.u32 	%r26937, %r26934, 8, 8;
	cvt.u16.u32 	%rs13040, %r26937;
	bfe.u32 	%r26938, %r26934, 16, 8;
	cvt.u16.u32 	%rs13039, %r26938;
	bfe.u32 	%r26939, %r26934, 24, 8;
	cvt.u16.u32 	%rs13038, %r26939;
	bfe.u32 	%r26940, %r26935, 0, 8;
	cvt.u16.u32 	%rs13037, %r26940;
	bfe.u32 	%r26941, %r26935, 8, 8;
	cvt.u16.u32 	%rs13036, %r26941;
	bfe.u32 	%r26942, %r26935, 16, 8;
	cvt.u16.u32 	%rs13035, %r26942;
	bfe.u32 	%r26943, %r26935, 24, 8;
	cvt.u16.u32 	%rs13034, %r26943;
	ld.local.v2.b32 	{%r26944, %r26945}, [%rd3+56];
	bfe.u32 	%r26946, %r26944, 0, 8;
	cvt.u16.u32 	%rs13033, %r26946;
	bfe.u32 	%r26947, %r26944, 8, 8;
	cvt.u16.u32 	%rs13032, %r26947;
	bfe.u32 	%r26948, %r26944, 16, 8;
	cvt.u16.u32 	%rs13031, %r26948;
	bfe.u32 	%r26949, %r26944, 24, 8;
	cvt.u16.u32 	%rs13030, %r26949;
	bfe.u32 	%r26950, %r26945, 0, 8;
	cvt.u16.u32 	%rs13029, %r26950;
	bfe.u32 	%r26951, %r26945, 8, 8;
	cvt.u16.u32 	%rs13028, %r26951;
	bfe.u32 	%r26952, %r26945, 16, 8;
	cvt.u16.u32 	%rs13027, %r26952;
	bfe.u32 	%r26953, %r26945, 24, 8;
	cvt.u16.u32 	%rs13026, %r26953;
	ld.local.v2.b32 	{%r26954, %r26955}, [%rd3+64];
	bfe.u32 	%r26956, %r26954, 0, 8;
	cvt.u16.u32 	%rs13025, %r26956;
	bfe.u32 	%r26957, %r26954, 8, 8;
	cvt.u16.u32 	%rs13024, %r26957;
	bfe.u32 	%r26958, %r26954, 16, 8;
	cvt.u16.u32 	%rs13023, %r26958;
	bfe.u32 	%r26959, %r26954, 24, 8;
	cvt.u16.u32 	%rs13022, %r26959;
	bfe.u32 	%r26960, %r26955, 0, 8;
	cvt.u16.u32 	%rs13021, %r26960;
	bfe.u32 	%r26961, %r26955, 8, 8;
	cvt.u16.u32 	%rs13020, %r26961;
	bfe.u32 	%r26962, %r26955, 16, 8;
	cvt.u16.u32 	%rs13019, %r26962;
	bfe.u32 	%r26963, %r26955, 24, 8;
	cvt.u16.u32 	%rs13018, %r26963;
	ld.local.v2.b32 	{%r26964, %r26965}, [%rd3+72];
	bfe.u32 	%r26966, %r26964, 0, 8;
	cvt.u16.u32 	%rs13017, %r26966;
	bfe.u32 	%r26967, %r26964, 8, 8;
	cvt.u16.u32 	%rs13016, %r26967;
	bfe.u32 	%r26968, %r26964, 16, 8;
	cvt.u16.u32 	%rs13015, %r26968;
	bfe.u32 	%r26969, %r26964, 24, 8;
	cvt.u16.u32 	%rs13014, %r26969;
	bfe.u32 	%r26970, %r26965, 0, 8;
	cvt.u16.u32 	%rs13013, %r26970;
	bfe.u32 	%r26971, %r26965, 8, 8;
	cvt.u16.u32 	%rs13012, %r26971;
	bfe.u32 	%r26972, %r26965, 16, 8;
	cvt.u16.u32 	%rs13011, %r26972;
	bfe.u32 	%r26973, %r26965, 24, 8;
	cvt.u16.u32 	%rs13010, %r26973;
	ld.local.v2.b32 	{%r26974, %r26975}, [%rd3+80];
	bfe.u32 	%r26976, %r26974, 0, 8;
	cvt.u16.u32 	%rs13009, %r26976;
	bfe.u32 	%r26977, %r26974, 8, 8;
	cvt.u16.u32 	%rs13008, %r26977;
	bfe.u32 	%r26978, %r26974, 16, 8;
	cvt.u16.u32 	%rs13007, %r26978;
	bfe.u32 	%r26979, %r26974, 24, 8;
	cvt.u16.u32 	%rs13006, %r26979;
	bfe.u32 	%r26980, %r26975, 0, 8;
	cvt.u16.u32 	%rs13005, %r26980;
	bfe.u32 	%r26981, %r26975, 8, 8;
	cvt.u16.u32 	%rs13004, %r26981;
	bfe.u32 	%r26982, %r26975, 16, 8;
	cvt.u16.u32 	%rs13003, %r26982;
	bfe.u32 	%r26983, %r26975, 24, 8;
	cvt.u16.u32 	%rs13002, %r26983;
	ld.local.v2.b32 	{%r26984, %r26985}, [%rd3+88];
	bfe.u32 	%r26986, %r26984, 0, 8;
	cvt.u16.u32 	%rs13001, %r26986;
	bfe.u32 	%r26987, %r26984, 8, 8;
	cvt.u16.u32 	%rs13000, %r26987;
	bfe.u32 	%r26988, %r26984, 16, 8;
	cvt.u16.u32 	%rs12999, %r26988;
	bfe.u32 	%r26989, %r26984, 24, 8;
	cvt.u16.u32 	%rs12998, %r26989;
	bfe.u32 	%r26990, %r26985, 0, 8;
	cvt.u16.u32 	%rs12997, %r26990;
	bfe.u32 	%r26991, %r26985, 8, 8;
	cvt.u16.u32 	%rs12996, %r26991;
	bfe.u32 	%r26992, %r26985, 16, 8;
	cvt.u16.u32 	%rs12995, %r26992;
	bfe.u32 	%r26993, %r26985, 24, 8;
	cvt.u16.u32 	%rs12994, %r26993;
	ld.local.v2.b32 	{%r26994, %r26995}, [%rd3+96];
	bfe.u32 	%r26996, %r26994, 0, 8;
	cvt.u16.u32 	%rs12993, %r26996;
	bfe.u32 	%r26997, %r26994, 8, 8;
	cvt.u16.u32 	%rs12992, %r26997;
	bfe.u32 	%r26998, %r26994, 16, 8;
	cvt.u16.u32 	%rs12991, %r26998;
	bfe.u32 	%r26999, %r26994, 24, 8;
	cvt.u16.u32 	%rs12990, %r26999;
	bfe.u32 	%r27000, %r26995, 0, 8;
	cvt.u16.u32 	%rs12989, %r27000;
	bfe.u32 	%r27001, %r26995, 8, 8;
	cvt.u16.u32 	%rs12988, %r27001;
	bfe.u32 	%r27002, %r26995, 16, 8;
	cvt.u16.u32 	%rs12987, %r27002;
	bfe.u32 	%r27003, %r26995, 24, 8;
	cvt.u16.u32 	%rs12986, %r27003;
	ld.local.v2.b32 	{%r27004, %r27005}, [%rd3+104];
	bfe.u32 	%r27006, %r27004, 0, 8;
	cvt.u16.u32 	%rs12985, %r27006;
	bfe.u32 	%r27007, %r27004, 8, 8;
	cvt.u16.u32 	%rs12984, %r27007;
	bfe.u32 	%r27008, %r27004, 16, 8;
	cvt.u16.u32 	%rs12983, %r27008;
	bfe.u32 	%r27009, %r27004, 24, 8;
	cvt.u16.u32 	%rs12982, %r27009;
	bfe.u32 	%r27010, %r27005, 0, 8;
	cvt.u16.u32 	%rs12981, %r27010;
	bfe.u32 	%r27011, %r27005, 8, 8;
	cvt.u16.u32 	%rs12980, %r27011;
	bfe.u32 	%r27012, %r27005, 16, 8;
	cvt.u16.u32 	%rs12979, %r27012;
	bfe.u32 	%r27013, %r27005, 24, 8;
	cvt.u16.u32 	%rs12978, %r27013;
	ld.local.v2.b32 	{%r27014, %r27015}, [%rd3+112];
	bfe.u32 	%r27016, %r27014, 0, 8;
	cvt.u16.u32 	%rs12977, %r27016;
	bfe.u32 	%r27017, %r27014, 8, 8;
	cvt.u16.u32 	%rs12976, %r27017;
	bfe.u32 	%r27018, %r27014, 16, 8;
	cvt.u16.u32 	%rs12975, %r27018;
	bfe.u32 	%r27019, %r27014, 24, 8;
	cvt.u16.u32 	%rs12974, %r27019;
	bfe.u32 	%r27020, %r27015, 0, 8;
	cvt.u16.u32 	%rs12973, %r27020;
	bfe.u32 	%r27021, %r27015, 8, 8;
	cvt.u16.u32 	%rs12972, %r27021;
	bfe.u32 	%r27022, %r27015, 16, 8;
	cvt.u16.u32 	%rs12971, %r27022;
	bfe.u32 	%r27023, %r27015, 24, 8;
	cvt.u16.u32 	%rs12970, %r27023;
	ld.local.v2.b32 	{%r27024, %r27025}, [%rd3+120];
	bfe.u32 	%r27026, %r27024, 0, 8;
	cvt.u16.u32 	%rs12969, %r27026;
	bfe.u32 	%r27027, %r27024, 8, 8;
	cvt.u16.u32 	%rs12968, %r27027;
	bfe.u32 	%r27028, %r27024, 16, 8;
	cvt.u16.u32 	%rs12967, %r27028;
	bfe.u32 	%r27029, %r27024, 24, 8;
	cvt.u16.u32 	%rs12966, %r27029;
	bfe.u32 	%r27030, %r27025, 0, 8;
	cvt.u16.u32 	%rs12965, %r27030;
	bfe.u32 	%r27031, %r27025, 8, 8;
	cvt.u16.u32 	%rs12964, %r27031;
	bfe.u32 	%r27032, %r27025, 16, 8;
	cvt.u16.u32 	%rs12963, %r27032;
	bfe.u32 	%r27033, %r27025, 24, 8;
	cvt.u16.u32 	%rs12962, %r27033;
	ld.local.v2.b32 	{%r27034, %r27035}, [%rd3+128];
	bfe.u32 	%r27036, %r27034, 0, 8;
	cvt.u16.u32 	%rs12961, %r27036;
	bfe.u32 	%r27037, %r27034, 8, 8;
	cvt.u16.u32 	%rs12960, %r27037;
	bfe.u32 	%r27038, %r27034, 16, 8;
	cvt.u16.u32 	%rs12959, %r27038;
	bfe.u32 	%r27039, %r27034, 24, 8;
	cvt.u16.u32 	%rs12958, %r27039;
	bfe.u32 	%r27040, %r27035, 0, 8;
	cvt.u16.u32 	%rs12957, %r27040;
	bfe.u32 	%r27041, %r27035, 8, 8;
	cvt.u16.u32 	%rs12956, %r27041;
	bfe.u32 	%r27042, %r27035, 16, 8;
	cvt.u16.u32 	%rs12955, %r27042;
	bfe.u32 	%r27043, %r27035, 24, 8;
	cvt.u16.u32 	%rs12954, %r27043;
	ld.local.v2.b32 	{%r27044, %r27045}, [%rd3+136];
	bfe.u32 	%r27046, %r27044, 0, 8;
	cvt.u16.u32 	%rs12953, %r27046;
	bfe.u32 	%r27047, %r27044, 8, 8;
	cvt.u16.u32 	%rs12952, %r27047;
	bfe.u32 	%r27048, %r27044, 16, 8;
	cvt.u16.u32 	%rs12951, %r27048;
	bfe.u32 	%r27049, %r27044, 24, 8;
	cvt.u16.u32 	%rs12950, %r27049;
	bfe.u32 	%r27050, %r27045, 0, 8;
	cvt.u16.u32 	%rs12949, %r27050;
	bfe.u32 	%r27051, %r27045, 8, 8;
	cvt.u16.u32 	%rs12948, %r27051;
	bfe.u32 	%r27052, %r27045, 16, 8;
	cvt.u16.u32 	%rs12947, %r27052;
	bfe.u32 	%r27053, %r27045, 24, 8;
	cvt.u16.u32 	%rs12946, %r27053;
	ld.local.v2.b32 	{%r27054, %r27055}, [%rd3+144];
	bfe.u32 	%r27056, %r27054, 0, 8;
	cvt.u16.u32 	%rs12945, %r27056;
	bfe.u32 	%r27057, %r27054, 8, 8;
	cvt.u16.u32 	%rs12944, %r27057;
	bfe.u32 	%r27058, %r27054, 16, 8;
	cvt.u16.u32 	%rs12943, %r27058;
	bfe.u32 	%r27059, %r27054, 24, 8;
	cvt.u16.u32 	%rs12942, %r27059;
	bfe.u32 	%r27060, %r27055, 0, 8;
	cvt.u16.u32 	%rs12941, %r27060;
	bfe.u32 	%r27061, %r27055, 8, 8;
	cvt.u16.u32 	%rs12940, %r27061;
	bfe.u32 	%r27062, %r27055, 16, 8;
	cvt.u16.u32 	%rs12939, %r27062;
	bfe.u32 	%r27063, %r27055, 24, 8;
	cvt.u16.u32 	%rs12938, %r27063;
	ld.local.v2.b32 	{%r27064, %r27065}, [%rd3+152];
	bfe.u32 	%r27066, %r27064, 0, 8;
	cvt.u16.u32 	%rs12937, %r27066;
	bfe.u32 	%r27067, %r27064, 8, 8;
	cvt.u16.u32 	%rs12936, %r27067;
	bfe.u32 	%r27068, %r27064, 16, 8;
	cvt.u16.u32 	%rs12935, %r27068;
	bfe.u32 	%r27069, %r27064, 24, 8;
	cvt.u16.u32 	%rs12934, %r27069;
	bfe.u32 	%r27070, %r27065, 0, 8;
	cvt.u16.u32 	%rs12933, %r27070;
	bfe.u32 	%r27071, %r27065, 8, 8;
	cvt.u16.u32 	%rs12932, %r27071;
	bfe.u32 	%r27072, %r27065, 16, 8;
	cvt.u16.u32 	%rs12931, %r27072;
	bfe.u32 	%r27073, %r27065, 24, 8;
	cvt.u16.u32 	%rs12930, %r27073;
	ld.local.v2.b32 	{%r27074, %r27075}, [%rd3+160];
	bfe.u32 	%r27076, %r27074, 0, 8;
	cvt.u16.u32 	%rs12929, %r27076;
	bfe.u32 	%r27077, %r27074, 8, 8;
	cvt.u16.u32 	%rs12928, %r27077;
	bfe.u32 	%r27078, %r27074, 16, 8;
	cvt.u16.u32 	%rs12927, %r27078;
	bfe.u32 	%r27079, %r27074, 24, 8;
	cvt.u16.u32 	%rs12926, %r27079;
	bfe.u32 	%r27080, %r27075, 0, 8;
	cvt.u16.u32 	%rs12925, %r27080;
	bfe.u32 	%r27081, %r27075, 8, 8;
	cvt.u16.u32 	%rs12924, %r27081;
	bfe.u32 	%r27082, %r27075, 16, 8;
	cvt.u16.u32 	%rs12923, %r27082;
	bfe.u32 	%r27083, %r27075, 24, 8;
	cvt.u16.u32 	%rs12922, %r27083;
	ld.local.v2.b32 	{%r27084, %r27085}, [%rd3+168];
	bfe.u32 	%r27086, %r27084, 0, 8;
	cvt.u16.u32 	%rs12921, %r27086;
	bfe.u32 	%r27087, %r27084, 8, 8;
	cvt.u16.u32 	%rs12920, %r27087;
	bfe.u32 	%r27088, %r27084, 16, 8;
	cvt.u16.u32 	%rs12919, %r27088;
	bfe.u32 	%r27089, %r27084, 24, 8;
	cvt.u16.u32 	%rs12918, %r27089;
	bfe.u32 	%r27090, %r27085, 0, 8;
	cvt.u16.u32 	%rs12917, %r27090;
	bfe.u32 	%r27091, %r27085, 8, 8;
	cvt.u16.u32 	%rs12916, %r27091;
	bfe.u32 	%r27092, %r27085, 16, 8;
	cvt.u16.u32 	%rs12915, %r27092;
	bfe.u32 	%r27093, %r27085, 24, 8;
	cvt.u16.u32 	%rs12914, %r27093;
	ld.local.v2.b32 	{%r27094, %r27095}, [%rd3+176];
	bfe.u32 	%r27096, %r27094, 0, 8;
	cvt.u16.u32 	%rs12913, %r27096;
	bfe.u32 	%r27097, %r27094, 8, 8;
	cvt.u16.u32 	%rs12912, %r27097;
	bfe.u32 	%r27098, %r27094, 16, 8;
	cvt.u16.u32 	%rs12911, %r27098;
	bfe.u32 	%r27099, %r27094, 24, 8;
	cvt.u16.u32 	%rs12910, %r27099;
	bfe.u32 	%r27100, %r27095, 0, 8;
	cvt.u16.u32 	%rs12909, %r27100;
	bfe.u32 	%r27101, %r27095, 8, 8;
	cvt.u16.u32 	%rs12908, %r27101;
	bfe.u32 	%r27102, %r27095, 16, 8;
	cvt.u16.u32 	%rs12907, %r27102;
	bfe.u32 	%r27103, %r27095, 24, 8;
	cvt.u16.u32 	%rs12906, %r27103;
	ld.local.v2.b32 	{%r27104, %r27105}, [%rd3+184];
	bfe.u32 	%r27106, %r27104, 0, 8;
	cvt.u16.u32 	%rs12905, %r27106;
	bfe.u32 	%r27107, %r27104, 8, 8;
	cvt.u16.u32 	%rs12904, %r27107;
	bfe.u32 	%r27108, %r27104, 16, 8;
	cvt.u16.u32 	%rs12903, %r27108;
	bfe.u32 	%r27109, %r27104, 24, 8;
	cvt.u16.u32 	%rs12902, %r27109;
	bfe.u32 	%r27110, %r27105, 0, 8;
	cvt.u16.u32 	%rs12901, %r27110;
	bfe.u32 	%r27111, %r27105, 8, 8;
	cvt.u16.u32 	%rs12900, %r27111;
	bfe.u32 	%r27112, %r27105, 16, 8;
	cvt.u16.u32 	%rs12899, %r27112;
	bfe.u32 	%r27113, %r27105, 24, 8;
	cvt.u16.u32 	%rs12898, %r27113;
	ld.local.v2.b32 	{%r27114, %r27115}, [%rd3+192];
	bfe.u32 	%r27116, %r27114, 0, 8;
	cvt.u16.u32 	%rs12897, %r27116;
	bfe.u32 	%r27117, %r27114, 8, 8;
	cvt.u16.u32 	%rs12896, %r27117;
	bfe.u32 	%r27118, %r27114, 16, 8;
	cvt.u16.u32 	%rs12895, %r27118;
	bfe.u32 	%r27119, %r27114, 24, 8;
	cvt.u16.u32 	%rs12894, %r27119;
	bfe.u32 	%r27120, %r27115, 0, 8;
	cvt.u16.u32 	%rs12893, %r27120;
	bfe.u32 	%r27121, %r27115, 8, 8;
	cvt.u16.u32 	%rs12892, %r27121;
	bfe.u32 	%r27122, %r27115, 16, 8;
	cvt.u16.u32 	%rs12891, %r27122;
	bfe.u32 	%r27123, %r27115, 24, 8;
	cvt.u16.u32 	%rs12890, %r27123;
	ld.local.v2.b32 	{%r27124, %r27125}, [%rd3+200];
	bfe.u32 	%r27126, %r27124, 0, 8;
	cvt.u16.u32 	%rs12889, %r27126;
	bfe.u32 	%r27127, %r27124, 8, 8;
	cvt.u16.u32 	%rs12888, %r27127;
	bfe.u32 	%r27128, %r27124, 16, 8;
	cvt.u16.u32 	%rs12887, %r27128;
	bfe.u32 	%r27129, %r27124, 24, 8;
	cvt.u16.u32 	%rs12886, %r27129;
	bfe.u32 	%r27130, %r27125, 0, 8;
	cvt.u16.u32 	%rs12885, %r27130;
	bfe.u32 	%r27131, %r27125, 8, 8;
	cvt.u16.u32 	%rs12884, %r27131;
	bfe.u32 	%r27132, %r27125, 16, 8;
	cvt.u16.u32 	%rs12883, %r27132;
	bfe.u32 	%r27133, %r27125, 24, 8;
	cvt.u16.u32 	%rs12882, %r27133;
	ld.local.v2.b32 	{%r27134, %r27135}, [%rd3+208];
	bfe.u32 	%r27136, %r27134, 0, 8;
	cvt.u16.u32 	%rs12881, %r27136;
	bfe.u32 	%r27137, %r27134, 8, 8;
	cvt.u16.u32 	%rs12880, %r27137;
	bfe.u32 	%r27138, %r27134, 16, 8;
	cvt.u16.u32 	%rs12879, %r27138;
	bfe.u32 	%r27139, %r27134, 24, 8;
	cvt.u16.u32 	%rs12878, %r27139;
	bfe.u32 	%r27140, %r27135, 0, 8;
	cvt.u16.u32 	%rs12877, %r27140;
	bfe.u32 	%r27141, %r27135, 8, 8;
	cvt.u16.u32 	%rs12876, %r27141;
	bfe.u32 	%r27142, %r27135, 16, 8;
	cvt.u16.u32 	%rs12875, %r27142;
	bfe.u32 	%r27143, %r27135, 24, 8;
	cvt.u16.u32 	%rs12874, %r27143;
	ld.local.v2.b32 	{%r27144, %r27145}, [%rd3+216];
	bfe.u32 	%r27146, %r27144, 0, 8;
	cvt.u16.u32 	%rs12873, %r27146;
	bfe.u32 	%r27147, %r27144, 8, 8;
	cvt.u16.u32 	%rs12872, %r27147;
	bfe.u32 	%r27148, %r27144, 16, 8;
	cvt.u16.u32 	%rs12871, %r27148;
	bfe.u32 	%r27149, %r27144, 24, 8;
	cvt.u16.u32 	%rs12870, %r27149;
	bfe.u32 	%r27150, %r27145, 0, 8;
	cvt.u16.u32 	%rs12869, %r27150;
	bfe.u32 	%r27151, %r27145, 8, 8;
	cvt.u16.u32 	%rs12868, %r27151;
	bfe.u32 	%r27152, %r27145, 16, 8;
	cvt.u16.u32 	%rs12867, %r27152;
	bfe.u32 	%r27153, %r27145, 24, 8;
	cvt.u16.u32 	%rs12866, %r27153;
	ld.local.v2.b32 	{%r27154, %r27155}, [%rd3+224];
	bfe.u32 	%r27156, %r27154, 0, 8;
	cvt.u16.u32 	%rs12865, %r27156;
	bfe.u32 	%r27157, %r27154, 8, 8;
	cvt.u16.u32 	%rs12864, %r27157;
	bfe.u32 	%r27158, %r27154, 16, 8;
	cvt.u16.u32 	%rs12863, %r27158;
	bfe.u32 	%r27159, %r27154, 24, 8;
	cvt.u16.u32 	%rs12862, %r27159;
	bfe.u32 	%r27160, %r27155, 0, 8;
	cvt.u16.u32 	%rs12861, %r27160;
	bfe.u32 	%r27161, %r27155, 8, 8;
	cvt.u16.u32 	%rs12860, %r27161;
	bfe.u32 	%r27162, %r27155, 16, 8;
	cvt.u16.u32 	%rs12859, %r27162;
	bfe.u32 	%r27163, %r27155, 24, 8;
	cvt.u16.u32 	%rs12858, %r27163;
	ld.local.v2.b32 	{%r27164, %r27165}, [%rd3+232];
	bfe.u32 	%r27166, %r27164, 0, 8;
	cvt.u16.u32 	%rs12857, %r27166;
	bfe.u32 	%r27167, %r27164, 8, 8;
	cvt.u16.u32 	%rs12856, %r27167;
	bfe.u32 	%r27168, %r27164, 16, 8;
	cvt.u16.u32 	%rs12855, %r27168;
	bfe.u32 	%r27169, %r27164, 24, 8;
	cvt.u16.u32 	%rs12854, %r27169;
	bfe.u32 	%r27170, %r27165, 0, 8;
	cvt.u16.u32 	%rs12853, %r27170;
	bfe.u32 	%r27171, %r27165, 8, 8;
	cvt.u16.u32 	%rs12852, %r27171;
	bfe.u32 	%r27172, %r27165, 16, 8;
	cvt.u16.u32 	%rs12851, %r27172;
	bfe.u32 	%r27173, %r27165, 24, 8;
	cvt.u16.u32 	%rs12850, %r27173;
	ld.local.v2.b32 	{%r27174, %r27175}, [%rd3+240];
	bfe.u32 	%r27176, %r27174, 0, 8;
	cvt.u16.u32 	%rs12849, %r27176;
	bfe.u32 	%r27177, %r27174, 8, 8;
	cvt.u16.u32 	%rs12848, %r27177;
	bfe.u32 	%r27178, %r27174, 16, 8;
	cvt.u16.u32 	%rs12847, %r27178;
	bfe.u32 	%r27179, %r27174, 24, 8;
	cvt.u16.u32 	%rs12846, %r27179;
	bfe.u32 	%r27180, %r27175, 0, 8;
	cvt.u16.u32 	%rs12845, %r27180;
	bfe.u32 	%r27181, %r27175, 8, 8;
	cvt.u16.u32 	%rs12844, %r27181;
	bfe.u32 	%r27182, %r27175, 16, 8;
	cvt.u16.u32 	%rs12843, %r27182;
	bfe.u32 	%r27183, %r27175, 24, 8;
	cvt.u16.u32 	%rs12842, %r27183;
	ld.local.v2.b32 	{%r27184, %r27185}, [%rd3+248];
	bfe.u32 	%r27186, %r27184, 0, 8;
	cvt.u16.u32 	%rs12841, %r27186;
	bfe.u32 	%r27187, %r27184, 8, 8;
	cvt.u16.u32 	%rs12840, %r27187;
	bfe.u32 	%r27188, %r27184, 16, 8;
	cvt.u16.u32 	%rs12839, %r27188;
	bfe.u32 	%r27189, %r27184, 24, 8;
	cvt.u16.u32 	%rs12838, %r27189;
	bfe.u32 	%r27190, %r27185, 0, 8;
	cvt.u16.u32 	%rs12837, %r27190;
	bfe.u32 	%r27191, %r27185, 8, 8;
	cvt.u16.u32 	%rs12836, %r27191;
	bfe.u32 	%r27192, %r27185, 16, 8;
	cvt.u16.u32 	%rs12835, %r27192;
	bfe.u32 	%r27193, %r27185, 24, 8;
	cvt.u16.u32 	%rs12834, %r27193;
	ld.local.v2.b32 	{%r27194, %r27195}, [%rd3+256];
	bfe.u32 	%r27196, %r27194, 0, 8;
	cvt.u16.u32 	%rs12833, %r27196;
	bfe.u32 	%r27197, %r27194, 8, 8;
	cvt.u16.u32 	%rs12832, %r27197;
	bfe.u32 	%r27198, %r27194, 16, 8;
	cvt.u16.u32 	%rs12831, %r27198;
	bfe.u32 	%r27199, %r27194, 24, 8;
	cvt.u16.u32 	%rs12830, %r27199;
	bfe.u32 	%r27200, %r27195, 0, 8;
	cvt.u16.u32 	%rs12829, %r27200;
	bfe.u32 	%r27201, %r27195, 8, 8;
	cvt.u16.u32 	%rs12828, %r27201;
	bfe.u32 	%r27202, %r27195, 16, 8;
	cvt.u16.u32 	%rs12827, %r27202;
	bfe.u32 	%r27203, %r27195, 24, 8;
	cvt.u16.u32 	%rs12826, %r27203;
	ld.local.v2.b32 	{%r27204, %r27205}, [%rd3+264];
	bfe.u32 	%r27206, %r27204, 0, 8;
	cvt.u16.u32 	%rs12825, %r27206;
	bfe.u32 	%r27207, %r27204, 8, 8;
	cvt.u16.u32 	%rs12824, %r27207;
	bfe.u32 	%r27208, %r27204, 16, 8;
	cvt.u16.u32 	%rs12823, %r27208;
	bfe.u32 	%r27209, %r27204, 24, 8;
	cvt.u16.u32 	%rs12822, %r27209;
	bfe.u32 	%r27210, %r27205, 0, 8;
	cvt.u16.u32 	%rs12821, %r27210;
	bfe.u32 	%r27211, %r27205, 8, 8;
	cvt.u16.u32 	%rs12820, %r27211;
	bfe.u32 	%r27212, %r27205, 16, 8;
	cvt.u16.u32 	%rs12819, %r27212;
	bfe.u32 	%r27213, %r27205, 24, 8;
	cvt.u16.u32 	%rs12818, %r27213;
$L__BB4_80:
	ld.param.u64 	%rd272, [_ZN3cub18CUB_300001_SM_10006detail6reduce28DeviceReduceSingleTileKernelINS2_10policy_hubI4Itemy13Addition_funcE10Policy1000EN6thrust24THRUST_300001_SM_1000_NS6detail15normal_iteratorINSA_10device_ptrIS5_EEEEPS5_yS6_S5_S5_N4cuda3std3__410__identityEEEvT0_T1_T2_T3_T4_T6__param_2];
	setp.lt.s64 	%p101, %rd272, 161;
	@%p101 bra 	$L__BB4_169;
	ld.shared.v2.b32 	{%r27215, %r27216}, [_ZZN3cub18CUB_300001_SM_10006detail6reduce28DeviceReduceSingleTileKernelINS2_10policy_hubI4Itemy13Addition_funcE10Policy1000EN6thrust24THRUST_300001_SM_1000_NS6detail15normal_iteratorINSA_10device_ptrIS5_EEEEPS5_yS6_S5_S5_N4cuda3std3__410__identityEEEvT0_T1_T2_T3_T4_T6_E12temp_storage+1632];
	ld.shared.v2.b32 	{%r27217, %r27218}, [_ZZN3cub18CUB_300001_SM_10006detail6reduce28DeviceReduceSingleTileKernelINS2_10policy_hubI4Itemy13Addition_funcE10Policy1000EN6thrust24THRUST_300001_SM_1000_NS6detail15normal_iteratorINSA_10device_ptrIS5_EEEEPS5_yS6_S5_S5_N4cuda3std3__410__identityEEEvT0_T1_T2_T3_T4_T6_E12temp_storage+1624];
	ld.shared.v2.b32 	{%r27219, %r27220}, [_ZZN3cub18CUB_300001_SM_10006detail6reduce28DeviceReduceSingleTileKernelINS2_10policy_hubI4Itemy13Addition_funcE10Policy1000EN6thrust24THRUST_300001_SM_1000_NS6detail15normal_iteratorINSA_10device_ptrIS5_EEEEPS5_yS6_S5_S5_N4cuda3std3__410__identityEEEvT0_T1_T2_T3_T4_T6_E12temp_storage+1616];
	ld.shared.v2.b32 	{%r27221, %r27222}, [_ZZN3cub18CUB_300001_SM_10006detail6reduce28DeviceReduceSingleTileKernelINS2_10policy_hubI4Itemy13Addition_funcE10Policy1000EN6thrust24THRUST_300001_SM_1000_NS6detail15normal_iteratorINSA_10device_ptrIS5_EEEEPS5_yS6_S5_S5_N4cuda3std3__410__identityEEEvT0_T1_T2_T3_T4_T6_E12temp_storage+1608];
	ld.shared.v2.b32 	{%r27223, %r27224}, [_ZZN3cub18CUB_300001_SM_10006detail6reduce28DeviceReduceSingleTileKernelINS2_10policy_hubI4Itemy13Addition_funcE10Policy1000EN6thrust24THRUST_300001_SM_1000_NS6detail15normal_iteratorINSA_10device_ptrIS5_EEEEPS5_yS6_S5_S5_N4cuda3std3__410__identityEEEvT0_T1_T2_T3_T4_T6_E12temp_storage+1600];
	ld.shared.v2.b32 	{%r27225, %r27226}, [_ZZN3cub18CUB_300001_SM_10006detail6reduce28DeviceReduceSingleTileKernelINS2_10policy_hubI4Itemy13Addition_funcE10Policy1000EN6thrust24THRUST_300001_SM_1000_NS6detail15normal_iteratorINSA_10device_ptrIS5_EEEEPS5_yS6_S5_S5_N4cuda3std3__410__identityEEEvT0_T1_T2_T3_T4_T6_E12temp_storage+1592];
	ld.shared.v2.b32 	{%r27227, %r27228}, [_ZZN3cub18CUB_300001_SM_10006detail6reduce28DeviceReduceSingleTileKernelINS2_10policy_hubI4Itemy13Addition_funcE10Policy1000EN6thrust24THRUST_300001_SM_1000_NS6detail15normal_iteratorINSA_10device_ptrIS5_EEEEPS5_yS6_S5_S5_N4cuda3std3__410__identityEEEvT0_T1_T2_T3_T4_T6_E12temp_storage+1584];
	ld.shared.v2.b32 	{%r27229, %r27230}, [_ZZN3cub18CUB_300001_SM_10006detail6reduce28DeviceReduceSingleTileKernelINS2_10policy_hubI4Itemy13Addition_funcE10Policy1000EN6thrust24THRUST_300001_SM_1000_NS6detail15normal_iteratorINSA_10device_ptrIS5_EEEEPS5_yS6_S5_S5_N4cuda3std3__410__identityEEEvT0_T1_T2_T3_T4_T6_E12temp_storage+1576];
	ld.shared.v2.b32 	{%r27231, %r27232}, [_ZZN3cub18CUB_300001_SM_10006detail6reduce28DeviceReduceSingleTileKernelINS2_10policy_hubI4Itemy13Addition_funcE10Policy1000EN6thrust24THRUST_300001_SM_1000_NS6detail15normal_iteratorINSA_10device_ptrIS5_EEEEPS5_yS6_S5_S5_N4cuda3std3__410__identityEEEvT0_T1_T2_T3_T4_T6_E12temp_storage+1568];
	ld.shared.v2.b32 	{%r27233, %r27234}, [_ZZN3cub18CUB_300001_SM_10006detail6reduce28DeviceReduceSingleTileKernelINS2_10policy_hubI4Itemy13Addition_funcE10Policy1000EN6thrust24THRUST_300001_SM_1000_NS6detail15normal_iteratorINSA_10device_ptrIS5_EEEEPS5_yS6_S5_S5_N4cuda3std3__410__identityEEEvT0_T1_T2_T3_T4_T6_E12temp_storage+1560];
	ld.shared.v2.b32 	{%r27235, %r27236}, [_ZZN3cub18CUB_300001_SM_10006detail6reduce28DeviceReduceSingleTileKernelINS2_10policy_hubI4Itemy13Addition_funcE10Policy1000EN6thrust24THRUST_300001_SM_1000_NS6detail15normal_iteratorINSA_10device_ptrIS5_EEEEPS5_yS6_S5_S5_N4cuda3std3__410__identityEEEvT0_T1_T2_T3_T4_T6_E12temp_storage+1552];
	ld.shared.v2.b32 	{%r27237, %r27238}, [_ZZN3cub18CUB_300001_SM_10006detail6reduce28DeviceReduceSingleTileKernelINS2_10policy_hubI4Itemy13Addition_funcE10Policy1000EN6thrust24THRUST_300001_SM_1000_NS6detail15normal_iteratorINSA_10device_ptrIS5_EEEEPS5_yS6_S5_S5_N4cuda3std3__410__identityEEEvT0_T1_T2_T3_T4_T6_E12temp_storage+1544];
	ld.shared.v2.b32 	{%r27239, %r27240}, [_ZZN3cub18CUB_300001_SM_10006detail6reduce28DeviceReduceSingleTileKernelINS2_10policy_hubI4Itemy13Addition_funcE10Policy1000EN6thrust24THRUST_300001_SM_1000_NS6detail15normal_iteratorINSA_10device_ptrIS5_EEEEPS5_yS6_S5_S5_N4cuda3std3__410__identityEEEvT0_T1_T2_T3_T4_T6_E12temp_storage+1536];
	ld.shared.v2.b32 	{%r27241, %r27242}, [_ZZN3cub18CUB_300001_SM_10006detail6reduce28DeviceReduceSingleTileKernelINS2_10policy_hubI4Itemy13Addition_funcE10Policy1000EN6thrust24THRUST_300001_SM_1000_NS6detail15normal_iteratorINSA_10device_ptrIS5_EEEEPS5_yS6_S5_S5_N4cuda3std3__410__identityEEEvT0_T1_T2_T3_T4_T6_E12temp_storage+1528];
	ld.shared.v2.b32 	{%r27243, %r27244}, [_ZZN3cub18CUB_300001_SM_10006detail6reduce28DeviceReduceSingleTileKernelINS2_10policy_hubI4Itemy13Addition_funcE10Policy1000EN6thrust24THRUST_300001_SM_1000_NS6detail15normal_iteratorINSA_10device_ptrIS5_EEEEPS5_yS6_S5_S5_N4cuda3std3__410__identityEEEvT0_T1_T2_T3_T4_T6_E12temp_storage+1520];
	ld.shared.v2.b32 	{%r27245, %r27246}, [_ZZN3cub18CUB_300001_SM_10006detail6reduce28DeviceReduceSingleTileKernelINS2_10policy_hubI4Itemy13Addition_funcE10Policy1000EN6thrust24THRUST_300001_SM_1000_NS6detail15normal_iteratorINSA_10device_ptrIS5_EEEEPS5_yS6_S5_S5_N4cuda3std3__410__identityEEEvT0_T1_T2_T3_T4_T6_E12temp_storage+1512];
	ld.shared.v2.b32 	{%r27247, %r27248}, [_ZZN3cub18CUB_300001_SM_10006detail6reduce28DeviceReduceSingleTileKernelINS2_10policy_hubI4Itemy13Addition_funcE10Policy1000EN6thrust24THRUST_300001_SM_1000_NS6detail15normal_iteratorINSA_10device_ptrIS5_EEEEPS5_yS6_S5_S5_N4cuda3std3__410__identityEEEvT0_T1_T2_T3_T4_T6_E12temp_storage+1504];
	ld.shared.v2.b32 	{%r27249, %r27250}, [_ZZN3cub18CUB_300001_SM_10006detail6reduce28DeviceReduceSingleTileKernelINS2_10policy_hubI4Itemy13Addition_funcE10Policy1000EN6thrust24THRUST_300001_SM_1000_NS6detail15normal_iteratorINSA_10device_ptrIS5_EEEEPS5_yS6_S5_S5_N4cuda3std3__410__identityEEEvT0_T1_T2_T3_T4_T6_E12temp_storage+1496];
	ld.shared.v2.b32 	{%r27251, %r27252}, [_ZZN3cub18CUB_300001_SM_10006detail6reduce28DeviceReduceSingleTileKernelINS2_10policy_hubI4Itemy13Addition_funcE10Policy1000EN6thrust24THRUST_300001_SM_1000_NS6detail15normal_iteratorINSA_10device_ptrIS5_EEEEPS5_yS6_S5_S5_N4cuda3std3__410__identityEEEvT0_T1_T2_T3_T4_T6_E12temp_storage+1488];
	ld.shared.v2.b32 	{%r27253, %r27254}, [_ZZN3cub18CUB_300001_SM_10006detail6reduce28DeviceReduceSingleTileKernelINS2_10policy_hubI4Itemy13Addition_funcE10Policy1000EN6thrust24THRUST_300001_SM_1000_NS6detail15normal_iteratorINSA_10device_ptrIS5_EEEEPS5_yS6_S5_S5_N4cuda3std3__410__identityEEEvT0_T1_T2_T3_T4_T6_E12temp_storage+1480];
	ld.shared.v2.b32 	{%r27255, %r27256}, [_ZZN3cub18CUB_300001_SM_10006detail6reduce28DeviceReduceSingleTileKernelINS2_10policy_hubI4Itemy13Addition_funcE10Policy1000EN6thrust24THRUST_300001_SM_1000_NS6detail15normal_iteratorINSA_10device_ptrIS5_EEEEPS5_yS6_S5_S5_N4cuda3std3__410__identityEEEvT0_T1_T2_T3_T4_T6_E12temp_storage+1472];
	ld.shared.v2.b32 	{%r27257, %r27258}, [_ZZN3cub18CUB_300001_SM_10006detail6reduce28DeviceReduceSingleTileKernelINS2_10policy_hubI4Itemy13Addition_funcE10Policy1000EN6thrust24THRUST_300001_SM_1000_NS6detail15normal_iteratorINSA_10device_ptrIS5_EEEEPS5_yS6_S5_S5_N4cuda3std3__410__identityEEEvT0_T1_T2_T3_T4_T6_E12temp_storage+1464];
	ld.shared.v2.b32 	{%r27259, %r27260}, [_ZZN3cub18CUB_300001_SM_10006detail6reduce28DeviceReduceSingleTileKernelINS2_10policy_hubI4Itemy13Addition_funcE10Policy1000EN6thrust24THRUST_300001_SM_1000_NS6detail15normal_iteratorINSA_10device_ptrIS5_EEEEPS5_yS6_S5_S5_N4cuda3std3__410__identityEEEvT0_T1_T2_T3_T4_T6_E12temp_storage+1456];
	ld.shared.v2.b32 	{%r27261, %r27262}, [_ZZN3cub18CUB_300001_SM_10006detail6reduce28DeviceReduceSingleTileKernelINS2_10policy_hubI4Itemy13Addition_funcE10Policy1000EN6thrust24THRUST_300001_SM_1000_NS6detail15normal_iteratorINSA_10device_ptrIS5_EEEEPS5_yS6_S5_S5_N4cuda3std3__410__identityEEEvT0_T1_T2_T3_T4_T6_E12temp_storage+1448];
	ld.shared.v2.b32 	{%r27263, %r27264}, [_ZZN3cub18CUB_300001_SM_10006detail6reduce28DeviceReduceSingleTileKernelINS2_10policy_hubI4Itemy13Addition_funcE10Policy1000EN6thrust24THRUST_300001_SM_1000_NS6detail15normal_iteratorINSA_10device_ptrIS5_EEEEPS5_yS6_S5_S5_N4cuda3std3__410__identityEEEvT0_T1_T2_T3_T4_T6_E12temp_storage+1440];
	ld.shared.v2.b32 	{%r27265, %r27266}, [_ZZN3cub18CUB_300001_SM_10006detail6reduce28DeviceReduceSingleTileKernelINS2_10policy_hubI4Itemy13Addition_funcE10Policy1000EN6thrust24THRUST_300001_SM_1000_NS6detail15normal_iteratorINSA_10device_ptrIS5_EEEEPS5_yS6_S5_S5_N4cuda3std3__410__identityEEEvT0_T1_T2_T3_T4_T6_E12temp_storage+1432];
	ld.shared.v2.b32 	{%r27267, %r27268}, [_ZZN3cub18CUB_300001_SM_10006detail6reduce28DeviceReduceSingleTileKernelINS2_10policy_hubI4Itemy13Addition_funcE10Policy1000EN6thrust24THRUST_300001_SM_1000_NS6detail15normal_iteratorINSA_10device_ptrIS5_EEEEPS5_yS6_S5_S5_N4cuda3std3__410__identityEEEvT0_T1_T2_T3_T4_T6_E12temp_storage+1424];
	ld.shared.v2.b32 	{%r27269, %r27270}, [_ZZN3cub18CUB_300001_SM_10006detail6reduce28DeviceReduceSingleTileKernelINS2_10policy_hubI4Itemy13Addition_funcE10Policy1000EN6thrust24THRUST_300001_SM_1000_NS6detail15normal_iteratorINSA_10device_ptrIS5_EEEEPS5_yS6_S5_S5_N4cuda3std3__410__identityEEEvT0_T1_T2_T3_T4_T6_E12temp_storage+1416];
	ld.shared.v2.b32 	{%r27271, %r27272}, [_ZZN3cub18CUB_300001_SM_10006detail6reduce28DeviceReduceSingleTileKernelINS2_10policy_hubI4Itemy13Addition_funcE10Policy1000EN6thrust24THRUST_300001_SM_1000_NS6detail15normal_iteratorINSA_10device_ptrIS5_EEEEPS5_yS6_S5_S5_N4cuda3std3__410__identityEEEvT0_T1_T2_T3_T4_T6_E12temp_storage+1408];
	ld.shared.v2.b32 	{%r27273, %r27274}, [_ZZN3cub18CUB_300001_SM_10006detail6reduce28DeviceReduceSingleTileKernelINS2_10policy_hubI4Itemy13Addition_funcE10Policy1000EN6thrust24THRUST_300001_SM_1000_NS6detail15normal_iteratorINSA_10device_ptrIS5_EEEEPS5_yS6_S5_S5_N4cuda3std3__410__identityEEEvT0_T1_T2_T3_T4_T6_E12temp_storage+1400];
	ld.shared.v2.b32 	{%r27275, %r27276}, [_ZZN3cub18CUB_300001_SM_10006detail6reduce28DeviceReduceSingleTileKernelINS2_10policy_hubI4Itemy13Addition_funcE10Policy1000EN6thrust24THRUST_300001_SM_1000_NS6detail15normal_iteratorINSA_10device_ptrIS5_EEEEPS5_yS6_S5_S5_N4cuda3std3__410__identityEEEvT0_T1_T2_T3_T4_T6_E12temp_storage+1392];
	ld.shared.v2.b32 	{%r27277, %r27278}, [_ZZN3cub18CUB_300001_SM_10006detail6reduce28DeviceReduceSingleTileKernelINS2_10policy_hubI4Itemy13Addition_funcE10Policy1000EN6thrust24THRUST_300001_SM_1000_NS6detail15normal_iteratorINSA_10device_ptrIS5_EEEEPS5_yS6_S5_S5_N4cuda3std3__410__identityEEEvT0_T1_T2_T3_T4_T6_E12temp_storage+1384];
	bfe.u32 	%r27279, %r27277, 0, 8;
	cvt.u16.u32 	%rs15387, %r27279;
	ld.shared.f64 	%fd34, [_ZZN3cub18CUB_300001_SM_10006detail6reduce28DeviceReduceSingleTileKernelINS2_10policy_hubI4Itemy13Addition_funcE10Policy1000EN6thrust24THRUST_300001_SM_1000_NS6detail15normal_iteratorINSA_10device_ptrIS5_EEEEPS5_yS6_S5_S5_N4cuda3std3__410__identityEEEvT0_T1_T2_T3_T4_T6_E12temp_storage+1376];
	ld.shared.u32 	%r442, [_ZZN3cub18CUB_300001_SM_10006detail6reduce28DeviceReduceSingleTileKernelINS2_10policy_hubI4Itemy13Addition_funcE10Policy1000EN6thrust24THRUST_300001_SM_1000_NS6detail15normal_iteratorINSA_10device_ptrIS5_EEEEPS5_yS6_S5_S5_N4cuda3std3__410__identityEEEvT0_T1_T2_T3_T4_T6_E12temp_storage+1368];
	st.local.u32 	[%rd4], %r442;
	st.local.f64 	[%rd4+8], %fd34;
	st.local.v2.b32 	[%rd4+16], {%r27277, %r27278};
	st.local.v2.b32 	[%rd4+24], {%r27275, %r27276};
	st.local.v2.b32 	[%rd4+32], {%r27273, %r27274};
	st.local.v2.b32 	[%rd4+40], {%r27271, %r27272};
	st.local.v2.b32 	[%rd4+48], {%r27269, %r27270};
	st.local.v2.b32 	[%rd4+56], {%r27267, %r27268};
	st.local.v2.b32 	[%rd4+64], {%r27265, %r27266};
	st.local.v2.b32 	[%rd4+72], {%r27263, %r27264};
	st.local.v2.b32 	[%rd4+80], {%r27261, %r27262};
	st.local.v2.b32 	[%rd4+88], {%r27259, %r27260};
	st.local.v2.b32 	[%rd4+96], {%r27257, %r27258};
	st.local.v2.b32 	[%rd4+104], {%r27255, %r27256};
	st.local.v2.b32 	[%rd4+112], {%r27253, %r27254};
	st.local.v2.b32 	[%rd4+120], {%r27251, %r27252};
	st.local.v2.b32 	[%rd4+128], {%r27249, %r27250};
	st.local.v2.b32 	[%rd4+136], {%r27247, %r27248};
	st.local.v2.b32 	[%rd4+144], {%r27245, %r27246};
	st.local.v2.b32 	[%rd4+152], {%r27243, %r27244};
	st.local.v2.b32 	[%rd4+160], {%r27241, %r27242};
	st.local.v2.b32 	[%rd4+168], {%r27239, %r27240};
	st.local.v2.b32 	[%rd4+176], {%r27237, %r27238};
	st.local.v2.b32 	[%rd4+184], {%r27235, %r27236};
	st.local.v2.b32 	[%rd4+192], {%r27233, %r27234};
	st.local.v2.b32 	[%rd4+200], {%r27231, %r27232};
	st.local.v2.b32 	[%rd4+208], {%r27229, %r27230};
	st.local.v2.b32 	[%rd4+216], {%r27227, %r27228};
	st.local.v2.b32 	[%rd4+224], {%r27225, %r27226};
	st.local.v2.b32 	[%rd4+232], {%r27223, %r27224};
	st.local.v2.b32 	[%rd4+240], {%r27221, %r27222};
	st.local.v2.b32 	[%rd4+248], {%r27219, %r27220};
	st.local.v2.b32 	[%rd4+256], {%r27217, %r27218};
	st.local.v2.b32 	[%rd4+264], {%r27215, %r27216};
	st.local.u32 	[%rd3], %r28642;
	st.local.f64 	[%rd3+8], %fd78;
	cvt.u32.u16 	%r27280, %rs13066;
	cvt.u32.u16 	%r27281, %rs13067;
	prmt.b32 	%r27282, %r27281, %r27280, 0x3340U;
	cvt.u32.u16 	%r27283, %rs13068;
	cvt.u32.u16 	%r27284, %rs13069;
	prmt.b32 	%r27285, %r27284, %r27283, 0x3340U;
	prmt.b32 	%r27286, %r27285, %r27282, 0x5410U;
	cvt.u32.u16 	%r27287, %rs13070;
	cvt.u32.u16 	%r27288, %rs13071;
	prmt.b32 	%r27289, %r27288, %r27287, 0x3340U;
	cvt.u32.u16 	%r27290, %rs13072;
	cvt.u32.u16 	%r27291, %rs13073;
	prmt.b32 	%r27292, %r27291, %r27290, 0x3340U;
	prmt.b32 	%r27293, %r27292, %r27289, 0x5410U;
	st.local.v2.b32 	[%rd3+16], {%r27293, %r27286};
	cvt.u32.u16 	%r27294, %rs13058;
	cvt.u32.u16 	%r27295, %rs13059;
	prmt.b32 	%r27296, %r27295, %r27294, 0x3340U;
	cvt.u32.u16 	%r27297, %rs13060;
	cvt.u32.u16 	%r27298, %rs13061;
	prmt.b32 	%r27299, %r27298, %r27297, 0x3340U;
	prmt.b32 	%r27300, %r27299, %r27296, 0x5410U;
	cvt.u32.u16 	%r27301, %rs13062;
	cvt.u32.u16 	%r27302, %rs13063;
	prmt.b32 	%r27303, %r27302, %r27301, 0x3340U;
	cvt.u32.u16 	%r27304, %rs13064;
	cvt.u32.u16 	%r27305, %rs13065;
	prmt.b32 	%r27306, %r27305, %r27304, 0x3340U;
	prmt.b32 	%r27307, %r27306, %r27303, 0x5410U;
	st.local.v2.b32 	[%rd3+24], {%r27307, %r27300};
	cvt.u32.u16 	%r27308, %rs13050;
	cvt.u32.u16 	%r27309, %rs13051;
	prmt.b32 	%r27310, %r27309, %r27308, 0x3340U;
	cvt.u32.u16 	%r27311, %rs13052;
	cvt.u32.u16 	%r27312, %rs13053;
	prmt.b32 	%r27313, %r27312, %r27311, 0x3340U;
	prmt.b32 	%r27314, %r27313, %r27310, 0x5410U;
	cvt.u32.u16 	%r27315, %rs13054;
	cvt.u32.u16 	%r27316, %rs13055;
	prmt.b32 	%r27317, %r27316, %r27315, 0x3340U;
	cvt.u32.u16 	%r27318, %rs13056;
	cvt.u32.u16 	%r27319, %rs13057;
	prmt.b32 	%r27320, %r27319, %r27318, 0x3340U;
	prmt.b32 	%r27321, %r27320, %r27317, 0x5410U;
	st.local.v2.b32 	[%rd3+32], {%r27321, %r27314};
	cvt.u32.u16 	%r27322, %rs13042;
	cvt.u32.u16 	%r27323, %rs13043;
	prmt.b32 	%r27324, %r27323, %r27322, 0x3340U;
	cvt.u32.u16 	%r27325, %rs13044;
	cvt.u32.u16 	%r27326, %rs13045;
	prmt.b32 	%r27327, %r27326, %r27325, 0x3340U;
	prmt.b32 	%r27328, %r27327, %r27324, 0x5410U;
	cvt.u32.u16 	%r27329, %rs13046;
	cvt.u32.u16 	%r27330, %rs13047;
	prmt.b32 	%r27331, %r27330, %r27329, 0x3340U;
	cvt.u32.u16 	%r27332, %rs13048;
	cvt.u32.u16 	%r27333, %rs13049;
	prmt.b32 	%r27334, %r27333, %r27332, 0x3340U;
	prmt.b32 	%r27335, %r27334, %r27331, 0x5410U;
	st.local.v2.b32 	[%rd3+40], {%r27335, %r27328};
	cvt.u32.u16 	%r27336, %rs13034;
	cvt.u32.u16 	%r27337, %rs13035;
	prmt.b32 	%r27338, %r27337, %r27336, 0x3340U;
	cvt.u32.u16 	%r27339, %rs13036;
	cvt.u32.u16 	%r27340, %rs13037;
	prmt.b32 	%r27341, %r27340, %r27339, 0x3340U;
	prmt.b32 	%r27342, %r27341, %r27338, 0x5410U;
	cvt.u32.u16 	%r27343, %rs13038;
	cvt.u32.u16 	%r27344, %rs13039;
	prmt.b32 	%r27345, %r27344, %r27343, 0x3340U;
	cvt.u32.u16 	%r27346, %rs13040;
	cvt.u32.u16 	%r27347, %rs13041;
	prmt.b32 	%r27348, %r27347, %r27346, 0x3340U;
	prmt.b32 	%r27349, %r27348, %r27345, 0x5410U;
	st.local.v2.b32 	[%rd3+48], {%r27349, %r27342};
	cvt.u32.u16 	%r27350, %rs13026;
	cvt.u32.u16 	%r27351, %rs13027;
	prmt.b32 	%r27352, %r27351, %r27350, 0x3340U;
	cvt.u32.u16 	%r27353, %rs13028;
	cvt.u32.u16 	%r27354, %rs13029;
	prmt.b32 	%r27355, %r27354, %r27353, 0x3340U;
	prmt.b32 	%r27356, %r27355, %r27352, 0x5410U;
	cvt.u32.u16 	%r27357, %rs13030;
	cvt.u32.u16 	%r27358, %rs13031;
	prmt.b32 	%r27359, %r27358, %r27357, 0x3340U;
	cvt.u32.u16 	%r27360, %rs13032;
	cvt.u32.u16 	%r27361, %rs13033;
	prmt.b32 	%r27362, %r27361, %r27360, 0x3340U;
	prmt.b32 	%r27363, %r27362, %r27359, 0x5410U;
	st.local.v2.b32 	[%rd3+56], {%r27363, %r27356};
	cvt.u32.u16 	%r27364, %rs13018;
	cvt.u32.u16 	%r27365, %rs13019;
	prmt.b32 	%r27366, %r27365, %r27364, 0x3340U;
	cvt.u32.u16 	%r27367, %rs13020;
	cvt.u32.u16 	%r27368, %rs13021;
	prmt.b32 	%r27369, %r27368, %r27367, 0x3340U;
	prmt.b32 	%r27370, %r27369, %r27366, 0x5410U;
	cvt.u32.u16 	%r27371, %rs13022;
	cvt.u32.u16 	%r27372, %rs13023;
	prmt.b32 	%r27373, %r27372, %r27371, 0x3340U;
	cvt.u32.u16 	%r27374, %rs13024;
	cvt.u32.u16 	%r27375, %rs13025;
	prmt.b32 	%r27376, %r27375, %r27374, 0x3340U;
	prmt.b32 	%r27377, %r27376, %r27373, 0x5410U;
	st.local.v2.b32 	[%rd3+64], {%r27377, %r27370};
	cvt.u32.u16 	%r27378, %rs13010;
	cvt.u32.u16 	%r27379, %rs13011;
	prmt.b32 	%r27380, %r27379, %r27378, 0x3340U;
	cvt.u32.u16 	%r27381, %rs13012;
	cvt.u32.u16 	%r27382, %rs13013;
	prmt.b32 	%r27383, %r27382, %r27381, 0x3340U;
	prmt.b32 	%r27384, %r27383, %r27380, 0x5410U;
	cvt.u32.u16 	%r27385, %rs13014;
	cvt.u32.u16 	%r27386, %rs13015;
	prmt.b32 	%r27387, %r27386, %r27385, 0x3340U;
	cvt.u32.u16 	%r27388, %rs13016;
	cvt.u32.u16 	%r27389, %rs13017;
	prmt.b32 	%r27390, %r27389, %r27388, 0x3340U;
	prmt.b32 	%r27391, %r27390, %r27387, 0x5410U;
	st.local.v2.b32 	[%rd3+72], {%r27391, %r27384};
	cvt.u32.u16 	%r27392, %rs13002;
	cvt.u32.u16 	%r27393, %rs13003;
	prmt.b32 	%r27394, %r27393, %r27392, 0x3340U;
	cvt.u32.u16 	%r27395, %rs13004;
	cvt.u32.u16 	%r27396, %rs13005;
	prmt.b32 	%r27397, %r27396, %r27395, 0x3340U;
	prmt.b32 	%r27398, %r27397, %r27394, 0x5410U;
	cvt.u32.u16 	%r27399, %rs13006;
	cvt.u32.u16 	%r27400, %rs13007;
	prmt.b32 	%r27401, %r27400, %r27399, 0x3340U;
	cvt.u32.u16 	%r27402, %rs13008;
	cvt.u32.u16 	%r27403, %rs13009;
	prmt.b32 	%r27404, %r27403, %r27402, 0x3340U;
	prmt.b32 	%r27405, %r27404, %r27401, 0x5410U;
	st.local.v2.b32 	[%rd3+80], {%r27405, %r27398};
	cvt.u32.u16 	%r27406, %rs12994;
	cvt.u32.u16 	%r27407, %rs12995;
	prmt.b32 	%r27408, %r27407, %r27406, 0x3340U;
	cvt.u32.u16 	%r27409, %rs12996;
	cvt.u32.u16 	%r27410, %rs12997;
	prmt.b32 	%r27411, %r27410, %r27409, 0x3340U;
	prmt.b32 	%r27412, %r27411, %r27408, 0x5410U;
	cvt.u32.u16 	%r27413, %rs12998;
	cvt.u32.u16 	%r27414, %rs12999;
	prmt.b32 	%r27415, %r27414, %r27413, 0x3340U;
	cvt.u32.u16 	%r27416, %rs13000;
	cvt.u32.u16 	%r27417, %rs13001;
	prmt.b32 	%r27418, %r27417, %r27416, 0x3340U;
	prmt.b32 	%r27419, %r27418, %r27415, 0x5410U;
	st.local.v2.b32 	[%rd3+88], {%r27419, %r27412};
	cvt.u32.u16 	%r27420, %rs12986;
	cvt.u32.u16 	%r27421, %rs12987;
	prmt.b32 	%r27422, %r27421, %r27420, 0x3340U;
	cvt.u32.u16 	%r27423, %rs12988;
	cvt.u32.u16 	%r27424, %rs12989;
	prmt.b32 	%r27425, %r27424, %r27423, 0x3340U;
	prmt.b32 	%r27426, %r27425, %r27422, 0x5410U;
	cvt.u32.u16 	%r27427, %rs12990;
	cvt.u32.u16 	%r27428, %rs12991;
	prmt.b32 	%r27429, %r27428, %r27427, 0x3340U;
	cvt.u32.u16 	%r27430, %rs12992;
	cvt.u32.u16 	%r27431, %rs12993;
	prmt.b32 	%r27432, %r27431, %r27430, 0x3340U;
	prmt.b32 	%r27433, %r27432, %r27429, 0x5410U;
	st.local.v2.b32 	[%rd3+96], {%r27433, %r27426};
	cvt.u32.u16 	%r27434, %rs12978;
	cvt.u32.u16 	%r27435, %rs12979;
	prmt.b32 	%r27436, %r27435, %r27434, 0x3340U;
	cvt.u32.u16 	%r27437, %rs12980;
	cvt.u32.u16 	%r27438, %rs12981;
	prmt.b32 	%r27439, %r27438, %r27437, 0x3340U;
	prmt.b32 	%r27440, %r27439, %r27436, 0x5410U;
	cvt.u32.u16 	%r27441, %rs12982;
	cvt.u32.u16 	%r27442, %rs12983;
	prmt.b32 	%r27443, %r27442, %r27441, 0x3340U;
	cvt.u32.u16 	%r27444, %rs12984;
	cvt.u32.u16 	%r27445, %rs12985;
	prmt.b32 	%r27446, %r27445, %r27444, 0x3340U;
	prmt.b32 	%r27447, %r27446, %r27443, 0x5410U;
	st.local.v2.b32 	[%rd3+104], {%r27447, %r27440};
	cvt.u32.u16 	%r27448, %rs12970;
	cvt.u32.u16 	%r27449, %rs12971;
	prmt.b32 	%r27450, %r27449, %r27448, 0x3340U;
	cvt.u32.u16 	%r27451, %rs12972;
	cvt.u32.u16 	%r27452, %rs12973;
	prmt.b32 	%r27453, %r27452, %r27451, 0x3340U;
	prmt.b32 	%r27454, %r27453, %r27450, 0x5410U;
	cvt.u32.u16 	%r27455, %rs12974;
	cvt.u32.u16 	%r27456, %rs12975;
	prmt.b32 	%r27457, %r27456, %r27455, 0x3340U;
	cvt.u32.u16 	%r27458, %rs12976;
	cvt.u32.u16 	%r27459, %rs12977;
	prmt.b32 	%r27460, %r27459, %r27458, 0x3340U;
	prmt.b32 	%r27461, %r27460, %r27457, 0x5410U;
	st.local.v2.b32 	[%rd3+112], {%r27461, %r27454};
	cvt.u32.u16 	%r27462, %rs12962;
	cvt.u32.u16 	%r27463, %rs12963;
	prmt.b32 	%r27464, %r27463, %r27462, 0x3340U;
	cvt.u32.u16 	%r27465, %rs12964;
	cvt.u32.u16 	%r27466, %rs12965;
	prmt.b32 	%r27467, %r27466, %r27465, 0x3340U;
	prmt.b32 	%r27468, %r27467, %r27464, 0x5410U;
	cvt.u32.u16 	%r27469, %rs12966;
	cvt.u32.u16 	%r27470, %rs12967;
	prmt.b32 	%r27471, %r27470, %r27469, 0x3340U;
	cvt.u32.u16 	%r27472, %rs12968;
	cvt.u32.u16 	%r27473, %rs12969;
	prmt.b32 	%r27474, %r27473, %r27472, 0x3340U;
	prmt.b32 	%r27475, %r27474, %r27471, 0x5410U;
	st.local.v2.b32 	[%rd3+120], {%r27475, %r27468};
	cvt.u32.u16 	%r27476, %rs12954;
	cvt.u32.u16 	%r27477, %rs12955;
	prmt.b32 	%r27478, %r27477, %r27476, 0x3340U;
	cvt.u32.u16 	%r27479, %rs12956;
	cvt.u32.u16 	%r27480, %rs12957;
	prmt.b32 	%r27481, %r27480, %r27479, 0x3340U;
	prmt.b32 	%r27482, %r27481, %r27478, 0x5410U;
	cvt.u32.u16 	%r27483, %rs12958;
	cvt.u32.u16 	%r27484, %rs12959;
	prmt.b32 	%r27485, %r27484, %r27483, 0x3340U;
	cvt.u32.u16 	%r27486, %rs12960;
	cvt.u32.u16 	%r27487, %rs12961;
	prmt.b32 	%r27488, %r27487, %r27486, 0x3340U;
	prmt.b32 	%r27489, %r27488, %r27485, 0x5410U;
	st.local.v2.b32 	[%rd3+128], {%r27489, %r27482};
	cvt.u32.u16 	%r27490, %rs12946;
	cvt.u32.u16 	%r27491, %rs12947;
	prmt.b32 	%r27492, %r27491, %r27490, 0x3340U;
	cvt.u32.u16 	%r27493, %rs12948;
	cvt.u32.u16 	%r27494, %rs12949;
	prmt.b32 	%r27495, %r27494, %r27493, 0x3340U;
	prmt.b32 	%r27496, %r27495, %r27492, 0x5410U;
	cvt.u32.u16 	%r27497, %rs12950;
	cvt.u32.u16 	%r27498, %rs12951;
	prmt.b32 	%r27499, %r27498, %r27497, 0x3340U;
	cvt.u32.u16 	%r27500, %rs12952;
	cvt.u32.u16 	%r27501, %rs12953;
	prmt.b32 	%r27502, %r27501, %r27500, 0x3340U;
	prmt.b32 	%r27503, %r27502, %r27499, 0x5410U;
	st.local.v2.b32 	[%rd3+136], {%r27503, %r27496};
	cvt.u32.u16 	%r27504, %rs12938;
	cvt.u32.u16 	%r27505, %rs12939;
	prmt.b32 	%r27506, %r27505, %r27504, 0x3340U;
	cvt.u32.u16 	%r27507, %rs12940;
	cvt.u32.u16 	%r27508, %rs12941;
	prmt.b32 	%r27509, %r27508, %r27507, 0x3340U;
	prmt.b32 	%r27510, %r27509, %r27506, 0x5410U;
	cvt.u32.u16 	%r27511, %rs12942;
	cvt.u32.u16 	%r27512, %rs12943;
	prmt.b32 	%r27513, %r27512, %r27511, 0x3340U;
	cvt.u32.u16 	%r27514, %rs12944;
	cvt.u32.u16 	%r27515, %rs12945;
	prmt.b32 	%r27516, %r27515, %r27514, 0x3340U;
	prmt.b32 	%r27517, %r27516, %r27513, 0x5410U;
	st.local.v2.b32 	[%rd3+144], {%r27517, %r27510};
	cvt.u32.u16 	%r27518, %rs12930;
	cvt.u32.u16 	%r27519, %rs12931;
	prmt.b32 	%r27520, %r27519, %r27518, 0x3340U;
	cvt.u32.u16 	%r27521, %rs12932;
	cvt.u32.u16 	%r27522, %rs12933;
	prmt.b32 	%r27523, %r27522, %r27521, 0x3340U;
	prmt.b32 	%r27524, %r27523, %r27520, 0x5410U;
	cvt.u32.u16 	%r27525, %rs12934;
	cvt.u32.u16 	%r27526, %rs12935;
	prmt.b32 	%r27527, %r27526, %r27525, 0x3340U;
	cvt.u32.u16 	%r27528, %rs12936;
	cvt.u32.u16 	%r27529, %rs12937;
	prmt.b32 	%r27530, %r27529, %r27528, 0x3340U;
	prmt.b32 	%r27531, %r27530, %r27527, 0x5410U;
	st.local.v2.b32 	[%rd3+152], {%r27531, %r27524};
	cvt.u32.u16 	%r27532, %rs12922;
	cvt.u32.u16 	%r27533, %rs12923;
	prmt.b32 	%r27534, %r27533, %r27532, 0x3340U;
	cvt.u32.u16 	%r27535, %rs12924;
	cvt.u32.u16 	%r27536, %rs12925;
	prmt.b32 	%r27537, %r27536, %r27535, 0x3340U;
	prmt.b32 	%r27538, %r27537, %r27534, 0x5410U;
	cvt.u32.u16 	%r27539, %rs12926;
	cvt.u32.u16 	%r27540, %rs12927;
	prmt.b32 	%r27541, %r27540, %r27539, 0x3340U;
	cvt.u32.u16 	%r27542, %rs12928;
	cvt.u32.u16 	%r27543, %rs12929;
	prmt.b32 	%r27544, %r27543, %r27542, 0x3340U;
	prmt.b32 	%r27545, %r27544, %r27541, 0x5410U;
	st.local.v2.b32 	[%rd3+160], {%r27545, %r27538};
	cvt.u32.u16 	%r27546, %rs12914;
	cvt.u32.u16 	%r27547, %rs12915;
	prmt.b32 	%r27548, %r27547, %r27546, 0x3340U;
	cvt.u32.u16 	%r27549, %rs12916;
	cvt.u32.u16 	%r27550, %rs12917;
	prmt.b32 	%r27551, %r27550, %r27549, 0x3340U;
	prmt.b32 	%r27552, %r27551, %r27548, 0x5410U;
	cvt.u32.u16 	%r27553, %rs12918;
	cvt.u32.u16 	%r27554, %rs12919;
	prmt.b32 	%r27555, %r27554, %r27553, 0x3340U;
	cvt.u32.u16 	%r27556, %rs12920;
	cvt.u32.u16 	%r27557, %rs12921;
	prmt.b32 	%r27558, %r27557, %r27556, 0x3340U;
	prmt.b32 	%r27559, %r27558, %r27555, 0x5410U;
	st.local.v2.b32 	[%rd3+168], {%r27559, %r27552};
	cvt.u32.u16 	%r27560, %rs12906;
	cvt.u32.u16 	%r27561, %rs12907;
	prmt.b32 	%r27562, %r27561, %r27560, 0x3340U;
	cvt.u32.u16 	%r27563, %rs12908;
	cvt.u32.u16 	%r27564, %rs12909;
	prmt.b32 	%r27565, %r27564, %r27563, 0x3340U;
	prmt.b32 	%r27566, %r27565, %r27562, 0x5410U;
	cvt.u32.u16 	%r27567, %rs12910;
	cvt.u32.u16 	%r27568, %rs12911;
	prmt.b32 	%r27569, %r27568, %r27567, 0x3340U;
	cvt.u32.u16 	%r27570, %rs12912;
	cvt.u32.u16 	%r27571, %rs12913;
	prmt.b32 	%r27572, %r27571, %r27570, 0x3340U;
	prmt.b32 	%r27573, %r27572, %r27569, 0x5410U;
	st.local.v2.b32 	[%rd3+176], {%r27573, %r27566};
	cvt.u32.u16 	%r27574, %rs12898;
	cvt.u32.u16 	%r27575, %rs12899;
	prmt.b32 	%r27576, %r27575, %r27574, 0x3340U;
	cvt.u32.u16 	%r27577, %rs12900;
	cvt.u32.u16 	%r27578, %rs12901;
	prmt.b32 	%r27579, %r27578, %r27577, 0x3340U;
	prmt.b32 	%r27580, %r27579, %r27576, 0x5410U;
	cvt.u32.u16 	%r27581, %rs12902;
	cvt.u32.u16 	%r27582, %rs12903;
	prmt.b32 	%r27583, %r27582, %r27581, 0x3340U;
	cvt.u32.u16 	%r27584, %rs12904;
	cvt.u32.u16 	%r27585, %rs12905;
	prmt.b32 	%r27586, %r27585, %r27584, 0x3340U;
	prmt.b32 	%r27587, %r27586, %r27583, 0x5410U;
	st.local.v2.b32 	[%rd3+184], {%r27587, %r27580};
	cvt.u32.u16 	%r27588, %rs12890;
	cvt.u32.u16 	%r27589, %rs12891;
	prmt.b32 	%r27590, %r27589, %r27588, 0x3340U;
	cvt.u32.u16 	%r27591, %rs12892;
	cvt.u32.u16 	%r27592, %rs12893;
	prmt.b32 	%r27593, %r27592, %r27591, 0x3340U;
	prmt.b32 	%r27594, %r27593, %r27590, 0x5410U;
	cvt.u32.u16 	%r27595, %rs12894;
	cvt.u32.u16 	%r27596, %rs12895;
	prmt.b32 	%r27597, %r27596, %r27595, 0x3340U;
	cvt.u32.u16 	%r27598, %rs12896;
	cvt.u32.u16 	%r27599, %rs12897;
	prmt.b32 	%r27600, %r27599, %r27598, 0x3340U;
	prmt.b32 	%r27601, %r27600, %r27597, 0x5410U;
	st.local.v2.b32 	[%rd3+192], {%r27601, %r27594};
	cvt.u32.u16 	%r27602, %rs12882;
	cvt.u32.u16 	%r27603, %rs12883;
	prmt.b32 	%r27604, %r27603, %r27602, 0x3340U;
	cvt.u32.u16 	%r27605, %rs12884;
	cvt.u32.u16 	%r27606, %rs12885;
	prmt.b32 	%r27607, %r27606, %r27605, 0x3340U;
	prmt.b32 	%r27608, %r27607, %r27604, 0x5410U;
	cvt.u32.u16 	%r27609, %rs12886;
	cvt.u32.u16 	%r27610, %rs12887;
	prmt.b32 	%r27611, %r27610, %r27609, 0x3340U;
	cvt.u32.u16 	%r27612, %rs12888;
	cvt.u32.u16 	%r27613, %rs12889;
	prmt.b32 	%r27614, %r27613, %r27612, 0x3340U;
	prmt.b32 	%r27615, %r27614, %r27611, 0x5410U;
	st.local.v2.b32 	[%rd3+200], {%r27615, %r27608};
	cvt.u32.u16 	%r27616, %rs12874;
	cvt.u32.u16 	%r27617, %rs12875;
	prmt.b32 	%r27618, %r27617, %r27616, 0x3340U;
	cvt.u32.u16 	%r27619, %rs12876;
	cvt.u32.u16 	%r27620, %rs12877;
	prmt.b32 	%r27621, %r27620, %r27619, 0x3340U;
	prmt.b32 	%r27622, %r27621, %r27618, 0x5410U;
	cvt.u32.u16 	%r27623, %rs12878;
	cvt.u32.u16 	%r27624, %rs12879;
	prmt.b32 	%r27625, %r27624, %r27623, 0x3340U;
	cvt.u32.u16 	%r27626, %rs12880;
	cvt.u32.u16 	%r27627, %rs12881;
	prmt.b32 	%r27628, %r27627, %r27626, 0x3340U;
	prmt.b32 	%r27629, %r27628, %r27625, 0x5410U;
	st.local.v2.b32 	[%rd3+208], {%r27629, %r27622};
	cvt.u32.u16 	%r27630, %rs12866;
	cvt.u32.u16 	%r27631, %rs12867;
	prmt.b32 	%r27632, %r27631, %r27630, 0x3340U;
	cvt.u32.u16 	%r27633, %rs12868;
	cvt.u32.u16 	%r27634, %rs12869;
	prmt.b32 	%r27635, %r27634, %r27633, 0x3340U;
	prmt.b32 	%r27636, %r27635, %r27632, 0x5410U;
	cvt.u32.u16 	%r27637, %rs12870;
	cvt.u32.u16 	%r27638, %rs12871;
	prmt.b32 	%r27639, %r27638, %r27637, 0x3340U;
	cvt.u32.u16 	%r27640, %rs12872;
	cvt.u32.u16 	%r27641, %rs12873;
	prmt.b32 	%r27642, %r27641, %r27640, 0x3340U;
	prmt.b32 	%r27643, %r27642, %r27639, 0x5410U;
	st.local.v2.b32 	[%rd3+216], {%r27643, %r27636};
	cvt.u32.u16 	%r27644, %rs12858;
	cvt.u32.u16 	%r27645, %rs12859;
	prmt.b32 	%r27646, %r27645, %r27644, 0x3340U;
	cvt.u32.u16 	%r27647, %rs12860;
	cvt.u32.u16 	%r27648, %rs12861;
	prmt.b32 	%r27649, %r27648, %r27647, 0x3340U;
	prmt.b32 	%r27650, %r27649, %r27646, 0x5410U;
	cvt.u32.u16 	%r27651, %rs12862;
	cvt.u32.u16 	%r27652, %rs12863;
	prmt.b32 	%r27653, %r27652, %r27651, 0x3340U;
	cvt.u32.u16 	%r27654, %rs12864;
	cvt.u32.u16 	%r27655, %rs12865;
	prmt.b32 	%r27656, %r27655, %r27654, 0x3340U;
	prmt.b32 	%r27657, %r27656, %r27653, 0x5410U;
	st.local.v2.b32 	[%rd3+224], {%r27657, %r27650};
	cvt.u32.u16 	%r27658, %rs12850;
	cvt.u32.u16 	%r27659, %rs12851;
	prmt.b32 	%r27660, %r27659, %r27658, 0x3340U;
	cvt.u32.u16 	%r27661, %rs12852;
	cvt.u32.u16 	%r27662, %rs12853;
	prmt.b32 	%r27663, %r27662, %r27661, 0x3340U;
	prmt.b32 	%r27664, %r27663, %r27660, 0x5410U;
	cvt.u32.u16 	%r27665, %rs12854;
	cvt.u32.u16 	%r27666, %rs12855;
	prmt.b32 	%r27667, %r27666, %r27665, 0x3340U;
	cvt.u32.u16 	%r27668, %rs12856;
	cvt.u32.u16 	%r27669, %rs12857;
	prmt.b32 	%r27670, %r27669, %r27668, 0x3340U;
	prmt.b32 	%r27671, %r27670, %r27667, 0x5410U;
	st.local.v2.b32 	[%rd3+232], {%r27671, %r27664};
	cvt.u32.u16 	%r27672, %rs12842;
	cvt.u32.u16 	%r27673, %rs12843;
	prmt.b32 	%r27674, %r27673, %r27672, 0x3340U;
	cvt.u32.u16 	%r27675, %rs12844;
	cvt.u32.u16 	%r27676, %rs12845;
	prmt.b32 	%r27677, %r27676, %r27675, 0x3340U;
	prmt.b32 	%r27678, %r27677, %r27674, 0x5410U;
	cvt.u32.u16 	%r27679, %rs12846;
	cvt.u32.u16 	%r27680, %rs12847;
	prmt.b32 	%r27681, %r27680, %r27679, 0x3340U;
	cvt.u32.u16 	%r27682, %rs12848;
	cvt.u32.u16 	%r27683, %rs12849;
	prmt.b32 	%r27684, %r27683, %r27682, 0x3340U;
	prmt.b32 	%r27685, %r27684, %r27681, 0x5410U;
	st.local.v2.b32 	[%rd3+240], {%r27685, %r27678};
	cvt.u32.u16 	%r27686, %rs12834;
	cvt.u32.u16 	%r27687, %rs12835;
	prmt.b32 	%r27688, %r27687, %r27686, 0x3340U;
	cvt.u32.u16 	%r27689, %rs12836;
	cvt.u32.u16 	%r27690, %rs12837;
	prmt.b32 	%r27691, %r27690, %r27689, 0x3340U;
	prmt.b32 	%r27692, %r27691, %r27688, 0x5410U;
	cvt.u32.u16 	%r27693, %rs12838;
	cvt.u32.u16 	%r27694, %rs12839;
	prmt.b32 	%r27695, %r27694, %r27693, 0x3340U;
	cvt.u32.u16 	%r27696, %rs12840;
	cvt.u32.u16 	%r27697, %rs12841;
	prmt.b32 	%r27698, %r27697, %r27696, 0x3340U;
	prmt.b32 	%r27699, %r27698, %r27695, 0x5410U;
	st.local.v2.b32 	[%rd3+248], {%r27699, %r27692};
	cvt.u32.u16 	%r27700, %rs12826;
	cvt.u32.u16 	%r27701, %rs12827;
	prmt.b32 	%r27702, %r27701, %r27700, 0x3340U;
	cvt.u32.u16 	%r27703, %rs12828;
	cvt.u32.u16 	%r27704, %rs12829;
	prmt.b32 	%r27705, %r27704, %r27703, 0x3340U;
	prmt.b32 	%r27706, %r27705, %r27702, 0x5410U;
	cvt.u32.u16 	%r27707, %rs12830;
	cvt.u32.u16 	%r27708, %rs12831;
	prmt.b32 	%r27709, %r27708, %r27707, 0x3340U;
	cvt.u32.u16 	%r27710, %rs12832;
	cvt.u32.u16 	%r27711, %rs12833;
	prmt.b32 	%r27712, %r27711, %r27710, 0x3340U;
	prmt.b32 	%r27713, %r27712, %r27709, 0x5410U;
	st.local.v2.b32 	[%rd3+256], {%r27713, %r27706};
	cvt.u32.u16 	%r27714, %rs12818;
	cvt.u32.u16 	%r27715, %rs12819;
	prmt.b32 	%r27716, %r27715, %r27714, 0x3340U;
	cvt.u32.u16 	%r27717, %rs12820;
	cvt.u32.u16 	%r27718, %rs12821;
	prmt.b32 	%r27719, %r27718, %r27717, 0x3340U;
	prmt.b32 	%r27720, %r27719, %r27716, 0x5410U;
	cvt.u32.u16 	%r27721, %rs12822;
	cvt.u32.u16 	%r27722, %rs12823;
	prmt.b32 	%r27723, %r27722, %r27721, 0x3340U;
	cvt.u32.u16 	%r27724, %rs12824;
	cvt.u32.u16 	%r27725, %rs12825;
	prmt.b32 	%r27726, %r27725, %r27724, 0x3340U;
	prmt.b32 	%r27727, %r27726, %r27723, 0x5410U;
	st.local.v2.b32 	[%rd3+264], {%r27727, %r27720};
	mov.b32 	%r28688, 0;
$L__BB4_82:
	mov.u32 	%r28691, %r28688;
	cvt.u64.u32 	%rd234, %r28691;
	add.s64 	%rd235, %rd3, %rd234;
	ld.local.u8 	%rs12299, [%rd235+16];
	setp.ne.s16 	%p102, %rs12299, 0;
	add.s32 	%r28688, %r28691, 1;
	@%p102 bra 	$L__BB4_82;
	and.b16  	%rs12300, %rs15387, 255;
	setp.eq.s16 	%p103, %rs12300, 0;
	@%p103 bra 	$L__BB4_86;
	mov.b32 	%r28689, 0;
$L__BB4_85:
	cvt.u64.u32 	%rd236, %r28691;
	add.s64 	%rd237, %rd3, %rd236;
	st.local.u8 	[%rd237+16], %rs15387;
	add.s32 	%r28691, %r28691, 1;
	add.s32 	%r448, %r28689, 1;
	cvt.u64.u32 	%rd238, %r28689;
	add.s64 	%rd239, %rd4, %rd238;
	ld.local.u8 	%rs15387, [%rd239+17];
	setp.ne.s16 	%p104, %rs15387, 0;
	mov.u32 	%r28689, %r448;
	@%p104 bra 	$L__BB4_85;
$L__BB4_86:
	cvt.u64.u32 	%rd240, %r28691;
	add.s64 	%rd241, %rd3, %rd240;
	mov.b16 	%rs12301, 0;
	st.local.u8 	[%rd241+16], %rs12301;
	add.s32 	%r28642, %r28642, %r442;
	st.local.u32 	[%rd3], %r28642;
	add.f64 	%fd78, %fd34, %fd78;
	st.local.f64 	[%rd3+8], %fd78;
	ld.local.v2.b32 	{%r27729, %r27730}, [%rd3+16];
	bfe.u32 	%r27731, %r27729, 0, 8;
	cvt.u16.u32 	%rs13073, %r27731;
	bfe.u32 	%r27732, %r27729, 8, 8;
	cvt.u16.u32 	%rs13072, %r27732;
	bfe.u32 	%r27733, %r27729, 16, 8;
	cvt.u16.u32 	%rs13071, %r27733;
	bfe.u32 	%r27734, %r27729, 24, 8;
	cvt.u16.u32 	%rs13070, %r27734;
	bfe.u32 	%r27735, %r27730, 0, 8;
	cvt.u16.u32 	%rs13069, %r27735;
	bfe.u32 	%r27736, %r27730, 8, 8;
	cvt.u16.u32 	%rs13068, %r27736;
	bfe.u32 	%r27737, %r27730, 16, 8;
	cvt.u16.u32 	%rs13067, %r27737;
	bfe.u32 	%r27738, %r27730, 24, 8;
	cvt.u16.u32 	%rs13066, %r27738;
	ld.local.v2.b32 	{%r27739, %r27740}, [%rd3+24];
	bfe.u32 	%r27741, %r27739, 0, 8;
	cvt.u16.u32 	%rs13065, %r27741;
	bfe.u32 	%r27742, %r27739, 8, 8;
	cvt.u16.u32 	%rs13064, %r27742;
	bfe.u32 	%r27743, %r27739, 16, 8;
	cvt.u16.u32 	%rs13063, %r27743;
	bfe.u32 	%r27744, %r27739, 24, 8;
	cvt.u16.u32 	%rs13062, %r27744;
	bfe.u32 	%r27745, %r27740, 0, 8;
	cvt.u16.u32 	%rs13061, %r27745;
	bfe.u32 	%r27746, %r27740, 8, 8;
	cvt.u16.u32 	%rs13060, %r27746;
	bfe.u32 	%r27747, %r27740, 16, 8;
	cvt.u16.u32 	%rs13059, %r27747;
	bfe.u32 	%r27748, %r27740, 24, 8;
	cvt.u16.u32 	%rs13058, %r27748;
	ld.local.v2.b32 	{%r27749, %r27750}, [%rd3+32];
	bfe.u32 	%r27751, %r27749, 0, 8;
	cvt.u16.u32 	%rs13057, %r27751;
	bfe.u32 	%r27752, %r27749, 8, 8;
	cvt.u16.u32 	%rs13056, %r27752;
	bfe.u32 	%r27753, %r27749, 16, 8;
	cvt.u16.u32 	%rs13055, %r27753;
	bfe.u32 	%r27754, %r27749, 24, 8;
	cvt.u16.u32 	%rs13054, %r27754;
	bfe.u32 	%r27755, %r27750, 0, 8;
	cvt.u16.u32 	%rs13053, %r27755;
	bfe.u32 	%r27756, %r27750, 8, 8;
	cvt.u16.u32 	%rs13052, %r27756;
	bfe.u32 	%r27757, %r27750, 16, 8;
	cvt.u16.u32 	%rs13051, %r27757;
	bfe.u32 	%r27758, %r27750, 24, 8;
	cvt.u16.u32 	%rs13050, %r27758;
	ld.local.v2.b32 	{%r27759, %r27760}, [%rd3+40];
	bfe.u32 	%r27761, %r27759, 0, 8;
	cvt.u16.u32 	%rs13049, %r27761;
	bfe.u32 	%r27762, %r27759, 8, 8;
	cvt.u16.u32 	%rs13048, %r27762;
	bfe.u32 	%r27763, %r27759, 16, 8;
	cvt.u16.u32 	%rs13047, %r27763;
	bfe.u32 	%r27764, %r27759, 24, 8;
	cvt.u16.u32 	%rs13046, %r27764;
	bfe.u32 	%r27765, %r27760, 0, 8;
	cvt.u16.u32 	%rs13045, %r27765;
	bfe.u32 	%r27766, %r27760, 8, 8;
	cvt.u16.u32 	%rs13044, %r27766;
	bfe.u32 	%r27767, %r27760, 16, 8;
	cvt.u16.u32 	%rs13043, %r27767;
	bfe.u32 	%r27768, %r27760, 24, 8;
	cvt.u16.u32 	%rs13042, %r27768;
	ld.local.v2.b32 	{%r27769, %r27770}, [%rd3+48];
	bfe.u32 	%r27771, %r27769, 0, 8;
	cvt.u16.u32 	%rs13041, %r27771;
	bfe.u32 	%r27772, %r27769, 8, 8;
	cvt.u16.u32 	%rs13040, %r27772;
	bfe.u32 	%r27773, %r27769, 16, 8;
	cvt.u16.u32 	%rs13039, %r27773;
	bfe.u32 	%r27774, %r27769, 24, 8;
	cvt.u16.u32 	%rs13038, %r27774;
	bfe.u32 	%r27775, %r27770, 0, 8;
	cvt.u16.u32 	%rs13037, %r27775;
	bfe.u32 	%r27776, %r27770, 8, 8;
	cvt.u16.u32 	%rs13036, %r27776;
	bfe.u32 	%r27777, %r27770, 16, 8;
	cvt.u16.u32 	%rs13035, %r27777;
	bfe.u32 	%r27778, %r27770, 24, 8;
	cvt.u16.u32 	%rs13034, %r27778;
	ld.local.v2.b32 	{%r27779, %r27780}, [%rd3+56];
	bfe.u32 	%r27781, %r27779, 0, 8;
	cvt.u16.u32 	%rs13033, %r27781;
	bfe.u32 	%r27782, %r27779, 8, 8;
	cvt.u16.u32 	%rs13032, %r27782;
	bfe.u32 	%r27783, %r27779, 16, 8;
	cvt.u16.u32 	%rs13031, %r27783;
	bfe.u32 	%r27784, %r27779, 24, 8;
	cvt.u16.u32 	%rs13030, %r27784;
	bfe.u32 	%r27785, %r27780, 0, 8;
	cvt.u16.u32 	%rs13029, %r27785;
	bfe.u32 	%r27786, %r27780, 8, 8;
	cvt.u16.u32 	%rs13028, %r27786;
	bfe.u32 	%r27787, %r27780, 16, 8;
	cvt.u16.u32 	%rs13027, %r27787;
	bfe.u32 	%r27788, %r27780, 24, 8;
	cvt.u16.u32 	%rs13026, %r27788;
	ld.local.v2.b32 	{%r27789, %r27790}, [%rd3+64];
	bfe.u32 	%r27791, %r27789, 0, 8;
	cvt.u16.u32 	%rs13025, %r27791;
	bfe.u32 	%r27792, %r27789, 8, 8;
	cvt.u16.u32 	%rs13024, %r27792;
	bfe.u32 	%r27793, %r27789, 16, 8;
	cvt.u16.u32 	%rs13023, %r27793;
	bfe.u32 	%r27794, %r27789, 24, 8;
	cvt.u16.u32 	%rs13022, %r27794;
	bfe.u32 	%r27795, %r27790, 0, 8;
	cvt.u16.u32 	%rs13021, %r27795;
	bfe.u32 	%r27796, %r27790, 8, 8;
	cvt.u16.u32 	%rs13020, %r27796;
	bfe.u32 	%r27797, %r27790, 16, 8;
	cvt.u16.u32 	%rs13019, %r27797;
	bfe.u32 	%r27798, %r27790, 24, 8;
	cvt.u16.u32 	%rs13018, %r27798;
	ld.local.v2.b32 	{%r27799, %r27800}, [%rd3+72];
	bfe.u32 	%r27801, %r27799, 0, 8;
	cvt.u16.u32 	%rs13017, %r27801;
	bfe.u32 	%r27802, %r27799, 8, 8;
	cvt.u16.u32 	%rs13016, %r27802;
	bfe.u32 	%r27803, %r27799, 16, 8;
	cvt.u16.u32 	%rs13015, %r27803;
	bfe.u32 	%r27804, %r27799, 24, 8;
	cvt.u16.u32 	%rs13014, %r27804;
	bfe.u32 	%r27805, %r27800, 0, 8;
	cvt.u16.u32 	%rs13013, %r27805;
	bfe.u32 	%r27806, %r27800, 8, 8;
	cvt.u16.u32 	%rs13012, %r27806;
	bfe.u32 	%r27807, %r27800, 16, 8;
	cvt.u16.u32 	%rs13011, %r27807;
	bfe.u32 	%r27808, %r27800, 24, 8;
	cvt.u16.u32 	%rs13010, %r27808;
	ld.local.v2.b32 	{%r27809, %r27810}, [%rd3+80];
	bfe.u32 	%r27811, %r27809, 0, 8;
	cvt.u16.u32 	%rs13009, %r27811;
	bfe.u32 	%r27812, %r27809, 8, 8;
	cvt.u16.u32 	%rs13008, %r27812;
	bfe.u32 	%r27813, %r27809, 16, 8;
	cvt.u16.u32 	%rs13007, %r27813;
	bfe.u32 	%r27814, %r27809, 24, 8;
	cvt.u16.u32 	%rs13006, %r27814;
	bfe.u32 	%r27815, %r27810, 0, 8;
	cvt.u16.u32 	%rs13005, %r27815;
	bfe.u32 	%r27816, %r27810, 8, 8;
	cvt.u16.u32 	%rs13004, %r27816;
	bfe.u32 	%r27817, %r27810, 16, 8;
	cvt.u16.u32 	%rs13003, %r27817;
	bfe.u32 	%r27818, %r27810, 24, 8;
	cvt.u16.u32 	%rs13002, %r27818;
	ld.local.v2.b32 	{%r27819, %r27820}, [%rd3+88];
	bfe.u32 	%r27821, %r27819, 0, 8;
	cvt.u16.u32 	%rs13001, %r27821;
	bfe.u32 	%r27822, %r27819, 8, 8;
	cvt.u16.u32 	%rs13000, %r27822;
	bfe.u32 	%r27823, %r27819, 16, 8;
	cvt.u16.u32 	%rs12999, %r27823;
	bfe.u32 	%r27824, %r27819, 24, 8;
	cvt.u16.u32 	%rs12998, %r27824;
	bfe.u32 	%r27825, %r27820, 0, 8;
	cvt.u16.u32 	%rs12997, %r27825;
	bfe.u32 	%r27826, %r27820, 8, 8;
	cvt.u16.u32 	%rs12996, %r27826;
	bfe.u32 	%r27827, %r27820, 16, 8;
	cvt.u16.u32 	%rs12995, %r27827;
	bfe.u32 	%r27828, %r27820, 24, 8;
	cvt.u16.u32 	%rs12994, %r27828;
	ld.local.v2.b32 	{%r27829, %r27830}, [%rd3+96];
	bfe.u32 	%r27831, %r27829, 0, 8;
	cvt.u16.u32 	%rs12993, %r27831;
	bfe.u32 	%r27832, %r27829, 8, 8;
	cvt.u16.u32 	%rs12992, %r27832;
	bfe.u32 	%r27833, %r27829, 16, 8;
	cvt.u16.u32 	%rs12991, %r27833;
	bfe.u32 	%r27834, %r27829, 24, 8;
	cvt.u16.u32 	%rs12990, %r27834;
	bfe.u32 	%r27835, %r27830, 0, 8;
	cvt.u16.u32 	%rs12989, %r27835;
	bfe.u32 	%r27836, %r27830, 8, 8;
	cvt.u16.u32 	%rs12988, %r27836;
	bfe.u32 	%r27837, %r27830, 16, 8;
	cvt.u16.u32 	%rs12987, %r27837;
	bfe.u32 	%r27838, %r27830, 24, 8;
	cvt.u16.u32 	%rs12986, %r27838;
	ld.local.v2.b32 	{%r27839, %r27840}, [%rd3+104];
	bfe.u32 	%r27841, %r27839, 0, 8;
	cvt.u16.u32 	%rs12985, %r27841;
	bfe.u32 	%r27842, %r27839, 8, 8;
	cvt.u16.u32 	%rs12984, %r27842;
	bfe.u32 	%r27843, %r27839, 16, 8;
	cvt.u16.u32 	%rs12983, %r27843;
	bfe.u32 	%r27844, %r27839, 24, 8;
	cvt.u16.u32 	%rs12982, %r27844;
	bfe.u32 	%r27845, %r27840, 0, 8;
	cvt.u16.u32 	%rs12981, %r27845;
	bfe.u32 	%r27846, %r27840, 8, 8;
	cvt.u16.u32 	%rs12980, %r27846;
	bfe.u32 	%r27847, %r27840, 16, 8;
	cvt.u16.u32 	%rs12979, %r27847;
	bfe.u32 	%r27848, %r27840, 24, 8;
	cvt.u16.u32 	%rs12978, %r27848;
	ld.local.v2.b32 	{%r27849, %r27850}, [%rd3+112];
	bfe.u32 	%r27851, %r27849, 0, 8;
	cvt.u16.u32 	%rs12977, %r27851;
	bfe.u32 	%r27852, %r27849, 8, 8;
	cvt.u16.u32 	%rs12976, %r27852;
	bfe.u32 	%r27853, %r27849, 16, 8;
	cvt.u16.u32 	%rs12975, %r27853;
	bfe.u32 	%r27854, %r27849, 24, 8;
	cvt.u16.u32 	%rs12974, %r27854;
	bfe.u32 	%r27855, %r27850, 0, 8;
	cvt.u16.u32 	%rs12973, %r27855;
	bfe.u32 	%r27856, %r27850, 8, 8;
	cvt.u16.u32 	%rs12972, %r27856;
	bfe.u32 	%r27857, %r27850, 16, 8;
	cvt.u16.u32 	%rs12971, %r27857;
	bfe.u32 	%r27858, %r27850, 24, 8;
	cvt.u16.u32 	%rs12970, %r27858;
	ld.local.v2.b32 	{%r27859, %r27860}, [%rd3+120];
	bfe.u32 	%r27861, %r27859, 0, 8;
	cvt.u16.u32 	%rs12969, %r27861;
	bfe.u32 	%r27862, %r27859, 8, 8;
	cvt.u16.u32 	%rs12968, %r27862;
	bfe.u32 	%r27863, %r27859, 16, 8;
	cvt.u16.u32 	%rs12967, %r27863;
	bfe.u32 	%r27864, %r27859, 24, 8;
	cvt.u16.u32 	%rs12966, %r27864;
	bfe.u32 	%r27865, %r27860, 0, 8;
	cvt.u16.u32 	%rs12965, %r27865;
	bfe.u32 	%r27866, %r27860, 8, 8;
	cvt.u16.u32 	%rs12964, %r27866;
	bfe.u32 	%r27867, %r27860, 16, 8;
	cvt.u16.u32 	%rs12963, %r27867;
	bfe.u32 	%r27868, %r27860, 24, 8;
	cvt.u16.u32 	%rs12962, %r27868;
	ld.local.v2.b32 	{%r27869, %r27870}, [%rd3+128];
	bfe.u32 	%r27871, %r27869, 0, 8;
	cvt.u16.u32 	%rs12961, %r27871;
	bfe.u32 	%r27872, %r27869, 8, 8;
	cvt.u16.u32 	%rs12960, %r27872;
	bfe.u32 	%r27873, %r27869, 16, 8;
	cvt.u16.u32 	%rs12959, %r27873;
	bfe.u32 	%r27874, %r27869, 24, 8;
	cvt.u16.u32 	%rs12958, %r27874;
	bfe.u32 	%r27875, %r27870, 0, 8;
	cvt.u16.u32 	%rs12957, %r27875;
	bfe.u32 	%r27876, %r27870, 8, 8;
	cvt.u16.u32 	%rs12956, %r27876;
	bfe.u32 	%r27877, %r27870, 16, 8;
	cvt.u16.u32 	%rs12955, %r27877;
	bfe.u32 	%r27878, %r27870, 24, 8;
	cvt.u16.u32 	%rs12954, %r27878;
	ld.local.v2.b32 	{%r27879, %r27880}, [%rd3+136];
	bfe.u32 	%r27881, %r27879, 0, 8;
	cvt.u16.u32 	%rs12953, %r27881;
	bfe.u32 	%r27882, %r27879, 8, 8;
	cvt.u16.u32 	%rs12952, %r27882;
	bfe.u32 	%r27883, %r27879, 16, 8;
	cvt.u16.u32 	%rs12951, %r27883;
	bfe.u32 	%r27884, %r27879, 24, 8;
	cvt.u16.u32 	%rs12950, %r27884;
	bfe.u32 	%r27885, %r27880, 0, 8;
	cvt.u16.u32 	%rs12949, %r27885;
	bfe.u32 	%r27886, %r27880, 8, 8;
	cvt.u16.u32 	%rs12948, %r27886;
	bfe.u32 	%r27887, %r27880, 16, 8;
	cvt.u16.u32 	%rs12947, %r27887;
	bfe.u32 	%r27888, %r27880, 24, 8;
	cvt.u16.u32 	%rs12946, %r27888;
	ld.local.v2.b32 	{%r27889, %r27890}, [%rd3+144];
	bfe.u32 	%r27891, %r27889, 0, 8;
	cvt.u16.u32 	%rs12945, %r27891;
	bfe.u32 	%r27892, %r27889, 8, 8;
	cvt.u16.u32 	%rs12944, %r27892;
	bfe.u32 	%r27893, %r27889, 16, 8;
	cvt.u16.u32 	%rs12943, %r27893;
	bfe.u32 	%r27894, %r27889, 24, 8;
	cvt.u16.u32 	%rs12942, %r27894;
	bfe.u32 	%r27895, %r27890, 0, 8;
	cvt.u16.u32 	%rs12941, %r27895;
	bfe.u32 	%r27896, %r27890, 8, 8;
	cvt.u16.u32 	%rs12940, %r27896;
	bfe.u32 	%r27897, %r27890, 16, 8;
	cvt.u16.u32 	%rs12939, %r27897;
	bfe.u32 	%r27898, %r27890, 24, 8;
	cvt.u16.u32 	%rs12938, %r27898;
	ld.local.v2.b32 	{%r27899, %r27900}, [%rd3+152];
	bfe.u32 	%r27901, %r27899, 0, 8;
	cvt.u16.u32 	%rs12937, %r27901;
	bfe.u32 	%r27902, %r27899, 8, 8;
	cvt.u16.u32 	%rs12936, %r27902;
	bfe.u32 	%r27903, %r27899, 16, 8;
	cvt.u16.u32 	%rs12935, %r27903;
	bfe.u32 	%r27904, %r27899, 24, 8;
	cvt.u16.u32 	%rs12934, %r27904;
	bfe.u32 	%r27905, %r27900, 0, 8;
	cvt.u16.u32 	%rs12933, %r27905;
	bfe.u32 	%r27906, %r27900, 8, 8;
	cvt.u16.u32 	%rs12932, %r27906;
	bfe.u32 	%r27907, %r27900, 16, 8;
	cvt.u16.u32 	%rs12931, %r27907;
	bfe.u32 	%r27908, %r27900, 24, 8;
	cvt.u16.u32 	%rs12930, %r27908;
	ld.local.v2.b32 	{%r27909, %r27910}, [%rd3+160];
	bfe.u32 	%r27911, %r27909, 0, 8;
	cvt.u16.u32 	%rs12929, %r27911;
	bfe.u32 	%r27912, %r27909, 8, 8;
	cvt.u16.u32 	%rs12928, %r27912;
	bfe.u32 	%r27913, %r27909, 16, 8;
	cvt.u16.u32 	%rs12927, %r27913;
	bfe.u32 	%r27914, %r27909, 24, 8;
	cvt.u16.u32 	%rs12926, %r27914;
	bfe.u32 	%r27915, %r27910, 0, 8;
	cvt.u16.u32 	%rs12925, %r27915;
	bfe.u32 	%r27916, %r27910, 8, 8;
	cvt.u16.u32 	%rs12924, %r27916;
	bfe.u32 	%r27917, %r27910, 16, 8;
	cvt.u16.u32 	%rs12923, %r27917;
	bfe.u32 	%r27918, %r27910, 24, 8;
	cvt.u16.u32 	%rs12922, %r27918;
	ld.local.v2.b32 	{%r27919, %r27920}, [%rd3+168];
	bfe.u32 	%r27921, %r27919, 0, 8;
	cvt.u16.u32 	%rs12921, %r27921;
	bfe.u32 	%r27922, %r27919, 8, 8;
	cvt.u16.u32 	%rs12920, %r27922;
	bfe.u32 	%r27923, %r27919, 16, 8;
	cvt.u16.u32 	%rs12919, %r27923;
	bfe.u32 	%r27924, %r27919, 24, 8;
	cvt.u16.u32 	%rs12918, %r27924;
	bfe.u32 	%r27925, %r27920, 0, 8;
	cvt.u16.u32 	%rs12917, %r27925;
	bfe.u32 	%r27926, %r27920, 8, 8;
	cvt.u16.u32 	%rs12916, %r27926;
	bfe.u32 	%r27927, %r27920, 16, 8;
	cvt.u16.u32 	%rs12915, %r27927;
	bfe.u32 	%r27928, %r27920, 24, 8;
	cvt.u16.u32 	%rs12914, %r27928;
	ld.local.v2.b32 	{%r27929, %r27930}, [%rd3+176];
	bfe.u32 	%r27931, %r27929, 0, 8;
	cvt.u16.u32 	%rs12913, %r27931;
	bfe.u32 	%r27932, %r27929, 8, 8;
	cvt.u16.u32 	%rs12912, %r27932;
	bfe.u32 	%r27933, %r27929, 16, 8;
	cvt.u16.u32 	%rs12911, %r27933;
	bfe.u32 	%r27934, %r27929, 24, 8;
	cvt.u16.u32 	%rs12910, %r27934;
	bfe.u32 	%r27935, %r27930, 0, 8;
	cvt.u16.u32 	%rs12909, %r27935;
	bfe.u32 	%r27936, %r27930, 8, 8;
	cvt.u16.u32 	%rs12908, %r27936;
	bfe.u32 	%r27937, %r27930, 16, 8;
	cvt.u16.u32 	%rs12907, %r27937;
	bfe.u32 	%r27938, %r27930, 24, 8;
	cvt.u16.u32 	%rs12906, %r27938;
	ld.local.v2.b32 	{%r27939, %r27940}, [%rd3+184];
	bfe.u32 	%r27941, %r27939, 0, 8;
	cvt.u16.u32 	%rs12905, %r27941;
	bfe.u32 	%r27942, %r27939, 8, 8;
	cvt.u16.u32 	%rs12904, %r27942;
	bfe.u32 	%r27943, %r27939, 16, 8;
	cvt.u16.u32 	%rs12903, %r27943;
	bfe.u32 	%r27944, %r27939, 24, 8;
	cvt.u16.u32 	%rs12902, %r27944;
	bfe.u32 	%r27945, %r27940, 0, 8;
	cvt.u16.u32 	%rs12901, %r27945;
	bfe.u32 	%r27946, %r27940, 8, 8;
	cvt.u16.u32 	%rs12900, %r27946;
	bfe.u32 	%r27947, %r27940, 16, 8;
	cvt.u16.u32 	%rs12899, %r27947;
	bfe.u32 	%r27948, %r27940, 24, 8;
	cvt.u16.u32 	%rs12898, %r27948;
	ld.local.v2.b32 	{%r27949, %r27950}, [%rd3+192];
	bfe.u32 	%r27951, %r27949, 0, 8;
	cvt.u16.u32 	%rs12897, %r27951;
	bfe.u32 	%r27952, %r27949, 8, 8;
	cvt.u16.u32 	%rs12896, %r27952;
	bfe.u32 	%r27953, %r27949, 16, 8;
	cvt.u16.u32 	%rs12895, %r27953;
	bfe.u32 	%r27954, %r27949, 24, 8;
	cvt.u16.u32 	%rs12894, %r27954;
	bfe.u32 	%r27955, %r27950, 0, 8;
	cvt.u16.u32 	%rs12893, %r27955;
	bfe.u32 	%r27956, %r27950, 8, 8;
	cvt.u16.u32 	%rs12892, %r27956;
	bfe.u32 	%r27957, %r27950, 16, 8;
	cvt.u16.u32 	%rs12891, %r27957;
	bfe.u32 	%r27958, %r27950, 24, 8;
	cvt.u16.u32 	%rs12890, %r27958;
	ld.local.v2.b32 	{%r27959, %r27960}, [%rd3+200];
	bfe.u32 	%r27961, %r27959, 0, 8;
	cvt.u16.u32 	%rs12889, %r27961;
	bfe.u32 	%r27962, %r27959, 8, 8;
	cvt.u16.u32 	%rs12888, %r27962;
	bfe.u32 	%r27963, %r27959, 16, 8;
	cvt.u16.u32 	%rs12887, %r27963;
	bfe.u32 	%r27964, %r27959, 24, 8;
	cvt.u16.u32 	%rs12886, %r27964;
	bfe.u32 	%r27965, %r27960, 0, 8;
	cvt.u16.u32 	%rs12885, %r27965;
	bfe.u32 	%r27966, %r27960, 8, 8;
	cvt.u16.u32 	%rs12884, %r27966;
	bfe.u32 	%r27967, %r27960, 16, 8;
	cvt.u16.u32 	%rs12883, %r27967;
	bfe.u32 	%r27968, %r27960, 24, 8;
	cvt.u16.u32 	%rs12882, %r27968;
	ld.local.v2.b32 	{%r27969, %r27970}, [%rd3+208];
	bfe.u32 	%r27971, %r27969, 0, 8;
	cvt.u16.u32 	%rs12881, %r27971;
	bfe.u32 	%r27972, %r27969, 8, 8;
	cvt.u16.u32 	%rs12880, %r27972;
	bfe.u32 	%r27973, %r27969, 16, 8;
	cvt.u16.u32 	%rs12879, %r27973;
	bfe.u32 	%r27974, %r27969, 24, 8;
	cvt.u16.u32 	%rs12878, %r27974;
	bfe.u32 	%r27975, %r27970, 0, 8;
	cvt.u16.u32 	%rs12877, %r27975;
	bfe.u32 	%r27976, %r27970, 8, 8;
	cvt.u16.u32 	%rs12876, %r27976;
	bfe.u32 	%r27977, %r27970, 16, 8;
	cvt.u16.u32 	%rs12875, %r27977;
	bfe.u32 	%r27978, %r27970, 24, 8;
	cvt.u16.u32 	%rs12874, %r27978;
	ld.local.v2.b32 	{%r27979, %r27980}, [%rd3+216];
	bfe.u32 	%r27981, %r27979, 0, 8;
	cvt.u16.u32 	%rs12873, %r27981;
	bfe.u32 	%r27982, %r27979, 8, 8;
	cvt.u16.u32 	%rs12872, %r27982;
	bfe.u32 	%r27983, %r27979, 16, 8;
	cvt.u16.u32 	%rs12871, %r27983;
	bfe.u32 	%r27984, %r27979, 24, 8;
	cvt.u16.u32 	%rs12870, %r27984;
	bfe.u32 	%r27985, %r27980, 0, 8;
	cvt.u16.u32 	%rs12869, %r27985;
	bfe.u32 	%r27986, %r27980, 8, 8;
	cvt.u16.u32 	%rs12868, %r27986;
	bfe.u32 	%r27987, %r27980, 16, 8;
	cvt.u16.u32 	%rs12867, %r27987;
	bfe.u32 	%r27988, %r27980, 24, 8;
	cvt.u16.u32 	%rs12866, %r27988;
	ld.local.v2.b32 	{%r27989, %r27990}, [%rd3+224];
	bfe.u32 	%r27991, %r27989, 0, 8;
	cvt.u16.u32 	%rs12865, %r27991;
	bfe.u32 	%r27992, %r27989, 8, 8;
	cvt.u16.u32 	%rs12864, %r27992;
	bfe.u32 	%r27993, %r27989, 16, 8;
	cvt.u16.u32 	%rs12863, %r27993;
	bfe.u32 	%r27994, %r27989, 24, 8;
	cvt.u16.u32 	%rs12862, %r27994;
	bfe.u32 	%r27995, %r27990, 0, 8;
	cvt.u16.u32 	%rs12861, %r27995;
	bfe.u32 	%r27996, %r27990, 8, 8;
	cvt.u16.u32 	%rs12860, %r27996;
	bfe.u32 	%r27997, %r27990, 16, 8;
	cvt.u16.u32 	%rs12859, %r27997;
	bfe.u32 	%r27998, %r27990, 24, 8;
	cvt.u16.u32 	%rs12858, %r27998;
	ld.local.v2.b32 	{%r27999, %r28000}, [%rd3+232];
	bfe.u32 	%r28001, %r27999, 0, 8;
	cvt.u16.u32 	%rs12857, %r28001;
	bfe.u32 	%r28002, %r27999, 8, 8;
	cvt.u16.u32 	%rs12856, %r28002;
	bfe.u32 	%r28003, %r27999, 16, 8;
	cvt.u16.u32 	%rs12855, %r28003;
	bfe.u32 	%r28004, %r27999, 24, 8;
	cvt.u16.u32 	%rs12854, %r28004;
	bfe.u32 	%r28005, %r28000, 0, 8;
	cvt.u16.u32 	%rs12853, %r28005;
	bfe.u32 	%r28006, %r28000, 8, 8;
	cvt.u16.u32 	%rs12852, %r28006;
	bfe.u32 	%r28007, %r28000, 16, 8;
	cvt.u16.u32 	%rs12851, %r28007;
	bfe.u32 	%r28008, %r28000, 24, 8;
	cvt.u16.u32 	%rs12850, %r28008;
	ld.local.v2.b32 	{%r28009, %r28010}, [%rd3+240];
	bfe.u32 	%r28011, %r28009, 0, 8;
	cvt.u16.u32 	%rs12849, %r28011;
	bfe.u32 	%r28012, %r28009, 8, 8;
	cvt.u16.u32 	%rs12848, %r28012;
	bfe.u32 	%r28013, %r28009, 16, 8;
	cvt.u16.u32 	%rs12847, %r28013;
	bfe.u32 	%r28014, %r28009, 24, 8;
	cvt.u16.u32 	%rs12846, %r28014;
	bfe.u32 	%r28015, %r28010, 0, 8;
	cvt.u16.u32 	%rs12845, %r28015;
	bfe.u32 	%r28016, %r28010, 8, 8;
	cvt.u16.u32 	%rs12844, %r28016;
	bfe.u32 	%r28017, %r28010, 16, 8;
	cvt.u16.u32 	%rs12843, %r28017;
	bfe.u32 	%r28018, %r28010, 24, 8;
	cvt.u16.u32 	%rs12842, %r28018;
	ld.local.v2.b32 	{%r28019, %r28020}, [%rd3+248];
	bfe.u32 	%r28021, %r28019, 0, 8;
	cvt.u16.u32 	%rs12841, %r28021;
	bfe.u32 	%r28022, %r28019, 8, 8;
	cvt.u16.u32 	%rs12840, %r28022;
	bfe.u32 	%r28023, %r28019, 16, 8;
	cvt.u16.u32 	%rs12839, %r28023;
	bfe.u32 	%r28024, %r28019, 24, 8;
	cvt.u16.u32 	%rs12838, %r28024;
	bfe.u32 	%r28025, %r28020, 0, 8;
	cvt.u16.u32 	%rs12837, %r28025;
	bfe.u32 	%r28026, %r28020, 8, 8;
	cvt.u16.u32 	%rs12836, %r28026;
	bfe.u32 	%r28027, %r28020, 16, 8;
	cvt.u16.u32 	%rs12835, %r28027;
	bfe.u32 	%r28028, %r28020, 24, 8;
	cvt.u16.u32 	%rs12834, %r28028;
	ld.local.v2.b32 	{%r28029, %r28030}, [%rd3+256];
	bfe.u32 	%r28031, %r28029, 0, 8;
	cvt.u16.u32 	%rs12833, %r28031;
	bfe.u32 	%r28032, %r28029, 8, 8;
	cvt.u16.u32 	%rs12832, %r28032;
	bfe.u32 	%r28033, %r28029, 16, 8;
	cvt.u16.u32 	%rs12831, %r28033;
	bfe.u32 	%r28034, %r28029, 24, 8;
	cvt.u16.u32 	%rs12830, %r28034;
	bfe.u32 	%r28035, %r28030, 0, 8;
	cvt.u16.u32 	%rs12829, %r28035;
	bfe.u32 	%r28036, %r28030, 8, 8;
	cvt.u16.u32 	%rs12828, %r28036;
	bfe.u32 	%r28037, %r28030, 16, 8;
	cvt.u16.u32 	%rs12827, %r28037;
	bfe.u32 	%r28038, %r28030, 24, 8;
	cvt.u16.u32 	%rs12826, %r28038;
	ld.local.v2.b32 	{%r28039, %r28040}, [%rd3+264];
	bfe.u32 	%r28041, %r28039, 0, 8;
	cvt.u16.u32 	%rs12825, %r28041;
	bfe.u32 	%r28042, %r28039, 8, 8;
	cvt.u16.u32 	%rs12824, %r28042;
	bfe.u32 	%r28043, %r28039, 16, 8;
	cvt.u16.u32 	%rs12823, %r28043;
	bfe.u32 	%r28044, %r28039, 24, 8;
	cvt.u16.u32 	%rs12822, %r28044;
	bfe.u32 	%r28045, %r28040, 0, 8;
	cvt.u16.u32 	%rs12821, %r28045;
	bfe.u32 	%r28046, %r28040, 8, 8;
	cvt.u16.u32 	%rs12820, %r28046;
	bfe.u32 	%r28047, %r28040, 16, 8;
	cvt.u16.u32 	%rs12819, %r28047;
	bfe.u32 	%r28048, %r28040, 24, 8;
	cvt.u16.u32 	%rs12818, %r28048;
	bra.uni 	$L__BB4_169;
$L__BB4_87:
	ld.param.u64 	%rd254, [_ZN3cub18CUB_300001_SM_10006detail6reduce28DeviceReduceSingleTileKernelINS2_10policy_hubI4Itemy13Addition_funcE10Policy1000EN6thrust24THRUST_300001_SM_1000_NS6detail15normal_iteratorINSA_10device_ptrIS5_EEEEPS5_yS6_S5_S5_N4cuda3std3__410__identityEEEvT0_T1_T2_T3_T4_T6__param_2];
	mov.u32 	%r914, %tid.x;
	mul.wide.u32 	%rd22, %r914, 272;
	add.s64 	%rd23, %rd10, %rd22;
	ld.global.v2.b32 	{%r915, %r916}, [%rd23+264];
	bfe.u32 	%r917, %r915, 0, 8;
	cvt.u16.u32 	%rs12825, %r917;
	bfe.u32 	%r918, %r915, 8, 8;
	cvt.u16.u32 	%rs12824, %r918;
	bfe.u32 	%r919, %r915, 16, 8;
	cvt.u16.u32 	%rs12823, %r919;
	bfe.u32 	%r920, %r915, 24, 8;
	cvt.u16.u32 	%rs12822, %r920;
	bfe.u32 	%r921, %r916, 0, 8;
	cvt.u16.u32 	%rs12821, %r921;
	bfe.u32 	%r922, %r916, 8, 8;
	cvt.u16.u32 	%rs12820, %r922;
	bfe.u32 	%r923, %r916, 16, 8;
	cvt.u16.u32 	%rs12819, %r923;
	bfe.u32 	%r924, %r916, 24, 8;
	cvt.u16.u32 	%rs12818, %r924;
	ld.global.v2.b32 	{%r925, %r926}, [%rd23+256];
	bfe.u32 	%r927, %r925, 0, 8;
	cvt.u16.u32 	%rs12833, %r927;
	bfe.u32 	%r928, %r925, 8, 8;
	cvt.u16.u32 	%rs12832, %r928;
	bfe.u32 	%r929, %r925, 16, 8;
	cvt.u16.u32 	%rs12831, %r929;
	bfe.u32 	%r930, %r925, 24, 8;
	cvt.u16.u32 	%rs12830, %r930;
	bfe.u32 	%r931, %r926, 0, 8;
	cvt.u16.u32 	%rs12829, %r931;
	bfe.u32 	%r932, %r926, 8, 8;
	cvt.u16.u32 	%rs12828, %r932;
	bfe.u32 	%r933, %r926, 16, 8;
	cvt.u16.u32 	%rs12827, %r933;
	bfe.u32 	%r934, %r926, 24, 8;
	cvt.u16.u32 	%rs12826, %r934;
	ld.global.v2.b32 	{%r935, %r936}, [%rd23+248];
	bfe.u32 	%r937, %r935, 0, 8;
	cvt.u16.u32 	%rs12841, %r937;
	bfe.u32 	%r938, %r935, 8, 8;
	cvt.u16.u32 	%rs12840, %r938;
	bfe.u32 	%r939, %r935, 16, 8;
	cvt.u16.u32 	%rs12839, %r939;
	bfe.u32 	%r940, %r935, 24, 8;
	cvt.u16.u32 	%rs12838, %r940;
	bfe.u32 	%r941, %r936, 0, 8;
	cvt.u16.u32 	%rs12837, %r941;
	bfe.u32 	%r942, %r936, 8, 8;
	cvt.u16.u32 	%rs12836, %r942;
	bfe.u32 	%r943, %r936, 16, 8;
	cvt.u16.u32 	%rs12835, %r943;
	bfe.u32 	%r944, %r936, 24, 8;
	cvt.u16.u32 	%rs12834, %r944;
	ld.global.v2.b32 	{%r945, %r946}, [%rd23+240];
	bfe.u32 	%r947, %r945, 0, 8;
	cvt.u16.u32 	%rs12849, %r947;
	bfe.u32 	%r948, %r945, 8, 8;
	cvt.u16.u32 	%rs12848, %r948;
	bfe.u32 	%r949, %r945, 16, 8;
	cvt.u16.u32 	%rs12847, %r949;
	bfe.u32 	%r950, %r945, 24, 8;
	cvt.u16.u32 	%rs12846, %r950;
	bfe.u32 	%r951, %r946, 0, 8;
	cvt.u16.u32 	%rs12845, %r951;
	bfe.u32 	%r952, %r946, 8, 8;
	cvt.u16.u32 	%rs12844, %r952;
	bfe.u32 	%r953, %r946, 16, 8;
	cvt.u16.u32 	%rs12843, %r953;
	bfe.u32 	%r954, %r946, 24, 8;
	cvt.u16.u32 	%rs12842, %r954;
	ld.global.v2.b32 	{%r955, %r956}, [%rd23+232];
	bfe.u32 	%r957, %r955, 0, 8;
	cvt.u16.u32 	%rs12857, %r957;
	bfe.u32 	%r958, %r955, 8, 8;
	cvt.u16.u32 	%rs12856, %r958;
	bfe.u32 	%r959, %r955, 16, 8;
	cvt.u16.u32 	%rs12855, %r959;
	bfe.u32 	%r960, %r955, 24, 8;
	cvt.u16.u32 	%rs12854, %r960;
	bfe.u32 	%r961, %r956, 0, 8;
	cvt.u16.u32 	%rs12853, %r961;
	bfe.u32 	%r962, %r956, 8, 8;
	cvt.u16.u32 	%rs12852, %r962;
	bfe.u32 	%r963, %r956, 16, 8;
	cvt.u16.u32 	%rs12851, %r963;
	bfe.u32 	%r964, %r956, 24, 8;
	cvt.u16.u32 	%rs12850, %r964;
	ld.global.v2.b32 	{%r965, %r966}, [%rd23+224];
	bfe.u32 	%r967, %r965, 0, 8;
	cvt.u16.u32 	%rs12865, %r967;
	bfe.u32 	%r968, %r965, 8, 8;
	cvt.u16.u32 	%rs12864, %r968;
	bfe.u32 	%r969, %r965, 16, 8;
	cvt.u16.u32 	%rs12863, %r969;
	bfe.u32 	%r970, %r965, 24, 8;
	cvt.u16.u32 	%rs12862, %r970;
	bfe.u32 	%r971, %r966, 0, 8;
	cvt.u16.u32 	%rs12861, %r971;
	bfe.u32 	%r972, %r966, 8, 8;
	cvt.u16.u32 	%rs12860, %r972;
	bfe.u32 	%r973, %r966, 16, 8;
	cvt.u16.u32 	%rs12859, %r973;
	bfe.u32 	%r974, %r966, 24, 8;
	cvt.u16.u32 	%rs12858, %r974;
	ld.global.v2.b32 	{%r975, %r976}, [%rd23+216];
	bfe.u32 	%r977, %r975, 0, 8;
	cvt.u16.u32 	%rs12873, %r977;
	bfe.u32 	%r978, %r975, 8, 8;
	cvt.u16.u32 	%rs12872, %r978;
	bfe.u32 	%r979, %r975, 16, 8;
	cvt.u16.u32 	%rs12871, %r979;
	bfe.u32 	%r980, %r975, 24, 8;
	cvt.u16.u32 	%rs12870, %r980;
	bfe.u32 	%r981, %r976, 0, 8;
	cvt.u16.u32 	%rs12869, %r981;
	bfe.u32 	%r982, %r976, 8, 8;
	cvt.u16.u32 	%rs12868, %r982;
	bfe.u32 	%r983, %r976, 16, 8;
	cvt.u16.u32 	%rs12867, %r983;
	bfe.u32 	%r984, %r976, 24, 8;
	cvt.u16.u32 	%rs12866, %r984;
	ld.global.v2.b32 	{%r985, %r986}, [%rd23+208];
	bfe.u32 	%r987, %r985, 0, 8;
	cvt.u16.u32 	%rs12881, %r987;
	bfe.u32 	%r988, %r985, 8, 8;
	cvt.u16.u32 	%rs12880, %r988;
	bfe.u32 	%r989, %r985, 16, 8;
	cvt.u16.u32 	%rs12879, %r989;
	bfe.u32 	%r990, %r985, 24, 8;
	cvt.u16.u32 	%rs12878, %r990;
	bfe.u32 	%r991, %r986, 0, 8;
	cvt.u16.u32 	%rs12877, %r991;
	bfe.u32 	%r992, %r986, 8, 8;
	cvt.u16.u32 	%rs12876, %r992;
	bfe.u32 	%r993, %r986, 16, 8;
	cvt.u16.u32 	%rs12875, %r993;
	bfe.u32 	%r994, %r986, 24, 8;
	cvt.u16.u32 	%rs12874, %r994;
	ld.global.v2.b32 	{%r995, %r996}, [%rd23+200];
	bfe.u32 	%r997, %r995, 0, 8;
	cvt.u16.u32 	%rs12889, %r997;
	bfe.u32 	%r998, %r995, 8, 8;
	cvt.u16.u32 	%rs12888, %r998;
	bfe.u32 	%r999, %r995, 16, 8;
	cvt.u16.u32 	%rs12887, %r999;
	bfe.u32 	%r1000, %r995, 24, 8;
	cvt.u16.u32 	%rs12886, %r1000;
	bfe.u32 	%r1001, %r996, 0, 8;
	cvt.u16.u32 	%rs12885, %r1001;
	bfe.u32 	%r1002, %r996, 8, 8;
	cvt.u16.u32 	%rs12884, %r1002;
	bfe.u32 	%r1003, %r996, 16, 8;
	cvt.u16.u32 	%rs12883, %r1003;
	bfe.u32 	%r1004, %r996, 24, 8;
	cvt.u16.u32 	%rs12882, %r1004;
	ld.global.v2.b32 	{%r1005, %r1006}, [%rd23+192];
	bfe.u32 	%r1007, %r1005, 0, 8;
	cvt.u16.u32 	%rs12897, %r1007;
	bfe.u32 	%r1008, %r1005, 8, 8;
	cvt.u16.u32 	%rs12896, %r1008;
	bfe.u32 	%r1009, %r1005, 16, 8;
	cvt.u16.u32 	%rs12895, %r1009;
	bfe.u32 	%r1010, %r1005, 24, 8;
	cvt.u16.u32 	%rs12894, %r1010;
	bfe.u32 	%r1011, %r1006, 0, 8;
	cvt.u16.u32 	%rs12893, %r1011;
	bfe.u32 	%r1012, %r1006, 8, 8;
	cvt.u16.u32 	%rs12892, %r1012;
	bfe.u32 	%r1013, %r1006, 16, 8;
	cvt.u16.u32 	%rs12891, %r1013;
	bfe.u32 	%r1014, %r1006, 24, 8;
	cvt.u16.u32 	%rs12890, %r1014;
	ld.global.v2.b32 	{%r1015, %r1016}, [%rd23+184];
	bfe.u32 	%r1017, %r1015, 0, 8;
	cvt.u16.u32 	%rs12905, %r1017;
	bfe.u32 	%r1018, %r1015, 8, 8;
	cvt.u16.u32 	%rs12904, %r1018;
	bfe.u32 	%r1019, %r1015, 16, 8;
	cvt.u16.u32 	%rs12903, %r1019;
	bfe.u32 	%r1020, %r1015, 24, 8;
	cvt.u16.u32 	%rs12902, %r1020;
	bfe.u32 	%r1021, %r1016, 0, 8;
	cvt.u16.u32 	%rs12901, %r1021;
	bfe.u32 	%r1022, %r1016, 8, 8;
	cvt.u16.u32 	%rs12900, %r1022;
	bfe.u32 	%r1023, %r1016, 16, 8;
	cvt.u16.u32 	%rs12899, %r1023;
	bfe.u32 	%r1024, %r1016, 24, 8;
	cvt.u16.u32 	%rs12898, %r1024;
	ld.global.v2.b32 	{%r1025, %r1026}, [%rd23+176];
	bfe.u32 	%r1027, %r1025, 0, 8;
	cvt.u16.u32 	%rs12913, %r1027;
	bfe.u32 	%r1028, %r1025, 8, 8;
	cvt.u16.u32 	%rs12912, %r1028;
	bfe.u32 	%r1029, %r1025, 16, 8;
	cvt.u16.u32 	%rs12911, %r1029;
	bfe.u32 	%r1030, %r1025, 24, 8;
	cvt.u16.u32 	%rs12910, %r1030;
	bfe.u32 	%r1031, %r1026, 0, 8;
	cvt.u16.u32 	%rs12909, %r1031;
	bfe.u32 	%r1032, %r1026, 8, 8;
	cvt.u16.u32 	%rs12908, %r1032;
	bfe.u32 	%r1033, %r1026, 16, 8;
	cvt.u16.u32 	%rs12907, %r1033;
	bfe.u32 	%r1034, %r1026, 24, 8;
	cvt.u16.u32 	%rs12906, %r1034;
	ld.global.v2.b32 	{%r1035, %r1036}, [%rd23+168];
	bfe.u32 	%r1037, %r1035, 0, 8;
	cvt.u16.u32 	%rs12921, %r1037;
	bfe.u32 	%r1038, %r1035, 8, 8;
	cvt.u16.u32 	%rs12920, %r1038;
	bfe.u32 	%r1039, %r1035, 16, 8;
	cvt.u16.u32 	%rs12919, %r1039;
	bfe.u32 	%r1040, %r1035, 24, 8;
	cvt.u16.u32 	%rs12918, %r1040;
	bfe.u32 	%r1041, %r1036, 0, 8;
	cvt.u16.u32 	%rs12917, %r1041;
	bfe.u32 	%r1042, %r1036, 8, 8;
	cvt.u16.u32 	%rs12916, %r1042;
	bfe.u32 	%r1043, %r1036, 16, 8;
	cvt.u16.u32 	%rs12915, %r1043;
	bfe.u32 	%r1044, %r1036, 24, 8;
	cvt.u16.u32 	%rs12914, %r1044;
	ld.global.v2.b32 	{%r1045, %r1046}, [%rd23+160];
	bfe.u32 	%r1047, %r1045, 0, 8;
	cvt.u16.u32 	%rs12929, %r1047;
	bfe.u32 	%r1048, %r1045, 8, 8;
	cvt.u16.u32 	%rs12928, %r1048;
	bfe.u32 	%r1049, %r1045, 16, 8;
	cvt.u16.u32 	%rs12927, %r1049;
	bfe.u32 	%r1050, %r1045, 24, 8;
	cvt.u16.u32 	%rs12926, %r1050;
	bfe.u32 	%r1051, %r1046, 0, 8;
	cvt.u16.u32 	%rs12925, %r1051;
	bfe.u32 	%r1052, %r1046, 8, 8;
	cvt.u16.u32 	%rs12924, %r1052;
	bfe.u32 	%r1053, %r1046, 16, 8;
	cvt.u16.u32 	%rs12923, %r1053;
	bfe.u32 	%r1054, %r1046, 24, 8;
	cvt.u16.u32 	%rs12922, %r1054;
	ld.global.v2.b32 	{%r1055, %r1056}, [%rd23+152];
	bfe.u32 	%r1057, %r1055, 0, 8;
	cvt.u16.u32 	%rs12937, %r1057;
	bfe.u32 	%r1058, %r1055, 8, 8;
	cvt.u16.u32 	%rs12936, %r1058;
	bfe.u32 	%r1059, %r1055, 16, 8;
	cvt.u16.u32 	%rs12935, %r1059;
	bfe.u32 	%r1060, %r1055, 24, 8;
	cvt.u16.u32 	%rs12934, %r1060;
	bfe.u32 	%r1061, %r1056, 0, 8;
	cvt.u16.u32 	%rs12933, %r1061;
	bfe.u32 	%r1062, %r1056, 8, 8;
	cvt.u16.u32 	%rs12932, %r1062;
	bfe.u32 	%r1063, %r1056, 16, 8;
	cvt.u16.u32 	%rs12931, %r1063;
	bfe.u32 	%r1064, %r1056, 24, 8;
	cvt.u16.u32 	%rs12930, %r1064;
	ld.global.v2.b32 	{%r1065, %r1066}, [%rd23+144];
	bfe.u32 	%r1067, %r1065, 0, 8;
	cvt.u16.u32 	%rs12945, %r1067;
	bfe.u32 	%r1068, %r1065, 8, 8;
	cvt.u16.u32 	%rs12944, %r1068;
	bfe.u32 	%r1069, %r1065, 16, 8;
	cvt.u16.u32 	%rs12943, %r1069;
	bfe.u32 	%r1070, %r1065, 24, 8;
	cvt.u16.u32 	%rs12942, %r1070;
	bfe.u32 	%r1071, %r1066, 0, 8;
	cvt.u16.u32 	%rs12941, %r1071;
	bfe.u32 	%r1072, %r1066, 8, 8;
	cvt.u16.u32 	%rs12940, %r1072;
	bfe.u32 	%r1073, %r1066, 16, 8;
	cvt.u16.u32 	%rs12939, %r1073;
	bfe.u32 	%r1074, %r1066, 24, 8;
	cvt.u16.u32 	%rs12938, %r1074;
	ld.global.v2.b32 	{%r1075, %r1076}, [%rd23+136];
	bfe.u32 	%r1077, %r1075, 0, 8;
	cvt.u16.u32 	%rs12953, %r1077;
	bfe.u32 	%r1078, %r1075, 8, 8;
	cvt.u16.u32 	%rs12952, %r1078;
	bfe.u32 	%r1079, %r1075, 16, 8;
	cvt.u16.u32 	%rs12951, %r1079;
	bfe.u32 	%r1080, %r1075, 24, 8;
	cvt.u16.u32 	%rs12950, %r1080;
	bfe.u32 	%r1081, %r1076, 0, 8;
	cvt.u16.u32 	%rs12949, %r1081;
	bfe.u32 	%r1082, %r1076, 8, 8;
	cvt.u16.u32 	%rs12948, %r1082;
	bfe.u32 	%r1083, %r1076, 16, 8;
	cvt.u16.u32 	%rs12947, %r1083;
	bfe.u32 	%r1084, %r1076, 24, 8;
	cvt.u16.u32 	%rs12946, %r1084;
	ld.global.v2.b32 	{%r1085, %r1086}, [%rd23+128];
	bfe.u32 	%r1087, %r1085, 0, 8;
	cvt.u16.u32 	%rs12961, %r1087;
	bfe.u32 	%r1088, %r1085, 8, 8;
	cvt.u16.u32 	%rs12960, %r1088;
	bfe.u32 	%r1089, %r1085, 16, 8;
	cvt.u16.u32 	%rs12959, %r1089;
	bfe.u32 	%r1090, %r1085, 24, 8;
	cvt.u16.u32 	%rs12958, %r1090;
	bfe.u32 	%r1091, %r1086, 0, 8;
	cvt.u16.u32 	%rs12957, %r1091;
	bfe.u32 	%r1092, %r1086, 8, 8;
	cvt.u16.u32 	%rs12956, %r1092;
	bfe.u32 	%r1093, %r1086, 16, 8;
	cvt.u16.u32 	%rs12955, %r1093;
	bfe.u32 	%r1094, %r1086, 24, 8;
	cvt.u16.u32 	%rs12954, %r1094;
	ld.global.v2.b32 	{%r1095, %r1096}, [%rd23+120];
	bfe.u32 	%r1097, %r1095, 0, 8;
	cvt.u16.u32 	%rs12969, %r1097;
	bfe.u32 	%r1098, %r1095, 8, 8;
	cvt.u16.u32 	%rs12968, %r1098;
	bfe.u32 	%r1099, %r1095, 16, 8;
	cvt.u16.u32 	%rs12967, %r1099;
	bfe.u32 	%r1100, %r1095, 24, 8;
	cvt.u16.u32 	%rs12966, %r1100;
	bfe.u32 	%r1101, %r1096, 0, 8;
	cvt.u16.u32 	%rs12965, %r1101;
	bfe.u32 	%r1102, %r1096, 8, 8;
	cvt.u16.u32 	%rs12964, %r1102;
	bfe.u32 	%r1103, %r1096, 16, 8;
	cvt.u16.u32 	%rs12963, %r1103;
	bfe.u32 	%r1104, %r1096, 24, 8;
	cvt.u16.u32 	%rs12962, %r1104;
	ld.global.v2.b32 	{%r1105, %r1106}, [%rd23+112];
	bfe.u32 	%r1107, %r1105, 0, 8;
	cvt.u16.u32 	%rs12977, %r1107;
	bfe.u32 	%r1108, %r1105, 8, 8;
	cvt.u16.u32 	%rs12976, %r1108;
	bfe.u32 	%r1109, %r1105, 16, 8;
	cvt.u16.u32 	%rs12975, %r1109;
	bfe.u32 	%r1110, %r1105, 24, 8;
	cvt.u16.u32 	%rs12974, %r1110;
	bfe.u32 	%r1111, %r1106, 0, 8;
	cvt.u16.u32 	%rs12973, %r1111;
	bfe.u32 	%r1112, %r1106, 8, 8;
	cvt.u16.u32 	%rs12972, %r1112;
	bfe.u32 	%r1113, %r1106, 16, 8;
	cvt.u16.u32 	%rs12971, %r1113;
	bfe.u32 	%r1114, %r1106, 24, 8;
	cvt.u16.u32 	%rs12970, %r1114;
	ld.global.v2.b32 	{%r1115, %r1116}, [%rd23+104];
	bfe.u32 	%r1117, %r1115, 0, 8;
	cvt.u16.u32 	%rs12985, %r1117;
	bfe.u32 	%r1118, %r1115, 8, 8;
	cvt.u16.u32 	%rs12984, %r1118;
	bfe.u32 	%r1119, %r1115, 16, 8;
	cvt.u16.u32 	%rs12983, %r1119;
	bfe.u32 	%r1120, %r1115, 24, 8;
	cvt.u16.u32 	%rs12982, %r1120;
	bfe.u32 	%r1121, %r1116, 0, 8;
	cvt.u16.u32 	%rs12981, %r1121;
	bfe.u32 	%r1122, %r1116, 8, 8;
	cvt.u16.u32 	%rs12980, %r1122;
	bfe.u32 	%r1123, %r1116, 16, 8;
	cvt.u16.u32 	%rs12979, %r1123;
	bfe.u32 	%r1124, %r1116, 24, 8;
	cvt.u16.u32 	%rs12978, %r1124;
	ld.global.v2.b32 	{%r1125, %r1126}, [%rd23+96];
	bfe.u32 	%r1127, %r1125, 0, 8;
	cvt.u16.u32 	%rs12993, %r1127;
	bfe.u32 	%r1128, %r1125, 8, 8;
	cvt.u16.u32 	%rs12992, %r1128;
	bfe.u32 	%r1129, %r1125, 16, 8;
	cvt.u16.u32 	%rs12991, %r1129;
	bfe.u32 	%r1130, %r1125, 24, 8;
	cvt.u16.u32 	%rs12990, %r1130;
	bfe.u32 	%r1131, %r1126, 0, 8;
	cvt.u16.u32 	%rs12989, %r1131;
	bfe.u32 	%r1132, %r1126, 8, 8;
	cvt.u16.u32 	%rs12988, %r1132;
	bfe.u32 	%r1133, %r1126, 16, 8;
	cvt.u16.u32 	%rs12987, %r1133;
	bfe.u32 	%r1134, %r1126, 24, 8;
	cvt.u16.u32 	%rs12986, %r1134;
	ld.global.v2.b32 	{%r1135, %r1136}, [%rd23+88];
	bfe.u32 	%r1137, %r1135, 0, 8;
	cvt.u16.u32 	%rs13001, %r1137;
	bfe.u32 	%r1138, %r1135, 8, 8;
	cvt.u16.u32 	%rs13000, %r1138;
	bfe.u32 	%r1139, %r1135, 16, 8;
	cvt.u16.u32 	%rs12999, %r1139;
	bfe.u32 	%r1140, %r1135, 24, 8;
	cvt.u16.u32 	%rs12998, %r1140;
	bfe.u32 	%r1141, %r1136, 0, 8;
	cvt.u16.u32 	%rs12997, %r1141;
	bfe.u32 	%r1142, %r1136, 8, 8;
	cvt.u16.u32 	%rs12996, %r1142;
	bfe.u32 	%r1143, %r1136, 16, 8;
	cvt.u16.u32 	%rs12995, %r1143;
	bfe.u32 	%r1144, %r1136, 24, 8;
	cvt.u16.u32 	%rs12994, %r1144;
	ld.global.v2.b32 	{%r1145, %r1146}, [%rd23+80];
	bfe.u32 	%r1147, %r1145, 0, 8;
	cvt.u16.u32 	%rs13009, %r1147;
	bfe.u32 	%r1148, %r1145, 8, 8;
	cvt.u16.u32 	%rs13008, %r1148;
	bfe.u32 	%r1149, %r1145, 16, 8;
	cvt.u16.u32 	%rs13007, %r1149;
	bfe.u32 	%r1150, %r1145, 24, 8;
	cvt.u16.u32 	%rs13006, %r1150;
	bfe.u32 	%r1151, %r1146, 0, 8;
	cvt.u16.u32 	%rs13005, %r1151;
	bfe.u32 	%r1152, %r1146, 8, 8;
	cvt.u16.u32 	%rs13004, %r1152;
	bfe.u32 	%r1153, %r1146, 16, 8;
	cvt.u16.u32 	%rs13003, %r1153;
	bfe.u32 	%r1154, %r1146, 24, 8;
	cvt.u16.u32 	%rs13002, %r1154;
	ld.global.v2.b32 	{%r1155, %r1156}, [%rd23+72];
	bfe.u32 	%r1157, %r1155, 0, 8;
	cvt.u16.u32 	%rs13017, %r1157;
	bfe.u32 	%r1158, %r1155, 8, 8;
	cvt.u16.u32 	%rs13016, %r1158;
	bfe.u32 	%r1159, %r1155, 16, 8;
	cvt.u16.u32 	%rs13015, %r1159;
	bfe.u32 	%r1160, %r1155, 24, 8;
	cvt.u16.u32 	%rs13014, %r1160;
	bfe.u32 	%r1161, %r1156, 0, 8;
	cvt.u16.u32 	%rs13013, %r1161;
	bfe.u32 	%r1162, %r1156, 8, 8;
	cvt.u16.u32 	%rs13012, %r1162;
	bfe.u32 	%r1163, %r1156, 16, 8;
	cvt.u16.u32 	%rs13011, %r1163;
	bfe.u32 	%r1164, %r1156, 24, 8;
	cvt.u16.u32 	%rs13010, %r1164;
	ld.global.v2.b32 	{%r1165, %r1166}, [%rd23+64];
	bfe.u32 	%r1167, %r1165, 0, 8;
	cvt.u16.u32 	%rs13025, %r1167;
	bfe.u32 	%r1168, %r1165, 8, 8;
	cvt.u16.u32 	%rs13024, %r1168;
	bfe.u32 	%r1169, %r1165, 16, 8;
	cvt.u16.u32 	%rs13023, %r1169;
	bfe.u32 	%r1170, %r1165, 24, 8;
	cvt.u16.u32 	%rs13022, %r1170;
	bfe.u32 	%r1171, %r1166, 0, 8;
	cvt.u16.u32 	%rs13021, %r1171;
	bfe.u32 	%r1172, %r1166, 8, 8;
	cvt.u16.u32 	%rs13020, %r1172;
	bfe.u32 	%r1173, %r1166, 16, 8;
	cvt.u16.u32 	%rs13019, %r1173;
	bfe.u32 	%r1174, %r1166, 24, 8;
	cvt.u16.u32 	%rs13018, %r1174;
	ld.global.v2.b32 	{%r1175, %r1176}, [%rd23+56];
	bfe.u32 	%r1177, %r1175, 0, 8;
	cvt.u16.u32 	%rs13033, %r1177;
	bfe.u32 	%r1178, %r1175, 8, 8;
	cvt.u16.u32 	%rs13032, %r1178;
	bfe.u32 	%r1179, %r1175, 16, 8;
	cvt.u16.u32 	%rs13031, %r1179;
	bfe.u32 	%r1180, %r1175, 24, 8;
	cvt.u16.u32 	%rs13030, %r1180;
	bfe.u32 	%r1181, %r1176, 0, 8;
	cvt.u16.u32 	%rs13029, %r1181;
	bfe.u32 	%r1182, %r1176, 8, 8;
	cvt.u16.u32 	%rs13028, %r1182;
	bfe.u32 	%r1183, %r1176, 16, 8;
	cvt.u16.u32 	%rs13027, %r1183;
	bfe.u32 	%r1184, %r1176, 24, 8;
	cvt.u16.u32 	%rs13026, %r1184;
	ld.global.v2.b32 	{%r1185, %r1186}, [%rd23+48];
	bfe.u32 	%r1187, %r1185, 0, 8;
	cvt.u16.u32 	%rs13041, %r1187;
	bfe.u32 	%r1188, %r1185, 8, 8;
	cvt.u16.u32 	%rs13040, %r1188;
	bfe.u32 	%r1189, %r1185, 16, 8;
	cvt.u16.u32 	%rs13039, %r1189;
	bfe.u32 	%r1190, %r1185, 24, 8;
	cvt.u16.u32 	%rs13038, %r1190;
	bfe.u32 	%r1191, %r1186, 0, 8;
	cvt.u16.u32 	%rs13037, %r1191;
	bfe.u32 	%r1192, %r1186, 8, 8;
	cvt.u16.u32 	%rs13036, %r1192;
	bfe.u32 	%r1193, %r1186, 16, 8;
	cvt.u16.u32 	%rs13035, %r1193;
	bfe.u32 	%r1194, %r1186, 24, 8;
	cvt.u16.u32 	%rs13034, %r1194;
	ld.global.v2.b32 	{%r1195, %r1196}, [%rd23+40];
	bfe.u32 	%r1197, %r1195, 0, 8;
	cvt.u16.u32 	%rs13049, %r1197;
	bfe.u32 	%r1198, %r1195, 8, 8;
	cvt.u16.u32 	%rs13048, %r1198;
	bfe.u32 	%r1199, %r1195, 16, 8;
	cvt.u16.u32 	%rs13047, %r1199;
	bfe.u32 	%r1200, %r1195, 24, 8;
	cvt.u16.u32 	%rs13046, %r1200;
	bfe.u32 	%r1201, %r1196, 0, 8;
	cvt.u16.u32 	%rs13045, %r1201;
	bfe.u32 	%r1202, %r1196, 8, 8;
	cvt.u16.u32 	%rs13044, %r1202;
	bfe.u32 	%r1203, %r1196, 16, 8;
	cvt.u16.u32 	%rs13043, %r1203;
	bfe.u32 	%r1204, %r1196, 24, 8;
	cvt.u16.u32 	%rs13042, %r1204;
	ld.global.v2.b32 	{%r1205, %r1206}, [%rd23+32];
	bfe.u32 	%r1207, %r1205, 0, 8;
	cvt.u16.u32 	%rs13057, %r1207;
	bfe.u32 	%r1208, %r1205, 8, 8;
	cvt.u16.u32 	%rs13056, %r1208;
	bfe.u32 	%r1209, %r1205, 16, 8;
	cvt.u16.u32 	%rs13055, %r1209;
	bfe.u32 	%r1210, %r1205, 24, 8;
	cvt.u16.u32 	%rs13054, %r1210;
	bfe.u32 	%r1211, %r1206, 0, 8;
	cvt.u16.u32 	%rs13053, %r1211;
	bfe.u32 	%r1212, %r1206, 8, 8;
	cvt.u16.u32 	%rs13052, %r1212;
	bfe.u32 	%r1213, %r1206, 16, 8;
	cvt.u16.u32 	%rs13051, %r1213;
	bfe.u32 	%r1214, %r1206, 24, 8;
	cvt.u16.u32 	%rs13050, %r1214;
	ld.global.v2.b32 	{%r1215, %r1216}, [%rd23+24];
	bfe.u32 	%r1217, %r1215, 0, 8;
	cvt.u16.u32 	%rs13065, %r1217;
	bfe.u32 	%r1218, %r1215, 8, 8;
	cvt.u16.u32 	%rs13064, %r1218;
	bfe.u32 	%r1219, %r1215, 16, 8;
	cvt.u16.u32 	%rs13063, %r1219;
	bfe.u32 	%r1220, %r1215, 24, 8;
	cvt.u16.u32 	%rs13062, %r1220;
	bfe.u32 	%r1221, %r1216, 0, 8;
	cvt.u16.u32 	%rs13061, %r1221;
	bfe.u32 	%r1222, %r1216, 8, 8;
	cvt.u16.u32 	%rs13060, %r1222;
	bfe.u32 	%r1223, %r1216, 16, 8;
	cvt.u16.u32 	%rs13059, %r1223;
	bfe.u32 	%r1224, %r1216, 24, 8;
	cvt.u16.u32 	%rs13058, %r1224;
	ld.global.v2.b32 	{%r1225, %r1226}, [%rd23+16];
	bfe.u32 	%r1227, %r1225, 0, 8;
	cvt.u16.u32 	%rs13073, %r1227;
	bfe.u32 	%r1228, %r1225, 8, 8;
	cvt.u16.u32 	%rs13072, %r1228;
	bfe.u32 	%r1229, %r1225, 16, 8;
	cvt.u16.u32 	%rs13071, %r1229;
	bfe.u32 	%r1230, %r1225, 24, 8;
	cvt.u16.u32 	%rs13070, %r1230;
	bfe.u32 	%r1231, %r1226, 0, 8;
	cvt.u16.u32 	%rs13069, %r1231;
	bfe.u32 	%r1232, %r1226, 8, 8;
	cvt.u16.u32 	%rs13068, %r1232;
	bfe.u32 	%r1233, %r1226, 16, 8;
	cvt.u16.u32 	%rs13067, %r1233;
	bfe.u32 	%r1234, %r1226, 24, 8;
	cvt.u16.u32 	%rs13066, %r1234;
	ld.global.f64 	%fd78, [%rd23+8];
	ld.global.u32 	%r28642, [%rd23];
	add.s64 	%rd24, %rd254, -192;
	setp.lt.u64 	%p3, %rd24, 192;
	mov.b64 	%rd276, 192;
	@%p3 bra 	$L__BB4_96;
	mov.b64 	%rd276, 192;
$L__BB4_89:
	mov.u32 	%r1236, %tid.x;
	mul.wide.u32 	%rd26, %r1236, 272;
	add.s64 	%rd27, %rd10, %rd26;
	mad.lo.s64 	%rd28, %rd276, 272, %rd27;
	ld.global.v2.b32 	{%r1237, %r1238}, [%rd28+264];
	ld.global.v2.b32 	{%r1239, %r1240}, [%rd28+256];
	ld.global.v2.b32 	{%r1241, %r1242}, [%rd28+248];
	ld.global.v2.b32 	{%r1243, %r1244}, [%rd28+240];
	ld.global.v2.b32 	{%r1245, %r1246}, [%rd28+232];
	ld.global.v2.b32 	{%r1247, %r1248}, [%rd28+224];
	ld.global.v2.b32 	{%r1249, %r1250}, [%rd28+216];
	ld.global.v2.b32 	{%r1251, %r1252}, [%rd28+208];
	ld.global.v2.b32 	{%r1253, %r1254}, [%rd28+200];
	ld.global.v2.b32 	{%r1255, %r1256}, [%rd28+192];
	ld.global.v2.b32 	{%r1257, %r1258}, [%rd28+184];
	ld.global.v2.b32 	{%r1259, %r1260}, [%rd28+176];
	ld.global.v2.b32 	{%r1261, %r1262}, [%rd28+168];
	ld.global.v2.b32 	{%r1263, %r1264}, [%rd28+160];
	ld.global.v2.b32 	{%r1265, %r1266}, [%rd28+152];
	ld.global.v2.b32 	{%r1267, %r1268}, [%rd28+144];
	ld.global.v2.b32 	{%r1269, %r1270}, [%rd28+136];
	ld.global.v2.b32 	{%r1271, %r1272}, [%rd28+128];
	ld.global.v2.b32 	{%r1273, %r1274}, [%rd28+120];
	ld.global.v2.b32 	{%r1275, %r1276}, [%rd28+112];
	ld.global.v2.b32 	{%r1277, %r1278}, [%rd28+104];
	ld.global.v2.b32 	{%r1279, %r1280}, [%rd28+96];
	ld.global.v2.b32 	{%r1281, %r1282}, [%rd28+88];
	ld.global.v2.b32 	{%r1283, %r1284}, [%rd28+80];
	ld.global.v2.b32 	{%r1285, %r1286}, [%rd28+72];
	ld.global.v2.b32 	{%r1287, %r1288}, [%rd28+64];
	ld.global.v2.b32 	{%r1289, %r1290}, [%rd28+56];
	ld.global.v2.b32 	{%r1291, %r1292}, [%rd28+48];
	ld.global.v2.b32 	{%r1293, %r1294}, [%rd28+40];
	ld.global.v2.b32 	{%r1295, %r1296}, [%rd28+32];
	ld.global.v2.b32 	{%r1297, %r1298}, [%rd28+24];
	ld.global.v2.b32 	{%r1299, %r1300}, [%rd28+16];
	bfe.u32 	%r1301, %r1299, 0, 8;
	cvt.u16.u32 	%rs15900, %r1301;
	ld.global.f64 	%fd39, [%rd28+8];
	ld.global.u32 	%r454, [%rd28];
	st.local.u32 	[%rd4], %r454;
	st.local.f64 	[%rd4+8], %fd39;
	st.local.v2.b32 	[%rd4+16], {%r1299, %r1300};
	st.local.v2.b32 	[%rd4+24], {%r1297, %r1298};
	st.local.v2.b32 	[%rd4+32], {%r1295, %r1296};
	st.local.v2.b32 	[%rd4+40], {%r1293, %r1294};
	st.local.v2.b32 	[%rd4+48], {%r1291, %r1292};
	st.local.v2.b32 	[%rd4+56], {%r1289, %r1290};
	st.local.v2.b32 	[%rd4+64], {%r1287, %r1288};
	st.local.v2.b32 	[%rd4+72], {%r1285, %r1286};
	st.local.v2.b32 	[%rd4+80], {%r1283, %r1284};
	st.local.v2.b32 	[%rd4+88], {%r1281, %r1282};
	st.local.v2.b32 	[%rd4+96], {%r1279, %r1280};
	st.local.v2.b32 	[%rd4+104], {%r1277, %r1278};
	st.local.v2.b32 	[%rd4+112], {%r1275, %r1276};
	st.local.v2.b32 	[%rd4+120], {%r1273, %r1274};
	st.local.v2.b32 	[%rd4+128], {%r1271, %r1272};
	st.local.v2.b32 	[%rd4+136], {%r1269, %r1270};
	st.local.v2.b32 	[%rd4+144], {%r1267, %r1268};
	st.local.v2.b32 	[%rd4+152], {%r1265, %r1266};
	st.local.v2.b32 	[%rd4+160], {%r1263, %r1264};
	st.local.v2.b32 	[%rd4+168], {%r1261, %r1262};
	st.local.v2.b32 	[%rd4+176], {%r1259, %r1260};
	st.local.v2.b32 	[%rd4+184], {%r1257, %r1258};
	st.local.v2.b32 	[%rd4+192], {%r1255, %r1256};
	st.local.v2.b32 	[%rd4+200], {%r1253, %r1254};
	st.local.v2.b32 	[%rd4+208], {%r1251, %r1252};
	st.local.v2.b32 	[%rd4+216], {%r1249, %r1250};
	st.local.v2.b32 	[%rd4+224], {%r1247, %r1248};
	st.local.v2.b32 	[%rd4+232], {%r1245, %r1246};
	st.local.v2.b32 	[%rd4+240], {%r1243, %r1244};
	st.local.v2.b32 	[%rd4+248], {%r1241, %r1242};
	st.local.v2.b32 	[%rd4+256], {%r1239, %r1240};
	st.local.v2.b32 	[%rd4+264], {%r1237, %r1238};
	st.local.u32 	[%rd3], %r28642;
	st.local.f64 	[%rd3+8], %fd78;
	cvt.u32.u16 	%r1302, %rs13066;
	cvt.u32.u16 	%r1303, %rs13067;
	prmt.b32 	%r1304, %r1303, %r1302, 0x3340U;
	cvt.u32.u16 	%r1305, %rs13068;
	cvt.u32.u16 	%r1306, %rs13069;
	prmt.b32 	%r1307, %r1306, %r1305, 0x3340U;
	prmt.b32 	%r1308, %r1307, %r1304, 0x5410U;
	cvt.u32.u16 	%r1309, %rs13070;
	cvt.u32.u16 	%r1310, %rs13071;
	prmt.b32 	%r1311, %r1310, %r1309, 0x3340U;
	cvt.u32.u16 	%r1312, %rs13072;
	cvt.u32.u16 	%r1313, %rs13073;
	prmt.b32 	%r1314, %r1313, %r1312, 0x3340U;
	prmt.b32 	%r1315, %r1314, %r1311, 0x5410U;
	st.local.v2.b32 	[%rd3+16], {%r1315, %r1308};
	cvt.u32.u16 	%r1316, %rs13058;
	cvt.u32.u16 	%r1317, %rs13059;
	prmt.b32 	%r1318, %r1317, %r1316, 0x3340U;
	cvt.u32.u16 	%r1319, %rs13060;
	cvt.u32.u16 	%r1320, %rs13061;
	prmt.b32 	%r1321, %r1320, %r1319, 0x3340U;
	prmt.b32 	%r1322, %r1321, %r1318, 0x5410U;
	cvt.u32.u16 	%r1323, %rs13062;
	cvt.u32.u16 	%r1324, %rs13063;
	prmt.b32 	%r1325, %r1324, %r1323, 0x3340U;
	cvt.u32.u16 	%r1326, %rs13064;
	cvt.u32.u16 	%r1327, %rs13065;
	prmt.b32 	%r1328, %r1327, %r1326, 0x3340U;
	prmt.b32 	%r1329, %r1328, %r1325, 0x5410U;
	st.local.v2.b32 	[%rd3+24], {%r1329, %r1322};
	cvt.u32.u16 	%r1330, %rs13050;
	cvt.u32.u16 	%r1331, %rs13051;
	prmt.b32 	%r1332, %r1331, %r1330, 0x3340U;
	cvt.u32.u16 	%r1333, %rs13052;
	cvt.u32.u16 	%r1334, %rs13053;
	prmt.b32 	%r1335, %r1334, %r1333, 0x3340U;
	prmt.b32 	%r1336, %r1335, %r1332, 0x5410U;
	cvt.u32.u16 	%r1337, %rs13054;
	cvt.u32.u16 	%r1338, %rs13055;
	prmt.b32 	%r1339, %r1338, %r1337, 0x3340U;
	cvt.u32.u16 	%r1340, %rs13056;
	cvt.u32.u16 	%r1341, %rs13057;
	prmt.b32 	%r1342, %r1341, %r1340, 0x3340U;
	prmt.b32 	%r1343, %r1342, %r1339, 0x5410U;
	st.local.v2.b32 	[%rd3+32], {%r1343, %r1336};
	cvt.u32.u16 	%r1344, %rs13042;
	cvt.u32.u16 	%r1345, %rs13043;
	prmt.b32 	%r1346, %r1345, %r1344, 0x3340U;
	cvt.u32.u16 	%r1347, %rs13044;
	cvt.u32.u16 	%r1348, %rs13045;
	prmt.b32 	%r1349, %r1348, %r1347, 0x3340U;
	prmt.b32 	%r1350, %r1349, %r1346, 0x5410U;
	cvt.u32.u16 	%r1351, %rs13046;
	cvt.u32.u16 	%r1352, %rs13047;
	prmt.b32 	%r1353, %r1352, %r1351, 0x3340U;
	cvt.u32.u16 	%r1354, %rs13048;
	cvt.u32.u16 	%r1355, %rs13049;
	prmt.b32 	%r1356, %r1355, %r1354, 0x3340U;
	prmt.b32 	%r1357, %r1356, %r1353, 0x5410U;
	st.local.v2.b32 	[%rd3+40], {%r1357, %r1350};
	cvt.u32.u16 	%r1358, %rs13034;
	cvt.u32.u16 	%r1359, %rs13035;
	prmt.b32 	%r1360, %r1359, %r1358, 0x3340U;
	cvt.u32.u16 	%r1361, %rs13036;
	cvt.u32.u16 	%r1362, %rs13037;
	prmt.b32 	%r1363, %r1362, %r1361, 0x3340U;
	prmt.b32 	%r1364, %r1363, %r1360, 0x5410U;
	cvt.u32.u16 	%r1365, %rs13038;
	cvt.u32.u16 	%r1366, %rs13039;
	prmt.b32 	%r1367, %r1366, %r1365, 0x3340U;
	cvt.u32.u16 	%r1368, %rs13040;
	cvt.u32.u16 	%r1369, %rs13041;
	prmt.b32 	%r1370, %r1369, %r1368, 0x3340U;
	prmt.b32 	%r1371, %r1370, %r1367, 0x5410U;
	st.local.v2.b32 	[%rd3+48], {%r1371, %r1364};
	cvt.u32.u16 	%r1372, %rs13026;
	cvt.u32.u16 	%r1373, %rs13027;
	prmt.b32 	%r1374, %r1373, %r1372, 0x3340U;
	cvt.u32.u16 	%r1375, %rs13028;
	cvt.u32.u16 	%r1376, %rs13029;
	prmt.b32 	%r1377, %r1376, %r1375, 0x3340U;
	prmt.b32 	%r1378, %r1377, %r1374, 0x5410U;
	cvt.u32.u16 	%r1379, %rs13030;
	cvt.u32.u16 	%r1380, %rs13031;
	prmt.b32 	%r1381, %r1380, %r1379, 0x3340U;
	cvt.u32.u16 	%r1382, %rs13032;
	cvt.u32.u16 	%r1383, %rs13033;
	prmt.b32 	%r1384, %r1383, %r1382, 0x3340U;
	prmt.b32 	%r1385, %r1384, %r1381, 0x5410U;
	st.local.v2.b32 	[%rd3+56], {%r1385, %r1378};
	cvt.u32.u16 	%r1386, %rs13018;
	cvt.u32.u16 	%r1387, %rs13019;
	prmt.b32 	%r1388, %r1387, %r1386, 0x3340U;
	cvt.u32.u16 	%r1389, %rs13020;
	cvt.u32.u16 	%r1390, %rs13021;
	prmt.b32 	%r1391, %r1390, %r1389, 0x3340U;
	prmt.b32 	%r1392, %r1391, %r1388, 0x5410U;
	cvt.u32.u16 	%r1393, %rs13022;
	cvt.u32.u16 	%r1394, %rs13023;
	prmt.b32 	%r1395, %r1394, %r1393, 0x3340U;
	cvt.u32.u16 	%r1396, %rs13024;
	cvt.u32.u16 	%r1397, %rs13025;
	prmt.b32 	%r1398, %r1397, %r1396, 0x3340U;
	prmt.b32 	%r1399, %r1398, %r1395, 0x5410U;
	st.local.v2.b32 	[%rd3+64], {%r1399, %r1392};
	cvt.u32.u16 	%r1400, %rs13010;
	cvt.u32.u16 	%r1401, %rs13011;
	prmt.b32 	%r1402, %r1401, %r1400, 0x3340U;
	cvt.u32.u16 	%r1403, %rs13012;
	cvt.u32.u16 	%r1404, %rs13013;
	prmt.b32 	%r1405, %r1404, %r1403, 0x3340U;
	prmt.b32 	%r1406, %r1405, %r1402, 0x5410U;
	cvt.u32.u16 	%r1407, %rs13014;
	cvt.u32.u16 	%r1408, %rs13015;
	prmt.b32 	%r1409, %r1408, %r1407, 0x3340U;
	cvt.u32.u16 	%r1410, %rs13016;
	cvt.u32.u16 	%r1411, %rs13017;
	prmt.b32 	%r1412, %r1411, %r1410, 0x3340U;
	prmt.b32 	%r1413, %r1412, %r1409, 0x5410U;
	st.local.v2.b32 	[%rd3+72], {%r1413, %r1406};
	cvt.u32.u16 	%r1414, %rs13002;
	cvt.u32.u16 	%r1415, %rs13003;
	prmt.b32 	%r1416, %r1415, %r1414, 0x3340U;
	cvt.u32.u16 	%r1417, %rs13004;
	cvt.u32.u16 	%r1418, %rs13005;
	prmt.b32 	%r1419, %r1418, %r1417, 0x3340U;
	prmt.b32 	%r1420, %r1419, %r1416, 0x5410U;
	cvt.u32.u16 	%r1421, %rs13006;
	cvt.u32.u16 	%r1422, %rs13007;
	prmt.b32 	%r1423, %r1422, %r1421, 0x3340U;
	cvt.u32.u16 	%r1424, %rs13008;
	cvt.u32.u16 	%r1425, %rs13009;
	prmt.b32 	%r1426, %r1425, %r1424, 0x3340U;
	prmt.b32 	%r1427, %r1426, %r1423, 0x5410U;
	st.local.v2.b32 	[%rd3+80], {%r1427, %r1420};
	cvt.u32.u16 	%r1428, %rs12994;
	cvt.u32.u16 	%r1429, %rs12995;
	prmt.b32 	%r1430, %r1429, %r1428, 0x3340U;
	cvt.u32.u16 	%r1431, %rs12996;
	cvt.u32.u16 	%r1432, %rs12997;
	prmt.b32 	%r1433, %r1432, %r1431, 0x3340U;
	prmt.b32 	%r1434, %r1433, %r1430, 0x5410U;
	cvt.u32.u16 	%r1435, %rs12998;
	cvt.u32.u16 	%r1436, %rs12999;
	prmt.b32 	%r1437, %r1436, %r1435, 0x3340U;
	cvt.u32.u16 	%r1438, %rs13000;
	cvt.u32.u16 	%r1439, %rs13001;
	prmt.b32 	%r1440, %r1439, %r1438, 0x3340U;
	prmt.b32 	%r1441, %r1440, %r1437, 0x5410U;
	st.local.v2.b32 	[%rd3+88], {%r1441, %r1434};
	cvt.u32.u16 	%r1442, %rs12986;
	cvt.u32.u16 	%r1443, %rs12987;
	prmt.b32 	%r1444, %r1443, %r1442, 0x3340U;
	cvt.u32.u16 	%r1445, %rs12988;
	cvt.u32.u16 	%r1446, %rs12989;
	prmt.b32 	%r1447, %r1446, %r1445, 0x3340U;
	prmt.b32 	%r1448, %r1447, %r1444, 0x5410U;
	cvt.u32.u16 	%r1449, %rs12990;
	cvt.u32.u16 	%r1450, %rs12991;
	prmt.b32 	%r1451, %r1450, %r1449, 0x3340U;
	cvt.u32.u16 	%r1452, %rs12992;
	cvt.u32.u16 	%r1453, %rs12993;
	prmt.b32 	%r1454, %r1453, %r1452, 0x3340U;
	prmt.b32 	%r1455, %r1454, %r1451, 0x5410U;
	st.local.v2.b32 	[%rd3+96], {%r1455, %r1448};
	cvt.u32.u16 	%r1456, %rs12978;
	cvt.u32.u16 	%r1457, %rs12979;
	prmt.b32 	%r1458, %r1457, %r1456, 0x3340U;
	cvt.u32.u16 	%r1459, %rs12980;
	cvt.u32.u16 	%r1460, %rs12981;
	prmt.b32 	%r1461, %r1460, %r1459, 0x3340U;
	prmt.b32 	%r1462, %r1461, %r1458, 0x5410U;
	cvt.u32.u16 	%r1463, %rs12982;
	cvt.u32.u16 	%r1464, %rs12983;
	prmt.b32 	%r1465, %r1464, %r1463, 0x3340U;
	cvt.u32.u16 	%r1466, %rs12984;
	cvt.u32.u16 	%r1467, %rs12985;
	prmt.b32 	%r1468, %r1467, %r1466, 0x3340U;
	prmt.b32 	%r1469, %r1468, %r1465, 0x5410U;
	st.local.v2.b32 	[%rd3+104], {%r1469, %r1462};
	cvt.u32.u16 	%r1470, %rs12970;
	cvt.u32.u16 	%r1471, %rs12971;
	prmt.b32 	%r1472, %r1471, %r1470, 0x3340U;
	cvt.u32.u16 	%r1473, %rs12972;
	cvt.u32.u16 	%r1474, %rs12973;
	prmt.b32 	%r1475, %r1474, %r1473, 0x3340U;
	prmt.b32 	%r1476, %r1475, %r1472, 0x5410U;
	cvt.u32.u16 	%r1477, %rs12974;
	cvt.u32.u16 	%r1478, %rs12975;
	prmt.b32 	%r1479, %r1478, %r1477, 0x3340U;
	cvt.u32.u16 	%r1480, %rs12976;
	cvt.u32.u16 	%r1481, %rs12977;
	prmt.b32 	%r1482, %r1481, %r1480, 0x3340U;
	prmt.b32 	%r1483, %r1482, %r1479, 0x5410U;
	st.local.v2.b32 	[%rd3+112], {%r1483, %r1476};
	cvt.u32.u16 	%r1484, %rs12962;
	cvt.u32.u16 	%r1485, %rs12963;
	prmt.b32 	%r1486, %r1485, %r1484, 0x3340U;
	cvt.u32.u16 	%r1487, %rs12964;
	cvt.u32.u16 	%r1488, %rs12965;
	prmt.b32 	%r1489, %r1488, %r1487, 0x3340U;
	prmt.b32 	%r1490, %r1489, %r1486, 0x5410U;
	cvt.u32.u16 	%r1491, %rs12966;
	cvt.u32.u16 	%r1492, %rs12967;
	prmt.b32 	%r1493, %r1492, %r1491, 0x3340U;
	cvt.u32.u16 	%r1494, %rs12968;
	cvt.u32.u16 	%r1495, %rs12969;
	prmt.b32 	%r1496, %r1495, %r1494, 0x3340U;
	prmt.b32 	%r1497, %r1496, %r1493, 0x5410U;
	st.local.v2.b32 	[%rd3+120], {%r1497, %r1490};
	cvt.u32.u16 	%r1498, %rs12954;
	cvt.u32.u16 	%r1499, %rs12955;
	prmt.b32 	%r1500, %r1499, %r1498, 0x3340U;
	cvt.u32.u16 	%r1501, %rs12956;
	cvt.u32.u16 	%r1502, %rs12957;
	prmt.b32 	%r1503, %r1502, %r1501, 0x3340U;
	prmt.b32 	%r1504, %r1503, %r1500, 0x5410U;
	cvt.u32.u16 	%r1505, %rs12958;
	cvt.u32.u16 	%r1506, %rs12959;
	prmt.b32 	%r1507, %r1506, %r1505, 0x3340U;
	cvt.u32.u16 	%r1508, %rs12960;
	cvt.u32.u16 	%r1509, %rs12961;
	prmt.b32 	%r1510, %r1509, %r1508, 0x3340U;
	prmt.b32 	%r1511, %r1510, %r1507, 0x5410U;
	st.local.v2.b32 	[%rd3+128], {%r1511, %r1504};
	cvt.u32.u16 	%r1512, %rs12946;
	cvt.u32.u16 	%r1513, %rs12947;
	prmt.b32 	%r1514, %r1513, %r1512, 0x3340U;
	cvt.u32.u16 	%r1515, %rs12948;
	cvt.u32.u16 	%r1516, %rs12949;
	prmt.b32 	%r1517, %r1516, %r1515, 0x3340U;
	prmt.b32 	%r1518, %r1517, %r1514, 0x5410U;
	cvt.u32.u16 	%r1519, %rs12950;
	cvt.u32.u16 	%r1520, %rs12951;
	prmt.b32 	%r1521, %r1520, %r1519, 0x3340U;
	cvt.u32.u16 	%r1522, %rs12952;
	cvt.u32.u16 	%r1523, %rs12953;
	prmt.b32 	%r1524, %r1523, %r1522, 0x3340U;
	prmt.b32 	%r1525, %r1524, %r1521, 0x5410U;
	st.local.v2.b32 	[%rd3+136], {%r1525, %r1518};
	cvt.u32.u16 	%r1526, %rs12938;
	cvt.u32.u16 	%r1527, %rs12939;
	prmt.b32 	%r1528, %r1527, %r1526, 0x3340U;
	cvt.u32.u16 	%r1529, %rs12940;
	cvt.u32.u16 	%r1530, %rs12941;
	prmt.b32 	%r1531, %r1530, %r1529, 0x3340U;
	prmt.b32 	%r1532, %r1531, %r1528, 0x5410U;
	cvt.u32.u16 	%r1533, %rs12942;
	cvt.u32.u16 	%r1534, %rs12943;
	prmt.b32 	%r1535, %r1534, %r1533, 0x3340U;
	cvt.u32.u16 	%r1536, %rs12944;
	cvt.u32.u16 	%r1537, %rs12945;
	prmt.b32 	%r1538, %r1537, %r1536, 0x3340U;
	prmt.b32 	%r1539, %r1538, %r1535, 0x5410U;
	st.local.v2.b32 	[%rd3+144], {%r1539, %r1532};
	cvt.u32.u16 	%r1540, %rs12930;
	cvt.u32.u16 	%r1541, %rs12931;
	prmt.b32 	%r1542, %r1541, %r1540, 0x3340U;
	cvt.u32.u16 	%r1543, %rs12932;
	cvt.u32.u16 	%r1544, %rs12933;
	prmt.b32 	%r1545, %r1544, %r1543, 0x3340U;
	prmt.b32 	%r1546, %r1545, %r1542, 0x5410U;
	cvt.u32.u16 	%r1547, %rs12934;
	cvt.u32.u16 	%r1548, %rs12935;
	prmt.b32 	%r1549, %r1548, %r1547, 0x3340U;
	cvt.u32.u16 	%r1550, %rs12936;
	cvt.u32.u16 	%r1551, %rs12937;
	prmt.b32 	%r1552, %r1551, %r1550, 0x3340U;
	prmt.b32 	%r1553, %r1552, %r1549, 0x5410U;
	st.local.v2.b32 	[%rd3+152], {%r1553, %r1546};
	cvt.u32.u16 	%r1554, %rs12922;
	cvt.u32.u16 	%r1555, %rs12923;
	prmt.b32 	%r1556, %r1555, %r1554, 0x3340U;
	cvt.u32.u16 	%r1557, %rs12924;
	cvt.u32.u16 	%r1558, %rs12925;
	prmt.b32 	%r1559, %r1558, %r1557, 0x3340U;
	prmt.b32 	%r1560, %r1559, %r1556, 0x5410U;
	cvt.u32.u16 	%r1561, %rs12926;
	cvt.u32.u16 	%r1562, %rs12927;
	prmt.b32 	%r1563, %r1562, %r1561, 0x3340U;
	cvt.u32.u16 	%r1564, %rs12928;
	cvt.u32.u16 	%r1565, %rs12929;
	prmt.b32 	%r1566, %r1565, %r1564, 0x3340U;
	prmt.b32 	%r1567, %r1566, %r1563, 0x5410U;
	st.local.v2.b32 	[%rd3+160], {%r1567, %r1560};
	cvt.u32.u16 	%r1568, %rs12914;
	cvt.u32.u16 	%r1569, %rs12915;
	prmt.b32 	%r1570, %r1569, %r1568, 0x3340U;
	cvt.u32.u16 	%r1571, %rs12916;
	cvt.u32.u16 	%r1572, %rs12917;
	prmt.b32 	%r1573, %r1572, %r1571, 0x3340U;
	prmt.b32 	%r1574, %r1573, %r1570, 0x5410U;
	cvt.u32.u16 	%r1575, %rs12918;
	cvt.u32.u16 	%r1576, %rs12919;
	prmt.b32 	%r1577, %r1576, %r1575, 0x3340U;
	cvt.u32.u16 	%r1578, %rs12920;
	cvt.u32.u16 	%r1579, %rs12921;
	prmt.b32 	%r1580, %r1579, %r1578, 0x3340U;
	prmt.b32 	%r1581, %r1580, %r1577, 0x5410U;
	st.local.v2.b32 	[%rd3+168], {%r1581, %r1574};
	cvt.u32.u16 	%r1582, %rs12906;
	cvt.u32.u16 	%r1583, %rs12907;
	prmt.b32 	%r1584, %r1583, %r1582, 0x3340U;
	cvt.u32.u16 	%r1585, %rs12908;
	cvt.u32.u16 	%r1586, %rs12909;
	prmt.b32 	%r1587, %r1586, %r1585, 0x3340U;
	prmt.b32 	%r1588, %r1587, %r1584, 0x5410U;
	cvt.u32.u16 	%r1589, %rs12910;
	cvt.u32.u16 	%r1590, %rs12911;
	prmt.b32 	%r1591, %r1590, %r1589, 0x3340U;
	cvt.u32.u16 	%r1592, %rs12912;
	cvt.u32.u16 	%r1593, %rs12913;
	prmt.b32 	%r1594, %r1593, %r1592, 0x3340U;
	prmt.b32 	%r1595, %r1594, %r1591, 0x5410U;
	st.local.v2.b32 	[%rd3+176], {%r1595, %r1588};
	cvt.u32.u16 	%r1596, %rs12898;
	cvt.u32.u16 	%r1597, %rs12899;
	prmt.b32 	%r1598, %r1597, %r1596, 0x3340U;
	cvt.u32.u16 	%r1599, %rs12900;
	cvt.u32.u16 	%r1600, %rs12901;
	prmt.b32 	%r1601, %r1600, %r1599, 0x3340U;
	prmt.b32 	%r1602, %r1601, %r1598, 0x5410U;
	cvt.u32.u16 	%r1603, %rs12902;
	cvt.u32.u16 	%r1604, %rs12903;
	prmt.b32 	%r1605, %r1604, %r1603, 0x3340U;
	cvt.u32.u16 	%r1606, %rs12904;
	cvt.u32.u16 	%r1607, %rs12905;
	prmt.b32 	%r1608, %r1607, %r1606, 0x3340U;
	prmt.b32 	%r1609, %r1608, %r1605, 0x5410U;
	st.local.v2.b32 	[%rd3+184], {%r1609, %r1602};
	cvt.u32.u16 	%r1610, %rs12890;
	cvt.u32.u16 	%r1611, %rs12891;
	prmt.b32 	%r1612, %r1611, %r1610, 0x3340U;
	cvt.u32.u16 	%r1613, %rs12892;
	cvt.u32.u16 	%r1614, %rs12893;
	prmt.b32 	%r1615, %r1614, %r1613, 0x3340U;
	prmt.b32 	%r1616, %r1615, %r1612, 0x5410U;
	cvt.u32.u16 	%r1617, %rs12894;
	cvt.u32.u16 	%r1618, %rs12895;
	prmt.b32 	%r1619, %r1618, %r1617, 0x3340U;
	cvt.u32.u16 	%r1620, %rs12896;
	cvt.u32.u16 	%r1621, %rs12897;
	prmt.b32 	%r1622, %r1621, %r1620, 0x3340U;
	prmt.b32 	%r1623, %r1622, %r1619, 0x5410U;
	st.local.v2.b32 	[%rd3+192], {%r1623, %r1616};
	cvt.u32.u16 	%r1624, %rs12882;
	cvt.u32.u16 	%r1625, %rs12883;
	prmt.b32 	%r1626, %r1625, %r1624, 0x3340U;
	cvt.u32.u16 	%r1627, %rs12884;
	cvt.u32.u16 	%r1628, %rs12885;
	prmt.b32 	%r1629, %r1628, %r1627, 0x3340U;
	prmt.b32 	%r1630, %r1629, %r1626, 0x5410U;
	cvt.u32.u16 	%r1631, %rs12886;
	cvt.u32.u16 	%r1632, %rs12887;
	prmt.b32 	%r1633, %r1632, %r1631, 0x3340U;
	cvt.u32.u16 	%r1634, %rs12888;
	cvt.u32.u16 	%r1635, %rs12889;
	prmt.b32 	%r1636, %r1635, %r1634, 0x3340U;
	prmt.b32 	%r1637, %r1636, %r1633, 0x5410U;
	st.local.v2.b32 	[%rd3+200], {%r1637, %r1630};
	cvt.u32.u16 	%r1638, %rs12874;
	cvt.u32.u16 	%r1639, %rs12875;
	prmt.b32 	%r1640, %r1639, %r1638, 0x3340U;
	cvt.u32.u16 	%r1641, %rs12876;
	cvt.u32.u16 	%r1642, %rs12877;
	prmt.b32 	%r1643, %r1642, %r1641, 0x3340U;
	prmt.b32 	%r1644, %r1643, %r1640, 0x5410U;
	cvt.u32.u16 	%r1645, %rs12878;
	cvt.u32.u16 	%r1646, %rs12879;
	prmt.b32 	%r1647, %r1646, %r1645, 0x3340U;
	cvt.u32.u16 	%r1648, %rs12880;
	cvt.u32.u16 	%r1649, %rs12881;
	prmt.b32 	%r1650, %r1649, %r1648, 0x3340U;
	prmt.b32 	%r1651, %r1650, %r1647, 0x5410U;
	st.local.v2.b32 	[%rd3+208], {%r1651, %r1644};
	cvt.u32.u16 	%r1652, %rs12866;
	cvt.u32.u16 	%r1653, %rs12867;
	prmt.b32 	%r1654, %r1653, %r1652, 0x3340U;
	cvt.u32.u16 	%r1655, %rs12868;
	cvt.u32.u16 	%r1656, %rs12869;
	prmt.b32 	%r1657, %r1656, %r1655, 0x3340U;
	prmt.b32 	%r1658, %r1657, %r1654, 0x5410U;
	cvt.u32.u16 	%r1659, %rs12870;
	cvt.u32.u16 	%r1660, %rs12871;
	prmt.b32 	%r1661, %r1660, %r1659, 0x3340U;
	cvt.u32.u16 	%r1662, %rs12872;
	cvt.u32.u16 	%r1663, %rs12873;
	prmt.b32 	%r1664, %r1663, %r1662, 0x3340U;
	prmt.b32 	%r1665, %r1664, %r1661, 0x5410U;
	st.local.v2.b32 	[%rd3+216], {%r1665, %r1658};
	cvt.u32.u16 	%r1666, %rs12858;
	cvt.u32.u16 	%r1667, %rs12859;
	prmt.b32 	%r1668, %r1667, %r1666, 0x3340U;
	cvt.u32.u16 	%r1669, %rs12860;
	cvt.u32.u16 	%r1670, %rs12861;
	prmt.b32 	%r1671, %r1670, %r1669, 0x3340U;
	prmt.b32 	%r1672, %r1671, %r1668, 0x5410U;
	cvt.u32.u16 	%r1673, %rs12862;
	cvt.u32.u16 	%r1674, %rs12863;
	prmt.b32 	%r1675, %r1674, %r1673, 0x3340U;
	cvt.u32.u16 	%r1676, %rs12864;
	cvt.u32.u16 	%r1677, %rs12865;
	prmt.b32 	%r1678, %r1677, %r1676, 0x3340U;
	prmt.b32 	%r1679, %r1678, %r1675, 0x5410U;
	st.local.v2.b32 	[%rd3+224], {%r1679, %r1672};
	cvt.u32.u16 	%r1680, %rs12850;
	cvt.u32.u16 	%r1681, %rs12851;
	prmt.b32 	%r1682, %r1681, %r1680, 0x3340U;
	cvt.u32.u16 	%r1683, %rs12852;
	cvt.u32.u16 	%r1684, %rs12853;
	prmt.b32 	%r1685, %r1684, %r1683, 0x3340U;
	prmt.b32 	%r1686, %r1685, %r1682, 0x5410U;
	cvt.u32.u16 	%r1687, %rs12854;
	cvt.u32.u16 	%r1688, %rs12855;
	prmt.b32 	%r1689, %r1688, %r1687, 0x3340U;
	cvt.u32.u16 	%r1690, %rs12856;
	cvt.u32.u16 	%r1691, %rs12857;
	prmt.b32 	%r1692, %r1691, %r1690, 0x3340U;
	prmt.b32 	%r1693, %r1692, %r1689, 0x5410U;
	st.local.v2.b32 	[%rd3+232], {%r1693, %r1686};
	cvt.u32.u16 	%r1694, %rs12842;
	cvt.u32.u16 	%r1695, %rs12843;
	prmt.b32 	%r1696, %r1695, %r1694, 0x3340U;
	cvt.u32.u16 	%r1697, %rs12844;
	cvt.u32.u16 	%r1698, %rs12845;
	prmt.b32 	%r1699, %r1698, %r1697, 0x3340U;
	prmt.b32 	%r1700, %r1699, %r1696, 0x5410U;
	cvt.u32.u16 	%r1701, %rs12846;
	cvt.u32.u16 	%r1702, %rs12847;
	prmt.b32 	%r1703, %r1702, %r1701, 0x3340U;
	cvt.u32.u16 	%r1704, %rs12848;
	cvt.u32.u16 	%r1705, %rs12849;
	prmt.b32 	%r1706, %r1705, %r1704, 0x3340U;
	prmt.b32 	%r1707, %r1706, %r1703, 0x5410U;
	st.local.v2.b32 	[%rd3+240], {%r1707, %r1700};
	cvt.u32.u16 	%r1708, %rs12834;
	cvt.u32.u16 	%r1709, %rs12835;
	prmt.b32 	%r1710, %r1709, %r1708, 0x3340U;
	cvt.u32.u16 	%r1711, %rs12836;
	cvt.u32.u16 	%r1712, %rs12837;
	prmt.b32 	%r1713, %r1712, %r1711, 0x3340U;
	prmt.b32 	%r1714, %r1713, %r1710, 0x5410U;
	cvt.u32.u16 	%r1715, %rs12838;
	cvt.u32.u16 	%r1716, %rs12839;
	prmt.b32 	%r1717, %r1716, %r1715, 0x3340U;
	cvt.u32.u16 	%r1718, %rs12840;
	cvt.u32.u16 	%r1719, %rs12841;
	prmt.b32 	%r1720, %r1719, %r1718, 0x3340U;
	prmt.b32 	%r1721, %r1720, %r1717, 0x5410U;
	st.local.v2.b32 	[%rd3+248], {%r1721, %r1714};
	cvt.u32.u16 	%r1722, %rs12826;
	cvt.u32.u16 	%r1723, %rs12827;
	prmt.b32 	%r1724, %r1723, %r1722, 0x3340U;
	cvt.u32.u16 	%r1725, %rs12828;
	cvt.u32.u16 	%r1726, %rs12829;
	prmt.b32 	%r1727, %r1726, %r1725, 0x3340U;
	prmt.b32 	%r1728, %r1727, %r1724, 0x5410U;
	cvt.u32.u16 	%r1729, %rs12830;
	cvt.u32.u16 	%r1730, %rs12831;
	prmt.b32 	%r1731, %r1730, %r1729, 0x3340U;
	cvt.u32.u16 	%r1732, %rs12832;
	cvt.u32.u16 	%r1733, %rs12833;
	prmt.b32 	%r1734, %r1733, %r1732, 0x3340U;
	prmt.b32 	%r1735, %r1734, %r1731, 0x5410U;
	st.local.v2.b32 	[%rd3+256], {%r1735, %r1728};
	cvt.u32.u16 	%r1736, %rs12818;
	cvt.u32.u16 	%r1737, %rs12819;
	prmt.b32 	%r1738, %r1737, %r1736, 0x3340U;
	cvt.u32.u16 	%r1739, %rs12820;
	cvt.u32.u16 	%r1740, %rs12821;
	prmt.b32 	%r1741, %r1740, %r1739, 0x3340U;
	prmt.b32 	%r1742, %r1741, %r1738, 0x5410U;
	cvt.u32.u16 	%r1743, %rs12822;
	cvt.u32.u16 	%r1744, %rs12823;
	prmt.b32 	%r1745, %r1744, %r1743, 0x3340U;
	cvt.u32.u16 	%r1746, %rs12824;
	cvt.u32.u16 	%r1747, %rs12825;
	prmt.b32 	%r1748, %r1747, %r1746, 0x3340U;
	prmt.b32 	%r1749, %r1748, %r1745, 0x5410U;
	st.local.v2.b32 	[%rd3+264], {%r1749, %r1742};
	mov.b32 	%r28694, 0;
$L__BB4_90:
	mov.u32 	%r28697, %r28694;
	cvt.u64.u32 	%rd29, %r28697;
	add.s64 	%rd30, %rd3, %rd29;
	ld.local.u8 	%rs11592, [%rd30+16];
	setp.ne.s16 	%p4, %rs11592, 0;
	add.s32 	%r28694, %r28697, 1;
	@%p4 bra 	$L__BB4_90;
	and.b16  	%rs11593, %rs15900, 255;
	setp.eq.s16 	%p5, %rs11593, 0;
	@%p5 bra 	$L__BB4_94;
	mov.b32 	%r28695, 0;
$L__BB4_93:
	cvt.u64.u32 	%rd31, %r28697;
	add.s64 	%rd32, %rd3, %rd31;
	st.local.u8 	[%rd32+16], %rs15900;
	add.s32 	%r28697, %r28697, 1;
	add.s32 	%r460, %r28695, 1;
	cvt.u64.u32 	%rd33, %r28695;
	add.s64 	%rd34, %rd4, %rd33;
	ld.local.u8 	%rs15900, [%rd34+17];
	setp.ne.s16 	%p6, %rs15900, 0;
	mov.u32 	%r28695, %r460;
	@%p6 bra 	$L__BB4_93;
$L__BB4_94:
	ld.param.u64 	%rd255, [_ZN3cub18CUB_300001_SM_10006detail6reduce28DeviceReduceSingleTileKernelINS2_10policy_hubI4Itemy13Addition_funcE10Policy1000EN6thrust24THRUST_300001_SM_1000_NS6detail15normal_iteratorINSA_10device_ptrIS5_EEEEPS5_yS6_S5_S5_N4cuda3std3__410__identityEEEvT0_T1_T2_T3_T4_T6__param_2];
	cvt.u64.u32 	%rd35, %r28697;
	add.s64 	%rd36, %rd3, %rd35;
	mov.b16 	%rs11594, 0;
	st.local.u8 	[%rd36+16], %rs11594;
	add.s32 	%r28642, %r28642, %r454;
	st.local.u32 	[%rd3], %r28642;
	add.f64 	%fd78, %fd39, %fd78;
	st.local.f64 	[%rd3+8], %fd78;
	ld.local.v2.b32 	{%r1751, %r1752}, [%rd3+16];
	bfe.u32 	%r1753, %r1751, 0, 8;
	cvt.u16.u32 	%rs13073, %r1753;
	bfe.u32 	%r1754, %r1751, 8, 8;
	cvt.u16.u32 	%rs13072, %r1754;
	bfe.u32 	%r1755, %r1751, 16, 8;
	cvt.u16.u32 	%rs13071, %r1755;
	bfe.u32 	%r1756, %r1751, 24, 8;
	cvt.u16.u32 	%rs13070, %r1756;
	bfe.u32 	%r1757, %r1752, 0, 8;
	cvt.u16.u32 	%rs13069, %r1757;
	bfe.u32 	%r1758, %r1752, 8, 8;
	cvt.u16.u32 	%rs13068, %r1758;
	bfe.u32 	%r1759, %r1752, 16, 8;
	cvt.u16.u32 	%rs13067, %r1759;
	bfe.u32 	%r1760, %r1752, 24, 8;
	cvt.u16.u32 	%rs13066, %r1760;
	ld.local.v2.b32 	{%r1761, %r1762}, [%rd3+24];
	bfe.u32 	%r1763, %r1761, 0, 8;
	cvt.u16.u32 	%rs13065, %r1763;
	bfe.u32 	%r1764, %r1761, 8, 8;
	cvt.u16.u32 	%rs13064, %r1764;
	bfe.u32 	%r1765, %r1761, 16, 8;
	cvt.u16.u32 	%rs13063, %r1765;
	bfe.u32 	%r1766, %r1761, 24, 8;
	cvt.u16.u32 	%rs13062, %r1766;
	bfe.u32 	%r1767, %r1762, 0, 8;
	cvt.u16.u32 	%rs13061, %r1767;
	bfe.u32 	%r1768, %r1762, 8, 8;
	cvt.u16.u32 	%rs13060, %r1768;
	bfe.u32 	%r1769, %r1762, 16, 8;
	cvt.u16.u32 	%rs13059, %r1769;
	bfe.u32 	%r1770, %r1762, 24, 8;
	cvt.u16.u32 	%rs13058, %r1770;
	ld.local.v2.b32 	{%r1771, %r1772}, [%rd3+32];
	bfe.u32 	%r1773, %r1771, 0, 8;
	cvt.u16.u32 	%rs13057, %r1773;
	bfe.u32 	%r1774, %r1771, 8, 8;
	cvt.u16.u32 	%rs13056, %r1774;
	bfe.u32 	%r1775, %r1771, 16, 8;
	cvt.u16.u32 	%rs13055, %r1775;
	bfe.u32 	%r1776, %r1771, 24, 8;
	cvt.u16.u32 	%rs13054, %r1776;
	bfe.u32 	%r1777, %r1772, 0, 8;
	cvt.u16.u32 	%rs13053, %r1777;
	bfe.u32 	%r1778, %r1772, 8, 8;
	cvt.u16.u32 	%rs13052, %r1778;
	bfe.u32 	%r1779, %r1772, 16, 8;
	cvt.u16.u32 	%rs13051, %r1779;
	bfe.u32 	%r1780, %r1772, 24, 8;
	cvt.u16.u32 	%rs13050, %r1780;
	ld.local.v2.b32 	{%r1781, %r1782}, [%rd3+40];
	bfe.u32 	%r1783, %r1781, 0, 8;
	cvt.u16.u32 	%rs13049, %r1783;
	bfe.u32 	%r1784, %r1781, 8, 8;
	cvt.u16.u32 	%rs13048, %r1784;
	bfe.u32 	%r1785, %r1781, 16, 8;
	cvt.u16.u32 	%rs13047, %r1785;
	bfe.u32 	%r1786, %r1781, 24, 8;
	cvt.u16.u32 	%rs13046, %r1786;
	bfe.u32 	%r1787, %r1782, 0, 8;
	cvt.u16.u32 	%rs13045, %r1787;
	bfe.u32 	%r1788, %r1782, 8, 8;
	cvt.u16.u32 	%rs13044, %r1788;
	bfe.u32 	%r1789, %r1782, 16, 8;
	cvt.u16.u32 	%rs13043, %r1789;
	bfe.u32 	%r1790, %r1782, 24, 8;
	cvt.u16.u32 	%rs13042, %r1790;
	ld.local.v2.b32 	{%r1791, %r1792}, [%rd3+48];
	bfe.u32 	%r1793, %r1791, 0, 8;
	cvt.u16.u32 	%rs13041, %r1793;
	bfe.u32 	%r1794, %r1791, 8, 8;
	cvt.u16.u32 	%rs13040, %r1794;
	bfe.u32 	%r1795, %r1791, 16, 8;
	cvt.u16.u32 	%rs13039, %r1795;
	bfe.u32 	%r1796, %r1791, 24, 8;
	cvt.u16.u32 	%rs13038, %r1796;
	bfe.u32 	%r1797, %r1792, 0, 8;
	cvt.u16.u32 	%rs13037, %r1797;
	bfe.u32 	%r1798, %r1792, 8, 8;
	cvt.u16.u32 	%rs13036, %r1798;
	bfe.u32 	%r1799, %r1792, 16, 8;
	cvt.u16.u32 	%rs13035, %r1799;
	bfe.u32 	%r1800, %r1792, 24, 8;
	cvt.u16.u32 	%rs13034, %r1800;
	ld.local.v2.b32 	{%r1801, %r1802}, [%rd3+56];
	bfe.u32 	%r1803, %r1801, 0, 8;
	cvt.u16.u32 	%rs13033, %r1803;
	bfe.u32 	%r1804, %r1801, 8, 8;
	cvt.u16.u32 	%rs13032, %r1804;
	bfe.u32 	%r1805, %r1801, 16, 8;
	cvt.u16.u32 	%rs13031, %r1805;
	bfe.u32 	%r1806, %r1801, 24, 8;
	cvt.u16.u32 	%rs13030, %r1806;
	bfe.u32 	%r1807, %r1802, 0, 8;
	cvt.u16.u32 	%rs13029, %r1807;
	bfe.u32 	%r1808, %r1802, 8, 8;
	cvt.u16.u32 	%rs13028, %r1808;
	bfe.u32 	%r1809, %r1802, 16, 8;
	cvt.u16.u32 	%rs13027, %r1809;
	bfe.u32 	%r1810, %r1802, 24, 8;
	cvt.u16.u32 	%rs13026, %r1810;
	ld.local.v2.b32 	{%r1811, %r1812}, [%rd3+64];
	bfe.u32 	%r1813, %r1811, 0, 8;
	cvt.u16.u32 	%rs13025, %r1813;
	bfe.u32 	%r1814, %r1811, 8, 8;
	cvt.u16.u32 	%rs13024, %r1814;
	bfe.u32 	%r1815, %r1811, 16, 8;
	cvt.u16.u32 	%rs13023, %r1815;
	bfe.u32 	%r1816, %r1811, 24, 8;
	cvt.u16.u32 	%rs13022, %r1816;
	bfe.u32 	%r1817, %r1812, 0, 8;
	cvt.u16.u32 	%rs13021, %r1817;
	bfe.u32 	%r1818, %r1812, 8, 8;
	cvt.u16.u32 	%rs13020, %r1818;
	bfe.u32 	%r1819, %r1812, 16, 8;
	cvt.u16.u32 	%rs13019, %r1819;
	bfe.u32 	%r1820, %r1812, 24, 8;
	cvt.u16.u32 	%rs13018, %r1820;
	ld.local.v2.b32 	{%r1821, %r1822}, [%rd3+72];
	bfe.u32 	%r1823, %r1821, 0, 8;
	cvt.u16.u32 	%rs13017, %r1823;
	bfe.u32 	%r1824, %r1821, 8, 8;
	cvt.u16.u32 	%rs13016, %r1824;
	bfe.u32 	%r1825, %r1821, 16, 8;
	cvt.u16.u32 	%rs13015, %r1825;
	bfe.u32 	%r1826, %r1821, 24, 8;
	cvt.u16.u32 	%rs13014, %r1826;
	bfe.u32 	%r1827, %r1822, 0, 8;
	cvt.u16.u32 	%rs13013, %r1827;
	bfe.u32 	%r1828, %r1822, 8, 8;
	cvt.u16.u32 	%rs13012, %r1828;
	bfe.u32 	%r1829, %r1822, 16, 8;
	cvt.u16.u32 	%rs13011, %r1829;
	bfe.u32 	%r1830, %r1822, 24, 8;
	cvt.u16.u32 	%rs13010, %r1830;
	ld.local.v2.b32 	{%r1831, %r1832}, [%rd3+80];
	bfe.u32 	%r1833, %r1831, 0, 8;
	cvt.u16.u32 	%rs13009, %r1833;
	bfe.u32 	%r1834, %r1831, 8, 8;
	cvt.u16.u32 	%rs13008, %r1834;
	bfe.u32 	%r1835, %r1831, 16, 8;
	cvt.u16.u32 	%rs13007, %r1835;
	bfe.u32 	%r1836, %r1831, 24, 8;
	cvt.u16.u32 	%rs13006, %r1836;
	bfe.u32 	%r1837, %r1832, 0, 8;
	cvt.u16.u32 	%rs13005, %r1837;
	bfe.u32 	%r1838, %r1832, 8, 8;
	cvt.u16.u32 	%rs13004, %r1838;
	bfe.u32 	%r1839, %r1832, 16, 8;
	cvt.u16.u32 	%rs13003, %r1839;
	bfe.u32 	%r1840, %r1832, 24, 8;
	cvt.u16.u32 	%rs13002, %r1840;
	ld.local.v2.b32 	{%r1841, %r1842}, [%rd3+88];
	bfe.u32 	%r1843, %r1841, 0, 8;
	cvt.u16.u32 	%rs13001, %r1843;
	bfe.u32 	%r1844, %r1841, 8, 8;
	cvt.u16.u32 	%rs13000, %r1844;
	bfe.u32 	%r1845, %r1841, 16, 8;
	cvt.u16.u32 	%rs12999, %r1845;
	bfe.u32 	%r1846, %r1841, 24, 8;
	cvt.u16.u32 	%rs12998, %r1846;
	bfe.u32 	%r1847, %r1842, 0, 8;
	cvt.u16.u32 	%rs12997, %r1847;
	bfe.u32 	%r1848, %r1842, 8, 8;
	cvt.u16.u32 	%rs12996, %r1848;
	bfe.u32 	%r1849, %r1842, 16, 8;
	cvt.u16.u32 	%rs12995, %r1849;
	bfe.u32 	%r1850, %r1842, 24, 8;
	cvt.u16.u32 	%rs12994, %r1850;
	ld.local.v2.b32 	{%r1851, %r1852}, [%rd3+96];
	bfe.u32 	%r1853, %r1851, 0, 8;
	cvt.u16.u32 	%rs12993, %r1853;
	bfe.u32 	%r1854, %r1851, 8, 8;
	cvt.u16.u32 	%rs12992, %r1854;
	bfe.u32 	%r1855, %r1851, 16, 8;
	cvt.u16.u32 	%rs12991, %r1855;
	bfe.u32 	%r1856, %r1851, 24, 8;
	cvt.u16.u32 	%rs12990, %r1856;
	bfe.u32 	%r1857, %r1852, 0, 8;
	cvt.u16.u32 	%rs12989, %r1857;
	bfe.u32 	%r1858, %r1852, 8, 8;
	cvt.u16.u32 	%rs12988, %r1858;
	bfe.u32 	%r1859, %r1852, 16, 8;
	cvt.u16.u32 	%rs12987, %r1859;
	bfe.u32 	%r1860, %r1852, 24, 8;
	cvt.u16.u32 	%rs12986, %r1860;
	ld.local.v2.b32 	{%r1861, %r1862}, [%rd3+104];
	bfe.u32 	%r1863, %r1861, 0, 8;
	cvt.u16.u32 	%rs12985, %r1863;
	bfe.u32 	%r1864, %r1861, 8, 8;
	cvt.u16.u32 	%rs12984, %r1864;
	bfe.u32 	%r1865, %r1861, 16, 8;
	cvt.u16.u32 	%rs12983, %r1865;
	bfe.u32 	%r1866, %r1861, 24, 8;
	cvt.u16.u32 	%rs12982, %r1866;
	bfe.u32 	%r1867, %r1862, 0, 8;
	cvt.u16.u32 	%rs12981, %r1867;
	bfe.u32 	%r1868, %r1862, 8, 8;
	cvt.u16.u32 	%rs12980, %r1868;
	bfe.u32 	%r1869, %r1862, 16, 8;
	cvt.u16.u32 	%rs12979, %r1869;
	bfe.u32 	%r1870, %r1862, 24, 8;
	cvt.u16.u32 	%rs12978, %r1870;
	ld.local.v2.b32 	{%r1871, %r1872}, [%rd3+112];
	bfe.u32 	%r1873, %r1871, 0, 8;
	cvt.u16.u32 	%rs12977, %r1873;
	bfe.u32 	%r1874, %r1871, 8, 8;
	cvt.u16.u32 	%rs12976, %r1874;
	bfe.u32 	%r1875, %r1871, 16, 8;
	cvt.u16.u32 	%rs12975, %r1875;
	bfe.u32 	%r1876, %r1871, 24, 8;
	cvt.u16.u32 	%rs12974, %r1876;
	bfe.u32 	%r1877, %r1872, 0, 8;
	cvt.u16.u32 	%rs12973, %r1877;
	bfe.u32 	%r1878, %r1872, 8, 8;
	cvt.u16.u32 	%rs12972, %r1878;
	bfe.u32 	%r1879, %r1872, 16, 8;
	cvt.u16.u32 	%rs12971, %r1879;
	bfe.u32 	%r1880, %r1872, 24, 8;
	cvt.u16.u32 	%rs12970, %r1880;
	ld.local.v2.b32 	{%r1881, %r1882}, [%rd3+120];
	bfe.u32 	%r1883, %r1881, 0, 8;
	cvt.u16.u32 	%rs12969, %r1883;
	bfe.u32 	%r1884, %r1881, 8, 8;
	cvt.u16.u32 	%rs12968, %r1884;
	bfe.u32 	%r1885, %r1881, 16, 8;
	cvt.u16.u32 	%rs12967, %r1885;
	bfe.u32 	%r1886, %r1881, 24, 8;
	cvt.u16.u32 	%rs12966, %r1886;
	bfe.u32 	%r1887, %r1882, 0, 8;
	cvt.u16.u32 	%rs12965, %r1887;
	bfe.u32 	%r1888, %r1882, 8, 8;
	cvt.u16.u32 	%rs12964, %r1888;
	bfe.u32 	%r1889, %r1882, 16, 8;
	cvt.u16.u32 	%rs12963, %r1889;
	bfe.u32 	%r1890, %r1882, 24, 8;
	cvt.u16.u32 	%rs12962, %r1890;
	ld.local.v2.b32 	{%r1891, %r1892}, [%rd3+128];
	bfe.u32 	%r1893, %r1891, 0, 8;
	cvt.u16.u32 	%rs12961, %r1893;
	bfe.u32 	%r1894, %r1891, 8, 8;
	cvt.u16.u32 	%rs12960, %r1894;
	bfe.u32 	%r1895, %r1891, 16, 8;
	cvt.u16.u32 	%rs12959, %r1895;
	bfe.u32 	%r1896, %r1891, 24, 8;
	cvt.u16.u32 	%rs12958, %r1896;
	bfe.u32 	%r1897, %r1892, 0, 8;
	cvt.u16.u32 	%rs12957, %r1897;
	bfe.u32 	%r1898, %r1892, 8, 8;
	cvt.u16.u32 	%rs12956, %r1898;
	bfe.u32 	%r1899, %r1892, 16, 8;
	cvt.u16.u32 	%rs12955, %r1899;
	bfe.u32 	%r1900, %r1892, 24, 8;
	cvt.u16.u32 	%rs12954, %r1900;
	ld.local.v2.b32 	{%r1901, %r1902}, [%rd3+136];
	bfe.u32 	%r1903, %r1901, 0, 8;
	cvt.u16.u32 	%rs12953, %r1903;
	bfe.u32 	%r1904, %r1901, 8, 8;
	cvt.u16.u32 	%rs12952, %r1904;
	bfe.u32 	%r1905, %r1901, 16, 8;
	cvt.u16.u32 	%rs12951, %r1905;
	bfe.u32 	%r1906, %r1901, 24, 8;
	cvt.u16.u32 	%rs12950, %r1906;
	bfe.u32 	%r1907, %r1902, 0, 8;
	cvt.u16.u32 	%rs12949, %r1907;
	bfe.u32 	%r1908, %r1902, 8, 8;
	cvt.u16.u32 	%rs12948, %r1908;
	bfe.u32 	%r1909, %r1902, 16, 8;
	cvt.u16.u32 	%rs12947, %r1909;
	bfe.u32 	%r1910, %r1902, 24, 8;
	cvt.u16.u32 	%rs12946, %r1910;
	ld.local.v2.b32 	{%r1911, %r1912}, [%rd3+144];
	bfe.u32 	%r1913, %r1911, 0, 8;
	cvt.u16.u32 	%rs12945, %r1913;
	bfe.u32 	%r1914, %r1911, 8, 8;
	cvt.u16.u32 	%rs12944, %r1914;
	bfe.u32 	%r1915, %r1911, 16, 8;
	cvt.u16.u32 	%rs12943, %r1915;
	bfe.u32 	%r1916, %r1911, 24, 8;
	cvt.u16.u32 	%rs12942, %r1916;
	bfe.u32 	%r1917, %r1912, 0, 8;
	cvt.u16.u32 	%rs12941, %r1917;
	bfe.u32 	%r1918, %r1912, 8, 8;
	cvt.u16.u32 	%rs12940, %r1918;
	bfe.u32 	%r1919, %r1912, 16, 8;
	cvt.u16.u32 	%rs12939, %r1919;
	bfe.u32 	%r1920, %r1912, 24, 8;
	cvt.u16.u32 	%rs12938, %r1920;
	ld.local.v2.b32 	{%r1921, %r1922}, [%rd3+152];
	bfe.u32 	%r1923, %r1921, 0, 8;
	cvt.u16.u32 	%rs12937, %r1923;
	bfe.u32 	%r1924, %r1921, 8, 8;
	cvt.u16.u32 	%rs12936, %r1924;
	bfe.u32 	%r1925, %r1921, 16, 8;
	cvt.u16.u32 	%rs12935, %r1925;
	bfe.u32 	%r1926, %r1921, 24, 8;
	cvt.u16.u32 	%rs12934, %r1926;
	bfe.u32 	%r1927, %r1922, 0, 8;
	cvt.u16.u32 	%rs12933, %r1927;
	bfe.u32 	%r1928, %r1922, 8, 8;
	cvt.u16.u32 	%rs12932, %r1928;
	bfe.u32 	%r1929, %r1922, 16, 8;
	cvt.u16.u32 	%rs12931, %r1929;
	bfe.u32 	%r1930, %r1922, 24, 8;
	cvt.u16.u32 	%rs12930, %r1930;
	ld.local.v2.b32 	{%r1931, %r1932}, [%rd3+160];
	bfe.u32 	%r1933, %r1931, 0, 8;
	cvt.u16.u32 	%rs12929, %r1933;
	bfe.u32 	%r1934, %r1931, 8, 8;
	cvt.u16.u32 	%rs12928, %r1934;
	bfe.u32 	%r1935, %r1931, 16, 8;
	cvt.u16.u32 	%rs12927, %r1935;
	bfe.u32 	%r1936, %r1931, 24, 8;
	cvt.u16.u32 	%rs12926, %r1936;
	bfe.u32 	%r1937, %r1932, 0, 8;
	cvt.u16.u32 	%rs12925, %r1937;
	bfe.u32 	%r1938, %r1932, 8, 8;
	cvt.u16.u32 	%rs12924, %r1938;
	bfe.u32 	%r1939, %r1932, 16, 8;
	cvt.u16.u32 	%rs12923, %r1939;
	bfe.u32 	%r1940, %r1932, 24, 8;
	cvt.u16.u32 	%rs12922, %r1940;
	ld.local.v2.b32 	{%r1941, %r1942}, [%rd3+168];
	bfe.u32 	%r1943, %r1941, 0, 8;
	cvt.u16.u32 	%rs12921, %r1943;
	bfe.u32 	%r1944, %r1941, 8, 8;
	cvt.u16.u32 	%rs12920, %r1944;
	bfe.u32 	%r1945, %r1941, 16, 8;
	cvt.u16.u32 	%rs12919, %r1945;
	bfe.u32 	%r1946, %r1941, 24, 8;
	cvt.u16.u32 	%rs12918, %r1946;
	bfe.u32 	%r1947, %r1942, 0, 8;
	cvt.u16.u32 	%rs12917, %r1947;
	bfe.u32 	%r1948, %r1942, 8, 8;
	cvt.u16.u32 	%rs12916, %r1948;
	bfe.u32 	%r1949, %r1942, 16, 8;
	cvt.u16.u32 	%rs12915, %r1949;
	bfe.u32 	%r1950, %r1942, 24, 8;
	cvt.u16.u32 	%rs12914, %r1950;
	ld.local.v2.b32 	{%r1951, %r1952}, [%rd3+176];
	bfe.u32 	%r1953, %r1951, 0, 8;
	cvt.u16.u32 	%rs12913, %r1953;
	bfe.u32 	%r1954, %r1951, 8, 8;
	cvt.u16.u32 	%rs12912, %r1954;
	bfe.u32 	%r1955, %r1951, 16, 8;
	cvt.u16.u32 	%rs12911, %r1955;
	bfe.u32 	%r1956, %r1951, 24, 8;
	cvt.u16.u32 	%rs12910, %r1956;
	bfe.u32 	%r1957, %r1952, 0, 8;
	cvt.u16.u32 	%rs12909, %r1957;
	bfe.u32 	%r1958, %r1952, 8, 8;
	cvt.u16.u32 	%rs12908, %r1958;
	bfe.u32 	%r1959, %r1952, 16, 8;
	cvt.u16.u32 	%rs12907, %r1959;
	bfe.u32 	%r1960, %r1952, 24, 8;
	cvt.u16.u32 	%rs12906, %r1960;
	ld.local.v2.b32 	{%r1961, %r1962}, [%rd3+184];
	bfe.u32 	%r1963, %r1961, 0, 8;
	cvt.u16.u32 	%rs12905, %r1963;
	bfe.u32 	%r1964, %r1961, 8, 8;
	cvt.u16.u32 	%rs12904, %r1964;
	bfe.u32 	%r1965, %r1961, 16, 8;
	cvt.u16.u32 	%rs12903, %r1965;
	bfe.u32 	%r1966, %r1961, 24, 8;
	cvt.u16.u32 	%rs12902, %r1966;
	bfe.u32 	%r1967, %r1962, 0, 8;
	cvt.u16.u32 	%rs12901, %r1967;
	bfe.u32 	%r1968, %r1962, 8, 8;
	cvt.u16.u32 	%rs12900, %r1968;
	bfe.u32 	%r1969, %r1962, 16, 8;
	cvt.u16.u32 	%rs12899, %r1969;
	bfe.u32 	%r1970, %r1962, 24, 8;
	cvt.u16.u32 	%rs12898, %r1970;
	ld.local.v2.b32 	{%r1971, %r1972}, [%rd3+192];
	bfe.u32 	%r1973, %r1971, 0, 8;
	cvt.u16.u32 	%rs12897, %r1973;
	bfe.u32 	%r1974, %r1971, 8, 8;
	cvt.u16.u32 	%rs12896, %r1974;
	bfe.u32 	%r1975, %r1971, 16, 8;
	cvt.u16.u32 	%rs12895, %r1975;
	bfe.u32 	%r1976, %r1971, 24, 8;
	cvt.u16.u32 	%rs12894, %r1976;
	bfe.u32 	%r1977, %r1972, 0, 8;
	cvt.u16.u32 	%rs12893, %r1977;
	bfe.u32 	%r1978, %r1972, 8, 8;
	cvt.u16.u32 	%rs12892, %r1978;
	bfe.u32 	%r1979, %r1972, 16, 8;
	cvt.u16.u32 	%rs12891, %r1979;
	bfe.u32 	%r1980, %r1972, 24, 8;
	cvt.u16.u32 	%rs12890, %r1980;
	ld.local.v2.b32 	{%r1981, %r1982}, [%rd3+200];
	bfe.u32 	%r1983, %r1981, 0, 8;
	cvt.u16.u32 	%rs12889, %r1983;
	bfe.u32 	%r1984, %r1981, 8, 8;
	cvt.u16.u32 	%rs12888, %r1984;
	bfe.u32 	%r1985, %r1981, 16, 8;
	cvt.u16.u32 	%rs12887, %r1985;
	bfe.u32 	%r1986, %r1981, 24, 8;
	cvt.u16.u32 	%rs12886, %r1986;
	bfe.u32 	%r1987, %r1982, 0, 8;
	cvt.u16.u32 	%rs12885, %r1987;
	bfe.u32 	%r1988, %r1982, 8, 8;
	cvt.u16.u32 	%rs12884, %r1988;
	bfe.u32 	%r1989, %r1982, 16, 8;
	cvt.u16.u32 	%rs12883, %r1989;
	bfe.u32 	%r1990, %r1982, 24, 8;
	cvt.u16.u32 	%rs12882, %r1990;
	ld.local.v2.b32 	{%r1991, %r1992}, [%rd3+208];
	bfe.u32 	%r1993, %r1991, 0, 8;
	cvt.u16.u32 	%rs12881, %r1993;
	bfe.u32 	%r1994, %r1991, 8, 8;
	cvt.u16.u32 	%rs12880, %r1994;
	bfe.u32 	%r1995, %r1991, 16, 8;
	cvt.u16.u32 	%rs12879, %r1995;
	bfe.u32 	%r1996, %r1991, 24, 8;
	cvt.u16.u32 	%rs12878, %r1996;
	bfe.u32 	%r1997, %r1992, 0, 8;
	cvt.u16.u32 	%rs12877, %r1997;
	bfe.u32 	%r1998, %r1992, 8, 8;
	cvt.u16.u32 	%rs12876, %r1998;
	bfe.u32 	%r1999, %r1992, 16, 8;
	cvt.u16.u32 	%rs12875, %r1999;
	bfe.u32 	%r2000, %r1992, 24, 8;
	cvt.u16.u32 	%rs12874, %r2000;
	ld.local.v2.b32 	{%r2001, %r2002}, [%rd3+216];
	bfe.u32 	%r2003, %r2001, 0, 8;
	cvt.u16.u32 	%rs12873, %r2003;
	bfe.u32 	%r2004, %r2001, 8, 8;
	cvt.u16.u32 	%rs12872, %r2004;
	bfe.u32 	%r2005, %r2001, 16, 8;
	cvt.u16.u32 	%rs12871, %r2005;
	bfe.u32 	%r2006, %r2001, 24, 8;
	cvt.u16.u32 	%rs12870, %r2006;
	bfe.u32 	%r2007, %r2002, 0, 8;
	cvt.u16.u32 	%rs12869, %r2007;
	bfe.u32 	%r2008, %r2002, 8, 8;
	cvt.u16.u32 	%rs12868, %r2008;
	bfe.u32 	%r2009, %r2002, 16, 8;
	cvt.u16.u32 	%rs12867, %r2009;
	bfe.u32 	%r2010, %r2002, 24, 8;
	cvt.u16.u32 	%rs12866, %r2010;
	ld.local.v2.b32 	{%r2011, %r2012}, [%rd3+224];
	bfe.u32 	%r2013, %r2011, 0, 8;
	cvt.u16.u32 	%rs12865, %r2013;
	bfe.u32 	%r2014, %r2011, 8, 8;
	cvt.u16.u32 	%rs12864, %r2014;
	bfe.u32 	%r2015, %r2011, 16, 8;
	cvt.u16.u32 	%rs12863, %r2015;
	bfe.u32 	%r2016, %r2011, 24, 8;
	cvt.u16.u32 	%rs12862, %r2016;
	bfe.u32 	%r2017, %r2012, 0, 8;
	cvt.u16.u32 	%rs12861, %r2017;
	bfe.u32 	%r2018, %r2012, 8, 8;
	cvt.u16.u32 	%rs12860, %r2018;
	bfe.u32 	%r2019, %r2012, 16, 8;
	cvt.u16.u32 	%rs12859, %r2019;
	bfe.u32 	%r2020, %r2012, 24, 8;
	cvt.u16.u32 	%rs12858, %r2020;
	ld.local.v2.b32 	{%r2021, %r2022}, [%rd3+232];
	bfe.u32 	%r2023, %r2021, 0, 8;
	cvt.u16.u32 	%rs12857, %r2023;
	bfe.u32 	%r2024, %r2021, 8, 8;
	cvt.u16.u32 	%rs12856, %r2024;
	bfe.u32 	%r2025, %r2021, 16, 8;
	cvt.u16.u32 	%rs12855, %r2025;
	bfe.u32 	%r2026, %r2021, 24, 8;
	cvt.u16.u32 	%rs12854, %r2026;
	bfe.u32 	%r2027, %r2022, 0, 8;
	cvt.u16.u32 	%rs12853, %r2027;
	bfe.u32 	%r2028, %r2022, 8, 8;
	cvt.u16.u32 	%rs12852, %r2028;
	bfe.u32 	%r2029, %r2022, 16, 8;
	cvt.u16.u32 	%rs12851, %r2029;
	bfe.u32 	%r2030, %r2022, 24, 8;
	cvt.u16.u32 	%rs12850, %r2030;
	ld.local.v2.b32 	{%r2031, %r2032}, [%rd3+240];
	bfe.u32 	%r2033, %r2031, 0, 8;
	cvt.u16.u32 	%rs12849, %r2033;
	bfe.u32 	%r2034, %r2031, 8, 8;
	cvt.u16.u32 	%rs12848, %r2034;
	bfe.u32 	%r2035, %r2031, 16, 8;
	cvt.u16.u32 	%rs12847, %r2035;
	bfe.u32 	%r2036, %r2031, 24, 8;
	cvt.u16.u32 	%rs12846, %r2036;
	bfe.u32 	%r2037, %r2032, 0, 8;
	cvt.u16.u32 	%rs12845, %r2037;
	bfe.u32 	%r2038, %r2032, 8, 8;
	cvt.u16.u32 	%rs12844, %r2038;
	bfe.u32 	%r2039, %r2032, 16, 8;
	cvt.u16.u32 	%rs12843, %r2039;
	bfe.u32 	%r2040, %r2032, 24, 8;
	cvt.u16.u32 	%rs12842, %r2040;
	ld.local.v2.b32 	{%r2041, %r2042}, [%rd3+248];
	bfe.u32 	%r2043, %r2041, 0, 8;
	cvt.u16.u32 	%rs12841, %r2043;
	bfe.u32 	%r2044, %r2041, 8, 8;
	cvt.u16.u32 	%rs12840, %r2044;
	bfe.u32 	%r2045, %r2041, 16, 8;
	cvt.u16.u32 	%rs12839, %r2045;
	bfe.u32 	%r2046, %r2041, 24, 8;
	cvt.u16.u32 	%rs12838, %r2046;
	bfe.u32 	%r2047, %r2042, 0, 8;
	cvt.u16.u32 	%rs12837, %r2047;
	bfe.u32 	%r2048, %r2042, 8, 8;
	cvt.u16.u32 	%rs12836, %r2048;
	bfe.u32 	%r2049, %r2042, 16, 8;
	cvt.u16.u32 	%rs12835, %r2049;
	bfe.u32 	%r2050, %r2042, 24, 8;
	cvt.u16.u32 	%rs12834, %r2050;
	ld.local.v2.b32 	{%r2051, %r2052}, [%rd3+256];
	bfe.u32 	%r2053, %r2051, 0, 8;
	cvt.u16.u32 	%rs12833, %r2053;
	bfe.u32 	%r2054, %r2051, 8, 8;
	cvt.u16.u32 	%rs12832, %r2054;
	bfe.u32 	%r2055, %r2051, 16, 8;
	cvt.u16.u32 	%rs12831, %r2055;
	bfe.u32 	%r2056, %r2051, 24, 8;
	cvt.u16.u32 	%rs12830, %r2056;
	bfe.u32 	%r2057, %r2052, 0, 8;
	cvt.u16.u32 	%rs12829, %r2057;
	bfe.u32 	%r2058, %r2052, 8, 8;
	cvt.u16.u32 	%rs12828, %r2058;
	bfe.u32 	%r2059, %r2052, 16, 8;
	cvt.u16.u32 	%rs12827, %r2059;
	bfe.u32 	%r2060, %r2052, 24, 8;
	cvt.u16.u32 	%rs12826, %r2060;
	ld.local.v2.b32 	{%r2061, %r2062}, [%rd3+264];
	bfe.u32 	%r2063, %r2061, 0, 8;
	cvt.u16.u32 	%rs12825, %r2063;
	bfe.u32 	%r2064, %r2061, 8, 8;
	cvt.u16.u32 	%rs12824, %r2064;
	bfe.u32 	%r2065, %r2061, 16, 8;
	cvt.u16.u32 	%rs12823, %r2065;
	bfe.u32 	%r2066, %r2061, 24, 8;
	cvt.u16.u32 	%rs12822, %r2066;
	bfe.u32 	%r2067, %r2062, 0, 8;
	cvt.u16.u32 	%rs12821, %r2067;
	bfe.u32 	%r2068, %r2062, 8, 8;
	cvt.u16.u32 	%rs12820, %r2068;
	bfe.u32 	%r2069, %r2062, 16, 8;
	cvt.u16.u32 	%rs12819, %r2069;
	bfe.u32 	%r2070, %r2062, 24, 8;
	cvt.u16.u32 	%rs12818, %r2070;
	sub.s64 	%rd37, %rd255, %rd276;
	setp.lt.u64 	%p7, %rd37, 192;
	@%p7 bra 	$L__BB4_105;
	ld.param.u64 	%rd256, [_ZN3cub18CUB_300001_SM_10006detail6reduce28DeviceReduceSingleTileKernelINS2_10policy_hubI4Itemy13Addition_funcE10Policy1000EN6thrust24THRUST_300001_SM_1000_NS6detail15normal_iteratorINSA_10device_ptrIS5_EEEEPS5_yS6_S5_S5_N4cuda3std3__410__identityEEEvT0_T1_T2_T3_T4_T6__param_2];
	add.s64 	%rd276, %rd276, 192;
	add.s64 	%rd38, %rd256, -192;
	setp.le.u64 	%p8, %rd276, %rd38;
	@%p8 bra 	$L__BB4_89;
$L__BB4_96:
	ld.param.u64 	%rd257, [_ZN3cub18CUB_300001_SM_10006detail6reduce28DeviceReduceSingleTileKernelINS2_10policy_hubI4Itemy13Addition_funcE10Policy1000EN6thrust24THRUST_300001_SM_1000_NS6detail15normal_iteratorINSA_10device_ptrIS5_EEEEPS5_yS6_S5_S5_N4cuda3std3__410__identityEEEvT0_T1_T2_T3_T4_T6__param_2];
	setp.le.u64 	%p9, %rd257, %rd276;
	@%p9 bra 	$L__BB4_105;
	ld.param.u64 	%rd258, [_ZN3cub18CUB_300001_SM_10006detail6reduce28DeviceReduceSingleTileKernelINS2_10policy_hubI4Itemy13Addition_funcE10Policy1000EN6thrust24THRUST_300001_SM_1000_NS6detail15normal_iteratorINSA_10device_ptrIS5_EEEEPS5_yS6_S5_S5_N4cuda3std3__410__identityEEEvT0_T1_T2_T3_T4_T6__param_2];
	cvt.u32.u64 	%r2071, %rd276;
	cvt.u32.u64 	%r2072, %rd258;
	sub.s32 	%r2073, %r2072, %r2071;
	mov.u32 	%r2074, %tid.x;
	setp.ge.s32 	%p10, %r2074, %r2073;
	@%p10 bra 	$L__BB4_105;
	mov.u32 	%r28699, %tid.x;
$L__BB4_99:
	cvt.u64.u32 	%rd39, %r28699;
	add.s64 	%rd40, %rd276, %rd39;
	mad.lo.s64 	%rd41, %rd40, 272, %rd10;
	ld.global.v2.b32 	{%r2076, %r2077}, [%rd41+264];
	ld.global.v2.b32 	{%r2078, %r2079}, [%rd41+256];
	ld.global.v2.b32 	{%r2080, %r2081}, [%rd41+248];
	ld.global.v2.b32 	{%r2082, %r2083}, [%rd41+240];
	ld.global.v2.b32 	{%r2084, %r2085}, [%rd41+232];
	ld.global.v2.b32 	{%r2086, %r2087}, [%rd41+224];
	ld.global.v2.b32 	{%r2088, %r2089}, [%rd41+216];
	ld.global.v2.b32 	{%r2090, %r2091}, [%rd41+208];
	ld.global.v2.b32 	{%r2092, %r2093}, [%rd41+200];
	ld.global.v2.b32 	{%r2094, %r2095}, [%rd41+192];
	ld.global.v2.b32 	{%r2096, %r2097}, [%rd41+184];
	ld.global.v2.b32 	{%r2098, %r2099}, [%rd41+176];
	ld.global.v2.b32 	{%r2100, %r2101}, [%rd41+168];
	ld.global.v2.b32 	{%r2102, %r2103}, [%rd41+160];
	ld.global.v2.b32 	{%r2104, %r2105}, [%rd41+152];
	ld.global.v2.b32 	{%r2106, %r2107}, [%rd41+144];
	ld.global.v2.b32 	{%r2108, %r2109}, [%rd41+136];
	ld.global.v2.b32 	{%r2110, %r2111}, [%rd41+128];
	ld.global.v2.b32 	{%r2112, %r2113}, [%rd41+120];
	ld.global.v2.b32 	{%r2114, %r2115}, [%rd41+112];
	ld.global.v2.b32 	{%r2116, %r2117}, [%rd41+104];
	ld.global.v2.b32 	{%r2118, %r2119}, [%rd41+96];
	ld.global.v2.b32 	{%r2120, %r2121}, [%rd41+88];
	ld.global.v2.b32 	{%r2122, %r2123}, [%rd41+80];
	ld.global.v2.b32 	{%r2124, %r2125}, [%rd41+72];
	ld.global.v2.b32 	{%r2126, %r2127}, [%rd41+64];
	ld.global.v2.b32 	{%r2128, %r2129}, [%rd41+56];
	ld.global.v2.b32 	{%r2130, %r2131}, [%rd41+48];
	ld.global.v2.b32 	{%r2132, %r2133}, [%rd41+40];
	ld.global.v2.b32 	{%r2134, %r2135}, [%rd41+32];
	ld.global.v2.b32 	{%r2136, %r2137}, [%rd41+24];
	ld.global.v2.b32 	{%r2138, %r2139}, [%rd41+16];
	bfe.u32 	%r2140, %r2138, 0, 8;
	cvt.u16.u32 	%rs16413, %r2140;
	ld.global.f64 	%fd43, [%rd41+8];
	ld.global.u32 	%r467, [%rd41];
	st.local.u32 	[%rd4], %r467;
	st.local.f64 	[%rd4+8], %fd43;
	st.local.v2.b32 	[%rd4+16], {%r2138, %r2139};
	st.local.v2.b32 	[%rd4+24], {%r2136, %r2137};
	st.local.v2.b32 	[%rd4+32], {%r2134, %r2135};
	st.local.v2.b32 	[%rd4+40], {%r2132, %r2133};
	st.local.v2.b32 	[%rd4+48], {%r2130, %r2131};
	st.local.v2.b32 	[%rd4+56], {%r2128, %r2129};
	st.local.v2.b32 	[%rd4+64], {%r2126, %r2127};
	st.local.v2.b32 	[%rd4+72], {%r2124, %r2125};
	st.local.v2.b32 	[%rd4+80], {%r2122, %r2123};
	st.local.v2.b32 	[%rd4+88], {%r2120, %r2121};
	st.local.v2.b32 	[%rd4+96], {%r2118, %r2119};
	st.local.v2.b32 	[%rd4+104], {%r2116, %r2117};
	st.local.v2.b32 	[%rd4+112], {%r2114, %r2115};
	st.local.v2.b32 	[%rd4+120], {%r2112, %r2113};
	st.local.v2.b32 	[%rd4+128], {%r2110, %r2111};
	st.local.v2.b32 	[%rd4+136], {%r2108, %r2109};
	st.local.v2.b32 	[%rd4+144], {%r2106, %r2107};
	st.local.v2.b32 	[%rd4+152], {%r2104, %r2105};
	st.local.v2.b32 	[%rd4+160], {%r2102, %r2103};
	st.local.v2.b32 	[%rd4+168], {%r2100, %r2101};
	st.local.v2.b32 	[%rd4+176], {%r2098, %r2099};
	st.local.v2.b32 	[%rd4+184], {%r2096, %r2097};
	st.local.v2.b32 	[%rd4+192], {%r2094, %r2095};
	st.local.v2.b32 	[%rd4+200], {%r2092, %r2093};
	st.local.v2.b32 	[%rd4+208], {%r2090, %r2091};
	st.local.v2.b32 	[%rd4+216], {%r2088, %r2089};
	st.local.v2.b32 	[%rd4+224], {%r2086, %r2087};
	st.local.v2.b32 	[%rd4+232], {%r2084, %r2085};
	st.local.v2.b32 	[%rd4+240], {%r2082, %r2083};
	st.local.v2.b32 	[%rd4+248], {%r2080, %r2081};
	st.local.v2.b32 	[%rd4+256], {%r2078, %r2079};
	st.local.v2.b32 	[%rd4+264], {%r2076, %r2077};
	st.local.u32 	[%rd3], %r28642;
	st.local.f64 	[%rd3+8], %fd78;
	cvt.u32.u16 	%r2141, %rs13066;
	cvt.u32.u16 	%r2142, %rs13067;
	prmt.b32 	%r2143, %r2142, %r2141, 0x3340U;
	cvt.u32.u16 	%r2144, %rs13068;
	cvt.u32.u16 	%r2145, %rs13069;
	prmt.b32 	%r2146, %r2145, %r2144, 0x3340U;
	prmt.b32 	%r2147, %r2146, %r2143, 0x5410U;
	cvt.u32.u16 	%r2148, %rs13070;
	cvt.u32.u16 	%r2149, %rs13071;
	prmt.b32 	%r2150, %r2149, %r2148, 0x3340U;
	cvt.u32.u16 	%r2151, %rs13072;
	cvt.u32.u16 	%r2152, %rs13073;
	prmt.b32 	%r2153, %r2152, %r2151, 0x3340U;
	prmt.b32 	%r2154, %r2153, %r2150, 0x5410U;
	st.local.v2.b32 	[%rd3+16], {%r2154, %r2147};
	cvt.u32.u16 	%r2155, %rs13058;
	cvt.u32.u16 	%r2156, %rs13059;
	prmt.b32 	%r2157, %r2156, %r2155, 0x3340U;
	cvt.u32.u16 	%r2158, %rs13060;
	cvt.u32.u16 	%r2159, %rs13061;
	prmt.b32 	%r2160, %r2159, %r2158, 0x3340U;
	prmt.b32 	%r2161, %r2160, %r2157, 0x5410U;
	cvt.u32.u16 	%r2162, %rs13062;
	cvt.u32.u16 	%r2163, %rs13063;
	prmt.b32 	%r2164, %r2163, %r2162, 0x3340U;
	cvt.u32.u16 	%r2165, %rs13064;
	cvt.u32.u16 	%r2166, %rs13065;
	prmt.b32 	%r2167, %r2166, %r2165, 0x3340U;
	prmt.b32 	%r2168, %r2167, %r2164, 0x5410U;
	st.local.v2.b32 	[%rd3+24], {%r2168, %r2161};
	cvt.u32.u16 	%r2169, %rs13050;
	cvt.u32.u16 	%r2170, %rs13051;
	prmt.b32 	%r2171, %r2170, %r2169, 0x3340U;
	cvt.u32.u16 	%r2172, %rs13052;
	cvt.u32.u16 	%r2173, %rs13053;
	prmt.b32 	%r2174, %r2173, %r2172, 0x3340U;
	prmt.b32 	%r2175, %r2174, %r2171, 0x5410U;
	cvt.u32.u16 	%r2176, %rs13054;
	cvt.u32.u16 	%r2177, %rs13055;
	prmt.b32 	%r2178, %r2177, %r2176, 0x3340U;
	cvt.u32.u16 	%r2179, %rs13056;
	cvt.u32.u16 	%r2180, %rs13057;
	prmt.b32 	%r2181, %r2180, %r2179, 0x3340U;
	prmt.b32 	%r2182, %r2181, %r2178, 0x5410U;
	st.local.v2.b32 	[%rd3+32], {%r2182, %r2175};
	cvt.u32.u16 	%r2183, %rs13042;
	cvt.u32.u16 	%r2184, %rs13043;
	prmt.b32 	%r2185, %r2184, %r2183, 0x3340U;
	cvt.u32.u16 	%r2186, %rs13044;
	cvt.u32.u16 	%r2187, %rs13045;
	prmt.b32 	%r2188, %r2187, %r2186, 0x3340U;
	prmt.b32 	%r2189, %r2188, %r2185, 0x5410U;
	cvt.u32.u16 	%r2190, %rs13046;
	cvt.u32.u16 	%r2191, %rs13047;
	prmt.b32 	%r2192, %r2191, %r2190, 0x3340U;
	cvt.u32.u16 	%r2193, %rs13048;
	cvt.u32.u16 	%r2194, %rs13049;
	prmt.b32 	%r2195, %r2194, %r2193, 0x3340U;
	prmt.b32 	%r2196, %r2195, %r2192, 0x5410U;
	st.local.v2.b32 	[%rd3+40], {%r2196, %r2189};
	cvt.u32.u16 	%r2197, %rs13034;
	cvt.u32.u16 	%r2198, %rs13035;
	prmt.b32 	%r2199, %r2198, %r2197, 0x3340U;
	cvt.u32.u16 	%r2200, %rs13036;
	cvt.u32.u16 	%r2201, %rs13037;
	prmt.b32 	%r2202, %r2201, %r2200, 0x3340U;
	prmt.b32 	%r2203, %r2202, %r2199, 0x5410U;
	cvt.u32.u16 	%r2204, %rs13038;
	cvt.u32.u16 	%r2205, %rs13039;
	prmt.b32 	%r2206, %r2205, %r2204, 0x3340U;
	cvt.u32.u16 	%r2207, %rs13040;
	cvt.u32.u16 	%r2208, %rs13041;
	prmt.b32 	%r2209, %r2208, %r2207, 0x3340U;
	prmt.b32 	%r2210, %r2209, %r2206, 0x5410U;
	st.local.v2.b32 	[%rd3+48], {%r2210, %r2203};
	cvt.u32.u16 	%r2211, %rs13026;
	cvt.u32.u16 	%r2212, %rs13027;
	prmt.b32 	%r2213, %r2212, %r2211, 0x3340U;
	cvt.u32.u16 	%r2214, %rs13028;
	cvt.u32.u16 	%r2215, %rs13029;
	prmt.b32 	%r2216, %r2215, %r2214, 0x3340U;
	prmt.b32 	%r2217, %r2216, %r2213, 0x5410U;
	cvt.u32.u16 	%r2218, %rs13030;
	cvt.u32.u16 	%r2219, %rs13031;
	prmt.b32 	%r2220, %r2219, %r2218, 0x3340U;
	cvt.u32.u16 	%r2221, %rs13032;
	cvt.u32.u16 	%r2222, %rs13033;
	prmt.b32 	%r2223, %r2222, %r2221, 0x3340U;
	prmt.b32 	%r2224, %r2223, %r2220, 0x5410U;
	st.local.v2.b32 	[%rd3+56], {%r2224, %r2217};
	cvt.u32.u16 	%r2225, %rs13018;
	cvt.u32.u16 	%r2226, %rs13019;
	prmt.b32 	%r2227, %r2226, %r2225, 0x3340U;
	cvt.u32.u16 	%r2228, %rs13020;
	cvt.u32.u16 	%r2229, %rs13021;
	prmt.b32 	%r2230, %r2229, %r2228, 0x3340U;
	prmt.b32 	%r2231, %r2230, %r2227, 0x5410U;
	cvt.u32.u16 	%r2232, %rs13022;
	cvt.u32.u16 	%r2233, %rs13023;
	prmt.b32 	%r2234, %r2233, %r2232, 0x3340U;
	cvt.u32.u16 	%r2235, %rs13024;
	cvt.u32.u16 	%r2236, %rs13025;
	prmt.b32 	%r2237, %r2236, %r2235, 0x3340U;
	prmt.b32 	%r2238, %r2237, %r2234, 0x5410U;
	st.local.v2.b32 	[%rd3+64], {%r2238, %r2231};
	cvt.u32.u16 	%r2239, %rs13010;
	cvt.u32.u16 	%r2240, %rs13011;
	prmt.b32 	%r2241, %r2240, %r2239, 0x3340U;
	cvt.u32.u16 	%r2242, %rs13012;
	cvt.u32.u16 	%r2243, %rs13013;
	prmt.b32 	%r2244, %r2243, %r2242, 0x3340U;
	prmt.b32 	%r2245, %r2244, %r2241, 0x5410U;
	cvt.u32.u16 	%r2246, %rs13014;
	cvt.u32.u16 	%r2247, %rs13015;
	prmt.b32 	%r2248, %r2247, %r2246, 0x3340U;
	cvt.u32.u16 	%r2249, %rs13016;
	cvt.u32.u16 	%r2250, %rs13017;
	prmt.b32 	%r2251, %r2250, %r2249, 0x3340U;
	prmt.b32 	%r2252, %r2251, %r2248, 0x5410U;
	st.local.v2.b32 	[%rd3+72], {%r2252, %r2245};
	cvt.u32.u16 	%r2253, %rs13002;
	cvt.u32.u16 	%r2254, %rs13003;
	prmt.b32 	%r2255, %r2254, %r2253, 0x3340U;
	cvt.u32.u16 	%r2256, %rs13004;
	cvt.u32.u16 	%r2257, %rs13005;
	prmt.b32 	%r2258, %r2257, %r2256, 0x3340U;
	prmt.b32 	%r2259, %r2258, %r2255, 0x5410U;
	cvt.u32.u16 	%r2260, %rs13006;
	cvt.u32.u16 	%r2261, %rs13007;
	prmt.b32 	%r2262, %r2261, %r2260, 0x3340U;
	cvt.u32.u16 	%r2263, %rs13008;
	cvt.u32.u16 	%r2264, %rs13009;
	prmt.b32 	%r2265, %r2264, %r2263, 0x3340U;
	prmt.b32 	%r2266, %r2265, %r2262, 0x5410U;
	st.local.v2.b32 	[%rd3+80], {%r2266, %r2259};
	cvt.u32.u16 	%r2267, %rs12994;
	cvt.u32.u16 	%r2268, %rs12995;
	prmt.b32 	%r2269, %r2268, %r2267, 0x3340U;
	cvt.u32.u16 	%r2270, %rs12996;
	cvt.u32.u16 	%r2271, %rs12997;
	prmt.b32 	%r2272, %r2271, %r2270, 0x3340U;
	prmt.b32 	%r2273, %r2272, %r2269, 0x5410U;
	cvt.u32.u16 	%r2274, %rs12998;
	cvt.u32.u16 	%r2275, %rs12999;
	prmt.b32 	%r2276, %r2275, %r2274, 0x3340U;
	cvt.u32.u16 	%r2277, %rs13000;
	cvt.u32.u16 	%r2278, %rs13001;
	prmt.b32 	%r2279, %r2278, %r2277, 0x3340U;
	prmt.b32 	%r2280, %r2279, %r2276, 0x5410U;
	st.local.v2.b32 	[%rd3+88], {%r2280, %r2273};
	cvt.u32.u16 	%r2281, %rs12986;
	cvt.u32.u16 	%r2282, %rs12987;
	prmt.b32 	%r2283, %r2282, %r2281, 0x3340U;
	cvt.u32.u16 	%r2284, %rs12988;
	cvt.u32.u16 	%r2285, %rs12989;
	prmt.b32 	%r2286, %r2285, %r2284, 0x3340U;
	prmt.b32 	%r2287, %r2286, %r2283, 0x5410U;
	cvt.u32.u16 	%r2288, %rs12990;
	cvt.u32.u16 	%r2289, %rs12991;
	prmt.b32 	%r2290, %r2289, %r2288, 0x3340U;
	cvt.u32.u16 	%r2291, %rs12992;
	cvt.u32.u16 	%r2292, %rs12993;
	prmt.b32 	%r2293, %r2292, %r2291, 0x3340U;
	prmt.b32 	%r2294, %r2293, %r2290, 0x5410U;
	st.local.v2.b32 	[%rd3+96], {%r2294, %r2287};
	cvt.u32.u16 	%r2295, %rs12978;
	cvt.u32.u16 	%r2296, %rs12979;
	prmt.b32 	%r2297, %r2296, %r2295, 0x3340U;
	cvt.u32.u16 	%r2298, %rs12980;
	cvt.u32.u16 	%r2299, %rs12981;
	prmt.b32 	%r2300, %r2299, %r2298, 0x3340U;
	prmt.b32 	%r2301, %r2300, %r2297, 0x5410U;
	cvt.u32.u16 	%r2302, %rs12982;
	cvt.u32.u16 	%r2303, %rs12983;
	prmt.b32 	%r2304, %r2303, %r2302, 0x3340U;
	cvt.u32.u16 	%r2305, %rs12984;
	cvt.u32.u16 	%r2306, %rs12985;
	prmt.b32 	%r2307, %r2306, %r2305, 0x3340U;
	prmt.b32 	%r2308, %r2307, %r2304, 0x5410U;
	st.local.v2.b32 	[%rd3+104], {%r2308, %r2301};
	cvt.u32.u16 	%r2309, %rs12970;
	cvt.u32.u16 	%r2310, %rs12971;
	prmt.b32 	%r2311, %r2310, %r2309, 0x3340U;
	cvt.u32.u16 	%r2312, %rs12972;
	cvt.u32.u16 	%r2313, %rs12973;
	prmt.b32 	%r2314, %r2313, %r2312, 0x3340U;
	prmt.b32 	%r2315, %r2314, %r2311, 0x5410U;
	cvt.u32.u16 	%r2316, %rs12974;
	cvt.u32.u16 	%r2317, %rs12975;
	prmt.b32 	%r2318, %r2317, %r2316, 0x3340U;
	cvt.u32.u16 	%r2319, %rs12976;
	cvt.u32.u16 	%r2320, %rs12977;
	prmt.b32 	%r2321, %r2320, %r2319, 0x3340U;
	prmt.b32 	%r2322, %r2321, %r2318, 0x5410U;
	st.local.v2.b32 	[%rd3+112], {%r2322, %r2315};
	cvt.u32.u16 	%r2323, %rs12962;
	cvt.u32.u16 	%r2324, %rs12963;
	prmt.b32 	%r2325, %r2324, %r2323, 0x3340U;
	cvt.u32.u16 	%r2326, %rs12964;
	cvt.u32.u16 	%r2327, %rs12965;
	prmt.b32 	%r2328, %r2327, %r2326, 0x3340U;
	prmt.b32 	%r2329, %r2328, %r2325, 0x5410U;
	cvt.u32.u16 	%r2330, %rs12966;
	cvt.u32.u16 	%r2331, %rs12967;
	prmt.b32 	%r2332, %r2331, %r2330, 0x3340U;
	cvt.u32.u16 	%r2333, %rs12968;
	cvt.u32.u16 	%r2334, %rs12969;
	prmt.b32 	%r2335, %r2334, %r2333, 0x3340U;
	prmt.b32 	%r2336, %r2335, %r2332, 0x5410U;
	st.local.v2.b32 	[%rd3+120], {%r2336, %r2329};
	cvt.u32.u16 	%r2337, %rs12954;
	cvt.u32.u16 	%r2338, %rs12955;
	prmt.b32 	%r2339, %r2338, %r2337, 0x3340U;
	cvt.u32.u16 	%r2340, %rs12956;
	cvt.u32.u16 	%r2341, %rs12957;
	prmt.b32 	%r2342, %r2341, %r2340, 0x3340U;
	prmt.b32 	%r2343, %r2342, %r2339, 0x5410U;
	cvt.u32.u16 	%r2344, %rs12958;
	cvt.u32.u16 	%r2345, %rs12959;
	prmt.b32 	%r2346, %r2345, %r2344, 0x3340U;
	cvt.u32.u16 	%r2347, %rs12960;
	cvt.u32.u16 	%r2348, %rs12961;
	prmt.b32 	%r2349, %r2348, %r2347, 0x3340U;
	prmt.b32 	%r2350, %r2349, %r2346, 0x5410U;
	st.local.v2.b32 	[%rd3+128], {%r2350, %r2343};
	cvt.u32.u16 	%r2351, %rs12946;
	cvt.u32.u16 	%r2352, %rs12947;
	prmt.b32 	%r2353, %r2352, %r2351, 0x3340U;
	cvt.u32.u16 	%r2354, %rs12948;
	cvt.u32.u16 	%r2355, %rs12949;
	prmt.b32 	%r2356, %r2355, %r2354, 0x3340U;
	prmt.b32 	%r2357, %r2356, %r2353, 0x5410U;
	cvt.u32.u16 	%r2358, %rs12950;
	cvt.u32.u16 	%r2359, %rs12951;
	prmt.b32 	%r2360, %r2359, %r2358, 0x3340U;
	cvt.u32.u16 	%r2361, %rs12952;
	cvt.u32.u16 	%r2362, %rs12953;
	prmt.b32 	%r2363, %r2362, %r2361, 0x3340U;
	prmt.b32 	%r2364, %r2363, %r2360, 0x5410U;
	st.local.v2.b32 	[%rd3+136], {%r2364, %r2357};
	cvt.u32.u16 	%r2365, %rs12938;
	cvt.u32.u16 	%r2366, %rs12939;
	prmt.b32 	%r2367, %r2366, %r2365, 0x3340U;
	cvt.u32.u16 	%r2368, %rs12940;
	cvt.u32.u16 	%r2369, %rs12941;
	prmt.b32 	%r2370, %r2369, %r2368, 0x3340U;
	prmt.b32 	%r2371, %r2370, %r2367, 0x5410U;
	cvt.u32.u16 	%r2372, %rs12942;
	cvt.u32.u16 	%r2373, %rs12943;
	prmt.b32 	%r2374, %r2373, %r2372, 0x3340U;
	cvt.u32.u16 	%r2375, %rs12944;
	cvt.u32.u16 	%r2376, %rs12945;
	prmt.b32 	%r2377, %r2376, %r2375, 0x3340U;
	prmt.b32 	%r2378, %r2377, %r2374, 0x5410U;
	st.local.v2.b32 	[%rd3+144], {%r2378, %r2371};
	cvt.u32.u16 	%r2379, %rs12930;
	cvt.u32.u16 	%r2380, %rs12931;
	prmt.b32 	%r2381, %r2380, %r2379, 0x3340U;
	cvt.u32.u16 	%r2382, %rs12932;
	cvt.u32.u16 	%r2383, %rs12933;
	prmt.b32 	%r2384, %r2383, %r2382, 0x3340U;
	prmt.b32 	%r2385, %r2384, %r2381, 0x5410U;
	cvt.u32.u16 	%r2386, %rs12934;
	cvt.u32.u16 	%r2387, %rs12935;
	prmt.b32 	%r2388, %r2387, %r2386, 0x3340U;
	cvt.u32.u16 	%r2389, %rs12936;
	cvt.u32.u16 	%r2390, %rs12937;
	prmt.b32 	%r2391, %r2390, %r2389, 0x3340U;
	prmt.b32 	%r2392, %r2391, %r2388, 0x5410U;
	st.local.v2.b32 	[%rd3+152], {%r2392, %r2385};
	cvt.u32.u16 	%r2393, %rs12922;
	cvt.u32.u16 	%r2394, %rs12923;
	prmt.b32 	%r2395, %r2394, %r2393, 0x3340U;
	cvt.u32.u16 	%r2396, %rs12924;
	cvt.u32.u16 	%r2397, %rs12925;
	prmt.b32 	%r2398, %r2397, %r2396, 0x3340U;
	prmt.b32 	%r2399, %r2398, %r2395, 0x5410U;
	cvt.u32.u16 	%r2400, %rs12926;
	cvt.u32.u16 	%r2401, %rs12927;
	prmt.b32 	%r2402, %r2401, %r2400, 0x3340U;
	cvt.u32.u16 	%r2403, %rs12928;
	cvt.u32.u16 	%r2404, %rs12929;
	prmt.b32 	%r2405, %r2404, %r2403, 0x3340U;
	prmt.b32 	%r2406, %r2405, %r2402, 0x5410U;
	st.local.v2.b32 	[%rd3+160], {%r2406, %r2399};
	cvt.u32.u16 	%r2407, %rs12914;
	cvt.u32.u16 	%r2408, %rs12915;
	prmt.b32 	%r2409, %r2408, %r2407, 0x3340U;
	cvt.u32.u16 	%r2410, %rs12916;
	cvt.u32.u16 	%r2411, %rs12917;
	prmt.b32 	%r2412, %r2411, %r2410, 0x3340U;
	prmt.b32 	%r2413, %r2412, %r2409, 0x5410U;
	cvt.u32.u16 	%r2414, %rs12918;
	cvt.u32.u16 	%r2415, %rs12919;
	prmt.b32 	%r2416, %r2415, %r2414, 0x3340U;
	cvt.u32.u16 	%r2417, %rs12920;
	cvt.u32.u16 	%r2418, %rs12921;
	prmt.b32 	%r2419, %r2418, %r2417, 0x3340U;
	prmt.b32 	%r2420, %r2419, %r2416, 0x5410U;
	st.local.v2.b32 	[%rd3+168], {%r2420, %r2413};
	cvt.u32.u16 	%r2421, %rs12906;
	cvt.u32.u16 	%r2422, %rs12907;
	prmt.b32 	%r2423, %r2422, %r2421, 0x3340U;
	cvt.u32.u16 	%r2424, %rs12908;
	cvt.u32.u16 	%r2425, %rs12909;
	prmt.b32 	%r2426, %r2425, %r2424, 0x3340U;
	prmt.b32 	%r2427, %r2426, %r2423, 0x5410U;
	cvt.u32.u16 	%r2428, %rs12910;
	cvt.u32.u16 	%r2429, %rs12911;
	prmt.b32 	%r2430, %r2429, %r2428, 0x3340U;
	cvt.u32.u16 	%r2431, %rs12912;
	cvt.u32.u16 	%r2432, %rs12913;
	prmt.b32 	%r2433, %r2432, %r2431, 0x3340U;
	prmt.b32 	%r2434, %r2433, %r2430, 0x5410U;
	st.local.v2.b32 	[%rd3+176], {%r2434, %r2427};
	cvt.u32.u16 	%r2435, %rs12898;
	cvt.u32.u16 	%r2436, %rs12899;
	prmt.b32 	%r2437, %r2436, %r2435, 0x3340U;
	cvt.u32.u16 	%r2438, %rs12900;
	cvt.u32.u16 	%r2439, %rs12901;
	prmt.b32 	%r2440, %r2439, %r2438, 0x3340U;
	prmt.b32 	%r2441, %r2440, %r2437, 0x5410U;
	cvt.u32.u16 	%r2442, %rs12902;
	cvt.u32.u16 	%r2443, %rs12903;
	prmt.b32 	%r2444, %r2443, %r2442, 0x3340U;
	cvt.u32.u16 	%r2445, %rs12904;
	cvt.u32.u16 	%r2446, %rs12905;
	prmt.b32 	%r2447, %r2446, %r2445, 0x3340U;
	prmt.b32 	%r2448, %r2447, %r2444, 0x5410U;
	st.local.v2.b32 	[%rd3+184], {%r2448, %r2441};
	cvt.u32.u16 	%r2449, %rs12890;
	cvt.u32.u16 	%r2450, %rs12891;
	prmt.b32 	%r2451, %r2450, %r2449, 0x3340U;
	cvt.u32.u16 	%r2452, %rs12892;
	cvt.u32.u16 	%r2453, %rs12893;
	prmt.b32 	%r2454, %r2453, %r2452, 0x3340U;
	prmt.b32 	%r2455, %r2454, %r2451, 0x5410U;
	cvt.u32.u16 	%r2456, %rs12894;
	cvt.u32.u16 	%r2457, %rs12895;
	prmt.b32 	%r2458, %r2457, %r2456, 0x3340U;
	cvt.u32.u16 	%r2459, %rs12896;
	cvt.u32.u16 	%r2460, %rs12897;
	prmt.b32 	%r2461, %r2460, %r2459, 0x3340U;
	prmt.b32 	%r2462, %r2461, %r2458, 0x5410U;
	st.local.v2.b32 	[%rd3+192], {%r2462, %r2455};
	cvt.u32.u16 	%r2463, %rs12882;
	cvt.u32.u16 	%r2464, %rs12883;
	prmt.b32 	%r2465, %r2464, %r2463, 0x3340U;
	cvt.u32.u16 	%r2466, %rs12884;
	cvt.u32.u16 	%r2467, %rs12885;
	prmt.b32 	%r2468, %r2467, %r2466, 0x3340U;
	prmt.b32 	%r2469, %r2468, %r2465, 0x5410U;
	cvt.u32.u16 	%r2470, %rs12886;
	cvt.u32.u16 	%r2471, %rs12887;
	prmt.b32 	%r2472, %r2471, %r2470, 0x3340U;
	cvt.u32.u16 	%r2473, %rs12888;
	cvt.u32.u16 	%r2474, %rs12889;
	prmt.b32 	%r2475, %r2474, %r2473, 0x3340U;
	prmt.b32 	%r2476, %r2475, %r2472, 0x5410U;
	st.local.v2.b32 	[%rd3+200], {%r2476, %r2469};
	cvt.u32.u16 	%r2477, %rs12874;
	cvt.u32.u16 	%r2478, %rs12875;
	prmt.b32 	%r2479, %r2478, %r2477, 0x3340U;
	cvt.u32.u16 	%r2480, %rs12876;
	cvt.u32.u16 	%r2481, %rs12877;
	prmt.b32 	%r2482, %r2481, %r2480, 0x3340U;
	prmt.b32 	%r2483, %r2482, %r2479, 0x5410U;
	cvt.u32.u16 	%r2484, %rs12878;
	cvt.u32.u16 	%r2485, %rs12879;
	prmt.b32 	%r2486, %r2485, %r2484, 0x3340U;
	cvt.u32.u16 	%r2487, %rs12880;
	cvt.u32.u16 	%r2488, %rs12881;
	prmt.b32 	%r2489, %r2488, %r2487, 0x3340U;
	prmt.b32 	%r2490, %r2489, %r2486, 0x5410U;
	st.local.v2.b32 	[%rd3+208], {%r2490, %r2483};
	cvt.u32.u16 	%r2491, %rs12866;
	cvt.u32.u16 	%r2492, %rs12867;
	prmt.b32 	%r2493, %r2492, %r2491, 0x3340U;
	cvt.u32.u16 	%r2494, %rs12868;
	cvt.u32.u16 	%r2495, %rs12869;
	prmt.b32 	%r2496, %r2495, %r2494, 0x3340U;
	prmt.b32 	%r2497, %r2496, %r2493, 0x5410U;
	cvt.u32.u16 	%r2498, %rs12870;
	cvt.u32.u16 	%r2499, %rs12871;
	prmt.b32 	%r2500, %r2499, %r2498, 0x3340U;
	cvt.u32.u16 	%r2501, %rs12872;
	cvt.u32.u16 	%r2502, %rs12873;
	prmt.b32 	%r2503, %r2502, %r2501, 0x3340U;
	prmt.b32 	%r2504, %r2503, %r2500, 0x5410U;
	st.local.v2.b32 	[%rd3+216], {%r2504, %r2497};
	cvt.u32.u16 	%r2505, %rs12858;
	cvt.u32.u16 	%r2506, %rs12859;
	prmt.b32 	%r2507, %r2506, %r2505, 0x3340U;
	cvt.u32.u16 	%r2508, %rs12860;
	cvt.u32.u16 	%r2509, %rs12861;
	prmt.b32 	%r2510, %r2509, %r2508, 0x3340U;
	prmt.b32 	%r2511, %r2510, %r2507, 0x5410U;
	cvt.u32.u16 	%r2512, %rs12862;
	cvt.u32.u16 	%r2513, %rs12863;
	prmt.b32 	%r2514, %r2513, %r2512, 0x3340U;
	cvt.u32.u16 	%r2515, %rs12864;
	cvt.u32.u16 	%r2516, %rs12865;
	prmt.b32 	%r2517, %r2516, %r2515, 0x3340U;
	prmt.b32 	%r2518, %r2517, %r2514, 0x5410U;
	st.local.v2.b32 	[%rd3+224], {%r2518, %r2511};
	cvt.u32.u16 	%r2519, %rs12850;
	cvt.u32.u16 	%r2520, %rs12851;
	prmt.b32 	%r2521, %r2520, %r2519, 0x3340U;
	cvt.u32.u16 	%r2522, %rs12852;
	cvt.u32.u16 	%r2523, %rs12853;
	prmt.b32 	%r2524, %r2523, %r2522, 0x3340U;
	prmt.b32 	%r2525, %r2524, %r2521, 0x5410U;
	cvt.u32.u16 	%r2526, %rs12854;
	cvt.u32.u16 	%r2527, %rs12855;
	prmt.b32 	%r2528, %r2527, %r2526, 0x3340U;
	cvt.u32.u16 	%r2529, %rs12856;
	cvt.u32.u16 	%r2530, %rs12857;
	prmt.b32 	%r2531, %r2530, %r2529, 0x3340U;
	prmt.b32 	%r2532, %r2531, %r2528, 0x5410U;
	st.local.v2.b32 	[%rd3+232], {%r2532, %r2525};
	cvt.u32.u16 	%r2533, %rs12842;
	cvt.u32.u16 	%r2534, %rs12843;
	prmt.b32 	%r2535, %r2534, %r2533, 0x3340U;
	cvt.u32.u16 	%r2536, %rs12844;
	cvt.u32.u16 	%r2537, %rs12845;
	prmt.b32 	%r2538, %r2537, %r2536, 0x3340U;
	prmt.b32 	%r2539, %r2538, %r2535, 0x5410U;
	cvt.u32.u16 	%r2540, %rs12846;
	cvt.u32.u16 	%r2541, %rs12847;
	prmt.b32 	%r2542, %r2541, %r2540, 0x3340U;
	cvt.u32.u16 	%r2543, %rs12848;
	cvt.u32.u16 	%r2544, %rs12849;
	prmt.b32 	%r2545, %r2544, %r2543, 0x3340U;
	prmt.b32 	%r2546, %r2545, %r2542, 0x5410U;
	st.local.v2.b32 	[%rd3+240], {%r2546, %r2539};
	cvt.u32.u16 	%r2547, %rs12834;
	cvt.u32.u16 	%r2548, %rs12835;
	prmt.b32 	%r2549, %r2548, %r2547, 0x3340U;
	cvt.u32.u16 	%r2550, %rs12836;
	cvt.u32.u16 	%r2551, %rs12837;
	prmt.b32 	%r2552, %r2551, %r2550, 0x3340U;
	prmt.b32 	%r2553, %r2552, %r2549, 0x5410U;
	cvt.u32.u16 	%r2554, %rs12838;
	cvt.u32.u16 	%r2555, %rs12839;
	prmt.b32 	%r2556, %r2555, %r2554, 0x3340U;
	cvt.u32.u16 	%r2557, %rs12840;
	cvt.u32.u16 	%r2558, %rs12841;
	prmt.b32 	%r2559, %r2558, %r2557, 0x3340U;
	prmt.b32 	%r2560, %r2559, %r2556, 0x5410U;
	st.local.v2.b32 	[%rd3+248], {%r2560, %r2553};
	cvt.u32.u16 	%r2561, %rs12826;
	cvt.u32.u16 	%r2562, %rs12827;
	prmt.b32 	%r2563, %r2562, %r2561, 0x3340U;
	cvt.u32.u16 	%r2564, %rs12828;
	cvt.u32.u16 	%r2565, %rs12829;
	prmt.b32 	%r2566, %r2565, %r2564, 0x3340U;
	prmt.b32 	%r2567, %r2566, %r2563, 0x5410U;
	cvt.u32.u16 	%r2568, %rs12830;
	cvt.u32.u16 	%r2569, %rs12831;
	prmt.b32 	%r2570, %r2569, %r2568, 0x3340U;
	cvt.u32.u16 	%r2571, %rs12832;
	cvt.u32.u16 	%r2572, %rs12833;
	prmt.b32 	%r2573, %r2572, %r2571, 0x3340U;
	prmt.b32 	%r2574, %r2573, %r2570, 0x5410U;
	st.local.v2.b32 	[%rd3+256], {%r2574, %r2567};
	cvt.u32.u16 	%r2575, %rs12818;
	cvt.u32.u16 	%r2576, %rs12819;
	prmt.b32 	%r2577, %r2576, %r2575, 0x3340U;
	cvt.u32.u16 	%r2578, %rs12820;
	cvt.u32.u16 	%r2579, %rs12821;
	prmt.b32 	%r2580, %r2579, %r2578, 0x3340U;
	prmt.b32 	%r2581, %r2580, %r2577, 0x5410U;
	cvt.u32.u16 	%r2582, %rs12822;
	cvt.u32.u16 	%r2583, %rs12823;
	prmt.b32 	%r2584, %r2583, %r2582, 0x3340U;
	cvt.u32.u16 	%r2585, %rs12824;
	cvt.u32.u16 	%r2586, %rs12825;
	prmt.b32 	%r2587, %r2586, %r2585, 0x3340U;
	prmt.b32 	%r2588, %r2587, %r2584, 0x5410U;
	st.local.v2.b32 	[%rd3+264], {%r2588, %r2581};
	mov.b32 	%r28701, 0;
$L__BB4_100:
	mov.u32 	%r28704, %r28701;
	cvt.u64.u32 	%rd42, %r28704;
	add.s64 	%rd43, %rd3, %rd42;
	ld.local.u8 	%rs11595, [%rd43+16];
	setp.ne.s16 	%p11, %rs11595, 0;
	add.s32 	%r28701, %r28704, 1;
	@%p11 bra 	$L__BB4_100;
	and.b16  	%rs11596, %rs16413, 255;
	setp.eq.s16 	%p12, %rs11596, 0;
	@%p12 bra 	$L__BB4_104;
	mov.b32 	%r28702, 0;
$L__BB4_103:
	cvt.u64.u32 	%rd44, %r28704;
	add.s64 	%rd45, %rd3, %rd44;
	st.local.u8 	[%rd45+16], %rs16413;
	add.s32 	%r28704, %r28704, 1;
	add.s32 	%r473, %r28702, 1;
	cvt.u64.u32 	%rd46, %r28702;
	add.s64 	%rd47, %rd4, %rd46;
	ld.local.u8 	%rs16413, [%rd47+17];
	setp.ne.s16 	%p13, %rs16413, 0;
	mov.u32 	%r28702, %r473;
	@%p13 bra 	$L__BB4_103;
$L__BB4_104:
	ld.param.u64 	%rd259, [_ZN3cub18CUB_300001_SM_10006detail6reduce28DeviceReduceSingleTileKernelINS2_10policy_hubI4Itemy13Addition_funcE10Policy1000EN6thrust24THRUST_300001_SM_1000_NS6detail15normal_iteratorINSA_10device_ptrIS5_EEEEPS5_yS6_S5_S5_N4cuda3std3__410__identityEEEvT0_T1_T2_T3_T4_T6__param_2];
	cvt.u64.u32 	%rd48, %r28704;
	add.s64 	%rd49, %rd3, %rd48;
	mov.b16 	%rs11597, 0;
	st.local.u8 	[%rd49+16], %rs11597;
	add.s32 	%r28642, %r28642, %r467;
	st.local.u32 	[%rd3], %r28642;
	add.f64 	%fd78, %fd43, %fd78;
	st.local.f64 	[%rd3+8], %fd78;
	ld.local.v2.b32 	{%r2590, %r2591}, [%rd3+16];
	bfe.u32 	%r2592, %r2590, 0, 8;
	cvt.u16.u32 	%rs13073, %r2592;
	bfe.u32 	%r2593, %r2590, 8, 8;
	cvt.u16.u32 	%rs13072, %r2593;
	bfe.u32 	%r2594, %r2590, 16, 8;
	cvt.u16.u32 	%rs13071, %r2594;
	bfe.u32 	%r2595, %r2590, 24, 8;
	cvt.u16.u32 	%rs13070, %r2595;
	bfe.u32 	%r2596, %r2591, 0, 8;
	cvt.u16.u32 	%rs13069, %r2596;
	bfe.u32 	%r2597, %r2591, 8, 8;
	cvt.u16.u32 	%rs13068, %r2597;
	bfe.u32 	%r2598, %r2591, 16, 8;
	cvt.u16.u32 	%rs13067, %r2598;
	bfe.u32 	%r2599, %r2591, 24, 8;
	cvt.u16.u32 	%rs13066, %r2599;
	ld.local.v2.b32 	{%r2600, %r2601}, [%rd3+24];
	bfe.u32 	%r2602, %r2600, 0, 8;
	cvt.u16.u32 	%rs13065, %r2602;
	bfe.u32 	%r2603, %r2600, 8, 8;
	cvt.u16.u32 	%rs13064, %r2603;
	bfe.u32 	%r2604, %r2600, 16, 8;
	cvt.u16.u32 	%rs13063, %r2604;
	bfe.u32 	%r2605, %r2600, 24, 8;
	cvt.u16.u32 	%rs13062, %r2605;
	bfe.u32 	%r2606, %r2601, 0, 8;
	cvt.u16.u32 	%rs13061, %r2606;
	bfe.u32 	%r2607, %r2601, 8, 8;
	cvt.u16.u32 	%rs13060, %r2607;
	bfe.u32 	%r2608, %r2601, 16, 8;
	cvt.u16.u32 	%rs13059, %r2608;
	bfe.u32 	%r2609, %r2601, 24, 8;
	cvt.u16.u32 	%rs13058, %r2609;
	ld.local.v2.b32 	{%r2610, %r2611}, [%rd3+32];
	bfe.u32 	%r2612, %r2610, 0, 8;
	cvt.u16.u32 	%rs13057, %r2612;
	bfe.u32 	%r2613, %r2610, 8, 8;
	cvt.u16.u32 	%rs13056, %r2613;
	bfe.u32 	%r2614, %r2610, 16, 8;
	cvt.u16.u32 	%rs13055, %r2614;
	bfe.u32 	%r2615, %r2610, 24, 8;
	cvt.u16.u32 	%rs13054, %r2615;
	bfe.u32 	%r2616, %r2611, 0, 8;
	cvt.u16.u32 	%rs13053, %r2616;
	bfe.u32 	%r2617, %r2611, 8, 8;
	cvt.u16.u32 	%rs13052, %r2617;
	bfe.u32 	%r2618, %r2611, 16, 8;
	cvt.u16.u32 	%rs13051, %r2618;
	bfe.u32 	%r2619, %r2611, 24, 8;
	cvt.u16.u32 	%rs13050, %r2619;
	ld.local.v2.b32 	{%r2620, %r2621}, [%rd3+40];
	bfe.u32 	%r2622, %r2620, 0, 8;
	cvt.u16.u32 	%rs13049, %r2622;
	bfe.u32 	%r2623, %r2620, 8, 8;
	cvt.u16.u32 	%rs13048, %r2623;
	bfe.u32 	%r2624, %r2620, 16, 8;
	cvt.u16.u32 	%rs13047, %r2624;
	bfe.u32 	%r2625, %r2620, 24, 8;
	cvt.u16.u32 	%rs13046, %r2625;
	bfe.u32 	%r2626, %r2621, 0, 8;
	cvt.u16.u32 	%rs13045, %r2626;
	bfe.u32 	%r2627, %r2621, 8, 8;
	cvt.u16.u32 	%rs13044, %r2627;
	bfe.u32 	%r2628, %r2621, 16, 8;
	cvt.u16.u32 	%rs13043, %r2628;
	bfe.u32 	%r2629, %r2621, 24, 8;
	cvt.u16.u32 	%rs13042, %r2629;
	ld.local.v2.b32 	{%r2630, %r2631}, [%rd3+48];
	bfe.u32 	%r2632, %r2630, 0, 8;
	cvt.u16.u32 	%rs13041, %r2632;
	bfe.u32 	%r2633, %r2630, 8, 8;
	cvt.u16.u32 	%rs13040, %r2633;
	bfe.u32 	%r2634, %r2630, 16, 8;
	cvt.u16.u32 	%rs13039, %r2634;
	bfe.u32 	%r2635, %r2630, 24, 8;
	cvt.u16.u32 	%rs13038, %r2635;
	bfe.u32 	%r2636, %r2631, 0, 8;
	cvt.u16.u32 	%rs13037, %r2636;
	bfe.u32 	%r2637, %r2631, 8, 8;
	cvt.u16.u32 	%rs13036, %r2637;
	bfe.u32 	%r2638, %r2631, 16, 8;
	cvt.u16.u32 	%rs13035, %r2638;
	bfe.u32 	%r2639, %r2631, 24, 8;
	cvt.u16.u32 	%rs13034, %r2639;
	ld.local.v2.b32 	{%r2640, %r2641}, [%rd3+56];
	bfe.u32 	%r2642, %r2640, 0, 8;
	cvt.u16.u32 	%rs13033, %r2642;
	bfe.u32 	%r2643, %r2640, 8, 8;
	cvt.u16.u32 	%rs13032, %r2643;
	bfe.u32 	%r2644, %r2640, 16, 8;
	cvt.u16.u32 	%rs13031, %r2644;
	bfe.u32 	%r2645, %r2640, 24, 8;
	cvt.u16.u32 	%rs13030, %r2645;
	bfe.u32 	%r2646, %r2641, 0, 8;
	cvt.u16.u32 	%rs13029, %r2646;
	bfe.u32 	%r2647, %r2641, 8, 8;
	cvt.u16.u32 	%rs13028, %r2647;
	bfe.u32 	%r2648, %r2641, 16, 8;
	cvt.u16.u32 	%rs13027, %r2648;
	bfe.u32 	%r2649, %r2641, 24, 8;
	cvt.u16.u32 	%rs13026, %r2649;
	ld.local.v2.b32 	{%r2650, %r2651}, [%rd3+64];
	bfe.u32 	%r2652, %r2650, 0, 8;
	cvt.u16.u32 	%rs13025, %r2652;
	bfe.u32 	%r2653, %r2650, 8, 8;
	cvt.u16.u32 	%rs13024, %r2653;
	bfe.u32 	%r2654, %r2650, 16, 8;
	cvt.u16.u32 	%rs13023, %r2654;
	bfe.u32 	%r2655, %r2650, 24, 8;
	cvt.u16.u32 	%rs13022, %r2655;
	bfe.u32 	%r2656, %r2651, 0, 8;
	cvt.u16.u32 	%rs13021, %r2656;
	bfe.u32 	%r2657, %r2651, 8, 8;
	cvt.u16.u32 	%rs13020, %r2657;
	bfe.u32 	%r2658, %r2651, 16, 8;
	cvt.u16.u32 	%rs13019, %r2658;
	bfe.u32 	%r2659, %r2651, 24, 8;
	cvt.u16.u32 	%rs13018, %r2659;
	ld.local.v2.b32 	{%r2660, %r2661}, [%rd3+72];
	bfe.u32 	%r2662, %r2660, 0, 8;
	cvt.u16.u32 	%rs13017, %r2662;
	bfe.u32 	%r2663, %r2660, 8, 8;
	cvt.u16.u32 	%rs13016, %r2663;
	bfe.u32 	%r2664, %r2660, 16, 8;
	cvt.u16.u32 	%rs13015, %r2664;
	bfe.u32 	%r2665, %r2660, 24, 8;
	cvt.u16.u32 	%rs13014, %r2665;
	bfe.u32 	%r2666, %r2661, 0, 8;
	cvt.u16.u32 	%rs13013, %r2666;
	bfe.u32 	%r2667, %r2661, 8, 8;
	cvt.u16.u32 	%rs13012, %r2667;
	bfe.u32 	%r2668, %r2661, 16, 8;
	cvt.u16.u32 	%rs13011, %r2668;
	bfe.u32 	%r2669, %r2661, 24, 8;
	cvt.u16.u32 	%rs13010, %r2669;
	ld.local.v2.b32 	{%r2670, %r2671}, [%rd3+80];
	bfe.u32 	%r2672, %r2670, 0, 8;
	cvt.u16.u32 	%rs13009, %r2672;
	bfe.u32 	%r2673, %r2670, 8, 8;
	cvt.u16.u32 	%rs13008, %r2673;
	bfe.u32 	%r2674, %r2670, 16, 8;
	cvt.u16.u32 	%rs13007, %r2674;
	bfe.u32 	%r2675, %r2670, 24, 8;
	cvt.u16.u32 	%rs13006, %r2675;
	bfe.u32 	%r2676, %r2671, 0, 8;
	cvt.u16.u32 	%rs13005, %r2676;
	bfe.u32 	%r2677, %r2671, 8, 8;
	cvt.u16.u32 	%rs13004, %r2677;
	bfe.u32 	%r2678, %r2671, 16, 8;
	cvt.u16.u32 	%rs13003, %r2678;
	bfe.u32 	%r2679, %r2671, 24, 8;
	cvt.u16.u32 	%rs13002, %r2679;
	ld.local.v2.b32 	{%r2680, %r2681}, [%rd3+88];
	bfe.u32 	%r2682, %r2680, 0, 8;
	cvt.u16.u32 	%rs13001, %r2682;
	bfe.u32 	%r2683, %r2680, 8, 8;
	cvt.u16.u32 	%rs13000, %r2683;
	bfe.u32 	%r2684, %r2680, 16, 8;
	cvt.u16.u32 	%rs12999, %r2684;
	bfe.u32 	%r2685, %r2680, 24, 8;
	cvt.u16.u32 	%rs12998, %r2685;
	bfe.u32 	%r2686, %r2681, 0, 8;
	cvt.u16.u32 	%rs12997, %r2686;
	bfe.u32 	%r2687, %r2681, 8, 8;
	cvt.u16.u32 	%rs12996, %r2687;
	bfe.u32 	%r2688, %r2681, 16, 8;
	cvt.u16.u32 	%rs12995, %r2688;
	bfe.u32 	%r2689, %r2681, 24, 8;
	cvt.u16.u32 	%rs12994, %r2689;
	ld.local.v2.b32 	{%r2690, %r2691}, [%rd3+96];
	bfe.u32 	%r2692, %r2690, 0, 8;
	cvt.u16.u32 	%rs12993, %r2692;
	bfe.u32 	%r2693, %r2690, 8, 8;
	cvt.u16.u32 	%rs12992, %r2693;
	bfe.u32 	%r2694, %r2690, 16, 8;
	cvt.u16.u32 	%rs12991, %r2694;
	bfe.u32 	%r2695, %r2690, 24, 8;
	cvt.u16.u32 	%rs12990, %r2695;
	bfe.u32 	%r2696, %r2691, 0, 8;
	cvt.u16.u32 	%rs12989, %r2696;
	bfe.u32 	%r2697, %r2691, 8, 8;
	cvt.u16.u32 	%rs12988, %r2697;
	bfe.u32 	%r2698, %r2691, 16, 8;
	cvt.u16.u32 	%rs12987, %r2698;
	bfe.u32 	%r2699, %r2691, 24, 8;
	cvt.u16.u32 	%rs12986, %r2699;
	ld.local.v2.b32 	{%r2700, %r2701}, [%rd3+104];
	bfe.u32 	%r2702, %r2700, 0, 8;
	cvt.u16.u32 	%rs12985, %r2702;
	bfe.u32 	%r2703, %r2700, 8, 8;
	cvt.u16.u32 	%rs12984, %r2703;
	bfe.u32 	%r2704, %r2700, 16, 8;
	cvt.u16.u32 	%rs12983, %r2704;
	bfe.u32 	%r2705, %r2700, 24, 8;
	cvt.u16.u32 	%rs12982, %r2705;
	bfe.u32 	%r2706, %r2701, 0, 8;
	cvt.u16.u32 	%rs12981, %r2706;
	bfe.u32 	%r2707, %r2701, 8, 8;
	cvt.u16.u32 	%rs12980, %r2707;
	bfe.u32 	%r2708, %r2701, 16, 8;
	cvt.u16.u32 	%rs12979, %r2708;
	bfe.u32 	%r2709, %r2701, 24, 8;
	cvt.u16.u32 	%rs12978, %r2709;
	ld.local.v2.b32 	{%r2710, %r2711}, [%rd3+112];
	bfe.u32 	%r2712, %r2710, 0, 8;
	cvt.u16.u32 	%rs12977, %r2712;
	bfe.u32 	%r2713, %r2710, 8, 8;
	cvt.u16.u32 	%rs12976, %r2713;
	bfe.u32 	%r2714, %r2710, 16, 8;
	cvt.u16.u32 	%rs12975, %r2714;
	bfe.u32 	%r2715, %r2710, 24, 8;
	cvt.u16.u32 	%rs12974, %r2715;
	bfe.u32 	%r2716, %r2711, 0, 8;
	cvt.u16.u32 	%rs12973, %r2716;
	bfe.u32 	%r2717, %r2711, 8, 8;
	cvt.u16.u32 	%rs12972, %r2717;
	bfe.u32 	%r2718, %r2711, 16, 8;
	cvt.u16.u32 	%rs12971, %r2718;
	bfe.u32 	%r2719, %r2711, 24, 8;
	cvt.u16.u32 	%rs12970, %r2719;
	ld.local.v2.b32 	{%r2720, %r2721}, [%rd3+120];
	bfe.u32 	%r2722, %r2720, 0, 8;
	cvt.u16.u32 	%rs12969, %r2722;
	bfe.u32 	%r2723, %r2720, 8, 8;
	cvt.u16.u32 	%rs12968, %r2723;
	bfe.u32 	%r2724, %r2720, 16, 8;
	cvt.u16.u32 	%rs12967, %r2724;
	bfe.u32 	%r2725, %r2720, 24, 8;
	cvt.u16.u32 	%rs12966, %r2725;
	bfe.u32 	%r2726, %r2721, 0, 8;
	cvt.u16.u32 	%rs12965, %r2726;
	bfe.u32 	%r2727, %r2721, 8, 8;
	cvt.u16.u32 	%rs12964, %r2727;
	bfe.u32 	%r2728, %r2721, 16, 8;
	cvt.u16.u32 	%rs12963, %r2728;
	bfe.u32 	%r2729, %r2721, 24, 8;
	cvt.u16.u32 	%rs12962, %r2729;
	ld.local.v2.b32 	{%r2730, %r2731}, [%rd3+128];
	bfe.u32 	%r2732, %r2730, 0, 8;
	cvt.u16.u32 	%rs12961, %r2732;
	bfe.u32 	%r2733, %r2730, 8, 8;
	cvt.u16.u32 	%rs12960, %r2733;
	bfe.u32 	%r2734, %r2730, 16, 8;
	cvt.u16.u32 	%rs12959, %r2734;
	bfe.u32 	%r2735, %r2730, 24, 8;
	cvt.u16.u32 	%rs12958, %r2735;
	bfe.u32 	%r2736, %r2731, 0, 8;
	cvt.u16.u32 	%rs12957, %r2736;
	bfe.u32 	%r2737, %r2731, 8, 8;
	cvt.u16.u32 	%rs12956, %r2737;
	bfe.u32 	%r2738, %r2731, 16, 8;
	cvt.u16.u32 	%rs12955, %r2738;
	bfe.u32 	%r2739, %r2731, 24, 8;
	cvt.u16.u32 	%rs12954, %r2739;
	ld.local.v2.b32 	{%r2740, %r2741}, [%rd3+136];
	bfe.u32 	%r2742, %r2740, 0, 8;
	cvt.u16.u32 	%rs12953, %r2742;
	bfe.u32 	%r2743, %r2740, 8, 8;
	cvt.u16.u32 	%rs12952, %r2743;
	bfe.u32 	%r2744, %r2740, 16, 8;
	cvt.u16.u32 	%rs12951, %r2744;
	bfe.u32 	%r2745, %r2740, 24, 8;
	cvt.u16.u32 	%rs12950, %r2745;
	bfe.u32 	%r2746, %r2741, 0, 8;
	cvt.u16.u32 	%rs12949, %r2746;
	bfe.u32 	%r2747, %r2741, 8, 8;
	cvt.u16.u32 	%rs12948, %r2747;
	bfe.u32 	%r2748, %r2741, 16, 8;
	cvt.u16.u32 	%rs12947, %r2748;
	bfe.u32 	%r2749, %r2741, 24, 8;
	cvt.u16.u32 	%rs12946, %r2749;
	ld.local.v2.b32 	{%r2750, %r2751}, [%rd3+144];
	bfe.u32 	%r2752, %r2750, 0, 8;
	cvt.u16.u32 	%rs12945, %r2752;
	bfe.u32 	%r2753, %r2750, 8, 8;
	cvt.u16.u32 	%rs12944, %r2753;
	bfe.u32 	%r2754, %r2750, 16, 8;
	cvt.u16.u32 	%rs12943, %r2754;
	bfe.u32 	%r2755, %r2750, 24, 8;
	cvt.u16.u32 	%rs12942, %r2755;
	bfe.u32 	%r2756, %r2751, 0, 8;
	cvt.u16.u32 	%rs12941, %r2756;
	bfe.u32 	%r2757, %r2751, 8, 8;
	cvt.u16.u32 	%rs12940, %r2757;
	bfe.u32 	%r2758, %r2751, 16, 8;
	cvt.u16.u32 	%rs12939, %r2758;
	bfe.u32 	%r2759, %r2751, 24, 8;
	cvt.u16.u32 	%rs12938, %r2759;
	ld.local.v2.b32 	{%r2760, %r2761}, [%rd3+152];
	bfe.u32 	%r2762, %r2760, 0, 8;
	cvt.u16.u32 	%rs12937, %r2762;
	bfe.u32 	%r2763, %r2760, 8, 8;
	cvt.u16.u32 	%rs12936, %r2763;
	bfe.u32 	%r2764, %r2760, 16, 8;
	cvt.u16.u32 	%rs12935, %r2764;
	bfe.u32 	%r2765, %r2760, 24, 8;
	cvt.u16.u32 	%rs12934, %r2765;
	bfe.u32 	%r2766, %r2761, 0, 8;
	cvt.u16.u32 	%rs12933, %r2766;
	bfe.u32 	%r2767, %r2761, 8, 8;
	cvt.u16.u32 	%rs12932, %r2767;
	bfe.u32 	%r2768, %r2761, 16, 8;
	cvt.u16.u32 	%rs12931, %r2768;
	bfe.u32 	%r2769, %r2761, 24, 8;
	cvt.u16.u32 	%rs12930, %r2769;
	ld.local.v2.b32 	{%r2770, %r2771}, [%rd3+160];
	bfe.u32 	%r2772, %r2770, 0, 8;
	cvt.u16.u32 	%rs12929, %r2772;
	bfe.u32 	%r2773, %r2770, 8, 8;
	cvt.u16.u32 	%rs12928, %r2773;
	bfe.u32 	%r2774, %r2770, 16, 8;
	cvt.u16.u32 	%rs12927, %r2774;
	bfe.u32 	%r2775, %r2770, 24, 8;
	cvt.u16.u32 	%rs12926, %r2775;
	bfe.u32 	%r2776, %r2771, 0, 8;
	cvt.u16.u32 	%rs12925, %r2776;
	bfe.u32 	%r2777, %r2771, 8, 8;
	cvt.u16.u32 	%rs12924, %r2777;
	bfe.u32 	%r2778, %r2771, 16, 8;
	cvt.u16.u32 	%rs12923, %r2778;
	bfe.u32 	%r2779, %r2771, 24, 8;
	cvt.u16.u32 	%rs12922, %r2779;
	ld.local.v2.b32 	{%r2780, %r2781}, [%rd3+168];
	bfe.u32 	%r2782, %r2780, 0, 8;
	cvt.u16.u32 	%rs12921, %r2782;
	bfe.u32 	%r2783, %r2780, 8, 8;
	cvt.u16.u32 	%rs12920, %r2783;
	bfe.u32 	%r2784, %r2780, 16, 8;
	cvt.u16.u32 	%rs12919, %r2784;
	bfe.u32 	%r2785, %r2780, 24, 8;
	cvt.u16.u32 	%rs12918, %r2785;
	bfe.u32 	%r2786, %r2781, 0, 8;
	cvt.u16.u32 	%rs12917, %r2786;
	bfe.u32 	%r2787, %r2781, 8, 8;
	cvt.u16.u32 	%rs12916, %r2787;
	bfe.u32 	%r2788, %r2781, 16, 8;
	cvt.u16.u32 	%rs12915, %r2788;
	bfe.u32 	%r2789, %r2781, 24, 8;
	cvt.u16.u32 	%rs12914, %r2789;
	ld.local.v2.b32 	{%r2790, %r2791}, [%rd3+176];
	bfe.u32 	%r2792, %r2790, 0, 8;
	cvt.u16.u32 	%rs12913, %r2792;
	bfe.u32 	%r2793, %r2790, 8, 8;
	cvt.u16.u32 	%rs12912, %r2793;
	bfe.u32 	%r2794, %r2790, 16, 8;
	cvt.u16.u32 	%rs12911, %r2794;
	bfe.u32 	%r2795, %r2790, 24, 8;
	cvt.u16.u32 	%rs12910, %r2795;
	bfe.u32 	%r2796, %r2791, 0, 8;
	cvt.u16.u32 	%rs12909, %r2796;
	bfe.u32 	%r2797, %r2791, 8, 8;
	cvt.u16.u32 	%rs12908, %r2797;
	bfe.u32 	%r2798, %r2791, 16, 8;
	cvt.u16.u32 	%rs12907, %r2798;
	bfe.u32 	%r2799, %r2791, 24, 8;
	cvt.u16.u32 	%rs12906, %r2799;
	ld.local.v2.b32 	{%r2800, %r2801}, [%rd3+184];
	bfe.u32 	%r2802, %r2800, 0, 8;
	cvt.u16.u32 	%rs12905, %r2802;
	bfe.u32 	%r2803, %r2800, 8, 8;
	cvt.u16.u32 	%rs12904, %r2803;
	bfe.u32 	%r2804, %r2800, 16, 8;
	cvt.u16.u32 	%rs12903, %r2804;
	bfe.u32 	%r2805, %r2800, 24, 8;
	cvt.u16.u32 	%rs12902, %r2805;
	bfe.u32 	%r2806, %r2801, 0, 8;
	cvt.u16.u32 	%rs12901, %r2806;
	bfe.u32 	%r2807, %r2801, 8, 8;
	cvt.u16.u32 	%rs12900, %r2807;
	bfe.u32 	%r2808, %r2801, 16, 8;
	cvt.u16.u32 	%rs12899, %r2808;
	bfe.u32 	%r2809, %r2801, 24, 8;
	cvt.u16.u32 	%rs12898, %r2809;
	ld.local.v2.b32 	{%r2810, %r2811}, [%rd3+192];
	bfe.u32 	%r2812, %r2810, 0, 8;
	cvt.u16.u32 	%rs12897, %r2812;
	bfe.u32 	%r2813, %r2810, 8, 8;
	cvt.u16.u32 	%rs12896, %r2813;
	bfe.u32 	%r2814, %r2810, 16, 8;
	cvt.u16.u32 	%rs12895, %r2814;
	bfe.u32 	%r2815, %r2810, 24, 8;
	cvt.u16.u32 	%rs12894, %r2815;
	bfe.u32 	%r2816, %r2811, 0, 8;
	cvt.u16.u32 	%rs12893, %r2816;
	bfe.u32 	%r2817, %r2811, 8, 8;
	cvt.u16.u32 	%rs12892, %r2817;
	bfe.u32 	%r2818, %r2811, 16, 8;
	cvt.u16.u32 	%rs12891, %r2818;
	bfe.u32 	%r2819, %r2811, 24, 8;
	cvt.u16.u32 	%rs12890, %r2819;
	ld.local.v2.b32 	{%r2820, %r2821}, [%rd3+200];
	bfe.u32 	%r2822, %r2820, 0, 8;
	cvt.u16.u32 	%rs12889, %r2822;
	bfe.u32 	%r2823, %r2820, 8, 8;
	cvt.u16.u32 	%rs12888, %r2823;
	bfe.u32 	%r2824, %r2820, 16, 8;
	cvt.u16.u32 	%rs12887, %r2824;
	bfe.u32 	%r2825, %r2820, 24, 8;
	cvt.u16.u32 	%rs12886, %r2825;
	bfe.u32 	%r2826, %r2821, 0, 8;
	cvt.u16.u32 	%rs12885, %r2826;
	bfe.u32 	%r2827, %r2821, 8, 8;
	cvt.u16.u32 	%rs12884, %r2827;
	bfe.u32 	%r2828, %r2821, 16, 8;
	cvt.u16.u32 	%rs12883, %r2828;
	bfe.u32 	%r2829, %r2821, 24, 8;
	cvt.u16.u32 	%rs12882, %r2829;
	ld.local.v2.b32 	{%r2830, %r2831}, [%rd3+208];
	bfe.u32 	%r2832, %r2830, 0, 8;
	cvt.u16.u32 	%rs12881, %r2832;
	bfe.u32 	%r2833, %r2830, 8, 8;
	cvt.u16.u32 	%rs12880, %r2833;
	bfe.u32 	%r2834, %r2830, 16, 8;
	cvt.u16.u32 	%rs12879, %r2834;
	bfe.u32 	%r2835, %r2830, 24, 8;
	cvt.u16.u32 	%rs12878, %r2835;
	bfe.u32 	%r2836, %r2831, 0, 8;
	cvt.u16.u32 	%rs12877, %r2836;
	bfe.u32 	%r2837, %r2831, 8, 8;
	cvt.u16.u32 	%rs12876, %r2837;
	bfe.u32 	%r2838, %r2831, 16, 8;
	cvt.u16.u32 	%rs12875, %r2838;
	bfe.u32 	%r2839, %r2831, 24, 8;
	cvt.u16.u32 	%rs12874, %r2839;
	ld.local.v2.b32 	{%r2840, %r2841}, [%rd3+216];
	bfe.u32 	%r2842, %r2840, 0, 8;
	cvt.u16.u32 	%rs12873, %r2842;
	bfe.u32 	%r2843, %r2840, 8, 8;
	cvt.u16.u32 	%rs12872, %r2843;
	bfe.u32 	%r2844, %r2840, 16, 8;
	cvt.u16.u32 	%rs12871, %r2844;
	bfe.u32 	%r2845, %r2840, 24, 8;
	cvt.u16.u32 	%rs12870, %r2845;
	bfe.u32 	%r2846, %r2841, 0, 8;
	cvt.u16.u32 	%rs12869, %r2846;
	bfe.u32 	%r2847, %r2841, 8, 8;
	cvt.u16.u32 	%rs12868, %r2847;
	bfe.u32 	%r2848, %r2841, 16, 8;
	cvt.u16.u32 	%rs12867, %r2848;
	bfe.u32 	%r2849, %r2841, 24, 8;
	cvt.u16.u32 	%rs12866, %r2849;
	ld.local.v2.b32 	{%r2850, %r2851}, [%rd3+224];
	bfe.u32 	%r2852, %r2850, 0, 8;
	cvt.u16.u32 	%rs12865, %r2852;
	bfe.u32 	%r2853, %r2850, 8, 8;
	cvt.u16.u32 	%rs12864, %r2853;
	bfe.u32 	%r2854, %r2850, 16, 8;
	cvt.u16.u32 	%rs12863, %r2854;
	bfe.u32 	%r2855, %r2850, 24, 8;
	cvt.u16.u32 	%rs12862, %r2855;
	bfe.u32 	%r2856, %r2851, 0, 8;
	cvt.u16.u32 	%rs12861, %r2856;
	bfe.u32 	%r2857, %r2851, 8, 8;
	cvt.u16.u32 	%rs12860, %r2857;
	bfe.u32 	%r2858, %r2851, 16, 8;
	cvt.u16.u32 	%rs12859, %r2858;
	bfe.u32 	%r2859, %r2851, 24, 8;
	cvt.u16.u32 	%rs12858, %r2859;
	ld.local.v2.b32 	{%r2860, %r2861}, [%rd3+232];
	bfe.u32 	%r2862, %r2860, 0, 8;
	cvt.u16.u32 	%rs12857, %r2862;
	bfe.u32 	%r2863, %r2860, 8, 8;
	cvt.u16.u32 	%rs12856, %r2863;
	bfe.u32 	%r2864, %r2860, 16, 8;
	cvt.u16.u32 	%rs12855, %r2864;
	bfe.u32 	%r2865, %r2860, 24, 8;
	cvt.u16.u32 	%rs12854, %r2865;
	bfe.u32 	%r2866, %r2861, 0, 8;
	cvt.u16.u32 	%rs12853, %r2866;
	bfe.u32 	%r2867, %r2861, 8, 8;
	cvt.u16.u32 	%rs12852, %r2867;
	bfe.u32 	%r2868, %r2861, 16, 8;
	cvt.u16.u32 	%rs12851, %r2868;
	bfe.u32 	%r2869, %r2861, 24, 8;
	cvt.u16.u32 	%rs12850, %r2869;
	ld.local.v2.b32 	{%r2870, %r2871}, [%rd3+240];
	bfe.u32 	%r2872, %r2870, 0, 8;
	cvt.u16.u32 	%rs12849, %r2872;
	bfe.u32 	%r2873, %r2870, 8, 8;
	cvt.u16.u32 	%rs12848, %r2873;
	bfe.u32 	%r2874, %r2870, 16, 8;
	cvt.u16.u32 	%rs12847, %r2874;
	bfe.u32 	%r2875, %r2870, 24, 8;
	cvt.u16.u32 	%rs12846, %r2875;
	bfe.u32 	%r2876, %r2871, 0, 8;
	cvt.u16.u32 	%rs12845, %r2876;
	bfe.u32 	%r2877, %r2871, 8, 8;
	cvt.u16.u32 	%rs12844, %r2877;
	bfe.u32 	%r2878, %r2871, 16, 8;
	cvt.u16.u32 	%rs12843, %r2878;
	bfe.u32 	%r2879, %r2871, 24, 8;
	cvt.u16.u32 	%rs12842, %r2879;
	ld.local.v2.b32 	{%r2880, %r2881}, [%rd3+248];
	bfe.u32 	%r2882, %r2880, 0, 8;
	cvt.u16.u32 	%rs12841, %r2882;
	bfe.u32 	%r2883, %r2880, 8, 8;
	cvt.u16.u32 	%rs12840, %r2883;
	bfe.u32 	%r2884, %r2880, 16, 8;
	cvt.u16.u32 	%rs12839, %r2884;
	bfe.u32 	%r2885, %r2880, 24, 8;
	cvt.u16.u32 	%rs12838, %r2885;
	bfe.u32 	%r2886, %r2881, 0, 8;
	cvt.u16.u32 	%rs12837, %r2886;
	bfe.u32 	%r2887, %r2881, 8, 8;
	cvt.u16.u32 	%rs12836, %r2887;
	bfe.u32 	%r2888, %r2881, 16, 8;
	cvt.u16.u32 	%rs12835, %r2888;
	bfe.u32 	%r2889, %r2881, 24, 8;
	cvt.u16.u32 	%rs12834, %r2889;
	ld.local.v2.b32 	{%r2890, %r2891}, [%rd3+256];
	bfe.u32 	%r2892, %r2890, 0, 8;
	cvt.u16.u32 	%rs12833, %r2892;
	bfe.u32 	%r2893, %r2890, 8, 8;
	cvt.u16.u32 	%rs12832, %r2893;
	bfe.u32 	%r2894, %r2890, 16, 8;
	cvt.u16.u32 	%rs12831, %r2894;
	bfe.u32 	%r2895, %r2890, 24, 8;
	cvt.u16.u32 	%rs12830, %r2895;
	bfe.u32 	%r2896, %r2891, 0, 8;
	cvt.u16.u32 	%rs12829, %r2896;
	bfe.u32 	%r2897, %r2891, 8, 8;
	cvt.u16.u32 	%rs12828, %r2897;
	bfe.u32 	%r2898, %r2891, 16, 8;
	cvt.u16.u32 	%rs12827, %r2898;
	bfe.u32 	%r2899, %r2891, 24, 8;
	cvt.u16.u32 	%rs12826, %r2899;
	ld.local.v2.b32 	{%r2900, %r2901}, [%rd3+264];
	bfe.u32 	%r2902, %r2900, 0, 8;
	cvt.u16.u32 	%rs12825, %r2902;
	bfe.u32 	%r2903, %r2900, 8, 8;
	cvt.u16.u32 	%rs12824, %r2903;
	bfe.u32 	%r2904, %r2900, 16, 8;
	cvt.u16.u32 	%rs12823, %r2904;
	bfe.u32 	%r2905, %r2900, 24, 8;
	cvt.u16.u32 	%rs12822, %r2905;
	bfe.u32 	%r2906, %r2901, 0, 8;
	cvt.u16.u32 	%rs12821, %r2906;
	bfe.u32 	%r2907, %r2901, 8, 8;
	cvt.u16.u32 	%rs12820, %r2907;
	bfe.u32 	%r2908, %r2901, 16, 8;
	cvt.u16.u32 	%rs12819, %r2908;
	bfe.u32 	%r2909, %r2901, 24, 8;
	cvt.u16.u32 	%rs12818, %r2909;
	add.s32 	%r28699, %r28699, 192;
	cvt.u32.u64 	%r2910, %rd276;
	cvt.u32.u64 	%r2911, %rd259;
	sub.s32 	%r2912, %r2911, %r2910;
	setp.lt.s32 	%p14, %r28699, %r2912;
	@%p14 bra 	$L__BB4_99;
$L__BB4_105:
	// begin inline asm
	mov.u32 %r2913, %laneid;
	// end inline asm
	cvt.u32.u16 	%r3254, %rs13073;
	and.b32  	%r3255, %r3254, 255;
	and.b16  	%rs11598, %rs13072, 255;
	mul.wide.u16 	%r3256, %rs11598, 256;
	or.b32  	%r3257, %r3256, %r3255;
	cvt.u32.u16 	%r3258, %rs13071;
	shl.b32 	%r3259, %r3258, 16;
	and.b32  	%r3260, %r3259, 16711680;
	or.b32  	%r3261, %r3257, %r3260;
	cvt.u32.u16 	%r3262, %rs13070;
	shl.b32 	%r3263, %r3262, 24;
	or.b32  	%r2935, %r3261, %r3263;
	cvt.u32.u16 	%r3264, %rs13069;
	and.b32  	%r3265, %r3264, 255;
	and.b16  	%rs11599, %rs13068, 255;
	mul.wide.u16 	%r3266, %rs11599, 256;
	or.b32  	%r3267, %r3266, %r3265;
	cvt.u32.u16 	%r3268, %rs13067;
	shl.b32 	%r3269, %r3268, 16;
	and.b32  	%r3270, %r3269, 16711680;
	or.b32  	%r3271, %r3267, %r3270;
	cvt.u32.u16 	%r3272, %rs13066;
	shl.b32 	%r3273, %r3272, 24;
	or.b32  	%r2940, %r3271, %r3273;
	cvt.u32.u16 	%r3274, %rs13065;
	and.b32  	%r3275, %r3274, 255;
	and.b16  	%rs11600, %rs13064, 255;
	mul.wide.u16 	%r3276, %rs11600, 256;
	or.b32  	%r3277, %r3276, %r3275;
	cvt.u32.u16 	%r3278, %rs13063;
	shl.b32 	%r3279, %r3278, 16;
	and.b32  	%r3280, %r3279, 16711680;
	or.b32  	%r3281, %r3277, %r3280;
	cvt.u32.u16 	%r3282, %rs13062;
	shl.b32 	%r3283, %r3282, 24;
	or.b32  	%r2945, %r3281, %r3283;
	cvt.u32.u16 	%r3284, %rs13061;
	and.b32  	%r3285, %r3284, 255;
	and.b16  	%rs11601, %rs13060, 255;
	mul.wide.u16 	%r3286, %rs11601, 256;
	or.b32  	%r3287, %r3286, %r3285;
	cvt.u32.u16 	%r3288, %rs13059;
	shl.b32 	%r3289, %r3288, 16;
	and.b32  	%r3290, %r3289, 16711680;
	or.b32  	%r3291, %r3287, %r3290;
	cvt.u32.u16 	%r3292, %rs13058;
	shl.b32 	%r3293, %r3292, 24;
	or.b32  	%r2950, %r3291, %r3293;
	cvt.u32.u16 	%r3294, %rs13057;
	and.b32  	%r3295, %r3294, 255;
	and.b16  	%rs11602, %rs13056, 255;
	mul.wide.u16 	%r3296, %rs11602, 256;
	or.b32  	%r3297, %r3296, %r3295;
	cvt.u32.u16 	%r3298, %rs13055;
	shl.b32 	%r3299, %r3298, 16;
	and.b32  	%r3300, %r3299, 16711680;
	or.b32  	%r3301, %r3297, %r3300;
	cvt.u32.u16 	%r3302, %rs13054;
	shl.b32 	%r3303, %r3302, 24;
	or.b32  	%r2955, %r3301, %r3303;
	cvt.u32.u16 	%r3304, %rs13053;
	and.b32  	%r3305, %r3304, 255;
	and.b16  	%rs11603, %rs13052, 255;
	mul.wide.u16 	%r3306, %rs11603, 256;
	or.b32  	%r3307, %r3306, %r3305;
	cvt.u32.u16 	%r3308, %rs13051;
	shl.b32 	%r3309, %r3308, 16;
	and.b32  	%r3310, %r3309, 16711680;
	or.b32  	%r3311, %r3307, %r3310;
	cvt.u32.u16 	%r3312, %rs13050;
	shl.b32 	%r3313, %r3312, 24;
	or.b32  	%r2960, %r3311, %r3313;
	cvt.u32.u16 	%r3314, %rs13049;
	and.b32  	%r3315, %r3314, 255;
	and.b16  	%rs11604, %rs13048, 255;
	mul.wide.u16 	%r3316, %rs11604, 256;
	or.b32  	%r3317, %r3316, %r3315;
	cvt.u32.u16 	%r3318, %rs13047;
	shl.b32 	%r3319, %r3318, 16;
	and.b32  	%r3320, %r3319, 16711680;
	or.b32  	%r3321, %r3317, %r3320;
	cvt.u32.u16 	%r3322, %rs13046;
	shl.b32 	%r3323, %r3322, 24;
	or.b32  	%r2965, %r3321, %r3323;
	cvt.u32.u16 	%r3324, %rs13045;
	and.b32  	%r3325, %r3324, 255;
	and.b16  	%rs11605, %rs13044, 255;
	mul.wide.u16 	%r3326, %rs11605, 256;
	or.b32  	%r3327, %r3326, %r3325;
	cvt.u32.u16 	%r3328, %rs13043;
	shl.b32 	%r3329, %r3328, 16;
	and.b32  	%r3330, %r3329, 16711680;
	or.b32  	%r3331, %r3327, %r3330;
	cvt.u32.u16 	%r3332, %rs13042;
	shl.b32 	%r3333, %r3332, 24;
	or.b32  	%r2970, %r3331, %r3333;
	cvt.u32.u16 	%r3334, %rs13041;
	and.b32  	%r3335, %r3334, 255;
	and.b16  	%rs11606, %rs13040, 255;
	mul.wide.u16 	%r3336, %rs11606, 256;
	or.b32  	%r3337, %r3336, %r3335;
	cvt.u32.u16 	%r3338, %rs13039;
	shl.b32 	%r3339, %r3338, 16;
	and.b32  	%r3340, %r3339, 16711680;
	or.b32  	%r3341, %r3337, %r3340;
	cvt.u32.u16 	%r3342, %rs13038;
	shl.b32 	%r3343, %r3342, 24;
	or.b32  	%r2975, %r3341, %r3343;
	cvt.u32.u16 	%r3344, %rs13037;
	and.b32  	%r3345, %r3344, 255;
	and.b16  	%rs11607, %rs13036, 255;
	mul.wide.u16 	%r3346, %rs11607, 256;
	or.b32  	%r3347, %r3346, %r3345;
	cvt.u32.u16 	%r3348, %rs13035;
	shl.b32 	%r3349, %r3348, 16;
	and.b32  	%r3350, %r3349, 16711680;
	or.b32  	%r3351, %r3347, %r3350;
	cvt.u32.u16 	%r3352, %rs13034;
	shl.b32 	%r3353, %r3352, 24;
	or.b32  	%r2980, %r3351, %r3353;
	cvt.u32.u16 	%r3354, %rs13033;
	and.b32  	%r3355, %r3354, 255;
	and.b16  	%rs11608, %rs13032, 255;
	mul.wide.u16 	%r3356, %rs11608, 256;
	or.b32  	%r3357, %r3356, %r3355;
	cvt.u32.u16 	%r3358, %rs13031;
	shl.b32 	%r3359, %r3358, 16;
	and.b32  	%r3360, %r3359, 16711680;
	or.b32  	%r3361, %r3357, %r3360;
	cvt.u32.u16 	%r3362, %rs13030;
	shl.b32 	%r3363, %r3362, 24;
	or.b32  	%r2985, %r3361, %r3363;
	cvt.u32.u16 	%r3364, %rs13029;
	and.b32  	%r3365, %r3364, 255;
	and.b16  	%rs11609, %rs13028, 255;
	mul.wide.u16 	%r3366, %rs11609, 256;
	or.b32  	%r3367, %r3366, %r3365;
	cvt.u32.u16 	%r3368, %rs13027;
	shl.b32 	%r3369, %r3368, 16;
	and.b32  	%r3370, %r3369, 16711680;
	or.b32  	%r3371, %r3367, %r3370;
	cvt.u32.u16 	%r3372, %rs13026;
	shl.b32 	%r3373, %r3372, 24;
	or.b32  	%r2990, %r3371, %r3373;
	cvt.u32.u16 	%r3374, %rs13025;
	and.b32  	%r3375, %r3374, 255;
	and.b16  	%rs11610, %rs13024, 255;
	mul.wide.u16 	%r3376, %rs11610, 256;
	or.b32  	%r3377, %r3376, %r3375;
	cvt.u32.u16 	%r3378, %rs13023;
	shl.b32 	%r3379, %r3378, 16;
	and.b32  	%r3380, %r3379, 16711680;
	or.b32  	%r3381, %r3377, %r3380;
	cvt.u32.u16 	%r3382, %rs13022;
	shl.b32 	%r3383, %r3382, 24;
	or.b32  	%r2995, %r3381, %r3383;
	cvt.u32.u16 	%r3384, %rs13021;
	and.b32  	%r3385, %r3384, 255;
	and.b16  	%rs11611, %rs13020, 255;
	mul.wide.u16 	%r3386, %rs11611, 256;
	or.b32  	%r3387, %r3386, %r3385;
	cvt.u32.u16 	%r3388, %rs13019;
	shl.b32 	%r3389, %r3388, 16;
	and.b32  	%r3390, %r3389, 16711680;
	or.b32  	%r3391, %r3387, %r3390;
	cvt.u32.u16 	%r3392, %rs13018;
	shl.b32 	%r3393, %r3392, 24;
	or.b32  	%r3000, %r3391, %r3393;
	cvt.u32.u16 	%r3394, %rs13017;
	and.b32  	%r3395, %r3394, 255;
	and.b16  	%rs11612, %rs13016, 255;
	mul.wide.u16 	%r3396, %rs11612, 256;
	or.b32  	%r3397, %r3396, %r3395;
	cvt.u32.u16 	%r3398, %rs13015;
	shl.b32 	%r3399, %r3398, 16;
	and.b32  	%r3400, %r3399, 16711680;
	or.b32  	%r3401, %r3397, %r3400;
	cvt.u32.u16 	%r3402, %rs13014;
	shl.b32 	%r3403, %r3402, 24;
	or.b32  	%r3005, %r3401, %r3403;
	cvt.u32.u16 	%r3404, %rs13013;
	and.b32  	%r3405, %r3404, 255;
	and.b16  	%rs11613, %rs13012, 255;
	mul.wide.u16 	%r3406, %rs11613, 256;
	or.b32  	%r3407, %r3406, %r3405;
	cvt.u32.u16 	%r3408, %rs13011;
	shl.b32 	%r3409, %r3408, 16;
	and.b32  	%r3410, %r3409, 16711680;
	or.b32  	%r3411, %r3407, %r3410;
	cvt.u32.u16 	%r3412, %rs13010;
	shl.b32 	%r3413, %r3412, 24;
	or.b32  	%r3010, %r3411, %r3413;
	cvt.u32.u16 	%r3414, %rs13009;
	and.b32  	%r3415, %r3414, 255;
	and.b16  	%rs11614, %rs13008, 255;
	mul.wide.u16 	%r3416, %rs11614, 256;
	or.b32  	%r3417, %r3416, %r3415;
	cvt.u32.u16 	%r3418, %rs13007;
	shl.b32 	%r3419, %r3418, 16;
	and.b32  	%r3420, %r3419, 16711680;
	or.b32  	%r3421, %r3417, %r3420;
	cvt.u32.u16 	%r3422, %rs13006;
	shl.b32 	%r3423, %r3422, 24;
	or.b32  	%r3015, %r3421, %r3423;
	cvt.u32.u16 	%r3424, %rs13005;
	and.b32  	%r3425, %r3424, 255;
	and.b16  	%rs11615, %rs13004, 255;
	mul.wide.u16 	%r3426, %rs11615, 256;
	or.b32  	%r3427, %r3426, %r3425;
	cvt.u32.u16 	%r3428, %rs13003;
	shl.b32 	%r3429, %r3428, 16;
	and.b32  	%r3430, %r3429, 16711680;
	or.b32  	%r3431, %r3427, %r3430;
	cvt.u32.u16 	%r3432, %rs13002;
	shl.b32 	%r3433, %r3432, 24;
	or.b32  	%r3020, %r3431, %r3433;
	cvt.u32.u16 	%r3434, %rs13001;
	and.b32  	%r3435, %r3434, 255;
	and.b16  	%rs11616, %rs13000, 255;
	mul.wide.u16 	%r3436, %rs11616, 256;
	or.b32  	%r3437, %r3436, %r3435;
	cvt.u32.u16 	%r3438, %rs12999;
	shl.b32 	%r3439, %r3438, 16;
	and.b32  	%r3440, %r3439, 16711680;
	or.b32  	%r3441, %r3437, %r3440;
	cvt.u32.u16 	%r3442, %rs12998;
	shl.b32 	%r3443, %r3442, 24;
	or.b32  	%r3025, %r3441, %r3443;
	cvt.u32.u16 	%r3444, %rs12997;
	and.b32  	%r3445, %r3444, 255;
	and.b16  	%rs11617, %rs12996, 255;
	mul.wide.u16 	%r3446, %rs11617, 256;
	or.b32  	%r3447, %r3446, %r3445;
	cvt.u32.u16 	%r3448, %rs12995;
	shl.b32 	%r3449, %r3448, 16;
	and.b32  	%r3450, %r3449, 16711680;
	or.b32  	%r3451, %r3447, %r3450;
	cvt.u32.u16 	%r3452, %rs12994;
	shl.b32 	%r3453, %r3452, 24;
	or.b32  	%r3030, %r3451, %r3453;
	cvt.u32.u16 	%r3454, %rs12993;
	and.b32  	%r3455, %r3454, 255;
	and.b16  	%rs11618, %rs12992, 255;
	mul.wide.u16 	%r3456, %rs11618, 256;
	or.b32  	%r3457, %r3456, %r3455;
	cvt.u32.u16 	%r3458, %rs12991;
	shl.b32 	%r3459, %r3458, 16;
	and.b32  	%r3460, %r3459, 16711680;
	or.b32  	%r3461, %r3457, %r3460;
	cvt.u32.u16 	%r3462, %rs12990;
	shl.b32 	%r3463, %r3462, 24;
	or.b32  	%r3035, %r3461, %r3463;
	cvt.u32.u16 	%r3464, %rs12989;
	and.b32  	%r3465, %r3464, 255;
	and.b16  	%rs11619, %rs12988, 255;
	mul.wide.u16 	%r3466, %rs11619, 256;
	or.b32  	%r3467, %r3466, %r3465;
	cvt.u32.u16 	%r3468, %rs12987;
	shl.b32 	%r3469, %r3468, 16;
	and.b32  	%r3470, %r3469, 16711680;
	or.b32  	%r3471, %r3467, %r3470;
	cvt.u32.u16 	%r3472, %rs12986;
	shl.b32 	%r3473, %r3472, 24;
	or.b32  	%r3040, %r3471, %r3473;
	cvt.u32.u16 	%r3474, %rs12985;
	and.b32  	%r3475, %r3474, 255;
	and.b16  	%rs11620, %rs12984, 255;
	mul.wide.u16 	%r3476, %rs11620, 256;
	or.b32  	%r3477, %r3476, %r3475;
	cvt.u32.u16 	%r3478, %rs12983;
	shl.b32 	%r3479, %r3478, 16;
	and.b32  	%r3480, %r3479, 16711680;
	or.b32  	%r3481, %r3477, %r3480;
	cvt.u32.u16 	%r3482, %rs12982;
	shl.b32 	%r3483, %r3482, 24;
	or.b32  	%r3045, %r3481, %r3483;
	cvt.u32.u16 	%r3484, %rs12981;
	and.b32  	%r3485, %r3484, 255;
	and.b16  	%rs11621, %rs12980, 255;
	mul.wide.u16 	%r3486, %rs11621, 256;
	or.b32  	%r3487, %r3486, %r3485;
	cvt.u32.u16 	%r3488, %rs12979;
	shl.b32 	%r3489, %r3488, 16;
	and.b32  	%r3490, %r3489, 16711680;
	or.b32  	%r3491, %r3487, %r3490;
	cvt.u32.u16 	%r3492, %rs12978;
	shl.b32 	%r3493, %r3492, 24;
	or.b32  	%r3050, %r3491, %r3493;
	cvt.u32.u16 	%r3494, %rs12977;
	and.b32  	%r3495, %r3494, 255;
	and.b16  	%rs11622, %rs12976, 255;
	mul.wide.u16 	%r3496, %rs11622, 256;
	or.b32  	%r3497, %r3496, %r3495;
	cvt.u32.u16 	%r3498, %rs12975;
	shl.b32 	%r3499, %r3498, 16;
	and.b32  	%r3500, %r3499, 16711680;
	or.b32  	%r3501, %r3497, %r3500;
	cvt.u32.u16 	%r3502, %rs12974;
	shl.b32 	%r3503, %r3502, 24;
	or.b32  	%r3055, %r3501, %r3503;
	cvt.u32.u16 	%r3504, %rs12973;
	and.b32  	%r3505, %r3504, 255;
	and.b16  	%rs11623, %rs12972, 255;
	mul.wide.u16 	%r3506, %rs11623, 256;
	or.b32  	%r3507, %r3506, %r3505;
	cvt.u32.u16 	%r3508, %rs12971;
	shl.b32 	%r3509, %r3508, 16;
	and.b32  	%r3510, %r3509, 16711680;
	or.b32  	%r3511, %r3507, %r3510;
	cvt.u32.u16 	%r3512, %rs12970;
	shl.b32 	%r3513, %r3512, 24;
	or.b32  	%r3060, %r3511, %r3513;
	cvt.u32.u16 	%r3514, %rs12969;
	and.b32  	%r3515, %r3514, 255;
	and.b16  	%rs11624, %rs12968, 255;
	mul.wide.u16 	%r3516, %rs11624, 256;
	or.b32  	%r3517, %r3516, %r3515;
	cvt.u32.u16 	%r3518, %rs12967;
	shl.b32 	%r3519, %r3518, 16;
	and.b32  	%r3520, %r3519, 16711680;
	or.b32  	%r3521, %r3517, %r3520;
	cvt.u32.u16 	%r3522, %rs12966;
	shl.b32 	%r3523, %r3522, 24;
	or.b32  	%r3065, %r3521, %r3523;
	cvt.u32.u16 	%r3524, %rs12965;
	and.b32  	%r3525, %r3524, 255;
	and.b16  	%rs11625, %rs12964, 255;
	mul.wide.u16 	%r3526, %rs11625, 256;
	or.b32  	%r3527, %r3526, %r3525;
	cvt.u32.u16 	%r3528, %rs12963;
	shl.b32 	%r3529, %r3528, 16;
	and.b32  	%r3530, %r3529, 16711680;
	or.b32  	%r3531, %r3527, %r3530;
	cvt.u32.u16 	%r3532, %rs12962;
	shl.b32 	%r3533, %r3532, 24;
	or.b32  	%r3070, %r3531, %r3533;
	cvt.u32.u16 	%r3534, %rs12961;
	and.b32  	%r3535, %r3534, 255;
	and.b16  	%rs11626, %rs12960, 255;
	mul.wide.u16 	%r3536, %rs11626, 256;
	or.b32  	%r3537, %r3536, %r3535;
	cvt.u32.u16 	%r3538, %rs12959;
	shl.b32 	%r3539, %r3538, 16;
	and.b32  	%r3540, %r3539, 16711680;
	or.b32  	%r3541, %r3537, %r3540;
	cvt.u32.u16 	%r3542, %rs12958;
	shl.b32 	%r3543, %r3542, 24;
	or.b32  	%r3075, %r3541, %r3543;
	cvt.u32.u16 	%r3544, %rs12957;
	and.b32  	%r3545, %r3544, 255;
	and.b16  	%rs11627, %rs12956, 255;
	mul.wide.u16 	%r3546, %rs11627, 256;
	or.b32  	%r3547, %r3546, %r3545;
	cvt.u32.u16 	%r3548, %rs12955;
	shl.b32 	%r3549, %r3548, 16;
	and.b32  	%r3550, %r3549, 16711680;
	or.b32  	%r3551, %r3547, %r3550;
	cvt.u32.u16 	%r3552, %rs12954;
	shl.b32 	%r3553, %r3552, 24;
	or.b32  	%r3080, %r3551, %r3553;
	cvt.u32.u16 	%r3554, %rs12953;
	and.b32  	%r3555, %r3554, 255;
	and.b16  	%rs11628, %rs12952, 255;
	mul.wide.u16 	%r3556, %rs11628, 256;
	or.b32  	%r3557, %r3556, %r3555;
	cvt.u32.u16 	%r3558, %rs12951;
	shl.b32 	%r3559, %r3558, 16;
	and.b32  	%r3560, %r3559, 16711680;
	or.b32  	%r3561, %r3557, %r3560;
	cvt.u32.u16 	%r3562, %rs12950;
	shl.b32 	%r3563, %r3562, 24;
	or.b32  	%r3085, %r3561, %r3563;
	cvt.u32.u16 	%r3564, %rs12949;
	and.b32  	%r3565, %r3564, 255;
	and.b16  	%rs11629, %rs12948, 255;
	mul.wide.u16 	%r3566, %rs11629, 256;
	or.b32  	%r3567, %r3566, %r3565;
	cvt.u32.u16 	%r3568, %rs12947;
	shl.b32 	%r3569, %r3568, 16;
	and.b32  	%r3570, %r3569, 16711680;
	or.b32  	%r3571, %r3567, %r3570;
	cvt.u32.u16 	%r3572, %rs12946;
	shl.b32 	%r3573, %r3572, 24;
	or.b32  	%r3090, %r3571, %r3573;
	cvt.u32.u16 	%r3574, %rs12945;
	and.b32  	%r3575, %r3574, 255;
	and.b16  	%rs11630, %rs12944, 255;
	mul.wide.u16 	%r3576, %rs11630, 256;
	or.b32  	%r3577, %r3576, %r3575;
	cvt.u32.u16 	%r3578, %rs12943;
	shl.b32 	%r3579, %r3578, 16;
	and.b32  	%r3580, %r3579, 16711680;
	or.b32  	%r3581, %r3577, %r3580;
	cvt.u32.u16 	%r3582, %rs12942;
	shl.b32 	%r3583, %r3582, 24;
	or.b32  	%r3095, %r3581, %r3583;
	cvt.u32.u16 	%r3584, %rs12941;
	and.b32  	%r3585, %r3584, 255;
	and.b16  	%rs11631, %rs12940, 255;
	mul.wide.u16 	%r3586, %rs11631, 256;
	or.b32  	%r3587, %r3586, %r3585;
	cvt.u32.u16 	%r3588, %rs12939;
	shl.b32 	%r3589, %r3588, 16;
	and.b32  	%r3590, %r3589, 16711680;
	or.b32  	%r3591, %r3587, %r3590;
	cvt.u32.u16 	%r3592, %rs12938;
	shl.b32 	%r3593, %r3592, 24;
	or.b32  	%r3100, %r3591, %r3593;
	cvt.u32.u16 	%r3594, %rs12937;
	and.b32  	%r3595, %r3594, 255;
	and.b16  	%rs11632, %rs12936, 255;
	mul.wide.u16 	%r3596, %rs11632, 256;
	or.b32  	%r3597, %r3596, %r3595;
	cvt.u32.u16 	%r3598, %rs12935;
	shl.b32 	%r3599, %r3598, 16;
	and.b32  	%r3600, %r3599, 16711680;
	or.b32  	%r3601, %r3597, %r3600;
	cvt.u32.u16 	%r3602, %rs12934;
	shl.b32 	%r3603, %r3602, 24;
	or.b32  	%r3105, %r3601, %r3603;
	cvt.u32.u16 	%r3604, %rs12933;
	and.b32  	%r3605, %r3604, 255;
	and.b16  	%rs11633, %rs12932, 255;
	mul.wide.u16 	%r3606, %rs11633, 256;
	or.b32  	%r3607, %r3606, %r3605;
	cvt.u32.u16 	%r3608, %rs12931;
	shl.b32 	%r3609, %r3608, 16;
	and.b32  	%r3610, %r3609, 16711680;
	or.b32  	%r3611, %r3607, %r3610;
	cvt.u32.u16 	%r3612, %rs12930;
	shl.b32 	%r3613, %r3612, 24;
	or.b32  	%r3110, %r3611, %r3613;
	cvt.u32.u16 	%r3614, %rs12929;
	and.b32  	%r3615, %r3614, 255;
	and.b16  	%rs11634, %rs12928, 255;
	mul.wide.u16 	%r3616, %rs11634, 256;
	or.b32  	%r3617, %r3616, %r3615;
	cvt.u32.u16 	%r3618, %rs12927;
	shl.b32 	%r3619, %r3618, 16;
	and.b32  	%r3620, %r3619, 16711680;
	or.b32  	%r3621, %r3617, %r3620;
	cvt.u32.u16 	%r3622, %rs12926;
	shl.b32 	%r3623, %r3622, 24;
	or.b32  	%r3115, %r3621, %r3623;
	cvt.u32.u16 	%r3624, %rs12925;
	and.b32  	%r3625, %r3624, 255;
	and.b16  	%rs11635, %rs12924, 255;
	mul.wide.u16 	%r3626, %rs11635, 256;
	or.b32  	%r3627, %r3626, %r3625;
	cvt.u32.u16 	%r3628, %rs12923;
	shl.b32 	%r3629, %r3628, 16;
	and.b32  	%r3630, %r3629, 16711680;
	or.b32  	%r3631, %r3627, %r3630;
	cvt.u32.u16 	%r3632, %rs12922;
	shl.b32 	%r3633, %r3632, 24;
	or.b32  	%r3120, %r3631, %r3633;
	cvt.u32.u16 	%r3634, %rs12921;
	and.b32  	%r3635, %r3634, 255;
	and.b16  	%rs11636, %rs12920, 255;
	mul.wide.u16 	%r3636, %rs11636, 256;
	or.b32  	%r3637, %r3636, %r3635;
	cvt.u32.u16 	%r3638, %rs12919;
	shl.b32 	%r3639, %r3638, 16;
	and.b32  	%r3640, %r3639, 16711680;
	or.b32  	%r3641, %r3637, %r3640;
	cvt.u32.u16 	%r3642, %rs12918;
	shl.b32 	%r3643, %r3642, 24;
	or.b32  	%r3125, %r3641, %r3643;
	cvt.u32.u16 	%r3644, %rs12917;
	and.b32  	%r3645, %r3644, 255;
	and.b16  	%rs11637, %rs12916, 255;
	mul.wide.u16 	%r3646, %rs11637, 256;
	or.b32  	%r3647, %r3646, %r3645;
	cvt.u32.u16 	%r3648, %rs12915;
	shl.b32 	%r3649, %r3648, 16;
	and.b32  	%r3650, %r3649, 16711680;
	or.b32  	%r3651, %r3647, %r3650;
	cvt.u32.u16 	%r3652, %rs12914;
	shl.b32 	%r3653, %r3652, 24;
	or.b32  	%r3130, %r3651, %r3653;
	cvt.u32.u16 	%r3654, %rs12913;
	and.b32  	%r3655, %r3654, 255;
	and.b16  	%rs11638, %rs12912, 255;
	mul.wide.u16 	%r3656, %rs11638, 256;
	or.b32  	%r3657, %r3656, %r3655;
	cvt.u32.u16 	%r3658, %rs12911;
	shl.b32 	%r3659, %r3658, 16;
	and.b32  	%r3660, %r3659, 16711680;
	or.b32  	%r3661, %r3657, %r3660;
	cvt.u32.u16 	%r3662, %rs12910;
	shl.b32 	%r3663, %r3662, 24;
	or.b32  	%r3135, %r3661, %r3663;
	cvt.u32.u16 	%r3664, %rs12909;
	and.b32  	%r3665, %r3664, 255;
	and.b16  	%rs11639, %rs12908, 255;
	mul.wide.u16 	%r3666, %rs11639, 256;
	or.b32  	%r3667, %r3666, %r3665;
	cvt.u32.u16 	%r3668, %rs12907;
	shl.b32 	%r3669, %r3668, 16;
	and.b32  	%r3670, %r3669, 16711680;
	or.b32  	%r3671, %r3667, %r3670;
	cvt.u32.u16 	%r3672, %rs12906;
	shl.b32 	%r3673, %r3672, 24;
	or.b32  	%r3140, %r3671, %r3673;
	cvt.u32.u16 	%r3674, %rs12905;
	and.b32  	%r3675, %r3674, 255;
	and.b16  	%rs11640, %rs12904, 255;
	mul.wide.u16 	%r3676, %rs11640, 256;
	or.b32  	%r3677, %r3676, %r3675;
	cvt.u32.u16 	%r3678, %rs12903;
	shl.b32 	%r3679, %r3678, 16;
	and.b32  	%r3680, %r3679, 16711680;
	or.b32  	%r3681, %r3677, %r3680;
	cvt.u32.u16 	%r3682, %rs12902;
	shl.b32 	%r3683, %r3682, 24;
	or.b32  	%r3145, %r3681, %r3683;
	cvt.u32.u16 	%r3684, %rs12901;
	and.b32  	%r3685, %r3684, 255;
	and.b16  	%rs11641, %rs12900, 255;
	mul.wide.u16 	%r3686, %rs11641, 256;
	or.b32  	%r3687, %r3686, %r3685;
	cvt.u32.u16 	%r3688, %rs12899;
	shl.b32 	%r3689, %r3688, 16;
	and.b32  	%r3690, %r3689, 16711680;
	or.b32  	%r3691, %r3687, %r3690;
	cvt.u32.u16 	%r3692, %rs12898;
	shl.b32 	%r3693, %r3692, 24;
	or.b32  	%r3150, %r3691, %r3693;
	cvt.u32.u16 	%r3694, %rs12897;
	and.b32  	%r3695, %r3694, 255;
	and.b16  	%rs11642, %rs12896, 255;
	mul.wide.u16 	%r3696, %rs11642, 256;
	or.b32  	%r3697, %r3696, %r3695;
	cvt.u32.u16 	%r3698, %rs12895;
	shl.b32 	%r3699, %r3698, 16;
	and.b32  	%r3700, %r3699, 16711680;
	or.b32  	%r3701, %r3697, %r3700;
	cvt.u32.u16 	%r3702, %rs12894;
	shl.b32 	%r3703, %r3702, 24;
	or.b32  	%r3155, %r3701, %r3703;
	cvt.u32.u16 	%r3704, %rs12893;
	and.b32  	%r3705, %r3704, 255;
	and.b16  	%rs11643, %rs12892, 255;
	mul.wide.u16 	%r3706, %rs11643, 256;
	or.b32  	%r3707, %r3706, %r3705;
	cvt.u32.u16 	%r3708, %rs12891;
	shl.b32 	%r3709, %r3708, 16;
	and.b32  	%r3710, %r3709, 16711680;
	or.b32  	%r3711, %r3707, %r3710;
	cvt.u32.u16 	%r3712, %rs12890;
	shl.b32 	%r3713, %r3712, 24;
	or.b32  	%r3160, %r3711, %r3713;
	cvt.u32.u16 	%r3714, %rs12889;
	and.b32  	%r3715, %r3714, 255;
	and.b16  	%rs11644, %rs12888, 255;
	mul.wide.u16 	%r3716, %rs11644, 256;
	or.b32  	%r3717, %r3716, %r3715;
	cvt.u32.u16 	%r3718, %rs12887;
	shl.b32 	%r3719, %r3718, 16;
	and.b32  	%r3720, %r3719, 16711680;
	or.b32  	%r3721, %r3717, %r3720;
	cvt.u32.u16 	%r3722, %rs12886;
	shl.b32 	%r3723, %r3722, 24;
	or.b32  	%r3165, %r3721, %r3723;
	cvt.u32.u16 	%r3724, %rs12885;
	and.b32  	%r3725, %r3724, 255;
	and.b16  	%rs11645, %rs12884, 255;
	mul.wide.u16 	%r3726, %rs11645, 256;
	or.b32  	%r3727, %r3726, %r3725;
	cvt.u32.u16 	%r3728, %rs12883;
	shl.b32 	%r3729, %r3728, 16;
	and.b32  	%r3730, %r3729, 16711680;
	or.b32  	%r3731, %r3727, %r3730;
	cvt.u32.u16 	%r3732, %rs12882;
	shl.b32 	%r3733, %r3732, 24;
	or.b32  	%r3170, %r3731, %r3733;
	cvt.u32.u16 	%r3734, %rs12881;
	and.b32  	%r3735, %r3734, 255;
	and.b16  	%rs11646, %rs12880, 255;
	mul.wide.u16 	%r3736, %rs11646, 256;
	or.b32  	%r3737, %r3736, %r3735;
	cvt.u32.u16 	%r3738, %rs12879;
	shl.b32 	%r3739, %r3738, 16;
	and.b32  	%r3740, %r3739, 16711680;
	or.b32  	%r3741, %r3737, %r3740;
	cvt.u32.u16 	%r3742, %rs12878;
	shl.b32 	%r3743, %r3742, 24;
	or.b32  	%r3175, %r3741, %r3743;
	cvt.u32.u16 	%r3744, %rs12877;
	and.b32  	%r3745, %r3744, 255;
	and.b16  	%rs11647, %rs12876, 255;
	mul.wide.u16 	%r3746, %rs11647, 256;
	or.b32  	%r3747, %r3746, %r3745;
	cvt.u32.u16 	%r3748, %rs12875;
	shl.b32 	%r3749, %r3748, 16;
	and.b32  	%r3750, %r3749, 16711680;
	or.b32  	%r3751, %r3747, %r3750;
	cvt.u32.u16 	%r3752, %rs12874;
	shl.b32 	%r3753, %r3752, 24;
	or.b32  	%r3180, %r3751, %r3753;
	cvt.u32.u16 	%r3754, %rs12873;
	and.b32  	%r3755, %r3754, 255;
	and.b16  	%rs11648, %rs12872, 255;
	mul.wide.u16 	%r3756, %rs11648, 256;
	or.b32  	%r3757, %r3756, %r3755;
	cvt.u32.u16 	%r3758, %rs12871;
	shl.b32 	%r3759, %r3758, 16;
	and.b32  	%r3760, %r3759, 16711680;
	or.b32  	%r3761, %r3757, %r3760;
	cvt.u32.u16 	%r3762, %rs12870;
	shl.b32 	%r3763, %r3762, 24;
	or.b32  	%r3185, %r3761, %r3763;
	cvt.u32.u16 	%r3764, %rs12869;
	and.b32  	%r3765, %r3764, 255;
	and.b16  	%rs11649, %rs12868, 255;
	mul.wide.u16 	%r3766, %rs11649, 256;
	or.b32  	%r3767, %r3766, %r3765;
	cvt.u32.u16 	%r3768, %rs12867;
	shl.b32 	%r3769, %r3768, 16;
	and.b32  	%r3770, %r3769, 16711680;
	or.b32  	%r3771, %r3767, %r3770;
	cvt.u32.u16 	%r3772, %rs12866;
	shl.b32 	%r3773, %r3772, 24;
	or.b32  	%r3190, %r3771, %r3773;
	cvt.u32.u16 	%r3774, %rs12865;
	and.b32  	%r3775, %r3774, 255;
	and.b16  	%rs11650, %rs12864, 255;
	mul.wide.u16 	%r3776, %rs11650, 256;
	or.b32  	%r3777, %r3776, %r3775;
	cvt.u32.u16 	%r3778, %rs12863;
	shl.b32 	%r3779, %r3778, 16;
	and.b32  	%r3780, %r3779, 16711680;
	or.b32  	%r3781, %r3777, %r3780;
	cvt.u32.u16 	%r3782, %rs12862;
	shl.b32 	%r3783, %r3782, 24;
	or.b32  	%r3195, %r3781, %r3783;
	cvt.u32.u16 	%r3784, %rs12861;
	and.b32  	%r3785, %r3784, 255;
	and.b16  	%rs11651, %rs12860, 255;
	mul.wide.u16 	%r3786, %rs11651, 256;
	or.b32  	%r3787, %r3786, %r3785;
	cvt.u32.u16 	%r3788, %rs12859;
	shl.b32 	%r3789, %r3788, 16;
	and.b32  	%r3790, %r3789, 16711680;
	or.b32  	%r3791, %r3787, %r3790;
	cvt.u32.u16 	%r3792, %rs12858;
	shl.b32 	%r3793, %r3792, 24;
	or.b32  	%r3200, %r3791, %r3793;
	cvt.u32.u16 	%r3794, %rs12857;
	and.b32  	%r3795, %r3794, 255;
	and.b16  	%rs11652, %rs12856, 255;
	mul.wide.u16 	%r3796, %rs11652, 256;
	or.b32  	%r3797, %r3796, %r3795;
	cvt.u32.u16 	%r3798, %rs12855;
	shl.b32 	%r3799, %r3798, 16;
	and.b32  	%r3800, %r3799, 16711680;
	or.b32  	%r3801, %r3797, %r3800;
	cvt.u32.u16 	%r3802, %rs12854;
	shl.b32 	%r3803, %r3802, 24;
	or.b32  	%r3205, %r3801, %r3803;
	cvt.u32.u16 	%r3804, %rs12853;
	and.b32  	%r3805, %r3804, 255;
	and.b16  	%rs11653, %rs12852, 255;
	mul.wide.u16 	%r3806, %rs11653, 256;
	or.b32  	%r3807, %r3806, %r3805;
	cvt.u32.u16 	%r3808, %rs12851;
	shl.b32 	%r3809, %r3808, 16;
	and.b32  	%r3810, %r3809, 16711680;
	or.b32  	%r3811, %r3807, %r3810;
	cvt.u32.u16 	%r3812, %rs12850;
	shl.b32 	%r3813, %r3812, 24;
	or.b32  	%r3210, %r3811, %r3813;
	cvt.u32.u16 	%r3814, %rs12849;
	and.b32  	%r3815, %r3814, 255;
	and.b16  	%rs11654, %rs12848, 255;
	mul.wide.u16 	%r3816, %rs11654, 256;
	or.b32  	%r3817, %r3816, %r3815;
	cvt.u32.u16 	%r3818, %rs12847;
	shl.b32 	%r3819, %r3818, 16;
	and.b32  	%r3820, %r3819, 16711680;
	or.b32  	%r3821, %r3817, %r3820;
	cvt.u32.u16 	%r3822, %rs12846;
	shl.b32 	%r3823, %r3822, 24;
	or.b32  	%r3215, %r3821, %r3823;
	cvt.u32.u16 	%r3824, %rs12845;
	and.b32  	%r3825, %r3824, 255;
	and.b16  	%rs11655, %rs12844, 255;
	mul.wide.u16 	%r3826, %rs11655, 256;
	or.b32  	%r3827, %r3826, %r3825;
	cvt.u32.u16 	%r3828, %rs12843;
	shl.b32 	%r3829, %r3828, 16;
	and.b32  	%r3830, %r3829, 16711680;
	or.b32  	%r3831, %r3827, %r3830;
	cvt.u32.u16 	%r3832, %rs12842;
	shl.b32 	%r3833, %r3832, 24;
	or.b32  	%r3220, %r3831, %r3833;
	cvt.u32.u16 	%r3834, %rs12841;
	and.b32  	%r3835, %r3834, 255;
	and.b16  	%rs11656, %rs12840, 255;
	mul.wide.u16 	%r3836, %rs11656, 256;
	or.b32  	%r3837, %r3836, %r3835;
	cvt.u32.u16 	%r3838, %rs12839;
	shl.b32 	%r3839, %r3838, 16;
	and.b32  	%r3840, %r3839, 16711680;
	or.b32  	%r3841, %r3837, %r3840;
	cvt.u32.u16 	%r3842, %rs12838;
	shl.b32 	%r3843, %r3842, 24;
	or.b32  	%r3225, %r3841, %r3843;
	cvt.u32.u16 	%r3844, %rs12837;
	and.b32  	%r3845, %r3844, 255;
	and.b16  	%rs11657, %rs12836, 255;
	mul.wide.u16 	%r3846, %rs11657, 256;
	or.b32  	%r3847, %r3846, %r3845;
	cvt.u32.u16 	%r3848, %rs12835;
	shl.b32 	%r3849, %r3848, 16;
	and.b32  	%r3850, %r3849, 16711680;
	or.b32  	%r3851, %r3847, %r3850;
	cvt.u32.u16 	%r3852, %rs12834;
	shl.b32 	%r3853, %r3852, 24;
	or.b32  	%r3230, %r3851, %r3853;
	cvt.u32.u16 	%r3854, %rs12833;
	and.b32  	%r3855, %r3854, 255;
	and.b16  	%rs11658, %rs12832, 255;
	mul.wide.u16 	%r3856, %rs11658, 256;
	or.b32  	%r3857, %r3856, %r3855;
	cvt.u32.u16 	%r3858, %rs12831;
	shl.b32 	%r3859, %r3858, 16;
	and.b32  	%r3860, %r3859, 16711680;
	or.b32  	%r3861, %r3857, %r3860;
	cvt.u32.u16 	%r3862, %rs12830;
	shl.b32 	%r3863, %r3862, 24;
	or.b32  	%r3235, %r3861, %r3863;
	cvt.u32.u16 	%r3864, %rs12829;
	and.b32  	%r3865, %r3864, 255;
	and.b16  	%rs11659, %rs12828, 255;
	mul.wide.u16 	%r3866, %rs11659, 256;
	or.b32  	%r3867, %r3866, %r3865;
	cvt.u32.u16 	%r3868, %rs12827;
	shl.b32 	%r3869, %r3868, 16;
	and.b32  	%r3870, %r3869, 16711680;
	or.b32  	%r3871, %r3867, %r3870;
	cvt.u32.u16 	%r3872, %rs12826;
	shl.b32 	%r3873, %r3872, 24;
	or.b32  	%r3240, %r3871, %r3873;
	cvt.u32.u16 	%r3874, %rs12825;
	and.b32  	%r3875, %r3874, 255;
	and.b16  	%rs11660, %rs12824, 255;
	mul.wide.u16 	%r3876, %rs11660, 256;
	or.b32  	%r3877, %r3876, %r3875;
	cvt.u32.u16 	%r3878, %rs12823;
	shl.b32 	%r3879, %r3878, 16;
	and.b32  	%r3880, %r3879, 16711680;
	or.b32  	%r3881, %r3877, %r3880;
	cvt.u32.u16 	%r3882, %rs12822;
	shl.b32 	%r3883, %r3882, 24;
	or.b32  	%r3245, %r3881, %r3883;
	cvt.u32.u16 	%r3884, %rs12821;
	and.b32  	%r3885, %r3884, 255;
	and.b16  	%rs11661, %rs12820, 255;
	mul.wide.u16 	%r3886, %rs11661, 256;
	or.b32  	%r3887, %r3886, %r3885;
	cvt.u32.u16 	%r3888, %rs12819;
	shl.b32 	%r3889, %r3888, 16;
	and.b32  	%r3890, %r3889, 16711680;
	or.b32  	%r3891, %r3887, %r3890;
	cvt.u32.u16 	%r3892, %rs12818;
	shl.b32 	%r3893, %r3892, 24;
	or.b32  	%r3250, %r3891, %r3893;
	mov.b32 	%r3251, 1;
	mov.b32 	%r3252, 31;
	mov.b32 	%r3253, -1;
	// begin inline asm
	shfl.sync.down.b32 %r2914, %r28642, %r3251, %r3252, %r3253;
	// end inline asm
	// begin inline asm
	shfl.sync.down.b32 %r2919, %r2920, %r3251, %r3252, %r3253;
	// end inline asm
	mov.b64 	%rd50, %fd78;
	mov.b64 	{%r2925, %r2930}, %rd50;
	// begin inline asm
	shfl.sync.down.b32 %r2924, %r2925, %r3251, %r3252, %r3253;
	// end inline asm
	// begin inline asm
	shfl.sync.down.b32 %r2929, %r2930, %r3251, %r3252, %r3253;
	// end inline asm
	// begin inline asm
	shfl.sync.down.b32 %r2934, %r2935, %r3251, %r3252, %r3253;
	// end inline asm
	// begin inline asm
	shfl.sync.down.b32 %r2939, %r2940, %r3251, %r3252, %r3253;
	// end inline asm
	// begin inline asm
	shfl.sync.down.b32 %r2944, %r2945, %r3251, %r3252, %r3253;
	// end inline asm
	// begin inline asm
	shfl.sync.down.b32 %r2949, %r2950, %r3251, %r3252, %r3253;
	// end inline asm
	// begin inline asm
	shfl.sync.down.b32 %r2954, %r2955, %r3251, %r3252, %r3253;
	// end inline asm
	// begin inline asm
	shfl.sync.down.b32 %r2959, %r2960, %r3251, %r3252, %r3253;
	// end inline asm
	// begin inline asm
	shfl.sync.down.b32 %r2964, %r2965, %r3251, %r3252, %r3253;
	// end inline asm
	// begin inline asm
	shfl.sync.down.b32 %r2969, %r2970, %r3251, %r3252, %r3253;
	// end inline asm
	// begin inline asm
	shfl.sync.down.b32 %r2974, %r2975, %r3251, %r3252, %r3253;
	// end inline asm
	// begin inline asm
	shfl.sync.down.b32 %r2979, %r2980, %r3251, %r3252, %r3253;
	// end inline asm
	// begin inline asm
	shfl.sync.down.b32 %r2984, %r2985, %r3251, %r3252, %r3253;
	// end inline asm
	// begin inline asm
	shfl.sync.down.b32 %r2989, %r2990, %r3251, %r3252, %r3253;
	// end inline asm
	// begin inline asm
	shfl.sync.down.b32 %r2994, %r2995, %r3251, %r3252, %r3253;
	// end inline asm
	// begin inline asm
	shfl.sync.down.b32 %r2999, %r3000, %r3251, %r3252, %r3253;
	// end inline asm
	// begin inline asm
	shfl.sync.down.b32 %r3004, %r3005, %r3251, %r3252, %r3253;
	// end inline asm
	// begin inline asm
	shfl.sync.down.b32 %r3009, %r3010, %r3251, %r3252, %r3253;
	// end inline asm
	// begin inline asm
	shfl.sync.down.b32 %r3014, %r3015, %r3251, %r3252, %r3253;
	// end inline asm
	// begin inline asm
	shfl.sync.down.b32 %r3019, %r3020, %r3251, %r3252, %r3253;
	// end inline asm
	// begin inline asm
	shfl.sync.down.b32 %r3024, %r3025, %r3251, %r3252, %r3253;
	// end inline asm
	// begin inline asm
	shfl.sync.down.b32 %r3029, %r3030, %r3251, %r3252, %r3253;
	// end inline asm
	// begin inline asm
	shfl.sync.down.b32 %r3034, %r3035, %r3251, %r3252, %r3253;
	// end inline asm
	// begin inline asm
	shfl.sync.down.b32 %r3039, %r3040, %r3251, %r3252, %r3253;
	// end inline asm
	// begin inline asm
	shfl.sync.down.b32 %r3044, %r3045, %r3251, %r3252, %r3253;
	// end inline asm
	// begin inline asm
	shfl.sync.down.b32 %r3049, %r3050, %r3251, %r3252, %r3253;
	// end inline asm
	// begin inline asm
	shfl.sync.down.b32 %r3054, %r3055, %r3251, %r3252, %r3253;
	// end inline asm
	// begin inline asm
	shfl.sync.down.b32 %r3059, %r3060, %r3251, %r3252, %r3253;
	// end inline asm
	// begin inline asm
	shfl.sync.down.b32 %r3064, %r3065, %r3251, %r3252, %r3253;
	// end inline asm
	// begin inline asm
	shfl.sync.down.b32 %r3069, %r3070, %r3251, %r3252, %r3253;
	// end inline asm
	// begin inline asm
	shfl.sync.down.b32 %r3074, %r3075, %r3251, %r3252, %r3253;
	// end inline asm
	// begin inline asm
	shfl.sync.down.b32 %r3079, %r3080, %r3251, %r3252, %r3253;
	// end inline asm
	// begin inline asm
	shfl.sync.down.b32 %r3084, %r3085, %r3251, %r3252, %r3253;
	// end inline asm
	// begin inline asm
	shfl.sync.down.b32 %r3089, %r3090, %r3251, %r3252, %r3253;
	// end inline asm
	// begin inline asm
	shfl.sync.down.b32 %r3094, %r3095, %r3251, %r3252, %r3253;
	// end inline asm
	// begin inline asm
	shfl.sync.down.b32 %r3099, %r3100, %r3251, %r3252, %r3253;
	// end inline asm
	// begin inline asm
	shfl.sync.down.b32 %r3104, %r3105, %r3251, %r3252, %r3253;
	// end inline asm
	// begin inline asm
	shfl.sync.down.b32 %r3109, %r3110, %r3251, %r3252, %r3253;
	// end inline asm
	// begin inline asm
	shfl.sync.down.b32 %r3114, %r3115, %r3251, %r3252, %r3253;
	// end inline asm
	// begin inline asm
	shfl.sync.down.b32 %r3119, %r3120, %r3251, %r3252, %r3253;
	// end inline asm
	// begin inline asm
	shfl.sync.down.b32 %r3124, %r3125, %r3251, %r3252, %r3253;
	// end inline asm
	// begin inline asm
	shfl.sync.down.b32 %r3129, %r3130, %r3251, %r3252, %r3253;
	// end inline asm
	// begin inline asm
	shfl.sync.down.b32 %r3134, %r3135, %r3251, %r3252, %r3253;
	// end inline asm
	// begin inline asm
	shfl.sync.down.b32 %r3139, %r3140, %r3251, %r3252, %r3253;
	// end inline asm
	// begin inline asm
	shfl.sync.down.b32 %r3144, %r3145, %r3251, %r3252, %r3253;
	// end inline asm
	// begin inline asm
	shfl.sync.down.b32 %r3149, %r3150, %r3251, %r3252, %r3253;
	// end inline asm
	// begin inline asm
	shfl.sync.down.b32 %r3154, %r3155, %r3251, %r3252, %r3253;
	// end inline asm
	// begin inline asm
	shfl.sync.down.b32 %r3159, %r3160, %r3251, %r3252, %r3253;
	// end inline asm
	// begin inline asm
	shfl.sync.down.b32 %r3164, %r3165, %r3251, %r3252, %r3253;
	// end inline asm
	// begin inline asm
	shfl.sync.down.b32 %r3169, %r3170, %r3251, %r3252, %r3253;
	// end inline asm
	// begin inline asm
	shfl.sync.down.b32 %r3174, %r3175, %r3251, %r3252, %r3253;
	// end inline asm
	// begin inline asm
	shfl.sync.down.b32 %r3179, %r3180, %r3251, %r3252, %r3253;
	// end inline asm
	// begin inline asm
	shfl.sync.down.b32 %r3184, %r3185, %r3251, %r3252, %r3253;
	// end inline asm
	// begin inline asm
	shfl.sync.down.b32 %r3189, %r3190, %r3251, %r3252, %r3253;
	// end inline asm
	// begin inline asm
	shfl.sync.down.b32 %r3194, %r3195, %r3251, %r3252, %r3253;
	// end inline asm
	// begin inline asm
	shfl.sync.down.b32 %r3199, %r3200, %r3251, %r3252, %r3253;
	// end inline asm
	// begin inline asm
	shfl.sync.down.b32 %r3204, %r3205, %r3251, %r3252, %r3253;
	// end inline asm
	// begin inline asm
	shfl.sync.down.b32 %r3209, %r3210, %r3251, %r3252, %r3253;
	// end inline asm
	// begin inline asm
	shfl.sync.down.b32 %r3214, %r3215, %r3251, %r3252, %r3253;
	// end inline asm
	// begin inline asm
	shfl.sync.down.b32 %r3219, %r3220, %r3251, %r3252, %r3253;
	// end inline asm
	// begin inline asm
	shfl.sync.down.b32 %r3224, %r3225, %r3251, %r3252, %r3253;
	// end inline asm
	// begin inline asm
	shfl.sync.down.b32 %r3229, %r3230, %r3251, %r3252, %r3253;
	// end inline asm
	// begin inline asm
	shfl.sync.down.b32 %r3234, %r3235, %r3251, %r3252, %r3253;
	// end inline asm
	// begin inline asm
	shfl.sync.down.b32 %r3239, %r3240, %r3251, %r3252, %r3253;
	// end inline asm
	// begin inline asm
	shfl.sync.down.b32 %r3244, %r3245, %r3251, %r3252, %r3253;
	// end inline asm
	// begin inline asm
	shfl.sync.down.b32 %r3249, %r3250, %r3251, %r3252, %r3253;
	// end inline asm
	setp.gt.s32 	%p15, %r2913, 30;
	@%p15 bra 	$L__BB4_112;
	cvt.u16.u32 	%rs16926, %r2934;
	mov.b64 	%rd51, {%r2924, %r2929};
	mov.b64 	%fd47, %rd51;
	st.local.u32 	[%rd4], %r2914;
	st.local.v2.u32 	[%rd4+8], {%r2924, %r2929};
	st.local.v2.b32 	[%rd4+16], {%r2934, %r2939};
	st.local.v2.b32 	[%rd4+24], {%r2944, %r2949};
	st.local.v2.b32 	[%rd4+32], {%r2954, %r2959};
	st.local.v2.b32 	[%rd4+40], {%r2964, %r2969};
	st.local.v2.b32 	[%rd4+48], {%r2974, %r2979};
	st.local.v2.b32 	[%rd4+56], {%r2984, %r2989};
	st.local.v2.b32 	[%rd4+64], {%r2994, %r2999};
	st.local.v2.b32 	[%rd4+72], {%r3004, %r3009};
	st.local.v2.b32 	[%rd4+80], {%r3014, %r3019};
	st.local.v2.b32 	[%rd4+88], {%r3024, %r3029};
	st.local.v2.b32 	[%rd4+96], {%r3034, %r3039};
	st.local.v2.b32 	[%rd4+104], {%r3044, %r3049};
	st.local.v2.b32 	[%rd4+112], {%r3054, %r3059};
	st.local.v2.b32 	[%rd4+120], {%r3064, %r3069};
	st.local.v2.b32 	[%rd4+128], {%r3074, %r3079};
	st.local.v2.b32 	[%rd4+136], {%r3084, %r3089};
	st.local.v2.b32 	[%rd4+144], {%r3094, %r3099};
	st.local.v2.b32 	[%rd4+152], {%r3104, %r3109};
	st.local.v2.b32 	[%rd4+160], {%r3114, %r3119};
	st.local.v2.b32 	[%rd4+168], {%r3124, %r3129};
	st.local.v2.b32 	[%rd4+176], {%r3134, %r3139};
	st.local.v2.b32 	[%rd4+184], {%r3144, %r3149};
	st.local.v2.b32 	[%rd4+192], {%r3154, %r3159};
	st.local.v2.b32 	[%rd4+200], {%r3164, %r3169};
	st.local.v2.b32 	[%rd4+208], {%r3174, %r3179};
	st.local.v2.b32 	[%rd4+216], {%r3184, %r3189};
	st.local.v2.b32 	[%rd4+224], {%r3194, %r3199};
	st.local.v2.b32 	[%rd4+232], {%r3204, %r3209};
	st.local.v2.b32 	[%rd4+240], {%r3214, %r3219};
	st.local.v2.b32 	[%rd4+248], {%r3224, %r3229};
	st.local.v2.b32 	[%rd4+256], {%r3234, %r3239};
	st.local.v2.b32 	[%rd4+264], {%r3244, %r3249};
	st.local.u32 	[%rd3], %r28642;
	st.local.f64 	[%rd3+8], %fd78;
	cvt.u32.u16 	%r3895, %rs13066;
	cvt.u32.u16 	%r3896, %rs13067;
	prmt.b32 	%r3897, %r3896, %r3895, 0x3340U;
	cvt.u32.u16 	%r3898, %rs13068;
	cvt.u32.u16 	%r3899, %rs13069;
	prmt.b32 	%r3900, %r3899, %r3898, 0x3340U;
	prmt.b32 	%r3901, %r3900, %r3897, 0x5410U;
	cvt.u32.u16 	%r3902, %rs13070;
	cvt.u32.u16 	%r3903, %rs13071;
	prmt.b32 	%r3904, %r3903, %r3902, 0x3340U;
	cvt.u32.u16 	%r3905, %rs13072;
	cvt.u32.u16 	%r3906, %rs13073;
	prmt.b32 	%r3907, %r3906, %r3905, 0x3340U;
	prmt.b32 	%r3908, %r3907, %r3904, 0x5410U;
	st.local.v2.b32 	[%rd3+16], {%r3908, %r3901};
	cvt.u32.u16 	%r3909, %rs13058;
	cvt.u32.u16 	%r3910, %rs13059;
	prmt.b32 	%r3911, %r3910, %r3909, 0x3340U;
	cvt.u32.u16 	%r3912, %rs13060;
	cvt.u32.u16 	%r3913, %rs13061;
	prmt.b32 	%r3914, %r3913, %r3912, 0x3340U;
	prmt.b32 	%r3915, %r3914, %r3911, 0x5410U;
	cvt.u32.u16 	%r3916, %rs13062;
	cvt.u32.u16 	%r3917, %rs13063;
	prmt.b32 	%r3918, %r3917, %r3916, 0x3340U;
	cvt.u32.u16 	%r3919, %rs13064;
	cvt.u32.u16 	%r3920, %rs13065;
	prmt.b32 	%r3921, %r3920, %r3919, 0x3340U;
	prmt.b32 	%r3922, %r3921, %r3918, 0x5410U;
	st.local.v2.b32 	[%rd3+24], {%r3922, %r3915};
	cvt.u32.u16 	%r3923, %rs13050;
	cvt.u32.u16 	%r3924, %rs13051;
	prmt.b32 	%r3925, %r3924, %r3923, 0x3340U;
	cvt.u32.u16 	%r3926, %rs13052;
	cvt.u32.u16 	%r3927, %rs13053;
	prmt.b32 	%r3928, %r3927, %r3926, 0x3340U;
	prmt.b32 	%r3929, %r3928, %r3925, 0x5410U;
	cvt.u32.u16 	%r3930, %rs13054;
	cvt.u32.u16 	%r3931, %rs13055;
	prmt.b32 	%r3932, %r3931, %r3930, 0x3340U;
	cvt.u32.u16 	%r3933, %rs13056;
	cvt.u32.u16 	%r3934, %rs13057;
	prmt.b32 	%r3935, %r3934, %r3933, 0x3340U;
	prmt.b32 	%r3936, %r3935, %r3932, 0x5410U;
	st.local.v2.b32 	[%rd3+32], {%r3936, %r3929};
	cvt.u32.u16 	%r3937, %rs13042;
	cvt.u32.u16 	%r3938, %rs13043;
	prmt.b32 	%r3939, %r3938, %r3937, 0x3340U;
	cvt.u32.u16 	%r3940, %rs13044;
	cvt.u32.u16 	%r3941, %rs13045;
	prmt.b32 	%r3942, %r3941, %r3940, 0x3340U;
	prmt.b32 	%r3943, %r3942, %r3939, 0x5410U;
	cvt.u32.u16 	%r3944, %rs13046;
	cvt.u32.u16 	%r3945, %rs13047;
	prmt.b32 	%r3946, %r3945, %r3944, 0x3340U;
	cvt.u32.u16 	%r3947, %rs13048;
	cvt.u32.u16 	%r3948, %rs13049;
	prmt.b32 	%r3949, %r3948, %r3947, 0x3340U;
	prmt.b32 	%r3950, %r3949, %r3946, 0x5410U;
	st.local.v2.b32 	[%rd3+40], {%r3950, %r3943};
	cvt.u32.u16 	%r3951, %rs13034;
	cvt.u32.u16 	%r3952, %rs13035;
	prmt.b32 	%r3953, %r3952, %r3951, 0x3340U;
	cvt.u32.u16 	%r3954, %rs13036;
	cvt.u32.u16 	%r3955, %rs13037;
	prmt.b32 	%r3956, %r3955, %r3954, 0x3340U;
	prmt.b32 	%r3957, %r3956, %r3953, 0x5410U;
	cvt.u32.u16 	%r3958, %rs13038;
	cvt.u32.u16 	%r3959, %rs13039;
	prmt.b32 	%r3960, %r3959, %r3958, 0x3340U;
	cvt.u32.u16 	%r3961, %rs13040;
	cvt.u32.u16 	%r3962, %rs13041;
	prmt.b32 	%r3963, %r3962, %r3961, 0x3340U;
	prmt.b32 	%r3964, %r3963, %r3960, 0x5410U;
	st.local.v2.b32 	[%rd3+48], {%r3964, %r3957};
	cvt.u32.u16 	%r3965, %rs13026;
	cvt.u32.u16 	%r3966, %rs13027;
	prmt.b32 	%r3967, %r3966, %r3965, 0x3340U;
	cvt.u32.u16 	%r3968, %rs13028;
	cvt.u32.u16 	%r3969, %rs13029;
	prmt.b32 	%r3970, %r3969, %r3968, 0x3340U;
	prmt.b32 	%r3971, %r3970, %r3967, 0x5410U;
	cvt.u32.u16 	%r3972, %rs13030;
	cvt.u32.u16 	%r3973, %rs13031;
	prmt.b32 	%r3974, %r3973, %r3972, 0x3340U;
	cvt.u32.u16 	%r3975, %rs13032;
	cvt.u32.u16 	%r3976, %rs13033;
	prmt.b32 	%r3977, %r3976, %r3975, 0x3340U;
	prmt.b32 	%r3978, %r3977, %r3974, 0x5410U;
	st.local.v2.b32 	[%rd3+56], {%r3978, %r3971};
	cvt.u32.u16 	%r3979, %rs13018;
	cvt.u32.u16 	%r3980, %rs13019;
	prmt.b32 	%r3981, %r3980, %r3979, 0x3340U;
	cvt.u32.u16 	%r3982, %rs13020;
	cvt.u32.u16 	%r3983, %rs13021;
	prmt.b32 	%r3984, %r3983, %r3982, 0x3340U;
	prmt.b32 	%r3985, %r3984, %r3981, 0x5410U;
	cvt.u32.u16 	%r3986, %rs13022;
	cvt.u32.u16 	%r3987, %rs13023;
	prmt.b32 	%r3988, %r3987, %r3986, 0x3340U;
	cvt.u32.u16 	%r3989, %rs13024;
	cvt.u32.u16 	%r3990, %rs13025;
	prmt.b32 	%r3991, %r3990, %r3989, 0x3340U;
	prmt.b32 	%r3992, %r3991, %r3988, 0x5410U;
	st.local.v2.b32 	[%rd3+64], {%r3992, %r3985};
	cvt.u32.u16 	%r3993, %rs13010;
	cvt.u32.u16 	%r3994, %rs13011;
	prmt.b32 	%r3995, %r3994, %r3993, 0x3340U;
	cvt.u32.u16 	%r3996, %rs13012;
	cvt.u32.u16 	%r3997, %rs13013;
	prmt.b32 	%r3998, %r3997, %r3996, 0x3340U;
	prmt.b32 	%r3999, %r3998, %r3995, 0x5410U;
	cvt.u32.u16 	%r4000, %rs13014;
	cvt.u32.u16 	%r4001, %rs13015;
	prmt.b32 	%r4002, %r4001, %r4000, 0x3340U;
	cvt.u32.u16 	%r4003, %rs13016;
	cvt.u32.u16 	%r4004, %rs13017;
	prmt.b32 	%r4005, %r4004, %r4003, 0x3340U;
	prmt.b32 	%r4006, %r4005, %r4002, 0x5410U;
	st.local.v2.b32 	[%rd3+72], {%r4006, %r3999};
	cvt.u32.u16 	%r4007, %rs13002;
	cvt.u32.u16 	%r4008, %rs13003;
	prmt.b32 	%r4009, %r4008, %r4007, 0x3340U;
	cvt.u32.u16 	%r4010, %rs13004;
	cvt.u32.u16 	%r4011, %rs13005;
	prmt.b32 	%r4012, %r4011, %r4010, 0x3340U;
	prmt.b32 	%r4013, %r4012, %r4009, 0x5410U;
	cvt.u32.u16 	%r4014, %rs13006;
	cvt.u32.u16 	%r4015, %rs13007;
	prmt.b32 	%r4016, %r4015, %r4014, 0x3340U;
	cvt.u32.u16 	%r4017, %rs13008;
	cvt.u32.u16 	%r4018, %rs13009;
	prmt.b32 	%r4019, %r4018, %r4017, 0x3340U;
	prmt.b32 	%r4020, %r4019, %r4016, 0x5410U;
	st.local.v2.b32 	[%rd3+80], {%r4020, %r4013};
	cvt.u32.u16 	%r4021, %rs12994;
	cvt.u32.u16 	%r4022, %rs12995;
	prmt.b32 	%r4023, %r4022, %r4021, 0x3340U;
	cvt.u32.u16 	%r4024, %rs12996;
	cvt.u32.u16 	%r4025, %rs12997;
	prmt.b32 	%r4026, %r4025, %r4024, 0x3340U;
	prmt.b32 	%r4027, %r4026, %r4023, 0x5410U;
	cvt.u32.u16 	%r4028, %rs12998;
	cvt.u32.u16 	%r4029, %rs12999;
	prmt.b32 	%r4030, %r4029, %r4028, 0x3340U;
	cvt.u32.u16 	%r4031, %rs13000;
	cvt.u32.u16 	%r4032, %rs13001;
	prmt.b32 	%r4033, %r4032, %r4031, 0x3340U;
	prmt.b32 	%r4034, %r4033, %r4030, 0x5410U;
	st.local.v2.b32 	[%rd3+88], {%r4034, %r4027};
	cvt.u32.u16 	%r4035, %rs12986;
	cvt.u32.u16 	%r4036, %rs12987;
	prmt.b32 	%r4037, %r4036, %r4035, 0x3340U;
	cvt.u32.u16 	%r4038, %rs12988;
	cvt.u32.u16 	%r4039, %rs12989;
	prmt.b32 	%r4040, %r4039, %r4038, 0x3340U;
	prmt.b32 	%r4041, %r4040, %r4037, 0x5410U;
	cvt.u32.u16 	%r4042, %rs12990;
	cvt.u32.u16 	%r4043, %rs12991;
	prmt.b32 	%r4044, %r4043, %r4042, 0x3340U;
	cvt.u32.u16 	%r4045, %rs12992;
	cvt.u32.u16 	%r4046, %rs12993;
	prmt.b32 	%r4047, %r4046, %r4045, 0x3340U;
	prmt.b32 	%r4048, %r4047, %r4044, 0x5410U;
	st.local.v2.b32 	[%rd3+96], {%r4048, %r4041};
	cvt.u32.u16 	%r4049, %rs12978;
	cvt.u32.u16 	%r4050, %rs12979;
	prmt.b32 	%r4051, %r4050, %r4049, 0x3340U;
	cvt.u32.u16 	%r4052, %rs12980;
	cvt.u32.u16 	%r4053, %rs12981;
	prmt.b32 	%r4054, %r4053, %r4052, 0x3340U;
	prmt.b32 	%r4055, %r4054, %r4051, 0x5410U;
	cvt.u32.u16 	%r4056, %rs12982;
	cvt.u32.u16 	%r4057, %rs12983;
	prmt.b32 	%r4058, %r4057, %r4056, 0x3340U;
	cvt.u32.u16 	%r4059, %rs12984;
	cvt.u32.u16 	%r4060, %rs12985;
	prmt.b32 	%r4061, %r4060, %r4059, 0x3340U;
	prmt.b32 	%r4062, %r4061, %r4058, 0x5410U;
	st.local.v2.b32 	[%rd3+104], {%r4062, %r4055};
	cvt.u32.u16 	%r4063, %rs12970;
	cvt.u32.u16 	%r4064, %rs12971;
	prmt.b32 	%r4065, %r4064, %r4063, 0x3340U;
	cvt.u32.u16 	%r4066, %rs12972;
	cvt.u32.u16 	%r4067, %rs12973;
	prmt.b32 	%r4068, %r4067, %r4066, 0x3340U;
	prmt.b32 	%r4069, %r4068, %r4065, 0x5410U;
	cvt.u32.u16 	%r4070, %rs12974;
	cvt.u32.u16 	%r4071, %rs12975;
	prmt.b32 	%r4072, %r4071, %r4070, 0x3340U;
	cvt.u32.u16 	%r4073, %rs12976;
	cvt.u32.u16 	%r4074, %rs12977;
	prmt.b32 	%r4075, %r4074, %r4073, 0x3340U;
	prmt.b32 	%r4076, %r4075, %r4072, 0x5410U;
	st.local.v2.b32 	[%rd3+112], {%r4076, %r4069};
	cvt.u32.u16 	%r4077, %rs12962;
	cvt.u32.u16 	%r4078, %rs12963;
	prmt.b32 	%r4079, %r4078, %r4077, 0x3340U;
	cvt.u32.u16 	%r4080, %rs12964;
	cvt.u32.u16 	%r4081, %rs12965;
	prmt.b32 	%r4082, %r4081, %r4080, 0x3340U;
	prmt.b32 	%r4083, %r4082, %r4079, 0x5410U;
	cvt.u32.u16 	%r4084, %rs12966;
	cvt.u32.u16 	%r4085, %rs12967;
	prmt.b32 	%r4086, %r4085, %r4084, 0x3340U;
	cvt.u32.u16 	%r4087, %rs12968;
	cvt.u32.u16 	%r4088, %rs12969;
	prmt.b32 	%r4089, %r4088, %r4087, 0x3340U;
	prmt.b32 	%r4090, %r4089, %r4086, 0x5410U;
	st.local.v2.b32 	[%rd3+120], {%r4090, %r4083};
	cvt.u32.u16 	%r4091, %rs12954;
	cvt.u32.u16 	%r4092, %rs12955;
	prmt.b32 	%r4093, %r4092, %r4091, 0x3340U;
	cvt.u32.u16 	%r4094, %rs12956;
	cvt.u32.u16 	%r4095, %rs12957;
	prmt.b32 	%r4096, %r4095, %r4094, 0x3340U;
	prmt.b32 	%r4097, %r4096, %r4093, 0x5410U;
	cvt.u32.u16 	%r4098, %rs12958;
	cvt.u32.u16 	%r4099, %rs12959;
	prmt.b32 	%r4100, %r4099, %r4098, 0x3340U;
	cvt.u32.u16 	%r4101, %rs12960;
	cvt.u32.u16 	%r4102, %rs12961;
	prmt.b32 	%r4103, %r4102, %r4101, 0x3340U;
	prmt.b32 	%r4104, %r4103, %r4100, 0x5410U;
	st.local.v2.b32 	[%rd3+128], {%r4104, %r4097};
	cvt.u32.u16 	%r4105, %rs12946;
	cvt.u32.u16 	%r4106, %rs12947;
	prmt.b32 	%r4107, %r4106, %r4105, 0x3340U;
	cvt.u32.u16 	%r4108, %rs12948;
	cvt.u32.u16 	%r4109, %rs12949;
	prmt.b32 	%r4110, %r4109, %r4108, 0x3340U;
	prmt.b32 	%r4111, %r4110, %r4107, 0x5410U;
	cvt.u32.u16 	%r4112, %rs12950;
	cvt.u32.u16 	%r4113, %rs12951;
	prmt.b32 	%r4114, %r4113, %r4112, 0x3340U;
	cvt.u32.u16 	%r4115, %rs12952;
	cvt.u32.u16 	%r4116, %rs12953;
	prmt.b32 	%r4117, %r4116, %r4115, 0x3340U;
	prmt.b32 	%r4118, %r4117, %r4114, 0x5410U;
	st.local.v2.b32 	[%rd3+136], {%r4118, %r4111};
	cvt.u32.u16 	%r4119, %rs12938;
	cvt.u32.u16 	%r4120, %rs12939;
	prmt.b32 	%r4121, %r4120, %r4119, 0x3340U;
	cvt.u32.u16 	%r4122, %rs12940;
	cvt.u32.u16 	%r4123, %rs12941;
	prmt.b32 	%r4124, %r4123, %r4122, 0x3340U;
	prmt.b32 	%r4125, %r4124, %r4121, 0x5410U;
	cvt.u32.u16 	%r4126, %rs12942;
	cvt.u32.u16 	%r4127, %rs12943;
	prmt.b32 	%r4128, %r4127, %r4126, 0x3340U;
	cvt.u32.u16 	%r4129, %rs12944;
	cvt.u32.u16 	%r4130, %rs12945;
	prmt.b32 	%r4131, %r4130, %r4129, 0x3340U;
	prmt.b32 	%r4132, %r4131, %r4128, 0x5410U;
	st.local.v2.b32 	[%rd3+144], {%r4132, %r4125};
	cvt.u32.u16 	%r4133, %rs12930;
	cvt.u32.u16 	%r4134, %rs12931;
	prmt.b32 	%r4135, %r4134, %r4133, 0x3340U;
	cvt.u32.u16 	%r4136, %rs12932;
	cvt.u32.u16 	%r4137, %rs12933;
	prmt.b32 	%r4138, %r4137, %r4136, 0x3340U;
	prmt.b32 	%r4139, %r4138, %r4135, 0x5410U;
	cvt.u32.u16 	%r4140, %rs12934;
	cvt.u32.u16 	%r4141, %rs12935;
	prmt.b32 	%r4142, %r4141, %r4140, 0x3340U;
	cvt.u32.u16 	%r4143, %rs12936;
	cvt.u32.u16 	%r4144, %rs12937;
	prmt.b32 	%r4145, %r4144, %r4143, 0x3340U;
	prmt.b32 	%r4146, %r4145, %r4142, 0x5410U;
	st.local.v2.b32 	[%rd3+152], {%r4146, %r4139};
	cvt.u32.u16 	%r4147, %rs12922;
	cvt.u32.u16 	%r4148, %rs12923;
	prmt.b32 	%r4149, %r4148, %r4147, 0x3340U;
	cvt.u32.u16 	%r4150, %rs12924;
	cvt.u32.u16 	%r4151, %rs12925;
	prmt.b32 	%r4152, %r4151, %r4150, 0x3340U;
	prmt.b32 	%r4153, %r4152, %r4149, 0x5410U;
	cvt.u32.u16 	%r4154, %rs12926;
	cvt.u32.u16 	%r4155, %rs12927;
	prmt.b32 	%r4156, %r4155, %r4154, 0x3340U;
	cvt.u32.u16 	%r4157, %rs12928;
	cvt.u32.u16 	%r4158, %rs12929;
	prmt.b32 	%r4159, %r4158, %r4157, 0x3340U;
	prmt.b32 	%r4160, %r4159, %r4156, 0x5410U;
	st.local.v2.b32 	[%rd3+160], {%r4160, %r4153};
	cvt.u32.u16 	%r4161, %rs12914;
	cvt.u32.u16 	%r4162, %rs12915;
	prmt.b32 	%r4163, %r4162, %r4161, 0x3340U;
	cvt.u32.u16 	%r4164, %rs12916;
	cvt.u32.u16 	%r4165, %rs12917;
	prmt.b32 	%r4166, %r4165, %r4164, 0x3340U;
	prmt.b32 	%r4167, %r4166, %r4163, 0x5410U;
	cvt.u32.u16 	%r4168, %rs12918;
	cvt.u32.u16 	%r4169, %rs12919;
	prmt.b32 	%r4170, %r4169, %r4168, 0x3340U;
	cvt.u32.u16 	%r4171, %rs12920;
	cvt.u32.u16 	%r4172, %rs12921;
	prmt.b32 	%r4173, %r4172, %r4171, 0x3340U;
	prmt.b32 	%r4174, %r4173, %r4170, 0x5410U;
	st.local.v2.b32 	[%rd3+168], {%r4174, %r4167};
	cvt.u32.u16 	%r4175, %rs12906;
	cvt.u32.u16 	%r4176, %rs12907;
	prmt.b32 	%r4177, %r4176, %r4175, 0x3340U;
	cvt.u32.u16 	%r4178, %rs12908;
	cvt.u32.u16 	%r4179, %rs12909;
	prmt.b32 	%r4180, %r4179, %r4178, 0x3340U;
	prmt.b32 	%r4181, %r4180, %r4177, 0x5410U;
	cvt.u32.u16 	%r4182, %rs12910;
	cvt.u32.u16 	%r4183, %rs12911;
	prmt.b32 	%r4184, %r4183, %r4182, 0x3340U;
	cvt.u32.u16 	%r4185, %rs12912;
	cvt.u32.u16 	%r4186, %rs12913;
	prmt.b32 	%r4187, %r4186, %r4185, 0x3340U;
	prmt.b32 	%r4188, %r4187, %r4184, 0x5410U;
	st.local.v2.b32 	[%rd3+176], {%r4188, %r4181};
	cvt.u32.u16 	%r4189, %rs12898;
	cvt.u32.u16 	%r4190, %rs12899;
	prmt.b32 	%r4191, %r4190, %r4189, 0x3340U;
	cvt.u32.u16 	%r4192, %rs12900;
	cvt.u32.u16 	%r4193, %rs12901;
	prmt.b32 	%r4194, %r4193, %r4192, 0x3340U;
	prmt.b32 	%r4195, %r4194, %r4191, 0x5410U;
	cvt.u32.u16 	%r4196, %rs12902;
	cvt.u32.u16 	%r4197, %rs12903;
	prmt.b32 	%r4198, %r4197, %r4196, 0x3340U;
	cvt.u32.u16 	%r4199, %rs12904;
	cvt.u32.u16 	%r4200, %rs12905;
	prmt.b32 	%r4201, %r4200, %r4199, 0x3340U;
	prmt.b32 	%r4202, %r4201, %r4198, 0x5410U;
	st.local.v2.b32 	[%rd3+184], {%r4202, %r4195};
	cvt.u32.u16 	%r4203, %rs12890;
	cvt.u32.u16 	%r4204, %rs12891;
	prmt.b32 	%r4205, %r4204, %r4203, 0x3340U;
	cvt.u32.u16 	%r4206, %rs12892;
	cvt.u32.u16 	%r4207, %rs12893;
	prmt.b32 	%r4208, %r4207, %r4206, 0x3340U;
	prmt.b32 	%r4209, %r4208, %r4205, 0x5410U;
	cvt.u32.u16 	%r4210, %rs12894;
	cvt.u32.u16 	%r4211, %rs12895;
	prmt.b32 	%r4212, %r4211, %r4210, 0x3340U;
	cvt.u32.u16 	%r4213, %rs12896;
	cvt.u32.u16 	%r4214, %rs12897;
	prmt.b32 	%r4215, %r4214, %r4213, 0x3340U;
	prmt.b32 	%r4216, %r4215, %r4212, 0x5410U;
	st.local.v2.b32 	[%rd3+192], {%r4216, %r4209};
	cvt.u32.u16 	%r4217, %rs12882;
	cvt.u32.u16 	%r4218, %rs12883;
	prmt.b32 	%r4219, %r4218, %r4217, 0x3340U;
	cvt.u32.u16 	%r4220, %rs12884;
	cvt.u32.u16 	%r4221, %rs12885;
	prmt.b32 	%r4222, %r4221, %r4220, 0x3340U;
	prmt.b32 	%r4223, %r4222, %r4219, 0x5410U;
	cvt.u32.u16 	%r4224, %rs12886;
	cvt.u32.u16 	%r4225, %rs12887;
	prmt.b32 	%r4226, %r4225, %r4224, 0x3340U;
	cvt.u32.u16 	%r4227, %rs12888;
	cvt.u32.u16 	%r4228, %rs12889;
	prmt.b32 	%r4229, %r4228, %r4227, 0x3340U;
	prmt.b32 	%r4230, %r4229, %r4226, 0x5410U;
	st.local.v2.b32 	[%rd3+200], {%r4230, %r4223};
	cvt.u32.u16 	%r4231, %rs12874;
	cvt.u32.u16 	%r4232, %rs12875;
	prmt.b32 	%r4233, %r4232, %r4231, 0x3340U;
	cvt.u32.u16 	%r4234, %rs12876;
	cvt.u32.u16 	%r4235, %rs12877;
	prmt.b32 	%r4236, %r4235, %r4234, 0x3340U;
	prmt.b32 	%r4237, %r4236, %r4233, 0x5410U;
	cvt.u32.u16 	%r4238, %rs12878;
	cvt.u32.u16 	%r4239, %rs12879;
	prmt.b32 	%r4240, %r4239, %r4238, 0x3340U;
	cvt.u32.u16 	%r4241, %rs12880;
	cvt.u32.u16 	%r4242, %rs12881;
	prmt.b32 	%r4243, %r4242, %r4241, 0x3340U;
	prmt.b32 	%r4244, %r4243, %r4240, 0x5410U;
	st.local.v2.b32 	[%rd3+208], {%r4244, %r4237};
	cvt.u32.u16 	%r4245, %rs12866;
	cvt.u32.u16 	%r4246, %rs12867;
	prmt.b32 	%r4247, %r4246, %r4245, 0x3340U;
	cvt.u32.u16 	%r4248, %rs12868;
	cvt.u32.u16 	%r4249, %rs12869;
	prmt.b32 	%r4250, %r4249, %r4248, 0x3340U;
	prmt.b32 	%r4251, %r4250, %r4247, 0x5410U;
	cvt.u32.u16 	%r4252, %rs12870;
	cvt.u32.u16 	%r4253, %rs12871;
	prmt.b32 	%r4254, %r4253, %r4252, 0x3340U;
	cvt.u32.u16 	%r4255, %rs12872;
	cvt.u32.u16 	%r4256, %rs12873;
	prmt.b32 	%r4257, %r4256, %r4255, 0x3340U;
	prmt.b32 	%r4258, %r4257, %r4254, 0x5410U;
	st.local.v2.b32 	[%rd3+216], {%r4258, %r4251};
	cvt.u32.u16 	%r4259, %rs12858;
	cvt.u32.u16 	%r4260, %rs12859;
	prmt.b32 	%r4261, %r4260, %r4259, 0x3340U;
	cvt.u32.u16 	%r4262, %rs12860;
	cvt.u32.u16 	%r4263, %rs12861;
	prmt.b32 	%r4264, %r4263, %r4262, 0x3340U;
	prmt.b32 	%r4265, %r4264, %r4261, 0x5410U;
	cvt.u32.u16 	%r4266, %rs12862;
	cvt.u32.u16 	%r4267, %rs12863;
	prmt.b32 	%r4268, %r4267, %r4266, 0x3340U;
	cvt.u32.u16 	%r4269, %rs12864;
	cvt.u32.u16 	%r4270, %rs12865;
	prmt.b32 	%r4271, %r4270, %r4269, 0x3340U;
	prmt.b32 	%r4272, %r4271, %r4268, 0x5410U;
	st.local.v2.b32 	[%rd3+224], {%r4272, %r4265};
	cvt.u32.u16 	%r4273, %rs12850;
	cvt.u32.u16 	%r4274, %rs12851;
	prmt.b32 	%r4275, %r4274, %r4273, 0x3340U;
	cvt.u32.u16 	%r4276, %rs12852;
	cvt.u32.u16 	%r4277, %rs12853;
	prmt.b32 	%r4278, %r4277, %r4276, 0x3340U;
	prmt.b32 	%r4279, %r4278, %r4275, 0x5410U;
	cvt.u32.u16 	%r4280, %rs12854;
	cvt.u32.u16 	%r4281, %rs12855;
	prmt.b32 	%r4282, %r4281, %r4280, 0x3340U;
	cvt.u32.u16 	%r4283, %rs12856;
	cvt.u32.u16 	%r4284, %rs12857;
	prmt.b32 	%r4285, %r4284, %r4283, 0x3340U;
	prmt.b32 	%r4286, %r4285, %r4282, 0x5410U;
	st.local.v2.b32 	[%rd3+232], {%r4286, %r4279};
	cvt.u32.u16 	%r4287, %rs12842;
	cvt.u32.u16 	%r4288, %rs12843;
	prmt.b32 	%r4289, %r4288, %r4287, 0x3340U;
	cvt.u32.u16 	%r4290, %rs12844;
	cvt.u32.u16 	%r4291, %rs12845;
	prmt.b32 	%r4292, %r4291, %r4290, 0x3340U;
	prmt.b32 	%r4293, %r4292, %r4289, 0x5410U;
	cvt.u32.u16 	%r4294, %rs12846;
	cvt.u32.u16 	%r4295, %rs12847;
	prmt.b32 	%r4296, %r4295, %r4294, 0x3340U;
	cvt.u32.u16 	%r4297, %rs12848;
	cvt.u32.u16 	%r4298, %rs12849;
	prmt.b32 	%r4299, %r4298, %r4297, 0x3340U;
	prmt.b32 	%r4300, %r4299, %r4296, 0x5410U;
	st.local.v2.b32 	[%rd3+240], {%r4300, %r4293};
	cvt.u32.u16 	%r4301, %rs12834;
	cvt.u32.u16 	%r4302, %rs12835;
	prmt.b32 	%r4303, %r4302, %r4301, 0x3340U;
	cvt.u32.u16 	%r4304, %rs12836;
	cvt.u32.u16 	%r4305, %rs12837;
	prmt.b32 	%r4306, %r4305, %r4304, 0x3340U;
	prmt.b32 	%r4307, %r4306, %r4303, 0x5410U;
	cvt.u32.u16 	%r4308, %rs12838;
	cvt.u32.u16 	%r4309, %rs12839;
	prmt.b32 	%r4310, %r4309, %r4308, 0x3340U;
	cvt.u32.u16 	%r4311, %rs12840;
	cvt.u32.u16 	%r4312, %rs12841;
	prmt.b32 	%r4313, %r4312, %r4311, 0x3340U;
	prmt.b32 	%r4314, %r4313, %r4310, 0x5410U;
	st.local.v2.b32 	[%rd3+248], {%r4314, %r4307};
	cvt.u32.u16 	%r4315, %rs12826;
	cvt.u32.u16 	%r4316, %rs12827;
	prmt.b32 	%r4317, %r4316, %r4315, 0x3340U;
	cvt.u32.u16 	%r4318, %rs12828;
	cvt.u32.u16 	%r4319, %rs12829;
	prmt.b32 	%r4320, %r4319, %r4318, 0x3340U;
	prmt.b32 	%r4321, %r4320, %r4317, 0x5410U;
	cvt.u32.u16 	%r4322, %rs12830;
	cvt.u32.u16 	%r4323, %rs12831;
	prmt.b32 	%r4324, %r4323, %r4322, 0x3340U;
	cvt.u32.u16 	%r4325, %rs12832;
	cvt.u32.u16 	%r4326, %rs12833;
	prmt.b32 	%r4327, %r4326, %r4325, 0x3340U;
	prmt.b32 	%r4328, %r4327, %r4324, 0x5410U;
	st.local.v2.b32 	[%rd3+256], {%r4328, %r4321};
	cvt.u32.u16 	%r4329, %rs12818;
	cvt.u32.u16 	%r4330, %rs12819;
	prmt.b32 	%r4331, %r4330, %r4329, 0x3340U;
	cvt.u32.u16 	%r4332, %rs12820;
	cvt.u32.u16 	%r4333, %rs12821;
	prmt.b32 	%r4334, %r4333, %r4332, 0x3340U;
	prmt.b32 	%r4335, %r4334, %r4331, 0x5410U;
	cvt.u32.u16 	%r4336, %rs12822;
	cvt.u32.u16 	%r4337, %rs12823;
	prmt.b32 	%r4338, %r4337, %r4336, 0x3340U;
	cvt.u32.u16 	%r4339, %rs12824;
	cvt.u32.u16 	%r4340, %rs12825;
	prmt.b32 	%r4341, %r4340, %r4339, 0x3340U;
	prmt.b32 	%r4342, %r4341, %r4338, 0x5410U;
	st.local.v2.b32 	[%rd3+264], {%r4342, %r4335};
	mov.b32 	%r28707, 0;
$L__BB4_107:
	mov.u32 	%r28710, %r28707;
	cvt.u64.u32 	%rd52, %r28710;
	add.s64 	%rd53, %rd3, %rd52;
	ld.local.u8 	%rs11662, [%rd53+16];
	setp.ne.s16 	%p16, %rs11662, 0;
	add.s32 	%r28707, %r28710, 1;
	@%p16 bra 	$L__BB4_107;
	and.b16  	%rs11663, %rs16926, 255;
	setp.eq.s16 	%p17, %rs11663, 0;
	@%p17 bra 	$L__BB4_111;
	mov.b32 	%r28708, 0;
$L__BB4_110:
	cvt.u64.u32 	%rd54, %r28710;
	add.s64 	%rd55, %rd3, %rd54;
	st.local.u8 	[%rd55+16], %rs16926;
	add.s32 	%r28710, %r28710, 1;
	add.s32 	%r552, %r28708, 1;
	cvt.u64.u32 	%rd56, %r28708;
	add.s64 	%rd57, %rd4, %rd56;
	ld.local.u8 	%rs16926, [%rd57+17];
	setp.ne.s16 	%p18, %rs16926, 0;
	mov.u32 	%r28708, %r552;
	@%p18 bra 	$L__BB4_110;
$L__BB4_111:
	cvt.u64.u32 	%rd58, %r28710;
	add.s64 	%rd59, %rd3, %rd58;
	mov.b16 	%rs11664, 0;
	st.local.u8 	[%rd59+16], %rs11664;
	add.s32 	%r28642, %r28642, %r2914;
	st.local.u32 	[%rd3], %r28642;
	add.f64 	%fd78, %fd78, %fd47;
	st.local.f64 	[%rd3+8], %fd78;
	ld.local.v2.b32 	{%r4344, %r4345}, [%rd3+16];
	bfe.u32 	%r4346, %r4344, 0, 8;
	cvt.u16.u32 	%rs13073, %r4346;
	bfe.u32 	%r4347, %r4344, 8, 8;
	cvt.u16.u32 	%rs13072, %r4347;
	bfe.u32 	%r4348, %r4344, 16, 8;
	cvt.u16.u32 	%rs13071, %r4348;
	bfe.u32 	%r4349, %r4344, 24, 8;
	cvt.u16.u32 	%rs13070, %r4349;
	bfe.u32 	%r4350, %r4345, 0, 8;
	cvt.u16.u32 	%rs13069, %r4350;
	bfe.u32 	%r4351, %r4345, 8, 8;
	cvt.u16.u32 	%rs13068, %r4351;
	bfe.u32 	%r4352, %r4345, 16, 8;
	cvt.u16.u32 	%rs13067, %r4352;
	bfe.u32 	%r4353, %r4345, 24, 8;
	cvt.u16.u32 	%rs13066, %r4353;
	ld.local.v2.b32 	{%r4354, %r4355}, [%rd3+24];
	bfe.u32 	%r4356, %r4354, 0, 8;
	cvt.u16.u32 	%rs13065, %r4356;
	bfe.u32 	%r4357, %r4354, 8, 8;
	cvt.u16.u32 	%rs13064, %r4357;
	bfe.u32 	%r4358, %r4354, 16, 8;
	cvt.u16.u32 	%rs13063, %r4358;
	bfe.u32 	%r4359, %r4354, 24, 8;
	cvt.u16.u32 	%rs13062, %r4359;
	bfe.u32 	%r4360, %r4355, 0, 8;
	cvt.u16.u32 	%rs13061, %r4360;
	bfe.u32 	%r4361, %r4355, 8, 8;
	cvt.u16.u32 	%rs13060, %r4361;
	bfe.u32 	%r4362, %r4355, 16, 8;
	cvt.u16.u32 	%rs13059, %r4362;
	bfe.u32 	%r4363, %r4355, 24, 8;
	cvt.u16.u32 	%rs13058, %r4363;
	ld.local.v2.b32 	{%r4364, %r4365}, [%rd3+32];
	bfe.u32 	%r4366, %r4364, 0, 8;
	cvt.u16.u32 	%rs13057, %r4366;
	bfe.u32 	%r4367, %r4364, 8, 8;
	cvt.u16.u32 	%rs13056, %r4367;
	bfe.u32 	%r4368, %r4364, 16, 8;
	cvt.u16.u32 	%rs13055, %r4368;
	bfe.u32 	%r4369, %r4364, 24, 8;
	cvt.u16.u32 	%rs13054, %r4369;
	bfe.u32 	%r4370, %r4365, 0, 8;
	cvt.u16.u32 	%rs13053, %r4370;
	bfe.u32 	%r4371, %r4365, 8, 8;
	cvt.u16.u32 	%rs13052, %r4371;
	bfe.u32 	%r4372, %r4365, 16, 8;
	cvt.u16.u32 	%rs13051, %r4372;
	bfe.u32 	%r4373, %r4365, 24, 8;
	cvt.u16.u32 	%rs13050, %r4373;
	ld.local.v2.b32 	{%r4374, %r4375}, [%rd3+40];
	bfe.u32 	%r4376, %r4374, 0, 8;
	cvt.u16.u32 	%rs13049, %r4376;
	bfe.u32 	%r4377, %r4374, 8, 8;
	cvt.u16.u32 	%rs13048, %r4377;
	bfe.u32 	%r4378, %r4374, 16, 8;
	cvt.u16.u32 	%rs13047, %r4378;
	bfe.u32 	%r4379, %r4374, 24, 8;
	cvt.u16.u32 	%rs13046, %r4379;
	bfe.u32 	%r4380, %r4375, 0, 8;
	cvt.u16.u32 	%rs13045, %r4380;
	bfe.u32 	%r4381, %r4375, 8, 8;
	cvt.u16.u32 	%rs13044, %r4381;
	bfe.u32 	%r4382, %r4375, 16, 8;
	cvt.u16.u32 	%rs13043, %r4382;
	bfe.u32 	%r4383, %r4375, 24, 8;
	cvt.u16.u32 	%rs13042, %r4383;
	ld.local.v2.b32 	{%r4384, %r4385}, [%rd3+48];
	bfe.u32 	%r4386, %r4384, 0, 8;
	cvt.u16.u32 	%rs13041, %r4386;
	bfe.u32 	%r4387, %r4384, 8, 8;
	cvt.u16.u32 	%rs13040, %r4387;
	bfe.u32 	%r4388, %r4384, 16, 8;
	cvt.u16.u32 	%rs13039, %r4388;
	bfe.u32 	%r4389, %r4384, 24, 8;
	cvt.u16.u32 	%rs13038, %r4389;
	bfe.u32 	%r4390, %r4385, 0, 8;
	cvt.u16.u32 	%rs13037, %r4390;
	bfe.u32 	%r4391, %r4385, 8, 8;
	cvt.u16.u32 	%rs13036, %r4391;
	bfe.u32 	%r4392, %r4385, 16, 8;
	cvt.u16.u32 	%rs13035, %r4392;
	bfe.u32 	%r4393, %r4385, 24, 8;
	cvt.u16.u32 	%rs13034, %r4393;
	ld.local.v2.b32 	{%r4394, %r4395}, [%rd3+56];
	bfe.u32 	%r4396, %r4394, 0, 8;
	cvt.u16.u32 	%rs13033, %r4396;
	bfe.u32 	%r4397, %r4394, 8, 8;
	cvt.u16.u32 	%rs13032, %r4397;
	bfe.u32 	%r4398, %r4394, 16, 8;
	cvt.u16.u32 	%rs13031, %r4398;
	bfe.u32 	%r4399, %r4394, 24, 8;
	cvt.u16.u32 	%rs13030, %r4399;
	bfe.u32 	%r4400, %r4395, 0, 8;
	cvt.u16.u32 	%rs13029, %r4400;
	bfe.u32 	%r4401, %r4395, 8, 8;
	cvt.u16.u32 	%rs13028, %r4401;
	bfe.u32 	%r4402, %r4395, 16, 8;
	cvt.u16.u32 	%rs13027, %r4402;
	bfe.u32 	%r4403, %r4395, 24, 8;
	cvt.u16.u32 	%rs13026, %r4403;
	ld.local.v2.b32 	{%r4404, %r4405}, [%rd3+64];
	bfe.u32 	%r4406, %r4404, 0, 8;
	cvt.u16.u32 	%rs13025, %r4406;
	bfe.u32 	%r4407, %r4404, 8, 8;
	cvt.u16.u32 	%rs13024, %r4407;
	bfe.u32 	%r4408, %r4404, 16, 8;
	cvt.u16.u32 	%rs13023, %r4408;
	bfe.u32 	%r4409, %r4404, 24, 8;
	cvt.u16.u32 	%rs13022, %r4409;
	bfe.u32 	%r4410, %r4405, 0, 8;
	cvt.u16.u32 	%rs13021, %r4410;
	bfe.u32 	%r4411, %r4405, 8, 8;
	cvt.u16.u32 	%rs13020, %r4411;
	bfe.u32 	%r4412, %r4405, 16, 8;
	cvt.u16.u32 	%rs13019, %r4412;
	bfe.u32 	%r4413, %r4405, 24, 8;
	cvt.u16.u32 	%rs13018, %r4413;
	ld.local.v2.b32 	{%r4414, %r4415}, [%rd3+72];
	bfe.u32 	%r4416, %r4414, 0, 8;
	cvt.u16.u32 	%rs13017, %r4416;
	bfe.u32 	%r4417, %r4414, 8, 8;
	cvt.u16.u32 	%rs13016, %r4417;
	bfe.u32 	%r4418, %r4414, 16, 8;
	cvt.u16.u32 	%rs13015, %r4418;
	bfe.u32 	%r4419, %r4414, 24, 8;
	cvt.u16.u32 	%rs13014, %r4419;
	bfe.u32 	%r4420, %r4415, 0, 8;
	cvt.u16.u32 	%rs13013, %r4420;
	bfe.u32 	%r4421, %r4415, 8, 8;
	cvt.u16.u32 	%rs13012, %r4421;
	bfe.u32 	%r4422, %r4415, 16, 8;
	cvt.u16.u32 	%rs13011, %r4422;
	bfe.u32 	%r4423, %r4415, 24, 8;
	cvt.u16.u32 	%rs13010, %r4423;
	ld.local.v2.b32 	{%r4424, %r4425}, [%rd3+80];
	bfe.u32 	%r4426, %r4424, 0, 8;
	cvt.u16.u32 	%rs13009, %r4426;
	bfe.u32 	%r4427, %r4424, 8, 8;
	cvt.u16.u32 	%rs13008, %r4427;
	bfe.u32 	%r4428, %r4424, 16, 8;
	cvt.u16.u32 	%rs13007, %r4428;
	bfe.u32 	%r4429, %r4424, 24, 8;
	cvt.u16.u32 	%rs13006, %r4429;
	bfe.u32 	%r4430, %r4425, 0, 8;
	cvt.u16.u32 	%rs13005, %r4430;
	bfe.u32 	%r4431, %r4425, 8, 8;
	cvt.u16.u32 	%rs13004, %r4431;
	bfe.u32 	%r4432, %r4425, 16, 8;
	cvt.u16.u32 	%rs13003, %r4432;
	bfe.u32 	%r4433, %r4425, 24, 8;
	cvt.u16.u32 	%rs13002, %r4433;
	ld.local.v2.b32 	{%r4434, %r4435}, [%rd3+88];
	bfe.u32 	%r4436, %r4434, 0, 8;
	cvt.u16.u32 	%rs13001, %r4436;
	bfe.u32 	%r4437, %r4434, 8, 8;
	cvt.u16.u32 	%rs13000, %r4437;
	bfe.u32 	%r4438, %r4434, 16, 8;
	cvt.u16.u32 	%rs12999, %r4438;
	bfe.u32 	%r4439, %r4434, 24, 8;
	cvt.u16.u32 	%rs12998, %r4439;
	bfe.u32 	%r4440, %r4435, 0, 8;
	cvt.u16.u32 	%rs12997, %r4440;
	bfe.u32 	%r4441, %r4435, 8, 8;
	cvt.u16.u32 	%rs12996, %r4441;
	bfe.u32 	%r4442, %r4435, 16, 8;
	cvt.u16.u32 	%rs12995, %r4442;
	bfe.u32 	%r4443, %r4435, 24, 8;
	cvt.u16.u32 	%rs12994, %r4443;
	ld.local.v2.b32 	{%r4444, %r4445}, [%rd3+96];
	bfe.u32 	%r4446, %r4444, 0, 8;
	cvt.u16.u32 	%rs12993, %r4446;
	bfe.u32 	%r4447, %r4444, 8, 8;
	cvt.u16.u32 	%rs12992, %r4447;
	bfe.u32 	%r4448, %r4444, 16, 8;
	cvt.u16.u32 	%rs12991, %r4448;
	bfe.u32 	%r4449, %r4444, 24, 8;
	cvt.u16.u32 	%rs12990, %r4449;
	bfe.u32 	%r4450, %r4445, 0, 8;
	cvt.u16.u32 	%rs12989, %r4450;
	bfe.u32 	%r4451, %r4445, 8, 8;
	cvt.u16.u32 	%rs12988, %r4451;
	bfe.u32 	%r4452, %r4445, 16, 8;
	cvt.u16.u32 	%rs12987, %r4452;
	bfe.u32 	%r4453, %r4445, 24, 8;
	cvt.u16.u32 	%rs12986, %r4453;
	ld.local.v2.b32 	{%r4454, %r4455}, [%rd3+104];
	bfe.u32 	%r4456, %r4454, 0, 8;
	cvt.u16.u32 	%rs12985, %r4456;
	bfe.u32 	%r4457, %r4454, 8, 8;
	cvt.u16.u32 	%rs12984, %r4457;
	bfe.u32 	%r4458, %r4454, 16, 8;
	cvt.u16.u32 	%rs12983, %r4458;
	bfe.u32 	%r4459, %r4454, 24, 8;
	cvt.u16.u32 	%rs12982, %r4459;
	bfe.u32 	%r4460, %r4455, 0, 8;
	cvt.u16.u32 	%rs12981, %r4460;
	bfe.u32 	%r4461, %r4455, 8, 8;
	cvt.u16.u32 	%rs12980, %r4461;
	bfe.u32 	%r4462, %r4455, 16, 8;
	cvt.u16.u32 	%rs12979, %r4462;
	bfe.u32 	%r4463, %r4455, 24, 8;
	cvt.u16.u32 	%rs12978, %r4463;
	ld.local.v2.b32 	{%r4464, %r4465}, [%rd3+112];
	bfe.u32 	%r4466, %r4464, 0, 8;
	cvt.u16.u32 	%rs12977, %r4466;
	bfe.u32 	%r4467, %r4464, 8, 8;
	cvt.u16.u32 	%rs12976, %r4467;
	bfe.u32 	%r4468, %r4464, 16, 8;
	cvt.u16.u32 	%rs12975, %r4468;
	bfe.u32 	%r4469, %r4464, 24, 8;
	cvt.u16.u32 	%rs12974, %r4469;
	bfe.u32 	%r4470, %r4465, 0, 8;
	cvt.u16.u32 	%rs12973, %r4470;
	bfe.u32 	%r4471, %r4465, 8, 8;
	cvt.u16.u32 	%rs12972, %r4471;
	bfe.u32 	%r4472, %r4465, 16, 8;
	cvt.u16.u32 	%rs12971, %r4472;
	bfe.u32 	%r4473, %r4465, 24, 8;
	cvt.u16.u32 	%rs12970, %r4473;
	ld.local.v2.b32 	{%r4474, %r4475}, [%rd3+120];
	bfe.u32 	%r4476, %r4474, 0, 8;
	cvt.u16.u32 	%rs12969, %r4476;
	bfe.u32 	%r4477, %r4474, 8, 8;
	cvt.u16.u32 	%rs12968, %r4477;
	bfe.u32 	%r4478, %r4474, 16, 8;
	cvt.u16.u32 	%rs12967, %r4478;
	bfe.u32 	%r4479, %r4474, 24, 8;
	cvt.u16.u32 	%rs12966, %r4479;
	bfe.u32 	%r4480, %r4475, 0, 8;
	cvt.u16.u32 	%rs12965, %r4480;
	bfe.u32 	%r4481, %r4475, 8, 8;
	cvt.u16.u32 	%rs12964, %r4481;
	bfe.u32 	%r4482, %r4475, 16, 8;
	cvt.u16.u32 	%rs12963, %r4482;
	bfe.u32 	%r4483, %r4475, 24, 8;
	cvt.u16.u32 	%rs12962, %r4483;
	ld.local.v2.b32 	{%r4484, %r4485}, [%rd3+128];
	bfe.u32 	%r4486, %r4484, 0, 8;
	cvt.u16.u32 	%rs12961, %r4486;
	bfe.u32 	%r4487, %r4484, 8, 8;
	cvt.u16.u32 	%rs12960, %r4487;
	bfe.u32 	%r4488, %r4484, 16, 8;
	cvt.u16.u32 	%rs12959, %r4488;
	bfe.u32 	%r4489, %r4484, 24, 8;
	cvt.u16.u32 	%rs12958, %r4489;
	bfe.u32 	%r4490, %r4485, 0, 8;
	cvt.u16.u32 	%rs12957, %r4490;
	bfe.u32 	%r4491, %r4485, 8, 8;
	cvt.u16.u32 	%rs12956, %r4491;
	bfe.u32 	%r4492, %r4485, 16, 8;
	cvt.u16.u32 	%rs12955, %r4492;
	bfe.u32 	%r4493, %r4485, 24, 8;
	cvt.u16.u32 	%rs12954, %r4493;
	ld.local.v2.b32 	{%r4494, %r4495}, [%rd3+136];
	bfe.u32 	%r4496, %r4494, 0, 8;
	cvt.u16.u32 	%rs12953, %r4496;
	bfe.u32 	%r4497, %r4494, 8, 8;
	cvt.u16.u32 	%rs12952, %r4497;
	bfe.u32 	%r4498, %r4494, 16, 8;
	cvt.u16.u32 	%rs12951, %r4498;
	bfe.u32 	%r4499, %r4494, 24, 8;
	cvt.u16.u32 	%rs12950, %r4499;
	bfe.u32 	%r4500, %r4495, 0, 8;
	cvt.u16.u32 	%rs12949, %r4500;
	bfe.u32 	%r4501, %r4495, 8, 8;
	cvt.u16.u32 	%rs12948, %r4501;
	bfe.u32 	%r4502, %r4495, 16, 8;
	cvt.u16.u32 	%rs12947, %r4502;
	bfe.u32 	%r4503, %r4495, 24, 8;
	cvt.u16.u32 	%rs12946, %r4503;
	ld.local.v2.b32 	{%r4504, %r4505}, [%rd3+144];
	bfe.u32 	%r4506, %r4504, 0, 8;
	cvt.u16.u32 	%rs12945, %r4506;
	bfe.u32 	%r4507, %r4504, 8, 8;
	cvt.u16.u32 	%rs12944, %r4507;
	bfe.u32 	%r4508, %r4504, 16, 8;
	cvt.u16.u32 	%rs12943, %r4508;
	bfe.u32 	%r4509, %r4504, 24, 8;
	cvt.u16.u32 	%rs12942, %r4509;
	bfe.u32 	%r4510, %r4505, 0, 8;
	cvt.u16.u32 	%rs12941, %r4510;
	bfe.u32 	%r4511, %r4505, 8, 8;
	cvt.u16.u32 	%rs12940, %r4511;
	bfe.u32 	%r4512, %r4505, 16, 8;
	cvt.u16.u32 	%rs12939, %r4512;
	bfe.u32 	%r4513, %r4505, 24, 8;
	cvt.u16.u32 	%rs12938, %r4513;
	ld.local.v2.b32 	{%r4514, %r4515}, [%rd3+152];
	bfe.u32 	%r4516, %r4514, 0, 8;
	cvt.u16.u32 	%rs12937, %r4516;
	bfe.u32 	%r4517, %r4514, 8, 8;
	cvt.u16.u32 	%rs12936, %r4517;
	bfe.u32 	%r4518, %r4514, 16, 8;
	cvt.u16.u32 	%rs12935, %r4518;
	bfe.u32 	%r4519, %r4514, 24, 8;
	cvt.u16.u32 	%rs12934, %r4519;
	bfe.u32 	%r4520, %r4515, 0, 8;
	cvt.u16.u32 	%rs12933, %r4520;
	bfe.u32 	%r4521, %r4515, 8, 8;
	cvt.u16.u32 	%rs12932, %r4521;
	bfe.u32 	%r4522, %r4515, 16, 8;
	cvt.u16.u32 	%rs12931, %r4522;
	bfe.u32 	%r4523, %r4515, 24, 8;
	cvt.u16.u32 	%rs12930, %r4523;
	ld.local.v2.b32 	{%r4524, %r4525}, [%rd3+160];
	bfe.u32 	%r4526, %r4524, 0, 8;
	cvt.u16.u32 	%rs12929, %r4526;
	bfe.u32 	%r4527, %r4524, 8, 8;
	cvt.u16.u32 	%rs12928, %r4527;
	bfe.u32 	%r4528, %r4524, 16, 8;
	cvt.u16.u32 	%rs12927, %r4528;
	bfe.u32 	%r4529, %r4524, 24, 8;
	cvt.u16.u32 	%rs12926, %r4529;
	bfe.u32 	%r4530, %r4525, 0, 8;
	cvt.u16.u32 	%rs12925, %r4530;
	bfe.u32 	%r4531, %r4525, 8, 8;
	cvt.u16.u32 	%rs12924, %r4531;
	bfe.u32 	%r4532, %r4525, 16, 8;
	cvt.u16.u32 	%rs12923, %r4532;
	bfe.u32 	%r4533, %r4525, 24, 8;
	cvt.u16.u32 	%rs12922, %r4533;
	ld.local.v2.b32 	{%r4534, %r4535}, [%rd3+168];
	bfe.u32 	%r4536, %r4534, 0, 8;
	cvt.u16.u32 	%rs12921, %r4536;
	bfe.u32 	%r4537, %r4534, 8, 8;
	cvt.u16.u32 	%rs12920, %r4537;
	bfe.u32 	%r4538, %r4534, 16, 8;
	cvt.u16.u32 	%rs12919, %r4538;
	bfe.u32 	%r4539, %r4534, 24, 8;
	cvt.u16.u32 	%rs12918, %r4539;
	bfe.u32 	%r4540, %r4535, 0, 8;
	cvt.u16.u32 	%rs12917, %r4540;
	bfe.u32 	%r4541, %r4535, 8, 8;
	cvt.u16.u32 	%rs12916, %r4541;
	bfe.u32 	%r4542, %r4535, 16, 8;
	cvt.u16.u32 	%rs12915, %r4542;
	bfe.u32 	%r4543, %r4535, 24, 8;
	cvt.u16.u32 	%rs12914, %r4543;
	ld.local.v2.b32 	{%r4544, %r4545}, [%rd3+176];
	bfe.u32 	%r4546, %r4544, 0, 8;
	cvt.u16.u32 	%rs12913, %r4546;
	bfe.u32 	%r4547, %r4544, 8, 8;
	cvt.u16.u32 	%rs12912, %r4547;
	bfe.u32 	%r4548, %r4544, 16, 8;
	cvt.u16.u32 	%rs12911, %r4548;
	bfe.u32 	%r4549, %r4544, 24, 8;
	cvt.u16.u32 	%rs12910, %r4549;
	bfe.u32 	%r4550, %r4545, 0, 8;
	cvt.u16.u32 	%rs12909, %r4550;
	bfe.u32 	%r4551, %r4545, 8, 8;
	cvt.u16.u32 	%rs12908, %r4551;
	bfe.u32 	%r4552, %r4545, 16, 8;
	cvt.u16.u32 	%rs12907, %r4552;
	bfe.u32 	%r4553, %r4545, 24, 8;
	cvt.u16.u32 	%rs12906, %r4553;
	ld.local.v2.b32 	{%r4554, %r4555}, [%rd3+184];
	bfe.u32 	%r4556, %r4554, 0, 8;
	cvt.u16.u32 	%rs12905, %r4556;
	bfe.u32 	%r4557, %r4554, 8, 8;
	cvt.u16.u32 	%rs12904, %r4557;
	bfe.u32 	%r4558, %r4554, 16, 8;
	cvt.u16.u32 	%rs12903, %r4558;
	bfe.u32 	%r4559, %r4554, 24, 8;
	cvt.u16.u32 	%rs12902, %r4559;
	bfe.u32 	%r4560, %r4555, 0, 8;
	cvt.u16.u32 	%rs12901, %r4560;
	bfe.u32 	%r4561, %r4555, 8, 8;
	cvt.u16.u32 	%rs12900, %r4561;
	bfe.u32 	%r4562, %r4555, 16, 8;
	cvt.u16.u32 	%rs12899, %r4562;
	bfe.u32 	%r4563, %r4555, 24, 8;
	cvt.u16.u32 	%rs12898, %r4563;
	ld.local.v2.b32 	{%r4564, %r4565}, [%rd3+192];
	bfe.u32 	%r4566, %r4564, 0, 8;
	cvt.u16.u32 	%rs12897, %r4566;
	bfe.u32 	%r4567, %r4564, 8, 8;
	cvt.u16.u32 	%rs12896, %r4567;
	bfe.u32 	%r4568, %r4564, 16, 8;
	cvt.u16.u32 	%rs12895, %r4568;
	bfe.u32 	%r4569, %r4564, 24, 8;
	cvt.u16.u32 	%rs12894, %r4569;
	bfe.u32 	%r4570, %r4565, 0, 8;
	cvt.u16.u32 	%rs12893, %r4570;
	bfe.u32 	%r4571, %r4565, 8, 8;
	cvt.u16.u32 	%rs12892, %r4571;
	bfe.u32 	%r4572, %r4565, 16, 8;
	cvt.u16.u32 	%rs12891, %r4572;
	bfe.u32 	%r4573, %r4565, 24, 8;
	cvt.u16.u32 	%rs12890, %r4573;
	ld.local.v2.b32 	{%r4574, %r4575}, [%rd3+200];
	bfe.u32 	%r4576, %r4574, 0, 8;
	cvt.u16.u32 	%rs12889, %r4576;
	bfe.u32 	%r4577, %r4574, 8, 8;
	cvt.u16.u32 	%rs12888, %r4577;
	bfe.u32 	%r4578, %r4574, 16, 8;
	cvt.u16.u32 	%rs12887, %r4578;
	bfe.u32 	%r4579, %r4574, 24, 8;
	cvt.u16.u32 	%rs12886, %r4579;
	bfe.u32 	%r4580, %r4575, 0, 8;
	cvt.u16.u32 	%rs12885, %r4580;
	bfe.u32 	%r4581, %r4575, 8, 8;
	cvt.u16.u32 	%rs12884, %r4581;
	bfe.u32 	%r4582, %r4575, 16, 8;
	cvt.u16.u32 	%rs12883, %r4582;
	bfe.u32 	%r4583, %r4575, 24, 8;
	cvt.u16.u32 	%rs12882, %r4583;
	ld.local.v2.b32 	{%r4584, %r4585}, [%rd3+208];
	bfe.u32 	%r4586, %r4584, 0, 8;
	cvt.u16.u32 	%rs12881, %r4586;
	bfe.u32 	%r4587, %r4584, 8, 8;
	cvt.u16.u32 	%rs12880, %r4587;
	bfe.u32 	%r4588, %r4584, 16, 8;
	cvt.u16.u32 	%rs12879, %r4588;
	bfe.u32 	%r4589, %r4584, 24, 8;
	cvt.u16.u32 	%rs12878, %r4589;
	bfe.u32 	%r4590, %r4585, 0, 8;
	cvt.u16.u32 	%rs12877, %r4590;
	bfe.u32 	%r4591, %r4585, 8, 8;
	cvt.u16.u32 	%rs12876, %r4591;
	bfe.u32 	%r4592, %r4585, 16, 8;
	cvt.u16.u32 	%rs12875, %r4592;
	bfe.u32 	%r4593, %r4585, 24, 8;
	cvt.u16.u32 	%rs12874, %r4593;
	ld.local.v2.b32 	{%r4594, %r4595}, [%rd3+216];
	bfe.u32 	%r4596, %r4594, 0, 8;
	cvt.u16.u32 	%rs12873, %r4596;
	bfe.u32 	%r4597, %r4594, 8, 8;
	cvt.u16.u32 	%rs12872, %r4597;
	bfe.u32 	%r4598, %r4594, 16, 8;
	cvt.u16.u32 	%rs12871, %r4598;
	bfe.u32 	%r4599, %r4594, 24, 8;
	cvt.u16.u32 	%rs12870, %r4599;
	bfe.u32 	%r4600, %r4595, 0, 8;
	cvt.u16.u32 	%rs12869, %r4600;
	bfe.u32 	%r4601, %r4595, 8, 8;
	cvt.u16.u32 	%rs12868, %r4601;
	bfe.u32 	%r4602, %r4595, 16, 8;
	cvt.u16.u32 	%rs12867, %r4602;
	bfe.u32 	%r4603, %r4595, 24, 8;
	cvt.u16.u32 	%rs12866, %r4603;
	ld.local.v2.b32 	{%r4604, %r4605}, [%rd3+224];
	bfe.u32 	%r4606, %r4604, 0, 8;
	cvt.u16.u32 	%rs12865, %r4606;
	bfe.u32 	%r4607, %r4604, 8, 8;
	cvt.u16.u32 	%rs12864, %r4607;
	bfe.u32 	%r4608, %r4604, 16, 8;
	cvt.u16.u32 	%rs12863, %r4608;
	bfe.u32 	%r4609, %r4604, 24, 8;
	cvt.u16.u32 	%rs12862, %r4609;
	bfe.u32 	%r4610, %r4605, 0, 8;
	cvt.u16.u32 	%rs12861, %r4610;
	bfe.u32 	%r4611, %r4605, 8, 8;
	cvt.u16.u32 	%rs12860, %r4611;
	bfe.u32 	%r4612, %r4605, 16, 8;
	cvt.u16.u32 	%rs12859, %r4612;
	bfe.u32 	%r4613, %r4605, 24, 8;
	cvt.u16.u32 	%rs12858, %r4613;
	ld.local.v2.b32 	{%r4614, %r4615}, [%rd3+232];
	bfe.u32 	%r4616, %r4614, 0, 8;
	cvt.u16.u32 	%rs12857, %r4616;
	bfe.u32 	%r4617, %r4614, 8, 8;
	cvt.u16.u32 	%rs12856, %r4617;
	bfe.u32 	%r4618, %r4614, 16, 8;
	cvt.u16.u32 	%rs12855, %r4618;
	bfe.u32 	%r4619, %r4614, 24, 8;
	cvt.u16.u32 	%rs12854, %r4619;
	bfe.u32 	%r4620, %r4615, 0, 8;
	cvt.u16.u32 	%rs12853, %r4620;
	bfe.u32 	%r4621, %r4615, 8, 8;
	cvt.u16.u32 	%rs12852, %r4621;
	bfe.u32 	%r4622, %r4615, 16, 8;
	cvt.u16.u32 	%rs12851, %r4622;
	bfe.u32 	%r4623, %r4615, 24, 8;
	cvt.u16.u32 	%rs12850, %r4623;
	ld.local.v2.b32 	{%r4624, %r4625}, [%rd3+240];
	bfe.u32 	%r4626, %r4624, 0, 8;
	cvt.u16.u32 	%rs12849, %r4626;
	bfe.u32 	%r4627, %r4624, 8, 8;
	cvt.u16.u32 	%rs12848, %r4627;
	bfe.u32 	%r4628, %r4624, 16, 8;
	cvt.u16.u32 	%rs12847, %r4628;
	bfe.u32 	%r4629, %r4624, 24, 8;
	cvt.u16.u32 	%rs12846, %r4629;
	bfe.u32 	%r4630, %r4625, 0, 8;
	cvt.u16.u32 	%rs12845, %r4630;
	bfe.u32 	%r4631, %r4625, 8, 8;
	cvt.u16.u32 	%rs12844, %r4631;
	bfe.u32 	%r4632, %r4625, 16, 8;
	cvt.u16.u32 	%rs12843, %r4632;
	bfe.u32 	%r4633, %r4625, 24, 8;
	cvt.u16.u32 	%rs12842, %r4633;
	ld.local.v2.b32 	{%r4634, %r4635}, [%rd3+248];
	bfe.u32 	%r4636, %r4634, 0, 8;
	cvt.u16.u32 	%rs12841, %r4636;
	bfe.u32 	%r4637, %r4634, 8, 8;
	cvt.u16.u32 	%rs12840, %r4637;
	bfe.u32 	%r4638, %r4634, 16, 8;
	cvt.u16.u32 	%rs12839, %r4638;
	bfe.u32 	%r4639, %r4634, 24, 8;
	cvt.u16.u32 	%rs12838, %r4639;
	bfe.u32 	%r4640, %r4635, 0, 8;
	cvt.u16.u32 	%rs12837, %r4640;
	bfe.u32 	%r4641, %r4635, 8, 8;
	cvt.u16.u32 	%rs12836, %r4641;
	bfe.u32 	%r4642, %r4635, 16, 8;
	cvt.u16.u32 	%rs12835, %r4642;
	bfe.u32 	%r4643, %r4635, 24, 8;
	cvt.u16.u32 	%rs12834, %r4643;
	ld.local.v2.b32 	{%r4644, %r4645}, [%rd3+256];
	bfe.u32 	%r4646, %r4644, 0, 8;
	cvt.u16.u32 	%rs12833, %r4646;
	bfe.u32 	%r4647, %r4644, 8, 8;
	cvt.u16.u32 	%rs12832, %r4647;
	bfe.u32 	%r4648, %r4644, 16, 8;
	cvt.u16.u32 	%rs12831, %r4648;
	bfe.u32 	%r4649, %r4644, 24, 8;
	cvt.u16.u32 	%rs12830, %r4649;
	bfe.u32 	%r4650, %r4645, 0, 8;
	cvt.u16.u32 	%rs12829, %r4650;
	bfe.u32 	%r4651, %r4645, 8, 8;
	cvt.u16.u32 	%rs12828, %r4651;
	bfe.u32 	%r4652, %r4645, 16, 8;
	cvt.u16.u32 	%rs12827, %r4652;
	bfe.u32 	%r4653, %r4645, 24, 8;
	cvt.u16.u32 	%rs12826, %r4653;
	ld.local.v2.b32 	{%r4654, %r4655}, [%rd3+264];
	bfe.u32 	%r4656, %r4654, 0, 8;
	cvt.u16.u32 	%rs12825, %r4656;
	bfe.u32 	%r4657, %r4654, 8, 8;
	cvt.u16.u32 	%rs12824, %r4657;
	bfe.u32 	%r4658, %r4654, 16, 8;
	cvt.u16.u32 	%rs12823, %r4658;
	bfe.u32 	%r4659, %r4654, 24, 8;
	cvt.u16.u32 	%rs12822, %r4659;
	bfe.u32 	%r4660, %r4655, 0, 8;
	cvt.u16.u32 	%rs12821, %r4660;
	bfe.u32 	%r4661, %r4655, 8, 8;
	cvt.u16.u32 	%rs12820, %r4661;
	bfe.u32 	%r4662, %r4655, 16, 8;
	cvt.u16.u32 	%rs12819, %r4662;
	bfe.u32 	%r4663, %r4655, 24, 8;
	cvt.u16.u32 	%rs12818, %r4663;
$L__BB4_112:
	cvt.u32.u16 	%r5004, %rs13073;
	and.b32  	%r5005, %r5004, 255;
	and.b16  	%rs11665, %rs13072, 255;
	mul.wide.u16 	%r5006, %rs11665, 256;
	or.b32  	%r5007, %r5006, %r5005;
	cvt.u32.u16 	%r5008, %rs13071;
	shl.b32 	%r5009, %r5008, 16;
	and.b32  	%r5010, %r5009, 16711680;
	or.b32  	%r5011, %r5007, %r5010;
	cvt.u32.u16 	%r5012, %rs13070;
	shl.b32 	%r5013, %r5012, 24;
	or.b32  	%r4685, %r5011, %r5013;
	cvt.u32.u16 	%r5014, %rs13069;
	and.b32  	%r5015, %r5014, 255;
	and.b16  	%rs11666, %rs13068, 255;
	mul.wide.u16 	%r5016, %rs11666, 256;
	or.b32  	%r5017, %r5016, %r5015;
	cvt.u32.u16 	%r5018, %rs13067;
	shl.b32 	%r5019, %r5018, 16;
	and.b32  	%r5020, %r5019, 16711680;
	or.b32  	%r5021, %r5017, %r5020;
	cvt.u32.u16 	%r5022, %rs13066;
	shl.b32 	%r5023, %r5022, 24;
	or.b32  	%r4690, %r5021, %r5023;
	cvt.u32.u16 	%r5024, %rs13065;
	and.b32  	%r5025, %r5024, 255;
	and.b16  	%rs11667, %rs13064, 255;
	mul.wide.u16 	%r5026, %rs11667, 256;
	or.b32  	%r5027, %r5026, %r5025;
	cvt.u32.u16 	%r5028, %rs13063;
	shl.b32 	%r5029, %r5028, 16;
	and.b32  	%r5030, %r5029, 16711680;
	or.b32  	%r5031, %r5027, %r5030;
	cvt.u32.u16 	%r5032, %rs13062;
	shl.b32 	%r5033, %r5032, 24;
	or.b32  	%r4695, %r5031, %r5033;
	cvt.u32.u16 	%r5034, %rs13061;
	and.b32  	%r5035, %r5034, 255;
	and.b16  	%rs11668, %rs13060, 255;
	mul.wide.u16 	%r5036, %rs11668, 256;
	or.b32  	%r5037, %r5036, %r5035;
	cvt.u32.u16 	%r5038, %rs13059;
	shl.b32 	%r5039, %r5038, 16;
	and.b32  	%r5040, %r5039, 16711680;
	or.b32  	%r5041, %r5037, %r5040;
	cvt.u32.u16 	%r5042, %rs13058;
	shl.b32 	%r5043, %r5042, 24;
	or.b32  	%r4700, %r5041, %r5043;
	cvt.u32.u16 	%r5044, %rs13057;
	and.b32  	%r5045, %r5044, 255;
	and.b16  	%rs11669, %rs13056, 255;
	mul.wide.u16 	%r5046, %rs11669, 256;
	or.b32  	%r5047, %r5046, %r5045;
	cvt.u32.u16 	%r5048, %rs13055;
	shl.b32 	%r5049, %r5048, 16;
	and.b32  	%r5050, %r5049, 16711680;
	or.b32  	%r5051, %r5047, %r5050;
	cvt.u32.u16 	%r5052, %rs13054;
	shl.b32 	%r5053, %r5052, 24;
	or.b32  	%r4705, %r5051, %r5053;
	cvt.u32.u16 	%r5054, %rs13053;
	and.b32  	%r5055, %r5054, 255;
	and.b16  	%rs11670, %rs13052, 255;
	mul.wide.u16 	%r5056, %rs11670, 256;
	or.b32  	%r5057, %r5056, %r5055;
	cvt.u32.u16 	%r5058, %rs13051;
	shl.b32 	%r5059, %r5058, 16;
	and.b32  	%r5060, %r5059, 16711680;
	or.b32  	%r5061, %r5057, %r5060;
	cvt.u32.u16 	%r5062, %rs13050;
	shl.b32 	%r5063, %r5062, 24;
	or.b32  	%r4710, %r5061, %r5063;
	cvt.u32.u16 	%r5064, %rs13049;
	and.b32  	%r5065, %r5064, 255;
	and.b16  	%rs11671, %rs13048, 255;
	mul.wide.u16 	%r5066, %rs11671, 256;
	or.b32  	%r5067, %r5066, %r5065;
	cvt.u32.u16 	%r5068, %rs13047;
	shl.b32 	%r5069, %r5068, 16;
	and.b32  	%r5070, %r5069, 16711680;
	or.b32  	%r5071, %r5067, %r5070;
	cvt.u32.u16 	%r5072, %rs13046;
	shl.b32 	%r5073, %r5072, 24;
	or.b32  	%r4715, %r5071, %r5073;
	cvt.u32.u16 	%r5074, %rs13045;
	and.b32  	%r5075, %r5074, 255;
	and.b16  	%rs11672, %rs13044, 255;
	mul.wide.u16 	%r5076, %rs11672, 256;
	or.b32  	%r5077, %r5076, %r5075;
	cvt.u32.u16 	%r5078, %rs13043;
	shl.b32 	%r5079, %r5078, 16;
	and.b32  	%r5080, %r5079, 16711680;
	or.b32  	%r5081, %r5077, %r5080;
	cvt.u32.u16 	%r5082, %rs13042;
	shl.b32 	%r5083, %r5082, 24;
	or.b32  	%r4720, %r5081, %r5083;
	cvt.u32.u16 	%r5084, %rs13041;
	and.b32  	%r5085, %r5084, 255;
	and.b16  	%rs11673, %rs13040, 255;
	mul.wide.u16 	%r5086, %rs11673, 256;
	or.b32  	%r5087, %r5086, %r5085;
	cvt.u32.u16 	%r5088, %rs13039;
	shl.b32 	%r5089, %r5088, 16;
	and.b32  	%r5090, %r5089, 16711680;
	or.b32  	%r5091, %r5087, %r5090;
	cvt.u32.u16 	%r5092, %rs13038;
	shl.b32 	%r5093, %r5092, 24;
	or.b32  	%r4725, %r5091, %r5093;
	cvt.u32.u16 	%r5094, %rs13037;
	and.b32  	%r5095, %r5094, 255;
	and.b16  	%rs11674, %rs13036, 255;
	mul.wide.u16 	%r5096, %rs11674, 256;
	or.b32  	%r5097, %r5096, %r5095;
	cvt.u32.u16 	%r5098, %rs13035;
	shl.b32 	%r5099, %r5098, 16;
	and.b32  	%r5100, %r5099, 16711680;
	or.b32  	%r5101, %r5097, %r5100;
	cvt.u32.u16 	%r5102, %rs13034;
	shl.b32 	%r5103, %r5102, 24;
	or.b32  	%r4730, %r5101, %r5103;
	cvt.u32.u16 	%r5104, %rs13033;
	and.b32  	%r5105, %r5104, 255;
	and.b16  	%rs11675, %rs13032, 255;
	mul.wide.u16 	%r5106, %rs11675, 256;
	or.b32  	%r5107, %r5106, %r5105;
	cvt.u32.u16 	%r5108, %rs13031;
	shl.b32 	%r5109, %r5108, 16;
	and.b32  	%r5110, %r5109, 16711680;
	or.b32  	%r5111, %r5107, %r5110;
	cvt.u32.u16 	%r5112, %rs13030;
	shl.b32 	%r5113, %r5112, 24;
	or.b32  	%r4735, %r5111, %r5113;
	cvt.u32.u16 	%r5114, %rs13029;
	and.b32  	%r5115, %r5114, 255;
	and.b16  	%rs11676, %rs13028, 255;
	mul.wide.u16 	%r5116, %rs11676, 256;
	or.b32  	%r5117, %r5116, %r5115;
	cvt.u32.u16 	%r5118, %rs13027;
	shl.b32 	%r5119, %r5118, 16;
	and.b32  	%r5120, %r5119, 16711680;
	or.b32  	%r5121, %r5117, %r5120;
	cvt.u32.u16 	%r5122, %rs13026;
	shl.b32 	%r5123, %r5122, 24;
	or.b32  	%r4740, %r5121, %r5123;
	cvt.u32.u16 	%r5124, %rs13025;
	and.b32  	%r5125, %r5124, 255;
	and.b16  	%rs11677, %rs13024, 255;
	mul.wide.u16 	%r5126, %rs11677, 256;
	or.b32  	%r5127, %r5126, %r5125;
	cvt.u32.u16 	%r5128, %rs13023;
	shl.b32 	%r5129, %r5128, 16;
	and.b32  	%r5130, %r5129, 16711680;
	or.b32  	%r5131, %r5127, %r5130;
	cvt.u32.u16 	%r5132, %rs13022;
	shl.b32 	%r5133, %r5132, 24;
	or.b32  	%r4745, %r5131, %r5133;
	cvt.u32.u16 	%r5134, %rs13021;
	and.b32  	%r5135, %r5134, 255;
	and.b16  	%rs11678, %rs13020, 255;
	mul.wide.u16 	%r5136, %rs11678, 256;
	or.b32  	%r5137, %r5136, %r5135;
	cvt.u32.u16 	%r5138, %rs13019;
	shl.b32 	%r5139, %r5138, 16;
	and.b32  	%r5140, %r5139, 16711680;
	or.b32  	%r5141, %r5137, %r5140;
	cvt.u32.u16 	%r5142, %rs13018;
	shl.b32 	%r5143, %r5142, 24;
	or.b32  	%r4750, %r5141, %r5143;
	cvt.u32.u16 	%r5144, %rs13017;
	and.b32  	%r5145, %r5144, 255;
	and.b16  	%rs11679, %rs13016, 255;
	mul.wide.u16 	%r5146, %rs11679, 256;
	or.b32  	%r5147, %r5146, %r5145;
	cvt.u32.u16 	%r5148, %rs13015;
	shl.b32 	%r5149, %r5148, 16;
	and.b32  	%r5150, %r5149, 16711680;
	or.b32  	%r5151, %r5147, %r5150;
	cvt.u32.u16 	%r5152, %rs13014;
	shl.b32 	%r5153, %r5152, 24;
	or.b32  	%r4755, %r5151, %r5153;
	cvt.u32.u16 	%r5154, %rs13013;
	and.b32  	%r5155, %r5154, 255;
	and.b16  	%rs11680, %rs13012, 255;
	mul.wide.u16 	%r5156, %rs11680, 256;
	or.b32  	%r5157, %r5156, %r5155;
	cvt.u32.u16 	%r5158, %rs13011;
	shl.b32 	%r5159, %r5158, 16;
	and.b32  	%r5160, %r5159, 16711680;
	or.b32  	%r5161, %r5157, %r5160;
	cvt.u32.u16 	%r5162, %rs13010;
	shl.b32 	%r5163, %r5162, 24;
	or.b32  	%r4760, %r5161, %r5163;
	cvt.u32.u16 	%r5164, %rs13009;
	and.b32  	%r5165, %r5164, 255;
	and.b16  	%rs11681, %rs13008, 255;
	mul.wide.u16 	%r5166, %rs11681, 256;
	or.b32  	%r5167, %r5166, %r5165;
	cvt.u32.u16 	%r5168, %rs13007;
	shl.b32 	%r5169, %r5168, 16;
	and.b32  	%r5170, %r5169, 16711680;
	or.b32  	%r5171, %r5167, %r5170;
	cvt.u32.u16 	%r5172, %rs13006;
	shl.b32 	%r5173, %r5172, 24;
	or.b32  	%r4765, %r5171, %r5173;
	cvt.u32.u16 	%r5174, %rs13005;
	and.b32  	%r5175, %r5174, 255;
	and.b16  	%rs11682, %rs13004, 255;
	mul.wide.u16 	%r5176, %rs11682, 256;
	or.b32  	%r5177, %r5176, %r5175;
	cvt.u32.u16 	%r5178, %rs13003;
	shl.b32 	%r5179, %r5178, 16;
	and.b32  	%r5180, %r5179, 16711680;
	or.b32  	%r5181, %r5177, %r5180;
	cvt.u32.u16 	%r5182, %rs13002;
	shl.b32 	%r5183, %r5182, 24;
	or.b32  	%r4770, %r5181, %r5183;
	cvt.u32.u16 	%r5184, %rs13001;
	and.b32  	%r5185, %r5184, 255;
	and.b16  	%rs11683, %rs13000, 255;
	mul.wide.u16 	%r5186, %rs11683, 256;
	or.b32  	%r5187, %r5186, %r5185;
	cvt.u32.u16 	%r5188, %rs12999;
	shl.b32 	%r5189, %r5188, 16;
	and.b32  	%r5190, %r5189, 16711680;
	or.b32  	%r5191, %r5187, %r5190;
	cvt.u32.u16 	%r5192, %rs12998;
	shl.b32 	%r5193, %r5192, 24;
	or.b32  	%r4775, %r5191, %r5193;
	cvt.u32.u16 	%r5194, %rs12997;
	and.b32  	%r5195, %r5194, 255;
	and.b16  	%rs11684, %rs12996, 255;
	mul.wide.u16 	%r5196, %rs11684, 256;
	or.b32  	%r5197, %r5196, %r5195;
	cvt.u32.u16 	%r5198, %rs12995;
	shl.b32 	%r5199, %r5198, 16;
	and.b32  	%r5200, %r5199, 16711680;
	or.b32  	%r5201, %r5197, %r5200;
	cvt.u32.u16 	%r5202, %rs12994;
	shl.b32 	%r5203, %r5202, 24;
	or.b32  	%r4780, %r5201, %r5203;
	cvt.u32.u16 	%r5204, %rs12993;
	and.b32  	%r5205, %r5204, 255;
	and.b16  	%rs11685, %rs12992, 255;
	mul.wide.u16 	%r5206, %rs11685, 256;
	or.b32  	%r5207, %r5206, %r5205;
	cvt.u32.u16 	%r5208, %rs12991;
	shl.b32 	%r5209, %r5208, 16;
	and.b32  	%r5210, %r5209, 16711680;
	or.b32  	%r5211, %r5207, %r5210;
	cvt.u32.u16 	%r5212, %rs12990;
	shl.b32 	%r5213, %r5212, 24;
	or.b32  	%r4785, %r5211, %r5213;
	cvt.u32.u16 	%r5214, %rs12989;
	and.b32  	%r5215, %r5214, 255;
	and.b16  	%rs11686, %rs12988, 255;
	mul.wide.u16 	%r5216, %rs11686, 256;
	or.b32  	%r5217, %r5216, %r5215;
	cvt.u32.u16 	%r5218, %rs12987;
	shl.b32 	%r5219, %r5218, 16;
	and.b32  	%r5220, %r5219, 16711680;
	or.b32  	%r5221, %r5217, %r5220;
	cvt.u32.u16 	%r5222, %rs12986;
	shl.b32 	%r5223, %r5222, 24;
	or.b32  	%r4790, %r5221, %r5223;
	cvt.u32.u16 	%r5224, %rs12985;
	and.b32  	%r5225, %r5224, 255;
	and.b16  	%rs11687, %rs12984, 255;
	mul.wide.u16 	%r5226, %rs11687, 256;
	or.b32  	%r5227, %r5226, %r5225;
	cvt.u32.u16 	%r5228, %rs12983;
	shl.b32 	%r5229, %r5228, 16;
	and.b32  	%r5230, %r5229, 16711680;
	or.b32  	%r5231, %r5227, %r5230;
	cvt.u32.u16 	%r5232, %rs12982;
	shl.b32 	%r5233, %r5232, 24;
	or.b32  	%r4795, %r5231, %r5233;
	cvt.u32.u16 	%r5234, %rs12981;
	and.b32  	%r5235, %r5234, 255;
	and.b16  	%rs11688, %rs12980, 255;
	mul.wide.u16 	%r5236, %rs11688, 256;
	or.b32  	%r5237, %r5236, %r5235;
	cvt.u32.u16 	%r5238, %rs12979;
	shl.b32 	%r5239, %r5238, 16;
	and.b32  	%r5240, %r5239, 16711680;
	or.b32  	%r5241, %r5237, %r5240;
	cvt.u32.u16 	%r5242, %rs12978;
	shl.b32 	%r5243, %r5242, 24;
	or.b32  	%r4800, %r5241, %r5243;
	cvt.u32.u16 	%r5244, %rs12977;
	and.b32  	%r5245, %r5244, 255;
	and.b16  	%rs11689, %rs12976, 255;
	mul.wide.u16 	%r5246, %rs11689, 256;
	or.b32  	%r5247, %r5246, %r5245;
	cvt.u32.u16 	%r5248, %rs12975;
	shl.b32 	%r5249, %r5248, 16;
	and.b32  	%r5250, %r5249, 16711680;
	or.b32  	%r5251, %r5247, %r5250;
	cvt.u32.u16 	%r5252, %rs12974;
	shl.b32 	%r5253, %r5252, 24;
	or.b32  	%r4805, %r5251, %r5253;
	cvt.u32.u16 	%r5254, %rs12973;
	and.b32  	%r5255, %r5254, 255;
	and.b16  	%rs11690, %rs12972, 255;
	mul.wide.u16 	%r5256, %rs11690, 256;
	or.b32  	%r5257, %r5256, %r5255;
	cvt.u32.u16 	%r5258, %rs12971;
	shl.b32 	%r5259, %r5258, 16;
	and.b32  	%r5260, %r5259, 16711680;
	or.b32  	%r5261, %r5257, %r5260;
	cvt.u32.u16 	%r5262, %rs12970;
	shl.b32 	%r5263, %r5262, 24;
	or.b32  	%r4810, %r5261, %r5263;
	cvt.u32.u16 	%r5264, %rs12969;
	and.b32  	%r5265, %r5264, 255;
	and.b16  	%rs11691, %rs12968, 255;
	mul.wide.u16 	%r5266, %rs11691, 256;
	or.b32  	%r5267, %r5266, %r5265;
	cvt.u32.u16 	%r5268, %rs12967;
	shl.b32 	%r5269, %r5268, 16;
	and.b32  	%r5270, %r5269, 16711680;
	or.b32  	%r5271, %r5267, %r5270;
	cvt.u32.u16 	%r5272, %rs12966;
	shl.b32 	%r5273, %r5272, 24;
	or.b32  	%r4815, %r5271, %r5273;
	cvt.u32.u16 	%r5274, %rs12965;
	and.b32  	%r5275, %r5274, 255;
	and.b16  	%rs11692, %rs12964, 255;
	mul.wide.u16 	%r5276, %rs11692, 256;
	or.b32  	%r5277, %r5276, %r5275;
	cvt.u32.u16 	%r5278, %rs12963;
	shl.b32 	%r5279, %r5278, 16;
	and.b32  	%r5280, %r5279, 16711680;
	or.b32  	%r5281, %r5277, %r5280;
	cvt.u32.u16 	%r5282, %rs12962;
	shl.b32 	%r5283, %r5282, 24;
	or.b32  	%r4820, %r5281, %r5283;
	cvt.u32.u16 	%r5284, %rs12961;
	and.b32  	%r5285, %r5284, 255;
	and.b16  	%rs11693, %rs12960, 255;
	mul.wide.u16 	%r5286, %rs11693, 256;
	or.b32  	%r5287, %r5286, %r5285;
	cvt.u32.u16 	%r5288, %rs12959;
	shl.b32 	%r5289, %r5288, 16;
	and.b32  	%r5290, %r5289, 16711680;
	or.b32  	%r5291, %r5287, %r5290;
	cvt.u32.u16 	%r5292, %rs12958;
	shl.b32 	%r5293, %r5292, 24;
	or.b32  	%r4825, %r5291, %r5293;
	cvt.u32.u16 	%r5294, %rs12957;
	and.b32  	%r5295, %r5294, 255;
	and.b16  	%rs11694, %rs12956, 255;
	mul.wide.u16 	%r5296, %rs11694, 256;
	or.b32  	%r5297, %r5296, %r5295;
	cvt.u32.u16 	%r5298, %rs12955;
	shl.b32 	%r5299, %r5298, 16;
	and.b32  	%r5300, %r5299, 16711680;
	or.b32  	%r5301, %r5297, %r5300;
	cvt.u32.u16 	%r5302, %rs12954;
	shl.b32 	%r5303, %r5302, 24;
	or.b32  	%r4830, %r5301, %r5303;
	cvt.u32.u16 	%r5304, %rs12953;
	and.b32  	%r5305, %r5304, 255;
	and.b16  	%rs11695, %rs12952, 255;
	mul.wide.u16 	%r5306, %rs11695, 256;
	or.b32  	%r5307, %r5306, %r5305;
	cvt.u32.u16 	%r5308, %rs12951;
	shl.b32 	%r5309, %r5308, 16;
	and.b32  	%r5310, %r5309, 16711680;
	or.b32  	%r5311, %r5307, %r5310;
	cvt.u32.u16 	%r5312, %rs12950;
	shl.b32 	%r5313, %r5312, 24;
	or.b32  	%r4835, %r5311, %r5313;
	cvt.u32.u16 	%r5314, %rs12949;
	and.b32  	%r5315, %r5314, 255;
	and.b16  	%rs11696, %rs12948, 255;
	mul.wide.u16 	%r5316, %rs11696, 256;
	or.b32  	%r5317, %r5316, %r5315;
	cvt.u32.u16 	%r5318, %rs12947;
	shl.b32 	%r5319, %r5318, 16;
	and.b32  	%r5320, %r5319, 16711680;
	or.b32  	%r5321, %r5317, %r5320;
	cvt.u32.u16 	%r5322, %rs12946;
	shl.b32 	%r5323, %r5322, 24;
	or.b32  	%r4840, %r5321, %r5323;
	cvt.u32.u16 	%r5324, %rs12945;
	and.b32  	%r5325, %r5324, 255;
	and.b16  	%rs11697, %rs12944, 255;
	mul.wide.u16 	%r5326, %rs11697, 256;
	or.b32  	%r5327, %r5326, %r5325;
	cvt.u32.u16 	%r5328, %rs12943;
	shl.b32 	%r5329, %r5328, 16;
	and.b32  	%r5330, %r5329, 16711680;
	or.b32  	%r5331, %r5327, %r5330;
	cvt.u32.u16 	%r5332, %rs12942;
	shl.b32 	%r5333, %r5332, 24;
	or.b32  	%r4845, %r5331, %r5333;
	cvt.u32.u16 	%r5334, %rs12941;
	and.b32  	%r5335, %r5334, 255;
	and.b16  	%rs11698, %rs12940, 255;
	mul.wide.u16 	%r5336, %rs11698, 256;
	or.b32  	%r5337, %r5336, %r5335;
	cvt.u32.u16 	%r5338, %rs12939;
	shl.b32 	%r5339, %r5338, 16;
	and.b32  	%r5340, %r5339, 16711680;
	or.b32  	%r5341, %r5337, %r5340;
	cvt.u32.u16 	%r5342, %rs12938;
	shl.b32 	%r5343, %r5342, 24;
	or.b32  	%r4850, %r5341, %r5343;
	cvt.u32.u16 	%r5344, %rs12937;
	and.b32  	%r5345, %r5344, 255;
	and.b16  	%rs11699, %rs12936, 255;
	mul.wide.u16 	%r5346, %rs11699, 256;
	or.b32  	%r5347, %r5346, %r5345;
	cvt.u32.u16 	%r5348, %rs12935;
	shl.b32 	%r5349, %r5348, 16;
	and.b32  	%r5350, %r5349, 16711680;
	or.b32  	%r5351, %r5347, %r5350;
	cvt.u32.u16 	%r5352, %rs12934;
	shl.b32 	%r5353, %r5352, 24;
	or.b32  	%r4855, %r5351, %r5353;
	cvt.u32.u16 	%r5354, %rs12933;
	and.b32  	%r5355, %r5354, 255;
	and.b16  	%rs11700, %rs12932, 255;
	mul.wide.u16 	%r5356, %rs11700, 256;
	or.b32  	%r5357, %r5356, %r5355;
	cvt.u32.u16 	%r5358, %rs12931;
	shl.b32 	%r5359, %r5358, 16;
	and.b32  	%r5360, %r5359, 16711680;
	or.b32  	%r5361, %r5357, %r5360;
	cvt.u32.u16 	%r5362, %rs12930;
	shl.b32 	%r5363, %r5362, 24;
	or.b32  	%r4860, %r5361, %r5363;
	cvt.u32.u16 	%r5364, %rs12929;
	and.b32  	%r5365, %r5364, 255;
	and.b16  	%rs11701, %rs12928, 255;
	mul.wide.u16 	%r5366, %rs11701, 256;
	or.b32  	%r5367, %r5366, %r5365;
	cvt.u32.u16 	%r5368, %rs12927;
	shl.b32 	%r5369, %r5368, 16;
	and.b32  	%r5370, %r5369, 16711680;
	or.b32  	%r5371, %r5367, %r5370;
	cvt.u32.u16 	%r5372, %rs12926;
	shl.b32 	%r5373, %r5372, 24;
	or.b32  	%r4865, %r5371, %r5373;
	cvt.u32.u16 	%r5374, %rs12925;
	and.b32  	%r5375, %r5374, 255;
	and.b16  	%rs11702, %rs12924, 255;
	mul.wide.u16 	%r5376, %rs11702, 256;
	or.b32  	%r5377, %r5376, %r5375;
	cvt.u32.u16 	%r5378, %rs12923;
	shl.b32 	%r5379, %r5378, 16;
	and.b32  	%r5380, %r5379, 16711680;
	or.b32  	%r5381, %r5377, %r5380;
	cvt.u32.u16 	%r5382, %rs12922;
	shl.b32 	%r5383, %r5382, 24;
	or.b32  	%r4870, %r5381, %r5383;
	cvt.u32.u16 	%r5384, %rs12921;
	and.b32  	%r5385, %r5384, 255;
	and.b16  	%rs11703, %rs12920, 255;
	mul.wide.u16 	%r5386, %rs11703, 256;
	or.b32  	%r5387, %r5386, %r5385;
	cvt.u32.u16 	%r5388, %rs12919;
	shl.b32 	%r5389, %r5388, 16;
	and.b32  	%r5390, %r5389, 16711680;
	or.b32  	%r5391, %r5387, %r5390;
	cvt.u32.u16 	%r5392, %rs12918;
	shl.b32 	%r5393, %r5392, 24;
	or.b32  	%r4875, %r5391, %r5393;
	cvt.u32.u16 	%r5394, %rs12917;
	and.b32  	%r5395, %r5394, 255;
	and.b16  	%rs11704, %rs12916, 255;
	mul.wide.u16 	%r5396, %rs11704, 256;
	or.b32  	%r5397, %r5396, %r5395;
	cvt.u32.u16 	%r5398, %rs12915;
	shl.b32 	%r5399, %r5398, 16;
	and.b32  	%r5400, %r5399, 16711680;
	or.b32  	%r5401, %r5397, %r5400;
	cvt.u32.u16 	%r5402, %rs12914;
	shl.b32 	%r5403, %r5402, 24;
	or.b32  	%r4880, %r5401, %r5403;
	cvt.u32.u16 	%r5404, %rs12913;
	and.b32  	%r5405, %r5404, 255;
	and.b16  	%rs11705, %rs12912, 255;
	mul.wide.u16 	%r5406, %rs11705, 256;
	or.b32  	%r5407, %r5406, %r5405;
	cvt.u32.u16 	%r5408, %rs12911;
	shl.b32 	%r5409, %r5408, 16;
	and.b32  	%r5410, %r5409, 16711680;
	or.b32  	%r5411, %r5407, %r5410;
	cvt.u32.u16 	%r5412, %rs12910;
	shl.b32 	%r5413, %r5412, 24;
	or.b32  	%r4885, %r5411, %r5413;
	cvt.u32.u16 	%r5414, %rs12909;
	and.b32  	%r5415, %r5414, 255;
	and.b16  	%rs11706, %rs12908, 255;
	mul.wide.u16 	%r5416, %rs11706, 256;
	or.b32  	%r5417, %r5416, %r5415;
	cvt.u32.u16 	%r5418, %rs12907;
	shl.b32 	%r5419, %r5418, 16;
	and.b32  	%r5420, %r5419, 16711680;
	or.b32  	%r5421, %r5417, %r5420;
	cvt.u32.u16 	%r5422, %rs12906;
	shl.b32 	%r5423, %r5422, 24;
	or.b32  	%r4890, %r5421, %r5423;
	cvt.u32.u16 	%r5424, %rs12905;
	and.b32  	%r5425, %r5424, 255;
	and.b16  	%rs11707, %rs12904, 255;
	mul.wide.u16 	%r5426, %rs11707, 256;
	or.b32  	%r5427, %r5426, %r5425;
	cvt.u32.u16 	%r5428, %rs12903;
	shl.b32 	%r5429, %r5428, 16;
	and.b32  	%r5430, %r5429, 16711680;
	or.b32  	%r5431, %r5427, %r5430;
	cvt.u32.u16 	%r5432, %rs12902;
	shl.b32 	%r5433, %r5432, 24;
	or.b32  	%r4895, %r5431, %r5433;
	cvt.u32.u16 	%r5434, %rs12901;
	and.b32  	%r5435, %r5434, 255;
	and.b16  	%rs11708, %rs12900, 255;
	mul.wide.u16 	%r5436, %rs11708, 256;
	or.b32  	%r5437, %r5436, %r5435;
	cvt.u32.u16 	%r5438, %rs12899;
	shl.b32 	%r5439, %r5438, 16;
	and.b32  	%r5440, %r5439, 16711680;
	or.b32  	%r5441, %r5437, %r5440;
	cvt.u32.u16 	%r5442, %rs12898;
	shl.b32 	%r5443, %r5442, 24;
	or.b32  	%r4900, %r5441, %r5443;
	cvt.u32.u16 	%r5444, %rs12897;
	and.b32  	%r5445, %r5444, 255;
	and.b16  	%rs11709, %rs12896, 255;
	mul.wide.u16 	%r5446, %rs11709, 256;
	or.b32  	%r5447, %r5446, %r5445;
	cvt.u32.u16 	%r5448, %rs12895;
	shl.b32 	%r5449, %r5448, 16;
	and.b32  	%r5450, %r5449, 16711680;
	or.b32  	%r5451, %r5447, %r5450;
	cvt.u32.u16 	%r5452, %rs12894;
	shl.b32 	%r5453, %r5452, 24;
	or.b32  	%r4905, %r5451, %r5453;
	cvt.u32.u16 	%r5454, %rs12893;
	and.b32  	%r5455, %r5454, 255;
	and.b16  	%rs11710, %rs12892, 255;
	mul.wide.u16 	%r5456, %rs11710, 256;
	or.b32  	%r5457, %r5456, %r5455;
	cvt.u32.u16 	%r5458, %rs12891;
	shl.b32 	%r5459, %r5458, 16;
	and.b32  	%r5460, %r5459, 16711680;
	or.b32  	%r5461, %r5457, %r5460;
	cvt.u32.u16 	%r5462, %rs12890;
	shl.b32 	%r5463, %r5462, 24;
	or.b32  	%r4910, %r5461, %r5463;
	cvt.u32.u16 	%r5464, %rs12889;
	and.b32  	%r5465, %r5464, 255;
	and.b16  	%rs11711, %rs12888, 255;
	mul.wide.u16 	%r5466, %rs11711, 256;
	or.b32  	%r5467, %r5466, %r5465;
	cvt.u32.u16 	%r5468, %rs12887;
	shl.b32 	%r5469, %r5468, 16;
	and.b32  	%r5470, %r5469, 16711680;
	or.b32  	%r5471, %r5467, %r5470;
	cvt.u32.u16 	%r5472, %rs12886;
	shl.b32 	%r5473, %r5472, 24;
	or.b32  	%r4915, %r5471, %r5473;
	cvt.u32.u16 	%r5474, %rs12885;
	and.b32  	%r5475, %r5474, 255;
	and.b16  	%rs11712, %rs12884, 255;
	mul.wide.u16 	%r5476, %rs11712, 256;
	or.b32  	%r5477, %r5476, %r5475;
	cvt.u32.u16 	%r5478, %rs12883;
	shl.b32 	%r5479, %r5478, 16;
	and.b32  	%r5480, %r5479, 16711680;
	or.b32  	%r5481, %r5477, %r5480;
	cvt.u32.u16 	%r5482, %rs12882;
	shl.b32 	%r5483, %r5482, 24;
	or.b32  	%r4920, %r5481, %r5483;
	cvt.u32.u16 	%r5484, %rs12881;
	and.b32  	%r5485, %r5484, 255;
	and.b16  	%rs11713, %rs12880, 255;
	mul.wide.u16 	%r5486, %rs11713, 256;
	or.b32  	%r5487, %r5486, %r5485;
	cvt.u32.u16 	%r5488, %rs12879;
	shl.b32 	%r5489, %r5488, 16;
	and.b32  	%r5490, %r5489, 16711680;
	or.b32  	%r5491, %r5487, %r5490;
	cvt.u32.u16 	%r5492, %rs12878;
	shl.b32 	%r5493, %r5492, 24;
	or.b32  	%r4925, %r5491, %r5493;
	cvt.u32.u16 	%r5494, %rs12877;
	and.b32  	%r5495, %r5494, 255;
	and.b16  	%rs11714, %rs12876, 255;
	mul.wide.u16 	%r5496, %rs11714, 256;
	or.b32  	%r5497, %r5496, %r5495;
	cvt.u32.u16 	%r5498, %rs12875;
	shl.b32 	%r5499, %r5498, 16;
	and.b32  	%r5500, %r5499, 16711680;
	or.b32  	%r5501, %r5497, %r5500;
	cvt.u32.u16 	%r5502, %rs12874;
	shl.b32 	%r5503, %r5502, 24;
	or.b32  	%r4930, %r5501, %r5503;
	cvt.u32.u16 	%r5504, %rs12873;
	and.b32  	%r5505, %r5504, 255;
	and.b16  	%rs11715, %rs12872, 255;
	mul.wide.u16 	%r5506, %rs11715, 256;
	or.b32  	%r5507, %r5506, %r5505;
	cvt.u32.u16 	%r5508, %rs12871;
	shl.b32 	%r5509, %r5508, 16;
	and.b32  	%r5510, %r5509, 16711680;
	or.b32  	%r5511, %r5507, %r5510;
	cvt.u32.u16 	%r5512, %rs12870;
	shl.b32 	%r5513, %r5512, 24;
	or.b32  	%r4935, %r5511, %r5513;
	cvt.u32.u16 	%r5514, %rs12869;
	and.b32  	%r5515, %r5514, 255;
	and.b16  	%rs11716, %rs12868, 255;
	mul.wide.u16 	%r5516, %rs11716, 256;
	or.b32  	%r5517, %r5516, %r5515;
	cvt.u32.u16 	%r5518, %rs12867;
	shl.b32 	%r5519, %r5518, 16;
	and.b32  	%r5520, %r5519, 16711680;
	or.b32  	%r5521, %r5517, %r5520;
	cvt.u32.u16 	%r5522, %rs12866;
	shl.b32 	%r5523, %r5522, 24;
	or.b32  	%r4940, %r5521, %r5523;
	cvt.u32.u16 	%r5524, %rs12865;
	and.b32  	%r5525, %r5524, 255;
	and.b16  	%rs11717, %rs12864, 255;
	mul.wide.u16 	%r5526, %rs11717, 256;
	or.b32  	%r5527, %r5526, %r5525;
	cvt.u32.u16 	%r5528, %rs12863;
	shl.b32 	%r5529, %r5528, 16;
	and.b32  	%r5530, %r5529, 16711680;
	or.b32  	%r5531, %r5527, %r5530;
	cvt.u32.u16 	%r5532, %rs12862;
	shl.b32 	%r5533, %r5532, 24;
	or.b32  	%r4945, %r5531, %r5533;
	cvt.u32.u16 	%r5534, %rs12861;
	and.b32  	%r5535, %r5534, 255;
	and.b16  	%rs11718, %rs12860, 255;
	mul.wide.u16 	%r5536, %rs11718, 256;
	or.b32  	%r5537, %r5536, %r5535;
	cvt.u32.u16 	%r5538, %rs12859;
	shl.b32 	%r5539, %r5538, 16;
	and.b32  	%r5540, %r5539, 16711680;
	or.b32  	%r5541, %r5537, %r5540;
	cvt.u32.u16 	%r5542, %rs12858;
	shl.b32 	%r5543, %r5542, 24;
	or.b32  	%r4950, %r5541, %r5543;
	cvt.u32.u16 	%r5544, %rs12857;
	and.b32  	%r5545, %r5544, 255;
	and.b16  	%rs11719, %rs12856, 255;
	mul.wide.u16 	%r5546, %rs11719, 256;
	or.b32  	%r5547, %r5546, %r5545;
	cvt.u32.u16 	%r5548, %rs12855;
	shl.b32 	%r5549, %r5548, 16;
	and.b32  	%r5550, %r5549, 16711680;
	or.b32  	%r5551, %r5547, %r5550;
	cvt.u32.u16 	%r5552, %rs12854;
	shl.b32 	%r5553, %r5552, 24;
	or.b32  	%r4955, %r5551, %r5553;
	cvt.u32.u16 	%r5554, %rs12853;
	and.b32  	%r5555, %r5554, 255;
	and.b16  	%rs11720, %rs12852, 255;
	mul.wide.u16 	%r5556, %rs11720, 256;
	or.b32  	%r5557, %r5556, %r5555;
	cvt.u32.u16 	%r5558, %rs12851;
	shl.b32 	%r5559, %r5558, 16;
	and.b32  	%r5560, %r5559, 16711680;
	or.b32  	%r5561, %r5557, %r5560;
	cvt.u32.u16 	%r5562, %rs12850;
	shl.b32 	%r5563, %r5562, 24;
	or.b32  	%r4960, %r5561, %r5563;
	cvt.u32.u16 	%r5564, %rs12849;
	and.b32  	%r5565, %r5564, 255;
	and.b16  	%rs11721, %rs12848, 255;
	mul.wide.u16 	%r5566, %rs11721, 256;
	or.b32  	%r5567, %r5566, %r5565;
	cvt.u32.u16 	%r5568, %rs12847;
	shl.b32 	%r5569, %r5568, 16;
	and.b32  	%r5570, %r5569, 16711680;
	or.b32  	%r5571, %r5567, %r5570;
	cvt.u32.u16 	%r5572, %rs12846;
	shl.b32 	%r5573, %r5572, 24;
	or.b32  	%r4965, %r5571, %r5573;
	cvt.u32.u16 	%r5574, %rs12845;
	and.b32  	%r5575, %r5574, 255;
	and.b16  	%rs11722, %rs12844, 255;
	mul.wide.u16 	%r5576, %rs11722, 256;
	or.b32  	%r5577, %r5576, %r5575;
	cvt.u32.u16 	%r5578, %rs12843;
	shl.b32 	%r5579, %r5578, 16;
	and.b32  	%r5580, %r5579, 16711680;
	or.b32  	%r5581, %r5577, %r5580;
	cvt.u32.u16 	%r5582, %rs12842;
	shl.b32 	%r5583, %r5582, 24;
	or.b32  	%r4970, %r5581, %r5583;
	cvt.u32.u16 	%r5584, %rs12841;
	and.b32  	%r5585, %r5584, 255;
	and.b16  	%rs11723, %rs12840, 255;
	mul.wide.u16 	%r5586, %rs11723, 256;
	or.b32  	%r5587, %r5586, %r5585;
	cvt.u32.u16 	%r5588, %rs12839;
	shl.b32 	%r5589, %r5588, 16;
	and.b32  	%r5590, %r5589, 16711680;
	or.b32  	%r5591, %r5587, %r5590;
	cvt.u32.u16 	%r5592, %rs12838;
	shl.b32 	%r5593, %r5592, 24;
	or.b32  	%r4975, %r5591, %r5593;
	cvt.u32.u16 	%r5594, %rs12837;
	and.b32  	%r5595, %r5594, 255;
	and.b16  	%rs11724, %rs12836, 255;
	mul.wide.u16 	%r5596, %rs11724, 256;
	or.b32  	%r5597, %r5596, %r5595;
	cvt.u32.u16 	%r5598, %rs12835;
	shl.b32 	%r5599, %r5598, 16;
	and.b32  	%r5600, %r5599, 16711680;
	or.b32  	%r5601, %r5597, %r5600;
	cvt.u32.u16 	%r5602, %rs12834;
	shl.b32 	%r5603, %r5602, 24;
	or.b32  	%r4980, %r5601, %r5603;
	cvt.u32.u16 	%r5604, %rs12833;
	and.b32  	%r5605, %r5604, 255;
	and.b16  	%rs11725, %rs12832, 255;
	mul.wide.u16 	%r5606, %rs11725, 256;
	or.b32  	%r5607, %r5606, %r5605;
	cvt.u32.u16 	%r5608, %rs12831;
	shl.b32 	%r5609, %r5608, 16;
	and.b32  	%r5610, %r5609, 16711680;
	or.b32  	%r5611, %r5607, %r5610;
	cvt.u32.u16 	%r5612, %rs12830;
	shl.b32 	%r5613, %r5612, 24;
	or.b32  	%r4985, %r5611, %r5613;
	cvt.u32.u16 	%r5614, %rs12829;
	and.b32  	%r5615, %r5614, 255;
	and.b16  	%rs11726, %rs12828, 255;
	mul.wide.u16 	%r5616, %rs11726, 256;
	or.b32  	%r5617, %r5616, %r5615;
	cvt.u32.u16 	%r5618, %rs12827;
	shl.b32 	%r5619, %r5618, 16;
	and.b32  	%r5620, %r5619, 16711680;
	or.b32  	%r5621, %r5617, %r5620;
	cvt.u32.u16 	%r5622, %rs12826;
	shl.b32 	%r5623, %r5622, 24;
	or.b32  	%r4990, %r5621, %r5623;
	cvt.u32.u16 	%r5624, %rs12825;
	and.b32  	%r5625, %r5624, 255;
	and.b16  	%rs11727, %rs12824, 255;
	mul.wide.u16 	%r5626, %rs11727, 256;
	or.b32  	%r5627, %r5626, %r5625;
	cvt.u32.u16 	%r5628, %rs12823;
	shl.b32 	%r5629, %r5628, 16;
	and.b32  	%r5630, %r5629, 16711680;
	or.b32  	%r5631, %r5627, %r5630;
	cvt.u32.u16 	%r5632, %rs12822;
	shl.b32 	%r5633, %r5632, 24;
	or.b32  	%r4995, %r5631, %r5633;
	cvt.u32.u16 	%r5634, %rs12821;
	and.b32  	%r5635, %r5634, 255;
	and.b16  	%rs11728, %rs12820, 255;
	mul.wide.u16 	%r5636, %rs11728, 256;
	or.b32  	%r5637, %r5636, %r5635;
	cvt.u32.u16 	%r5638, %rs12819;
	shl.b32 	%r5639, %r5638, 16;
	and.b32  	%r5640, %r5639, 16711680;
	or.b32  	%r5641, %r5637, %r5640;
	cvt.u32.u16 	%r5642, %rs12818;
	shl.b32 	%r5643, %r5642, 24;
	or.b32  	%r5000, %r5641, %r5643;
	mov.b32 	%r5001, 2;
	mov.b32 	%r5002, 31;
	mov.b32 	%r5003, -1;
	// begin inline asm
	shfl.sync.down.b32 %r4664, %r28642, %r5001, %r5002, %r5003;
	// end inline asm
	// begin inline asm
	shfl.sync.down.b32 %r4669, %r4670, %r5001, %r5002, %r5003;
	// end inline asm
	mov.b64 	%rd60, %fd78;
	mov.b64 	{%r4675, %r4680}, %rd60;
	// begin inline asm
	shfl.sync.down.b32 %r4674, %r4675, %r5001, %r5002, %r5003;
	// end inline asm
	// begin inline asm
	shfl.sync.down.b32 %r4679, %r4680, %r5001, %r5002, %r5003;
	// end inline asm
	// begin inline asm
	shfl.sync.down.b32 %r4684, %r4685, %r5001, %r5002, %r5003;
	// end inline asm
	// begin inline asm
	shfl.sync.down.b32 %r4689, %r4690, %r5001, %r5002, %r5003;
	// end inline asm
	// begin inline asm
	shfl.sync.down.b32 %r4694, %r4695, %r5001, %r5002, %r5003;
	// end inline asm
	// begin inline asm
	shfl.sync.down.b32 %r4699, %r4700, %r5001, %r5002, %r5003;
	// end inline asm
	// begin inline asm
	shfl.sync.down.b32 %r4704, %r4705, %r5001, %r5002, %r5003;
	// end inline asm
	// begin inline asm
	shfl.sync.down.b32 %r4709, %r4710, %r5001, %r5002, %r5003;
	// end inline asm
	// begin inline asm
	shfl.sync.down.b32 %r4714, %r4715, %r5001, %r5002, %r5003;
	// end inline asm
	// begin inline asm
	shfl.sync.down.b32 %r4719, %r4720, %r5001, %r5002, %r5003;
	// end inline asm
	// begin inline asm
	shfl.sync.down.b32 %r4724, %r4725, %r5001, %r5002, %r5003;
	// end inline asm
	// begin inline asm
	shfl.sync.down.b32 %r4729, %r4730, %r5001, %r5002, %r5003;
	// end inline asm
	// begin inline asm
	shfl.sync.down.b32 %r4734, %r4735, %r5001, %r5002, %r5003;
	// end inline asm
	// begin inline asm
	shfl.sync.down.b32 %r4739, %r4740, %r5001, %r5002, %r5003;
	// end inline asm
	// begin inline asm
	shfl.sync.down.b32 %r4744, %r4745, %r5001, %r5002, %r5003;
	// end inline asm
	// begin inline asm
	shfl.sync.down.b32 %r4749, %r4750, %r5001, %r5002, %r5003;
	// end inline asm
	// begin inline asm
	shfl.sync.down.b32 %r4754, %r4755, %r5001, %r5002, %r5003;
	// end inline asm
	// begin inline asm
	shfl.sync.down.b32 %r4759, %r4760, %r5001, %r5002, %r5003;
	// end inline asm
	// begin inline asm
	shfl.sync.down.b32 %r4764, %r4765, %r5001, %r5002, %r5003;
	// end inline asm
	// begin inline asm
	shfl.sync.down.b32 %r4769, %r4770, %r5001, %r5002, %r5003;
	// end inline asm
	// begin inline asm
	shfl.sync.down.b32 %r4774, %r4775, %r5001, %r5002, %r5003;
	// end inline asm
	// begin inline asm
	shfl.sync.down.b32 %r4779, %r4780, %r5001, %r5002, %r5003;
	// end inline asm
	// begin inline asm
	shfl.sync.down.b32 %r4784, %r4785, %r5001, %r5002, %r5003;
	// end inline asm
	// begin inline asm
	shfl.sync.down.b32 %r4789, %r4790, %r5001, %r5002, %r5003;
	// end inline asm
	// begin inline asm
	shfl.sync.down.b32 %r4794, %r4795, %r5001, %r5002, %r5003;
	// end inline asm
	// begin inline asm
	shfl.sync.down.b32 %r4799, %r4800, %r5001, %r5002, %r5003;
	// end inline asm
	// begin inline asm
	shfl.sync.down.b32 %r4804, %r4805, %r5001, %r5002, %r5003;
	// end inline asm
	// begin inline asm
	shfl.sync.down.b32 %r4809, %r4810, %r5001, %r5002, %r5003;
	// end inline asm
	// begin inline asm
	shfl.sync.down.b32 %r4814, %r4815, %r5001, %r5002, %r5003;
	// end inline asm
	// begin inline asm
	shfl.sync.down.b32 %r4819, %r4820, %r5001, %r5002, %r5003;
	// end inline asm
	// begin inline asm
	shfl.sync.down.b32 %r4824, %r4825, %r5001, %r5002, %r5003;
	// end inline asm
	// begin inline asm
	shfl.sync.down.b32 %r4829, %r4830, %r5001, %r5002, %r5003;
	// end inline asm
	// begin inline asm
	shfl.sync.down.b32 %r4834, %r4835, %r5001, %r5002, %r5003;
	// end inline asm
	// begin inline asm
	shfl.sync.down.b32 %r4839, %r4840, %r5001, %r5002, %r5003;
	// end inline asm
	// begin inline asm
	shfl.sync.down.b32 %r4844, %r4845, %r5001, %r5002, %r5003;
	// end inline asm
	// begin inline asm
	shfl.sync.down.b32 %r4849, %r4850, %r5001, %r5002, %r5003;
	// end inline asm
	// begin inline asm
	shfl.sync.down.b32 %r4854, %r4855, %r5001, %r5002, %r5003;
	// end inline asm
	// begin inline asm
	shfl.sync.down.b32 %r4859, %r4860, %r5001, %r5002, %r5003;
	// end inline asm
	// begin inline asm
	shfl.sync.down.b32 %r4864, %r4865, %r5001, %r5002, %r5003;
	// end inline asm
	// begin inline asm
	shfl.sync.down.b32 %r4869, %r4870, %r5001, %r5002, %r5003;
	// end inline asm
	// begin inline asm
	shfl.sync.down.b32 %r4874, %r4875, %r5001, %r5002, %r5003;
	// end inline asm
	// begin inline asm
	shfl.sync.down.b32 %r4879, %r4880, %r5001, %r5002, %r5003;
	// end inline asm
	// begin inline asm
	shfl.sync.down.b32 %r4884, %r4885, %r5001, %r5002, %r5003;
	// end inline asm
	// begin inline asm
	shfl.sync.down.b32 %r4889, %r4890, %r5001, %r5002, %r5003;
	// end inline asm
	// begin inline asm
	shfl.sync.down.b32 %r4894, %r4895, %r5001, %r5002, %r5003;
	// end inline asm
	// begin inline asm
	shfl.sync.down.b32 %r4899, %r4900, %r5001, %r5002, %r5003;
	// end inline asm
	// begin inline asm
	shfl.sync.down.b32 %r4904, %r4905, %r5001, %r5002, %r5003;
	// end inline asm
	// begin inline asm
	shfl.sync.down.b32 %r4909, %r4910, %r5001, %r5002, %r5003;
	// end inline asm
	// begin inline asm
	shfl.sync.down.b32 %r4914, %r4915, %r5001, %r5002, %r5003;
	// end inline asm
	// begin inline asm
	shfl.sync.down.b32 %r4919, %r4920, %r5001, %r5002, %r5003;
	// end inline asm
	// begin inline asm
	shfl.sync.down.b32 %r4924, %r4925, %r5001, %r5002, %r5003;
	// end inline asm
	// begin inline asm
	shfl.sync.down.b32 %r4929, %r4930, %r5001, %r5002, %r5003;
	// end inline asm
	// begin inline asm
	shfl.sync.down.b32 %r4934, %r4935, %r5001, %r5002, %r5003;
	// end inline asm
	// begin inline asm
	shfl.sync.down.b32 %r4939, %r4940, %r5001, %r5002, %r5003;
	// end inline asm
	// begin inline asm
	shfl.sync.down.b32 %r4944, %r4945, %r5001, %r5002, %r5003;
	// end inline asm
	// begin inline asm
	shfl.sync.down.b32 %r4949, %r4950, %r5001, %r5002, %r5003;
	// end inline asm
	// begin inline asm
	shfl.sync.down.b32 %r4954, %r4955, %r5001, %r5002, %r5003;
	// end inline asm
	// begin inline asm
	shfl.sync.down.b32 %r4959, %r4960, %r5001, %r5002, %r5003;
	// end inline asm
	// begin inline asm
	shfl.sync.down.b32 %r4964, %r4965, %r5001, %r5002, %r5003;
	// end inline asm
	// begin inline asm
	shfl.sync.down.b32 %r4969, %r4970, %r5001, %r5002, %r5003;
	// end inline asm
	// begin inline asm
	shfl.sync.down.b32 %r4974, %r4975, %r5001, %r5002, %r5003;
	// end inline asm
	// begin inline asm
	shfl.sync.down.b32 %r4979, %r4980, %r5001, %r5002, %r5003;
	// end inline asm
	// begin inline asm
	shfl.sync.down.b32 %r4984, %r4985, %r5001, %r5002, %r5003;
	// end inline asm
	// begin inline asm
	shfl.sync.down.b32 %r4989, %r4990, %r5001, %r5002, %r5003;
	// end inline asm
	// begin inline asm
	shfl.sync.down.b32 %r4994, %r4995, %r5001, %r5002, %r5003;
	// end inline asm
	// begin inline asm
	shfl.sync.down.b32 %r4999, %r5000, %r5001, %r5002, %r5003;
	// end inline asm
	setp.gt.s32 	%p19, %r2913, 29;
	@%p19 bra 	$L__BB4_119;
	cvt.u16.u32 	%rs17183, %r4684;
	mov.b64 	%rd61, {%r4674, %r4679};
	mov.b64 	%fd50, %rd61;
	st.local.u32 	[%rd4], %r4664;
	st.local.v2.u32 	[%rd4+8], {%r4674, %r4679};
	st.local.v2.b32 	[%rd4+16], {%r4684, %r4689};
	st.local.v2.b32 	[%rd4+24], {%r4694, %r4699};
	st.local.v2.b32 	[%rd4+32], {%r4704, %r4709};
	st.local.v2.b32 	[%rd4+40], {%r4714, %r4719};
	st.local.v2.b32 	[%rd4+48], {%r4724, %r4729};
	st.local.v2.b32 	[%rd4+56], {%r4734, %r4739};
	st.local.v2.b32 	[%rd4+64], {%r4744, %r4749};
	st.local.v2.b32 	[%rd4+72], {%r4754, %r4759};
	st.local.v2.b32 	[%rd4+80], {%r4764, %r4769};
	st.local.v2.b32 	[%rd4+88], {%r4774, %r4779};
	st.local.v2.b32 	[%rd4+96], {%r4784, %r4789};
	st.local.v2.b32 	[%rd4+104], {%r4794, %r4799};
	st.local.v2.b32 	[%rd4+112], {%r4804, %r4809};
	st.local.v2.b32 	[%rd4+120], {%r4814, %r4819};
	st.local.v2.b32 	[%rd4+128], {%r4824, %r4829};
	st.local.v2.b32 	[%rd4+136], {%r4834, %r4839};
	st.local.v2.b32 	[%rd4+144], {%r4844, %r4849};
	st.local.v2.b32 	[%rd4+152], {%r4854, %r4859};
	st.local.v2.b32 	[%rd4+160], {%r4864, %r4869};
	st.local.v2.b32 	[%rd4+168], {%r4874, %r4879};
	st.local.v2.b32 	[%rd4+176], {%r4884, %r4889};
	st.local.v2.b32 	[%rd4+184], {%r4894, %r4899};
	st.local.v2.b32 	[%rd4+192], {%r4904, %r4909};
	st.local.v2.b32 	[%rd4+200], {%r4914, %r4919};
	st.local.v2.b32 	[%rd4+208], {%r4924, %r4929};
	st.local.v2.b32 	[%rd4+216], {%r4934, %r4939};
	st.local.v2.b32 	[%rd4+224], {%r4944, %r4949};
	st.local.v2.b32 	[%rd4+232], {%r4954, %r4959};
	st.local.v2.b32 	[%rd4+240], {%r4964, %r4969};
	st.local.v2.b32 	[%rd4+248], {%r4974, %r4979};
	st.local.v2.b32 	[%rd4+256], {%r4984, %r4989};
	st.local.v2.b32 	[%rd4+264], {%r4994, %r4999};
	st.local.u32 	[%rd3], %r28642;
	st.local.f64 	[%rd3+8], %fd78;
	cvt.u32.u16 	%r5645, %rs13066;
	cvt.u32.u16 	%r5646, %rs13067;
	prmt.b32 	%r5647, %r5646, %r5645, 0x3340U;
	cvt.u32.u16 	%r5648, %rs13068;
	cvt.u32.u16 	%r5649, %rs13069;
	prmt.b32 	%r5650, %r5649, %r5648, 0x3340U;
	prmt.b32 	%r5651, %r5650, %r5647, 0x5410U;
	cvt.u32.u16 	%r5652, %rs13070;
	cvt.u32.u16 	%r5653, %rs13071;
	prmt.b32 	%r5654, %r5653, %r5652, 0x3340U;
	cvt.u32.u16 	%r5655, %rs13072;
	cvt.u32.u16 	%r5656, %rs13073;
	prmt.b32 	%r5657, %r5656, %r5655, 0x3340U;
	prmt.b32 	%r5658, %r5657, %r5654, 0x5410U;
	st.local.v2.b32 	[%rd3+16], {%r5658, %r5651};
	cvt.u32.u16 	%r5659, %rs13058;
	cvt.u32.u16 	%r5660, %rs13059;
	prmt.b32 	%r5661, %r5660, %r5659, 0x3340U;
	cvt.u32.u16 	%r5662, %rs13060;
	cvt.u32.u16 	%r5663, %rs13061;
	prmt.b32 	%r5664, %r5663, %r5662, 0x3340U;
	prmt.b32 	%r5665, %r5664, %r5661, 0x5410U;
	cvt.u32.u16 	%r5666, %rs13062;
	cvt.u32.u16 	%r5667, %rs13063;
	prmt.b32 	%r5668, %r5667, %r5666, 0x3340U;
	cvt.u32.u16 	%r5669, %rs13064;
	cvt.u32.u16 	%r5670, %rs13065;
	prmt.b32 	%r5671, %r5670, %r5669, 0x3340U;
	prmt.b32 	%r5672, %r5671, %r5668, 0x5410U;
	st.local.v2.b32 	[%rd3+24], {%r5672, %r5665};
	cvt.u32.u16 	%r5673, %rs13050;
	cvt.u32.u16 	%r5674, %rs13051;
	prmt.b32 	%r5675, %r5674, %r5673, 0x3340U;
	cvt.u32.u16 	%r5676, %rs13052;
	cvt.u32.u16 	%r5677, %rs13053;
	prmt.b32 	%r5678, %r5677, %r5676, 0x3340U;
	prmt.b32 	%r5679, %r5678, %r5675, 0x5410U;
	cvt.u32.u16 	%r5680, %rs13054;
	cvt.u32.u16 	%r5681, %rs13055;
	prmt.b32 	%r5682, %r5681, %r5680, 0x3340U;
	cvt.u32.u16 	%r5683, %rs13056;
	cvt.u32.u16 	%r5684, %rs13057;
	prmt.b32 	%r5685, %r5684, %r5683, 0x3340U;
	prmt.b32 	%r5686, %r5685, %r5682, 0x5410U;
	st.local.v2.b32 	[%rd3+32], {%r5686, %r5679};
	cvt.u32.u16 	%r5687, %rs13042;
	cvt.u32.u16 	%r5688, %rs13043;
	prmt.b32 	%r5689, %r5688, %r5687, 0x3340U;
	cvt.u32.u16 	%r5690, %rs13044;
	cvt.u32.u16 	%r5691, %rs13045;
	prmt.b32 	%r5692, %r5691, %r5690, 0x3340U;
	prmt.b32 	%r5693, %r5692, %r5689, 0x5410U;
	cvt.u32.u16 	%r5694, %rs13046;
	cvt.u32.u16 	%r5695, %rs13047;
	prmt.b32 	%r5696, %r5695, %r5694, 0x3340U;
	cvt.u32.u16 	%r5697, %rs13048;
	cvt.u32.u16 	%r5698, %rs13049;
	prmt.b32 	%r5699, %r5698, %r5697, 0x3340U;
	prmt.b32 	%r5700, %r5699, %r5696, 0x5410U;
	st.local.v2.b32 	[%rd3+40], {%r5700, %r5693};
	cvt.u32.u16 	%r5701, %rs13034;
	cvt.u32.u16 	%r5702, %rs13035;
	prmt.b32 	%r5703, %r5702, %r5701, 0x3340U;
	cvt.u32.u16 	%r5704, %rs13036;
	cvt.u32.u16 	%r5705, %rs13037;
	prmt.b32 	%r5706, %r5705, %r5704, 0x3340U;
	prmt.b32 	%r5707, %r5706, %r5703, 0x5410U;
	cvt.u32.u16 	%r5708, %rs13038;
	cvt.u32.u16 	%r5709, %rs13039;
	prmt.b32 	%r5710, %r5709, %r5708, 0x3340U;
	cvt.u32.u16 	%r5711, %rs13040;
	cvt.u32.u16 	%r5712, %rs13041;
	prmt.b32 	%r5713, %r5712, %r5711, 0x3340U;
	prmt.b32 	%r5714, %r5713, %r5710, 0x5410U;
	st.local.v2.b32 	[%rd3+48], {%r5714, %r5707};
	cvt.u32.u16 	%r5715, %rs13026;
	cvt.u32.u16 	%r5716, %rs13027;
	prmt.b32 	%r5717, %r5716, %r5715, 0x3340U;
	cvt.u32.u16 	%r5718, %rs13028;
	cvt.u32.u16 	%r5719, %rs13029;
	prmt.b32 	%r5720, %r5719, %r5718, 0x3340U;
	prmt.b32 	%r5721, %r5720, %r5717, 0x5410U;
	cvt.u32.u16 	%r5722, %rs13030;
	cvt.u32.u16 	%r5723, %rs13031;
	prmt.b32 	%r5724, %r5723, %r5722, 0x3340U;
	cvt.u32.u16 	%r5725, %rs13032;
	cvt.u32.u16 	%r5726, %rs13033;
	prmt.b32 	%r5727, %r5726, %r5725, 0x3340U;
	prmt.b32 	%r5728, %r5727, %r5724, 0x5410U;
	st.local.v2.b32 	[%rd3+56], {%r5728, %r5721};
	cvt.u32.u16 	%r5729, %rs13018;
	cvt.u32.u16 	%r5730, %rs13019;
	prmt.b32 	%r5731, %r5730, %r5729, 0x3340U;
	cvt.u32.u16 	%r5732, %rs13020;
	cvt.u32.u16 	%r5733, %rs13021;
	prmt.b32 	%r5734, %r5733, %r5732, 0x3340U;
	prmt.b32 	%r5735, %r5734, %r5731, 0x5410U;
	cvt.u32.u16 	%r5736, %rs13022;
	cvt.u32.u16 	%r5737, %rs13023;
	prmt.b32 	%r5738, %r5737, %r5736, 0x3340U;
	cvt.u32.u16 	%r5739, %rs13024;
	cvt.u32.u16 	%r5740, %rs13025;
	prmt.b32 	%r5741, %r5740, %r5739, 0x3340U;
	prmt.b32 	%r5742, %r5741, %r5738, 0x5410U;
	st.local.v2.b32 	[%rd3+64], {%r5742, %r5735};
	cvt.u32.u16 	%r5743, %rs13010;
	cvt.u32.u16 	%r5744, %rs13011;
	prmt.b32 	%r5745, %r5744, %r5743, 0x3340U;
	cvt.u32.u16 	%r5746, %rs13012;
	cvt.u32.u16 	%r5747, %rs13013;
	prmt.b32 	%r5748, %r5747, %r5746, 0x3340U;
	prmt.b32 	%r5749, %r5748, %r5745, 0x5410U;
	cvt.u32.u16 	%r5750, %rs13014;
	cvt.u32.u16 	%r5751, %rs13015;
	prmt.b32 	%r5752, %r5751, %r5750, 0x3340U;
	cvt.u32.u16 	%r5753, %rs13016;
	cvt.u32.u16 	%r5754, %rs13017;
	prmt.b32 	%r5755, %r5754, %r5753, 0x3340U;
	prmt.b32 	%r5756, %r5755, %r5752, 0x5410U;
	st.local.v2.b32 	[%rd3+72], {%r5756, %r5749};
	cvt.u32.u16 	%r5757, %rs13002;
	cvt.u32.u16 	%r5758, %rs13003;
	prmt.b32 	%r5759, %r5758, %r5757, 0x3340U;
	cvt.u32.u16 	%r5760, %rs13004;
	cvt.u32.u16 	%r5761, %rs13005;
	prmt.b32 	%r5762, %r5761, %r5760, 0x3340U;
	prmt.b32 	%r5763, %r5762, %r5759, 0x5410U;
	cvt.u32.u16 	%r5764, %rs13006;
	cvt.u32.u16 	%r5765, %rs13007;
	prmt.b32 	%r5766, %r5765, %r5764, 0x3340U;
	cvt.u32.u16 	%r5767, %rs13008;
	cvt.u32.u16 	%r5768, %rs13009;
	prmt.b32 	%r5769, %r5768, %r5767, 0x3340U;
	prmt.b32 	%r5770, %r5769, %r5766, 0x5410U;
	st.local.v2.b32 	[%rd3+80], {%r5770, %r5763};
	cvt.u32.u16 	%r5771, %rs12994;
	cvt.u32.u16 	%r5772, %rs12995;
	prmt.b32 	%r5773, %r5772, %r5771, 0x3340U;
	cvt.u32.u16 	%r5774, %rs12996;
	cvt.u32.u16 	%r5775, %rs12997;
	prmt.b32 	%r5776, %r5775, %r5774, 0x3340U;
	prmt.b32 	%r5777, %r5776, %r5773, 0x5410U;
	cvt.u32.u16 	%r5778, %rs12998;
	cvt.u32.u16 	%r5779, %rs12999;
	prmt.b32 	%r5780, %r5779, %r5778, 0x3340U;
	cvt.u32.u16 	%r5781, %rs13000;
	cvt.u32.u16 	%r5782, %rs13001;
	prmt.b32 	%r5783, %r5782, %r5781, 0x3340U;
	prmt.b32 	%r5784, %r5783, %r5780, 0x5410U;
	st.local.v2.b32 	[%rd3+88], {%r5784, %r5777};
	cvt.u32.u16 	%r5785, %rs12986;
	cvt.u32.u16 	%r5786, %rs12987;
	prmt.b32 	%r5787, %r5786, %r5785, 0x3340U;
	cvt.u32.u16 	%r5788, %rs12988;
	cvt.u32.u16 	%r5789, %rs12989;
	prmt.b32 	%r5790, %r5789, %r5788, 0x3340U;
	prmt.b32 	%r5791, %r5790, %r5787, 0x5410U;
	cvt.u32.u16 	%r5792, %rs12990;
	cvt.u32.u16 	%r5793, %rs12991;
	prmt.b32 	%r5794, %r5793, %r5792, 0x3340U;
	cvt.u32.u16 	%r5795, %rs12992;
	cvt.u32.u16 	%r5796, %rs12993;
	prmt.b32 	%r5797, %r5796, %r5795, 0x3340U;
	prmt.b32 	%r5798, %r5797, %r5794, 0x5410U;
	st.local.v2.b32 	[%rd3+96], {%r5798, %r5791};
	cvt.u32.u16 	%r5799, %rs12978;
	cvt.u32.u16 	%r5800, %rs12979;
	prmt.b32 	%r5801, %r5800, %r5799, 0x3340U;
	cvt.u32.u16 	%r5802, %rs12980;
	cvt.u32.u16 	%r5803, %rs12981;
	prmt.b32 	%r5804, %r5803, %r5802, 0x3340U;
	prmt.b32 	%r5805, %r5804, %r5801, 0x5410U;
	cvt.u32.u16 	%r5806, %rs12982;
	cvt.u32.u16 	%r5807, %rs12983;
	prmt.b32 	%r5808, %r5807, %r5806, 0x3340U;
	cvt.u32.u16 	%r5809, %rs12984;
	cvt.u32.u16 	%r5810, %rs12985;
	prmt.b32 	%r5811, %r5810, %r5809, 0x3340U;
	prmt.b32 	%r5812, %r5811, %r5808, 0x5410U;
	st.local.v2.b32 	[%rd3+104], {%r5812, %r5805};
	cvt.u32.u16 	%r5813, %rs12970;
	cvt.u32.u16 	%r5814, %rs12971;
	prmt.b32 	%r5815, %r5814, %r5813, 0x3340U;
	cvt.u32.u16 	%r5816, %rs12972;
	cvt.u32.u16 	%r5817, %rs12973;
	prmt.b32 	%r5818, %r5817, %r5816, 0x3340U;
	prmt.b32 	%r5819, %r5818, %r5815, 0x5410U;
	cvt.u32.u16 	%r5820, %rs12974;
	cvt.u32.u16 	%r5821, %rs12975;
	prmt.b32 	%r5822, %r5821, %r5820, 0x3340U;
	cvt.u32.u16 	%r5823, %rs12976;
	cvt.u32.u16 	%r5824, %rs12977;
	prmt.b32 	%r5825, %r5824, %r5823, 0x3340U;
	prmt.b32 	%r5826, %r5825, %r5822, 0x5410U;
	st.local.v2.b32 	[%rd3+112], {%r5826, %r5819};
	cvt.u32.u16 	%r5827, %rs12962;
	cvt.u32.u16 	%r5828, %rs12963;
	prmt.b32 	%r5829, %r5828, %r5827, 0x3340U;
	cvt.u32.u16 	%r5830, %rs12964;
	cvt.u32.u16 	%r5831, %rs12965;
	prmt.b32 	%r5832, %r5831, %r5830, 0x3340U;
	prmt.b32 	%r5833, %r5832, %r5829, 0x5410U;
	cvt.u32.u16 	%r5834, %rs12966;
	cvt.u32.u16 	%r5835, %rs12967;
	prmt.b32 	%r5836, %r5835, %r5834, 0x3340U;
	cvt.u32.u16 	%r5837, %rs12968;
	cvt.u32.u16 	%r5838, %rs12969;
	prmt.b32 	%r5839, %r5838, %r5837, 0x3340U;
	prmt.b32 	%r5840, %r5839, %r5836, 0x5410U;
	st.local.v2.b32 	[%rd3+120], {%r5840, %r5833};
	cvt.u32.u16 	%r5841, %rs12954;
	cvt.u32.u16 	%r5842, %rs12955;
	prmt.b32 	%r5843, %r5842, %r5841, 0x3340U;
	cvt.u32.u16 	%r5844, %rs12956;
	cvt.u32.u16 	%r5845, %rs12957;
	prmt.b32 	%r5846, %r5845, %r5844, 0x3340U;
	prmt.b32 	%r5847, %r5846, %r5843, 0x5410U;
	cvt.u32.u16 	%r5848, %rs12958;
	cvt.u32.u16 	%r5849, %rs12959;
	prmt.b32 	%r5850, %r5849, %r5848, 0x3340U;
	cvt.u32.u16 	%r5851, %rs12960;
	cvt.u32.u16 	%r5852, %rs12961;
	prmt.b32 	%r5853, %r5852, %r5851, 0x3340U;
	prmt.b32 	%r5854, %r5853, %r5850, 0x5410U;
	st.local.v2.b32 	[%rd3+128], {%r5854, %r5847};
	cvt.u32.u16 	%r5855, %rs12946;
	cvt.u32.u16 	%r5856, %rs12947;
	prmt.b32 	%r5857, %r5856, %r5855, 0x3340U;
	cvt.u32.u16 	%r5858, %rs12948;
	cvt.u32.u16 	%r5859, %rs12949;
	prmt.b32 	%r5860, %r5859, %r5858, 0x3340U;
	prmt.b32 	%r5861, %r5860, %r5857, 0x5410U;
	cvt.u32.u16 	%r5862, %rs12950;
	cvt.u32.u16 	%r5863, %rs12951;
	prmt.b32 	%r5864, %r5863, %r5862, 0x3340U;
	cvt.u32.u16 	%r5865, %rs12952;
	cvt.u32.u16 	%r5866, %rs12953;
	prmt.b32 	%r5867, %r5866, %r5865, 0x3340U;
	prmt.b32 	%r5868, %r5867, %r5864, 0x5410U;
	st.local.v2.b32 	[%rd3+136], {%r5868, %r5861};
	cvt.u32.u16 	%r5869, %rs12938;
	cvt.u32.u16 	%r5870, %rs12939;
	prmt.b32 	%r5871, %r5870, %r5869, 0x3340U;
	cvt.u32.u16 	%r5872, %rs12940;
	cvt.u32.u16 	%r5873, %rs12941;
	prmt.b32 	%r5874, %r5873, %r5872, 0x3340U;
	prmt.b32 	%r5875, %r5874, %r5871, 0x5410U;
	cvt.u32.u16 	%r5876, %rs12942;
	cvt.u32.u16 	%r5877, %rs12943;
	prmt.b32 	%r5878, %r5877, %r5876, 0x3340U;
	cvt.u32.u16 	%r5879, %rs12944;
	cvt.u32.u16 	%r5880, %rs12945;
	prmt.b32 	%r5881, %r5880, %r5879, 0x3340U;
	prmt.b32 	%r5882, %r5881, %r5878, 0x5410U;
	st.local.v2.b32 	[%rd3+144], {%r5882, %r5875};
	cvt.u32.u16 	%r5883, %rs12930;
	cvt.u32.u16 	%r5884, %rs12931;
	prmt.b32 	%r5885, %r5884, %r5883, 0x3340U;
	cvt.u32.u16 	%r5886, %rs12932;
	cvt.u32.u16 	%r5887, %rs12933;
	prmt.b32 	%r5888, %r5887, %r5886, 0x3340U;
	prmt.b32 	%r5889, %r5888, %r5885, 0x5410U;
	cvt.u32.u16 	%r5890, %rs12934;
	cvt.u32.u16 	%r5891, %rs12935;
	prmt.b32 	%r5892, %r5891, %r5890, 0x3340U;
	cvt.u32.u16 	%r5893, %rs12936;
	cvt.u32.u16 	%r5894, %rs12937;
	prmt.b32 	%r5895, %r5894, %r5893, 0x3340U;
	prmt.b32 	%r5896, %r5895, %r5892, 0x5410U;
	st.local.v2.b32 	[%rd3+152], {%r5896, %r5889};
	cvt.u32.u16 	%r5897, %rs12922;
	cvt.u32.u16 	%r5898, %rs12923;
	prmt.b32 	%r5899, %r5898, %r5897, 0x3340U;
	cvt.u32.u16 	%r5900, %rs12924;
	cvt.u32.u16 	%r5901, %rs12925;
	prmt.b32 	%r5902, %r5901, %r5900, 0x3340U;
	prmt.b32 	%r5903, %r5902, %r5899, 0x5410U;
	cvt.u32.u16 	%r5904, %rs12926;
	cvt.u32.u16 	%r5905, %rs12927;
	prmt.b32 	%r5906, %r5905, %r5904, 0x3340U;
	cvt.u32.u16 	%r5907, %rs12928;
	cvt.u32.u16 	%r5908, %rs12929;
	prmt.b32 	%r5909, %r5908, %r5907, 0x3340U;
	prmt.b32 	%r5910, %r5909, %r5906, 0x5410U;
	st.local.v2.b32 	[%rd3+160], {%r5910, %r5903};
	cvt.u32.u16 	%r5911, %rs12914;
	cvt.u32.u16 	%r5912, %rs12915;
	prmt.b32 	%r5913, %r5912, %r5911, 0x3340U;
	cvt.u32.u16 	%r5914, %rs12916;
	cvt.u32.u16 	%r5915, %rs12917;
	prmt.b32 	%r5916, %r5915, %r5914, 0x3340U;
	prmt.b32 	%r5917, %r5916, %r5913, 0x5410U;
	cvt.u32.u16 	%r5918, %rs12918;
	cvt.u32.u16 	%r5919, %rs12919;
	prmt.b32 	%r5920, %r5919, %r5918, 0x3340U;
	cvt.u32.u16 	%r5921, %rs12920;
	cvt.u32.u16 	%r5922, %rs12921;
	prmt.b32 	%r5923, %r5922, %r5921, 0x3340U;
	prmt.b32 	%r5924, %r5923, %r5920, 0x5410U;
	st.local.v2.b32 	[%rd3+168], {%r5924, %r5917};
	cvt.u32.u16 	%r5925, %rs12906;
	cvt.u32.u16 	%r5926, %rs12907;
	prmt.b32 	%r5927, %r5926, %r5925, 0x3340U;
	cvt.u32.u16 	%r5928, %rs12908;
	cvt.u32.u16 	%r5929, %rs12909;
	prmt.b32 	%r5930, %r5929, %r5928, 0x3340U;
	prmt.b32 	%r5931, %r5930, %r5927, 0x5410U;
	cvt.u32.u16 	%r5932, %rs12910;
	cvt.u32.u16 	%r5933, %rs12911;
	prmt.b32 	%r5934, %r5933, %r5932, 0x3340U;
	cvt.u32.u16 	%r5935, %rs12912;
	cvt.u32.u16 	%r5936, %rs12913;
	prmt.b32 	%r5937, %r5936, %r5935, 0x3340U;
	prmt.b32 	%r5938, %r5937, %r5934, 0x5410U;
	st.local.v2.b32 	[%rd3+176], {%r5938, %r5931};
	cvt.u32.u16 	%r5939, %rs12898;
	cvt.u32.u16 	%r5940, %rs12899;
	prmt.b32 	%r5941, %r5940, %r5939, 0x3340U;
	cvt.u32.u16 	%r5942, %rs12900;
	cvt.u32.u16 	%r5943, %rs12901;
	prmt.b32 	%r5944, %r5943, %r5942, 0x3340U;
	prmt.b32 	%r5945, %r5944, %r5941, 0x5410U;
	cvt.u32.u16 	%r5946, %rs12902;
	cvt.u32.u16 	%r5947, %rs12903;
	prmt.b32 	%r5948, %r5947, %r5946, 0x3340U;
	cvt.u32.u16 	%r5949, %rs12904;
	cvt.u32.u16 	%r5950, %rs12905;
	prmt.b32 	%r5951, %r5950, %r5949, 0x3340U;
	prmt.b32 	%r5952, %r5951, %r5948, 0x5410U;
	st.local.v2.b32 	[%rd3+184], {%r5952, %r5945};
	cvt.u32.u16 	%r5953, %rs12890;
	cvt.u32.u16 	%r5954, %rs12891;
	prmt.b32 	%r5955, %r5954, %r5953, 0x3340U;
	cvt.u32.u16 	%r5956, %rs12892;
	cvt.u32.u16 	%r5957, %rs12893;
	prmt.b32 	%r5958, %r5957, %r5956, 0x3340U;
	prmt.b32 	%r5959, %r5958, %r5955, 0x5410U;
	cvt.u32.u16 	%r5960, %rs12894;
	cvt.u32.u16 	%r5961, %rs12895;
	prmt.b32 	%r5962, %r5961, %r5960, 0x3340U;
	cvt.u32.u16 	%r5963, %rs12896;
	cvt.u32.u16 	%r5964, %rs12897;
	prmt.b32 	%r5965, %r5964, %r5963, 0x3340U;
	prmt.b32 	%r5966, %r5965, %r5962, 0x5410U;
	st.local.v2.b32 	[%rd3+192], {%r5966, %r5959};
	cvt.u32.u16 	%r5967, %rs12882;
	cvt.u32.u16 	%r5968, %rs12883;
	prmt.b32 	%r5969, %r5968, %r5967, 0x3340U;
	cvt.u32.u16 	%r5970, %rs12884;
	cvt.u32.u16 	%r5971, %rs12885;
	prmt.b32 	%r5972, %r5971, %r5970, 0x3340U;
	prmt.b32 	%r5973, %r5972, %r5969, 0x5410U;
	cvt.u32.u16 	%r5974, %rs12886;
	cvt.u32.u16 	%r5975, %rs12887;
	prmt.b32 	%r5976, %r5975, %r5974, 0x3340U;
	cvt.u32.u16 	%r5977, %rs12888;
	cvt.u32.u16 	%r5978, %rs12889;
	prmt.b32 	%r5979, %r5978, %r5977, 0x3340U;
	prmt.b32 	%r5980, %r5979, %r5976, 0x5410U;
	st.local.v2.b32 	[%rd3+200], {%r5980, %r5973};
	cvt.u32.u16 	%r5981, %rs12874;
	cvt.u32.u16 	%r5982, %rs12875;
	prmt.b32 	%r5983, %r5982, %r5981, 0x3340U;
	cvt.u32.u16 	%r5984, %rs12876;
	cvt.u32.u16 	%r5985, %rs12877;
	prmt.b32 	%r5986, %r5985, %r5984, 0x3340U;
	prmt.b32 	%r5987, %r5986, %r5983, 0x5410U;
	cvt.u32.u16 	%r5988, %rs12878;
	cvt.u32.u16 	%r5989, %rs12879;
	prmt.b32 	%r5990, %r5989, %r5988, 0x3340U;
	cvt.u32.u16 	%r5991, %rs12880;
	cvt.u32.u16 	%r5992, %rs12881;
	prmt.b32 	%r5993, %r5992, %r5991, 0x3340U;
	prmt.b32 	%r5994, %r5993, %r5990, 0x5410U;
	st.local.v2.b32 	[%rd3+208], {%r5994, %r5987};
	cvt.u32.u16 	%r5995, %rs12866;
	cvt.u32.u16 	%r5996, %rs12867;
	prmt.b32 	%r5997, %r5996, %r5995, 0x3340U;
	cvt.u32.u16 	%r5998, %rs12868;
	cvt.u32.u16 	%r5999, %rs12869;
	prmt.b32 	%r6000, %r5999, %r5998, 0x3340U;
	prmt.b32 	%r6001, %r6000, %r5997, 0x5410U;
	cvt.u32.u16 	%r6002, %rs12870;
	cvt.u32.u16 	%r6003, %rs12871;
	prmt.b32 	%r6004, %r6003, %r6002, 0x3340U;
	cvt.u32.u16 	%r6005, %rs12872;
	cvt.u32.u16 	%r6006, %rs12873;
	prmt.b32 	%r6007, %r6006, %r6005, 0x3340U;
	prmt.b32 	%r6008, %r6007, %r6004, 0x5410U;
	st.local.v2.b32 	[%rd3+216], {%r6008, %r6001};
	cvt.u32.u16 	%r6009, %rs12858;
	cvt.u32.u16 	%r6010, %rs12859;
	prmt.b32 	%r6011, %r6010, %r6009, 0x3340U;
	cvt.u32.u16 	%r6012, %rs12860;
	cvt.u32.u16 	%r6013, %rs12861;
	prmt.b32 	%r6014, %r6013, %r6012, 0x3340U;
	prmt.b32 	%r6015, %r6014, %r6011, 0x5410U;
	cvt.u32.u16 	%r6016, %rs12862;
	cvt.u32.u16 	%r6017, %rs12863;
	prmt.b32 	%r6018, %r6017, %r6016, 0x3340U;
	cvt.u32.u16 	%r6019, %rs12864;
	cvt.u32.u16 	%r6020, %rs12865;
	prmt.b32 	%r6021, %r6020, %r6019, 0x3340U;
	prmt.b32 	%r6022, %r6021, %r6018, 0x5410U;
	st.local.v2.b32 	[%rd3+224], {%r6022, %r6015};
	cvt.u32.u16 	%r6023, %rs12850;
	cvt.u32.u16 	%r6024, %rs12851;
	prmt.b32 	%r6025, %r6024, %r6023, 0x3340U;
	cvt.u32.u16 	%r6026, %rs12852;
	cvt.u32.u16 	%r6027, %rs12853;
	prmt.b32 	%r6028, %r6027, %r6026, 0x3340U;
	prmt.b32 	%r6029, %r6028, %r6025, 0x5410U;
	cvt.u32.u16 	%r6030, %rs12854;
	cvt.u32.u16 	%r6031, %rs12855;
	prmt.b32 	%r6032, %r6031, %r6030, 0x3340U;
	cvt.u32.u16 	%r6033, %rs12856;
	cvt.u32.u16 	%r6034, %rs12857;
	prmt.b32 	%r6035, %r6034, %r6033, 0x3340U;
	prmt.b32 	%r6036, %r6035, %r6032, 0x5410U;
	st.local.v2.b32 	[%rd3+232], {%r6036, %r6029};
	cvt.u32.u16 	%r6037, %rs12842;
	cvt.u32.u16 	%r6038, %rs12843;
	prmt.b32 	%r6039, %r6038, %r6037, 0x3340U;
	cvt.u32.u16 	%r6040, %rs12844;
	cvt.u32.u16 	%r6041, %rs12845;
	prmt.b32 	%r6042, %r6041, %r6040, 0x3340U;
	prmt.b32 	%r6043, %r6042, %r6039, 0x5410U;
	cvt.u32.u16 	%r6044, %rs12846;
	cvt.u32.u16 	%r6045, %rs12847;
	prmt.b32 	%r6046, %r6045, %r6044, 0x3340U;
	cvt.u32.u16 	%r6047, %rs12848;
	cvt.u32.u16 	%r6048, %rs12849;
	prmt.b32 	%r6049, %r6048, %r6047, 0x3340U;
	prmt.b32 	%r6050, %r6049, %r6046, 0x5410U;
	st.local.v2.b32 	[%rd3+240], {%r6050, %r6043};
	cvt.u32.u16 	%r6051, %rs12834;
	cvt.u32.u16 	%r6052, %rs12835;
	prmt.b32 	%r6053, %r6052, %r6051, 0x3340U;
	cvt.u32.u16 	%r6054, %rs12836;
	cvt.u32.u16 	%r6055, %rs12837;
	prmt.b32 	%r6056, %r6055, %r6054, 0x3340U;
	prmt.b32 	%r6057, %r6056, %r6053, 0x5410U;
	cvt.u32.u16 	%r6058, %rs12838;
	cvt.u32.u16 	%r6059, %rs12839;
	prmt.b32 	%r6060, %r6059, %r6058, 0x3340U;
	cvt.u32.u16 	%r6061, %rs12840;
	cvt.u32.u16 	%r6062, %rs12841;
	prmt.b32 	%r6063, %r6062, %r6061, 0x3340U;
	prmt.b32 	%r6064, %r6063, %r6060, 0x5410U;
	st.local.v2.b32 	[%rd3+248], {%r6064, %r6057};
	cvt.u32.u16 	%r6065, %rs12826;
	cvt.u32.u16 	%r6066, %rs12827;
	prmt.b32 	%r6067, %r6066, %r6065, 0x3340U;
	cvt.u32.u16 	%r6068, %rs12828;
	cvt.u32.u16 	%r6069, %rs12829;
	prmt.b32 	%r6070, %r6069, %r6068, 0x3340U;
	prmt.b32 	%r6071, %r6070, %r6067, 0x5410U;
	cvt.u32.u16 	%r6072, %rs12830;
	cvt.u32.u16 	%r6073, %rs12831;
	prmt.b32 	%r6074, %r6073, %r6072, 0x3340U;
	cvt.u32.u16 	%r6075, %rs12832;
	cvt.u32.u16 	%r6076, %rs12833;
	prmt.b32 	%r6077, %r6076, %r6075, 0x3340U;
	prmt.b32 	%r6078, %r6077, %r6074, 0x5410U;
	st.local.v2.b32 	[%rd3+256], {%r6078, %r6071};
	cvt.u32.u16 	%r6079, %rs12818;
	cvt.u32.u16 	%r6080, %rs12819;
	prmt.b32 	%r6081, %r6080, %r6079, 0x3340U;
	cvt.u32.u16 	%r6082, %rs12820;
	cvt.u32.u16 	%r6083, %rs12821;
	prmt.b32 	%r6084, %r6083, %r6082, 0x3340U;
	prmt.b32 	%r6085, %r6084, %r6081, 0x5410U;
	cvt.u32.u16 	%r6086, %rs12822;
	cvt.u32.u16 	%r6087, %rs12823;
	prmt.b32 	%r6088, %r6087, %r6086, 0x3340U;
	cvt.u32.u16 	%r6089, %rs12824;
	cvt.u32.u16 	%r6090, %rs12825;
	prmt.b32 	%r6091, %r6090, %r6089, 0x3340U;
	prmt.b32 	%r6092, %r6091, %r6088, 0x5410U;
	st.local.v2.b32 	[%rd3+264], {%r6092, %r6085};
	mov.b32 	%r28712, 0;
$L__BB4_114:
	mov.u32 	%r28715, %r28712;
	cvt.u64.u32 	%rd62, %r28715;
	add.s64 	%rd63, %rd3, %rd62;
	ld.local.u8 	%rs11729, [%rd63+16];
	setp.ne.s16 	%p20, %rs11729, 0;
	add.s32 	%r28712, %r28715, 1;
	@%p20 bra 	$L__BB4_114;
	and.b16  	%rs11730, %rs17183, 255;
	setp.eq.s16 	%p21, %rs11730, 0;
	@%p21 bra 	$L__BB4_118;
	mov.b32 	%r28713, 0;
$L__BB4_117:
	cvt.u64.u32 	%rd64, %r28715;
	add.s64 	%rd65, %rd3, %rd64;
	st.local.u8 	[%rd65+16], %rs17183;
	add.s32 	%r28715, %r28715, 1;
	add.s32 	%r628, %r28713, 1;
	cvt.u64.u32 	%rd66, %r28713;
	add.s64 	%rd67, %rd4, %rd66;
	ld.local.u8 	%rs17183, [%rd67+17];
	setp.ne.s16 	%p22, %rs17183, 0;
	mov.u32 	%r28713, %r628;
	@%p22 bra 	$L__BB4_117;
$L__BB4_118:
	cvt.u64.u32 	%rd68, %r28715;
	add.s64 	%rd69, %rd3, %rd68;
	mov.b16 	%rs11731, 0;
	st.local.u8 	[%rd69+16], %rs11731;
	add.s32 	%r28642, %r28642, %r4664;
	st.local.u32 	[%rd3], %r28642;
	add.f64 	%fd78, %fd78, %fd50;
	st.local.f64 	[%rd3+8], %fd78;
	ld.local.v2.b32 	{%r6094, %r6095}, [%rd3+16];
	bfe.u32 	%r6096, %r6094, 0, 8;
	cvt.u16.u32 	%rs13073, %r6096;
	bfe.u32 	%r6097, %r6094, 8, 8;
	cvt.u16.u32 	%rs13072, %r6097;
	bfe.u32 	%r6098, %r6094, 16, 8;
	cvt.u16.u32 	%rs13071, %r6098;
	bfe.u32 	%r6099, %r6094, 24, 8;
	cvt.u16.u32 	%rs13070, %r6099;
	bfe.u32 	%r6100, %r6095, 0, 8;
	cvt.u16.u32 	%rs13069, %r6100;
	bfe.u32 	%r6101, %r6095, 8, 8;
	cvt.u16.u32 	%rs13068, %r6101;
	bfe.u32 	%r6102, %r6095, 16, 8;
	cvt.u16.u32 	%rs13067, %r6102;
	bfe.u32 	%r6103, %r6095, 24, 8;
	cvt.u16.u32 	%rs13066, %r6103;
	ld.local.v2.b32 	{%r6104, %r6105}, [%rd3+24];
	bfe.u32 	%r6106, %r6104, 0, 8;
	cvt.u16.u32 	%rs13065, %r6106;
	bfe.u32 	%r6107, %r6104, 8, 8;
	cvt.u16.u32 	%rs13064, %r6107;
	bfe.u32 	%r6108, %r6104, 16, 8;
	cvt.u16.u32 	%rs13063, %r6108;
	bfe.u32 	%r6109, %r6104, 24, 8;
	cvt.u16.u32 	%rs13062, %r6109;
	bfe.u32 	%r6110, %r6105, 0, 8;
	cvt.u16.u32 	%rs13061, %r6110;
	bfe.u32 	%r6111, %r6105, 8, 8;
	cvt.u16.u32 	%rs13060, %r6111;
	bfe.u32 	%r6112, %r6105, 16, 8;
	cvt.u16.u32 	%rs13059, %r6112;
	bfe.u32 	%r6113, %r6105, 24, 8;
	cvt.u16.u32 	%rs13058, %r6113;
	ld.local.v2.b32 	{%r6114, %r6115}, [%rd3+32];
	bfe.u32 	%r6116, %r6114, 0, 8;
	cvt.u16.u32 	%rs13057, %r6116;
	bfe.u32 	%r6117, %r6114, 8, 8;
	cvt.u16.u32 	%rs13056, %r6117;
	bfe.u32 	%r6118, %r6114, 16, 8;
	cvt.u16.u32 	%rs13055, %r6118;
	bfe.u32 	%r6119, %r6114, 24, 8;
	cvt.u16.u32 	%rs13054, %r6119;
	bfe.u32 	%r6120, %r6115, 0, 8;
	cvt.u16.u32 	%rs13053, %r6120;
	bfe.u32 	%r6121, %r6115, 8, 8;
	cvt.u16.u32 	%rs13052, %r6121;
	bfe.u32 	%r6122, %r6115, 16, 8;
	cvt.u16.u32 	%rs13051, %r6122;
	bfe.u32 	%r6123, %r6115, 24, 8;
	cvt.u16.u32 	%rs13050, %r6123;
	ld.local.v2.b32 	{%r6124, %r6125}, [%rd3+40];
	bfe.u32 	%r6126, %r6124, 0, 8;
	cvt.u16.u32 	%rs13049, %r6126;
	bfe.u32 	%r6127, %r6124, 8, 8;
	cvt.u16.u32 	%rs13048, %r6127;
	bfe.u32 	%r6128, %r6124, 16, 8;
	cvt.u16.u32 	%rs13047, %r6128;
	bfe.u32 	%r6129, %r6124, 24, 8;
	cvt.u16.u32 	%rs13046, %r6129;
	bfe.u32 	%r6130, %r6125, 0, 8;
	cvt.u16.u32 	%rs13045, %r6130;
	bfe.u32 	%r6131, %r6125, 8, 8;
	cvt.u16.u32 	%rs13044, %r6131;
	bfe.u32 	%r6132, %r6125, 16, 8;
	cvt.u16.u32 	%rs13043, %r6132;
	bfe.u32 	%r6133, %r6125, 24, 8;
	cvt.u16.u32 	%rs13042, %r6133;
	ld.local.v2.b32 	{%r6134, %r6135}, [%rd3+48];
	bfe.u32 	%r6136, %r6134, 0, 8;
	cvt.u16.u32 	%rs13041, %r6136;
	bfe.u32 	%r6137, %r6134, 8, 8;
	cvt.u16.u32 	%rs13040, %r6137;
	bfe.u32 	%r6138, %r6134, 16, 8;
	cvt.u16.u32 	%rs13039, %r6138;
	bfe.u32 	%r6139, %r6134, 24, 8;
	cvt.u16.u32 	%rs13038, %r6139;
	bfe.u32 	%r6140, %r6135, 0, 8;
	cvt.u16.u32 	%rs13037, %r6140;
	bfe.u32 	%r6141, %r6135, 8, 8;
	cvt.u16.u32 	%rs13036, %r6141;
	bfe.u32 	%r6142, %r6135, 16, 8;
	cvt.u16.u32 	%rs13035, %r6142;
	bfe.u32 	%r6143, %r6135, 24, 8;
	cvt.u16.u32 	%rs13034, %r6143;
	ld.local.v2.b32 	{%r6144, %r6145}, [%rd3+56];
	bfe.u32 	%r6146, %r6144, 0, 8;
	cvt.u16.u32 	%rs13033, %r6146;
	bfe.u32 	%r6147, %r6144, 8, 8;
	cvt.u16.u32 	%rs13032, %r6147;
	bfe.u32 	%r6148, %r6144, 16, 8;
	cvt.u16.u32 	%rs13031, %r6148;
	bfe.u32 	%r6149, %r6144, 24, 8;
	cvt.u16.u32 	%rs13030, %r6149;
	bfe.u32 	%r6150, %r6145, 0, 8;
	cvt.u16.u32 	%rs13029, %r6150;
	bfe.u32 	%r6151, %r6145, 8, 8;
	cvt.u16.u32 	%rs13028, %r6151;
	bfe.u32 	%r6152, %r6145, 16, 8;
	cvt.u16.u32 	%rs13027, %r6152;
	bfe.u32 	%r6153, %r6145, 24, 8;
	cvt.u16.u32 	%rs13026, %r6153;
	ld.local.v2.b32 	{%r6154, %r6155}, [%rd3+64];
	bfe.u32 	%r6156, %r6154, 0, 8;
	cvt.u16.u32 	%rs13025, %r6156;
	bfe.u32 	%r6157, %r6154, 8, 8;
	cvt.u16.u32 	%rs13024, %r6157;
	bfe.u32 	%r6158, %r6154, 16, 8;
	cvt.u16.u32 	%rs13023, %r6158;
	bfe.u32 	%r6159, %r6154, 24, 8;
	cvt.u16.u32 	%rs13022, %r6159;
	bfe.u32 	%r6160, %r6155, 0, 8;
	cvt.u16.u32 	%rs13021, %r6160;
	bfe.u32 	%r6161, %r6155, 8, 8;
	cvt.u16.u32 	%rs13020, %r6161;
	bfe.u32 	%r6162, %r6155, 16, 8;
	cvt.u16.u32 	%rs13019, %r6162;
	bfe.u32 	%r6163, %r6155, 24, 8;
	cvt.u16.u32 	%rs13018, %r6163;
	ld.local.v2.b32 	{%r6164, %r6165}, [%rd3+72];
	bfe.u32 	%r6166, %r6164, 0, 8;
	cvt.u16.u32 	%rs13017, %r6166;
	bfe.u32 	%r6167, %r6164, 8, 8;
	cvt.u16.u32 	%rs13016, %r6167;
	bfe.u32 	%r6168, %r6164, 16, 8;
	cvt.u16.u32 	%rs13015, %r6168;
	bfe.u32 	%r6169, %r6164, 24, 8;
	cvt.u16.u32 	%rs13014, %r6169;
	bfe.u32 	%r6170, %r6165, 0, 8;
	cvt.u16.u32 	%rs13013, %r6170;
	bfe.u32 	%r6171, %r6165, 8, 8;
	cvt.u16.u32 	%rs13012, %r6171;
	bfe.u32 	%r6172, %r6165, 16, 8;
	cvt.u16.u32 	%rs13011, %r6172;
	bfe.u32 	%r6173, %r6165, 24, 8;
	cvt.u16.u32 	%rs13010, %r6173;
	ld.local.v2.b32 	{%r6174, %r6175}, [%rd3+80];
	bfe.u32 	%r6176, %r6174, 0, 8;
	cvt.u16.u32 	%rs13009, %r6176;
	bfe.u32 	%r6177, %r6174, 8, 8;
	cvt.u16.u32 	%rs13008, %r6177;
	bfe.u32 	%r6178, %r6174, 16, 8;
	cvt.u16.u32 	%rs13007, %r6178;
	bfe.u32 	%r6179, %r6174, 24, 8;
	cvt.u16.u32 	%rs13006, %r6179;
	bfe.u32 	%r6180, %r6175, 0, 8;
	cvt.u16.u32 	%rs13005, %r6180;
	bfe.u32 	%r6181, %r6175, 8, 8;
	cvt.u16.u32 	%rs13004, %r6181;
	bfe.u32 	%r6182, %r6175, 16, 8;
	cvt.u16.u32 	%rs13003, %r6182;
	bfe.u32 	%r6183, %r6175, 24, 8;
	cvt.u16.u32 	%rs13002, %r6183;
	ld.local.v2.b32 	{%r6184, %r6185}, [%rd3+88];
	bfe.u32 	%r6186, %r6184, 0, 8;
	cvt.u16.u32 	%rs13001, %r6186;
	bfe.u32 	%r6187, %r6184, 8, 8;
	cvt.u16.u32 	%rs13000, %r6187;
	bfe.u32 	%r6188, %r6184, 16, 8;
	cvt.u16.u32 	%rs12999, %r6188;
	bfe.u32 	%r6189, %r6184, 24, 8;
	cvt.u16.u32 	%rs12998, %r6189;
	bfe.u32 	%r6190, %r6185, 0, 8;
	cvt.u16.u32 	%rs12997, %r6190;
	bfe.u32 	%r6191, %r6185, 8, 8;
	cvt.u16.u32 	%rs12996, %r6191;
	bfe.u32 	%r6192, %r6185, 16, 8;
	cvt.u16.u32 	%rs12995, %r6192;
	bfe.u32 	%r6193, %r6185, 24, 8;
	cvt.u16.u32 	%rs12994, %r6193;
	ld.local.v2.b32 	{%r6194, %r6195}, [%rd3+96];
	bfe.u32 	%r6196, %r6194, 0, 8;
	cvt.u16.u32 	%rs12993, %r6196;
	bfe.u32 	%r6197, %r6194, 8, 8;
	cvt.u16.u32 	%rs12992, %r6197;
	bfe.u32 	%r6198, %r6194, 16, 8;
	cvt.u16.u32 	%rs12991, %r6198;
	bfe.u32 	%r6199, %r6194, 24, 8;
	cvt.u16.u32 	%rs12990, %r6199;
	bfe.u32 	%r6200, %r6195, 0, 8;
	cvt.u16.u32 	%rs12989, %r6200;
	bfe.u32 	%r6201, %r6195, 8, 8;
	cvt.u16.u32 	%rs12988, %r6201;
	bfe.u32 	%r6202, %r6195, 16, 8;
	cvt.u16.u32 	%rs12987, %r6202;
	bfe.u32 	%r6203, %r6195, 24, 8;
	cvt.u16.u32 	%rs12986, %r6203;
	ld.local.v2.b32 	{%r6204, %r6205}, [%rd3+104];
	bfe.u32 	%r6206, %r6204, 0, 8;
	cvt.u16.u32 	%rs12985, %r6206;
	bfe.u32 	%r6207, %r6204, 8, 8;
	cvt.u16.u32 	%rs12984, %r6207;
	bfe.u32 	%r6208, %r6204, 16, 8;
	cvt.u16.u32 	%rs12983, %r6208;
	bfe.u32 	%r6209, %r6204, 24, 8;
	cvt.u16.u32 	%rs12982, %r6209;
	bfe.u32 	%r6210, %r6205, 0, 8;
	cvt.u16.u32 	%rs12981, %r6210;
	bfe.u32 	%r6211, %r6205, 8, 8;
	cvt.u16.u32 	%rs12980, %r6211;
	bfe.u32 	%r6212, %r6205, 16, 8;
	cvt.u16.u32 	%rs12979, %r6212;
	bfe.u32 	%r6213, %r6205, 24, 8;
	cvt.u16.u32 	%rs12978, %r6213;
	ld.local.v2.b32 	{%r6214, %r6215}, [%rd3+112];
	bfe.u32 	%r6216, %r6214, 0, 8;
	cvt.u16.u32 	%rs12977, %r6216;
	bfe.u32 	%r6217, %r6214, 8, 8;
	cvt.u16.u32 	%rs12976, %r6217;
	bfe.u32 	%r6218, %r6214, 16, 8;
	cvt.u16.u32 	%rs12975, %r6218;
	bfe.u32 	%r6219, %r6214, 24, 8;
	cvt.u16.u32 	%rs12974, %r6219;
	bfe.u32 	%r6220, %r6215, 0, 8;
	cvt.u16.u32 	%rs12973, %r6220;
	bfe.u32 	%r6221, %r6215, 8, 8;
	cvt.u16.u32 	%rs12972, %r6221;
	bfe.u32 	%r6222, %r6215, 16, 8;
	cvt.u16.u32 	%rs12971, %r6222;
	bfe.u32 	%r6223, %r6215, 24, 8;
	cvt.u16.u32 	%rs12970, %r6223;
	ld.local.v2.b32 	{%r6224, %r6225}, [%rd3+120];
	bfe.u32 	%r6226, %r6224, 0, 8;
	cvt.u16.u32 	%rs12969, %r6226;
	bfe.u32 	%r6227, %r6224, 8, 8;
	cvt.u16.u32 	%rs12968, %r6227;
	bfe.u32 	%r6228, %r6224, 16, 8;
	cvt.u16.u32 	%rs12967, %r6228;
	bfe.u32 	%r6229, %r6224, 24, 8;
	cvt.u16.u32 	%rs12966, %r6229;
	bfe.u32 	%r6230, %r6225, 0, 8;
	cvt.u16.u32 	%rs12965, %r6230;
	bfe.u32 	%r6231, %r6225, 8, 8;
	cvt.u16.u32 	%rs12964, %r6231;
	bfe.u32 	%r6232, %r6225, 16, 8;
	cvt.u16.u32 	%rs12963, %r6232;
	bfe.u32 	%r6233, %r6225, 24, 8;
	cvt.u16.u32 	%rs12962, %r6233;
	ld.local.v2.b32 	{%r6234, %r6235}, [%rd3+128];
	bfe.u32 	%r6236, %r6234, 0, 8;
	cvt.u16.u32 	%rs12961, %r6236;
	bfe.u32 	%r6237, %r6234, 8, 8;
	cvt.u16.u32 	%rs12960, %r6237;
	bfe.u32 	%r6238, %r6234, 16, 8;
	cvt.u16.u32 	%rs12959, %r6238;
	bfe.u32 	%r6239, %r6234, 24, 8;
	cvt.u16.u32 	%rs12958, %r6239;
	bfe.u32 	%r6240, %r6235, 0, 8;
	cvt.u16.u32 	%rs12957, %r6240;
	bfe.u32 	%r6241, %r6235, 8, 8;
	cvt.u16.u32 	%rs12956, %r6241;
	bfe.u32 	%r6242, %r6235, 16, 8;
	cvt.u16.u32 	%rs12955, %r6242;
	bfe.u32 	%r6243, %r6235, 24, 8;
	cvt.u16.u32 	%rs12954, %r6243;
	ld.local.v2.b32 	{%r6244, %r6245}, [%rd3+136];
	bfe.u32 	%r6246, %r6244, 0, 8;
	cvt.u16.u32 	%rs12953, %r6246;
	bfe.u32 	%r6247, %r6244, 8, 8;
	cvt.u16.u32 	%rs12952, %r6247;
	bfe.u32 	%r6248, %r6244, 16, 8;
	cvt.u16.u32 	%rs12951, %r6248;
	bfe.u32 	%r6249, %r6244, 24, 8;
	cvt.u16.u32 	%rs12950, %r6249;
	bfe.u32 	%r6250, %r6245, 0, 8;
	cvt.u16.u32 	%rs12949, %r6250;
	bfe.u32 	%r6251, %r6245, 8, 8;
	cvt.u16.u32 	%rs12948, %r6251;
	bfe.u32 	%r6252, %r6245, 16, 8;
	cvt.u16.u32 	%rs12947, %r6252;
	bfe.u32 	%r6253, %r6245, 24, 8;
	cvt.u16.u32 	%rs12946, %r6253;
	ld.local.v2.b32 	{%r6254, %r6255}, [%rd3+144];
	bfe.u32 	%r6256, %r6254, 0, 8;
	cvt.u16.u32 	%rs12945, %r6256;
	bfe.u32 	%r6257, %r6254, 8, 8;
	cvt.u16.u32 	%rs12944, %r6257;
	bfe.u32 	%r6258, %r6254, 16, 8;
	cvt.u16.u32 	%rs12943, %r6258;
	bfe.u32 	%r6259, %r6254, 24, 8;
	cvt.u16.u32 	%rs12942, %r6259;
	bfe.u32 	%r6260, %r6255, 0, 8;
	cvt.u16.u32 	%rs12941, %r6260;
	bfe.u32 	%r6261, %r6255, 8, 8;
	cvt.u16.u32 	%rs12940, %r6261;
	bfe.u32 	%r6262, %r6255, 16, 8;
	cvt.u16.u32 	%rs12939, %r6262;
	bfe.u32 	%r6263, %r6255, 24, 8;
	cvt.u16.u32 	%rs12938, %r6263;
	ld.local.v2.b32 	{%r6264, %r6265}, [%rd3+152];
	bfe.u32 	%r6266, %r6264, 0, 8;
	cvt.u16.u32 	%rs12937, %r6266;
	bfe.u32 	%r6267, %r6264, 8, 8;
	cvt.u16.u32 	%rs12936, %r6267;
	bfe.u32 	%r6268, %r6264, 16, 8;
	cvt.u16.u32 	%rs12935, %r6268;
	bfe.u32 	%r6269, %r6264, 24, 8;
	cvt.u16.u32 	%rs12934, %r6269;
	bfe.u32 	%r6270, %r6265, 0, 8;
	cvt.u16.u32 	%rs12933, %r6270;
	bfe.u32 	%r6271, %r6265, 8, 8;
	cvt.u16.u32 	%rs12932, %r6271;
	bfe.u32 	%r6272, %r6265, 16, 8;
	cvt.u16.u32 	%rs12931, %r6272;
	bfe.u32 	%r6273, %r6265, 24, 8;
	cvt.u16.u32 	%rs12930, %r6273;
	ld.local.v2.b32 	{%r6274, %r6275}, [%rd3+160];
	bfe.u32 	%r6276, %r6274, 0, 8;
	cvt.u16.u32 	%rs12929, %r6276;
	bfe.u32 	%r6277, %r6274, 8, 8;
	cvt.u16.u32 	%rs12928, %r6277;
	bfe.u32 	%r6278, %r6274, 16, 8;
	cvt.u16.u32 	%rs12927, %r6278;
	bfe.u32 	%r6279, %r6274, 24, 8;
	cvt.u16.u32 	%rs12926, %r6279;
	bfe.u32 	%r6280, %r6275, 0, 8;
	cvt.u16.u32 	%rs12925, %r6280;
	bfe.u32 	%r6281, %r6275, 8, 8;
	cvt.u16.u32 	%rs12924, %r6281;
	bfe.u32 	%r6282, %r6275, 16, 8;
	cvt.u16.u32 	%rs12923, %r6282;
	bfe.u32 	%r6283, %r6275, 24, 8;
	cvt.u16.u32 	%rs12922, %r6283;
	ld.local.v2.b32 	{%r6284, %r6285}, [%rd3+168];
	bfe.u32 	%r6286, %r6284, 0, 8;
	cvt.u16.u32 	%rs12921, %r6286;
	bfe.u32 	%r6287, %r6284, 8, 8;
	cvt.u16.u32 	%rs12920, %r6287;
	bfe.u32 	%r6288, %r6284, 16, 8;
	cvt.u16.u32 	%rs12919, %r6288;
	bfe.u32 	%r6289, %r6284, 24, 8;
	cvt.u16.u32 	%rs12918, %r6289;
	bfe.u32 	%r6290, %r6285, 0, 8;
	cvt.u16.u32 	%rs12917, %r6290;
	bfe.u32 	%r6291, %r6285, 8, 8;
	cvt.u16.u32 	%rs12916, %r6291;
	bfe.u32 	%r6292, %r6285, 16, 8;
	cvt.u16.u32 	%rs12915, %r6292;
	bfe.u32 	%r6293, %r6285, 24, 8;
	cvt.u16.u32 	%rs12914, %r6293;
	ld.local.v2.b32 	{%r6294, %r6295}, [%rd3+176];
	bfe.u32 	%r6296, %r6294, 0, 8;
	cvt.u16.u32 	%rs12913, %r6296;
	bfe.u32 	%r6297, %r6294, 8, 8;
	cvt.u16.u32 	%rs12912, %r6297;
	bfe.u32 	%r6298, %r6294, 16, 8;
	cvt.u16.u32 	%rs12911, %r6298;
	bfe.u32 	%r6299, %r6294, 24, 8;
	cvt.u16.u32 	%rs12910, %r6299;
	bfe.u32 	%r6300, %r6295, 0, 8;
	cvt.u16.u32 	%rs12909, %r6300;
	bfe.u32 	%r6301, %r6295, 8, 8;
	cvt.u16.u32 	%rs12908, %r6301;
	bfe.u32 	%r6302, %r6295, 16, 8;
	cvt.u16.u32 	%rs12907, %r6302;
	bfe.u32 	%r6303, %r6295, 24, 8;
	cvt.u16.u32 	%rs12906, %r6303;
	ld.local.v2.b32 	{%r6304, %r6305}, [%rd3+184];
	bfe.u32 	%r6306, %r6304, 0, 8;
	cvt.u16.u32 	%rs12905, %r6306;
	bfe.u32 	%r6307, %r6304, 8, 8;
	cvt.u16.u32 	%rs12904, %r6307;
	bfe.u32 	%r6308, %r6304, 16, 8;
	cvt.u16.u32 	%rs12903, %r6308;
	bfe.u32 	%r6309, %r6304, 24, 8;
	cvt.u16.u32 	%rs12902, %r6309;
	bfe.u32 	%r6310, %r6305, 0, 8;
	cvt.u16.u32 	%rs12901, %r6310;
	bfe.u32 	%r6311, %r6305, 8, 8;
	cvt.u16.u32 	%rs12900, %r6311;
	bfe.u32 	%r6312, %r6305, 16, 8;
	cvt.u16.u32 	%rs12899, %r6312;
	bfe.u32 	%r6313, %r6305, 24, 8;
	cvt.u16.u32 	%rs12898, %r6313;
	ld.local.v2.b32 	{%r6314, %r6315}, [%rd3+192];
	bfe.u32 	%r6316, %r6314, 0, 8;
	cvt.u16.u32 	%rs12897, %r6316;
	bfe.u32 	%r6317, %r6314, 8, 8;
	cvt.u16.u32 	%rs12896, %r6317;
	bfe.u32 	%r6318, %r6314, 16, 8;
	cvt.u16.u32 	%rs12895, %r6318;
	bfe.u32 	%r6319, %r6314, 24, 8;
	cvt.u16.u32 	%rs12894, %r6319;
	bfe.u32 	%r6320, %r6315, 0, 8;
	cvt.u16.u32 	%rs12893, %r6320;
	bfe.u32 	%r6321, %r6315, 8, 8;
	cvt.u16.u32 	%rs12892, %r6321;
	bfe.u32 	%r6322, %r6315, 16, 8;
	cvt.u16.u32 	%rs12891, %r6322;
	bfe.u32 	%r6323, %r6315, 24, 8;
	cvt.u16.u32 	%rs12890, %r6323;
	ld.local.v2.b32 	{%r6324, %r6325}, [%rd3+200];
	bfe.u32 	%r6326, %r6324, 0, 8;
	cvt.u16.u32 	%rs12889, %r6326;
	bfe.u32 	%r6327, %r6324, 8, 8;
	cvt.u16.u32 	%rs12888, %r6327;
	bfe.u32 	%r6328, %r6324, 16, 8;
	cvt.u16.u32 	%rs12887, %r6328;
	bfe.u32 	%r6329, %r6324, 24, 8;
	cvt.u16.u32 	%rs12886, %r6329;
	bfe.u32 	%r6330, %r6325, 0, 8;
	cvt.u16.u32 	%rs12885, %r6330;
	bfe.u32 	%r6331, %r6325, 8, 8;
	cvt.u16.u32 	%rs12884, %r6331;
	bfe.u32 	%r6332, %r6325, 16, 8;
	cvt.u16.u32 	%rs12883, %r6332;
	bfe.u32 	%r6333, %r6325, 24, 8;
	cvt.u16.u32 	%rs12882, %r6333;
	ld.local.v2.b32 	{%r6334, %r6335}, [%rd3+208];
	bfe.u32 	%r6336, %r6334, 0, 8;
	cvt.u16.u32 	%rs12881, %r6336;
	bfe.u32 	%r6337, %r6334, 8, 8;
	cvt.u16.u32 	%rs12880, %r6337;
	bfe.u32 	%r6338, %r6334, 16, 8;
	cvt.u16.u32 	%rs12879, %r6338;
	bfe.u32 	%r6339, %r6334, 24, 8;
	cvt.u16.u32 	%rs12878, %r6339;
	bfe.u32 	%r6340, %r6335, 0, 8;
	cvt.u16.u32 	%rs12877, %r6340;
	bfe.u32 	%r6341, %r6335, 8, 8;
	cvt.u16.u32 	%rs12876, %r6341;
	bfe.u32 	%r6342, %r6335, 16, 8;
	cvt.u16.u32 	%rs12875, %r6342;
	bfe.u32 	%r6343, %r6335, 24, 8;
	cvt.u16.u32 	%rs12874, %r6343;
	ld.local.v2.b32 	{%r6344, %r6345}, [%rd3+216];
	bfe.u32 	%r6346, %r6344, 0, 8;
	cvt.u16.u32 	%rs12873, %r6346;
	bfe.u32 	%r6347, %r6344, 8, 8;
	cvt.u16.u32 	%rs12872, %r6347;
	bfe.u32 	%r6348, %r6344, 16, 8;
	cvt.u16.u32 	%rs12871, %r6348;
	bfe.u32 	%r6349, %r6344, 24, 8;
	cvt.u16.u32 	%rs12870, %r6349;
	bfe.u32 	%r6350, %r6345, 0, 8;
	cvt.u16.u32 	%rs12869, %r6350;
	bfe.u32 	%r6351, %r6345, 8, 8;
	cvt.u16.u32 	%rs12868, %r6351;
	bfe.u32 	%r6352, %r6345, 16, 8;
	cvt.u16.u32 	%rs12867, %r6352;
	bfe.u32 	%r6353, %r6345, 24, 8;
	cvt.u16.u32 	%rs12866, %r6353;
	ld.local.v2.b32 	{%r6354, %r6355}, [%rd3+224];
	bfe.u32 	%r6356, %r6354, 0, 8;
	cvt.u16.u32 	%rs12865, %r6356;
	bfe.u32 	%r6357, %r6354, 8, 8;
	cvt.u16.u32 	%rs12864, %r6357;
	bfe.u32 	%r6358, %r6354, 16, 8;
	cvt.u16.u32 	%rs12863, %r6358;
	bfe.u32 	%r6359, %r6354, 24, 8;
	cvt.u16.u32 	%rs12862, %r6359;
	bfe.u32 	%r6360, %r6355, 0, 8;
	cvt.u16.u32 	%rs12861, %r6360;
	bfe.u32 	%r6361, %r6355, 8, 8;
	cvt.u16.u32 	%rs12860, %r6361;
	bfe.u32 	%r6362, %r6355, 16, 8;
	cvt.u16.u32 	%rs12859, %r6362;
	bfe.u32 	%r6363, %r6355, 24, 8;
	cvt.u16.u32 	%rs12858, %r6363;
	ld.local.v2.b32 	{%r6364, %r6365}, [%rd3+232];
	bfe.u32 	%r6366, %r6364, 0, 8;
	cvt.u16.u32 	%rs12857, %r6366;
	bfe.u32 	%r6367, %r6364, 8, 8;
	cvt.u16.u32 	%rs12856, %r6367;
	bfe.u32 	%r6368, %r6364, 16, 8;
	cvt.u16.u32 	%rs12855, %r6368;
	bfe.u32 	%r6369, %r6364, 24, 8;
	cvt.u16.u32 	%rs12854, %r6369;
	bfe.u32 	%r6370, %r6365, 0, 8;
	cvt.u16.u32 	%rs12853, %r6370;
	bfe.u32 	%r6371, %r6365, 8, 8;
	cvt.u16.u32 	%rs12852, %r6371;
	bfe.u32 	%r6372, %r6365, 16, 8;
	cvt.u16.u32 	%rs12851, %r6372;
	bfe.u32 	%r6373, %r6365, 24, 8;
	cvt.u16.u32 	%rs12850, %r6373;
	ld.local.v2.b32 	{%r6374, %r6375}, [%rd3+240];
	bfe.u32 	%r6376, %r6374, 0, 8;
	cvt.u16.u32 	%rs12849, %r6376;
	bfe.u32 	%r6377, %r6374, 8, 8;
	cvt.u16.u32 	%rs12848, %r6377;
	bfe.u32 	%r6378, %r6374, 16, 8;
	cvt.u16.u32 	%rs12847, %r6378;
	bfe.u32 	%r6379, %r6374, 24, 8;
	cvt.u16.u32 	%rs12846, %r6379;
	bfe.u32 	%r6380, %r6375, 0, 8;
	cvt.u16.u32 	%rs12845, %r6380;
	bfe.u32 	%r6381, %r6375, 8, 8;
	cvt.u16.u32 	%rs12844, %r6381;
	bfe.u32 	%r6382, %r6375, 16, 8;
	cvt.u16.u32 	%rs12843, %r6382;
	bfe.u32 	%r6383, %r6375, 24, 8;
	cvt.u16.u32 	%rs12842, %r6383;
	ld.local.v2.b32 	{%r6384, %r6385}, [%rd3+248];
	bfe.u32 	%r6386, %r6384, 0, 8;
	cvt.u16.u32 	%rs12841, %r6386;
	bfe.u32 	%r6387, %r6384, 8, 8;
	cvt.u16.u32 	%rs12840, %r6387;
	bfe.u32 	%r6388, %r6384, 16, 8;
	cvt.u16.u32 	%rs12839, %r6388;
	bfe.u32 	%r6389, %r6384, 24, 8;
	cvt.u16.u32 	%rs12838, %r6389;
	bfe.u32 	%r6390, %r6385, 0, 8;
	cvt.u16.u32 	%rs12837, %r6390;
	bfe.u32 	%r6391, %r6385, 8, 8;
	cvt.u16.u32 	%rs12836, %r6391;
	bfe.u32 	%r6392, %r6385, 16, 8;
	cvt.u16.u32 	%rs12835, %r6392;
	bfe.u32 	%r6393, %r6385, 24, 8;
	cvt.u16.u32 	%rs12834, %r6393;
	ld.local.v2.b32 	{%r6394, %r6395}, [%rd3+256];
	bfe.u32 	%r6396, %r6394, 0, 8;
	cvt.u16.u32 	%rs12833, %r6396;
	bfe.u32 	%r6397, %r6394, 8, 8;
	cvt.u16.u32 	%rs12832, %r6397;
	bfe.u32 	%r6398, %r6394, 16, 8;
	cvt.u16.u32 	%rs12831, %r6398;
	bfe.u32 	%r6399, %r6394, 24, 8;
	cvt.u16.u32 	%rs12830, %r6399;
	bfe.u32 	%r6400, %r6395, 0, 8;
	cvt.u16.u32 	%rs12829, %r6400;
	bfe.u32 	%r6401, %r6395, 8, 8;
	cvt.u16.u32 	%rs12828, %r6401;
	bfe.u32 	%r6402, %r6395, 16, 8;
	cvt.u16.u32 	%rs12827, %r6402;
	bfe.u32 	%r6403, %r6395, 24, 8;
	cvt.u16.u32 	%rs12826, %r6403;
	ld.local.v2.b32 	{%r6404, %r6405}, [%rd3+264];
	bfe.u32 	%r6406, %r6404, 0, 8;
	cvt.u16.u32 	%rs12825, %r6406;
	bfe.u32 	%r6407, %r6404, 8, 8;
	cvt.u16.u32 	%rs12824, %r6407;
	bfe.u32 	%r6408, %r6404, 16, 8;
	cvt.u16.u32 	%rs12823, %r6408;
	bfe.u32 	%r6409, %r6404, 24, 8;
	cvt.u16.u32 	%rs12822, %r6409;
	bfe.u32 	%r6410, %r6405, 0, 8;
	cvt.u16.u32 	%rs12821, %r6410;
	bfe.u32 	%r6411, %r6405, 8, 8;
	cvt.u16.u32 	%rs12820, %r6411;
	bfe.u32 	%r6412, %r6405, 16, 8;
	cvt.u16.u32 	%rs12819, %r6412;
	bfe.u32 	%r6413, %r6405, 24, 8;
	cvt.u16.u32 	%rs12818, %r6413;
$L__BB4_119:
	cvt.u32.u16 	%r6754, %rs13073;
	and.b32  	%r6755, %r6754, 255;
	and.b16  	%rs11732, %rs13072, 255;
	mul.wide.u16 	%r6756, %rs11732, 256;
	or.b32  	%r6757, %r6756, %r6755;
	cvt.u32.u16 	%r6758, %rs13071;
	shl.b32 	%r6759, %r6758, 16;
	and.b32  	%r6760, %r6759, 16711680;
	or.b32  	%r6761, %r6757, %r6760;
	cvt.u32.u16 	%r6762, %rs13070;
	shl.b32 	%r6763, %r6762, 24;
	or.b32  	%r6435, %r6761, %r6763;
	cvt.u32.u16 	%r6764, %rs13069;
	and.b32  	%r6765, %r6764, 255;
	and.b16  	%rs11733, %rs13068, 255;
	mul.wide.u16 	%r6766, %rs11733, 256;
	or.b32  	%r6767, %r6766, %r6765;
	cvt.u32.u16 	%r6768, %rs13067;
	shl.b32 	%r6769, %r6768, 16;
	and.b32  	%r6770, %r6769, 16711680;
	or.b32  	%r6771, %r6767, %r6770;
	cvt.u32.u16 	%r6772, %rs13066;
	shl.b32 	%r6773, %r6772, 24;
	or.b32  	%r6440, %r6771, %r6773;
	cvt.u32.u16 	%r6774, %rs13065;
	and.b32  	%r6775, %r6774, 255;
	and.b16  	%rs11734, %rs13064, 255;
	mul.wide.u16 	%r6776, %rs11734, 256;
	or.b32  	%r6777, %r6776, %r6775;
	cvt.u32.u16 	%r6778, %rs13063;
	shl.b32 	%r6779, %r6778, 16;
	and.b32  	%r6780, %r6779, 16711680;
	or.b32  	%r6781, %r6777, %r6780;
	cvt.u32.u16 	%r6782, %rs13062;
	shl.b32 	%r6783, %r6782, 24;
	or.b32  	%r6445, %r6781, %r6783;
	cvt.u32.u16 	%r6784, %rs13061;
	and.b32  	%r6785, %r6784, 255;
	and.b16  	%rs11735, %rs13060, 255;
	mul.wide.u16 	%r6786, %rs11735, 256;
	or.b32  	%r6787, %r6786, %r6785;
	cvt.u32.u16 	%r6788, %rs13059;
	shl.b32 	%r6789, %r6788, 16;
	and.b32  	%r6790, %r6789, 16711680;
	or.b32  	%r6791, %r6787, %r6790;
	cvt.u32.u16 	%r6792, %rs13058;
	shl.b32 	%r6793, %r6792, 24;
	or.b32  	%r6450, %r6791, %r6793;
	cvt.u32.u16 	%r6794, %rs13057;
	and.b32  	%r6795, %r6794, 255;
	and.b16  	%rs11736, %rs13056, 255;
	mul.wide.u16 	%r6796, %rs11736, 256;
	or.b32  	%r6797, %r6796, %r6795;
	cvt.u32.u16 	%r6798, %rs13055;
	shl.b32 	%r6799, %r6798, 16;
	and.b32  	%r6800, %r6799, 16711680;
	or.b32  	%r6801, %r6797, %r6800;
	cvt.u32.u16 	%r6802, %rs13054;
	shl.b32 	%r6803, %r6802, 24;
	or.b32  	%r6455, %r6801, %r6803;
	cvt.u32.u16 	%r6804, %rs13053;
	and.b32  	%r6805, %r6804, 255;
	and.b16  	%rs11737, %rs13052, 255;
	mul.wide.u16 	%r6806, %rs11737, 256;
	or.b32  	%r6807, %r6806, %r6805;
	cvt.u32.u16 	%r6808, %rs13051;
	shl.b32 	%r6809, %r6808, 16;
	and.b32  	%r6810, %r6809, 16711680;
	or.b32  	%r6811, %r6807, %r6810;
	cvt.u32.u16 	%r6812, %rs13050;
	shl.b32 	%r6813, %r6812, 24;
	or.b32  	%r6460, %r6811, %r6813;
	cvt.u32.u16 	%r6814, %rs13049;
	and.b32  	%r6815, %r6814, 255;
	and.b16  	%rs11738, %rs13048, 255;
	mul.wide.u16 	%r6816, %rs11738, 256;
	or.b32  	%r6817, %r6816, %r6815;
	cvt.u32.u16 	%r6818, %rs13047;
	shl.b32 	%r6819, %r6818, 16;
	and.b32  	%r6820, %r6819, 16711680;
	or.b32  	%r6821, %r6817, %r6820;
	cvt.u32.u16 	%r6822, %rs13046;
	shl.b32 	%r6823, %r6822, 24;
	or.b32  	%r6465, %r6821, %r6823;
	cvt.u32.u16 	%r6824, %rs13045;
	and.b32  	%r6825, %r6824, 255;
	and.b16  	%rs11739, %rs13044, 255;
	mul.wide.u16 	%r6826, %rs11739, 256;
	or.b32  	%r6827, %r6826, %r6825;
	cvt.u32.u16 	%r6828, %rs13043;
	shl.b32 	%r6829, %r6828, 16;
	and.b32  	%r6830, %r6829, 16711680;
	or.b32  	%r6831, %r6827, %r6830;
	cvt.u32.u16 	%r6832, %rs13042;
	shl.b32 	%r6833, %r6832, 24;
	or.b32  	%r6470, %r6831, %r6833;
	cvt.u32.u16 	%r6834, %rs13041;
	and.b32  	%r6835, %r6834, 255;
	and.b16  	%rs11740, %rs13040, 255;
	mul.wide.u16 	%r6836, %rs11740, 256;
	or.b32  	%r6837, %r6836, %r6835;
	cvt.u32.u16 	%r6838, %rs13039;
	shl.b32 	%r6839, %r6838, 16;
	and.b32  	%r6840, %r6839, 16711680;
	or.b32  	%r6841, %r6837, %r6840;
	cvt.u32.u16 	%r6842, %rs13038;
	shl.b32 	%r6843, %r6842, 24;
	or.b32  	%r6475, %r6841, %r6843;
	cvt.u32.u16 	%r6844, %rs13037;
	and.b32  	%r6845, %r6844, 255;
	and.b16  	%rs11741, %rs13036, 255;
	mul.wide.u16 	%r6846, %rs11741, 256;
	or.b32  	%r6847, %r6846, %r6845;
	cvt.u32.u16 	%r6848, %rs13035;
	shl.b32 	%r6849, %r6848, 16;
	and.b32  	%r6850, %r6849, 16711680;
	or.b32  	%r6851, %r6847, %r6850;
	cvt.u32.u16 	%r6852, %rs13034;
	shl.b32 	%r6853, %r6852, 24;
	or.b32  	%r6480, %r6851, %r6853;
	cvt.u32.u16 	%r6854, %rs13033;
	and.b32  	%r6855, %r6854, 255;
	and.b16  	%rs11742, %rs13032, 255;
	mul.wide.u16 	%r6856, %rs11742, 256;
	or.b32  	%r6857, %r6856, %r6855;
	cvt.u32.u16 	%r6858, %rs13031;
	shl.b32 	%r6859, %r6858, 16;
	and.b32  	%r6860, %r6859, 16711680;
	or.b32  	%r6861, %r6857, %r6860;
	cvt.u32.u16 	%r6862, %rs13030;
	shl.b32 	%r6863, %r6862, 24;
	or.b32  	%r6485, %r6861, %r6863;
	cvt.u32.u16 	%r6864, %rs13029;
	and.b32  	%r6865, %r6864, 255;
	and.b16  	%rs11743, %rs13028, 255;
	mul.wide.u16 	%r6866, %rs11743, 256;
	or.b32  	%r6867, %r6866, %r6865;
	cvt.u32.u16 	%r6868, %rs13027;
	shl.b32 	%r6869, %r6868, 16;
	and.b32  	%r6870, %r6869, 16711680;
	or.b32  	%r6871, %r6867, %r6870;
	cvt.u32.u16 	%r6872, %rs13026;
	shl.b32 	%r6873, %r6872, 24;
	or.b32  	%r6490, %r6871, %r6873;
	cvt.u32.u16 	%r6874, %rs13025;
	and.b32  	%r6875, %r6874, 255;
	and.b16  	%rs11744, %rs13024, 255;
	mul.wide.u16 	%r6876, %rs11744, 256;
	or.b32  	%r6877, %r6876, %r6875;
	cvt.u32.u16 	%r6878, %rs13023;
	shl.b32 	%r6879, %r6878, 16;
	and.b32  	%r6880, %r6879, 16711680;
	or.b32  	%r6881, %r6877, %r6880;
	cvt.u32.u16 	%r6882, %rs13022;
	shl.b32 	%r6883, %r6882, 24;
	or.b32  	%r6495, %r6881, %r6883;
	cvt.u32.u16 	%r6884, %rs13021;
	and.b32  	%r6885, %r6884, 255;
	and.b16  	%rs11745, %rs13020, 255;
	mul.wide.u16 	%r6886, %rs11745, 256;
	or.b32  	%r6887, %r6886, %r6885;
	cvt.u32.u16 	%r6888, %rs13019;
	shl.b32 	%r6889, %r6888, 16;
	and.b32  	%r6890, %r6889, 16711680;
	or.b32  	%r6891, %r6887, %r6890;
	cvt.u32.u16 	%r6892, %rs13018;
	shl.b32 	%r6893, %r6892, 24;
	or.b32  	%r6500, %r6891, %r6893;
	cvt.u32.u16 	%r6894, %rs13017;
	and.b32  	%r6895, %r6894, 255;
	and.b16  	%rs11746, %rs13016, 255;
	mul.wide.u16 	%r6896, %rs11746, 256;
	or.b32  	%r6897, %r6896, %r6895;
	cvt.u32.u16 	%r6898, %rs13015;
	shl.b32 	%r6899, %r6898, 16;
	and.b32  	%r6900, %r6899, 16711680;
	or.b32  	%r6901, %r6897, %r6900;
	cvt.u32.u16 	%r6902, %rs13014;
	shl.b32 	%r6903, %r6902, 24;
	or.b32  	%r6505, %r6901, %r6903;
	cvt.u32.u16 	%r6904, %rs13013;
	and.b32  	%r6905, %r6904, 255;
	and.b16  	%rs11747, %rs13012, 255;
	mul.wide.u16 	%r6906, %rs11747, 256;
	or.b32  	%r6907, %r6906, %r6905;
	cvt.u32.u16 	%r6908, %rs13011;
	shl.b32 	%r6909, %r6908, 16;
	and.b32  	%r6910, %r6909, 16711680;
	or.b32  	%r6911, %r6907, %r6910;
	cvt.u32.u16 	%r6912, %rs13010;
	shl.b32 	%r6913, %r6912, 24;
	or.b32  	%r6510, %r6911, %r6913;
	cvt.u32.u16 	%r6914, %rs13009;
	and.b32  	%r6915, %r6914, 255;
	and.b16  	%rs11748, %rs13008, 255;
	mul.wide.u16 	%r6916, %rs11748, 256;
	or.b32  	%r6917, %r6916, %r6915;
	cvt.u32.u16 	%r6918, %rs13007;
	shl.b32 	%r6919, %r6918, 16;
	and.b32  	%r6920, %r6919, 16711680;
	or.b32  	%r6921, %r6917, %r6920;
	cvt.u32.u16 	%r6922, %rs13006;
	shl.b32 	%r6923, %r6922, 24;
	or.b32  	%r6515, %r6921, %r6923;
	cvt.u32.u16 	%r6924, %rs13005;
	and.b32  	%r6925, %r6924, 255;
	and.b16  	%rs11749, %rs13004, 255;
	mul.wide.u16 	%r6926, %rs11749, 256;
	or.b32  	%r6927, %r6926, %r6925;
	cvt.u32.u16 	%r6928, %rs13003;
	shl.b32 	%r6929, %r6928, 16;
	and.b32  	%r6930, %r6929, 16711680;
	or.b32  	%r6931, %r6927, %r6930;
	cvt.u32.u16 	%r6932, %rs13002;
	shl.b32 	%r6933, %r6932, 24;
	or.b32  	%r6520, %r6931, %r6933;
	cvt.u32.u16 	%r6934, %rs13001;
	and.b32  	%r6935, %r6934, 255;
	and.b16  	%rs11750, %rs13000, 255;
	mul.wide.u16 	%r6936, %rs11750, 256;
	or.b32  	%r6937, %r6936, %r6935;
	cvt.u32.u16 	%r6938, %rs12999;
	shl.b32 	%r6939, %r6938, 16;
	and.b32  	%r6940, %r6939, 16711680;
	or.b32  	%r6941, %r6937, %r6940;
	cvt.u32.u16 	%r6942, %rs12998;
	shl.b32 	%r6943, %r6942, 24;
	or.b32  	%r6525, %r6941, %r6943;
	cvt.u32.u16 	%r6944, %rs12997;
	and.b32  	%r6945, %r6944, 255;
	and.b16  	%rs11751, %rs12996, 255;
	mul.wide.u16 	%r6946, %rs11751, 256;
	or.b32  	%r6947, %r6946, %r6945;
	cvt.u32.u16 	%r6948, %rs12995;
	shl.b32 	%r6949, %r6948, 16;
	and.b32  	%r6950, %r6949, 16711680;
	or.b32  	%r6951, %r6947, %r6950;
	cvt.u32.u16 	%r6952, %rs12994;
	shl.b32 	%r6953, %r6952, 24;
	or.b32  	%r6530, %r6951, %r6953;
	cvt.u32.u16 	%r6954, %rs12993;
	and.b32  	%r6955, %r6954, 255;
	and.b16  	%rs11752, %rs12992, 255;
	mul.wide.u16 	%r6956, %rs11752, 256;
	or.b32  	%r6957, %r6956, %r6955;
	cvt.u32.u16 	%r6958, %rs12991;
	shl.b32 	%r6959, %r6958, 16;
	and.b32  	%r6960, %r6959, 16711680;
	or.b32  	%r6961, %r6957, %r6960;
	cvt.u32.u16 	%r6962, %rs12990;
	shl.b32 	%r6963, %r6962, 24;
	or.b32  	%r6535, %r6961, %r6963;
	cvt.u32.u16 	%r6964, %rs12989;
	and.b32  	%r6965, %r6964, 255;
	and.b16  	%rs11753, %rs12988, 255;
	mul.wide.u16 	%r6966, %rs11753, 256;
	or.b32  	%r6967, %r6966, %r6965;
	cvt.u32.u16 	%r6968, %rs12987;
	shl.b32 	%r6969, %r6968, 16;
	and.b32  	%r6970, %r6969, 16711680;
	or.b32  	%r6971, %r6967, %r6970;
	cvt.u32.u16 	%r6972, %rs12986;
	shl.b32 	%r6973, %r6972, 24;
	or.b32  	%r6540, %r6971, %r6973;
	cvt.u32.u16 	%r6974, %rs12985;
	and.b32  	%r6975, %r6974, 255;
	and.b16  	%rs11754, %rs12984, 255;
	mul.wide.u16 	%r6976, %rs11754, 256;
	or.b32  	%r6977, %r6976, %r6975;
	cvt.u32.u16 	%r6978, %rs12983;
	shl.b32 	%r6979, %r6978, 16;
	and.b32  	%r6980, %r6979, 16711680;
	or.b32  	%r6981, %r6977, %r6980;
	cvt.u32.u16 	%r6982, %rs12982;
	shl.b32 	%r6983, %r6982, 24;
	or.b32  	%r6545, %r6981, %r6983;
	cvt.u32.u16 	%r6984, %rs12981;
	and.b32  	%r6985, %r6984, 255;
	and.b16  	%rs11755, %rs12980, 255;
	mul.wide.u16 	%r6986, %rs11755, 256;
	or.b32  	%r6987, %r6986, %r6985;
	cvt.u32.u16 	%r6988, %rs12979;
	shl.b32 	%r6989, %r6988, 16;
	and.b32  	%r6990, %r6989, 16711680;
	or.b32  	%r6991, %r6987, %r6990;
	cvt.u32.u16 	%r6992, %rs12978;
	shl.b32 	%r6993, %r6992, 24;
	or.b32  	%r6550, %r6991, %r6993;
	cvt.u32.u16 	%r6994, %rs12977;
	and.b32  	%r6995, %r6994, 255;
	and.b16  	%rs11756, %rs12976, 255;
	mul.wide.u16 	%r6996, %rs11756, 256;
	or.b32  	%r6997, %r6996, %r6995;
	cvt.u32.u16 	%r6998, %rs12975;
	shl.b32 	%r6999, %r6998, 16;
	and.b32  	%r7000, %r6999, 16711680;
	or.b32  	%r7001, %r6997, %r7000;
	cvt.u32.u16 	%r7002, %rs12974;
	shl.b32 	%r7003, %r7002, 24;
	or.b32  	%r6555, %r7001, %r7003;
	cvt.u32.u16 	%r7004, %rs12973;
	and.b32  	%r7005, %r7004, 255;
	and.b16  	%rs11757, %rs12972, 255;
	mul.wide.u16 	%r7006, %rs11757, 256;
	or.b32  	%r7007, %r7006, %r7005;
	cvt.u32.u16 	%r7008, %rs12971;
	shl.b32 	%r7009, %r7008, 16;
	and.b32  	%r7010, %r7009, 16711680;
	or.b32  	%r7011, %r7007, %r7010;
	cvt.u32.u16 	%r7012, %rs12970;
	shl.b32 	%r7013, %r7012, 24;
	or.b32  	%r6560, %r7011, %r7013;
	cvt.u32.u16 	%r7014, %rs12969;
	and.b32  	%r7015, %r7014, 255;
	and.b16  	%rs11758, %rs12968, 255;
	mul.wide.u16 	%r7016, %rs11758, 256;
	or.b32  	%r7017, %r7016, %r7015;
	cvt.u32.u16 	%r7018, %rs12967;
	shl.b32 	%r7019, %r7018, 16;
	and.b32  	%r7020, %r7019, 16711680;
	or.b32  	%r7021, %r7017, %r7020;
	cvt.u32.u16 	%r7022, %rs12966;
	shl.b32 	%r7023, %r7022, 24;
	or.b32  	%r6565, %r7021, %r7023;
	cvt.u32.u16 	%r7024, %rs12965;
	and.b32  	%r7025, %r7024, 255;
	and.b16  	%rs11759, %rs12964, 255;
	mul.wide.u16 	%r7026, %rs11759, 256;
	or.b32  	%r7027, %r7026, %r7025;
	cvt.u32.u16 	%r7028, %rs12963;
	shl.b32 	%r7029, %r7028, 16;
	and.b32  	%r7030, %r7029, 16711680;
	or.b32  	%r7031, %r7027, %r7030;
	cvt.u32.u16 	%r7032, %rs12962;
	shl.b32 	%r7033, %r7032, 24;
	or.b32  	%r6570, %r7031, %r7033;
	cvt.u32.u16 	%r7034, %rs12961;
	and.b32  	%r7035, %r7034, 255;
	and.b16  	%rs11760, %rs12960, 255;
	mul.wide.u16 	%r7036, %rs11760, 256;
	or.b32  	%r7037, %r7036, %r7035;
	cvt.u32.u16 	%r7038, %rs12959;
	shl.b32 	%r7039, %r7038, 16;
	and.b32  	%r7040, %r7039, 16711680;
	or.b32  	%r7041, %r7037, %r7040;
	cvt.u32.u16 	%r7042, %rs12958;
	shl.b32 	%r7043, %r7042, 24;
	or.b32  	%r6575, %r7041, %r7043;
	cvt.u32.u16 	%r7044, %rs12957;
	and.b32  	%r7045, %r7044, 255;
	and.b16  	%rs11761, %rs12956, 255;
	mul.wide.u16 	%r7046, %rs11761, 256;
	or.b32  	%r7047, %r7046, %r7045;
	cvt.u32.u16 	%r7048, %rs12955;
	shl.b32 	%r7049, %r7048, 16;
	and.b32  	%r7050, %r7049, 16711680;
	or.b32  	%r7051, %r7047, %r7050;
	cvt.u32.u16 	%r7052, %rs12954;
	shl.b32 	%r7053, %r7052, 24;
	or.b32  	%r6580, %r7051, %r7053;
	cvt.u32.u16 	%r7054, %rs12953;
	and.b32  	%r7055, %r7054, 255;
	and.b16  	%rs11762, %rs12952, 255;
	mul.wide.u16 	%r7056, %rs11762, 256;
	or.b32  	%r7057, %r7056, %r7055;
	cvt.u32.u16 	%r7058, %rs12951;
	shl.b32 	%r7059, %r7058, 16;
	and.b32  	%r7060, %r7059, 16711680;
	or.b32  	%r7061, %r7057, %r7060;
	cvt.u32.u16 	%r7062, %rs12950;
	shl.b32 	%r7063, %r7062, 24;
	or.b32  	%r6585, %r7061, %r7063;
	cvt.u32.u16 	%r7064, %rs12949;
	and.b32  	%r7065, %r7064, 255;
	and.b16  	%rs11763, %rs12948, 255;
	mul.wide.u16 	%r7066, %rs11763, 256;
	or.b32  	%r7067, %r7066, %r7065;
	cvt.u32.u16 	%r7068, %rs12947;
	shl.b32 	%r7069, %r7068, 16;
	and.b32  	%r7070, %r7069, 16711680;
	or.b32  	%r7071, %r7067, %r7070;
	cvt.u32.u16 	%r7072, %rs12946;
	shl.b32 	%r7073, %r7072, 24;
	or.b32  	%r6590, %r7071, %r7073;
	cvt.u32.u16 	%r7074, %rs12945;
	and.b32  	%r7075, %r7074, 255;
	and.b16  	%rs11764, %rs12944, 255;
	mul.wide.u16 	%r7076, %rs11764, 256;
	or.b32  	%r7077, %r7076, %r7075;
	cvt.u32.u16 	%r7078, %rs12943;
	shl.b32 	%r7079, %r7078, 16;
	and.b32  	%r7080, %r7079, 16711680;
	or.b32  	%r7081, %r7077, %r7080;
	cvt.u32.u16 	%r7082, %rs12942;
	shl.b32 	%r7083, %r7082, 24;
	or.b32  	%r6595, %r7081, %r7083;
	cvt.u32.u16 	%r7084, %rs12941;
	and.b32  	%r7085, %r7084, 255;
	and.b16  	%rs11765, %rs12940, 255;
	mul.wide.u16 	%r7086, %rs11765, 256;
	or.b32  	%r7087, %r7086, %r7085;
	cvt.u32.u16 	%r7088, %rs12939;
	shl.b32 	%r7089, %r7088, 16;
	and.b32  	%r7090, %r7089, 16711680;
	or.b32  	%r7091, %r7087, %r7090;
	cvt.u32.u16 	%r7092, %rs12938;
	shl.b32 	%r7093, %r7092, 24;
	or.b32  	%r6600, %r7091, %r7093;
	cvt.u32.u16 	%r7094, %rs12937;
	and.b32  	%r7095, %r7094, 255;
	and.b16  	%rs11766, %rs12936, 255;
	mul.wide.u16 	%r7096, %rs11766, 256;
	or.b32  	%r7097, %r7096, %r7095;
	cvt.u32.u16 	%r7098, %rs12935;
	shl.b32 	%r7099, %r7098, 16;
	and.b32  	%r7100, %r7099, 16711680;
	or.b32  	%r7101, %r7097, %r7100;
	cvt.u32.u16 	%r7102, %rs12934;
	shl.b32 	%r7103, %r7102, 24;
	or.b32  	%r6605, %r7101, %r7103;
	cvt.u32.u16 	%r7104, %rs12933;
	and.b32  	%r7105, %r7104, 255;
	and.b16  	%rs11767, %rs12932, 255;
	mul.wide.u16 	%r7106, %rs11767, 256;
	or.b32  	%r7107, %r7106, %r7105;
	cvt.u32.u16 	%r7108, %rs12931;
	shl.b32 	%r7109, %r7108, 16;
	and.b32  	%r7110, %r7109, 16711680;
	or.b32  	%r7111, %r7107, %r7110;
	cvt.u32.u16 	%r7112, %rs12930;
	shl.b32 	%r7113, %r7112, 24;
	or.b32  	%r6610, %r7111, %r7113;
	cvt.u32.u16 	%r7114, %rs12929;
	and.b32  	%r7115, %r7114, 255;
	and.b16  	%rs11768, %rs12928, 255;
	mul.wide.u16 	%r7116, %rs11768, 256;
	or.b32  	%r7117, %r7116, %r7115;
	cvt.u32.u16 	%r7118, %rs12927;
	shl.b32 	%r7119, %r7118, 16;
	and.b32  	%r7120, %r7119, 16711680;
	or.b32  	%r7121, %r7117, %r7120;
	cvt.u32.u16 	%r7122, %rs12926;
	shl.b32 	%r7123, %r7122, 24;
	or.b32  	%r6615, %r7121, %r7123;
	cvt.u32.u16 	%r7124, %rs12925;
	and.b32  	%r7125, %r7124, 255;
	and.b16  	%rs11769, %rs12924, 255;
	mul.wide.u16 	%r7126, %rs11769, 256;
	or.b32  	%r7127, %r7126, %r7125;
	cvt.u32.u16 	%r7128, %rs12923;
	shl.b32 	%r7129, %r7128, 16;
	and.b32  	%r7130, %r7129, 16711680;
	or.b32  	%r7131, %r7127, %r7130;
	cvt.u32.u16 	%r7132, %rs12922;
	shl.b32 	%r7133, %r7132, 24;
	or.b32  	%r6620, %r7131, %r7133;
	cvt.u32.u16 	%r7134, %rs12921;
	and.b32  	%r7135, %r7134, 255;
	and.b16  	%rs11770, %rs12920, 255;
	mul.wide.u16 	%r7136, %rs11770, 256;
	or.b32  	%r7137, %r7136, %r7135;
	cvt.u32.u16 	%r7138, %rs12919;
	shl.b32 	%r7139, %r7138, 16;
	and.b32  	%r7140, %r7139, 16711680;
	or.b32  	%r7141, %r7137, %r7140;
	cvt.u32.u16 	%r7142, %rs12918;
	shl.b32 	%r7143, %r7142, 24;
	or.b32  	%r6625, %r7141, %r7143;
	cvt.u32.u16 	%r7144, %rs12917;
	and.b32  	%r7145, %r7144, 255;
	and.b16  	%rs11771, %rs12916, 255;
	mul.wide.u16 	%r7146, %rs11771, 256;
	or.b32  	%r7147, %r7146, %r7145;
	cvt.u32.u16 	%r7148, %rs12915;
	shl.b32 	%r7149, %r7148, 16;
	and.b32  	%r7150, %r7149, 16711680;
	or.b32  	%r7151, %r7147, %r7150;
	cvt.u32.u16 	%r7152, %rs12914;
	shl.b32 	%r7153, %r7152, 24;
	or.b32  	%r6630, %r7151, %r7153;
	cvt.u32.u16 	%r7154, %rs12913;
	and.b32  	%r7155, %r7154, 255;
	and.b16  	%rs11772, %rs12912, 255;
	mul.wide.u16 	%r7156, %rs11772, 256;
	or.b32  	%r7157, %r7156, %r7155;
	cvt.u32.u16 	%r7158, %rs12911;
	shl.b32 	%r7159, %r7158, 16;
	and.b32  	%r7160, %r7159, 16711680;
	or.b32  	%r7161, %r7157, %r7160;
	cvt.u32.u16 	%r7162, %rs12910;
	shl.b32 	%r7163, %r7162, 24;
	or.b32  	%r6635, %r7161, %r7163;
	cvt.u32.u16 	%r7164, %rs12909;
	and.b32  	%r7165, %r7164, 255;
	and.b16  	%rs11773, %rs12908, 255;
	mul.wide.u16 	%r7166, %rs11773, 256;
	or.b32  	%r7167, %r7166, %r7165;
	cvt.u32.u16 	%r7168, %rs12907;
	shl.b32 	%r7169, %r7168, 16;
	and.b32  	%r7170, %r7169, 16711680;
	or.b32  	%r7171, %r7167, %r7170;
	cvt.u32.u16 	%r7172, %rs12906;
	shl.b32 	%r7173, %r7172, 24;
	or.b32  	%r6640, %r7171, %r7173;
	cvt.u32.u16 	%r7174, %rs12905;
	and.b32  	%r7175, %r7174, 255;
	and.b16  	%rs11774, %rs12904, 255;
	mul.wide.u16 	%r7176, %rs11774, 256;
	or.b32  	%r7177, %r7176, %r7175;
	cvt.u32.u16 	%r7178, %rs12903;
	shl.b32 	%r7179, %r7178, 16;
	and.b32  	%r7180, %r7179, 16711680;
	or.b32  	%r7181, %r7177, %r7180;
	cvt.u32.u16 	%r7182, %rs12902;
	shl.b32 	%r7183, %r7182, 24;
	or.b32  	%r6645, %r7181, %r7183;
	cvt.u32.u16 	%r7184, %rs12901;
	and.b32  	%r7185, %r7184, 255;
	and.b16  	%rs11775, %rs12900, 255;
	mul.wide.u16 	%r7186, %rs11775, 256;
	or.b32  	%r7187, %r7186, %r7185;
	cvt.u32.u16 	%r7188, %rs12899;
	shl.b32 	%r7189, %r7188, 16;
	and.b32  	%r7190, %r7189, 16711680;
	or.b32  	%r7191, %r7187, %r7190;
	cvt.u32.u16 	%r7192, %rs12898;
	shl.b32 	%r7193, %r7192, 24;
	or.b32  	%r6650, %r7191, %r7193;
	cvt.u32.u16 	%r7194, %rs12897;
	and.b32  	%r7195, %r7194, 255;
	and.b16  	%rs11776, %rs12896, 255;
	mul.wide.u16 	%r7196, %rs11776, 256;
	or.b32  	%r7197, %r7196, %r7195;
	cvt.u32.u16 	%r7198, %rs12895;
	shl.b32 	%r7199, %r7198, 16;
	and.b32  	%r7200, %r7199, 16711680;
	or.b32  	%r7201, %r7197, %r7200;
	cvt.u32.u16 	%r7202, %rs12894;
	shl.b32 	%r7203, %r7202, 24;
	or.b32  	%r6655, %r7201, %r7203;
	cvt.u32.u16 	%r7204, %rs12893;
	and.b32  	%r7205, %r7204, 255;
	and.b16  	%rs11777, %rs12892, 255;
	mul.wide.u16 	%r7206, %rs11777, 256;
	or.b32  	%r7207, %r7206, %r7205;
	cvt.u32.u16 	%r7208, %rs12891;
	shl.b32 	%r7209, %r7208, 16;
	and.b32  	%r7210, %r7209, 16711680;
	or.b32  	%r7211, %r7207, %r7210;
	cvt.u32.u16 	%r7212, %rs12890;
	shl.b32 	%r7213, %r7212, 24;
	or.b32  	%r6660, %r7211, %r7213;
	cvt.u32.u16 	%r7214, %rs12889;
	and.b32  	%r7215, %r7214, 255;
	and.b16  	%rs11778, %rs12888, 255;
	mul.wide.u16 	%r7216, %rs11778, 256;
	or.b32  	%r7217, %r7216, %r7215;
	cvt.u32.u16 	%r7218, %rs12887;
	shl.b32 	%r7219, %r7218, 16;
	and.b32  	%r7220, %r7219, 16711680;
	or.b32  	%r7221, %r7217, %r7220;
	cvt.u32.u16 	%r7222, %rs12886;
	shl.b32 	%r7223, %r7222, 24;
	or.b32  	%r6665, %r7221, %r7223;
	cvt.u32.u16 	%r7224, %rs12885;
	and.b32  	%r7225, %r7224, 255;
	and.b16  	%rs11779, %rs12884, 255;
	mul.wide.u16 	%r7226, %rs11779, 256;
	or.b32  	%r7227, %r7226, %r7225;
	cvt.u32.u16 	%r7228, %rs12883;
	shl.b32 	%r7229, %r7228, 16;
	and.b32  	%r7230, %r7229, 16711680;
	or.b32  	%r7231, %r7227, %r7230;
	cvt.u32.u16 	%r7232, %rs12882;
	shl.b32 	%r7233, %r7232, 24;
	or.b32  	%r6670, %r7231, %r7233;
	cvt.u32.u16 	%r7234, %rs12881;
	and.b32  	%r7235, %r7234, 255;
	and.b16  	%rs11780, %rs12880, 255;
	mul.wide.u16 	%r7236, %rs11780, 256;
	or.b32  	%r7237, %r7236, %r7235;
	cvt.u32.u16 	%r7238, %rs12879;
	shl.b32 	%r7239, %r7238, 16;
	and.b32  	%r7240, %r7239, 16711680;
	or.b32  	%r7241, %r7237, %r7240;
	cvt.u32.u16 	%r7242, %rs12878;
	shl.b32 	%r7243, %r7242, 24;
	or.b32  	%r6675, %r7241, %r7243;
	cvt.u32.u16 	%r7244, %rs12877;
	and.b32  	%r7245, %r7244, 255;
	and.b16  	%rs11781, %rs12876, 255;
	mul.wide.u16 	%r7246, %rs11781, 256;
	or.b32  	%r7247, %r7246, %r7245;
	cvt.u32.u16 	%r7248, %rs12875;
	shl.b32 	%r7249, %r7248, 16;
	and.b32  	%r7250, %r7249, 16711680;
	or.b32  	%r7251, %r7247, %r7250;
	cvt.u32.u16 	%r7252, %rs12874;
	shl.b32 	%r7253, %r7252, 24;
	or.b32  	%r6680, %r7251, %r7253;
	cvt.u32.u16 	%r7254, %rs12873;
	and.b32  	%r7255, %r7254, 255;
	and.b16  	%rs11782, %rs12872, 255;
	mul.wide.u16 	%r7256, %rs11782, 256;
	or.b32  	%r7257, %r7256, %r7255;
	cvt.u32.u16 	%r7258, %rs12871;
	shl.b32 	%r7259, %r7258, 16;
	and.b32  	%r7260, %r7259, 16711680;
	or.b32  	%r7261, %r7257, %r7260;
	cvt.u32.u16 	%r7262, %rs12870;
	shl.b32 	%r7263, %r7262, 24;
	or.b32  	%r6685, %r7261, %r7263;
	cvt.u32.u16 	%r7264, %rs12869;
	and.b32  	%r7265, %r7264, 255;
	and.b16  	%rs11783, %rs12868, 255;
	mul.wide.u16 	%r7266, %rs11783, 256;
	or.b32  	%r7267, %r7266, %r7265;
	cvt.u32.u16 	%r7268, %rs12867;
	shl.b32 	%r7269, %r7268, 16;
	and.b32  	%r7270, %r7269, 16711680;
	or.b32  	%r7271, %r7267, %r7270;
	cvt.u32.u16 	%r7272, %rs12866;
	shl.b32 	%r7273, %r7272, 24;
	or.b32  	%r6690, %r7271, %r7273;
	cvt.u32.u16 	%r7274, %rs12865;
	and.b32  	%r7275, %r7274, 255;
	and.b16  	%rs11784, %rs12864, 255;
	mul.wide.u16 	%r7276, %rs11784, 256;
	or.b32  	%r7277, %r7276, %r7275;
	cvt.u32.u16 	%r7278, %rs12863;
	shl.b32 	%r7279, %r7278, 16;
	and.b32  	%r7280, %r7279, 16711680;
	or.b32  	%r7281, %r7277, %r7280;
	cvt.u32.u16 	%r7282, %rs12862;
	shl.b32 	%r7283, %r7282, 24;
	or.b32  	%r6695, %r7281, %r7283;
	cvt.u32.u16 	%r7284, %rs12861;
	and.b32  	%r7285, %r7284, 255;
	and.b16  	%rs11785, %rs12860, 255;
	mul.wide.u16 	%r7286, %rs11785, 256;
	or.b32  	%r7287, %r7286, %r7285;
	cvt.u32.u16 	%r7288, %rs12859;
	shl.b32 	%r7289, %r7288, 16;
	and.b32  	%r7290, %r7289, 16711680;
	or.b32  	%r7291, %r7287, %r7290;
	cvt.u32.u16 	%r7292, %rs12858;
	shl.b32 	%r7293, %r7292, 24;
	or.b32  	%r6700, %r7291, %r7293;
	cvt.u32.u16 	%r7294, %rs12857;
	and.b32  	%r7295, %r7294, 255;
	and.b16  	%rs11786, %rs12856, 255;
	mul.wide.u16 	%r7296, %rs11786, 256;
	or.b32  	%r7297, %r7296, %r7295;
	cvt.u32.u16 	%r7298, %rs12855;
	shl.b32 	%r7299, %r7298, 16;
	and.b32  	%r7300, %r7299, 16711680;
	or.b32  	%r7301, %r7297, %r7300;
	cvt.u32.u16 	%r7302, %rs12854;
	shl.b32 	%r7303, %r7302, 24;
	or.b32  	%r6705, %r7301, %r7303;
	cvt.u32.u16 	%r7304, %rs12853;
	and.b32  	%r7305, %r7304, 255;
	and.b16  	%rs11787, %rs12852, 255;
	mul.wide.u16 	%r7306, %rs11787, 256;
	or.b32  	%r7307, %r7306, %r7305;
	cvt.u32.u16 	%r7308, %rs12851;
	shl.b32 	%r7309, %r7308, 16;
	and.b32  	%r7310, %r7309, 16711680;
	or.b32  	%r7311, %r7307, %r7310;
	cvt.u32.u16 	%r7312, %rs12850;
	shl.b32 	%r7313, %r7312, 24;
	or.b32  	%r6710, %r7311, %r7313;
	cvt.u32.u16 	%r7314, %rs12849;
	and.b32  	%r7315, %r7314, 255;
	and.b16  	%rs11788, %rs12848, 255;
	mul.wide.u16 	%r7316, %rs11788, 256;
	or.b32  	%r7317, %r7316, %r7315;
	cvt.u32.u16 	%r7318, %rs12847;
	shl.b32 	%r7319, %r7318, 16;
	and.b32  	%r7320, %r7319, 16711680;
	or.b32  	%r7321, %r7317, %r7320;
	cvt.u32.u16 	%r7322, %rs12846;
	shl.b32 	%r7323, %r7322, 24;
	or.b32  	%r6715, %r7321, %r7323;
	cvt.u32.u16 	%r7324, %rs12845;
	and.b32  	%r7325, %r7324, 255;
	and.b16  	%rs11789, %rs12844, 255;
	mul.wide.u16 	%r7326, %rs11789, 256;
	or.b32  	%r7327, %r7326, %r7325;
	cvt.u32.u16 	%r7328, %rs12843;
	shl.b32 	%r7329, %r7328, 16;
	and.b32  	%r7330, %r7329, 16711680;
	or.b32  	%r7331, %r7327, %r7330;
	cvt.u32.u16 	%r7332, %rs12842;
	shl.b32 	%r7333, %r7332, 24;
	or.b32  	%r6720, %r7331, %r7333;
	cvt.u32.u16 	%r7334, %rs12841;
	and.b32  	%r7335, %r7334, 255;
	and.b16  	%rs11790, %rs12840, 255;
	mul.wide.u16 	%r7336, %rs11790, 256;
	or.b32  	%r7337, %r7336, %r7335;
	cvt.u32.u16 	%r7338, %rs12839;
	shl.b32 	%r7339, %r7338, 16;
	and.b32  	%r7340, %r7339, 16711680;
	or.b32  	%r7341, %r7337, %r7340;
	cvt.u32.u16 	%r7342, %rs12838;
	shl.b32 	%r7343, %r7342, 24;
	or.b32  	%r6725, %r7341, %r7343;
	cvt.u32.u16 	%r7344, %rs12837;
	and.b32  	%r7345, %r7344, 255;
	and.b16  	%rs11791, %rs12836, 255;
	mul.wide.u16 	%r7346, %rs11791, 256;
	or.b32  	%r7347, %r7346, %r7345;
	cvt.u32.u16 	%r7348, %rs12835;
	shl.b32 	%r7349, %r7348, 16;
	and.b32  	%r7350, %r7349, 16711680;
	or.b32  	%r7351, %r7347, %r7350;
	cvt.u32.u16 	%r7352, %rs12834;
	shl.b32 	%r7353, %r7352, 24;
	or.b32  	%r6730, %r7351, %r7353;
	cvt.u32.u16 	%r7354, %rs12833;
	and.b32  	%r7355, %r7354, 255;
	and.b16  	%rs11792, %rs12832, 255;
	mul.wide.u16 	%r7356, %rs11792, 256;
	or.b32  	%r7357, %r7356, %r7355;
	cvt.u32.u16 	%r7358, %rs12831;
	shl.b32 	%r7359, %r7358, 16;
	and.b32  	%r7360, %r7359, 16711680;
	or.b32  	%r7361, %r7357, %r7360;
	cvt.u32.u16 	%r7362, %rs12830;
	shl.b32 	%r7363, %r7362, 24;
	or.b32  	%r6735, %r7361, %r7363;
	cvt.u32.u16 	%r7364, %rs12829;
	and.b32  	%r7365, %r7364, 255;
	and.b16  	%rs11793, %rs12828, 255;
	mul.wide.u16 	%r7366, %rs11793, 256;
	or.b32  	%r7367, %r7366, %r7365;
	cvt.u32.u16 	%r7368, %rs12827;
	shl.b32 	%r7369, %r7368, 16;
	and.b32  	%r7370, %r7369, 16711680;
	or.b32  	%r7371, %r7367, %r7370;
	cvt.u32.u16 	%r7372, %rs12826;
	shl.b32 	%r7373, %r7372, 24;
	or.b32  	%r6740, %r7371, %r7373;
	cvt.u32.u16 	%r7374, %rs12825;
	and.b32  	%r7375, %r7374, 255;
	and.b16  	%rs11794, %rs12824, 255;
	mul.wide.u16 	%r7376, %rs11794, 256;
	or.b32  	%r7377, %r7376, %r7375;
	cvt.u32.u16 	%r7378, %rs12823;
	shl.b32 	%r7379, %r7378, 16;
	and.b32  	%r7380, %r7379, 16711680;
	or.b32  	%r7381, %r7377, %r7380;
	cvt.u32.u16 	%r7382, %rs12822;
	shl.b32 	%r7383, %r7382, 24;
	or.b32  	%r6745, %r7381, %r7383;
	cvt.u32.u16 	%r7384, %rs12821;
	and.b32  	%r7385, %r7384, 255;
	and.b16  	%rs11795, %rs12820, 255;
	mul.wide.u16 	%r7386, %rs11795, 256;
	or.b32  	%r7387, %r7386, %r7385;
	cvt.u32.u16 	%r7388, %rs12819;
	shl.b32 	%r7389, %r7388, 16;
	and.b32  	%r7390, %r7389, 16711680;
	or.b32  	%r7391, %r7387, %r7390;
	cvt.u32.u16 	%r7392, %rs12818;
	shl.b32 	%r7393, %r7392, 24;
	or.b32  	%r6750, %r7391, %r7393;
	mov.b32 	%r6751, 4;
	mov.b32 	%r6752, 31;
	mov.b32 	%r6753, -1;
	// begin inline asm
	shfl.sync.down.b32 %r6414, %r28642, %r6751, %r6752, %r6753;
	// end inline asm
	// begin inline asm
	shfl.sync.down.b32 %r6419, %r6420, %r6751, %r6752, %r6753;
	// end inline asm
	mov.b64 	%rd70, %fd78;
	mov.b64 	{%r6425, %r6430}, %rd70;
	// begin inline asm
	shfl.sync.down.b32 %r6424, %r6425, %r6751, %r6752, %r6753;
	// end inline asm
	// begin inline asm
	shfl.sync.down.b32 %r6429, %r6430, %r6751, %r6752, %r6753;
	// end inline asm
	// begin inline asm
	shfl.sync.down.b32 %r6434, %r6435, %r6751, %r6752, %r6753;
	// end inline asm
	// begin inline asm
	shfl.sync.down.b32 %r6439, %r6440, %r6751, %r6752, %r6753;
	// end inline asm
	// begin inline asm
	shfl.sync.down.b32 %r6444, %r6445, %r6751, %r6752, %r6753;
	// end inline asm
	// begin inline asm
	shfl.sync.down.b32 %r6449, %r6450, %r6751, %r6752, %r6753;
	// end inline asm
	// begin inline asm
	shfl.sync.down.b32 %r6454, %r6455, %r6751, %r6752, %r6753;
	// end inline asm
	// begin inline asm
	shfl.sync.down.b32 %r6459, %r6460, %r6751, %r6752, %r6753;
	// end inline asm
	// begin inline asm
	shfl.sync.down.b32 %r6464, %r6465, %r6751, %r6752, %r6753;
	// end inline asm
	// begin inline asm
	shfl.sync.down.b32 %r6469, %r6470, %r6751, %r6752, %r6753;
	// end inline asm
	// begin inline asm
	shfl.sync.down.b32 %r6474, %r6475, %r6751, %r6752, %r6753;
	// end inline asm
	// begin inline asm
	shfl.sync.down.b32 %r6479, %r6480, %r6751, %r6752, %r6753;
	// end inline asm
	// begin inline asm
	shfl.sync.down.b32 %r6484, %r6485, %r6751, %r6752, %r6753;
	// end inline asm
	// begin inline asm
	shfl.sync.down.b32 %r6489, %r6490, %r6751, %r6752, %r6753;
	// end inline asm
	// begin inline asm
	shfl.sync.down.b32 %r6494, %r6495, %r6751, %r6752, %r6753;
	// end inline asm
	// begin inline asm
	shfl.sync.down.b32 %r6499, %r6500, %r6751, %r6752, %r6753;
	// end inline asm
	// begin inline asm
	shfl.sync.down.b32 %r6504, %r6505, %r6751, %r6752, %r6753;
	// end inline asm
	// begin inline asm
	shfl.sync.down.b32 %r6509, %r6510, %r6751, %r6752, %r6753;
	// end inline asm
	// begin inline asm
	shfl.sync.down.b32 %r6514, %r6515, %r6751, %r6752, %r6753;
	// end inline asm
	// begin inline asm
	shfl.sync.down.b32 %r6519, %r6520, %r6751, %r6752, %r6753;
	// end inline asm
	// begin inline asm
	shfl.sync.down.b32 %r6524, %r6525, %r6751, %r6752, %r6753;
	// end inline asm
	// begin inline asm
	shfl.sync.down.b32 %r6529, %r6530, %r6751, %r6752, %r6753;
	// end inline asm
	// begin inline asm
	shfl.sync.down.b32 %r6534, %r6535, %r6751, %r6752, %r6753;
	// end inline asm
	// begin inline asm
	shfl.sync.down.b32 %r6539, %r6540, %r6751, %r6752, %r6753;
	// end inline asm
	// begin inline asm
	shfl.sync.down.b32 %r6544, %r6545, %r6751, %r6752, %r6753;
	// end inline asm
	// begin inline asm
	shfl.sync.down.b32 %r6549, %r6550, %r6751, %r6752, %r6753;
	// end inline asm
	// begin inline asm
	shfl.sync.down.b32 %r6554, %r6555, %r6751, %r6752, %r6753;
	// end inline asm
	// begin inline asm
	shfl.sync.down.b32 %r6559, %r6560, %r6751, %r6752, %r6753;
	// end inline asm
	// begin inline asm
	shfl.sync.down.b32 %r6564, %r6565, %r6751, %r6752, %r6753;
	// end inline asm
	// begin inline asm
	shfl.sync.down.b32 %r6569, %r6570, %r6751, %r6752, %r6753;
	// end inline asm
	// begin inline asm
	shfl.sync.down.b32 %r6574, %r6575, %r6751, %r6752, %r6753;
	// end inline asm
	// begin inline asm
	shfl.sync.down.b32 %r6579, %r6580, %r6751, %r6752, %r6753;
	// end inline asm
	// begin inline asm
	shfl.sync.down.b32 %r6584, %r6585, %r6751, %r6752, %r6753;
	// end inline asm
	// begin inline asm
	shfl.sync.down.b32 %r6589, %r6590, %r6751, %r6752, %r6753;
	// end inline asm
	// begin inline asm
	shfl.sync.down.b32 %r6594, %r6595, %r6751, %r6752, %r6753;
	// end inline asm
	// begin inline asm
	shfl.sync.down.b32 %r6599, %r6600, %r6751, %r6752, %r6753;
	// end inline asm
	// begin inline asm
	shfl.sync.down.b32 %r6604, %r6605, %r6751, %r6752, %r6753;
	// end inline asm
	// begin inline asm
	shfl.sync.down.b32 %r6609, %r6610, %r6751, %r6752, %r6753;
	// end inline asm
	// begin inline asm
	shfl.sync.down.b32 %r6614, %r6615, %r6751, %r6752, %r6753;
	// end inline asm
	// begin inline asm
	shfl.sync.down.b32 %r6619, %r6620, %r6751, %r6752, %r6753;
	// end inline asm
	// begin inline asm
	shfl.sync.down.b32 %r6624, %r6625, %r6751, %r6752, %r6753;
	// end inline asm
	// begin inline asm
	shfl.sync.down.b32 %r6629, %r6630, %r6751, %r6752, %r6753;
	// end inline asm
	// begin inline asm
	shfl.sync.down.b32 %r6634, %r6635, %r6751, %r6752, %r6753;
	// end inline asm
	// begin inline asm
	shfl.sync.down.b32 %r6639, %r6640, %r6751, %r6752, %r6753;
	// end inline asm
	// begin inline asm
	shfl.sync.down.b32 %r6644, %r6645, %r6751, %r6752, %r6753;
	// end inline asm
	// begin inline asm
	shfl.sync.down.b32 %r6649, %r6650, %r6751, %r6752, %r6753;
	// end inline asm
	// begin inline asm
	shfl.sync.down.b32 %r6654, %r6655, %r6751, %r6752, %r6753;
	// end inline asm
	// begin inline asm
	shfl.sync.down.b32 %r6659, %r6660, %r6751, %r6752, %r6753;
	// end inline asm
	// begin inline asm
	shfl.sync.down.b32 %r6664, %r6665, %r6751, %r6752, %r6753;
	// end inline asm
	// begin inline asm
	shfl.sync.down.b32 %r6669, %r6670, %r6751, %r6752, %r6753;
	// end inline asm
	// begin inline asm
	shfl.sync.down.b32 %r6674, %r6675, %r6751, %r6752, %r6753;
	// end inline asm
	// begin inline asm
	shfl.sync.down.b32 %r6679, %r6680, %r6751, %r6752, %r6753;
	// end inline asm
	// begin inline asm
	shfl.sync.down.b32 %r6684, %r6685, %r6751, %r6752, %r6753;
	// end inline asm
	// begin inline asm
	shfl.sync.down.b32 %r6689, %r6690, %r6751, %r6752, %r6753;
	// end inline asm
	// begin inline asm
	shfl.sync.down.b32 %r6694, %r6695, %r6751, %r6752, %r6753;
	// end inline asm
	// begin inline asm
	shfl.sync.down.b32 %r6699, %r6700, %r6751, %r6752, %r6753;
	// end inline asm
	// begin inline asm
	shfl.sync.down.b32 %r6704, %r6705, %r6751, %r6752, %r6753;
	// end inline asm
	// begin inline asm
	shfl.sync.down.b32 %r6709, %r6710, %r6751, %r6752, %r6753;
	// end inline asm
	// begin inline asm
	shfl.sync.down.b32 %r6714, %r6715, %r6751, %r6752, %r6753;
	// end inline asm
	// begin inline asm
	shfl.sync.down.b32 %r6719, %r6720, %r6751, %r6752, %r6753;
	// end inline asm
	// begin inline asm
	shfl.sync.down.b32 %r6724, %r6725, %r6751, %r6752, %r6753;
	// end inline asm
	// begin inline asm
	shfl.sync.down.b32 %r6729, %r6730, %r6751, %r6752, %r6753;
	// end inline asm
	// begin inline asm
	shfl.sync.down.b32 %r6734, %r6735, %r6751, %r6752, %r6753;
	// end inline asm
	// begin inline asm
	shfl.sync.down.b32 %r6739, %r6740, %r6751, %r6752, %r6753;
	// end inline asm
	// begin inline asm
	shfl.sync.down.b32 %r6744, %r6745, %r6751, %r6752, %r6753;
	// end inline asm
	// begin inline asm
	shfl.sync.down.b32 %r6749, %r6750, %r6751, %r6752, %r6753;
	// end inline asm
	setp.gt.s32 	%p23, %r2913, 27;
	@%p23 bra 	$L__BB4_126;
	cvt.u16.u32 	%rs17440, %r6434;
	mov.b64 	%rd71, {%r6424, %r6429};
	mov.b64 	%fd53, %rd71;
	st.local.u32 	[%rd4], %r6414;
	st.local.v2.u32 	[%rd4+8], {%r6424, %r6429};
	st.local.v2.b32 	[%rd4+16], {%r6434, %r6439};
	st.local.v2.b32 	[%rd4+24], {%r6444, %r6449};
	st.local.v2.b32 	[%rd4+32], {%r6454, %r6459};
	st.local.v2.b32 	[%rd4+40], {%r6464, %r6469};
	st.local.v2.b32 	[%rd4+48], {%r6474, %r6479};
	st.local.v2.b32 	[%rd4+56], {%r6484, %r6489};
	st.local.v2.b32 	[%rd4+64], {%r6494, %r6499};
	st.local.v2.b32 	[%rd4+72], {%r6504, %r6509};
	st.local.v2.b32 	[%rd4+80], {%r6514, %r6519};
	st.local.v2.b32 	[%rd4+88], {%r6524, %r6529};
	st.local.v2.b32 	[%rd4+96], {%r6534, %r6539};
	st.local.v2.b32 	[%rd4+104], {%r6544, %r6549};
	st.local.v2.b32 	[%rd4+112], {%r6554, %r6559};
	st.local.v2.b32 	[%rd4+120], {%r6564, %r6569};
	st.local.v2.b32 	[%rd4+128], {%r6574, %r6579};
	st.local.v2.b32 	[%rd4+136], {%r6584, %r6589};
	st.local.v2.b32 	[%rd4+144], {%r6594, %r6599};
	st.local.v2.b32 	[%rd4+152], {%r6604, %r6609};
	st.local.v2.b32 	[%rd4+160], {%r6614, %r6619};
	st.local.v2.b32 	[%rd4+168], {%r6624, %r6629};
	st.local.v2.b32 	[%rd4+176], {%r6634, %r6639};
	st.local.v2.b32 	[%rd4+184], {%r6644, %r6649};
	st.local.v2.b32 	[%rd4+192], {%r6654, %r6659};
	st.local.v2.b32 	[%rd4+200], {%r6664, %r6669};
	st.local.v2.b32 	[%rd4+208], {%r6674, %r6679};
	st.local.v2.b32 	[%rd4+216], {%r6684, %r6689};
	st.local.v2.b32 	[%rd4+224], {%r6694, %r6699};
	st.local.v2.b32 	[%rd4+232], {%r6704, %r6709};
	st.local.v2.b32 	[%rd4+240], {%r6714, %r6719};
	st.local.v2.b32 	[%rd4+248], {%r6724, %r6729};
	st.local.v2.b32 	[%rd4+256], {%r6734, %r6739};
	st.local.v2.b32 	[%rd4+264], {%r6744, %r6749};
	st.local.u32 	[%rd3], %r28642;
	st.local.f64 	[%rd3+8], %fd78;
	cvt.u32.u16 	%r7395, %rs13066;
	cvt.u32.u16 	%r7396, %rs13067;
	prmt.b32 	%r7397, %r7396, %r7395, 0x3340U;
	cvt.u32.u16 	%r7398, %rs13068;
	cvt.u32.u16 	%r7399, %rs13069;
	prmt.b32 	%r7400, %r7399, %r7398, 0x3340U;
	prmt.b32 	%r7401, %r7400, %r7397, 0x5410U;
	cvt.u32.u16 	%r7402, %rs13070;
	cvt.u32.u16 	%r7403, %rs13071;
	prmt.b32 	%r7404, %r7403, %r7402, 0x3340U;
	cvt.u32.u16 	%r7405, %rs13072;
	cvt.u32.u16 	%r7406, %rs13073;
	prmt.b32 	%r7407, %r7406, %r7405, 0x3340U;
	prmt.b32 	%r7408, %r7407, %r7404, 0x5410U;
	st.local.v2.b32 	[%rd3+16], {%r7408, %r7401};
	cvt.u32.u16 	%r7409, %rs13058;
	cvt.u32.u16 	%r7410, %rs13059;
	prmt.b32 	%r7411, %r7410, %r7409, 0x3340U;
	cvt.u32.u16 	%r7412, %rs13060;
	cvt.u32.u16 	%r7413, %rs13061;
	prmt.b32 	%r7414, %r7413, %r7412, 0x3340U;
	prmt.b32 	%r7415, %r7414, %r7411, 0x5410U;
	cvt.u32.u16 	%r7416, %rs13062;
	cvt.u32.u16 	%r7417, %rs13063;
	prmt.b32 	%r7418, %r7417, %r7416, 0x3340U;
	cvt.u32.u16 	%r7419, %rs13064;
	cvt.u32.u16 	%r7420, %rs13065;
	prmt.b32 	%r7421, %r7420, %r7419, 0x3340U;
	prmt.b32 	%r7422, %r7421, %r7418, 0x5410U;
	st.local.v2.b32 	[%rd3+24], {%r7422, %r7415};
	cvt.u32.u16 	%r7423, %rs13050;
	cvt.u32.u16 	%r7424, %rs13051;
	prmt.b32 	%r7425, %r7424, %r7423, 0x3340U;
	cvt.u32.u16 	%r7426, %rs13052;
	cvt.u32.u16 	%r7427, %rs13053;
	prmt.b32 	%r7428, %r7427, %r7426, 0x3340U;
	prmt.b32 	%r7429, %r7428, %r7425, 0x5410U;
	cvt.u32.u16 	%r7430, %rs13054;
	cvt.u32.u16 	%r7431, %rs13055;
	prmt.b32 	%r7432, %r7431, %r7430, 0x3340U;
	cvt.u32.u16 	%r7433, %rs13056;
	cvt.u32.u16 	%r7434, %rs13057;
	prmt.b32 	%r7435, %r7434, %r7433, 0x3340U;
	prmt.b32 	%r7436, %r7435, %r7432, 0x5410U;
	st.local.v2.b32 	[%rd3+32], {%r7436, %r7429};
	cvt.u32.u16 	%r7437, %rs13042;
	cvt.u32.u16 	%r7438, %rs13043;
	prmt.b32 	%r7439, %r7438, %r7437, 0x3340U;
	cvt.u32.u16 	%r7440, %rs13044;
	cvt.u32.u16 	%r7441, %rs13045;
	prmt.b32 	%r7442, %r7441, %r7440, 0x3340U;
	prmt.b32 	%r7443, %r7442, %r7439, 0x5410U;
	cvt.u32.u16 	%r7444, %rs13046;
	cvt.u32.u16 	%r7445, %rs13047;
	prmt.b32 	%r7446, %r7445, %r7444, 0x3340U;
	cvt.u32.u16 	%r7447, %rs13048;
	cvt.u32.u16 	%r7448, %rs13049;
	prmt.b32 	%r7449, %r7448, %r7447, 0x3340U;
	prmt.b32 	%r7450, %r7449, %r7446, 0x5410U;
	st.local.v2.b32 	[%rd3+40], {%r7450, %r7443};
	cvt.u32.u16 	%r7451, %rs13034;
	cvt.u32.u16 	%r7452, %rs13035;
	prmt.b32 	%r7453, %r7452, %r7451, 0x3340U;
	cvt.u32.u16 	%r7454, %rs13036;
	cvt.u32.u16 	%r7455, %rs13037;
	prmt.b32 	%r7456, %r7455, %r7454, 0x3340U;
	prmt.b32 	%r7457, %r7456, %r7453, 0x5410U;
	cvt.u32.u16 	%r7458, %rs13038;
	cvt.u32.u16 	%r7459, %rs13039;
	prmt.b32 	%r7460, %r7459, %r7458, 0x3340U;
	cvt.u32.u16 	%r7461, %rs13040;
	cvt.u32.u16 	%r7462, %rs13041;
	prmt.b32 	%r7463, %r7462, %r7461, 0x3340U;
	prmt.b32 	%r7464, %r7463, %r7460, 0x5410U;
	st.local.v2.b32 	[%rd3+48], {%r7464, %r7457};
	cvt.u32.u16 	%r7465, %rs13026;
	cvt.u32.u16 	%r7466, %rs13027;
	prmt.b32 	%r7467, %r7466, %r7465, 0x3340U;
	cvt.u32.u16 	%r7468, %rs13028;
	cvt.u32.u16 	%r7469, %rs13029;
	prmt.b32 	%r7470, %r7469, %r7468, 0x3340U;
	prmt.b32 	%r7471, %r7470, %r7467, 0x5410U;
	cvt.u32.u16 	%r7472, %rs13030;
	cvt.u32.u16 	%r7473, %rs13031;
	prmt.b32 	%r7474, %r7473, %r7472, 0x3340U;
	cvt.u32.u16 	%r7475, %rs13032;
	cvt.u32.u16 	%r7476, %rs13033;
	prmt.b32 	%r7477, %r7476, %r7475, 0x3340U;
	prmt.b32 	%r7478, %r7477, %r7474, 0x5410U;
	st.local.v2.b32 	[%rd3+56], {%r7478, %r7471};
	cvt.u32.u16 	%r7479, %rs13018;
	cvt.u32.u16 	%r7480, %rs13019;
	prmt.b32 	%r7481, %r7480, %r7479, 0x3340U;
	cvt.u32.u16 	%r7482, %rs13020;
	cvt.u32.u16 	%r7483, %rs13021;
	prmt.b32 	%r7484, %r7483, %r7482, 0x3340U;
	prmt.b32 	%r7485, %r7484, %r7481, 0x5410U;
	cvt.u32.u16 	%r7486, %rs13022;
	cvt.u32.u16 	%r7487, %rs13023;
	prmt.b32 	%r7488, %r7487, %r7486, 0x3340U;
	cvt.u32.u16 	%r7489, %rs13024;
	cvt.u32.u16 	%r7490, %rs13025;
	prmt.b32 	%r7491, %r7490, %r7489, 0x3340U;
	prmt.b32 	%r7492, %r7491, %r7488, 0x5410U;
	st.local.v2.b32 	[%rd3+64], {%r7492, %r7485};
	cvt.u32.u16 	%r7493, %rs13010;
	cvt.u32.u16 	%r7494, %rs13011;
	prmt.b32 	%r7495, %r7494, %r7493, 0x3340U;
	cvt.u32.u16 	%r7496, %rs13012;
	cvt.u32.u16 	%r7497, %rs13013;
	prmt.b32 	%r7498, %r7497, %r7496, 0x3340U;
	prmt.b32 	%r7499, %r7498, %r7495, 0x5410U;
	cvt.u32.u16 	%r7500, %rs13014;
	cvt.u32.u16 	%r7501, %rs13015;
	prmt.b32 	%r7502, %r7501, %r7500, 0x3340U;
	cvt.u32.u16 	%r7503, %rs13016;
	cvt.u32.u16 	%r7504, %rs13017;
	prmt.b32 	%r7505, %r7504, %r7503, 0x3340U;
	prmt.b32 	%r7506, %r7505, %r7502, 0x5410U;
	st.local.v2.b32 	[%rd3+72], {%r7506, %r7499};
	cvt.u32.u16 	%r7507, %rs13002;
	cvt.u32.u16 	%r7508, %rs13003;
	prmt.b32 	%r7509, %r7508, %r7507, 0x3340U;
	cvt.u32.u16 	%r7510, %rs13004;
	cvt.u32.u16 	%r7511, %rs13005;
	prmt.b32 	%r7512, %r7511, %r7510, 0x3340U;
	prmt.b32 	%r7513, %r7512, %r7509, 0x5410U;
	cvt.u32.u16 	%r7514, %rs13006;
	cvt.u32.u16 	%r7515, %rs13007;
	prmt.b32 	%r7516, %r7515, %r7514, 0x3340U;
	cvt.u32.u16 	%r7517, %rs13008;
	cvt.u32.u16 	%r7518, %rs13009;
	prmt.b32 	%r7519, %r7518, %r7517, 0x3340U;
	prmt.b32 	%r7520, %r7519, %r7516, 0x5410U;
	st.local.v2.b32 	[%rd3+80], {%r7520, %r7513};
	cvt.u32.u16 	%r7521, %rs12994;
	cvt.u32.u16 	%r7522, %rs12995;
	prmt.b32 	%r7523, %r7522, %r7521, 0x3340U;
	cvt.u32.u16 	%r7524, %rs12996;
	cvt.u32.u16 	%r7525, %rs12997;
	prmt.b32 	%r7526, %r7525, %r7524, 0x3340U;
	prmt.b32 	%r7527, %r7526, %r7523, 0x5410U;
	cvt.u32.u16 	%r7528, %rs12998;
	cvt.u32.u16 	%r7529, %rs12999;
	prmt.b32 	%r7530, %r7529, %r7528, 0x3340U;
	cvt.u32.u16 	%r7531, %rs13000;
	cvt.u32.u16 	%r7532, %rs13001;
	prmt.b32 	%r7533, %r7532, %r7531, 0x3340U;
	prmt.b32 	%r7534, %r7533, %r7530, 0x5410U;
	st.local.v2.b32 	[%rd3+88], {%r7534, %r7527};
	cvt.u32.u16 	%r7535, %rs12986;
	cvt.u32.u16 	%r7536, %rs12987;
	prmt.b32 	%r7537, %r7536, %r7535, 0x3340U;
	cvt.u32.u16 	%r7538, %rs12988;
	cvt.u32.u16 	%r7539, %rs12989;
	prmt.b32 	%r7540, %r7539, %r7538, 0x3340U;
	prmt.b32 	%r7541, %r7540, %r7537, 0x5410U;
	cvt.u32.u16 	%r7542, %rs12990;
	cvt.u32.u16 	%r7543, %rs12991;
	prmt.b32 	%r7544, %r7543, %r7542, 0x3340U;
	cvt.u32.u16 	%r7545, %rs12992;
	cvt.u32.u16 	%r7546, %rs12993;
	prmt.b32 	%r7547, %r7546, %r7545, 0x3340U;
	prmt.b32 	%r7548, %r7547, %r7544, 0x5410U;
	st.local.v2.b32 	[%rd3+96], {%r7548, %r7541};
	cvt.u32.u16 	%r7549, %rs12978;
	cvt.u32.u16 	%r7550, %rs12979;
	prmt.b32 	%r7551, %r7550, %r7549, 0x3340U;
	cvt.u32.u16 	%r7552, %rs12980;
	cvt.u32.u16 	%r7553, %rs12981;
	prmt.b32 	%r7554, %r7553, %r7552, 0x3340U;
	prmt.b32 	%r7555, %r7554, %r7551, 0x5410U;
	cvt.u32.u16 	%r7556, %rs12982;
	cvt.u32.u16 	%r7557, %rs12983;
	prmt.b32 	%r7558, %r7557, %r7556, 0x3340U;
	cvt.u32.u16 	%r7559, %rs12984;
	cvt.u32.u16 	%r7560, %rs12985;
	prmt.b32 	%r7561, %r7560, %r7559, 0x3340U;
	prmt.b32 	%r7562, %r7561, %r7558, 0x5410U;
	st.local.v2.b32 	[%rd3+104], {%r7562, %r7555};
	cvt.u32.u16 	%r7563, %rs12970;
	cvt.u32.u16 	%r7564, %rs12971;
	prmt.b32 	%r7565, %r7564, %r7563, 0x3340U;
	cvt.u32.u16 	%r7566, %rs12972;
	cvt.u32.u16 	%r7567, %rs12973;
	prmt.b32 	%r7568, %r7567, %r7566, 0x3340U;
	prmt.b32 	%r7569, %r7568, %r7565, 0x5410U;
	cvt.u32.u16 	%r7570, %rs12974;
	cvt.u32.u16 	%r7571, %rs12975;
	prmt.b32 	%r7572, %r7571, %r7570, 0x3340U;
	cvt.u32.u16 	%r7573, %rs12976;
	cvt.u32.u16 	%r7574, %rs12977;
	prmt.b32 	%r7575, %r7574, %r7573, 0x3340U;
	prmt.b32 	%r7576, %r7575, %r7572, 0x5410U;
	st.local.v2.b32 	[%rd3+112], {%r7576, %r7569};
	cvt.u32.u16 	%r7577, %rs12962;
	cvt.u32.u16 	%r7578, %rs12963;
	prmt.b32 	%r7579, %r7578, %r7577, 0x3340U;
	cvt.u32.u16 	%r7580, %rs12964;
	cvt.u32.u16 	%r7581, %rs12965;
	prmt.b32 	%r7582, %r7581, %r7580, 0x3340U;
	prmt.b32 	%r7583, %r7582, %r7579, 0x5410U;
	cvt.u32.u16 	%r7584, %rs12966;
	cvt.u32.u16 	%r7585, %rs12967;
	prmt.b32 	%r7586, %r7585, %r7584, 0x3340U;
	cvt.u32.u16 	%r7587, %rs12968;
	cvt.u32.u16 	%r7588, %rs12969;
	prmt.b32 	%r7589, %r7588, %r7587, 0x3340U;
	prmt.b32 	%r7590, %r7589, %r7586, 0x5410U;
	st.local.v2.b32 	[%rd3+120], {%r7590, %r7583};
	cvt.u32.u16 	%r7591, %rs12954;
	cvt.u32.u16 	%r7592, %rs12955;
	prmt.b32 	%r7593, %r7592, %r7591, 0x3340U;
	cvt.u32.u16 	%r7594, %rs12956;
	cvt.u32.u16 	%r7595, %rs12957;
	prmt.b32 	%r7596, %r7595, %r7594, 0x3340U;
	prmt.b32 	%r7597, %r7596, %r7593, 0x5410U;
	cvt.u32.u16 	%r7598, %rs12958;
	cvt.u32.u16 	%r7599, %rs12959;
	prmt.b32 	%r7600, %r7599, %r7598, 0x3340U;
	cvt.u32.u16 	%r7601, %rs12960;
	cvt.u32.u16 	%r7602, %rs12961;
	prmt.b32 	%r7603, %r7602, %r7601, 0x3340U;
	prmt.b32 	%r7604, %r7603, %r7600, 0x5410U;
	st.local.v2.b32 	[%rd3+128], {%r7604, %r7597};
	cvt.u32.u16 	%r7605, %rs12946;
	cvt.u32.u16 	%r7606, %rs12947;
	prmt.b32 	%r7607, %r7606, %r7605, 0x3340U;
	cvt.u32.u16 	%r7608, %rs12948;
	cvt.u32.u16 	%r7609, %rs12949;
	prmt.b32 	%r7610, %r7609, %r7608, 0x3340U;
	prmt.b32 	%r7611, %r7610, %r7607, 0x5410U;
	cvt.u32.u16 	%r7612, %rs12950;
	cvt.u32.u16 	%r7613, %rs12951;
	prmt.b32 	%r7614, %r7613, %r7612, 0x3340U;
	cvt.u32.u16 	%r7615, %rs12952;
	cvt.u32.u16 	%r7616, %rs12953;
	prmt.b32 	%r7617, %r7616, %r7615, 0x3340U;
	prmt.b32 	%r7618, %r7617, %r7614, 0x5410U;
	st.local.v2.b32 	[%rd3+136], {%r7618, %r7611};
	cvt.u32.u16 	%r7619, %rs12938;
	cvt.u32.u16 	%r7620, %rs12939;
	prmt.b32 	%r7621, %r7620, %r7619, 0x3340U;
	cvt.u32.u16 	%r7622, %rs12940;
	cvt.u32.u16 	%r7623, %rs12941;
	prmt.b32 	%r7624, %r7623, %r7622, 0x3340U;
	prmt.b32 	%r7625, %r7624, %r7621, 0x5410U;
	cvt.u32.u16 	%r7626, %rs12942;
	cvt.u32.u16 	%r7627, %rs12943;
	prmt.b32 	%r7628, %r7627, %r7626, 0x3340U;
	cvt.u32.u16 	%r7629, %rs12944;
	cvt.u32.u16 	%r7630, %rs12945;
	prmt.b32 	%r7631, %r7630, %r7629, 0x3340U;
	prmt.b32 	%r7632, %r7631, %r7628, 0x5410U;
	st.local.v2.b32 	[%rd3+144], {%r7632, %r7625};
	cvt.u32.u16 	%r7633, %rs12930;
	cvt.u32.u16 	%r7634, %rs12931;
	prmt.b32 	%r7635, %r7634, %r7633, 0x3340U;
	cvt.u32.u16 	%r7636, %rs12932;
	cvt.u32.u16 	%r7637, %rs12933;
	prmt.b32 	%r7638, %r7637, %r7636, 0x3340U;
	prmt.b32 	%r7639, %r7638, %r7635, 0x5410U;
	cvt.u32.u16 	%r7640, %rs12934;
	cvt.u32.u16 	%r7641, %rs12935;
	prmt.b32 	%r7642, %r7641, %r7640, 0x3340U;
	cvt.u32.u16 	%r7643, %rs12936;
	cvt.u32.u16 	%r7644, %rs12937;
	prmt.b32 	%r7645, %r7644, %r7643, 0x3340U;
	prmt.b32 	%r7646, %r7645, %r7642, 0x5410U;
	st.local.v2.b32 	[%rd3+152], {%r7646, %r7639};
	cvt.u32.u16 	%r7647, %rs12922;
	cvt.u32.u16 	%r7648, %rs12923;
	prmt.b32 	%r7649, %r7648, %r7647, 0x3340U;
	cvt.u32.u16 	%r7650, %rs12924;
	cvt.u32.u16 	%r7651, %rs12925;
	prmt.b32 	%r7652, %r7651, %r7650, 0x3340U;
	prmt.b32 	%r7653, %r7652, %r7649, 0x5410U;
	cvt.u32.u16 	%r7654, %rs12926;
	cvt.u32.u16 	%r7655, %rs12927;
	prmt.b32 	%r7656, %r7655, %r7654, 0x3340U;
	cvt.u32.u16 	%r7657, %rs12928;
	cvt.u32.u16 	%r7658, %rs12929;
	prmt.b32 	%r7659, %r7658, %r7657, 0x3340U;
	prmt.b32 	%r7660, %r7659, %r7656, 0x5410U;
	st.local.v2.b32 	[%rd3+160], {%r7660, %r7653};
	cvt.u32.u16 	%r7661, %rs12914;
	cvt.u32.u16 	%r7662, %rs12915;
	prmt.b32 	%r7663, %r7662, %r7661, 0x3340U;
	cvt.u32.u16 	%r7664, %rs12916;
	cvt.u32.u16 	%r7665, %rs12917;
	prmt.b32 	%r7666, %r7665, %r7664, 0x3340U;
	prmt.b32 	%r7667, %r7666, %r7663, 0x5410U;
	cvt.u32.u16 	%r7668, %rs12918;
	cvt.u32.u16 	%r7669, %rs12919;
	prmt.b32 	%r7670, %r7669, %r7668, 0x3340U;
	cvt.u32.u16 	%r7671, %rs12920;
	cvt.u32.u16 	%r7672, %rs12921;
	prmt.b32 	%r7673, %r7672, %r7671, 0x3340U;
	prmt.b32 	%r7674, %r7673, %r7670, 0x5410U;
	st.local.v2.b32 	[%rd3+168], {%r7674, %r7667};
	cvt.u32.u16 	%r7675, %rs12906;
	cvt.u32.u16 	%r7676, %rs12907;
	prmt.b32 	%r7677, %r7676, %r7675, 0x3340U;
	cvt.u32.u16 	%r7678, %rs12908;
	cvt.u32.u16 	%r7679, %rs12909;
	prmt.b32 	%r7680, %r7679, %r7678, 0x3340U;
	prmt.b32 	%r7681, %r7680, %r7677, 0x5410U;
	cvt.u32.u16 	%r7682, %rs12910;
	cvt.u32.u16 	%r7683, %rs12911;
	prmt.b32 	%r7684, %r7683, %r7682, 0x3340U;
	cvt.u32.u16 	%r7685, %rs12912;
	cvt.u32.u16 	%r7686, %rs12913;
	prmt.b32 	%r7687, %r7686, %r7685, 0x3340U;
	prmt.b32 	%r7688, %r7687, %r7684, 0x5410U;
	st.local.v2.b32 	[%rd3+176], {%r7688, %r7681};
	cvt.u32.u16 	%r7689, %rs12898;
	cvt.u32.u16 	%r7690, %rs12899;
	prmt.b32 	%r7691, %r7690, %r7689, 0x3340U;
	cvt.u32.u16 	%r7692, %rs12900;
	cvt.u32.u16 	%r7693, %rs12901;
	prmt.b32 	%r7694, %r7693, %r7692, 0x3340U;
	prmt.b32 	%r7695, %r7694, %r7691, 0x5410U;
	cvt.u32.u16 	%r7696, %rs12902;
	cvt.u32.u16 	%r7697, %rs12903;
	prmt.b32 	%r7698, %r7697, %r7696, 0x3340U;
	cvt.u32.u16 	%r7699, %rs12904;
	cvt.u32.u16 	%r7700, %rs12905;
	prmt.b32 	%r7701, %r7700, %r7699, 0x3340U;
	prmt.b32 	%r7702, %r7701, %r7698, 0x5410U;
	st.local.v2.b32 	[%rd3+184], {%r7702, %r7695};
	cvt.u32.u16 	%r7703, %rs12890;
	cvt.u32.u16 	%r7704, %rs12891;
	prmt.b32 	%r7705, %r7704, %r7703, 0x3340U;
	cvt.u32.u16 	%r7706, %rs12892;
	cvt.u32.u16 	%r7707, %rs12893;
	prmt.b32 	%r7708, %r7707, %r7706, 0x3340U;
	prmt.b32 	%r7709, %r7708, %r7705, 0x5410U;
	cvt.u32.u16 	%r7710, %rs12894;
	cvt.u32.u16 	%r7711, %rs12895;
	prmt.b32 	%r7712, %r7711, %r7710, 0x3340U;
	cvt.u32.u16 	%r7713, %rs12896;
	cvt.u32.u16 	%r7714, %rs12897;
	prmt.b32 	%r7715, %r7714, %r7713, 0x3340U;
	prmt.b32 	%r7716, %r7715, %r7712, 0x5410U;
	st.local.v2.b32 	[%rd3+192], {%r7716, %r7709};
	cvt.u32.u16 	%r7717, %rs12882;
	cvt.u32.u16 	%r7718, %rs12883;
	prmt.b32 	%r7719, %r7718, %r7717, 0x3340U;
	cvt.u32.u16 	%r7720, %rs12884;
	cvt.u32.u16 	%r7721, %rs12885;
	prmt.b32 	%r7722, %r7721, %r7720, 0x3340U;
	prmt.b32 	%r7723, %r7722, %r7719, 0x5410U;
	cvt.u32.u16 	%r7724, %rs12886;
	cvt.u32.u16 	%r7725, %rs12887;
	prmt.b32 	%r7726, %r7725, %r7724, 0x3340U;
	cvt.u32.u16 	%r7727, %rs12888;
	cvt.u32.u16 	%r7728, %rs12889;
	prmt.b32 	%r7729, %r7728, %r7727, 0x3340U;
	prmt.b32 	%r7730, %r7729, %r7726, 0x5410U;
	st.local.v2.b32 	[%rd3+200], {%r7730, %r7723};
	cvt.u32.u16 	%r7731, %rs12874;
	cvt.u32.u16 	%r7732, %rs12875;
	prmt.b32 	%r7733, %r7732, %r7731, 0x3340U;
	cvt.u32.u16 	%r7734, %rs12876;
	cvt.u32.u16 	%r7735, %rs12877;
	prmt.b32 	%r7736, %r7735, %r7734, 0x3340U;
	prmt.b32 	%r7737, %r7736, %r7733, 0x5410U;
	cvt.u32.u16 	%r7738, %rs12878;
	cvt.u32.u16 	%r7739, %rs12879;
	prmt.b32 	%r7740, %r7739, %r7738, 0x3340U;
	cvt.u32.u16 	%r7741, %rs12880;
	cvt.u32.u16 	%r7742, %rs12881;
	prmt.b32 	%r7743, %r7742, %r7741, 0x3340U;
	prmt.b32 	%r7744, %r7743, %r7740, 0x5410U;
	st.local.v2.b32 	[%rd3+208], {%r7744, %r7737};
	cvt.u32.u16 	%r7745, %rs12866;
	cvt.u32.u16 	%r7746, %rs12867;
	prmt.b32 	%r7747, %r7746, %r7745, 0x3340U;
	cvt.u32.u16 	%r7748, %rs12868;
	cvt.u32.u16 	%r7749, %rs12869;
	prmt.b32 	%r7750, %r7749, %r7748, 0x3340U;
	prmt.b32 	%r7751, %r7750, %r7747, 0x5410U;
	cvt.u32.u16 	%r7752, %rs12870;
	cvt.u32.u16 	%r7753, %rs12871;
	prmt.b32 	%r7754, %r7753, %r7752, 0x3340U;
	cvt.u32.u16 	%r7755, %rs12872;
	cvt.u32.u16 	%r7756, %rs12873;
	prmt.b32 	%r7757, %r7756, %r7755, 0x3340U;
	prmt.b32 	%r7758, %r7757, %r7754, 0x5410U;
	st.local.v2.b32 	[%rd3+216], {%r7758, %r7751};
	cvt.u32.u16 	%r7759, %rs12858;
	cvt.u32.u16 	%r7760, %rs12859;
	prmt.b32 	%r7761, %r7760, %r7759, 0x3340U;
	cvt.u32.u16 	%r7762, %rs12860;
	cvt.u32.u16 	%r7763, %rs12861;
	prmt.b32 	%r7764, %r7763, %r7762, 0x3340U;
	prmt.b32 	%r7765, %r7764, %r7761, 0x5410U;
	cvt.u32.u16 	%r7766, %rs12862;
	cvt.u32.u16 	%r7767, %rs12863;
	prmt.b32 	%r7768, %r7767, %r7766, 0x3340U;
	cvt.u32.u16 	%r7769, %rs12864;
	cvt.u32.u16 	%r7770, %rs12865;
	prmt.b32 	%r7771, %r7770, %r7769, 0x3340U;
	prmt.b32 	%r7772, %r7771, %r7768, 0x5410U;
	st.local.v2.b32 	[%rd3+224], {%r7772, %r7765};
	cvt.u32.u16 	%r7773, %rs12850;
	cvt.u32.u16 	%r7774, %rs12851;
	prmt.b32 	%r7775, %r7774, %r7773, 0x3340U;
	cvt.u32.u16 	%r7776, %rs12852;
	cvt.u32.u16 	%r7777, %rs12853;
	prmt.b32 	%r7778, %r7777, %r7776, 0x3340U;
	prmt.b32 	%r7779, %r7778, %r7775, 0x5410U;
	cvt.u32.u16 	%r7780, %rs12854;
	cvt.u32.u16 	%r7781, %rs12855;
	prmt.b32 	%r7782, %r7781, %r7780, 0x3340U;
	cvt.u32.u16 	%r7783, %rs12856;
	cvt.u32.u16 	%r7784, %rs12857;
	prmt.b32 	%r7785, %r7784, %r7783, 0x3340U;
	prmt.b32 	%r7786, %r7785, %r7782, 0x5410U;
	st.local.v2.b32 	[%rd3+232], {%r7786, %r7779};
	cvt.u32.u16 	%r7787, %rs12842;
	cvt.u32.u16 	%r7788, %rs12843;
	prmt.b32 	%r7789, %r7788, %r7787, 0x3340U;
	cvt.u32.u16 	%r7790, %rs12844;
	cvt.u32.u16 	%r7791, %rs12845;
	prmt.b32 	%r7792, %r7791, %r7790, 0x3340U;
	prmt.b32 	%r7793, %r7792, %r7789, 0x5410U;
	cvt.u32.u16 	%r7794, %rs12846;
	cvt.u32.u16 	%r7795, %rs12847;
	prmt.b32 	%r7796, %r7795, %r7794, 0x3340U;
	cvt.u32.u16 	%r7797, %rs12848;
	cvt.u32.u16 	%r7798, %rs12849;
	prmt.b32 	%r7799, %r7798, %r7797, 0x3340U;
	prmt.b32 	%r7800, %r7799, %r7796, 0x5410U;
	st.local.v2.b32 	[%rd3+240], {%r7800, %r7793};
	cvt.u32.u16 	%r7801, %rs12834;
	cvt.u32.u16 	%r7802, %rs12835;
	prmt.b32 	%r7803, %r7802, %r7801, 0x3340U;
	cvt.u32.u16 	%r7804, %rs12836;
	cvt.u32.u16 	%r7805, %rs12837;
	prmt.b32 	%r7806, %r7805, %r7804, 0x3340U;
	prmt.b32 	%r7807, %r7806, %r7803, 0x5410U;
	cvt.u32.u16 	%r7808, %rs12838;
	cvt.u32.u16 	%r7809, %rs12839;
	prmt.b32 	%r7810, %r7809, %r7808, 0x3340U;
	cvt.u32.u16 	%r7811, %rs12840;
	cvt.u32.u16 	%r7812, %rs12841;
	prmt.b32 	%r7813, %r7812, %r7811, 0x3340U;
	prmt.b32 	%r7814, %r7813, %r7810, 0x5410U;
	st.local.v2.b32 	[%rd3+248], {%r7814, %r7807};
	cvt.u32.u16 	%r7815, %rs12826;
	cvt.u32.u16 	%r7816, %rs12827;
	prmt.b32 	%r7817, %r7816, %r7815, 0x3340U;
	cvt.u32.u16 	%r7818, %rs12828;
	cvt.u32.u16 	%r7819, %rs12829;
	prmt.b32 	%r7820, %r7819, %r7818, 0x3340U;
	prmt.b32 	%r7821, %r7820, %r7817, 0x5410U;
	cvt.u32.u16 	%r7822, %rs12830;
	cvt.u32.u16 	%r7823, %rs12831;
	prmt.b32 	%r7824, %r7823, %r7822, 0x3340U;
	cvt.u32.u16 	%r7825, %rs12832;
	cvt.u32.u16 	%r7826, %rs12833;
	prmt.b32 	%r7827, %r7826, %r7825, 0x3340U;
	prmt.b32 	%r7828, %r7827, %r7824, 0x5410U;
	st.local.v2.b32 	[%rd3+256], {%r7828, %r7821};
	cvt.u32.u16 	%r7829, %rs12818;
	cvt.u32.u16 	%r7830, %rs12819;
	prmt.b32 	%r7831, %r7830, %r7829, 0x3340U;
	cvt.u32.u16 	%r7832, %rs12820;
	cvt.u32.u16 	%r7833, %rs12821;
	prmt.b32 	%r7834, %r7833, %r7832, 0x3340U;
	prmt.b32 	%r7835, %r7834, %r7831, 0x5410U;
	cvt.u32.u16 	%r7836, %rs12822;
	cvt.u32.u16 	%r7837, %rs12823;
	prmt.b32 	%r7838, %r7837, %r7836, 0x3340U;
	cvt.u32.u16 	%r7839, %rs12824;
	cvt.u32.u16 	%r7840, %rs12825;
	prmt.b32 	%r7841, %r7840, %r7839, 0x3340U;
	prmt.b32 	%r7842, %r7841, %r7838, 0x5410U;
	st.local.v2.b32 	[%rd3+264], {%r7842, %r7835};
	mov.b32 	%r28717, 0;
$L__BB4_121:
	mov.u32 	%r28720, %r28717;
	cvt.u64.u32 	%rd72, %r28720;
	add.s64 	%rd73, %rd3, %rd72;
	ld.local.u8 	%rs11796, [%rd73+16];
	setp.ne.s16 	%p24, %rs11796, 0;
	add.s32 	%r28717, %r28720, 1;
	@%p24 bra 	$L__BB4_121;
	and.b16  	%rs11797, %rs17440, 255;
	setp.eq.s16 	%p25, %rs11797, 0;
	@%p25 bra 	$L__BB4_125;
	mov.b32 	%r28718, 0;
$L__BB4_124:
	cvt.u64.u32 	%rd74, %r28720;
	add.s64 	%rd75, %rd3, %rd74;
	st.local.u8 	[%rd75+16], %rs17440;
	add.s32 	%r28720, %r28720, 1;
	add.s32 	%r704, %r28718, 1;
	cvt.u64.u32 	%rd76, %r28718;
	add.s64 	%rd77, %rd4, %rd76;
	ld.local.u8 	%rs17440, [%rd77+17];
	setp.ne.s16 	%p26, %rs17440, 0;
	mov.u32 	%r28718, %r704;
	@%p26 bra 	$L__BB4_124;
$L__BB4_125:
	cvt.u64.u32 	%rd78, %r28720;
	add.s64 	%rd79, %rd3, %rd78;
	mov.b16 	%rs11798, 0;
	st.local.u8 	[%rd79+16], %rs11798;
	add.s32 	%r28642, %r28642, %r6414;
	st.local.u32 	[%rd3], %r28642;
	add.f64 	%fd78, %fd78, %fd53;
	st.local.f64 	[%rd3+8], %fd78;
	ld.local.v2.b32 	{%r7844, %r7845}, [%rd3+16];
	bfe.u32 	%r7846, %r7844, 0, 8;
	cvt.u16.u32 	%rs13073, %r7846;
	bfe.u32 	%r7847, %r7844, 8, 8;
	cvt.u16.u32 	%rs13072, %r7847;
	bfe.u32 	%r7848, %r7844, 16, 8;
	cvt.u16.u32 	%rs13071, %r7848;
	bfe.u32 	%r7849, %r7844, 24, 8;
	cvt.u16.u32 	%rs13070, %r7849;
	bfe.u32 	%r7850, %r7845, 0, 8;
	cvt.u16.u32 	%rs13069, %r7850;
	bfe.u32 	%r7851, %r7845, 8, 8;
	cvt.u16.u32 	%rs13068, %r7851;
	bfe.u32 	%r7852, %r7845, 16, 8;
	cvt.u16.u32 	%rs13067, %r7852;
	bfe.u32 	%r7853, %r7845, 24, 8;
	cvt.u16.u32 	%rs13066, %r7853;
	ld.local.v2.b32 	{%r7854, %r7855}, [%rd3+24];
	bfe.u32 	%r7856, %r7854, 0, 8;
	cvt.u16.u32 	%rs13065, %r7856;
	bfe.u32 	%r7857, %r7854, 8, 8;
	cvt.u16.u32 	%rs13064, %r7857;
	bfe.u32 	%r7858, %r7854, 16, 8;
	cvt.u16.u32 	%rs13063, %r7858;
	bfe.u32 	%r7859, %r7854, 24, 8;
	cvt.u16.u32 	%rs13062, %r7859;
	bfe.u32 	%r7860, %r7855, 0, 8;
	cvt.u16.u32 	%rs13061, %r7860;
	bfe.u32 	%r7861, %r7855, 8, 8;
	cvt.u16.u32 	%rs13060, %r7861;
	bfe.u32 	%r7862, %r7855, 16, 8;
	cvt.u16.u32 	%rs13059, %r7862;
	bfe.u32 	%r7863, %r7855, 24, 8;
	cvt.u16.u32 	%rs13058, %r7863;
	ld.local.v2.b32 	{%r7864, %r7865}, [%rd3+32];
	bfe.u32 	%r7866, %r7864, 0, 8;
	cvt.u16.u32 	%rs13057, %r7866;
	bfe.u32 	%r7867, %r7864, 8, 8;
	cvt.u16.u32 	%rs13056, %r7867;
	bfe.u32 	%r7868, %r7864, 16, 8;
	cvt.u16.u32 	%rs13055, %r7868;
	bfe.u32 	%r7869, %r7864, 24, 8;
	cvt.u16.u32 	%rs13054, %r7869;
	bfe.u32 	%r7870, %r7865, 0, 8;
	cvt.u16.u32 	%rs13053, %r7870;
	bfe.u32 	%r7871, %r7865, 8, 8;
	cvt.u16.u32 	%rs13052, %r7871;
	bfe.u32 	%r7872, %r7865, 16, 8;
	cvt.u16.u32 	%rs13051, %r7872;
	bfe.u32 	%r7873, %r7865, 24, 8;
	cvt.u16.u32 	%rs13050, %r7873;
	ld.local.v2.b32 	{%r7874, %r7875}, [%rd3+40];
	bfe.u32 	%r7876, %r7874, 0, 8;
	cvt.u16.u32 	%rs13049, %r7876;
	bfe.u32 	%r7877, %r7874, 8, 8;
	cvt.u16.u32 	%rs13048, %r7877;
	bfe.u32 	%r7878, %r7874, 16, 8;
	cvt.u16.u32 	%rs13047, %r7878;
	bfe.u32 	%r7879, %r7874, 24, 8;
	cvt.u16.u32 	%rs13046, %r7879;
	bfe.u32 	%r7880, %r7875, 0, 8;
	cvt.u16.u32 	%rs13045, %r7880;
	bfe.u32 	%r7881, %r7875, 8, 8;
	cvt.u16.u32 	%rs13044, %r7881;
	bfe.u32 	%r7882, %r7875, 16, 8;
	cvt.u16.u32 	%rs13043, %r7882;
	bfe.u32 	%r7883, %r7875, 24, 8;
	cvt.u16.u32 	%rs13042, %r7883;
	ld.local.v2.b32 	{%r7884, %r7885}, [%rd3+48];
	bfe.u32 	%r7886, %r7884, 0, 8;
	cvt.u16.u32 	%rs13041, %r7886;
	bfe.u32 	%r7887, %r7884, 8, 8;
	cvt.u16.u32 	%rs13040, %r7887;
	bfe.u32 	%r7888, %r7884, 16, 8;
	cvt.u16.u32 	%rs13039, %r7888;
	bfe.u32 	%r7889, %r7884, 24, 8;
	cvt.u16.u32 	%rs13038, %r7889;
	bfe.u32 	%r7890, %r7885, 0, 8;
	cvt.u16.u32 	%rs13037, %r7890;
	bfe.u32 	%r7891, %r7885, 8, 8;
	cvt.u16.u32 	%rs13036, %r7891;
	bfe.u32 	%r7892, %r7885, 16, 8;
	cvt.u16.u32 	%rs13035, %r7892;
	bfe.u32 	%r7893, %r7885, 24, 8;
	cvt.u16.u32 	%rs13034, %r7893;
	ld.local.v2.b32 	{%r7894, %r7895}, [%rd3+56];
	bfe.u32 	%r7896, %r7894, 0, 8;
	cvt.u16.u32 	%rs13033, %r7896;
	bfe.u32 	%r7897, %r7894, 8, 8;
	cvt.u16.u32 	%rs13032, %r7897;
	bfe.u32 	%r7898, %r7894, 16, 8;
	cvt.u16.u32 	%rs13031, %r7898;
	bfe.u32 	%r7899, %r7894, 24, 8;
	cvt.u16.u32 	%rs13030, %r7899;
	bfe.u32 	%r7900, %r7895, 0, 8;
	cvt.u16.u32 	%rs13029, %r7900;
	bfe.u32 	%r7901, %r7895, 8, 8;
	cvt.u16.u32 	%rs13028, %r7901;
	bfe.u32 	%r7902, %r7895, 16, 8;
	cvt.u16.u32 	%rs13027, %r7902;
	bfe.u32 	%r7903, %r7895, 24, 8;
	cvt.u16.u32 	%rs13026, %r7903;
	ld.local.v2.b32 	{%r7904, %r7905}, [%rd3+64];
	bfe.u32 	%r7906, %r7904, 0, 8;
	cvt.u16.u32 	%rs13025, %r7906;
	bfe.u32 	%r7907, %r7904, 8, 8;
	cvt.u16.u32 	%rs13024, %r7907;
	bfe.u32 	%r7908, %r7904, 16, 8;
	cvt.u16.u32 	%rs13023, %r7908;
	bfe.u32 	%r7909, %r7904, 24, 8;
	cvt.u16.u32 	%rs13022, %r7909;
	bfe.u32 	%r7910, %r7905, 0, 8;
	cvt.u16.u32 	%rs13021, %r7910;
	bfe.u32 	%r7911, %r7905, 8, 8;
	cvt.u16.u32 	%rs13020, %r7911;
	bfe.u32 	%r7912, %r7905, 16, 8;
	cvt.u16.u32 	%rs13019, %r7912;
	bfe.u32 	%r7913, %r7905, 24, 8;
	cvt.u16.u32 	%rs13018, %r7913;
	ld.local.v2.b32 	{%r7914, %r7915}, [%rd3+72];
	bfe.u32 	%r7916, %r7914, 0, 8;
	cvt.u16.u32 	%rs13017, %r7916;
	bfe.u32 	%r7917, %r7914, 8, 8;
	cvt.u16.u32 	%rs13016, %r7917;
	bfe.u32 	%r7918, %r7914, 16, 8;
	cvt.u16.u32 	%rs13015, %r7918;
	bfe.u32 	%r7919, %r7914, 24, 8;
	cvt.u16.u32 	%rs13014, %r7919;
	bfe.u32 	%r7920, %r7915, 0, 8;
	cvt.u16.u32 	%rs13013, %r7920;
	bfe.u32 	%r7921, %r7915, 8, 8;
	cvt.u16.u32 	%rs13012, %r7921;
	bfe.u32 	%r7922, %r7915, 16, 8;
	cvt.u16.u32 	%rs13011, %r7922;
	bfe.u32 	%r7923, %r7915, 24, 8;
	cvt.u16.u32 	%rs13010, %r7923;
	ld.local.v2.b32 	{%r7924, %r7925}, [%rd3+80];
	bfe.u32 	%r7926, %r7924, 0, 8;
	cvt.u16.u32 	%rs13009, %r7926;
	bfe.u32 	%r7927, %r7924, 8, 8;
	cvt.u16.u32 	%rs13008, %r7927;
	bfe.u32 	%r7928, %r7924, 16, 8;
	cvt.u16.u32 	%rs13007, %r7928;
	bfe.u32 	%r7929, %r7924, 24, 8;
	cvt.u16.u32 	%rs13006, %r7929;
	bfe.u32 	%r7930, %r7925, 0, 8;
	cvt.u16.u32 	%rs13005, %r7930;
	bfe.u32 	%r7931, %r7925, 8, 8;
	cvt.u16.u32 	%rs13004, %r7931;
	bfe.u32 	%r7932, %r7925, 16, 8;
	cvt.u16.u32 	%rs13003, %r7932;
	bfe.u32 	%r7933, %r7925, 24, 8;
	cvt.u16.u32 	%rs13002, %r7933;
	ld.local.v2.b32 	{%r7934, %r7935}, [%rd3+88];
	bfe.u32 	%r7936, %r7934, 0, 8;
	cvt.u16.u32 	%rs13001, %r7936;
	bfe.u32 	%r7937, %r7934, 8, 8;
	cvt.u16.u32 	%rs13000, %r7937;
	bfe.u32 	%r7938, %r7934, 16, 8;
	cvt.u16.u32 	%rs12999, %r7938;
	bfe.u32 	%r7939, %r7934, 24, 8;
	cvt.u16.u32 	%rs12998, %r7939;
	bfe.u32 	%r7940, %r7935, 0, 8;
	cvt.u16.u32 	%rs12997, %r7940;
	bfe.u32 	%r7941, %r7935, 8, 8;
	cvt.u16.u32 	%rs12996, %r7941;
	bfe.u32 	%r7942, %r7935, 16, 8;
	cvt.u16.u32 	%rs12995, %r7942;
	bfe.u32 	%r7943, %r7935, 24, 8;
	cvt.u16.u32 	%rs12994, %r7943;
	ld.local.v2.b32 	{%r7944, %r7945}, [%rd3+96];
	bfe.u32 	%r7946, %r7944, 0, 8;
	cvt.u16.u32 	%rs12993, %r7946;
	bfe.u32 	%r7947, %r7944, 8, 8;
	cvt.u16.u32 	%rs12992, %r7947;
	bfe.u32 	%r7948, %r7944, 16, 8;
	cvt.u16.u32 	%rs12991, %r7948;
	bfe.u32 	%r7949, %r7944, 24, 8;
	cvt.u16.u32 	%rs12990, %r7949;
	bfe.u32 	%r7950, %r7945, 0, 8;
	cvt.u16.u32 	%rs12989, %r7950;
	bfe.u32 	%r7951, %r7945, 8, 8;
	cvt.u16.u32 	%rs12988, %r7951;
	bfe.u32 	%r7952, %r7945, 16, 8;
	cvt.u16.u32 	%rs12987, %r7952;
	bfe.u32 	%r7953, %r7945, 24, 8;
	cvt.u16.u32 	%rs12986, %r7953;
	ld.local.v2.b32 	{%r7954, %r7955}, [%rd3+104];
	bfe.u32 	%r7956, %r7954, 0, 8;
	cvt.u16.u32 	%rs12985, %r7956;
	bfe.u32 	%r7957, %r7954, 8, 8;
	cvt.u16.u32 	%rs12984, %r7957;
	bfe.u32 	%r7958, %r7954, 16, 8;
	cvt.u16.u32 	%rs12983, %r7958;
	bfe.u32 	%r7959, %r7954, 24, 8;
	cvt.u16.u32 	%rs12982, %r7959;
	bfe.u32 	%r7960, %r7955, 0, 8;
	cvt.u16.u32 	%rs12981, %r7960;
	bfe.u32 	%r7961, %r7955, 8, 8;
	cvt.u16.u32 	%rs12980, %r7961;
	bfe.u32 	%r7962, %r7955, 16, 8;
	cvt.u16.u32 	%rs12979, %r7962;
	bfe.u32 	%r7963, %r7955, 24, 8;
	cvt.u16.u32 	%rs12978, %r7963;
	ld.local.v2.b32 	{%r7964, %r7965}, [%rd3+112];
	bfe.u32 	%r7966, %r7964, 0, 8;
	cvt.u16.u32 	%rs12977, %r7966;
	bfe.u32 	%r7967, %r7964, 8, 8;
	cvt.u16.u32 	%rs12976, %r7967;
	bfe.u32 	%r7968, %r7964, 16, 8;
	cvt.u16.u32 	%rs12975, %r7968;
	bfe.u32 	%r7969, %r7964, 24, 8;
	cvt.u16.u32 	%rs12974, %r7969;
	bfe.u32 	%r7970, %r7965, 0, 8;
	cvt.u16.u32 	%rs12973, %r7970;
	bfe.u32 	%r7971, %r7965, 8, 8;
	cvt.u16.u32 	%rs12972, %r7971;
	bfe.u32 	%r7972, %r7965, 16, 8;
	cvt.u16.u32 	%rs12971, %r7972;
	bfe.u32 	%r7973, %r7965, 24, 8;
	cvt.u16.u32 	%rs12970, %r7973;
	ld.local.v2.b32 	{%r7974, %r7975}, [%rd3+120];
	bfe.u32 	%r7976, %r7974, 0, 8;
	cvt.u16.u32 	%rs12969, %r7976;
	bfe.u32 	%r7977, %r7974, 8, 8;
	cvt.u16.u32 	%rs12968, %r7977;
	bfe.u32 	%r7978, %r7974, 16, 8;
	cvt.u16.u32 	%rs12967, %r7978;
	bfe.u32 	%r7979, %r7974, 24, 8;
	cvt.u16.u32 	%rs12966, %r7979;
	bfe.u32 	%r7980, %r7975, 0, 8;
	cvt.u16.u32 	%rs12965, %r7980;
	bfe.u32 	%r7981, %r7975, 8, 8;
	cvt.u16.u32 	%rs12964, %r7981;
	bfe.u32 	%r7982, %r7975, 16, 8;
	cvt.u16.u32 	%rs12963, %r7982;
	bfe.u32 	%r7983, %r7975, 24, 8;
	cvt.u16.u32 	%rs12962, %r7983;
	ld.local.v2.b32 	{%r7984, %r7985}, [%rd3+128];
	bfe.u32 	%r7986, %r7984, 0, 8;
	cvt.u16.u32 	%rs12961, %r7986;
	bfe.u32 	%r7987, %r7984, 8, 8;
	cvt.u16.u32 	%rs12960, %r7987;
	bfe.u32 	%r7988, %r7984, 16, 8;
	cvt.u16.u32 	%rs12959, %r7988;
	bfe.u32 	%r7989, %r7984, 24, 8;
	cvt.u16.u32 	%rs12958, %r7989;
	bfe.u32 	%r7990, %r7985, 0, 8;
	cvt.u16.u32 	%rs12957, %r7990;
	bfe.u32 	%r7991, %r7985, 8, 8;
	cvt.u16.u32 	%rs12956, %r7991;
	bfe.u32 	%r7992, %r7985, 16, 8;
	cvt.u16.u32 	%rs12955, %r7992;
	bfe.u32 	%r7993, %r7985, 24, 8;
	cvt.u16.u32 	%rs12954, %r7993;
	ld.local.v2.b32 	{%r7994, %r7995}, [%rd3+136];
	bfe.u32 	%r7996, %r7994, 0, 8;
	cvt.u16.u32 	%rs12953, %r7996;
	bfe.u32 	%r7997, %r7994, 8, 8;
	cvt.u16.u32 	%rs12952, %r7997;
	bfe.u32 	%r7998, %r7994, 16, 8;
	cvt.u16.u32 	%rs12951, %r7998;
	bfe.u32 	%r7999, %r7994, 24, 8;
	cvt.u16.u32 	%rs12950, %r7999;
	bfe.u32 	%r8000, %r7995, 0, 8;
	cvt.u16.u32 	%rs12949, %r8000;
	bfe.u32 	%r8001, %r7995, 8, 8;
	cvt.u16.u32 	%rs12948, %r8001;
	bfe.u32 	%r8002, %r7995, 16, 8;
	cvt.u16.u32 	%rs12947, %r8002;
	bfe.u32 	%r8003, %r7995, 24, 8;
	cvt.u16.u32 	%rs12946, %r8003;
	ld.local.v2.b32 	{%r8004, %r8005}, [%rd3+144];
	bfe.u32 	%r8006, %r8004, 0, 8;
	cvt.u16.u32 	%rs12945, %r8006;
	bfe.u32 	%r8007, %r8004, 8, 8;
	cvt.u16.u32 	%rs12944, %r8007;
	bfe.u32 	%r8008, %r8004, 16, 8;
	cvt.u16.u32 	%rs12943, %r8008;
	bfe.u32 	%r8009, %r8004, 24, 8;
	cvt.u16.u32 	%rs12942, %r8009;
	bfe.u32 	%r8010, %r8005, 0, 8;
	cvt.u16.u32 	%rs12941, %r8010;
	bfe.u32 	%r8011, %r8005, 8, 8;
	cvt.u16.u32 	%rs12940, %r8011;
	bfe.u32 	%r8012, %r8005, 16, 8;
	cvt.u16.u32 	%rs12939, %r8012;
	bfe.u32 	%r8013, %r8005, 24, 8;
	cvt.u16.u32 	%rs12938, %r8013;
	ld.local.v2.b32 	{%r8014, %r8015}, [%rd3+152];
	bfe.u32 	%r8016, %r8014, 0, 8;
	cvt.u16.u32 	%rs12937, %r8016;
	bfe.u32 	%r8017, %r8014, 8, 8;
	cvt.u16.u32 	%rs12936, %r8017;
	bfe.u32 	%r8018, %r8014, 16, 8;
	cvt.u16.u32 	%rs12935, %r8018;
	bfe.u32 	%r8019, %r8014, 24, 8;
	cvt.u16.u32 	%rs12934, %r8019;
	bfe.u32 	%r8020, %r8015, 0, 8;
	cvt.u16.u32 	%rs12933, %r8020;
	bfe.u32 	%r8021, %r8015, 8, 8;
	cvt.u16.u32 	%rs12932, %r8021;
	bfe.u32 	%r8022, %r8015, 16, 8;
	cvt.u16.u32 	%rs12931, %r8022;
	bfe.u32 	%r8023, %r8015, 24, 8;
	cvt.u16.u32 	%rs12930, %r8023;
	ld.local.v2.b32 	{%r8024, %r8025}, [%rd3+160];
	bfe.u32 	%r8026, %r8024, 0, 8;
	cvt.u16.u32 	%rs12929, %r8026;
	bfe.u32 	%r8027, %r8024, 8, 8;
	cvt.u16.u32 	%rs12928, %r8027;
	bfe.u32 	%r8028, %r8024, 16, 8;
	cvt.u16.u32 	%rs12927, %r8028;
	bfe.u32 	%r8029, %r8024, 24, 8;
	cvt.u16.u32 	%rs12926, %r8029;
	bfe.u32 	%r8030, %r8025, 0, 8;
	cvt.u16.u32 	%rs12925, %r8030;
	bfe.u32 	%r8031, %r8025, 8, 8;
	cvt.u16.u32 	%rs12924, %r8031;
	bfe.u32 	%r8032, %r8025, 16, 8;
	cvt.u16.u32 	%rs12923, %r8032;
	bfe.u32 	%r8033, %r8025, 24, 8;
	cvt.u16.u32 	%rs12922, %r8033;
	ld.local.v2.b32 	{%r8034, %r8035}, [%rd3+168];
	bfe.u32 	%r8036, %r8034, 0, 8;
	cvt.u16.u32 	%rs12921, %r8036;
	bfe.u32 	%r8037, %r8034, 8, 8;
	cvt.u16.u32 	%rs12920, %r8037;
	bfe.u32 	%r8038, %r8034, 16, 8;
	cvt.u16.u32 	%rs12919, %r8038;
	bfe.u32 	%r8039, %r8034, 24, 8;
	cvt.u16.u32 	%rs12918, %r8039;
	bfe.u32 	%r8040, %r8035, 0, 8;
	cvt.u16.u32 	%rs12917, %r8040;
	bfe.u32 	%r8041, %r8035, 8, 8;
	cvt.u16.u32 	%rs12916, %r8041;
	bfe.u32 	%r8042, %r8035, 16, 8;
	cvt.u16.u32 	%rs12915, %r8042;
	bfe.u32 	%r8043, %r8035, 24, 8;
	cvt.u16.u32 	%rs12914, %r8043;
	ld.local.v2.b32 	{%r8044, %r8045}, [%rd3+176];
	bfe.u32 	%r8046, %r8044, 0, 8;
	cvt.u16.u32 	%rs12913, %r8046;
	bfe.u32 	%r8047, %r8044, 8, 8;
	cvt.u16.u32 	%rs12912, %r8047;
	bfe.u32 	%r8048, %r8044, 16, 8;
	cvt.u16.u32 	%rs12911, %r8048;
	bfe.u32 	%r8049, %r8044, 24, 8;
	cvt.u16.u32 	%rs12910, %r8049;
	bfe.u32 	%r8050, %r8045, 0, 8;
	cvt.u16.u32 	%rs12909, %r8050;
	bfe.u32 	%r8051, %r8045, 8, 8;
	cvt.u16.u32 	%rs12908, %r8051;
	bfe.u32 	%r8052, %r8045, 16, 8;
	cvt.u16.u32 	%rs12907, %r8052;
	bfe.u32 	%r8053, %r8045, 24, 8;
	cvt.u16.u32 	%rs12906, %r8053;
	ld.local.v2.b32 	{%r8054, %r8055}, [%rd3+184];
	bfe.u32 	%r8056, %r8054, 0, 8;
	cvt.u16.u32 	%rs12905, %r8056;
	bfe.u32 	%r8057, %r8054, 8, 8;
	cvt.u16.u32 	%rs12904, %r8057;
	bfe.u32 	%r8058, %r8054, 16, 8;
	cvt.u16.u32 	%rs12903, %r8058;
	bfe.u32 	%r8059, %r8054, 24, 8;
	cvt.u16.u32 	%rs12902, %r8059;
	bfe.u32 	%r8060, %r8055, 0, 8;
	cvt.u16.u32 	%rs12901, %r8060;
	bfe.u32 	%r8061, %r8055, 8, 8;
	cvt.u16.u32 	%rs12900, %r8061;
	bfe.u32 	%r8062, %r8055, 16, 8;
	cvt.u16.u32 	%rs12899, %r8062;
	bfe.u32 	%r8063, %r8055, 24, 8;
	cvt.u16.u32 	%rs12898, %r8063;
	ld.local.v2.b32 	{%r8064, %r8065}, [%rd3+192];
	bfe.u32 	%r8066, %r8064, 0, 8;
	cvt.u16.u32 	%rs12897, %r8066;
	bfe.u32 	%r8067, %r8064, 8, 8;
	cvt.u16.u32 	%rs12896, %r8067;
	bfe.u32 	%r8068, %r8064, 16, 8;
	cvt.u16.u32 	%rs12895, %r8068;
	bfe.u32 	%r8069, %r8064, 24, 8;
	cvt.u16.u32 	%rs12894, %r8069;
	bfe.u32 	%r8070, %r8065, 0, 8;
	cvt.u16.u32 	%rs12893, %r8070;
	bfe.u32 	%r8071, %r8065, 8, 8;
	cvt.u16.u32 	%rs12892, %r8071;
	bfe.u32 	%r8072, %r8065, 16, 8;
	cvt.u16.u32 	%rs12891, %r8072;
	bfe.u32 	%r8073, %r8065, 24, 8;
	cvt.u16.u32 	%rs12890, %r8073;
	ld.local.v2.b32 	{%r8074, %r8075}, [%rd3+200];
	bfe.u32 	%r8076, %r8074, 0, 8;
	cvt.u16.u32 	%rs12889, %r8076;
	bfe.u32 	%r8077, %r8074, 8, 8;
	cvt.u16.u32 	%rs12888, %r8077;
	bfe.u32 	%r8078, %r8074, 16, 8;
	cvt.u16.u32 	%rs12887, %r8078;
	bfe.u32 	%r8079, %r8074, 24, 8;
	cvt.u16.u32 	%rs12886, %r8079;
	bfe.u32 	%r8080, %r8075, 0, 8;
	cvt.u16.u32 	%rs12885, %r8080;
	bfe.u32 	%r8081, %r8075, 8, 8;
	cvt.u16.u32 	%rs12884, %r8081;
	bfe.u32 	%r8082, %r8075, 16, 8;
	cvt.u16.u32 	%rs12883, %r8082;
	bfe.u32 	%r8083, %r8075, 24, 8;
	cvt.u16.u32 	%rs12882, %r8083;
	ld.local.v2.b32 	{%r8084, %r8085}, [%rd3+208];
	bfe.u32 	%r8086, %r8084, 0, 8;
	cvt.u16.u32 	%rs12881, %r8086;
	bfe.u32 	%r8087, %r8084, 8, 8;
	cvt.u16.u32 	%rs12880, %r8087;
	bfe.u32 	%r8088, %r8084, 16, 8;
	cvt.u16.u32 	%rs12879, %r8088;
	bfe.u32 	%r8089, %r8084, 24, 8;
	cvt.u16.u32 	%rs12878, %r8089;
	bfe.u32 	%r8090, %r8085, 0, 8;
	cvt.u16.u32 	%rs12877, %r8090;
	bfe.u32 	%r8091, %r8085, 8, 8;
	cvt.u16.u32 	%rs12876, %r8091;
	bfe.u32 	%r8092, %r8085, 16, 8;
	cvt.u16.u32 	%rs12875, %r8092;
	bfe.u32 	%r8093, %r8085, 24, 8;
	cvt.u16.u32 	%rs12874, %r8093;
	ld.local.v2.b32 	{%r8094, %r8095}, [%rd3+216];
	bfe.u32 	%r8096, %r8094, 0, 8;
	cvt.u16.u32 	%rs12873, %r8096;
	bfe.u32 	%r8097, %r8094, 8, 8;
	cvt.u16.u32 	%rs12872, %r8097;
	bfe.u32 	%r8098, %r8094, 16, 8;
	cvt.u16.u32 	%rs12871, %r8098;
	bfe.u32 	%r8099, %r8094, 24, 8;
	cvt.u16.u32 	%rs12870, %r8099;
	bfe.u32 	%r8100, %r8095, 0, 8;
	cvt.u16.u32 	%rs12869, %r8100;
	bfe.u32 	%r8101, %r8095, 8, 8;
	cvt.u16.u32 	%rs12868, %r8101;
	bfe.u32 	%r8102, %r8095, 16, 8;
	cvt.u16.u32 	%rs12867, %r8102;
	bfe.u32 	%r8103, %r8095, 24, 8;
	cvt.u16.u32 	%rs12866, %r8103;
	ld.local.v2.b32 	{%r8104, %r8105}, [%rd3+224];
	bfe.u32 	%r8106, %r8104, 0, 8;
	cvt.u16.u32 	%rs12865, %r8106;
	bfe.u32 	%r8107, %r8104, 8, 8;
	cvt.u16.u32 	%rs12864, %r8107;
	bfe.u32 	%r8108, %r8104, 16, 8;
	cvt.u16.u32 	%rs12863, %r8108;
	bfe.u32 	%r8109, %r8104, 24, 8;
	cvt.u16.u32 	%rs12862, %r8109;
	bfe.u32 	%r8110, %r8105, 0, 8;
	cvt.u16.u32 	%rs12861, %r8110;
	bfe.u32 	%r8111, %r8105, 8, 8;
	cvt.u16.u32 	%rs12860, %r8111;
	bfe.u32 	%r8112, %r8105, 16, 8;
	cvt.u16.u32 	%rs12859, %r8112;
	bfe.u32 	%r8113, %r8105, 24, 8;
	cvt.u16.u32 	%rs12858, %r8113;
	ld.local.v2.b32 	{%r8114, %r8115}, [%rd3+232];
	bfe.u32 	%r8116, %r8114, 0, 8;
	cvt.u16.u32 	%rs12857, %r8116;
	bfe.u32 	%r8117, %r8114, 8, 8;
	cvt.u16.u32 	%rs12856, %r8117;
	bfe.u32 	%r8118, %r8114, 16, 8;
	cvt.u16.u32 	%rs12855, %r8118;
	bfe.u32 	%r8119, %r8114, 24, 8;
	cvt.u16.u32 	%rs12854, %r8119;
	bfe.u32 	%r8120, %r8115, 0, 8;
	cvt.u16.u32 	%rs12853, %r8120;
	bfe.u32 	%r8121, %r8115, 8, 8;
	cvt.u16.u32 	%rs12852, %r8121;
	bfe.u32 	%r8122, %r8115, 16, 8;
	cvt.u16.u32 	%rs12851, %r8122;
	bfe.u32 	%r8123, %r8115, 24, 8;
	cvt.u16.u32 	%rs12850, %r8123;
	ld.local.v2.b32 	{%r8124, %r8125}, [%rd3+240];
	bfe.u32 	%r8126, %r8124, 0, 8;
	cvt.u16.u32 	%rs12849, %r8126;
	bfe.u32 	%r8127, %r8124, 8, 8;
	cvt.u16.u32 	%rs12848, %r8127;
	bfe.u32 	%r8128, %r8124, 16, 8;
	cvt.u16.u32 	%rs12847, %r8128;
	bfe.u32 	%r8129, %r8124, 24, 8;
	cvt.u16.u32 	%rs12846, %r8129;
	bfe.u32 	%r8130, %r8125, 0, 8;
	cvt.u16.u32 	%rs12845, %r8130;
	bfe.u32 	%r8131, %r8125, 8, 8;
	cvt.u16.u32 	%rs12844, %r8131;
	bfe.u32 	%r8132, %r8125, 16, 8;
	cvt.u16.u32 	%rs12843, %r8132;
	bfe.u32 	%r8133, %r8125, 24, 8;
	cvt.u16.u32 	%rs12842, %r8133;
	ld.local.v2.b32 	{%r8134, %r8135}, [%rd3+248];
	bfe.u32 	%r8136, %r8134, 0, 8;
	cvt.u16.u32 	%rs12841, %r8136;
	bfe.u32 	%r8137, %r8134, 8, 8;
	cvt.u16.u32 	%rs12840, %r8137;
	bfe.u32 	%r8138, %r8134, 16, 8;
	cvt.u16.u32 	%rs12839, %r8138;
	bfe.u32 	%r8139, %r8134, 24, 8;
	cvt.u16.u32 	%rs12838, %r8139;
	bfe.u32 	%r8140, %r8135, 0, 8;
	cvt.u16.u32 	%rs12837, %r8140;
	bfe.u32 	%r8141, %r8135, 8, 8;
	cvt.u16.u32 	%rs12836, %r8141;
	bfe.u32 	%r8142, %r8135, 16, 8;
	cvt.u16.u32 	%rs12835, %r8142;
	bfe.u32 	%r8143, %r8135, 24, 8;
	cvt.u16.u32 	%rs12834, %r8143;
	ld.local.v2.b32 	{%r8144, %r8145}, [%rd3+256];
	bfe.u32 	%r8146, %r8144, 0, 8;
	cvt.u16.u32 	%rs12833, %r8146;
	bfe.u32 	%r8147, %r8144, 8, 8;
	cvt.u16.u32 	%rs12832, %r8147;
	bfe.u32 	%r8148, %r8144, 16, 8;
	cvt.u16.u32 	%rs12831, %r8148;
	bfe.u32 	%r8149, %r8144, 24, 8;
	cvt.u16.u32 	%rs12830, %r8149;
	bfe.u32 	%r8150, %r8145, 0, 8;
	cvt.u16.u32 	%rs12829, %r8150;
	bfe.u32 	%r8151, %r8145, 8, 8;
	cvt.u16.u32 	%rs12828, %r8151;
	bfe.u32 	%r8152, %r8145, 16, 8;
	cvt.u16.u32 	%rs12827, %r8152;
	bfe.u32 	%r8153, %r8145, 24, 8;
	cvt.u16.u32 	%rs12826, %r8153;
	ld.local.v2.b32 	{%r8154, %r8155}, [%rd3+264];
	bfe.u32 	%r8156, %r8154, 0, 8;
	cvt.u16.u32 	%rs12825, %r8156;
	bfe.u32 	%r8157, %r8154, 8, 8;
	cvt.u16.u32 	%rs12824, %r8157;
	bfe.u32 	%r8158, %r8154, 16, 8;
	cvt.u16.u32 	%rs12823, %r8158;
	bfe.u32 	%r8159, %r8154, 24, 8;
	cvt.u16.u32 	%rs12822, %r8159;
	bfe.u32 	%r8160, %r8155, 0, 8;
	cvt.u16.u32 	%rs12821, %r8160;
	bfe.u32 	%r8161, %r8155, 8, 8;
	cvt.u16.u32 	%rs12820, %r8161;
	bfe.u32 	%r8162, %r8155, 16, 8;
	cvt.u16.u32 	%rs12819, %r8162;
	bfe.u32 	%r8163, %r8155, 24, 8;
	cvt.u16.u32 	%rs12818, %r8163;
$L__BB4_126:
	cvt.u32.u16 	%r8504, %rs13073;
	and.b32  	%r8505, %r8504, 255;
	and.b16  	%rs11799, %rs13072, 255;
	mul.wide.u16 	%r8506, %rs11799, 256;
	or.b32  	%r8507, %r8506, %r8505;
	cvt.u32.u16 	%r8508, %rs13071;
	shl.b32 	%r8509, %r8508, 16;
	and.b32  	%r8510, %r8509, 16711680;
	or.b32  	%r8511, %r8507, %r8510;
	cvt.u32.u16 	%r8512, %rs13070;
	shl.b32 	%r8513, %r8512, 24;
	or.b32  	%r8185, %r8511, %r8513;
	cvt.u32.u16 	%r8514, %rs13069;
	and.b32  	%r8515, %r8514, 255;
	and.b16  	%rs11800, %rs13068, 255;
	mul.wide.u16 	%r8516, %rs11800, 256;
	or.b32  	%r8517, %r8516, %r8515;
	cvt.u32.u16 	%r8518, %rs13067;
	shl.b32 	%r8519, %r8518, 16;
	and.b32  	%r8520, %r8519, 16711680;
	or.b32  	%r8521, %r8517, %r8520;
	cvt.u32.u16 	%r8522, %rs13066;
	shl.b32 	%r8523, %r8522, 24;
	or.b32  	%r8190, %r8521, %r8523;
	cvt.u32.u16 	%r8524, %rs13065;
	and.b32  	%r8525, %r8524, 255;
	and.b16  	%rs11801, %rs13064, 255;
	mul.wide.u16 	%r8526, %rs11801, 256;
	or.b32  	%r8527, %r8526, %r8525;
	cvt.u32.u16 	%r8528, %rs13063;
	shl.b32 	%r8529, %r8528, 16;
	and.b32  	%r8530, %r8529, 16711680;
	or.b32  	%r8531, %r8527, %r8530;
	cvt.u32.u16 	%r8532, %rs13062;
	shl.b32 	%r8533, %r8532, 24;
	or.b32  	%r8195, %r8531, %r8533;
	cvt.u32.u16 	%r8534, %rs13061;
	and.b32  	%r8535, %r8534, 255;
	and.b16  	%rs11802, %rs13060, 255;
	mul.wide.u16 	%r8536, %rs11802, 256;
	or.b32  	%r8537, %r8536, %r8535;
	cvt.u32.u16 	%r8538, %rs13059;
	shl.b32 	%r8539, %r8538, 16;
	and.b32  	%r8540, %r8539, 16711680;
	or.b32  	%r8541, %r8537, %r8540;
	cvt.u32.u16 	%r8542, %rs13058;
	shl.b32 	%r8543, %r8542, 24;
	or.b32  	%r8200, %r8541, %r8543;
	cvt.u32.u16 	%r8544, %rs13057;
	and.b32  	%r8545, %r8544, 255;
	and.b16  	%rs11803, %rs13056, 255;
	mul.wide.u16 	%r8546, %rs11803, 256;
	or.b32  	%r8547, %r8546, %r8545;
	cvt.u32.u16 	%r8548, %rs13055;
	shl.b32 	%r8549, %r8548, 16;
	and.b32  	%r8550, %r8549, 16711680;
	or.b32  	%r8551, %r8547, %r8550;
	cvt.u32.u16 	%r8552, %rs13054;
	shl.b32 	%r8553, %r8552, 24;
	or.b32  	%r8205, %r8551, %r8553;
	cvt.u32.u16 	%r8554, %rs13053;
	and.b32  	%r8555, %r8554, 255;
	and.b16  	%rs11804, %rs13052, 255;
	mul.wide.u16 	%r8556, %rs11804, 256;
	or.b32  	%r8557, %r8556, %r8555;
	cvt.u32.u16 	%r8558, %rs13051;
	shl.b32 	%r8559, %r8558, 16;
	and.b32  	%r8560, %r8559, 16711680;
	or.b32  	%r8561, %r8557, %r8560;
	cvt.u32.u16 	%r8562, %rs13050;
	shl.b32 	%r8563, %r8562, 24;
	or.b32  	%r8210, %r8561, %r8563;
	cvt.u32.u16 	%r8564, %rs13049;
	and.b32  	%r8565, %r8564, 255;
	and.b16  	%rs11805, %rs13048, 255;
	mul.wide.u16 	%r8566, %rs11805, 256;
	or.b32  	%r8567, %r8566, %r8565;
	cvt.u32.u16 	%r8568, %rs13047;
	shl.b32 	%r8569, %r8568, 16;
	and.b32  	%r8570, %r8569, 16711680;
	or.b32  	%r8571, %r8567, %r8570;
	cvt.u32.u16 	%r8572, %rs13046;
	shl.b32 	%r8573, %r8572, 24;
	or.b32  	%r8215, %r8571, %r8573;
	cvt.u32.u16 	%r8574, %rs13045;
	and.b32  	%r8575, %r8574, 255;
	and.b16  	%rs11806, %rs13044, 255;
	mul.wide.u16 	%r8576, %rs11806, 256;
	or.b32  	%r8577, %r8576, %r8575;
	cvt.u32.u16 	%r8578, %rs13043;
	shl.b32 	%r8579, %r8578, 16;
	and.b32  	%r8580, %r8579, 16711680;
	or.b32  	%r8581, %r8577, %r8580;
	cvt.u32.u16 	%r8582, %rs13042;
	shl.b32 	%r8583, %r8582, 24;
	or.b32  	%r8220, %r8581, %r8583;
	cvt.u32.u16 	%r8584, %rs13041;
	and.b32  	%r8585, %r8584, 255;
	and.b16  	%rs11807, %rs13040, 255;
	mul.wide.u16 	%r8586, %rs11807, 256;
	or.b32  	%r8587, %r8586, %r8585;
	cvt.u32.u16 	%r8588, %rs13039;
	shl.b32 	%r8589, %r8588, 16;
	and.b32  	%r8590, %r8589, 16711680;
	or.b32  	%r8591, %r8587, %r8590;
	cvt.u32.u16 	%r8592, %rs13038;
	shl.b32 	%r8593, %r8592, 24;
	or.b32  	%r8225, %r8591, %r8593;
	cvt.u32.u16 	%r8594, %rs13037;
	and.b32  	%r8595, %r8594, 255;
	and.b16  	%rs11808, %rs13036, 255;
	mul.wide.u16 	%r8596, %rs11808, 256;
	or.b32  	%r8597, %r8596, %r8595;
	cvt.u32.u16 	%r8598, %rs13035;
	shl.b32 	%r8599, %r8598, 16;
	and.b32  	%r8600, %r8599, 16711680;
	or.b32  	%r8601, %r8597, %r8600;
	cvt.u32.u16 	%r8602, %rs13034;
	shl.b32 	%r8603, %r8602, 24;
	or.b32  	%r8230, %r8601, %r8603;
	cvt.u32.u16 	%r8604, %rs13033;
	and.b32  	%r8605, %r8604, 255;
	and.b16  	%rs11809, %rs13032, 255;
	mul.wide.u16 	%r8606, %rs11809, 256;
	or.b32  	%r8607, %r8606, %r8605;
	cvt.u32.u16 	%r8608, %rs13031;
	shl.b32 	%r8609, %r8608, 16;
	and.b32  	%r8610, %r8609, 16711680;
	or.b32  	%r8611, %r8607, %r8610;
	cvt.u32.u16 	%r8612, %rs13030;
	shl.b32 	%r8613, %r8612, 24;
	or.b32  	%r8235, %r8611, %r8613;
	cvt.u32.u16 	%r8614, %rs13029;
	and.b32  	%r8615, %r8614, 255;
	and.b16  	%rs11810, %rs13028, 255;
	mul.wide.u16 	%r8616, %rs11810, 256;
	or.b32  	%r8617, %r8616, %r8615;
	cvt.u32.u16 	%r8618, %rs13027;
	shl.b32 	%r8619, %r8618, 16;
	and.b32  	%r8620, %r8619, 16711680;
	or.b32  	%r8621, %r8617, %r8620;
	cvt.u32.u16 	%r8622, %rs13026;
	shl.b32 	%r8623, %r8622, 24;
	or.b32  	%r8240, %r8621, %r8623;
	cvt.u32.u16 	%r8624, %rs13025;
	and.b32  	%r8625, %r8624, 255;
	and.b16  	%rs11811, %rs13024, 255;
	mul.wide.u16 	%r8626, %rs11811, 256;
	or.b32  	%r8627, %r8626, %r8625;
	cvt.u32.u16 	%r8628, %rs13023;
	shl.b32 	%r8629, %r8628, 16;
	and.b32  	%r8630, %r8629, 16711680;
	or.b32  	%r8631, %r8627, %r8630;
	cvt.u32.u16 	%r8632, %rs13022;
	shl.b32 	%r8633, %r8632, 24;
	or.b32  	%r8245, %r8631, %r8633;
	cvt.u32.u16 	%r8634, %rs13021;
	and.b32  	%r8635, %r8634, 255;
	and.b16  	%rs11812, %rs13020, 255;
	mul.wide.u16 	%r8636, %rs11812, 256;
	or.b32  	%r8637, %r8636, %r8635;
	cvt.u32.u16 	%r8638, %rs13019;
	shl.b32 	%r8639, %r8638, 16;
	and.b32  	%r8640, %r8639, 16711680;
	or.b32  	%r8641, %r8637, %r8640;
	cvt.u32.u16 	%r8642, %rs13018;
	shl.b32 	%r8643, %r8642, 24;
	or.b32  	%r8250, %r8641, %r8643;
	cvt.u32.u16 	%r8644, %rs13017;
	and.b32  	%r8645, %r8644, 255;
	and.b16  	%rs11813, %rs13016, 255;
	mul.wide.u16 	%r8646, %rs11813, 256;
	or.b32  	%r8647, %r8646, %r8645;
	cvt.u32.u16 	%r8648, %rs13015;
	shl.b32 	%r8649, %r8648, 16;
	and.b32  	%r8650, %r8649, 16711680;
	or.b32  	%r8651, %r8647, %r8650;
	cvt.u32.u16 	%r8652, %rs13014;
	shl.b32 	%r8653, %r8652, 24;
	or.b32  	%r8255, %r8651, %r8653;
	cvt.u32.u16 	%r8654, %rs13013;
	and.b32  	%r8655, %r8654, 255;
	and.b16  	%rs11814, %rs13012, 255;
	mul.wide.u16 	%r8656, %rs11814, 256;
	or.b32  	%r8657, %r8656, %r8655;
	cvt.u32.u16 	%r8658, %rs13011;
	shl.b32 	%r8659, %r8658, 16;
	and.b32  	%r8660, %r8659, 16711680;
	or.b32  	%r8661, %r8657, %r8660;
	cvt.u32.u16 	%r8662, %rs13010;
	shl.b32 	%r8663, %r8662, 24;
	or.b32  	%r8260, %r8661, %r8663;
	cvt.u32.u16 	%r8664, %rs13009;
	and.b32  	%r8665, %r8664, 255;
	and.b16  	%rs11815, %rs13008, 255;
	mul.wide.u16 	%r8666, %rs11815, 256;
	or.b32  	%r8667, %r8666, %r8665;
	cvt.u32.u16 	%r8668, %rs13007;
	shl.b32 	%r8669, %r8668, 16;
	and.b32  	%r8670, %r8669, 16711680;
	or.b32  	%r8671, %r8667, %r8670;
	cvt.u32.u16 	%r8672, %rs13006;
	shl.b32 	%r8673, %r8672, 24;
	or.b32  	%r8265, %r8671, %r8673;
	cvt.u32.u16 	%r8674, %rs13005;
	and.b32  	%r8675, %r8674, 255;
	and.b16  	%rs11816, %rs13004, 255;
	mul.wide.u16 	%r8676, %rs11816, 256;
	or.b32  	%r8677, %r8676, %r8675;
	cvt.u32.u16 	%r8678, %rs13003;
	shl.b32 	%r8679, %r8678, 16;
	and.b32  	%r8680, %r8679, 16711680;
	or.b32  	%r8681, %r8677, %r8680;
	cvt.u32.u16 	%r8682, %rs13002;
	shl.b32 	%r8683, %r8682, 24;
	or.b32  	%r8270, %r8681, %r8683;
	cvt.u32.u16 	%r8684, %rs13001;
	and.b32  	%r8685, %r8684, 255;
	and.b16  	%rs11817, %rs13000, 255;
	mul.wide.u16 	%r8686, %rs11817, 256;
	or.b32  	%r8687, %r8686, %r8685;
	cvt.u32.u16 	%r8688, %rs12999;
	shl.b32 	%r8689, %r8688, 16;
	and.b32  	%r8690, %r8689, 16711680;
	or.b32  	%r8691, %r8687, %r8690;
	cvt.u32.u16 	%r8692, %rs12998;
	shl.b32 	%r8693, %r8692, 24;
	or.b32  	%r8275, %r8691, %r8693;
	cvt.u32.u16 	%r8694, %rs12997;
	and.b32  	%r8695, %r8694, 255;
	and.b16  	%rs11818, %rs12996, 255;
	mul.wide.u16 	%r8696, %rs11818, 256;
	or.b32  	%r8697, %r8696, %r8695;
	cvt.u32.u16 	%r8698, %rs12995;
	shl.b32 	%r8699, %r8698, 16;
	and.b32  	%r8700, %r8699, 16711680;
	or.b32  	%r8701, %r8697, %r8700;
	cvt.u32.u16 	%r8702, %rs12994;
	shl.b32 	%r8703, %r8702, 24;
	or.b32  	%r8280, %r8701, %r8703;
	cvt.u32.u16 	%r8704, %rs12993;
	and.b32  	%r8705, %r8704, 255;
	and.b16  	%rs11819, %rs12992, 255;
	mul.wide.u16 	%r8706, %rs11819, 256;
	or.b32  	%r8707, %r8706, %r8705;
	cvt.u32.u16 	%r8708, %rs12991;
	shl.b32 	%r8709, %r8708, 16;
	and.b32  	%r8710, %r8709, 16711680;
	or.b32  	%r8711, %r8707, %r8710;
	cvt.u32.u16 	%r8712, %rs12990;
	shl.b32 	%r8713, %r8712, 24;
	or.b32  	%r8285, %r8711, %r8713;
	cvt.u32.u16 	%r8714, %rs12989;
	and.b32  	%r8715, %r8714, 255;
	and.b16  	%rs11820, %rs12988, 255;
	mul.wide.u16 	%r8716, %rs11820, 256;
	or.b32  	%r8717, %r8716, %r8715;
	cvt.u32.u16 	%r8718, %rs12987;
	shl.b32 	%r8719, %r8718, 16;
	and.b32  	%r8720, %r8719, 16711680;
	or.b32  	%r8721, %r8717, %r8720;
	cvt.u32.u16 	%r8722, %rs12986;
	shl.b32 	%r8723, %r8722, 24;
	or.b32  	%r8290, %r8721, %r8723;
	cvt.u32.u16 	%r8724, %rs12985;
	and.b32  	%r8725, %r8724, 255;
	and.b16  	%rs11821, %rs12984, 255;
	mul.wide.u16 	%r8726, %rs11821, 256;
	or.b32  	%r8727, %r8726, %r8725;
	cvt.u32.u16 	%r8728, %rs12983;
	shl.b32 	%r8729, %r8728, 16;
	and.b32  	%r8730, %r8729, 16711680;
	or.b32  	%r8731, %r8727, %r8730;
	cvt.u32.u16 	%r8732, %rs12982;
	shl.b32 	%r8733, %r8732, 24;
	or.b32  	%r8295, %r8731, %r8733;
	cvt.u32.u16 	%r8734, %rs12981;
	and.b32  	%r8735, %r8734, 255;
	and.b16  	%rs11822, %rs12980, 255;
	mul.wide.u16 	%r8736, %rs11822, 256;
	or.b32  	%r8737, %r8736, %r8735;
	cvt.u32.u16 	%r8738, %rs12979;
	shl.b32 	%r8739, %r8738, 16;
	and.b32  	%r8740, %r8739, 16711680;
	or.b32  	%r8741, %r8737, %r8740;
	cvt.u32.u16 	%r8742, %rs12978;
	shl.b32 	%r8743, %r8742, 24;
	or.b32  	%r8300, %r8741, %r8743;
	cvt.u32.u16 	%r8744, %rs12977;
	and.b32  	%r8745, %r8744, 255;
	and.b16  	%rs11823, %rs12976, 255;
	mul.wide.u16 	%r8746, %rs11823, 256;
	or.b32  	%r8747, %r8746, %r8745;
	cvt.u32.u16 	%r8748, %rs12975;
	shl.b32 	%r8749, %r8748, 16;
	and.b32  	%r8750, %r8749, 16711680;
	or.b32  	%r8751, %r8747, %r8750;
	cvt.u32.u16 	%r8752, %rs12974;
	shl.b32 	%r8753, %r8752, 24;
	or.b32  	%r8305, %r8751, %r8753;
	cvt.u32.u16 	%r8754, %rs12973;
	and.b32  	%r8755, %r8754, 255;
	and.b16  	%rs11824, %rs12972, 255;
	mul.wide.u16 	%r8756, %rs11824, 256;
	or.b32  	%r8757, %r8756, %r8755;
	cvt.u32.u16 	%r8758, %rs12971;
	shl.b32 	%r8759, %r8758, 16;
	and.b32  	%r8760, %r8759, 16711680;
	or.b32  	%r8761, %r8757, %r8760;
	cvt.u32.u16 	%r8762, %rs12970;
	shl.b32 	%r8763, %r8762, 24;
	or.b32  	%r8310, %r8761, %r8763;
	cvt.u32.u16 	%r8764, %rs12969;
	and.b32  	%r8765, %r8764, 255;
	and.b16  	%rs11825, %rs12968, 255;
	mul.wide.u16 	%r8766, %rs11825, 256;
	or.b32  	%r8767, %r8766, %r8765;
	cvt.u32.u16 	%r8768, %rs12967;
	shl.b32 	%r8769, %r8768, 16;
	and.b32  	%r8770, %r8769, 16711680;
	or.b32  	%r8771, %r8767, %r8770;
	cvt.u32.u16 	%r8772, %rs12966;
	shl.b32 	%r8773, %r8772, 24;
	or.b32  	%r8315, %r8771, %r8773;
	cvt.u32.u16 	%r8774, %rs12965;
	and.b32  	%r8775, %r8774, 255;
	and.b16  	%rs11826, %rs12964, 255;
	mul.wide.u16 	%r8776, %rs11826, 256;
	or.b32  	%r8777, %r8776, %r8775;
	cvt.u32.u16 	%r8778, %rs12963;
	shl.b32 	%r8779, %r8778, 16;
	and.b32  	%r8780, %r8779, 16711680;
	or.b32  	%r8781, %r8777, %r8780;
	cvt.u32.u16 	%r8782, %rs12962;
	shl.b32 	%r8783, %r8782, 24;
	or.b32  	%r8320, %r8781, %r8783;
	cvt.u32.u16 	%r8784, %rs12961;
	and.b32  	%r8785, %r8784, 255;
	and.b16  	%rs11827, %rs12960, 255;
	mul.wide.u16 	%r8786, %rs11827, 256;
	or.b32  	%r8787, %r8786, %r8785;
	cvt.u32.u16 	%r8788, %rs12959;
	shl.b32 	%r8789, %r8788, 16;
	and.b32  	%r8790, %r8789, 16711680;
	or.b32  	%r8791, %r8787, %r8790;
	cvt.u32.u16 	%r8792, %rs12958;
	shl.b32 	%r8793, %r8792, 24;
	or.b32  	%r8325, %r8791, %r8793;
	cvt.u32.u16 	%r8794, %rs12957;
	and.b32  	%r8795, %r8794, 255;
	and.b16  	%rs11828, %rs12956, 255;
	mul.wide.u16 	%r8796, %rs11828, 256;
	or.b32  	%r8797, %r8796, %r8795;
	cvt.u32.u16 	%r8798, %rs12955;
	shl.b32 	%r8799, %r8798, 16;
	and.b32  	%r8800, %r8799, 16711680;
	or.b32  	%r8801, %r8797, %r8800;
	cvt.u32.u16 	%r8802, %rs12954;
	shl.b32 	%r8803, %r8802, 24;
	or.b32  	%r8330, %r8801, %r8803;
	cvt.u32.u16 	%r8804, %rs12953;
	and.b32  	%r8805, %r8804, 255;
	and.b16  	%rs11829, %rs12952, 255;
	mul.wide.u16 	%r8806, %rs11829, 256;
	or.b32  	%r8807, %r8806, %r8805;
	cvt.u32.u16 	%r8808, %rs12951;
	shl.b32 	%r8809, %r8808, 16;
	and.b32  	%r8810, %r8809, 16711680;
	or.b32  	%r8811, %r8807, %r8810;
	cvt.u32.u16 	%r8812, %rs12950;
	shl.b32 	%r8813, %r8812, 24;
	or.b32  	%r8335, %r8811, %r8813;
	cvt.u32.u16 	%r8814, %rs12949;
	and.b32  	%r8815, %r8814, 255;
	and.b16  	%rs11830, %rs12948, 255;
	mul.wide.u16 	%r8816, %rs11830, 256;
	or.b32  	%r8817, %r8816, %r8815;
	cvt.u32.u16 	%r8818, %rs12947;
	shl.b32 	%r8819, %r8818, 16;
	and.b32  	%r8820, %r8819, 16711680;
	or.b32  	%r8821, %r8817, %r8820;
	cvt.u32.u16 	%r8822, %rs12946;
	shl.b32 	%r8823, %r8822, 24;
	or.b32  	%r8340, %r8821, %r8823;
	cvt.u32.u16 	%r8824, %rs12945;
	and.b32  	%r8825, %r8824, 255;
	and.b16  	%rs11831, %rs12944, 255;
	mul.wide.u16 	%r8826, %rs11831, 256;
	or.b32  	%r8827, %r8826, %r8825;
	cvt.u32.u16 	%r8828, %rs12943;
	shl.b32 	%r8829, %r8828, 16;
	and.b32  	%r8830, %r8829, 16711680;
	or.b32  	%r8831, %r8827, %r8830;
	cvt.u32.u16 	%r8832, %rs12942;
	shl.b32 	%r8833, %r8832, 24;
	or.b32  	%r8345, %r8831, %r8833;
	cvt.u32.u16 	%r8834, %rs12941;
	and.b32  	%r8835, %r8834, 255;
	and.b16  	%rs11832, %rs12940, 255;
	mul.wide.u16 	%r8836, %rs11832, 256;
	or.b32  	%r8837, %r8836, %r8835;
	cvt.u32.u16 	%r8838, %rs12939;
	shl.b32 	%r8839, %r8838, 16;
	and.b32  	%r8840, %r8839, 16711680;
	or.b32  	%r8841, %r8837, %r8840;
	cvt.u32.u16 	%r8842, %rs12938;
	shl.b32 	%r8843, %r8842, 24;
	or.b32  	%r8350, %r8841, %r8843;
	cvt.u32.u16 	%r8844, %rs12937;
	and.b32  	%r8845, %r8844, 255;
	and.b16  	%rs11833, %rs12936, 255;
	mul.wide.u16 	%r8846, %rs11833, 256;
	or.b32  	%r8847, %r8846, %r8845;
	cvt.u32.u16 	%r8848, %rs12935;
	shl.b32 	%r8849, %r8848, 16;
	and.b32  	%r8850, %r8849, 16711680;
	or.b32  	%r8851, %r8847, %r8850;
	cvt.u32.u16 	%r8852, %rs12934;
	shl.b32 	%r8853, %r8852, 24;
	or.b32  	%r8355, %r8851, %r8853;
	cvt.u32.u16 	%r8854, %rs12933;
	and.b32  	%r8855, %r8854, 255;
	and.b16  	%rs11834, %rs12932, 255;
	mul.wide.u16 	%r8856, %rs11834, 256;
	or.b32  	%r8857, %r8856, %r8855;
	cvt.u32.u16 	%r8858, %rs12931;
	shl.b32 	%r8859, %r8858, 16;
	and.b32  	%r8860, %r8859, 16711680;
	or.b32  	%r8861, %r8857, %r8860;
	cvt.u32.u16 	%r8862, %rs12930;
	shl.b32 	%r8863, %r8862, 24;
	or.b32  	%r8360, %r8861, %r8863;
	cvt.u32.u16 	%r8864, %rs12929;
	and.b32  	%r8865, %r8864, 255;
	and.b16  	%rs11835, %rs12928, 255;
	mul.wide.u16 	%r8866, %rs11835, 256;
	or.b32  	%r8867, %r8866, %r8865;
	cvt.u32.u16 	%r8868, %rs12927;
	shl.b32 	%r8869, %r8868, 16;
	and.b32  	%r8870, %r8869, 16711680;
	or.b32  	%r8871, %r8867, %r8870;
	cvt.u32.u16 	%r8872, %rs12926;
	shl.b32 	%r8873, %r8872, 24;
	or.b32  	%r8365, %r8871, %r8873;
	cvt.u32.u16 	%r8874, %rs12925;
	and.b32  	%r8875, %r8874, 255;
	and.b16  	%rs11836, %rs12924, 255;
	mul.wide.u16 	%r8876, %rs11836, 256;
	or.b32  	%r8877, %r8876, %r8875;
	cvt.u32.u16 	%r8878, %rs12923;
	shl.b32 	%r8879, %r8878, 16;
	and.b32  	%r8880, %r8879, 16711680;
	or.b32  	%r8881, %r8877, %r8880;
	cvt.u32.u16 	%r8882, %rs12922;
	shl.b32 	%r8883, %r8882, 24;
	or.b32  	%r8370, %r8881, %r8883;
	cvt.u32.u16 	%r8884, %rs12921;
	and.b32  	%r8885, %r8884, 255;
	and.b16  	%rs11837, %rs12920, 255;
	mul.wide.u16 	%r8886, %rs11837, 256;
	or.b32  	%r8887, %r8886, %r8885;
	cvt.u32.u16 	%r8888, %rs12919;
	shl.b32 	%r8889, %r8888, 16;
	and.b32  	%r8890, %r8889, 16711680;
	or.b32  	%r8891, %r8887, %r8890;
	cvt.u32.u16 	%r8892, %rs12918;
	shl.b32 	%r8893, %r8892, 24;
	or.b32  	%r8375, %r8891, %r8893;
	cvt.u32.u16 	%r8894, %rs12917;
	and.b32  	%r8895, %r8894, 255;
	and.b16  	%rs11838, %rs12916, 255;
	mul.wide.u16 	%r8896, %rs11838, 256;
	or.b32  	%r8897, %r8896, %r8895;
	cvt.u32.u16 	%r8898, %rs12915;
	shl.b32 	%r8899, %r8898, 16;
	and.b32  	%r8900, %r8899, 16711680;
	or.b32  	%r8901, %r8897, %r8900;
	cvt.u32.u16 	%r8902, %rs12914;
	shl.b32 	%r8903, %r8902, 24;
	or.b32  	%r8380, %r8901, %r8903;
	cvt.u32.u16 	%r8904, %rs12913;
	and.b32  	%r8905, %r8904, 255;
	and.b16  	%rs11839, %rs12912, 255;
	mul.wide.u16 	%r8906, %rs11839, 256;
	or.b32  	%r8907, %r8906, %r8905;
	cvt.u32.u16 	%r8908, %rs12911;
	shl.b32 	%r8909, %r8908, 16;
	and.b32  	%r8910, %r8909, 16711680;
	or.b32  	%r8911, %r8907, %r8910;
	cvt.u32.u16 	%r8912, %rs12910;
	shl.b32 	%r8913, %r8912, 24;
	or.b32  	%r8385, %r8911, %r8913;
	cvt.u32.u16 	%r8914, %rs12909;
	and.b32  	%r8915, %r8914, 255;
	and.b16  	%rs11840, %rs12908, 255;
	mul.wide.u16 	%r8916, %rs11840, 256;
	or.b32  	%r8917, %r8916, %r8915;
	cvt.u32.u16 	%r8918, %rs12907;
	shl.b32 	%r8919, %r8918, 16;
	and.b32  	%r8920, %r8919, 16711680;
	or.b32  	%r8921, %r8917, %r8920;
	cvt.u32.u16 	%r8922, %rs12906;
	shl.b32 	%r8923, %r8922, 24;
	or.b32  	%r8390, %r8921, %r8923;
	cvt.u32.u16 	%r8924, %rs12905;
	and.b32  	%r8925, %r8924, 255;
	and.b16  	%rs11841, %rs12904, 255;
	mul.wide.u16 	%r8926, %rs11841, 256;
	or.b32  	%r8927, %r8926, %r8925;
	cvt.u32.u16 	%r8928, %rs12903;
	shl.b32 	%r8929, %r8928, 16;
	and.b32  	%r8930, %r8929, 16711680;
	or.b32  	%r8931, %r8927, %r8930;
	cvt.u32.u16 	%r8932, %rs12902;
	shl.b32 	%r8933, %r8932, 24;
	or.b32  	%r8395, %r8931, %r8933;
	cvt.u32.u16 	%r8934, %rs12901;
	and.b32  	%r8935, %r8934, 255;
	and.b16  	%rs11842, %rs12900, 255;
	mul.wide.u16 	%r8936, %rs11842, 256;
	or.b32  	%r8937, %r8936, %r8935;
	cvt.u32.u16 	%r8938, %rs12899;
	shl.b32 	%r8939, %r8938, 16;
	and.b32  	%r8940, %r8939, 16711680;
	or.b32  	%r8941, %r8937, %r8940;
	cvt.u32.u16 	%r8942, %rs12898;
	shl.b32 	%r8943, %r8942, 24;
	or.b32  	%r8400, %r8941, %r8943;
	cvt.u32.u16 	%r8944, %rs12897;
	and.b32  	%r8945, %r8944, 255;
	and.b16  	%rs11843, %rs12896, 255;
	mul.wide.u16 	%r8946, %rs11843, 256;
	or.b32  	%r8947, %r8946, %r8945;
	cvt.u32.u16 	%r8948, %rs12895;
	shl.b32 	%r8949, %r8948, 16;
	and.b32  	%r8950, %r8949, 16711680;
	or.b32  	%r8951, %r8947, %r8950;
	cvt.u32.u16 	%r8952, %rs12894;
	shl.b32 	%r8953, %r8952, 24;
	or.b32  	%r8405, %r8951, %r8953;
	cvt.u32.u16 	%r8954, %rs12893;
	and.b32  	%r8955, %r8954, 255;
	and.b16  	%rs11844, %rs12892, 255;
	mul.wide.u16 	%r8956, %rs11844, 256;
	or.b32  	%r8957, %r8956, %r8955;
	cvt.u32.u16 	%r8958, %rs12891;
	shl.b32 	%r8959, %r8958, 16;
	and.b32  	%r8960, %r8959, 16711680;
	or.b32  	%r8961, %r8957, %r8960;
	cvt.u32.u16 	%r8962, %rs12890;
	shl.b32 	%r8963, %r8962, 24;
	or.b32  	%r8410, %r8961, %r8963;
	cvt.u32.u16 	%r8964, %rs12889;
	and.b32  	%r8965, %r8964, 255;
	and.b16  	%rs11845, %rs12888, 255;
	mul.wide.u16 	%r8966, %rs11845, 256;
	or.b32  	%r8967, %r8966, %r8965;
	cvt.u32.u16 	%r8968, %rs12887;
	shl.b32 	%r8969, %r8968, 16;
	and.b32  	%r8970, %r8969, 16711680;
	or.b32  	%r8971, %r8967, %r8970;
	cvt.u32.u16 	%r8972, %rs12886;
	shl.b32 	%r8973, %r8972, 24;
	or.b32  	%r8415, %r8971, %r8973;
	cvt.u32.u16 	%r8974, %rs12885;
	and.b32  	%r8975, %r8974, 255;
	and.b16  	%rs11846, %rs12884, 255;
	mul.wide.u16 	%r8976, %rs11846, 256;
	or.b32  	%r8977, %r8976, %r8975;
	cvt.u32.u16 	%r8978, %rs12883;
	shl.b32 	%r8979, %r8978, 16;
	and.b32  	%r8980, %r8979, 16711680;
	or.b32  	%r8981, %r8977, %r8980;
	cvt.u32.u16 	%r8982, %rs12882;
	shl.b32 	%r8983, %r8982, 24;
	or.b32  	%r8420, %r8981, %r8983;
	cvt.u32.u16 	%r8984, %rs12881;
	and.b32  	%r8985, %r8984, 255;
	and.b16  	%rs11847, %rs12880, 255;
	mul.wide.u16 	%r8986, %rs11847, 256;
	or.b32  	%r8987, %r8986, %r8985;
	cvt.u32.u16 	%r8988, %rs12879;
	shl.b32 	%r8989, %r8988, 16;
	and.b32  	%r8990, %r8989, 16711680;
	or.b32  	%r8991, %r8987, %r8990;
	cvt.u32.u16 	%r8992, %rs12878;
	shl.b32 	%r8993, %r8992, 24;
	or.b32  	%r8425, %r8991, %r8993;
	cvt.u32.u16 	%r8994, %rs12877;
	and.b32  	%r8995, %r8994, 255;
	and.b16  	%rs11848, %rs12876, 255;
	mul.wide.u16 	%r8996, %rs11848, 256;
	or.b32  	%r8997, %r8996, %r8995;
	cvt.u32.u16 	%r8998, %rs12875;
	shl.b32 	%r8999, %r8998, 16;
	and.b32  	%r9000, %r8999, 16711680;
	or.b32  	%r9001, %r8997, %r9000;
	cvt.u32.u16 	%r9002, %rs12874;
	shl.b32 	%r9003, %r9002, 24;
	or.b32  	%r8430, %r9001, %r9003;
	cvt.u32.u16 	%r9004, %rs12873;
	and.b32  	%r9005, %r9004, 255;
	and.b16  	%rs11849, %rs12872, 255;
	mul.wide.u16 	%r9006, %rs11849, 256;
	or.b32  	%r9007, %r9006, %r9005;
	cvt.u32.u16 	%r9008, %rs12871;
	shl.b32 	%r9009, %r9008, 16;
	and.b32  	%r9010, %r9009, 16711680;
	or.b32  	%r9011, %r9007, %r9010;
	cvt.u32.u16 	%r9012, %rs12870;
	shl.b32 	%r9013, %r9012, 24;
	or.b32  	%r8435, %r9011, %r9013;
	cvt.u32.u16 	%r9014, %rs12869;
	and.b32  	%r9015, %r9014, 255;
	and.b16  	%rs11850, %rs12868, 255;
	mul.wide.u16 	%r9016, %rs11850, 256;
	or.b32  	%r9017, %r9016, %r9015;
	cvt.u32.u16 	%r9018, %rs12867;
	shl.b32 	%r9019, %r9018, 16;
	and.b32  	%r9020, %r9019, 16711680;
	or.b32  	%r9021, %r9017, %r9020;
	cvt.u32.u16 	%r9022, %rs12866;
	shl.b32 	%r9023, %r9022, 24;
	or.b32  	%r8440, %r9021, %r9023;
	cvt.u32.u16 	%r9024, %rs12865;
	and.b32  	%r9025, %r9024, 255;
	and.b16  	%rs11851, %rs12864, 255;
	mul.wide.u16 	%r9026, %rs11851, 256;
	or.b32  	%r9027, %r9026, %r9025;
	cvt.u32.u16 	%r9028, %rs12863;
	shl.b32 	%r9029, %r9028, 16;
	and.b32  	%r9030, %r9029, 16711680;
	or.b32  	%r9031, %r9027, %r9030;
	cvt.u32.u16 	%r9032, %rs12862;
	shl.b32 	%r9033, %r9032, 24;
	or.b32  	%r8445, %r9031, %r9033;
	cvt.u32.u16 	%r9034, %rs12861;
	and.b32  	%r9035, %r9034, 255;
	and.b16  	%rs11852, %rs12860, 255;
	mul.wide.u16 	%r9036, %rs11852, 256;
	or.b32  	%r9037, %r9036, %r9035;
	cvt.u32.u16 	%r9038, %rs12859;
	shl.b32 	%r9039, %r9038, 16;
	and.b32  	%r9040, %r9039, 16711680;
	or.b32  	%r9041, %r9037, %r9040;
	cvt.u32.u16 	%r9042, %rs12858;
	shl.b32 	%r9043, %r9042, 24;
	or.b32  	%r8450, %r9041, %r9043;
	cvt.u32.u16 	%r9044, %rs12857;
	and.b32  	%r9045, %r9044, 255;
	and.b16  	%rs11853, %rs12856, 255;
	mul.wide.u16 	%r9046, %rs11853, 256;
	or.b32  	%r9047, %r9046, %r9045;
	cvt.u32.u16 	%r9048, %rs12855;
	shl.b32 	%r9049, %r9048, 16;
	and.b32  	%r9050, %r9049, 16711680;
	or.b32  	%r9051, %r9047, %r9050;
	cvt.u32.u16 	%r9052, %rs12854;
	shl.b32 	%r9053, %r9052, 24;
	or.b32  	%r8455, %r9051, %r9053;
	cvt.u32.u16 	%r9054, %rs12853;
	and.b32  	%r9055, %r9054, 255;
	and.b16  	%rs11854, %rs12852, 255;
	mul.wide.u16 	%r9056, %rs11854, 256;
	or.b32  	%r9057, %r9056, %r9055;
	cvt.u32.u16 	%r9058, %rs12851;
	shl.b32 	%r9059, %r9058, 16;
	and.b32  	%r9060, %r9059, 16711680;
	or.b32  	%r9061, %r9057, %r9060;
	cvt.u32.u16 	%r9062, %rs12850;
	shl.b32 	%r9063, %r9062, 24;
	or.b32  	%r8460, %r9061, %r9063;
	cvt.u32.u16 	%r9064, %rs12849;
	and.b32  	%r9065, %r9064, 255;
	and.b16  	%rs11855, %rs12848, 255;
	mul.wide.u16 	%r9066, %rs11855, 256;
	or.b32  	%r9067, %r9066, %r9065;
	cvt.u32.u16 	%r9068, %rs12847;
	shl.b32 	%r9069, %r9068, 16;
	and.b32  	%r9070, %r9069, 16711680;
	or.b32  	%r9071, %r9067, %r9070;
	cvt.u32.u16 	%r9072, %rs12846;
	shl.b32 	%r9073, %r9072, 24;
	or.b32  	%r8465, %r9071, %r9073;
	cvt.u32.u16 	%r9074, %rs12845;
	and.b32  	%r9075, %r9074, 255;
	and.b16  	%rs11856, %rs12844, 255;
	mul.wide.u16 	%r9076, %rs11856, 256;
	or.b32  	%r9077, %r9076, %r9075;
	cvt.u32.u16 	%r9078, %rs12843;
	shl.b32 	%r9079, %r9078, 16;
	and.b32  	%r9080, %r9079, 16711680;
	or.b32  	%r9081, %r9077, %r9080;
	cvt.u32.u16 	%r9082, %rs12842;
	shl.b32 	%r9083, %r9082, 24;
	or.b32  	%r8470, %r9081, %r9083;
	cvt.u32.u16 	%r9084, %rs12841;
	and.b32  	%r9085, %r9084, 255;
	and.b16  	%rs11857, %rs12840, 255;
	mul.wide.u16 	%r9086, %rs11857, 256;
	or.b32  	%r9087, %r9086, %r9085;
	cvt.u32.u16 	%r9088, %rs12839;
	shl.b32 	%r9089, %r9088, 16;
	and.b32  	%r9090, %r9089, 16711680;
	or.b32  	%r9091, %r9087, %r9090;
	cvt.u32.u16 	%r9092, %rs12838;
	shl.b32 	%r9093, %r9092, 24;
	or.b32  	%r8475, %r9091, %r9093;
	cvt.u32.u16 	%r9094, %rs12837;
	and.b32  	%r9095, %r9094, 255;
	and.b16  	%rs11858, %rs12836, 255;
	mul.wide.u16 	%r9096, %rs11858, 256;
	or.b32  	%r9097, %r9096, %r9095;
	cvt.u32.u16 	%r9098, %rs12835;
	shl.b32 	%r9099, %r9098, 16;
	and.b32  	%r9100, %r9099, 16711680;
	or.b32  	%r9101, %r9097, %r9100;
	cvt.u32.u16 	%r9102, %rs12834;
	shl.b32 	%r9103, %r9102, 24;
	or.b32  	%r8480, %r9101, %r9103;
	cvt.u32.u16 	%r9104, %rs12833;
	and.b32  	%r9105, %r9104, 255;
	and.b16  	%rs11859, %rs12832, 255;
	mul.wide.u16 	%r9106, %rs11859, 256;
	or.b32  	%r9107, %r9106, %r9105;
	cvt.u32.u16 	%r9108, %rs12831;
	shl.b32 	%r9109, %r9108, 16;
	and.b32  	%r9110, %r9109, 16711680;
	or.b32  	%r9111, %r9107, %r9110;
	cvt.u32.u16 	%r9112, %rs12830;
	shl.b32 	%r9113, %r9112, 24;
	or.b32  	%r8485, %r9111, %r9113;
	cvt.u32.u16 	%r9114, %rs12829;
	and.b32  	%r9115, %r9114, 255;
	and.b16  	%rs11860, %rs12828, 255;
	mul.wide.u16 	%r9116, %rs11860, 256;
	or.b32  	%r9117, %r9116, %r9115;
	cvt.u32.u16 	%r9118, %rs12827;
	shl.b32 	%r9119, %r9118, 16;
	and.b32  	%r9120, %r9119, 16711680;
	or.b32  	%r9121, %r9117, %r9120;
	cvt.u32.u16 	%r9122, %rs12826;
	shl.b32 	%r9123, %r9122, 24;
	or.b32  	%r8490, %r9121, %r9123;
	cvt.u32.u16 	%r9124, %rs12825;
	and.b32  	%r9125, %r9124, 255;
	and.b16  	%rs11861, %rs12824, 255;
	mul.wide.u16 	%r9126, %rs11861, 256;
	or.b32  	%r9127, %r9126, %r9125;
	cvt.u32.u16 	%r9128, %rs12823;
	shl.b32 	%r9129, %r9128, 16;
	and.b32  	%r9130, %r9129, 16711680;
	or.b32  	%r9131, %r9127, %r9130;
	cvt.u32.u16 	%r9132, %rs12822;
	shl.b32 	%r9133, %r9132, 24;
	or.b32  	%r8495, %r9131, %r9133;
	cvt.u32.u16 	%r9134, %rs12821;
	and.b32  	%r9135, %r9134, 255;
	and.b16  	%rs11862, %rs12820, 255;
	mul.wide.u16 	%r9136, %rs11862, 256;
	or.b32  	%r9137, %r9136, %r9135;
	cvt.u32.u16 	%r9138, %rs12819;
	shl.b32 	%r9139, %r9138, 16;
	and.b32  	%r9140, %r9139, 16711680;
	or.b32  	%r9141, %r9137, %r9140;
	cvt.u32.u16 	%r9142, %rs12818;
	shl.b32 	%r9143, %r9142, 24;
	or.b32  	%r8500, %r9141, %r9143;
	mov.b32 	%r8501, 8;
	mov.b32 	%r8502, 31;
	mov.b32 	%r8503, -1;
	// begin inline asm
	shfl.sync.down.b32 %r8164, %r28642, %r8501, %r8502, %r8503;
	// end inline asm
	// begin inline asm
	shfl.sync.down.b32 %r8169, %r8170, %r8501, %r8502, %r8503;
	// end inline asm
	mov.b64 	%rd80, %fd78;
	mov.b64 	{%r8175, %r8180}, %rd80;
	// begin inline asm
	shfl.sync.down.b32 %r8174, %r8175, %r8501, %r8502, %r8503;
	// end inline asm
	// begin inline asm
	shfl.sync.down.b32 %r8179, %r8180, %r8501, %r8502, %r8503;
	// end inline asm
	// begin inline asm
	shfl.sync.down.b32 %r8184, %r8185, %r8501, %r8502, %r8503;
	// end inline asm
	// begin inline asm
	shfl.sync.down.b32 %r8189, %r8190, %r8501, %r8502, %r8503;
	// end inline asm
	// begin inline asm
	shfl.sync.down.b32 %r8194, %r8195, %r8501, %r8502, %r8503;
	// end inline asm
	// begin inline asm
	shfl.sync.down.b32 %r8199, %r8200, %r8501, %r8502, %r8503;
	// end inline asm
	// begin inline asm
	shfl.sync.down.b32 %r8204, %r8205, %r8501, %r8502, %r8503;
	// end inline asm
	// begin inline asm
	shfl.sync.down.b32 %r8209, %r8210, %r8501, %r8502, %r8503;
	// end inline asm
	// begin inline asm
	shfl.sync.down.b32 %r8214, %r8215, %r8501, %r8502, %r8503;
	// end inline asm
	// begin inline asm
	shfl.sync.down.b32 %r8219, %r8220, %r8501, %r8502, %r8503;
	// end inline asm
	// begin inline asm
	shfl.sync.down.b32 %r8224, %r8225, %r8501, %r8502, %r8503;
	// end inline asm
	// begin inline asm
	shfl.sync.down.b32 %r8229, %r8230, %r8501, %r8502, %r8503;
	// end inline asm
	// begin inline asm
	shfl.sync.down.b32 %r8234, %r8235, %r8501, %r8502, %r8503;
	// end inline asm
	// begin inline asm
	shfl.sync.down.b32 %r8239, %r8240, %r8501, %r8502, %r8503;
	// end inline asm
	// begin inline asm
	shfl.sync.down.b32 %r8244, %r8245, %r8501, %r8502, %r8503;
	// end inline asm
	// begin inline asm
	shfl.sync.down.b32 %r8249, %r8250, %r8501, %r8502, %r8503;
	// end inline asm
	// begin inline asm
	shfl.sync.down.b32 %r8254, %r8255, %r8501, %r8502, %r8503;
	// end inline asm
	// begin inline asm
	shfl.sync.down.b32 %r8259, %r8260, %r8501, %r8502, %r8503;
	// end inline asm
	// begin inline asm
	shfl.sync.down.b32 %r8264, %r8265, %r8501, %r8502, %r8503;
	// end inline asm
	// begin inline asm
	shfl.sync.down.b32 %r8269, %r8270, %r8501, %r8502, %r8503;
	// end inline asm
	// begin inline asm
	shfl.sync.down.b32 %r8274, %r8275, %r8501, %r8502, %r8503;
	// end inline asm
	// begin inline asm
	shfl.sync.down.b32 %r8279, %r8280, %r8501, %r8502, %r8503;
	// end inline asm
	// begin inline asm
	shfl.sync.down.b32 %r8284, %r8285, %r8501, %r8502, %r8503;
	// end inline asm
	// begin inline asm
	shfl.sync.down.b32 %r8289, %r8290, %r8501, %r8502, %r8503;
	// end inline asm
	// begin inline asm
	shfl.sync.down.b32 %r8294, %r8295, %r8501, %r8502, %r8503;
	// end inline asm
	// begin inline asm
	shfl.sync.down.b32 %r8299, %r8300, %r8501, %r8502, %r8503;
	// end inline asm
	// begin inline asm
	shfl.sync.down.b32 %r8304, %r8305, %r8501, %r8502, %r8503;
	// end inline asm
	// begin inline asm
	shfl.sync.down.b32 %r8309, %r8310, %r8501, %r8502, %r8503;
	// end inline asm
	// begin inline asm
	shfl.sync.down.b32 %r8314, %r8315, %r8501, %r8502, %r8503;
	// end inline asm
	// begin inline asm
	shfl.sync.down.b32 %r8319, %r8320, %r8501, %r8502, %r8503;
	// end inline asm
	// begin inline asm
	shfl.sync.down.b32 %r8324, %r8325, %r8501, %r8502, %r8503;
	// end inline asm
	// begin inline asm
	shfl.sync.down.b32 %r8329, %r8330, %r8501, %r8502, %r8503;
	// end inline asm
	// begin inline asm
	shfl.sync.down.b32 %r8334, %r8335, %r8501, %r8502, %r8503;
	// end inline asm
	// begin inline asm
	shfl.sync.down.b32 %r8339, %r8340, %r8501, %r8502, %r8503;
	// end inline asm
	// begin inline asm
	shfl.sync.down.b32 %r8344, %r8345, %r8501, %r8502, %r8503;
	// end inline asm
	// begin inline asm
	shfl.sync.down.b32 %r8349, %r8350, %r8501, %r8502, %r8503;
	// end inline asm
	// begin inline asm
	shfl.sync.down.b32 %r8354, %r8355, %r8501, %r8502, %r8503;
	// end inline asm
	// begin inline asm
	shfl.sync.down.b32 %r8359, %r8360, %r8501, %r8502, %r8503;
	// end inline asm
	// begin inline asm
	shfl.sync.down.b32 %r8364, %r8365, %r8501, %r8502, %r8503;
	// end inline asm
	// begin inline asm
	shfl.sync.down.b32 %r8369, %r8370, %r8501, %r8502, %r8503;
	// end inline asm
	// begin inline asm
	shfl.sync.down.b32 %r8374, %r8375, %r8501, %r8502, %r8503;
	// end inline asm
	// begin inline asm
	shfl.sync.down.b32 %r8379, %r8380, %r8501, %r8502, %r8503;
	// end inline asm
	// begin inline asm
	shfl.sync.down.b32 %r8384, %r8385, %r8501, %r8502, %r8503;
	// end inline asm
	// begin inline asm
	shfl.sync.down.b32 %r8389, %r8390, %r8501, %r8502, %r8503;
	// end inline asm
	// begin inline asm
	shfl.sync.down.b32 %r8394, %r8395, %r8501, %r8502, %r8503;
	// end inline asm
	// begin inline asm
	shfl.sync.down.b32 %r8399, %r8400, %r8501, %r8502, %r8503;
	// end inline asm
	// begin inline asm
	shfl.sync.down.b32 %r8404, %r8405, %r8501, %r8502, %r8503;
	// end inline asm
	// begin inline asm
	shfl.sync.down.b32 %r8409, %r8410, %r8501, %r8502, %r8503;
	// end inline asm
	// begin inline asm
	shfl.sync.down.b32 %r8414, %r8415, %r8501, %r8502, %r8503;
	// end inline asm
	// begin inline asm
	shfl.sync.down.b32 %r8419, %r8420, %r8501, %r8502, %r8503;
	// end inline asm
	// begin inline asm
	shfl.sync.down.b32 %r8424, %r8425, %r8501, %r8502, %r8503;
	// end inline asm
	// begin inline asm
	shfl.sync.down.b32 %r8429, %r8430, %r8501, %r8502, %r8503;
	// end inline asm
	// begin inline asm
	shfl.sync.down.b32 %r8434, %r8435, %r8501, %r8502, %r8503;
	// end inline asm
	// begin inline asm
	shfl.sync.down.b32 %r8439, %r8440, %r8501, %r8502, %r8503;
	// end inline asm
	// begin inline asm
	shfl.sync.down.b32 %r8444, %r8445, %r8501, %r8502, %r8503;
	// end inline asm
	// begin inline asm
	shfl.sync.down.b32 %r8449, %r8450, %r8501, %r8502, %r8503;
	// end inline asm
	// begin inline asm
	shfl.sync.down.b32 %r8454, %r8455, %r8501, %r8502, %r8503;
	// end inline asm
	// begin inline asm
	shfl.sync.down.b32 %r8459, %r8460, %r8501, %r8502, %r8503;
	// end inline asm
	// begin inline asm
	shfl.sync.down.b32 %r8464, %r8465, %r8501, %r8502, %r8503;
	// end inline asm
	// begin inline asm
	shfl.sync.down.b32 %r8469, %r8470, %r8501, %r8502, %r8503;
	// end inline asm
	// begin inline asm
	shfl.sync.down.b32 %r8474, %r8475, %r8501, %r8502, %r8503;
	// end inline asm
	// begin inline asm
	shfl.sync.down.b32 %r8479, %r8480, %r8501, %r8502, %r8503;
	// end inline asm
	// begin inline asm
	shfl.sync.down.b32 %r8484, %r8485, %r8501, %r8502, %r8503;
	// end inline asm
	// begin inline asm
	shfl.sync.down.b32 %r8489, %r8490, %r8501, %r8502, %r8503;
	// end inline asm
	// begin inline asm
	shfl.sync.down.b32 %r8494, %r8495, %r8501, %r8502, %r8503;
	// end inline asm
	// begin inline asm
	shfl.sync.down.b32 %r8499, %r8500, %r8501, %r8502, %r8503;
	// end inline asm
	setp.gt.s32 	%p27, %r2913, 23;
	@%p27 bra 	$L__BB4_133;
	cvt.u16.u32 	%rs17697, %r8184;
	mov.b64 	%rd81, {%r8174, %r8179};
	mov.b64 	%fd56, %rd81;
	st.local.u32 	[%rd4], %r8164;
	st.local.v2.u32 	[%rd4+8], {%r8174, %r8179};
	st.local.v2.b32 	[%rd4+16], {%r8184, %r8189};
	st.local.v2.b32 	[%rd4+24], {%r8194, %r8199};
	st.local.v2.b32 	[%rd4+32], {%r8204, %r8209};
	st.local.v2.b32 	[%rd4+40], {%r8214, %r8219};
	st.local.v2.b32 	[%rd4+48], {%r8224, %r8229};
	st.local.v2.b32 	[%rd4+56], {%r8234, %r8239};
	st.local.v2.b32 	[%rd4+64], {%r8244, %r8249};
	st.local.v2.b32 	[%rd4+72], {%r8254, %r8259};
	st.local.v2.b32 	[%rd4+80], {%r8264, %r8269};
	st.local.v2.b32 	[%rd4+88], {%r8274, %r8279};
	st.local.v2.b32 	[%rd4+96], {%r8284, %r8289};
	st.local.v2.b32 	[%rd4+104], {%r8294, %r8299};
	st.local.v2.b32 	[%rd4+112], {%r8304, %r8309};
	st.local.v2.b32 	[%rd4+120], {%r8314, %r8319};
	st.local.v2.b32 	[%rd4+128], {%r8324, %r8329};
	st.local.v2.b32 	[%rd4+136], {%r8334, %r8339};
	st.local.v2.b32 	[%rd4+144], {%r8344, %r8349};
	st.local.v2.b32 	[%rd4+152], {%r8354, %r8359};
	st.local.v2.b32 	[%rd4+160], {%r8364, %r8369};
	st.local.v2.b32 	[%rd4+168], {%r8374, %r8379};
	st.local.v2.b32 	[%rd4+176], {%r8384, %r8389};
	st.local.v2.b32 	[%rd4+184], {%r8394, %r8399};
	st.local.v2.b32 	[%rd4+192], {%r8404, %r8409};
	st.local.v2.b32 	[%rd4+200], {%r8414, %r8419};
	st.local.v2.b32 	[%rd4+208], {%r8424, %r8429};
	st.local.v2.b32 	[%rd4+216], {%r8434, %r8439};
	st.local.v2.b32 	[%rd4+224], {%r8444, %r8449};
	st.local.v2.b32 	[%rd4+232], {%r8454, %r8459};
	st.local.v2.b32 	[%rd4+240], {%r8464, %r8469};
	st.local.v2.b32 	[%rd4+248], {%r8474, %r8479};
	st.local.v2.b32 	[%rd4+256], {%r8484, %r8489};
	st.local.v2.b32 	[%rd4+264], {%r8494, %r8499};
	st.local.u32 	[%rd3], %r28642;
	st.local.f64 	[%rd3+8], %fd78;
	cvt.u32.u16 	%r9145, %rs13066;
	cvt.u32.u16 	%r9146, %rs13067;
	prmt.b32 	%r9147, %r9146, %r9145, 0x3340U;
	cvt.u32.u16 	%r9148, %rs13068;
	cvt.u32.u16 	%r9149, %rs13069;
	prmt.b32 	%r9150, %r9149, %r9148, 0x3340U;
	prmt.b32 	%r9151, %r9150, %r9147, 0x5410U;
	cvt.u32.u16 	%r9152, %rs13070;
	cvt.u32.u16 	%r9153, %rs13071;
	prmt.b32 	%r9154, %r9153, %r9152, 0x3340U;
	cvt.u32.u16 	%r9155, %rs13072;
	cvt.u32.u16 	%r9156, %rs13073;
	prmt.b32 	%r9157, %r9156, %r9155, 0x3340U;
	prmt.b32 	%r9158, %r9157, %r9154, 0x5410U;
	st.local.v2.b32 	[%rd3+16], {%r9158, %r9151};
	cvt.u32.u16 	%r9159, %rs13058;
	cvt.u32.u16 	%r9160, %rs13059;
	prmt.b32 	%r9161, %r9160, %r9159, 0x3340U;
	cvt.u32.u16 	%r9162, %rs13060;
	cvt.u32.u16 	%r9163, %rs13061;
	prmt.b32 	%r9164, %r9163, %r9162, 0x3340U;
	prmt.b32 	%r9165, %r9164, %r9161, 0x5410U;
	cvt.u32.u16 	%r9166, %rs13062;
	cvt.u32.u16 	%r9167, %rs13063;
	prmt.b32 	%r9168, %r9167, %r9166, 0x3340U;
	cvt.u32.u16 	%r9169, %rs13064;
	cvt.u32.u16 	%r9170, %rs13065;
	prmt.b32 	%r9171, %r9170, %r9169, 0x3340U;
	prmt.b32 	%r9172, %r9171, %r9168, 0x5410U;
	st.local.v2.b32 	[%rd3+24], {%r9172, %r9165};
	cvt.u32.u16 	%r9173, %rs13050;
	cvt.u32.u16 	%r9174, %rs13051;
	prmt.b32 	%r9175, %r9174, %r9173, 0x3340U;
	cvt.u32.u16 	%r9176, %rs13052;
	cvt.u32.u16 	%r9177, %rs13053;
	prmt.b32 	%r9178, %r9177, %r9176, 0x3340U;
	prmt.b32 	%r9179, %r9178, %r9175, 0x5410U;
	cvt.u32.u16 	%r9180, %rs13054;
	cvt.u32.u16 	%r9181, %rs13055;
	prmt.b32 	%r9182, %r9181, %r9180, 0x3340U;
	cvt.u32.u16 	%r9183, %rs13056;
	cvt.u32.u16 	%r9184, %rs13057;
	prmt.b32 	%r9185, %r9184, %r9183, 0x3340U;
	prmt.b32 	%r9186, %r9185, %r9182, 0x5410U;
	st.local.v2.b32 	[%rd3+32], {%r9186, %r9179};
	cvt.u32.u16 	%r9187, %rs13042;
	cvt.u32.u16 	%r9188, %rs13043;
	prmt.b32 	%r9189, %r9188, %r9187, 0x3340U;
	cvt.u32.u16 	%r9190, %rs13044;
	cvt.u32.u16 	%r9191, %rs13045;
	prmt.b32 	%r9192, %r9191, %r9190, 0x3340U;
	prmt.b32 	%r9193, %r9192, %r9189, 0x5410U;
	cvt.u32.u16 	%r9194, %rs13046;
	cvt.u32.u16 	%r9195, %rs13047;
	prmt.b32 	%r9196, %r9195, %r9194, 0x3340U;
	cvt.u32.u16 	%r9197, %rs13048;
	cvt.u32.u16 	%r9198, %rs13049;
	prmt.b32 	%r9199, %r9198, %r9197, 0x3340U;
	prmt.b32 	%r9200, %r9199, %r9196, 0x5410U;
	st.local.v2.b32 	[%rd3+40], {%r9200, %r9193};
	cvt.u32.u16 	%r9201, %rs13034;
	cvt.u32.u16 	%r9202, %rs13035;
	prmt.b32 	%r9203, %r9202, %r9201, 0x3340U;
	cvt.u32.u16 	%r9204, %rs13036;
	cvt.u32.u16 	%r9205, %rs13037;
	prmt.b32 	%r9206, %r9205, %r9204, 0x3340U;
	prmt.b32 	%r9207, %r9206, %r9203, 0x5410U;
	cvt.u32.u16 	%r9208, %rs13038;
	cvt.u32.u16 	%r9209, %rs13039;
	prmt.b32 	%r9210, %r9209, %r9208, 0x3340U;
	cvt.u32.u16 	%r9211, %rs13040;
	cvt.u32.u16 	%r9212, %rs13041;
	prmt.b32 	%r9213, %r9212, %r9211, 0x3340U;
	prmt.b32 	%r9214, %r9213, %r9210, 0x5410U;
	st.local.v2.b32 	[%rd3+48], {%r9214, %r9207};
	cvt.u32.u16 	%r9215, %rs13026;
	cvt.u32.u16 	%r9216, %rs13027;
	prmt.b32 	%r9217, %r9216, %r9215, 0x3340U;
	cvt.u32.u16 	%r9218, %rs13028;
	cvt.u32.u16 	%r9219, %rs13029;
	prmt.b32 	%r9220, %r9219, %r9218, 0x3340U;
	prmt.b32 	%r9221, %r9220, %r9217, 0x5410U;
	cvt.u32.u16 	%r9222, %rs13030;
	cvt.u32.u16 	%r9223, %rs13031;
	prmt.b32 	%r9224, %r9223, %r9222, 0x3340U;
	cvt.u32.u16 	%r9225, %rs13032;
	cvt.u32.u16 	%r9226, %rs13033;
	prmt.b32 	%r9227, %r9226, %r9225, 0x3340U;
	prmt.b32 	%r9228, %r9227, %r9224, 0x5410U;
	st.local.v2.b32 	[%rd3+56], {%r9228, %r9221};
	cvt.u32.u16 	%r9229, %rs13018;
	cvt.u32.u16 	%r9230, %rs13019;
	prmt.b32 	%r9231, %r9230, %r9229, 0x3340U;
	cvt.u32.u16 	%r9232, %rs13020;
	cvt.u32.u16 	%r9233, %rs13021;
	prmt.b32 	%r9234, %r9233, %r9232, 0x3340U;
	prmt.b32 	%r9235, %r9234, %r9231, 0x5410U;
	cvt.u32.u16 	%r9236, %rs13022;
	cvt.u32.u16 	%r9237, %rs13023;
	prmt.b32 	%r9238, %r9237, %r9236, 0x3340U;
	cvt.u32.u16 	%r9239, %rs13024;
	cvt.u32.u16 	%r9240, %rs13025;
	prmt.b32 	%r9241, %r9240, %r9239, 0x3340U;
	prmt.b32 	%r9242, %r9241, %r9238, 0x5410U;
	st.local.v2.b32 	[%rd3+64], {%r9242, %r9235};
	cvt.u32.u16 	%r9243, %rs13010;
	cvt.u32.u16 	%r9244, %rs13011;
	prmt.b32 	%r9245, %r9244, %r9243, 0x3340U;
	cvt.u32.u16 	%r9246, %rs13012;
	cvt.u32.u16 	%r9247, %rs13013;
	prmt.b32 	%r9248, %r9247, %r9246, 0x3340U;
	prmt.b32 	%r9249, %r9248, %r9245, 0x5410U;
	cvt.u32.u16 	%r9250, %rs13014;
	cvt.u32.u16 	%r9251, %rs13015;
	prmt.b32 	%r9252, %r9251, %r9250, 0x3340U;
	cvt.u32.u16 	%r9253, %rs13016;
	cvt.u32.u16 	%r9254, %rs13017;
	prmt.b32 	%r9255, %r9254, %r9253, 0x3340U;
	prmt.b32 	%r9256, %r9255, %r9252, 0x5410U;
	st.local.v2.b32 	[%rd3+72], {%r9256, %r9249};
	cvt.u32.u16 	%r9257, %rs13002;
	cvt.u32.u16 	%r9258, %rs13003;
	prmt.b32 	%r9259, %r9258, %r9257, 0x3340U;
	cvt.u32.u16 	%r9260, %rs13004;
	cvt.u32.u16 	%r9261, %rs13005;
	prmt.b32 	%r9262, %r9261, %r9260, 0x3340U;
	prmt.b32 	%r9263, %r9262, %r9259, 0x5410U;
	cvt.u32.u16 	%r9264, %rs13006;
	cvt.u32.u16 	%r9265, %rs13007;
	prmt.b32 	%r9266, %r9265, %r9264, 0x3340U;
	cvt.u32.u16 	%r9267, %rs13008;
	cvt.u32.u16 	%r9268, %rs13009;
	prmt.b32 	%r9269, %r9268, %r9267, 0x3340U;
	prmt.b32 	%r9270, %r9269, %r9266, 0x5410U;
	st.local.v2.b32 	[%rd3+80], {%r9270, %r9263};
	cvt.u32.u16 	%r9271, %rs12994;
	cvt.u32.u16 	%r9272, %rs12995;
	prmt.b32 	%r9273, %r9272, %r9271, 0x3340U;
	cvt.u32.u16 	%r9274, %rs12996;
	cvt.u32.u16 	%r9275, %rs12997;
	prmt.b32 	%r9276, %r9275, %r9274, 0x3340U;
	prmt.b32 	%r9277, %r9276, %r9273, 0x5410U;
	cvt.u32.u16 	%r9278, %rs12998;
	cvt.u32.u16 	%r9279, %rs12999;
	prmt.b32 	%r9280, %r9279, %r9278, 0x3340U;
	cvt.u32.u16 	%r9281, %rs13000;
	cvt.u32.u16 	%r9282, %rs13001;
	prmt.b32 	%r9283, %r9282, %r9281, 0x3340U;
	prmt.b32 	%r9284, %r9283, %r9280, 0x5410U;
	st.local.v2.b32 	[%rd3+88], {%r9284, %r9277};
	cvt.u32.u16 	%r9285, %rs12986;
	cvt.u32.u16 	%r9286, %rs12987;
	prmt.b32 	%r9287, %r9286, %r9285, 0x3340U;
	cvt.u32.u16 	%r9288, %rs12988;
	cvt.u32.u16 	%r9289, %rs12989;
	prmt.b32 	%r9290, %r9289, %r9288, 0x3340U;
	prmt.b32 	%r9291, %r9290, %r9287, 0x5410U;
	cvt.u32.u16 	%r9292, %rs12990;
	cvt.u32.u16 	%r9293, %rs12991;
	prmt.b32 	%r9294, %r9293, %r9292, 0x3340U;
	cvt.u32.u16 	%r9295, %rs12992;
	cvt.u32.u16 	%r9296, %rs12993;
	prmt.b32 	%r9297, %r9296, %r9295, 0x3340U;
	prmt.b32 	%r9298, %r9297, %r9294, 0x5410U;
	st.local.v2.b32 	[%rd3+96], {%r9298, %r9291};
	cvt.u32.u16 	%r9299, %rs12978;
	cvt.u32.u16 	%r9300, %rs12979;
	prmt.b32 	%r9301, %r9300, %r9299, 0x3340U;
	cvt.u32.u16 	%r9302, %rs12980;
	cvt.u32.u16 	%r9303, %rs12981;
	prmt.b32 	%r9304, %r9303, %r9302, 0x3340U;
	prmt.b32 	%r9305, %r9304, %r9301, 0x5410U;
	cvt.u32.u16 	%r9306, %rs12982;
	cvt.u32.u16 	%r9307, %rs12983;
	prmt.b32 	%r9308, %r9307, %r9306, 0x3340U;
	cvt.u32.u16 	%r9309, %rs12984;
	cvt.u32.u16 	%r9310, %rs12985;
	prmt.b32 	%r9311, %r9310, %r9309, 0x3340U;
	prmt.b32 	%r9312, %r9311, %r9308, 0x5410U;
	st.local.v2.b32 	[%rd3+104], {%r9312, %r9305};
	cvt.u32.u16 	%r9313, %rs12970;
	cvt.u32.u16 	%r9314, %rs12971;
	prmt.b32 	%r9315, %r9314, %r9313, 0x3340U;
	cvt.u32.u16 	%r9316, %rs12972;
	cvt.u32.u16 	%r9317, %rs12973;
	prmt.b32 	%r9318, %r9317, %r9316, 0x3340U;
	prmt.b32 	%r9319, %r9318, %r9315, 0x5410U;
	cvt.u32.u16 	%r9320, %rs12974;
	cvt.u32.u16 	%r9321, %rs12975;
	prmt.b32 	%r9322, %r9321, %r9320, 0x3340U;
	cvt.u32.u16 	%r9323, %rs12976;
	cvt.u32.u16 	%r9324, %rs12977;
	prmt.b32 	%r9325, %r9324, %r9323, 0x3340U;
	prmt.b32 	%r9326, %r9325, %r9322, 0x5410U;
	st.local.v2.b32 	[%rd3+112], {%r9326, %r9319};
	cvt.u32.u16 	%r9327, %rs12962;
	cvt.u32.u16 	%r9328, %rs12963;
	prmt.b32 	%r9329, %r9328, %r9327, 0x3340U;
	cvt.u32.u16 	%r9330, %rs12964;
	cvt.u32.u16 	%r9331, %rs12965;
	prmt.b32 	%r9332, %r9331, %r9330, 0x3340U;
	prmt.b32 	%r9333, %r9332, %r9329, 0x5410U;
	cvt.u32.u16 	%r9334, %rs12966;
	cvt.u32.u16 	%r9335, %rs12967;
	prmt.b32 	%r9336, %r9335, %r9334, 0x3340U;
	cvt.u32.u16 	%r9337, %rs12968;
	cvt.u32.u16 	%r9338, %rs12969;
	prmt.b32 	%r9339, %r9338, %r9337, 0x3340U;
	prmt.b32 	%r9340, %r9339, %r9336, 0x5410U;
	st.local.v2.b32 	[%rd3+120], {%r9340, %r9333};
	cvt.u32.u16 	%r9341, %rs12954;
	cvt.u32.u16 	%r9342, %rs12955;
	prmt.b32 	%r9343, %r9342, %r9341, 0x3340U;
	cvt.u32.u16 	%r9344, %rs12956;
	cvt.u32.u16 	%r9345, %rs12957;
	prmt.b32 	%r9346, %r9345, %r9344, 0x3340U;
	prmt.b32 	%r9347, %r9346, %r9343, 0x5410U;
	cvt.u32.u16 	%r9348, %rs12958;
	cvt.u32.u16 	%r9349, %rs12959;
	prmt.b32 	%r9350, %r9349, %r9348, 0x3340U;
	cvt.u32.u16 	%r9351, %rs12960;
	cvt.u32.u16 	%r9352, %rs12961;
	prmt.b32 	%r9353, %r9352, %r9351, 0x3340U;
	prmt.b32 	%r9354, %r9353, %r9350, 0x5410U;
	st.local.v2.b32 	[%rd3+128], {%r9354, %r9347};
	cvt.u32.u16 	%r9355, %rs12946;
	cvt.u32.u16 	%r9356, %rs12947;
	prmt.b32 	%r9357, %r9356, %r9355, 0x3340U;
	cvt.u32.u16 	%r9358, %rs12948;
	cvt.u32.u16 	%r9359, %rs12949;
	prmt.b32 	%r9360, %r9359, %r9358, 0x3340U;
	prmt.b32 	%r9361, %r9360, %r9357, 0x5410U;
	cvt.u32.u16 	%r9362, %rs12950;
	cvt.u32.u16 	%r9363, %rs12951;
	prmt.b32 	%r9364, %r9363, %r9362, 0x3340U;
	cvt.u32.u16 	%r9365, %rs12952;
	cvt.u32.u16 	%r9366, %rs12953;
	prmt.b32 	%r9367, %r9366, %r9365, 0x3340U;
	prmt.b32 	%r9368, %r9367, %r9364, 0x5410U;
	st.local.v2.b32 	[%rd3+136], {%r9368, %r9361};
	cvt.u32.u16 	%r9369, %rs12938;
	cvt.u32.u16 	%r9370, %rs12939;
	prmt.b32 	%r9371, %r9370, %r9369, 0x3340U;
	cvt.u32.u16 	%r9372, %rs12940;
	cvt.u32.u16 	%r9373, %rs12941;
	prmt.b32 	%r9374, %r9373, %r9372, 0x3340U;
	prmt.b32 	%r9375, %r9374, %r9371, 0x5410U;
	cvt.u32.u16 	%r9376, %rs12942;
	cvt.u32.u16 	%r9377, %rs12943;
	prmt.b32 	%r9378, %r9377, %r9376, 0x3340U;
	cvt.u32.u16 	%r9379, %rs12944;
	cvt.u32.u16 	%r9380, %rs12945;
	prmt.b32 	%r9381, %r9380, %r9379, 0x3340U;
	prmt.b32 	%r9382, %r9381, %r9378, 0x5410U;
	st.local.v2.b32 	[%rd3+144], {%r9382, %r9375};
	cvt.u32.u16 	%r9383, %rs12930;
	cvt.u32.u16 	%r9384, %rs12931;
	prmt.b32 	%r9385, %r9384, %r9383, 0x3340U;
	cvt.u32.u16 	%r9386, %rs12932;
	cvt.u32.u16 	%r9387, %rs12933;
	prmt.b32 	%r9388, %r9387, %r9386, 0x3340U;
	prmt.b32 	%r9389, %r9388, %r9385, 0x5410U;
	cvt.u32.u16 	%r9390, %rs12934;
	cvt.u32.u16 	%r9391, %rs12935;
	prmt.b32 	%r9392, %r9391, %r9390, 0x3340U;
	cvt.u32.u16 	%r9393, %rs12936;
	cvt.u32.u16 	%r9394, %rs12937;
	prmt.b32 	%r9395, %r9394, %r9393, 0x3340U;
	prmt.b32 	%r9396, %r9395, %r9392, 0x5410U;
	st.local.v2.b32 	[%rd3+152], {%r9396, %r9389};
	cvt.u32.u16 	%r9397, %rs12922;
	cvt.u32.u16 	%r9398, %rs12923;
	prmt.b32 	%r9399, %r9398, %r9397, 0x3340U;
	cvt.u32.u16 	%r9400, %rs12924;
	cvt.u32.u16 	%r9401, %rs12925;
	prmt.b32 	%r9402, %r9401, %r9400, 0x3340U;
	prmt.b32 	%r9403, %r9402, %r9399, 0x5410U;
	cvt.u32.u16 	%r9404, %rs12926;
	cvt.u32.u16 	%r9405, %rs12927;
	prmt.b32 	%r9406, %r9405, %r9404, 0x3340U;
	cvt.u32.u16 	%r9407, %rs12928;
	cvt.u32.u16 	%r9408, %rs12929;
	prmt.b32 	%r9409, %r9408, %r9407, 0x3340U;
	prmt.b32 	%r9410, %r9409, %r9406, 0x5410U;
	st.local.v2.b32 	[%rd3+160], {%r9410, %r9403};
	cvt.u32.u16 	%r9411, %rs12914;
	cvt.u32.u16 	%r9412, %rs12915;
	prmt.b32 	%r9413, %r9412, %r9411, 0x3340U;
	cvt.u32.u16 	%r9414, %rs12916;
	cvt.u32.u16 	%r9415, %rs12917;
	prmt.b32 	%r9416, %r9415, %r9414, 0x3340U;
	prmt.b32 	%r9417, %r9416, %r9413, 0x5410U;
	cvt.u32.u16 	%r9418, %rs12918;
	cvt.u32.u16 	%r9419, %rs12919;
	prmt.b32 	%r9420, %r9419, %r9418, 0x3340U;
	cvt.u32.u16 	%r9421, %rs12920;
	cvt.u32.u16 	%r9422, %rs12921;
	prmt.b32 	%r9423, %r9422, %r9421, 0x3340U;
	prmt.b32 	%r9424, %r9423, %r9420, 0x5410U;
	st.local.v2.b32 	[%rd3+168], {%r9424, %r9417};
	cvt.u32.u16 	%r9425, %rs12906;
	cvt.u32.u16 	%r9426, %rs12907;
	prmt.b32 	%r9427, %r9426, %r9425, 0x3340U;
	cvt.u32.u16 	%r9428, %rs12908;
	cvt.u32.u16 	%r9429, %rs12909;
	prmt.b32 	%r9430, %r9429, %r9428, 0x3340U;
	prmt.b32 	%r9431, %r9430, %r9427, 0x5410U;
	cvt.u32.u16 	%r9432, %rs12910;
	cvt.u32.u16 	%r9433, %rs12911;
	prmt.b32 	%r9434, %r9433, %r9432, 0x3340U;
	cvt.u32.u16 	%r9435, %rs12912;
	cvt.u32.u16 	%r9436, %rs12913;
	prmt.b32 	%r9437, %r9436, %r9435, 0x3340U;
	prmt.b32 	%r9438, %r9437, %r9434, 0x5410U;
	st.local.v2.b32 	[%rd3+176], {%r9438, %r9431};
	cvt.u32.u16 	%r9439, %rs12898;
	cvt.u32.u16 	%r9440, %rs12899;
	prmt.b32 	%r9441, %r9440, %r9439, 0x3340U;
	cvt.u32.u16 	%r9442, %rs12900;
	cvt.u32.u16 	%r9443, %rs12901;
	prmt.b32 	%r9444, %r9443, %r9442, 0x3340U;
	prmt.b32 	%r9445, %r9444, %r9441, 0x5410U;
	cvt.u32.u16 	%r9446, %rs12902;
	cvt.u32.u16 	%r9447, %rs12903;
	prmt.b32 	%r9448, %r9447, %r9446, 0x3340U;
	cvt.u32.u16 	%r9449, %rs12904;
	cvt.u32.u16 	%r9450, %rs12905;
	prmt.b32 	%r9451, %r9450, %r9449, 0x3340U;
	prmt.b32 	%r9452, %r9451, %r9448, 0x5410U;
	st.local.v2.b32 	[%rd3+184], {%r9452, %r9445};
	cvt.u32.u16 	%r9453, %rs12890;
	cvt.u32.u16 	%r9454, %rs12891;
	prmt.b32 	%r9455, %r9454, %r9453, 0x3340U;
	cvt.u32.u16 	%r9456, %rs12892;
	cvt.u32.u16 	%r9457, %rs12893;
	prmt.b32 	%r9458, %r9457, %r9456, 0x3340U;
	prmt.b32 	%r9459, %r9458, %r9455, 0x5410U;
	cvt.u32.u16 	%r9460, %rs12894;
	cvt.u32.u16 	%r9461, %rs12895;
	prmt.b32 	%r9462, %r9461, %r9460, 0x3340U;
	cvt.u32.u16 	%r9463, %rs12896;
	cvt.u32.u16 	%r9464, %rs12897;
	prmt.b32 	%r9465, %r9464, %r9463, 0x3340U;
	prmt.b32 	%r9466, %r9465, %r9462, 0x5410U;
	st.local.v2.b32 	[%rd3+192], {%r9466, %r9459};
	cvt.u32.u16 	%r9467, %rs12882;
	cvt.u32.u16 	%r9468, %rs12883;
	prmt.b32 	%r9469, %r9468, %r9467, 0x3340U;
	cvt.u32.u16 	%r9470, %rs12884;
	cvt.u32.u16 	%r9471, %rs12885;
	prmt.b32 	%r9472, %r9471, %r9470, 0x3340U;
	prmt.b32 	%r9473, %r9472, %r9469, 0x5410U;
	cvt.u32.u16 	%r9474, %rs12886;
	cvt.u32.u16 	%r9475, %rs12887;
	prmt.b32 	%r9476, %r9475, %r9474, 0x3340U;
	cvt.u32.u16 	%r9477, %rs12888;
	cvt.u32.u16 	%r9478, %rs12889;
	prmt.b32 	%r9479, %r9478, %r9477, 0x3340U;
	prmt.b32 	%r9480, %r9479, %r9476, 0x5410U;
	st.local.v2.b32 	[%rd3+200], {%r9480, %r9473};
	cvt.u32.u16 	%r9481, %rs12874;
	cvt.u32.u16 	%r9482, %rs12875;
	prmt.b32 	%r9483, %r9482, %r9481, 0x3340U;
	cvt.u32.u16 	%r9484, %rs12876;
	cvt.u32.u16 	%r9485, %rs12877;
	prmt.b32 	%r9486, %r9485, %r9484, 0x3340U;
	prmt.b32 	%r9487, %r9486, %r9483, 0x5410U;
	cvt.u32.u16 	%r9488, %rs12878;
	cvt.u32.u16 	%r9489, %rs12879;
	prmt.b32 	%r9490, %r9489, %r9488, 0x3340U;
	cvt.u32.u16 	%r9491, %rs12880;
	cvt.u32.u16 	%r9492, %rs12881;
	prmt.b32 	%r9493, %r9492, %r9491, 0x3340U;
	prmt.b32 	%r9494, %r9493, %r9490, 0x5410U;
	st.local.v2.b32 	[%rd3+208], {%r9494, %r9487};
	cvt.u32.u16 	%r9495, %rs12866;
	cvt.u32.u16 	%r9496, %rs12867;
	prmt.b32 	%r9497, %r9496, %r9495, 0x3340U;
	cvt.u32.u16 	%r9498, %rs12868;
	cvt.u32.u16 	%r9499, %rs12869;
	prmt.b32 	%r9500, %r9499, %r9498, 0x3340U;
	prmt.b32 	%r9501, %r9500, %r9497, 0x5410U;
	cvt.u32.u16 	%r9502, %rs12870;
	cvt.u32.u16 	%r9503, %rs12871;
	prmt.b32 	%r9504, %r9503, %r9502, 0x3340U;
	cvt.u32.u16 	%r9505, %rs12872;
	cvt.u32.u16 	%r9506, %rs12873;
	prmt.b32 	%r9507, %r9506, %r9505, 0x3340U;
	prmt.b32 	%r9508, %r9507, %r9504, 0x5410U;
	st.local.v2.b32 	[%rd3+216], {%r9508, %r9501};
	cvt.u32.u16 	%r9509, %rs12858;
	cvt.u32.u16 	%r9510, %rs12859;
	prmt.b32 	%r9511, %r9510, %r9509, 0x3340U;
	cvt.u32.u16 	%r9512, %rs12860;
	cvt.u32.u16 	%r9513, %rs12861;
	prmt.b32 	%r9514, %r9513, %r9512, 0x3340U;
	prmt.b32 	%r9515, %r9514, %r9511, 0x5410U;
	cvt.u32.u16 	%r9516, %rs12862;
	cvt.u32.u16 	%r9517, %rs12863;
	prmt.b32 	%r9518, %r9517, %r9516, 0x3340U;
	cvt.u32.u16 	%r9519, %rs12864;
	cvt.u32.u16 	%r9520, %rs12865;
	prmt.b32 	%r9521, %r9520, %r9519, 0x3340U;
	prmt.b32 	%r9522, %r9521, %r9518, 0x5410U;
	st.local.v2.b32 	[%rd3+224], {%r9522, %r9515};
	cvt.u32.u16 	%r9523, %rs12850;
	cvt.u32.u16 	%r9524, %rs12851;
	prmt.b32 	%r9525, %r9524, %r9523, 0x3340U;
	cvt.u32.u16 	%r9526, %rs12852;
	cvt.u32.u16 	%r9527, %rs12853;
	prmt.b32 	%r9528, %r9527, %r9526, 0x3340U;
	prmt.b32 	%r9529, %r9528, %r9525, 0x5410U;
	cvt.u32.u16 	%r9530, %rs12854;
	cvt.u32.u16 	%r9531, %rs12855;
	prmt.b32 	%r9532, %r9531, %r9530, 0x3340U;
	cvt.u32.u16 	%r9533, %rs12856;
	cvt.u32.u16 	%r9534, %rs12857;
	prmt.b32 	%r9535, %r9534, %r9533, 0x3340U;
	prmt.b32 	%r9536, %r9535, %r9532, 0x5410U;
	st.local.v2.b32 	[%rd3+232], {%r9536, %r9529};
	cvt.u32.u16 	%r9537, %rs12842;
	cvt.u32.u16 	%r9538, %rs12843;
	prmt.b32 	%r9539, %r9538, %r9537, 0x3340U;
	cvt.u32.u16 	%r9540, %rs12844;
	cvt.u32.u16 	%r9541, %rs12845;
	prmt.b32 	%r9542, %r9541, %r9540, 0x3340U;
	prmt.b32 	%r9543, %r9542, %r9539, 0x5410U;
	cvt.u32.u16 	%r9544, %rs12846;
	cvt.u32.u16 	%r9545, %rs12847;
	prmt.b32 	%r9546, %r9545, %r9544, 0x3340U;
	cvt.u32.u16 	%r9547, %rs12848;
	cvt.u32.u16 	%r9548, %rs12849;
	prmt.b32 	%r9549, %r9548, %r9547, 0x3340U;
	prmt.b32 	%r9550, %r9549, %r9546, 0x5410U;
	st.local.v2.b32 	[%rd3+240], {%r9550, %r9543};
	cvt.u32.u16 	%r9551, %rs12834;
	cvt.u32.u16 	%r9552, %rs12835;
	prmt.b32 	%r9553, %r9552, %r9551, 0x3340U;
	cvt.u32.u16 	%r9554, %rs12836;
	cvt.u32.u16 	%r9555, %rs12837;
	prmt.b32 	%r9556, %r9555, %r9554, 0x3340U;
	prmt.b32 	%r9557, %r9556, %r9553, 0x5410U;
	cvt.u32.u16 	%r9558, %rs12838;
	cvt.u32.u16 	%r9559, %rs12839;
	prmt.b32 	%r9560, %r9559, %r9558, 0x3340U;
	cvt.u32.u16 	%r9561, %rs12840;
	cvt.u32.u16 	%r9562, %rs12841;
	prmt.b32 	%r9563, %r9562, %r9561, 0x3340U;
	prmt.b32 	%r9564, %r9563, %r9560, 0x5410U;
	st.local.v2.b32 	[%rd3+248], {%r9564, %r9557};
	cvt.u32.u16 	%r9565, %rs12826;
	cvt.u32.u16 	%r9566, %rs12827;
	prmt.b32 	%r9567, %r9566, %r9565, 0x3340U;
	cvt.u32.u16 	%r9568, %rs12828;
	cvt.u32.u16 	%r9569, %rs12829;
	prmt.b32 	%r9570, %r9569, %r9568, 0x3340U;
	prmt.b32 	%r9571, %r9570, %r9567, 0x5410U;
	cvt.u32.u16 	%r9572, %rs12830;
	cvt.u32.u16 	%r9573, %rs12831;
	prmt.b32 	%r9574, %r9573, %r9572, 0x3340U;
	cvt.u32.u16 	%r9575, %rs12832;
	cvt.u32.u16 	%r9576, %rs12833;
	prmt.b32 	%r9577, %r9576, %r9575, 0x3340U;
	prmt.b32 	%r9578, %r9577, %r9574, 0x5410U;
	st.local.v2.b32 	[%rd3+256], {%r9578, %r9571};
	cvt.u32.u16 	%r9579, %rs12818;
	cvt.u32.u16 	%r9580, %rs12819;
	prmt.b32 	%r9581, %r9580, %r9579, 0x3340U;
	cvt.u32.u16 	%r9582, %rs12820;
	cvt.u32.u16 	%r9583, %rs12821;
	prmt.b32 	%r9584, %r9583, %r9582, 0x3340U;
	prmt.b32 	%r9585, %r9584, %r9581, 0x5410U;
	cvt.u32.u16 	%r9586, %rs12822;
	cvt.u32.u16 	%r9587, %rs12823;
	prmt.b32 	%r9588, %r9587, %r9586, 0x3340U;
	cvt.u32.u16 	%r9589, %rs12824;
	cvt.u32.u16 	%r9590, %rs12825;
	prmt.b32 	%r9591, %r9590, %r9589, 0x3340U;
	prmt.b32 	%r9592, %r9591, %r9588, 0x5410U;
	st.local.v2.b32 	[%rd3+264], {%r9592, %r9585};
	mov.b32 	%r28722, 0;
$L__BB4_128:
	mov.u32 	%r28725, %r28722;
	cvt.u64.u32 	%rd82, %r28725;
	add.s64 	%rd83, %rd3, %rd82;
	ld.local.u8 	%rs11863, [%rd83+16];
	setp.ne.s16 	%p28, %rs11863, 0;
	add.s32 	%r28722, %r28725, 1;
	@%p28 bra 	$L__BB4_128;
	and.b16  	%rs11864, %rs17697, 255;
	setp.eq.s16 	%p29, %rs11864, 0;
	@%p29 bra 	$L__BB4_132;
	mov.b32 	%r28723, 0;
$L__BB4_131:
	cvt.u64.u32 	%rd84, %r28725;
	add.s64 	%rd85, %rd3, %rd84;
	st.local.u8 	[%rd85+16], %rs17697;
	add.s32 	%r28725, %r28725, 1;
	add.s32 	%r780, %r28723, 1;
	cvt.u64.u32 	%rd86, %r28723;
	add.s64 	%rd87, %rd4, %rd86;
	ld.local.u8 	%rs17697, [%rd87+17];
	setp.ne.s16 	%p30, %rs17697, 0;
	mov.u32 	%r28723, %r780;
	@%p30 bra 	$L__BB4_131;
$L__BB4_132:
	cvt.u64.u32 	%rd88, %r28725;
	add.s64 	%rd89, %rd3, %rd88;
	mov.b16 	%rs11865, 0;
	st.local.u8 	[%rd89+16], %rs11865;
	add.s32 	%r28642, %r28642, %r8164;
	st.local.u32 	[%rd3], %r28642;
	add.f64 	%fd78, %fd78, %fd56;
	st.local.f64 	[%rd3+8], %fd78;
	ld.local.v2.b32 	{%r9594, %r9595}, [%rd3+16];
	bfe.u32 	%r9596, %r9594, 0, 8;
	cvt.u16.u32 	%rs13073, %r9596;
	bfe.u32 	%r9597, %r9594, 8, 8;
	cvt.u16.u32 	%rs13072, %r9597;
	bfe.u32 	%r9598, %r9594, 16, 8;
	cvt.u16.u32 	%rs13071, %r9598;
	bfe.u32 	%r9599, %r9594, 24, 8;
	cvt.u16.u32 	%rs13070, %r9599;
	bfe.u32 	%r9600, %r9595, 0, 8;
	cvt.u16.u32 	%rs13069, %r9600;
	bfe.u32 	%r9601, %r9595, 8, 8;
	cvt.u16.u32 	%rs13068, %r9601;
	bfe.u32 	%r9602, %r9595, 16, 8;
	cvt.u16.u32 	%rs13067, %r9602;
	bfe.u32 	%r9603, %r9595, 24, 8;
	cvt.u16.u32 	%rs13066, %r9603;
	ld.local.v2.b32 	{%r9604, %r9605}, [%rd3+24];
	bfe.u32 	%r9606, %r9604, 0, 8;
	cvt.u16.u32 	%rs13065, %r9606;
	bfe.u32 	%r9607, %r9604, 8, 8;
	cvt.u16.u32 	%rs13064, %r9607;
	bfe.u32 	%r9608, %r9604, 16, 8;
	cvt.u16.u32 	%rs13063, %r9608;
	bfe.u32 	%r9609, %r9604, 24, 8;
	cvt.u16.u32 	%rs13062, %r9609;
	bfe.u32 	%r9610, %r9605, 0, 8;
	cvt.u16.u32 	%rs13061, %r9610;
	bfe.u32 	%r9611, %r9605, 8, 8;
	cvt.u16.u32 	%rs13060, %r9611;
	bfe.u32 	%r9612, %r9605, 16, 8;
	cvt.u16.u32 	%rs13059, %r9612;
	bfe.u32 	%r9613, %r9605, 24, 8;
	cvt.u16.u32 	%rs13058, %r9613;
	ld.local.v2.b32 	{%r9614, %r9615}, [%rd3+32];
	bfe.u32 	%r9616, %r9614, 0, 8;
	cvt.u16.u32 	%rs13057, %r9616;
	bfe.u32 	%r9617, %r9614, 8, 8;
	cvt.u16.u32 	%rs13056, %r9617;
	bfe.u32 	%r9618, %r9614, 16, 8;
	cvt.u16.u32 	%rs13055, %r9618;
	bfe.u32 	%r9619, %r9614, 24, 8;
	cvt.u16.u32 	%rs13054, %r9619;
	bfe.u32 	%r9620, %r9615, 0, 8;
	cvt.u16.u32 	%rs13053, %r9620;
	bfe.u32 	%r9621, %r9615, 8, 8;
	cvt.u16.u32 	%rs13052, %r9621;
	bfe.u32 	%r9622, %r9615, 16, 8;
	cvt.u16.u32 	%rs13051, %r9622;
	bfe.u32 	%r9623, %r9615, 24, 8;
	cvt.u16.u32 	%rs13050, %r9623;
	ld.local.v2.b32 	{%r9624, %r9625}, [%rd3+40];
	bfe.u32 	%r9626, %r9624, 0, 8;
	cvt.u16.u32 	%rs13049, %r9626;
	bfe.u32 	%r9627, %r9624, 8, 8;
	cvt.u16.u32 	%rs13048, %r9627;
	bfe.u32 	%r9628, %r9624, 16, 8;
	cvt.u16.u32 	%rs13047, %r9628;
	bfe.u32 	%r9629, %r9624, 24, 8;
	cvt.u16.u32 	%rs13046, %r9629;
	bfe.u32 	%r9630, %r9625, 0, 8;
	cvt.u16.u32 	%rs13045, %r9630;
	bfe.u32 	%r9631, %r9625, 8, 8;
	cvt.u16.u32 	%rs13044, %r9631;
	bfe.u32 	%r9632, %r9625, 16, 8;
	cvt.u16.u32 	%rs13043, %r9632;
	bfe.u32 	%r9633, %r9625, 24, 8;
	cvt.u16.u32 	%rs13042, %r9633;
	ld.local.v2.b32 	{%r9634, %r9635}, [%rd3+48];
	bfe.u32 	%r9636, %r9634, 0, 8;
	cvt.u16.u32 	%rs13041, %r9636;
	bfe.u32 	%r9637, %r9634, 8, 8;
	cvt.u16.u32 	%rs13040, %r9637;
	bfe.u32 	%r9638, %r9634, 16, 8;
	cvt.u16.u32 	%rs13039, %r9638;
	bfe.u32 	%r9639, %r9634, 24, 8;
	cvt.u16.u32 	%rs13038, %r9639;
	bfe.u32 	%r9640, %r9635, 0, 8;
	cvt.u16.u32 	%rs13037, %r9640;
	bfe.u32 	%r9641, %r9635, 8, 8;
	cvt.u16.u32 	%rs13036, %r9641;
	bfe.u32 	%r9642, %r9635, 16, 8;
	cvt.u16.u32 	%rs13035, %r9642;
	bfe.u32 	%r9643, %r9635, 24, 8;
	cvt.u16.u32 	%rs13034, %r9643;
	ld.local.v2.b32 	{%r9644, %r9645}, [%rd3+56];
	bfe.u32 	%r9646, %r9644, 0, 8;
	cvt.u16.u32 	%rs13033, %r9646;
	bfe.u32 	%r9647, %r9644, 8, 8;
	cvt.u16.u32 	%rs13032, %r9647;
	bfe.u32 	%r9648, %r9644, 16, 8;
	cvt.u16.u32 	%rs13031, %r9648;
	bfe.u32 	%r9649, %r9644, 24, 8;
	cvt.u16.u32 	%rs13030, %r9649;
	bfe.u32 	%r9650, %r9645, 0, 8;
	cvt.u16.u32 	%rs13029, %r9650;
	bfe.u32 	%r9651, %r9645, 8, 8;
	cvt.u16.u32 	%rs13028, %r9651;
	bfe.u32 	%r9652, %r9645, 16, 8;
	cvt.u16.u32 	%rs13027, %r9652;
	bfe.u32 	%r9653, %r9645, 24, 8;
	cvt.u16.u32 	%rs13026, %r9653;
	ld.local.v2.b32 	{%r9654, %r9655}, [%rd3+64];
	bfe.u32 	%r9656, %r9654, 0, 8;
	cvt.u16.u32 	%rs13025, %r9656;
	bfe.u32 	%r9657, %r9654, 8, 8;
	cvt.u16.u32 	%rs13024, %r9657;
	bfe.u32 	%r9658, %r9654, 16, 8;
	cvt.u16.u32 	%rs13023, %r9658;
	bfe.u32 	%r9659, %r9654, 24, 8;
	cvt.u16.u32 	%rs13022, %r9659;
	bfe.u32 	%r9660, %r9655, 0, 8;
	cvt.u16.u32 	%rs13021, %r9660;
	bfe.u32 	%r9661, %r9655, 8, 8;
	cvt.u16.u32 	%rs13020, %r9661;
	bfe.u32 	%r9662, %r9655, 16, 8;
	cvt.u16.u32 	%rs13019, %r9662;
	bfe.u32 	%r9663, %r9655, 24, 8;
	cvt.u16.u32 	%rs13018, %r9663;
	ld.local.v2.b32 	{%r9664, %r9665}, [%rd3+72];
	bfe.u32 	%r9666, %r9664, 0, 8;
	cvt.u16.u32 	%rs13017, %r9666;
	bfe.u32 	%r9667, %r9664, 8, 8;
	cvt.u16.u32 	%rs13016, %r9667;
	bfe.u32 	%r9668, %r9664, 16, 8;
	cvt.u16.u32 	%rs13015, %r9668;
	bfe.u32 	%r9669, %r9664, 24, 8;
	cvt.u16.u32 	%rs13014, %r9669;
	bfe.u32 	%r9670, %r9665, 0, 8;
	cvt.u16.u32 	%rs13013, %r9670;
	bfe.u32 	%r9671, %r9665, 8, 8;
	cvt.u16.u32 	%rs13012, %r9671;
	bfe.u32 	%r9672, %r9665, 16, 8;
	cvt.u16.u32 	%rs13011, %r9672;
	bfe.u32 	%r9673, %r9665, 24, 8;
	cvt.u16.u32 	%rs13010, %r9673;
	ld.local.v2.b32 	{%r9674, %r9675}, [%rd3+80];
	bfe.u32 	%r9676, %r9674, 0, 8;
	cvt.u16.u32 	%rs13009, %r9676;
	bfe.u32 	%r9677, %r9674, 8, 8;
	cvt.u16.u32 	%rs13008, %r9677;
	bfe.u32 	%r9678, %r9674, 16, 8;
	cvt.u16.u32 	%rs13007, %r9678;
	bfe.u32 	%r9679, %r9674, 24, 8;
	cvt.u16.u32 	%rs13006, %r9679;
	bfe.u32 	%r9680, %r9675, 0, 8;
	cvt.u16.u32 	%rs13005, %r9680;
	bfe.u32 	%r9681, %r9675, 8, 8;
	cvt.u16.u32 	%rs13004, %r9681;
	bfe.u32 	%r9682, %r9675, 16, 8;
	cvt.u16.u32 	%rs13003, %r9682;
	bfe.u32 	%r9683, %r9675, 24, 8;
	cvt.u16.u32 	%rs13002, %r9683;
	ld.local.v2.b32 	{%r9684, %r9685}, [%rd3+88];
	bfe.u32 	%r9686, %r9684, 0, 8;
	cvt.u16.u32 	%rs13001, %r9686;
	bfe.u32 	%r9687, %r9684, 8, 8;
	cvt.u16.u32 	%rs13000, %r9687;
	bfe.u32 	%r9688, %r9684, 16, 8;
	cvt.u16.u32 	%rs12999, %r9688;
	bfe.u32 	%r9689, %r9684, 24, 8;
	cvt.u16.u32 	%rs12998, %r9689;
	bfe.u32 	%r9690, %r9685, 0, 8;
	cvt.u16.u32 	%rs12997, %r9690;
	bfe.u32 	%r9691, %r9685, 8, 8;
	cvt.u16.u32 	%rs12996, %r9691;
	bfe.u32 	%r9692, %r9685, 16, 8;
	cvt.u16.u32 	%rs12995, %r9692;
	bfe.u32 	%r9693, %r9685, 24, 8;
	cvt.u16.u32 	%rs12994, %r9693;
	ld.local.v2.b32 	{%r9694, %r9695}, [%rd3+96];
	bfe.u32 	%r9696, %r9694, 0, 8;
	cvt.u16.u32 	%rs12993, %r9696;
	bfe.u32 	%r9697, %r9694, 8, 8;
	cvt.u16.u32 	%rs12992, %r9697;
	bfe.u32 	%r9698, %r9694, 16, 8;
	cvt.u16.u32 	%rs12991, %r9698;
	bfe.u32 	%r9699, %r9694, 24, 8;
	cvt.u16.u32 	%rs12990, %r9699;
	bfe.u32 	%r9700, %r9695, 0, 8;
	cvt.u16.u32 	%rs12989, %r9700;
	bfe.u32 	%r9701, %r9695, 8, 8;
	cvt.u16.u32 	%rs12988, %r9701;
	bfe.u32 	%r9702, %r9695, 16, 8;
	cvt.u16.u32 	%rs12987, %r9702;
	bfe.u32 	%r9703, %r9695, 24, 8;
	cvt.u16.u32 	%rs12986, %r9703;
	ld.local.v2.b32 	{%r9704, %r9705}, [%rd3+104];
	bfe.u32 	%r9706, %r9704, 0, 8;
	cvt.u16.u32 	%rs12985, %r9706;
	bfe.u32 	%r9707, %r9704, 8, 8;
	cvt.u16.u32 	%rs12984, %r9707;
	bfe.u32 	%r9708, %r9704, 16, 8;
	cvt.u16.u32 	%rs12983, %r9708;
	bfe.u32 	%r9709, %r9704, 24, 8;
	cvt.u16.u32 	%rs12982, %r9709;
	bfe.u32 	%r9710, %r9705, 0, 8;
	cvt.u16.u32 	%rs12981, %r9710;
	bfe.u32 	%r9711, %r9705, 8, 8;
	cvt.u16.u32 	%rs12980, %r9711;
	bfe.u32 	%r9712, %r9705, 16, 8;
	cvt.u16.u32 	%rs12979, %r9712;
	bfe.u32 	%r9713, %r9705, 24, 8;
	cvt.u16.u32 	%rs12978, %r9713;
	ld.local.v2.b32 	{%r9714, %r9715}, [%rd3+112];
	bfe.u32 	%r9716, %r9714, 0, 8;
	cvt.u16.u32 	%rs12977, %r9716;
	bfe.u32 	%r9717, %r9714, 8, 8;
	cvt.u16.u32 	%rs12976, %r9717;
	bfe.u32 	%r9718, %r9714, 16, 8;
	cvt.u16.u32 	%rs12975, %r9718;
	bfe.u32 	%r9719, %r9714, 24, 8;
	cvt.u16.u32 	%rs12974, %r9719;
	bfe.u32 	%r9720, %r9715, 0, 8;
	cvt.u16.u32 	%rs12973, %r9720;
	bfe.u32 	%r9721, %r9715, 8, 8;
	cvt.u16.u32 	%rs12972, %r9721;
	bfe.u32 	%r9722, %r9715, 16, 8;
	cvt.u16.u32 	%rs12971, %r9722;
	bfe.u32 	%r9723, %r9715, 24, 8;
	cvt.u16.u32 	%rs12970, %r9723;
	ld.local.v2.b32 	{%r9724, %r9725}, [%rd3+120];
	bfe.u32 	%r9726, %r9724, 0, 8;
	cvt.u16.u32 	%rs12969, %r9726;
	bfe.u32 	%r9727, %r9724, 8, 8;
	cvt.u16.u32 	%rs12968, %r9727;
	bfe.u32 	%r9728, %r9724, 16, 8;
	cvt.u16.u32 	%rs12967, %r9728;
	bfe.u32 	%r9729, %r9724, 24, 8;
	cvt.u16.u32 	%rs12966, %r9729;
	bfe.u32 	%r9730, %r9725, 0, 8;
	cvt.u16.u32 	%rs12965, %r9730;
	bfe.u32 	%r9731, %r9725, 8, 8;
	cvt.u16.u32 	%rs12964, %r9731;
	bfe.u32 	%r9732, %r9725, 16, 8;
	cvt.u16.u32 	%rs12963, %r9732;
	bfe.u32 	%r9733, %r9725, 24, 8;
	cvt.u16.u32 	%rs12962, %r9733;
	ld.local.v2.b32 	{%r9734, %r9735}, [%rd3+128];
	bfe.u32 	%r9736, %r9734, 0, 8;
	cvt.u16.u32 	%rs12961, %r9736;
	bfe.u32 	%r9737, %r9734, 8, 8;
	cvt.u16.u32 	%rs12960, %r9737;
	bfe.u32 	%r9738, %r9734, 16, 8;
	cvt.u16.u32 	%rs12959, %r9738;
	bfe.u32 	%r9739, %r9734, 24, 8;
	cvt.u16.u32 	%rs12958, %r9739;
	bfe.u32 	%r9740, %r9735, 0, 8;
	cvt.u16.u32 	%rs12957, %r9740;
	bfe.u32 	%r9741, %r9735, 8, 8;
	cvt.u16.u32 	%rs12956, %r9741;
	bfe.u32 	%r9742, %r9735, 16, 8;
	cvt.u16.u32 	%rs12955, %r9742;
	bfe.u32 	%r9743, %r9735, 24, 8;
	cvt.u16.u32 	%rs12954, %r9743;
	ld.local.v2.b32 	{%r9744, %r9745}, [%rd3+136];
	bfe.u32 	%r9746, %r9744, 0, 8;
	cvt.u16.u32 	%rs12953, %r9746;
	bfe.u32 	%r9747, %r9744, 8, 8;
	cvt.u16.u32 	%rs12952, %r9747;
	bfe.u32 	%r9748, %r9744, 16, 8;
	cvt.u16.u32 	%rs12951, %r9748;
	bfe.u32 	%r9749, %r9744, 24, 8;
	cvt.u16.u32 	%rs12950, %r9749;
	bfe.u32 	%r9750, %r9745, 0, 8;
	cvt.u16.u32 	%rs12949, %r9750;
	bfe.u32 	%r9751, %r9745, 8, 8;
	cvt.u16.u32 	%rs12948, %r9751;
	bfe.u32 	%r9752, %r9745, 16, 8;
	cvt.u16.u32 	%rs12947, %r9752;
	bfe.u32 	%r9753, %r9745, 24, 8;
	cvt.u16.u32 	%rs12946, %r9753;
	ld.local.v2.b32 	{%r9754, %r9755}, [%rd3+144];
	bfe.u32 	%r9756, %r9754, 0, 8;
	cvt.u16.u32 	%rs12945, %r9756;
	bfe.u32 	%r9757, %r9754, 8, 8;
	cvt.u16.u32 	%rs12944, %r9757;
	bfe.u32 	%r9758, %r9754, 16, 8;
	cvt.u16.u32 	%rs12943, %r9758;
	bfe.u32 	%r9759, %r9754, 24, 8;
	cvt.u16.u32 	%rs12942, %r9759;
	bfe.u32 	%r9760, %r9755, 0, 8;
	cvt.u16.u32 	%rs12941, %r9760;
	bfe.u32 	%r9761, %r9755, 8, 8;
	cvt.u16.u32 	%rs12940, %r9761;
	bfe.u32 	%r9762, %r9755, 16, 8;
	cvt.u16.u32 	%rs12939, %r9762;
	bfe.u32 	%r9763, %r9755, 24, 8;
	cvt.u16.u32 	%rs12938, %r9763;
	ld.local.v2.b32 	{%r9764, %r9765}, [%rd3+152];
	bfe.u32 	%r9766, %r9764, 0, 8;
	cvt.u16.u32 	%rs12937, %r9766;
	bfe.u32 	%r9767, %r9764, 8, 8;
	cvt.u16.u32 	%rs12936, %r9767;
	bfe.u32 	%r9768, %r9764, 16, 8;
	cvt.u16.u32 	%rs12935, %r9768;
	bfe.u32 	%r9769, %r9764, 24, 8;
	cvt.u16.u32 	%rs12934, %r9769;
	bfe.u32 	%r9770, %r9765, 0, 8;
	cvt.u16.u32 	%rs12933, %r9770;
	bfe.u32 	%r9771, %r9765, 8, 8;
	cvt.u16.u32 	%rs12932, %r9771;
	bfe.u32 	%r9772, %r9765, 16, 8;
	cvt.u16.u32 	%rs12931, %r9772;
	bfe.u32 	%r9773, %r9765, 24, 8;
	cvt.u16.u32 	%rs12930, %r9773;
	ld.local.v2.b32 	{%r9774, %r9775}, [%rd3+160];
	bfe.u32 	%r9776, %r9774, 0, 8;
	cvt.u16.u32 	%rs12929, %r9776;
	bfe.u32 	%r9777, %r9774, 8, 8;
	cvt.u16.u32 	%rs12928, %r9777;
	bfe.u32 	%r9778, %r9774, 16, 8;
	cvt.u16.u32 	%rs12927, %r9778;
	bfe.u32 	%r9779, %r9774, 24, 8;
	cvt.u16.u32 	%rs12926, %r9779;
	bfe.u32 	%r9780, %r9775, 0, 8;
	cvt.u16.u32 	%rs12925, %r9780;
	bfe.u32 	%r9781, %r9775, 8, 8;
	cvt.u16.u32 	%rs12924, %r9781;
	bfe.u32 	%r9782, %r9775, 16, 8;
	cvt.u16.u32 	%rs12923, %r9782;
	bfe.u32 	%r9783, %r9775, 24, 8;
	cvt.u16.u32 	%rs12922, %r9783;
	ld.local.v2.b32 	{%r9784, %r9785}, [%rd3+168];
	bfe.u32 	%r9786, %r9784, 0, 8;
	cvt.u16.u32 	%rs12921, %r9786;
	bfe.u32 	%r9787, %r9784, 8, 8;
	cvt.u16.u32 	%rs12920, %r9787;
	bfe.u32 	%r9788, %r9784, 16, 8;
	cvt.u16.u32 	%rs12919, %r9788;
	bfe.u32 	%r9789, %r9784, 24, 8;
	cvt.u16.u32 	%rs12918, %r9789;
	bfe.u32 	%r9790, %r9785, 0, 8;
	cvt.u16.u32 	%rs12917, %r9790;
	bfe.u32 	%r9791, %r9785, 8, 8;
	cvt.u16.u32 	%rs12916, %r9791;
	bfe.u32 	%r9792, %r9785, 16, 8;
	cvt.u16.u32 	%rs12915, %r9792;
	bfe.u32 	%r9793, %r9785, 24, 8;
	cvt.u16.u32 	%rs12914, %r9793;
	ld.local.v2.b32 	{%r9794, %r9795}, [%rd3+176];
	bfe.u32 	%r9796, %r9794, 0, 8;
	cvt.u16.u32 	%rs12913, %r9796;
	bfe.u32 	%r9797, %r9794, 8, 8;
	cvt.u16.u32 	%rs12912, %r9797;
	bfe.u32 	%r9798, %r9794, 16, 8;
	cvt.u16.u32 	%rs12911, %r9798;
	bfe.u32 	%r9799, %r9794, 24, 8;
	cvt.u16.u32 	%rs12910, %r9799;
	bfe.u32 	%r9800, %r9795, 0, 8;
	cvt.u16.u32 	%rs12909, %r9800;
	bfe.u32 	%r9801, %r9795, 8, 8;
	cvt.u16.u32 	%rs12908, %r9801;
	bfe.u32 	%r9802, %r9795, 16, 8;
	cvt.u16.u32 	%rs12907, %r9802;
	bfe.u32 	%r9803, %r9795, 24, 8;
	cvt.u16.u32 	%rs12906, %r9803;
	ld.local.v2.b32 	{%r9804, %r9805}, [%rd3+184];
	bfe.u32 	%r9806, %r9804, 0, 8;
	cvt.u16.u32 	%rs12905, %r9806;
	bfe.u32 	%r9807, %r9804, 8, 8;
	cvt.u16.u32 	%rs12904, %r9807;
	bfe.u32 	%r9808, %r9804, 16, 8;
	cvt.u16.u32 	%rs12903, %r9808;
	bfe.u32 	%r9809, %r9804, 24, 8;
	cvt.u16.u32 	%rs12902, %r9809;
	bfe.u32 	%r9810, %r9805, 0, 8;
	cvt.u16.u32 	%rs12901, %r9810;
	bfe.u32 	%r9811, %r9805, 8, 8;
	cvt.u16.u32 	%rs12900, %r9811;
	bfe.u32 	%r9812, %r9805, 16, 8;
	cvt.u16.u32 	%rs12899, %r9812;
	bfe.u32 	%r9813, %r9805, 24, 8;
	cvt.u16.u32 	%rs12898, %r9813;
	ld.local.v2.b32 	{%r9814, %r9815}, [%rd3+192];
	bfe.u32 	%r9816, %r9814, 0, 8;
	cvt.u16.u32 	%rs12897, %r9816;
	bfe.u32 	%r9817, %r9814, 8, 8;
	cvt.u16.u32 	%rs12896, %r9817;
	bfe.u32 	%r9818, %r9814, 16, 8;
	cvt.u16.u32 	%rs12895, %r9818;
	bfe.u32 	%r9819, %r9814, 24, 8;
	cvt.u16.u32 	%rs12894, %r9819;
	bfe.u32 	%r9820, %r9815, 0, 8;
	cvt.u16.u32 	%rs12893, %r9820;
	bfe.u32 	%r9821, %r9815, 8, 8;
	cvt.u16.u32 	%rs12892, %r9821;
	bfe.u32 	%r9822, %r9815, 16, 8;
	cvt.u16.u32 	%rs12891, %r9822;
	bfe.u32 	%r9823, %r9815, 24, 8;
	cvt.u16.u32 	%rs12890, %r9823;
	ld.local.v2.b32 	{%r9824, %r9825}, [%rd3+200];
	bfe.u32 	%r9826, %r9824, 0, 8;
	cvt.u16.u32 	%rs12889, %r9826;
	bfe.u32 	%r9827, %r9824, 8, 8;
	cvt.u16.u32 	%rs12888, %r9827;
	bfe.u32 	%r9828, %r9824, 16, 8;
	cvt.u16.u32 	%rs12887, %r9828;
	bfe.u32 	%r9829, %r9824, 24, 8;
	cvt.u16.u32 	%rs12886, %r9829;
	bfe.u32 	%r9830, %r9825, 0, 8;
	cvt.u16.u32 	%rs12885, %r9830;
	bfe.u32 	%r9831, %r9825, 8, 8;
	cvt.u16.u32 	%rs12884, %r9831;
	bfe.u32 	%r9832, %r9825, 16, 8;
	cvt.u16.u32 	%rs12883, %r9832;
	bfe.u32 	%r9833, %r9825, 24, 8;
	cvt.u16.u32 	%rs12882, %r9833;
	ld.local.v2.b32 	{%r9834, %r9835}, [%rd3+208];
	bfe.u32 	%r9836, %r9834, 0, 8;
	cvt.u16.u32 	%rs12881, %r9836;
	bfe.u32 	%r9837, %r9834, 8, 8;
	cvt.u16.u32 	%rs12880, %r9837;
	bfe.u32 	%r9838, %r9834, 16, 8;
	cvt.u16.u32 	%rs12879, %r9838;
	bfe.u32 	%r9839, %r9834, 24, 8;
	cvt.u16.u32 	%rs12878, %r9839;
	bfe.u32 	%r9840, %r9835, 0, 8;
	cvt.u16.u32 	%rs12877, %r9840;
	bfe.u32 	%r9841, %r9835, 8, 8;
	cvt.u16.u32 	%rs12876, %r9841;
	bfe.u32 	%r9842, %r9835, 16, 8;
	cvt.u16.u32 	%rs12875, %r9842;
	bfe.u32 	%r9843, %r9835, 24, 8;
	cvt.u16.u32 	%rs12874, %r9843;
	ld.local.v2.b32 	{%r9844, %r9845}, [%rd3+216];
	bfe.u32 	%r9846, %r9844, 0, 8;
	cvt.u16.u32 	%rs12873, %r9846;
	bfe.u32 	%r9847, %r9844, 8, 8;
	cvt.u16.u32 	%rs12872, %r9847;
	bfe.u32 	%r9848, %r9844, 16, 8;
	cvt.u16.u32 	%rs12871, %r9848;
	bfe.u32 	%r9849, %r9844, 24, 8;
	cvt.u16.u32 	%rs12870, %r9849;
	bfe.u32 	%r9850, %r9845, 0, 8;
	cvt.u16.u32 	%rs12869, %r9850;
	bfe.u32 	%r9851, %r9845, 8, 8;
	cvt.u16.u32 	%rs12868, %r9851;
	bfe.u32 	%r9852, %r9845, 16, 8;
	cvt.u16.u32 	%rs12867, %r9852;
	bfe.u32 	%r9853, %r9845, 24, 8;
	cvt.u16.u32 	%rs12866, %r9853;
	ld.local.v2.b32 	{%r9854, %r9855}, [%rd3+224];
	bfe.u32 	%r9856, %r9854, 0, 8;
	cvt.u16.u32 	%rs12865, %r9856;
	bfe.u32 	%r9857, %r9854, 8, 8;
	cvt.u16.u32 	%rs12864, %r9857;
	bfe.u32 	%r9858, %r9854, 16, 8;
	cvt.u16.u32 	%rs12863, %r9858;
	bfe.u32 	%r9859, %r9854, 24, 8;
	cvt.u16.u32 	%rs12862, %r9859;
	bfe.u32 	%r9860, %r9855, 0, 8;
	cvt.u16.u32 	%rs12861, %r9860;
	bfe.u32 	%r9861, %r9855, 8, 8;
	cvt.u16.u32 	%rs12860, %r9861;
	bfe.u32 	%r9862, %r9855, 16, 8;
	cvt.u16.u32 	%rs12859, %r9862;
	bfe.u32 	%r9863, %r9855, 24, 8;
	cvt.u16.u32 	%rs12858, %r9863;
	ld.local.v2.b32 	{%r9864, %r9865}, [%rd3+232];
	bfe.u32 	%r9866, %r9864, 0, 8;
	cvt.u16.u32 	%rs12857, %r9866;
	bfe.u32 	%r9867, %r9864, 8, 8;
	cvt.u16.u32 	%rs12856, %r9867;
	bfe.u32 	%r9868, %r9864, 16, 8;
	cvt.u16.u32 	%rs12855, %r9868;
	bfe.u32 	%r9869, %r9864, 24, 8;
	cvt.u16.u32 	%rs12854, %r9869;
	bfe.u32 	%r9870, %r9865, 0, 8;
	cvt.u16.u32 	%rs12853, %r9870;
	bfe.u32 	%r9871, %r9865, 8, 8;
	cvt.u16.u32 	%rs12852, %r9871;
	bfe.u32 	%r9872, %r9865, 16, 8;
	cvt.u16.u32 	%rs12851, %r9872;
	bfe.u32 	%r9873, %r9865, 24, 8;
	cvt.u16.u32 	%rs12850, %r9873;
	ld.local.v2.b32 	{%r9874, %r9875}, [%rd3+240];
	bfe.u32 	%r9876, %r9874, 0, 8;
	cvt.u16.u32 	%rs12849, %r9876;
	bfe.u32 	%r9877, %r9874, 8, 8;
	cvt.u16.u32 	%rs12848, %r9877;
	bfe.u32 	%r9878, %r9874, 16, 8;
	cvt.u16.u32 	%rs12847, %r9878;
	bfe.u32 	%r9879, %r9874, 24, 8;
	cvt.u16.u32 	%rs12846, %r9879;
	bfe.u32 	%r9880, %r9875, 0, 8;
	cvt.u16.u32 	%rs12845, %r9880;
	bfe.u32 	%r9881, %r9875, 8, 8;
	cvt.u16.u32 	%rs12844, %r9881;
	bfe.u32 	%r9882, %r9875, 16, 8;
	cvt.u16.u32 	%rs12843, %r9882;
	bfe.u32 	%r9883, %r9875, 24, 8;
	cvt.u16.u32 	%rs12842, %r9883;
	ld.local.v2.b32 	{%r9884, %r9885}, [%rd3+248];
	bfe.u32 	%r9886, %r9884, 0, 8;
	cvt.u16.u32 	%rs12841, %r9886;
	bfe.u32 	%r9887, %r9884, 8, 8;
	cvt.u16.u32 	%rs12840, %r9887;
	bfe.u32 	%r9888, %r9884, 16, 8;
	cvt.u16.u32 	%rs12839, %r9888;
	bfe.u32 	%r9889, %r9884, 24, 8;
	cvt.u16.u32 	%rs12838, %r9889;
	bfe.u32 	%r9890, %r9885, 0, 8;
	cvt.u16.u32 	%rs12837, %r9890;
	bfe.u32 	%r9891, %r9885, 8, 8;
	cvt.u16.u32 	%rs12836, %r9891;
	bfe.u32 	%r9892, %r9885, 16, 8;
	cvt.u16.u32 	%rs12835, %r9892;
	bfe.u32 	%r9893, %r9885, 24, 8;
	cvt.u16.u32 	%rs12834, %r9893;
	ld.local.v2.b32 	{%r9894, %r9895}, [%rd3+256];
	bfe.u32 	%r9896, %r9894, 0, 8;
	cvt.u16.u32 	%rs12833, %r9896;
	bfe.u32 	%r9897, %r9894, 8, 8;
	cvt.u16.u32 	%rs12832, %r9897;
	bfe.u32 	%r9898, %r9894, 16, 8;
	cvt.u16.u32 	%rs12831, %r9898;
	bfe.u32 	%r9899, %r9894, 24, 8;
	cvt.u16.u32 	%rs12830, %r9899;
	bfe.u32 	%r9900, %r9895, 0, 8;
	cvt.u16.u32 	%rs12829, %r9900;
	bfe.u32 	%r9901, %r9895, 8, 8;
	cvt.u16.u32 	%rs12828, %r9901;
	bfe.u32 	%r9902, %r9895, 16, 8;
	cvt.u16.u32 	%rs12827, %r9902;
	bfe.u32 	%r9903, %r9895, 24, 8;
	cvt.u16.u32 	%rs12826, %r9903;
	ld.local.v2.b32 	{%r9904, %r9905}, [%rd3+264];
	bfe.u32 	%r9906, %r9904, 0, 8;
	cvt.u16.u32 	%rs12825, %r9906;
	bfe.u32 	%r9907, %r9904, 8, 8;
	cvt.u16.u32 	%rs12824, %r9907;
	bfe.u32 	%r9908, %r9904, 16, 8;
	cvt.u16.u32 	%rs12823, %r9908;
	bfe.u32 	%r9909, %r9904, 24, 8;
	cvt.u16.u32 	%rs12822, %r9909;
	bfe.u32 	%r9910, %r9905, 0, 8;
	cvt.u16.u32 	%rs12821, %r9910;
	bfe.u32 	%r9911, %r9905, 8, 8;
	cvt.u16.u32 	%rs12820, %r9911;
	bfe.u32 	%r9912, %r9905, 16, 8;
	cvt.u16.u32 	%rs12819, %r9912;
	bfe.u32 	%r9913, %r9905, 24, 8;
	cvt.u16.u32 	%rs12818, %r9913;
$L__BB4_133:
	cvt.u32.u16 	%r10254, %rs13073;
	and.b32  	%r10255, %r10254, 255;
	and.b16  	%rs11866, %rs13072, 255;
	mul.wide.u16 	%r10256, %rs11866, 256;
	or.b32  	%r10257, %r10256, %r10255;
	cvt.u32.u16 	%r10258, %rs13071;
	shl.b32 	%r10259, %r10258, 16;
	and.b32  	%r10260, %r10259, 16711680;
	or.b32  	%r10261, %r10257, %r10260;
	cvt.u32.u16 	%r10262, %rs13070;
	shl.b32 	%r10263, %r10262, 24;
	or.b32  	%r9935, %r10261, %r10263;
	cvt.u32.u16 	%r10264, %rs13069;
	and.b32  	%r10265, %r10264, 255;
	and.b16  	%rs11867, %rs13068, 255;
	mul.wide.u16 	%r10266, %rs11867, 256;
	or.b32  	%r10267, %r10266, %r10265;
	cvt.u32.u16 	%r10268, %rs13067;
	shl.b32 	%r10269, %r10268, 16;
	and.b32  	%r10270, %r10269, 16711680;
	or.b32  	%r10271, %r10267, %r10270;
	cvt.u32.u16 	%r10272, %rs13066;
	shl.b32 	%r10273, %r10272, 24;
	or.b32  	%r9940, %r10271, %r10273;
	cvt.u32.u16 	%r10274, %rs13065;
	and.b32  	%r10275, %r10274, 255;
	and.b16  	%rs11868, %rs13064, 255;
	mul.wide.u16 	%r10276, %rs11868, 256;
	or.b32  	%r10277, %r10276, %r10275;
	cvt.u32.u16 	%r10278, %rs13063;
	shl.b32 	%r10279, %r10278, 16;
	and.b32  	%r10280, %r10279, 16711680;
	or.b32  	%r10281, %r10277, %r10280;
	cvt.u32.u16 	%r10282, %rs13062;
	shl.b32 	%r10283, %r10282, 24;
	or.b32  	%r9945, %r10281, %r10283;
	cvt.u32.u16 	%r10284, %rs13061;
	and.b32  	%r10285, %r10284, 255;
	and.b16  	%rs11869, %rs13060, 255;
	mul.wide.u16 	%r10286, %rs11869, 256;
	or.b32  	%r10287, %r10286, %r10285;
	cvt.u32.u16 	%r10288, %rs13059;
	shl.b32 	%r10289, %r10288, 16;
	and.b32  	%r10290, %r10289, 16711680;
	or.b32  	%r10291, %r10287, %r10290;
	cvt.u32.u16 	%r10292, %rs13058;
	shl.b32 	%r10293, %r10292, 24;
	or.b32  	%r9950, %r10291, %r10293;
	cvt.u32.u16 	%r10294, %rs13057;
	and.b32  	%r10295, %r10294, 255;
	and.b16  	%rs11870, %rs13056, 255;
	mul.wide.u16 	%r10296, %rs11870, 256;
	or.b32  	%r10297, %r10296, %r10295;
	cvt.u32.u16 	%r10298, %rs13055;
	shl.b32 	%r10299, %r10298, 16;
	and.b32  	%r10300, %r10299, 16711680;
	or.b32  	%r10301, %r10297, %r10300;
	cvt.u32.u16 	%r10302, %rs13054;
	shl.b32 	%r10303, %r10302, 24;
	or.b32  	%r9955, %r10301, %r10303;
	cvt.u32.u16 	%r10304, %rs13053;
	and.b32  	%r10305, %r10304, 255;
	and.b16  	%rs11871, %rs13052, 255;
	mul.wide.u16 	%r10306, %rs11871, 256;
	or.b32  	%r10307, %r10306, %r10305;
	cvt.u32.u16 	%r10308, %rs13051;
	shl.b32 	%r10309, %r10308, 16;
	and.b32  	%r10310, %r10309, 16711680;
	or.b32  	%r10311, %r10307, %r10310;
	cvt.u32.u16 	%r10312, %rs13050;
	shl.b32 	%r10313, %r10312, 24;
	or.b32  	%r9960, %r10311, %r10313;
	cvt.u32.u16 	%r10314, %rs13049;
	and.b32  	%r10315, %r10314, 255;
	and.b16  	%rs11872, %rs13048, 255;
	mul.wide.u16 	%r10316, %rs11872, 256;
	or.b32  	%r10317, %r10316, %r10315;
	cvt.u32.u16 	%r10318, %rs13047;
	shl.b32 	%r10319, %r10318, 16;
	and.b32  	%r10320, %r10319, 16711680;
	or.b32  	%r10321, %r10317, %r10320;
	cvt.u32.u16 	%r10322, %rs13046;
	shl.b32 	%r10323, %r10322, 24;
	or.b32  	%r9965, %r10321, %r10323;
	cvt.u32.u16 	%r10324, %rs13045;
	and.b32  	%r10325, %r10324, 255;
	and.b16  	%rs11873, %rs13044, 255;
	mul.wide.u16 	%r10326, %rs11873, 256;
	or.b32  	%r10327, %r10326, %r10325;
	cvt.u32.u16 	%r10328, %rs13043;
	shl.b32 	%r10329, %r10328, 16;
	and.b32  	%r10330, %r10329, 16711680;
	or.b32  	%r10331, %r10327, %r10330;
	cvt.u32.u16 	%r10332, %rs13042;
	shl.b32 	%r10333, %r10332, 24;
	or.b32  	%r9970, %r10331, %r10333;
	cvt.u32.u16 	%r10334, %rs13041;
	and.b32  	%r10335, %r10334, 255;
	and.b16  	%rs11874, %rs13040, 255;
	mul.wide.u16 	%r10336, %rs11874, 256;
	or.b32  	%r10337, %r10336, %r10335;
	cvt.u32.u16 	%r10338, %rs13039;
	shl.b32 	%r10339, %r10338, 16;
	and.b32  	%r10340, %r10339, 16711680;
	or.b32  	%r10341, %r10337, %r10340;
	cvt.u32.u16 	%r10342, %rs13038;
	shl.b32 	%r10343, %r10342, 24;
	or.b32  	%r9975, %r10341, %r10343;
	cvt.u32.u16 	%r10344, %rs13037;
	and.b32  	%r10345, %r10344, 255;
	and.b16  	%rs11875, %rs13036, 255;
	mul.wide.u16 	%r10346, %rs11875, 256;
	or.b32  	%r10347, %r10346, %r10345;
	cvt.u32.u16 	%r10348, %rs13035;
	shl.b32 	%r10349, %r10348, 16;
	and.b32  	%r10350, %r10349, 16711680;
	or.b32  	%r10351, %r10347, %r10350;
	cvt.u32.u16 	%r10352, %rs13034;
	shl.b32 	%r10353, %r10352, 24;
	or.b32  	%r9980, %r10351, %r10353;
	cvt.u32.u16 	%r10354, %rs13033;
	and.b32  	%r10355, %r10354, 255;
	and.b16  	%rs11876, %rs13032, 255;
	mul.wide.u16 	%r10356, %rs11876, 256;
	or.b32  	%r10357, %r10356, %r10355;
	cvt.u32.u16 	%r10358, %rs13031;
	shl.b32 	%r10359, %r10358, 16;
	and.b32  	%r10360, %r10359, 16711680;
	or.b32  	%r10361, %r10357, %r10360;
	cvt.u32.u16 	%r10362, %rs13030;
	shl.b32 	%r10363, %r10362, 24;
	or.b32  	%r9985, %r10361, %r10363;
	cvt.u32.u16 	%r10364, %rs13029;
	and.b32  	%r10365, %r10364, 255;
	and.b16  	%rs11877, %rs13028, 255;
	mul.wide.u16 	%r10366, %rs11877, 256;
	or.b32  	%r10367, %r10366, %r10365;
	cvt.u32.u16 	%r10368, %rs13027;
	shl.b32 	%r10369, %r10368, 16;
	and.b32  	%r10370, %r10369, 16711680;
	or.b32  	%r10371, %r10367, %r10370;
	cvt.u32.u16 	%r10372, %rs13026;
	shl.b32 	%r10373, %r10372, 24;
	or.b32  	%r9990, %r10371, %r10373;
	cvt.u32.u16 	%r10374, %rs13025;
	and.b32  	%r10375, %r10374, 255;
	and.b16  	%rs11878, %rs13024, 255;
	mul.wide.u16 	%r10376, %rs11878, 256;
	or.b32  	%r10377, %r10376, %r10375;
	cvt.u32.u16 	%r10378, %rs13023;
	shl.b32 	%r10379, %r10378, 16;
	and.b32  	%r10380, %r10379, 16711680;
	or.b32  	%r10381, %r10377, %r10380;
	cvt.u32.u16 	%r10382, %rs13022;
	shl.b32 	%r10383, %r10382, 24;
	or.b32  	%r9995, %r10381, %r10383;
	cvt.u32.u16 	%r10384, %rs13021;
	and.b32  	%r10385, %r10384, 255;
	and.b16  	%rs11879, %rs13020, 255;
	mul.wide.u16 	%r10386, %rs11879, 256;
	or.b32  	%r10387, %r10386, %r10385;
	cvt.u32.u16 	%r10388, %rs13019;
	shl.b32 	%r10389, %r10388, 16;
	and.b32  	%r10390, %r10389, 16711680;
	or.b32  	%r10391, %r10387, %r10390;
	cvt.u32.u16 	%r10392, %rs13018;
	shl.b32 	%r10393, %r10392, 24;
	or.b32  	%r10000, %r10391, %r10393;
	cvt.u32.u16 	%r10394, %rs13017;
	and.b32  	%r10395, %r10394, 255;
	and.b16  	%rs11880, %rs13016, 255;
	mul.wide.u16 	%r10396, %rs11880, 256;
	or.b32  	%r10397, %r10396, %r10395;
	cvt.u32.u16 	%r10398, %rs13015;
	shl.b32 	%r10399, %r10398, 16;
	and.b32  	%r10400, %r10399, 16711680;
	or.b32  	%r10401, %r10397, %r10400;
	cvt.u32.u16 	%r10402, %rs13014;
	shl.b32 	%r10403, %r10402, 24;
	or.b32  	%r10005, %r10401, %r10403;
	cvt.u32.u16 	%r10404, %rs13013;
	and.b32  	%r10405, %r10404, 255;
	and.b16  	%rs11881, %rs13012, 255;
	mul.wide.u16 	%r10406, %rs11881, 256;
	or.b32  	%r10407, %r10406, %r10405;
	cvt.u32.u16 	%r10408, %rs13011;
	shl.b32 	%r10409, %r10408, 16;
	and.b32  	%r10410, %r10409, 16711680;
	or.b32  	%r10411, %r10407, %r10410;
	cvt.u32.u16 	%r10412, %rs13010;
	shl.b32 	%r10413, %r10412, 24;
	or.b32  	%r10010, %r10411, %r10413;
	cvt.u32.u16 	%r10414, %rs13009;
	and.b32  	%r10415, %r10414, 255;
	and.b16  	%rs11882, %rs13008, 255;
	mul.wide.u16 	%r10416, %rs11882, 256;
	or.b32  	%r10417, %r10416, %r10415;
	cvt.u32.u16 	%r10418, %rs13007;
	shl.b32 	%r10419, %r10418, 16;
	and.b32  	%r10420, %r10419, 16711680;
	or.b32  	%r10421, %r10417, %r10420;
	cvt.u32.u16 	%r10422, %rs13006;
	shl.b32 	%r10423, %r10422, 24;
	or.b32  	%r10015, %r10421, %r10423;
	cvt.u32.u16 	%r10424, %rs13005;
	and.b32  	%r10425, %r10424, 255;
	and.b16  	%rs11883, %rs13004, 255;
	mul.wide.u16 	%r10426, %rs11883, 256;
	or.b32  	%r10427, %r10426, %r10425;
	cvt.u32.u16 	%r10428, %rs13003;
	shl.b32 	%r10429, %r10428, 16;
	and.b32  	%r10430, %r10429, 16711680;
	or.b32  	%r10431, %r10427, %r10430;
	cvt.u32.u16 	%r10432, %rs13002;
	shl.b32 	%r10433, %r10432, 24;
	or.b32  	%r10020, %r10431, %r10433;
	cvt.u32.u16 	%r10434, %rs13001;
	and.b32  	%r10435, %r10434, 255;
	and.b16  	%rs11884, %rs13000, 255;
	mul.wide.u16 	%r10436, %rs11884, 256;
	or.b32  	%r10437, %r10436, %r10435;
	cvt.u32.u16 	%r10438, %rs12999;
	shl.b32 	%r10439, %r10438, 16;
	and.b32  	%r10440, %r10439, 16711680;
	or.b32  	%r10441, %r10437, %r10440;
	cvt.u32.u16 	%r10442, %rs12998;
	shl.b32 	%r10443, %r10442, 24;
	or.b32  	%r10025, %r10441, %r10443;
	cvt.u32.u16 	%r10444, %rs12997;
	and.b32  	%r10445, %r10444, 255;
	and.b16  	%rs11885, %rs12996, 255;
	mul.wide.u16 	%r10446, %rs11885, 256;
	or.b32  	%r10447, %r10446, %r10445;
	cvt.u32.u16 	%r10448, %rs12995;
	shl.b32 	%r10449, %r10448, 16;
	and.b32  	%r10450, %r10449, 16711680;
	or.b32  	%r10451, %r10447, %r10450;
	cvt.u32.u16 	%r10452, %rs12994;
	shl.b32 	%r10453, %r10452, 24;
	or.b32  	%r10030, %r10451, %r10453;
	cvt.u32.u16 	%r10454, %rs12993;
	and.b32  	%r10455, %r10454, 255;
	and.b16  	%rs11886, %rs12992, 255;
	mul.wide.u16 	%r10456, %rs11886, 256;
	or.b32  	%r10457, %r10456, %r10455;
	cvt.u32.u16 	%r10458, %rs12991;
	shl.b32 	%r10459, %r10458, 16;
	and.b32  	%r10460, %r10459, 16711680;
	or.b32  	%r10461, %r10457, %r10460;
	cvt.u32.u16 	%r10462, %rs12990;
	shl.b32 	%r10463, %r10462, 24;
	or.b32  	%r10035, %r10461, %r10463;
	cvt.u32.u16 	%r10464, %rs12989;
	and.b32  	%r10465, %r10464, 255;
	and.b16  	%rs11887, %rs12988, 255;
	mul.wide.u16 	%r10466, %rs11887, 256;
	or.b32  	%r10467, %r10466, %r10465;
	cvt.u32.u16 	%r10468, %rs12987;
	shl.b32 	%r10469, %r10468, 16;
	and.b32  	%r10470, %r10469, 16711680;
	or.b32  	%r10471, %r10467, %r10470;
	cvt.u32.u16 	%r10472, %rs12986;
	shl.b32 	%r10473, %r10472, 24;
	or.b32  	%r10040, %r10471, %r10473;
	cvt.u32.u16 	%r10474, %rs12985;
	and.b32  	%r10475, %r10474, 255;
	and.b16  	%rs11888, %rs12984, 255;
	mul.wide.u16 	%r10476, %rs11888, 256;
	or.b32  	%r10477, %r10476, %r10475;
	cvt.u32.u16 	%r10478, %rs12983;
	shl.b32 	%r10479, %r10478, 16;
	and.b32  	%r10480, %r10479, 16711680;
	or.b32  	%r10481, %r10477, %r10480;
	cvt.u32.u16 	%r10482, %rs12982;
	shl.b32 	%r10483, %r10482, 24;
	or.b32  	%r10045, %r10481, %r10483;
	cvt.u32.u16 	%r10484, %rs12981;
	and.b32  	%r10485, %r10484, 255;
	and.b16  	%rs11889, %rs12980, 255;
	mul.wide.u16 	%r10486, %rs11889, 256;
	or.b32  	%r10487, %r10486, %r10485;
	cvt.u32.u16 	%r10488, %rs12979;
	shl.b32 	%r10489, %r10488, 16;
	and.b32  	%r10490, %r10489, 16711680;
	or.b32  	%r10491, %r10487, %r10490;
	cvt.u32.u16 	%r10492, %rs12978;
	shl.b32 	%r10493, %r10492, 24;
	or.b32  	%r10050, %r10491, %r10493;
	cvt.u32.u16 	%r10494, %rs12977;
	and.b32  	%r10495, %r10494, 255;
	and.b16  	%rs11890, %rs12976, 255;
	mul.wide.u16 	%r10496, %rs11890, 256;
	or.b32  	%r10497, %r10496, %r10495;
	cvt.u32.u16 	%r10498, %rs12975;
	shl.b32 	%r10499, %r10498, 16;
	and.b32  	%r10500, %r10499, 16711680;
	or.b32  	%r10501, %r10497, %r10500;
	cvt.u32.u16 	%r10502, %rs12974;
	shl.b32 	%r10503, %r10502, 24;
	or.b32  	%r10055, %r10501, %r10503;
	cvt.u32.u16 	%r10504, %rs12973;
	and.b32  	%r10505, %r10504, 255;
	and.b16  	%rs11891, %rs12972, 255;
	mul.wide.u16 	%r10506, %rs11891, 256;
	or.b32  	%r10507, %r10506, %r10505;
	cvt.u32.u16 	%r10508, %rs12971;
	shl.b32 	%r10509, %r10508, 16;
	and.b32  	%r10510, %r10509, 16711680;
	or.b32  	%r10511, %r10507, %r10510;
	cvt.u32.u16 	%r10512, %rs12970;
	shl.b32 	%r10513, %r10512, 24;
	or.b32  	%r10060, %r10511, %r10513;
	cvt.u32.u16 	%r10514, %rs12969;
	and.b32  	%r10515, %r10514, 255;
	and.b16  	%rs11892, %rs12968, 255;
	mul.wide.u16 	%r10516, %rs11892, 256;
	or.b32  	%r10517, %r10516, %r10515;
	cvt.u32.u16 	%r10518, %rs12967;
	shl.b32 	%r10519, %r10518, 16;
	and.b32  	%r10520, %r10519, 16711680;
	or.b32  	%r10521, %r10517, %r10520;
	cvt.u32.u16 	%r10522, %rs12966;
	shl.b32 	%r10523, %r10522, 24;
	or.b32  	%r10065, %r10521, %r10523;
	cvt.u32.u16 	%r10524, %rs12965;
	and.b32  	%r10525, %r10524, 255;
	and.b16  	%rs11893, %rs12964, 255;
	mul.wide.u16 	%r10526, %rs11893, 256;
	or.b32  	%r10527, %r10526, %r10525;
	cvt.u32.u16 	%r10528, %rs12963;
	shl.b32 	%r10529, %r10528, 16;
	and.b32  	%r10530, %r10529, 16711680;
	or.b32  	%r10531, %r10527, %r10530;
	cvt.u32.u16 	%r10532, %rs12962;
	shl.b32 	%r10533, %r10532, 24;
	or.b32  	%r10070, %r10531, %r10533;
	cvt.u32.u16 	%r10534, %rs12961;
	and.b32  	%r10535, %r10534, 255;
	and.b16  	%rs11894, %rs12960, 255;
	mul.wide.u16 	%r10536, %rs11894, 256;
	or.b32  	%r10537, %r10536, %r10535;
	cvt.u32.u16 	%r10538, %rs12959;
	shl.b32 	%r10539, %r10538, 16;
	and.b32  	%r10540, %r10539, 16711680;
	or.b32  	%r10541, %r10537, %r10540;
	cvt.u32.u16 	%r10542, %rs12958;
	shl.b32 	%r10543, %r10542, 24;
	or.b32  	%r10075, %r10541, %r10543;
	cvt.u32.u16 	%r10544, %rs12957;
	and.b32  	%r10545, %r10544, 255;
	and.b16  	%rs11895, %rs12956, 255;
	mul.wide.u16 	%r10546, %rs11895, 256;
	or.b32  	%r10547, %r10546, %r10545;
	cvt.u32.u16 	%r10548, %rs12955;
	shl.b32 	%r10549, %r10548, 16;
	and.b32  	%r10550, %r10549, 16711680;
	or.b32  	%r10551, %r10547, %r10550;
	cvt.u32.u16 	%r10552, %rs12954;
	shl.b32 	%r10553, %r10552, 24;
	or.b32  	%r10080, %r10551, %r10553;
	cvt.u32.u16 	%r10554, %rs12953;
	and.b32  	%r10555, %r10554, 255;
	and.b16  	%rs11896, %rs12952, 255;
	mul.wide.u16 	%r10556, %rs11896, 256;
	or.b32  	%r10557, %r10556, %r10555;
	cvt.u32.u16 	%r10558, %rs12951;
	shl.b32 	%r10559, %r10558, 16;
	and.b32  	%r10560, %r10559, 16711680;
	or.b32  	%r10561, %r10557, %r10560;
	cvt.u32.u16 	%r10562, %rs12950;
	shl.b32 	%r10563, %r10562, 24;
	or.b32  	%r10085, %r10561, %r10563;
	cvt.u32.u16 	%r10564, %rs12949;
	and.b32  	%r10565, %r10564, 255;
	and.b16  	%rs11897, %rs12948, 255;
	mul.wide.u16 	%r10566, %rs11897, 256;
	or.b32  	%r10567, %r10566, %r10565;
	cvt.u32.u16 	%r10568, %rs12947;
	shl.b32 	%r10569, %r10568, 16;
	and.b32  	%r10570, %r10569, 16711680;
	or.b32  	%r10571, %r10567, %r10570;
	cvt.u32.u16 	%r10572, %rs12946;
	shl.b32 	%r10573, %r10572, 24;
	or.b32  	%r10090, %r10571, %r10573;
	cvt.u32.u16 	%r10574, %rs12945;
	and.b32  	%r10575, %r10574, 255;
	and.b16  	%rs11898, %rs12944, 255;
	mul.wide.u16 	%r10576, %rs11898, 256;
	or.b32  	%r10577, %r10576, %r10575;
	cvt.u32.u16 	%r10578, %rs12943;
	shl.b32 	%r10579, %r10578, 16;
	and.b32  	%r10580, %r10579, 16711680;
	or.b32  	%r10581, %r10577, %r10580;
	cvt.u32.u16 	%r10582, %rs12942;
	shl.b32 	%r10583, %r10582, 24;
	or.b32  	%r10095, %r10581, %r10583;
	cvt.u32.u16 	%r10584, %rs12941;
	and.b32  	%r10585, %r10584, 255;
	and.b16  	%rs11899, %rs12940, 255;
	mul.wide.u16 	%r10586, %rs11899, 256;
	or.b32  	%r10587, %r10586, %r10585;
	cvt.u32.u16 	%r10588, %rs12939;
	shl.b32 	%r10589, %r10588, 16;
	and.b32  	%r10590, %r10589, 16711680;
	or.b32  	%r10591, %r10587, %r10590;
	cvt.u32.u16 	%r10592, %rs12938;
	shl.b32 	%r10593, %r10592, 24;
	or.b32  	%r10100, %r10591, %r10593;
	cvt.u32.u16 	%r10594, %rs12937;
	and.b32  	%r10595, %r10594, 255;
	and.b16  	%rs11900, %rs12936, 255;
	mul.wide.u16 	%r10596, %rs11900, 256;
	or.b32  	%r10597, %r10596, %r10595;
	cvt.u32.u16 	%r10598, %rs12935;
	shl.b32 	%r10599, %r10598, 16;
	and.b32  	%r10600, %r10599, 16711680;
	or.b32  	%r10601, %r10597, %r10600;
	cvt.u32.u16 	%r10602, %rs12934;
	shl.b32 	%r10603, %r10602, 24;
	or.b32  	%r10105, %r10601, %r10603;
	cvt.u32.u16 	%r10604, %rs12933;
	and.b32  	%r10605, %r10604, 255;
	and.b16  	%rs11901, %rs12932, 255;
	mul.wide.u16 	%r10606, %rs11901, 256;
	or.b32  	%r10607, %r10606, %r10605;
	cvt.u32.u16 	%r10608, %rs12931;
	shl.b32 	%r10609, %r10608, 16;
	and.b32  	%r10610, %r10609, 16711680;
	or.b32  	%r10611, %r10607, %r10610;
	cvt.u32.u16 	%r10612, %rs12930;
	shl.b32 	%r10613, %r10612, 24;
	or.b32  	%r10110, %r10611, %r10613;
	cvt.u32.u16 	%r10614, %rs12929;
	and.b32  	%r10615, %r10614, 255;
	and.b16  	%rs11902, %rs12928, 255;
	mul.wide.u16 	%r10616, %rs11902, 256;
	or.b32  	%r10617, %r10616, %r10615;
	cvt.u32.u16 	%r10618, %rs12927;
	shl.b32 	%r10619, %r10618, 16;
	and.b32  	%r10620, %r10619, 16711680;
	or.b32  	%r10621, %r10617, %r10620;
	cvt.u32.u16 	%r10622, %rs12926;
	shl.b32 	%r10623, %r10622, 24;
	or.b32  	%r10115, %r10621, %r10623;
	cvt.u32.u16 	%r10624, %rs12925;
	and.b32  	%r10625, %r10624, 255;
	and.b16  	%rs11903, %rs12924, 255;
	mul.wide.u16 	%r10626, %rs11903, 256;
	or.b32  	%r10627, %r10626, %r10625;
	cvt.u32.u16 	%r10628, %rs12923;
	shl.b32 	%r10629, %r10628, 16;
	and.b32  	%r10630, %r10629, 16711680;
	or.b32  	%r10631, %r10627, %r10630;
	cvt.u32.u16 	%r10632, %rs12922;
	shl.b32 	%r10633, %r10632, 24;
	or.b32  	%r10120, %r10631, %r10633;
	cvt.u32.u16 	%r10634, %rs12921;
	and.b32  	%r10635, %r10634, 255;
	and.b16  	%rs11904, %rs12920, 255;
	mul.wide.u16 	%r10636, %rs11904, 256;
	or.b32  	%r10637, %r10636, %r10635;
	cvt.u32.u16 	%r10638, %rs12919;
	shl.b32 	%r10639, %r10638, 16;
	and.b32  	%r10640, %r10639, 16711680;
	or.b32  	%r10641, %r10637, %r10640;
	cvt.u32.u16 	%r10642, %rs12918;
	shl.b32 	%r10643, %r10642, 24;
	or.b32  	%r10125, %r10641, %r10643;
	cvt.u32.u16 	%r10644, %rs12917;
	and.b32  	%r10645, %r10644, 255;
	and.b16  	%rs11905, %rs12916, 255;
	mul.wide.u16 	%r10646, %rs11905, 256;
	or.b32  	%r10647, %r10646, %r10645;
	cvt.u32.u16 	%r10648, %rs12915;
	shl.b32 	%r10649, %r10648, 16;
	and.b32  	%r10650, %r10649, 16711680;
	or.b32  	%r10651, %r10647, %r10650;
	cvt.u32.u16 	%r10652, %rs12914;
	shl.b32 	%r10653, %r10652, 24;
	or.b32  	%r10130, %r10651, %r10653;
	cvt.u32.u16 	%r10654, %rs12913;
	and.b32  	%r10655, %r10654, 255;
	and.b16  	%rs11906, %rs12912, 255;
	mul.wide.u16 	%r10656, %rs11906, 256;
	or.b32  	%r10657, %r10656, %r10655;
	cvt.u32.u16 	%r10658, %rs12911;
	shl.b32 	%r10659, %r10658, 16;
	and.b32  	%r10660, %r10659, 16711680;
	or.b32  	%r10661, %r10657, %r10660;
	cvt.u32.u16 	%r10662, %rs12910;
	shl.b32 	%r10663, %r10662, 24;
	or.b32  	%r10135, %r10661, %r10663;
	cvt.u32.u16 	%r10664, %rs12909;
	and.b32  	%r10665, %r10664, 255;
	and.b16  	%rs11907, %rs12908, 255;
	mul.wide.u16 	%r10666, %rs11907, 256;
	or.b32  	%r10667, %r10666, %r10665;
	cvt.u32.u16 	%r10668, %rs12907;
	shl.b32 	%r10669, %r10668, 16;
	and.b32  	%r10670, %r10669, 16711680;
	or.b32  	%r10671, %r10667, %r10670;
	cvt.u32.u16 	%r10672, %rs12906;
	shl.b32 	%r10673, %r10672, 24;
	or.b32  	%r10140, %r10671, %r10673;
	cvt.u32.u16 	%r10674, %rs12905;
	and.b32  	%r10675, %r10674, 255;
	and.b16  	%rs11908, %rs12904, 255;
	mul.wide.u16 	%r10676, %rs11908, 256;
	or.b32  	%r10677, %r10676, %r10675;
	cvt.u32.u16 	%r10678, %rs12903;
	shl.b32 	%r10679, %r10678, 16;
	and.b32  	%r10680, %r10679, 16711680;
	or.b32  	%r10681, %r10677, %r10680;
	cvt.u32.u16 	%r10682, %rs12902;
	shl.b32 	%r10683, %r10682, 24;
	or.b32  	%r10145, %r10681, %r10683;
	cvt.u32.u16 	%r10684, %rs12901;
	and.b32  	%r10685, %r10684, 255;
	and.b16  	%rs11909, %rs12900, 255;
	mul.wide.u16 	%r10686, %rs11909, 256;
	or.b32  	%r10687, %r10686, %r10685;
	cvt.u32.u16 	%r10688, %rs12899;
	shl.b32 	%r10689, %r10688, 16;
	and.b32  	%r10690, %r10689, 16711680;
	or.b32  	%r10691, %r10687, %r10690;
	cvt.u32.u16 	%r10692, %rs12898;
	shl.b32 	%r10693, %r10692, 24;
	or.b32  	%r10150, %r10691, %r10693;
	cvt.u32.u16 	%r10694, %rs12897;
	and.b32  	%r10695, %r10694, 255;
	and.b16  	%rs11910, %rs12896, 255;
	mul.wide.u16 	%r10696, %rs11910, 256;
	or.b32  	%r10697, %r10696, %r10695;
	cvt.u32.u16 	%r10698, %rs12895;
	shl.b32 	%r10699, %r10698, 16;
	and.b32  	%r10700, %r10699, 16711680;
	or.b32  	%r10701, %r10697, %r10700;
	cvt.u32.u16 	%r10702, %rs12894;
	shl.b32 	%r10703, %r10702, 24;
	or.b32  	%r10155, %r10701, %r10703;
	cvt.u32.u16 	%r10704, %rs12893;
	and.b32  	%r10705, %r10704, 255;
	and.b16  	%rs11911, %rs12892, 255;
	mul.wide.u16 	%r10706, %rs11911, 256;
	or.b32  	%r10707, %r10706, %r10705;
	cvt.u32.u16 	%r10708, %rs12891;
	shl.b32 	%r10709, %r10708, 16;
	and.b32  	%r10710, %r10709, 16711680;
	or.b32  	%r10711, %r10707, %r10710;
	cvt.u32.u16 	%r10712, %rs12890;
	shl.b32 	%r10713, %r10712, 24;
	or.b32  	%r10160, %r10711, %r10713;
	cvt.u32.u16 	%r10714, %rs12889;
	and.b32  	%r10715, %r10714, 255;
	and.b16  	%rs11912, %rs12888, 255;
	mul.wide.u16 	%r10716, %rs11912, 256;
	or.b32  	%r10717, %r10716, %r10715;
	cvt.u32.u16 	%r10718, %rs12887;
	shl.b32 	%r10719, %r10718, 16;
	and.b32  	%r10720, %r10719, 16711680;
	or.b32  	%r10721, %r10717, %r10720;
	cvt.u32.u16 	%r10722, %rs12886;
	shl.b32 	%r10723, %r10722, 24;
	or.b32  	%r10165, %r10721, %r10723;
	cvt.u32.u16 	%r10724, %rs12885;
	and.b32  	%r10725, %r10724, 255;
	and.b16  	%rs11913, %rs12884, 255;
	mul.wide.u16 	%r10726, %rs11913, 256;
	or.b32  	%r10727, %r10726, %r10725;
	cvt.u32.u16 	%r10728, %rs12883;
	shl.b32 	%r10729, %r10728, 16;
	and.b32  	%r10730, %r10729, 16711680;
	or.b32  	%r10731, %r10727, %r10730;
	cvt.u32.u16 	%r10732, %rs12882;
	shl.b32 	%r10733, %r10732, 24;
	or.b32  	%r10170, %r10731, %r10733;
	cvt.u32.u16 	%r10734, %rs12881;
	and.b32  	%r10735, %r10734, 255;
	and.b16  	%rs11914, %rs12880, 255;
	mul.wide.u16 	%r10736, %rs11914, 256;
	or.b32  	%r10737, %r10736, %r10735;
	cvt.u32.u16 	%r10738, %rs12879;
	shl.b32 	%r10739, %r10738, 16;
	and.b32  	%r10740, %r10739, 16711680;
	or.b32  	%r10741, %r10737, %r10740;
	cvt.u32.u16 	%r10742, %rs12878;
	shl.b32 	%r10743, %r10742, 24;
	or.b32  	%r10175, %r10741, %r10743;
	cvt.u32.u16 	%r10744, %rs12877;
	and.b32  	%r10745, %r10744, 255;
	and.b16  	%rs11915, %rs12876, 255;
	mul.wide.u16 	%r10746, %rs11915, 256;
	or.b32  	%r10747, %r10746, %r10745;
	cvt.u32.u16 	%r10748, %rs12875;
	shl.b32 	%r10749, %r10748, 16;
	and.b32  	%r10750, %r10749, 16711680;
	or.b32  	%r10751, %r10747, %r10750;
	cvt.u32.u16 	%r10752, %rs12874;
	shl.b32 	%r10753, %r10752, 24;
	or.b32  	%r10180, %r10751, %r10753;
	cvt.u32.u16 	%r10754, %rs12873;
	and.b32  	%r10755, %r10754, 255;
	and.b16  	%rs11916, %rs12872, 255;
	mul.wide.u16 	%r10756, %rs11916, 256;
	or.b32  	%r10757, %r10756, %r10755;
	cvt.u32.u16 	%r10758, %rs12871;
	shl.b32 	%r10759, %r10758, 16;
	and.b32  	%r10760, %r10759, 16711680;
	or.b32  	%r10761, %r10757, %r10760;
	cvt.u32.u16 	%r10762, %rs12870;
	shl.b32 	%r10763, %r10762, 24;
	or.b32  	%r10185, %r10761, %r10763;
	cvt.u32.u16 	%r10764, %rs12869;
	and.b32  	%r10765, %r10764, 255;
	and.b16  	%rs11917, %rs12868, 255;
	mul.wide.u16 	%r10766, %rs11917, 256;
	or.b32  	%r10767, %r10766, %r10765;
	cvt.u32.u16 	%r10768, %rs12867;
	shl.b32 	%r10769, %r10768, 16;
	and.b32  	%r10770, %r10769, 16711680;
	or.b32  	%r10771, %r10767, %r10770;
	cvt.u32.u16 	%r10772, %rs12866;
	shl.b32 	%r10773, %r10772, 24;
	or.b32  	%r10190, %r10771, %r10773;
	cvt.u32.u16 	%r10774, %rs12865;
	and.b32  	%r10775, %r10774, 255;
	and.b16  	%rs11918, %rs12864, 255;
	mul.wide.u16 	%r10776, %rs11918, 256;
	or.b32  	%r10777, %r10776, %r10775;
	cvt.u32.u16 	%r10778, %rs12863;
	shl.b32 	%r10779, %r10778, 16;
	and.b32  	%r10780, %r10779, 16711680;
	or.b32  	%r10781, %r10777, %r10780;
	cvt.u32.u16 	%r10782, %rs12862;
	shl.b32 	%r10783, %r10782, 24;
	or.b32  	%r10195, %r10781, %r10783;
	cvt.u32.u16 	%r10784, %rs12861;
	and.b32  	%r10785, %r10784, 255;
	and.b16  	%rs11919, %rs12860, 255;
	mul.wide.u16 	%r10786, %rs11919, 256;
	or.b32  	%r10787, %r10786, %r10785;
	cvt.u32.u16 	%r10788, %rs12859;
	shl.b32 	%r10789, %r10788, 16;
	and.b32  	%r10790, %r10789, 16711680;
	or.b32  	%r10791, %r10787, %r10790;
	cvt.u32.u16 	%r10792, %rs12858;
	shl.b32 	%r10793, %r10792, 24;
	or.b32  	%r10200, %r10791, %r10793;
	cvt.u32.u16 	%r10794, %rs12857;
	and.b32  	%r10795, %r10794, 255;
	and.b16  	%rs11920, %rs12856, 255;
	mul.wide.u16 	%r10796, %rs11920, 256;
	or.b32  	%r10797, %r10796, %r10795;
	cvt.u32.u16 	%r10798, %rs12855;
	shl.b32 	%r10799, %r10798, 16;
	and.b32  	%r10800, %r10799, 16711680;
	or.b32  	%r10801, %r10797, %r10800;
	cvt.u32.u16 	%r10802, %rs12854;
	shl.b32 	%r10803, %r10802, 24;
	or.b32  	%r10205, %r10801, %r10803;
	cvt.u32.u16 	%r10804, %rs12853;
	and.b32  	%r10805, %r10804, 255;
	and.b16  	%rs11921, %rs12852, 255;
	mul.wide.u16 	%r10806, %rs11921, 256;
	or.b32  	%r10807, %r10806, %r10805;
	cvt.u32.u16 	%r10808, %rs12851;
	shl.b32 	%r10809, %r10808, 16;
	and.b32  	%r10810, %r10809, 16711680;
	or.b32  	%r10811, %r10807, %r10810;
	cvt.u32.u16 	%r10812, %rs12850;
	shl.b32 	%r10813, %r10812, 24;
	or.b32  	%r10210, %r10811, %r10813;
	cvt.u32.u16 	%r10814, %rs12849;
	and.b32  	%r10815, %r10814, 255;
	and.b16  	%rs11922, %rs12848, 255;
	mul.wide.u16 	%r10816, %rs11922, 256;
	or.b32  	%r10817, %r10816, %r10815;
	cvt.u32.u16 	%r10818, %rs12847;
	shl.b32 	%r10819, %r10818, 16;
	and.b32  	%r10820, %r10819, 16711680;
	or.b32  	%r10821, %r10817, %r10820;
	cvt.u32.u16 	%r10822, %rs12846;
	shl.b32 	%r10823, %r10822, 24;
	or.b32  	%r10215, %r10821, %r10823;
	cvt.u32.u16 	%r10824, %rs12845;
	and.b32  	%r10825, %r10824, 255;
	and.b16  	%rs11923, %rs12844, 255;
	mul.wide.u16 	%r10826, %rs11923, 256;
	or.b32  	%r10827, %r10826, %r10825;
	cvt.u32.u16 	%r10828, %rs12843;
	shl.b32 	%r10829, %r10828, 16;
	and.b32  	%r10830, %r10829, 16711680;
	or.b32  	%r10831, %r10827, %r10830;
	cvt.u32.u16 	%r10832, %rs12842;
	shl.b32 	%r10833, %r10832, 24;
	or.b32  	%r10220, %r10831, %r10833;
	cvt.u32.u16 	%r10834, %rs12841;
	and.b32  	%r10835, %r10834, 255;
	and.b16  	%rs11924, %rs12840, 255;
	mul.wide.u16 	%r10836, %rs11924, 256;
	or.b32  	%r10837, %r10836, %r10835;
	cvt.u32.u16 	%r10838, %rs12839;
	shl.b32 	%r10839, %r10838, 16;
	and.b32  	%r10840, %r10839, 16711680;
	or.b32  	%r10841, %r10837, %r10840;
	cvt.u32.u16 	%r10842, %rs12838;
	shl.b32 	%r10843, %r10842, 24;
	or.b32  	%r10225, %r10841, %r10843;
	cvt.u32.u16 	%r10844, %rs12837;
	and.b32  	%r10845, %r10844, 255;
	and.b16  	%rs11925, %rs12836, 255;
	mul.wide.u16 	%r10846, %rs11925, 256;
	or.b32  	%r10847, %r10846, %r10845;
	cvt.u32.u16 	%r10848, %rs12835;
	shl.b32 	%r10849, %r10848, 16;
	and.b32  	%r10850, %r10849, 16711680;
	or.b32  	%r10851, %r10847, %r10850;
	cvt.u32.u16 	%r10852, %rs12834;
	shl.b32 	%r10853, %r10852, 24;
	or.b32  	%r10230, %r10851, %r10853;
	cvt.u32.u16 	%r10854, %rs12833;
	and.b32  	%r10855, %r10854, 255;
	and.b16  	%rs11926, %rs12832, 255;
	mul.wide.u16 	%r10856, %rs11926, 256;
	or.b32  	%r10857, %r10856, %r10855;
	cvt.u32.u16 	%r10858, %rs12831;
	shl.b32 	%r10859, %r10858, 16;
	and.b32  	%r10860, %r10859, 16711680;
	or.b32  	%r10861, %r10857, %r10860;
	cvt.u32.u16 	%r10862, %rs12830;
	shl.b32 	%r10863, %r10862, 24;
	or.b32  	%r10235, %r10861, %r10863;
	cvt.u32.u16 	%r10864, %rs12829;
	and.b32  	%r10865, %r10864, 255;
	and.b16  	%rs11927, %rs12828, 255;
	mul.wide.u16 	%r10866, %rs11927, 256;
	or.b32  	%r10867, %r10866, %r10865;
	cvt.u32.u16 	%r10868, %rs12827;
	shl.b32 	%r10869, %r10868, 16;
	and.b32  	%r10870, %r10869, 16711680;
	or.b32  	%r10871, %r10867, %r10870;
	cvt.u32.u16 	%r10872, %rs12826;
	shl.b32 	%r10873, %r10872, 24;
	or.b32  	%r10240, %r10871, %r10873;
	cvt.u32.u16 	%r10874, %rs12825;
	and.b32  	%r10875, %r10874, 255;
	and.b16  	%rs11928, %rs12824, 255;
	mul.wide.u16 	%r10876, %rs11928, 256;
	or.b32  	%r10877, %r10876, %r10875;
	cvt.u32.u16 	%r10878, %rs12823;
	shl.b32 	%r10879, %r10878, 16;
	and.b32  	%r10880, %r10879, 16711680;
	or.b32  	%r10881, %r10877, %r10880;
	cvt.u32.u16 	%r10882, %rs12822;
	shl.b32 	%r10883, %r10882, 24;
	or.b32  	%r10245, %r10881, %r10883;
	cvt.u32.u16 	%r10884, %rs12821;
	and.b32  	%r10885, %r10884, 255;
	and.b16  	%rs11929, %rs12820, 255;
	mul.wide.u16 	%r10886, %rs11929, 256;
	or.b32  	%r10887, %r10886, %r10885;
	cvt.u32.u16 	%r10888, %rs12819;
	shl.b32 	%r10889, %r10888, 16;
	and.b32  	%r10890, %r10889, 16711680;
	or.b32  	%r10891, %r10887, %r10890;
	cvt.u32.u16 	%r10892, %rs12818;
	shl.b32 	%r10893, %r10892, 24;
	or.b32  	%r10250, %r10891, %r10893;
	mov.b32 	%r10251, 16;
	mov.b32 	%r10252, 31;
	mov.b32 	%r10253, -1;
	// begin inline asm
	shfl.sync.down.b32 %r9914, %r28642, %r10251, %r10252, %r10253;
	// end inline asm
	// begin inline asm
	shfl.sync.down.b32 %r9919, %r9920, %r10251, %r10252, %r10253;
	// end inline asm
	mov.b64 	%rd90, %fd78;
	mov.b64 	{%r9925, %r9930}, %rd90;
	// begin inline asm
	shfl.sync.down.b32 %r9924, %r9925, %r10251, %r10252, %r10253;
	// end inline asm
	// begin inline asm
	shfl.sync.down.b32 %r9929, %r9930, %r10251, %r10252, %r10253;
	// end inline asm
	// begin inline asm
	shfl.sync.down.b32 %r9934, %r9935, %r10251, %r10252, %r10253;
	// end inline asm
	// begin inline asm
	shfl.sync.down.b32 %r9939, %r9940, %r10251, %r10252, %r10253;
	// end inline asm
	// begin inline asm
	shfl.sync.down.b32 %r9944, %r9945, %r10251, %r10252, %r10253;
	// end inline asm
	// begin inline asm
	shfl.sync.down.b32 %r9949, %r9950, %r10251, %r10252, %r10253;
	// end inline asm
	// begin inline asm
	shfl.sync.down.b32 %r9954, %r9955, %r10251, %r10252, %r10253;
	// end inline asm
	// begin inline asm
	shfl.sync.down.b32 %r9959, %r9960, %r10251, %r10252, %r10253;
	// end inline asm
	// begin inline asm
	shfl.sync.down.b32 %r9964, %r9965, %r10251, %r10252, %r10253;
	// end inline asm
	// begin inline asm
	shfl.sync.down.b32 %r9969, %r9970, %r10251, %r10252, %r10253;
	// end inline asm
	// begin inline asm
	shfl.sync.down.b32 %r9974, %r9975, %r10251, %r10252, %r10253;
	// end inline asm
	// begin inline asm
	shfl.sync.down.b32 %r9979, %r9980, %r10251, %r10252, %r10253;
	// end inline asm
	// begin inline asm
	shfl.sync.down.b32 %r9984, %r9985, %r10251, %r10252, %r10253;
	// end inline asm
	// begin inline asm
	shfl.sync.down.b32 %r9989, %r9990, %r10251, %r10252, %r10253;
	// end inline asm
	// begin inline asm
	shfl.sync.down.b32 %r9994, %r9995, %r10251, %r10252, %r10253;
	// end inline asm
	// begin inline asm
	shfl.sync.down.b32 %r9999, %r10000, %r10251, %r10252, %r10253;
	// end inline asm
	// begin inline asm
	shfl.sync.down.b32 %r10004, %r10005, %r10251, %r10252, %r10253;
	// end inline asm
	// begin inline asm
	shfl.sync.down.b32 %r10009, %r10010, %r10251, %r10252, %r10253;
	// end inline asm
	// begin inline asm
	shfl.sync.down.b32 %r10014, %r10015, %r10251, %r10252, %r10253;
	// end inline asm
	// begin inline asm
	shfl.sync.down.b32 %r10019, %r10020, %r10251, %r10252, %r10253;
	// end inline asm
	// begin inline asm
	shfl.sync.down.b32 %r10024, %r10025, %r10251, %r10252, %r10253;
	// end inline asm
	// begin inline asm
	shfl.sync.down.b32 %r10029, %r10030, %r10251, %r10252, %r10253;
	// end inline asm
	// begin inline asm
	shfl.sync.down.b32 %r10034, %r10035, %r10251, %r10252, %r10253;
	// end inline asm
	// begin inline asm
	shfl.sync.down.b32 %r10039, %r10040, %r10251, %r10252, %r10253;
	// end inline asm
	// begin inline asm
	shfl.sync.down.b32 %r10044, %r10045, %r10251, %r10252, %r10253;
	// end inline asm
	// begin inline asm
	shfl.sync.down.b32 %r10049, %r10050, %r10251, %r10252, %r10253;
	// end inline asm
	// begin inline asm
	shfl.sync.down.b32 %r10054, %r10055, %r10251, %r10252, %r10253;
	// end inline asm
	// begin inline asm
	shfl.sync.down.b32 %r10059, %r10060, %r10251, %r10252, %r10253;
	// end inline asm
	// begin inline asm
	shfl.sync.down.b32 %r10064, %r10065, %r10251, %r10252, %r10253;
	// end inline asm
	// begin inline asm
	shfl.sync.down.b32 %r10069, %r10070, %r10251, %r10252, %r10253;
	// end inline asm
	// begin inline asm
	shfl.sync.down.b32 %r10074, %r10075, %r10251, %r10252, %r10253;
	// end inline asm
	// begin inline asm
	shfl.sync.down.b32 %r10079, %r10080, %r10251, %r10252, %r10253;
	// end inline asm
	// begin inline asm
	shfl.sync.down.b32 %r10084, %r10085, %r10251, %r10252, %r10253;
	// end inline asm
	// begin inline asm
	shfl.sync.down.b32 %r10089, %r10090, %r10251, %r10252, %r10253;
	// end inline asm
	// begin inline asm
	shfl.sync.down.b32 %r10094, %r10095, %r10251, %r10252, %r10253;
	// end inline asm
	// begin inline asm
	shfl.sync.down.b32 %r10099, %r10100, %r10251, %r10252, %r10253;
	// end inline asm
	// begin inline asm
	shfl.sync.down.b32 %r10104, %r10105, %r10251, %r10252, %r10253;
	// end inline asm
	// begin inline asm
	shfl.sync.down.b32 %r10109, %r10110, %r10251, %r10252, %r10253;
	// end inline asm
	// begin inline asm
	shfl.sync.down.b32 %r10114, %r10115, %r10251, %r10252, %r10253;
	// end inline asm
	// begin inline asm
	shfl.sync.down.b32 %r10119, %r10120, %r10251, %r10252, %r10253;
	// end inline asm
	// begin inline asm
	shfl.sync.down.b32 %r10124, %r10125, %r10251, %r10252, %r10253;
	// end inline asm
	// begin inline asm
	shfl.sync.down.b32 %r10129, %r10130, %r10251, %r10252, %r10253;
	// end inline asm
	// begin inline asm
	shfl.sync.down.b32 %r10134, %r10135, %r10251, %r10252, %r10253;
	// end inline asm
	// begin inline asm
	shfl.sync.down.b32 %r10139, %r10140, %r10251, %r10252, %r10253;
	// end inline asm
	// begin inline asm
	shfl.sync.down.b32 %r10144, %r10145, %r10251, %r10252, %r10253;
	// end inline asm
	// begin inline asm
	shfl.sync.down.b32 %r10149, %r10150, %r10251, %r10252, %r10253;
	// end inline asm
	// begin inline asm
	shfl.sync.down.b32 %r10154, %r10155, %r10251, %r10252, %r10253;
	// end inline asm
	// begin inline asm
	shfl.sync.down.b32 %r10159, %r10160, %r10251, %r10252, %r10253;
	// end inline asm
	// begin inline asm
	shfl.sync.down.b32 %r10164, %r10165, %r10251, %r10252, %r10253;
	// end inline asm
	// begin inline asm
	shfl.sync.down.b32 %r10169, %r10170, %r10251, %r10252, %r10253;
	// end inline asm
	// begin inline asm
	shfl.sync.down.b32 %r10174, %r10175, %r10251, %r10252, %r10253;
	// end inline asm
	// begin inline asm
	shfl.sync.down.b32 %r10179, %r10180, %r10251, %r10252, %r10253;
	// end inline asm
	// begin inline asm
	shfl.sync.down.b32 %r10184, %r10185, %r10251, %r10252, %r10253;
	// end inline asm
	// begin inline asm
	shfl.sync.down.b32 %r10189, %r10190, %r10251, %r10252, %r10253;
	// end inline asm
	// begin inline asm
	shfl.sync.down.b32 %r10194, %r10195, %r10251, %r10252, %r10253;
	// end inline asm
	// begin inline asm
	shfl.sync.down.b32 %r10199, %r10200, %r10251, %r10252, %r10253;
	// end inline asm
	// begin inline asm
	shfl.sync.down.b32 %r10204, %r10205, %r10251, %r10252, %r10253;
	// end inline asm
	// begin inline asm
	shfl.sync.down.b32 %r10209, %r10210, %r10251, %r10252, %r10253;
	// end inline asm
	// begin inline asm
	shfl.sync.down.b32 %r10214, %r10215, %r10251, %r10252, %r10253;
	// end inline asm
	// begin inline asm
	shfl.sync.down.b32 %r10219, %r10220, %r10251, %r10252, %r10253;
	// end inline asm
	// begin inline asm
	shfl.sync.down.b32 %r10224, %r10225, %r10251, %r10252, %r10253;
	// end inline asm
	// begin inline asm
	shfl.sync.down.b32 %r10229, %r10230, %r10251, %r10252, %r10253;
	// end inline asm
	// begin inline asm
	shfl.sync.down.b32 %r10234, %r10235, %r10251, %r10252, %r10253;
	// end inline asm
	// begin inline asm
	shfl.sync.down.b32 %r10239, %r10240, %r10251, %r10252, %r10253;
	// end inline asm
	// begin inline asm
	shfl.sync.down.b32 %r10244, %r10245, %r10251, %r10252, %r10253;
	// end inline asm
	// begin inline asm
	shfl.sync.down.b32 %r10249, %r10250, %r10251, %r10252, %r10253;
	// end inline asm
	setp.gt.s32 	%p31, %r2913, 15;
	@%p31 bra 	$L__BB4_140;
	cvt.u16.u32 	%rs17954, %r9934;
	mov.b64 	%rd91, {%r9924, %r9929};
	mov.b64 	%fd59, %rd91;
	st.local.u32 	[%rd4], %r9914;
	st.local.v2.u32 	[%rd4+8], {%r9924, %r9929};
	st.local.v2.b32 	[%rd4+16], {%r9934, %r9939};
	st.local.v2.b32 	[%rd4+24], {%r9944, %r9949};
	st.local.v2.b32 	[%rd4+32], {%r9954, %r9959};
	st.local.v2.b32 	[%rd4+40], {%r9964, %r9969};
	st.local.v2.b32 	[%rd4+48], {%r9974, %r9979};
	st.local.v2.b32 	[%rd4+56], {%r9984, %r9989};
	st.local.v2.b32 	[%rd4+64], {%r9994, %r9999};
	st.local.v2.b32 	[%rd4+72], {%r10004, %r10009};
	st.local.v2.b32 	[%rd4+80], {%r10014, %r10019};
	st.local.v2.b32 	[%rd4+88], {%r10024, %r10029};
	st.local.v2.b32 	[%rd4+96], {%r10034, %r10039};
	st.local.v2.b32 	[%rd4+104], {%r10044, %r10049};
	st.local.v2.b32 	[%rd4+112], {%r10054, %r10059};
	st.local.v2.b32 	[%rd4+120], {%r10064, %r10069};
	st.local.v2.b32 	[%rd4+128], {%r10074, %r10079};
	st.local.v2.b32 	[%rd4+136], {%r10084, %r10089};
	st.local.v2.b32 	[%rd4+144], {%r10094, %r10099};
	st.local.v2.b32 	[%rd4+152], {%r10104, %r10109};
	st.local.v2.b32 	[%rd4+160], {%r10114, %r10119};
	st.local.v2.b32 	[%rd4+168], {%r10124, %r10129};
	st.local.v2.b32 	[%rd4+176], {%r10134, %r10139};
	st.local.v2.b32 	[%rd4+184], {%r10144, %r10149};
	st.local.v2.b32 	[%rd4+192], {%r10154, %r10159};
	st.local.v2.b32 	[%rd4+200], {%r10164, %r10169};
	st.local.v2.b32 	[%rd4+208], {%r10174, %r10179};
	st.local.v2.b32 	[%rd4+216], {%r10184, %r10189};
	st.local.v2.b32 	[%rd4+224], {%r10194, %r10199};
	st.local.v2.b32 	[%rd4+232], {%r10204, %r10209};
	st.local.v2.b32 	[%rd4+240], {%r10214, %r10219};
	st.local.v2.b32 	[%rd4+248], {%r10224, %r10229};
	st.local.v2.b32 	[%rd4+256], {%r10234, %r10239};
	st.local.v2.b32 	[%rd4+264], {%r10244, %r10249};
	st.local.u32 	[%rd3], %r28642;
	st.local.f64 	[%rd3+8], %fd78;
	cvt.u32.u16 	%r10895, %rs13066;
	cvt.u32.u16 	%r10896, %rs13067;
	prmt.b32 	%r10897, %r10896, %r10895, 0x3340U;
	cvt.u32.u16 	%r10898, %rs13068;
	cvt.u32.u16 	%r10899, %rs13069;
	prmt.b32 	%r10900, %r10899, %r10898, 0x3340U;
	prmt.b32 	%r10901, %r10900, %r10897, 0x5410U;
	cvt.u32.u16 	%r10902, %rs13070;
	cvt.u32.u16 	%r10903, %rs13071;
	prmt.b32 	%r10904, %r10903, %r10902, 0x3340U;
	cvt.u32.u16 	%r10905, %rs13072;
	cvt.u32.u16 	%r10906, %rs13073;
	prmt.b32 	%r10907, %r10906, %r10905, 0x3340U;
	prmt.b32 	%r10908, %r10907, %r10904, 0x5410U;
	st.local.v2.b32 	[%rd3+16], {%r10908, %r10901};
	cvt.u32.u16 	%r10909, %rs13058;
	cvt.u32.u16 	%r10910, %rs13059;
	prmt.b32 	%r10911, %r10910, %r10909, 0x3340U;
	cvt.u32.u16 	%r10912, %rs13060;
	cvt.u32.u16 	%r10913, %rs13061;
	prmt.b32 	%r10914, %r10913, %r10912, 0x3340U;
	prmt.b32 	%r10915, %r10914, %r10911, 0x5410U;
	cvt.u32.u16 	%r10916, %rs13062;
	cvt.u32.u16 	%r10917, %rs13063;
	prmt.b32 	%r10918, %r10917, %r10916, 0x3340U;
	cvt.u32.u16 	%r10919, %rs13064;
	cvt.u32.u16 	%r10920, %rs13065;
	prmt.b32 	%r10921, %r10920, %r10919, 0x3340U;
	prmt.b32 	%r10922, %r10921, %r10918, 0x5410U;
	st.local.v2.b32 	[%rd3+24], {%r10922, %r10915};
	cvt.u32.u16 	%r10923, %rs13050;
	cvt.u32.u16 	%r10924, %rs13051;
	prmt.b32 	%r10925, %r10924, %r10923, 0x3340U;
	cvt.u32.u16 	%r10926, %rs13052;
	cvt.u32.u16 	%r10927, %rs13053;
	prmt.b32 	%r10928, %r10927, %r10926, 0x3340U;
	prmt.b32 	%r10929, %r10928, %r10925, 0x5410U;
	cvt.u32.u16 	%r10930, %rs13054;
	cvt.u32.u16 	%r10931, %rs13055;
	prmt.b32 	%r10932, %r10931, %r10930, 0x3340U;
	cvt.u32.u16 	%r10933, %rs13056;
	cvt.u32.u16 	%r10934, %rs13057;
	prmt.b32 	%r10935, %r10934, %r10933, 0x3340U;
	prmt.b32 	%r10936, %r10935, %r10932, 0x5410U;
	st.local.v2.b32 	[%rd3+32], {%r10936, %r10929};
	cvt.u32.u16 	%r10937, %rs13042;
	cvt.u32.u16 	%r10938, %rs13043;
	prmt.b32 	%r10939, %r10938, %r10937, 0x3340U;
	cvt.u32.u16 	%r10940, %rs13044;
	cvt.u32.u16 	%r10941, %rs13045;
	prmt.b32 	%r10942, %r10941, %r10940, 0x3340U;
	prmt.b32 	%r10943, %r10942, %r10939, 0x5410U;
	cvt.u32.u16 	%r10944, %rs13046;
	cvt.u32.u16 	%r10945, %rs13047;
	prmt.b32 	%r10946, %r10945, %r10944, 0x3340U;
	cvt.u32.u16 	%r10947, %rs13048;
	cvt.u32.u16 	%r10948, %rs13049;
	prmt.b32 	%r10949, %r10948, %r10947, 0x3340U;
	prmt.b32 	%r10950, %r10949, %r10946, 0x5410U;
	st.local.v2.b32 	[%rd3+40], {%r10950, %r10943};
	cvt.u32.u16 	%r10951, %rs13034;
	cvt.u32.u16 	%r10952, %rs13035;
	prmt.b32 	%r10953, %r10952, %r10951, 0x3340U;
	cvt.u32.u16 	%r10954, %rs13036;
	cvt.u32.u16 	%r10955, %rs13037;
	prmt.b32 	%r10956, %r10955, %r10954, 0x3340U;
	prmt.b32 	%r10957, %r10956, %r10953, 0x5410U;
	cvt.u32.u16 	%r10958, %rs13038;
	cvt.u32.u16 	%r10959, %rs13039;
	prmt.b32 	%r10960, %r10959, %r10958, 0x3340U;
	cvt.u32.u16 	%r10961, %rs13040;
	cvt.u32.u16 	%r10962, %rs13041;
	prmt.b32 	%r10963, %r10962, %r10961, 0x3340U;
	prmt.b32 	%r10964, %r10963, %r10960, 0x5410U;
	st.local.v2.b32 	[%rd3+48], {%r10964, %r10957};
	cvt.u32.u16 	%r10965, %rs13026;
	cvt.u32.u16 	%r10966, %rs13027;
	prmt.b32 	%r10967, %r10966, %r10965, 0x3340U;
	cvt.u32.u16 	%r10968, %rs13028;
	cvt.u32.u16 	%r10969, %rs13029;
	prmt.b32 	%r10970, %r10969, %r10968, 0x3340U;
	prmt.b32 	%r10971, %r10970, %r10967, 0x5410U;
	cvt.u32.u16 	%r10972, %rs13030;
	cvt.u32.u16 	%r10973, %rs13031;
	prmt.b32 	%r10974, %r10973, %r10972, 0x3340U;
	cvt.u32.u16 	%r10975, %rs13032;
	cvt.u32.u16 	%r10976, %rs13033;
	prmt.b32 	%r10977, %r10976, %r10975, 0x3340U;
	prmt.b32 	%r10978, %r10977, %r10974, 0x5410U;
	st.local.v2.b32 	[%rd3+56], {%r10978, %r10971};
	cvt.u32.u16 	%r10979, %rs13018;
	cvt.u32.u16 	%r10980, %rs13019;
	prmt.b32 	%r10981, %r10980, %r10979, 0x3340U;
	cvt.u32.u16 	%r10982, %rs13020;
	cvt.u32.u16 	%r10983, %rs13021;
	prmt.b32 	%r10984, %r10983, %r10982, 0x3340U;
	prmt.b32 	%r10985, %r10984, %r10981, 0x5410U;
	cvt.u32.u16 	%r10986, %rs13022;
	cvt.u32.u16 	%r10987, %rs13023;
	prmt.b32 	%r10988, %r10987, %r10986, 0x3340U;
	cvt.u32.u16 	%r10989, %rs13024;
	cvt.u32.u16 	%r10990, %rs13025;
	prmt.b32 	%r10991, %r10990, %r10989, 0x3340U;
	prmt.b32 	%r10992, %r10991, %r10988, 0x5410U;
	st.local.v2.b32 	[%rd3+64], {%r10992, %r10985};
	cvt.u32.u16 	%r10993, %rs13010;
	cvt.u32.u16 	%r10994, %rs13011;
	prmt.b32 	%r10995, %r10994, %r10993, 0x3340U;
	cvt.u32.u16 	%r10996, %rs13012;
	cvt.u32.u16 	%r10997, %rs13013;
	prmt.b32 	%r10998, %r10997, %r10996, 0x3340U;
	prmt.b32 	%r10999, %r10998, %r10995, 0x5410U;
	cvt.u32.u16 	%r11000, %rs13014;
	cvt.u32.u16 	%r11001, %rs13015;
	prmt.b32 	%r11002, %r11001, %r11000, 0x3340U;
	cvt.u32.u16 	%r11003, %rs13016;
	cvt.u32.u16 	%r11004, %rs13017;
	prmt.b32 	%r11005, %r11004, %r11003, 0x3340U;
	prmt.b32 	%r11006, %r11005, %r11002, 0x5410U;
	st.local.v2.b32 	[%rd3+72], {%r11006, %r10999};
	cvt.u32.u16 	%r11007, %rs13002;
	cvt.u32.u16 	%r11008, %rs13003;
	prmt.b32 	%r11009, %r11008, %r11007, 0x3340U;
	cvt.u32.u16 	%r11010, %rs13004;
	cvt.u32.u16 	%r11011, %rs13005;
	prmt.b32 	%r11012, %r11011, %r11010, 0x3340U;
	prmt.b32 	%r11013, %r11012, %r11009, 0x5410U;
	cvt.u32.u16 	%r11014, %rs13006;
	cvt.u32.u16 	%r11015, %rs13007;
	prmt.b32 	%r11016, %r11015, %r11014, 0x3340U;
	cvt.u32.u16 	%r11017, %rs13008;
	cvt.u32.u16 	%r11018, %rs13009;
	prmt.b32 	%r11019, %r11018, %r11017, 0x3340U;
	prmt.b32 	%r11020, %r11019, %r11016, 0x5410U;
	st.local.v2.b32 	[%rd3+80], {%r11020, %r11013};
	cvt.u32.u16 	%r11021, %rs12994;
	cvt.u32.u16 	%r11022, %rs12995;
	prmt.b32 	%r11023, %r11022, %r11021, 0x3340U;
	cvt.u32.u16 	%r11024, %rs12996;
	cvt.u32.u16 	%r11025, %rs12997;
	prmt.b32 	%r11026, %r11025, %r11024, 0x3340U;
	prmt.b32 	%r11027, %r11026, %r11023, 0x5410U;
	cvt.u32.u16 	%r11028, %rs12998;
	cvt.u32.u16 	%r11029, %rs12999;
	prmt.b32 	%r11030, %r11029, %r11028, 0x3340U;
	cvt.u32.u16 	%r11031, %rs13000;
	cvt.u32.u16 	%r11032, %rs13001;
	prmt.b32 	%r11033, %r11032, %r11031, 0x3340U;
	prmt.b32 	%r11034, %r11033, %r11030, 0x5410U;
	st.local.v2.b32 	[%rd3+88], {%r11034, %r11027};
	cvt.u32.u16 	%r11035, %rs12986;
	cvt.u32.u16 	%r11036, %rs12987;
	prmt.b32 	%r11037, %r11036, %r11035, 0x3340U;
	cvt.u32.u16 	%r11038, %rs12988;
	cvt.u32.u16 	%r11039, %rs12989;
	prmt.b32 	%r11040, %r11039, %r11038, 0x3340U;
	prmt.b32 	%r11041, %r11040, %r11037, 0x5410U;
	cvt.u32.u16 	%r11042, %rs12990;
	cvt.u32.u16 	%r11043, %rs12991;
	prmt.b32 	%r11044, %r11043, %r11042, 0x3340U;
	cvt.u32.u16 	%r11045, %rs12992;
	cvt.u32.u16 	%r11046, %rs12993;
	prmt.b32 	%r11047, %r11046, %r11045, 0x3340U;
	prmt.b32 	%r11048, %r11047, %r11044, 0x5410U;
	st.local.v2.b32 	[%rd3+96], {%r11048, %r11041};
	cvt.u32.u16 	%r11049, %rs12978;
	cvt.u32.u16 	%r11050, %rs12979;
	prmt.b32 	%r11051, %r11050, %r11049, 0x3340U;
	cvt.u32.u16 	%r11052, %rs12980;
	cvt.u32.u16 	%r11053, %rs12981;
	prmt.b32 	%r11054, %r11053, %r11052, 0x3340U;
	prmt.b32 	%r11055, %r11054, %r11051, 0x5410U;
	cvt.u32.u16 	%r11056, %rs12982;
	cvt.u32.u16 	%r11057, %rs12983;
	prmt.b32 	%r11058, %r11057, %r11056, 0x3340U;
	cvt.u32.u16 	%r11059, %rs12984;
	cvt.u32.u16 	%r11060, %rs12985;
	prmt.b32 	%r11061, %r11060, %r11059, 0x3340U;
	prmt.b32 	%r11062, %r11061, %r11058, 0x5410U;
	st.local.v2.b32 	[%rd3+104], {%r11062, %r11055};
	cvt.u32.u16 	%r11063, %rs12970;
	cvt.u32.u16 	%r11064, %rs12971;
	prmt.b32 	%r11065, %r11064, %r11063, 0x3340U;
	cvt.u32.u16 	%r11066, %rs12972;
	cvt.u32.u16 	%r11067, %rs12973;
	prmt.b32 	%r11068, %r11067, %r11066, 0x3340U;
	prmt.b32 	%r11069, %r11068, %r11065, 0x5410U;
	cvt.u32.u16 	%r11070, %rs12974;
	cvt.u32.u16 	%r11071, %rs12975;
	prmt.b32 	%r11072, %r11071, %r11070, 0x3340U;
	cvt.u32.u16 	%r11073, %rs12976;
	cvt.u32.u16 	%r11074, %rs12977;
	prmt.b32 	%r11075, %r11074, %r11073, 0x3340U;
	prmt.b32 	%r11076, %r11075, %r11072, 0x5410U;
	st.local.v2.b32 	[%rd3+112], {%r11076, %r11069};
	cvt.u32.u16 	%r11077, %rs12962;
	cvt.u32.u16 	%r11078, %rs12963;
	prmt.b32 	%r11079, %r11078, %r11077, 0x3340U;
	cvt.u32.u16 	%r11080, %rs12964;
	cvt.u32.u16 	%r11081, %rs12965;
	prmt.b32 	%r11082, %r11081, %r11080, 0x3340U;
	prmt.b32 	%r11083, %r11082, %r11079, 0x5410U;
	cvt.u32.u16 	%r11084, %rs12966;
	cvt.u32.u16 	%r11085, %rs12967;
	prmt.b32 	%r11086, %r11085, %r11084, 0x3340U;
	cvt.u32.u16 	%r11087, %rs12968;
	cvt.u32.u16 	%r11088, %rs12969;
	prmt.b32 	%r11089, %r11088, %r11087, 0x3340U;
	prmt.b32 	%r11090, %r11089, %r11086, 0x5410U;
	st.local.v2.b32 	[%rd3+120], {%r11090, %r11083};
	cvt.u32.u16 	%r11091, %rs12954;
	cvt.u32.u16 	%r11092, %rs12955;
	prmt.b32 	%r11093, %r11092, %r11091, 0x3340U;
	cvt.u32.u16 	%r11094, %rs12956;
	cvt.u32.u16 	%r11095, %rs12957;
	prmt.b32 	%r11096, %r11095, %r11094, 0x3340U;
	prmt.b32 	%r11097, %r11096, %r11093, 0x5410U;
	cvt.u32.u16 	%r11098, %rs12958;
	cvt.u32.u16 	%r11099, %rs12959;
	prmt.b32 	%r11100, %r11099, %r11098, 0x3340U;
	cvt.u32.u16 	%r11101, %rs12960;
	cvt.u32.u16 	%r11102, %rs12961;
	prmt.b32 	%r11103, %r11102, %r11101, 0x3340U;
	prmt.b32 	%r11104, %r11103, %r11100, 0x5410U;
	st.local.v2.b32 	[%rd3+128], {%r11104, %r11097};
	cvt.u32.u16 	%r11105, %rs12946;
	cvt.u32.u16 	%r11106, %rs12947;
	prmt.b32 	%r11107, %r11106, %r11105, 0x3340U;
	cvt.u32.u16 	%r11108, %rs12948;
	cvt.u32.u16 	%r11109, %rs12949;
	prmt.b32 	%r11110, %r11109, %r11108, 0x3340U;
	prmt.b32 	%r11111, %r11110, %r11107, 0x5410U;
	cvt.u32.u16 	%r11112, %rs12950;
	cvt.u32.u16 	%r11113, %rs12951;
	prmt.b32 	%r11114, %r11113, %r11112, 0x3340U;
	cvt.u32.u16 	%r11115, %rs12952;
	cvt.u32.u16 	%r11116, %rs12953;
	prmt.b32 	%r11117, %r11116, %r11115, 0x3340U;
	prmt.b32 	%r11118, %r11117, %r11114, 0x5410U;
	st.local.v2.b32 	[%rd3+136], {%r11118, %r11111};
	cvt.u32.u16 	%r11119, %rs12938;
	cvt.u32.u16 	%r11120, %rs12939;
	prmt.b32 	%r11121, %r11120, %r11119, 0x3340U;
	cvt.u32.u16 	%r11122, %rs12940;
	cvt.u32.u16 	%r11123, %rs12941;
	prmt.b32 	%r11124, %r11123, %r11122, 0x3340U;
	prmt.b32 	%r11125, %r11124, %r11121, 0x5410U;
	cvt.u32.u16 	%r11126, %rs12942;
	cvt.u32.u16 	%r11127, %rs12943;
	prmt.b32 	%r11128, %r11127, %r11126, 0x3340U;
	cvt.u32.u16 	%r11129, %rs12944;
	cvt.u32.u16 	%r11130, %rs12945;
	prmt.b32 	%r11131, %r11130, %r11129, 0x3340U;
	prmt.b32 	%r11132, %r11131, %r11128, 0x5410U;
	st.local.v2.b32 	[%rd3+144], {%r11132, %r11125};
	cvt.u32.u16 	%r11133, %rs12930;
	cvt.u32.u16 	%r11134, %rs12931;
	prmt.b32 	%r11135, %r11134, %r11133, 0x3340U;
	cvt.u32.u16 	%r11136, %rs12932;
	cvt.u32.u16 	%r11137, %rs12933;
	prmt.b32 	%r11138, %r11137, %r11136, 0x3340U;
	prmt.b32 	%r11139, %r11138, %r11135, 0x5410U;
	cvt.u32.u16 	%r11140, %rs12934;
	cvt.u32.u16 	%r11141, %rs12935;
	prmt.b32 	%r11142, %r11141, %r11140, 0x3340U;
	cvt.u32.u16 	%r11143, %rs12936;
	cvt.u32.u16 	%r11144, %rs12937;
	prmt.b32 	%r11145, %r11144, %r11143, 0x3340U;
	prmt.b32 	%r11146, %r11145, %r11142, 0x5410U;
	st.local.v2.b32 	[%rd3+152], {%r11146, %r11139};
	cvt.u32.u16 	%r11147, %rs12922;
	cvt.u32.u16 	%r11148, %rs12923;
	prmt.b32 	%r11149, %r11148, %r11147, 0x3340U;
	cvt.u32.u16 	%r11150, %rs12924;
	cvt.u32.u16 	%r11151, %rs12925;
	prmt.b32 	%r11152, %r11151, %r11150, 0x3340U;
	prmt.b32 	%r11153, %r11152, %r11149, 0x5410U;
	cvt.u32.u16 	%r11154, %rs12926;
	cvt.u32.u16 	%r11155, %rs12927;
	prmt.b32 	%r11156, %r11155, %r11154, 0x3340U;
	cvt.u32.u16 	%r11157, %rs12928;
	cvt.u32.u16 	%r11158, %rs12929;
	prmt.b32 	%r11159, %r11158, %r11157, 0x3340U;
	prmt.b32 	%r11160, %r11159, %r11156, 0x5410U;
	st.local.v2.b32 	[%rd3+160], {%r11160, %r11153};
	cvt.u32.u16 	%r11161, %rs12914;
	cvt.u32.u16 	%r11162, %rs12915;
	prmt.b32 	%r11163, %r11162, %r11161, 0x3340U;
	cvt.u32.u16 	%r11164, %rs12916;
	cvt.u32.u16 	%r11165, %rs12917;
	prmt.b32 	%r11166, %r11165, %r11164, 0x3340U;
	prmt.b32 	%r11167, %r11166, %r11163, 0x5410U;
	cvt.u32.u16 	%r11168, %rs12918;
	cvt.u32.u16 	%r11169, %rs12919;
	prmt.b32 	%r11170, %r11169, %r11168, 0x3340U;
	cvt.u32.u16 	%r11171, %rs12920;
	cvt.u32.u16 	%r11172, %rs12921;
	prmt.b32 	%r11173, %r11172, %r11171, 0x3340U;
	prmt.b32 	%r11174, %r11173, %r11170, 0x5410U;
	st.local.v2.b32 	[%rd3+168], {%r11174, %r11167};
	cvt.u32.u16 	%r11175, %rs12906;
	cvt.u32.u16 	%r11176, %rs12907;
	prmt.b32 	%r11177, %r11176, %r11175, 0x3340U;
	cvt.u32.u16 	%r11178, %rs12908;
	cvt.u32.u16 	%r11179, %rs12909;
	prmt.b32 	%r11180, %r11179, %r11178, 0x3340U;
	prmt.b32 	%r11181, %r11180, %r11177, 0x5410U;
	cvt.u32.u16 	%r11182, %rs12910;
	cvt.u32.u16 	%r11183, %rs12911;
	prmt.b32 	%r11184, %r11183, %r11182, 0x3340U;
	cvt.u32.u16 	%r11185, %rs12912;
	cvt.u32.u16 	%r11186, %rs12913;
	prmt.b32 	%r11187, %r11186, %r11185, 0x3340U;
	prmt.b32 	%r11188, %r11187, %r11184, 0x5410U;
	st.local.v2.b32 	[%rd3+176], {%r11188, %r11181};
	cvt.u32.u16 	%r11189, %rs12898;
	cvt.u32.u16 	%r11190, %rs12899;
	prmt.b32 	%r11191, %r11190, %r11189, 0x3340U;
	cvt.u32.u16 	%r11192, %rs12900;
	cvt.u32.u16 	%r11193, %rs12901;
	prmt.b32 	%r11194, %r11193, %r11192, 0x3340U;
	prmt.b32 	%r11195, %r11194, %r11191, 0x5410U;
	cvt.u32.u16 	%r11196, %rs12902;
	cvt.u32.u16 	%r11197, %rs12903;
	prmt.b32 	%r11198, %r11197, %r11196, 0x3340U;
	cvt.u32.u16 	%r11199, %rs12904;
	cvt.u32.u16 	%r11200, %rs12905;
	prmt.b32 	%r11201, %r11200, %r11199, 0x3340U;
	prmt.b32 	%r11202, %r11201, %r11198, 0x5410U;
	st.local.v2.b32 	[%rd3+184], {%r11202, %r11195};
	cvt.u32.u16 	%r11203, %rs12890;
	cvt.u32.u16 	%r11204, %rs12891;
	prmt.b32 	%r11205, %r11204, %r11203, 0x3340U;
	cvt.u32.u16 	%r11206, %rs12892;
	cvt.u32.u16 	%r11207, %rs12893;
	prmt.b32 	%r11208, %r11207, %r11206, 0x3340U;
	prmt.b32 	%r11209, %r11208, %r11205, 0x5410U;
	cvt.u32.u16 	%r11210, %rs12894;
	cvt.u32.u16 	%r11211, %rs12895;
	prmt.b32 	%r11212, %r11211, %r11210, 0x3340U;
	cvt.u32.u16 	%r11213, %rs12896;
	cvt.u32.u16 	%r11214, %rs12897;
	prmt.b32 	%r11215, %r11214, %r11213, 0x3340U;
	prmt.b32 	%r11216, %r11215, %r11212, 0x5410U;
	st.local.v2.b32 	[%rd3+192], {%r11216, %r11209};
	cvt.u32.u16 	%r11217, %rs12882;
	cvt.u32.u16 	%r11218, %rs12883;
	prmt.b32 	%r11219, %r11218, %r11217, 0x3340U;
	cvt.u32.u16 	%r11220, %rs12884;
	cvt.u32.u16 	%r11221, %rs12885;
	prmt.b32 	%r11222, %r11221, %r11220, 0x3340U;
	prmt.b32 	%r11223, %r11222, %r11219, 0x5410U;
	cvt.u32.u16 	%r11224, %rs12886;
	cvt.u32.u16 	%r11225, %rs12887;
	prmt.b32 	%r11226, %r11225, %r11224, 0x3340U;
	cvt.u32.u16 	%r11227, %rs12888;
	cvt.u32.u16 	%r11228, %rs12889;
	prmt.b32 	%r11229, %r11228, %r11227, 0x3340U;
	prmt.b32 	%r11230, %r11229, %r11226, 0x5410U;
	st.local.v2.b32 	[%rd3+200], {%r11230, %r11223};
	cvt.u32.u16 	%r11231, %rs12874;
	cvt.u32.u16 	%r11232, %rs12875;
	prmt.b32 	%r11233, %r11232, %r11231, 0x3340U;
	cvt.u32.u16 	%r11234, %rs12876;
	cvt.u32.u16 	%r11235, %rs12877;
	prmt.b32 	%r11236, %r11235, %r11234, 0x3340U;
	prmt.b32 	%r11237, %r11236, %r11233, 0x5410U;
	cvt.u32.u16 	%r11238, %rs12878;
	cvt.u32.u16 	%r11239, %rs12879;
	prmt.b32 	%r11240, %r11239, %r11238, 0x3340U;
	cvt.u32.u16 	%r11241, %rs12880;
	cvt.u32.u16 	%r11242, %rs12881;
	prmt.b32 	%r11243, %r11242, %r11241, 0x3340U;
	prmt.b32 	%r11244, %r11243, %r11240, 0x5410U;
	st.local.v2.b32 	[%rd3+208], {%r11244, %r11237};
	cvt.u32.u16 	%r11245, %rs12866;
	cvt.u32.u16 	%r11246, %rs12867;
	prmt.b32 	%r11247, %r11246, %r11245, 0x3340U;
	cvt.u32.u16 	%r11248, %rs12868;
	cvt.u32.u16 	%r11249, %rs12869;
	prmt.b32 	%r11250, %r11249, %r11248, 0x3340U;
	prmt.b32 	%r11251, %r11250, %r11247, 0x5410U;
	cvt.u32.u16 	%r11252, %rs12870;
	cvt.u32.u16 	%r11253, %rs12871;
	prmt.b32 	%r11254, %r11253, %r11252, 0x3340U;
	cvt.u32.u16 	%r11255, %rs12872;
	cvt.u32.u16 	%r11256, %rs12873;
	prmt.b32 	%r11257, %r11256, %r11255, 0x3340U;
	prmt.b32 	%r11258, %r11257, %r11254, 0x5410U;
	st.local.v2.b32 	[%rd3+216], {%r11258, %r11251};
	cvt.u32.u16 	%r11259, %rs12858;
	cvt.u32.u16 	%r11260, %rs12859;
	prmt.b32 	%r11261, %r11260, %r11259, 0x3340U;
	cvt.u32.u16 	%r11262, %rs12860;
	cvt.u32.u16 	%r11263, %rs12861;
	prmt.b32 	%r11264, %r11263, %r11262, 0x3340U;
	prmt.b32 	%r11265, %r11264, %r11261, 0x5410U;
	cvt.u32.u16 	%r11266, %rs12862;
	cvt.u32.u16 	%r11267, %rs12863;
	prmt.b32 	%r11268, %r11267, %r11266, 0x3340U;
	cvt.u32.u16 	%r11269, %rs12864;
	cvt.u32.u16 	%r11270, %rs12865;
	prmt.b32 	%r11271, %r11270, %r11269, 0x3340U;
	prmt.b32 	%r11272, %r11271, %r11268, 0x5410U;
	st.local.v2.b32 	[%rd3+224], {%r11272, %r11265};
	cvt.u32.u16 	%r11273, %rs12850;
	cvt.u32.u16 	%r11274, %rs12851;
	prmt.b32 	%r11275, %r11274, %r11273, 0x3340U;
	cvt.u32.u16 	%r11276, %rs12852;
	cvt.u32.u16 	%r11277, %rs12853;
	prmt.b32 	%r11278, %r11277, %r11276, 0x3340U;
	prmt.b32 	%r11279, %r11278, %r11275, 0x5410U;
	cvt.u32.u16 	%r11280, %rs12854;
	cvt.u32.u16 	%r11281, %rs12855;
	prmt.b32 	%r11282, %r11281, %r11280, 0x3340U;
	cvt.u32.u16 	%r11283, %rs12856;
	cvt.u32.u16 	%r11284, %rs12857;
	prmt.b32 	%r11285, %r11284, %r11283, 0x3340U;
	prmt.b32 	%r11286, %r11285, %r11282, 0x5410U;
	st.local.v2.b32 	[%rd3+232], {%r11286, %r11279};
	cvt.u32.u16 	%r11287, %rs12842;
	cvt.u32.u16 	%r11288, %rs12843;
	prmt.b32 	%r11289, %r11288, %r11287, 0x3340U;
	cvt.u32.u16 	%r11290, %rs12844;
	cvt.u32.u16 	%r11291, %rs12845;
	prmt.b32 	%r11292, %r11291, %r11290, 0x3340U;
	prmt.b32 	%r11293, %r11292, %r11289, 0x5410U;
	cvt.u32.u16 	%r11294, %rs12846;
	cvt.u32.u16 	%r11295, %rs12847;
	prmt.b32 	%r11296, %r11295, %r11294, 0x3340U;
	cvt.u32.u16 	%r11297, %rs12848;
	cvt.u32.u16 	%r11298, %rs12849;
	prmt.b32 	%r11299, %r11298, %r11297, 0x3340U;
	prmt.b32 	%r11300, %r11299, %r11296, 0x5410U;
	st.local.v2.b32 	[%rd3+240], {%r11300, %r11293};
	cvt.u32.u16 	%r11301, %rs12834;
	cvt.u32.u16 	%r11302, %rs12835;
	prmt.b32 	%r11303, %r11302, %r11301, 0x3340U;
	cvt.u32.u16 	%r11304, %rs12836;
	cvt.u32.u16 	%r11305, %rs12837;
	prmt.b32 	%r11306, %r11305, %r11304, 0x3340U;
	prmt.b32 	%r11307, %r11306, %r11303, 0x5410U;
	cvt.u32.u16 	%r11308, %rs12838;
	cvt.u32.u16 	%r11309, %rs12839;
	prmt.b32 	%r11310, %r11309, %r11308, 0x3340U;
	cvt.u32.u16 	%r11311, %rs12840;
	cvt.u32.u16 	%r11312, %rs12841;
	prmt.b32 	%r11313, %r11312, %r11311, 0x3340U;
	prmt.b32 	%r11314, %r11313, %r11310, 0x5410U;
	st.local.v2.b32 	[%rd3+248], {%r11314, %r11307};
	cvt.u32.u16 	%r11315, %rs12826;
	cvt.u32.u16 	%r11316, %rs12827;
	prmt.b32 	%r11317, %r11316, %r11315, 0x3340U;
	cvt.u32.u16 	%r11318, %rs12828;
	cvt.u32.u16 	%r11319, %rs12829;
	prmt.b32 	%r11320, %r11319, %r11318, 0x3340U;
	prmt.b32 	%r11321, %r11320, %r11317, 0x5410U;
	cvt.u32.u16 	%r11322, %rs12830;
	cvt.u32.u16 	%r11323, %rs12831;
	prmt.b32 	%r11324, %r11323, %r11322, 0x3340U;
	cvt.u32.u16 	%r11325, %rs12832;
	cvt.u32.u16 	%r11326, %rs12833;
	prmt.b32 	%r11327, %r11326, %r11325, 0x3340U;
	prmt.b32 	%r11328, %r11327, %r11324, 0x5410U;
	st.local.v2.b32 	[%rd3+256], {%r11328, %r11321};
	cvt.u32.u16 	%r11329, %rs12818;
	cvt.u32.u16 	%r11330, %rs12819;
	prmt.b32 	%r11331, %r11330, %r11329, 0x3340U;
	cvt.u32.u16 	%r11332, %rs12820;
	cvt.u32.u16 	%r11333, %rs12821;
	prmt.b32 	%r11334, %r11333, %r11332, 0x3340U;
	prmt.b32 	%r11335, %r11334, %r11331, 0x5410U;
	cvt.u32.u16 	%r11336, %rs12822;
	cvt.u32.u16 	%r11337, %rs12823;
	prmt.b32 	%r11338, %r11337, %r11336, 0x3340U;
	cvt.u32.u16 	%r11339, %rs12824;
	cvt.u32.u16 	%r11340, %rs12825;
	prmt.b32 	%r11341, %r11340, %r11339, 0x3340U;
	prmt.b32 	%r11342, %r11341, %r11338, 0x5410U;
	st.local.v2.b32 	[%rd3+264], {%r11342, %r11335};
	mov.b32 	%r28727, 0;
$L__BB4_135:
	mov.u32 	%r28730, %r28727;
	cvt.u64.u32 	%rd92, %r28730;
	add.s64 	%rd93, %rd3, %rd92;
	ld.local.u8 	%rs11930, [%rd93+16];
	setp.ne.s16 	%p32, %rs11930, 0;
	add.s32 	%r28727, %r28730, 1;
	@%p32 bra 	$L__BB4_135;
	and.b16  	%rs11931, %rs17954, 255;
	setp.eq.s16 	%p33, %rs11931, 0;
	@%p33 bra 	$L__BB4_139;
	mov.b32 	%r28728, 0;
$L__BB4_138:
	cvt.u64.u32 	%rd94, %r28730;
	add.s64 	%rd95, %rd3, %rd94;
	st.local.u8 	[%rd95+16], %rs17954;
	add.s32 	%r28730, %r28730, 1;
	add.s32 	%r856, %r28728, 1;
	cvt.u64.u32 	%rd96, %r28728;
	add.s64 	%rd97, %rd4, %rd96;
	ld.local.u8 	%rs17954, [%rd97+17];
	setp.ne.s16 	%p34, %rs17954, 0;
	mov.u32 	%r28728, %r856;
	@%p34 bra 	$L__BB4_138;
$L__BB4_139:
	cvt.u64.u32 	%rd98, %r28730;
	add.s64 	%rd99, %rd3, %rd98;
	mov.b16 	%rs11932, 0;
	st.local.u8 	[%rd99+16], %rs11932;
	add.s32 	%r28642, %r28642, %r9914;
	st.local.u32 	[%rd3], %r28642;
	add.f64 	%fd78, %fd78, %fd59;
	st.local.f64 	[%rd3+8], %fd78;
	ld.local.v2.b32 	{%r11344, %r11345}, [%rd3+16];
	bfe.u32 	%r11346, %r11344, 0, 8;
	cvt.u16.u32 	%rs13073, %r11346;
	bfe.u32 	%r11347, %r11344, 8, 8;
	cvt.u16.u32 	%rs13072, %r11347;
	bfe.u32 	%r11348, %r11344, 16, 8;
	cvt.u16.u32 	%rs13071, %r11348;
	bfe.u32 	%r11349, %r11344, 24, 8;
	cvt.u16.u32 	%rs13070, %r11349;
	bfe.u32 	%r11350, %r11345, 0, 8;
	cvt.u16.u32 	%rs13069, %r11350;
	bfe.u32 	%r11351, %r11345, 8, 8;
	cvt.u16.u32 	%rs13068, %r11351;
	bfe.u32 	%r11352, %r11345, 16, 8;
	cvt.u16.u32 	%rs13067, %r11352;
	bfe.u32 	%r11353, %r11345, 24, 8;
	cvt.u16.u32 	%rs13066, %r11353;
	ld.local.v2.b32 	{%r11354, %r11355}, [%rd3+24];
	bfe.u32 	%r11356, %r11354, 0, 8;
	cvt.u16.u32 	%rs13065, %r11356;
	bfe.u32 	%r11357, %r11354, 8, 8;
	cvt.u16.u32 	%rs13064, %r11357;
	bfe.u32 	%r11358, %r11354, 16, 8;
	cvt.u16.u32 	%rs13063, %r11358;
	bfe.u32 	%r11359, %r11354, 24, 8;
	cvt.u16.u32 	%rs13062, %r11359;
	bfe.u32 	%r11360, %r11355, 0, 8;
	cvt.u16.u32 	%rs13061, %r11360;
	bfe.u32 	%r11361, %r11355, 8, 8;
	cvt.u16.u32 	%rs13060, %r11361;
	bfe.u32 	%r11362, %r11355, 16, 8;
	cvt.u16.u32 	%rs13059, %r11362;
	bfe.u32 	%r11363, %r11355, 24, 8;
	cvt.u16.u32 	%rs13058, %r11363;
	ld.local.v2.b32 	{%r11364, %r11365}, [%rd3+32];
	bfe.u32 	%r11366, %r11364, 0, 8;
	cvt.u16.u32 	%rs13057, %r11366;
	bfe.u32 	%r11367, %r11364, 8, 8;
	cvt.u16.u32 	%rs13056, %r11367;
	bfe.u32 	%r11368, %r11364, 16, 8;
	cvt.u16.u32 	%rs13055, %r11368;
	bfe.u32 	%r11369, %r11364, 24, 8;
	cvt.u16.u32 	%rs13054, %r11369;
	bfe.u32 	%r11370, %r11365, 0, 8;
	cvt.u16.u32 	%rs13053, %r11370;
	bfe.u32 	%r11371, %r11365, 8, 8;
	cvt.u16.u32 	%rs13052, %r11371;
	bfe.u32 	%r11372, %r11365, 16, 8;
	cvt.u16.u32 	%rs13051, %r11372;
	bfe.u32 	%r11373, %r11365, 24, 8;
	cvt.u16.u32 	%rs13050, %r11373;
	ld.local.v2.b32 	{%r11374, %r11375}, [%rd3+40];
	bfe.u32 	%r11376, %r11374, 0, 8;
	cvt.u16.u32 	%rs13049, %r11376;
	bfe.u32 	%r11377, %r11374, 8, 8;
	cvt.u16.u32 	%rs13048, %r11377;
	bfe.u32 	%r11378, %r11374, 16, 8;
	cvt.u16.u32 	%rs13047, %r11378;
	bfe.u32 	%r11379, %r11374, 24, 8;
	cvt.u16.u32 	%rs13046, %r11379;
	bfe.u32 	%r11380, %r11375, 0, 8;
	cvt.u16.u32 	%rs13045, %r11380;
	bfe.u32 	%r11381, %r11375, 8, 8;
	cvt.u16.u32 	%rs13044, %r11381;
	bfe.u32 	%r11382, %r11375, 16, 8;
	cvt.u16.u32 	%rs13043, %r11382;
	bfe.u32 	%r11383, %r11375, 24, 8;
	cvt.u16.u32 	%rs13042, %r11383;
	ld.local.v2.b32 	{%r11384, %r11385}, [%rd3+48];
	bfe.u32 	%r11386, %r11384, 0, 8;
	cvt.u16.u32 	%rs13041, %r11386;
	bfe.u32 	%r11387, %r11384, 8, 8;
	cvt.u16.u32 	%rs13040, %r11387;
	bfe.u32 	%r11388, %r11384, 16, 8;
	cvt.u16.u32 	%rs13039, %r11388;
	bfe.u32 	%r11389, %r11384, 24, 8;
	cvt.u16.u32 	%rs13038, %r11389;
	bfe.u32 	%r11390, %r11385, 0, 8;
	cvt.u16.u32 	%rs13037, %r11390;
	bfe.u32 	%r11391, %r11385, 8, 8;
	cvt.u16.u32 	%rs13036, %r11391;
	bfe.u32 	%r11392, %r11385, 16, 8;
	cvt.u16.u32 	%rs13035, %r11392;
	bfe.u32 	%r11393, %r11385, 24, 8;
	cvt.u16.u32 	%rs13034, %r11393;
	ld.local.v2.b32 	{%r11394, %r11395}, [%rd3+56];
	bfe.u32 	%r11396, %r11394, 0, 8;
	cvt.u16.u32 	%rs13033, %r11396;
	bfe.u32 	%r11397, %r11394, 8, 8;
	cvt.u16.u32 	%rs13032, %r11397;
	bfe.u32 	%r11398, %r11394, 16, 8;
	cvt.u16.u32 	%rs13031, %r11398;
	bfe.u32 	%r11399, %r11394, 24, 8;
	cvt.u16.u32 	%rs13030, %r11399;
	bfe.u32 	%r11400, %r11395, 0, 8;
	cvt.u16.u32 	%rs13029, %r11400;
	bfe.u32 	%r11401, %r11395, 8, 8;
	cvt.u16.u32 	%rs13028, %r11401;
	bfe.u32 	%r11402, %r11395, 16, 8;
	cvt.u16.u32 	%rs13027, %r11402;
	bfe.u32 	%r11403, %r11395, 24, 8;
	cvt.u16.u32 	%rs13026, %r11403;
	ld.local.v2.b32 	{%r11404, %r11405}, [%rd3+64];
	bfe.u32 	%r11406, %r11404, 0, 8;
	cvt.u16.u32 	%rs13025, %r11406;
	bfe.u32 	%r11407, %r11404, 8, 8;
	cvt.u16.u32 	%rs13024, %r11407;
	bfe.u32 	%r11408, %r11404, 16, 8;
	cvt.u16.u32 	%rs13023, %r11408;
	bfe.u32 	%r11409, %r11404, 24, 8;
	cvt.u16.u32 	%rs13022, %r11409;
	bfe.u32 	%r11410, %r11405, 0, 8;
	cvt.u16.u32 	%rs13021, %r11410;
	bfe.u32 	%r11411, %r11405, 8, 8;
	cvt.u16.u32 	%rs13020, %r11411;
	bfe.u32 	%r11412, %r11405, 16, 8;
	cvt.u16.u32 	%rs13019, %r11412;
	bfe.u32 	%r11413, %r11405, 24, 8;
	cvt.u16.u32 	%rs13018, %r11413;
	ld.local.v2.b32 	{%r11414, %r11415}, [%rd3+72];
	bfe.u32 	%r11416, %r11414, 0, 8;
	cvt.u16.u32 	%rs13017, %r11416;
	bfe.u32 	%r11417, %r11414, 8, 8;
	cvt.u16.u32 	%rs13016, %r11417;
	bfe.u32 	%r11418, %r11414, 16, 8;
	cvt.u16.u32 	%rs13015, %r11418;
	bfe.u32 	%r11419, %r11414, 24, 8;
	cvt.u16.u32 	%rs13014, %r11419;
	bfe.u32 	%r11420, %r11415, 0, 8;
	cvt.u16.u32 	%rs13013, %r11420;
	bfe.u32 	%r11421, %r11415, 8, 8;
	cvt.u16.u32 	%rs13012, %r11421;
	bfe.u32 	%r11422, %r11415, 16, 8;
	cvt.u16.u32 	%rs13011, %r11422;
	bfe.u32 	%r11423, %r11415, 24, 8;
	cvt.u16.u32 	%rs13010, %r11423;
	ld.local.v2.b32 	{%r11424, %r11425}, [%rd3+80];
	bfe.u32 	%r11426, %r11424, 0, 8;
	cvt.u16.u32 	%rs13009, %r11426;
	bfe.u32 	%r11427, %r11424, 8, 8;
	cvt.u16.u32 	%rs13008, %r11427;
	bfe.u32 	%r11428, %r11424, 16, 8;
	cvt.u16.u32 	%rs13007, %r11428;
	bfe.u32 	%r11429, %r11424, 24, 8;
	cvt.u16.u32 	%rs13006, %r11429;
	bfe.u32 	%r11430, %r11425, 0, 8;
	cvt.u16.u32 	%rs13005, %r11430;
	bfe.u32 	%r11431, %r11425, 8, 8;
	cvt.u16.u32 	%rs13004, %r11431;
	bfe.u32 	%r11432, %r11425, 16, 8;
	cvt.u16.u32 	%rs13003, %r11432;
	bfe.u32 	%r11433, %r11425, 24, 8;
	cvt.u16.u32 	%rs13002, %r11433;
	ld.local.v2.b32 	{%r11434, %r11435}, [%rd3+88];
	bfe.u32 	%r11436, %r11434, 0, 8;
	cvt.u16.u32 	%rs13001, %r11436;
	bfe.u32 	%r11437, %r11434, 8, 8;
	cvt.u16.u32 	%rs13000, %r11437;
	bfe.u32 	%r11438, %r11434, 16, 8;
	cvt.u16.u32 	%rs12999, %r11438;
	bfe.u32 	%r11439, %r11434, 24, 8;
	cvt.u16.u32 	%rs12998, %r11439;
	bfe.u32 	%r11440, %r11435, 0, 8;
	cvt.u16.u32 	%rs12997, %r11440;
	bfe.u32 	%r11441, %r11435, 8, 8;
	cvt.u16.u32 	%rs12996, %r11441;
	bfe.u32 	%r11442, %r11435, 16, 8;
	cvt.u16.u32 	%rs12995, %r11442;
	bfe.u32 	%r11443, %r11435, 24, 8;
	cvt.u16.u32 	%rs12994, %r11443;
	ld.local.v2.b32 	{%r11444, %r11445}, [%rd3+96];
	bfe.u32 	%r11446, %r11444, 0, 8;
	cvt.u16.u32 	%rs12993, %r11446;
	bfe.u32 	%r11447, %r11444, 8, 8;
	cvt.u16.u32 	%rs12992, %r11447;
	bfe.u32 	%r11448, %r11444, 16, 8;
	cvt.u16.u32 	%rs12991, %r11448;
	bfe.u32 	%r11449, %r11444, 24, 8;
	cvt.u16.u32 	%rs12990, %r11449;
	bfe.u32 	%r11450, %r11445, 0, 8;
	cvt.u16.u32 	%rs12989, %r11450;
	bfe.u32 	%r11451, %r11445, 8, 8;
	cvt.u16.u32 	%rs12988, %r11451;
	bfe.u32 	%r11452, %r11445, 16, 8;
	cvt.u16.u32 	%rs12987, %r11452;
	bfe.u32 	%r11453, %r11445, 24, 8;
	cvt.u16.u32 	%rs12986, %r11453;
	ld.local.v2.b32 	{%r11454, %r11455}, [%rd3+104];
	bfe.u32 	%r11456, %r11454, 0, 8;
	cvt.u16.u32 	%rs12985, %r11456;
	bfe.u32 	%r11457, %r11454, 8, 8;
	cvt.u16.u32 	%rs12984, %r11457;
	bfe.u32 	%r11458, %r11454, 16, 8;
	cvt.u16.u32 	%rs12983, %r11458;
	bfe.u32 	%r11459, %r11454, 24, 8;
	cvt.u16.u32 	%rs12982, %r11459;
	bfe.u32 	%r11460, %r11455, 0, 8;
	cvt.u16.u32 	%rs12981, %r11460;
	bfe.u32 	%r11461, %r11455, 8, 8;
	cvt.u16.u32 	%rs12980, %r11461;
	bfe.u32 	%r11462, %r11455, 16, 8;
	cvt.u16.u32 	%rs12979, %r11462;
	bfe.u32 	%r11463, %r11455, 24, 8;
	cvt.u16.u32 	%rs12978, %r11463;
	ld.local.v2.b32 	{%r11464, %r11465}, [%rd3+112];
	bfe.u32 	%r11466, %r11464, 0, 8;
	cvt.u16.u32 	%rs12977, %r11466;
	bfe.u32 	%r11467, %r11464, 8, 8;
	cvt.u16.u32 	%rs12976, %r11467;
	bfe.u32 	%r11468, %r11464, 16, 8;
	cvt.u16.u32 	%rs12975, %r11468;
	bfe.u32 	%r11469, %r11464, 24, 8;
	cvt.u16.u32 	%rs12974, %r11469;
	bfe.u32 	%r11470, %r11465, 0, 8;
	cvt.u16.u32 	%rs12973, %r11470;
	bfe.u32 	%r11471, %r11465, 8, 8;
	cvt.u16.u32 	%rs12972, %r11471;
	bfe.u32 	%r11472, %r11465, 16, 8;
	cvt.u16.u32 	%rs12971, %r11472;
	bfe.u32 	%r11473, %r11465, 24, 8;
	cvt.u16.u32 	%rs12970, %r11473;
	ld.local.v2.b32 	{%r11474, %r11475}, [%rd3+120];
	bfe.u32 	%r11476, %r11474, 0, 8;
	cvt.u16.u32 	%rs12969, %r11476;
	bfe.u32 	%r11477, %r11474, 8, 8;
	cvt.u16.u32 	%rs12968, %r11477;
	bfe.u32 	%r11478, %r11474, 16, 8;
	cvt.u16.u32 	%rs12967, %r11478;
	bfe.u32 	%r11479, %r11474, 24, 8;
	cvt.u16.u32 	%rs12966, %r11479;
	bfe.u32 	%r11480, %r11475, 0, 8;
	cvt.u16.u32 	%rs12965, %r11480;
	bfe.u32 	%r11481, %r11475, 8, 8;
	cvt.u16.u32 	%rs12964, %r11481;
	bfe.u32 	%r11482, %r11475, 16, 8;
	cvt.u16.u32 	%rs12963, %r11482;
	bfe.u32 	%r11483, %r11475, 24, 8;
	cvt.u16.u32 	%rs12962, %r11483;
	ld.local.v2.b32 	{%r11484, %r11485}, [%rd3+128];
	bfe.u32 	%r11486, %r11484, 0, 8;
	cvt.u16.u32 	%rs12961, %r11486;
	bfe.u32 	%r11487, %r11484, 8, 8;
	cvt.u16.u32 	%rs12960, %r11487;
	bfe.u32 	%r11488, %r11484, 16, 8;
	cvt.u16.u32 	%rs12959, %r11488;
	bfe.u32 	%r11489, %r11484, 24, 8;
	cvt.u16.u32 	%rs12958, %r11489;
	bfe.u32 	%r11490, %r11485, 0, 8;
	cvt.u16.u32 	%rs12957, %r11490;
	bfe.u32 	%r11491, %r11485, 8, 8;
	cvt.u16.u32 	%rs12956, %r11491;
	bfe.u32 	%r11492, %r11485, 16, 8;
	cvt.u16.u32 	%rs12955, %r11492;
	bfe.u32 	%r11493, %r11485, 24, 8;
	cvt.u16.u32 	%rs12954, %r11493;
	ld.local.v2.b32 	{%r11494, %r11495}, [%rd3+136];
	bfe.u32 	%r11496, %r11494, 0, 8;
	cvt.u16.u32 	%rs12953, %r11496;
	bfe.u32 	%r11497, %r11494, 8, 8;
	cvt.u16.u32 	%rs12952, %r11497;
	bfe.u32 	%r11498, %r11494, 16, 8;
	cvt.u16.u32 	%rs12951, %r11498;
	bfe.u32 	%r11499, %r11494, 24, 8;
	cvt.u16.u32 	%rs12950, %r11499;
	bfe.u32 	%r11500, %r11495, 0, 8;
	cvt.u16.u32 	%rs12949, %r11500;
	bfe.u32 	%r11501, %r11495, 8, 8;
	cvt.u16.u32 	%rs12948, %r11501;
	bfe.u32 	%r11502, %r11495, 16, 8;
	cvt.u16.u32 	%rs12947, %r11502;
	bfe.u32 	%r11503, %r11495, 24, 8;
	cvt.u16.u32 	%rs12946, %r11503;
	ld.local.v2.b32 	{%r11504, %r11505}, [%rd3+144];
	bfe.u32 	%r11506, %r11504, 0, 8;
	cvt.u16.u32 	%rs12945, %r11506;
	bfe.u32 	%r11507, %r11504, 8, 8;
	cvt.u16.u32 	%rs12944, %r11507;
	bfe.u32 	%r11508, %r11504, 16, 8;
	cvt.u16.u32 	%rs12943, %r11508;
	bfe.u32 	%r11509, %r11504, 24, 8;
	cvt.u16.u32 	%rs12942, %r11509;
	bfe.u32 	%r11510, %r11505, 0, 8;
	cvt.u16.u32 	%rs12941, %r11510;
	bfe.u32 	%r11511, %r11505, 8, 8;
	cvt.u16.u32 	%rs12940, %r11511;
	bfe.u32 	%r11512, %r11505, 16, 8;
	cvt.u16.u32 	%rs12939, %r11512;
	bfe.u32 	%r11513, %r11505, 24, 8;
	cvt.u16.u32 	%rs12938, %r11513;
	ld.local.v2.b32 	{%r11514, %r11515}, [%rd3+152];
	bfe.u32 	%r11516, %r11514, 0, 8;
	cvt.u16.u32 	%rs12937, %r11516;
	bfe.u32 	%r11517, %r11514, 8, 8;
	cvt.u16.u32 	%rs12936, %r11517;
	bfe.u32 	%r11518, %r11514, 16, 8;
	cvt.u16.u32 	%rs12935, %r11518;
	bfe.u32 	%r11519, %r11514, 24, 8;
	cvt.u16.u32 	%rs12934, %r11519;
	bfe.u32 	%r11520, %r11515, 0, 8;
	cvt.u16.u32 	%rs12933, %r11520;
	bfe.u32 	%r11521, %r11515, 8, 8;
	cvt.u16.u32 	%rs12932, %r11521;
	bfe.u32 	%r11522, %r11515, 16, 8;
	cvt.u16.u32 	%rs12931, %r11522;
	bfe.u32 	%r11523, %r11515, 24, 8;
	cvt.u16.u32 	%rs12930, %r11523;
	ld.local.v2.b32 	{%r11524, %r11525}, [%rd3+160];
	bfe.u32 	%r11526, %r11524, 0, 8;
	cvt.u16.u32 	%rs12929, %r11526;
	bfe.u32 	%r11527, %r11524, 8, 8;
	cvt.u16.u32 	%rs12928, %r11527;
	bfe.u32 	%r11528, %r11524, 16, 8;
	cvt.u16.u32 	%rs12927, %r11528;
	bfe.u32 	%r11529, %r11524, 24, 8;
	cvt.u16.u32 	%rs12926, %r11529;
	bfe.u32 	%r11530, %r11525, 0, 8;
	cvt.u16.u32 	%rs12925, %r11530;
	bfe.u32 	%r11531, %r11525, 8, 8;
	cvt.u16.u32 	%rs12924, %r11531;
	bfe.u32 	%r11532, %r11525, 16, 8;
	cvt.u16.u32 	%rs12923, %r11532;
	bfe.u32 	%r11533, %r11525, 24, 8;
	cvt.u16.u32 	%rs12922, %r11533;
	ld.local.v2.b32 	{%r11534, %r11535}, [%rd3+168];
	bfe.u32 	%r11536, %r11534, 0, 8;
	cvt.u16.u32 	%rs12921, %r11536;
	bfe.u32 	%r11537, %r11534, 8, 8;
	cvt.u16.u32 	%rs12920, %r11537;
	bfe.u32 	%r11538, %r11534, 16, 8;
	cvt.u16.u32 	%rs12919, %r11538;
	bfe.u32 	%r11539, %r11534, 24, 8;
	cvt.u16.u32 	%rs12918, %r11539;
	bfe.u32 	%r11540, %r11535, 0, 8;
	cvt.u16.u32 	%rs12917, %r11540;
	bfe.u32 	%r11541, %r11535, 8, 8;
	cvt.u16.u32 	%rs12916, %r11541;
	bfe.u32 	%r11542, %r11535, 16, 8;
	cvt.u16.u32 	%rs12915, %r11542;
	bfe.u32 	%r11543, %r11535, 24, 8;
	cvt.u16.u32 	%rs12914, %r11543;
	ld.local.v2.b32 	{%r11544, %r11545}, [%rd3+176];
	bfe.u32 	%r11546, %r11544, 0, 8;
	cvt.u16.u32 	%rs12913, %r11546;
	bfe.u32 	%r11547, %r11544, 8, 8;
	cvt.u16.u32 	%rs12912, %r11547;
	bfe.u32 	%r11548, %r11544, 16, 8;
	cvt.u16.u32 	%rs12911, %r11548;
	bfe.u32 	%r11549, %r11544, 24, 8;
	cvt.u16.u32 	%rs12910, %r11549;
	bfe.u32 	%r11550, %r11545, 0, 8;
	cvt.u16.u32 	%rs12909, %r11550;
	bfe.u32 	%r11551, %r11545, 8, 8;
	cvt.u16.u32 	%rs12908, %r11551;
	bfe.u32 	%r11552, %r11545, 16, 8;
	cvt.u16.u32 	%rs12907, %r11552;
	bfe.u32 	%r11553, %r11545, 24, 8;
	cvt.u16.u32 	%rs12906, %r11553;
	ld.local.v2.b32 	{%r11554, %r11555}, [%rd3+184];
	bfe.u32 	%r11556, %r11554, 0, 8;
	cvt.u16.u32 	%rs12905, %r11556;
	bfe.u32 	%r11557, %r11554, 8, 8;
	cvt.u16.u32 	%rs12904, %r11557;
	bfe.u32 	%r11558, %r11554, 16, 8;
	cvt.u16.u32 	%rs12903, %r11558;
	bfe.u32 	%r11559, %r11554, 24, 8;
	cvt.u16.u32 	%rs12902, %r11559;
	bfe.u32 	%r11560, %r11555, 0, 8;
	cvt.u16.u32 	%rs12901, %r11560;
	bfe.u32 	%r11561, %r11555, 8, 8;
	cvt.u16.u32 	%rs12900, %r11561;
	bfe.u32 	%r11562, %r11555, 16, 8;
	cvt.u16.u32 	%rs12899, %r11562;
	bfe.u32 	%r11563, %r11555, 24, 8;
	cvt.u16.u32 	%rs12898, %r11563;
	ld.local.v2.b32 	{%r11564, %r11565}, [%rd3+192];
	bfe.u32 	%r11566, %r11564, 0, 8;
	cvt.u16.u32 	%rs12897, %r11566;
	bfe.u32 	%r11567, %r11564, 8, 8;
	cvt.u16.u32 	%rs12896, %r11567;
	bfe.u32 	%r11568, %r11564, 16, 8;
	cvt.u16.u32 	%rs12895, %r11568;
	bfe.u32 	%r11569, %r11564, 24, 8;
	cvt.u16.u32 	%rs12894, %r11569;
	bfe.u32 	%r11570, %r11565, 0, 8;
	cvt.u16.u32 	%rs12893, %r11570;
	bfe.u32 	%r11571, %r11565, 8, 8;
	cvt.u16.u32 	%rs12892, %r11571;
	bfe.u32 	%r11572, %r11565, 16, 8;
	cvt.u16.u32 	%rs12891, %r11572;
	bfe.u32 	%r11573, %r11565, 24, 8;
	cvt.u16.u32 	%rs12890, %r11573;
	ld.local.v2.b32 	{%r11574, %r11575}, [%rd3+200];
	bfe.u32 	%r11576, %r11574, 0, 8;
	cvt.u16.u32 	%rs12889, %r11576;
	bfe.u32 	%r11577, %r11574, 8, 8;
	cvt.u16.u32 	%rs12888, %r11577;
	bfe.u32 	%r11578, %r11574, 16, 8;
	cvt.u16.u32 	%rs12887, %r11578;
	bfe.u32 	%r11579, %r11574, 24, 8;
	cvt.u16.u32 	%rs12886, %r11579;
	bfe.u32 	%r11580, %r11575, 0, 8;
	cvt.u16.u32 	%rs12885, %r11580;
	bfe.u32 	%r11581, %r11575, 8, 8;
	cvt.u16.u32 	%rs12884, %r11581;
	bfe.u32 	%r11582, %r11575, 16, 8;
	cvt.u16.u32 	%rs12883, %r11582;
	bfe.u32 	%r11583, %r11575, 24, 8;
	cvt.u16.u32 	%rs12882, %r11583;
	ld.local.v2.b32 	{%r11584, %r11585}, [%rd3+208];
	bfe.u32 	%r11586, %r11584, 0, 8;
	cvt.u16.u32 	%rs12881, %r11586;
	bfe.u32 	%r11587, %r11584, 8, 8;
	cvt.u16.u32 	%rs12880, %r11587;
	bfe.u32 	%r11588, %r11584, 16, 8;
	cvt.u16.u32 	%rs12879, %r11588;
	bfe.u32 	%r11589, %r11584, 24, 8;
	cvt.u16.u32 	%rs12878, %r11589;
	bfe.u32 	%r11590, %r11585, 0, 8;
	cvt.u16.u32 	%rs12877, %r11590;
	bfe.u32 	%r11591, %r11585, 8, 8;
	cvt.u16.u32 	%rs12876, %r11591;
	bfe.u32 	%r11592, %r11585, 16, 8;
	cvt.u16.u32 	%rs12875, %r11592;
	bfe.u32 	%r11593, %r11585, 24, 8;
	cvt.u16.u32 	%rs12874, %r11593;
	ld.local.v2.b32 	{%r11594, %r11595}, [%rd3+216];
	bfe.u32 	%r11596, %r11594, 0, 8;
	cvt.u16.u32 	%rs12873, %r11596;
	bfe.u32 	%r11597, %r11594, 8, 8;
	cvt.u16.u32 	%rs12872, %r11597;
	bfe.u32 	%r11598, %r11594, 16, 8;
	cvt.u16.u32 	%rs12871, %r11598;
	bfe.u32 	%r11599, %r11594, 24, 8;
	cvt.u16.u32 	%rs12870, %r11599;
	bfe.u32 	%r11600, %r11595, 0, 8;
	cvt.u16.u32 	%rs12869, %r11600;
	bfe.u32 	%r11601, %r11595, 8, 8;
	cvt.u16.u32 	%rs12868, %r11601;
	bfe.u32 	%r11602, %r11595, 16, 8;
	cvt.u16.u32 	%rs12867, %r11602;
	bfe.u32 	%r11603, %r11595, 24, 8;
	cvt.u16.u32 	%rs12866, %r11603;
	ld.local.v2.b32 	{%r11604, %r11605}, [%rd3+224];
	bfe.u32 	%r11606, %r11604, 0, 8;
	cvt.u16.u32 	%rs12865, %r11606;
	bfe.u32 	%r11607, %r11604, 8, 8;
	cvt.u16.u32 	%rs12864, %r11607;
	bfe.u32 	%r11608, %r11604, 16, 8;
	cvt.u16.u32 	%rs12863, %r11608;
	bfe.u32 	%r11609, %r11604, 24, 8;
	cvt.u16.u32 	%rs12862, %r11609;
	bfe.u32 	%r11610, %r11605, 0, 8;
	cvt.u16.u32 	%rs12861, %r11610;
	bfe.u32 	%r11611, %r11605, 8, 8;
	cvt.u16.u32 	%rs12860, %r11611;
	bfe.u32 	%r11612, %r11605, 16, 8;
	cvt.u16.u32 	%rs12859, %r11612;
	bfe.u32 	%r11613, %r11605, 24, 8;
	cvt.u16.u32 	%rs12858, %r11613;
	ld.local.v2.b32 	{%r11614, %r11615}, [%rd3+232];
	bfe.u32 	%r11616, %r11614, 0, 8;
	cvt.u16.u32 	%rs12857, %r11616;
	bfe.u32 	%r11617, %r11614, 8, 8;
	cvt.u16.u32 	%rs12856, %r11617;
	bfe.u32 	%r11618, %r11614, 16, 8;
	cvt.u16.u32 	%rs12855, %r11618;
	bfe.u32 	%r11619, %r11614, 24, 8;
	cvt.u16.u32 	%rs12854, %r11619;
	bfe.u32 	%r11620, %r11615, 0, 8;
	cvt.u16.u32 	%rs12853, %r11620;
	bfe.u32 	%r11621, %r11615, 8, 8;
	cvt.u16.u32 	%rs12852, %r11621;
	bfe.u32 	%r11622, %r11615, 16, 8;
	cvt.u16.u32 	%rs12851, %r11622;
	bfe.u32 	%r11623, %r11615, 24, 8;
	cvt.u16.u32 	%rs12850, %r11623;
	ld.local.v2.b32 	{%r11624, %r11625}, [%rd3+240];
	bfe.u32 	%r11626, %r11624, 0, 8;
	cvt.u16.u32 	%rs12849, %r11626;
	bfe.u32 	%r11627, %r11624, 8, 8;
	cvt.u16.u32 	%rs12848, %r11627;
	bfe.u32 	%r11628, %r11624, 16, 8;
	cvt.u16.u32 	%rs12847, %r11628;
	bfe.u32 	%r11629, %r11624, 24, 8;
	cvt.u16.u32 	%rs12846, %r11629;
	bfe.u32 	%r11630, %r11625, 0, 8;
	cvt.u16.u32 	%rs12845, %r11630;
	bfe.u32 	%r11631, %r11625, 8, 8;
	cvt.u16.u32 	%rs12844, %r11631;
	bfe.u32 	%r11632, %r11625, 16, 8;
	cvt.u16.u32 	%rs12843, %r11632;
	bfe.u32 	%r11633, %r11625, 24, 8;
	cvt.u16.u32 	%rs12842, %r11633;
	ld.local.v2.b32 	{%r11634, %r11635}, [%rd3+248];
	bfe.u32 	%r11636, %r11634, 0, 8;
	cvt.u16.u32 	%rs12841, %r11636;
	bfe.u32 	%r11637, %r11634, 8, 8;
	cvt.u16.u32 	%rs12840, %r11637;
	bfe.u32 	%r11638, %r11634, 16, 8;
	cvt.u16.u32 	%rs12839, %r11638;
	bfe.u32 	%r11639, %r11634, 24, 8;
	cvt.u16.u32 	%rs12838, %r11639;
	bfe.u32 	%r11640, %r11635, 0, 8;
	cvt.u16.u32 	%rs12837, %r11640;
	bfe.u32 	%r11641, %r11635, 8, 8;
	cvt.u16.u32 	%rs12836, %r11641;
	bfe.u32 	%r11642, %r11635, 16, 8;
	cvt.u16.u32 	%rs12835, %r11642;
	bfe.u32 	%r11643, %r11635, 24, 8;
	cvt.u16.u32 	%rs12834, %r11643;
	ld.local.v2.b32 	{%r11644, %r11645}, [%rd3+256];
	bfe.u32 	%r11646, %r11644, 0, 8;
	cvt.u16.u32 	%rs12833, %r11646;
	bfe.u32 	%r11647, %r11644, 8, 8;
	cvt.u16.u32 	%rs12832, %r11647;
	bfe.u32 	%r11648, %r11644, 16, 8;
	cvt.u16.u32 	%rs12831, %r11648;
	bfe.u32 	%r11649, %r11644, 24, 8;
	cvt.u16.u32 	%rs12830, %r11649;
	bfe.u32 	%r11650, %r11645, 0, 8;
	cvt.u16.u32 	%rs12829, %r11650;
	bfe.u32 	%r11651, %r11645, 8, 8;
	cvt.u16.u32 	%rs12828, %r11651;
	bfe.u32 	%r11652, %r11645, 16, 8;
	cvt.u16.u32 	%rs12827, %r11652;
	bfe.u32 	%r11653, %r11645, 24, 8;
	cvt.u16.u32 	%rs12826, %r11653;
	ld.local.v2.b32 	{%r11654, %r11655}, [%rd3+264];
	bfe.u32 	%r11656, %r11654, 0, 8;
	cvt.u16.u32 	%rs12825, %r11656;
	bfe.u32 	%r11657, %r11654, 8, 8;
	cvt.u16.u32 	%rs12824, %r11657;
	bfe.u32 	%r11658, %r11654, 16, 8;
	cvt.u16.u32 	%rs12823, %r11658;
	bfe.u32 	%r11659, %r11654, 24, 8;
	cvt.u16.u32 	%rs12822, %r11659;
	bfe.u32 	%r11660, %r11655, 0, 8;
	cvt.u16.u32 	%rs12821, %r11660;
	bfe.u32 	%r11661, %r11655, 8, 8;
	cvt.u16.u32 	%rs12820, %r11661;
	bfe.u32 	%r11662, %r11655, 16, 8;
	cvt.u16.u32 	%rs12819, %r11662;
	bfe.u32 	%r11663, %r11655, 24, 8;
	cvt.u16.u32 	%rs12818, %r11663;
$L__BB4_140:
	setp.ne.s32 	%p35, %r2913, 0;
	@%p35 bra 	$L__BB4_142;
	mov.u32 	%r11664, %tid.x;
	shr.u32 	%r11665, %r11664, 5;
	mov.u32 	%r11666, _ZZN3cub18CUB_300001_SM_10006detail6reduce28DeviceReduceSingleTileKernelINS2_10policy_hubI4Itemy13Addition_funcE10Policy1000EN6thrust24THRUST_300001_SM_1000_NS6detail15normal_iteratorINSA_10device_ptrIS5_EEEEPS5_yS6_S5_S5_N4cuda3std3__410__identityEEEvT0_T1_T2_T3_T4_T6_E12temp_storage;
	mad.lo.s32 	%r11667, %r11665, 272, %r11666;
	st.shared.u32 	[%r11667+8], %r28642;
	st.shared.f64 	[%r11667+16], %fd78;
	cvt.u32.u16 	%r11668, %rs13066;
	cvt.u32.u16 	%r11669, %rs13067;
	prmt.b32 	%r11670, %r11669, %r11668, 0x3340U;
	cvt.u32.u16 	%r11671, %rs13068;
	cvt.u32.u16 	%r11672, %rs13069;
	prmt.b32 	%r11673, %r11672, %r11671, 0x3340U;
	prmt.b32 	%r11674, %r11673, %r11670, 0x5410U;
	cvt.u32.u16 	%r11675, %rs13070;
	cvt.u32.u16 	%r11676, %rs13071;
	prmt.b32 	%r11677, %r11676, %r11675, 0x3340U;
	cvt.u32.u16 	%r11678, %rs13072;
	cvt.u32.u16 	%r11679, %rs13073;
	prmt.b32 	%r11680, %r11679, %r11678, 0x3340U;
	prmt.b32 	%r11681, %r11680, %r11677, 0x5410U;
	st.shared.v2.b32 	[%r11667+24], {%r11681, %r11674};
	cvt.u32.u16 	%r11682, %rs13058;
	cvt.u32.u16 	%r11683, %rs13059;
	prmt.b32 	%r11684, %r11683, %r11682, 0x3340U;
	cvt.u32.u16 	%r11685, %rs13060;
	cvt.u32.u16 	%r11686, %rs13061;
	prmt.b32 	%r11687, %r11686, %r11685, 0x3340U;
	prmt.b32 	%r11688, %r11687, %r11684, 0x5410U;
	cvt.u32.u16 	%r11689, %rs13062;
	cvt.u32.u16 	%r11690, %rs13063;
	prmt.b32 	%r11691, %r11690, %r11689, 0x3340U;
	cvt.u32.u16 	%r11692, %rs13064;
	cvt.u32.u16 	%r11693, %rs13065;
	prmt.b32 	%r11694, %r11693, %r11692, 0x3340U;
	prmt.b32 	%r11695, %r11694, %r11691, 0x5410U;
	st.shared.v2.b32 	[%r11667+32], {%r11695, %r11688};
	cvt.u32.u16 	%r11696, %rs13050;
	cvt.u32.u16 	%r11697, %rs13051;
	prmt.b32 	%r11698, %r11697, %r11696, 0x3340U;
	cvt.u32.u16 	%r11699, %rs13052;
	cvt.u32.u16 	%r11700, %rs13053;
	prmt.b32 	%r11701, %r11700, %r11699, 0x3340U;
	prmt.b32 	%r11702, %r11701, %r11698, 0x5410U;
	cvt.u32.u16 	%r11703, %rs13054;
	cvt.u32.u16 	%r11704, %rs13055;
	prmt.b32 	%r11705, %r11704, %r11703, 0x3340U;
	cvt.u32.u16 	%r11706, %rs13056;
	cvt.u32.u16 	%r11707, %rs13057;
	prmt.b32 	%r11708, %r11707, %r11706, 0x3340U;
	prmt.b32 	%r11709, %r11708, %r11705, 0x5410U;
	st.shared.v2.b32 	[%r11667+40], {%r11709, %r11702};
	cvt.u32.u16 	%r11710, %rs13042;
	cvt.u32.u16 	%r11711, %rs13043;
	prmt.b32 	%r11712, %r11711, %r11710, 0x3340U;
	cvt.u32.u16 	%r11713, %rs13044;
	cvt.u32.u16 	%r11714, %rs13045;
	prmt.b32 	%r11715, %r11714, %r11713, 0x3340U;
	prmt.b32 	%r11716, %r11715, %r11712, 0x5410U;
	cvt.u32.u16 	%r11717, %rs13046;
	cvt.u32.u16 	%r11718, %rs13047;
	prmt.b32 	%r11719, %r11718, %r11717, 0x3340U;
	cvt.u32.u16 	%r11720, %rs13048;
	cvt.u32.u16 	%r11721, %rs13049;
	prmt.b32 	%r11722, %r11721, %r11720, 0x3340U;
	prmt.b32 	%r11723, %r11722, %r11719, 0x5410U;
	st.shared.v2.b32 	[%r11667+48], {%r11723, %r11716};
	cvt.u32.u16 	%r11724, %rs13034;
	cvt.u32.u16 	%r11725, %rs13035;
	prmt.b32 	%r11726, %r11725, %r11724, 0x3340U;
	cvt.u32.u16 	%r11727, %rs13036;
	cvt.u32.u16 	%r11728, %rs13037;
	prmt.b32 	%r11729, %r11728, %r11727, 0x3340U;
	prmt.b32 	%r11730, %r11729, %r11726, 0x5410U;
	cvt.u32.u16 	%r11731, %rs13038;
	cvt.u32.u16 	%r11732, %rs13039;
	prmt.b32 	%r11733, %r11732, %r11731, 0x3340U;
	cvt.u32.u16 	%r11734, %rs13040;
	cvt.u32.u16 	%r11735, %rs13041;
	prmt.b32 	%r11736, %r11735, %r11734, 0x3340U;
	prmt.b32 	%r11737, %r11736, %r11733, 0x5410U;
	st.shared.v2.b32 	[%r11667+56], {%r11737, %r11730};
	cvt.u32.u16 	%r11738, %rs13026;
	cvt.u32.u16 	%r11739, %rs13027;
	prmt.b32 	%r11740, %r11739, %r11738, 0x3340U;
	cvt.u32.u16 	%r11741, %rs13028;
	cvt.u32.u16 	%r11742, %rs13029;
	prmt.b32 	%r11743, %r11742, %r11741, 0x3340U;
	prmt.b32 	%r11744, %r11743, %r11740, 0x5410U;
	cvt.u32.u16 	%r11745, %rs13030;
	cvt.u32.u16 	%r11746, %rs13031;
	prmt.b32 	%r11747, %r11746, %r11745, 0x3340U;
	cvt.u32.u16 	%r11748, %rs13032;
	cvt.u32.u16 	%r11749, %rs13033;
	prmt.b32 	%r11750, %r11749, %r11748, 0x3340U;
	prmt.b32 	%r11751, %r11750, %r11747, 0x5410U;
	st.shared.v2.b32 	[%r11667+64], {%r11751, %r11744};
	cvt.u32.u16 	%r11752, %rs13018;
	cvt.u32.u16 	%r11753, %rs13019;
	prmt.b32 	%r11754, %r11753, %r11752, 0x3340U;
	cvt.u32.u16 	%r11755, %rs13020;
	cvt.u32.u16 	%r11756, %rs13021;
	prmt.b32 	%r11757, %r11756, %r11755, 0x3340U;
	prmt.b32 	%r11758, %r11757, %r11754, 0x5410U;
	cvt.u32.u16 	%r11759, %rs13022;
	cvt.u32.u16 	%r11760, %rs13023;
	prmt.b32 	%r11761, %r11760, %r11759, 0x3340U;
	cvt.u32.u16 	%r11762, %rs13024;
	cvt.u32.u16 	%r11763, %rs13025;
	prmt.b32 	%r11764, %r11763, %r11762, 0x3340U;
	prmt.b32 	%r11765, %r11764, %r11761, 0x5410U;
	st.shared.v2.b32 	[%r11667+72], {%r11765, %r11758};
	cvt.u32.u16 	%r11766, %rs13010;
	cvt.u32.u16 	%r11767, %rs13011;
	prmt.b32 	%r11768, %r11767, %r11766, 0x3340U;
	cvt.u32.u16 	%r11769, %rs13012;
	cvt.u32.u16 	%r11770, %rs13013;
	prmt.b32 	%r11771, %r11770, %r11769, 0x3340U;
	prmt.b32 	%r11772, %r11771, %r11768, 0x5410U;
	cvt.u32.u16 	%r11773, %rs13014;
	cvt.u32.u16 	%r11774, %rs13015;
	prmt.b32 	%r11775, %r11774, %r11773, 0x3340U;
	cvt.u32.u16 	%r11776, %rs13016;
	cvt.u32.u16 	%r11777, %rs13017;
	prmt.b32 	%r11778, %r11777, %r11776, 0x3340U;
	prmt.b32 	%r11779, %r11778, %r11775, 0x5410U;
	st.shared.v2.b32 	[%r11667+80], {%r11779, %r11772};
	cvt.u32.u16 	%r11780, %rs13002;
	cvt.u32.u16 	%r11781, %rs13003;
	prmt.b32 	%r11782, %r11781, %r11780, 0x3340U;
	cvt.u32.u16 	%r11783, %rs13004;
	cvt.u32.u16 	%r11784, %rs13005;
	prmt.b32 	%r11785, %r11784, %r11783, 0x3340U;
	prmt.b32 	%r11786, %r11785, %r11782, 0x5410U;
	cvt.u32.u16 	%r11787, %rs13006;
	cvt.u32.u16 	%r11788, %rs13007;
	prmt.b32 	%r11789, %r11788, %r11787, 0x3340U;
	cvt.u32.u16 	%r11790, %rs13008;
	cvt.u32.u16 	%r11791, %rs13009;
	prmt.b32 	%r11792, %r11791, %r11790, 0x3340U;
	prmt.b32 	%r11793, %r11792, %r11789, 0x5410U;
	st.shared.v2.b32 	[%r11667+88], {%r11793, %r11786};
	cvt.u32.u16 	%r11794, %rs12994;
	cvt.u32.u16 	%r11795, %rs12995;
	prmt.b32 	%r11796, %r11795, %r11794, 0x3340U;
	cvt.u32.u16 	%r11797, %rs12996;
	cvt.u32.u16 	%r11798, %rs12997;
	prmt.b32 	%r11799, %r11798, %r11797, 0x3340U;
	prmt.b32 	%r11800, %r11799, %r11796, 0x5410U;
	cvt.u32.u16 	%r11801, %rs12998;
	cvt.u32.u16 	%r11802, %rs12999;
	prmt.b32 	%r11803, %r11802, %r11801, 0x3340U;
	cvt.u32.u16 	%r11804, %rs13000;
	cvt.u32.u16 	%r11805, %rs13001;
	prmt.b32 	%r11806, %r11805, %r11804, 0x3340U;
	prmt.b32 	%r11807, %r11806, %r11803, 0x5410U;
	st.shared.v2.b32 	[%r11667+96], {%r11807, %r11800};
	cvt.u32.u16 	%r11808, %rs12986;
	cvt.u32.u16 	%r11809, %rs12987;
	prmt.b32 	%r11810, %r11809, %r11808, 0x3340U;
	cvt.u32.u16 	%r11811, %rs12988;
	cvt.u32.u16 	%r11812, %rs12989;
	prmt.b32 	%r11813, %r11812, %r11811, 0x3340U;
	prmt.b32 	%r11814, %r11813, %r11810, 0x5410U;
	cvt.u32.u16 	%r11815, %rs12990;
	cvt.u32.u16 	%r11816, %rs12991;
	prmt.b32 	%r11817, %r11816, %r11815, 0x3340U;
	cvt.u32.u16 	%r11818, %rs12992;
	cvt.u32.u16 	%r11819, %rs12993;
	prmt.b32 	%r11820, %r11819, %r11818, 0x3340U;
	prmt.b32 	%r11821, %r11820, %r11817, 0x5410U;
	st.shared.v2.b32 	[%r11667+104], {%r11821, %r11814};
	cvt.u32.u16 	%r11822, %rs12978;
	cvt.u32.u16 	%r11823, %rs12979;
	prmt.b32 	%r11824, %r11823, %r11822, 0x3340U;
	cvt.u32.u16 	%r11825, %rs12980;
	cvt.u32.u16 	%r11826, %rs12981;
	prmt.b32 	%r11827, %r11826, %r11825, 0x3340U;
	prmt.b32 	%r11828, %r11827, %r11824, 0x5410U;
	cvt.u32.u16 	%r11829, %rs12982;
	cvt.u32.u16 	%r11830, %rs12983;
	prmt.b32 	%r11831, %r11830, %r11829, 0x3340U;
	cvt.u32.u16 	%r11832, %rs12984;
	cvt.u32.u16 	%r11833, %rs12985;
	prmt.b32 	%r11834, %r11833, %r11832, 0x3340U;
	prmt.b32 	%r11835, %r11834, %r11831, 0x5410U;
	st.shared.v2.b32 	[%r11667+112], {%r11835, %r11828};
	cvt.u32.u16 	%r11836, %rs12970;
	cvt.u32.u16 	%r11837, %rs12971;
	prmt.b32 	%r11838, %r11837, %r11836, 0x3340U;
	cvt.u32.u16 	%r11839, %rs12972;
	cvt.u32.u16 	%r11840, %rs12973;
	prmt.b32 	%r11841, %r11840, %r11839, 0x3340U;
	prmt.b32 	%r11842, %r11841, %r11838, 0x5410U;
	cvt.u32.u16 	%r11843, %rs12974;
	cvt.u32.u16 	%r11844, %rs12975;
	prmt.b32 	%r11845, %r11844, %r11843, 0x3340U;
	cvt.u32.u16 	%r11846, %rs12976;
	cvt.u32.u16 	%r11847, %rs12977;
	prmt.b32 	%r11848, %r11847, %r11846, 0x3340U;
	prmt.b32 	%r11849, %r11848, %r11845, 0x5410U;
	st.shared.v2.b32 	[%r11667+120], {%r11849, %r11842};
	cvt.u32.u16 	%r11850, %rs12962;
	cvt.u32.u16 	%r11851, %rs12963;
	prmt.b32 	%r11852, %r11851, %r11850, 0x3340U;
	cvt.u32.u16 	%r11853, %rs12964;
	cvt.u32.u16 	%r11854, %rs12965;
	prmt.b32 	%r11855, %r11854, %r11853, 0x3340U;
	prmt.b32 	%r11856, %r11855, %r11852, 0x5410U;
	cvt.u32.u16 	%r11857, %rs12966;
	cvt.u32.u16 	%r11858, %rs12967;
	prmt.b32 	%r11859, %r11858, %r11857, 0x3340U;
	cvt.u32.u16 	%r11860, %rs12968;
	cvt.u32.u16 	%r11861, %rs12969;
	prmt.b32 	%r11862, %r11861, %r11860, 0x3340U;
	prmt.b32 	%r11863, %r11862, %r11859, 0x5410U;
	st.shared.v2.b32 	[%r11667+128], {%r11863, %r11856};
	cvt.u32.u16 	%r11864, %rs12954;
	cvt.u32.u16 	%r11865, %rs12955;
	prmt.b32 	%r11866, %r11865, %r11864, 0x3340U;
	cvt.u32.u16 	%r11867, %rs12956;
	cvt.u32.u16 	%r11868, %rs12957;
	prmt.b32 	%r11869, %r11868, %r11867, 0x3340U;
	prmt.b32 	%r11870, %r11869, %r11866, 0x5410U;
	cvt.u32.u16 	%r11871, %rs12958;
	cvt.u32.u16 	%r11872, %rs12959;
	prmt.b32 	%r11873, %r11872, %r11871, 0x3340U;
	cvt.u32.u16 	%r11874, %rs12960;
	cvt.u32.u16 	%r11875, %rs12961;
	prmt.b32 	%r11876, %r11875, %r11874, 0x3340U;
	prmt.b32 	%r11877, %r11876, %r11873, 0x5410U;
	st.shared.v2.b32 	[%r11667+136], {%r11877, %r11870};
	cvt.u32.u16 	%r11878, %rs12946;
	cvt.u32.u16 	%r11879, %rs12947;
	prmt.b32 	%r11880, %r11879, %r11878, 0x3340U;
	cvt.u32.u16 	%r11881, %rs12948;
	cvt.u32.u16 	%r11882, %rs12949;
	prmt.b32 	%r11883, %r11882, %r11881, 0x3340U;
	prmt.b32 	%r11884, %r11883, %r11880, 0x5410U;
	cvt.u32.u16 	%r11885, %rs12950;
	cvt.u32.u16 	%r11886, %rs12951;
	prmt.b32 	%r11887, %r11886, %r11885, 0x3340U;
	cvt.u32.u16 	%r11888, %rs12952;
	cvt.u32.u16 	%r11889, %rs12953;
	prmt.b32 	%r11890, %r11889, %r11888, 0x3340U;
	prmt.b32 	%r11891, %r11890, %r11887, 0x5410U;
	st.shared.v2.b32 	[%r11667+144], {%r11891, %r11884};
	cvt.u32.u16 	%r11892, %rs12938;
	cvt.u32.u16 	%r11893, %rs12939;
	prmt.b32 	%r11894, %r11893, %r11892, 0x3340U;
	cvt.u32.u16 	%r11895, %rs12940;
	cvt.u32.u16 	%r11896, %rs12941;
	prmt.b32 	%r11897, %r11896, %r11895, 0x3340U;
	prmt.b32 	%r11898, %r11897, %r11894, 0x5410U;
	cvt.u32.u16 	%r11899, %rs12942;
	cvt.u32.u16 	%r11900, %rs12943;
	prmt.b32 	%r11901, %r11900, %r11899, 0x3340U;
	cvt.u32.u16 	%r11902, %rs12944;
	cvt.u32.u16 	%r11903, %rs12945;
	prmt.b32 	%r11904, %r11903, %r11902, 0x3340U;
	prmt.b32 	%r11905, %r11904, %r11901, 0x5410U;
	st.shared.v2.b32 	[%r11667+152], {%r11905, %r11898};
	cvt.u32.u16 	%r11906, %rs12930;
	cvt.u32.u16 	%r11907, %rs12931;
	prmt.b32 	%r11908, %r11907, %r11906, 0x3340U;
	cvt.u32.u16 	%r11909, %rs12932;
	cvt.u32.u16 	%r11910, %rs12933;
	prmt.b32 	%r11911, %r11910, %r11909, 0x3340U;
	prmt.b32 	%r11912, %r11911, %r11908, 0x5410U;
	cvt.u32.u16 	%r11913, %rs12934;
	cvt.u32.u16 	%r11914, %rs12935;
	prmt.b32 	%r11915, %r11914, %r11913, 0x3340U;
	cvt.u32.u16 	%r11916, %rs12936;
	cvt.u32.u16 	%r11917, %rs12937;
	prmt.b32 	%r11918, %r11917, %r11916, 0x3340U;
	prmt.b32 	%r11919, %r11918, %r11915, 0x5410U;
	st.shared.v2.b32 	[%r11667+160], {%r11919, %r11912};
	cvt.u32.u16 	%r11920, %rs12922;
	cvt.u32.u16 	%r11921, %rs12923;
	prmt.b32 	%r11922, %r11921, %r11920, 0x3340U;
	cvt.u32.u16 	%r11923, %rs12924;
	cvt.u32.u16 	%r11924, %rs12925;
	prmt.b32 	%r11925, %r11924, %r11923, 0x3340U;
	prmt.b32 	%r11926, %r11925, %r11922, 0x5410U;
	cvt.u32.u16 	%r11927, %rs12926;
	cvt.u32.u16 	%r11928, %rs12927;
	prmt.b32 	%r11929, %r11928, %r11927, 0x3340U;
	cvt.u32.u16 	%r11930, %rs12928;
	cvt.u32.u16 	%r11931, %rs12929;
	prmt.b32 	%r11932, %r11931, %r11930, 0x3340U;
	prmt.b32 	%r11933, %r11932, %r11929, 0x5410U;
	st.shared.v2.b32 	[%r11667+168], {%r11933, %r11926};
	cvt.u32.u16 	%r11934, %rs12914;
	cvt.u32.u16 	%r11935, %rs12915;
	prmt.b32 	%r11936, %r11935, %r11934, 0x3340U;
	cvt.u32.u16 	%r11937, %rs12916;
	cvt.u32.u16 	%r11938, %rs12917;
	prmt.b32 	%r11939, %r11938, %r11937, 0x3340U;
	prmt.b32 	%r11940, %r11939, %r11936, 0x5410U;
	cvt.u32.u16 	%r11941, %rs12918;
	cvt.u32.u16 	%r11942, %rs12919;
	prmt.b32 	%r11943, %r11942, %r11941, 0x3340U;
	cvt.u32.u16 	%r11944, %rs12920;
	cvt.u32.u16 	%r11945, %rs12921;
	prmt.b32 	%r11946, %r11945, %r11944, 0x3340U;
	prmt.b32 	%r11947, %r11946, %r11943, 0x5410U;
	st.shared.v2.b32 	[%r11667+176], {%r11947, %r11940};
	cvt.u32.u16 	%r11948, %rs12906;
	cvt.u32.u16 	%r11949, %rs12907;
	prmt.b32 	%r11950, %r11949, %r11948, 0x3340U;
	cvt.u32.u16 	%r11951, %rs12908;
	cvt.u32.u16 	%r11952, %rs12909;
	prmt.b32 	%r11953, %r11952, %r11951, 0x3340U;
	prmt.b32 	%r11954, %r11953, %r11950, 0x5410U;
	cvt.u32.u16 	%r11955, %rs12910;
	cvt.u32.u16 	%r11956, %rs12911;
	prmt.b32 	%r11957, %r11956, %r11955, 0x3340U;
	cvt.u32.u16 	%r11958, %rs12912;
	cvt.u32.u16 	%r11959, %rs12913;
	prmt.b32 	%r11960, %r11959, %r11958, 0x3340U;
	prmt.b32 	%r11961, %r11960, %r11957, 0x5410U;
	st.shared.v2.b32 	[%r11667+184], {%r11961, %r11954};
	cvt.u32.u16 	%r11962, %rs12898;
	cvt.u32.u16 	%r11963, %rs12899;
	prmt.b32 	%r11964, %r11963, %r11962, 0x3340U;
	cvt.u32.u16 	%r11965, %rs12900;
	cvt.u32.u16 	%r11966, %rs12901;
	prmt.b32 	%r11967, %r11966, %r11965, 0x3340U;
	prmt.b32 	%r11968, %r11967, %r11964, 0x5410U;
	cvt.u32.u16 	%r11969, %rs12902;
	cvt.u32.u16 	%r11970, %rs12903;
	prmt.b32 	%r11971, %r11970, %r11969, 0x3340U;
	cvt.u32.u16 	%r11972, %rs12904;
	cvt.u32.u16 	%r11973, %rs12905;
	prmt.b32 	%r11974, %r11973, %r11972, 0x3340U;
	prmt.b32 	%r11975, %r11974, %r11971, 0x5410U;
	st.shared.v2.b32 	[%r11667+192], {%r11975, %r11968};
	cvt.u32.u16 	%r11976, %rs12890;
	cvt.u32.u16 	%r11977, %rs12891;
	prmt.b32 	%r11978, %r11977, %r11976, 0x3340U;
	cvt.u32.u16 	%r11979, %rs12892;
	cvt.u32.u16 	%r11980, %rs12893;
	prmt.b32 	%r11981, %r11980, %r11979, 0x3340U;
	prmt.b32 	%r11982, %r11981, %r11978, 0x5410U;
	cvt.u32.u16 	%r11983, %rs12894;
	cvt.u32.u16 	%r11984, %rs12895;
	prmt.b32 	%r11985, %r11984, %r11983, 0x3340U;
	cvt.u32.u16 	%r11986, %rs12896;
	cvt.u32.u16 	%r11987, %rs12897;
	prmt.b32 	%r11988, %r11987, %r11986, 0x3340U;
	prmt.b32 	%r11989, %r11988, %r11985, 0x5410U;
	st.shared.v2.b32 	[%r11667+200], {%r11989, %r11982};
	cvt.u32.u16 	%r11990, %rs12882;
	cvt.u32.u16 	%r11991, %rs12883;
	prmt.b32 	%r11992, %r11991, %r11990, 0x3340U;
	cvt.u32.u16 	%r11993, %rs12884;
	cvt.u32.u16 	%r11994, %rs12885;
	prmt.b32 	%r11995, %r11994, %r11993, 0x3340U;
	prmt.b32 	%r11996, %r11995, %r11992, 0x5410U;
	cvt.u32.u16 	%r11997, %rs12886;
	cvt.u32.u16 	%r11998, %rs12887;
	prmt.b32 	%r11999, %r11998, %r11997, 0x3340U;
	cvt.u32.u16 	%r12000, %rs12888;
	cvt.u32.u16 	%r12001, %rs12889;
	prmt.b32 	%r12002, %r12001, %r12000, 0x3340U;
	prmt.b32 	%r12003, %r12002, %r11999, 0x5410U;
	st.shared.v2.b32 	[%r11667+208], {%r12003, %r11996};
	cvt.u32.u16 	%r12004, %rs12874;
	cvt.u32.u16 	%r12005, %rs12875;
	prmt.b32 	%r12006, %r12005, %r12004, 0x3340U;
	cvt.u32.u16 	%r12007, %rs12876;
	cvt.u32.u16 	%r12008, %rs12877;
	prmt.b32 	%r12009, %r12008, %r12007, 0x3340U;
	prmt.b32 	%r12010, %r12009, %r12006, 0x5410U;
	cvt.u32.u16 	%r12011, %rs12878;
	cvt.u32.u16 	%r12012, %rs12879;
	prmt.b32 	%r12013, %r12012, %r12011, 0x3340U;
	cvt.u32.u16 	%r12014, %rs12880;
	cvt.u32.u16 	%r12015, %rs12881;
	prmt.b32 	%r12016, %r12015, %r12014, 0x3340U;
	prmt.b32 	%r12017, %r12016, %r12013, 0x5410U;
	st.shared.v2.b32 	[%r11667+216], {%r12017, %r12010};
	cvt.u32.u16 	%r12018, %rs12866;
	cvt.u32.u16 	%r12019, %rs12867;
	prmt.b32 	%r12020, %r12019, %r12018, 0x3340U;
	cvt.u32.u16 	%r12021, %rs12868;
	cvt.u32.u16 	%r12022, %rs12869;
	prmt.b32 	%r12023, %r12022, %r12021, 0x3340U;
	prmt.b32 	%r12024, %r12023, %r12020, 0x5410U;
	cvt.u32.u16 	%r12025, %rs12870;
	cvt.u32.u16 	%r12026, %rs12871;
	prmt.b32 	%r12027, %r12026, %r12025, 0x3340U;
	cvt.u32.u16 	%r12028, %rs12872;
	cvt.u32.u16 	%r12029, %rs12873;
	prmt.b32 	%r12030, %r12029, %r12028, 0x3340U;
	prmt.b32 	%r12031, %r12030, %r12027, 0x5410U;
	st.shared.v2.b32 	[%r11667+224], {%r12031, %r12024};
	cvt.u32.u16 	%r12032, %rs12858;
	cvt.u32.u16 	%r12033, %rs12859;
	prmt.b32 	%r12034, %r12033, %r12032, 0x3340U;
	cvt.u32.u16 	%r12035, %rs12860;
	cvt.u32.u16 	%r12036, %rs12861;
	prmt.b32 	%r12037, %r12036, %r12035, 0x3340U;
	prmt.b32 	%r12038, %r12037, %r12034, 0x5410U;
	cvt.u32.u16 	%r12039, %rs12862;
	cvt.u32.u16 	%r12040, %rs12863;
	prmt.b32 	%r12041, %r12040, %r12039, 0x3340U;
	cvt.u32.u16 	%r12042, %rs12864;
	cvt.u32.u16 	%r12043, %rs12865;
	prmt.b32 	%r12044, %r12043, %r12042, 0x3340U;
	prmt.b32 	%r12045, %r12044, %r12041, 0x5410U;
	st.shared.v2.b32 	[%r11667+232], {%r12045, %r12038};
	cvt.u32.u16 	%r12046, %rs12850;
	cvt.u32.u16 	%r12047, %rs12851;
	prmt.b32 	%r12048, %r12047, %r12046, 0x3340U;
	cvt.u32.u16 	%r12049, %rs12852;
	cvt.u32.u16 	%r12050, %rs12853;
	prmt.b32 	%r12051, %r12050, %r12049, 0x3340U;
	prmt.b32 	%r12052, %r12051, %r12048, 0x5410U;
	cvt.u32.u16 	%r12053, %rs12854;
	cvt.u32.u16 	%r12054, %rs12855;
	prmt.b32 	%r12055, %r12054, %r12053, 0x3340U;
	cvt.u32.u16 	%r12056, %rs12856;
	cvt.u32.u16 	%r12057, %rs12857;
	prmt.b32 	%r12058, %r12057, %r12056, 0x3340U;
	prmt.b32 	%r12059, %r12058, %r12055, 0x5410U;
	st.shared.v2.b32 	[%r11667+240], {%r12059, %r12052};
	cvt.u32.u16 	%r12060, %rs12842;
	cvt.u32.u16 	%r12061, %rs12843;
	prmt.b32 	%r12062, %r12061, %r12060, 0x3340U;
	cvt.u32.u16 	%r12063, %rs12844;
	cvt.u32.u16 	%r12064, %rs12845;
	prmt.b32 	%r12065, %r12064, %r12063, 0x3340U;
	prmt.b32 	%r12066, %r12065, %r12062, 0x5410U;
	cvt.u32.u16 	%r12067, %rs12846;
	cvt.u32.u16 	%r12068, %rs12847;
	prmt.b32 	%r12069, %r12068, %r12067, 0x3340U;
	cvt.u32.u16 	%r12070, %rs12848;
	cvt.u32.u16 	%r12071, %rs12849;
	prmt.b32 	%r12072, %r12071, %r12070, 0x3340U;
	prmt.b32 	%r12073, %r12072, %r12069, 0x5410U;
	st.shared.v2.b32 	[%r11667+248], {%r12073, %r12066};
	cvt.u32.u16 	%r12074, %rs12834;
	cvt.u32.u16 	%r12075, %rs12835;
	prmt.b32 	%r12076, %r12075, %r12074, 0x3340U;
	cvt.u32.u16 	%r12077, %rs12836;
	cvt.u32.u16 	%r12078, %rs12837;
	prmt.b32 	%r12079, %r12078, %r12077, 0x3340U;
	prmt.b32 	%r12080, %r12079, %r12076, 0x5410U;
	cvt.u32.u16 	%r12081, %rs12838;
	cvt.u32.u16 	%r12082, %rs12839;
	prmt.b32 	%r12083, %r12082, %r12081, 0x3340U;
	cvt.u32.u16 	%r12084, %rs12840;
	cvt.u32.u16 	%r12085, %rs12841;
	prmt.b32 	%r12086, %r12085, %r12084, 0x3340U;
	prmt.b32 	%r12087, %r12086, %r12083, 0x5410U;
	st.shared.v2.b32 	[%r11667+256], {%r12087, %r12080};
	cvt.u32.u16 	%r12088, %rs12826;
	cvt.u32.u16 	%r12089, %rs12827;
	prmt.b32 	%r12090, %r12089, %r12088, 0x3340U;
	cvt.u32.u16 	%r12091, %rs12828;
	cvt.u32.u16 	%r12092, %rs12829;
	prmt.b32 	%r12093, %r12092, %r12091, 0x3340U;
	prmt.b32 	%r12094, %r12093, %r12090, 0x5410U;
	cvt.u32.u16 	%r12095, %rs12830;
	cvt.u32.u16 	%r12096, %rs12831;
	prmt.b32 	%r12097, %r12096, %r12095, 0x3340U;
	cvt.u32.u16 	%r12098, %rs12832;
	cvt.u32.u16 	%r12099, %rs12833;
	prmt.b32 	%r12100, %r12099, %r12098, 0x3340U;
	prmt.b32 	%r12101, %r12100, %r12097, 0x5410U;
	st.shared.v2.b32 	[%r11667+264], {%r12101, %r12094};
	cvt.u32.u16 	%r12102, %rs12818;
	cvt.u32.u16 	%r12103, %rs12819;
	prmt.b32 	%r12104, %r12103, %r12102, 0x3340U;
	cvt.u32.u16 	%r12105, %rs12820;
	cvt.u32.u16 	%r12106, %rs12821;
	prmt.b32 	%r12107, %r12106, %r12105, 0x3340U;
	prmt.b32 	%r12108, %r12107, %r12104, 0x5410U;
	cvt.u32.u16 	%r12109, %rs12822;
	cvt.u32.u16 	%r12110, %rs12823;
	prmt.b32 	%r12111, %r12110, %r12109, 0x3340U;
	cvt.u32.u16 	%r12112, %rs12824;
	cvt.u32.u16 	%r12113, %rs12825;
	prmt.b32 	%r12114, %r12113, %r12112, 0x3340U;
	prmt.b32 	%r12115, %r12114, %r12111, 0x5410U;
	st.shared.v2.b32 	[%r11667+272], {%r12115, %r12108};
$L__BB4_142:
	bar.sync 	0;
	mov.u32 	%r12116, %tid.x;
	setp.ne.s32 	%p36, %r12116, 0;
	@%p36 bra 	$L__BB4_169;
	ld.shared.v2.b32 	{%r12118, %r12119}, [_ZZN3cub18CUB_300001_SM_10006detail6reduce28DeviceReduceSingleTileKernelINS2_10policy_hubI4Itemy13Addition_funcE10Policy1000EN6thrust24THRUST_300001_SM_1000_NS6detail15normal_iteratorINSA_10device_ptrIS5_EEEEPS5_yS6_S5_S5_N4cuda3std3__410__identityEEEvT0_T1_T2_T3_T4_T6_E12temp_storage+544];
	ld.shared.v2.b32 	{%r12120, %r12121}, [_ZZN3cub18CUB_300001_SM_10006detail6reduce28DeviceReduceSingleTileKernelINS2_10policy_hubI4Itemy13Addition_funcE10Policy1000EN6thrust24THRUST_300001_SM_1000_NS6detail15normal_iteratorINSA_10device_ptrIS5_EEEEPS5_yS6_S5_S5_N4cuda3std3__410__identityEEEvT0_T1_T2_T3_T4_T6_E12temp_storage+536];
	ld.shared.v2.b32 	{%r12122, %r12123}, [_ZZN3cub18CUB_300001_SM_10006detail6reduce28DeviceReduceSingleTileKernelINS2_10policy_hubI4Itemy13Addition_funcE10Policy1000EN6thrust24THRUST_300001_SM_1000_NS6detail15normal_iteratorINSA_10device_ptrIS5_EEEEPS5_yS6_S5_S5_N4cuda3std3__410__identityEEEvT0_T1_T2_T3_T4_T6_E12temp_storage+528];
	ld.shared.v2.b32 	{%r12124, %r12125}, [_ZZN3cub18CUB_300001_SM_10006detail6reduce28DeviceReduceSingleTileKernelINS2_10policy_hubI4Itemy13Addition_funcE10Policy1000EN6thrust24THRUST_300001_SM_1000_NS6detail15normal_iteratorINSA_10device_ptrIS5_EEEEPS5_yS6_S5_S5_N4cuda3std3__410__identityEEEvT0_T1_T2_T3_T4_T6_E12temp_storage+520];
	ld.shared.v2.b32 	{%r12126, %r12127}, [_ZZN3cub18CUB_300001_SM_10006detail6reduce28DeviceReduceSingleTileKernelINS2_10policy_hubI4Itemy13Addition_funcE10Policy1000EN6thrust24THRUST_300001_SM_1000_NS6detail15normal_iteratorINSA_10device_ptrIS5_EEEEPS5_yS6_S5_S5_N4cuda3std3__410__identityEEEvT0_T1_T2_T3_T4_T6_E12temp_storage+512];
	ld.shared.v2.b32 	{%r12128, %r12129}, [_ZZN3cub18CUB_300001_SM_10006detail6reduce28DeviceReduceSingleTileKernelINS2_10policy_hubI4Itemy13Addition_funcE10Policy1000EN6thrust24THRUST_300001_SM_1000_NS6detail15normal_iteratorINSA_10device_ptrIS5_EEEEPS5_yS6_S5_S5_N4cuda3std3__410__identityEEEvT0_T1_T2_T3_T4_T6_E12temp_storage+504];
	ld.shared.v2.b32 	{%r12130, %r12131}, [_ZZN3cub18CUB_300001_SM_10006detail6reduce28DeviceReduceSingleTileKernelINS2_10policy_hubI4Itemy13Addition_funcE10Policy1000EN6thrust24THRUST_300001_SM_1000_NS6detail15normal_iteratorINSA_10device_ptrIS5_EEEEPS5_yS6_S5_S5_N4cuda3std3__410__identityEEEvT0_T1_T2_T3_T4_T6_E12temp_storage+496];
	ld.shared.v2.b32 	{%r12132, %r12133}, [_ZZN3cub18CUB_300001_SM_10006detail6reduce28DeviceReduceSingleTileKernelINS2_10policy_hubI4Itemy13Addition_funcE10Policy1000EN6thrust24THRUST_300001_SM_1000_NS6detail15normal_iteratorINSA_10device_ptrIS5_EEEEPS5_yS6_S5_S5_N4cuda3std3__410__identityEEEvT0_T1_T2_T3_T4_T6_E12temp_storage+488];
	ld.shared.v2.b32 	{%r12134, %r12135}, [_ZZN3cub18CUB_300001_SM_10006detail6reduce28DeviceReduceSingleTileKernelINS2_10policy_hubI4Itemy13Addition_funcE10Policy1000EN6thrust24THRUST_300001_SM_1000_NS6detail15normal_iteratorINSA_10device_ptrIS5_EEEEPS5_yS6_S5_S5_N4cuda3std3__410__identityEEEvT0_T1_T2_T3_T4_T6_E12temp_storage+480];
	ld.shared.v2.b32 	{%r12136, %r12137}, [_ZZN3cub18CUB_300001_SM_10006detail6reduce28DeviceReduceSingleTileKernelINS2_10policy_hubI4Itemy13Addition_funcE10Policy1000EN6thrust24THRUST_300001_SM_1000_NS6detail15normal_iteratorINSA_10device_ptrIS5_EEEEPS5_yS6_S5_S5_N4cuda3std3__410__identityEEEvT0_T1_T2_T3_T4_T6_E12temp_storage+472];
	ld.shared.v2.b32 	{%r12138, %r12139}, [_ZZN3cub18CUB_300001_SM_10006detail6reduce28DeviceReduceSingleTileKernelINS2_10policy_hubI4Itemy13Addition_funcE10Policy1000EN6thrust24THRUST_300001_SM_1000_NS6detail15normal_iteratorINSA_10device_ptrIS5_EEEEPS5_yS6_S5_S5_N4cuda3std3__410__identityEEEvT0_T1_T2_T3_T4_T6_E12temp_storage+464];
	ld.shared.v2.b32 	{%r12140, %r12141}, [_ZZN3cub18CUB_300001_SM_10006detail6reduce28DeviceReduceSingleTileKernelINS2_10policy_hubI4Itemy13Addition_funcE10Policy1000EN6thrust24THRUST_300001_SM_1000_NS6detail15normal_iteratorINSA_10device_ptrIS5_EEEEPS5_yS6_S5_S5_N4cuda3std3__410__identityEEEvT0_T1_T2_T3_T4_T6_E12temp_storage+456];
	ld.shared.v2.b32 	{%r12142, %r12143}, [_ZZN3cub18CUB_300001_SM_10006detail6reduce28DeviceReduceSingleTileKernelINS2_10policy_hubI4Itemy13Addition_funcE10Policy1000EN6thrust24THRUST_300001_SM_1000_NS6detail15normal_iteratorINSA_10device_ptrIS5_EEEEPS5_yS6_S5_S5_N4cuda3std3__410__identityEEEvT0_T1_T2_T3_T4_T6_E12temp_storage+448];
	ld.shared.v2.b32 	{%r12144, %r12145}, [_ZZN3cub18CUB_300001_SM_10006detail6reduce28DeviceReduceSingleTileKernelINS2_10policy_hubI4Itemy13Addition_funcE10Policy1000EN6thrust24THRUST_300001_SM_1000_NS6detail15normal_iteratorINSA_10device_ptrIS5_EEEEPS5_yS6_S5_S5_N4cuda3std3__410__identityEEEvT0_T1_T2_T3_T4_T6_E12temp_storage+440];
	ld.shared.v2.b32 	{%r12146, %r12147}, [_ZZN3cub18CUB_300001_SM_10006detail6reduce28DeviceReduceSingleTileKernelINS2_10policy_hubI4Itemy13Addition_funcE10Policy1000EN6thrust24THRUST_300001_SM_1000_NS6detail15normal_iteratorINSA_10device_ptrIS5_EEEEPS5_yS6_S5_S5_N4cuda3std3__410__identityEEEvT0_T1_T2_T3_T4_T6_E12temp_storage+432];
	ld.shared.v2.b32 	{%r12148, %r12149}, [_ZZN3cub18CUB_300001_SM_10006detail6reduce28DeviceReduceSingleTileKernelINS2_10policy_hubI4Itemy13Addition_funcE10Policy1000EN6thrust24THRUST_300001_SM_1000_NS6detail15normal_iteratorINSA_10device_ptrIS5_EEEEPS5_yS6_S5_S5_N4cuda3std3__410__identityEEEvT0_T1_T2_T3_T4_T6_E12temp_storage+424];
	ld.shared.v2.b32 	{%r12150, %r12151}, [_ZZN3cub18CUB_300001_SM_10006detail6reduce28DeviceReduceSingleTileKernelINS2_10policy_hubI4Itemy13Addition_funcE10Policy1000EN6thrust24THRUST_300001_SM_1000_NS6detail15normal_iteratorINSA_10device_ptrIS5_EEEEPS5_yS6_S5_S5_N4cuda3std3__410__identityEEEvT0_T1_T2_T3_T4_T6_E12temp_storage+416];
	ld.shared.v2.b32 	{%r12152, %r12153}, [_ZZN3cub18CUB_300001_SM_10006detail6reduce28DeviceReduceSingleTileKernelINS2_10policy_hubI4Itemy13Addition_funcE10Policy1000EN6thrust24THRUST_300001_SM_1000_NS6detail15normal_iteratorINSA_10device_ptrIS5_EEEEPS5_yS6_S5_S5_N4cuda3std3__410__identityEEEvT0_T1_T2_T3_T4_T6_E12temp_storage+408];
	ld.shared.v2.b32 	{%r12154, %r12155}, [_ZZN3cub18CUB_300001_SM_10006detail6reduce28DeviceReduceSingleTileKernelINS2_10policy_hubI4Itemy13Addition_funcE10Policy1000EN6thrust24THRUST_300001_SM_1000_NS6detail15normal_iteratorINSA_10device_ptrIS5_EEEEPS5_yS6_S5_S5_N4cuda3std3__410__identityEEEvT0_T1_T2_T3_T4_T6_E12temp_storage+400];
	ld.shared.v2.b32 	{%r12156, %r12157}, [_ZZN3cub18CUB_300001_SM_10006detail6reduce28DeviceReduceSingleTileKernelINS2_10policy_hubI4Itemy13Addition_funcE10Policy1000EN6thrust24THRUST_300001_SM_1000_NS6detail15normal_iteratorINSA_10device_ptrIS5_EEEEPS5_yS6_S5_S5_N4cuda3std3__410__identityEEEvT0_T1_T2_T3_T4_T6_E12temp_storage+392];
	ld.shared.v2.b32 	{%r12158, %r12159}, [_ZZN3cub18CUB_300001_SM_10006detail6reduce28DeviceReduceSingleTileKernelINS2_10policy_hubI4Itemy13Addition_funcE10Policy1000EN6thrust24THRUST_300001_SM_1000_NS6detail15normal_iteratorINSA_10device_ptrIS5_EEEEPS5_yS6_S5_S5_N4cuda3std3__410__identityEEEvT0_T1_T2_T3_T4_T6_E12temp_storage+384];
	ld.shared.v2.b32 	{%r12160, %r12161}, [_ZZN3cub18CUB_300001_SM_10006detail6reduce28DeviceReduceSingleTileKernelINS2_10policy_hubI4Itemy13Addition_funcE10Policy1000EN6thrust24THRUST_300001_SM_1000_NS6detail15normal_iteratorINSA_10device_ptrIS5_EEEEPS5_yS6_S5_S5_N4cuda3std3__410__identityEEEvT0_T1_T2_T3_T4_T6_E12temp_storage+376];
	ld.shared.v2.b32 	{%r12162, %r12163}, [_ZZN3cub18CUB_300001_SM_10006detail6reduce28DeviceReduceSingleTileKernelINS2_10policy_hubI4Itemy13Addition_funcE10Policy1000EN6thrust24THRUST_300001_SM_1000_NS6detail15normal_iteratorINSA_10device_ptrIS5_EEEEPS5_yS6_S5_S5_N4cuda3std3__410__identityEEEvT0_T1_T2_T3_T4_T6_E12temp_storage+368];
	ld.shared.v2.b32 	{%r12164, %r12165}, [_ZZN3cub18CUB_300001_SM_10006detail6reduce28DeviceReduceSingleTileKernelINS2_10policy_hubI4Itemy13Addition_funcE10Policy1000EN6thrust24THRUST_300001_SM_1000_NS6detail15normal_iteratorINSA_10device_ptrIS5_EEEEPS5_yS6_S5_S5_N4cuda3std3__410__identityEEEvT0_T1_T2_T3_T4_T6_E12temp_storage+360];
	ld.shared.v2.b32 	{%r12166, %r12167}, [_ZZN3cub18CUB_300001_SM_10006detail6reduce28DeviceReduceSingleTileKernelINS2_10policy_hubI4Itemy13Addition_funcE10Policy1000EN6thrust24THRUST_300001_SM_1000_NS6detail15normal_iteratorINSA_10device_ptrIS5_EEEEPS5_yS6_S5_S5_N4cuda3std3__410__identityEEEvT0_T1_T2_T3_T4_T6_E12temp_storage+352];
	ld.shared.v2.b32 	{%r12168, %r12169}, [_ZZN3cub18CUB_300001_SM_10006detail6reduce28DeviceReduceSingleTileKernelINS2_10policy_hubI4Itemy13Addition_funcE10Policy1000EN6thrust24THRUST_300001_SM_1000_NS6detail15normal_iteratorINSA_10device_ptrIS5_EEEEPS5_yS6_S5_S5_N4cuda3std3__410__identityEEEvT0_T1_T2_T3_T4_T6_E12temp_storage+344];
	ld.shared.v2.b32 	{%r12170, %r12171}, [_ZZN3cub18CUB_300001_SM_10006detail6reduce28DeviceReduceSingleTileKernelINS2_10policy_hubI4Itemy13Addition_funcE10Policy1000EN6thrust24THRUST_300001_SM_1000_NS6detail15normal_iteratorINSA_10device_ptrIS5_EEEEPS5_yS6_S5_S5_N4cuda3std3__410__identityEEEvT0_T1_T2_T3_T4_T6_E12temp_storage+336];
	ld.shared.v2.b32 	{%r12172, %r12173}, [_ZZN3cub18CUB_300001_SM_10006detail6reduce28DeviceReduceSingleTileKernelINS2_10policy_hubI4Itemy13Addition_funcE10Policy1000EN6thrust24THRUST_300001_SM_1000_NS6detail15normal_iteratorINSA_10device_ptrIS5_EEEEPS5_yS6_S5_S5_N4cuda3std3__410__identityEEEvT0_T1_T2_T3_T4_T6_E12temp_storage+328];
	ld.shared.v2.b32 	{%r12174, %r12175}, [_ZZN3cub18CUB_300001_SM_10006detail6reduce28DeviceReduceSingleTileKernelINS2_10policy_hubI4Itemy13Addition_funcE10Policy1000EN6thrust24THRUST_300001_SM_1000_NS6detail15normal_iteratorINSA_10device_ptrIS5_EEEEPS5_yS6_S5_S5_N4cuda3std3__410__identityEEEvT0_T1_T2_T3_T4_T6_E12temp_storage+320];
	ld.shared.v2.b32 	{%r12176, %r12177}, [_ZZN3cub18CUB_300001_SM_10006detail6reduce28DeviceReduceSingleTileKernelINS2_10policy_hubI4Itemy13Addition_funcE10Policy1000EN6thrust24THRUST_300001_SM_1000_NS6detail15normal_iteratorINSA_10device_ptrIS5_EEEEPS5_yS6_S5_S5_N4cuda3std3__410__identityEEEvT0_T1_T2_T3_T4_T6_E12temp_storage+312];
	ld.shared.v2.b32 	{%r12178, %r12179}, [_ZZN3cub18CUB_300001_SM_10006detail6reduce28DeviceReduceSingleTileKernelINS2_10policy_hubI4Itemy13Addition_funcE10Policy1000EN6thrust24THRUST_300001_SM_1000_NS6detail15normal_iteratorINSA_10device_ptrIS5_EEEEPS5_yS6_S5_S5_N4cuda3std3__410__identityEEEvT0_T1_T2_T3_T4_T6_E12temp_storage+304];
	ld.shared.v2.b32 	{%r12180, %r12181}, [_ZZN3cub18CUB_300001_SM_10006detail6reduce28DeviceReduceSingleTileKernelINS2_10policy_hubI4Itemy13Addition_funcE10Policy1000EN6thrust24THRUST_300001_SM_1000_NS6detail15normal_iteratorINSA_10device_ptrIS5_EEEEPS5_yS6_S5_S5_N4cuda3std3__410__identityEEEvT0_T1_T2_T3_T4_T6_E12temp_storage+296];
	bfe.u32 	%r12182, %r12180, 0, 8;
	cvt.u16.u32 	%rs18211, %r12182;
	ld.shared.f64 	%fd62, [_ZZN3cub18CUB_300001_SM_10006detail6reduce28DeviceReduceSingleTileKernelINS2_10policy_hubI4Itemy13Addition_funcE10Policy1000EN6thrust24THRUST_300001_SM_1000_NS6detail15normal_iteratorINSA_10device_ptrIS5_EEEEPS5_yS6_S5_S5_N4cuda3std3__410__identityEEEvT0_T1_T2_T3_T4_T6_E12temp_storage+288];
	ld.shared.u32 	%r860, [_ZZN3cub18CUB_300001_SM_10006detail6reduce28DeviceReduceSingleTileKernelINS2_10policy_hubI4Itemy13Addition_funcE10Policy1000EN6thrust24THRUST_300001_SM_1000_NS6detail15normal_iteratorINSA_10device_ptrIS5_EEEEPS5_yS6_S5_S5_N4cuda3std3__410__identityEEEvT0_T1_T2_T3_T4_T6_E12temp_storage+280];
	st.local.u32 	[%rd3], %r860;
	st.local.f64 	[%rd3+8], %fd62;
	st.local.v2.b32 	[%rd3+16], {%r12180, %r12181};
	st.local.v2.b32 	[%rd3+24], {%r12178, %r12179};
	st.local.v2.b32 	[%rd3+32], {%r12176, %r12177};
	st.local.v2.b32 	[%rd3+40], {%r12174, %r12175};
	st.local.v2.b32 	[%rd3+48], {%r12172, %r12173};
	st.local.v2.b32 	[%rd3+56], {%r12170, %r12171};
	st.local.v2.b32 	[%rd3+64], {%r12168, %r12169};
	st.local.v2.b32 	[%rd3+72], {%r12166, %r12167};
	st.local.v2.b32 	[%rd3+80], {%r12164, %r12165};
	st.local.v2.b32 	[%rd3+88], {%r12162, %r12163};
	st.local.v2.b32 	[%rd3+96], {%r12160, %r12161};
	st.local.v2.b32 	[%rd3+104], {%r12158, %r12159};
	st.local.v2.b32 	[%rd3+112], {%r12156, %r12157};
	st.local.v2.b32 	[%rd3+120], {%r12154, %r12155};
	st.local.v2.b32 	[%rd3+128], {%r12152, %r12153};
	st.local.v2.b32 	[%rd3+136], {%r12150, %r12151};
	st.local.v2.b32 	[%rd3+144], {%r12148, %r12149};
	st.local.v2.b32 	[%rd3+152], {%r12146, %r12147};
	st.local.v2.b32 	[%rd3+160], {%r12144, %r12145};
	st.local.v2.b32 	[%rd3+168], {%r12142, %r12143};
	st.local.v2.b32 	[%rd3+176], {%r12140, %r12141};
	st.local.v2.b32 	[%rd3+184], {%r12138, %r12139};
	st.local.v2.b32 	[%rd3+192], {%r12136, %r12137};
	st.local.v2.b32 	[%rd3+200], {%r12134, %r12135};
	st.local.v2.b32 	[%rd3+208], {%r12132, %r12133};
	st.local.v2.b32 	[%rd3+216], {%r12130, %r12131};
	st.local.v2.b32 	[%rd3+224], {%r12128, %r12129};
	st.local.v2.b32 	[%rd3+232], {%r12126, %r12127};
	st.local.v2.b32 	[%rd3+240], {%r12124, %r12125};
	st.local.v2.b32 	[%rd3+248], {%r12122, %r12123};
	st.local.v2.b32 	[%rd3+256], {%r12120, %r12121};
	st.local.v2.b32 	[%rd3+264], {%r12118, %r12119};
	st.local.u32 	[%rd4], %r28642;
	st.local.f64 	[%rd4+8], %fd78;
	cvt.u32.u16 	%r12183, %rs13066;
	cvt.u32.u16 	%r12184, %rs13067;
	prmt.b32 	%r12185, %r12184, %r12183, 0x3340U;
	cvt.u32.u16 	%r12186, %rs13068;
	cvt.u32.u16 	%r12187, %rs13069;
	prmt.b32 	%r12188, %r12187, %r12186, 0x3340U;
	prmt.b32 	%r12189, %r12188, %r12185, 0x5410U;
	cvt.u32.u16 	%r12190, %rs13070;
	cvt.u32.u16 	%r12191, %rs13071;
	prmt.b32 	%r12192, %r12191, %r12190, 0x3340U;
	cvt.u32.u16 	%r12193, %rs13072;
	cvt.u32.u16 	%r12194, %rs13073;
	prmt.b32 	%r12195, %r12194, %r12193, 0x3340U;
	prmt.b32 	%r12196, %r12195, %r12192, 0x5410U;
	st.local.v2.b32 	[%rd4+16], {%r12196, %r12189};
	cvt.u32.u16 	%r12197, %rs13058;
	cvt.u32.u16 	%r12198, %rs13059;
	prmt.b32 	%r12199, %r12198, %r12197, 0x3340U;
	cvt.u32.u16 	%r12200, %rs13060;
	cvt.u32.u16 	%r12201, %rs13061;
	prmt.b32 	%r12202, %r12201, %r12200, 0x3340U;
	prmt.b32 	%r12203, %r12202, %r12199, 0x5410U;
	cvt.u32.u16 	%r12204, %rs13062;
	cvt.u32.u16 	%r12205, %rs13063;
	prmt.b32 	%r12206, %r12205, %r12204, 0x3340U;
	cvt.u32.u16 	%r12207, %rs13064;
	cvt.u32.u16 	%r12208, %rs13065;
	prmt.b32 	%r12209, %r12208, %r12207, 0x3340U;
	prmt.b32 	%r12210, %r12209, %r12206, 0x5410U;
	st.local.v2.b32 	[%rd4+24], {%r12210, %r12203};
	cvt.u32.u16 	%r12211, %rs13050;
	cvt.u32.u16 	%r12212, %rs13051;
	prmt.b32 	%r12213, %r12212, %r12211, 0x3340U;
	cvt.u32.u16 	%r12214, %rs13052;
	cvt.u32.u16 	%r12215, %rs13053;
	prmt.b32 	%r12216, %r12215, %r12214, 0x3340U;
	prmt.b32 	%r12217, %r12216, %r12213, 0x5410U;
	cvt.u32.u16 	%r12218, %rs13054;
	cvt.u32.u16 	%r12219, %rs13055;
	prmt.b32 	%r12220, %r12219, %r12218, 0x3340U;
	cvt.u32.u16 	%r12221, %rs13056;
	cvt.u32.u16 	%r12222, %rs13057;
	prmt.b32 	%r12223, %r12222, %r12221, 0x3340U;
	prmt.b32 	%r12224, %r12223, %r12220, 0x5410U;
	st.local.v2.b32 	[%rd4+32], {%r12224, %r12217};
	cvt.u32.u16 	%r12225, %rs13042;
	cvt.u32.u16 	%r12226, %rs13043;
	prmt.b32 	%r12227, %r12226, %r12225, 0x3340U;
	cvt.u32.u16 	%r12228, %rs13044;
	cvt.u32.u16 	%r12229, %rs13045;
	prmt.b32 	%r12230, %r12229, %r12228, 0x3340U;
	prmt.b32 	%r12231, %r12230, %r12227, 0x5410U;
	cvt.u32.u16 	%r12232, %rs13046;
	cvt.u32.u16 	%r12233, %rs13047;
	prmt.b32 	%r12234, %r12233, %r12232, 0x3340U;
	cvt.u32.u16 	%r12235, %rs13048;
	cvt.u32.u16 	%r12236, %rs13049;
	prmt.b32 	%r12237, %r12236, %r12235, 0x3340U;
	prmt.b32 	%r12238, %r12237, %r12234, 0x5410U;
	st.local.v2.b32 	[%rd4+40], {%r12238, %r12231};
	cvt.u32.u16 	%r12239, %rs13034;
	cvt.u32.u16 	%r12240, %rs13035;
	prmt.b32 	%r12241, %r12240, %r12239, 0x3340U;
	cvt.u32.u16 	%r12242, %rs13036;
	cvt.u32.u16 	%r12243, %rs13037;
	prmt.b32 	%r12244, %r12243, %r12242, 0x3340U;
	prmt.b32 	%r12245, %r12244, %r12241, 0x5410U;
	cvt.u32.u16 	%r12246, %rs13038;
	cvt.u32.u16 	%r12247, %rs13039;
	prmt.b32 	%r12248, %r12247, %r12246, 0x3340U;
	cvt.u32.u16 	%r12249, %rs13040;
	cvt.u32.u16 	%r12250, %rs13041;
	prmt.b32 	%r12251, %r12250, %r12249, 0x3340U;
	prmt.b32 	%r12252, %r12251, %r12248, 0x5410U;
	st.local.v2.b32 	[%rd4+48], {%r12252, %r12245};
	cvt.u32.u16 	%r12253, %rs13026;
	cvt.u32.u16 	%r12254, %rs13027;
	prmt.b32 	%r12255, %r12254, %r12253, 0x3340U;
	cvt.u32.u16 	%r12256, %rs13028;
	cvt.u32.u16 	%r12257, %rs13029;
	prmt.b32 	%r12258, %r12257, %r12256, 0x3340U;
	prmt.b32 	%r12259, %r12258, %r12255, 0x5410U;
	cvt.u32.u16 	%r12260, %rs13030;
	cvt.u32.u16 	%r12261, %rs13031;
	prmt.b32 	%r12262, %r12261, %r12260, 0x3340U;
	cvt.u32.u16 	%r12263, %rs13032;
	cvt.u32.u16 	%r12264, %rs13033;
	prmt.b32 	%r12265, %r12264, %r12263, 0x3340U;
	prmt.b32 	%r12266, %r12265, %r12262, 0x5410U;
	st.local.v2.b32 	[%rd4+56], {%r12266, %r12259};
	cvt.u32.u16 	%r12267, %rs13018;
	cvt.u32.u16 	%r12268, %rs13019;
	prmt.b32 	%r12269, %r12268, %r12267, 0x3340U;
	cvt.u32.u16 	%r12270, %rs13020;
	cvt.u32.u16 	%r12271, %rs13021;
	prmt.b32 	%r12272, %r12271, %r12270, 0x3340U;
	prmt.b32 	%r12273, %r12272, %r12269, 0x5410U;
	cvt.u32.u16 	%r12274, %rs13022;
	cvt.u32.u16 	%r12275, %rs13023;
	prmt.b32 	%r12276, %r12275, %r12274, 0x3340U;
	cvt.u32.u16 	%r12277, %rs13024;
	cvt.u32.u16 	%r12278, %rs13025;
	prmt.b32 	%r12279, %r12278, %r12277, 0x3340U;
	prmt.b32 	%r12280, %r12279, %r12276, 0x5410U;
	st.local.v2.b32 	[%rd4+64], {%r12280, %r12273};
	cvt.u32.u16 	%r12281, %rs13010;
	cvt.u32.u16 	%r12282, %rs13011;
	prmt.b32 	%r12283, %r12282, %r12281, 0x3340U;
	cvt.u32.u16 	%r12284, %rs13012;
	cvt.u32.u16 	%r12285, %rs13013;
	prmt.b32 	%r12286, %r12285, %r12284, 0x3340U;
	prmt.b32 	%r12287, %r12286, %r12283, 0x5410U;
	cvt.u32.u16 	%r12288, %rs13014;
	cvt.u32.u16 	%r12289, %rs13015;
	prmt.b32 	%r12290, %r12289, %r12288, 0x3340U;
	cvt.u32.u16 	%r12291, %rs13016;
	cvt.u32.u16 	%r12292, %rs13017;
	prmt.b32 	%r12293, %r12292, %r12291, 0x3340U;
	prmt.b32 	%r12294, %r12293, %r12290, 0x5410U;
	st.local.v2.b32 	[%rd4+72], {%r12294, %r12287};
	cvt.u32.u16 	%r12295, %rs13002;
	cvt.u32.u16 	%r12296, %rs13003;
	prmt.b32 	%r12297, %r12296, %r12295, 0x3340U;
	cvt.u32.u16 	%r12298, %rs13004;
	cvt.u32.u16 	%r12299, %rs13005;
	prmt.b32 	%r12300, %r12299, %r12298, 0x3340U;
	prmt.b32 	%r12301, %r12300, %r12297, 0x5410U;
	cvt.u32.u16 	%r12302, %rs13006;
	cvt.u32.u16 	%r12303, %rs13007;
	prmt.b32 	%r12304, %r12303, %r12302, 0x3340U;
	cvt.u32.u16 	%r12305, %rs13008;
	cvt.u32.u16 	%r12306, %rs13009;
	prmt.b32 	%r12307, %r12306, %r12305, 0x3340U;
	prmt.b32 	%r12308, %r12307, %r12304, 0x5410U;
	st.local.v2.b32 	[%rd4+80], {%r12308, %r12301};
	cvt.u32.u16 	%r12309, %rs12994;
	cvt.u32.u16 	%r12310, %rs12995;
	prmt.b32 	%r12311, %r12310, %r12309, 0x3340U;
	cvt.u32.u16 	%r12312, %rs12996;
	cvt.u32.u16 	%r12313, %rs12997;
	prmt.b32 	%r12314, %r12313, %r12312, 0x3340U;
	prmt.b32 	%r12315, %r12314, %r12311, 0x5410U;
	cvt.u32.u16 	%r12316, %rs12998;
	cvt.u32.u16 	%r12317, %rs12999;
	prmt.b32 	%r12318, %r12317, %r12316, 0x3340U;
	cvt.u32.u16 	%r12319, %rs13000;
	cvt.u32.u16 	%r12320, %rs13001;
	prmt.b32 	%r12321, %r12320, %r12319, 0x3340U;
	prmt.b32 	%r12322, %r12321, %r12318, 0x5410U;
	st.local.v2.b32 	[%rd4+88], {%r12322, %r12315};
	cvt.u32.u16 	%r12323, %rs12986;
	cvt.u32.u16 	%r12324, %rs12987;
	prmt.b32 	%r12325, %r12324, %r12323, 0x3340U;
	cvt.u32.u16 	%r12326, %rs12988;
	cvt.u32.u16 	%r12327, %rs12989;
	prmt.b32 	%r12328, %r12327, %r12326, 0x3340U;
	prmt.b32 	%r12329, %r12328, %r12325, 0x5410U;
	cvt.u32.u16 	%r12330, %rs12990;
	cvt.u32.u16 	%r12331, %rs12991;
	prmt.b32 	%r12332, %r12331, %r12330, 0x3340U;
	cvt.u32.u16 	%r12333, %rs12992;
	cvt.u32.u16 	%r12334, %rs12993;
	prmt.b32 	%r12335, %r12334, %r12333, 0x3340U;
	prmt.b32 	%r12336, %r12335, %r12332, 0x5410U;
	st.local.v2.b32 	[%rd4+96], {%r12336, %r12329};
	cvt.u32.u16 	%r12337, %rs12978;
	cvt.u32.u16 	%r12338, %rs12979;
	prmt.b32 	%r12339, %r12338, %r12337, 0x3340U;
	cvt.u32.u16 	%r12340, %rs12980;
	cvt.u32.u16 	%r12341, %rs12981;
	prmt.b32 	%r12342, %r12341, %r12340, 0x3340U;
	prmt.b32 	%r12343, %r12342, %r12339, 0x5410U;
	cvt.u32.u16 	%r12344, %rs12982;
	cvt.u32.u16 	%r12345, %rs12983;
	prmt.b32 	%r12346, %r12345, %r12344, 0x3340U;
	cvt.u32.u16 	%r12347, %rs12984;
	cvt.u32.u16 	%r12348, %rs12985;
	prmt.b32 	%r12349, %r12348, %r12347, 0x3340U;
	prmt.b32 	%r12350, %r12349, %r12346, 0x5410U;
	st.local.v2.b32 	[%rd4+104], {%r12350, %r12343};
	cvt.u32.u16 	%r12351, %rs12970;
	cvt.u32.u16 	%r12352, %rs12971;
	prmt.b32 	%r12353, %r12352, %r12351, 0x3340U;
	cvt.u32.u16 	%r12354, %rs12972;
	cvt.u32.u16 	%r12355, %rs12973;
	prmt.b32 	%r12356, %r12355, %r12354, 0x3340U;
	prmt.b32 	%r12357, %r12356, %r12353, 0x5410U;
	cvt.u32.u16 	%r12358, %rs12974;
	cvt.u32.u16 	%r12359, %rs12975;
	prmt.b32 	%r12360, %r12359, %r12358, 0x3340U;
	cvt.u32.u16 	%r12361, %rs12976;
	cvt.u32.u16 	%r12362, %rs12977;
	prmt.b32 	%r12363, %r12362, %r12361, 0x3340U;
	prmt.b32 	%r12364, %r12363, %r12360, 0x5410U;
	st.local.v2.b32 	[%rd4+112], {%r12364, %r12357};
	cvt.u32.u16 	%r12365, %rs12962;
	cvt.u32.u16 	%r12366, %rs12963;
	prmt.b32 	%r12367, %r12366, %r12365, 0x3340U;
	cvt.u32.u16 	%r12368, %rs12964;
	cvt.u32.u16 	%r12369, %rs12965;
	prmt.b32 	%r12370, %r12369, %r12368, 0x3340U;
	prmt.b32 	%r12371, %r12370, %r12367, 0x5410U;
	cvt.u32.u16 	%r12372, %rs12966;
	cvt.u32.u16 	%r12373, %rs12967;
	prmt.b32 	%r12374, %r12373, %r12372, 0x3340U;
	cvt.u32.u16 	%r12375, %rs12968;
	cvt.u32.u16 	%r12376, %rs12969;
	prmt.b32 	%r12377, %r12376, %r12375, 0x3340U;
	prmt.b32 	%r12378, %r12377, %r12374, 0x5410U;
	st.local.v2.b32 	[%rd4+120], {%r12378, %r12371};
	cvt.u32.u16 	%r12379, %rs12954;
	cvt.u32.u16 	%r12380, %rs12955;
	prmt.b32 	%r12381, %r12380, %r12379, 0x3340U;
	cvt.u32.u16 	%r12382, %rs12956;
	cvt.u32.u16 	%r12383, %rs12957;
	prmt.b32 	%r12384, %r12383, %r12382, 0x3340U;
	prmt.b32 	%r12385, %r12384, %r12381, 0x5410U;
	cvt.u32.u16 	%r12386, %rs12958;
	cvt.u32.u16 	%r12387, %rs12959;
	prmt.b32 	%r12388, %r12387, %r12386, 0x3340U;
	cvt.u32.u16 	%r12389, %rs12960;
	cvt.u32.u16 	%r12390, %rs12961;
	prmt.b32 	%r12391, %r12390, %r12389, 0x3340U;
	prmt.b32 	%r12392, %r12391, %r12388, 0x5410U;
	st.local.v2.b32 	[%rd4+128], {%r12392, %r12385};
	cvt.u32.u16 	%r12393, %rs12946;
	cvt.u32.u16 	%r12394, %rs12947;
	prmt.b32 	%r12395, %r12394, %r12393, 0x3340U;
	cvt.u32.u16 	%r12396, %rs12948;
	cvt.u32.u16 	%r12397, %rs12949;
	prmt.b32 	%r12398, %r12397, %r12396, 0x3340U;
	prmt.b32 	%r12399, %r12398, %r12395, 0x5410U;
	cvt.u32.u16 	%r12400, %rs12950;
	cvt.u32.u16 	%r12401, %rs12951;
	prmt.b32 	%r12402, %r12401, %r12400, 0x3340U;
	cvt.u32.u16 	%r12403, %rs12952;
	cvt.u32.u16 	%r12404, %rs12953;
	prmt.b32 	%r12405, %r12404, %r12403, 0x3340U;
	prmt.b32 	%r12406, %r12405, %r12402, 0x5410U;
	st.local.v2.b32 	[%rd4+136], {%r12406, %r12399};
	cvt.u32.u16 	%r12407, %rs12938;
	cvt.u32.u16 	%r12408, %rs12939;
	prmt.b32 	%r12409, %r12408, %r12407, 0x3340U;
	cvt.u32.u16 	%r12410, %rs12940;
	cvt.u32.u16 	%r12411, %rs12941;
	prmt.b32 	%r12412, %r12411, %r12410, 0x3340U;
	prmt.b32 	%r12413, %r12412, %r12409, 0x5410U;
	cvt.u32.u16 	%r12414, %rs12942;
	cvt.u32.u16 	%r12415, %rs12943;
	prmt.b32 	%r12416, %r12415, %r12414, 0x3340U;
	cvt.u32.u16 	%r12417, %rs12944;
	cvt.u32.u16 	%r12418, %rs12945;
	prmt.b32 	%r12419, %r12418, %r12417, 0x3340U;
	prmt.b32 	%r12420, %r12419, %r12416, 0x5410U;
	st.local.v2.b32 	[%rd4+144], {%r12420, %r12413};
	cvt.u32.u16 	%r12421, %rs12930;
	cvt.u32.u16 	%r12422, %rs12931;
	prmt.b32 	%r12423, %r12422, %r12421, 0x3340U;
	cvt.u32.u16 	%r12424, %rs12932;
	cvt.u32.u16 	%r12425, %rs12933;
	prmt.b32 	%r12426, %r12425, %r12424, 0x3340U;
	prmt.b32 	%r12427, %r12426, %r12423, 0x5410U;
	cvt.u32.u16 	%r12428, %rs12934;
	cvt.u32.u16 	%r12429, %rs12935;
	prmt.b32 	%r12430, %r12429, %r12428, 0x3340U;
	cvt.u32.u16 	%r12431, %rs12936;
	cvt.u32.u16 	%r12432, %rs12937;
	prmt.b32 	%r12433, %r12432, %r12431, 0x3340U;
	prmt.b32 	%r12434, %r12433, %r12430, 0x5410U;
	st.local.v2.b32 	[%rd4+152], {%r12434, %r12427};
	cvt.u32.u16 	%r12435, %rs12922;
	cvt.u32.u16 	%r12436, %rs12923;
	prmt.b32 	%r12437, %r12436, %r12435, 0x3340U;
	cvt.u32.u16 	%r12438, %rs12924;
	cvt.u32.u16 	%r12439, %rs12925;
	prmt.b32 	%r12440, %r12439, %r12438, 0x3340U;
	prmt.b32 	%r12441, %r12440, %r12437, 0x5410U;
	cvt.u32.u16 	%r12442, %rs12926;
	cvt.u32.u16 	%r12443, %rs12927;
	prmt.b32 	%r12444, %r12443, %r12442, 0x3340U;
	cvt.u32.u16 	%r12445, %rs12928;
	cvt.u32.u16 	%r12446, %rs12929;
	prmt.b32 	%r12447, %r12446, %r12445, 0x3340U;
	prmt.b32 	%r12448, %r12447, %r12444, 0x5410U;
	st.local.v2.b32 	[%rd4+160], {%r12448, %r12441};
	cvt.u32.u16 	%r12449, %rs12914;
	cvt.u32.u16 	%r12450, %rs12915;
	prmt.b32 	%r12451, %r12450, %r12449, 0x3340U;
	cvt.u32.u16 	%r12452, %rs12916;
	cvt.u32.u16 	%r12453, %rs12917;
	prmt.b32 	%r12454, %r12453, %r12452, 0x3340U;
	prmt.b32 	%r12455, %r12454, %r12451, 0x5410U;
	cvt.u32.u16 	%r12456, %rs12918;
	cvt.u32.u16 	%r12457, %rs12919;
	prmt.b32 	%r12458, %r12457, %r12456, 0x3340U;
	cvt.u32.u16 	%r12459, %rs12920;
	cvt.u32.u16 	%r12460, %rs12921;
	prmt.b32 	%r12461, %r12460, %r12459, 0x3340U;
	prmt.b32 	%r12462, %r12461, %r12458, 0x5410U;
	st.local.v2.b32 	[%rd4+168], {%r12462, %r12455};
	cvt.u32.u16 	%r12463, %rs12906;
	cvt.u32.u16 	%r12464, %rs12907;
	prmt.b32 	%r12465, %r12464, %r12463, 0x3340U;
	cvt.u32.u16 	%r12466, %rs12908;
	cvt.u32.u16 	%r12467, %rs12909;
	prmt.b32 	%r12468, %r12467, %r12466, 0x3340U;
	prmt.b32 	%r12469, %r12468, %r12465, 0x5410U;
	cvt.u32.u16 	%r12470, %rs12910;
	cvt.u32.u16 	%r12471, %rs12911;
	prmt.b32 	%r12472, %r12471, %r12470, 0x3340U;
	cvt.u32.u16 	%r12473, %rs12912;
	cvt.u32.u16 	%r12474, %rs12913;
	prmt.b32 	%r12475, %r12474, %r12473, 0x3340U;
	prmt.b32 	%r12476, %r12475, %r12472, 0x5410U;
	st.local.v2.b32 	[%rd4+176], {%r12476, %r12469};
	cvt.u32.u16 	%r12477, %rs12898;
	cvt.u32.u16 	%r12478, %rs12899;
	prmt.b32 	%r12479, %r12478, %r12477, 0x3340U;
	cvt.u32.u16 	%r12480, %rs12900;
	cvt.u32.u16 	%r12481, %rs12901;
	prmt.b32 	%r12482, %r12481, %r12480, 0x3340U;
	prmt.b32 	%r12483, %r12482, %r12479, 0x5410U;
	cvt.u32.u16 	%r12484, %rs12902;
	cvt.u32.u16 	%r12485, %rs12903;
	prmt.b32 	%r12486, %r12485, %r12484, 0x3340U;
	cvt.u32.u16 	%r12487, %rs12904;
	cvt.u32.u16 	%r12488, %rs12905;
	prmt.b32 	%r12489, %r12488, %r12487, 0x3340U;
	prmt.b32 	%r12490, %r12489, %r12486, 0x5410U;
	st.local.v2.b32 	[%rd4+184], {%r12490, %r12483};
	cvt.u32.u16 	%r12491, %rs12890;
	cvt.u32.u16 	%r12492, %rs12891;
	prmt.b32 	%r12493, %r12492, %r12491, 0x3340U;
	cvt.u32.u16 	%r12494, %rs12892;
	cvt.u32.u16 	%r12495, %rs12893;
	prmt.b32 	%r12496, %r12495, %r12494, 0x3340U;
	prmt.b32 	%r12497, %r12496, %r12493, 0x5410U;
	cvt.u32.u16 	%r12498, %rs12894;
	cvt.u32.u16 	%r12499, %rs12895;
	prmt.b32 	%r12500, %r12499, %r12498, 0x3340U;
	cvt.u32.u16 	%r12501, %rs12896;
	cvt.u32.u16 	%r12502, %rs12897;
	prmt.b32 	%r12503, %r12502, %r12501, 0x3340U;
	prmt.b32 	%r12504, %r12503, %r12500, 0x5410U;
	st.local.v2.b32 	[%rd4+192], {%r12504, %r12497};
	cvt.u32.u16 	%r12505, %rs12882;
	cvt.u32.u16 	%r12506, %rs12883;
	prmt.b32 	%r12507, %r12506, %r12505, 0x3340U;
	cvt.u32.u16 	%r12508, %rs12884;
	cvt.u32.u16 	%r12509, %rs12885;
	prmt.b32 	%r12510, %r12509, %r12508, 0x3340U;
	prmt.b32 	%r12511, %r12510, %r12507, 0x5410U;
	cvt.u32.u16 	%r12512, %rs12886;
	cvt.u32.u16 	%r12513, %rs12887;
	prmt.b32 	%r12514, %r12513, %r12512, 0x3340U;
	cvt.u32.u16 	%r12515, %rs12888;
	cvt.u32.u16 	%r12516, %rs12889;
	prmt.b32 	%r12517, %r12516, %r12515, 0x3340U;
	prmt.b32 	%r12518, %r12517, %r12514, 0x5410U;
	st.local.v2.b32 	[%rd4+200], {%r12518, %r12511};
	cvt.u32.u16 	%r12519, %rs12874;
	cvt.u32.u16 	%r12520, %rs12875;
	prmt.b32 	%r12521, %r12520, %r12519, 0x3340U;
	cvt.u32.u16 	%r12522, %rs12876;
	cvt.u32.u16 	%r12523, %rs12877;
	prmt.b32 	%r12524, %r12523, %r12522, 0x3340U;
	prmt.b32 	%r12525, %r12524, %r12521, 0x5410U;
	cvt.u32.u16 	%r12526, %rs12878;
	cvt.u32.u16 	%r12527, %rs12879;
	prmt.b32 	%r12528, %r12527, %r12526, 0x3340U;
	cvt.u32.u16 	%r12529, %rs12880;
	cvt.u32.u16 	%r12530, %rs12881;
	prmt.b32 	%r12531, %r12530, %r12529, 0x3340U;
	prmt.b32 	%r12532, %r12531, %r12528, 0x5410U;
	st.local.v2.b32 	[%rd4+208], {%r12532, %r12525};
	cvt.u32.u16 	%r12533, %rs12866;
	cvt.u32.u16 	%r12534, %rs12867;
	prmt.b32 	%r12535, %r12534, %r12533, 0x3340U;
	cvt.u32.u16 	%r12536, %rs12868;
	cvt.u32.u16 	%r12537, %rs12869;
	prmt.b32 	%r12538, %r12537, %r12536, 0x3340U;
	prmt.b32 	%r12539, %r12538, %r12535, 0x5410U;
	cvt.u32.u16 	%r12540, %rs12870;
	cvt.u32.u16 	%r12541, %rs12871;
	prmt.b32 	%r12542, %r12541, %r12540, 0x3340U;
	cvt.u32.u16 	%r12543, %rs12872;
	cvt.u32.u16 	%r12544, %rs12873;
	prmt.b32 	%r12545, %r12544, %r12543, 0x3340U;
	prmt.b32 	%r12546, %r12545, %r12542, 0x5410U;
	st.local.v2.b32 	[%rd4+216], {%r12546, %r12539};
	cvt.u32.u16 	%r12547, %rs12858;
	cvt.u32.u16 	%r12548, %rs12859;
	prmt.b32 	%r12549, %r12548, %r12547, 0x3340U;
	cvt.u32.u16 	%r12550, %rs12860;
	cvt.u32.u16 	%r12551, %rs12861;
	prmt.b32 	%r12552, %r12551, %r12550, 0x3340U;
	prmt.b32 	%r12553, %r12552, %r12549, 0x5410U;
	cvt.u32.u16 	%r12554, %rs12862;
	cvt.u32.u16 	%r12555, %rs12863;
	prmt.b32 	%r12556, %r12555, %r12554, 0x3340U;
	cvt.u32.u16 	%r12557, %rs12864;
	cvt.u32.u16 	%r12558, %rs12865;
	prmt.b32 	%r12559, %r12558, %r12557, 0x3340U;
	prmt.b32 	%r12560, %r12559, %r12556, 0x5410U;
	st.local.v2.b32 	[%rd4+224], {%r12560, %r12553};
	cvt.u32.u16 	%r12561, %rs12850;
	cvt.u32.u16 	%r12562, %rs12851;
	prmt.b32 	%r12563, %r12562, %r12561, 0x3340U;
	cvt.u32.u16 	%r12564, %rs12852;
	cvt.u32.u16 	%r12565, %rs12853;
	prmt.b32 	%r12566, %r12565, %r12564, 0x3340U;
	prmt.b32 	%r12567, %r12566, %r12563, 0x5410U;
	cvt.u32.u16 	%r12568, %rs12854;
	cvt.u32.u16 	%r12569, %rs12855;
	prmt.b32 	%r12570, %r12569, %r12568, 0x3340U;
	cvt.u32.u16 	%r12571, %rs12856;
	cvt.u32.u16 	%r12572, %rs12857;
	prmt.b32 	%r12573, %r12572, %r12571, 0x3340U;
	prmt.b32 	%r12574, %r12573, %r12570, 0x5410U;
	st.local.v2.b32 	[%rd4+232], {%r12574, %r12567};
	cvt.u32.u16 	%r12575, %rs12842;
	cvt.u32.u16 	%r12576, %rs12843;
	prmt.b32 	%r12577, %r12576, %r12575, 0x3340U;
	cvt.u32.u16 	%r12578, %rs12844;
	cvt.u32.u16 	%r12579, %rs12845;
	prmt.b32 	%r12580, %r12579, %r12578, 0x3340U;
	prmt.b32 	%r12581, %r12580, %r12577, 0x5410U;
	cvt.u32.u16 	%r12582, %rs12846;
	cvt.u32.u16 	%r12583, %rs12847;
	prmt.b32 	%r12584, %r12583, %r12582, 0x3340U;
	cvt.u32.u16 	%r12585, %rs12848;
	cvt.u32.u16 	%r12586, %rs12849;
	prmt.b32 	%r12587, %r12586, %r12585, 0x3340U;
	prmt.b32 	%r12588, %r12587, %r12584, 0x5410U;
	st.local.v2.b32 	[%rd4+240], {%r12588, %r12581};
	cvt.u32.u16 	%r12589, %rs12834;
	cvt.u32.u16 	%r12590, %rs12835;
	prmt.b32 	%r12591, %r12590, %r12589, 0x3340U;
	cvt.u32.u16 	%r12592, %rs12836;
	cvt.u32.u16 	%r12593, %rs12837;
	prmt.b32 	%r12594, %r12593, %r12592, 0x3340U;
	prmt.b32 	%r12595, %r12594, %r12591, 0x5410U;
	cvt.u32.u16 	%r12596, %rs12838;
	cvt.u32.u16 	%r12597, %rs12839;
	prmt.b32 	%r12598, %r12597, %r12596, 0x3340U;
	cvt.u32.u16 	%r12599, %rs12840;
	cvt.u32.u16 	%r12600, %rs12841;
	prmt.b32 	%r12601, %r12600, %r12599, 0x3340U;
	prmt.b32 	%r12602, %r12601, %r12598, 0x5410U;
	st.local.v2.b32 	[%rd4+248], {%r12602, %r12595};
	cvt.u32.u16 	%r12603, %rs12826;
	cvt.u32.u16 	%r12604, %rs12827;
	prmt.b32 	%r12605, %r12604, %r12603, 0x3340U;
	cvt.u32.u16 	%r12606, %rs12828;
	cvt.u32.u16 	%r12607, %rs12829;
	prmt.b32 	%r12608, %r12607, %r12606, 0x3340U;
	prmt.b32 	%r12609, %r12608, %r12605, 0x5410U;
	cvt.u32.u16 	%r12610, %rs12830;
	cvt.u32.u16 	%r12611, %rs12831;
	prmt.b32 	%r12612, %r12611, %r12610, 0x3340U;
	cvt.u32.u16 	%r12613, %rs12832;
	cvt.u32.u16 	%r12614, %rs12833;
	prmt.b32 	%r12615, %r12614, %r12613, 0x3340U;
	prmt.b32 	%r12616, %r12615, %r12612, 0x5410U;
	st.local.v2.b32 	[%rd4+256], {%r12616, %r12609};
	cvt.u32.u16 	%r12617, %rs12818;
	cvt.u32.u16 	%r12618, %rs12819;
	prmt.b32 	%r12619, %r12618, %r12617, 0x3340U;
	cvt.u32.u16 	%r12620, %rs12820;
	cvt.u32.u16 	%r12621, %rs12821;
	prmt.b32 	%r12622, %r12621, %r12620, 0x3340U;
	prmt.b32 	%r12623, %r12622, %r12619, 0x5410U;
	cvt.u32.u16 	%r12624, %rs12822;
	cvt.u32.u16 	%r12625, %rs12823;
	prmt.b32 	%r12626, %r12625, %r12624, 0x3340U;
	cvt.u32.u16 	%r12627, %rs12824;
	cvt.u32.u16 	%r12628, %rs12825;
	prmt.b32 	%r12629, %r12628, %r12627, 0x3340U;
	prmt.b32 	%r12630, %r12629, %r12626, 0x5410U;
	st.local.v2.b32 	[%rd4+264], {%r12630, %r12623};
	mov.b32 	%r28732, 0;
$L__BB4_144:
	mov.u32 	%r28735, %r28732;
	cvt.u64.u32 	%rd100, %r28735;
	add.s64 	%rd101, %rd4, %rd100;
	ld.local.u8 	%rs11933, [%rd101+16];
	setp.ne.s16 	%p37, %rs11933, 0;
	add.s32 	%r28732, %r28735, 1;
	@%p37 bra 	$L__BB4_144;
	and.b16  	%rs11934, %rs18211, 255;
	setp.eq.s16 	%p38, %rs11934, 0;
	@%p38 bra 	$L__BB4_148;
	mov.b32 	%r28733, 0;
$L__BB4_147:
	cvt.u64.u32 	%rd102, %r28735;
	add.s64 	%rd103, %rd4, %rd102;
	st.local.u8 	[%rd103+16], %rs18211;
	add.s32 	%r28735, %r28735, 1;
	add.s32 	%r866, %r28733, 1;
	cvt.u64.u32 	%rd104, %r28733;
	add.s64 	%rd105, %rd3, %rd104;
	ld.local.u8 	%rs18211, [%rd105+17];
	setp.ne.s16 	%p39, %rs18211, 0;
	mov.u32 	%r28733, %r866;
	@%p39 bra 	$L__BB4_147;
$L__BB4_148:
	cvt.u64.u32 	%rd106, %r28735;
	add.s64 	%rd107, %rd4, %rd106;
	mov.b16 	%rs11935, 0;
	st.local.u8 	[%rd107+16], %rs11935;
	add.s32 	%r868, %r28642, %r860;
	st.local.u32 	[%rd4], %r868;
	add.f64 	%fd63, %fd62, %fd78;
	st.local.f64 	[%rd4+8], %fd63;
	ld.local.v2.b32 	{%r12633, %r12634}, [%rd4+16];
	ld.local.v2.b32 	{%r12635, %r12636}, [%rd4+24];
	ld.local.v2.b32 	{%r12637, %r12638}, [%rd4+32];
	ld.local.v2.b32 	{%r12639, %r12640}, [%rd4+40];
	ld.local.v2.b32 	{%r12641, %r12642}, [%rd4+48];
	ld.local.v2.b32 	{%r12643, %r12644}, [%rd4+56];
	ld.local.v2.b32 	{%r12645, %r12646}, [%rd4+64];
	ld.local.v2.b32 	{%r12647, %r12648}, [%rd4+72];
	ld.local.v2.b32 	{%r12649, %r12650}, [%rd4+80];
	ld.local.v2.b32 	{%r12651, %r12652}, [%rd4+88];
	ld.local.v2.b32 	{%r12653, %r12654}, [%rd4+96];
	ld.local.v2.b32 	{%r12655, %r12656}, [%rd4+104];
	ld.local.v2.b32 	{%r12657, %r12658}, [%rd4+112];
	ld.local.v2.b32 	{%r12659, %r12660}, [%rd4+120];
	ld.local.v2.b32 	{%r12661, %r12662}, [%rd4+128];
	ld.local.v2.b32 	{%r12663, %r12664}, [%rd4+136];
	ld.local.v2.b32 	{%r12665, %r12666}, [%rd4+144];
	ld.local.v2.b32 	{%r12667, %r12668}, [%rd4+152];
	ld.local.v2.b32 	{%r12669, %r12670}, [%rd4+160];
	ld.local.v2.b32 	{%r12671, %r12672}, [%rd4+168];
	ld.local.v2.b32 	{%r12673, %r12674}, [%rd4+176];
	ld.local.v2.b32 	{%r12675, %r12676}, [%rd4+184];
	ld.local.v2.b32 	{%r12677, %r12678}, [%rd4+192];
	ld.local.v2.b32 	{%r12679, %r12680}, [%rd4+200];
	ld.local.v2.b32 	{%r12681, %r12682}, [%rd4+208];
	ld.local.v2.b32 	{%r12683, %r12684}, [%rd4+216];
	ld.local.v2.b32 	{%r12685, %r12686}, [%rd4+224];
	ld.local.v2.b32 	{%r12687, %r12688}, [%rd4+232];
	ld.local.v2.b32 	{%r12689, %r12690}, [%rd4+240];
	ld.local.v2.b32 	{%r12691, %r12692}, [%rd4+248];
	ld.local.v2.b32 	{%r12693, %r12694}, [%rd4+256];
	ld.local.v2.b32 	{%r12695, %r12696}, [%rd4+264];
	ld.shared.v2.b32 	{%r12697, %r12698}, [_ZZN3cub18CUB_300001_SM_10006detail6reduce28DeviceReduceSingleTileKernelINS2_10policy_hubI4Itemy13Addition_funcE10Policy1000EN6thrust24THRUST_300001_SM_1000_NS6detail15normal_iteratorINSA_10device_ptrIS5_EEEEPS5_yS6_S5_S5_N4cuda3std3__410__identityEEEvT0_T1_T2_T3_T4_T6_E12temp_storage+816];
	ld.shared.v2.b32 	{%r12699, %r12700}, [_ZZN3cub18CUB_300001_SM_10006detail6reduce28DeviceReduceSingleTileKernelINS2_10policy_hubI4Itemy13Addition_funcE10Policy1000EN6thrust24THRUST_300001_SM_1000_NS6detail15normal_iteratorINSA_10device_ptrIS5_EEEEPS5_yS6_S5_S5_N4cuda3std3__410__identityEEEvT0_T1_T2_T3_T4_T6_E12temp_storage+808];
	ld.shared.v2.b32 	{%r12701, %r12702}, [_ZZN3cub18CUB_300001_SM_10006detail6reduce28DeviceReduceSingleTileKernelINS2_10policy_hubI4Itemy13Addition_funcE10Policy1000EN6thrust24THRUST_300001_SM_1000_NS6detail15normal_iteratorINSA_10device_ptrIS5_EEEEPS5_yS6_S5_S5_N4cuda3std3__410__identityEEEvT0_T1_T2_T3_T4_T6_E12temp_storage+800];
	ld.shared.v2.b32 	{%r12703, %r12704}, [_ZZN3cub18CUB_300001_SM_10006detail6reduce28DeviceReduceSingleTileKernelINS2_10policy_hubI4Itemy13Addition_funcE10Policy1000EN6thrust24THRUST_300001_SM_1000_NS6detail15normal_iteratorINSA_10device_ptrIS5_EEEEPS5_yS6_S5_S5_N4cuda3std3__410__identityEEEvT0_T1_T2_T3_T4_T6_E12temp_storage+792];
	ld.shared.v2.b32 	{%r12705, %r12706}, [_ZZN3cub18CUB_300001_SM_10006detail6reduce28DeviceReduceSingleTileKernelINS2_10policy_hubI4Itemy13Addition_funcE10Policy1000EN6thrust24THRUST_300001_SM_1000_NS6detail15normal_iteratorINSA_10device_ptrIS5_EEEEPS5_yS6_S5_S5_N4cuda3std3__410__identityEEEvT0_T1_T2_T3_T4_T6_E12temp_storage+784];
	ld.shared.v2.b32 	{%r12707, %r12708}, [_ZZN3cub18CUB_300001_SM_10006detail6reduce28DeviceReduceSingleTileKernelINS2_10policy_hubI4Itemy13Addition_funcE10Policy1000EN6thrust24THRUST_300001_SM_1000_NS6detail15normal_iteratorINSA_10device_ptrIS5_EEEEPS5_yS6_S5_S5_N4cuda3std3__410__identityEEEvT0_T1_T2_T3_T4_T6_E12temp_storage+776];
	ld.shared.v2.b32 	{%r12709, %r12710}, [_ZZN3cub18CUB_300001_SM_10006detail6reduce28DeviceReduceSingleTileKernelINS2_10policy_hubI4Itemy13Addition_funcE10Policy1000EN6thrust24THRUST_300001_SM_1000_NS6detail15normal_iteratorINSA_10device_ptrIS5_EEEEPS5_yS6_S5_S5_N4cuda3std3__410__identityEEEvT0_T1_T2_T3_T4_T6_E12temp_storage+768];
	ld.shared.v2.b32 	{%r12711, %r12712}, [_ZZN3cub18CUB_300001_SM_10006detail6reduce28DeviceReduceSingleTileKernelINS2_10policy_hubI4Itemy13Addition_funcE10Policy1000EN6thrust24THRUST_300001_SM_1000_NS6detail15normal_iteratorINSA_10device_ptrIS5_EEEEPS5_yS6_S5_S5_N4cuda3std3__410__identityEEEvT0_T1_T2_T3_T4_T6_E12temp_storage+760];
	ld.shared.v2.b32 	{%r12713, %r12714}, [_ZZN3cub18CUB_300001_SM_10006detail6reduce28DeviceReduceSingleTileKernelINS2_10policy_hubI4Itemy13Addition_funcE10Policy1000EN6thrust24THRUST_300001_SM_1000_NS6detail15normal_iteratorINSA_10device_ptrIS5_EEEEPS5_yS6_S5_S5_N4cuda3std3__410__identityEEEvT0_T1_T2_T3_T4_T6_E12temp_storage+752];
	ld.shared.v2.b32 	{%r12715, %r12716}, [_ZZN3cub18CUB_300001_SM_10006detail6reduce28DeviceReduceSingleTileKernelINS2_10policy_hubI4Itemy13Addition_funcE10Policy1000EN6thrust24THRUST_300001_SM_1000_NS6detail15normal_iteratorINSA_10device_ptrIS5_EEEEPS5_yS6_S5_S5_N4cuda3std3__410__identityEEEvT0_T1_T2_T3_T4_T6_E12temp_storage+744];
	ld.shared.v2.b32 	{%r12717, %r12718}, [_ZZN3cub18CUB_300001_SM_10006detail6reduce28DeviceReduceSingleTileKernelINS2_10policy_hubI4Itemy13Addition_funcE10Policy1000EN6thrust24THRUST_300001_SM_1000_NS6detail15normal_iteratorINSA_10device_ptrIS5_EEEEPS5_yS6_S5_S5_N4cuda3std3__410__identityEEEvT0_T1_T2_T3_T4_T6_E12temp_storage+736];
	ld.shared.v2.b32 	{%r12719, %r12720}, [_ZZN3cub18CUB_300001_SM_10006detail6reduce28DeviceReduceSingleTileKernelINS2_10policy_hubI4Itemy13Addition_funcE10Policy1000EN6thrust24THRUST_300001_SM_1000_NS6detail15normal_iteratorINSA_10device_ptrIS5_EEEEPS5_yS6_S5_S5_N4cuda3std3__410__identityEEEvT0_T1_T2_T3_T4_T6_E12temp_storage+728];
	ld.shared.v2.b32 	{%r12721, %r12722}, [_ZZN3cub18CUB_300001_SM_10006detail6reduce28DeviceReduceSingleTileKernelINS2_10policy_hubI4Itemy13Addition_funcE10Policy1000EN6thrust24THRUST_300001_SM_1000_NS6detail15normal_iteratorINSA_10device_ptrIS5_EEEEPS5_yS6_S5_S5_N4cuda3std3__410__identityEEEvT0_T1_T2_T3_T4_T6_E12temp_storage+720];
	ld.shared.v2.b32 	{%r12723, %r12724}, [_ZZN3cub18CUB_300001_SM_10006detail6reduce28DeviceReduceSingleTileKernelINS2_10policy_hubI4Itemy13Addition_funcE10Policy1000EN6thrust24THRUST_300001_SM_1000_NS6detail15normal_iteratorINSA_10device_ptrIS5_EEEEPS5_yS6_S5_S5_N4cuda3std3__410__identityEEEvT0_T1_T2_T3_T4_T6_E12temp_storage+712];
	ld.shared.v2.b32 	{%r12725, %r12726}, [_ZZN3cub18CUB_300001_SM_10006detail6reduce28DeviceReduceSingleTileKernelINS2_10policy_hubI4Itemy13Addition_funcE10Policy1000EN6thrust24THRUST_300001_SM_1000_NS6detail15normal_iteratorINSA_10device_ptrIS5_EEEEPS5_yS6_S5_S5_N4cuda3std3__410__identityEEEvT0_T1_T2_T3_T4_T6_E12temp_storage+704];
	ld.shared.v2.b32 	{%r12727, %r12728}, [_ZZN3cub18CUB_300001_SM_10006detail6reduce28DeviceReduceSingleTileKernelINS2_10policy_hubI4Itemy13Addition_funcE10Policy1000EN6thrust24THRUST_300001_SM_1000_NS6detail15normal_iteratorINSA_10device_ptrIS5_EEEEPS5_yS6_S5_S5_N4cuda3std3__410__identityEEEvT0_T1_T2_T3_T4_T6_E12temp_storage+696];
	ld.shared.v2.b32 	{%r12729, %r12730}, [_ZZN3cub18CUB_300001_SM_10006detail6reduce28DeviceReduceSingleTileKernelINS2_10policy_hubI4Itemy13Addition_funcE10Policy1000EN6thrust24THRUST_300001_SM_1000_NS6detail15normal_iteratorINSA_10device_ptrIS5_EEEEPS5_yS6_S5_S5_N4cuda3std3__410__identityEEEvT0_T1_T2_T3_T4_T6_E12temp_storage+688];
	ld.shared.v2.b32 	{%r12731, %r12732}, [_ZZN3cub18CUB_300001_SM_10006detail6reduce28DeviceReduceSingleTileKernelINS2_10policy_hubI4Itemy13Addition_funcE10Policy1000EN6thrust24THRUST_300001_SM_1000_NS6detail15normal_iteratorINSA_10device_ptrIS5_EEEEPS5_yS6_S5_S5_N4cuda3std3__410__identityEEEvT0_T1_T2_T3_T4_T6_E12temp_storage+680];
	ld.shared.v2.b32 	{%r12733, %r12734}, [_ZZN3cub18CUB_300001_SM_10006detail6reduce28DeviceReduceSingleTileKernelINS2_10policy_hubI4Itemy13Addition_funcE10Policy1000EN6thrust24THRUST_300001_SM_1000_NS6detail15normal_iteratorINSA_10device_ptrIS5_EEEEPS5_yS6_S5_S5_N4cuda3std3__410__identityEEEvT0_T1_T2_T3_T4_T6_E12temp_storage+672];
	ld.shared.v2.b32 	{%r12735, %r12736}, [_ZZN3cub18CUB_300001_SM_10006detail6reduce28DeviceReduceSingleTileKernelINS2_10policy_hubI4Itemy13Addition_funcE10Policy1000EN6thrust24THRUST_300001_SM_1000_NS6detail15normal_iteratorINSA_10device_ptrIS5_EEEEPS5_yS6_S5_S5_N4cuda3std3__410__identityEEEvT0_T1_T2_T3_T4_T6_E12temp_storage+664];
	ld.shared.v2.b32 	{%r12737, %r12738}, [_ZZN3cub18CUB_300001_SM_10006detail6reduce28DeviceReduceSingleTileKernelINS2_10policy_hubI4Itemy13Addition_funcE10Policy1000EN6thrust24THRUST_300001_SM_1000_NS6detail15normal_iteratorINSA_10device_ptrIS5_EEEEPS5_yS6_S5_S5_N4cuda3std3__410__identityEEEvT0_T1_T2_T3_T4_T6_E12temp_storage+656];
	ld.shared.v2.b32 	{%r12739, %r12740}, [_ZZN3cub18CUB_300001_SM_10006detail6reduce28DeviceReduceSingleTileKernelINS2_10policy_hubI4Itemy13Addition_funcE10Policy1000EN6thrust24THRUST_300001_SM_1000_NS6detail15normal_iteratorINSA_10device_ptrIS5_EEEEPS5_yS6_S5_S5_N4cuda3std3__410__identityEEEvT0_T1_T2_T3_T4_T6_E12temp_storage+648];
	ld.shared.v2.b32 	{%r12741, %r12742}, [_ZZN3cub18CUB_300001_SM_10006detail6reduce28DeviceReduceSingleTileKernelINS2_10policy_hubI4Itemy13Addition_funcE10Policy1000EN6thrust24THRUST_300001_SM_1000_NS6detail15normal_iteratorINSA_10device_ptrIS5_EEEEPS5_yS6_S5_S5_N4cuda3std3__410__identityEEEvT0_T1_T2_T3_T4_T6_E12temp_storage+640];
	ld.shared.v2.b32 	{%r12743, %r12744}, [_ZZN3cub18CUB_300001_SM_10006detail6reduce28DeviceReduceSingleTileKernelINS2_10policy_hubI4Itemy13Addition_funcE10Policy1000EN6thrust24THRUST_300001_SM_1000_NS6detail15normal_iteratorINSA_10device_ptrIS5_EEEEPS5_yS6_S5_S5_N4cuda3std3__410__identityEEEvT0_T1_T2_T3_T4_T6_E12temp_storage+632];
	ld.shared.v2.b32 	{%r12745, %r12746}, [_ZZN3cub18CUB_300001_SM_10006detail6reduce28DeviceReduceSingleTileKernelINS2_10policy_hubI4Itemy13Addition_funcE10Policy1000EN6thrust24THRUST_300001_SM_1000_NS6detail15normal_iteratorINSA_10device_ptrIS5_EEEEPS5_yS6_S5_S5_N4cuda3std3__410__identityEEEvT0_T1_T2_T3_T4_T6_E12temp_storage+624];
	ld.shared.v2.b32 	{%r12747, %r12748}, [_ZZN3cub18CUB_300001_SM_10006detail6reduce28DeviceReduceSingleTileKernelINS2_10policy_hubI4Itemy13Addition_funcE10Policy1000EN6thrust24THRUST_300001_SM_1000_NS6detail15normal_iteratorINSA_10device_ptrIS5_EEEEPS5_yS6_S5_S5_N4cuda3std3__410__identityEEEvT0_T1_T2_T3_T4_T6_E12temp_storage+616];
	ld.shared.v2.b32 	{%r12749, %r12750}, [_ZZN3cub18CUB_300001_SM_10006detail6reduce28DeviceReduceSingleTileKernelINS2_10policy_hubI4Itemy13Addition_funcE10Policy1000EN6thrust24THRUST_300001_SM_1000_NS6detail15normal_iteratorINSA_10device_ptrIS5_EEEEPS5_yS6_S5_S5_N4cuda3std3__410__identityEEEvT0_T1_T2_T3_T4_T6_E12temp_storage+608];
	ld.shared.v2.b32 	{%r12751, %r12752}, [_ZZN3cub18CUB_300001_SM_10006detail6reduce28DeviceReduceSingleTileKernelINS2_10policy_hubI4Itemy13Addition_funcE10Policy1000EN6thrust24THRUST_300001_SM_1000_NS6detail15normal_iteratorINSA_10device_ptrIS5_EEEEPS5_yS6_S5_S5_N4cuda3std3__410__identityEEEvT0_T1_T2_T3_T4_T6_E12temp_storage+600];
	ld.shared.v2.b32 	{%r12753, %r12754}, [_ZZN3cub18CUB_300001_SM_10006detail6reduce28DeviceReduceSingleTileKernelINS2_10policy_hubI4Itemy13Addition_funcE10Policy1000EN6thrust24THRUST_300001_SM_1000_NS6detail15normal_iteratorINSA_10device_ptrIS5_EEEEPS5_yS6_S5_S5_N4cuda3std3__410__identityEEEvT0_T1_T2_T3_T4_T6_E12temp_storage+592];
	ld.shared.v2.b32 	{%r12755, %r12756}, [_ZZN3cub18CUB_300001_SM_10006detail6reduce28DeviceReduceSingleTileKernelINS2_10policy_hubI4Itemy13Addition_funcE10Policy1000EN6thrust24THRUST_300001_SM_1000_NS6detail15normal_iteratorINSA_10device_ptrIS5_EEEEPS5_yS6_S5_S5_N4cuda3std3__410__identityEEEvT0_T1_T2_T3_T4_T6_E12temp_storage+584];
	ld.shared.v2.b32 	{%r12757, %r12758}, [_ZZN3cub18CUB_300001_SM_10006detail6reduce28DeviceReduceSingleTileKernelINS2_10policy_hubI4Itemy13Addition_funcE10Policy1000EN6thrust24THRUST_300001_SM_1000_NS6detail15normal_iteratorINSA_10device_ptrIS5_EEEEPS5_yS6_S5_S5_N4cuda3std3__410__identityEEEvT0_T1_T2_T3_T4_T6_E12temp_storage+576];
	ld.shared.v2.b32 	{%r12759, %r12760}, [_ZZN3cub18CUB_300001_SM_10006detail6reduce28DeviceReduceSingleTileKernelINS2_10policy_hubI4Itemy13Addition_funcE10Policy1000EN6thrust24THRUST_300001_SM_1000_NS6detail15normal_iteratorINSA_10device_ptrIS5_EEEEPS5_yS6_S5_S5_N4cuda3std3__410__identityEEEvT0_T1_T2_T3_T4_T6_E12temp_storage+568];
	bfe.u32 	%r12761, %r12759, 0, 8;
	cvt.u16.u32 	%rs18212, %r12761;
	ld.shared.f64 	%fd64, [_ZZN3cub18CUB_300001_SM_10006detail6reduce28DeviceReduceSingleTileKernelINS2_10policy_hubI4Itemy13Addition_funcE10Policy1000EN6thrust24THRUST_300001_SM_1000_NS6detail15normal_iteratorINSA_10device_ptrIS5_EEEEPS5_yS6_S5_S5_N4cuda3std3__410__identityEEEvT0_T1_T2_T3_T4_T6_E12temp_storage+560];
	ld.shared.u32 	%r869, [_ZZN3cub18CUB_300001_SM_10006detail6reduce28DeviceReduceSingleTileKernelINS2_10policy_hubI4Itemy13Addition_funcE10Policy1000EN6thrust24THRUST_300001_SM_1000_NS6detail15normal_iteratorINSA_10device_ptrIS5_EEEEPS5_yS6_S5_S5_N4cuda3std3__410__identityEEEvT0_T1_T2_T3_T4_T6_E12temp_storage+552];
	st.local.u32 	[%rd3], %r869;
	st.local.f64 	[%rd3+8], %fd64;
	st.local.v2.b32 	[%rd3+16], {%r12759, %r12760};
	st.local.v2.b32 	[%rd3+24], {%r12757, %r12758};
	st.local.v2.b32 	[%rd3+32], {%r12755, %r12756};
	st.local.v2.b32 	[%rd3+40], {%r12753, %r12754};
	st.local.v2.b32 	[%rd3+48], {%r12751, %r12752};
	st.local.v2.b32 	[%rd3+56], {%r12749, %r12750};
	st.local.v2.b32 	[%rd3+64], {%r12747, %r12748};
	st.local.v2.b32 	[%rd3+72], {%r12745, %r12746};
	st.local.v2.b32 	[%rd3+80], {%r12743, %r12744};
	st.local.v2.b32 	[%rd3+88], {%r12741, %r12742};
	st.local.v2.b32 	[%rd3+96], {%r12739, %r12740};
	st.local.v2.b32 	[%rd3+104], {%r12737, %r12738};
	st.local.v2.b32 	[%rd3+112], {%r12735, %r12736};
	st.local.v2.b32 	[%rd3+120], {%r12733, %r12734};
	st.local.v2.b32 	[%rd3+128], {%r12731, %r12732};
	st.local.v2.b32 	[%rd3+136], {%r12729, %r12730};
	st.local.v2.b32 	[%rd3+144], {%r12727, %r12728};
	st.local.v2.b32 	[%rd3+152], {%r12725, %r12726};
	st.local.v2.b32 	[%rd3+160], {%r12723, %r12724};
	st.local.v2.b32 	[%rd3+168], {%r12721, %r12722};
	st.local.v2.b32 	[%rd3+176], {%r12719, %r12720};
	st.local.v2.b32 	[%rd3+184], {%r12717, %r12718};
	st.local.v2.b32 	[%rd3+192], {%r12715, %r12716};
	st.local.v2.b32 	[%rd3+200], {%r12713, %r12714};
	st.local.v2.b32 	[%rd3+208], {%r12711, %r12712};
	st.local.v2.b32 	[%rd3+216], {%r12709, %r12710};
	st.local.v2.b32 	[%rd3+224], {%r12707, %r12708};
	st.local.v2.b32 	[%rd3+232], {%r12705, %r12706};
	st.local.v2.b32 	[%rd3+240], {%r12703, %r12704};
	st.local.v2.b32 	[%rd3+248], {%r12701, %r12702};
	st.local.v2.b32 	[%rd3+256], {%r12699, %r12700};
	st.local.v2.b32 	[%rd3+264], {%r12697, %r12698};
	st.local.u32 	[%rd5], %r868;
	st.local.f64 	[%rd5+8], %fd63;
	st.local.v2.b32 	[%rd5+16], {%r12633, %r12634};
	st.local.v2.b32 	[%rd5+24], {%r12635, %r12636};
	st.local.v2.b32 	[%rd5+32], {%r12637, %r12638};
	st.local.v2.b32 	[%rd5+40], {%r12639, %r12640};
	st.local.v2.b32 	[%rd5+48], {%r12641, %r12642};
	st.local.v2.b32 	[%rd5+56], {%r12643, %r12644};
	st.local.v2.b32 	[%rd5+64], {%r12645, %r12646};
	st.local.v2.b32 	[%rd5+72], {%r12647, %r12648};
	st.local.v2.b32 	[%rd5+80], {%r12649, %r12650};
	st.local.v2.b32 	[%rd5+88], {%r12651, %r12652};
	st.local.v2.b32 	[%rd5+96], {%r12653, %r12654};
	st.local.v2.b32 	[%rd5+104], {%r12655, %r12656};
	st.local.v2.b32 	[%rd5+112], {%r12657, %r12658};
	st.local.v2.b32 	[%rd5+120], {%r12659, %r12660};
	st.local.v2.b32 	[%rd5+128], {%r12661, %r12662};
	st.local.v2.b32 	[%rd5+136], {%r12663, %r12664};
	st.local.v2.b32 	[%rd5+144], {%r12665, %r12666};
	st.local.v2.b32 	[%rd5+152], {%r12667, %r12668};
	st.local.v2.b32 	[%rd5+160], {%r12669, %r12670};
	st.local.v2.b32 	[%rd5+168], {%r12671, %r12672};
	st.local.v2.b32 	[%rd5+176], {%r12673, %r12674};
	st.local.v2.b32 	[%rd5+184], {%r12675, %r12676};
	st.local.v2.b32 	[%rd5+192], {%r12677, %r12678};
	st.local.v2.b32 	[%rd5+200], {%r12679, %r12680};
	st.local.v2.b32 	[%rd5+208], {%r12681, %r12682};
	st.local.v2.b32 	[%rd5+216], {%r12683, %r12684};
	st.local.v2.b32 	[%rd5+224], {%r12685, %r12686};
	st.local.v2.b32 	[%rd5+232], {%r12687, %r12688};
	st.local.v2.b32 	[%rd5+240], {%r12689, %r12690};
	st.local.v2.b32 	[%rd5+248], {%r12691, %r12692};
	st.local.v2.b32 	[%rd5+256], {%r12693, %r12694};
	st.local.v2.b32 	[%rd5+264], {%r12695, %r12696};
	mov.b32 	%r28736, 0;
$L__BB4_149:
	mov.u32 	%r28739, %r28736;
	cvt.u64.u32 	%rd108, %r28739;
	add.s64 	%rd109, %rd5, %rd108;
	ld.local.u8 	%rs11936, [%rd109+16];
	setp.ne.s16 	%p40, %rs11936, 0;
	add.s32 	%r28736, %r28739, 1;
	@%p40 bra 	$L__BB4_149;
	and.b16  	%rs11937, %rs18212, 255;
	setp.eq.s16 	%p41, %rs11937, 0;
	@%p41 bra 	$L__BB4_153;
	mov.b32 	%r28737, 0;
$L__BB4_152:
	cvt.u64.u32 	%rd110, %r28739;
	add.s64 	%rd111, %rd5, %rd110;
	st.local.u8 	[%rd111+16], %rs18212;
	add.s32 	%r28739, %r28739, 1;
	add.s32 	%r875, %r28737, 1;
	cvt.u64.u32 	%rd112, %r28737;
	add.s64 	%rd113, %rd3, %rd112;
	ld.local.u8 	%rs18212, [%rd113+17];
	setp.ne.s16 	%p42, %rs18212, 0;
	mov.u32 	%r28737, %r875;
	@%p42 bra 	$L__BB4_152;
$L__BB4_153:
	cvt.u64.u32 	%rd114, %r28739;
	add.s64 	%rd115, %rd5, %rd114;
	mov.b16 	%rs11938, 0;
	st.local.u8 	[%rd115+16], %rs11938;
	add.s32 	%r877, %r868, %r869;
	st.local.u32 	[%rd5], %r877;
	add.f64 	%fd65, %fd64, %fd63;
	st.local.f64 	[%rd5+8], %fd65;
	ld.local.v2.b32 	{%r12764, %r12765}, [%rd5+16];
	ld.local.v2.b32 	{%r12766, %r12767}, [%rd5+24];
	ld.local.v2.b32 	{%r12768, %r12769}, [%rd5+32];
	ld.local.v2.b32 	{%r12770, %r12771}, [%rd5+40];
	ld.local.v2.b32 	{%r12772, %r12773}, [%rd5+48];
	ld.local.v2.b32 	{%r12774, %r12775}, [%rd5+56];
	ld.local.v2.b32 	{%r12776, %r12777}, [%rd5+64];
	ld.local.v2.b32 	{%r12778, %r12779}, [%rd5+72];
	ld.local.v2.b32 	{%r12780, %r12781}, [%rd5+80];
	ld.local.v2.b32 	{%r12782, %r12783}, [%rd5+88];
	ld.local.v2.b32 	{%r12784, %r12785}, [%rd5+96];
	ld.local.v2.b32 	{%r12786, %r12787}, [%rd5+104];
	ld.local.v2.b32 	{%r12788, %r12789}, [%rd5+112];
	ld.local.v2.b32 	{%r12790, %r12791}, [%rd5+120];
	ld.local.v2.b32 	{%r12792, %r12793}, [%rd5+128];
	ld.local.v2.b32 	{%r12794, %r12795}, [%rd5+136];
	ld.local.v2.b32 	{%r12796, %r12797}, [%rd5+144];
	ld.local.v2.b32 	{%r12798, %r12799}, [%rd5+152];
	ld.local.v2.b32 	{%r12800, %r12801}, [%rd5+160];
	ld.local.v2.b32 	{%r12802, %r12803}, [%rd5+168];
	ld.local.v2.b32 	{%r12804, %r12805}, [%rd5+176];
	ld.local.v2.b32 	{%r12806, %r12807}, [%rd5+184];
	ld.local.v2.b32 	{%r12808, %r12809}, [%rd5+192];
	ld.local.v2.b32 	{%r12810, %r12811}, [%rd5+200];
	ld.local.v2.b32 	{%r12812, %r12813}, [%rd5+208];
	ld.local.v2.b32 	{%r12814, %r12815}, [%rd5+216];
	ld.local.v2.b32 	{%r12816, %r12817}, [%rd5+224];
	ld.local.v2.b32 	{%r12818, %r12819}, [%rd5+232];
	ld.local.v2.b32 	{%r12820, %r12821}, [%rd5+240];
	ld.local.v2.b32 	{%r12822, %r12823}, [%rd5+248];
	ld.local.v2.b32 	{%r12824, %r12825}, [%rd5+256];
	ld.local.v2.b32 	{%r12826, %r12827}, [%rd5+264];
	ld.shared.v2.b32 	{%r12828, %r12829}, [_ZZN3cub18CUB_300001_SM_10006detail6reduce28DeviceReduceSingleTileKernelINS2_10policy_hubI4Itemy13Addition_funcE10Policy1000EN6thrust24THRUST_300001_SM_1000_NS6detail15normal_iteratorINSA_10device_ptrIS5_EEEEPS5_yS6_S5_S5_N4cuda3std3__410__identityEEEvT0_T1_T2_T3_T4_T6_E12temp_storage+1088];
	ld.shared.v2.b32 	{%r12830, %r12831}, [_ZZN3cub18CUB_300001_SM_10006detail6reduce28DeviceReduceSingleTileKernelINS2_10policy_hubI4Itemy13Addition_funcE10Policy1000EN6thrust24THRUST_300001_SM_1000_NS6detail15normal_iteratorINSA_10device_ptrIS5_EEEEPS5_yS6_S5_S5_N4cuda3std3__410__identityEEEvT0_T1_T2_T3_T4_T6_E12temp_storage+1080];
	ld.shared.v2.b32 	{%r12832, %r12833}, [_ZZN3cub18CUB_300001_SM_10006detail6reduce28DeviceReduceSingleTileKernelINS2_10policy_hubI4Itemy13Addition_funcE10Policy1000EN6thrust24THRUST_300001_SM_1000_NS6detail15normal_iteratorINSA_10device_ptrIS5_EEEEPS5_yS6_S5_S5_N4cuda3std3__410__identityEEEvT0_T1_T2_T3_T4_T6_E12temp_storage+1072];
	ld.shared.v2.b32 	{%r12834, %r12835}, [_ZZN3cub18CUB_300001_SM_10006detail6reduce28DeviceReduceSingleTileKernelINS2_10policy_hubI4Itemy13Addition_funcE10Policy1000EN6thrust24THRUST_300001_SM_1000_NS6detail15normal_iteratorINSA_10device_ptrIS5_EEEEPS5_yS6_S5_S5_N4cuda3std3__410__identityEEEvT0_T1_T2_T3_T4_T6_E12temp_storage+1064];
	ld.shared.v2.b32 	{%r12836, %r12837}, [_ZZN3cub18CUB_300001_SM_10006detail6reduce28DeviceReduceSingleTileKernelINS2_10policy_hubI4Itemy13Addition_funcE10Policy1000EN6thrust24THRUST_300001_SM_1000_NS6detail15normal_iteratorINSA_10device_ptrIS5_EEEEPS5_yS6_S5_S5_N4cuda3std3__410__identityEEEvT0_T1_T2_T3_T4_T6_E12temp_storage+1056];
	ld.shared.v2.b32 	{%r12838, %r12839}, [_ZZN3cub18CUB_300001_SM_10006detail6reduce28DeviceReduceSingleTileKernelINS2_10policy_hubI4Itemy13Addition_funcE10Policy1000EN6thrust24THRUST_300001_SM_1000_NS6detail15normal_iteratorINSA_10device_ptrIS5_EEEEPS5_yS6_S5_S5_N4cuda3std3__410__identityEEEvT0_T1_T2_T3_T4_T6_E12temp_storage+1048];
	ld.shared.v2.b32 	{%r12840, %r12841}, [_ZZN3cub18CUB_300001_SM_10006detail6reduce28DeviceReduceSingleTileKernelINS2_10policy_hubI4Itemy13Addition_funcE10Policy1000EN6thrust24THRUST_300001_SM_1000_NS6detail15normal_iteratorINSA_10device_ptrIS5_EEEEPS5_yS6_S5_S5_N4cuda3std3__410__identityEEEvT0_T1_T2_T3_T4_T6_E12temp_storage+1040];
	ld.shared.v2.b32 	{%r12842, %r12843}, [_ZZN3cub18CUB_300001_SM_10006detail6reduce28DeviceReduceSingleTileKernelINS2_10policy_hubI4Itemy13Addition_funcE10Policy1000EN6thrust24THRUST_300001_SM_1000_NS6detail15normal_iteratorINSA_10device_ptrIS5_EEEEPS5_yS6_S5_S5_N4cuda3std3__410__identityEEEvT0_T1_T2_T3_T4_T6_E12temp_storage+1032];
	ld.shared.v2.b32 	{%r12844, %r12845}, [_ZZN3cub18CUB_300001_SM_10006detail6reduce28DeviceReduceSingleTileKernelINS2_10policy_hubI4Itemy13Addition_funcE10Policy1000EN6thrust24THRUST_300001_SM_1000_NS6detail15normal_iteratorINSA_10device_ptrIS5_EEEEPS5_yS6_S5_S5_N4cuda3std3__410__identityEEEvT0_T1_T2_T3_T4_T6_E12temp_storage+1024];
	ld.shared.v2.b32 	{%r12846, %r12847}, [_ZZN3cub18CUB_300001_SM_10006detail6reduce28DeviceReduceSingleTileKernelINS2_10policy_hubI4Itemy13Addition_funcE10Policy1000EN6thrust24THRUST_300001_SM_1000_NS6detail15normal_iteratorINSA_10device_ptrIS5_EEEEPS5_yS6_S5_S5_N4cuda3std3__410__identityEEEvT0_T1_T2_T3_T4_T6_E12temp_storage+1016];
	ld.shared.v2.b32 	{%r12848, %r12849}, [_ZZN3cub18CUB_300001_SM_10006detail6reduce28DeviceReduceSingleTileKernelINS2_10policy_hubI4Itemy13Addition_funcE10Policy1000EN6thrust24THRUST_300001_SM_1000_NS6detail15normal_iteratorINSA_10device_ptrIS5_EEEEPS5_yS6_S5_S5_N4cuda3std3__410__identityEEEvT0_T1_T2_T3_T4_T6_E12temp_storage+1008];
	ld.shared.v2.b32 	{%r12850, %r12851}, [_ZZN3cub18CUB_300001_SM_10006detail6reduce28DeviceReduceSingleTileKernelINS2_10policy_hubI4Itemy13Addition_funcE10Policy1000EN6thrust24THRUST_300001_SM_1000_NS6detail15normal_iteratorINSA_10device_ptrIS5_EEEEPS5_yS6_S5_S5_N4cuda3std3__410__identityEEEvT0_T1_T2_T3_T4_T6_E12temp_storage+1000];
	ld.shared.v2.b32 	{%r12852, %r12853}, [_ZZN3cub18CUB_300001_SM_10006detail6reduce28DeviceReduceSingleTileKernelINS2_10policy_hubI4Itemy13Addition_funcE10Policy1000EN6thrust24THRUST_300001_SM_1000_NS6detail15normal_iteratorINSA_10device_ptrIS5_EEEEPS5_yS6_S5_S5_N4cuda3std3__410__identityEEEvT0_T1_T2_T3_T4_T6_E12temp_storage+992];
	ld.shared.v2.b32 	{%r12854, %r12855}, [_ZZN3cub18CUB_300001_SM_10006detail6reduce28DeviceReduceSingleTileKernelINS2_10policy_hubI4Itemy13Addition_funcE10Policy1000EN6thrust24THRUST_300001_SM_1000_NS6detail15normal_iteratorINSA_10device_ptrIS5_EEEEPS5_yS6_S5_S5_N4cuda3std3__410__identityEEEvT0_T1_T2_T3_T4_T6_E12temp_storage+984];
	ld.shared.v2.b32 	{%r12856, %r12857}, [_ZZN3cub18CUB_300001_SM_10006detail6reduce28DeviceReduceSingleTileKernelINS2_10policy_hubI4Itemy13Addition_funcE10Policy1000EN6thrust24THRUST_300001_SM_1000_NS6detail15normal_iteratorINSA_10device_ptrIS5_EEEEPS5_yS6_S5_S5_N4cuda3std3__410__identityEEEvT0_T1_T2_T3_T4_T6_E12temp_storage+976];
	ld.shared.v2.b32 	{%r12858, %r12859}, [_ZZN3cub18CUB_300001_SM_10006detail6reduce28DeviceReduceSingleTileKernelINS2_10policy_hubI4Itemy13Addition_funcE10Policy1000EN6thrust24THRUST_300001_SM_1000_NS6detail15normal_iteratorINSA_10device_ptrIS5_EEEEPS5_yS6_S5_S5_N4cuda3std3__410__identityEEEvT0_T1_T2_T3_T4_T6_E12temp_storage+968];
	ld.shared.v2.b32 	{%r12860, %r12861}, [_ZZN3cub18CUB_300001_SM_10006detail6reduce28DeviceReduceSingleTileKernelINS2_10policy_hubI4Itemy13Addition_funcE10Policy1000EN6thrust24THRUST_300001_SM_1000_NS6detail15normal_iteratorINSA_10device_ptrIS5_EEEEPS5_yS6_S5_S5_N4cuda3std3__410__identityEEEvT0_T1_T2_T3_T4_T6_E12temp_storage+960];
	ld.shared.v2.b32 	{%r12862, %r12863}, [_ZZN3cub18CUB_300001_SM_10006detail6reduce28DeviceReduceSingleTileKernelINS2_10policy_hubI4Itemy13Addition_funcE10Policy1000EN6thrust24THRUST_300001_SM_1000_NS6detail15normal_iteratorINSA_10device_ptrIS5_EEEEPS5_yS6_S5_S5_N4cuda3std3__410__identityEEEvT0_T1_T2_T3_T4_T6_E12temp_storage+952];
	ld.shared.v2.b32 	{%r12864, %r12865}, [_ZZN3cub18CUB_300001_SM_10006detail6reduce28DeviceReduceSingleTileKernelINS2_10policy_hubI4Itemy13Addition_funcE10Policy1000EN6thrust24THRUST_300001_SM_1000_NS6detail15normal_iteratorINSA_10device_ptrIS5_EEEEPS5_yS6_S5_S5_N4cuda3std3__410__identityEEEvT0_T1_T2_T3_T4_T6_E12temp_storage+944];
	ld.shared.v2.b32 	{%r12866, %r12867}, [_ZZN3cub18CUB_300001_SM_10006detail6reduce28DeviceReduceSingleTileKernelINS2_10policy_hubI4Itemy13Addition_funcE10Policy1000EN6thrust24THRUST_300001_SM_1000_NS6detail15normal_iteratorINSA_10device_ptrIS5_EEEEPS5_yS6_S5_S5_N4cuda3std3__410__identityEEEvT0_T1_T2_T3_T4_T6_E12temp_storage+936];
	ld.shared.v2.b32 	{%r12868, %r12869}, [_ZZN3cub18CUB_300001_SM_10006detail6reduce28DeviceReduceSingleTileKernelINS2_10policy_hubI4Itemy13Addition_funcE10Policy1000EN6thrust24THRUST_300001_SM_1000_NS6detail15normal_iteratorINSA_10device_ptrIS5_EEEEPS5_yS6_S5_S5_N4cuda3std3__410__identityEEEvT0_T1_T2_T3_T4_T6_E12temp_storage+928];
	ld.shared.v2.b32 	{%r12870, %r12871}, [_ZZN3cub18CUB_300001_SM_10006detail6reduce28DeviceReduceSingleTileKernelINS2_10policy_hubI4Itemy13Addition_funcE10Policy1000EN6thrust24THRUST_300001_SM_1000_NS6detail15normal_iteratorINSA_10device_ptrIS5_EEEEPS5_yS6_S5_S5_N4cuda3std3__410__identityEEEvT0_T1_T2_T3_T4_T6_E12temp_storage+920];
	ld.shared.v2.b32 	{%r12872, %r12873}, [_ZZN3cub18CUB_300001_SM_10006detail6reduce28DeviceReduceSingleTileKernelINS2_10policy_hubI4Itemy13Addition_funcE10Policy1000EN6thrust24THRUST_300001_SM_1000_NS6detail15normal_iteratorINSA_10device_ptrIS5_EEEEPS5_yS6_S5_S5_N4cuda3std3__410__identityEEEvT0_T1_T2_T3_T4_T6_E12temp_storage+912];
	ld.shared.v2.b32 	{%r12874, %r12875}, [_ZZN3cub18CUB_300001_SM_10006detail6reduce28DeviceReduceSingleTileKernelINS2_10policy_hubI4Itemy13Addition_funcE10Policy1000EN6thrust24THRUST_300001_SM_1000_NS6detail15normal_iteratorINSA_10device_ptrIS5_EEEEPS5_yS6_S5_S5_N4cuda3std3__410__identityEEEvT0_T1_T2_T3_T4_T6_E12temp_storage+904];
	ld.shared.v2.b32 	{%r12876, %r12877}, [_ZZN3cub18CUB_300001_SM_10006detail6reduce28DeviceReduceSingleTileKernelINS2_10policy_hubI4Itemy13Addition_funcE10Policy1000EN6thrust24THRUST_300001_SM_1000_NS6detail15normal_iteratorINSA_10device_ptrIS5_EEEEPS5_yS6_S5_S5_N4cuda3std3__410__identityEEEvT0_T1_T2_T3_T4_T6_E12temp_storage+896];
	ld.shared.v2.b32 	{%r12878, %r12879}, [_ZZN3cub18CUB_300001_SM_10006detail6reduce28DeviceReduceSingleTileKernelINS2_10policy_hubI4Itemy13Addition_funcE10Policy1000EN6thrust24THRUST_300001_SM_1000_NS6detail15normal_iteratorINSA_10device_ptrIS5_EEEEPS5_yS6_S5_S5_N4cuda3std3__410__identityEEEvT0_T1_T2_T3_T4_T6_E12temp_storage+888];
	ld.shared.v2.b32 	{%r12880, %r12881}, [_ZZN3cub18CUB_300001_SM_10006detail6reduce28DeviceReduceSingleTileKernelINS2_10policy_hubI4Itemy13Addition_funcE10Policy1000EN6thrust24THRUST_300001_SM_1000_NS6detail15normal_iteratorINSA_10device_ptrIS5_EEEEPS5_yS6_S5_S5_N4cuda3std3__410__identityEEEvT0_T1_T2_T3_T4_T6_E12temp_storage+880];
	ld.shared.v2.b32 	{%r12882, %r12883}, [_ZZN3cub18CUB_300001_SM_10006detail6reduce28DeviceReduceSingleTileKernelINS2_10policy_hubI4Itemy13Addition_funcE10Policy1000EN6thrust24THRUST_300001_SM_1000_NS6detail15normal_iteratorINSA_10device_ptrIS5_EEEEPS5_yS6_S5_S5_N4cuda3std3__410__identityEEEvT0_T1_T2_T3_T4_T6_E12temp_storage+872];
	ld.shared.v2.b32 	{%r12884, %r12885}, [_ZZN3cub18CUB_300001_SM_10006detail6reduce28DeviceReduceSingleTileKernelINS2_10policy_hubI4Itemy13Addition_funcE10Policy1000EN6thrust24THRUST_300001_SM_1000_NS6detail15normal_iteratorINSA_10device_ptrIS5_EEEEPS5_yS6_S5_S5_N4cuda3std3__410__identityEEEvT0_T1_T2_T3_T4_T6_E12temp_storage+864];
	ld.shared.v2.b32 	{%r12886, %r12887}, [_ZZN3cub18CUB_300001_SM_10006detail6reduce28DeviceReduceSingleTileKernelINS2_10policy_hubI4Itemy13Addition_funcE10Policy1000EN6thrust24THRUST_300001_SM_1000_NS6detail15normal_iteratorINSA_10device_ptrIS5_EEEEPS5_yS6_S5_S5_N4cuda3std3__410__identityEEEvT0_T1_T2_T3_T4_T6_E12temp_storage+856];
	ld.shared.v2.b32 	{%r12888, %r12889}, [_ZZN3cub18CUB_300001_SM_10006detail6reduce28DeviceReduceSingleTileKernelINS2_10policy_hubI4Itemy13Addition_funcE10Policy1000EN6thrust24THRUST_300001_SM_1000_NS6detail15normal_iteratorINSA_10device_ptrIS5_EEEEPS5_yS6_S5_S5_N4cuda3std3__410__identityEEEvT0_T1_T2_T3_T4_T6_E12temp_storage+848];
	ld.shared.v2.b32 	{%r12890, %r12891}, [_ZZN3cub18CUB_300001_SM_10006detail6reduce28DeviceReduceSingleTileKernelINS2_10policy_hubI4Itemy13Addition_funcE10Policy1000EN6thrust24THRUST_300001_SM_1000_NS6detail15normal_iteratorINSA_10device_ptrIS5_EEEEPS5_yS6_S5_S5_N4cuda3std3__410__identityEEEvT0_T1_T2_T3_T4_T6_E12temp_storage+840];
	bfe.u32 	%r12892, %r12890, 0, 8;
	cvt.u16.u32 	%rs18213, %r12892;
	ld.shared.f64 	%fd66, [_ZZN3cub18CUB_300001_SM_10006detail6reduce28DeviceReduceSingleTileKernelINS2_10policy_hubI4Itemy13Addition_funcE10Policy1000EN6thrust24THRUST_300001_SM_1000_NS6detail15normal_iteratorINSA_10device_ptrIS5_EEEEPS5_yS6_S5_S5_N4cuda3std3__410__identityEEEvT0_T1_T2_T3_T4_T6_E12temp_storage+832];
	ld.shared.u32 	%r878, [_ZZN3cub18CUB_300001_SM_10006detail6reduce28DeviceReduceSingleTileKernelINS2_10policy_hubI4Itemy13Addition_funcE10Policy1000EN6thrust24THRUST_300001_SM_1000_NS6detail15normal_iteratorINSA_10device_ptrIS5_EEEEPS5_yS6_S5_S5_N4cuda3std3__410__identityEEEvT0_T1_T2_T3_T4_T6_E12temp_storage+824];
	st.local.u32 	[%rd3], %r878;
	st.local.f64 	[%rd3+8], %fd66;
	st.local.v2.b32 	[%rd3+16], {%r12890, %r12891};
	st.local.v2.b32 	[%rd3+24], {%r12888, %r12889};
	st.local.v2.b32 	[%rd3+32], {%r12886, %r12887};
	st.local.v2.b32 	[%rd3+40], {%r12884, %r12885};
	st.local.v2.b32 	[%rd3+48], {%r12882, %r12883};
	st.local.v2.b32 	[%rd3+56], {%r12880, %r12881};
	st.local.v2.b32 	[%rd3+64], {%r12878, %r12879};
	st.local.v2.b32 	[%rd3+72], {%r12876, %r12877};
	st.local.v2.b32 	[%rd3+80], {%r12874, %r12875};
	st.local.v2.b32 	[%rd3+88], {%r12872, %r12873};
	st.local.v2.b32 	[%rd3+96], {%r12870, %r12871};
	st.local.v2.b32 	[%rd3+104], {%r12868, %r12869};
	st.local.v2.b32 	[%rd3+112], {%r12866, %r12867};
	st.local.v2.b32 	[%rd3+120], {%r12864, %r12865};
	st.local.v2.b32 	[%rd3+128], {%r12862, %r12863};
	st.local.v2.b32 	[%rd3+136], {%r12860, %r12861};
	st.local.v2.b32 	[%rd3+144], {%r12858, %r12859};
	st.local.v2.b32 	[%rd3+152], {%r12856, %r12857};
	st.local.v2.b32 	[%rd3+160], {%r12854, %r12855};
	st.local.v2.b32 	[%rd3+168], {%r12852, %r12853};
	st.local.v2.b32 	[%rd3+176], {%r12850, %r12851};
	st.local.v2.b32 	[%rd3+184], {%r12848, %r12849};
	st.local.v2.b32 	[%rd3+192], {%r12846, %r12847};
	st.local.v2.b32 	[%rd3+200], {%r12844, %r12845};
	st.local.v2.b32 	[%rd3+208], {%r12842, %r12843};
	st.local.v2.b32 	[%rd3+216], {%r12840, %r12841};
	st.local.v2.b32 	[%rd3+224], {%r12838, %r12839};
	st.local.v2.b32 	[%rd3+232], {%r12836, %r12837};
	st.local.v2.b32 	[%rd3+240], {%r12834, %r12835};
	st.local.v2.b32 	[%rd3+248], {%r12832, %r12833};
	st.local.v2.b32 	[%rd3+256], {%r12830, %r12831};
	st.local.v2.b32 	[%rd3+264], {%r12828, %r12829};
	st.local.u32 	[%rd4], %r877;
	st.local.f64 	[%rd4+8], %fd65;
	st.local.v2.b32 	[%rd4+16], {%r12764, %r12765};
	st.local.v2.b32 	[%rd4+24], {%r12766, %r12767};
	st.local.v2.b32 	[%rd4+32], {%r12768, %r12769};
	st.local.v2.b32 	[%rd4+40], {%r12770, %r12771};
	st.local.v2.b32 	[%rd4+48], {%r12772, %r12773};
	st.local.v2.b32 	[%rd4+56], {%r12774, %r12775};
	st.local.v2.b32 	[%rd4+64], {%r12776, %r12777};
	st.local.v2.b32 	[%rd4+72], {%r12778, %r12779};
	st.local.v2.b32 	[%rd4+80], {%r12780, %r12781};
	st.local.v2.b32 	[%rd4+88], {%r12782, %r12783};
	st.local.v2.b32 	[%rd4+96], {%r12784, %r12785};
	st.local.v2.b32 	[%rd4+104], {%r12786, %r12787};
	st.local.v2.b32 	[%rd4+112], {%r12788, %r12789};
	st.local.v2.b32 	[%rd4+120], {%r12790, %r12791};
	st.local.v2.b32 	[%rd4+128], {%r12792, %r12793};
	st.local.v2.b32 	[%rd4+136], {%r12794, %r12795};
	st.local.v2.b32 	[%rd4+144], {%r12796, %r12797};
	st.local.v2.b32 	[%rd4+152], {%r12798, %r12799};
	st.local.v2.b32 	[%rd4+160], {%r12800, %r12801};
	st.local.v2.b32 	[%rd4+168], {%r12802, %r12803};
	st.local.v2.b32 	[%rd4+176], {%r12804, %r12805};
	st.local.v2.b32 	[%rd4+184], {%r12806, %r12807};
	st.local.v2.b32 	[%rd4+192], {%r12808, %r12809};
	st.local.v2.b32 	[%rd4+200], {%r12810, %r12811};
	st.local.v2.b32 	[%rd4+208], {%r12812, %r12813};
	st.local.v2.b32 	[%rd4+216], {%r12814, %r12815};
	st.local.v2.b32 	[%rd4+224], {%r12816, %r12817};
	st.local.v2.b32 	[%rd4+232], {%r12818, %r12819};
	st.local.v2.b32 	[%rd4+240], {%r12820, %r12821};
	st.local.v2.b32 	[%rd4+248], {%r12822, %r12823};
	st.local.v2.b32 	[%rd4+256], {%r12824, %r12825};
	st.local.v2.b32 	[%rd4+264], {%r12826, %r12827};
	mov.b32 	%r28740, 0;
$L__BB4_154:
	mov.u32 	%r28743, %r28740;
	cvt.u64.u32 	%rd116, %r28743;
	add.s64 	%rd117, %rd4, %rd116;
	ld.local.u8 	%rs11939, [%rd117+16];
	setp.ne.s16 	%p43, %rs11939, 0;
	add.s32 	%r28740, %r28743, 1;
	@%p43 bra 	$L__BB4_154;
	and.b16  	%rs11940, %rs18213, 255;
	setp.eq.s16 	%p44, %rs11940, 0;
	@%p44 bra 	$L__BB4_158;
	mov.b32 	%r28741, 0;
$L__BB4_157:
	cvt.u64.u32 	%rd118, %r28743;
	add.s64 	%rd119, %rd4, %rd118;
	st.local.u8 	[%rd119+16], %rs18213;
	add.s32 	%r28743, %r28743, 1;
	add.s32 	%r884, %r28741, 1;
	cvt.u64.u32 	%rd120, %r28741;
	add.s64 	%rd121, %rd3, %rd120;
	ld.local.u8 	%rs18213, [%rd121+17];
	setp.ne.s16 	%p45, %rs18213, 0;
	mov.u32 	%r28741, %r884;
	@%p45 bra 	$L__BB4_157;
$L__BB4_158:
	cvt.u64.u32 	%rd122, %r28743;
	add.s64 	%rd123, %rd4, %rd122;
	mov.b16 	%rs11941, 0;
	st.local.u8 	[%rd123+16], %rs11941;
	add.s32 	%r886, %r877, %r878;
	st.local.u32 	[%rd4], %r886;
	add.f64 	%fd67, %fd66, %fd65;
	st.local.f64 	[%rd4+8], %fd67;
	ld.local.v2.b32 	{%r12895, %r12896}, [%rd4+16];
	ld.local.v2.b32 	{%r12897, %r12898}, [%rd4+24];
	ld.local.v2.b32 	{%r12899, %r12900}, [%rd4+32];
	ld.local.v2.b32 	{%r12901, %r12902}, [%rd4+40];
	ld.local.v2.b32 	{%r12903, %r12904}, [%rd4+48];
	ld.local.v2.b32 	{%r12905, %r12906}, [%rd4+56];
	ld.local.v2.b32 	{%r12907, %r12908}, [%rd4+64];
	ld.local.v2.b32 	{%r12909, %r12910}, [%rd4+72];
	ld.local.v2.b32 	{%r12911, %r12912}, [%rd4+80];
	ld.local.v2.b32 	{%r12913, %r12914}, [%rd4+88];
	ld.local.v2.b32 	{%r12915, %r12916}, [%rd4+96];
	ld.local.v2.b32 	{%r12917, %r12918}, [%rd4+104];
	ld.local.v2.b32 	{%r12919, %r12920}, [%rd4+112];
	ld.local.v2.b32 	{%r12921, %r12922}, [%rd4+120];
	ld.local.v2.b32 	{%r12923, %r12924}, [%rd4+128];
	ld.local.v2.b32 	{%r12925, %r12926}, [%rd4+136];
	ld.local.v2.b32 	{%r12927, %r12928}, [%rd4+144];
	ld.local.v2.b32 	{%r12929, %r12930}, [%rd4+152];
	ld.local.v2.b32 	{%r12931, %r12932}, [%rd4+160];
	ld.local.v2.b32 	{%r12933, %r12934}, [%rd4+168];
	ld.local.v2.b32 	{%r12935, %r12936}, [%rd4+176];
	ld.local.v2.b32 	{%r12937, %r12938}, [%rd4+184];
	ld.local.v2.b32 	{%r12939, %r12940}, [%rd4+192];
	ld.local.v2.b32 	{%r12941, %r12942}, [%rd4+200];
	ld.local.v2.b32 	{%r12943, %r12944}, [%rd4+208];
	ld.local.v2.b32 	{%r12945, %r12946}, [%rd4+216];
	ld.local.v2.b32 	{%r12947, %r12948}, [%rd4+224];
	ld.local.v2.b32 	{%r12949, %r12950}, [%rd4+232];
	ld.local.v2.b32 	{%r12951, %r12952}, [%rd4+240];
	ld.local.v2.b32 	{%r12953, %r12954}, [%rd4+248];
	ld.local.v2.b32 	{%r12955, %r12956}, [%rd4+256];
	ld.local.v2.b32 	{%r12957, %r12958}, [%rd4+264];
	ld.shared.v2.b32 	{%r12959, %r12960}, [_ZZN3cub18CUB_300001_SM_10006detail6reduce28DeviceReduceSingleTileKernelINS2_10policy_hubI4Itemy13Addition_funcE10Policy1000EN6thrust24THRUST_300001_SM_1000_NS6detail15normal_iteratorINSA_10device_ptrIS5_EEEEPS5_yS6_S5_S5_N4cuda3std3__410__identityEEEvT0_T1_T2_T3_T4_T6_E12temp_storage+1360];
	ld.shared.v2.b32 	{%r12961, %r12962}, [_ZZN3cub18CUB_300001_SM_10006detail6reduce28DeviceReduceSingleTileKernelINS2_10policy_hubI4Itemy13Addition_funcE10Policy1000EN6thrust24THRUST_300001_SM_1000_NS6detail15normal_iteratorINSA_10device_ptrIS5_EEEEPS5_yS6_S5_S5_N4cuda3std3__410__identityEEEvT0_T1_T2_T3_T4_T6_E12temp_storage+1352];
	ld.shared.v2.b32 	{%r12963, %r12964}, [_ZZN3cub18CUB_300001_SM_10006detail6reduce28DeviceReduceSingleTileKernelINS2_10policy_hubI4Itemy13Addition_funcE10Policy1000EN6thrust24THRUST_300001_SM_1000_NS6detail15normal_iteratorINSA_10device_ptrIS5_EEEEPS5_yS6_S5_S5_N4cuda3std3__410__identityEEEvT0_T1_T2_T3_T4_T6_E12temp_storage+1344];
	ld.shared.v2.b32 	{%r12965, %r12966}, [_ZZN3cub18CUB_300001_SM_10006detail6reduce28DeviceReduceSingleTileKernelINS2_10policy_hubI4Itemy13Addition_funcE10Policy1000EN6thrust24THRUST_300001_SM_1000_NS6detail15normal_iteratorINSA_10device_ptrIS5_EEEEPS5_yS6_S5_S5_N4cuda3std3__410__identityEEEvT0_T1_T2_T3_T4_T6_E12temp_storage+1336];
	ld.shared.v2.b32 	{%r12967, %r12968}, [_ZZN3cub18CUB_300001_SM_10006detail6reduce28DeviceReduceSingleTileKernelINS2_10policy_hubI4Itemy13Addition_funcE10Policy1000EN6thrust24THRUST_300001_SM_1000_NS6detail15normal_iteratorINSA_10device_ptrIS5_EEEEPS5_yS6_S5_S5_N4cuda3std3__410__identityEEEvT0_T1_T2_T3_T4_T6_E12temp_storage+1328];
	ld.shared.v2.b32 	{%r12969, %r12970}, [_ZZN3cub18CUB_300001_SM_10006detail6reduce28DeviceReduceSingleTileKernelINS2_10policy_hubI4Itemy13Addition_funcE10Policy1000EN6thrust24THRUST_300001_SM_1000_NS6detail15normal_iteratorINSA_10device_ptrIS5_EEEEPS5_yS6_S5_S5_N4cuda3std3__410__identityEEEvT0_T1_T2_T3_T4_T6_E12temp_storage+1320];
	ld.shared.v2.b32 	{%r12971, %r12972}, [_ZZN3cub18CUB_300001_SM_10006detail6reduce28DeviceReduceSingleTileKernelINS2_10policy_hubI4Itemy13Addition_funcE10Policy1000EN6thrust24THRUST_300001_SM_1000_NS6detail15normal_iteratorINSA_10device_ptrIS5_EEEEPS5_yS6_S5_S5_N4cuda3std3__410__identityEEEvT0_T1_T2_T3_T4_T6_E12temp_storage+1312];
	ld.shared.v2.b32 	{%r12973, %r12974}, [_ZZN3cub18CUB_300001_SM_10006detail6reduce28DeviceReduceSingleTileKernelINS2_10policy_hubI4Itemy13Addition_funcE10Policy1000EN6thrust24THRUST_300001_SM_1000_NS6detail15normal_iteratorINSA_10device_ptrIS5_EEEEPS5_yS6_S5_S5_N4cuda3std3__410__identityEEEvT0_T1_T2_T3_T4_T6_E12temp_storage+1304];
	ld.shared.v2.b32 	{%r12975, %r12976}, [_ZZN3cub18CUB_300001_SM_10006detail6reduce28DeviceReduceSingleTileKernelINS2_10policy_hubI4Itemy13Addition_funcE10Policy1000EN6thrust24THRUST_300001_SM_1000_NS6detail15normal_iteratorINSA_10device_ptrIS5_EEEEPS5_yS6_S5_S5_N4cuda3std3__410__identityEEEvT0_T1_T2_T3_T4_T6_E12temp_storage+1296];
	ld.shared.v2.b32 	{%r12977, %r12978}, [_ZZN3cub18CUB_300001_SM_10006detail6reduce28DeviceReduceSingleTileKernelINS2_10policy_hubI4Itemy13Addition_funcE10Policy1000EN6thrust24THRUST_300001_SM_1000_NS6detail15normal_iteratorINSA_10device_ptrIS5_EEEEPS5_yS6_S5_S5_N4cuda3std3__410__identityEEEvT0_T1_T2_T3_T4_T6_E12temp_storage+1288];
	ld.shared.v2.b32 	{%r12979, %r12980}, [_ZZN3cub18CUB_300001_SM_10006detail6reduce28DeviceReduceSingleTileKernelINS2_10policy_hubI4Itemy13Addition_funcE10Policy1000EN6thrust24THRUST_300001_SM_1000_NS6detail15normal_iteratorINSA_10device_ptrIS5_EEEEPS5_yS6_S5_S5_N4cuda3std3__410__identityEEEvT0_T1_T2_T3_T4_T6_E12temp_storage+1280];
	ld.shared.v2.b32 	{%r12981, %r12982}, [_ZZN3cub18CUB_300001_SM_10006detail6reduce28DeviceReduceSingleTileKernelINS2_10policy_hubI4Itemy13Addition_funcE10Policy1000EN6thrust24THRUST_300001_SM_1000_NS6detail15normal_iteratorINSA_10device_ptrIS5_EEEEPS5_yS6_S5_S5_N4cuda3std3__410__identityEEEvT0_T1_T2_T3_T4_T6_E12temp_storage+1272];
	ld.shared.v2.b32 	{%r12983, %r12984}, [_ZZN3cub18CUB_300001_SM_10006detail6reduce28DeviceReduceSingleTileKernelINS2_10policy_hubI4Itemy13Addition_funcE10Policy1000EN6thrust24THRUST_300001_SM_1000_NS6detail15normal_iteratorINSA_10device_ptrIS5_EEEEPS5_yS6_S5_S5_N4cuda3std3__410__identityEEEvT0_T1_T2_T3_T4_T6_E12temp_storage+1264];
	ld.shared.v2.b32 	{%r12985, %r12986}, [_ZZN3cub18CUB_300001_SM_10006detail6reduce28DeviceReduceSingleTileKernelINS2_10policy_hubI4Itemy13Addition_funcE10Policy1000EN6thrust24THRUST_300001_SM_1000_NS6detail15normal_iteratorINSA_10device_ptrIS5_EEEEPS5_yS6_S5_S5_N4cuda3std3__410__identityEEEvT0_T1_T2_T3_T4_T6_E12temp_storage+1256];
	ld.shared.v2.b32 	{%r12987, %r12988}, [_ZZN3cub18CUB_300001_SM_10006detail6reduce28DeviceReduceSingleTileKernelINS2_10policy_hubI4Itemy13Addition_funcE10Policy1000EN6thrust24THRUST_300001_SM_1000_NS6detail15normal_iteratorINSA_10device_ptrIS5_EEEEPS5_yS6_S5_S5_N4cuda3std3__410__identityEEEvT0_T1_T2_T3_T4_T6_E12temp_storage+1248];
	ld.shared.v2.b32 	{%r12989, %r12990}, [_ZZN3cub18CUB_300001_SM_10006detail6reduce28DeviceReduceSingleTileKernelINS2_10policy_hubI4Itemy13Addition_funcE10Policy1000EN6thrust24THRUST_300001_SM_1000_NS6detail15normal_iteratorINSA_10device_ptrIS5_EEEEPS5_yS6_S5_S5_N4cuda3std3__410__identityEEEvT0_T1_T2_T3_T4_T6_E12temp_storage+1240];
	ld.shared.v2.b32 	{%r12991, %r12992}, [_ZZN3cub18CUB_300001_SM_10006detail6reduce28DeviceReduceSingleTileKernelINS2_10policy_hubI4Itemy13Addition_funcE10Policy1000EN6thrust24THRUST_300001_SM_1000_NS6detail15normal_iteratorINSA_10device_ptrIS5_EEEEPS5_yS6_S5_S5_N4cuda3std3__410__identityEEEvT0_T1_T2_T3_T4_T6_E12temp_storage+1232];
	ld.shared.v2.b32 	{%r12993, %r12994}, [_ZZN3cub18CUB_300001_SM_10006detail6reduce28DeviceReduceSingleTileKernelINS2_10policy_hubI4Itemy13Addition_funcE10Policy1000EN6thrust24THRUST_300001_SM_1000_NS6detail15normal_iteratorINSA_10device_ptrIS5_EEEEPS5_yS6_S5_S5_N4cuda3std3__410__identityEEEvT0_T1_T2_T3_T4_T6_E12temp_storage+1224];
	ld.shared.v2.b32 	{%r12995, %r12996}, [_ZZN3cub18CUB_300001_SM_10006detail6reduce28DeviceReduceSingleTileKernelINS2_10policy_hubI4Itemy13Addition_funcE10Policy1000EN6thrust24THRUST_300001_SM_1000_NS6detail15normal_iteratorINSA_10device_ptrIS5_EEEEPS5_yS6_S5_S5_N4cuda3std3__410__identityEEEvT0_T1_T2_T3_T4_T6_E12temp_storage+1216];
	ld.shared.v2.b32 	{%r12997, %r12998}, [_ZZN3cub18CUB_300001_SM_10006detail6reduce28DeviceReduceSingleTileKernelINS2_10policy_hubI4Itemy13Addition_funcE10Policy1000EN6thrust24THRUST_300001_SM_1000_NS6detail15normal_iteratorINSA_10device_ptrIS5_EEEEPS5_yS6_S5_S5_N4cuda3std3__410__identityEEEvT0_T1_T2_T3_T4_T6_E12temp_storage+1208];
	ld.shared.v2.b32 	{%r12999, %r13000}, [_ZZN3cub18CUB_300001_SM_10006detail6reduce28DeviceReduceSingleTileKernelINS2_10policy_hubI4Itemy13Addition_funcE10Policy1000EN6thrust24THRUST_300001_SM_1000_NS6detail15normal_iteratorINSA_10device_ptrIS5_EEEEPS5_yS6_S5_S5_N4cuda3std3__410__identityEEEvT0_T1_T2_T3_T4_T6_E12temp_storage+1200];
	ld.shared.v2.b32 	{%r13001, %r13002}, [_ZZN3cub18CUB_300001_SM_10006detail6reduce28DeviceReduceSingleTileKernelINS2_10policy_hubI4Itemy13Addition_funcE10Policy1000EN6thrust24THRUST_300001_SM_1000_NS6detail15normal_iteratorINSA_10device_ptrIS5_EEEEPS5_yS6_S5_S5_N4cuda3std3__410__identityEEEvT0_T1_T2_T3_T4_T6_E12temp_storage+1192];
	ld.shared.v2.b32 	{%r13003, %r13004}, [_ZZN3cub18CUB_300001_SM_10006detail6reduce28DeviceReduceSingleTileKernelINS2_10policy_hubI4Itemy13Addition_funcE10Policy1000EN6thrust24THRUST_300001_SM_1000_NS6detail15normal_iteratorINSA_10device_ptrIS5_EEEEPS5_yS6_S5_S5_N4cuda3std3__410__identityEEEvT0_T1_T2_T3_T4_T6_E12temp_storage+1184];
	ld.shared.v2.b32 	{%r13005, %r13006}, [_ZZN3cub18CUB_300001_SM_10006detail6reduce28DeviceReduceSingleTileKernelINS2_10policy_hubI4Itemy13Addition_funcE10Policy1000EN6thrust24THRUST_300001_SM_1000_NS6detail15normal_iteratorINSA_10device_ptrIS5_EEEEPS5_yS6_S5_S5_N4cuda3std3__410__identityEEEvT0_T1_T2_T3_T4_T6_E12temp_storage+1176];
	ld.shared.v2.b32 	{%r13007, %r13008}, [_ZZN3cub18CUB_300001_SM_10006detail6reduce28DeviceReduceSingleTileKernelINS2_10policy_hubI4Itemy13Addition_funcE10Policy1000EN6thrust24THRUST_300001_SM_1000_NS6detail15normal_iteratorINSA_10device_ptrIS5_EEEEPS5_yS6_S5_S5_N4cuda3std3__410__identityEEEvT0_T1_T2_T3_T4_T6_E12temp_storage+1168];
	ld.shared.v2.b32 	{%r13009, %r13010}, [_ZZN3cub18CUB_300001_SM_10006detail6reduce28DeviceReduceSingleTileKernelINS2_10policy_hubI4Itemy13Addition_funcE10Policy1000EN6thrust24THRUST_300001_SM_1000_NS6detail15normal_iteratorINSA_10device_ptrIS5_EEEEPS5_yS6_S5_S5_N4cuda3std3__410__identityEEEvT0_T1_T2_T3_T4_T6_E12temp_storage+1160];
	ld.shared.v2.b32 	{%r13011, %r13012}, [_ZZN3cub18CUB_300001_SM_10006detail6reduce28DeviceReduceSingleTileKernelINS2_10policy_hubI4Itemy13Addition_funcE10Policy1000EN6thrust24THRUST_300001_SM_1000_NS6detail15normal_iteratorINSA_10device_ptrIS5_EEEEPS5_yS6_S5_S5_N4cuda3std3__410__identityEEEvT0_T1_T2_T3_T4_T6_E12temp_storage+1152];
	ld.shared.v2.b32 	{%r13013, %r13014}, [_ZZN3cub18CUB_300001_SM_10006detail6reduce28DeviceReduceSingleTileKernelINS2_10policy_hubI4Itemy13Addition_funcE10Policy1000EN6thrust24THRUST_300001_SM_1000_NS6detail15normal_iteratorINSA_10device_ptrIS5_EEEEPS5_yS6_S5_S5_N4cuda3std3__410__identityEEEvT0_T1_T2_T3_T4_T6_E12temp_storage+1144];
	ld.shared.v2.b32 	{%r13015, %r13016}, [_ZZN3cub18CUB_300001_SM_10006detail6reduce28DeviceReduceSingleTileKernelINS2_10policy_hubI4Itemy13Addition_funcE10Policy1000EN6thrust24THRUST_300001_SM_1000_NS6detail15normal_iteratorINSA_10device_ptrIS5_EEEEPS5_yS6_S5_S5_N4cuda3std3__410__identityEEEvT0_T1_T2_T3_T4_T6_E12temp_storage+1136];
	ld.shared.v2.b32 	{%r13017, %r13018}, [_ZZN3cub18CUB_300001_SM_10006detail6reduce28DeviceReduceSingleTileKernelINS2_10policy_hubI4Itemy13Addition_funcE10Policy1000EN6thrust24THRUST_300001_SM_1000_NS6detail15normal_iteratorINSA_10device_ptrIS5_EEEEPS5_yS6_S5_S5_N4cuda3std3__410__identityEEEvT0_T1_T2_T3_T4_T6_E12temp_storage+1128];
	ld.shared.v2.b32 	{%r13019, %r13020}, [_ZZN3cub18CUB_300001_SM_10006detail6reduce28DeviceReduceSingleTileKernelINS2_10policy_hubI4Itemy13Addition_funcE10Policy1000EN6thrust24THRUST_300001_SM_1000_NS6detail15normal_iteratorINSA_10device_ptrIS5_EEEEPS5_yS6_S5_S5_N4cuda3std3__410__identityEEEvT0_T1_T2_T3_T4_T6_E12temp_storage+1120];
	ld.shared.v2.b32 	{%r13021, %r13022}, [_ZZN3cub18CUB_300001_SM_10006detail6reduce28DeviceReduceSingleTileKernelINS2_10policy_hubI4Itemy13Addition_funcE10Policy1000EN6thrust24THRUST_300001_SM_1000_NS6detail15normal_iteratorINSA_10device_ptrIS5_EEEEPS5_yS6_S5_S5_N4cuda3std3__410__identityEEEvT0_T1_T2_T3_T4_T6_E12temp_storage+1112];
	bfe.u32 	%r13023, %r13021, 0, 8;
	cvt.u16.u32 	%rs18214, %r13023;
	ld.shared.f64 	%fd68, [_ZZN3cub18CUB_300001_SM_10006detail6reduce28DeviceReduceSingleTileKernelINS2_10policy_hubI4Itemy13Addition_funcE10Policy1000EN6thrust24THRUST_300001_SM_1000_NS6detail15normal_iteratorINSA_10device_ptrIS5_EEEEPS5_yS6_S5_S5_N4cuda3std3__410__identityEEEvT0_T1_T2_T3_T4_T6_E12temp_storage+1104];
	ld.shared.u32 	%r887, [_ZZN3cub18CUB_300001_SM_10006detail6reduce28DeviceReduceSingleTileKernelINS2_10policy_hubI4Itemy13Addition_funcE10Policy1000EN6thrust24THRUST_300001_SM_1000_NS6detail15normal_iteratorINSA_10device_ptrIS5_EEEEPS5_yS6_S5_S5_N4cuda3std3__410__identityEEEvT0_T1_T2_T3_T4_T6_E12temp_storage+1096];
	st.local.u32 	[%rd3], %r887;
	st.local.f64 	[%rd3+8], %fd68;
	st.local.v2.b32 	[%rd3+16], {%r13021, %r13022};
	st.local.v2.b32 	[%rd3+24], {%r13019, %r13020};
	st.local.v2.b32 	[%rd3+32], {%r13017, %r13018};
	st.local.v2.b32 	[%rd3+40], {%r13015, %r13016};
	st.local.v2.b32 	[%rd3+48], {%r13013, %r13014};
	st.local.v2.b32 	[%rd3+56], {%r13011, %r13012};
	st.local.v2.b32 	[%rd3+64], {%r13009, %r13010};
	st.local.v2.b32 	[%rd3+72], {%r13007, %r13008};
	st.local.v2.b32 	[%rd3+80], {%r13005, %r13006};
	st.local.v2.b32 	[%rd3+88], {%r13003, %r13004};
	st.local.v2.b32 	[%rd3+96], {%r13001, %r13002};
	st.local.v2.b32 	[%rd3+104], {%r12999, %r13000};
	st.local.v2.b32 	[%rd3+112], {%r12997, %r12998};
	st.local.v2.b32 	[%rd3+120], {%r12995, %r12996};
	st.local.v2.b32 	[%rd3+128], {%r12993, %r12994};
	st.local.v2.b32 	[%rd3+136], {%r12991, %r12992};
	st.local.v2.b32 	[%rd3+144], {%r12989, %r12990};
	st.local.v2.b32 	[%rd3+152], {%r12987, %r12988};
	st.local.v2.b32 	[%rd3+160], {%r12985, %r12986};
	st.local.v2.b32 	[%rd3+168], {%r12983, %r12984};
	st.local.v2.b32 	[%rd3+176], {%r12981, %r12982};
	st.local.v2.b32 	[%rd3+184], {%r12979, %r12980};
	st.local.v2.b32 	[%rd3+192], {%r12977, %r12978};
	st.local.v2.b32 	[%rd3+200], {%r12975, %r12976};
	st.local.v2.b32 	[%rd3+208], {%r12973, %r12974};
	st.local.v2.b32 	[%rd3+216], {%r12971, %r12972};
	st.local.v2.b32 	[%rd3+224], {%r12969, %r12970};
	st.local.v2.b32 	[%rd3+232], {%r12967, %r12968};
	st.local.v2.b32 	[%rd3+240], {%r12965, %r12966};
	st.local.v2.b32 	[%rd3+248], {%r12963, %r12964};
	st.local.v2.b32 	[%rd3+256], {%r12961, %r12962};
	st.local.v2.b32 	[%rd3+264], {%r12959, %r12960};
	st.local.u32 	[%rd5], %r886;
	st.local.f64 	[%rd5+8], %fd67;
	st.local.v2.b32 	[%rd5+16], {%r12895, %r12896};
	st.local.v2.b32 	[%rd5+24], {%r12897, %r12898};
	st.local.v2.b32 	[%rd5+32], {%r12899, %r12900};
	st.local.v2.b32 	[%rd5+40], {%r12901, %r12902};
	st.local.v2.b32 	[%rd5+48], {%r12903, %r12904};
	st.local.v2.b32 	[%rd5+56], {%r12905, %r12906};
	st.local.v2.b32 	[%rd5+64], {%r12907, %r12908};
	st.local.v2.b32 	[%rd5+72], {%r12909, %r12910};
	st.local.v2.b32 	[%rd5+80], {%r12911, %r12912};
	st.local.v2.b32 	[%rd5+88], {%r12913, %r12914};
	st.local.v2.b32 	[%rd5+96], {%r12915, %r12916};
	st.local.v2.b32 	[%rd5+104], {%r12917, %r12918};
	st.local.v2.b32 	[%rd5+112], {%r12919, %r12920};
	st.local.v2.b32 	[%rd5+120], {%r12921, %r12922};
	st.local.v2.b32 	[%rd5+128], {%r12923, %r12924};
	st.local.v2.b32 	[%rd5+136], {%r12925, %r12926};
	st.local.v2.b32 	[%rd5+144], {%r12927, %r12928};
	st.local.v2.b32 	[%rd5+152], {%r12929, %r12930};
	st.local.v2.b32 	[%rd5+160], {%r12931, %r12932};
	st.local.v2.b32 	[%rd5+168], {%r12933, %r12934};
	st.local.v2.b32 	[%rd5+176], {%r12935, %r12936};
	st.local.v2.b32 	[%rd5+184], {%r12937, %r12938};
	st.local.v2.b32 	[%rd5+192], {%r12939, %r12940};
	st.local.v2.b32 	[%rd5+200], {%r12941, %r12942};
	st.local.v2.b32 	[%rd5+208], {%r12943, %r12944};
	st.local.v2.b32 	[%rd5+216], {%r12945, %r12946};
	st.local.v2.b32 	[%rd5+224], {%r12947, %r12948};
	st.local.v2.b32 	[%rd5+232], {%r12949, %r12950};
	st.local.v2.b32 	[%rd5+240], {%r12951, %r12952};
	st.local.v2.b32 	[%rd5+248], {%r12953, %r12954};
	st.local.v2.b32 	[%rd5+256], {%r12955, %r12956};
	st.local.v2.b32 	[%rd5+264], {%r12957, %r12958};
	mov.b32 	%r28744, 0;
$L__BB4_159:
	mov.u32 	%r28747, %r28744;
	cvt.u64.u32 	%rd124, %r28747;
	add.s64 	%rd125, %rd5, %rd124;
	ld.local.u8 	%rs11942, [%rd125+16];
	setp.ne.s16 	%p46, %rs11942, 0;
	add.s32 	%r28744, %r28747, 1;
	@%p46 bra 	$L__BB4_159;
	and.b16  	%rs11943, %rs18214, 255;
	setp.eq.s16 	%p47, %rs11943, 0;
	@%p47 bra 	$L__BB4_163;
	mov.b32 	%r28745, 0;
$L__BB4_162:
	cvt.u64.u32 	%rd126, %r28747;
	add.s64 	%rd127, %rd5, %rd126;
	st.local.u8 	[%rd127+16], %rs18214;
	add.s32 	%r28747, %r28747, 1;
	add.s32 	%r893, %r28745, 1;
	cvt.u64.u32 	%rd128, %r28745;
	add.s64 	%rd129, %rd3, %rd128;
	ld.local.u8 	%rs18214, [%rd129+17];
	setp.ne.s16 	%p48, %rs18214, 0;
	mov.u32 	%r28745, %r893;
	@%p48 bra 	$L__BB4_162;
$L__BB4_163:
	cvt.u64.u32 	%rd130, %r28747;
	add.s64 	%rd131, %rd5, %rd130;
	mov.b16 	%rs11944, 0;
	st.local.u8 	[%rd131+16], %rs11944;
	add.s32 	%r895, %r886, %r887;
	st.local.u32 	[%rd5], %r895;
	add.f64 	%fd69, %fd68, %fd67;
	st.local.f64 	[%rd5+8], %fd69;
	ld.local.v2.b32 	{%r13026, %r13027}, [%rd5+16];
	ld.local.v2.b32 	{%r13028, %r13029}, [%rd5+24];
	ld.local.v2.b32 	{%r13030, %r13031}, [%rd5+32];
	ld.local.v2.b32 	{%r13032, %r13033}, [%rd5+40];
	ld.local.v2.b32 	{%r13034, %r13035}, [%rd5+48];
	ld.local.v2.b32 	{%r13036, %r13037}, [%rd5+56];
	ld.local.v2.b32 	{%r13038, %r13039}, [%rd5+64];
	ld.local.v2.b32 	{%r13040, %r13041}, [%rd5+72];
	ld.local.v2.b32 	{%r13042, %r13043}, [%rd5+80];
	ld.local.v2.b32 	{%r13044, %r13045}, [%rd5+88];
	ld.local.v2.b32 	{%r13046, %r13047}, [%rd5+96];
	ld.local.v2.b32 	{%r13048, %r13049}, [%rd5+104];
	ld.local.v2.b32 	{%r13050, %r13051}, [%rd5+112];
	ld.local.v2.b32 	{%r13052, %r13053}, [%rd5+120];
	ld.local.v2.b32 	{%r13054, %r13055}, [%rd5+128];
	ld.local.v2.b32 	{%r13056, %r13057}, [%rd5+136];
	ld.local.v2.b32 	{%r13058, %r13059}, [%rd5+144];
	ld.local.v2.b32 	{%r13060, %r13061}, [%rd5+152];
	ld.local.v2.b32 	{%r13062, %r13063}, [%rd5+160];
	ld.local.v2.b32 	{%r13064, %r13065}, [%rd5+168];
	ld.local.v2.b32 	{%r13066, %r13067}, [%rd5+176];
	ld.local.v2.b32 	{%r13068, %r13069}, [%rd5+184];
	ld.local.v2.b32 	{%r13070, %r13071}, [%rd5+192];
	ld.local.v2.b32 	{%r13072, %r13073}, [%rd5+200];
	ld.local.v2.b32 	{%r13074, %r13075}, [%rd5+208];
	ld.local.v2.b32 	{%r13076, %r13077}, [%rd5+216];
	ld.local.v2.b32 	{%r13078, %r13079}, [%rd5+224];
	ld.local.v2.b32 	{%r13080, %r13081}, [%rd5+232];
	ld.local.v2.b32 	{%r13082, %r13083}, [%rd5+240];
	ld.local.v2.b32 	{%r13084, %r13085}, [%rd5+248];
	ld.local.v2.b32 	{%r13086, %r13087}, [%rd5+256];
	ld.local.v2.b32 	{%r13088, %r13089}, [%rd5+264];
	ld.shared.v2.b32 	{%r13090, %r13091}, [_ZZN3cub18CUB_300001_SM_10006detail6reduce28DeviceReduceSingleTileKernelINS2_10policy_hubI4Itemy13Addition_funcE10Policy1000EN6thrust24THRUST_300001_SM_1000_NS6detail15normal_iteratorINSA_10device_ptrIS5_EEEEPS5_yS6_S5_S5_N4cuda3std3__410__identityEEEvT0_T1_T2_T3_T4_T6_E12temp_storage+1632];
	ld.shared.v2.b32 	{%r13092, %r13093}, [_ZZN3cub18CUB_300001_SM_10006detail6reduce28DeviceReduceSingleTileKernelINS2_10policy_hubI4Itemy13Addition_funcE10Policy1000EN6thrust24THRUST_300001_SM_1000_NS6detail15normal_iteratorINSA_10device_ptrIS5_EEEEPS5_yS6_S5_S5_N4cuda3std3__410__identityEEEvT0_T1_T2_T3_T4_T6_E12temp_storage+1624];
	ld.shared.v2.b32 	{%r13094, %r13095}, [_ZZN3cub18CUB_300001_SM_10006detail6reduce28DeviceReduceSingleTileKernelINS2_10policy_hubI4Itemy13Addition_funcE10Policy1000EN6thrust24THRUST_300001_SM_1000_NS6detail15normal_iteratorINSA_10device_ptrIS5_EEEEPS5_yS6_S5_S5_N4cuda3std3__410__identityEEEvT0_T1_T2_T3_T4_T6_E12temp_storage+1616];
	ld.shared.v2.b32 	{%r13096, %r13097}, [_ZZN3cub18CUB_300001_SM_10006detail6reduce28DeviceReduceSingleTileKernelINS2_10policy_hubI4Itemy13Addition_funcE10Policy1000EN6thrust24THRUST_300001_SM_1000_NS6detail15normal_iteratorINSA_10device_ptrIS5_EEEEPS5_yS6_S5_S5_N4cuda3std3__410__identityEEEvT0_T1_T2_T3_T4_T6_E12temp_storage+1608];
	ld.shared.v2.b32 	{%r13098, %r13099}, [_ZZN3cub18CUB_300001_SM_10006detail6reduce28DeviceReduceSingleTileKernelINS2_10policy_hubI4Itemy13Addition_funcE10Policy1000EN6thrust24THRUST_300001_SM_1000_NS6detail15normal_iteratorINSA_10device_ptrIS5_EEEEPS5_yS6_S5_S5_N4cuda3std3__410__identityEEEvT0_T1_T2_T3_T4_T6_E12temp_storage+1600];
	ld.shared.v2.b32 	{%r13100, %r13101}, [_ZZN3cub18CUB_300001_SM_10006detail6reduce28DeviceReduceSingleTileKernelINS2_10policy_hubI4Itemy13Addition_funcE10Policy1000EN6thrust24THRUST_300001_SM_1000_NS6detail15normal_iteratorINSA_10device_ptrIS5_EEEEPS5_yS6_S5_S5_N4cuda3std3__410__identityEEEvT0_T1_T2_T3_T4_T6_E12temp_storage+1592];
	ld.shared.v2.b32 	{%r13102, %r13103}, [_ZZN3cub18CUB_300001_SM_10006detail6reduce28DeviceReduceSingleTileKernelINS2_10policy_hubI4Itemy13Addition_funcE10Policy1000EN6thrust24THRUST_300001_SM_1000_NS6detail15normal_iteratorINSA_10device_ptrIS5_EEEEPS5_yS6_S5_S5_N4cuda3std3__410__identityEEEvT0_T1_T2_T3_T4_T6_E12temp_storage+1584];
	ld.shared.v2.b32 	{%r13104, %r13105}, [_ZZN3cub18CUB_300001_SM_10006detail6reduce28DeviceReduceSingleTileKernelINS2_10policy_hubI4Itemy13Addition_funcE10Policy1000EN6thrust24THRUST_300001_SM_1000_NS6detail15normal_iteratorINSA_10device_ptrIS5_EEEEPS5_yS6_S5_S5_N4cuda3std3__410__identityEEEvT0_T1_T2_T3_T4_T6_E12temp_storage+1576];
	ld.shared.v2.b32 	{%r13106, %r13107}, [_ZZN3cub18CUB_300001_SM_10006detail6reduce28DeviceReduceSingleTileKernelINS2_10policy_hubI4Itemy13Addition_funcE10Policy1000EN6thrust24THRUST_300001_SM_1000_NS6detail15normal_iteratorINSA_10device_ptrIS5_EEEEPS5_yS6_S5_S5_N4cuda3std3__410__identityEEEvT0_T1_T2_T3_T4_T6_E12temp_storage+1568];
	ld.shared.v2.b32 	{%r13108, %r13109}, [_ZZN3cub18CUB_300001_SM_10006detail6reduce28DeviceReduceSingleTileKernelINS2_10policy_hubI4Itemy13Addition_funcE10Policy1000EN6thrust24THRUST_300001_SM_1000_NS6detail15normal_iteratorINSA_10device_ptrIS5_EEEEPS5_yS6_S5_S5_N4cuda3std3__410__identityEEEvT0_T1_T2_T3_T4_T6_E12temp_storage+1560];
	ld.shared.v2.b32 	{%r13110, %r13111}, [_ZZN3cub18CUB_300001_SM_10006detail6reduce28DeviceReduceSingleTileKernelINS2_10policy_hubI4Itemy13Addition_funcE10Policy1000EN6thrust24THRUST_300001_SM_1000_NS6detail15normal_iteratorINSA_10device_ptrIS5_EEEEPS5_yS6_S5_S5_N4cuda3std3__410__identityEEEvT0_T1_T2_T3_T4_T6_E12temp_storage+1552];
	ld.shared.v2.b32 	{%r13112, %r13113}, [_ZZN3cub18CUB_300001_SM_10006detail6reduce28DeviceReduceSingleTileKernelINS2_10policy_hubI4Itemy13Addition_funcE10Policy1000EN6thrust24THRUST_300001_SM_1000_NS6detail15normal_iteratorINSA_10device_ptrIS5_EEEEPS5_yS6_S5_S5_N4cuda3std3__410__identityEEEvT0_T1_T2_T3_T4_T6_E12temp_storage+1544];
	ld.shared.v2.b32 	{%r13114, %r13115}, [_ZZN3cub18CUB_300001_SM_10006detail6reduce28DeviceReduceSingleTileKernelINS2_10policy_hubI4Itemy13Addition_funcE10Policy1000EN6thrust24THRUST_300001_SM_1000_NS6detail15normal_iteratorINSA_10device_ptrIS5_EEEEPS5_yS6_S5_S5_N4cuda3std3__410__identityEEEvT0_T1_T2_T3_T4_T6_E12temp_storage+1536];
	ld.shared.v2.b32 	{%r13116, %r13117}, [_ZZN3cub18CUB_300001_SM_10006detail6reduce28DeviceReduceSingleTileKernelINS2_10policy_hubI4Itemy13Addition_funcE10Policy1000EN6thrust24THRUST_300001_SM_1000_NS6detail15normal_iteratorINSA_10device_ptrIS5_EEEEPS5_yS6_S5_S5_N4cuda3std3__410__identityEEEvT0_T1_T2_T3_T4_T6_E12temp_storage+1528];
	ld.shared.v2.b32 	{%r13118, %r13119}, [_ZZN3cub18CUB_300001_SM_10006detail6reduce28DeviceReduceSingleTileKernelINS2_10policy_hubI4Itemy13Addition_funcE10Policy1000EN6thrust24THRUST_300001_SM_1000_NS6detail15normal_iteratorINSA_10device_ptrIS5_EEEEPS5_yS6_S5_S5_N4cuda3std3__410__identityEEEvT0_T1_T2_T3_T4_T6_E12temp_storage+1520];
	ld.shared.v2.b32 	{%r13120, %r13121}, [_ZZN3cub18CUB_300001_SM_10006detail6reduce28DeviceReduceSingleTileKernelINS2_10policy_hubI4Itemy13Addition_funcE10Policy1000EN6thrust24THRUST_300001_SM_1000_NS6detail15normal_iteratorINSA_10device_ptrIS5_EEEEPS5_yS6_S5_S5_N4cuda3std3__410__identityEEEvT0_T1_T2_T3_T4_T6_E12temp_storage+1512];
	ld.shared.v2.b32 	{%r13122, %r13123}, [_ZZN3cub18CUB_300001_SM_10006detail6reduce28DeviceReduceSingleTileKernelINS2_10policy_hubI4Itemy13Addition_funcE10Policy1000EN6thrust24THRUST_300001_SM_1000_NS6detail15normal_iteratorINSA_10device_ptrIS5_EEEEPS5_yS6_S5_S5_N4cuda3std3__410__identityEEEvT0_T1_T2_T3_T4_T6_E12temp_storage+1504];
	ld.shared.v2.b32 	{%r13124, %r13125}, [_ZZN3cub18CUB_300001_SM_10006detail6reduce28DeviceReduceSingleTileKernelINS2_10policy_hubI4Itemy13Addition_funcE10Policy1000EN6thrust24THRUST_300001_SM_1000_NS6detail15normal_iteratorINSA_10device_ptrIS5_EEEEPS5_yS6_S5_S5_N4cuda3std3__410__identityEEEvT0_T1_T2_T3_T4_T6_E12temp_storage+1496];
	ld.shared.v2.b32 	{%r13126, %r13127}, [_ZZN3cub18CUB_300001_SM_10006detail6reduce28DeviceReduceSingleTileKernelINS2_10policy_hubI4Itemy13Addition_funcE10Policy1000EN6thrust24THRUST_300001_SM_1000_NS6detail15normal_iteratorINSA_10device_ptrIS5_EEEEPS5_yS6_S5_S5_N4cuda3std3__410__identityEEEvT0_T1_T2_T3_T4_T6_E12temp_storage+1488];
	ld.shared.v2.b32 	{%r13128, %r13129}, [_ZZN3cub18CUB_300001_SM_10006detail6reduce28DeviceReduceSingleTileKernelINS2_10policy_hubI4Itemy13Addition_funcE10Policy1000EN6thrust24THRUST_300001_SM_1000_NS6detail15normal_iteratorINSA_10device_ptrIS5_EEEEPS5_yS6_S5_S5_N4cuda3std3__410__identityEEEvT0_T1_T2_T3_T4_T6_E12temp_storage+1480];
	ld.shared.v2.b32 	{%r13130, %r13131}, [_ZZN3cub18CUB_300001_SM_10006detail6reduce28DeviceReduceSingleTileKernelINS2_10policy_hubI4Itemy13Addition_funcE10Policy1000EN6thrust24THRUST_300001_SM_1000_NS6detail15normal_iteratorINSA_10device_ptrIS5_EEEEPS5_yS6_S5_S5_N4cuda3std3__410__identityEEEvT0_T1_T2_T3_T4_T6_E12temp_storage+1472];
	ld.shared.v2.b32 	{%r13132, %r13133}, [_ZZN3cub18CUB_300001_SM_10006detail6reduce28DeviceReduceSingleTileKernelINS2_10policy_hubI4Itemy13Addition_funcE10Policy1000EN6thrust24THRUST_300001_SM_1000_NS6detail15normal_iteratorINSA_10device_ptrIS5_EEEEPS5_yS6_S5_S5_N4cuda3std3__410__identityEEEvT0_T1_T2_T3_T4_T6_E12temp_storage+1464];
	ld.shared.v2.b32 	{%r13134, %r13135}, [_ZZN3cub18CUB_300001_SM_10006detail6reduce28DeviceReduceSingleTileKernelINS2_10policy_hubI4Itemy13Addition_funcE10Policy1000EN6thrust24THRUST_300001_SM_1000_NS6detail15normal_iteratorINSA_10device_ptrIS5_EEEEPS5_yS6_S5_S5_N4cuda3std3__410__identityEEEvT0_T1_T2_T3_T4_T6_E12temp_storage+1456];
	ld.shared.v2.b32 	{%r13136, %r13137}, [_ZZN3cub18CUB_300001_SM_10006detail6reduce28DeviceReduceSingleTileKernelINS2_10policy_hubI4Itemy13Addition_funcE10Policy1000EN6thrust24THRUST_300001_SM_1000_NS6detail15normal_iteratorINSA_10device_ptrIS5_EEEEPS5_yS6_S5_S5_N4cuda3std3__410__identityEEEvT0_T1_T2_T3_T4_T6_E12temp_storage+1448];
	ld.shared.v2.b32 	{%r13138, %r13139}, [_ZZN3cub18CUB_300001_SM_10006detail6reduce28DeviceReduceSingleTileKernelINS2_10policy_hubI4Itemy13Addition_funcE10Policy1000EN6thrust24THRUST_300001_SM_1000_NS6detail15normal_iteratorINSA_10device_ptrIS5_EEEEPS5_yS6_S5_S5_N4cuda3std3__410__identityEEEvT0_T1_T2_T3_T4_T6_E12temp_storage+1440];
	ld.shared.v2.b32 	{%r13140, %r13141}, [_ZZN3cub18CUB_300001_SM_10006detail6reduce28DeviceReduceSingleTileKernelINS2_10policy_hubI4Itemy13Addition_funcE10Policy1000EN6thrust24THRUST_300001_SM_1000_NS6detail15normal_iteratorINSA_10device_ptrIS5_EEEEPS5_yS6_S5_S5_N4cuda3std3__410__identityEEEvT0_T1_T2_T3_T4_T6_E12temp_storage+1432];
	ld.shared.v2.b32 	{%r13142, %r13143}, [_ZZN3cub18CUB_300001_SM_10006detail6reduce28DeviceReduceSingleTileKernelINS2_10policy_hubI4Itemy13Addition_funcE10Policy1000EN6thrust24THRUST_300001_SM_1000_NS6detail15normal_iteratorINSA_10device_ptrIS5_EEEEPS5_yS6_S5_S5_N4cuda3std3__410__identityEEEvT0_T1_T2_T3_T4_T6_E12temp_storage+1424];
	ld.shared.v2.b32 	{%r13144, %r13145}, [_ZZN3cub18CUB_300001_SM_10006detail6reduce28DeviceReduceSingleTileKernelINS2_10policy_hubI4Itemy13Addition_funcE10Policy1000EN6thrust24THRUST_300001_SM_1000_NS6detail15normal_iteratorINSA_10device_ptrIS5_EEEEPS5_yS6_S5_S5_N4cuda3std3__410__identityEEEvT0_T1_T2_T3_T4_T6_E12temp_storage+1416];
	ld.shared.v2.b32 	{%r13146, %r13147}, [_ZZN3cub18CUB_300001_SM_10006detail6reduce28DeviceReduceSingleTileKernelINS2_10policy_hubI4Itemy13Addition_funcE10Policy1000EN6thrust24THRUST_300001_SM_1000_NS6detail15normal_iteratorINSA_10device_ptrIS5_EEEEPS5_yS6_S5_S5_N4cuda3std3__410__identityEEEvT0_T1_T2_T3_T4_T6_E12temp_storage+1408];
	ld.shared.v2.b32 	{%r13148, %r13149}, [_ZZN3cub18CUB_300001_SM_10006detail6reduce28DeviceReduceSingleTileKernelINS2_10policy_hubI4Itemy13Addition_funcE10Policy1000EN6thrust24THRUST_300001_SM_1000_NS6detail15normal_iteratorINSA_10device_ptrIS5_EEEEPS5_yS6_S5_S5_N4cuda3std3__410__identityEEEvT0_T1_T2_T3_T4_T6_E12temp_storage+1400];
	ld.shared.v2.b32 	{%r13150, %r13151}, [_ZZN3cub18CUB_300001_SM_10006detail6reduce28DeviceReduceSingleTileKernelINS2_10policy_hubI4Itemy13Addition_funcE10Policy1000EN6thrust24THRUST_300001_SM_1000_NS6detail15normal_iteratorINSA_10device_ptrIS5_EEEEPS5_yS6_S5_S5_N4cuda3std3__410__identityEEEvT0_T1_T2_T3_T4_T6_E12temp_storage+1392];
	ld.shared.v2.b32 	{%r13152, %r13153}, [_ZZN3cub18CUB_300001_SM_10006detail6reduce28DeviceReduceSingleTileKernelINS2_10policy_hubI4Itemy13Addition_funcE10Policy1000EN6thrust24THRUST_300001_SM_1000_NS6detail15normal_iteratorINSA_10device_ptrIS5_EEEEPS5_yS6_S5_S5_N4cuda3std3__410__identityEEEvT0_T1_T2_T3_T4_T6_E12temp_storage+1384];
	bfe.u32 	%r13154, %r13152, 0, 8;
	cvt.u16.u32 	%rs18215, %r13154;
	ld.shared.f64 	%fd70, [_ZZN3cub18CUB_300001_SM_10006detail6reduce28DeviceReduceSingleTileKernelINS2_10policy_hubI4Itemy13Addition_funcE10Policy1000EN6thrust24THRUST_300001_SM_1000_NS6detail15normal_iteratorINSA_10device_ptrIS5_EEEEPS5_yS6_S5_S5_N4cuda3std3__410__identityEEEvT0_T1_T2_T3_T4_T6_E12temp_storage+1376];
	ld.shared.u32 	%r896, [_ZZN3cub18CUB_300001_SM_10006detail6reduce28DeviceReduceSingleTileKernelINS2_10policy_hubI4Itemy13Addition_funcE10Policy1000EN6thrust24THRUST_300001_SM_1000_NS6detail15normal_iteratorINSA_10device_ptrIS5_EEEEPS5_yS6_S5_S5_N4cuda3std3__410__identityEEEvT0_T1_T2_T3_T4_T6_E12temp_storage+1368];
	st.local.u32 	[%rd4], %r896;
	st.local.f64 	[%rd4+8], %fd70;
	st.local.v2.b32 	[%rd4+16], {%r13152, %r13153};
	st.local.v2.b32 	[%rd4+24], {%r13150, %r13151};
	st.local.v2.b32 	[%rd4+32], {%r13148, %r13149};
	st.local.v2.b32 	[%rd4+40], {%r13146, %r13147};
	st.local.v2.b32 	[%rd4+48], {%r13144, %r13145};
	st.local.v2.b32 	[%rd4+56], {%r13142, %r13143};
	st.local.v2.b32 	[%rd4+64], {%r13140, %r13141};
	st.local.v2.b32 	[%rd4+72], {%r13138, %r13139};
	st.local.v2.b32 	[%rd4+80], {%r13136, %r13137};
	st.local.v2.b32 	[%rd4+88], {%r13134, %r13135};
	st.local.v2.b32 	[%rd4+96], {%r13132, %r13133};
	st.local.v2.b32 	[%rd4+104], {%r13130, %r13131};
	st.local.v2.b32 	[%rd4+112], {%r13128, %r13129};
	st.local.v2.b32 	[%rd4+120], {%r13126, %r13127};
	st.local.v2.b32 	[%rd4+128], {%r13124, %r13125};
	st.local.v2.b32 	[%rd4+136], {%r13122, %r13123};
	st.local.v2.b32 	[%rd4+144], {%r13120, %r13121};
	st.local.v2.b32 	[%rd4+152], {%r13118, %r13119};
	st.local.v2.b32 	[%rd4+160], {%r13116, %r13117};
	st.local.v2.b32 	[%rd4+168], {%r13114, %r13115};
	st.local.v2.b32 	[%rd4+176], {%r13112, %r13113};
	st.local.v2.b32 	[%rd4+184], {%r13110, %r13111};
	st.local.v2.b32 	[%rd4+192], {%r13108, %r13109};
	st.local.v2.b32 	[%rd4+200], {%r13106, %r13107};
	st.local.v2.b32 	[%rd4+208], {%r13104, %r13105};
	st.local.v2.b32 	[%rd4+216], {%r13102, %r13103};
	st.local.v2.b32 	[%rd4+224], {%r13100, %r13101};
	st.local.v2.b32 	[%rd4+232], {%r13098, %r13099};
	st.local.v2.b32 	[%rd4+240], {%r13096, %r13097};
	st.local.v2.b32 	[%rd4+248], {%r13094, %r13095};
	st.local.v2.b32 	[%rd4+256], {%r13092, %r13093};
	st.local.v2.b32 	[%rd4+264], {%r13090, %r13091};
	st.local.u32 	[%rd3], %r895;
	st.local.f64 	[%rd3+8], %fd69;
	st.local.v2.b32 	[%rd3+16], {%r13026, %r13027};
	st.local.v2.b32 	[%rd3+24], {%r13028, %r13029};
	st.local.v2.b32 	[%rd3+32], {%r13030, %r13031};
	st.local.v2.b32 	[%rd3+40], {%r13032, %r13033};
	st.local.v2.b32 	[%rd3+48], {%r13034, %r13035};
	st.local.v2.b32 	[%rd3+56], {%r13036, %r13037};
	st.local.v2.b32 	[%rd3+64], {%r13038, %r13039};
	st.local.v2.b32 	[%rd3+72], {%r13040, %r13041};
	st.local.v2.b32 	[%rd3+80], {%r13042, %r13043};
	st.local.v2.b32 	[%rd3+88], {%r13044, %r13045};
	st.local.v2.b32 	[%rd3+96], {%r13046, %r13047};
	st.local.v2.b32 	[%rd3+104], {%r13048, %r13049};
	st.local.v2.b32 	[%rd3+112], {%r13050, %r13051};
	st.local.v2.b32 	[%rd3+120], {%r13052, %r13053};
	st.local.v2.b32 	[%rd3+128], {%r13054, %r13055};
	st.local.v2.b32 	[%rd3+136], {%r13056, %r13057};
	st.local.v2.b32 	[%rd3+144], {%r13058, %r13059};
	st.local.v2.b32 	[%rd3+152], {%r13060, %r13061};
	st.local.v2.b32 	[%rd3+160], {%r13062, %r13063};
	st.local.v2.b32 	[%rd3+168], {%r13064, %r13065};
	st.local.v2.b32 	[%rd3+176], {%r13066, %r13067};
	st.local.v2.b32 	[%rd3+184], {%r13068, %r13069};
	st.local.v2.b32 	[%rd3+192], {%r13070, %r13071};
	st.local.v2.b32 	[%rd3+200], {%r13072, %r13073};
	st.local.v2.b32 	[%rd3+208], {%r13074, %r13075};
	st.local.v2.b32 	[%rd3+216], {%r13076, %r13077};
	st.local.v2.b32 	[%rd3+224], {%r13078, %r13079};
	st.local.v2.b32 	[%rd3+232], {%r13080, %r13081};
	st.local.v2.b32 	[%rd3+240], {%r13082, %r13083};
	st.local.v2.b32 	[%rd3+248], {%r13084, %r13085};
	st.local.v2.b32 	[%rd3+256], {%r13086, %r13087};
	st.local.v2.b32 	[%rd3+264], {%r13088, %r13089};
	mov.b32 	%r28748, 0;
$L__BB4_164:
	mov.u32 	%r28751, %r28748;
	cvt.u64.u32 	%rd132, %r28751;
	add.s64 	%rd133, %rd3, %rd132;
	ld.local.u8 	%rs11945, [%rd133+16];
	setp.ne.s16 	%p49, %rs11945, 0;
	add.s32 	%r28748, %r28751, 1;
	@%p49 bra 	$L__BB4_164;
	and.b16  	%rs11946, %rs18215, 255;
	setp.eq.s16 	%p50, %rs11946, 0;
	@%p50 bra 	$L__BB4_168;
	mov.b32 	%r28749, 0;
$L__BB4_167:
	cvt.u64.u32 	%rd134, %r28751;
	add.s64 	%rd135, %rd3, %rd134;
	st.local.u8 	[%rd135+16], %rs18215;
	add.s32 	%r28751, %r28751, 1;
	add.s32 	%r902, %r28749, 1;
	cvt.u64.u32 	%rd136, %r28749;
	add.s64 	%rd137, %rd4, %rd136;
	ld.local.u8 	%rs18215, [%rd137+17];
	setp.ne.s16 	%p51, %rs18215, 0;
	mov.u32 	%r28749, %r902;
	@%p51 bra 	$L__BB4_167;
$L__BB4_168:
	cvt.u64.u32 	%rd138, %r28751;
	add.s64 	%rd139, %rd3, %rd138;
	mov.b16 	%rs11947, 0;
	st.local.u8 	[%rd139+16], %rs11947;
	add.s32 	%r28642, %r895, %r896;
	st.local.u32 	[%rd3], %r28642;
	add.f64 	%fd78, %fd70, %fd69;
	st.local.f64 	[%rd3+8], %fd78;
	ld.local.v2.b32 	{%r13156, %r13157}, [%rd3+16];
	bfe.u32 	%r13158, %r13156, 0, 8;
	cvt.u16.u32 	%rs13073, %r13158;
	bfe.u32 	%r13159, %r13156, 8, 8;
	cvt.u16.u32 	%rs13072, %r13159;
	bfe.u32 	%r13160, %r13156, 16, 8;
	cvt.u16.u32 	%rs13071, %r13160;
	bfe.u32 	%r13161, %r13156, 24, 8;
	cvt.u16.u32 	%rs13070, %r13161;
	bfe.u32 	%r13162, %r13157, 0, 8;
	cvt.u16.u32 	%rs13069, %r13162;
	bfe.u32 	%r13163, %r13157, 8, 8;
	cvt.u16.u32 	%rs13068, %r13163;
	bfe.u32 	%r13164, %r13157, 16, 8;
	cvt.u16.u32 	%rs13067, %r13164;
	bfe.u32 	%r13165, %r13157, 24, 8;
	cvt.u16.u32 	%rs13066, %r13165;
	ld.local.v2.b32 	{%r13166, %r13167}, [%rd3+24];
	bfe.u32 	%r13168, %r13166, 0, 8;
	cvt.u16.u32 	%rs13065, %r13168;
	bfe.u32 	%r13169, %r13166, 8, 8;
	cvt.u16.u32 	%rs13064, %r13169;
	bfe.u32 	%r13170, %r13166, 16, 8;
	cvt.u16.u32 	%rs13063, %r13170;
	bfe.u32 	%r13171, %r13166, 24, 8;
	cvt.u16.u32 	%rs13062, %r13171;
	bfe.u32 	%r13172, %r13167, 0, 8;
	cvt.u16.u32 	%rs13061, %r13172;
	bfe.u32 	%r13173, %r13167, 8, 8;
	cvt.u16.u32 	%rs13060, %r13173;
	bfe.u32 	%r13174, %r13167, 16, 8;
	cvt.u16.u32 	%rs13059, %r13174;
	bfe.u32 	%r13175, %r13167, 24, 8;
	cvt.u16.u32 	%rs13058, %r13175;
	ld.local.v2.b32 	{%r13176, %r13177}, [%rd3+32];
	bfe.u32 	%r13178, %r13176, 0, 8;
	cvt.u16.u32 	%rs13057, %r13178;
	bfe.u32 	%r13179, %r13176, 8, 8;
	cvt.u16.u32 	%rs13056, %r13179;
	bfe.u32 	%r13180, %r13176, 16, 8;
	cvt.u16.u32 	%rs13055, %r13180;
	bfe.u32 	%r13181, %r13176, 24, 8;
	cvt.u16.u32 	%rs13054, %r13181;
	bfe.u32 	%r13182, %r13177, 0, 8;
	cvt.u16.u32 	%rs13053, %r13182;
	bfe.u32 	%r13183, %r13177, 8, 8;
	cvt.u16.u32 	%rs13052, %r13183;
	bfe.u32 	%r13184, %r13177, 16, 8;
	cvt.u16.u32 	%rs13051, %r13184;
	bfe.u32 	%r13185, %r13177, 24, 8;
	cvt.u16.u32 	%rs13050, %r13185;
	ld.local.v2.b32 	{%r13186, %r13187}, [%rd3+40];
	bfe.u32 	%r13188, %r13186, 0, 8;
	cvt.u16.u32 	%rs13049, %r13188;
	bfe.u32 	%r13189, %r13186, 8, 8;
	cvt.u16.u32 	%rs13048, %r13189;
	bfe.u32 	%r13190, %r13186, 16, 8;
	cvt.u16.u32 	%rs13047, %r13190;
	bfe.u32 	%r13191, %r13186, 24, 8;
	cvt.u16.u32 	%rs13046, %r13191;
	bfe.u32 	%r13192, %r13187, 0, 8;
	cvt.u16.u32 	%rs13045, %r13192;
	bfe.u32 	%r13193, %r13187, 8, 8;
	cvt.u16.u32 	%rs13044, %r13193;
	bfe.u32 	%r13194, %r13187, 16, 8;
	cvt.u16.u32 	%rs13043, %r13194;
	bfe.u32 	%r13195, %r13187, 24, 8;
	cvt.u16.u32 	%rs13042, %r13195;
	ld.local.v2.b32 	{%r13196, %r13197}, [%rd3+48];
	bfe.u32 	%r13198, %r13196, 0, 8;
	cvt.u16.u32 	%rs13041, %r13198;
	bfe.u32 	%r13199, %r13196, 8, 8;
	cvt.u16.u32 	%rs13040, %r13199;
	bfe.u32 	%r13200, %r13196, 16, 8;
	cvt.u16.u32 	%rs13039, %r13200;
	bfe.u32 	%r13201, %r13196, 24, 8;
	cvt.u16.u32 	%rs13038, %r13201;
	bfe.u32 	%r13202, %r13197, 0, 8;
	cvt.u16.u32 	%rs13037, %r13202;
	bfe.u32 	%r13203, %r13197, 8, 8;
	cvt.u16.u32 	%rs13036, %r13203;
	bfe.u32 	%r13204, %r13197, 16, 8;
	cvt.u16.u32 	%rs13035, %r13204;
	bfe.u32 	%r13205, %r13197, 24, 8;
	cvt.u16.u32 	%rs13034, %r13205;
	ld.local.v2.b32 	{%r13206, %r13207}, [%rd3+56];
	bfe.u32 	%r13208, %r13206, 0, 8;
	cvt.u16.u32 	%rs13033, %r13208;
	bfe.u32 	%r13209, %r13206, 8, 8;
	cvt.u16.u32 	%rs13032, %r13209;
	bfe.u32 	%r13210, %r13206, 16, 8;
	cvt.u16.u32 	%rs13031, %r13210;
	bfe.u32 	%r13211, %r13206, 24, 8;
	cvt.u16.u32 	%rs13030, %r13211;
	bfe.u32 	%r13212, %r13207, 0, 8;
	cvt.u16.u32 	%rs13029, %r13212;
	bfe.u32 	%r13213, %r13207, 8, 8;
	cvt.u16.u32 	%rs13028, %r13213;
	bfe.u32 	%r13214, %r13207, 16, 8;
	cvt.u16.u32 	%rs13027, %r13214;
	bfe.u32 	%r13215, %r13207, 24, 8;
	cvt.u16.u32 	%rs13026, %r13215;
	ld.local.v2.b32 	{%r13216, %r13217}, [%rd3+64];
	bfe.u32 	%r13218, %r13216, 0, 8;
	cvt.u16.u32 	%rs13025, %r13218;
	bfe.u32 	%r13219, %r13216, 8, 8;
	cvt.u16.u32 	%rs13024, %r13219;
	bfe.u32 	%r13220, %r13216, 16, 8;
	cvt.u16.u32 	%rs13023, %r13220;
	bfe.u32 	%r13221, %r13216, 24, 8;
	cvt.u16.u32 	%rs13022, %r13221;
	bfe.u32 	%r13222, %r13217, 0, 8;
	cvt.u16.u32 	%rs13021, %r13222;
	bfe.u32 	%r13223, %r13217, 8, 8;
	cvt.u16.u32 	%rs13020, %r13223;
	bfe.u32 	%r13224, %r13217, 16, 8;
	cvt.u16.u32 	%rs13019, %r13224;
	bfe.u32 	%r13225, %r13217, 24, 8;
	cvt.u16.u32 	%rs13018, %r13225;
	ld.local.v2.b32 	{%r13226, %r13227}, [%rd3+72];
	bfe.u32 	%r13228, %r13226, 0, 8;
	cvt.u16.u32 	%rs13017, %r13228;
	bfe.u32 	%r13229, %r13226, 8, 8;
	cvt.u16.u32 	%rs13016, %r13229;
	bfe.u32 	%r13230, %r13226, 16, 8;
	cvt.u16.u32 	%rs13015, %r13230;
	bfe.u32 	%r13231, %r13226, 24, 8;
	cvt.u16.u32 	%rs13014, %r13231;
	bfe.u32 	%r13232, %r13227, 0, 8;
	cvt.u16.u32 	%rs13013, %r13232;
	bfe.u32 	%r13233, %r13227, 8, 8;
	cvt.u16.u32 	%rs13012, %r13233;
	bfe.u32 	%r13234, %r13227, 16, 8;
	cvt.u16.u32 	%rs13011, %r13234;
	bfe.u32 	%r13235, %r13227, 24, 8;
	cvt.u16.u32 	%rs13010, %r13235;
	ld.local.v2.b32 	{%r13236, %r13237}, [%rd3+80];
	bfe.u32 	%r13238, %r13236, 0, 8;
	cvt.u16.u32 	%rs13009, %r13238;
	bfe.u32 	%r13239, %r13236, 8, 8;
	cvt.u16.u32 	%rs13008, %r13239;
	bfe.u32 	%r13240, %r13236, 16, 8;
	cvt.u16.u32 	%rs13007, %r13240;
	bfe.u32 	%r13241, %r13236, 24, 8;
	cvt.u16.u32 	%rs13006, %r13241;
	bfe.u32 	%r13242, %r13237, 0, 8;
	cvt.u16.u32 	%rs13005, %r13242;
	bfe.u32 	%r13243, %r13237, 8, 8;
	cvt.u16.u32 	%rs13004, %r13243;
	bfe.u32 	%r13244, %r13237, 16, 8;
	cvt.u16.u32 	%rs13003, %r13244;
	bfe.u32 	%r13245, %r13237, 24, 8;
	cvt.u16.u32 	%rs13002, %r13245;
	ld.local.v2.b32 	{%r13246, %r13247}, [%rd3+88];
	bfe.u32 	%r13248, %r13246, 0, 8;
	cvt.u16.u32 	%rs13001, %r13248;
	bfe.u32 	%r13249, %r13246, 8, 8;
	cvt.u16.u32 	%rs13000, %r13249;
	bfe.u32 	%r13250, %r13246, 16, 8;
	cvt.u16.u32 	%rs12999, %r13250;
	bfe.u32 	%r13251, %r13246, 24, 8;
	cvt.u16.u32 	%rs12998, %r13251;
	bfe.u32 	%r13252, %r13247, 0, 8;
	cvt.u16.u32 	%rs12997, %r13252;
	bfe.u32 	%r13253, %r13247, 8, 8;
	cvt.u16.u32 	%rs12996, %r13253;
	bfe.u32 	%r13254, %r13247, 16, 8;
	cvt.u16.u32 	%rs12995, %r13254;
	bfe.u32 	%r13255, %r13247, 24, 8;
	cvt.u16.u32 	%rs12994, %r13255;
	ld.local.v2.b32 	{%r13256, %r13257}, [%rd3+96];
	bfe.u32 	%r13258, %r13256, 0, 8;
	cvt.u16.u32 	%rs12993, %r13258;
	bfe.u32 	%r13259, %r13256, 8, 8;
	cvt.u16.u32 	%rs12992, %r13259;
	bfe.u32 	%r13260, %r13256, 16, 8;
	cvt.u16.u32 	%rs12991, %r13260;
	bfe.u32 	%r13261, %r13256, 24, 8;
	cvt.u16.u32 	%rs12990, %r13261;
	bfe.u32 	%r13262, %r13257, 0, 8;
	cvt.u16.u32 	%rs12989, %r13262;
	bfe.u32 	%r13263, %r13257, 8, 8;
	cvt.u16.u32 	%rs12988, %r13263;
	bfe.u32 	%r13264, %r13257, 16, 8;
	cvt.u16.u32 	%rs12987, %r13264;
	bfe.u32 	%r13265, %r13257, 24, 8;
	cvt.u16.u32 	%rs12986, %r13265;
	ld.local.v2.b32 	{%r13266, %r13267}, [%rd3+104];
	bfe.u32 	%r13268, %r13266, 0, 8;
	cvt.u16.u32 	%rs12985, %r13268;
	bfe.u32 	%r13269, %r13266, 8, 8;
	cvt.u16.u32 	%rs12984, %r13269;
	bfe.u32 	%r13270, %r13266, 16, 8;
	cvt.u16.u32 	%rs12983, %r13270;
	bfe.u32 	%r13271, %r13266, 24, 8;
	cvt.u16.u32 	%rs12982, %r13271;
	bfe.u32 	%r13272, %r13267, 0, 8;
	cvt.u16.u32 	%rs12981, %r13272;
	bfe.u32 	%r13273, %r13267, 8, 8;
	cvt.u16.u32 	%rs12980, %r13273;
	bfe.u32 	%r13274, %r13267, 16, 8;
	cvt.u16.u32 	%rs12979, %r13274;
	bfe.u32 	%r13275, %r13267, 24, 8;
	cvt.u16.u32 	%rs12978, %r13275;
	ld.local.v2.b32 	{%r13276, %r13277}, [%rd3+112];
	bfe.u32 	%r13278, %r13276, 0, 8;
	cvt.u16.u32 	%rs12977, %r13278;
	bfe.u32 	%r13279, %r13276, 8, 8;
	cvt.u16.u32 	%rs12976, %r13279;
	bfe.u32 	%r13280, %r13276, 16, 8;
	cvt.u16.u32 	%rs12975, %r13280;
	bfe.u32 	%r13281, %r13276, 24, 8;
	cvt.u16.u32 	%rs12974, %r13281;
	bfe.u32 	%r13282, %r13277, 0, 8;
	cvt.u16.u32 	%rs12973, %r13282;
	bfe.u32 	%r13283, %r13277, 8, 8;
	cvt.u16.u32 	%rs12972, %r13283;
	bfe.u32 	%r13284, %r13277, 16, 8;
	cvt.u16.u32 	%rs12971, %r13284;
	bfe.u32 	%r13285, %r13277, 24, 8;
	cvt.u16.u32 	%rs12970, %r13285;
	ld.local.v2.b32 	{%r13286, %r13287}, [%rd3+120];
	bfe.u32 	%r13288, %r13286, 0, 8;
	cvt.u16.u32 	%rs12969, %r13288;
	bfe.u32 	%r13289, %r13286, 8, 8;
	cvt.u16.u32 	%rs12968, %r13289;
	bfe.u32 	%r13290, %r13286, 16, 8;
	cvt.u16.u32 	%rs12967, %r13290;
	bfe.u32 	%r13291, %r13286, 24, 8;
	cvt.u16.u32 	%rs12966, %r13291;
	bfe.u32 	%r13292, %r13287, 0, 8;
	cvt.u16.u32 	%rs12965, %r13292;
	bfe.u32 	%r13293, %r13287, 8, 8;
	cvt.u16.u32 	%rs12964, %r13293;
	bfe.u32 	%r13294, %r13287, 16, 8;
	cvt.u16.u32 	%rs12963, %r13294;
	bfe.u32 	%r13295, %r13287, 24, 8;
	cvt.u16.u32 	%rs12962, %r13295;
	ld.local.v2.b32 	{%r13296, %r13297}, [%rd3+128];
	bfe.u32 	%r13298, %r13296, 0, 8;
	cvt.u16.u32 	%rs12961, %r13298;
	bfe.u32 	%r13299, %r13296, 8, 8;
	cvt.u16.u32 	%rs12960, %r13299;
	bfe.u32 	%r13300, %r13296, 16, 8;
	cvt.u16.u32 	%rs12959, %r13300;
	bfe.u32 	%r13301, %r13296, 24, 8;
	cvt.u16.u32 	%rs12958, %r13301;
	bfe.u32 	%r13302, %r13297, 0, 8;
	cvt.u16.u32 	%rs12957, %r13302;
	bfe.u32 	%r13303, %r13297, 8, 8;
	cvt.u16.u32 	%rs12956, %r13303;
	bfe.u32 	%r13304, %r13297, 16, 8;
	cvt.u16.u32 	%rs12955, %r13304;
	bfe.u32 	%r13305, %r13297, 24, 8;
	cvt.u16.u32 	%rs12954, %r13305;
	ld.local.v2.b32 	{%r13306, %r13307}, [%rd3+136];
	bfe.u32 	%r13308, %r13306, 0, 8;
	cvt.u16.u32 	%rs12953, %r13308;
	bfe.u32 	%r13309, %r13306, 8, 8;
	cvt.u16.u32 	%rs12952, %r13309;
	bfe.u32 	%r13310, %r13306, 16, 8;
	cvt.u16.u32 	%rs12951, %r13310;
	bfe.u32 	%r13311, %r13306, 24, 8;
	cvt.u16.u32 	%rs12950, %r13311;
	bfe.u32 	%r13312, %r13307, 0, 8;
	cvt.u16.u32 	%rs12949, %r13312;
	bfe.u32 	%r13313, %r13307, 8, 8;
	cvt.u16.u32 	%rs12948, %r13313;
	bfe.u32 	%r13314, %r13307, 16, 8;
	cvt.u16.u32 	%rs12947, %r13314;
	bfe.u32 	%r13315, %r13307, 24, 8;
	cvt.u16.u32 	%rs12946, %r13315;
	ld.local.v2.b32 	{%r13316, %r13317}, [%rd3+144];
	bfe.u32 	%r13318, %r13316, 0, 8;
	cvt.u16.u32 	%rs12945, %r13318;
	bfe.u32 	%r13319, %r13316, 8, 8;
	cvt.u16.u32 	%rs12944, %r13319;
	bfe.u32 	%r13320, %r13316, 16, 8;
	cvt.u16.u32 	%rs12943, %r13320;
	bfe.u32 	%r13321, %r13316, 24, 8;
	cvt.u16.u32 	%rs12942, %r13321;
	bfe.u32 	%r13322, %r13317, 0, 8;
	cvt.u16.u32 	%rs12941, %r13322;
	bfe.u32 	%r13323, %r13317, 8, 8;
	cvt.u16.u32 	%rs12940, %r13323;
	bfe.u32 	%r13324, %r13317, 16, 8;
	cvt.u16.u32 	%rs12939, %r13324;
	bfe.u32 	%r13325, %r13317, 24, 8;
	cvt.u16.u32 	%rs12938, %r13325;
	ld.local.v2.b32 	{%r13326, %r13327}, [%rd3+152];
	bfe.u32 	%r13328, %r13326, 0, 8;
	cvt.u16.u32 	%rs12937, %r13328;
	bfe.u32 	%r13329, %r13326, 8, 8;
	cvt.u16.u32 	%rs12936, %r13329;
	bfe.u32 	%r13330, %r13326, 16, 8;
	cvt.u16.u32 	%rs12935, %r13330;
	bfe.u32 	%r13331, %r13326, 24, 8;
	cvt.u16.u32 	%rs12934, %r13331;
	bfe.u32 	%r13332, %r13327, 0, 8;
	cvt.u16.u32 	%rs12933, %r13332;
	bfe.u32 	%r13333, %r13327, 8, 8;
	cvt.u16.u32 	%rs12932, %r13333;
	bfe.u32 	%r13334, %r13327, 16, 8;
	cvt.u16.u32 	%rs12931, %r13334;
	bfe.u32 	%r13335, %r13327, 24, 8;
	cvt.u16.u32 	%rs12930, %r13335;
	ld.local.v2.b32 	{%r13336, %r13337}, [%rd3+160];
	bfe.u32 	%r13338, %r13336, 0, 8;
	cvt.u16.u32 	%rs12929, %r13338;
	bfe.u32 	%r13339, %r13336, 8, 8;
	cvt.u16.u32 	%rs12928, %r13339;
	bfe.u32 	%r13340, %r13336, 16, 8;
	cvt.u16.u32 	%rs12927, %r13340;
	bfe.u32 	%r13341, %r13336, 24, 8;
	cvt.u16.u32 	%rs12926, %r13341;
	bfe.u32 	%r13342, %r13337, 0, 8;
	cvt.u16.u32 	%rs12925, %r13342;
	bfe.u32 	%r13343, %r13337, 8, 8;
	cvt.u16.u32 	%rs12924, %r13343;
	bfe.u32 	%r13344, %r13337, 16, 8;
	cvt.u16.u32 	%rs12923, %r13344;
	bfe.u32 	%r13345, %r13337, 24, 8;
	cvt.u16.u32 	%rs12922, %r13345;
	ld.local.v2.b32 	{%r13346, %r13347}, [%rd3+168];
	bfe.u32 	%r13348, %r13346, 0, 8;
	cvt.u16.u32 	%rs12921, %r13348;
	bfe.u32 	%r13349, %r13346, 8, 8;
	cvt.u16.u32 	%rs12920, %r13349;
	bfe.u32 	%r13350, %r13346, 16, 8;
	cvt.u16.u32 	%rs12919, %r13350;
	bfe.u32 	%r13351, %r13346, 24, 8;
	cvt.u16.u32 	%rs12918, %r13351;
	bfe.u32 	%r13352, %r13347, 0, 8;
	cvt.u16.u32 	%rs12917, %r13352;
	bfe.u32 	%r13353, %r13347, 8, 8;
	cvt.u16.u32 	%rs12916, %r13353;
	bfe.u32 	%r13354, %r13347, 16, 8;
	cvt.u16.u32 	%rs12915, %r13354;
	bfe.u32 	%r13355, %r13347, 24, 8;
	cvt.u16.u32 	%rs12914, %r13355;
	ld.local.v2.b32 	{%r13356, %r13357}, [%rd3+176];
	bfe.u32 	%r13358, %r13356, 0, 8;
	cvt.u16.u32 	%rs12913, %r13358;
	bfe.u32 	%r13359, %r13356, 8, 8;
	cvt.u16.u32 	%rs12912, %r13359;
	bfe.u32 	%r13360, %r13356, 16, 8;
	cvt.u16.u32 	%rs12911, %r13360;
	bfe.u32 	%r13361, %r13356, 24, 8;
	cvt.u16.u32 	%rs12910, %r13361;
	bfe.u32 	%r13362, %r13357, 0, 8;
	cvt.u16.u32 	%rs12909, %r13362;
	bfe.u32 	%r13363, %r13357, 8, 8;
	cvt.u16.u32 	%rs12908, %r13363;
	bfe.u32 	%r13364, %r13357, 16, 8;
	cvt.u16.u32 	%rs12907, %r13364;
	bfe.u32 	%r13365, %r13357, 24, 8;
	cvt.u16.u32 	%rs12906, %r13365;
	ld.local.v2.b32 	{%r13366, %r13367}, [%rd3+184];
	bfe.u32 	%r13368, %r13366, 0, 8;
	cvt.u16.u32 	%rs12905, %r13368;
	bfe.u32 	%r13369, %r13366, 8, 8;
	cvt.u16.u32 	%rs12904, %r13369;
	bfe.u32 	%r13370, %r13366, 16, 8;
	cvt.u16.u32 	%rs12903, %r13370;
	bfe.u32 	%r13371, %r13366, 24, 8;
	cvt.u16.u32 	%rs12902, %r13371;
	bfe.u32 	%r13372, %r13367, 0, 8;
	cvt.u16.u32 	%rs12901, %r13372;
	bfe.u32 	%r13373, %r13367, 8, 8;
	cvt.u16.u32 	%rs12900, %r13373;
	bfe.u32 	%r13374, %r13367, 16, 8;
	cvt.u16.u32 	%rs12899, %r13374;
	bfe.u32 	%r13375, %r13367, 24, 8;
	cvt.u16.u32 	%rs12898, %r13375;
	ld.local.v2.b32 	{%r13376, %r13377}, [%rd3+192];
	bfe.u32 	%r13378, %r13376, 0, 8;
	cvt.u16.u32 	%rs12897, %r13378;
	bfe.u32 	%r13379, %r13376, 8, 8;
	cvt.u16.u32 	%rs12896, %r13379;
	bfe.u32 	%r13380, %r13376, 16, 8;
	cvt.u16.u32 	%rs12895, %r13380;
	bfe.u32 	%r13381, %r13376, 24, 8;
	cvt.u16.u32 	%rs12894, %r13381;
	bfe.u32 	%r13382, %r13377, 0, 8;
	cvt.u16.u32 	%rs12893, %r13382;
	bfe.u32 	%r13383, %r13377, 8, 8;
	cvt.u16.u32 	%rs12892, %r13383;
	bfe.u32 	%r13384, %r13377, 16, 8;
	cvt.u16.u32 	%rs12891, %r13384;
	bfe.u32 	%r13385, %r13377, 24, 8;
	cvt.u16.u32 	%rs12890, %r13385;
	ld.local.v2.b32 	{%r13386, %r13387}, [%rd3+200];
	bfe.u32 	%r13388, %r13386, 0, 8;
	cvt.u16.u32 	%rs12889, %r13388;
	bfe.u32 	%r13389, %r13386, 8, 8;
	cvt.u16.u32 	%rs12888, %r13389;
	bfe.u32 	%r13390, %r13386, 16, 8;
	cvt.u16.u32 	%rs12887, %r13390;
	bfe.u32 	%r13391, %r13386, 24, 8;
	cvt.u16.u32 	%rs12886, %r13391;
	bfe.u32 	%r13392, %r13387, 0, 8;
	cvt.u16.u32 	%rs12885, %r13392;
	bfe.u32 	%r13393, %r13387, 8, 8;
	cvt.u16.u32 	%rs12884, %r13393;
	bfe.u32 	%r13394, %r13387, 16, 8;
	cvt.u16.u32 	%rs12883, %r13394;
	bfe.u32 	%r13395, %r13387, 24, 8;
	cvt.u16.u32 	%rs12882, %r13395;
	ld.local.v2.b32 	{%r13396, %r13397}, [%rd3+208];
	bfe.u32 	%r13398, %r13396, 0, 8;
	cvt.u16.u32 	%rs12881, %r13398;
	bfe.u32 	%r13399, %r13396, 8, 8;
	cvt.u16.u32 	%rs12880, %r13399;
	bfe.u32 	%r13400, %r13396, 16, 8;
	cvt.u16.u32 	%rs12879, %r13400;
	bfe.u32 	%r13401, %r13396, 24, 8;
	cvt.u16.u32 	%rs12878, %r13401;
	bfe.u32 	%r13402, %r13397, 0, 8;
	cvt.u16.u32 	%rs12877, %r13402;
	bfe.u32 	%r13403, %r13397, 8, 8;
	cvt.u16.u32 	%rs12876, %r13403;
	bfe.u32 	%r13404, %r13397, 16, 8;
	cvt.u16.u32 	%rs12875, %r13404;
	bfe.u32 	%r13405, %r13397, 24, 8;
	cvt.u16.u32 	%rs12874, %r13405;
	ld.local.v2.b32 	{%r13406, %r13407}, [%rd3+216];
	bfe.u32 	%r13408, %r13406, 0, 8;
	cvt.u16.u32 	%rs12873, %r13408;
	bfe.u32 	%r13409, %r13406, 8, 8;
	cvt.u16.u32 	%rs12872, %r13409;
	bfe.u32 	%r13410, %r13406, 16, 8;
	cvt.u16.u32 	%rs12871, %r13410;
	bfe.u32 	%r13411, %r13406, 24, 8;
	cvt.u16.u32 	%rs12870, %r13411;
	bfe.u32 	%r13412, %r13407, 0, 8;
	cvt.u16.u32 	%rs12869, %r13412;
	bfe.u32 	%r13413, %r13407, 8, 8;
	cvt.u16.u32 	%rs12868, %r13413;
	bfe.u32 	%r13414, %r13407, 16, 8;
	cvt.u16.u32 	%rs12867, %r13414;
	bfe.u32 	%r13415, %r13407, 24, 8;
	cvt.u16.u32 	%rs12866, %r13415;
	ld.local.v2.b32 	{%r13416, %r13417}, [%rd3+224];
	bfe.u32 	%r13418, %r13416, 0, 8;
	cvt.u16.u32 	%rs12865, %r13418;
	bfe.u32 	%r13419, %r13416, 8, 8;
	cvt.u16.u32 	%rs12864, %r13419;
	bfe.u32 	%r13420, %r13416, 16, 8;
	cvt.u16.u32 	%rs12863, %r13420;
	bfe.u32 	%r13421, %r13416, 24, 8;
	cvt.u16.u32 	%rs12862, %r13421;
	bfe.u32 	%r13422, %r13417, 0, 8;
	cvt.u16.u32 	%rs12861, %r13422;
	bfe.u32 	%r13423, %r13417, 8, 8;
	cvt.u16.u32 	%rs12860, %r13423;
	bfe.u32 	%r13424, %r13417, 16, 8;
	cvt.u16.u32 	%rs12859, %r13424;
	bfe.u32 	%r13425, %r13417, 24, 8;
	cvt.u16.u32 	%rs12858, %r13425;
	ld.local.v2.b32 	{%r13426, %r13427}, [%rd3+232];
	bfe.u32 	%r13428, %r13426, 0, 8;
	cvt.u16.u32 	%rs12857, %r13428;
	bfe.u32 	%r13429, %r13426, 8, 8;
	cvt.u16.u32 	%rs12856, %r13429;
	bfe.u32 	%r13430, %r13426, 16, 8;
	cvt.u16.u32 	%rs12855, %r13430;
	bfe.u32 	%r13431, %r13426, 24, 8;
	cvt.u16.u32 	%rs12854, %r13431;
	bfe.u32 	%r13432, %r13427, 0, 8;
	cvt.u16.u32 	%rs12853, %r13432;
	bfe.u32 	%r13433, %r13427, 8, 8;
	cvt.u16.u32 	%rs12852, %r13433;
	bfe.u32 	%r13434, %r13427, 16, 8;
	cvt.u16.u32 	%rs12851, %r13434;
	bfe.u32 	%r13435, %r13427, 24, 8;
	cvt.u16.u32 	%rs12850, %r13435;
	ld.local.v2.b32 	{%r13436, %r13437}, [%rd3+240];
	bfe.u32 	%r13438, %r13436, 0, 8;
	cvt.u16.u32 	%rs12849, %r13438;
	bfe.u32 	%r13439, %r13436, 8, 8;
	cvt.u16.u32 	%rs12848, %r13439;
	bfe.u32 	%r13440, %r13436, 16, 8;
	cvt.u16.u32 	%rs12847, %r13440;
	bfe.u32 	%r13441, %r13436, 24, 8;
	cvt.u16.u32 	%rs12846, %r13441;
	bfe.u32 	%r13442, %r13437, 0, 8;
	cvt.u16.u32 	%rs12845, %r13442;
	bfe.u32 	%r13443, %r13437, 8, 8;
	cvt.u16.u32 	%rs12844, %r13443;
	bfe.u32 	%r13444, %r13437, 16, 8;
	cvt.u16.u32 	%rs12843, %r13444;
	bfe.u32 	%r13445, %r13437, 24, 8;
	cvt.u16.u32 	%rs12842, %r13445;
	ld.local.v2.b32 	{%r13446, %r13447}, [%rd3+248];
	bfe.u32 	%r13448, %r13446, 0, 8;
	cvt.u16.u32 	%rs12841, %r13448;
	bfe.u32 	%r13449, %r13446, 8, 8;
	cvt.u16.u32 	%rs12840, %r13449;
	bfe.u32 	%r13450, %r13446, 16, 8;
	cvt.u16.u32 	%rs12839, %r13450;
	bfe.u32 	%r13451, %r13446, 24, 8;
	cvt.u16.u32 	%rs12838, %r13451;
	bfe.u32 	%r13452, %r13447, 0, 8;
	cvt.u16.u32 	%rs12837, %r13452;
	bfe.u32 	%r13453, %r13447, 8, 8;
	cvt.u16.u32 	%rs12836, %r13453;
	bfe.u32 	%r13454, %r13447, 16, 8;
	cvt.u16.u32 	%rs12835, %r13454;
	bfe.u32 	%r13455, %r13447, 24, 8;
	cvt.u16.u32 	%rs12834, %r13455;
	ld.local.v2.b32 	{%r13456, %r13457}, [%rd3+256];
	bfe.u32 	%r13458, %r13456, 0, 8;
	cvt.u16.u32 	%rs12833, %r13458;
	bfe.u32 	%r13459, %r13456, 8, 8;
	cvt.u16.u32 	%rs12832, %r13459;
	bfe.u32 	%r13460, %r13456, 16, 8;
	cvt.u16.u32 	%rs12831, %r13460;
	bfe.u32 	%r13461, %r13456, 24, 8;
	cvt.u16.u32 	%rs12830, %r13461;
	bfe.u32 	%r13462, %r13457, 0, 8;
	cvt.u16.u32 	%rs12829, %r13462;
	bfe.u32 	%r13463, %r13457, 8, 8;
	cvt.u16.u32 	%rs12828, %r13463;
	bfe.u32 	%r13464, %r13457, 16, 8;
	cvt.u16.u32 	%rs12827, %r13464;
	bfe.u32 	%r13465, %r13457, 24, 8;
	cvt.u16.u32 	%rs12826, %r13465;
	ld.local.v2.b32 	{%r13466, %r13467}, [%rd3+264];
	bfe.u32 	%r13468, %r13466, 0, 8;
	cvt.u16.u32 	%rs12825, %r13468;
	bfe.u32 	%r13469, %r13466, 8, 8;
	cvt.u16.u32 	%rs12824, %r13469;
	bfe.u32 	%r13470, %r13466, 16, 8;
	cvt.u16.u32 	%rs12823, %r13470;
	bfe.u32 	%r13471, %r13466, 24, 8;
	cvt.u16.u32 	%rs12822, %r13471;
	bfe.u32 	%r13472, %r13467, 0, 8;
	cvt.u16.u32 	%rs12821, %r13472;
	bfe.u32 	%r13473, %r13467, 8, 8;
	cvt.u16.u32 	%rs12820, %r13473;
	bfe.u32 	%r13474, %r13467, 16, 8;
	cvt.u16.u32 	%rs12819, %r13474;
	bfe.u32 	%r13475, %r13467, 24, 8;
	cvt.u16.u32 	%rs12818, %r13475;
$L__BB4_169:
	mov.u32 	%r28049, %tid.x;
	setp.ne.s32 	%p105, %r28049, 0;
	@%p105 bra 	$L__BB4_176;
	mov.u64 	%rd242, %rd17;
	ld.param.u32 	%r906, [%rd242];
	ld.param.f64 	%fd73, [%rd242+8];
	ld.param.v2.b32 	{%r28051, %r28052}, [%rd242+16];
	ld.param.v2.b32 	{%r28053, %r28054}, [%rd242+24];
	ld.param.v2.b32 	{%r28055, %r28056}, [%rd242+32];
	ld.param.v2.b32 	{%r28057, %r28058}, [%rd242+40];
	ld.param.v2.b32 	{%r28059, %r28060}, [%rd242+48];
	ld.param.v2.b32 	{%r28061, %r28062}, [%rd242+56];
	ld.param.v2.b32 	{%r28063, %r28064}, [%rd242+64];
	ld.param.v2.b32 	{%r28065, %r28066}, [%rd242+72];
	ld.param.v2.b32 	{%r28067, %r28068}, [%rd242+80];
	ld.param.v2.b32 	{%r28069, %r28070}, [%rd242+88];
	ld.param.v2.b32 	{%r28071, %r28072}, [%rd242+96];
	ld.param.v2.b32 	{%r28073, %r28074}, [%rd242+104];
	ld.param.v2.b32 	{%r28075, %r28076}, [%rd242+112];
	ld.param.v2.b32 	{%r28077, %r28078}, [%rd242+120];
	ld.param.v2.b32 	{%r28079, %r28080}, [%rd242+128];
	ld.param.v2.b32 	{%r28081, %r28082}, [%rd242+136];
	ld.param.v2.b32 	{%r28083, %r28084}, [%rd242+144];
	ld.param.v2.b32 	{%r28085, %r28086}, [%rd242+152];
	ld.param.v2.b32 	{%r28087, %r28088}, [%rd242+160];
	ld.param.v2.b32 	{%r28089, %r28090}, [%rd242+168];
	ld.param.v2.b32 	{%r28091, %r28092}, [%rd242+176];
	ld.param.v2.b32 	{%r28093, %r28094}, [%rd242+184];
	ld.param.v2.b32 	{%r28095, %r28096}, [%rd242+192];
	ld.param.v2.b32 	{%r28097, %r28098}, [%rd242+200];
	ld.param.v2.b32 	{%r28099, %r28100}, [%rd242+208];
	ld.param.v2.b32 	{%r28101, %r28102}, [%rd242+216];
	ld.param.v2.b32 	{%r28103, %r28104}, [%rd242+224];
	ld.param.v2.b32 	{%r28105, %r28106}, [%rd242+232];
	ld.param.v2.b32 	{%r28107, %r28108}, [%rd242+240];
	ld.param.v2.b32 	{%r28109, %r28110}, [%rd242+248];
	ld.param.v2.b32 	{%r28111, %r28112}, [%rd242+256];
	ld.param.v2.b32 	{%r28113, %r28114}, [%rd242+264];
	st.local.u32 	[%rd4], %r28642;
	st.local.f64 	[%rd4+8], %fd78;
	cvt.u32.u16 	%r28115, %rs13066;
	cvt.u32.u16 	%r28116, %rs13067;
	prmt.b32 	%r28117, %r28116, %r28115, 0x3340U;
	cvt.u32.u16 	%r28118, %rs13068;
	cvt.u32.u16 	%r28119, %rs13069;
	prmt.b32 	%r28120, %r28119, %r28118, 0x3340U;
	prmt.b32 	%r28121, %r28120, %r28117, 0x5410U;
	cvt.u32.u16 	%r28122, %rs13070;
	cvt.u32.u16 	%r28123, %rs13071;
	prmt.b32 	%r28124, %r28123, %r28122, 0x3340U;
	cvt.u32.u16 	%r28125, %rs13072;
	cvt.u32.u16 	%r28126, %rs13073;
	prmt.b32 	%r28127, %r28126, %r28125, 0x3340U;
	prmt.b32 	%r28128, %r28127, %r28124, 0x5410U;
	st.local.v2.b32 	[%rd4+16], {%r28128, %r28121};
	cvt.u32.u16 	%r28129, %rs13058;
	cvt.u32.u16 	%r28130, %rs13059;
	prmt.b32 	%r28131, %r28130, %r28129, 0x3340U;
	cvt.u32.u16 	%r28132, %rs13060;
	cvt.u32.u16 	%r28133, %rs13061;
	prmt.b32 	%r28134, %r28133, %r28132, 0x3340U;
	prmt.b32 	%r28135, %r28134, %r28131, 0x5410U;
	cvt.u32.u16 	%r28136, %rs13062;
	cvt.u32.u16 	%r28137, %rs13063;
	prmt.b32 	%r28138, %r28137, %r28136, 0x3340U;
	cvt.u32.u16 	%r28139, %rs13064;
	cvt.u32.u16 	%r28140, %rs13065;
	prmt.b32 	%r28141, %r28140, %r28139, 0x3340U;
	prmt.b32 	%r28142, %r28141, %r28138, 0x5410U;
	st.local.v2.b32 	[%rd4+24], {%r28142, %r28135};
	cvt.u32.u16 	%r28143, %rs13050;
	cvt.u32.u16 	%r28144, %rs13051;
	prmt.b32 	%r28145, %r28144, %r28143, 0x3340U;
	cvt.u32.u16 	%r28146, %rs13052;
	cvt.u32.u16 	%r28147, %rs13053;
	prmt.b32 	%r28148, %r28147, %r28146, 0x3340U;
	prmt.b32 	%r28149, %r28148, %r28145, 0x5410U;
	cvt.u32.u16 	%r28150, %rs13054;
	cvt.u32.u16 	%r28151, %rs13055;
	prmt.b32 	%r28152, %r28151, %r28150, 0x3340U;
	cvt.u32.u16 	%r28153, %rs13056;
	cvt.u32.u16 	%r28154, %rs13057;
	prmt.b32 	%r28155, %r28154, %r28153, 0x3340U;
	prmt.b32 	%r28156, %r28155, %r28152, 0x5410U;
	st.local.v2.b32 	[%rd4+32], {%r28156, %r28149};
	cvt.u32.u16 	%r28157, %rs13042;
	cvt.u32.u16 	%r28158, %rs13043;
	prmt.b32 	%r28159, %r28158, %r28157, 0x3340U;
	cvt.u32.u16 	%r28160, %rs13044;
	cvt.u32.u16 	%r28161, %rs13045;
	prmt.b32 	%r28162, %r28161, %r28160, 0x3340U;
	prmt.b32 	%r28163, %r28162, %r28159, 0x5410U;
	cvt.u32.u16 	%r28164, %rs13046;
	cvt.u32.u16 	%r28165, %rs13047;
	prmt.b32 	%r28166, %r28165, %r28164, 0x3340U;
	cvt.u32.u16 	%r28167, %rs13048;
	cvt.u32.u16 	%r28168, %rs13049;
	prmt.b32 	%r28169, %r28168, %r28167, 0x3340U;
	prmt.b32 	%r28170, %r28169, %r28166, 0x5410U;
	st.local.v2.b32 	[%rd4+40], {%r28170, %r28163};
	cvt.u32.u16 	%r28171, %rs13034;
	cvt.u32.u16 	%r28172, %rs13035;
	prmt.b32 	%r28173, %r28172, %r28171, 0x3340U;
	cvt.u32.u16 	%r28174, %rs13036;
	cvt.u32.u16 	%r28175, %rs13037;
	prmt.b32 	%r28176, %r28175, %r28174, 0x3340U;
	prmt.b32 	%r28177, %r28176, %r28173, 0x5410U;
	cvt.u32.u16 	%r28178, %rs13038;
	cvt.u32.u16 	%r28179, %rs13039;
	prmt.b32 	%r28180, %r28179, %r28178, 0x3340U;
	cvt.u32.u16 	%r28181, %rs13040;
	cvt.u32.u16 	%r28182, %rs13041;
	prmt.b32 	%r28183, %r28182, %r28181, 0x3340U;
	prmt.b32 	%r28184, %r28183, %r28180, 0x5410U;
	st.local.v2.b32 	[%rd4+48], {%r28184, %r28177};
	cvt.u32.u16 	%r28185, %rs13026;
	cvt.u32.u16 	%r28186, %rs13027;
	prmt.b32 	%r28187, %r28186, %r28185, 0x3340U;
	cvt.u32.u16 	%r28188, %rs13028;
	cvt.u32.u16 	%r28189, %rs13029;
	prmt.b32 	%r28190, %r28189, %r28188, 0x3340U;
	prmt.b32 	%r28191, %r28190, %r28187, 0x5410U;
	cvt.u32.u16 	%r28192, %rs13030;
	cvt.u32.u16 	%r28193, %rs13031;
	prmt.b32 	%r28194, %r28193, %r28192, 0x3340U;
	cvt.u32.u16 	%r28195, %rs13032;
	cvt.u32.u16 	%r28196, %rs13033;
	prmt.b32 	%r28197, %r28196, %r28195, 0x3340U;
	prmt.b32 	%r28198, %r28197, %r28194, 0x5410U;
	st.local.v2.b32 	[%rd4+56], {%r28198, %r28191};
	cvt.u32.u16 	%r28199, %rs13018;
	cvt.u32.u16 	%r28200, %rs13019;
	prmt.b32 	%r28201, %r28200, %r28199, 0x3340U;
	cvt.u32.u16 	%r28202, %rs13020;
	cvt.u32.u16 	%r28203, %rs13021;
	prmt.b32 	%r28204, %r28203, %r28202, 0x3340U;
	prmt.b32 	%r28205, %r28204, %r28201, 0x5410U;
	cvt.u32.u16 	%r28206, %rs13022;
	cvt.u32.u16 	%r28207, %rs13023;
	prmt.b32 	%r28208, %r28207, %r28206, 0x3340U;
	cvt.u32.u16 	%r28209, %rs13024;
	cvt.u32.u16 	%r28210, %rs13025;
	prmt.b32 	%r28211, %r28210, %r28209, 0x3340U;
	prmt.b32 	%r28212, %r28211, %r28208, 0x5410U;
	st.local.v2.b32 	[%rd4+64], {%r28212, %r28205};
	cvt.u32.u16 	%r28213, %rs13010;
	cvt.u32.u16 	%r28214, %rs13011;
	prmt.b32 	%r28215, %r28214, %r28213, 0x3340U;
	cvt.u32.u16 	%r28216, %rs13012;
	cvt.u32.u16 	%r28217, %rs13013;
	prmt.b32 	%r28218, %r28217, %r28216, 0x3340U;
	prmt.b32 	%r28219, %r28218, %r28215, 0x5410U;
	cvt.u32.u16 	%r28220, %rs13014;
	cvt.u32.u16 	%r28221, %rs13015;
	prmt.b32 	%r28222, %r28221, %r28220, 0x3340U;
	cvt.u32.u16 	%r28223, %rs13016;
	cvt.u32.u16 	%r28224, %rs13017;
	prmt.b32 	%r28225, %r28224, %r28223, 0x3340U;
	prmt.b32 	%r28226, %r28225, %r28222, 0x5410U;
	st.local.v2.b32 	[%rd4+72], {%r28226, %r28219};
	cvt.u32.u16 	%r28227, %rs13002;
	cvt.u32.u16 	%r28228, %rs13003;
	prmt.b32 	%r28229, %r28228, %r28227, 0x3340U;
	cvt.u32.u16 	%r28230, %rs13004;
	cvt.u32.u16 	%r28231, %rs13005;
	prmt.b32 	%r28232, %r28231, %r28230, 0x3340U;
	prmt.b32 	%r28233, %r28232, %r28229, 0x5410U;
	cvt.u32.u16 	%r28234, %rs13006;
	cvt.u32.u16 	%r28235, %rs13007;
	prmt.b32 	%r28236, %r28235, %r28234, 0x3340U;
	cvt.u32.u16 	%r28237, %rs13008;
	cvt.u32.u16 	%r28238, %rs13009;
	prmt.b32 	%r28239, %r28238, %r28237, 0x3340U;
	prmt.b32 	%r28240, %r28239, %r28236, 0x5410U;
	st.local.v2.b32 	[%rd4+80], {%r28240, %r28233};
	cvt.u32.u16 	%r28241, %rs12994;
	cvt.u32.u16 	%r28242, %rs12995;
	prmt.b32 	%r28243, %r28242, %r28241, 0x3340U;
	cvt.u32.u16 	%r28244, %rs12996;
	cvt.u32.u16 	%r28245, %rs12997;
	prmt.b32 	%r28246, %r28245, %r28244, 0x3340U;
	prmt.b32 	%r28247, %r28246, %r28243, 0x5410U;
	cvt.u32.u16 	%r28248, %rs12998;
	cvt.u32.u16 	%r28249, %rs12999;
	prmt.b32 	%r28250, %r28249, %r28248, 0x3340U;
	cvt.u32.u16 	%r28251, %rs13000;
	cvt.u32.u16 	%r28252, %rs13001;
	prmt.b32 	%r28253, %r28252, %r28251, 0x3340U;
	prmt.b32 	%r28254, %r28253, %r28250, 0x5410U;
	st.local.v2.b32 	[%rd4+88], {%r28254, %r28247};
	cvt.u32.u16 	%r28255, %rs12986;
	cvt.u32.u16 	%r28256, %rs12987;
	prmt.b32 	%r28257, %r28256, %r28255, 0x3340U;
	cvt.u32.u16 	%r28258, %rs12988;
	cvt.u32.u16 	%r28259, %rs12989;
	prmt.b32 	%r28260, %r28259, %r28258, 0x3340U;
	prmt.b32 	%r28261, %r28260, %r28257, 0x5410U;
	cvt.u32.u16 	%r28262, %rs12990;
	cvt.u32.u16 	%r28263, %rs12991;
	prmt.b32 	%r28264, %r28263, %r28262, 0x3340U;
	cvt.u32.u16 	%r28265, %rs12992;
	cvt.u32.u16 	%r28266, %rs12993;
	prmt.b32 	%r28267, %r28266, %r28265, 0x3340U;
	prmt.b32 	%r28268, %r28267, %r28264, 0x5410U;
	st.local.v2.b32 	[%rd4+96], {%r28268, %r28261};
	cvt.u32.u16 	%r28269, %rs12978;
	cvt.u32.u16 	%r28270, %rs12979;
	prmt.b32 	%r28271, %r28270, %r28269, 0x3340U;
	cvt.u32.u16 	%r28272, %rs12980;
	cvt.u32.u16 	%r28273, %rs12981;
	prmt.b32 	%r28274, %r28273, %r28272, 0x3340U;
	prmt.b32 	%r28275, %r28274, %r28271, 0x5410U;
	cvt.u32.u16 	%r28276, %rs12982;
	cvt.u32.u16 	%r28277, %rs12983;
	prmt.b32 	%r28278, %r28277, %r28276, 0x3340U;
	cvt.u32.u16 	%r28279, %rs12984;
	cvt.u32.u16 	%r28280, %rs12985;
	prmt.b32 	%r28281, %r28280, %r28279, 0x3340U;
	prmt.b32 	%r28282, %r28281, %r28278, 0x5410U;
	st.local.v2.b32 	[%rd4+104], {%r28282, %r28275};
	cvt.u32.u16 	%r28283, %rs12970;
	cvt.u32.u16 	%r28284, %rs12971;
	prmt.b32 	%r28285, %r28284, %r28283, 0x3340U;
	cvt.u32.u16 	%r28286, %rs12972;
	cvt.u32.u16 	%r28287, %rs12973;
	prmt.b32 	%r28288, %r28287, %r28286, 0x3340U;
	prmt.b32 	%r28289, %r28288, %r28285, 0x5410U;
	cvt.u32.u16 	%r28290, %rs12974;
	cvt.u32.u16 	%r28291, %rs12975;
	prmt.b32 	%r28292, %r28291, %r28290, 0x3340U;
	cvt.u32.u16 	%r28293, %rs12976;
	cvt.u32.u16 	%r28294, %rs12977;
	prmt.b32 	%r28295, %r28294, %r28293, 0x3340U;
	prmt.b32 	%r28296, %r28295, %r28292, 0x5410U;
	st.local.v2.b32 	[%rd4+112], {%r28296, %r28289};
	cvt.u32.u16 	%r28297, %rs12962;
	cvt.u32.u16 	%r28298, %rs12963;
	prmt.b32 	%r28299, %r28298, %r28297, 0x3340U;
	cvt.u32.u16 	%r28300, %rs12964;
	cvt.u32.u16 	%r28301, %rs12965;
	prmt.b32 	%r28302, %r28301, %r28300, 0x3340U;
	prmt.b32 	%r28303, %r28302, %r28299, 0x5410U;
	cvt.u32.u16 	%r28304, %rs12966;
	cvt.u32.u16 	%r28305, %rs12967;
	prmt.b32 	%r28306, %r28305, %r28304, 0x3340U;
	cvt.u32.u16 	%r28307, %rs12968;
	cvt.u32.u16 	%r28308, %rs12969;
	prmt.b32 	%r28309, %r28308, %r28307, 0x3340U;
	prmt.b32 	%r28310, %r28309, %r28306, 0x5410U;
	st.local.v2.b32 	[%rd4+120], {%r28310, %r28303};
	cvt.u32.u16 	%r28311, %rs12954;
	cvt.u32.u16 	%r28312, %rs12955;
	prmt.b32 	%r28313, %r28312, %r28311, 0x3340U;
	cvt.u32.u16 	%r28314, %rs12956;
	cvt.u32.u16 	%r28315, %rs12957;
	prmt.b32 	%r28316, %r28315, %r28314, 0x3340U;
	prmt.b32 	%r28317, %r28316, %r28313, 0x5410U;
	cvt.u32.u16 	%r28318, %rs12958;
	cvt.u32.u16 	%r28319, %rs12959;
	prmt.b32 	%r28320, %r28319, %r28318, 0x3340U;
	cvt.u32.u16 	%r28321, %rs12960;
	cvt.u32.u16 	%r28322, %rs12961;
	prmt.b32 	%r28323, %r28322, %r28321, 0x3340U;
	prmt.b32 	%r28324, %r28323, %r28320, 0x5410U;
	st.local.v2.b32 	[%rd4+128], {%r28324, %r28317};
	cvt.u32.u16 	%r28325, %rs12946;
	cvt.u32.u16 	%r28326, %rs12947;
	prmt.b32 	%r28327, %r28326, %r28325, 0x3340U;
	cvt.u32.u16 	%r28328, %rs12948;
	cvt.u32.u16 	%r28329, %rs12949;
	prmt.b32 	%r28330, %r28329, %r28328, 0x3340U;
	prmt.b32 	%r28331, %r28330, %r28327, 0x5410U;
	cvt.u32.u16 	%r28332, %rs12950;
	cvt.u32.u16 	%r28333, %rs12951;
	prmt.b32 	%r28334, %r28333, %r28332, 0x3340U;
	cvt.u32.u16 	%r28335, %rs12952;
	cvt.u32.u16 	%r28336, %rs12953;
	prmt.b32 	%r28337, %r28336, %r28335, 0x3340U;
	prmt.b32 	%r28338, %r28337, %r28334, 0x5410U;
	st.local.v2.b32 	[%rd4+136], {%r28338, %r28331};
	cvt.u32.u16 	%r28339, %rs12938;
	cvt.u32.u16 	%r28340, %rs12939;
	prmt.b32 	%r28341, %r28340, %r28339, 0x3340U;
	cvt.u32.u16 	%r28342, %rs12940;
	cvt.u32.u16 	%r28343, %rs12941;
	prmt.b32 	%r28344, %r28343, %r28342, 0x3340U;
	prmt.b32 	%r28345, %r28344, %r28341, 0x5410U;
	cvt.u32.u16 	%r28346, %rs12942;
	cvt.u32.u16 	%r28347, %rs12943;
	prmt.b32 	%r28348, %r28347, %r28346, 0x3340U;
	cvt.u32.u16 	%r28349, %rs12944;
	cvt.u32.u16 	%r28350, %rs12945;
	prmt.b32 	%r28351, %r28350, %r28349, 0x3340U;
	prmt.b32 	%r28352, %r28351, %r28348, 0x5410U;
	st.local.v2.b32 	[%rd4+144], {%r28352, %r28345};
	cvt.u32.u16 	%r28353, %rs12930;
	cvt.u32.u16 	%r28354, %rs12931;
	prmt.b32 	%r28355, %r28354, %r28353, 0x3340U;
	cvt.u32.u16 	%r28356, %rs12932;
	cvt.u32.u16 	%r28357, %rs12933;
	prmt.b32 	%r28358, %r28357, %r28356, 0x3340U;
	prmt.b32 	%r28359, %r28358, %r28355, 0x5410U;
	cvt.u32.u16 	%r28360, %rs12934;
	cvt.u32.u16 	%r28361, %rs12935;
	prmt.b32 	%r28362, %r28361, %r28360, 0x3340U;
	cvt.u32.u16 	%r28363, %rs12936;
	cvt.u32.u16 	%r28364, %rs12937;
	prmt.b32 	%r28365, %r28364, %r28363, 0x3340U;
	prmt.b32 	%r28366, %r28365, %r28362, 0x5410U;
	st.local.v2.b32 	[%rd4+152], {%r28366, %r28359};
	cvt.u32.u16 	%r28367, %rs12922;
	cvt.u32.u16 	%r28368, %rs12923;
	prmt.b32 	%r28369, %r28368, %r28367, 0x3340U;
	cvt.u32.u16 	%r28370, %rs12924;
	cvt.u32.u16 	%r28371, %rs12925;
	prmt.b32 	%r28372, %r28371, %r28370, 0x3340U;
	prmt.b32 	%r28373, %r28372, %r28369, 0x5410U;
	cvt.u32.u16 	%r28374, %rs12926;
	cvt.u32.u16 	%r28375, %rs12927;
	prmt.b32 	%r28376, %r28375, %r28374, 0x3340U;
	cvt.u32.u16 	%r28377, %rs12928;
	cvt.u32.u16 	%r28378, %rs12929;
	prmt.b32 	%r28379, %r28378, %r28377, 0x3340U;
	prmt.b32 	%r28380, %r28379, %r28376, 0x5410U;
	st.local.v2.b32 	[%rd4+160], {%r28380, %r28373};
	cvt.u32.u16 	%r28381, %rs12914;
	cvt.u32.u16 	%r28382, %rs12915;
	prmt.b32 	%r28383, %r28382, %r28381, 0x3340U;
	cvt.u32.u16 	%r28384, %rs12916;
	cvt.u32.u16 	%r28385, %rs12917;
	prmt.b32 	%r28386, %r28385, %r28384, 0x3340U;
	prmt.b32 	%r28387, %r28386, %r28383, 0x5410U;
	cvt.u32.u16 	%r28388, %rs12918;
	cvt.u32.u16 	%r28389, %rs12919;
	prmt.b32 	%r28390, %r28389, %r28388, 0x3340U;
	cvt.u32.u16 	%r28391, %rs12920;
	cvt.u32.u16 	%r28392, %rs12921;
	prmt.b32 	%r28393, %r28392, %r28391, 0x3340U;
	prmt.b32 	%r28394, %r28393, %r28390, 0x5410U;
	st.local.v2.b32 	[%rd4+168], {%r28394, %r28387};
	cvt.u32.u16 	%r28395, %rs12906;
	cvt.u32.u16 	%r28396, %rs12907;
	prmt.b32 	%r28397, %r28396, %r28395, 0x3340U;
	cvt.u32.u16 	%r28398, %rs12908;
	cvt.u32.u16 	%r28399, %rs12909;
	prmt.b32 	%r28400, %r28399, %r28398, 0x3340U;
	prmt.b32 	%r28401, %r28400, %r28397, 0x5410U;
	cvt.u32.u16 	%r28402, %rs12910;
	cvt.u32.u16 	%r28403, %rs12911;
	prmt.b32 	%r28404, %r28403, %r28402, 0x3340U;
	cvt.u32.u16 	%r28405, %rs12912;
	cvt.u32.u16 	%r28406, %rs12913;
	prmt.b32 	%r28407, %r28406, %r28405, 0x3340U;
	prmt.b32 	%r28408, %r28407, %r28404, 0x5410U;
	st.local.v2.b32 	[%rd4+176], {%r28408, %r28401};
	cvt.u32.u16 	%r28409, %rs12898;
	cvt.u32.u16 	%r28410, %rs12899;
	prmt.b32 	%r28411, %r28410, %r28409, 0x3340U;
	cvt.u32.u16 	%r28412, %rs12900;
	cvt.u32.u16 	%r28413, %rs12901;
	prmt.b32 	%r28414, %r28413, %r28412, 0x3340U;
	prmt.b32 	%r28415, %r28414, %r28411, 0x5410U;
	cvt.u32.u16 	%r28416, %rs12902;
	cvt.u32.u16 	%r28417, %rs12903;
	prmt.b32 	%r28418, %r28417, %r28416, 0x3340U;
	cvt.u32.u16 	%r28419, %rs12904;
	cvt.u32.u16 	%r28420, %rs12905;
	prmt.b32 	%r28421, %r28420, %r28419, 0x3340U;
	prmt.b32 	%r28422, %r28421, %r28418, 0x5410U;
	st.local.v2.b32 	[%rd4+184], {%r28422, %r28415};
	cvt.u32.u16 	%r28423, %rs12890;
	cvt.u32.u16 	%r28424, %rs12891;
	prmt.b32 	%r28425, %r28424, %r28423, 0x3340U;
	cvt.u32.u16 	%r28426, %rs12892;
	cvt.u32.u16 	%r28427, %rs12893;
	prmt.b32 	%r28428, %r28427, %r28426, 0x3340U;
	prmt.b32 	%r28429, %r28428, %r28425, 0x5410U;
	cvt.u32.u16 	%r28430, %rs12894;
	cvt.u32.u16 	%r28431, %rs12895;
	prmt.b32 	%r28432, %r28431, %r28430, 0x3340U;
	cvt.u32.u16 	%r28433, %rs12896;
	cvt.u32.u16 	%r28434, %rs12897;
	prmt.b32 	%r28435, %r28434, %r28433, 0x3340U;
	prmt.b32 	%r28436, %r28435, %r28432, 0x5410U;
	st.local.v2.b32 	[%rd4+192], {%r28436, %r28429};
	cvt.u32.u16 	%r28437, %rs12882;
	cvt.u32.u16 	%r28438, %rs12883;
	prmt.b32 	%r28439, %r28438, %r28437, 0x3340U;
	cvt.u32.u16 	%r28440, %rs12884;
	cvt.u32.u16 	%r28441, %rs12885;
	prmt.b32 	%r28442, %r28441, %r28440, 0x3340U;
	prmt.b32 	%r28443, %r28442, %r28439, 0x5410U;
	cvt.u32.u16 	%r28444, %rs12886;
	cvt.u32.u16 	%r28445, %rs12887;
	prmt.b32 	%r28446, %r28445, %r28444, 0x3340U;
	cvt.u32.u16 	%r28447, %rs12888;
	cvt.u32.u16 	%r28448, %rs12889;
	prmt.b32 	%r28449, %r28448, %r28447, 0x3340U;
	prmt.b32 	%r28450, %r28449, %r28446, 0x5410U;
	st.local.v2.b32 	[%rd4+200], {%r28450, %r28443};
	cvt.u32.u16 	%r28451, %rs12874;
	cvt.u32.u16 	%r28452, %rs12875;
	prmt.b32 	%r28453, %r28452, %r28451, 0x3340U;
	cvt.u32.u16 	%r28454, %rs12876;
	cvt.u32.u16 	%r28455, %rs12877;
	prmt.b32 	%r28456, %r28455, %r28454, 0x3340U;
	prmt.b32 	%r28457, %r28456, %r28453, 0x5410U;
	cvt.u32.u16 	%r28458, %rs12878;
	cvt.u32.u16 	%r28459, %rs12879;
	prmt.b32 	%r28460, %r28459, %r28458, 0x3340U;
	cvt.u32.u16 	%r28461, %rs12880;
	cvt.u32.u16 	%r28462, %rs12881;
	prmt.b32 	%r28463, %r28462, %r28461, 0x3340U;
	prmt.b32 	%r28464, %r28463, %r28460, 0x5410U;
	st.local.v2.b32 	[%rd4+208], {%r28464, %r28457};
	cvt.u32.u16 	%r28465, %rs12866;
	cvt.u32.u16 	%r28466, %rs12867;
	prmt.b32 	%r28467, %r28466, %r28465, 0x3340U;
	cvt.u32.u16 	%r28468, %rs12868;
	cvt.u32.u16 	%r28469, %rs12869;
	prmt.b32 	%r28470, %r28469, %r28468, 0x3340U;
	prmt.b32 	%r28471, %r28470, %r28467, 0x5410U;
	cvt.u32.u16 	%r28472, %rs12870;
	cvt.u32.u16 	%r28473, %rs12871;
	prmt.b32 	%r28474, %r28473, %r28472, 0x3340U;
	cvt.u32.u16 	%r28475, %rs12872;
	cvt.u32.u16 	%r28476, %rs12873;
	prmt.b32 	%r28477, %r28476, %r28475, 0x3340U;
	prmt.b32 	%r28478, %r28477, %r28474, 0x5410U;
	st.local.v2.b32 	[%rd4+216], {%r28478, %r28471};
	cvt.u32.u16 	%r28479, %rs12858;
	cvt.u32.u16 	%r28480, %rs12859;
	prmt.b32 	%r28481, %r28480, %r28479, 0x3340U;
	cvt.u32.u16 	%r28482, %rs12860;
	cvt.u32.u16 	%r28483, %rs12861;
	prmt.b32 	%r28484, %r28483, %r28482, 0x3340U;
	prmt.b32 	%r28485, %r28484, %r28481, 0x5410U;
	cvt.u32.u16 	%r28486, %rs12862;
	cvt.u32.u16 	%r28487, %rs12863;
	prmt.b32 	%r28488, %r28487, %r28486, 0x3340U;
	cvt.u32.u16 	%r28489, %rs12864;
	cvt.u32.u16 	%r28490, %rs12865;
	prmt.b32 	%r28491, %r28490, %r28489, 0x3340U;
	prmt.b32 	%r28492, %r28491, %r28488, 0x5410U;
	st.local.v2.b32 	[%rd4+224], {%r28492, %r28485};
	cvt.u32.u16 	%r28493, %rs12850;
	cvt.u32.u16 	%r28494, %rs12851;
	prmt.b32 	%r28495, %r28494, %r28493, 0x3340U;
	cvt.u32.u16 	%r28496, %rs12852;
	cvt.u32.u16 	%r28497, %rs12853;
	prmt.b32 	%r28498, %r28497, %r28496, 0x3340U;
	prmt.b32 	%r28499, %r28498, %r28495, 0x5410U;
	cvt.u32.u16 	%r28500, %rs12854;
	cvt.u32.u16 	%r28501, %rs12855;
	prmt.b32 	%r28502, %r28501, %r28500, 0x3340U;
	cvt.u32.u16 	%r28503, %rs12856;
	cvt.u32.u16 	%r28504, %rs12857;
	prmt.b32 	%r28505, %r28504, %r28503, 0x3340U;
	prmt.b32 	%r28506, %r28505, %r28502, 0x5410U;
	st.local.v2.b32 	[%rd4+232], {%r28506, %r28499};
	cvt.u32.u16 	%r28507, %rs12842;
	cvt.u32.u16 	%r28508, %rs12843;
	prmt.b32 	%r28509, %r28508, %r28507, 0x3340U;
	cvt.u32.u16 	%r28510, %rs12844;
	cvt.u32.u16 	%r28511, %rs12845;
	prmt.b32 	%r28512, %r28511, %r28510, 0x3340U;
	prmt.b32 	%r28513, %r28512, %r28509, 0x5410U;
	cvt.u32.u16 	%r28514, %rs12846;
	cvt.u32.u16 	%r28515, %rs12847;
	prmt.b32 	%r28516, %r28515, %r28514, 0x3340U;
	cvt.u32.u16 	%r28517, %rs12848;
	cvt.u32.u16 	%r28518, %rs12849;
	prmt.b32 	%r28519, %r28518, %r28517, 0x3340U;
	prmt.b32 	%r28520, %r28519, %r28516, 0x5410U;
	st.local.v2.b32 	[%rd4+240], {%r28520, %r28513};
	cvt.u32.u16 	%r28521, %rs12834;
	cvt.u32.u16 	%r28522, %rs12835;
	prmt.b32 	%r28523, %r28522, %r28521, 0x3340U;
	cvt.u32.u16 	%r28524, %rs12836;
	cvt.u32.u16 	%r28525, %rs12837;
	prmt.b32 	%r28526, %r28525, %r28524, 0x3340U;
	prmt.b32 	%r28527, %r28526, %r28523, 0x5410U;
	cvt.u32.u16 	%r28528, %rs12838;
	cvt.u32.u16 	%r28529, %rs12839;
	prmt.b32 	%r28530, %r28529, %r28528, 0x3340U;
	cvt.u32.u16 	%r28531, %rs12840;
	cvt.u32.u16 	%r28532, %rs12841;
	prmt.b32 	%r28533, %r28532, %r28531, 0x3340U;
	prmt.b32 	%r28534, %r28533, %r28530, 0x5410U;
	st.local.v2.b32 	[%rd4+248], {%r28534, %r28527};
	cvt.u32.u16 	%r28535, %rs12826;
	cvt.u32.u16 	%r28536, %rs12827;
	prmt.b32 	%r28537, %r28536, %r28535, 0x3340U;
	cvt.u32.u16 	%r28538, %rs12828;
	cvt.u32.u16 	%r28539, %rs12829;
	prmt.b32 	%r28540, %r28539, %r28538, 0x3340U;
	prmt.b32 	%r28541, %r28540, %r28537, 0x5410U;
	cvt.u32.u16 	%r28542, %rs12830;
	cvt.u32.u16 	%r28543, %rs12831;
	prmt.b32 	%r28544, %r28543, %r28542, 0x3340U;
	cvt.u32.u16 	%r28545, %rs12832;
	cvt.u32.u16 	%r28546, %rs12833;
	prmt.b32 	%r28547, %r28546, %r28545, 0x3340U;
	prmt.b32 	%r28548, %r28547, %r28544, 0x5410U;
	st.local.v2.b32 	[%rd4+256], {%r28548, %r28541};
	cvt.u32.u16 	%r28549, %rs12818;
	cvt.u32.u16 	%r28550, %rs12819;
	prmt.b32 	%r28551, %r28550, %r28549, 0x3340U;
	cvt.u32.u16 	%r28552, %rs12820;
	cvt.u32.u16 	%r28553, %rs12821;
	prmt.b32 	%r28554, %r28553, %r28552, 0x3340U;
	prmt.b32 	%r28555, %r28554, %r28551, 0x5410U;
	cvt.u32.u16 	%r28556, %rs12822;
	cvt.u32.u16 	%r28557, %rs12823;
	prmt.b32 	%r28558, %r28557, %r28556, 0x3340U;
	cvt.u32.u16 	%r28559, %rs12824;
	cvt.u32.u16 	%r28560, %rs12825;
	prmt.b32 	%r28561, %r28560, %r28559, 0x3340U;
	prmt.b32 	%r28562, %r28561, %r28558, 0x5410U;
	st.local.v2.b32 	[%rd4+264], {%r28562, %r28555};
	st.local.u32 	[%rd3], %r906;
	st.local.f64 	[%rd3+8], %fd73;
	st.local.v2.b32 	[%rd3+16], {%r28051, %r28052};
	st.local.v2.b32 	[%rd3+24], {%r28053, %r28054};
	st.local.v2.b32 	[%rd3+32], {%r28055, %r28056};
	st.local.v2.b32 	[%rd3+40], {%r28057, %r28058};
	st.local.v2.b32 	[%rd3+48], {%r28059, %r28060};
	st.local.v2.b32 	[%rd3+56], {%r28061, %r28062};
	st.local.v2.b32 	[%rd3+64], {%r28063, %r28064};
	st.local.v2.b32 	[%rd3+72], {%r28065, %r28066};
	st.local.v2.b32 	[%rd3+80], {%r28067, %r28068};
	st.local.v2.b32 	[%rd3+88], {%r28069, %r28070};
	st.local.v2.b32 	[%rd3+96], {%r28071, %r28072};
	st.local.v2.b32 	[%rd3+104], {%r28073, %r28074};
	st.local.v2.b32 	[%rd3+112], {%r28075, %r28076};
	st.local.v2.b32 	[%rd3+120], {%r28077, %r28078};
	st.local.v2.b32 	[%rd3+128], {%r28079, %r28080};
	st.local.v2.b32 	[%rd3+136], {%r28081, %r28082};
	st.local.v2.b32 	[%rd3+144], {%r28083, %r28084};
	st.local.v2.b32 	[%rd3+152], {%r28085, %r28086};
	st.local.v2.b32 	[%rd3+160], {%r28087, %r28088};
	st.local.v2.b32 	[%rd3+168], {%r28089, %r28090};
	st.local.v2.b32 	[%rd3+176], {%r28091, %r28092};
	st.local.v2.b32 	[%rd3+184], {%r28093, %r28094};
	st.local.v2.b32 	[%rd3+192], {%r28095, %r28096};
	st.local.v2.b32 	[%rd3+200], {%r28097, %r28098};
	st.local.v2.b32 	[%rd3+208], {%r28099, %r28100};
	st.local.v2.b32 	[%rd3+216], {%r28101, %r28102};
	st.local.v2.b32 	[%rd3+224], {%r28103, %r28104};
	st.local.v2.b32 	[%rd3+232], {%r28105, %r28106};
	st.local.v2.b32 	[%rd3+240], {%r28107, %r28108};
	st.local.v2.b32 	[%rd3+248], {%r28109, %r28110};
	st.local.v2.b32 	[%rd3+256], {%r28111, %r28112};
	st.local.v2.b32 	[%rd3+264], {%r28113, %r28114};
	mov.b32 	%r28753, 0;
$L__BB4_171:
	mov.u32 	%r28756, %r28753;
	cvt.u64.u32 	%rd243, %r28756;
	add.s64 	%rd244, %rd3, %rd243;
	ld.local.u8 	%rs12302, [%rd244+16];
	setp.ne.s16 	%p106, %rs12302, 0;
	add.s32 	%r28753, %r28756, 1;
	@%p106 bra 	$L__BB4_171;
	and.b16  	%rs12303, %rs13073, 255;
	setp.eq.s16 	%p107, %rs12303, 0;
	@%p107 bra 	$L__BB4_175;
	mov.b32 	%r28754, 0;
$L__BB4_174:
	cvt.u64.u32 	%rd245, %r28756;
	add.s64 	%rd246, %rd3, %rd245;
	st.local.u8 	[%rd246+16], %rs13073;
	add.s32 	%r28756, %r28756, 1;
	add.s32 	%r912, %r28754, 1;
	cvt.u64.u32 	%rd247, %r28754;
	add.s64 	%rd248, %rd4, %rd247;
	ld.local.u8 	%rs13073, [%rd248+17];
	setp.ne.s16 	%p108, %rs13073, 0;
	mov.u32 	%r28754, %r912;
	@%p108 bra 	$L__BB4_174;
$L__BB4_175:
	ld.param.u64 	%rd252, [_ZN3cub18CUB_300001_SM_10006detail6reduce28DeviceReduceSingleTileKernelINS2_10policy_hubI4Itemy13Addition_funcE10Policy1000EN6thrust24THRUST_300001_SM_1000_NS6detail15normal_iteratorINSA_10device_ptrIS5_EEEEPS5_yS6_S5_S5_N4cuda3std3__410__identityEEEvT0_T1_T2_T3_T4_T6__param_1];
	cvt.u64.u32 	%rd249, %r28756;
	add.s64 	%rd250, %rd3, %rd249;
	mov.b16 	%rs12304, 0;
	st.local.u8 	[%rd250+16], %rs12304;
	add.s32 	%r28564, %r906, %r28642;
	st.local.u32 	[%rd3], %r28564;
	add.f64 	%fd75, %fd78, %fd73;
	st.local.f64 	[%rd3+8], %fd75;
	ld.local.v2.b32 	{%r28565, %r28566}, [%rd3+16];
	ld.local.v2.b32 	{%r28567, %r28568}, [%rd3+24];
	ld.local.v2.b32 	{%r28569, %r28570}, [%rd3+32];
	ld.local.v2.b32 	{%r28571, %r28572}, [%rd3+40];
	ld.local.v2.b32 	{%r28573, %r28574}, [%rd3+48];
	ld.local.v2.b32 	{%r28575, %r28576}, [%rd3+56];
	ld.local.v2.b32 	{%r28577, %r28578}, [%rd3+64];
	ld.local.v2.b32 	{%r28579, %r28580}, [%rd3+72];
	ld.local.v2.b32 	{%r28581, %r28582}, [%rd3+80];
	ld.local.v2.b32 	{%r28583, %r28584}, [%rd3+88];
	ld.local.v2.b32 	{%r28585, %r28586}, [%rd3+96];
	ld.local.v2.b32 	{%r28587, %r28588}, [%rd3+104];
	ld.local.v2.b32 	{%r28589, %r28590}, [%rd3+112];
	ld.local.v2.b32 	{%r28591, %r28592}, [%rd3+120];
	ld.local.v2.b32 	{%r28593, %r28594}, [%rd3+128];
	ld.local.v2.b32 	{%r28595, %r28596}, [%rd3+136];
	ld.local.v2.b32 	{%r28597, %r28598}, [%rd3+144];
	ld.local.v2.b32 	{%r28599, %r28600}, [%rd3+152];
	ld.local.v2.b32 	{%r28601, %r28602}, [%rd3+160];
	ld.local.v2.b32 	{%r28603, %r28604}, [%rd3+168];
	ld.local.v2.b32 	{%r28605, %r28606}, [%rd3+176];
	ld.local.v2.b32 	{%r28607, %r28608}, [%rd3+184];
	ld.local.v2.b32 	{%r28609, %r28610}, [%rd3+192];
	ld.local.v2.b32 	{%r28611, %r28612}, [%rd3+200];
	ld.local.v2.b32 	{%r28613, %r28614}, [%rd3+208];
	ld.local.v2.b32 	{%r28615, %r28616}, [%rd3+216];
	ld.local.v2.b32 	{%r28617, %r28618}, [%rd3+224];
	ld.local.v2.b32 	{%r28619, %r28620}, [%rd3+232];
	ld.local.v2.b32 	{%r28621, %r28622}, [%rd3+240];
	ld.local.v2.b32 	{%r28623, %r28624}, [%rd3+248];
	ld.local.v2.b32 	{%r28625, %r28626}, [%rd3+256];
	ld.local.v2.b32 	{%r28627, %r28628}, [%rd3+264];
	cvta.to.global.u64 	%rd251, %rd252;
	st.global.u32 	[%rd251], %r28564;
	st.global.f64 	[%rd251+8], %fd75;
	st.global.v2.b32 	[%rd251+16], {%r28565, %r28566};
	st.global.v2.b32 	[%rd251+24], {%r28567, %r28568};
	st.global.v2.b32 	[%rd251+32], {%r28569, %r28570};
	st.global.v2.b32 	[%rd251+40], {%r28571, %r28572};
	st.global.v2.b32 	[%rd251+48], {%r28573, %r28574};
	st.global.v2.b32 	[%rd251+56], {%r28575, %r28576};
	st.global.v2.b32 	[%rd251+64], {%r28577, %r28578};
	st.global.v2.b32 	[%rd251+72], {%r28579, %r28580};
	st.global.v2.b32 	[%rd251+80], {%r28581, %r28582};
	st.global.v2.b32 	[%rd251+88], {%r28583, %r28584};
	st.global.v2.b32 	[%rd251+96], {%r28585, %r28586};
	st.global.v2.b32 	[%rd251+104], {%r28587, %r28588};
	st.global.v2.b32 	[%rd251+112], {%r28589, %r28590};
	st.global.v2.b32 	[%rd251+120], {%r28591, %r28592};
	st.global.v2.b32 	[%rd251+128], {%r28593, %r28594};
	st.global.v2.b32 	[%rd251+136], {%r28595, %r28596};
	st.global.v2.b32 	[%rd251+144], {%r28597, %r28598};
	st.global.v2.b32 	[%rd251+152], {%r28599, %r28600};
	st.global.v2.b32 	[%rd251+160], {%r28601, %r28602};
	st.global.v2.b32 	[%rd251+168], {%r28603, %r28604};
	st.global.v2.b32 	[%rd251+176], {%r28605, %r28606};
	st.global.v2.b32 	[%rd251+184], {%r28607, %r28608};
	st.global.v2.b32 	[%rd251+192], {%r28609, %r28610};
	st.global.v2.b32 	[%rd251+200], {%r28611, %r28612};
	st.global.v2.b32 	[%rd251+208], {%r28613, %r28614};
	st.global.v2.b32 	[%rd251+216], {%r28615, %r28616};
	st.global.v2.b32 	[%rd251+224], {%r28617, %r28618};
	st.global.v2.b32 	[%rd251+232], {%r28619, %r28620};
	st.global.v2.b32 	[%rd251+240], {%r28621, %r28622};
	st.global.v2.b32 	[%rd251+248], {%r28623, %r28624};
	st.global.v2.b32 	[%rd251+256], {%r28625, %r28626};
	st.global.v2.b32 	[%rd251+264], {%r28627, %r28628};
$L__BB4_176:
	ret;

}
	// .globl	_ZN3cub18CUB_300001_SM_10006detail6reduce18DeviceReduceKernelINS2_10policy_hubI4Itemy13Addition_funcE10Policy1000EN6thrust24THRUST_300001_SM_1000_NS6detail15normal_iteratorINSA_10device_ptrIS5_EEEEyS6_S5_N4cuda3std3__410__identityEEEvT0_PT3_T1_NS0_13GridEvenShareISN_EET2_T4_
.visible .entry _ZN3cub18CUB_300001_SM_10006detail6reduce18DeviceReduceKernelINS2_10policy_hubI4Itemy13Addition_funcE10Policy1000EN6thrust24THRUST_300001_SM_1000_NS6detail15normal_iteratorINSA_10device_ptrIS5_EEEEyS6_S5_N4cuda3std3__410__identityEEEvT0_PT3_T1_NS0_13GridEvenShareISN_EET2_T4_(
	.param .align 8 .b8 _ZN3cub18CUB_300001_SM_10006detail6reduce18DeviceReduceKernelINS2_10policy_hubI4Itemy13Addition_funcE10Policy1000EN6thrust24THRUST_300001_SM_1000_NS6detail15normal_iteratorINSA_10device_ptrIS5_EEEEyS6_S5_N4cuda3std3__410__identityEEEvT0_PT3_T1_NS0_13GridEvenShareISN_EET2_T4__param_0[8],
	.param .u64 .ptr .align 1 _ZN3cub18CUB_300001_SM_10006detail6reduce18DeviceReduceKernelINS2_10policy_hubI4Itemy13Addition_funcE10Policy1000EN6thrust24THRUST_300001_SM_1000_NS6detail15normal_iteratorINSA_10device_ptrIS5_EEEEyS6_S5_N4cuda3std3__410__identityEEEvT0_PT3_T1_NS0_13GridEvenShareISN_EET2_T4__param_1,
	.param .u64 _ZN3cub18CUB_300001_SM_10006detail6reduce18DeviceReduceKernelINS2_10policy_hubI4Itemy13Addition_funcE10Policy1000EN6thrust24THRUST_300001_SM_1000_NS6detail15normal_iteratorINSA_10device_ptrIS5_EEEEyS6_S5_N4cuda3std3__410__identityEEEvT0_PT3_T1_NS0_13GridEvenShareISN_EET2_T4__param_2,
	.param .align 8 .b8 _ZN3cub18CUB_300001_SM_10006detail6reduce18DeviceReduceKernelINS2_10policy_hubI4Itemy13Addition_funcE10Policy1000EN6thrust24THRUST_300001_SM_1000_NS6detail15normal_iteratorINSA_10device_ptrIS5_EEEEyS6_S5_N4cuda3std3__410__identityEEEvT0_PT3_T1_NS0_13GridEvenShareISN_EET2_T4__param_3[72],
	.param .align 1 .b8 _ZN3cub18CUB_300001_SM_10006detail6reduce18DeviceReduceKernelINS2_10policy_hubI4Itemy13Addition_funcE10Policy1000EN6thrust24THRUST_300001_SM_1000_NS6detail15normal_iteratorINSA_10device_ptrIS5_EEEEyS6_S5_N4cuda3std3__410__identityEEEvT0_PT3_T1_NS0_13GridEvenShareISN_EET2_T4__param_4[1],
	.param .align 1 .b8 _ZN3cub18CUB_300001_SM_10006detail6reduce18DeviceReduceKernelINS2_10policy_hubI4Itemy13Addition_funcE10Policy1000EN6thrust24THRUST_300001_SM_1000_NS6detail15normal_iteratorINSA_10device_ptrIS5_EEEEyS6_S5_N4cuda3std3__410__identityEEEvT0_PT3_T1_NS0_13GridEvenShareISN_EET2_T4__param_5[1]
)
.maxntid 192
{
	.local .align 8 .b8 	__local_depot5[544];
	.reg .b64 	%SP;
	.reg .b64 	%SPL;
	.reg .pred 	%p<143>;
	.reg .b16 	%rs<22441>;
	.reg .b32 	%r<39704>;
	.reg .b64 	%rd<343>;
	.reg .b64 	%fd<126>;
	// demoted variable
	.shared .align 8 .b8 _ZZN3cub18CUB_300001_SM_10006detail6reduce18DeviceReduceKernelINS2_10policy_hubI4Itemy13Addition_funcE10Policy1000EN6thrust24THRUST_300001_SM_1000_NS6detail15normal_iteratorINSA_10device_ptrIS5_EEEEyS6_S5_N4cuda3std3__410__identityEEEvT0_PT3_T1_NS0_13GridEvenShareISN_EET2_T4_E12temp_storage[1912];
	mov.u64 	%SPL, __local_depot5;
	ld.param.u32 	%r1331, [_ZN3cub18CUB_300001_SM_10006detail6reduce18DeviceReduceKernelINS2_10policy_hubI4Itemy13Addition_funcE10Policy1000EN6thrust24THRUST_300001_SM_1000_NS6detail15normal_iteratorINSA_10device_ptrIS5_EEEEyS6_S5_N4cuda3std3__410__identityEEEvT0_PT3_T1_NS0_13GridEvenShareISN_EET2_T4__param_3+40];
	ld.param.u64 	%rd14, [_ZN3cub18CUB_300001_SM_10006detail6reduce18DeviceReduceKernelINS2_10policy_hubI4Itemy13Addition_funcE10Policy1000EN6thrust24THRUST_300001_SM_1000_NS6detail15normal_iteratorINSA_10device_ptrIS5_EEEEyS6_S5_N4cuda3std3__410__identityEEEvT0_PT3_T1_NS0_13GridEvenShareISN_EET2_T4__param_3+32];
	ld.param.u64 	%rd18, [_ZN3cub18CUB_300001_SM_10006detail6reduce18DeviceReduceKernelINS2_10policy_hubI4Itemy13Addition_funcE10Policy1000EN6thrust24THRUST_300001_SM_1000_NS6detail15normal_iteratorINSA_10device_ptrIS5_EEEEyS6_S5_N4cuda3std3__410__identityEEEvT0_PT3_T1_NS0_13GridEvenShareISN_EET2_T4__param_0];
	add.u64 	%rd1, %SPL, 0;
	add.u64 	%rd2, %SPL, 272;
	add.u64 	%rd3, %SPL, 272;
	cvta.to.global.u64 	%rd5, %rd18;
	mov.u32 	%r1332, %ctaid.x;
	mul.lo.s32 	%r1333, %r1332, 192;
	cvt.u64.u32 	%rd6, %r1333;
	sub.s64 	%rd22, %rd14, %rd6;
	setp.gt.u64 	%p1, %rd22, 191;
	@%p1 bra 	$L__BB5_149;
	cvt.u32.u64 	%r13905, %rd6;
	cvt.u32.u64 	%r13906, %rd14;
	sub.s32 	%r13907, %r13906, %r13905;
	mov.u32 	%r39543, %tid.x;
	setp.ge.s32 	%p51, %r39543, %r13907;
	mov.b32 	%r39559, 0;
	mov.f64 	%fd102, 0d0000000000000000;
	mov.b16 	%rs16267, 0;
	mov.u16 	%rs16268, %rs16267;
	mov.u16 	%rs16269, %rs16267;
	mov.u16 	%rs16270, %rs16267;
	mov.u16 	%rs16271, %rs16267;
	mov.u16 	%rs16272, %rs16267;
	mov.u16 	%rs16273, %rs16267;
	mov.u16 	%rs16274, %rs16267;
	mov.u16 	%rs16275, %rs16267;
	mov.u16 	%rs16276, %rs16267;
	mov.u16 	%rs16277, %rs16267;
	mov.u16 	%rs16278, %rs16267;
	mov.u16 	%rs16279, %rs16267;
	mov.u16 	%rs16280, %rs16267;
	mov.u16 	%rs16281, %rs16267;
	mov.u16 	%rs16282, %rs16267;
	mov.u16 	%rs16283, %rs16267;
	mov.u16 	%rs16284, %rs16267;
	mov.u16 	%rs16285, %rs16267;
	mov.u16 	%rs16286, %rs16267;
	mov.u16 	%rs16287, %rs16267;
	mov.u16 	%rs16288, %rs16267;
	mov.u16 	%rs16289, %rs16267;
	mov.u16 	%rs16290, %rs16267;
	mov.u16 	%rs16291, %rs16267;
	mov.u16 	%rs16292, %rs16267;
	mov.u16 	%rs16293, %rs16267;
	mov.u16 	%rs16294, %rs16267;
	mov.u16 	%rs16295, %rs16267;
	mov.u16 	%rs16296, %rs16267;
	mov.u16 	%rs16297, %rs16267;
	mov.u16 	%rs16298, %rs16267;
	mov.u16 	%rs16299, %rs16267;
	mov.u16 	%rs16300, %rs16267;
	mov.u16 	%rs16301, %rs16267;
	mov.u16 	%rs16302, %rs16267;
	mov.u16 	%rs16303, %rs16267;
	mov.u16 	%rs16304, %rs16267;
	mov.u16 	%rs16305, %rs16267;
	mov.u16 	%rs16306, %rs16267;
	mov.u16 	%rs16307, %rs16267;
	mov.u16 	%rs16308, %rs16267;
	mov.u16 	%rs16309, %rs16267;
	mov.u16 	%rs16310, %rs16267;
	mov.u16 	%rs16311, %rs16267;
	mov.u16 	%rs16312, %rs16267;
	mov.u16 	%rs16313, %rs16267;
	mov.u16 	%rs16314, %rs16267;
	mov.u16 	%rs16315, %rs16267;
	mov.u16 	%rs16316, %rs16267;
	mov.u16 	%rs16317, %rs16267;
	mov.u16 	%rs16318, %rs16267;
	mov.u16 	%rs16319, %rs16267;
	mov.u16 	%rs16320, %rs16267;
	mov.u16 	%rs16321, %rs16267;
	mov.u16 	%rs16322, %rs16267;
	mov.u16 	%rs16323, %rs16267;
	mov.u16 	%rs16324, %rs16267;
	mov.u16 	%rs16325, %rs16267;
	mov.u16 	%rs16326, %rs16267;
	mov.u16 	%rs16327, %rs16267;
	mov.u16 	%rs16328, %rs16267;
	mov.u16 	%rs16329, %rs16267;
	mov.u16 	%rs16330, %rs16267;
	mov.u16 	%rs16331, %rs16267;
	mov.u16 	%rs16332, %rs16267;
	mov.u16 	%rs16333, %rs16267;
	mov.u16 	%rs16334, %rs16267;
	mov.u16 	%rs16335, %rs16267;
	mov.u16 	%rs16336, %rs16267;
	mov.u16 	%rs16337, %rs16267;
	mov.u16 	%rs16338, %rs16267;
	mov.u16 	%rs16339, %rs16267;
	mov.u16 	%rs16340, %rs16267;
	mov.u16 	%rs16341, %rs16267;
	mov.u16 	%rs16342, %rs16267;
	mov.u16 	%rs16343, %rs16267;
	mov.u16 	%rs16344, %rs16267;
	mov.u16 	%rs16345, %rs16267;
	mov.u16 	%rs16346, %rs16267;
	mov.u16 	%rs16347, %rs16267;
	mov.u16 	%rs16348, %rs16267;
	mov.u16 	%rs16349, %rs16267;
	mov.u16 	%rs16350, %rs16267;
	mov.u16 	%rs16351, %rs16267;
	mov.u16 	%rs16352, %rs16267;
	mov.u16 	%rs16353, %rs16267;
	mov.u16 	%rs16354, %rs16267;
	mov.u16 	%rs16355, %rs16267;
	mov.u16 	%rs16356, %rs16267;
	mov.u16 	%rs16357, %rs16267;
	mov.u16 	%rs16358, %rs16267;
	mov.u16 	%rs16359, %rs16267;
	mov.u16 	%rs16360, %rs16267;
	mov.u16 	%rs16361, %rs16267;
	mov.u16 	%rs16362, %rs16267;
	mov.u16 	%rs16363, %rs16267;
	mov.u16 	%rs16364, %rs16267;
	mov.u16 	%rs16365, %rs16267;
	mov.u16 	%rs16366, %rs16267;
	mov.u16 	%rs16367, %rs16267;
	mov.u16 	%rs16368, %rs16267;
	mov.u16 	%rs16369, %rs16267;
	mov.u16 	%rs16370, %rs16267;
	mov.u16 	%rs16371, %rs16267;
	mov.u16 	%rs16372, %rs16267;
	mov.u16 	%rs16373, %rs16267;
	mov.u16 	%rs16374, %rs16267;
	mov.u16 	%rs16375, %rs16267;
	mov.u16 	%rs16376, %rs16267;
	mov.u16 	%rs16377, %rs16267;
	mov.u16 	%rs16378, %rs16267;
	mov.u16 	%rs16379, %rs16267;
	mov.u16 	%rs16380, %rs16267;
	mov.u16 	%rs16381, %rs16267;
	mov.u16 	%rs16382, %rs16267;
	mov.u16 	%rs16383, %rs16267;
	mov.u16 	%rs16384, %rs16267;
	mov.u16 	%rs16385, %rs16267;
	mov.u16 	%rs16386, %rs16267;
	mov.u16 	%rs16387, %rs16267;
	mov.u16 	%rs16388, %rs16267;
	mov.u16 	%rs16389, %rs16267;
	mov.u16 	%rs16390, %rs16267;
	mov.u16 	%rs16391, %rs16267;
	mov.u16 	%rs16392, %rs16267;
	mov.u16 	%rs16393, %rs16267;
	mov.u16 	%rs16394, %rs16267;
	mov.u16 	%rs16395, %rs16267;
	mov.u16 	%rs16396, %rs16267;
	mov.u16 	%rs16397, %rs16267;
	mov.u16 	%rs16398, %rs16267;
	mov.u16 	%rs16399, %rs16267;
	mov.u16 	%rs16400, %rs16267;
	mov.u16 	%rs16401, %rs16267;
	mov.u16 	%rs16402, %rs16267;
	mov.u16 	%rs16403, %rs16267;
	mov.u16 	%rs16404, %rs16267;
	mov.u16 	%rs16405, %rs16267;
	mov.u16 	%rs16406, %rs16267;
	mov.u16 	%rs16407, %rs16267;
	mov.u16 	%rs16408, %rs16267;
	mov.u16 	%rs16409, %rs16267;
	mov.u16 	%rs16410, %rs16267;
	mov.u16 	%rs16411, %rs16267;
	mov.u16 	%rs16412, %rs16267;
	mov.u16 	%rs16413, %rs16267;
	mov.u16 	%rs16414, %rs16267;
	mov.u16 	%rs16415, %rs16267;
	mov.u16 	%rs16416, %rs16267;
	mov.u16 	%rs16417, %rs16267;
	mov.u16 	%rs16418, %rs16267;
	mov.u16 	%rs16419, %rs16267;
	mov.u16 	%rs16420, %rs16267;
	mov.u16 	%rs16421, %rs16267;
	mov.u16 	%rs16422, %rs16267;
	mov.u16 	%rs16423, %rs16267;
	mov.u16 	%rs16424, %rs16267;
	mov.u16 	%rs16425, %rs16267;
	mov.u16 	%rs16426, %rs16267;
	mov.u16 	%rs16427, %rs16267;
	mov.u16 	%rs16428, %rs16267;
	mov.u16 	%rs16429, %rs16267;
	mov.u16 	%rs16430, %rs16267;
	mov.u16 	%rs16431, %rs16267;
	mov.u16 	%rs16432, %rs16267;
	mov.u16 	%rs16433, %rs16267;
	mov.u16 	%rs16434, %rs16267;
	mov.u16 	%rs16435, %rs16267;
	mov.u16 	%rs16436, %rs16267;
	mov.u16 	%rs16437, %rs16267;
	mov.u16 	%rs16438, %rs16267;
	mov.u16 	%rs16439, %rs16267;
	mov.u16 	%rs16440, %rs16267;
	mov.u16 	%rs16441, %rs16267;
	mov.u16 	%rs16442, %rs16267;
	mov.u16 	%rs16443, %rs16267;
	mov.u16 	%rs16444, %rs16267;
	mov.u16 	%rs16445, %rs16267;
	mov.u16 	%rs16446, %rs16267;
	mov.u16 	%rs16447, %rs16267;
	mov.u16 	%rs16448, %rs16267;
	mov.u16 	%rs16449, %rs16267;
	mov.u16 	%rs16450, %rs16267;
	mov.u16 	%rs16451, %rs16267;
	mov.u16 	%rs16452, %rs16267;
	mov.u16 	%rs16453, %rs16267;
	mov.u16 	%rs16454, %rs16267;
	mov.u16 	%rs16455, %rs16267;
	mov.u16 	%rs16456, %rs16267;
	mov.u16 	%rs16457, %rs16267;
	mov.u16 	%rs16458, %rs16267;
	mov.u16 	%rs16459, %rs16267;
	mov.u16 	%rs16460, %rs16267;
	mov.u16 	%rs16461, %rs16267;
	mov.u16 	%rs16462, %rs16267;
	mov.u16 	%rs16463, %rs16267;
	mov.u16 	%rs16464, %rs16267;
	mov.u16 	%rs16465, %rs16267;
	mov.u16 	%rs16466, %rs16267;
	mov.u16 	%rs16467, %rs16267;
	mov.u16 	%rs16468, %rs16267;
	mov.u16 	%rs16469, %rs16267;
	mov.u16 	%rs16470, %rs16267;
	mov.u16 	%rs16471, %rs16267;
	mov.u16 	%rs16472, %rs16267;
	mov.u16 	%rs16473, %rs16267;
	mov.u16 	%rs16474, %rs16267;
	mov.u16 	%rs16475, %rs16267;
	mov.u16 	%rs16476, %rs16267;
	mov.u16 	%rs16477, %rs16267;
	mov.u16 	%rs16478, %rs16267;
	mov.u16 	%rs16479, %rs16267;
	mov.u16 	%rs16480, %rs16267;
	mov.u16 	%rs16481, %rs16267;
	mov.u16 	%rs16482, %rs16267;
	mov.u16 	%rs16483, %rs16267;
	mov.u16 	%rs16484, %rs16267;
	mov.u16 	%rs16485, %rs16267;
	mov.u16 	%rs16486, %rs16267;
	mov.u16 	%rs16487, %rs16267;
	mov.u16 	%rs16488, %rs16267;
	mov.u16 	%rs16489, %rs16267;
	mov.u16 	%rs16490, %rs16267;
	mov.u16 	%rs16491, %rs16267;
	mov.u16 	%rs16492, %rs16267;
	mov.u16 	%rs16493, %rs16267;
	mov.u16 	%rs16494, %rs16267;
	mov.u16 	%rs16495, %rs16267;
	mov.u16 	%rs16496, %rs16267;
	mov.u16 	%rs16497, %rs16267;
	mov.u16 	%rs16498, %rs16267;
	mov.u16 	%rs16499, %rs16267;
	mov.u16 	%rs16500, %rs16267;
	mov.u16 	%rs16501, %rs16267;
	mov.u16 	%rs16502, %rs16267;
	mov.u16 	%rs16503, %rs16267;
	mov.u16 	%rs16504, %rs16267;
	mov.u16 	%rs16505, %rs16267;
	mov.u16 	%rs16506, %rs16267;
	mov.u16 	%rs16507, %rs16267;
	mov.u16 	%rs16508, %rs16267;
	mov.u16 	%rs16509, %rs16267;
	mov.u16 	%rs16510, %rs16267;
	mov.u16 	%rs16511, %rs16267;
	mov.u16 	%rs16512, %rs16267;
	mov.u16 	%rs16513, %rs16267;
	mov.u16 	%rs16514, %rs16267;
	mov.u16 	%rs16515, %rs16267;
	mov.u16 	%rs16516, %rs16267;
	mov.u16 	%rs16517, %rs16267;
	mov.u16 	%rs16518, %rs16267;
	mov.u16 	%rs16519, %rs16267;
	mov.u16 	%rs16520, %rs16267;
	mov.u16 	%rs16521, %rs16267;
	mov.u16 	%rs16522, %rs16267;
	@%p51 bra 	$L__BB5_3;
	mov.u32 	%r13908, %ctaid.x;
	mov.u32 	%r13909, %tid.x;
	mad.lo.s32 	%r13910, %r13908, 192, %r13909;
	mul.wide.u32 	%rd144, %r13910, 272;
	add.s64 	%rd145, %rd5, %rd144;
	ld.global.v2.b32 	{%r13911, %r13912}, [%rd145+264];
	bfe.u32 	%r13913, %r13911, 0, 8;
	cvt.u16.u32 	%rs16274, %r13913;
	bfe.u32 	%r13914, %r13911, 8, 8;
	cvt.u16.u32 	%rs16273, %r13914;
	bfe.u32 	%r13915, %r13911, 16, 8;
	cvt.u16.u32 	%rs16272, %r13915;
	bfe.u32 	%r13916, %r13911, 24, 8;
	cvt.u16.u32 	%rs16271, %r13916;
	bfe.u32 	%r13917, %r13912, 0, 8;
	cvt.u16.u32 	%rs16270, %r13917;
	bfe.u32 	%r13918, %r13912, 8, 8;
	cvt.u16.u32 	%rs16269, %r13918;
	bfe.u32 	%r13919, %r13912, 16, 8;
	cvt.u16.u32 	%rs16268, %r13919;
	bfe.u32 	%r13920, %r13912, 24, 8;
	cvt.u16.u32 	%rs16267, %r13920;
	ld.global.v2.b32 	{%r13921, %r13922}, [%rd145+256];
	bfe.u32 	%r13923, %r13921, 0, 8;
	cvt.u16.u32 	%rs16282, %r13923;
	bfe.u32 	%r13924, %r13921, 8, 8;
	cvt.u16.u32 	%rs16281, %r13924;
	bfe.u32 	%r13925, %r13921, 16, 8;
	cvt.u16.u32 	%rs16280, %r13925;
	bfe.u32 	%r13926, %r13921, 24, 8;
	cvt.u16.u32 	%rs16279, %r13926;
	bfe.u32 	%r13927, %r13922, 0, 8;
	cvt.u16.u32 	%rs16278, %r13927;
	bfe.u32 	%r13928, %r13922, 8, 8;
	cvt.u16.u32 	%rs16277, %r13928;
	bfe.u32 	%r13929, %r13922, 16, 8;
	cvt.u16.u32 	%rs16276, %r13929;
	bfe.u32 	%r13930, %r13922, 24, 8;
	cvt.u16.u32 	%rs16275, %r13930;
	ld.global.v2.b32 	{%r13931, %r13932}, [%rd145+248];
	bfe.u32 	%r13933, %r13931, 0, 8;
	cvt.u16.u32 	%rs16290, %r13933;
	bfe.u32 	%r13934, %r13931, 8, 8;
	cvt.u16.u32 	%rs16289, %r13934;
	bfe.u32 	%r13935, %r13931, 16, 8;
	cvt.u16.u32 	%rs16288, %r13935;
	bfe.u32 	%r13936, %r13931, 24, 8;
	cvt.u16.u32 	%rs16287, %r13936;
	bfe.u32 	%r13937, %r13932, 0, 8;
	cvt.u16.u32 	%rs16286, %r13937;
	bfe.u32 	%r13938, %r13932, 8, 8;
	cvt.u16.u32 	%rs16285, %r13938;
	bfe.u32 	%r13939, %r13932, 16, 8;
	cvt.u16.u32 	%rs16284, %r13939;
	bfe.u32 	%r13940, %r13932, 24, 8;
	cvt.u16.u32 	%rs16283, %r13940;
	ld.global.v2.b32 	{%r13941, %r13942}, [%rd145+240];
	bfe.u32 	%r13943, %r13941, 0, 8;
	cvt.u16.u32 	%rs16298, %r13943;
	bfe.u32 	%r13944, %r13941, 8, 8;
	cvt.u16.u32 	%rs16297, %r13944;
	bfe.u32 	%r13945, %r13941, 16, 8;
	cvt.u16.u32 	%rs16296, %r13945;
	bfe.u32 	%r13946, %r13941, 24, 8;
	cvt.u16.u32 	%rs16295, %r13946;
	bfe.u32 	%r13947, %r13942, 0, 8;
	cvt.u16.u32 	%rs16294, %r13947;
	bfe.u32 	%r13948, %r13942, 8, 8;
	cvt.u16.u32 	%rs16293, %r13948;
	bfe.u32 	%r13949, %r13942, 16, 8;
	cvt.u16.u32 	%rs16292, %r13949;
	bfe.u32 	%r13950, %r13942, 24, 8;
	cvt.u16.u32 	%rs16291, %r13950;
	ld.global.v2.b32 	{%r13951, %r13952}, [%rd145+232];
	bfe.u32 	%r13953, %r13951, 0, 8;
	cvt.u16.u32 	%rs16306, %r13953;
	bfe.u32 	%r13954, %r13951, 8, 8;
	cvt.u16.u32 	%rs16305, %r13954;
	bfe.u32 	%r13955, %r13951, 16, 8;
	cvt.u16.u32 	%rs16304, %r13955;
	bfe.u32 	%r13956, %r13951, 24, 8;
	cvt.u16.u32 	%rs16303, %r13956;
	bfe.u32 	%r13957, %r13952, 0, 8;
	cvt.u16.u32 	%rs16302, %r13957;
	bfe.u32 	%r13958, %r13952, 8, 8;
	cvt.u16.u32 	%rs16301, %r13958;
	bfe.u32 	%r13959, %r13952, 16, 8;
	cvt.u16.u32 	%rs16300, %r13959;
	bfe.u32 	%r13960, %r13952, 24, 8;
	cvt.u16.u32 	%rs16299, %r13960;
	ld.global.v2.b32 	{%r13961, %r13962}, [%rd145+224];
	bfe.u32 	%r13963, %r13961, 0, 8;
	cvt.u16.u32 	%rs16314, %r13963;
	bfe.u32 	%r13964, %r13961, 8, 8;
	cvt.u16.u32 	%rs16313, %r13964;
	bfe.u32 	%r13965, %r13961, 16, 8;
	cvt.u16.u32 	%rs16312, %r13965;
	bfe.u32 	%r13966, %r13961, 24, 8;
	cvt.u16.u32 	%rs16311, %r13966;
	bfe.u32 	%r13967, %r13962, 0, 8;
	cvt.u16.u32 	%rs16310, %r13967;
	bfe.u32 	%r13968, %r13962, 8, 8;
	cvt.u16.u32 	%rs16309, %r13968;
	bfe.u32 	%r13969, %r13962, 16, 8;
	cvt.u16.u32 	%rs16308, %r13969;
	bfe.u32 	%r13970, %r13962, 24, 8;
	cvt.u16.u32 	%rs16307, %r13970;
	ld.global.v2.b32 	{%r13971, %r13972}, [%rd145+216];
	bfe.u32 	%r13973, %r13971, 0, 8;
	cvt.u16.u32 	%rs16322, %r13973;
	bfe.u32 	%r13974, %r13971, 8, 8;
	cvt.u16.u32 	%rs16321, %r13974;
	bfe.u32 	%r13975, %r13971, 16, 8;
	cvt.u16.u32 	%rs16320, %r13975;
	bfe.u32 	%r13976, %r13971, 24, 8;
	cvt.u16.u32 	%rs16319, %r13976;
	bfe.u32 	%r13977, %r13972, 0, 8;
	cvt.u16.u32 	%rs16318, %r13977;
	bfe.u32 	%r13978, %r13972, 8, 8;
	cvt.u16.u32 	%rs16317, %r13978;
	bfe.u32 	%r13979, %r13972, 16, 8;
	cvt.u16.u32 	%rs16316, %r13979;
	bfe.u32 	%r13980, %r13972, 24, 8;
	cvt.u16.u32 	%rs16315, %r13980;
	ld.global.v2.b32 	{%r13981, %r13982}, [%rd145+208];
	bfe.u32 	%r13983, %r13981, 0, 8;
	cvt.u16.u32 	%rs16330, %r13983;
	bfe.u32 	%r13984, %r13981, 8, 8;
	cvt.u16.u32 	%rs16329, %r13984;
	bfe.u32 	%r13985, %r13981, 16, 8;
	cvt.u16.u32 	%rs16328, %r13985;
	bfe.u32 	%r13986, %r13981, 24, 8;
	cvt.u16.u32 	%rs16327, %r13986;
	bfe.u32 	%r13987, %r13982, 0, 8;
	cvt.u16.u32 	%rs16326, %r13987;
	bfe.u32 	%r13988, %r13982, 8, 8;
	cvt.u16.u32 	%rs16325, %r13988;
	bfe.u32 	%r13989, %r13982, 16, 8;
	cvt.u16.u32 	%rs16324, %r13989;
	bfe.u32 	%r13990, %r13982, 24, 8;
	cvt.u16.u32 	%rs16323, %r13990;
	ld.global.v2.b32 	{%r13991, %r13992}, [%rd145+200];
	bfe.u32 	%r13993, %r13991, 0, 8;
	cvt.u16.u32 	%rs16338, %r13993;
	bfe.u32 	%r13994, %r13991, 8, 8;
	cvt.u16.u32 	%rs16337, %r13994;
	bfe.u32 	%r13995, %r13991, 16, 8;
	cvt.u16.u32 	%rs16336, %r13995;
	bfe.u32 	%r13996, %r13991, 24, 8;
	cvt.u16.u32 	%rs16335, %r13996;
	bfe.u32 	%r13997, %r13992, 0, 8;
	cvt.u16.u32 	%rs16334, %r13997;
	bfe.u32 	%r13998, %r13992, 8, 8;
	cvt.u16.u32 	%rs16333, %r13998;
	bfe.u32 	%r13999, %r13992, 16, 8;
	cvt.u16.u32 	%rs16332, %r13999;
	bfe.u32 	%r14000, %r13992, 24, 8;
	cvt.u16.u32 	%rs16331, %r14000;
	ld.global.v2.b32 	{%r14001, %r14002}, [%rd145+192];
	bfe.u32 	%r14003, %r14001, 0, 8;
	cvt.u16.u32 	%rs16346, %r14003;
	bfe.u32 	%r14004, %r14001, 8, 8;
	cvt.u16.u32 	%rs16345, %r14004;
	bfe.u32 	%r14005, %r14001, 16, 8;
	cvt.u16.u32 	%rs16344, %r14005;
	bfe.u32 	%r14006, %r14001, 24, 8;
	cvt.u16.u32 	%rs16343, %r14006;
	bfe.u32 	%r14007, %r14002, 0, 8;
	cvt.u16.u32 	%rs16342, %r14007;
	bfe.u32 	%r14008, %r14002, 8, 8;
	cvt.u16.u32 	%rs16341, %r14008;
	bfe.u32 	%r14009, %r14002, 16, 8;
	cvt.u16.u32 	%rs16340, %r14009;
	bfe.u32 	%r14010, %r14002, 24, 8;
	cvt.u16.u32 	%rs16339, %r14010;
	ld.global.v2.b32 	{%r14011, %r14012}, [%rd145+184];
	bfe.u32 	%r14013, %r14011, 0, 8;
	cvt.u16.u32 	%rs16354, %r14013;
	bfe.u32 	%r14014, %r14011, 8, 8;
	cvt.u16.u32 	%rs16353, %r14014;
	bfe.u32 	%r14015, %r14011, 16, 8;
	cvt.u16.u32 	%rs16352, %r14015;
	bfe.u32 	%r14016, %r14011, 24, 8;
	cvt.u16.u32 	%rs16351, %r14016;
	bfe.u32 	%r14017, %r14012, 0, 8;
	cvt.u16.u32 	%rs16350, %r14017;
	bfe.u32 	%r14018, %r14012, 8, 8;
	cvt.u16.u32 	%rs16349, %r14018;
	bfe.u32 	%r14019, %r14012, 16, 8;
	cvt.u16.u32 	%rs16348, %r14019;
	bfe.u32 	%r14020, %r14012, 24, 8;
	cvt.u16.u32 	%rs16347, %r14020;
	ld.global.v2.b32 	{%r14021, %r14022}, [%rd145+176];
	bfe.u32 	%r14023, %r14021, 0, 8;
	cvt.u16.u32 	%rs16362, %r14023;
	bfe.u32 	%r14024, %r14021, 8, 8;
	cvt.u16.u32 	%rs16361, %r14024;
	bfe.u32 	%r14025, %r14021, 16, 8;
	cvt.u16.u32 	%rs16360, %r14025;
	bfe.u32 	%r14026, %r14021, 24, 8;
	cvt.u16.u32 	%rs16359, %r14026;
	bfe.u32 	%r14027, %r14022, 0, 8;
	cvt.u16.u32 	%rs16358, %r14027;
	bfe.u32 	%r14028, %r14022, 8, 8;
	cvt.u16.u32 	%rs16357, %r14028;
	bfe.u32 	%r14029, %r14022, 16, 8;
	cvt.u16.u32 	%rs16356, %r14029;
	bfe.u32 	%r14030, %r14022, 24, 8;
	cvt.u16.u32 	%rs16355, %r14030;
	ld.global.v2.b32 	{%r14031, %r14032}, [%rd145+168];
	bfe.u32 	%r14033, %r14031, 0, 8;
	cvt.u16.u32 	%rs16370, %r14033;
	bfe.u32 	%r14034, %r14031, 8, 8;
	cvt.u16.u32 	%rs16369, %r14034;
	bfe.u32 	%r14035, %r14031, 16, 8;
	cvt.u16.u32 	%rs16368, %r14035;
	bfe.u32 	%r14036, %r14031, 24, 8;
	cvt.u16.u32 	%rs16367, %r14036;
	bfe.u32 	%r14037, %r14032, 0, 8;
	cvt.u16.u32 	%rs16366, %r14037;
	bfe.u32 	%r14038, %r14032, 8, 8;
	cvt.u16.u32 	%rs16365, %r14038;
	bfe.u32 	%r14039, %r14032, 16, 8;
	cvt.u16.u32 	%rs16364, %r14039;
	bfe.u32 	%r14040, %r14032, 24, 8;
	cvt.u16.u32 	%rs16363, %r14040;
	ld.global.v2.b32 	{%r14041, %r14042}, [%rd145+160];
	bfe.u32 	%r14043, %r14041, 0, 8;
	cvt.u16.u32 	%rs16378, %r14043;
	bfe.u32 	%r14044, %r14041, 8, 8;
	cvt.u16.u32 	%rs16377, %r14044;
	bfe.u32 	%r14045, %r14041, 16, 8;
	cvt.u16.u32 	%rs16376, %r14045;
	bfe.u32 	%r14046, %r14041, 24, 8;
	cvt.u16.u32 	%rs16375, %r14046;
	bfe.u32 	%r14047, %r14042, 0, 8;
	cvt.u16.u32 	%rs16374, %r14047;
	bfe.u32 	%r14048, %r14042, 8, 8;
	cvt.u16.u32 	%rs16373, %r14048;
	bfe.u32 	%r14049, %r14042, 16, 8;
	cvt.u16.u32 	%rs16372, %r14049;
	bfe.u32 	%r14050, %r14042, 24, 8;
	cvt.u16.u32 	%rs16371, %r14050;
	ld.global.v2.b32 	{%r14051, %r14052}, [%rd145+152];
	bfe.u32 	%r14053, %r14051, 0, 8;
	cvt.u16.u32 	%rs16386, %r14053;
	bfe.u32 	%r14054, %r14051, 8, 8;
	cvt.u16.u32 	%rs16385, %r14054;
	bfe.u32 	%r14055, %r14051, 16, 8;
	cvt.u16.u32 	%rs16384, %r14055;
	bfe.u32 	%r14056, %r14051, 24, 8;
	cvt.u16.u32 	%rs16383, %r14056;
	bfe.u32 	%r14057, %r14052, 0, 8;
	cvt.u16.u32 	%rs16382, %r14057;
	bfe.u32 	%r14058, %r14052, 8, 8;
	cvt.u16.u32 	%rs16381, %r14058;
	bfe.u32 	%r14059, %r14052, 16, 8;
	cvt.u16.u32 	%rs16380, %r14059;
	bfe.u32 	%r14060, %r14052, 24, 8;
	cvt.u16.u32 	%rs16379, %r14060;
	ld.global.v2.b32 	{%r14061, %r14062}, [%rd145+144];
	bfe.u32 	%r14063, %r14061, 0, 8;
	cvt.u16.u32 	%rs16394, %r14063;
	bfe.u32 	%r14064, %r14061, 8, 8;
	cvt.u16.u32 	%rs16393, %r14064;
	bfe.u32 	%r14065, %r14061, 16, 8;
	cvt.u16.u32 	%rs16392, %r14065;
	bfe.u32 	%r14066, %r14061, 24, 8;
	cvt.u16.u32 	%rs16391, %r14066;
	bfe.u32 	%r14067, %r14062, 0, 8;
	cvt.u16.u32 	%rs16390, %r14067;
	bfe.u32 	%r14068, %r14062, 8, 8;
	cvt.u16.u32 	%rs16389, %r14068;
	bfe.u32 	%r14069, %r14062, 16, 8;
	cvt.u16.u32 	%rs16388, %r14069;
	bfe.u32 	%r14070, %r14062, 24, 8;
	cvt.u16.u32 	%rs16387, %r14070;
	ld.global.v2.b32 	{%r14071, %r14072}, [%rd145+136];
	bfe.u32 	%r14073, %r14071, 0, 8;
	cvt.u16.u32 	%rs16402, %r14073;
	bfe.u32 	%r14074, %r14071, 8, 8;
	cvt.u16.u32 	%rs16401, %r14074;
	bfe.u32 	%r14075, %r14071, 16, 8;
	cvt.u16.u32 	%rs16400, %r14075;
	bfe.u32 	%r14076, %r14071, 24, 8;
	cvt.u16.u32 	%rs16399, %r14076;
	bfe.u32 	%r14077, %r14072, 0, 8;
	cvt.u16.u32 	%rs16398, %r14077;
	bfe.u32 	%r14078, %r14072, 8, 8;
	cvt.u16.u32 	%rs16397, %r14078;
	bfe.u32 	%r14079, %r14072, 16, 8;
	cvt.u16.u32 	%rs16396, %r14079;
	bfe.u32 	%r14080, %r14072, 24, 8;
	cvt.u16.u32 	%rs16395, %r14080;
	ld.global.v2.b32 	{%r14081, %r14082}, [%rd145+128];
	bfe.u32 	%r14083, %r14081, 0, 8;
	cvt.u16.u32 	%rs16410, %r14083;
	bfe.u32 	%r14084, %r14081, 8, 8;
	cvt.u16.u32 	%rs16409, %r14084;
	bfe.u32 	%r14085, %r14081, 16, 8;
	cvt.u16.u32 	%rs16408, %r14085;
	bfe.u32 	%r14086, %r14081, 24, 8;
	cvt.u16.u32 	%rs16407, %r14086;
	bfe.u32 	%r14087, %r14082, 0, 8;
	cvt.u16.u32 	%rs16406, %r14087;
	bfe.u32 	%r14088, %r14082, 8, 8;
	cvt.u16.u32 	%rs16405, %r14088;
	bfe.u32 	%r14089, %r14082, 16, 8;
	cvt.u16.u32 	%rs16404, %r14089;
	bfe.u32 	%r14090, %r14082, 24, 8;
	cvt.u16.u32 	%rs16403, %r14090;
	ld.global.v2.b32 	{%r14091, %r14092}, [%rd145+120];
	bfe.u32 	%r14093, %r14091, 0, 8;
	cvt.u16.u32 	%rs16418, %r14093;
	bfe.u32 	%r14094, %r14091, 8, 8;
	cvt.u16.u32 	%rs16417, %r14094;
	bfe.u32 	%r14095, %r14091, 16, 8;
	cvt.u16.u32 	%rs16416, %r14095;
	bfe.u32 	%r14096, %r14091, 24, 8;
	cvt.u16.u32 	%rs16415, %r14096;
	bfe.u32 	%r14097, %r14092, 0, 8;
	cvt.u16.u32 	%rs16414, %r14097;
	bfe.u32 	%r14098, %r14092, 8, 8;
	cvt.u16.u32 	%rs16413, %r14098;
	bfe.u32 	%r14099, %r14092, 16, 8;
	cvt.u16.u32 	%rs16412, %r14099;
	bfe.u32 	%r14100, %r14092, 24, 8;
	cvt.u16.u32 	%rs16411, %r14100;
	ld.global.v2.b32 	{%r14101, %r14102}, [%rd145+112];
	bfe.u32 	%r14103, %r14101, 0, 8;
	cvt.u16.u32 	%rs16426, %r14103;
	bfe.u32 	%r14104, %r14101, 8, 8;
	cvt.u16.u32 	%rs16425, %r14104;
	bfe.u32 	%r14105, %r14101, 16, 8;
	cvt.u16.u32 	%rs16424, %r14105;
	bfe.u32 	%r14106, %r14101, 24, 8;
	cvt.u16.u32 	%rs16423, %r14106;
	bfe.u32 	%r14107, %r14102, 0, 8;
	cvt.u16.u32 	%rs16422, %r14107;
	bfe.u32 	%r14108, %r14102, 8, 8;
	cvt.u16.u32 	%rs16421, %r14108;
	bfe.u32 	%r14109, %r14102, 16, 8;
	cvt.u16.u32 	%rs16420, %r14109;
	bfe.u32 	%r14110, %r14102, 24, 8;
	cvt.u16.u32 	%rs16419, %r14110;
	ld.global.v2.b32 	{%r14111, %r14112}, [%rd145+104];
	bfe.u32 	%r14113, %r14111, 0, 8;
	cvt.u16.u32 	%rs16434, %r14113;
	bfe.u32 	%r14114, %r14111, 8, 8;
	cvt.u16.u32 	%rs16433, %r14114;
	bfe.u32 	%r14115, %r14111, 16, 8;
	cvt.u16.u32 	%rs16432, %r14115;
	bfe.u32 	%r14116, %r14111, 24, 8;
	cvt.u16.u32 	%rs16431, %r14116;
	bfe.u32 	%r14117, %r14112, 0, 8;
	cvt.u16.u32 	%rs16430, %r14117;
	bfe.u32 	%r14118, %r14112, 8, 8;
	cvt.u16.u32 	%rs16429, %r14118;
	bfe.u32 	%r14119, %r14112, 16, 8;
	cvt.u16.u32 	%rs16428, %r14119;
	bfe.u32 	%r14120, %r14112, 24, 8;
	cvt.u16.u32 	%rs16427, %r14120;
	ld.global.v2.b32 	{%r14121, %r14122}, [%rd145+96];
	bfe.u32 	%r14123, %r14121, 0, 8;
	cvt.u16.u32 	%rs16442, %r14123;
	bfe.u32 	%r14124, %r14121, 8, 8;
	cvt.u16.u32 	%rs16441, %r14124;
	bfe.u32 	%r14125, %r14121, 16, 8;
	cvt.u16.u32 	%rs16440, %r14125;
	bfe.u32 	%r14126, %r14121, 24, 8;
	cvt.u16.u32 	%rs16439, %r14126;
	bfe.u32 	%r14127, %r14122, 0, 8;
	cvt.u16.u32 	%rs16438, %r14127;
	bfe.u32 	%r14128, %r14122, 8, 8;
	cvt.u16.u32 	%rs16437, %r14128;
	bfe.u32 	%r14129, %r14122, 16, 8;
	cvt.u16.u32 	%rs16436, %r14129;
	bfe.u32 	%r14130, %r14122, 24, 8;
	cvt.u16.u32 	%rs16435, %r14130;
	ld.global.v2.b32 	{%r14131, %r14132}, [%rd145+88];
	bfe.u32 	%r14133, %r14131, 0, 8;
	cvt.u16.u32 	%rs16450, %r14133;
	bfe.u32 	%r14134, %r14131, 8, 8;
	cvt.u16.u32 	%rs16449, %r14134;
	bfe.u32 	%r14135, %r14131, 16, 8;
	cvt.u16.u32 	%rs16448, %r14135;
	bfe.u32 	%r14136, %r14131, 24, 8;
	cvt.u16.u32 	%rs16447, %r14136;
	bfe.u32 	%r14137, %r14132, 0, 8;
	cvt.u16.u32 	%rs16446, %r14137;
	bfe.u32 	%r14138, %r14132, 8, 8;
	cvt.u16.u32 	%rs16445, %r14138;
	bfe.u32 	%r14139, %r14132, 16, 8;
	cvt.u16.u32 	%rs16444, %r14139;
	bfe.u32 	%r14140, %r14132, 24, 8;
	cvt.u16.u32 	%rs16443, %r14140;
	ld.global.v2.b32 	{%r14141, %r14142}, [%rd145+80];
	bfe.u32 	%r14143, %r14141, 0, 8;
	cvt.u16.u32 	%rs16458, %r14143;
	bfe.u32 	%r14144, %r14141, 8, 8;
	cvt.u16.u32 	%rs16457, %r14144;
	bfe.u32 	%r14145, %r14141, 16, 8;
	cvt.u16.u32 	%rs16456, %r14145;
	bfe.u32 	%r14146, %r14141, 24, 8;
	cvt.u16.u32 	%rs16455, %r14146;
	bfe.u32 	%r14147, %r14142, 0, 8;
	cvt.u16.u32 	%rs16454, %r14147;
	bfe.u32 	%r14148, %r14142, 8, 8;
	cvt.u16.u32 	%rs16453, %r14148;
	bfe.u32 	%r14149, %r14142, 16, 8;
	cvt.u16.u32 	%rs16452, %r14149;
	bfe.u32 	%r14150, %r14142, 24, 8;
	cvt.u16.u32 	%rs16451, %r14150;
	ld.global.v2.b32 	{%r14151, %r14152}, [%rd145+72];
	bfe.u32 	%r14153, %r14151, 0, 8;
	cvt.u16.u32 	%rs16466, %r14153;
	bfe.u32 	%r14154, %r14151, 8, 8;
	cvt.u16.u32 	%rs16465, %r14154;
	bfe.u32 	%r14155, %r14151, 16, 8;
	cvt.u16.u32 	%rs16464, %r14155;
	bfe.u32 	%r14156, %r14151, 24, 8;
	cvt.u16.u32 	%rs16463, %r14156;
	bfe.u32 	%r14157, %r14152, 0, 8;
	cvt.u16.u32 	%rs16462, %r14157;
	bfe.u32 	%r14158, %r14152, 8, 8;
	cvt.u16.u32 	%rs16461, %r14158;
	bfe.u32 	%r14159, %r14152, 16, 8;
	cvt.u16.u32 	%rs16460, %r14159;
	bfe.u32 	%r14160, %r14152, 24, 8;
	cvt.u16.u32 	%rs16459, %r14160;
	ld.global.v2.b32 	{%r14161, %r14162}, [%rd145+64];
	bfe.u32 	%r14163, %r14161, 0, 8;
	cvt.u16.u32 	%rs16474, %r14163;
	bfe.u32 	%r14164, %r14161, 8, 8;
	cvt.u16.u32 	%rs16473, %r14164;
	bfe.u32 	%r14165, %r14161, 16, 8;
	cvt.u16.u32 	%rs16472, %r14165;
	bfe.u32 	%r14166, %r14161, 24, 8;
	cvt.u16.u32 	%rs16471, %r14166;
	bfe.u32 	%r14167, %r14162, 0, 8;
	cvt.u16.u32 	%rs16470, %r14167;
	bfe.u32 	%r14168, %r14162, 8, 8;
	cvt.u16.u32 	%rs16469, %r14168;
	bfe.u32 	%r14169, %r14162, 16, 8;
	cvt.u16.u32 	%rs16468, %r14169;
	bfe.u32 	%r14170, %r14162, 24, 8;
	cvt.u16.u32 	%rs16467, %r14170;
	ld.global.v2.b32 	{%r14171, %r14172}, [%rd145+56];
	bfe.u32 	%r14173, %r14171, 0, 8;
	cvt.u16.u32 	%rs16482, %r14173;
	bfe.u32 	%r14174, %r14171, 8, 8;
	cvt.u16.u32 	%rs16481, %r14174;
	bfe.u32 	%r14175, %r14171, 16, 8;
	cvt.u16.u32 	%rs16480, %r14175;
	bfe.u32 	%r14176, %r14171, 24, 8;
	cvt.u16.u32 	%rs16479, %r14176;
	bfe.u32 	%r14177, %r14172, 0, 8;
	cvt.u16.u32 	%rs16478, %r14177;
	bfe.u32 	%r14178, %r14172, 8, 8;
	cvt.u16.u32 	%rs16477, %r14178;
	bfe.u32 	%r14179, %r14172, 16, 8;
	cvt.u16.u32 	%rs16476, %r14179;
	bfe.u32 	%r14180, %r14172, 24, 8;
	cvt.u16.u32 	%rs16475, %r14180;
	ld.global.v2.b32 	{%r14181, %r14182}, [%rd145+48];
	bfe.u32 	%r14183, %r14181, 0, 8;
	cvt.u16.u32 	%rs16490, %r14183;
	bfe.u32 	%r14184, %r14181, 8, 8;
	cvt.u16.u32 	%rs16489, %r14184;
	bfe.u32 	%r14185, %r14181, 16, 8;
	cvt.u16.u32 	%rs16488, %r14185;
	bfe.u32 	%r14186, %r14181, 24, 8;
	cvt.u16.u32 	%rs16487, %r14186;
	bfe.u32 	%r14187, %r14182, 0, 8;
	cvt.u16.u32 	%rs16486, %r14187;
	bfe.u32 	%r14188, %r14182, 8, 8;
	cvt.u16.u32 	%rs16485, %r14188;
	bfe.u32 	%r14189, %r14182, 16, 8;
	cvt.u16.u32 	%rs16484, %r14189;
	bfe.u32 	%r14190, %r14182, 24, 8;
	cvt.u16.u32 	%rs16483, %r14190;
	ld.global.v2.b32 	{%r14191, %r14192}, [%rd145+40];
	bfe.u32 	%r14193, %r14191, 0, 8;
	cvt.u16.u32 	%rs16498, %r14193;
	bfe.u32 	%r14194, %r14191, 8, 8;
	cvt.u16.u32 	%rs16497, %r14194;
	bfe.u32 	%r14195, %r14191, 16, 8;
	cvt.u16.u32 	%rs16496, %r14195;
	bfe.u32 	%r14196, %r14191, 24, 8;
	cvt.u16.u32 	%rs16495, %r14196;
	bfe.u32 	%r14197, %r14192, 0, 8;
	cvt.u16.u32 	%rs16494, %r14197;
	bfe.u32 	%r14198, %r14192, 8, 8;
	cvt.u16.u32 	%rs16493, %r14198;
	bfe.u32 	%r14199, %r14192, 16, 8;
	cvt.u16.u32 	%rs16492, %r14199;
	bfe.u32 	%r14200, %r14192, 24, 8;
	cvt.u16.u32 	%rs16491, %r14200;
	ld.global.v2.b32 	{%r14201, %r14202}, [%rd145+32];
	bfe.u32 	%r14203, %r14201, 0, 8;
	cvt.u16.u32 	%rs16506, %r14203;
	bfe.u32 	%r14204, %r14201, 8, 8;
	cvt.u16.u32 	%rs16505, %r14204;
	bfe.u32 	%r14205, %r14201, 16, 8;
	cvt.u16.u32 	%rs16504, %r14205;
	bfe.u32 	%r14206, %r14201, 24, 8;
	cvt.u16.u32 	%rs16503, %r14206;
	bfe.u32 	%r14207, %r14202, 0, 8;
	cvt.u16.u32 	%rs16502, %r14207;
	bfe.u32 	%r14208, %r14202, 8, 8;
	cvt.u16.u32 	%rs16501, %r14208;
	bfe.u32 	%r14209, %r14202, 16, 8;
	cvt.u16.u32 	%rs16500, %r14209;
	bfe.u32 	%r14210, %r14202, 24, 8;
	cvt.u16.u32 	%rs16499, %r14210;
	ld.global.v2.b32 	{%r14211, %r14212}, [%rd145+24];
	bfe.u32 	%r14213, %r14211, 0, 8;
	cvt.u16.u32 	%rs16514, %r14213;
	bfe.u32 	%r14214, %r14211, 8, 8;
	cvt.u16.u32 	%rs16513, %r14214;
	bfe.u32 	%r14215, %r14211, 16, 8;
	cvt.u16.u32 	%rs16512, %r14215;
	bfe.u32 	%r14216, %r14211, 24, 8;
	cvt.u16.u32 	%rs16511, %r14216;
	bfe.u32 	%r14217, %r14212, 0, 8;
	cvt.u16.u32 	%rs16510, %r14217;
	bfe.u32 	%r14218, %r14212, 8, 8;
	cvt.u16.u32 	%rs16509, %r14218;
	bfe.u32 	%r14219, %r14212, 16, 8;
	cvt.u16.u32 	%rs16508, %r14219;
	bfe.u32 	%r14220, %r14212, 24, 8;
	cvt.u16.u32 	%rs16507, %r14220;
	ld.global.v2.b32 	{%r14221, %r14222}, [%rd145+16];
	bfe.u32 	%r14223, %r14221, 0, 8;
	cvt.u16.u32 	%rs16522, %r14223;
	bfe.u32 	%r14224, %r14221, 8, 8;
	cvt.u16.u32 	%rs16521, %r14224;
	bfe.u32 	%r14225, %r14221, 16, 8;
	cvt.u16.u32 	%rs16520, %r14225;
	bfe.u32 	%r14226, %r14221, 24, 8;
	cvt.u16.u32 	%rs16519, %r14226;
	bfe.u32 	%r14227, %r14222, 0, 8;
	cvt.u16.u32 	%rs16518, %r14227;
	bfe.u32 	%r14228, %r14222, 8, 8;
	cvt.u16.u32 	%rs16517, %r14228;
	bfe.u32 	%r14229, %r14222, 16, 8;
	cvt.u16.u32 	%rs16516, %r14229;
	bfe.u32 	%r14230, %r14222, 24, 8;
	cvt.u16.u32 	%rs16515, %r14230;
	ld.global.f64 	%fd102, [%rd145+8];
	ld.global.u32 	%r39559, [%rd145];
	add.s32 	%r39543, %r13909, 192;
$L__BB5_3:
	cvt.u32.u64 	%r14231, %rd14;
	mov.u32 	%r14232, %ctaid.x;
	mul.lo.s32 	%r14233, %r14232, 192;
	sub.s32 	%r14234, %r14231, %r14233;
	setp.ge.s32 	%p52, %r39543, %r14234;
	@%p52 bra 	$L__BB5_11;
	mov.u32 	%r14236, %ctaid.x;
	mul.lo.s32 	%r14237, %r14236, 192;
	cvt.u64.u32 	%rd147, %r14237;
$L__BB5_5:
	cvt.s64.s32 	%rd146, %r39543;
	add.s64 	%rd148, %rd146, %rd147;
	mad.lo.s64 	%rd149, %rd148, 272, %rd5;
	ld.global.v2.b32 	{%r14238, %r14239}, [%rd149+264];
	ld.global.v2.b32 	{%r14240, %r14241}, [%rd149+256];
	ld.global.v2.b32 	{%r14242, %r14243}, [%rd149+248];
	ld.global.v2.b32 	{%r14244, %r14245}, [%rd149+240];
	ld.global.v2.b32 	{%r14246, %r14247}, [%rd149+232];
	ld.global.v2.b32 	{%r14248, %r14249}, [%rd149+224];
	ld.global.v2.b32 	{%r14250, %r14251}, [%rd149+216];
	ld.global.v2.b32 	{%r14252, %r14253}, [%rd149+208];
	ld.global.v2.b32 	{%r14254, %r14255}, [%rd149+200];
	ld.global.v2.b32 	{%r14256, %r14257}, [%rd149+192];
	ld.global.v2.b32 	{%r14258, %r14259}, [%rd149+184];
	ld.global.v2.b32 	{%r14260, %r14261}, [%rd149+176];
	ld.global.v2.b32 	{%r14262, %r14263}, [%rd149+168];
	ld.global.v2.b32 	{%r14264, %r14265}, [%rd149+160];
	ld.global.v2.b32 	{%r14266, %r14267}, [%rd149+152];
	ld.global.v2.b32 	{%r14268, %r14269}, [%rd149+144];
	ld.global.v2.b32 	{%r14270, %r14271}, [%rd149+136];
	ld.global.v2.b32 	{%r14272, %r14273}, [%rd149+128];
	ld.global.v2.b32 	{%r14274, %r14275}, [%rd149+120];
	ld.global.v2.b32 	{%r14276, %r14277}, [%rd149+112];
	ld.global.v2.b32 	{%r14278, %r14279}, [%rd149+104];
	ld.global.v2.b32 	{%r14280, %r14281}, [%rd149+96];
	ld.global.v2.b32 	{%r14282, %r14283}, [%rd149+88];
	ld.global.v2.b32 	{%r14284, %r14285}, [%rd149+80];
	ld.global.v2.b32 	{%r14286, %r14287}, [%rd149+72];
	ld.global.v2.b32 	{%r14288, %r14289}, [%rd149+64];
	ld.global.v2.b32 	{%r14290, %r14291}, [%rd149+56];
	ld.global.v2.b32 	{%r14292, %r14293}, [%rd149+48];
	ld.global.v2.b32 	{%r14294, %r14295}, [%rd149+40];
	ld.global.v2.b32 	{%r14296, %r14297}, [%rd149+32];
	ld.global.v2.b32 	{%r14298, %r14299}, [%rd149+24];
	ld.global.v2.b32 	{%r14300, %r14301}, [%rd149+16];
	bfe.u32 	%r14302, %r14300, 0, 8;
	cvt.u16.u32 	%rs15752, %r14302;
	ld.global.f64 	%fd4, [%rd149+8];
	ld.global.u32 	%r8, [%rd149];
	st.local.u32 	[%rd2], %r8;
	st.local.f64 	[%rd2+8], %fd4;
	st.local.v2.b32 	[%rd2+16], {%r14300, %r14301};
	st.local.v2.b32 	[%rd2+24], {%r14298, %r14299};
	st.local.v2.b32 	[%rd2+32], {%r14296, %r14297};
	st.local.v2.b32 	[%rd2+40], {%r14294, %r14295};
	st.local.v2.b32 	[%rd2+48], {%r14292, %r14293};
	st.local.v2.b32 	[%rd2+56], {%r14290, %r14291};
	st.local.v2.b32 	[%rd2+64], {%r14288, %r14289};
	st.local.v2.b32 	[%rd2+72], {%r14286, %r14287};
	st.local.v2.b32 	[%rd2+80], {%r14284, %r14285};
	st.local.v2.b32 	[%rd2+88], {%r14282, %r14283};
	st.local.v2.b32 	[%rd2+96], {%r14280, %r14281};
	st.local.v2.b32 	[%rd2+104], {%r14278, %r14279};
	st.local.v2.b32 	[%rd2+112], {%r14276, %r14277};
	st.local.v2.b32 	[%rd2+120], {%r14274, %r14275};
	st.local.v2.b32 	[%rd2+128], {%r14272, %r14273};
	st.local.v2.b32 	[%rd2+136], {%r14270, %r14271};
	st.local.v2.b32 	[%rd2+144], {%r14268, %r14269};
	st.local.v2.b32 	[%rd2+152], {%r14266, %r14267};
	st.local.v2.b32 	[%rd2+160], {%r14264, %r14265};
	st.local.v2.b32 	[%rd2+168], {%r14262, %r14263};
	st.local.v2.b32 	[%rd2+176], {%r14260, %r14261};
	st.local.v2.b32 	[%rd2+184], {%r14258, %r14259};
	st.local.v2.b32 	[%rd2+192], {%r14256, %r14257};
	st.local.v2.b32 	[%rd2+200], {%r14254, %r14255};
	st.local.v2.b32 	[%rd2+208], {%r14252, %r14253};
	st.local.v2.b32 	[%rd2+216], {%r14250, %r14251};
	st.local.v2.b32 	[%rd2+224], {%r14248, %r14249};
	st.local.v2.b32 	[%rd2+232], {%r14246, %r14247};
	st.local.v2.b32 	[%rd2+240], {%r14244, %r14245};
	st.local.v2.b32 	[%rd2+248], {%r14242, %r14243};
	st.local.v2.b32 	[%rd2+256], {%r14240, %r14241};
	st.local.v2.b32 	[%rd2+264], {%r14238, %r14239};
	st.local.u32 	[%rd1], %r39559;
	st.local.f64 	[%rd1+8], %fd102;
	cvt.u32.u16 	%r14303, %rs16515;
	cvt.u32.u16 	%r14304, %rs16516;
	prmt.b32 	%r14305, %r14304, %r14303, 0x3340U;
	cvt.u32.u16 	%r14306, %rs16517;
	cvt.u32.u16 	%r14307, %rs16518;
	prmt.b32 	%r14308, %r14307, %r14306, 0x3340U;
	prmt.b32 	%r14309, %r14308, %r14305, 0x5410U;
	cvt.u32.u16 	%r14310, %rs16519;
	cvt.u32.u16 	%r14311, %rs16520;
	prmt.b32 	%r14312, %r14311, %r14310, 0x3340U;
	cvt.u32.u16 	%r14313, %rs16521;
	cvt.u32.u16 	%r14314, %rs16522;
	prmt.b32 	%r14315, %r14314, %r14313, 0x3340U;
	prmt.b32 	%r14316, %r14315, %r14312, 0x5410U;
	st.local.v2.b32 	[%rd1+16], {%r14316, %r14309};
	cvt.u32.u16 	%r14317, %rs16507;
	cvt.u32.u16 	%r14318, %rs16508;
	prmt.b32 	%r14319, %r14318, %r14317, 0x3340U;
	cvt.u32.u16 	%r14320, %rs16509;
	cvt.u32.u16 	%r14321, %rs16510;
	prmt.b32 	%r14322, %r14321, %r14320, 0x3340U;
	prmt.b32 	%r14323, %r14322, %r14319, 0x5410U;
	cvt.u32.u16 	%r14324, %rs16511;
	cvt.u32.u16 	%r14325, %rs16512;
	prmt.b32 	%r14326, %r14325, %r14324, 0x3340U;
	cvt.u32.u16 	%r14327, %rs16513;
	cvt.u32.u16 	%r14328, %rs16514;
	prmt.b32 	%r14329, %r14328, %r14327, 0x3340U;
	prmt.b32 	%r14330, %r14329, %r14326, 0x5410U;
	st.local.v2.b32 	[%rd1+24], {%r14330, %r14323};
	cvt.u32.u16 	%r14331, %rs16499;
	cvt.u32.u16 	%r14332, %rs16500;
	prmt.b32 	%r14333, %r14332, %r14331, 0x3340U;
	cvt.u32.u16 	%r14334, %rs16501;
	cvt.u32.u16 	%r14335, %rs16502;
	prmt.b32 	%r14336, %r14335, %r14334, 0x3340U;
	prmt.b32 	%r14337, %r14336, %r14333, 0x5410U;
	cvt.u32.u16 	%r14338, %rs16503;
	cvt.u32.u16 	%r14339, %rs16504;
	prmt.b32 	%r14340, %r14339, %r14338, 0x3340U;
	cvt.u32.u16 	%r14341, %rs16505;
	cvt.u32.u16 	%r14342, %rs16506;
	prmt.b32 	%r14343, %r14342, %r14341, 0x3340U;
	prmt.b32 	%r14344, %r14343, %r14340, 0x5410U;
	st.local.v2.b32 	[%rd1+32], {%r14344, %r14337};
	cvt.u32.u16 	%r14345, %rs16491;
	cvt.u32.u16 	%r14346, %rs16492;
	prmt.b32 	%r14347, %r14346, %r14345, 0x3340U;
	cvt.u32.u16 	%r14348, %rs16493;
	cvt.u32.u16 	%r14349, %rs16494;
	prmt.b32 	%r14350, %r14349, %r14348, 0x3340U;
	prmt.b32 	%r14351, %r14350, %r14347, 0x5410U;
	cvt.u32.u16 	%r14352, %rs16495;
	cvt.u32.u16 	%r14353, %rs16496;
	prmt.b32 	%r14354, %r14353, %r14352, 0x3340U;
	cvt.u32.u16 	%r14355, %rs16497;
	cvt.u32.u16 	%r14356, %rs16498;
	prmt.b32 	%r14357, %r14356, %r14355, 0x3340U;
	prmt.b32 	%r14358, %r14357, %r14354, 0x5410U;
	st.local.v2.b32 	[%rd1+40], {%r14358, %r14351};
	cvt.u32.u16 	%r14359, %rs16483;
	cvt.u32.u16 	%r14360, %rs16484;
	prmt.b32 	%r14361, %r14360, %r14359, 0x3340U;
	cvt.u32.u16 	%r14362, %rs16485;
	cvt.u32.u16 	%r14363, %rs16486;
	prmt.b32 	%r14364, %r14363, %r14362, 0x3340U;
	prmt.b32 	%r14365, %r14364, %r14361, 0x5410U;
	cvt.u32.u16 	%r14366, %rs16487;
	cvt.u32.u16 	%r14367, %rs16488;
	prmt.b32 	%r14368, %r14367, %r14366, 0x3340U;
	cvt.u32.u16 	%r14369, %rs16489;
	cvt.u32.u16 	%r14370, %rs16490;
	prmt.b32 	%r14371, %r14370, %r14369, 0x3340U;
	prmt.b32 	%r14372, %r14371, %r14368, 0x5410U;
	st.local.v2.b32 	[%rd1+48], {%r14372, %r14365};
	cvt.u32.u16 	%r14373, %rs16475;
	cvt.u32.u16 	%r14374, %rs16476;
	prmt.b32 	%r14375, %r14374, %r14373, 0x3340U;
	cvt.u32.u16 	%r14376, %rs16477;
	cvt.u32.u16 	%r14377, %rs16478;
	prmt.b32 	%r14378, %r14377, %r14376, 0x3340U;
	prmt.b32 	%r14379, %r14378, %r14375, 0x5410U;
	cvt.u32.u16 	%r14380, %rs16479;
	cvt.u32.u16 	%r14381, %rs16480;
	prmt.b32 	%r14382, %r14381, %r14380, 0x3340U;
	cvt.u32.u16 	%r14383, %rs16481;
	cvt.u32.u16 	%r14384, %rs16482;
	prmt.b32 	%r14385, %r14384, %r14383, 0x3340U;
	prmt.b32 	%r14386, %r14385, %r14382, 0x5410U;
	st.local.v2.b32 	[%rd1+56], {%r14386, %r14379};
	cvt.u32.u16 	%r14387, %rs16467;
	cvt.u32.u16 	%r14388, %rs16468;
	prmt.b32 	%r14389, %r14388, %r14387, 0x3340U;
	cvt.u32.u16 	%r14390, %rs16469;
	cvt.u32.u16 	%r14391, %rs16470;
	prmt.b32 	%r14392, %r14391, %r14390, 0x3340U;
	prmt.b32 	%r14393, %r14392, %r14389, 0x5410U;
	cvt.u32.u16 	%r14394, %rs16471;
	cvt.u32.u16 	%r14395, %rs16472;
	prmt.b32 	%r14396, %r14395, %r14394, 0x3340U;
	cvt.u32.u16 	%r14397, %rs16473;
	cvt.u32.u16 	%r14398, %rs16474;
	prmt.b32 	%r14399, %r14398, %r14397, 0x3340U;
	prmt.b32 	%r14400, %r14399, %r14396, 0x5410U;
	st.local.v2.b32 	[%rd1+64], {%r14400, %r14393};
	cvt.u32.u16 	%r14401, %rs16459;
	cvt.u32.u16 	%r14402, %rs16460;
	prmt.b32 	%r14403, %r14402, %r14401, 0x3340U;
	cvt.u32.u16 	%r14404, %rs16461;
	cvt.u32.u16 	%r14405, %rs16462;
	prmt.b32 	%r14406, %r14405, %r14404, 0x3340U;
	prmt.b32 	%r14407, %r14406, %r14403, 0x5410U;
	cvt.u32.u16 	%r14408, %rs16463;
	cvt.u32.u16 	%r14409, %rs16464;
	prmt.b32 	%r14410, %r14409, %r14408, 0x3340U;
	cvt.u32.u16 	%r14411, %rs16465;
	cvt.u32.u16 	%r14412, %rs16466;
	prmt.b32 	%r14413, %r14412, %r14411, 0x3340U;
	prmt.b32 	%r14414, %r14413, %r14410, 0x5410U;
	st.local.v2.b32 	[%rd1+72], {%r14414, %r14407};
	cvt.u32.u16 	%r14415, %rs16451;
	cvt.u32.u16 	%r14416, %rs16452;
	prmt.b32 	%r14417, %r14416, %r14415, 0x3340U;
	cvt.u32.u16 	%r14418, %rs16453;
	cvt.u32.u16 	%r14419, %rs16454;
	prmt.b32 	%r14420, %r14419, %r14418, 0x3340U;
	prmt.b32 	%r14421, %r14420, %r14417, 0x5410U;
	cvt.u32.u16 	%r14422, %rs16455;
	cvt.u32.u16 	%r14423, %rs16456;
	prmt.b32 	%r14424, %r14423, %r14422, 0x3340U;
	cvt.u32.u16 	%r14425, %rs16457;
	cvt.u32.u16 	%r14426, %rs16458;
	prmt.b32 	%r14427, %r14426, %r14425, 0x3340U;
	prmt.b32 	%r14428, %r14427, %r14424, 0x5410U;
	st.local.v2.b32 	[%rd1+80], {%r14428, %r14421};
	cvt.u32.u16 	%r14429, %rs16443;
	cvt.u32.u16 	%r14430, %rs16444;
	prmt.b32 	%r14431, %r14430, %r14429, 0x3340U;
	cvt.u32.u16 	%r14432, %rs16445;
	cvt.u32.u16 	%r14433, %rs16446;
	prmt.b32 	%r14434, %r14433, %r14432, 0x3340U;
	prmt.b32 	%r14435, %r14434, %r14431, 0x5410U;
	cvt.u32.u16 	%r14436, %rs16447;
	cvt.u32.u16 	%r14437, %rs16448;
	prmt.b32 	%r14438, %r14437, %r14436, 0x3340U;
	cvt.u32.u16 	%r14439, %rs16449;
	cvt.u32.u16 	%r14440, %rs16450;
	prmt.b32 	%r14441, %r14440, %r14439, 0x3340U;
	prmt.b32 	%r14442, %r14441, %r14438, 0x5410U;
	st.local.v2.b32 	[%rd1+88], {%r14442, %r14435};
	cvt.u32.u16 	%r14443, %rs16435;
	cvt.u32.u16 	%r14444, %rs16436;
	prmt.b32 	%r14445, %r14444, %r14443, 0x3340U;
	cvt.u32.u16 	%r14446, %rs16437;
	cvt.u32.u16 	%r14447, %rs16438;
	prmt.b32 	%r14448, %r14447, %r14446, 0x3340U;
	prmt.b32 	%r14449, %r14448, %r14445, 0x5410U;
	cvt.u32.u16 	%r14450, %rs16439;
	cvt.u32.u16 	%r14451, %rs16440;
	prmt.b32 	%r14452, %r14451, %r14450, 0x3340U;
	cvt.u32.u16 	%r14453, %rs16441;
	cvt.u32.u16 	%r14454, %rs16442;
	prmt.b32 	%r14455, %r14454, %r14453, 0x3340U;
	prmt.b32 	%r14456, %r14455, %r14452, 0x5410U;
	st.local.v2.b32 	[%rd1+96], {%r14456, %r14449};
	cvt.u32.u16 	%r14457, %rs16427;
	cvt.u32.u16 	%r14458, %rs16428;
	prmt.b32 	%r14459, %r14458, %r14457, 0x3340U;
	cvt.u32.u16 	%r14460, %rs16429;
	cvt.u32.u16 	%r14461, %rs16430;
	prmt.b32 	%r14462, %r14461, %r14460, 0x3340U;
	prmt.b32 	%r14463, %r14462, %r14459, 0x5410U;
	cvt.u32.u16 	%r14464, %rs16431;
	cvt.u32.u16 	%r14465, %rs16432;
	prmt.b32 	%r14466, %r14465, %r14464, 0x3340U;
	cvt.u32.u16 	%r14467, %rs16433;
	cvt.u32.u16 	%r14468, %rs16434;
	prmt.b32 	%r14469, %r14468, %r14467, 0x3340U;
	prmt.b32 	%r14470, %r14469, %r14466, 0x5410U;
	st.local.v2.b32 	[%rd1+104], {%r14470, %r14463};
	cvt.u32.u16 	%r14471, %rs16419;
	cvt.u32.u16 	%r14472, %rs16420;
	prmt.b32 	%r14473, %r14472, %r14471, 0x3340U;
	cvt.u32.u16 	%r14474, %rs16421;
	cvt.u32.u16 	%r14475, %rs16422;
	prmt.b32 	%r14476, %r14475, %r14474, 0x3340U;
	prmt.b32 	%r14477, %r14476, %r14473, 0x5410U;
	cvt.u32.u16 	%r14478, %rs16423;
	cvt.u32.u16 	%r14479, %rs16424;
	prmt.b32 	%r14480, %r14479, %r14478, 0x3340U;
	cvt.u32.u16 	%r14481, %rs16425;
	cvt.u32.u16 	%r14482, %rs16426;
	prmt.b32 	%r14483, %r14482, %r14481, 0x3340U;
	prmt.b32 	%r14484, %r14483, %r14480, 0x5410U;
	st.local.v2.b32 	[%rd1+112], {%r14484, %r14477};
	cvt.u32.u16 	%r14485, %rs16411;
	cvt.u32.u16 	%r14486, %rs16412;
	prmt.b32 	%r14487, %r14486, %r14485, 0x3340U;
	cvt.u32.u16 	%r14488, %rs16413;
	cvt.u32.u16 	%r14489, %rs16414;
	prmt.b32 	%r14490, %r14489, %r14488, 0x3340U;
	prmt.b32 	%r14491, %r14490, %r14487, 0x5410U;
	cvt.u32.u16 	%r14492, %rs16415;
	cvt.u32.u16 	%r14493, %rs16416;
	prmt.b32 	%r14494, %r14493, %r14492, 0x3340U;
	cvt.u32.u16 	%r14495, %rs16417;
	cvt.u32.u16 	%r14496, %rs16418;
	prmt.b32 	%r14497, %r14496, %r14495, 0x3340U;
	prmt.b32 	%r14498, %r14497, %r14494, 0x5410U;
	st.local.v2.b32 	[%rd1+120], {%r14498, %r14491};
	cvt.u32.u16 	%r14499, %rs16403;
	cvt.u32.u16 	%r14500, %rs16404;
	prmt.b32 	%r14501, %r14500, %r14499, 0x3340U;
	cvt.u32.u16 	%r14502, %rs16405;
	cvt.u32.u16 	%r14503, %rs16406;
	prmt.b32 	%r14504, %r14503, %r14502, 0x3340U;
	prmt.b32 	%r14505, %r14504, %r14501, 0x5410U;
	cvt.u32.u16 	%r14506, %rs16407;
	cvt.u32.u16 	%r14507, %rs16408;
	prmt.b32 	%r14508, %r14507, %r14506, 0x3340U;
	cvt.u32.u16 	%r14509, %rs16409;
	cvt.u32.u16 	%r14510, %rs16410;
	prmt.b32 	%r14511, %r14510, %r14509, 0x3340U;
	prmt.b32 	%r14512, %r14511, %r14508, 0x5410U;
	st.local.v2.b32 	[%rd1+128], {%r14512, %r14505};
	cvt.u32.u16 	%r14513, %rs16395;
	cvt.u32.u16 	%r14514, %rs16396;
	prmt.b32 	%r14515, %r14514, %r14513, 0x3340U;
	cvt.u32.u16 	%r14516, %rs16397;
	cvt.u32.u16 	%r14517, %rs16398;
	prmt.b32 	%r14518, %r14517, %r14516, 0x3340U;
	prmt.b32 	%r14519, %r14518, %r14515, 0x5410U;
	cvt.u32.u16 	%r14520, %rs16399;
	cvt.u32.u16 	%r14521, %rs16400;
	prmt.b32 	%r14522, %r14521, %r14520, 0x3340U;
	cvt.u32.u16 	%r14523, %rs16401;
	cvt.u32.u16 	%r14524, %rs16402;
	prmt.b32 	%r14525, %r14524, %r14523, 0x3340U;
	prmt.b32 	%r14526, %r14525, %r14522, 0x5410U;
	st.local.v2.b32 	[%rd1+136], {%r14526, %r14519};
	cvt.u32.u16 	%r14527, %rs16387;
	cvt.u32.u16 	%r14528, %rs16388;
	prmt.b32 	%r14529, %r14528, %r14527, 0x3340U;
	cvt.u32.u16 	%r14530, %rs16389;
	cvt.u32.u16 	%r14531, %rs16390;
	prmt.b32 	%r14532, %r14531, %r14530, 0x3340U;
	prmt.b32 	%r14533, %r14532, %r14529, 0x5410U;
	cvt.u32.u16 	%r14534, %rs16391;
	cvt.u32.u16 	%r14535, %rs16392;
	prmt.b32 	%r14536, %r14535, %r14534, 0x3340U;
	cvt.u32.u16 	%r14537, %rs16393;
	cvt.u32.u16 	%r14538, %rs16394;
	prmt.b32 	%r14539, %r14538, %r14537, 0x3340U;
	prmt.b32 	%r14540, %r14539, %r14536, 0x5410U;
	st.local.v2.b32 	[%rd1+144], {%r14540, %r14533};
	cvt.u32.u16 	%r14541, %rs16379;
	cvt.u32.u16 	%r14542, %rs16380;
	prmt.b32 	%r14543, %r14542, %r14541, 0x3340U;
	cvt.u32.u16 	%r14544, %rs16381;
	cvt.u32.u16 	%r14545, %rs16382;
	prmt.b32 	%r14546, %r14545, %r14544, 0x3340U;
	prmt.b32 	%r14547, %r14546, %r14543, 0x5410U;
	cvt.u32.u16 	%r14548, %rs16383;
	cvt.u32.u16 	%r14549, %rs16384;
	prmt.b32 	%r14550, %r14549, %r14548, 0x3340U;
	cvt.u32.u16 	%r14551, %rs16385;
	cvt.u32.u16 	%r14552, %rs16386;
	prmt.b32 	%r14553, %r14552, %r14551, 0x3340U;
	prmt.b32 	%r14554, %r14553, %r14550, 0x5410U;
	st.local.v2.b32 	[%rd1+152], {%r14554, %r14547};
	cvt.u32.u16 	%r14555, %rs16371;
	cvt.u32.u16 	%r14556, %rs16372;
	prmt.b32 	%r14557, %r14556, %r14555, 0x3340U;
	cvt.u32.u16 	%r14558, %rs16373;
	cvt.u32.u16 	%r14559, %rs16374;
	prmt.b32 	%r14560, %r14559, %r14558, 0x3340U;
	prmt.b32 	%r14561, %r14560, %r14557, 0x5410U;
	cvt.u32.u16 	%r14562, %rs16375;
	cvt.u32.u16 	%r14563, %rs16376;
	prmt.b32 	%r14564, %r14563, %r14562, 0x3340U;
	cvt.u32.u16 	%r14565, %rs16377;
	cvt.u32.u16 	%r14566, %rs16378;
	prmt.b32 	%r14567, %r14566, %r14565, 0x3340U;
	prmt.b32 	%r14568, %r14567, %r14564, 0x5410U;
	st.local.v2.b32 	[%rd1+160], {%r14568, %r14561};
	cvt.u32.u16 	%r14569, %rs16363;
	cvt.u32.u16 	%r14570, %rs16364;
	prmt.b32 	%r14571, %r14570, %r14569, 0x3340U;
	cvt.u32.u16 	%r14572, %rs16365;
	cvt.u32.u16 	%r14573, %rs16366;
	prmt.b32 	%r14574, %r14573, %r14572, 0x3340U;
	prmt.b32 	%r14575, %r14574, %r14571, 0x5410U;
	cvt.u32.u16 	%r14576, %rs16367;
	cvt.u32.u16 	%r14577, %rs16368;
	prmt.b32 	%r14578, %r14577, %r14576, 0x3340U;
	cvt.u32.u16 	%r14579, %rs16369;
	cvt.u32.u16 	%r14580, %rs16370;
	prmt.b32 	%r14581, %r14580, %r14579, 0x3340U;
	prmt.b32 	%r14582, %r14581, %r14578, 0x5410U;
	st.local.v2.b32 	[%rd1+168], {%r14582, %r14575};
	cvt.u32.u16 	%r14583, %rs16355;
	cvt.u32.u16 	%r14584, %rs16356;
	prmt.b32 	%r14585, %r14584, %r14583, 0x3340U;
	cvt.u32.u16 	%r14586, %rs16357;
	cvt.u32.u16 	%r14587, %rs16358;
	prmt.b32 	%r14588, %r14587, %r14586, 0x3340U;
	prmt.b32 	%r14589, %r14588, %r14585, 0x5410U;
	cvt.u32.u16 	%r14590, %rs16359;
	cvt.u32.u16 	%r14591, %rs16360;
	prmt.b32 	%r14592, %r14591, %r14590, 0x3340U;
	cvt.u32.u16 	%r14593, %rs16361;
	cvt.u32.u16 	%r14594, %rs16362;
	prmt.b32 	%r14595, %r14594, %r14593, 0x3340U;
	prmt.b32 	%r14596, %r14595, %r14592, 0x5410U;
	st.local.v2.b32 	[%rd1+176], {%r14596, %r14589};
	cvt.u32.u16 	%r14597, %rs16347;
	cvt.u32.u16 	%r14598, %rs16348;
	prmt.b32 	%r14599, %r14598, %r14597, 0x3340U;
	cvt.u32.u16 	%r14600, %rs16349;
	cvt.u32.u16 	%r14601, %rs16350;
	prmt.b32 	%r14602, %r14601, %r14600, 0x3340U;
	prmt.b32 	%r14603, %r14602, %r14599, 0x5410U;
	cvt.u32.u16 	%r14604, %rs16351;
	cvt.u32.u16 	%r14605, %rs16352;
	prmt.b32 	%r14606, %r14605, %r14604, 0x3340U;
	cvt.u32.u16 	%r14607, %rs16353;
	cvt.u32.u16 	%r14608, %rs16354;
	prmt.b32 	%r14609, %r14608, %r14607, 0x3340U;
	prmt.b32 	%r14610, %r14609, %r14606, 0x5410U;
	st.local.v2.b32 	[%rd1+184], {%r14610, %r14603};
	cvt.u32.u16 	%r14611, %rs16339;
	cvt.u32.u16 	%r14612, %rs16340;
	prmt.b32 	%r14613, %r14612, %r14611, 0x3340U;
	cvt.u32.u16 	%r14614, %rs16341;
	cvt.u32.u16 	%r14615, %rs16342;
	prmt.b32 	%r14616, %r14615, %r14614, 0x3340U;
	prmt.b32 	%r14617, %r14616, %r14613, 0x5410U;
	cvt.u32.u16 	%r14618, %rs16343;
	cvt.u32.u16 	%r14619, %rs16344;
	prmt.b32 	%r14620, %r14619, %r14618, 0x3340U;
	cvt.u32.u16 	%r14621, %rs16345;
	cvt.u32.u16 	%r14622, %rs16346;
	prmt.b32 	%r14623, %r14622, %r14621, 0x3340U;
	prmt.b32 	%r14624, %r14623, %r14620, 0x5410U;
	st.local.v2.b32 	[%rd1+192], {%r14624, %r14617};
	cvt.u32.u16 	%r14625, %rs16331;
	cvt.u32.u16 	%r14626, %rs16332;
	prmt.b32 	%r14627, %r14626, %r14625, 0x3340U;
	cvt.u32.u16 	%r14628, %rs16333;
	cvt.u32.u16 	%r14629, %rs16334;
	prmt.b32 	%r14630, %r14629, %r14628, 0x3340U;
	prmt.b32 	%r14631, %r14630, %r14627, 0x5410U;
	cvt.u32.u16 	%r14632, %rs16335;
	cvt.u32.u16 	%r14633, %rs16336;
	prmt.b32 	%r14634, %r14633, %r14632, 0x3340U;
	cvt.u32.u16 	%r14635, %rs16337;
	cvt.u32.u16 	%r14636, %rs16338;
	prmt.b32 	%r14637, %r14636, %r14635, 0x3340U;
	prmt.b32 	%r14638, %r14637, %r14634, 0x5410U;
	st.local.v2.b32 	[%rd1+200], {%r14638, %r14631};
	cvt.u32.u16 	%r14639, %rs16323;
	cvt.u32.u16 	%r14640, %rs16324;
	prmt.b32 	%r14641, %r14640, %r14639, 0x3340U;
	cvt.u32.u16 	%r14642, %rs16325;
	cvt.u32.u16 	%r14643, %rs16326;
	prmt.b32 	%r14644, %r14643, %r14642, 0x3340U;
	prmt.b32 	%r14645, %r14644, %r14641, 0x5410U;
	cvt.u32.u16 	%r14646, %rs16327;
	cvt.u32.u16 	%r14647, %rs16328;
	prmt.b32 	%r14648, %r14647, %r14646, 0x3340U;
	cvt.u32.u16 	%r14649, %rs16329;
	cvt.u32.u16 	%r14650, %rs16330;
	prmt.b32 	%r14651, %r14650, %r14649, 0x3340U;
	prmt.b32 	%r14652, %r14651, %r14648, 0x5410U;
	st.local.v2.b32 	[%rd1+208], {%r14652, %r14645};
	cvt.u32.u16 	%r14653, %rs16315;
	cvt.u32.u16 	%r14654, %rs16316;
	prmt.b32 	%r14655, %r14654, %r14653, 0x3340U;
	cvt.u32.u16 	%r14656, %rs16317;
	cvt.u32.u16 	%r14657, %rs16318;
	prmt.b32 	%r14658, %r14657, %r14656, 0x3340U;
	prmt.b32 	%r14659, %r14658, %r14655, 0x5410U;
	cvt.u32.u16 	%r14660, %rs16319;
	cvt.u32.u16 	%r14661, %rs16320;
	prmt.b32 	%r14662, %r14661, %r14660, 0x3340U;
	cvt.u32.u16 	%r14663, %rs16321;
	cvt.u32.u16 	%r14664, %rs16322;
	prmt.b32 	%r14665, %r14664, %r14663, 0x3340U;
	prmt.b32 	%r14666, %r14665, %r14662, 0x5410U;
	st.local.v2.b32 	[%rd1+216], {%r14666, %r14659};
	cvt.u32.u16 	%r14667, %rs16307;
	cvt.u32.u16 	%r14668, %rs16308;
	prmt.b32 	%r14669, %r14668, %r14667, 0x3340U;
	cvt.u32.u16 	%r14670, %rs16309;
	cvt.u32.u16 	%r14671, %rs16310;
	prmt.b32 	%r14672, %r14671, %r14670, 0x3340U;
	prmt.b32 	%r14673, %r14672, %r14669, 0x5410U;
	cvt.u32.u16 	%r14674, %rs16311;
	cvt.u32.u16 	%r14675, %rs16312;
	prmt.b32 	%r14676, %r14675, %r14674, 0x3340U;
	cvt.u32.u16 	%r14677, %rs16313;
	cvt.u32.u16 	%r14678, %rs16314;
	prmt.b32 	%r14679, %r14678, %r14677, 0x3340U;
	prmt.b32 	%r14680, %r14679, %r14676, 0x5410U;
	st.local.v2.b32 	[%rd1+224], {%r14680, %r14673};
	cvt.u32.u16 	%r14681, %rs16299;
	cvt.u32.u16 	%r14682, %rs16300;
	prmt.b32 	%r14683, %r14682, %r14681, 0x3340U;
	cvt.u32.u16 	%r14684, %rs16301;
	cvt.u32.u16 	%r14685, %rs16302;
	prmt.b32 	%r14686, %r14685, %r14684, 0x3340U;
	prmt.b32 	%r14687, %r14686, %r14683, 0x5410U;
	cvt.u32.u16 	%r14688, %rs16303;
	cvt.u32.u16 	%r14689, %rs16304;
	prmt.b32 	%r14690, %r14689, %r14688, 0x3340U;
	cvt.u32.u16 	%r14691, %rs16305;
	cvt.u32.u16 	%r14692, %rs16306;
	prmt.b32 	%r14693, %r14692, %r14691, 0x3340U;
	prmt.b32 	%r14694, %r14693, %r14690, 0x5410U;
	st.local.v2.b32 	[%rd1+232], {%r14694, %r14687};
	cvt.u32.u16 	%r14695, %rs16291;
	cvt.u32.u16 	%r14696, %rs16292;
	prmt.b32 	%r14697, %r14696, %r14695, 0x3340U;
	cvt.u32.u16 	%r14698, %rs16293;
	cvt.u32.u16 	%r14699, %rs16294;
	prmt.b32 	%r14700, %r14699, %r14698, 0x3340U;
	prmt.b32 	%r14701, %r14700, %r14697, 0x5410U;
	cvt.u32.u16 	%r14702, %rs16295;
	cvt.u32.u16 	%r14703, %rs16296;
	prmt.b32 	%r14704, %r14703, %r14702, 0x3340U;
	cvt.u32.u16 	%r14705, %rs16297;
	cvt.u32.u16 	%r14706, %rs16298;
	prmt.b32 	%r14707, %r14706, %r14705, 0x3340U;
	prmt.b32 	%r14708, %r14707, %r14704, 0x5410U;
	st.local.v2.b32 	[%rd1+240], {%r14708, %r14701};
	cvt.u32.u16 	%r14709, %rs16283;
	cvt.u32.u16 	%r14710, %rs16284;
	prmt.b32 	%r14711, %r14710, %r14709, 0x3340U;
	cvt.u32.u16 	%r14712, %rs16285;
	cvt.u32.u16 	%r14713, %rs16286;
	prmt.b32 	%r14714, %r14713, %r14712, 0x3340U;
	prmt.b32 	%r14715, %r14714, %r14711, 0x5410U;
	cvt.u32.u16 	%r14716, %rs16287;
	cvt.u32.u16 	%r14717, %rs16288;
	prmt.b32 	%r14718, %r14717, %r14716, 0x3340U;
	cvt.u32.u16 	%r14719, %rs16289;
	cvt.u32.u16 	%r14720, %rs16290;
	prmt.b32 	%r14721, %r14720, %r14719, 0x3340U;
	prmt.b32 	%r14722, %r14721, %r14718, 0x5410U;
	st.local.v2.b32 	[%rd1+248], {%r14722, %r14715};
	cvt.u32.u16 	%r14723, %rs16275;
	cvt.u32.u16 	%r14724, %rs16276;
	prmt.b32 	%r14725, %r14724, %r14723, 0x3340U;
	cvt.u32.u16 	%r14726, %rs16277;
	cvt.u32.u16 	%r14727, %rs16278;
	prmt.b32 	%r14728, %r14727, %r14726, 0x3340U;
	prmt.b32 	%r14729, %r14728, %r14725, 0x5410U;
	cvt.u32.u16 	%r14730, %rs16279;
	cvt.u32.u16 	%r14731, %rs16280;
	prmt.b32 	%r14732, %r14731, %r14730, 0x3340U;
	cvt.u32.u16 	%r14733, %rs16281;
	cvt.u32.u16 	%r14734, %rs16282;
	prmt.b32 	%r14735, %r14734, %r14733, 0x3340U;
	prmt.b32 	%r14736, %r14735, %r14732, 0x5410U;
	st.local.v2.b32 	[%rd1+256], {%r14736, %r14729};
	cvt.u32.u16 	%r14737, %rs16267;
	cvt.u32.u16 	%r14738, %rs16268;
	prmt.b32 	%r14739, %r14738, %r14737, 0x3340U;
	cvt.u32.u16 	%r14740, %rs16269;
	cvt.u32.u16 	%r14741, %rs16270;
	prmt.b32 	%r14742, %r14741, %r14740, 0x3340U;
	prmt.b32 	%r14743, %r14742, %r14739, 0x5410U;
	cvt.u32.u16 	%r14744, %rs16271;
	cvt.u32.u16 	%r14745, %rs16272;
	prmt.b32 	%r14746, %r14745, %r14744, 0x3340U;
	cvt.u32.u16 	%r14747, %rs16273;
	cvt.u32.u16 	%r14748, %rs16274;
	prmt.b32 	%r14749, %r14748, %r14747, 0x3340U;
	prmt.b32 	%r14750, %r14749, %r14746, 0x5410U;
	st.local.v2.b32 	[%rd1+264], {%r14750, %r14743};
	mov.b32 	%r39545, 0;
$L__BB5_6:
	mov.u32 	%r39548, %r39545;
	cvt.u64.u32 	%rd150, %r39548;
	add.s64 	%rd151, %rd1, %rd150;
	ld.local.u8 	%rs14537, [%rd151+16];
	setp.ne.s16 	%p53, %rs14537, 0;
	add.s32 	%r39545, %r39548, 1;
	@%p53 bra 	$L__BB5_6;
	and.b16  	%rs14538, %rs15752, 255;
	setp.eq.s16 	%p54, %rs14538, 0;
	@%p54 bra 	$L__BB5_10;
	mov.b32 	%r39546, 0;
$L__BB5_9:
	cvt.u64.u32 	%rd152, %r39548;
	add.s64 	%rd153, %rd1, %rd152;
	st.local.u8 	[%rd153+16], %rs15752;
	add.s32 	%r39548, %r39548, 1;
	add.s32 	%r14, %r39546, 1;
	cvt.u64.u32 	%rd154, %r39546;
	add.s64 	%rd155, %rd2, %rd154;
	ld.local.u8 	%rs15752, [%rd155+17];
	setp.ne.s16 	%p55, %rs15752, 0;
	mov.u32 	%r39546, %r14;
	@%p55 bra 	$L__BB5_9;
$L__BB5_10:
	cvt.u64.u32 	%rd156, %r39548;
	add.s64 	%rd157, %rd1, %rd156;
	mov.b16 	%rs14539, 0;
	st.local.u8 	[%rd157+16], %rs14539;
	add.s32 	%r39559, %r39559, %r8;
	st.local.u32 	[%rd1], %r39559;
	add.f64 	%fd102, %fd4, %fd102;
	st.local.f64 	[%rd1+8], %fd102;
	ld.local.v2.b32 	{%r14752, %r14753}, [%rd1+16];
	bfe.u32 	%r14754, %r14752, 0, 8;
	cvt.u16.u32 	%rs16522, %r14754;
	bfe.u32 	%r14755, %r14752, 8, 8;
	cvt.u16.u32 	%rs16521, %r14755;
	bfe.u32 	%r14756, %r14752, 16, 8;
	cvt.u16.u32 	%rs16520, %r14756;
	bfe.u32 	%r14757, %r14752, 24, 8;
	cvt.u16.u32 	%rs16519, %r14757;
	bfe.u32 	%r14758, %r14753, 0, 8;
	cvt.u16.u32 	%rs16518, %r14758;
	bfe.u32 	%r14759, %r14753, 8, 8;
	cvt.u16.u32 	%rs16517, %r14759;
	bfe.u32 	%r14760, %r14753, 16, 8;
	cvt.u16.u32 	%rs16516, %r14760;
	bfe.u32 	%r14761, %r14753, 24, 8;
	cvt.u16.u32 	%rs16515, %r14761;
	ld.local.v2.b32 	{%r14762, %r14763}, [%rd1+24];
	bfe.u32 	%r14764, %r14762, 0, 8;
	cvt.u16.u32 	%rs16514, %r14764;
	bfe.u32 	%r14765, %r14762, 8, 8;
	cvt.u16.u32 	%rs16513, %r14765;
	bfe.u32 	%r14766, %r14762, 16, 8;
	cvt.u16.u32 	%rs16512, %r14766;
	bfe.u32 	%r14767, %r14762, 24, 8;
	cvt.u16.u32 	%rs16511, %r14767;
	bfe.u32 	%r14768, %r14763, 0, 8;
	cvt.u16.u32 	%rs16510, %r14768;
	bfe.u32 	%r14769, %r14763, 8, 8;
	cvt.u16.u32 	%rs16509, %r14769;
	bfe.u32 	%r14770, %r14763, 16, 8;
	cvt.u16.u32 	%rs16508, %r14770;
	bfe.u32 	%r14771, %r14763, 24, 8;
	cvt.u16.u32 	%rs16507, %r14771;
	ld.local.v2.b32 	{%r14772, %r14773}, [%rd1+32];
	bfe.u32 	%r14774, %r14772, 0, 8;
	cvt.u16.u32 	%rs16506, %r14774;
	bfe.u32 	%r14775, %r14772, 8, 8;
	cvt.u16.u32 	%rs16505, %r14775;
	bfe.u32 	%r14776, %r14772, 16, 8;
	cvt.u16.u32 	%rs16504, %r14776;
	bfe.u32 	%r14777, %r14772, 24, 8;
	cvt.u16.u32 	%rs16503, %r14777;
	bfe.u32 	%r14778, %r14773, 0, 8;
	cvt.u16.u32 	%rs16502, %r14778;
	bfe.u32 	%r14779, %r14773, 8, 8;
	cvt.u16.u32 	%rs16501, %r14779;
	bfe.u32 	%r14780, %r14773, 16, 8;
	cvt.u16.u32 	%rs16500, %r14780;
	bfe.u32 	%r14781, %r14773, 24, 8;
	cvt.u16.u32 	%rs16499, %r14781;
	ld.local.v2.b32 	{%r14782, %r14783}, [%rd1+40];
	bfe.u32 	%r14784, %r14782, 0, 8;
	cvt.u16.u32 	%rs16498, %r14784;
	bfe.u32 	%r14785, %r14782, 8, 8;
	cvt.u16.u32 	%rs16497, %r14785;
	bfe.u32 	%r14786, %r14782, 16, 8;
	cvt.u16.u32 	%rs16496, %r14786;
	bfe.u32 	%r14787, %r14782, 24, 8;
	cvt.u16.u32 	%rs16495, %r14787;
	bfe.u32 	%r14788, %r14783, 0, 8;
	cvt.u16.u32 	%rs16494, %r14788;
	bfe.u32 	%r14789, %r14783, 8, 8;
	cvt.u16.u32 	%rs16493, %r14789;
	bfe.u32 	%r14790, %r14783, 16, 8;
	cvt.u16.u32 	%rs16492, %r14790;
	bfe.u32 	%r14791, %r14783, 24, 8;
	cvt.u16.u32 	%rs16491, %r14791;
	ld.local.v2.b32 	{%r14792, %r14793}, [%rd1+48];
	bfe.u32 	%r14794, %r14792, 0, 8;
	cvt.u16.u32 	%rs16490, %r14794;
	bfe.u32 	%r14795, %r14792, 8, 8;
	cvt.u16.u32 	%rs16489, %r14795;
	bfe.u32 	%r14796, %r14792, 16, 8;
	cvt.u16.u32 	%rs16488, %r14796;
	bfe.u32 	%r14797, %r14792, 24, 8;
	cvt.u16.u32 	%rs16487, %r14797;
	bfe.u32 	%r14798, %r14793, 0, 8;
	cvt.u16.u32 	%rs16486, %r14798;
	bfe.u32 	%r14799, %r14793, 8, 8;
	cvt.u16.u32 	%rs16485, %r14799;
	bfe.u32 	%r14800, %r14793, 16, 8;
	cvt.u16.u32 	%rs16484, %r14800;
	bfe.u32 	%r14801, %r14793, 24, 8;
	cvt.u16.u32 	%rs16483, %r14801;
	ld.local.v2.b32 	{%r14802, %r14803}, [%rd1+56];
	bfe.u32 	%r14804, %r14802, 0, 8;
	cvt.u16.u32 	%rs16482, %r14804;
	bfe.u32 	%r14805, %r14802, 8, 8;
	cvt.u16.u32 	%rs16481, %r14805;
	bfe.u32 	%r14806, %r14802, 16, 8;
	cvt.u16.u32 	%rs16480, %r14806;
	bfe.u32 	%r14807, %r14802, 24, 8;
	cvt.u16.u32 	%rs16479, %r14807;
	bfe.u32 	%r14808, %r14803, 0, 8;
	cvt.u16.u32 	%rs16478, %r14808;
	bfe.u32 	%r14809, %r14803, 8, 8;
	cvt.u16.u32 	%rs16477, %r14809;
	bfe.u32 	%r14810, %r14803, 16, 8;
	cvt.u16.u32 	%rs16476, %r14810;
	bfe.u32 	%r14811, %r14803, 24, 8;
	cvt.u16.u32 	%rs16475, %r14811;
	ld.local.v2.b32 	{%r14812, %r14813}, [%rd1+64];
	bfe.u32 	%r14814, %r14812, 0, 8;
	cvt.u16.u32 	%rs16474, %r14814;
	bfe.u32 	%r14815, %r14812, 8, 8;
	cvt.u16.u32 	%rs16473, %r14815;
	bfe.u32 	%r14816, %r14812, 16, 8;
	cvt.u16.u32 	%rs16472, %r14816;
	bfe.u32 	%r14817, %r14812, 24, 8;
	cvt.u16.u32 	%rs16471, %r14817;
	bfe.u32 	%r14818, %r14813, 0, 8;
	cvt.u16.u32 	%rs16470, %r14818;
	bfe.u32 	%r14819, %r14813, 8, 8;
	cvt.u16.u32 	%rs16469, %r14819;
	bfe.u32 	%r14820, %r14813, 16, 8;
	cvt.u16.u32 	%rs16468, %r14820;
	bfe.u32 	%r14821, %r14813, 24, 8;
	cvt.u16.u32 	%rs16467, %r14821;
	ld.local.v2.b32 	{%r14822, %r14823}, [%rd1+72];
	bfe.u32 	%r14824, %r14822, 0, 8;
	cvt.u16.u32 	%rs16466, %r14824;
	bfe.u32 	%r14825, %r14822, 8, 8;
	cvt.u16.u32 	%rs16465, %r14825;
	bfe.u32 	%r14826, %r14822, 16, 8;
	cvt.u16.u32 	%rs16464, %r14826;
	bfe.u32 	%r14827, %r14822, 24, 8;
	cvt.u16.u32 	%rs16463, %r14827;
	bfe.u32 	%r14828, %r14823, 0, 8;
	cvt.u16.u32 	%rs16462, %r14828;
	bfe.u32 	%r14829, %r14823, 8, 8;
	cvt.u16.u32 	%rs16461, %r14829;
	bfe.u32 	%r14830, %r14823, 16, 8;
	cvt.u16.u32 	%rs16460, %r14830;
	bfe.u32 	%r14831, %r14823, 24, 8;
	cvt.u16.u32 	%rs16459, %r14831;
	ld.local.v2.b32 	{%r14832, %r14833}, [%rd1+80];
	bfe.u32 	%r14834, %r14832, 0, 8;
	cvt.u16.u32 	%rs16458, %r14834;
	bfe.u32 	%r14835, %r14832, 8, 8;
	cvt.u16.u32 	%rs16457, %r14835;
	bfe.u32 	%r14836, %r14832, 16, 8;
	cvt.u16.u32 	%rs16456, %r14836;
	bfe.u32 	%r14837, %r14832, 24, 8;
	cvt.u16.u32 	%rs16455, %r14837;
	bfe.u32 	%r14838, %r14833, 0, 8;
	cvt.u16.u32 	%rs16454, %r14838;
	bfe.u32 	%r14839, %r14833, 8, 8;
	cvt.u16.u32 	%rs16453, %r14839;
	bfe.u32 	%r14840, %r14833, 16, 8;
	cvt.u16.u32 	%rs16452, %r14840;
	bfe.u32 	%r14841, %r14833, 24, 8;
	cvt.u16.u32 	%rs16451, %r14841;
	ld.local.v2.b32 	{%r14842, %r14843}, [%rd1+88];
	bfe.u32 	%r14844, %r14842, 0, 8;
	cvt.u16.u32 	%rs16450, %r14844;
	bfe.u32 	%r14845, %r14842, 8, 8;
	cvt.u16.u32 	%rs16449, %r14845;
	bfe.u32 	%r14846, %r14842, 16, 8;
	cvt.u16.u32 	%rs16448, %r14846;
	bfe.u32 	%r14847, %r14842, 24, 8;
	cvt.u16.u32 	%rs16447, %r14847;
	bfe.u32 	%r14848, %r14843, 0, 8;
	cvt.u16.u32 	%rs16446, %r14848;
	bfe.u32 	%r14849, %r14843, 8, 8;
	cvt.u16.u32 	%rs16445, %r14849;
	bfe.u32 	%r14850, %r14843, 16, 8;
	cvt.u16.u32 	%rs16444, %r14850;
	bfe.u32 	%r14851, %r14843, 24, 8;
	cvt.u16.u32 	%rs16443, %r14851;
	ld.local.v2.b32 	{%r14852, %r14853}, [%rd1+96];
	bfe.u32 	%r14854, %r14852, 0, 8;
	cvt.u16.u32 	%rs16442, %r14854;
	bfe.u32 	%r14855, %r14852, 8, 8;
	cvt.u16.u32 	%rs16441, %r14855;
	bfe.u32 	%r14856, %r14852, 16, 8;
	cvt.u16.u32 	%rs16440, %r14856;
	bfe.u32 	%r14857, %r14852, 24, 8;
	cvt.u16.u32 	%rs16439, %r14857;
	bfe.u32 	%r14858, %r14853, 0, 8;
	cvt.u16.u32 	%rs16438, %r14858;
	bfe.u32 	%r14859, %r14853, 8, 8;
	cvt.u16.u32 	%rs16437, %r14859;
	bfe.u32 	%r14860, %r14853, 16, 8;
	cvt.u16.u32 	%rs16436, %r14860;
	bfe.u32 	%r14861, %r14853, 24, 8;
	cvt.u16.u32 	%rs16435, %r14861;
	ld.local.v2.b32 	{%r14862, %r14863}, [%rd1+104];
	bfe.u32 	%r14864, %r14862, 0, 8;
	cvt.u16.u32 	%rs16434, %r14864;
	bfe.u32 	%r14865, %r14862, 8, 8;
	cvt.u16.u32 	%rs16433, %r14865;
	bfe.u32 	%r14866, %r14862, 16, 8;
	cvt.u16.u32 	%rs16432, %r14866;
	bfe.u32 	%r14867, %r14862, 24, 8;
	cvt.u16.u32 	%rs16431, %r14867;
	bfe.u32 	%r14868, %r14863, 0, 8;
	cvt.u16.u32 	%rs16430, %r14868;
	bfe.u32 	%r14869, %r14863, 8, 8;
	cvt.u16.u32 	%rs16429, %r14869;
	bfe.u32 	%r14870, %r14863, 16, 8;
	cvt.u16.u32 	%rs16428, %r14870;
	bfe.u32 	%r14871, %r14863, 24, 8;
	cvt.u16.u32 	%rs16427, %r14871;
	ld.local.v2.b32 	{%r14872, %r14873}, [%rd1+112];
	bfe.u32 	%r14874, %r14872, 0, 8;
	cvt.u16.u32 	%rs16426, %r14874;
	bfe.u32 	%r14875, %r14872, 8, 8;
	cvt.u16.u32 	%rs16425, %r14875;
	bfe.u32 	%r14876, %r14872, 16, 8;
	cvt.u16.u32 	%rs16424, %r14876;
	bfe.u32 	%r14877, %r14872, 24, 8;
	cvt.u16.u32 	%rs16423, %r14877;
	bfe.u32 	%r14878, %r14873, 0, 8;
	cvt.u16.u32 	%rs16422, %r14878;
	bfe.u32 	%r14879, %r14873, 8, 8;
	cvt.u16.u32 	%rs16421, %r14879;
	bfe.u32 	%r14880, %r14873, 16, 8;
	cvt.u16.u32 	%rs16420, %r14880;
	bfe.u32 	%r14881, %r14873, 24, 8;
	cvt.u16.u32 	%rs16419, %r14881;
	ld.local.v2.b32 	{%r14882, %r14883}, [%rd1+120];
	bfe.u32 	%r14884, %r14882, 0, 8;
	cvt.u16.u32 	%rs16418, %r14884;
	bfe.u32 	%r14885, %r14882, 8, 8;
	cvt.u16.u32 	%rs16417, %r14885;
	bfe.u32 	%r14886, %r14882, 16, 8;
	cvt.u16.u32 	%rs16416, %r14886;
	bfe.u32 	%r14887, %r14882, 24, 8;
	cvt.u16.u32 	%rs16415, %r14887;
	bfe.u32 	%r14888, %r14883, 0, 8;
	cvt.u16.u32 	%rs16414, %r14888;
	bfe.u32 	%r14889, %r14883, 8, 8;
	cvt.u16.u32 	%rs16413, %r14889;
	bfe.u32 	%r14890, %r14883, 16, 8;
	cvt.u16.u32 	%rs16412, %r14890;
	bfe.u32 	%r14891, %r14883, 24, 8;
	cvt.u16.u32 	%rs16411, %r14891;
	ld.local.v2.b32 	{%r14892, %r14893}, [%rd1+128];
	bfe.u32 	%r14894, %r14892, 0, 8;
	cvt.u16.u32 	%rs16410, %r14894;
	bfe.u32 	%r14895, %r14892, 8, 8;
	cvt.u16.u32 	%rs16409, %r14895;
	bfe.u32 	%r14896, %r14892, 16, 8;
	cvt.u16.u32 	%rs16408, %r14896;
	bfe.u32 	%r14897, %r14892, 24, 8;
	cvt.u16.u32 	%rs16407, %r14897;
	bfe.u32 	%r14898, %r14893, 0, 8;
	cvt.u16.u32 	%rs16406, %r14898;
	bfe.u32 	%r14899, %r14893, 8, 8;
	cvt.u16.u32 	%rs16405, %r14899;
	bfe.u32 	%r14900, %r14893, 16, 8;
	cvt.u16.u32 	%rs16404, %r14900;
	bfe.u32 	%r14901, %r14893, 24, 8;
	cvt.u16.u32 	%rs16403, %r14901;
	ld.local.v2.b32 	{%r14902, %r14903}, [%rd1+136];
	bfe.u32 	%r14904, %r14902, 0, 8;
	cvt.u16.u32 	%rs16402, %r14904;
	bfe.u32 	%r14905, %r14902, 8, 8;
	cvt.u16.u32 	%rs16401, %r14905;
	bfe.u32 	%r14906, %r14902, 16, 8;
	cvt.u16.u32 	%rs16400, %r14906;
	bfe.u32 	%r14907, %r14902, 24, 8;
	cvt.u16.u32 	%rs16399, %r14907;
	bfe.u32 	%r14908, %r14903, 0, 8;
	cvt.u16.u32 	%rs16398, %r14908;
	bfe.u32 	%r14909, %r14903, 8, 8;
	cvt.u16.u32 	%rs16397, %r14909;
	bfe.u32 	%r14910, %r14903, 16, 8;
	cvt.u16.u32 	%rs16396, %r14910;
	bfe.u32 	%r14911, %r14903, 24, 8;
	cvt.u16.u32 	%rs16395, %r14911;
	ld.local.v2.b32 	{%r14912, %r14913}, [%rd1+144];
	bfe.u32 	%r14914, %r14912, 0, 8;
	cvt.u16.u32 	%rs16394, %r14914;
	bfe.u32 	%r14915, %r14912, 8, 8;
	cvt.u16.u32 	%rs16393, %r14915;
	bfe.u32 	%r14916, %r14912, 16, 8;
	cvt.u16.u32 	%rs16392, %r14916;
	bfe.u32 	%r14917, %r14912, 24, 8;
	cvt.u16.u32 	%rs16391, %r14917;
	bfe.u32 	%r14918, %r14913, 0, 8;
	cvt.u16.u32 	%rs16390, %r14918;
	bfe.u32 	%r14919, %r14913, 8, 8;
	cvt.u16.u32 	%rs16389, %r14919;
	bfe.u32 	%r14920, %r14913, 16, 8;
	cvt.u16.u32 	%rs16388, %r14920;
	bfe.u32 	%r14921, %r14913, 24, 8;
	cvt.u16.u32 	%rs16387, %r14921;
	ld.local.v2.b32 	{%r14922, %r14923}, [%rd1+152];
	bfe.u32 	%r14924, %r14922, 0, 8;
	cvt.u16.u32 	%rs16386, %r14924;
	bfe.u32 	%r14925, %r14922, 8, 8;
	cvt.u16.u32 	%rs16385, %r14925;
	bfe.u32 	%r14926, %r14922, 16, 8;
	cvt.u16.u32 	%rs16384, %r14926;
	bfe.u32 	%r14927, %r14922, 24, 8;
	cvt.u16.u32 	%rs16383, %r14927;
	bfe.u32 	%r14928, %r14923, 0, 8;
	cvt.u16.u32 	%rs16382, %r14928;
	bfe.u32 	%r14929, %r14923, 8, 8;
	cvt.u16.u32 	%rs16381, %r14929;
	bfe.u32 	%r14930, %r14923, 16, 8;
	cvt.u16.u32 	%rs16380, %r14930;
	bfe.u32 	%r14931, %r14923, 24, 8;
	cvt.u16.u32 	%rs16379, %r14931;
	ld.local.v2.b32 	{%r14932, %r14933}, [%rd1+160];
	bfe.u32 	%r14934, %r14932, 0, 8;
	cvt.u16.u32 	%rs16378, %r14934;
	bfe.u32 	%r14935, %r14932, 8, 8;
	cvt.u16.u32 	%rs16377, %r14935;
	bfe.u32 	%r14936, %r14932, 16, 8;
	cvt.u16.u32 	%rs16376, %r14936;
	bfe.u32 	%r14937, %r14932, 24, 8;
	cvt.u16.u32 	%rs16375, %r14937;
	bfe.u32 	%r14938, %r14933, 0, 8;
	cvt.u16.u32 	%rs16374, %r14938;
	bfe.u32 	%r14939, %r14933, 8, 8;
	cvt.u16.u32 	%rs16373, %r14939;
	bfe.u32 	%r14940, %r14933, 16, 8;
	cvt.u16.u32 	%rs16372, %r14940;
	bfe.u32 	%r14941, %r14933, 24, 8;
	cvt.u16.u32 	%rs16371, %r14941;
	ld.local.v2.b32 	{%r14942, %r14943}, [%rd1+168];
	bfe.u32 	%r14944, %r14942, 0, 8;
	cvt.u16.u32 	%rs16370, %r14944;
	bfe.u32 	%r14945, %r14942, 8, 8;
	cvt.u16.u32 	%rs16369, %r14945;
	bfe.u32 	%r14946, %r14942, 16, 8;
	cvt.u16.u32 	%rs16368, %r14946;
	bfe.u32 	%r14947, %r14942, 24, 8;
	cvt.u16.u32 	%rs16367, %r14947;
	bfe.u32 	%r14948, %r14943, 0, 8;
	cvt.u16.u32 	%rs16366, %r14948;
	bfe.u32 	%r14949, %r14943, 8, 8;
	cvt.u16.u32 	%rs16365, %r14949;
	bfe.u32 	%r14950, %r14943, 16, 8;
	cvt.u16.u32 	%rs16364, %r14950;
	bfe.u32 	%r14951, %r14943, 24, 8;
	cvt.u16.u32 	%rs16363, %r14951;
	ld.local.v2.b32 	{%r14952, %r14953}, [%rd1+176];
	bfe.u32 	%r14954, %r14952, 0, 8;
	cvt.u16.u32 	%rs16362, %r14954;
	bfe.u32 	%r14955, %r14952, 8, 8;
	cvt.u16.u32 	%rs16361, %r14955;
	bfe.u32 	%r14956, %r14952, 16, 8;
	cvt.u16.u32 	%rs16360, %r14956;
	bfe.u32 	%r14957, %r14952, 24, 8;
	cvt.u16.u32 	%rs16359, %r14957;
	bfe.u32 	%r14958, %r14953, 0, 8;
	cvt.u16.u32 	%rs16358, %r14958;
	bfe.u32 	%r14959, %r14953, 8, 8;
	cvt.u16.u32 	%rs16357, %r14959;
	bfe.u32 	%r14960, %r14953, 16, 8;
	cvt.u16.u32 	%rs16356, %r14960;
	bfe.u32 	%r14961, %r14953, 24, 8;
	cvt.u16.u32 	%rs16355, %r14961;
	ld.local.v2.b32 	{%r14962, %r14963}, [%rd1+184];
	bfe.u32 	%r14964, %r14962, 0, 8;
	cvt.u16.u32 	%rs16354, %r14964;
	bfe.u32 	%r14965, %r14962, 8, 8;
	cvt.u16.u32 	%rs16353, %r14965;
	bfe.u32 	%r14966, %r14962, 16, 8;
	cvt.u16.u32 	%rs16352, %r14966;
	bfe.u32 	%r14967, %r14962, 24, 8;
	cvt.u16.u32 	%rs16351, %r14967;
	bfe.u32 	%r14968, %r14963, 0, 8;
	cvt.u16.u32 	%rs16350, %r14968;
	bfe.u32 	%r14969, %r14963, 8, 8;
	cvt.u16.u32 	%rs16349, %r14969;
	bfe.u32 	%r14970, %r14963, 16, 8;
	cvt.u16.u32 	%rs16348, %r14970;
	bfe.u32 	%r14971, %r14963, 24, 8;
	cvt.u16.u32 	%rs16347, %r14971;
	ld.local.v2.b32 	{%r14972, %r14973}, [%rd1+192];
	bfe.u32 	%r14974, %r14972, 0, 8;
	cvt.u16.u32 	%rs16346, %r14974;
	bfe.u32 	%r14975, %r14972, 8, 8;
	cvt.u16.u32 	%rs16345, %r14975;
	bfe.u32 	%r14976, %r14972, 16, 8;
	cvt.u16.u32 	%rs16344, %r14976;
	bfe.u32 	%r14977, %r14972, 24, 8;
	cvt.u16.u32 	%rs16343, %r14977;
	bfe.u32 	%r14978, %r14973, 0, 8;
	cvt.u16.u32 	%rs16342, %r14978;
	bfe.u32 	%r14979, %r14973, 8, 8;
	cvt.u16.u32 	%rs16341, %r14979;
	bfe.u32 	%r14980, %r14973, 16, 8;
	cvt.u16.u32 	%rs16340, %r14980;
	bfe.u32 	%r14981, %r14973, 24, 8;
	cvt.u16.u32 	%rs16339, %r14981;
	ld.local.v2.b32 	{%r14982, %r14983}, [%rd1+200];
	bfe.u32 	%r14984, %r14982, 0, 8;
	cvt.u16.u32 	%rs16338, %r14984;
	bfe.u32 	%r14985, %r14982, 8, 8;
	cvt.u16.u32 	%rs16337, %r14985;
	bfe.u32 	%r14986, %r14982, 16, 8;
	cvt.u16.u32 	%rs16336, %r14986;
	bfe.u32 	%r14987, %r14982, 24, 8;
	cvt.u16.u32 	%rs16335, %r14987;
	bfe.u32 	%r14988, %r14983, 0, 8;
	cvt.u16.u32 	%rs16334, %r14988;
	bfe.u32 	%r14989, %r14983, 8, 8;
	cvt.u16.u32 	%rs16333, %r14989;
	bfe.u32 	%r14990, %r14983, 16, 8;
	cvt.u16.u32 	%rs16332, %r14990;
	bfe.u32 	%r14991, %r14983, 24, 8;
	cvt.u16.u32 	%rs16331, %r14991;
	ld.local.v2.b32 	{%r14992, %r14993}, [%rd1+208];
	bfe.u32 	%r14994, %r14992, 0, 8;
	cvt.u16.u32 	%rs16330, %r14994;
	bfe.u32 	%r14995, %r14992, 8, 8;
	cvt.u16.u32 	%rs16329, %r14995;
	bfe.u32 	%r14996, %r14992, 16, 8;
	cvt.u16.u32 	%rs16328, %r14996;
	bfe.u32 	%r14997, %r14992, 24, 8;
	cvt.u16.u32 	%rs16327, %r14997;
	bfe.u32 	%r14998, %r14993, 0, 8;
	cvt.u16.u32 	%rs16326, %r14998;
	bfe.u32 	%r14999, %r14993, 8, 8;
	cvt.u16.u32 	%rs16325, %r14999;
	bfe.u32 	%r15000, %r14993, 16, 8;
	cvt.u16.u32 	%rs16324, %r15000;
	bfe.u32 	%r15001, %r14993, 24, 8;
	cvt.u16.u32 	%rs16323, %r15001;
	ld.local.v2.b32 	{%r15002, %r15003}, [%rd1+216];
	bfe.u32 	%r15004, %r15002, 0, 8;
	cvt.u16.u32 	%rs16322, %r15004;
	bfe.u32 	%r15005, %r15002, 8, 8;
	cvt.u16.u32 	%rs16321, %r15005;
	bfe.u32 	%r15006, %r15002, 16, 8;
	cvt.u16.u32 	%rs16320, %r15006;
	bfe.u32 	%r15007, %r15002, 24, 8;
	cvt.u16.u32 	%rs16319, %r15007;
	bfe.u32 	%r15008, %r15003, 0, 8;
	cvt.u16.u32 	%rs16318, %r15008;
	bfe.u32 	%r15009, %r15003, 8, 8;
	cvt.u16.u32 	%rs16317, %r15009;
	bfe.u32 	%r15010, %r15003, 16, 8;
	cvt.u16.u32 	%rs16316, %r15010;
	bfe.u32 	%r15011, %r15003, 24, 8;
	cvt.u16.u32 	%rs16315, %r15011;
	ld.local.v2.b32 	{%r15012, %r15013}, [%rd1+224];
	bfe.u32 	%r15014, %r15012, 0, 8;
	cvt.u16.u32 	%rs16314, %r15014;
	bfe.u32 	%r15015, %r15012, 8, 8;
	cvt.u16.u32 	%rs16313, %r15015;
	bfe.u32 	%r15016, %r15012, 16, 8;
	cvt.u16.u32 	%rs16312, %r15016;
	bfe.u32 	%r15017, %r15012, 24, 8;
	cvt.u16.u32 	%rs16311, %r15017;
	bfe.u32 	%r15018, %r15013, 0, 8;
	cvt.u16.u32 	%rs16310, %r15018;
	bfe.u32 	%r15019, %r15013, 8, 8;
	cvt.u16.u32 	%rs16309, %r15019;
	bfe.u32 	%r15020, %r15013, 16, 8;
	cvt.u16.u32 	%rs16308, %r15020;
	bfe.u32 	%r15021, %r15013, 24, 8;
	cvt.u16.u32 	%rs16307, %r15021;
	ld.local.v2.b32 	{%r15022, %r15023}, [%rd1+232];
	bfe.u32 	%r15024, %r15022, 0, 8;
	cvt.u16.u32 	%rs16306, %r15024;
	bfe.u32 	%r15025, %r15022, 8, 8;
	cvt.u16.u32 	%rs16305, %r15025;
	bfe.u32 	%r15026, %r15022, 16, 8;
	cvt.u16.u32 	%rs16304, %r15026;
	bfe.u32 	%r15027, %r15022, 24, 8;
	cvt.u16.u32 	%rs16303, %r15027;
	bfe.u32 	%r15028, %r15023, 0, 8;
	cvt.u16.u32 	%rs16302, %r15028;
	bfe.u32 	%r15029, %r15023, 8, 8;
	cvt.u16.u32 	%rs16301, %r15029;
	bfe.u32 	%r15030, %r15023, 16, 8;
	cvt.u16.u32 	%rs16300, %r15030;
	bfe.u32 	%r15031, %r15023, 24, 8;
	cvt.u16.u32 	%rs16299, %r15031;
	ld.local.v2.b32 	{%r15032, %r15033}, [%rd1+240];
	bfe.u32 	%r15034, %r15032, 0, 8;
	cvt.u16.u32 	%rs16298, %r15034;
	bfe.u32 	%r15035, %r15032, 8, 8;
	cvt.u16.u32 	%rs16297, %r15035;
	bfe.u32 	%r15036, %r15032, 16, 8;
	cvt.u16.u32 	%rs16296, %r15036;
	bfe.u32 	%r15037, %r15032, 24, 8;
	cvt.u16.u32 	%rs16295, %r15037;
	bfe.u32 	%r15038, %r15033, 0, 8;
	cvt.u16.u32 	%rs16294, %r15038;
	bfe.u32 	%r15039, %r15033, 8, 8;
	cvt.u16.u32 	%rs16293, %r15039;
	bfe.u32 	%r15040, %r15033, 16, 8;
	cvt.u16.u32 	%rs16292, %r15040;
	bfe.u32 	%r15041, %r15033, 24, 8;
	cvt.u16.u32 	%rs16291, %r15041;
	ld.local.v2.b32 	{%r15042, %r15043}, [%rd1+248];
	bfe.u32 	%r15044, %r15042, 0, 8;
	cvt.u16.u32 	%rs16290, %r15044;
	bfe.u32 	%r15045, %r15042, 8, 8;
	cvt.u16.u32 	%rs16289, %r15045;
	bfe.u32 	%r15046, %r15042, 16, 8;
	cvt.u16.u32 	%rs16288, %r15046;
	bfe.u32 	%r15047, %r15042, 24, 8;
	cvt.u16.u32 	%rs16287, %r15047;
	bfe.u32 	%r15048, %r15043, 0, 8;
	cvt.u16.u32 	%rs16286, %r15048;
	bfe.u32 	%r15049, %r15043, 8, 8;
	cvt.u16.u32 	%rs16285, %r15049;
	bfe.u32 	%r15050, %r15043, 16, 8;
	cvt.u16.u32 	%rs16284, %r15050;
	bfe.u32 	%r15051, %r15043, 24, 8;
	cvt.u16.u32 	%rs16283, %r15051;
	ld.local.v2.b32 	{%r15052, %r15053}, [%rd1+256];
	bfe.u32 	%r15054, %r15052, 0, 8;
	cvt.u16.u32 	%rs16282, %r15054;
	bfe.u32 	%r15055, %r15052, 8, 8;
	cvt.u16.u32 	%rs16281, %r15055;
	bfe.u32 	%r15056, %r15052, 16, 8;
	cvt.u16.u32 	%rs16280, %r15056;
	bfe.u32 	%r15057, %r15052, 24, 8;
	cvt.u16.u32 	%rs16279, %r15057;
	bfe.u32 	%r15058, %r15053, 0, 8;
	cvt.u16.u32 	%rs16278, %r15058;
	bfe.u32 	%r15059, %r15053, 8, 8;
	cvt.u16.u32 	%rs16277, %r15059;
	bfe.u32 	%r15060, %r15053, 16, 8;
	cvt.u16.u32 	%rs16276, %r15060;
	bfe.u32 	%r15061, %r15053, 24, 8;
	cvt.u16.u32 	%rs16275, %r15061;
	ld.local.v2.b32 	{%r15062, %r15063}, [%rd1+264];
	bfe.u32 	%r15064, %r15062, 0, 8;
	cvt.u16.u32 	%rs16274, %r15064;
	bfe.u32 	%r15065, %r15062, 8, 8;
	cvt.u16.u32 	%rs16273, %r15065;
	bfe.u32 	%r15066, %r15062, 16, 8;
	cvt.u16.u32 	%rs16272, %r15066;
	bfe.u32 	%r15067, %r15062, 24, 8;
	cvt.u16.u32 	%rs16271, %r15067;
	bfe.u32 	%r15068, %r15063, 0, 8;
	cvt.u16.u32 	%rs16270, %r15068;
	bfe.u32 	%r15069, %r15063, 8, 8;
	cvt.u16.u32 	%rs16269, %r15069;
	bfe.u32 	%r15070, %r15063, 16, 8;
	cvt.u16.u32 	%rs16268, %r15070;
	bfe.u32 	%r15071, %r15063, 24, 8;
	cvt.u16.u32 	%rs16267, %r15071;
	add.s32 	%r39543, %r39543, 192;
	cvt.u32.u64 	%r15072, %rd14;
	mov.u32 	%r15073, %ctaid.x;
	mul.lo.s32 	%r15074, %r15073, 192;
	sub.s32 	%r15075, %r15072, %r15074;
	setp.lt.s32 	%p56, %r39543, %r15075;
	@%p56 bra 	$L__BB5_5;
$L__BB5_11:
	cvt.u32.u64 	%r15076, %rd14;
	mov.u32 	%r15077, %ctaid.x;
	mul.lo.s32 	%r15078, %r15077, 192;
	sub.s32 	%r15079, %r15076, %r15078;
	setp.lt.s32 	%p57, %r15079, 192;
	@%p57 bra 	$L__BB5_76;
	// begin inline asm
	mov.u32 %r28528, %laneid;
	// end inline asm
	cvt.u32.u16 	%r28869, %rs16522;
	and.b32  	%r28870, %r28869, 255;
	and.b16  	%rs14890, %rs16521, 255;
	mul.wide.u16 	%r28871, %rs14890, 256;
	or.b32  	%r28872, %r28871, %r28870;
	cvt.u32.u16 	%r28873, %rs16520;
	shl.b32 	%r28874, %r28873, 16;
	and.b32  	%r28875, %r28874, 16711680;
	or.b32  	%r28876, %r28872, %r28875;
	cvt.u32.u16 	%r28877, %rs16519;
	shl.b32 	%r28878, %r28877, 24;
	or.b32  	%r28550, %r28876, %r28878;
	cvt.u32.u16 	%r28879, %rs16518;
	and.b32  	%r28880, %r28879, 255;
	and.b16  	%rs14891, %rs16517, 255;
	mul.wide.u16 	%r28881, %rs14891, 256;
	or.b32  	%r28882, %r28881, %r28880;
	cvt.u32.u16 	%r28883, %rs16516;
	shl.b32 	%r28884, %r28883, 16;
	and.b32  	%r28885, %r28884, 16711680;
	or.b32  	%r28886, %r28882, %r28885;
	cvt.u32.u16 	%r28887, %rs16515;
	shl.b32 	%r28888, %r28887, 24;
	or.b32  	%r28555, %r28886, %r28888;
	cvt.u32.u16 	%r28889, %rs16514;
	and.b32  	%r28890, %r28889, 255;
	and.b16  	%rs14892, %rs16513, 255;
	mul.wide.u16 	%r28891, %rs14892, 256;
	or.b32  	%r28892, %r28891, %r28890;
	cvt.u32.u16 	%r28893, %rs16512;
	shl.b32 	%r28894, %r28893, 16;
	and.b32  	%r28895, %r28894, 16711680;
	or.b32  	%r28896, %r28892, %r28895;
	cvt.u32.u16 	%r28897, %rs16511;
	shl.b32 	%r28898, %r28897, 24;
	or.b32  	%r28560, %r28896, %r28898;
	cvt.u32.u16 	%r28899, %rs16510;
	and.b32  	%r28900, %r28899, 255;
	and.b16  	%rs14893, %rs16509, 255;
	mul.wide.u16 	%r28901, %rs14893, 256;
	or.b32  	%r28902, %r28901, %r28900;
	cvt.u32.u16 	%r28903, %rs16508;
	shl.b32 	%r28904, %r28903, 16;
	and.b32  	%r28905, %r28904, 16711680;
	or.b32  	%r28906, %r28902, %r28905;
	cvt.u32.u16 	%r28907, %rs16507;
	shl.b32 	%r28908, %r28907, 24;
	or.b32  	%r28565, %r28906, %r28908;
	cvt.u32.u16 	%r28909, %rs16506;
	and.b32  	%r28910, %r28909, 255;
	and.b16  	%rs14894, %rs16505, 255;
	mul.wide.u16 	%r28911, %rs14894, 256;
	or.b32  	%r28912, %r28911, %r28910;
	cvt.u32.u16 	%r28913, %rs16504;
	shl.b32 	%r28914, %r28913, 16;
	and.b32  	%r28915, %r28914, 16711680;
	or.b32  	%r28916, %r28912, %r28915;
	cvt.u32.u16 	%r28917, %rs16503;
	shl.b32 	%r28918, %r28917, 24;
	or.b32  	%r28570, %r28916, %r28918;
	cvt.u32.u16 	%r28919, %rs16502;
	and.b32  	%r28920, %r28919, 255;
	and.b16  	%rs14895, %rs16501, 255;
	mul.wide.u16 	%r28921, %rs14895, 256;
	or.b32  	%r28922, %r28921, %r28920;
	cvt.u32.u16 	%r28923, %rs16500;
	shl.b32 	%r28924, %r28923, 16;
	and.b32  	%r28925, %r28924, 16711680;
	or.b32  	%r28926, %r28922, %r28925;
	cvt.u32.u16 	%r28927, %rs16499;
	shl.b32 	%r28928, %r28927, 24;
	or.b32  	%r28575, %r28926, %r28928;
	cvt.u32.u16 	%r28929, %rs16498;
	and.b32  	%r28930, %r28929, 255;
	and.b16  	%rs14896, %rs16497, 255;
	mul.wide.u16 	%r28931, %rs14896, 256;
	or.b32  	%r28932, %r28931, %r28930;
	cvt.u32.u16 	%r28933, %rs16496;
	shl.b32 	%r28934, %r28933, 16;
	and.b32  	%r28935, %r28934, 16711680;
	or.b32  	%r28936, %r28932, %r28935;
	cvt.u32.u16 	%r28937, %rs16495;
	shl.b32 	%r28938, %r28937, 24;
	or.b32  	%r28580, %r28936, %r28938;
	cvt.u32.u16 	%r28939, %rs16494;
	and.b32  	%r28940, %r28939, 255;
	and.b16  	%rs14897, %rs16493, 255;
	mul.wide.u16 	%r28941, %rs14897, 256;
	or.b32  	%r28942, %r28941, %r28940;
	cvt.u32.u16 	%r28943, %rs16492;
	shl.b32 	%r28944, %r28943, 16;
	and.b32  	%r28945, %r28944, 16711680;
	or.b32  	%r28946, %r28942, %r28945;
	cvt.u32.u16 	%r28947, %rs16491;
	shl.b32 	%r28948, %r28947, 24;
	or.b32  	%r28585, %r28946, %r28948;
	cvt.u32.u16 	%r28949, %rs16490;
	and.b32  	%r28950, %r28949, 255;
	and.b16  	%rs14898, %rs16489, 255;
	mul.wide.u16 	%r28951, %rs14898, 256;
	or.b32  	%r28952, %r28951, %r28950;
	cvt.u32.u16 	%r28953, %rs16488;
	shl.b32 	%r28954, %r28953, 16;
	and.b32  	%r28955, %r28954, 16711680;
	or.b32  	%r28956, %r28952, %r28955;
	cvt.u32.u16 	%r28957, %rs16487;
	shl.b32 	%r28958, %r28957, 24;
	or.b32  	%r28590, %r28956, %r28958;
	cvt.u32.u16 	%r28959, %rs16486;
	and.b32  	%r28960, %r28959, 255;
	and.b16  	%rs14899, %rs16485, 255;
	mul.wide.u16 	%r28961, %rs14899, 256;
	or.b32  	%r28962, %r28961, %r28960;
	cvt.u32.u16 	%r28963, %rs16484;
	shl.b32 	%r28964, %r28963, 16;
	and.b32  	%r28965, %r28964, 16711680;
	or.b32  	%r28966, %r28962, %r28965;
	cvt.u32.u16 	%r28967, %rs16483;
	shl.b32 	%r28968, %r28967, 24;
	or.b32  	%r28595, %r28966, %r28968;
	cvt.u32.u16 	%r28969, %rs16482;
	and.b32  	%r28970, %r28969, 255;
	and.b16  	%rs14900, %rs16481, 255;
	mul.wide.u16 	%r28971, %rs14900, 256;
	or.b32  	%r28972, %r28971, %r28970;
	cvt.u32.u16 	%r28973, %rs16480;
	shl.b32 	%r28974, %r28973, 16;
	and.b32  	%r28975, %r28974, 16711680;
	or.b32  	%r28976, %r28972, %r28975;
	cvt.u32.u16 	%r28977, %rs16479;
	shl.b32 	%r28978, %r28977, 24;
	or.b32  	%r28600, %r28976, %r28978;
	cvt.u32.u16 	%r28979, %rs16478;
	and.b32  	%r28980, %r28979, 255;
	and.b16  	%rs14901, %rs16477, 255;
	mul.wide.u16 	%r28981, %rs14901, 256;
	or.b32  	%r28982, %r28981, %r28980;
	cvt.u32.u16 	%r28983, %rs16476;
	shl.b32 	%r28984, %r28983, 16;
	and.b32  	%r28985, %r28984, 16711680;
	or.b32  	%r28986, %r28982, %r28985;
	cvt.u32.u16 	%r28987, %rs16475;
	shl.b32 	%r28988, %r28987, 24;
	or.b32  	%r28605, %r28986, %r28988;
	cvt.u32.u16 	%r28989, %rs16474;
	and.b32  	%r28990, %r28989, 255;
	and.b16  	%rs14902, %rs16473, 255;
	mul.wide.u16 	%r28991, %rs14902, 256;
	or.b32  	%r28992, %r28991, %r28990;
	cvt.u32.u16 	%r28993, %rs16472;
	shl.b32 	%r28994, %r28993, 16;
	and.b32  	%r28995, %r28994, 16711680;
	or.b32  	%r28996, %r28992, %r28995;
	cvt.u32.u16 	%r28997, %rs16471;
	shl.b32 	%r28998, %r28997, 24;
	or.b32  	%r28610, %r28996, %r28998;
	cvt.u32.u16 	%r28999, %rs16470;
	and.b32  	%r29000, %r28999, 255;
	and.b16  	%rs14903, %rs16469, 255;
	mul.wide.u16 	%r29001, %rs14903, 256;
	or.b32  	%r29002, %r29001, %r29000;
	cvt.u32.u16 	%r29003, %rs16468;
	shl.b32 	%r29004, %r29003, 16;
	and.b32  	%r29005, %r29004, 16711680;
	or.b32  	%r29006, %r29002, %r29005;
	cvt.u32.u16 	%r29007, %rs16467;
	shl.b32 	%r29008, %r29007, 24;
	or.b32  	%r28615, %r29006, %r29008;
	cvt.u32.u16 	%r29009, %rs16466;
	and.b32  	%r29010, %r29009, 255;
	and.b16  	%rs14904, %rs16465, 255;
	mul.wide.u16 	%r29011, %rs14904, 256;
	or.b32  	%r29012, %r29011, %r29010;
	cvt.u32.u16 	%r29013, %rs16464;
	shl.b32 	%r29014, %r29013, 16;
	and.b32  	%r29015, %r29014, 16711680;
	or.b32  	%r29016, %r29012, %r29015;
	cvt.u32.u16 	%r29017, %rs16463;
	shl.b32 	%r29018, %r29017, 24;
	or.b32  	%r28620, %r29016, %r29018;
	cvt.u32.u16 	%r29019, %rs16462;
	and.b32  	%r29020, %r29019, 255;
	and.b16  	%rs14905, %rs16461, 255;
	mul.wide.u16 	%r29021, %rs14905, 256;
	or.b32  	%r29022, %r29021, %r29020;
	cvt.u32.u16 	%r29023, %rs16460;
	shl.b32 	%r29024, %r29023, 16;
	and.b32  	%r29025, %r29024, 16711680;
	or.b32  	%r29026, %r29022, %r29025;
	cvt.u32.u16 	%r29027, %rs16459;
	shl.b32 	%r29028, %r29027, 24;
	or.b32  	%r28625, %r29026, %r29028;
	cvt.u32.u16 	%r29029, %rs16458;
	and.b32  	%r29030, %r29029, 255;
	and.b16  	%rs14906, %rs16457, 255;
	mul.wide.u16 	%r29031, %rs14906, 256;
	or.b32  	%r29032, %r29031, %r29030;
	cvt.u32.u16 	%r29033, %rs16456;
	shl.b32 	%r29034, %r29033, 16;
	and.b32  	%r29035, %r29034, 16711680;
	or.b32  	%r29036, %r29032, %r29035;
	cvt.u32.u16 	%r29037, %rs16455;
	shl.b32 	%r29038, %r29037, 24;
	or.b32  	%r28630, %r29036, %r29038;
	cvt.u32.u16 	%r29039, %rs16454;
	and.b32  	%r29040, %r29039, 255;
	and.b16  	%rs14907, %rs16453, 255;
	mul.wide.u16 	%r29041, %rs14907, 256;
	or.b32  	%r29042, %r29041, %r29040;
	cvt.u32.u16 	%r29043, %rs16452;
	shl.b32 	%r29044, %r29043, 16;
	and.b32  	%r29045, %r29044, 16711680;
	or.b32  	%r29046, %r29042, %r29045;
	cvt.u32.u16 	%r29047, %rs16451;
	shl.b32 	%r29048, %r29047, 24;
	or.b32  	%r28635, %r29046, %r29048;
	cvt.u32.u16 	%r29049, %rs16450;
	and.b32  	%r29050, %r29049, 255;
	and.b16  	%rs14908, %rs16449, 255;
	mul.wide.u16 	%r29051, %rs14908, 256;
	or.b32  	%r29052, %r29051, %r29050;
	cvt.u32.u16 	%r29053, %rs16448;
	shl.b32 	%r29054, %r29053, 16;
	and.b32  	%r29055, %r29054, 16711680;
	or.b32  	%r29056, %r29052, %r29055;
	cvt.u32.u16 	%r29057, %rs16447;
	shl.b32 	%r29058, %r29057, 24;
	or.b32  	%r28640, %r29056, %r29058;
	cvt.u32.u16 	%r29059, %rs16446;
	and.b32  	%r29060, %r29059, 255;
	and.b16  	%rs14909, %rs16445, 255;
	mul.wide.u16 	%r29061, %rs14909, 256;
	or.b32  	%r29062, %r29061, %r29060;
	cvt.u32.u16 	%r29063, %rs16444;
	shl.b32 	%r29064, %r29063, 16;
	and.b32  	%r29065, %r29064, 16711680;
	or.b32  	%r29066, %r29062, %r29065;
	cvt.u32.u16 	%r29067, %rs16443;
	shl.b32 	%r29068, %r29067, 24;
	or.b32  	%r28645, %r29066, %r29068;
	cvt.u32.u16 	%r29069, %rs16442;
	and.b32  	%r29070, %r29069, 255;
	and.b16  	%rs14910, %rs16441, 255;
	mul.wide.u16 	%r29071, %rs14910, 256;
	or.b32  	%r29072, %r29071, %r29070;
	cvt.u32.u16 	%r29073, %rs16440;
	shl.b32 	%r29074, %r29073, 16;
	and.b32  	%r29075, %r29074, 16711680;
	or.b32  	%r29076, %r29072, %r29075;
	cvt.u32.u16 	%r29077, %rs16439;
	shl.b32 	%r29078, %r29077, 24;
	or.b32  	%r28650, %r29076, %r29078;
	cvt.u32.u16 	%r29079, %rs16438;
	and.b32  	%r29080, %r29079, 255;
	and.b16  	%rs14911, %rs16437, 255;
	mul.wide.u16 	%r29081, %rs14911, 256;
	or.b32  	%r29082, %r29081, %r29080;
	cvt.u32.u16 	%r29083, %rs16436;
	shl.b32 	%r29084, %r29083, 16;
	and.b32  	%r29085, %r29084, 16711680;
	or.b32  	%r29086, %r29082, %r29085;
	cvt.u32.u16 	%r29087, %rs16435;
	shl.b32 	%r29088, %r29087, 24;
	or.b32  	%r28655, %r29086, %r29088;
	cvt.u32.u16 	%r29089, %rs16434;
	and.b32  	%r29090, %r29089, 255;
	and.b16  	%rs14912, %rs16433, 255;
	mul.wide.u16 	%r29091, %rs14912, 256;
	or.b32  	%r29092, %r29091, %r29090;
	cvt.u32.u16 	%r29093, %rs16432;
	shl.b32 	%r29094, %r29093, 16;
	and.b32  	%r29095, %r29094, 16711680;
	or.b32  	%r29096, %r29092, %r29095;
	cvt.u32.u16 	%r29097, %rs16431;
	shl.b32 	%r29098, %r29097, 24;
	or.b32  	%r28660, %r29096, %r29098;
	cvt.u32.u16 	%r29099, %rs16430;
	and.b32  	%r29100, %r29099, 255;
	and.b16  	%rs14913, %rs16429, 255;
	mul.wide.u16 	%r29101, %rs14913, 256;
	or.b32  	%r29102, %r29101, %r29100;
	cvt.u32.u16 	%r29103, %rs16428;
	shl.b32 	%r29104, %r29103, 16;
	and.b32  	%r29105, %r29104, 16711680;
	or.b32  	%r29106, %r29102, %r29105;
	cvt.u32.u16 	%r29107, %rs16427;
	shl.b32 	%r29108, %r29107, 24;
	or.b32  	%r28665, %r29106, %r29108;
	cvt.u32.u16 	%r29109, %rs16426;
	and.b32  	%r29110, %r29109, 255;
	and.b16  	%rs14914, %rs16425, 255;
	mul.wide.u16 	%r29111, %rs14914, 256;
	or.b32  	%r29112, %r29111, %r29110;
	cvt.u32.u16 	%r29113, %rs16424;
	shl.b32 	%r29114, %r29113, 16;
	and.b32  	%r29115, %r29114, 16711680;
	or.b32  	%r29116, %r29112, %r29115;
	cvt.u32.u16 	%r29117, %rs16423;
	shl.b32 	%r29118, %r29117, 24;
	or.b32  	%r28670, %r29116, %r29118;
	cvt.u32.u16 	%r29119, %rs16422;
	and.b32  	%r29120, %r29119, 255;
	and.b16  	%rs14915, %rs16421, 255;
	mul.wide.u16 	%r29121, %rs14915, 256;
	or.b32  	%r29122, %r29121, %r29120;
	cvt.u32.u16 	%r29123, %rs16420;
	shl.b32 	%r29124, %r29123, 16;
	and.b32  	%r29125, %r29124, 16711680;
	or.b32  	%r29126, %r29122, %r29125;
	cvt.u32.u16 	%r29127, %rs16419;
	shl.b32 	%r29128, %r29127, 24;
	or.b32  	%r28675, %r29126, %r29128;
	cvt.u32.u16 	%r29129, %rs16418;
	and.b32  	%r29130, %r29129, 255;
	and.b16  	%rs14916, %rs16417, 255;
	mul.wide.u16 	%r29131, %rs14916, 256;
	or.b32  	%r29132, %r29131, %r29130;
	cvt.u32.u16 	%r29133, %rs16416;
	shl.b32 	%r29134, %r29133, 16;
	and.b32  	%r29135, %r29134, 16711680;
	or.b32  	%r29136, %r29132, %r29135;
	cvt.u32.u16 	%r29137, %rs16415;
	shl.b32 	%r29138, %r29137, 24;
	or.b32  	%r28680, %r29136, %r29138;
	cvt.u32.u16 	%r29139, %rs16414;
	and.b32  	%r29140, %r29139, 255;
	and.b16  	%rs14917, %rs16413, 255;
	mul.wide.u16 	%r29141, %rs14917, 256;
	or.b32  	%r29142, %r29141, %r29140;
	cvt.u32.u16 	%r29143, %rs16412;
	shl.b32 	%r29144, %r29143, 16;
	and.b32  	%r29145, %r29144, 16711680;
	or.b32  	%r29146, %r29142, %r29145;
	cvt.u32.u16 	%r29147, %rs16411;
	shl.b32 	%r29148, %r29147, 24;
	or.b32  	%r28685, %r29146, %r29148;
	cvt.u32.u16 	%r29149, %rs16410;
	and.b32  	%r29150, %r29149, 255;
	and.b16  	%rs14918, %rs16409, 255;
	mul.wide.u16 	%r29151, %rs14918, 256;
	or.b32  	%r29152, %r29151, %r29150;
	cvt.u32.u16 	%r29153, %rs16408;
	shl.b32 	%r29154, %r29153, 16;
	and.b32  	%r29155, %r29154, 16711680;
	or.b32  	%r29156, %r29152, %r29155;
	cvt.u32.u16 	%r29157, %rs16407;
	shl.b32 	%r29158, %r29157, 24;
	or.b32  	%r28690, %r29156, %r29158;
	cvt.u32.u16 	%r29159, %rs16406;
	and.b32  	%r29160, %r29159, 255;
	and.b16  	%rs14919, %rs16405, 255;
	mul.wide.u16 	%r29161, %rs14919, 256;
	or.b32  	%r29162, %r29161, %r29160;
	cvt.u32.u16 	%r29163, %rs16404;
	shl.b32 	%r29164, %r29163, 16;
	and.b32  	%r29165, %r29164, 16711680;
	or.b32  	%r29166, %r29162, %r29165;
	cvt.u32.u16 	%r29167, %rs16403;
	shl.b32 	%r29168, %r29167, 24;
	or.b32  	%r28695, %r29166, %r29168;
	cvt.u32.u16 	%r29169, %rs16402;
	and.b32  	%r29170, %r29169, 255;
	and.b16  	%rs14920, %rs16401, 255;
	mul.wide.u16 	%r29171, %rs14920, 256;
	or.b32  	%r29172, %r29171, %r29170;
	cvt.u32.u16 	%r29173, %rs16400;
	shl.b32 	%r29174, %r29173, 16;
	and.b32  	%r29175, %r29174, 16711680;
	or.b32  	%r29176, %r29172, %r29175;
	cvt.u32.u16 	%r29177, %rs16399;
	shl.b32 	%r29178, %r29177, 24;
	or.b32  	%r28700, %r29176, %r29178;
	cvt.u32.u16 	%r29179, %rs16398;
	and.b32  	%r29180, %r29179, 255;
	and.b16  	%rs14921, %rs16397, 255;
	mul.wide.u16 	%r29181, %rs14921, 256;
	or.b32  	%r29182, %r29181, %r29180;
	cvt.u32.u16 	%r29183, %rs16396;
	shl.b32 	%r29184, %r29183, 16;
	and.b32  	%r29185, %r29184, 16711680;
	or.b32  	%r29186, %r29182, %r29185;
	cvt.u32.u16 	%r29187, %rs16395;
	shl.b32 	%r29188, %r29187, 24;
	or.b32  	%r28705, %r29186, %r29188;
	cvt.u32.u16 	%r29189, %rs16394;
	and.b32  	%r29190, %r29189, 255;
	and.b16  	%rs14922, %rs16393, 255;
	mul.wide.u16 	%r29191, %rs14922, 256;
	or.b32  	%r29192, %r29191, %r29190;
	cvt.u32.u16 	%r29193, %rs16392;
	shl.b32 	%r29194, %r29193, 16;
	and.b32  	%r29195, %r29194, 16711680;
	or.b32  	%r29196, %r29192, %r29195;
	cvt.u32.u16 	%r29197, %rs16391;
	shl.b32 	%r29198, %r29197, 24;
	or.b32  	%r28710, %r29196, %r29198;
	cvt.u32.u16 	%r29199, %rs16390;
	and.b32  	%r29200, %r29199, 255;
	and.b16  	%rs14923, %rs16389, 255;
	mul.wide.u16 	%r29201, %rs14923, 256;
	or.b32  	%r29202, %r29201, %r29200;
	cvt.u32.u16 	%r29203, %rs16388;
	shl.b32 	%r29204, %r29203, 16;
	and.b32  	%r29205, %r29204, 16711680;
	or.b32  	%r29206, %r29202, %r29205;
	cvt.u32.u16 	%r29207, %rs16387;
	shl.b32 	%r29208, %r29207, 24;
	or.b32  	%r28715, %r29206, %r29208;
	cvt.u32.u16 	%r29209, %rs16386;
	and.b32  	%r29210, %r29209, 255;
	and.b16  	%rs14924, %rs16385, 255;
	mul.wide.u16 	%r29211, %rs14924, 256;
	or.b32  	%r29212, %r29211, %r29210;
	cvt.u32.u16 	%r29213, %rs16384;
	shl.b32 	%r29214, %r29213, 16;
	and.b32  	%r29215, %r29214, 16711680;
	or.b32  	%r29216, %r29212, %r29215;
	cvt.u32.u16 	%r29217, %rs16383;
	shl.b32 	%r29218, %r29217, 24;
	or.b32  	%r28720, %r29216, %r29218;
	cvt.u32.u16 	%r29219, %rs16382;
	and.b32  	%r29220, %r29219, 255;
	and.b16  	%rs14925, %rs16381, 255;
	mul.wide.u16 	%r29221, %rs14925, 256;
	or.b32  	%r29222, %r29221, %r29220;
	cvt.u32.u16 	%r29223, %rs16380;
	shl.b32 	%r29224, %r29223, 16;
	and.b32  	%r29225, %r29224, 16711680;
	or.b32  	%r29226, %r29222, %r29225;
	cvt.u32.u16 	%r29227, %rs16379;
	shl.b32 	%r29228, %r29227, 24;
	or.b32  	%r28725, %r29226, %r29228;
	cvt.u32.u16 	%r29229, %rs16378;
	and.b32  	%r29230, %r29229, 255;
	and.b16  	%rs14926, %rs16377, 255;
	mul.wide.u16 	%r29231, %rs14926, 256;
	or.b32  	%r29232, %r29231, %r29230;
	cvt.u32.u16 	%r29233, %rs16376;
	shl.b32 	%r29234, %r29233, 16;
	and.b32  	%r29235, %r29234, 16711680;
	or.b32  	%r29236, %r29232, %r29235;
	cvt.u32.u16 	%r29237, %rs16375;
	shl.b32 	%r29238, %r29237, 24;
	or.b32  	%r28730, %r29236, %r29238;
	cvt.u32.u16 	%r29239, %rs16374;
	and.b32  	%r29240, %r29239, 255;
	and.b16  	%rs14927, %rs16373, 255;
	mul.wide.u16 	%r29241, %rs14927, 256;
	or.b32  	%r29242, %r29241, %r29240;
	cvt.u32.u16 	%r29243, %rs16372;
	shl.b32 	%r29244, %r29243, 16;
	and.b32  	%r29245, %r29244, 16711680;
	or.b32  	%r29246, %r29242, %r29245;
	cvt.u32.u16 	%r29247, %rs16371;
	shl.b32 	%r29248, %r29247, 24;
	or.b32  	%r28735, %r29246, %r29248;
	cvt.u32.u16 	%r29249, %rs16370;
	and.b32  	%r29250, %r29249, 255;
	and.b16  	%rs14928, %rs16369, 255;
	mul.wide.u16 	%r29251, %rs14928, 256;
	or.b32  	%r29252, %r29251, %r29250;
	cvt.u32.u16 	%r29253, %rs16368;
	shl.b32 	%r29254, %r29253, 16;
	and.b32  	%r29255, %r29254, 16711680;
	or.b32  	%r29256, %r29252, %r29255;
	cvt.u32.u16 	%r29257, %rs16367;
	shl.b32 	%r29258, %r29257, 24;
	or.b32  	%r28740, %r29256, %r29258;
	cvt.u32.u16 	%r29259, %rs16366;
	and.b32  	%r29260, %r29259, 255;
	and.b16  	%rs14929, %rs16365, 255;
	mul.wide.u16 	%r29261, %rs14929, 256;
	or.b32  	%r29262, %r29261, %r29260;
	cvt.u32.u16 	%r29263, %rs16364;
	shl.b32 	%r29264, %r29263, 16;
	and.b32  	%r29265, %r29264, 16711680;
	or.b32  	%r29266, %r29262, %r29265;
	cvt.u32.u16 	%r29267, %rs16363;
	shl.b32 	%r29268, %r29267, 24;
	or.b32  	%r28745, %r29266, %r29268;
	cvt.u32.u16 	%r29269, %rs16362;
	and.b32  	%r29270, %r29269, 255;
	and.b16  	%rs14930, %rs16361, 255;
	mul.wide.u16 	%r29271, %rs14930, 256;
	or.b32  	%r29272, %r29271, %r29270;
	cvt.u32.u16 	%r29273, %rs16360;
	shl.b32 	%r29274, %r29273, 16;
	and.b32  	%r29275, %r29274, 16711680;
	or.b32  	%r29276, %r29272, %r29275;
	cvt.u32.u16 	%r29277, %rs16359;
	shl.b32 	%r29278, %r29277, 24;
	or.b32  	%r28750, %r29276, %r29278;
	cvt.u32.u16 	%r29279, %rs16358;
	and.b32  	%r29280, %r29279, 255;
	and.b16  	%rs14931, %rs16357, 255;
	mul.wide.u16 	%r29281, %rs14931, 256;
	or.b32  	%r29282, %r29281, %r29280;
	cvt.u32.u16 	%r29283, %rs16356;
	shl.b32 	%r29284, %r29283, 16;
	and.b32  	%r29285, %r29284, 16711680;
	or.b32  	%r29286, %r29282, %r29285;
	cvt.u32.u16 	%r29287, %rs16355;
	shl.b32 	%r29288, %r29287, 24;
	or.b32  	%r28755, %r29286, %r29288;
	cvt.u32.u16 	%r29289, %rs16354;
	and.b32  	%r29290, %r29289, 255;
	and.b16  	%rs14932, %rs16353, 255;
	mul.wide.u16 	%r29291, %rs14932, 256;
	or.b32  	%r29292, %r29291, %r29290;
	cvt.u32.u16 	%r29293, %rs16352;
	shl.b32 	%r29294, %r29293, 16;
	and.b32  	%r29295, %r29294, 16711680;
	or.b32  	%r29296, %r29292, %r29295;
	cvt.u32.u16 	%r29297, %rs16351;
	shl.b32 	%r29298, %r29297, 24;
	or.b32  	%r28760, %r29296, %r29298;
	cvt.u32.u16 	%r29299, %rs16350;
	and.b32  	%r29300, %r29299, 255;
	and.b16  	%rs14933, %rs16349, 255;
	mul.wide.u16 	%r29301, %rs14933, 256;
	or.b32  	%r29302, %r29301, %r29300;
	cvt.u32.u16 	%r29303, %rs16348;
	shl.b32 	%r29304, %r29303, 16;
	and.b32  	%r29305, %r29304, 16711680;
	or.b32  	%r29306, %r29302, %r29305;
	cvt.u32.u16 	%r29307, %rs16347;
	shl.b32 	%r29308, %r29307, 24;
	or.b32  	%r28765, %r29306, %r29308;
	cvt.u32.u16 	%r29309, %rs16346;
	and.b32  	%r29310, %r29309, 255;
	and.b16  	%rs14934, %rs16345, 255;
	mul.wide.u16 	%r29311, %rs14934, 256;
	or.b32  	%r29312, %r29311, %r29310;
	cvt.u32.u16 	%r29313, %rs16344;
	shl.b32 	%r29314, %r29313, 16;
	and.b32  	%r29315, %r29314, 16711680;
	or.b32  	%r29316, %r29312, %r29315;
	cvt.u32.u16 	%r29317, %rs16343;
	shl.b32 	%r29318, %r29317, 24;
	or.b32  	%r28770, %r29316, %r29318;
	cvt.u32.u16 	%r29319, %rs16342;
	and.b32  	%r29320, %r29319, 255;
	and.b16  	%rs14935, %rs16341, 255;
	mul.wide.u16 	%r29321, %rs14935, 256;
	or.b32  	%r29322, %r29321, %r29320;
	cvt.u32.u16 	%r29323, %rs16340;
	shl.b32 	%r29324, %r29323, 16;
	and.b32  	%r29325, %r29324, 16711680;
	or.b32  	%r29326, %r29322, %r29325;
	cvt.u32.u16 	%r29327, %rs16339;
	shl.b32 	%r29328, %r29327, 24;
	or.b32  	%r28775, %r29326, %r29328;
	cvt.u32.u16 	%r29329, %rs16338;
	and.b32  	%r29330, %r29329, 255;
	and.b16  	%rs14936, %rs16337, 255;
	mul.wide.u16 	%r29331, %rs14936, 256;
	or.b32  	%r29332, %r29331, %r29330;
	cvt.u32.u16 	%r29333, %rs16336;
	shl.b32 	%r29334, %r29333, 16;
	and.b32  	%r29335, %r29334, 16711680;
	or.b32  	%r29336, %r29332, %r29335;
	cvt.u32.u16 	%r29337, %rs16335;
	shl.b32 	%r29338, %r29337, 24;
	or.b32  	%r28780, %r29336, %r29338;
	cvt.u32.u16 	%r29339, %rs16334;
	and.b32  	%r29340, %r29339, 255;
	and.b16  	%rs14937, %rs16333, 255;
	mul.wide.u16 	%r29341, %rs14937, 256;
	or.b32  	%r29342, %r29341, %r29340;
	cvt.u32.u16 	%r29343, %rs16332;
	shl.b32 	%r29344, %r29343, 16;
	and.b32  	%r29345, %r29344, 16711680;
	or.b32  	%r29346, %r29342, %r29345;
	cvt.u32.u16 	%r29347, %rs16331;
	shl.b32 	%r29348, %r29347, 24;
	or.b32  	%r28785, %r29346, %r29348;
	cvt.u32.u16 	%r29349, %rs16330;
	and.b32  	%r29350, %r29349, 255;
	and.b16  	%rs14938, %rs16329, 255;
	mul.wide.u16 	%r29351, %rs14938, 256;
	or.b32  	%r29352, %r29351, %r29350;
	cvt.u32.u16 	%r29353, %rs16328;
	shl.b32 	%r29354, %r29353, 16;
	and.b32  	%r29355, %r29354, 16711680;
	or.b32  	%r29356, %r29352, %r29355;
	cvt.u32.u16 	%r29357, %rs16327;
	shl.b32 	%r29358, %r29357, 24;
	or.b32  	%r28790, %r29356, %r29358;
	cvt.u32.u16 	%r29359, %rs16326;
	and.b32  	%r29360, %r29359, 255;
	and.b16  	%rs14939, %rs16325, 255;
	mul.wide.u16 	%r29361, %rs14939, 256;
	or.b32  	%r29362, %r29361, %r29360;
	cvt.u32.u16 	%r29363, %rs16324;
	shl.b32 	%r29364, %r29363, 16;
	and.b32  	%r29365, %r29364, 16711680;
	or.b32  	%r29366, %r29362, %r29365;
	cvt.u32.u16 	%r29367, %rs16323;
	shl.b32 	%r29368, %r29367, 24;
	or.b32  	%r28795, %r29366, %r29368;
	cvt.u32.u16 	%r29369, %rs16322;
	and.b32  	%r29370, %r29369, 255;
	and.b16  	%rs14940, %rs16321, 255;
	mul.wide.u16 	%r29371, %rs14940, 256;
	or.b32  	%r29372, %r29371, %r29370;
	cvt.u32.u16 	%r29373, %rs16320;
	shl.b32 	%r29374, %r29373, 16;
	and.b32  	%r29375, %r29374, 16711680;
	or.b32  	%r29376, %r29372, %r29375;
	cvt.u32.u16 	%r29377, %rs16319;
	shl.b32 	%r29378, %r29377, 24;
	or.b32  	%r28800, %r29376, %r29378;
	cvt.u32.u16 	%r29379, %rs16318;
	and.b32  	%r29380, %r29379, 255;
	and.b16  	%rs14941, %rs16317, 255;
	mul.wide.u16 	%r29381, %rs14941, 256;
	or.b32  	%r29382, %r29381, %r29380;
	cvt.u32.u16 	%r29383, %rs16316;
	shl.b32 	%r29384, %r29383, 16;
	and.b32  	%r29385, %r29384, 16711680;
	or.b32  	%r29386, %r29382, %r29385;
	cvt.u32.u16 	%r29387, %rs16315;
	shl.b32 	%r29388, %r29387, 24;
	or.b32  	%r28805, %r29386, %r29388;
	cvt.u32.u16 	%r29389, %rs16314;
	and.b32  	%r29390, %r29389, 255;
	and.b16  	%rs14942, %rs16313, 255;
	mul.wide.u16 	%r29391, %rs14942, 256;
	or.b32  	%r29392, %r29391, %r29390;
	cvt.u32.u16 	%r29393, %rs16312;
	shl.b32 	%r29394, %r29393, 16;
	and.b32  	%r29395, %r29394, 16711680;
	or.b32  	%r29396, %r29392, %r29395;
	cvt.u32.u16 	%r29397, %rs16311;
	shl.b32 	%r29398, %r29397, 24;
	or.b32  	%r28810, %r29396, %r29398;
	cvt.u32.u16 	%r29399, %rs16310;
	and.b32  	%r29400, %r29399, 255;
	and.b16  	%rs14943, %rs16309, 255;
	mul.wide.u16 	%r29401, %rs14943, 256;
	or.b32  	%r29402, %r29401, %r29400;
	cvt.u32.u16 	%r29403, %rs16308;
	shl.b32 	%r29404, %r29403, 16;
	and.b32  	%r29405, %r29404, 16711680;
	or.b32  	%r29406, %r29402, %r29405;
	cvt.u32.u16 	%r29407, %rs16307;
	shl.b32 	%r29408, %r29407, 24;
	or.b32  	%r28815, %r29406, %r29408;
	cvt.u32.u16 	%r29409, %rs16306;
	and.b32  	%r29410, %r29409, 255;
	and.b16  	%rs14944, %rs16305, 255;
	mul.wide.u16 	%r29411, %rs14944, 256;
	or.b32  	%r29412, %r29411, %r29410;
	cvt.u32.u16 	%r29413, %rs16304;
	shl.b32 	%r29414, %r29413, 16;
	and.b32  	%r29415, %r29414, 16711680;
	or.b32  	%r29416, %r29412, %r29415;
	cvt.u32.u16 	%r29417, %rs16303;
	shl.b32 	%r29418, %r29417, 24;
	or.b32  	%r28820, %r29416, %r29418;
	cvt.u32.u16 	%r29419, %rs16302;
	and.b32  	%r29420, %r29419, 255;
	and.b16  	%rs14945, %rs16301, 255;
	mul.wide.u16 	%r29421, %rs14945, 256;
	or.b32  	%r29422, %r29421, %r29420;
	cvt.u32.u16 	%r29423, %rs16300;
	shl.b32 	%r29424, %r29423, 16;
	and.b32  	%r29425, %r29424, 16711680;
	or.b32  	%r29426, %r29422, %r29425;
	cvt.u32.u16 	%r29427, %rs16299;
	shl.b32 	%r29428, %r29427, 24;
	or.b32  	%r28825, %r29426, %r29428;
	cvt.u32.u16 	%r29429, %rs16298;
	and.b32  	%r29430, %r29429, 255;
	and.b16  	%rs14946, %rs16297, 255;
	mul.wide.u16 	%r29431, %rs14946, 256;
	or.b32  	%r29432, %r29431, %r29430;
	cvt.u32.u16 	%r29433, %rs16296;
	shl.b32 	%r29434, %r29433, 16;
	and.b32  	%r29435, %r29434, 16711680;
	or.b32  	%r29436, %r29432, %r29435;
	cvt.u32.u16 	%r29437, %rs16295;
	shl.b32 	%r29438, %r29437, 24;
	or.b32  	%r28830, %r29436, %r29438;
	cvt.u32.u16 	%r29439, %rs16294;
	and.b32  	%r29440, %r29439, 255;
	and.b16  	%rs14947, %rs16293, 255;
	mul.wide.u16 	%r29441, %rs14947, 256;
	or.b32  	%r29442, %r29441, %r29440;
	cvt.u32.u16 	%r29443, %rs16292;
	shl.b32 	%r29444, %r29443, 16;
	and.b32  	%r29445, %r29444, 16711680;
	or.b32  	%r29446, %r29442, %r29445;
	cvt.u32.u16 	%r29447, %rs16291;
	shl.b32 	%r29448, %r29447, 24;
	or.b32  	%r28835, %r29446, %r29448;
	cvt.u32.u16 	%r29449, %rs16290;
	and.b32  	%r29450, %r29449, 255;
	and.b16  	%rs14948, %rs16289, 255;
	mul.wide.u16 	%r29451, %rs14948, 256;
	or.b32  	%r29452, %r29451, %r29450;
	cvt.u32.u16 	%r29453, %rs16288;
	shl.b32 	%r29454, %r29453, 16;
	and.b32  	%r29455, %r29454, 16711680;
	or.b32  	%r29456, %r29452, %r29455;
	cvt.u32.u16 	%r29457, %rs16287;
	shl.b32 	%r29458, %r29457, 24;
	or.b32  	%r28840, %r29456, %r29458;
	cvt.u32.u16 	%r29459, %rs16286;
	and.b32  	%r29460, %r29459, 255;
	and.b16  	%rs14949, %rs16285, 255;
	mul.wide.u16 	%r29461, %rs14949, 256;
	or.b32  	%r29462, %r29461, %r29460;
	cvt.u32.u16 	%r29463, %rs16284;
	shl.b32 	%r29464, %r29463, 16;
	and.b32  	%r29465, %r29464, 16711680;
	or.b32  	%r29466, %r29462, %r29465;
	cvt.u32.u16 	%r29467, %rs16283;
	shl.b32 	%r29468, %r29467, 24;
	or.b32  	%r28845, %r29466, %r29468;
	cvt.u32.u16 	%r29469, %rs16282;
	and.b32  	%r29470, %r29469, 255;
	and.b16  	%rs14950, %rs16281, 255;
	mul.wide.u16 	%r29471, %rs14950, 256;
	or.b32  	%r29472, %r29471, %r29470;
	cvt.u32.u16 	%r29473, %rs16280;
	shl.b32 	%r29474, %r29473, 16;
	and.b32  	%r29475, %r29474, 16711680;
	or.b32  	%r29476, %r29472, %r29475;
	cvt.u32.u16 	%r29477, %rs16279;
	shl.b32 	%r29478, %r29477, 24;
	or.b32  	%r28850, %r29476, %r29478;
	cvt.u32.u16 	%r29479, %rs16278;
	and.b32  	%r29480, %r29479, 255;
	and.b16  	%rs14951, %rs16277, 255;
	mul.wide.u16 	%r29481, %rs14951, 256;
	or.b32  	%r29482, %r29481, %r29480;
	cvt.u32.u16 	%r29483, %rs16276;
	shl.b32 	%r29484, %r29483, 16;
	and.b32  	%r29485, %r29484, 16711680;
	or.b32  	%r29486, %r29482, %r29485;
	cvt.u32.u16 	%r29487, %rs16275;
	shl.b32 	%r29488, %r29487, 24;
	or.b32  	%r28855, %r29486, %r29488;
	cvt.u32.u16 	%r29489, %rs16274;
	and.b32  	%r29490, %r29489, 255;
	and.b16  	%rs14952, %rs16273, 255;
	mul.wide.u16 	%r29491, %rs14952, 256;
	or.b32  	%r29492, %r29491, %r29490;
	cvt.u32.u16 	%r29493, %rs16272;
	shl.b32 	%r29494, %r29493, 16;
	and.b32  	%r29495, %r29494, 16711680;
	or.b32  	%r29496, %r29492, %r29495;
	cvt.u32.u16 	%r29497, %rs16271;
	shl.b32 	%r29498, %r29497, 24;
	or.b32  	%r28860, %r29496, %r29498;
	cvt.u32.u16 	%r29499, %rs16270;
	and.b32  	%r29500, %r29499, 255;
	and.b16  	%rs14953, %rs16269, 255;
	mul.wide.u16 	%r29501, %rs14953, 256;
	or.b32  	%r29502, %r29501, %r29500;
	cvt.u32.u16 	%r29503, %rs16268;
	shl.b32 	%r29504, %r29503, 16;
	and.b32  	%r29505, %r29504, 16711680;
	or.b32  	%r29506, %r29502, %r29505;
	cvt.u32.u16 	%r29507, %rs16267;
	shl.b32 	%r29508, %r29507, 24;
	or.b32  	%r28865, %r29506, %r29508;
	mov.b32 	%r28866, 1;
	mov.b32 	%r28867, 31;
	mov.b32 	%r28868, -1;
	// begin inline asm
	shfl.sync.down.b32 %r28529, %r39559, %r28866, %r28867, %r28868;
	// end inline asm
	// begin inline asm
	shfl.sync.down.b32 %r28534, %r28535, %r28866, %r28867, %r28868;
	// end inline asm
	mov.b64 	%rd248, %fd102;
	mov.b64 	{%r28540, %r28545}, %rd248;
	// begin inline asm
	shfl.sync.down.b32 %r28539, %r28540, %r28866, %r28867, %r28868;
	// end inline asm
	// begin inline asm
	shfl.sync.down.b32 %r28544, %r28545, %r28866, %r28867, %r28868;
	// end inline asm
	// begin inline asm
	shfl.sync.down.b32 %r28549, %r28550, %r28866, %r28867, %r28868;
	// end inline asm
	// begin inline asm
	shfl.sync.down.b32 %r28554, %r28555, %r28866, %r28867, %r28868;
	// end inline asm
	// begin inline asm
	shfl.sync.down.b32 %r28559, %r28560, %r28866, %r28867, %r28868;
	// end inline asm
	// begin inline asm
	shfl.sync.down.b32 %r28564, %r28565, %r28866, %r28867, %r28868;
	// end inline asm
	// begin inline asm
	shfl.sync.down.b32 %r28569, %r28570, %r28866, %r28867, %r28868;
	// end inline asm
	// begin inline asm
	shfl.sync.down.b32 %r28574, %r28575, %r28866, %r28867, %r28868;
	// end inline asm
	// begin inline asm
	shfl.sync.down.b32 %r28579, %r28580, %r28866, %r28867, %r28868;
	// end inline asm
	// begin inline asm
	shfl.sync.down.b32 %r28584, %r28585, %r28866, %r28867, %r28868;
	// end inline asm
	// begin inline asm
	shfl.sync.down.b32 %r28589, %r28590, %r28866, %r28867, %r28868;
	// end inline asm
	// begin inline asm
	shfl.sync.down.b32 %r28594, %r28595, %r28866, %r28867, %r28868;
	// end inline asm
	// begin inline asm
	shfl.sync.down.b32 %r28599, %r28600, %r28866, %r28867, %r28868;
	// end inline asm
	// begin inline asm
	shfl.sync.down.b32 %r28604, %r28605, %r28866, %r28867, %r28868;
	// end inline asm
	// begin inline asm
	shfl.sync.down.b32 %r28609, %r28610, %r28866, %r28867, %r28868;
	// end inline asm
	// begin inline asm
	shfl.sync.down.b32 %r28614, %r28615, %r28866, %r28867, %r28868;
	// end inline asm
	// begin inline asm
	shfl.sync.down.b32 %r28619, %r28620, %r28866, %r28867, %r28868;
	// end inline asm
	// begin inline asm
	shfl.sync.down.b32 %r28624, %r28625, %r28866, %r28867, %r28868;
	// end inline asm
	// begin inline asm
	shfl.sync.down.b32 %r28629, %r28630, %r28866, %r28867, %r28868;
	// end inline asm
	// begin inline asm
	shfl.sync.down.b32 %r28634, %r28635, %r28866, %r28867, %r28868;
	// end inline asm
	// begin inline asm
	shfl.sync.down.b32 %r28639, %r28640, %r28866, %r28867, %r28868;
	// end inline asm
	// begin inline asm
	shfl.sync.down.b32 %r28644, %r28645, %r28866, %r28867, %r28868;
	// end inline asm
	// begin inline asm
	shfl.sync.down.b32 %r28649, %r28650, %r28866, %r28867, %r28868;
	// end inline asm
	// begin inline asm
	shfl.sync.down.b32 %r28654, %r28655, %r28866, %r28867, %r28868;
	// end inline asm
	// begin inline asm
	shfl.sync.down.b32 %r28659, %r28660, %r28866, %r28867, %r28868;
	// end inline asm
	// begin inline asm
	shfl.sync.down.b32 %r28664, %r28665, %r28866, %r28867, %r28868;
	// end inline asm
	// begin inline asm
	shfl.sync.down.b32 %r28669, %r28670, %r28866, %r28867, %r28868;
	// end inline asm
	// begin inline asm
	shfl.sync.down.b32 %r28674, %r28675, %r28866, %r28867, %r28868;
	// end inline asm
	// begin inline asm
	shfl.sync.down.b32 %r28679, %r28680, %r28866, %r28867, %r28868;
	// end inline asm
	// begin inline asm
	shfl.sync.down.b32 %r28684, %r28685, %r28866, %r28867, %r28868;
	// end inline asm
	// begin inline asm
	shfl.sync.down.b32 %r28689, %r28690, %r28866, %r28867, %r28868;
	// end inline asm
	// begin inline asm
	shfl.sync.down.b32 %r28694, %r28695, %r28866, %r28867, %r28868;
	// end inline asm
	// begin inline asm
	shfl.sync.down.b32 %r28699, %r28700, %r28866, %r28867, %r28868;
	// end inline asm
	// begin inline asm
	shfl.sync.down.b32 %r28704, %r28705, %r28866, %r28867, %r28868;
	// end inline asm
	// begin inline asm
	shfl.sync.down.b32 %r28709, %r28710, %r28866, %r28867, %r28868;
	// end inline asm
	// begin inline asm
	shfl.sync.down.b32 %r28714, %r28715, %r28866, %r28867, %r28868;
	// end inline asm
	// begin inline asm
	shfl.sync.down.b32 %r28719, %r28720, %r28866, %r28867, %r28868;
	// end inline asm
	// begin inline asm
	shfl.sync.down.b32 %r28724, %r28725, %r28866, %r28867, %r28868;
	// end inline asm
	// begin inline asm
	shfl.sync.down.b32 %r28729, %r28730, %r28866, %r28867, %r28868;
	// end inline asm
	// begin inline asm
	shfl.sync.down.b32 %r28734, %r28735, %r28866, %r28867, %r28868;
	// end inline asm
	// begin inline asm
	shfl.sync.down.b32 %r28739, %r28740, %r28866, %r28867, %r28868;
	// end inline asm
	// begin inline asm
	shfl.sync.down.b32 %r28744, %r28745, %r28866, %r28867, %r28868;
	// end inline asm
	// begin inline asm
	shfl.sync.down.b32 %r28749, %r28750, %r28866, %r28867, %r28868;
	// end inline asm
	// begin inline asm
	shfl.sync.down.b32 %r28754, %r28755, %r28866, %r28867, %r28868;
	// end inline asm
	// begin inline asm
	shfl.sync.down.b32 %r28759, %r28760, %r28866, %r28867, %r28868;
	// end inline asm
	// begin inline asm
	shfl.sync.down.b32 %r28764, %r28765, %r28866, %r28867, %r28868;
	// end inline asm
	// begin inline asm
	shfl.sync.down.b32 %r28769, %r28770, %r28866, %r28867, %r28868;
	// end inline asm
	// begin inline asm
	shfl.sync.down.b32 %r28774, %r28775, %r28866, %r28867, %r28868;
	// end inline asm
	// begin inline asm
	shfl.sync.down.b32 %r28779, %r28780, %r28866, %r28867, %r28868;
	// end inline asm
	// begin inline asm
	shfl.sync.down.b32 %r28784, %r28785, %r28866, %r28867, %r28868;
	// end inline asm
	// begin inline asm
	shfl.sync.down.b32 %r28789, %r28790, %r28866, %r28867, %r28868;
	// end inline asm
	// begin inline asm
	shfl.sync.down.b32 %r28794, %r28795, %r28866, %r28867, %r28868;
	// end inline asm
	// begin inline asm
	shfl.sync.down.b32 %r28799, %r28800, %r28866, %r28867, %r28868;
	// end inline asm
	// begin inline asm
	shfl.sync.down.b32 %r28804, %r28805, %r28866, %r28867, %r28868;
	// end inline asm
	// begin inline asm
	shfl.sync.down.b32 %r28809, %r28810, %r28866, %r28867, %r28868;
	// end inline asm
	// begin inline asm
	shfl.sync.down.b32 %r28814, %r28815, %r28866, %r28867, %r28868;
	// end inline asm
	// begin inline asm
	shfl.sync.down.b32 %r28819, %r28820, %r28866, %r28867, %r28868;
	// end inline asm
	// begin inline asm
	shfl.sync.down.b32 %r28824, %r28825, %r28866, %r28867, %r28868;
	// end inline asm
	// begin inline asm
	shfl.sync.down.b32 %r28829, %r28830, %r28866, %r28867, %r28868;
	// end inline asm
	// begin inline asm
	shfl.sync.down.b32 %r28834, %r28835, %r28866, %r28867, %r28868;
	// end inline asm
	// begin inline asm
	shfl.sync.down.b32 %r28839, %r28840, %r28866, %r28867, %r28868;
	// end inline asm
	// begin inline asm
	shfl.sync.down.b32 %r28844, %r28845, %r28866, %r28867, %r28868;
	// end inline asm
	// begin inline asm
	shfl.sync.down.b32 %r28849, %r28850, %r28866, %r28867, %r28868;
	// end inline asm
	// begin inline asm
	shfl.sync.down.b32 %r28854, %r28855, %r28866, %r28867, %r28868;
	// end inline asm
	// begin inline asm
	shfl.sync.down.b32 %r28859, %r28860, %r28866, %r28867, %r28868;
	// end inline asm
	// begin inline asm
	shfl.sync.down.b32 %r28864, %r28865, %r28866, %r28867, %r28868;
	// end inline asm
	setp.gt.s32 	%p105, %r28528, 30;
	@%p105 bra 	$L__BB5_19;
	cvt.u16.u32 	%rs16009, %r28549;
	mov.b64 	%rd249, {%r28539, %r28544};
	mov.b64 	%fd7, %rd249;
	st.local.u32 	[%rd2], %r28529;
	st.local.v2.u32 	[%rd2+8], {%r28539, %r28544};
	st.local.v2.b32 	[%rd2+16], {%r28549, %r28554};
	st.local.v2.b32 	[%rd2+24], {%r28559, %r28564};
	st.local.v2.b32 	[%rd2+32], {%r28569, %r28574};
	st.local.v2.b32 	[%rd2+40], {%r28579, %r28584};
	st.local.v2.b32 	[%rd2+48], {%r28589, %r28594};
	st.local.v2.b32 	[%rd2+56], {%r28599, %r28604};
	st.local.v2.b32 	[%rd2+64], {%r28609, %r28614};
	st.local.v2.b32 	[%rd2+72], {%r28619, %r28624};
	st.local.v2.b32 	[%rd2+80], {%r28629, %r28634};
	st.local.v2.b32 	[%rd2+88], {%r28639, %r28644};
	st.local.v2.b32 	[%rd2+96], {%r28649, %r28654};
	st.local.v2.b32 	[%rd2+104], {%r28659, %r28664};
	st.local.v2.b32 	[%rd2+112], {%r28669, %r28674};
	st.local.v2.b32 	[%rd2+120], {%r28679, %r28684};
	st.local.v2.b32 	[%rd2+128], {%r28689, %r28694};
	st.local.v2.b32 	[%rd2+136], {%r28699, %r28704};
	st.local.v2.b32 	[%rd2+144], {%r28709, %r28714};
	st.local.v2.b32 	[%rd2+152], {%r28719, %r28724};
	st.local.v2.b32 	[%rd2+160], {%r28729, %r28734};
	st.local.v2.b32 	[%rd2+168], {%r28739, %r28744};
	st.local.v2.b32 	[%rd2+176], {%r28749, %r28754};
	st.local.v2.b32 	[%rd2+184], {%r28759, %r28764};
	st.local.v2.b32 	[%rd2+192], {%r28769, %r28774};
	st.local.v2.b32 	[%rd2+200], {%r28779, %r28784};
	st.local.v2.b32 	[%rd2+208], {%r28789, %r28794};
	st.local.v2.b32 	[%rd2+216], {%r28799, %r28804};
	st.local.v2.b32 	[%rd2+224], {%r28809, %r28814};
	st.local.v2.b32 	[%rd2+232], {%r28819, %r28824};
	st.local.v2.b32 	[%rd2+240], {%r28829, %r28834};
	st.local.v2.b32 	[%rd2+248], {%r28839, %r28844};
	st.local.v2.b32 	[%rd2+256], {%r28849, %r28854};
	st.local.v2.b32 	[%rd2+264], {%r28859, %r28864};
	st.local.u32 	[%rd1], %r39559;
	st.local.f64 	[%rd1+8], %fd102;
	cvt.u32.u16 	%r29510, %rs16515;
	cvt.u32.u16 	%r29511, %rs16516;
	prmt.b32 	%r29512, %r29511, %r29510, 0x3340U;
	cvt.u32.u16 	%r29513, %rs16517;
	cvt.u32.u16 	%r29514, %rs16518;
	prmt.b32 	%r29515, %r29514, %r29513, 0x3340U;
	prmt.b32 	%r29516, %r29515, %r29512, 0x5410U;
	cvt.u32.u16 	%r29517, %rs16519;
	cvt.u32.u16 	%r29518, %rs16520;
	prmt.b32 	%r29519, %r29518, %r29517, 0x3340U;
	cvt.u32.u16 	%r29520, %rs16521;
	cvt.u32.u16 	%r29521, %rs16522;
	prmt.b32 	%r29522, %r29521, %r29520, 0x3340U;
	prmt.b32 	%r29523, %r29522, %r29519, 0x5410U;
	st.local.v2.b32 	[%rd1+16], {%r29523, %r29516};
	cvt.u32.u16 	%r29524, %rs16507;
	cvt.u32.u16 	%r29525, %rs16508;
	prmt.b32 	%r29526, %r29525, %r29524, 0x3340U;
	cvt.u32.u16 	%r29527, %rs16509;
	cvt.u32.u16 	%r29528, %rs16510;
	prmt.b32 	%r29529, %r29528, %r29527, 0x3340U;
	prmt.b32 	%r29530, %r29529, %r29526, 0x5410U;
	cvt.u32.u16 	%r29531, %rs16511;
	cvt.u32.u16 	%r29532, %rs16512;
	prmt.b32 	%r29533, %r29532, %r29531, 0x3340U;
	cvt.u32.u16 	%r29534, %rs16513;
	cvt.u32.u16 	%r29535, %rs16514;
	prmt.b32 	%r29536, %r29535, %r29534, 0x3340U;
	prmt.b32 	%r29537, %r29536, %r29533, 0x5410U;
	st.local.v2.b32 	[%rd1+24], {%r29537, %r29530};
	cvt.u32.u16 	%r29538, %rs16499;
	cvt.u32.u16 	%r29539, %rs16500;
	prmt.b32 	%r29540, %r29539, %r29538, 0x3340U;
	cvt.u32.u16 	%r29541, %rs16501;
	cvt.u32.u16 	%r29542, %rs16502;
	prmt.b32 	%r29543, %r29542, %r29541, 0x3340U;
	prmt.b32 	%r29544, %r29543, %r29540, 0x5410U;
	cvt.u32.u16 	%r29545, %rs16503;
	cvt.u32.u16 	%r29546, %rs16504;
	prmt.b32 	%r29547, %r29546, %r29545, 0x3340U;
	cvt.u32.u16 	%r29548, %rs16505;
	cvt.u32.u16 	%r29549, %rs16506;
	prmt.b32 	%r29550, %r29549, %r29548, 0x3340U;
	prmt.b32 	%r29551, %r29550, %r29547, 0x5410U;
	st.local.v2.b32 	[%rd1+32], {%r29551, %r29544};
	cvt.u32.u16 	%r29552, %rs16491;
	cvt.u32.u16 	%r29553, %rs16492;
	prmt.b32 	%r29554, %r29553, %r29552, 0x3340U;
	cvt.u32.u16 	%r29555, %rs16493;
	cvt.u32.u16 	%r29556, %rs16494;
	prmt.b32 	%r29557, %r29556, %r29555, 0x3340U;
	prmt.b32 	%r29558, %r29557, %r29554, 0x5410U;
	cvt.u32.u16 	%r29559, %rs16495;
	cvt.u32.u16 	%r29560, %rs16496;
	prmt.b32 	%r29561, %r29560, %r29559, 0x3340U;
	cvt.u32.u16 	%r29562, %rs16497;
	cvt.u32.u16 	%r29563, %rs16498;
	prmt.b32 	%r29564, %r29563, %r29562, 0x3340U;
	prmt.b32 	%r29565, %r29564, %r29561, 0x5410U;
	st.local.v2.b32 	[%rd1+40], {%r29565, %r29558};
	cvt.u32.u16 	%r29566, %rs16483;
	cvt.u32.u16 	%r29567, %rs16484;
	prmt.b32 	%r29568, %r29567, %r29566, 0x3340U;
	cvt.u32.u16 	%r29569, %rs16485;
	cvt.u32.u16 	%r29570, %rs16486;
	prmt.b32 	%r29571, %r29570, %r29569, 0x3340U;
	prmt.b32 	%r29572, %r29571, %r29568, 0x5410U;
	cvt.u32.u16 	%r29573, %rs16487;
	cvt.u32.u16 	%r29574, %rs16488;
	prmt.b32 	%r29575, %r29574, %r29573, 0x3340U;
	cvt.u32.u16 	%r29576, %rs16489;
	cvt.u32.u16 	%r29577, %rs16490;
	prmt.b32 	%r29578, %r29577, %r29576, 0x3340U;
	prmt.b32 	%r29579, %r29578, %r29575, 0x5410U;
	st.local.v2.b32 	[%rd1+48], {%r29579, %r29572};
	cvt.u32.u16 	%r29580, %rs16475;
	cvt.u32.u16 	%r29581, %rs16476;
	prmt.b32 	%r29582, %r29581, %r29580, 0x3340U;
	cvt.u32.u16 	%r29583, %rs16477;
	cvt.u32.u16 	%r29584, %rs16478;
	prmt.b32 	%r29585, %r29584, %r29583, 0x3340U;
	prmt.b32 	%r29586, %r29585, %r29582, 0x5410U;
	cvt.u32.u16 	%r29587, %rs16479;
	cvt.u32.u16 	%r29588, %rs16480;
	prmt.b32 	%r29589, %r29588, %r29587, 0x3340U;
	cvt.u32.u16 	%r29590, %rs16481;
	cvt.u32.u16 	%r29591, %rs16482;
	prmt.b32 	%r29592, %r29591, %r29590, 0x3340U;
	prmt.b32 	%r29593, %r29592, %r29589, 0x5410U;
	st.local.v2.b32 	[%rd1+56], {%r29593, %r29586};
	cvt.u32.u16 	%r29594, %rs16467;
	cvt.u32.u16 	%r29595, %rs16468;
	prmt.b32 	%r29596, %r29595, %r29594, 0x3340U;
	cvt.u32.u16 	%r29597, %rs16469;
	cvt.u32.u16 	%r29598, %rs16470;
	prmt.b32 	%r29599, %r29598, %r29597, 0x3340U;
	prmt.b32 	%r29600, %r29599, %r29596, 0x5410U;
	cvt.u32.u16 	%r29601, %rs16471;
	cvt.u32.u16 	%r29602, %rs16472;
	prmt.b32 	%r29603, %r29602, %r29601, 0x3340U;
	cvt.u32.u16 	%r29604, %rs16473;
	cvt.u32.u16 	%r29605, %rs16474;
	prmt.b32 	%r29606, %r29605, %r29604, 0x3340U;
	prmt.b32 	%r29607, %r29606, %r29603, 0x5410U;
	st.local.v2.b32 	[%rd1+64], {%r29607, %r29600};
	cvt.u32.u16 	%r29608, %rs16459;
	cvt.u32.u16 	%r29609, %rs16460;
	prmt.b32 	%r29610, %r29609, %r29608, 0x3340U;
	cvt.u32.u16 	%r29611, %rs16461;
	cvt.u32.u16 	%r29612, %rs16462;
	prmt.b32 	%r29613, %r29612, %r29611, 0x3340U;
	prmt.b32 	%r29614, %r29613, %r29610, 0x5410U;
	cvt.u32.u16 	%r29615, %rs16463;
	cvt.u32.u16 	%r29616, %rs16464;
	prmt.b32 	%r29617, %r29616, %r29615, 0x3340U;
	cvt.u32.u16 	%r29618, %rs16465;
	cvt.u32.u16 	%r29619, %rs16466;
	prmt.b32 	%r29620, %r29619, %r29618, 0x3340U;
	prmt.b32 	%r29621, %r29620, %r29617, 0x5410U;
	st.local.v2.b32 	[%rd1+72], {%r29621, %r29614};
	cvt.u32.u16 	%r29622, %rs16451;
	cvt.u32.u16 	%r29623, %rs16452;
	prmt.b32 	%r29624, %r29623, %r29622, 0x3340U;
	cvt.u32.u16 	%r29625, %rs16453;
	cvt.u32.u16 	%r29626, %rs16454;
	prmt.b32 	%r29627, %r29626, %r29625, 0x3340U;
	prmt.b32 	%r29628, %r29627, %r29624, 0x5410U;
	cvt.u32.u16 	%r29629, %rs16455;
	cvt.u32.u16 	%r29630, %rs16456;
	prmt.b32 	%r29631, %r29630, %r29629, 0x3340U;
	cvt.u32.u16 	%r29632, %rs16457;
	cvt.u32.u16 	%r29633, %rs16458;
	prmt.b32 	%r29634, %r29633, %r29632, 0x3340U;
	prmt.b32 	%r29635, %r29634, %r29631, 0x5410U;
	st.local.v2.b32 	[%rd1+80], {%r29635, %r29628};
	cvt.u32.u16 	%r29636, %rs16443;
	cvt.u32.u16 	%r29637, %rs16444;
	prmt.b32 	%r29638, %r29637, %r29636, 0x3340U;
	cvt.u32.u16 	%r29639, %rs16445;
	cvt.u32.u16 	%r29640, %rs16446;
	prmt.b32 	%r29641, %r29640, %r29639, 0x3340U;
	prmt.b32 	%r29642, %r29641, %r29638, 0x5410U;
	cvt.u32.u16 	%r29643, %rs16447;
	cvt.u32.u16 	%r29644, %rs16448;
	prmt.b32 	%r29645, %r29644, %r29643, 0x3340U;
	cvt.u32.u16 	%r29646, %rs16449;
	cvt.u32.u16 	%r29647, %rs16450;
	prmt.b32 	%r29648, %r29647, %r29646, 0x3340U;
	prmt.b32 	%r29649, %r29648, %r29645, 0x5410U;
	st.local.v2.b32 	[%rd1+88], {%r29649, %r29642};
	cvt.u32.u16 	%r29650, %rs16435;
	cvt.u32.u16 	%r29651, %rs16436;
	prmt.b32 	%r29652, %r29651, %r29650, 0x3340U;
	cvt.u32.u16 	%r29653, %rs16437;
	cvt.u32.u16 	%r29654, %rs16438;
	prmt.b32 	%r29655, %r29654, %r29653, 0x3340U;
	prmt.b32 	%r29656, %r29655, %r29652, 0x5410U;
	cvt.u32.u16 	%r29657, %rs16439;
	cvt.u32.u16 	%r29658, %rs16440;
	prmt.b32 	%r29659, %r29658, %r29657, 0x3340U;
	cvt.u32.u16 	%r29660, %rs16441;
	cvt.u32.u16 	%r29661, %rs16442;
	prmt.b32 	%r29662, %r29661, %r29660, 0x3340U;
	prmt.b32 	%r29663, %r29662, %r29659, 0x5410U;
	st.local.v2.b32 	[%rd1+96], {%r29663, %r29656};
	cvt.u32.u16 	%r29664, %rs16427;
	cvt.u32.u16 	%r29665, %rs16428;
	prmt.b32 	%r29666, %r29665, %r29664, 0x3340U;
	cvt.u32.u16 	%r29667, %rs16429;
	cvt.u32.u16 	%r29668, %rs16430;
	prmt.b32 	%r29669, %r29668, %r29667, 0x3340U;
	prmt.b32 	%r29670, %r29669, %r29666, 0x5410U;
	cvt.u32.u16 	%r29671, %rs16431;
	cvt.u32.u16 	%r29672, %rs16432;
	prmt.b32 	%r29673, %r29672, %r29671, 0x3340U;
	cvt.u32.u16 	%r29674, %rs16433;
	cvt.u32.u16 	%r29675, %rs16434;
	prmt.b32 	%r29676, %r29675, %r29674, 0x3340U;
	prmt.b32 	%r29677, %r29676, %r29673, 0x5410U;
	st.local.v2.b32 	[%rd1+104], {%r29677, %r29670};
	cvt.u32.u16 	%r29678, %rs16419;
	cvt.u32.u16 	%r29679, %rs16420;
	prmt.b32 	%r29680, %r29679, %r29678, 0x3340U;
	cvt.u32.u16 	%r29681, %rs16421;
	cvt.u32.u16 	%r29682, %rs16422;
	prmt.b32 	%r29683, %r29682, %r29681, 0x3340U;
	prmt.b32 	%r29684, %r29683, %r29680, 0x5410U;
	cvt.u32.u16 	%r29685, %rs16423;
	cvt.u32.u16 	%r29686, %rs16424;
	prmt.b32 	%r29687, %r29686, %r29685, 0x3340U;
	cvt.u32.u16 	%r29688, %rs16425;
	cvt.u32.u16 	%r29689, %rs16426;
	prmt.b32 	%r29690, %r29689, %r29688, 0x3340U;
	prmt.b32 	%r29691, %r29690, %r29687, 0x5410U;
	st.local.v2.b32 	[%rd1+112], {%r29691, %r29684};
	cvt.u32.u16 	%r29692, %rs16411;
	cvt.u32.u16 	%r29693, %rs16412;
	prmt.b32 	%r29694, %r29693, %r29692, 0x3340U;
	cvt.u32.u16 	%r29695, %rs16413;
	cvt.u32.u16 	%r29696, %rs16414;
	prmt.b32 	%r29697, %r29696, %r29695, 0x3340U;
	prmt.b32 	%r29698, %r29697, %r29694, 0x5410U;
	cvt.u32.u16 	%r29699, %rs16415;
	cvt.u32.u16 	%r29700, %rs16416;
	prmt.b32 	%r29701, %r29700, %r29699, 0x3340U;
	cvt.u32.u16 	%r29702, %rs16417;
	cvt.u32.u16 	%r29703, %rs16418;
	prmt.b32 	%r29704, %r29703, %r29702, 0x3340U;
	prmt.b32 	%r29705, %r29704, %r29701, 0x5410U;
	st.local.v2.b32 	[%rd1+120], {%r29705, %r29698};
	cvt.u32.u16 	%r29706, %rs16403;
	cvt.u32.u16 	%r29707, %rs16404;
	prmt.b32 	%r29708, %r29707, %r29706, 0x3340U;
	cvt.u32.u16 	%r29709, %rs16405;
	cvt.u32.u16 	%r29710, %rs16406;
	prmt.b32 	%r29711, %r29710, %r29709, 0x3340U;
	prmt.b32 	%r29712, %r29711, %r29708, 0x5410U;
	cvt.u32.u16 	%r29713, %rs16407;
	cvt.u32.u16 	%r29714, %rs16408;
	prmt.b32 	%r29715, %r29714, %r29713, 0x3340U;
	cvt.u32.u16 	%r29716, %rs16409;
	cvt.u32.u16 	%r29717, %rs16410;
	prmt.b32 	%r29718, %r29717, %r29716, 0x3340U;
	prmt.b32 	%r29719, %r29718, %r29715, 0x5410U;
	st.local.v2.b32 	[%rd1+128], {%r29719, %r29712};
	cvt.u32.u16 	%r29720, %rs16395;
	cvt.u32.u16 	%r29721, %rs16396;
	prmt.b32 	%r29722, %r29721, %r29720, 0x3340U;
	cvt.u32.u16 	%r29723, %rs16397;
	cvt.u32.u16 	%r29724, %rs16398;
	prmt.b32 	%r29725, %r29724, %r29723, 0x3340U;
	prmt.b32 	%r29726, %r29725, %r29722, 0x5410U;
	cvt.u32.u16 	%r29727, %rs16399;
	cvt.u32.u16 	%r29728, %rs16400;
	prmt.b32 	%r29729, %r29728, %r29727, 0x3340U;
	cvt.u32.u16 	%r29730, %rs16401;
	cvt.u32.u16 	%r29731, %rs16402;
	prmt.b32 	%r29732, %r29731, %r29730, 0x3340U;
	prmt.b32 	%r29733, %r29732, %r29729, 0x5410U;
	st.local.v2.b32 	[%rd1+136], {%r29733, %r29726};
	cvt.u32.u16 	%r29734, %rs16387;
	cvt.u32.u16 	%r29735, %rs16388;
	prmt.b32 	%r29736, %r29735, %r29734, 0x3340U;
	cvt.u32.u16 	%r29737, %rs16389;
	cvt.u32.u16 	%r29738, %rs16390;
	prmt.b32 	%r29739, %r29738, %r29737, 0x3340U;
	prmt.b32 	%r29740, %r29739, %r29736, 0x5410U;
	cvt.u32.u16 	%r29741, %rs16391;
	cvt.u32.u16 	%r29742, %rs16392;
	prmt.b32 	%r29743, %r29742, %r29741, 0x3340U;
	cvt.u32.u16 	%r29744, %rs16393;
	cvt.u32.u16 	%r29745, %rs16394;
	prmt.b32 	%r29746, %r29745, %r29744, 0x3340U;
	prmt.b32 	%r29747, %r29746, %r29743, 0x5410U;
	st.local.v2.b32 	[%rd1+144], {%r29747, %r29740};
	cvt.u32.u16 	%r29748, %rs16379;
	cvt.u32.u16 	%r29749, %rs16380;
	prmt.b32 	%r29750, %r29749, %r29748, 0x3340U;
	cvt.u32.u16 	%r29751, %rs16381;
	cvt.u32.u16 	%r29752, %rs16382;
	prmt.b32 	%r29753, %r29752, %r29751, 0x3340U;
	prmt.b32 	%r29754, %r29753, %r29750, 0x5410U;
	cvt.u32.u16 	%r29755, %rs16383;
	cvt.u32.u16 	%r29756, %rs16384;
	prmt.b32 	%r29757, %r29756, %r29755, 0x3340U;
	cvt.u32.u16 	%r29758, %rs16385;
	cvt.u32.u16 	%r29759, %rs16386;
	prmt.b32 	%r29760, %r29759, %r29758, 0x3340U;
	prmt.b32 	%r29761, %r29760, %r29757, 0x5410U;
	st.local.v2.b32 	[%rd1+152], {%r29761, %r29754};
	cvt.u32.u16 	%r29762, %rs16371;
	cvt.u32.u16 	%r29763, %rs16372;
	prmt.b32 	%r29764, %r29763, %r29762, 0x3340U;
	cvt.u32.u16 	%r29765, %rs16373;
	cvt.u32.u16 	%r29766, %rs16374;
	prmt.b32 	%r29767, %r29766, %r29765, 0x3340U;
	prmt.b32 	%r29768, %r29767, %r29764, 0x5410U;
	cvt.u32.u16 	%r29769, %rs16375;
	cvt.u32.u16 	%r29770, %rs16376;
	prmt.b32 	%r29771, %r29770, %r29769, 0x3340U;
	cvt.u32.u16 	%r29772, %rs16377;
	cvt.u32.u16 	%r29773, %rs16378;
	prmt.b32 	%r29774, %r29773, %r29772, 0x3340U;
	prmt.b32 	%r29775, %r29774, %r29771, 0x5410U;
	st.local.v2.b32 	[%rd1+160], {%r29775, %r29768};
	cvt.u32.u16 	%r29776, %rs16363;
	cvt.u32.u16 	%r29777, %rs16364;
	prmt.b32 	%r29778, %r29777, %r29776, 0x3340U;
	cvt.u32.u16 	%r29779, %rs16365;
	cvt.u32.u16 	%r29780, %rs16366;
	prmt.b32 	%r29781, %r29780, %r29779, 0x3340U;
	prmt.b32 	%r29782, %r29781, %r29778, 0x5410U;
	cvt.u32.u16 	%r29783, %rs16367;
	cvt.u32.u16 	%r29784, %rs16368;
	prmt.b32 	%r29785, %r29784, %r29783, 0x3340U;
	cvt.u32.u16 	%r29786, %rs16369;
	cvt.u32.u16 	%r29787, %rs16370;
	prmt.b32 	%r29788, %r29787, %r29786, 0x3340U;
	prmt.b32 	%r29789, %r29788, %r29785, 0x5410U;
	st.local.v2.b32 	[%rd1+168], {%r29789, %r29782};
	cvt.u32.u16 	%r29790, %rs16355;
	cvt.u32.u16 	%r29791, %rs16356;
	prmt.b32 	%r29792, %r29791, %r29790, 0x3340U;
	cvt.u32.u16 	%r29793, %rs16357;
	cvt.u32.u16 	%r29794, %rs16358;
	prmt.b32 	%r29795, %r29794, %r29793, 0x3340U;
	prmt.b32 	%r29796, %r29795, %r29792, 0x5410U;
	cvt.u32.u16 	%r29797, %rs16359;
	cvt.u32.u16 	%r29798, %rs16360;
	prmt.b32 	%r29799, %r29798, %r29797, 0x3340U;
	cvt.u32.u16 	%r29800, %rs16361;
	cvt.u32.u16 	%r29801, %rs16362;
	prmt.b32 	%r29802, %r29801, %r29800, 0x3340U;
	prmt.b32 	%r29803, %r29802, %r29799, 0x5410U;
	st.local.v2.b32 	[%rd1+176], {%r29803, %r29796};
	cvt.u32.u16 	%r29804, %rs16347;
	cvt.u32.u16 	%r29805, %rs16348;
	prmt.b32 	%r29806, %r29805, %r29804, 0x3340U;
	cvt.u32.u16 	%r29807, %rs16349;
	cvt.u32.u16 	%r29808, %rs16350;
	prmt.b32 	%r29809, %r29808, %r29807, 0x3340U;
	prmt.b32 	%r29810, %r29809, %r29806, 0x5410U;
	cvt.u32.u16 	%r29811, %rs16351;
	cvt.u32.u16 	%r29812, %rs16352;
	prmt.b32 	%r29813, %r29812, %r29811, 0x3340U;
	cvt.u32.u16 	%r29814, %rs16353;
	cvt.u32.u16 	%r29815, %rs16354;
	prmt.b32 	%r29816, %r29815, %r29814, 0x3340U;
	prmt.b32 	%r29817, %r29816, %r29813, 0x5410U;
	st.local.v2.b32 	[%rd1+184], {%r29817, %r29810};
	cvt.u32.u16 	%r29818, %rs16339;
	cvt.u32.u16 	%r29819, %rs16340;
	prmt.b32 	%r29820, %r29819, %r29818, 0x3340U;
	cvt.u32.u16 	%r29821, %rs16341;
	cvt.u32.u16 	%r29822, %rs16342;
	prmt.b32 	%r29823, %r29822, %r29821, 0x3340U;
	prmt.b32 	%r29824, %r29823, %r29820, 0x5410U;
	cvt.u32.u16 	%r29825, %rs16343;
	cvt.u32.u16 	%r29826, %rs16344;
	prmt.b32 	%r29827, %r29826, %r29825, 0x3340U;
	cvt.u32.u16 	%r29828, %rs16345;
	cvt.u32.u16 	%r29829, %rs16346;
	prmt.b32 	%r29830, %r29829, %r29828, 0x3340U;
	prmt.b32 	%r29831, %r29830, %r29827, 0x5410U;
	st.local.v2.b32 	[%rd1+192], {%r29831, %r29824};
	cvt.u32.u16 	%r29832, %rs16331;
	cvt.u32.u16 	%r29833, %rs16332;
	prmt.b32 	%r29834, %r29833, %r29832, 0x3340U;
	cvt.u32.u16 	%r29835, %rs16333;
	cvt.u32.u16 	%r29836, %rs16334;
	prmt.b32 	%r29837, %r29836, %r29835, 0x3340U;
	prmt.b32 	%r29838, %r29837, %r29834, 0x5410U;
	cvt.u32.u16 	%r29839, %rs16335;
	cvt.u32.u16 	%r29840, %rs16336;
	prmt.b32 	%r29841, %r29840, %r29839, 0x3340U;
	cvt.u32.u16 	%r29842, %rs16337;
	cvt.u32.u16 	%r29843, %rs16338;
	prmt.b32 	%r29844, %r29843, %r29842, 0x3340U;
	prmt.b32 	%r29845, %r29844, %r29841, 0x5410U;
	st.local.v2.b32 	[%rd1+200], {%r29845, %r29838};
	cvt.u32.u16 	%r29846, %rs16323;
	cvt.u32.u16 	%r29847, %rs16324;
	prmt.b32 	%r29848, %r29847, %r29846, 0x3340U;
	cvt.u32.u16 	%r29849, %rs16325;
	cvt.u32.u16 	%r29850, %rs16326;
	prmt.b32 	%r29851, %r29850, %r29849, 0x3340U;
	prmt.b32 	%r29852, %r29851, %r29848, 0x5410U;
	cvt.u32.u16 	%r29853, %rs16327;
	cvt.u32.u16 	%r29854, %rs16328;
	prmt.b32 	%r29855, %r29854, %r29853, 0x3340U;
	cvt.u32.u16 	%r29856, %rs16329;
	cvt.u32.u16 	%r29857, %rs16330;
	prmt.b32 	%r29858, %r29857, %r29856, 0x3340U;
	prmt.b32 	%r29859, %r29858, %r29855, 0x5410U;
	st.local.v2.b32 	[%rd1+208], {%r29859, %r29852};
	cvt.u32.u16 	%r29860, %rs16315;
	cvt.u32.u16 	%r29861, %rs16316;
	prmt.b32 	%r29862, %r29861, %r29860, 0x3340U;
	cvt.u32.u16 	%r29863, %rs16317;
	cvt.u32.u16 	%r29864, %rs16318;
	prmt.b32 	%r29865, %r29864, %r29863, 0x3340U;
	prmt.b32 	%r29866, %r29865, %r29862, 0x5410U;
	cvt.u32.u16 	%r29867, %rs16319;
	cvt.u32.u16 	%r29868, %rs16320;
	prmt.b32 	%r29869, %r29868, %r29867, 0x3340U;
	cvt.u32.u16 	%r29870, %rs16321;
	cvt.u32.u16 	%r29871, %rs16322;
	prmt.b32 	%r29872, %r29871, %r29870, 0x3340U;
	prmt.b32 	%r29873, %r29872, %r29869, 0x5410U;
	st.local.v2.b32 	[%rd1+216], {%r29873, %r29866};
	cvt.u32.u16 	%r29874, %rs16307;
	cvt.u32.u16 	%r29875, %rs16308;
	prmt.b32 	%r29876, %r29875, %r29874, 0x3340U;
	cvt.u32.u16 	%r29877, %rs16309;
	cvt.u32.u16 	%r29878, %rs16310;
	prmt.b32 	%r29879, %r29878, %r29877, 0x3340U;
	prmt.b32 	%r29880, %r29879, %r29876, 0x5410U;
	cvt.u32.u16 	%r29881, %rs16311;
	cvt.u32.u16 	%r29882, %rs16312;
	prmt.b32 	%r29883, %r29882, %r29881, 0x3340U;
	cvt.u32.u16 	%r29884, %rs16313;
	cvt.u32.u16 	%r29885, %rs16314;
	prmt.b32 	%r29886, %r29885, %r29884, 0x3340U;
	prmt.b32 	%r29887, %r29886, %r29883, 0x5410U;
	st.local.v2.b32 	[%rd1+224], {%r29887, %r29880};
	cvt.u32.u16 	%r29888, %rs16299;
	cvt.u32.u16 	%r29889, %rs16300;
	prmt.b32 	%r29890, %r29889, %r29888, 0x3340U;
	cvt.u32.u16 	%r29891, %rs16301;
	cvt.u32.u16 	%r29892, %rs16302;
	prmt.b32 	%r29893, %r29892, %r29891, 0x3340U;
	prmt.b32 	%r29894, %r29893, %r29890, 0x5410U;
	cvt.u32.u16 	%r29895, %rs16303;
	cvt.u32.u16 	%r29896, %rs16304;
	prmt.b32 	%r29897, %r29896, %r29895, 0x3340U;
	cvt.u32.u16 	%r29898, %rs16305;
	cvt.u32.u16 	%r29899, %rs16306;
	prmt.b32 	%r29900, %r29899, %r29898, 0x3340U;
	prmt.b32 	%r29901, %r29900, %r29897, 0x5410U;
	st.local.v2.b32 	[%rd1+232], {%r29901, %r29894};
	cvt.u32.u16 	%r29902, %rs16291;
	cvt.u32.u16 	%r29903, %rs16292;
	prmt.b32 	%r29904, %r29903, %r29902, 0x3340U;
	cvt.u32.u16 	%r29905, %rs16293;
	cvt.u32.u16 	%r29906, %rs16294;
	prmt.b32 	%r29907, %r29906, %r29905, 0x3340U;
	prmt.b32 	%r29908, %r29907, %r29904, 0x5410U;
	cvt.u32.u16 	%r29909, %rs16295;
	cvt.u32.u16 	%r29910, %rs16296;
	prmt.b32 	%r29911, %r29910, %r29909, 0x3340U;
	cvt.u32.u16 	%r29912, %rs16297;
	cvt.u32.u16 	%r29913, %rs16298;
	prmt.b32 	%r29914, %r29913, %r29912, 0x3340U;
	prmt.b32 	%r29915, %r29914, %r29911, 0x5410U;
	st.local.v2.b32 	[%rd1+240], {%r29915, %r29908};
	cvt.u32.u16 	%r29916, %rs16283;
	cvt.u32.u16 	%r29917, %rs16284;
	prmt.b32 	%r29918, %r29917, %r29916, 0x3340U;
	cvt.u32.u16 	%r29919, %rs16285;
	cvt.u32.u16 	%r29920, %rs16286;
	prmt.b32 	%r29921, %r29920, %r29919, 0x3340U;
	prmt.b32 	%r29922, %r29921, %r29918, 0x5410U;
	cvt.u32.u16 	%r29923, %rs16287;
	cvt.u32.u16 	%r29924, %rs16288;
	prmt.b32 	%r29925, %r29924, %r29923, 0x3340U;
	cvt.u32.u16 	%r29926, %rs16289;
	cvt.u32.u16 	%r29927, %rs16290;
	prmt.b32 	%r29928, %r29927, %r29926, 0x3340U;
	prmt.b32 	%r29929, %r29928, %r29925, 0x5410U;
	st.local.v2.b32 	[%rd1+248], {%r29929, %r29922};
	cvt.u32.u16 	%r29930, %rs16275;
	cvt.u32.u16 	%r29931, %rs16276;
	prmt.b32 	%r29932, %r29931, %r29930, 0x3340U;
	cvt.u32.u16 	%r29933, %rs16277;
	cvt.u32.u16 	%r29934, %rs16278;
	prmt.b32 	%r29935, %r29934, %r29933, 0x3340U;
	prmt.b32 	%r29936, %r29935, %r29932, 0x5410U;
	cvt.u32.u16 	%r29937, %rs16279;
	cvt.u32.u16 	%r29938, %rs16280;
	prmt.b32 	%r29939, %r29938, %r29937, 0x3340U;
	cvt.u32.u16 	%r29940, %rs16281;
	cvt.u32.u16 	%r29941, %rs16282;
	prmt.b32 	%r29942, %r29941, %r29940, 0x3340U;
	prmt.b32 	%r29943, %r29942, %r29939, 0x5410U;
	st.local.v2.b32 	[%rd1+256], {%r29943, %r29936};
	cvt.u32.u16 	%r29944, %rs16267;
	cvt.u32.u16 	%r29945, %rs16268;
	prmt.b32 	%r29946, %r29945, %r29944, 0x3340U;
	cvt.u32.u16 	%r29947, %rs16269;
	cvt.u32.u16 	%r29948, %rs16270;
	prmt.b32 	%r29949, %r29948, %r29947, 0x3340U;
	prmt.b32 	%r29950, %r29949, %r29946, 0x5410U;
	cvt.u32.u16 	%r29951, %rs16271;
	cvt.u32.u16 	%r29952, %rs16272;
	prmt.b32 	%r29953, %r29952, %r29951, 0x3340U;
	cvt.u32.u16 	%r29954, %rs16273;
	cvt.u32.u16 	%r29955, %rs16274;
	prmt.b32 	%r29956, %r29955, %r29954, 0x3340U;
	prmt.b32 	%r29957, %r29956, %r29953, 0x5410U;
	st.local.v2.b32 	[%rd1+264], {%r29957, %r29950};
	mov.b32 	%r39550, 0;
$L__BB5_14:
	mov.u32 	%r39553, %r39550;
	cvt.u64.u32 	%rd250, %r39553;
	add.s64 	%rd251, %rd1, %rd250;
	ld.local.u8 	%rs14954, [%rd251+16];
	setp.ne.s16 	%p106, %rs14954, 0;
	add.s32 	%r39550, %r39553, 1;
	@%p106 bra 	$L__BB5_14;
	and.b16  	%rs14955, %rs16009, 255;
	setp.eq.s16 	%p107, %rs14955, 0;
	@%p107 bra 	$L__BB5_18;
	mov.b32 	%r39551, 0;
$L__BB5_17:
	cvt.u64.u32 	%rd252, %r39553;
	add.s64 	%rd253, %rd1, %rd252;
	st.local.u8 	[%rd253+16], %rs16009;
	add.s32 	%r39553, %r39553, 1;
	add.s32 	%r92, %r39551, 1;
	cvt.u64.u32 	%rd254, %r39551;
	add.s64 	%rd255, %rd2, %rd254;
	ld.local.u8 	%rs16009, [%rd255+17];
	setp.ne.s16 	%p108, %rs16009, 0;
	mov.u32 	%r39551, %r92;
	@%p108 bra 	$L__BB5_17;
$L__BB5_18:
	cvt.u64.u32 	%rd256, %r39553;
	add.s64 	%rd257, %rd1, %rd256;
	mov.b16 	%rs14956, 0;
	st.local.u8 	[%rd257+16], %rs14956;
	add.s32 	%r39559, %r39559, %r28529;
	st.local.u32 	[%rd1], %r39559;
	add.f64 	%fd102, %fd102, %fd7;
	st.local.f64 	[%rd1+8], %fd102;
	ld.local.v2.b32 	{%r29959, %r29960}, [%rd1+16];
	bfe.u32 	%r29961, %r29959, 0, 8;
	cvt.u16.u32 	%rs16522, %r29961;
	bfe.u32 	%r29962, %r29959, 8, 8;
	cvt.u16.u32 	%rs16521, %r29962;
	bfe.u32 	%r29963, %r29959, 16, 8;
	cvt.u16.u32 	%rs16520, %r29963;
	bfe.u32 	%r29964, %r29959, 24, 8;
	cvt.u16.u32 	%rs16519, %r29964;
	bfe.u32 	%r29965, %r29960, 0, 8;
	cvt.u16.u32 	%rs16518, %r29965;
	bfe.u32 	%r29966, %r29960, 8, 8;
	cvt.u16.u32 	%rs16517, %r29966;
	bfe.u32 	%r29967, %r29960, 16, 8;
	cvt.u16.u32 	%rs16516, %r29967;
	bfe.u32 	%r29968, %r29960, 24, 8;
	cvt.u16.u32 	%rs16515, %r29968;
	ld.local.v2.b32 	{%r29969, %r29970}, [%rd1+24];
	bfe.u32 	%r29971, %r29969, 0, 8;
	cvt.u16.u32 	%rs16514, %r29971;
	bfe.u32 	%r29972, %r29969, 8, 8;
	cvt.u16.u32 	%rs16513, %r29972;
	bfe.u32 	%r29973, %r29969, 16, 8;
	cvt.u16.u32 	%rs16512, %r29973;
	bfe.u32 	%r29974, %r29969, 24, 8;
	cvt.u16.u32 	%rs16511, %r29974;
	bfe.u32 	%r29975, %r29970, 0, 8;
	cvt.u16.u32 	%rs16510, %r29975;
	bfe.u32 	%r29976, %r29970, 8, 8;
	cvt.u16.u32 	%rs16509, %r29976;
	bfe.u32 	%r29977, %r29970, 16, 8;
	cvt.u16.u32 	%rs16508, %r29977;
	bfe.u32 	%r29978, %r29970, 24, 8;
	cvt.u16.u32 	%rs16507, %r29978;
	ld.local.v2.b32 	{%r29979, %r29980}, [%rd1+32];
	bfe.u32 	%r29981, %r29979, 0, 8;
	cvt.u16.u32 	%rs16506, %r29981;
	bfe.u32 	%r29982, %r29979, 8, 8;
	cvt.u16.u32 	%rs16505, %r29982;
	bfe.u32 	%r29983, %r29979, 16, 8;
	cvt.u16.u32 	%rs16504, %r29983;
	bfe.u32 	%r29984, %r29979, 24, 8;
	cvt.u16.u32 	%rs16503, %r29984;
	bfe.u32 	%r29985, %r29980, 0, 8;
	cvt.u16.u32 	%rs16502, %r29985;
	bfe.u32 	%r29986, %r29980, 8, 8;
	cvt.u16.u32 	%rs16501, %r29986;
	bfe.u32 	%r29987, %r29980, 16, 8;
	cvt.u16.u32 	%rs16500, %r29987;
	bfe.u32 	%r29988, %r29980, 24, 8;
	cvt.u16.u32 	%rs16499, %r29988;
	ld.local.v2.b32 	{%r29989, %r29990}, [%rd1+40];
	bfe.u32 	%r29991, %r29989, 0, 8;
	cvt.u16.u32 	%rs16498, %r29991;
	bfe.u32 	%r29992, %r29989, 8, 8;
	cvt.u16.u32 	%rs16497, %r29992;
	bfe.u32 	%r29993, %r29989, 16, 8;
	cvt.u16.u32 	%rs16496, %r29993;
	bfe.u32 	%r29994, %r29989, 24, 8;
	cvt.u16.u32 	%rs16495, %r29994;
	bfe.u32 	%r29995, %r29990, 0, 8;
	cvt.u16.u32 	%rs16494, %r29995;
	bfe.u32 	%r29996, %r29990, 8, 8;
	cvt.u16.u32 	%rs16493, %r29996;
	bfe.u32 	%r29997, %r29990, 16, 8;
	cvt.u16.u32 	%rs16492, %r29997;
	bfe.u32 	%r29998, %r29990, 24, 8;
	cvt.u16.u32 	%rs16491, %r29998;
	ld.local.v2.b32 	{%r29999, %r30000}, [%rd1+48];
	bfe.u32 	%r30001, %r29999, 0, 8;
	cvt.u16.u32 	%rs16490, %r30001;
	bfe.u32 	%r30002, %r29999, 8, 8;
	cvt.u16.u32 	%rs16489, %r30002;
	bfe.u32 	%r30003, %r29999, 16, 8;
	cvt.u16.u32 	%rs16488, %r30003;
	bfe.u32 	%r30004, %r29999, 24, 8;
	cvt.u16.u32 	%rs16487, %r30004;
	bfe.u32 	%r30005, %r30000, 0, 8;
	cvt.u16.u32 	%rs16486, %r30005;
	bfe.u32 	%r30006, %r30000, 8, 8;
	cvt.u16.u32 	%rs16485, %r30006;
	bfe.u32 	%r30007, %r30000, 16, 8;
	cvt.u16.u32 	%rs16484, %r30007;
	bfe.u32 	%r30008, %r30000, 24, 8;
	cvt.u16.u32 	%rs16483, %r30008;
	ld.local.v2.b32 	{%r30009, %r30010}, [%rd1+56];
	bfe.u32 	%r30011, %r30009, 0, 8;
	cvt.u16.u32 	%rs16482, %r30011;
	bfe.u32 	%r30012, %r30009, 8, 8;
	cvt.u16.u32 	%rs16481, %r30012;
	bfe.u32 	%r30013, %r30009, 16, 8;
	cvt.u16.u32 	%rs16480, %r30013;
	bfe.u32 	%r30014, %r30009, 24, 8;
	cvt.u16.u32 	%rs16479, %r30014;
	bfe.u32 	%r30015, %r30010, 0, 8;
	cvt.u16.u32 	%rs16478, %r30015;
	bfe.u32 	%r30016, %r30010, 8, 8;
	cvt.u16.u32 	%rs16477, %r30016;
	bfe.u32 	%r30017, %r30010, 16, 8;
	cvt.u16.u32 	%rs16476, %r30017;
	bfe.u32 	%r30018, %r30010, 24, 8;
	cvt.u16.u32 	%rs16475, %r30018;
	ld.local.v2.b32 	{%r30019, %r30020}, [%rd1+64];
	bfe.u32 	%r30021, %r30019, 0, 8;
	cvt.u16.u32 	%rs16474, %r30021;
	bfe.u32 	%r30022, %r30019, 8, 8;
	cvt.u16.u32 	%rs16473, %r30022;
	bfe.u32 	%r30023, %r30019, 16, 8;
	cvt.u16.u32 	%rs16472, %r30023;
	bfe.u32 	%r30024, %r30019, 24, 8;
	cvt.u16.u32 	%rs16471, %r30024;
	bfe.u32 	%r30025, %r30020, 0, 8;
	cvt.u16.u32 	%rs16470, %r30025;
	bfe.u32 	%r30026, %r30020, 8, 8;
	cvt.u16.u32 	%rs16469, %r30026;
	bfe.u32 	%r30027, %r30020, 16, 8;
	cvt.u16.u32 	%rs16468, %r30027;
	bfe.u32 	%r30028, %r30020, 24, 8;
	cvt.u16.u32 	%rs16467, %r30028;
	ld.local.v2.b32 	{%r30029, %r30030}, [%rd1+72];
	bfe.u32 	%r30031, %r30029, 0, 8;
	cvt.u16.u32 	%rs16466, %r30031;
	bfe.u32 	%r30032, %r30029, 8, 8;
	cvt.u16.u32 	%rs16465, %r30032;
	bfe.u32 	%r30033, %r30029, 16, 8;
	cvt.u16.u32 	%rs16464, %r30033;
	bfe.u32 	%r30034, %r30029, 24, 8;
	cvt.u16.u32 	%rs16463, %r30034;
	bfe.u32 	%r30035, %r30030, 0, 8;
	cvt.u16.u32 	%rs16462, %r30035;
	bfe.u32 	%r30036, %r30030, 8, 8;
	cvt.u16.u32 	%rs16461, %r30036;
	bfe.u32 	%r30037, %r30030, 16, 8;
	cvt.u16.u32 	%rs16460, %r30037;
	bfe.u32 	%r30038, %r30030, 24, 8;
	cvt.u16.u32 	%rs16459, %r30038;
	ld.local.v2.b32 	{%r30039, %r30040}, [%rd1+80];
	bfe.u32 	%r30041, %r30039, 0, 8;
	cvt.u16.u32 	%rs16458, %r30041;
	bfe.u32 	%r30042, %r30039, 8, 8;
	cvt.u16.u32 	%rs16457, %r30042;
	bfe.u32 	%r30043, %r30039, 16, 8;
	cvt.u16.u32 	%rs16456, %r30043;
	bfe.u32 	%r30044, %r30039, 24, 8;
	cvt.u16.u32 	%rs16455, %r30044;
	bfe.u32 	%r30045, %r30040, 0, 8;
	cvt.u16.u32 	%rs16454, %r30045;
	bfe.u32 	%r30046, %r30040, 8, 8;
	cvt.u16.u32 	%rs16453, %r30046;
	bfe.u32 	%r30047, %r30040, 16, 8;
	cvt.u16.u32 	%rs16452, %r30047;
	bfe.u32 	%r30048, %r30040, 24, 8;
	cvt.u16.u32 	%rs16451, %r30048;
	ld.local.v2.b32 	{%r30049, %r30050}, [%rd1+88];
	bfe.u32 	%r30051, %r30049, 0, 8;
	cvt.u16.u32 	%rs16450, %r30051;
	bfe.u32 	%r30052, %r30049, 8, 8;
	cvt.u16.u32 	%rs16449, %r30052;
	bfe.u32 	%r30053, %r30049, 16, 8;
	cvt.u16.u32 	%rs16448, %r30053;
	bfe.u32 	%r30054, %r30049, 24, 8;
	cvt.u16.u32 	%rs16447, %r30054;
	bfe.u32 	%r30055, %r30050, 0, 8;
	cvt.u16.u32 	%rs16446, %r30055;
	bfe.u32 	%r30056, %r30050, 8, 8;
	cvt.u16.u32 	%rs16445, %r30056;
	bfe.u32 	%r30057, %r30050, 16, 8;
	cvt.u16.u32 	%rs16444, %r30057;
	bfe.u32 	%r30058, %r30050, 24, 8;
	cvt.u16.u32 	%rs16443, %r30058;
	ld.local.v2.b32 	{%r30059, %r30060}, [%rd1+96];
	bfe.u32 	%r30061, %r30059, 0, 8;
	cvt.u16.u32 	%rs16442, %r30061;
	bfe.u32 	%r30062, %r30059, 8, 8;
	cvt.u16.u32 	%rs16441, %r30062;
	bfe.u32 	%r30063, %r30059, 16, 8;
	cvt.u16.u32 	%rs16440, %r30063;
	bfe.u32 	%r30064, %r30059, 24, 8;
	cvt.u16.u32 	%rs16439, %r30064;
	bfe.u32 	%r30065, %r30060, 0, 8;
	cvt.u16.u32 	%rs16438, %r30065;
	bfe.u32 	%r30066, %r30060, 8, 8;
	cvt.u16.u32 	%rs16437, %r30066;
	bfe.u32 	%r30067, %r30060, 16, 8;
	cvt.u16.u32 	%rs16436, %r30067;
	bfe.u32 	%r30068, %r30060, 24, 8;
	cvt.u16.u32 	%rs16435, %r30068;
	ld.local.v2.b32 	{%r30069, %r30070}, [%rd1+104];
	bfe.u32 	%r30071, %r30069, 0, 8;
	cvt.u16.u32 	%rs16434, %r30071;
	bfe.u32 	%r30072, %r30069, 8, 8;
	cvt.u16.u32 	%rs16433, %r30072;
	bfe.u32 	%r30073, %r30069, 16, 8;
	cvt.u16.u32 	%rs16432, %r30073;
	bfe.u32 	%r30074, %r30069, 24, 8;
	cvt.u16.u32 	%rs16431, %r30074;
	bfe.u32 	%r30075, %r30070, 0, 8;
	cvt.u16.u32 	%rs16430, %r30075;
	bfe.u32 	%r30076, %r30070, 8, 8;
	cvt.u16.u32 	%rs16429, %r30076;
	bfe.u32 	%r30077, %r30070, 16, 8;
	cvt.u16.u32 	%rs16428, %r30077;
	bfe.u32 	%r30078, %r30070, 24, 8;
	cvt.u16.u32 	%rs16427, %r30078;
	ld.local.v2.b32 	{%r30079, %r30080}, [%rd1+112];
	bfe.u32 	%r30081, %r30079, 0, 8;
	cvt.u16.u32 	%rs16426, %r30081;
	bfe.u32 	%r30082, %r30079, 8, 8;
	cvt.u16.u32 	%rs16425, %r30082;
	bfe.u32 	%r30083, %r30079, 16, 8;
	cvt.u16.u32 	%rs16424, %r30083;
	bfe.u32 	%r30084, %r30079, 24, 8;
	cvt.u16.u32 	%rs16423, %r30084;
	bfe.u32 	%r30085, %r30080, 0, 8;
	cvt.u16.u32 	%rs16422, %r30085;
	bfe.u32 	%r30086, %r30080, 8, 8;
	cvt.u16.u32 	%rs16421, %r30086;
	bfe.u32 	%r30087, %r30080, 16, 8;
	cvt.u16.u32 	%rs16420, %r30087;
	bfe.u32 	%r30088, %r30080, 24, 8;
	cvt.u16.u32 	%rs16419, %r30088;
	ld.local.v2.b32 	{%r30089, %r30090}, [%rd1+120];
	bfe.u32 	%r30091, %r30089, 0, 8;
	cvt.u16.u32 	%rs16418, %r30091;
	bfe.u32 	%r30092, %r30089, 8, 8;
	cvt.u16.u32 	%rs16417, %r30092;
	bfe.u32 	%r30093, %r30089, 16, 8;
	cvt.u16.u32 	%rs16416, %r30093;
	bfe.u32 	%r30094, %r30089, 24, 8;
	cvt.u16.u32 	%rs16415, %r30094;
	bfe.u32 	%r30095, %r30090, 0, 8;
	cvt.u16.u32 	%rs16414, %r30095;
	bfe.u32 	%r30096, %r30090, 8, 8;
	cvt.u16.u32 	%rs16413, %r30096;
	bfe.u32 	%r30097, %r30090, 16, 8;
	cvt.u16.u32 	%rs16412, %r30097;
	bfe.u32 	%r30098, %r30090, 24, 8;
	cvt.u16.u32 	%rs16411, %r30098;
	ld.local.v2.b32 	{%r30099, %r30100}, [%rd1+128];
	bfe.u32 	%r30101, %r30099, 0, 8;
	cvt.u16.u32 	%rs16410, %r30101;
	bfe.u32 	%r30102, %r30099, 8, 8;
	cvt.u16.u32 	%rs16409, %r30102;
	bfe.u32 	%r30103, %r30099, 16, 8;
	cvt.u16.u32 	%rs16408, %r30103;
	bfe.u32 	%r30104, %r30099, 24, 8;
	cvt.u16.u32 	%rs16407, %r30104;
	bfe.u32 	%r30105, %r30100, 0, 8;
	cvt.u16.u32 	%rs16406, %r30105;
	bfe.u32 	%r30106, %r30100, 8, 8;
	cvt.u16.u32 	%rs16405, %r30106;
	bfe.u32 	%r30107, %r30100, 16, 8;
	cvt.u16.u32 	%rs16404, %r30107;
	bfe.u32 	%r30108, %r30100, 24, 8;
	cvt.u16.u32 	%rs16403, %r30108;
	ld.local.v2.b32 	{%r30109, %r30110}, [%rd1+136];
	bfe.u32 	%r30111, %r30109, 0, 8;
	cvt.u16.u32 	%rs16402, %r30111;
	bfe.u32 	%r30112, %r30109, 8, 8;
	cvt.u16.u32 	%rs16401, %r30112;
	bfe.u32 	%r30113, %r30109, 16, 8;
	cvt.u16.u32 	%rs16400, %r30113;
	bfe.u32 	%r30114, %r30109, 24, 8;
	cvt.u16.u32 	%rs16399, %r30114;
	bfe.u32 	%r30115, %r30110, 0, 8;
	cvt.u16.u32 	%rs16398, %r30115;
	bfe.u32 	%r30116, %r30110, 8, 8;
	cvt.u16.u32 	%rs16397, %r30116;
	bfe.u32 	%r30117, %r30110, 16, 8;
	cvt.u16.u32 	%rs16396, %r30117;
	bfe.u32 	%r30118, %r30110, 24, 8;
	cvt.u16.u32 	%rs16395, %r30118;
	ld.local.v2.b32 	{%r30119, %r30120}, [%rd1+144];
	bfe.u32 	%r30121, %r30119, 0, 8;
	cvt.u16.u32 	%rs16394, %r30121;
	bfe.u32 	%r30122, %r30119, 8, 8;
	cvt.u16.u32 	%rs16393, %r30122;
	bfe.u32 	%r30123, %r30119, 16, 8;
	cvt.u16.u32 	%rs16392, %r30123;
	bfe.u32 	%r30124, %r30119, 24, 8;
	cvt.u16.u32 	%rs16391, %r30124;
	bfe.u32 	%r30125, %r30120, 0, 8;
	cvt.u16.u32 	%rs16390, %r30125;
	bfe.u32 	%r30126, %r30120, 8, 8;
	cvt.u16.u32 	%rs16389, %r30126;
	bfe.u32 	%r30127, %r30120, 16, 8;
	cvt.u16.u32 	%rs16388, %r30127;
	bfe.u32 	%r30128, %r30120, 24, 8;
	cvt.u16.u32 	%rs16387, %r30128;
	ld.local.v2.b32 	{%r30129, %r30130}, [%rd1+152];
	bfe.u32 	%r30131, %r30129, 0, 8;
	cvt.u16.u32 	%rs16386, %r30131;
	bfe.u32 	%r30132, %r30129, 8, 8;
	cvt.u16.u32 	%rs16385, %r30132;
	bfe.u32 	%r30133, %r30129, 16, 8;
	cvt.u16.u32 	%rs16384, %r30133;
	bfe.u32 	%r30134, %r30129, 24, 8;
	cvt.u16.u32 	%rs16383, %r30134;
	bfe.u32 	%r30135, %r30130, 0, 8;
	cvt.u16.u32 	%rs16382, %r30135;
	bfe.u32 	%r30136, %r30130, 8, 8;
	cvt.u16.u32 	%rs16381, %r30136;
	bfe.u32 	%r30137, %r30130, 16, 8;
	cvt.u16.u32 	%rs16380, %r30137;
	bfe.u32 	%r30138, %r30130, 24, 8;
	cvt.u16.u32 	%rs16379, %r30138;
	ld.local.v2.b32 	{%r30139, %r30140}, [%rd1+160];
	bfe.u32 	%r30141, %r30139, 0, 8;
	cvt.u16.u32 	%rs16378, %r30141;
	bfe.u32 	%r30142, %r30139, 8, 8;
	cvt.u16.u32 	%rs16377, %r30142;
	bfe.u32 	%r30143, %r30139, 16, 8;
	cvt.u16.u32 	%rs16376, %r30143;
	bfe.u32 	%r30144, %r30139, 24, 8;
	cvt.u16.u32 	%rs16375, %r30144;
	bfe.u32 	%r30145, %r30140, 0, 8;
	cvt.u16.u32 	%rs16374, %r30145;
	bfe.u32 	%r30146, %r30140, 8, 8;
	cvt.u16.u32 	%rs16373, %r30146;
	bfe.u32 	%r30147, %r30140, 16, 8;
	cvt.u16.u32 	%rs16372, %r30147;
	bfe.u32 	%r30148, %r30140, 24, 8;
	cvt.u16.u32 	%rs16371, %r30148;
	ld.local.v2.b32 	{%r30149, %r30150}, [%rd1+168];
	bfe.u32 	%r30151, %r30149, 0, 8;
	cvt.u16.u32 	%rs16370, %r30151;
	bfe.u32 	%r30152, %r30149, 8, 8;
	cvt.u16.u32 	%rs16369, %r30152;
	bfe.u32 	%r30153, %r30149, 16, 8;
	cvt.u16.u32 	%rs16368, %r30153;
	bfe.u32 	%r30154, %r30149, 24, 8;
	cvt.u16.u32 	%rs16367, %r30154;
	bfe.u32 	%r30155, %r30150, 0, 8;
	cvt.u16.u32 	%rs16366, %r30155;
	bfe.u32 	%r30156, %r30150, 8, 8;
	cvt.u16.u32 	%rs16365, %r30156;
	bfe.u32 	%r30157, %r30150, 16, 8;
	cvt.u16.u32 	%rs16364, %r30157;
	bfe.u32 	%r30158, %r30150, 24, 8;
	cvt.u16.u32 	%rs16363, %r30158;
	ld.local.v2.b32 	{%r30159, %r30160}, [%rd1+176];
	bfe.u32 	%r30161, %r30159, 0, 8;
	cvt.u16.u32 	%rs16362, %r30161;
	bfe.u32 	%r30162, %r30159, 8, 8;
	cvt.u16.u32 	%rs16361, %r30162;
	bfe.u32 	%r30163, %r30159, 16, 8;
	cvt.u16.u32 	%rs16360, %r30163;
	bfe.u32 	%r30164, %r30159, 24, 8;
	cvt.u16.u32 	%rs16359, %r30164;
	bfe.u32 	%r30165, %r30160, 0, 8;
	cvt.u16.u32 	%rs16358, %r30165;
	bfe.u32 	%r30166, %r30160, 8, 8;
	cvt.u16.u32 	%rs16357, %r30166;
	bfe.u32 	%r30167, %r30160, 16, 8;
	cvt.u16.u32 	%rs16356, %r30167;
	bfe.u32 	%r30168, %r30160, 24, 8;
	cvt.u16.u32 	%rs16355, %r30168;
	ld.local.v2.b32 	{%r30169, %r30170}, [%rd1+184];
	bfe.u32 	%r30171, %r30169, 0, 8;
	cvt.u16.u32 	%rs16354, %r30171;
	bfe.u32 	%r30172, %r30169, 8, 8;
	cvt.u16.u32 	%rs16353, %r30172;
	bfe.u32 	%r30173, %r30169, 16, 8;
	cvt.u16.u32 	%rs16352, %r30173;
	bfe.u32 	%r30174, %r30169, 24, 8;
	cvt.u16.u32 	%rs16351, %r30174;
	bfe.u32 	%r30175, %r30170, 0, 8;
	cvt.u16.u32 	%rs16350, %r30175;
	bfe.u32 	%r30176, %r30170, 8, 8;
	cvt.u16.u32 	%rs16349, %r30176;
	bfe.u32 	%r30177, %r30170, 16, 8;
	cvt.u16.u32 	%rs16348, %r30177;
	bfe.u32 	%r30178, %r30170, 24, 8;
	cvt.u16.u32 	%rs16347, %r30178;
	ld.local.v2.b32 	{%r30179, %r30180}, [%rd1+192];
	bfe.u32 	%r30181, %r30179, 0, 8;
	cvt.u16.u32 	%rs16346, %r30181;
	bfe.u32 	%r30182, %r30179, 8, 8;
	cvt.u16.u32 	%rs16345, %r30182;
	bfe.u32 	%r30183, %r30179, 16, 8;
	cvt.u16.u32 	%rs16344, %r30183;
	bfe.u32 	%r30184, %r30179, 24, 8;
	cvt.u16.u32 	%rs16343, %r30184;
	bfe.u32 	%r30185, %r30180, 0, 8;
	cvt.u16.u32 	%rs16342, %r30185;
	bfe.u32 	%r30186, %r30180, 8, 8;
	cvt.u16.u32 	%rs16341, %r30186;
	bfe.u32 	%r30187, %r30180, 16, 8;
	cvt.u16.u32 	%rs16340, %r30187;
	bfe.u32 	%r30188, %r30180, 24, 8;
	cvt.u16.u32 	%rs16339, %r30188;
	ld.local.v2.b32 	{%r30189, %r30190}, [%rd1+200];
	bfe.u32 	%r30191, %r30189, 0, 8;
	cvt.u16.u32 	%rs16338, %r30191;
	bfe.u32 	%r30192, %r30189, 8, 8;
	cvt.u16.u32 	%rs16337, %r30192;
	bfe.u32 	%r30193, %r30189, 16, 8;
	cvt.u16.u32 	%rs16336, %r30193;
	bfe.u32 	%r30194, %r30189, 24, 8;
	cvt.u16.u32 	%rs16335, %r30194;
	bfe.u32 	%r30195, %r30190, 0, 8;
	cvt.u16.u32 	%rs16334, %r30195;
	bfe.u32 	%r30196, %r30190, 8, 8;
	cvt.u16.u32 	%rs16333, %r30196;
	bfe.u32 	%r30197, %r30190, 16, 8;
	cvt.u16.u32 	%rs16332, %r30197;
	bfe.u32 	%r30198, %r30190, 24, 8;
	cvt.u16.u32 	%rs16331, %r30198;
	ld.local.v2.b32 	{%r30199, %r30200}, [%rd1+208];
	bfe.u32 	%r30201, %r30199, 0, 8;
	cvt.u16.u32 	%rs16330, %r30201;
	bfe.u32 	%r30202, %r30199, 8, 8;
	cvt.u16.u32 	%rs16329, %r30202;
	bfe.u32 	%r30203, %r30199, 16, 8;
	cvt.u16.u32 	%rs16328, %r30203;
	bfe.u32 	%r30204, %r30199, 24, 8;
	cvt.u16.u32 	%rs16327, %r30204;
	bfe.u32 	%r30205, %r30200, 0, 8;
	cvt.u16.u32 	%rs16326, %r30205;
	bfe.u32 	%r30206, %r30200, 8, 8;
	cvt.u16.u32 	%rs16325, %r30206;
	bfe.u32 	%r30207, %r30200, 16, 8;
	cvt.u16.u32 	%rs16324, %r30207;
	bfe.u32 	%r30208, %r30200, 24, 8;
	cvt.u16.u32 	%rs16323, %r30208;
	ld.local.v2.b32 	{%r30209, %r30210}, [%rd1+216];
	bfe.u32 	%r30211, %r30209, 0, 8;
	cvt.u16.u32 	%rs16322, %r30211;
	bfe.u32 	%r30212, %r30209, 8, 8;
	cvt.u16.u32 	%rs16321, %r30212;
	bfe.u32 	%r30213, %r30209, 16, 8;
	cvt.u16.u32 	%rs16320, %r30213;
	bfe.u32 	%r30214, %r30209, 24, 8;
	cvt.u16.u32 	%rs16319, %r30214;
	bfe.u32 	%r30215, %r30210, 0, 8;
	cvt.u16.u32 	%rs16318, %r30215;
	bfe.u32 	%r30216, %r30210, 8, 8;
	cvt.u16.u32 	%rs16317, %r30216;
	bfe.u32 	%r30217, %r30210, 16, 8;
	cvt.u16.u32 	%rs16316, %r30217;
	bfe.u32 	%r30218, %r30210, 24, 8;
	cvt.u16.u32 	%rs16315, %r30218;
	ld.local.v2.b32 	{%r30219, %r30220}, [%rd1+224];
	bfe.u32 	%r30221, %r30219, 0, 8;
	cvt.u16.u32 	%rs16314, %r30221;
	bfe.u32 	%r30222, %r30219, 8, 8;
	cvt.u16.u32 	%rs16313, %r30222;
	bfe.u32 	%r30223, %r30219, 16, 8;
	cvt.u16.u32 	%rs16312, %r30223;
	bfe.u32 	%r30224, %r30219, 24, 8;
	cvt.u16.u32 	%rs16311, %r30224;
	bfe.u32 	%r30225, %r30220, 0, 8;
	cvt.u16.u32 	%rs16310, %r30225;
	bfe.u32 	%r30226, %r30220, 8, 8;
	cvt.u16.u32 	%rs16309, %r30226;
	bfe.u32 	%r30227, %r30220, 16, 8;
	cvt.u16.u32 	%rs16308, %r30227;
	bfe.u32 	%r30228, %r30220, 24, 8;
	cvt.u16.u32 	%rs16307, %r30228;
	ld.local.v2.b32 	{%r30229, %r30230}, [%rd1+232];
	bfe.u32 	%r30231, %r30229, 0, 8;
	cvt.u16.u32 	%rs16306, %r30231;
	bfe.u32 	%r30232, %r30229, 8, 8;
	cvt.u16.u32 	%rs16305, %r30232;
	bfe.u32 	%r30233, %r30229, 16, 8;
	cvt.u16.u32 	%rs16304, %r30233;
	bfe.u32 	%r30234, %r30229, 24, 8;
	cvt.u16.u32 	%rs16303, %r30234;
	bfe.u32 	%r30235, %r30230, 0, 8;
	cvt.u16.u32 	%rs16302, %r30235;
	bfe.u32 	%r30236, %r30230, 8, 8;
	cvt.u16.u32 	%rs16301, %r30236;
	bfe.u32 	%r30237, %r30230, 16, 8;
	cvt.u16.u32 	%rs16300, %r30237;
	bfe.u32 	%r30238, %r30230, 24, 8;
	cvt.u16.u32 	%rs16299, %r30238;
	ld.local.v2.b32 	{%r30239, %r30240}, [%rd1+240];
	bfe.u32 	%r30241, %r30239, 0, 8;
	cvt.u16.u32 	%rs16298, %r30241;
	bfe.u32 	%r30242, %r30239, 8, 8;
	cvt.u16.u32 	%rs16297, %r30242;
	bfe.u32 	%r30243, %r30239, 16, 8;
	cvt.u16.u32 	%rs16296, %r30243;
	bfe.u32 	%r30244, %r30239, 24, 8;
	cvt.u16.u32 	%rs16295, %r30244;
	bfe.u32 	%r30245, %r30240, 0, 8;
	cvt.u16.u32 	%rs16294, %r30245;
	bfe.u32 	%r30246, %r30240, 8, 8;
	cvt.u16.u32 	%rs16293, %r30246;
	bfe.u32 	%r30247, %r30240, 16, 8;
	cvt.u16.u32 	%rs16292, %r30247;
	bfe.u32 	%r30248, %r30240, 24, 8;
	cvt.u16.u32 	%rs16291, %r30248;
	ld.local.v2.b32 	{%r30249, %r30250}, [%rd1+248];
	bfe.u32 	%r30251, %r30249, 0, 8;
	cvt.u16.u32 	%rs16290, %r30251;
	bfe.u32 	%r30252, %r30249, 8, 8;
	cvt.u16.u32 	%rs16289, %r30252;
	bfe.u32 	%r30253, %r30249, 16, 8;
	cvt.u16.u32 	%rs16288, %r30253;
	bfe.u32 	%r30254, %r30249, 24, 8;
	cvt.u16.u32 	%rs16287, %r30254;
	bfe.u32 	%r30255, %r30250, 0, 8;
	cvt.u16.u32 	%rs16286, %r30255;
	bfe.u32 	%r30256, %r30250, 8, 8;
	cvt.u16.u32 	%rs16285, %r30256;
	bfe.u32 	%r30257, %r30250, 16, 8;
	cvt.u16.u32 	%rs16284, %r30257;
	bfe.u32 	%r30258, %r30250, 24, 8;
	cvt.u16.u32 	%rs16283, %r30258;
	ld.local.v2.b32 	{%r30259, %r30260}, [%rd1+256];
	bfe.u32 	%r30261, %r30259, 0, 8;
	cvt.u16.u32 	%rs16282, %r30261;
	bfe.u32 	%r30262, %r30259, 8, 8;
	cvt.u16.u32 	%rs16281, %r30262;
	bfe.u32 	%r30263, %r30259, 16, 8;
	cvt.u16.u32 	%rs16280, %r30263;
	bfe.u32 	%r30264, %r30259, 24, 8;
	cvt.u16.u32 	%rs16279, %r30264;
	bfe.u32 	%r30265, %r30260, 0, 8;
	cvt.u16.u32 	%rs16278, %r30265;
	bfe.u32 	%r30266, %r30260, 8, 8;
	cvt.u16.u32 	%rs16277, %r30266;
	bfe.u32 	%r30267, %r30260, 16, 8;
	cvt.u16.u32 	%rs16276, %r30267;
	bfe.u32 	%r30268, %r30260, 24, 8;
	cvt.u16.u32 	%rs16275, %r30268;
	ld.local.v2.b32 	{%r30269, %r30270}, [%rd1+264];
	bfe.u32 	%r30271, %r30269, 0, 8;
	cvt.u16.u32 	%rs16274, %r30271;
	bfe.u32 	%r30272, %r30269, 8, 8;
	cvt.u16.u32 	%rs16273, %r30272;
	bfe.u32 	%r30273, %r30269, 16, 8;
	cvt.u16.u32 	%rs16272, %r30273;
	bfe.u32 	%r30274, %r30269, 24, 8;
	cvt.u16.u32 	%rs16271, %r30274;
	bfe.u32 	%r30275, %r30270, 0, 8;
	cvt.u16.u32 	%rs16270, %r30275;
	bfe.u32 	%r30276, %r30270, 8, 8;
	cvt.u16.u32 	%rs16269, %r30276;
	bfe.u32 	%r30277, %r30270, 16, 8;
	cvt.u16.u32 	%rs16268, %r30277;
	bfe.u32 	%r30278, %r30270, 24, 8;
	cvt.u16.u32 	%rs16267, %r30278;
$L__BB5_19:
	cvt.u32.u16 	%r30619, %rs16522;
	and.b32  	%r30620, %r30619, 255;
	and.b16  	%rs14957, %rs16521, 255;
	mul.wide.u16 	%r30621, %rs14957, 256;
	or.b32  	%r30622, %r30621, %r30620;
	cvt.u32.u16 	%r30623, %rs16520;
	shl.b32 	%r30624, %r30623, 16;
	and.b32  	%r30625, %r30624, 16711680;
	or.b32  	%r30626, %r30622, %r30625;
	cvt.u32.u16 	%r30627, %rs16519;
	shl.b32 	%r30628, %r30627, 24;
	or.b32  	%r30300, %r30626, %r30628;
	cvt.u32.u16 	%r30629, %rs16518;
	and.b32  	%r30630, %r30629, 255;
	and.b16  	%rs14958, %rs16517, 255;
	mul.wide.u16 	%r30631, %rs14958, 256;
	or.b32  	%r30632, %r30631, %r30630;
	cvt.u32.u16 	%r30633, %rs16516;
	shl.b32 	%r30634, %r30633, 16;
	and.b32  	%r30635, %r30634, 16711680;
	or.b32  	%r30636, %r30632, %r30635;
	cvt.u32.u16 	%r30637, %rs16515;
	shl.b32 	%r30638, %r30637, 24;
	or.b32  	%r30305, %r30636, %r30638;
	cvt.u32.u16 	%r30639, %rs16514;
	and.b32  	%r30640, %r30639, 255;
	and.b16  	%rs14959, %rs16513, 255;
	mul.wide.u16 	%r30641, %rs14959, 256;
	or.b32  	%r30642, %r30641, %r30640;
	cvt.u32.u16 	%r30643, %rs16512;
	shl.b32 	%r30644, %r30643, 16;
	and.b32  	%r30645, %r30644, 16711680;
	or.b32  	%r30646, %r30642, %r30645;
	cvt.u32.u16 	%r30647, %rs16511;
	shl.b32 	%r30648, %r30647, 24;
	or.b32  	%r30310, %r30646, %r30648;
	cvt.u32.u16 	%r30649, %rs16510;
	and.b32  	%r30650, %r30649, 255;
	and.b16  	%rs14960, %rs16509, 255;
	mul.wide.u16 	%r30651, %rs14960, 256;
	or.b32  	%r30652, %r30651, %r30650;
	cvt.u32.u16 	%r30653, %rs16508;
	shl.b32 	%r30654, %r30653, 16;
	and.b32  	%r30655, %r30654, 16711680;
	or.b32  	%r30656, %r30652, %r30655;
	cvt.u32.u16 	%r30657, %rs16507;
	shl.b32 	%r30658, %r30657, 24;
	or.b32  	%r30315, %r30656, %r30658;
	cvt.u32.u16 	%r30659, %rs16506;
	and.b32  	%r30660, %r30659, 255;
	and.b16  	%rs14961, %rs16505, 255;
	mul.wide.u16 	%r30661, %rs14961, 256;
	or.b32  	%r30662, %r30661, %r30660;
	cvt.u32.u16 	%r30663, %rs16504;
	shl.b32 	%r30664, %r30663, 16;
	and.b32  	%r30665, %r30664, 16711680;
	or.b32  	%r30666, %r30662, %r30665;
	cvt.u32.u16 	%r30667, %rs16503;
	shl.b32 	%r30668, %r30667, 24;
	or.b32  	%r30320, %r30666, %r30668;
	cvt.u32.u16 	%r30669, %rs16502;
	and.b32  	%r30670, %r30669, 255;
	and.b16  	%rs14962, %rs16501, 255;
	mul.wide.u16 	%r30671, %rs14962, 256;
	or.b32  	%r30672, %r30671, %r30670;
	cvt.u32.u16 	%r30673, %rs16500;
	shl.b32 	%r30674, %r30673, 16;
	and.b32  	%r30675, %r30674, 16711680;
	or.b32  	%r30676, %r30672, %r30675;
	cvt.u32.u16 	%r30677, %rs16499;
	shl.b32 	%r30678, %r30677, 24;
	or.b32  	%r30325, %r30676, %r30678;
	cvt.u32.u16 	%r30679, %rs16498;
	and.b32  	%r30680, %r30679, 255;
	and.b16  	%rs14963, %rs16497, 255;
	mul.wide.u16 	%r30681, %rs14963, 256;
	or.b32  	%r30682, %r30681, %r30680;
	cvt.u32.u16 	%r30683, %rs16496;
	shl.b32 	%r30684, %r30683, 16;
	and.b32  	%r30685, %r30684, 16711680;
	or.b32  	%r30686, %r30682, %r30685;
	cvt.u32.u16 	%r30687, %rs16495;
	shl.b32 	%r30688, %r30687, 24;
	or.b32  	%r30330, %r30686, %r30688;
	cvt.u32.u16 	%r30689, %rs16494;
	and.b32  	%r30690, %r30689, 255;
	and.b16  	%rs14964, %rs16493, 255;
	mul.wide.u16 	%r30691, %rs14964, 256;
	or.b32  	%r30692, %r30691, %r30690;
	cvt.u32.u16 	%r30693, %rs16492;
	shl.b32 	%r30694, %r30693, 16;
	and.b32  	%r30695, %r30694, 16711680;
	or.b32  	%r30696, %r30692, %r30695;
	cvt.u32.u16 	%r30697, %rs16491;
	shl.b32 	%r30698, %r30697, 24;
	or.b32  	%r30335, %r30696, %r30698;
	cvt.u32.u16 	%r30699, %rs16490;
	and.b32  	%r30700, %r30699, 255;
	and.b16  	%rs14965, %rs16489, 255;
	mul.wide.u16 	%r30701, %rs14965, 256;
	or.b32  	%r30702, %r30701, %r30700;
	cvt.u32.u16 	%r30703, %rs16488;
	shl.b32 	%r30704, %r30703, 16;
	and.b32  	%r30705, %r30704, 16711680;
	or.b32  	%r30706, %r30702, %r30705;
	cvt.u32.u16 	%r30707, %rs16487;
	shl.b32 	%r30708, %r30707, 24;
	or.b32  	%r30340, %r30706, %r30708;
	cvt.u32.u16 	%r30709, %rs16486;
	and.b32  	%r30710, %r30709, 255;
	and.b16  	%rs14966, %rs16485, 255;
	mul.wide.u16 	%r30711, %rs14966, 256;
	or.b32  	%r30712, %r30711, %r30710;
	cvt.u32.u16 	%r30713, %rs16484;
	shl.b32 	%r30714, %r30713, 16;
	and.b32  	%r30715, %r30714, 16711680;
	or.b32  	%r30716, %r30712, %r30715;
	cvt.u32.u16 	%r30717, %rs16483;
	shl.b32 	%r30718, %r30717, 24;
	or.b32  	%r30345, %r30716, %r30718;
	cvt.u32.u16 	%r30719, %rs16482;
	and.b32  	%r30720, %r30719, 255;
	and.b16  	%rs14967, %rs16481, 255;
	mul.wide.u16 	%r30721, %rs14967, 256;
	or.b32  	%r30722, %r30721, %r30720;
	cvt.u32.u16 	%r30723, %rs16480;
	shl.b32 	%r30724, %r30723, 16;
	and.b32  	%r30725, %r30724, 16711680;
	or.b32  	%r30726, %r30722, %r30725;
	cvt.u32.u16 	%r30727, %rs16479;
	shl.b32 	%r30728, %r30727, 24;
	or.b32  	%r30350, %r30726, %r30728;
	cvt.u32.u16 	%r30729, %rs16478;
	and.b32  	%r30730, %r30729, 255;
	and.b16  	%rs14968, %rs16477, 255;
	mul.wide.u16 	%r30731, %rs14968, 256;
	or.b32  	%r30732, %r30731, %r30730;
	cvt.u32.u16 	%r30733, %rs16476;
	shl.b32 	%r30734, %r30733, 16;
	and.b32  	%r30735, %r30734, 16711680;
	or.b32  	%r30736, %r30732, %r30735;
	cvt.u32.u16 	%r30737, %rs16475;
	shl.b32 	%r30738, %r30737, 24;
	or.b32  	%r30355, %r30736, %r30738;
	cvt.u32.u16 	%r30739, %rs16474;
	and.b32  	%r30740, %r30739, 255;
	and.b16  	%rs14969, %rs16473, 255;
	mul.wide.u16 	%r30741, %rs14969, 256;
	or.b32  	%r30742, %r30741, %r30740;
	cvt.u32.u16 	%r30743, %rs16472;
	shl.b32 	%r30744, %r30743, 16;
	and.b32  	%r30745, %r30744, 16711680;
	or.b32  	%r30746, %r30742, %r30745;
	cvt.u32.u16 	%r30747, %rs16471;
	shl.b32 	%r30748, %r30747, 24;
	or.b32  	%r30360, %r30746, %r30748;
	cvt.u32.u16 	%r30749, %rs16470;
	and.b32  	%r30750, %r30749, 255;
	and.b16  	%rs14970, %rs16469, 255;
	mul.wide.u16 	%r30751, %rs14970, 256;
	or.b32  	%r30752, %r30751, %r30750;
	cvt.u32.u16 	%r30753, %rs16468;
	shl.b32 	%r30754, %r30753, 16;
	and.b32  	%r30755, %r30754, 16711680;
	or.b32  	%r30756, %r30752, %r30755;
	cvt.u32.u16 	%r30757, %rs16467;
	shl.b32 	%r30758, %r30757, 24;
	or.b32  	%r30365, %r30756, %r30758;
	cvt.u32.u16 	%r30759, %rs16466;
	and.b32  	%r30760, %r30759, 255;
	and.b16  	%rs14971, %rs16465, 255;
	mul.wide.u16 	%r30761, %rs14971, 256;
	or.b32  	%r30762, %r30761, %r30760;
	cvt.u32.u16 	%r30763, %rs16464;
	shl.b32 	%r30764, %r30763, 16;
	and.b32  	%r30765, %r30764, 16711680;
	or.b32  	%r30766, %r30762, %r30765;
	cvt.u32.u16 	%r30767, %rs16463;
	shl.b32 	%r30768, %r30767, 24;
	or.b32  	%r30370, %r30766, %r30768;
	cvt.u32.u16 	%r30769, %rs16462;
	and.b32  	%r30770, %r30769, 255;
	and.b16  	%rs14972, %rs16461, 255;
	mul.wide.u16 	%r30771, %rs14972, 256;
	or.b32  	%r30772, %r30771, %r30770;
	cvt.u32.u16 	%r30773, %rs16460;
	shl.b32 	%r30774, %r30773, 16;
	and.b32  	%r30775, %r30774, 16711680;
	or.b32  	%r30776, %r30772, %r30775;
	cvt.u32.u16 	%r30777, %rs16459;
	shl.b32 	%r30778, %r30777, 24;
	or.b32  	%r30375, %r30776, %r30778;
	cvt.u32.u16 	%r30779, %rs16458;
	and.b32  	%r30780, %r30779, 255;
	and.b16  	%rs14973, %rs16457, 255;
	mul.wide.u16 	%r30781, %rs14973, 256;
	or.b32  	%r30782, %r30781, %r30780;
	cvt.u32.u16 	%r30783, %rs16456;
	shl.b32 	%r30784, %r30783, 16;
	and.b32  	%r30785, %r30784, 16711680;
	or.b32  	%r30786, %r30782, %r30785;
	cvt.u32.u16 	%r30787, %rs16455;
	shl.b32 	%r30788, %r30787, 24;
	or.b32  	%r30380, %r30786, %r30788;
	cvt.u32.u16 	%r30789, %rs16454;
	and.b32  	%r30790, %r30789, 255;
	and.b16  	%rs14974, %rs16453, 255;
	mul.wide.u16 	%r30791, %rs14974, 256;
	or.b32  	%r30792, %r30791, %r30790;
	cvt.u32.u16 	%r30793, %rs16452;
	shl.b32 	%r30794, %r30793, 16;
	and.b32  	%r30795, %r30794, 16711680;
	or.b32  	%r30796, %r30792, %r30795;
	cvt.u32.u16 	%r30797, %rs16451;
	shl.b32 	%r30798, %r30797, 24;
	or.b32  	%r30385, %r30796, %r30798;
	cvt.u32.u16 	%r30799, %rs16450;
	and.b32  	%r30800, %r30799, 255;
	and.b16  	%rs14975, %rs16449, 255;
	mul.wide.u16 	%r30801, %rs14975, 256;
	or.b32  	%r30802, %r30801, %r30800;
	cvt.u32.u16 	%r30803, %rs16448;
	shl.b32 	%r30804, %r30803, 16;
	and.b32  	%r30805, %r30804, 16711680;
	or.b32  	%r30806, %r30802, %r30805;
	cvt.u32.u16 	%r30807, %rs16447;
	shl.b32 	%r30808, %r30807, 24;
	or.b32  	%r30390, %r30806, %r30808;
	cvt.u32.u16 	%r30809, %rs16446;
	and.b32  	%r30810, %r30809, 255;
	and.b16  	%rs14976, %rs16445, 255;
	mul.wide.u16 	%r30811, %rs14976, 256;
	or.b32  	%r30812, %r30811, %r30810;
	cvt.u32.u16 	%r30813, %rs16444;
	shl.b32 	%r30814, %r30813, 16;
	and.b32  	%r30815, %r30814, 16711680;
	or.b32  	%r30816, %r30812, %r30815;
	cvt.u32.u16 	%r30817, %rs16443;
	shl.b32 	%r30818, %r30817, 24;
	or.b32  	%r30395, %r30816, %r30818;
	cvt.u32.u16 	%r30819, %rs16442;
	and.b32  	%r30820, %r30819, 255;
	and.b16  	%rs14977, %rs16441, 255;
	mul.wide.u16 	%r30821, %rs14977, 256;
	or.b32  	%r30822, %r30821, %r30820;
	cvt.u32.u16 	%r30823, %rs16440;
	shl.b32 	%r30824, %r30823, 16;
	and.b32  	%r30825, %r30824, 16711680;
	or.b32  	%r30826, %r30822, %r30825;
	cvt.u32.u16 	%r30827, %rs16439;
	shl.b32 	%r30828, %r30827, 24;
	or.b32  	%r30400, %r30826, %r30828;
	cvt.u32.u16 	%r30829, %rs16438;
	and.b32  	%r30830, %r30829, 255;
	and.b16  	%rs14978, %rs16437, 255;
	mul.wide.u16 	%r30831, %rs14978, 256;
	or.b32  	%r30832, %r30831, %r30830;
	cvt.u32.u16 	%r30833, %rs16436;
	shl.b32 	%r30834, %r30833, 16;
	and.b32  	%r30835, %r30834, 16711680;
	or.b32  	%r30836, %r30832, %r30835;
	cvt.u32.u16 	%r30837, %rs16435;
	shl.b32 	%r30838, %r30837, 24;
	or.b32  	%r30405, %r30836, %r30838;
	cvt.u32.u16 	%r30839, %rs16434;
	and.b32  	%r30840, %r30839, 255;
	and.b16  	%rs14979, %rs16433, 255;
	mul.wide.u16 	%r30841, %rs14979, 256;
	or.b32  	%r30842, %r30841, %r30840;
	cvt.u32.u16 	%r30843, %rs16432;
	shl.b32 	%r30844, %r30843, 16;
	and.b32  	%r30845, %r30844, 16711680;
	or.b32  	%r30846, %r30842, %r30845;
	cvt.u32.u16 	%r30847, %rs16431;
	shl.b32 	%r30848, %r30847, 24;
	or.b32  	%r30410, %r30846, %r30848;
	cvt.u32.u16 	%r30849, %rs16430;
	and.b32  	%r30850, %r30849, 255;
	and.b16  	%rs14980, %rs16429, 255;
	mul.wide.u16 	%r30851, %rs14980, 256;
	or.b32  	%r30852, %r30851, %r30850;
	cvt.u32.u16 	%r30853, %rs16428;
	shl.b32 	%r30854, %r30853, 16;
	and.b32  	%r30855, %r30854, 16711680;
	or.b32  	%r30856, %r30852, %r30855;
	cvt.u32.u16 	%r30857, %rs16427;
	shl.b32 	%r30858, %r30857, 24;
	or.b32  	%r30415, %r30856, %r30858;
	cvt.u32.u16 	%r30859, %rs16426;
	and.b32  	%r30860, %r30859, 255;
	and.b16  	%rs14981, %rs16425, 255;
	mul.wide.u16 	%r30861, %rs14981, 256;
	or.b32  	%r30862, %r30861, %r30860;
	cvt.u32.u16 	%r30863, %rs16424;
	shl.b32 	%r30864, %r30863, 16;
	and.b32  	%r30865, %r30864, 16711680;
	or.b32  	%r30866, %r30862, %r30865;
	cvt.u32.u16 	%r30867, %rs16423;
	shl.b32 	%r30868, %r30867, 24;
	or.b32  	%r30420, %r30866, %r30868;
	cvt.u32.u16 	%r30869, %rs16422;
	and.b32  	%r30870, %r30869, 255;
	and.b16  	%rs14982, %rs16421, 255;
	mul.wide.u16 	%r30871, %rs14982, 256;
	or.b32  	%r30872, %r30871, %r30870;
	cvt.u32.u16 	%r30873, %rs16420;
	shl.b32 	%r30874, %r30873, 16;
	and.b32  	%r30875, %r30874, 16711680;
	or.b32  	%r30876, %r30872, %r30875;
	cvt.u32.u16 	%r30877, %rs16419;
	shl.b32 	%r30878, %r30877, 24;
	or.b32  	%r30425, %r30876, %r30878;
	cvt.u32.u16 	%r30879, %rs16418;
	and.b32  	%r30880, %r30879, 255;
	and.b16  	%rs14983, %rs16417, 255;
	mul.wide.u16 	%r30881, %rs14983, 256;
	or.b32  	%r30882, %r30881, %r30880;
	cvt.u32.u16 	%r30883, %rs16416;
	shl.b32 	%r30884, %r30883, 16;
	and.b32  	%r30885, %r30884, 16711680;
	or.b32  	%r30886, %r30882, %r30885;
	cvt.u32.u16 	%r30887, %rs16415;
	shl.b32 	%r30888, %r30887, 24;
	or.b32  	%r30430, %r30886, %r30888;
	cvt.u32.u16 	%r30889, %rs16414;
	and.b32  	%r30890, %r30889, 255;
	and.b16  	%rs14984, %rs16413, 255;
	mul.wide.u16 	%r30891, %rs14984, 256;
	or.b32  	%r30892, %r30891, %r30890;
	cvt.u32.u16 	%r30893, %rs16412;
	shl.b32 	%r30894, %r30893, 16;
	and.b32  	%r30895, %r30894, 16711680;
	or.b32  	%r30896, %r30892, %r30895;
	cvt.u32.u16 	%r30897, %rs16411;
	shl.b32 	%r30898, %r30897, 24;
	or.b32  	%r30435, %r30896, %r30898;
	cvt.u32.u16 	%r30899, %rs16410;
	and.b32  	%r30900, %r30899, 255;
	and.b16  	%rs14985, %rs16409, 255;
	mul.wide.u16 	%r30901, %rs14985, 256;
	or.b32  	%r30902, %r30901, %r30900;
	cvt.u32.u16 	%r30903, %rs16408;
	shl.b32 	%r30904, %r30903, 16;
	and.b32  	%r30905, %r30904, 16711680;
	or.b32  	%r30906, %r30902, %r30905;
	cvt.u32.u16 	%r30907, %rs16407;
	shl.b32 	%r30908, %r30907, 24;
	or.b32  	%r30440, %r30906, %r30908;
	cvt.u32.u16 	%r30909, %rs16406;
	and.b32  	%r30910, %r30909, 255;
	and.b16  	%rs14986, %rs16405, 255;
	mul.wide.u16 	%r30911, %rs14986, 256;
	or.b32  	%r30912, %r30911, %r30910;
	cvt.u32.u16 	%r30913, %rs16404;
	shl.b32 	%r30914, %r30913, 16;
	and.b32  	%r30915, %r30914, 16711680;
	or.b32  	%r30916, %r30912, %r30915;
	cvt.u32.u16 	%r30917, %rs16403;
	shl.b32 	%r30918, %r30917, 24;
	or.b32  	%r30445, %r30916, %r30918;
	cvt.u32.u16 	%r30919, %rs16402;
	and.b32  	%r30920, %r30919, 255;
	and.b16  	%rs14987, %rs16401, 255;
	mul.wide.u16 	%r30921, %rs14987, 256;
	or.b32  	%r30922, %r30921, %r30920;
	cvt.u32.u16 	%r30923, %rs16400;
	shl.b32 	%r30924, %r30923, 16;
	and.b32  	%r30925, %r30924, 16711680;
	or.b32  	%r30926, %r30922, %r30925;
	cvt.u32.u16 	%r30927, %rs16399;
	shl.b32 	%r30928, %r30927, 24;
	or.b32  	%r30450, %r30926, %r30928;
	cvt.u32.u16 	%r30929, %rs16398;
	and.b32  	%r30930, %r30929, 255;
	and.b16  	%rs14988, %rs16397, 255;
	mul.wide.u16 	%r30931, %rs14988, 256;
	or.b32  	%r30932, %r30931, %r30930;
	cvt.u32.u16 	%r30933, %rs16396;
	shl.b32 	%r30934, %r30933, 16;
	and.b32  	%r30935, %r30934, 16711680;
	or.b32  	%r30936, %r30932, %r30935;
	cvt.u32.u16 	%r30937, %rs16395;
	shl.b32 	%r30938, %r30937, 24;
	or.b32  	%r30455, %r30936, %r30938;
	cvt.u32.u16 	%r30939, %rs16394;
	and.b32  	%r30940, %r30939, 255;
	and.b16  	%rs14989, %rs16393, 255;
	mul.wide.u16 	%r30941, %rs14989, 256;
	or.b32  	%r30942, %r30941, %r30940;
	cvt.u32.u16 	%r30943, %rs16392;
	shl.b32 	%r30944, %r30943, 16;
	and.b32  	%r30945, %r30944, 16711680;
	or.b32  	%r30946, %r30942, %r30945;
	cvt.u32.u16 	%r30947, %rs16391;
	shl.b32 	%r30948, %r30947, 24;
	or.b32  	%r30460, %r30946, %r30948;
	cvt.u32.u16 	%r30949, %rs16390;
	and.b32  	%r30950, %r30949, 255;
	and.b16  	%rs14990, %rs16389, 255;
	mul.wide.u16 	%r30951, %rs14990, 256;
	or.b32  	%r30952, %r30951, %r30950;
	cvt.u32.u16 	%r30953, %rs16388;
	shl.b32 	%r30954, %r30953, 16;
	and.b32  	%r30955, %r30954, 16711680;
	or.b32  	%r30956, %r30952, %r30955;
	cvt.u32.u16 	%r30957, %rs16387;
	shl.b32 	%r30958, %r30957, 24;
	or.b32  	%r30465, %r30956, %r30958;
	cvt.u32.u16 	%r30959, %rs16386;
	and.b32  	%r30960, %r30959, 255;
	and.b16  	%rs14991, %rs16385, 255;
	mul.wide.u16 	%r30961, %rs14991, 256;
	or.b32  	%r30962, %r30961, %r30960;
	cvt.u32.u16 	%r30963, %rs16384;
	shl.b32 	%r30964, %r30963, 16;
	and.b32  	%r30965, %r30964, 16711680;
	or.b32  	%r30966, %r30962, %r30965;
	cvt.u32.u16 	%r30967, %rs16383;
	shl.b32 	%r30968, %r30967, 24;
	or.b32  	%r30470, %r30966, %r30968;
	cvt.u32.u16 	%r30969, %rs16382;
	and.b32  	%r30970, %r30969, 255;
	and.b16  	%rs14992, %rs16381, 255;
	mul.wide.u16 	%r30971, %rs14992, 256;
	or.b32  	%r30972, %r30971, %r30970;
	cvt.u32.u16 	%r30973, %rs16380;
	shl.b32 	%r30974, %r30973, 16;
	and.b32  	%r30975, %r30974, 16711680;
	or.b32  	%r30976, %r30972, %r30975;
	cvt.u32.u16 	%r30977, %rs16379;
	shl.b32 	%r30978, %r30977, 24;
	or.b32  	%r30475, %r30976, %r30978;
	cvt.u32.u16 	%r30979, %rs16378;
	and.b32  	%r30980, %r30979, 255;
	and.b16  	%rs14993, %rs16377, 255;
	mul.wide.u16 	%r30981, %rs14993, 256;
	or.b32  	%r30982, %r30981, %r30980;
	cvt.u32.u16 	%r30983, %rs16376;
	shl.b32 	%r30984, %r30983, 16;
	and.b32  	%r30985, %r30984, 16711680;
	or.b32  	%r30986, %r30982, %r30985;
	cvt.u32.u16 	%r30987, %rs16375;
	shl.b32 	%r30988, %r30987, 24;
	or.b32  	%r30480, %r30986, %r30988;
	cvt.u32.u16 	%r30989, %rs16374;
	and.b32  	%r30990, %r30989, 255;
	and.b16  	%rs14994, %rs16373, 255;
	mul.wide.u16 	%r30991, %rs14994, 256;
	or.b32  	%r30992, %r30991, %r30990;
	cvt.u32.u16 	%r30993, %rs16372;
	shl.b32 	%r30994, %r30993, 16;
	and.b32  	%r30995, %r30994, 16711680;
	or.b32  	%r30996, %r30992, %r30995;
	cvt.u32.u16 	%r30997, %rs16371;
	shl.b32 	%r30998, %r30997, 24;
	or.b32  	%r30485, %r30996, %r30998;
	cvt.u32.u16 	%r30999, %rs16370;
	and.b32  	%r31000, %r30999, 255;
	and.b16  	%rs14995, %rs16369, 255;
	mul.wide.u16 	%r31001, %rs14995, 256;
	or.b32  	%r31002, %r31001, %r31000;
	cvt.u32.u16 	%r31003, %rs16368;
	shl.b32 	%r31004, %r31003, 16;
	and.b32  	%r31005, %r31004, 16711680;
	or.b32  	%r31006, %r31002, %r31005;
	cvt.u32.u16 	%r31007, %rs16367;
	shl.b32 	%r31008, %r31007, 24;
	or.b32  	%r30490, %r31006, %r31008;
	cvt.u32.u16 	%r31009, %rs16366;
	and.b32  	%r31010, %r31009, 255;
	and.b16  	%rs14996, %rs16365, 255;
	mul.wide.u16 	%r31011, %rs14996, 256;
	or.b32  	%r31012, %r31011, %r31010;
	cvt.u32.u16 	%r31013, %rs16364;
	shl.b32 	%r31014, %r31013, 16;
	and.b32  	%r31015, %r31014, 16711680;
	or.b32  	%r31016, %r31012, %r31015;
	cvt.u32.u16 	%r31017, %rs16363;
	shl.b32 	%r31018, %r31017, 24;
	or.b32  	%r30495, %r31016, %r31018;
	cvt.u32.u16 	%r31019, %rs16362;
	and.b32  	%r31020, %r31019, 255;
	and.b16  	%rs14997, %rs16361, 255;
	mul.wide.u16 	%r31021, %rs14997, 256;
	or.b32  	%r31022, %r31021, %r31020;
	cvt.u32.u16 	%r31023, %rs16360;
	shl.b32 	%r31024, %r31023, 16;
	and.b32  	%r31025, %r31024, 16711680;
	or.b32  	%r31026, %r31022, %r31025;
	cvt.u32.u16 	%r31027, %rs16359;
	shl.b32 	%r31028, %r31027, 24;
	or.b32  	%r30500, %r31026, %r31028;
	cvt.u32.u16 	%r31029, %rs16358;
	and.b32  	%r31030, %r31029, 255;
	and.b16  	%rs14998, %rs16357, 255;
	mul.wide.u16 	%r31031, %rs14998, 256;
	or.b32  	%r31032, %r31031, %r31030;
	cvt.u32.u16 	%r31033, %rs16356;
	shl.b32 	%r31034, %r31033, 16;
	and.b32  	%r31035, %r31034, 16711680;
	or.b32  	%r31036, %r31032, %r31035;
	cvt.u32.u16 	%r31037, %rs16355;
	shl.b32 	%r31038, %r31037, 24;
	or.b32  	%r30505, %r31036, %r31038;
	cvt.u32.u16 	%r31039, %rs16354;
	and.b32  	%r31040, %r31039, 255;
	and.b16  	%rs14999, %rs16353, 255;
	mul.wide.u16 	%r31041, %rs14999, 256;
	or.b32  	%r31042, %r31041, %r31040;
	cvt.u32.u16 	%r31043, %rs16352;
	shl.b32 	%r31044, %r31043, 16;
	and.b32  	%r31045, %r31044, 16711680;
	or.b32  	%r31046, %r31042, %r31045;
	cvt.u32.u16 	%r31047, %rs16351;
	shl.b32 	%r31048, %r31047, 24;
	or.b32  	%r30510, %r31046, %r31048;
	cvt.u32.u16 	%r31049, %rs16350;
	and.b32  	%r31050, %r31049, 255;
	and.b16  	%rs15000, %rs16349, 255;
	mul.wide.u16 	%r31051, %rs15000, 256;
	or.b32  	%r31052, %r31051, %r31050;
	cvt.u32.u16 	%r31053, %rs16348;
	shl.b32 	%r31054, %r31053, 16;
	and.b32  	%r31055, %r31054, 16711680;
	or.b32  	%r31056, %r31052, %r31055;
	cvt.u32.u16 	%r31057, %rs16347;
	shl.b32 	%r31058, %r31057, 24;
	or.b32  	%r30515, %r31056, %r31058;
	cvt.u32.u16 	%r31059, %rs16346;
	and.b32  	%r31060, %r31059, 255;
	and.b16  	%rs15001, %rs16345, 255;
	mul.wide.u16 	%r31061, %rs15001, 256;
	or.b32  	%r31062, %r31061, %r31060;
	cvt.u32.u16 	%r31063, %rs16344;
	shl.b32 	%r31064, %r31063, 16;
	and.b32  	%r31065, %r31064, 16711680;
	or.b32  	%r31066, %r31062, %r31065;
	cvt.u32.u16 	%r31067, %rs16343;
	shl.b32 	%r31068, %r31067, 24;
	or.b32  	%r30520, %r31066, %r31068;
	cvt.u32.u16 	%r31069, %rs16342;
	and.b32  	%r31070, %r31069, 255;
	and.b16  	%rs15002, %rs16341, 255;
	mul.wide.u16 	%r31071, %rs15002, 256;
	or.b32  	%r31072, %r31071, %r31070;
	cvt.u32.u16 	%r31073, %rs16340;
	shl.b32 	%r31074, %r31073, 16;
	and.b32  	%r31075, %r31074, 16711680;
	or.b32  	%r31076, %r31072, %r31075;
	cvt.u32.u16 	%r31077, %rs16339;
	shl.b32 	%r31078, %r31077, 24;
	or.b32  	%r30525, %r31076, %r31078;
	cvt.u32.u16 	%r31079, %rs16338;
	and.b32  	%r31080, %r31079, 255;
	and.b16  	%rs15003, %rs16337, 255;
	mul.wide.u16 	%r31081, %rs15003, 256;
	or.b32  	%r31082, %r31081, %r31080;
	cvt.u32.u16 	%r31083, %rs16336;
	shl.b32 	%r31084, %r31083, 16;
	and.b32  	%r31085, %r31084, 16711680;
	or.b32  	%r31086, %r31082, %r31085;
	cvt.u32.u16 	%r31087, %rs16335;
	shl.b32 	%r31088, %r31087, 24;
	or.b32  	%r30530, %r31086, %r31088;
	cvt.u32.u16 	%r31089, %rs16334;
	and.b32  	%r31090, %r31089, 255;
	and.b16  	%rs15004, %rs16333, 255;
	mul.wide.u16 	%r31091, %rs15004, 256;
	or.b32  	%r31092, %r31091, %r31090;
	cvt.u32.u16 	%r31093, %rs16332;
	shl.b32 	%r31094, %r31093, 16;
	and.b32  	%r31095, %r31094, 16711680;
	or.b32  	%r31096, %r31092, %r31095;
	cvt.u32.u16 	%r31097, %rs16331;
	shl.b32 	%r31098, %r31097, 24;
	or.b32  	%r30535, %r31096, %r31098;
	cvt.u32.u16 	%r31099, %rs16330;
	and.b32  	%r31100, %r31099, 255;
	and.b16  	%rs15005, %rs16329, 255;
	mul.wide.u16 	%r31101, %rs15005, 256;
	or.b32  	%r31102, %r31101, %r31100;
	cvt.u32.u16 	%r31103, %rs16328;
	shl.b32 	%r31104, %r31103, 16;
	and.b32  	%r31105, %r31104, 16711680;
	or.b32  	%r31106, %r31102, %r31105;
	cvt.u32.u16 	%r31107, %rs16327;
	shl.b32 	%r31108, %r31107, 24;
	or.b32  	%r30540, %r31106, %r31108;
	cvt.u32.u16 	%r31109, %rs16326;
	and.b32  	%r31110, %r31109, 255;
	and.b16  	%rs15006, %rs16325, 255;
	mul.wide.u16 	%r31111, %rs15006, 256;
	or.b32  	%r31112, %r31111, %r31110;
	cvt.u32.u16 	%r31113, %rs16324;
	shl.b32 	%r31114, %r31113, 16;
	and.b32  	%r31115, %r31114, 16711680;
	or.b32  	%r31116, %r31112, %r31115;
	cvt.u32.u16 	%r31117, %rs16323;
	shl.b32 	%r31118, %r31117, 24;
	or.b32  	%r30545, %r31116, %r31118;
	cvt.u32.u16 	%r31119, %rs16322;
	and.b32  	%r31120, %r31119, 255;
	and.b16  	%rs15007, %rs16321, 255;
	mul.wide.u16 	%r31121, %rs15007, 256;
	or.b32  	%r31122, %r31121, %r31120;
	cvt.u32.u16 	%r31123, %rs16320;
	shl.b32 	%r31124, %r31123, 16;
	and.b32  	%r31125, %r31124, 16711680;
	or.b32  	%r31126, %r31122, %r31125;
	cvt.u32.u16 	%r31127, %rs16319;
	shl.b32 	%r31128, %r31127, 24;
	or.b32  	%r30550, %r31126, %r31128;
	cvt.u32.u16 	%r31129, %rs16318;
	and.b32  	%r31130, %r31129, 255;
	and.b16  	%rs15008, %rs16317, 255;
	mul.wide.u16 	%r31131, %rs15008, 256;
	or.b32  	%r31132, %r31131, %r31130;
	cvt.u32.u16 	%r31133, %rs16316;
	shl.b32 	%r31134, %r31133, 16;
	and.b32  	%r31135, %r31134, 16711680;
	or.b32  	%r31136, %r31132, %r31135;
	cvt.u32.u16 	%r31137, %rs16315;
	shl.b32 	%r31138, %r31137, 24;
	or.b32  	%r30555, %r31136, %r31138;
	cvt.u32.u16 	%r31139, %rs16314;
	and.b32  	%r31140, %r31139, 255;
	and.b16  	%rs15009, %rs16313, 255;
	mul.wide.u16 	%r31141, %rs15009, 256;
	or.b32  	%r31142, %r31141, %r31140;
	cvt.u32.u16 	%r31143, %rs16312;
	shl.b32 	%r31144, %r31143, 16;
	and.b32  	%r31145, %r31144, 16711680;
	or.b32  	%r31146, %r31142, %r31145;
	cvt.u32.u16 	%r31147, %rs16311;
	shl.b32 	%r31148, %r31147, 24;
	or.b32  	%r30560, %r31146, %r31148;
	cvt.u32.u16 	%r31149, %rs16310;
	and.b32  	%r31150, %r31149, 255;
	and.b16  	%rs15010, %rs16309, 255;
	mul.wide.u16 	%r31151, %rs15010, 256;
	or.b32  	%r31152, %r31151, %r31150;
	cvt.u32.u16 	%r31153, %rs16308;
	shl.b32 	%r31154, %r31153, 16;
	and.b32  	%r31155, %r31154, 16711680;
	or.b32  	%r31156, %r31152, %r31155;
	cvt.u32.u16 	%r31157, %rs16307;
	shl.b32 	%r31158, %r31157, 24;
	or.b32  	%r30565, %r31156, %r31158;
	cvt.u32.u16 	%r31159, %rs16306;
	and.b32  	%r31160, %r31159, 255;
	and.b16  	%rs15011, %rs16305, 255;
	mul.wide.u16 	%r31161, %rs15011, 256;
	or.b32  	%r31162, %r31161, %r31160;
	cvt.u32.u16 	%r31163, %rs16304;
	shl.b32 	%r31164, %r31163, 16;
	and.b32  	%r31165, %r31164, 16711680;
	or.b32  	%r31166, %r31162, %r31165;
	cvt.u32.u16 	%r31167, %rs16303;
	shl.b32 	%r31168, %r31167, 24;
	or.b32  	%r30570, %r31166, %r31168;
	cvt.u32.u16 	%r31169, %rs16302;
	and.b32  	%r31170, %r31169, 255;
	and.b16  	%rs15012, %rs16301, 255;
	mul.wide.u16 	%r31171, %rs15012, 256;
	or.b32  	%r31172, %r31171, %r31170;
	cvt.u32.u16 	%r31173, %rs16300;
	shl.b32 	%r31174, %r31173, 16;
	and.b32  	%r31175, %r31174, 16711680;
	or.b32  	%r31176, %r31172, %r31175;
	cvt.u32.u16 	%r31177, %rs16299;
	shl.b32 	%r31178, %r31177, 24;
	or.b32  	%r30575, %r31176, %r31178;
	cvt.u32.u16 	%r31179, %rs16298;
	and.b32  	%r31180, %r31179, 255;
	and.b16  	%rs15013, %rs16297, 255;
	mul.wide.u16 	%r31181, %rs15013, 256;
	or.b32  	%r31182, %r31181, %r31180;
	cvt.u32.u16 	%r31183, %rs16296;
	shl.b32 	%r31184, %r31183, 16;
	and.b32  	%r31185, %r31184, 16711680;
	or.b32  	%r31186, %r31182, %r31185;
	cvt.u32.u16 	%r31187, %rs16295;
	shl.b32 	%r31188, %r31187, 24;
	or.b32  	%r30580, %r31186, %r31188;
	cvt.u32.u16 	%r31189, %rs16294;
	and.b32  	%r31190, %r31189, 255;
	and.b16  	%rs15014, %rs16293, 255;
	mul.wide.u16 	%r31191, %rs15014, 256;
	or.b32  	%r31192, %r31191, %r31190;
	cvt.u32.u16 	%r31193, %rs16292;
	shl.b32 	%r31194, %r31193, 16;
	and.b32  	%r31195, %r31194, 16711680;
	or.b32  	%r31196, %r31192, %r31195;
	cvt.u32.u16 	%r31197, %rs16291;
	shl.b32 	%r31198, %r31197, 24;
	or.b32  	%r30585, %r31196, %r31198;
	cvt.u32.u16 	%r31199, %rs16290;
	and.b32  	%r31200, %r31199, 255;
	and.b16  	%rs15015, %rs16289, 255;
	mul.wide.u16 	%r31201, %rs15015, 256;
	or.b32  	%r31202, %r31201, %r31200;
	cvt.u32.u16 	%r31203, %rs16288;
	shl.b32 	%r31204, %r31203, 16;
	and.b32  	%r31205, %r31204, 16711680;
	or.b32  	%r31206, %r31202, %r31205;
	cvt.u32.u16 	%r31207, %rs16287;
	shl.b32 	%r31208, %r31207, 24;
	or.b32  	%r30590, %r31206, %r31208;
	cvt.u32.u16 	%r31209, %rs16286;
	and.b32  	%r31210, %r31209, 255;
	and.b16  	%rs15016, %rs16285, 255;
	mul.wide.u16 	%r31211, %rs15016, 256;
	or.b32  	%r31212, %r31211, %r31210;
	cvt.u32.u16 	%r31213, %rs16284;
	shl.b32 	%r31214, %r31213, 16;
	and.b32  	%r31215, %r31214, 16711680;
	or.b32  	%r31216, %r31212, %r31215;
	cvt.u32.u16 	%r31217, %rs16283;
	shl.b32 	%r31218, %r31217, 24;
	or.b32  	%r30595, %r31216, %r31218;
	cvt.u32.u16 	%r31219, %rs16282;
	and.b32  	%r31220, %r31219, 255;
	and.b16  	%rs15017, %rs16281, 255;
	mul.wide.u16 	%r31221, %rs15017, 256;
	or.b32  	%r31222, %r31221, %r31220;
	cvt.u32.u16 	%r31223, %rs16280;
	shl.b32 	%r31224, %r31223, 16;
	and.b32  	%r31225, %r31224, 16711680;
	or.b32  	%r31226, %r31222, %r31225;
	cvt.u32.u16 	%r31227, %rs16279;
	shl.b32 	%r31228, %r31227, 24;
	or.b32  	%r30600, %r31226, %r31228;
	cvt.u32.u16 	%r31229, %rs16278;
	and.b32  	%r31230, %r31229, 255;
	and.b16  	%rs15018, %rs16277, 255;
	mul.wide.u16 	%r31231, %rs15018, 256;
	or.b32  	%r31232, %r31231, %r31230;
	cvt.u32.u16 	%r31233, %rs16276;
	shl.b32 	%r31234, %r31233, 16;
	and.b32  	%r31235, %r31234, 16711680;
	or.b32  	%r31236, %r31232, %r31235;
	cvt.u32.u16 	%r31237, %rs16275;
	shl.b32 	%r31238, %r31237, 24;
	or.b32  	%r30605, %r31236, %r31238;
	cvt.u32.u16 	%r31239, %rs16274;
	and.b32  	%r31240, %r31239, 255;
	and.b16  	%rs15019, %rs16273, 255;
	mul.wide.u16 	%r31241, %rs15019, 256;
	or.b32  	%r31242, %r31241, %r31240;
	cvt.u32.u16 	%r31243, %rs16272;
	shl.b32 	%r31244, %r31243, 16;
	and.b32  	%r31245, %r31244, 16711680;
	or.b32  	%r31246, %r31242, %r31245;
	cvt.u32.u16 	%r31247, %rs16271;
	shl.b32 	%r31248, %r31247, 24;
	or.b32  	%r30610, %r31246, %r31248;
	cvt.u32.u16 	%r31249, %rs16270;
	and.b32  	%r31250, %r31249, 255;
	and.b16  	%rs15020, %rs16269, 255;
	mul.wide.u16 	%r31251, %rs15020, 256;
	or.b32  	%r31252, %r31251, %r31250;
	cvt.u32.u16 	%r31253, %rs16268;
	shl.b32 	%r31254, %r31253, 16;
	and.b32  	%r31255, %r31254, 16711680;
	or.b32  	%r31256, %r31252, %r31255;
	cvt.u32.u16 	%r31257, %rs16267;
	shl.b32 	%r31258, %r31257, 24;
	or.b32  	%r30615, %r31256, %r31258;
	mov.b32 	%r30616, 2;
	mov.b32 	%r30617, 31;
	mov.b32 	%r30618, -1;
	// begin inline asm
	shfl.sync.down.b32 %r30279, %r39559, %r30616, %r30617, %r30618;
	// end inline asm
	// begin inline asm
	shfl.sync.down.b32 %r30284, %r30285, %r30616, %r30617, %r30618;
	// end inline asm
	mov.b64 	%rd258, %fd102;
	mov.b64 	{%r30290, %r30295}, %rd258;
	// begin inline asm
	shfl.sync.down.b32 %r30289, %r30290, %r30616, %r30617, %r30618;
	// end inline asm
	// begin inline asm
	shfl.sync.down.b32 %r30294, %r30295, %r30616, %r30617, %r30618;
	// end inline asm
	// begin inline asm
	shfl.sync.down.b32 %r30299, %r30300, %r30616, %r30617, %r30618;
	// end inline asm
	// begin inline asm
	shfl.sync.down.b32 %r30304, %r30305, %r30616, %r30617, %r30618;
	// end inline asm
	// begin inline asm
	shfl.sync.down.b32 %r30309, %r30310, %r30616, %r30617, %r30618;
	// end inline asm
	// begin inline asm
	shfl.sync.down.b32 %r30314, %r30315, %r30616, %r30617, %r30618;
	// end inline asm
	// begin inline asm
	shfl.sync.down.b32 %r30319, %r30320, %r30616, %r30617, %r30618;
	// end inline asm
	// begin inline asm
	shfl.sync.down.b32 %r30324, %r30325, %r30616, %r30617, %r30618;
	// end inline asm
	// begin inline asm
	shfl.sync.down.b32 %r30329, %r30330, %r30616, %r30617, %r30618;
	// end inline asm
	// begin inline asm
	shfl.sync.down.b32 %r30334, %r30335, %r30616, %r30617, %r30618;
	// end inline asm
	// begin inline asm
	shfl.sync.down.b32 %r30339, %r30340, %r30616, %r30617, %r30618;
	// end inline asm
	// begin inline asm
	shfl.sync.down.b32 %r30344, %r30345, %r30616, %r30617, %r30618;
	// end inline asm
	// begin inline asm
	shfl.sync.down.b32 %r30349, %r30350, %r30616, %r30617, %r30618;
	// end inline asm
	// begin inline asm
	shfl.sync.down.b32 %r30354, %r30355, %r30616, %r30617, %r30618;
	// end inline asm
	// begin inline asm
	shfl.sync.down.b32 %r30359, %r30360, %r30616, %r30617, %r30618;
	// end inline asm
	// begin inline asm
	shfl.sync.down.b32 %r30364, %r30365, %r30616, %r30617, %r30618;
	// end inline asm
	// begin inline asm
	shfl.sync.down.b32 %r30369, %r30370, %r30616, %r30617, %r30618;
	// end inline asm
	// begin inline asm
	shfl.sync.down.b32 %r30374, %r30375, %r30616, %r30617, %r30618;
	// end inline asm
	// begin inline asm
	shfl.sync.down.b32 %r30379, %r30380, %r30616, %r30617, %r30618;
	// end inline asm
	// begin inline asm
	shfl.sync.down.b32 %r30384, %r30385, %r30616, %r30617, %r30618;
	// end inline asm
	// begin inline asm
	shfl.sync.down.b32 %r30389, %r30390, %r30616, %r30617, %r30618;
	// end inline asm
	// begin inline asm
	shfl.sync.down.b32 %r30394, %r30395, %r30616, %r30617, %r30618;
	// end inline asm
	// begin inline asm
	shfl.sync.down.b32 %r30399, %r30400, %r30616, %r30617, %r30618;
	// end inline asm
	// begin inline asm
	shfl.sync.down.b32 %r30404, %r30405, %r30616, %r30617, %r30618;
	// end inline asm
	// begin inline asm
	shfl.sync.down.b32 %r30409, %r30410, %r30616, %r30617, %r30618;
	// end inline asm
	// begin inline asm
	shfl.sync.down.b32 %r30414, %r30415, %r30616, %r30617, %r30618;
	// end inline asm
	// begin inline asm
	shfl.sync.down.b32 %r30419, %r30420, %r30616, %r30617, %r30618;
	// end inline asm
	// begin inline asm
	shfl.sync.down.b32 %r30424, %r30425, %r30616, %r30617, %r30618;
	// end inline asm
	// begin inline asm
	shfl.sync.down.b32 %r30429, %r30430, %r30616, %r30617, %r30618;
	// end inline asm
	// begin inline asm
	shfl.sync.down.b32 %r30434, %r30435, %r30616, %r30617, %r30618;
	// end inline asm
	// begin inline asm
	shfl.sync.down.b32 %r30439, %r30440, %r30616, %r30617, %r30618;
	// end inline asm
	// begin inline asm
	shfl.sync.down.b32 %r30444, %r30445, %r30616, %r30617, %r30618;
	// end inline asm
	// begin inline asm
	shfl.sync.down.b32 %r30449, %r30450, %r30616, %r30617, %r30618;
	// end inline asm
	// begin inline asm
	shfl.sync.down.b32 %r30454, %r30455, %r30616, %r30617, %r30618;
	// end inline asm
	// begin inline asm
	shfl.sync.down.b32 %r30459, %r30460, %r30616, %r30617, %r30618;
	// end inline asm
	// begin inline asm
	shfl.sync.down.b32 %r30464, %r30465, %r30616, %r30617, %r30618;
	// end inline asm
	// begin inline asm
	shfl.sync.down.b32 %r30469, %r30470, %r30616, %r30617, %r30618;
	// end inline asm
	// begin inline asm
	shfl.sync.down.b32 %r30474, %r30475, %r30616, %r30617, %r30618;
	// end inline asm
	// begin inline asm
	shfl.sync.down.b32 %r30479, %r30480, %r30616, %r30617, %r30618;
	// end inline asm
	// begin inline asm
	shfl.sync.down.b32 %r30484, %r30485, %r30616, %r30617, %r30618;
	// end inline asm
	// begin inline asm
	shfl.sync.down.b32 %r30489, %r30490, %r30616, %r30617, %r30618;
	// end inline asm
	// begin inline asm
	shfl.sync.down.b32 %r30494, %r30495, %r30616, %r30617, %r30618;
	// end inline asm
	// begin inline asm
	shfl.sync.down.b32 %r30499, %r30500, %r30616, %r30617, %r30618;
	// end inline asm
	// begin inline asm
	shfl.sync.down.b32 %r30504, %r30505, %r30616, %r30617, %r30618;
	// end inline asm
	// begin inline asm
	shfl.sync.down.b32 %r30509, %r30510, %r30616, %r30617, %r30618;
	// end inline asm
	// begin inline asm
	shfl.sync.down.b32 %r30514, %r30515, %r30616, %r30617, %r30618;
	// end inline asm
	// begin inline asm
	shfl.sync.down.b32 %r30519, %r30520, %r30616, %r30617, %r30618;
	// end inline asm
	// begin inline asm
	shfl.sync.down.b32 %r30524, %r30525, %r30616, %r30617, %r30618;
	// end inline asm
	// begin inline asm
	shfl.sync.down.b32 %r30529, %r30530, %r30616, %r30617, %r30618;
	// end inline asm
	// begin inline asm
	shfl.sync.down.b32 %r30534, %r30535, %r30616, %r30617, %r30618;
	// end inline asm
	// begin inline asm
	shfl.sync.down.b32 %r30539, %r30540, %r30616, %r30617, %r30618;
	// end inline asm
	// begin inline asm
	shfl.sync.down.b32 %r30544, %r30545, %r30616, %r30617, %r30618;
	// end inline asm
	// begin inline asm
	shfl.sync.down.b32 %r30549, %r30550, %r30616, %r30617, %r30618;
	// end inline asm
	// begin inline asm
	shfl.sync.down.b32 %r30554, %r30555, %r30616, %r30617, %r30618;
	// end inline asm
	// begin inline asm
	shfl.sync.down.b32 %r30559, %r30560, %r30616, %r30617, %r30618;
	// end inline asm
	// begin inline asm
	shfl.sync.down.b32 %r30564, %r30565, %r30616, %r30617, %r30618;
	// end inline asm
	// begin inline asm
	shfl.sync.down.b32 %r30569, %r30570, %r30616, %r30617, %r30618;
	// end inline asm
	// begin inline asm
	shfl.sync.down.b32 %r30574, %r30575, %r30616, %r30617, %r30618;
	// end inline asm
	// begin inline asm
	shfl.sync.down.b32 %r30579, %r30580, %r30616, %r30617, %r30618;
	// end inline asm
	// begin inline asm
	shfl.sync.down.b32 %r30584, %r30585, %r30616, %r30617, %r30618;
	// end inline asm
	// begin inline asm
	shfl.sync.down.b32 %r30589, %r30590, %r30616, %r30617, %r30618;
	// end inline asm
	// begin inline asm
	shfl.sync.down.b32 %r30594, %r30595, %r30616, %r30617, %r30618;
	// end inline asm
	// begin inline asm
	shfl.sync.down.b32 %r30599, %r30600, %r30616, %r30617, %r30618;
	// end inline asm
	// begin inline asm
	shfl.sync.down.b32 %r30604, %r30605, %r30616, %r30617, %r30618;
	// end inline asm
	// begin inline asm
	shfl.sync.down.b32 %r30609, %r30610, %r30616, %r30617, %r30618;
	// end inline asm
	// begin inline asm
	shfl.sync.down.b32 %r30614, %r30615, %r30616, %r30617, %r30618;
	// end inline asm
	setp.gt.s32 	%p109, %r28528, 29;
	@%p109 bra 	$L__BB5_26;
	cvt.u16.u32 	%rs16266, %r30299;
	mov.b64 	%rd259, {%r30289, %r30294};
	mov.b64 	%fd10, %rd259;
	st.local.u32 	[%rd2], %r30279;
	st.local.v2.u32 	[%rd2+8], {%r30289, %r30294};
	st.local.v2.b32 	[%rd2+16], {%r30299, %r30304};
	st.local.v2.b32 	[%rd2+24], {%r30309, %r30314};
	st.local.v2.b32 	[%rd2+32], {%r30319, %r30324};
	st.local.v2.b32 	[%rd2+40], {%r30329, %r30334};
	st.local.v2.b32 	[%rd2+48], {%r30339, %r30344};
	st.local.v2.b32 	[%rd2+56], {%r30349, %r30354};
	st.local.v2.b32 	[%rd2+64], {%r30359, %r30364};
	st.local.v2.b32 	[%rd2+72], {%r30369, %r30374};
	st.local.v2.b32 	[%rd2+80], {%r30379, %r30384};
	st.local.v2.b32 	[%rd2+88], {%r30389, %r30394};
	st.local.v2.b32 	[%rd2+96], {%r30399, %r30404};
	st.local.v2.b32 	[%rd2+104], {%r30409, %r30414};
	st.local.v2.b32 	[%rd2+112], {%r30419, %r30424};
	st.local.v2.b32 	[%rd2+120], {%r30429, %r30434};
	st.local.v2.b32 	[%rd2+128], {%r30439, %r30444};
	st.local.v2.b32 	[%rd2+136], {%r30449, %r30454};
	st.local.v2.b32 	[%rd2+144], {%r30459, %r30464};
	st.local.v2.b32 	[%rd2+152], {%r30469, %r30474};
	st.local.v2.b32 	[%rd2+160], {%r30479, %r30484};
	st.local.v2.b32 	[%rd2+168], {%r30489, %r30494};
	st.local.v2.b32 	[%rd2+176], {%r30499, %r30504};
	st.local.v2.b32 	[%rd2+184], {%r30509, %r30514};
	st.local.v2.b32 	[%rd2+192], {%r30519, %r30524};
	st.local.v2.b32 	[%rd2+200], {%r30529, %r30534};
	st.local.v2.b32 	[%rd2+208], {%r30539, %r30544};
	st.local.v2.b32 	[%rd2+216], {%r30549, %r30554};
	st.local.v2.b32 	[%rd2+224], {%r30559, %r30564};
	st.local.v2.b32 	[%rd2+232], {%r30569, %r30574};
	st.local.v2.b32 	[%rd2+240], {%r30579, %r30584};
	st.local.v2.b32 	[%rd2+248], {%r30589, %r30594};
	st.local.v2.b32 	[%rd2+256], {%r30599, %r30604};
	st.local.v2.b32 	[%rd2+264], {%r30609, %r30614};
	st.local.u32 	[%rd1], %r39559;
	st.local.f64 	[%rd1+8], %fd102;
	cvt.u32.u16 	%r31260, %rs16515;
	cvt.u32.u16 	%r31261, %rs16516;
	prmt.b32 	%r31262, %r31261, %r31260, 0x3340U;
	cvt.u32.u16 	%r31263, %rs16517;
	cvt.u32.u16 	%r31264, %rs16518;
	prmt.b32 	%r31265, %r31264, %r31263, 0x3340U;
	prmt.b32 	%r31266, %r31265, %r31262, 0x5410U;
	cvt.u32.u16 	%r31267, %rs16519;
	cvt.u32.u16 	%r31268, %rs16520;
	prmt.b32 	%r31269, %r31268, %r31267, 0x3340U;
	cvt.u32.u16 	%r31270, %rs16521;
	cvt.u32.u16 	%r31271, %rs16522;
	prmt.b32 	%r31272, %r31271, %r31270, 0x3340U;
	prmt.b32 	%r31273, %r31272, %r31269, 0x5410U;
	st.local.v2.b32 	[%rd1+16], {%r31273, %r31266};
	cvt.u32.u16 	%r31274, %rs16507;
	cvt.u32.u16 	%r31275, %rs16508;
	prmt.b32 	%r31276, %r31275, %r31274, 0x3340U;
	cvt.u32.u16 	%r31277, %rs16509;
	cvt.u32.u16 	%r31278, %rs16510;
	prmt.b32 	%r31279, %r31278, %r31277, 0x3340U;
	prmt.b32 	%r31280, %r31279, %r31276, 0x5410U;
	cvt.u32.u16 	%r31281, %rs16511;
	cvt.u32.u16 	%r31282, %rs16512;
	prmt.b32 	%r31283, %r31282, %r31281, 0x3340U;
	cvt.u32.u16 	%r31284, %rs16513;
	cvt.u32.u16 	%r31285, %rs16514;
	prmt.b32 	%r31286, %r31285, %r31284, 0x3340U;
	prmt.b32 	%r31287, %r31286, %r31283, 0x5410U;
	st.local.v2.b32 	[%rd1+24], {%r31287, %r31280};
	cvt.u32.u16 	%r31288, %rs16499;
	cvt.u32.u16 	%r31289, %rs16500;
	prmt.b32 	%r31290, %r31289, %r31288, 0x3340U;
	cvt.u32.u16 	%r31291, %rs16501;
	cvt.u32.u16 	%r31292, %rs16502;
	prmt.b32 	%r31293, %r31292, %r31291, 0x3340U;
	prmt.b32 	%r31294, %r31293, %r31290, 0x5410U;
	cvt.u32.u16 	%r31295, %rs16503;
	cvt.u32.u16 	%r31296, %rs16504;
	prmt.b32 	%r31297, %r31296, %r31295, 0x3340U;
	cvt.u32.u16 	%r31298, %rs16505;
	cvt.u32.u16 	%r31299, %rs16506;
	prmt.b32 	%r31300, %r31299, %r31298, 0x3340U;
	prmt.b32 	%r31301, %r31300, %r31297, 0x5410U;
	st.local.v2.b32 	[%rd1+32], {%r31301, %r31294};
	cvt.u32.u16 	%r31302, %rs16491;
	cvt.u32.u16 	%r31303, %rs16492;
	prmt.b32 	%r31304, %r31303, %r31302, 0x3340U;
	cvt.u32.u16 	%r31305, %rs16493;
	cvt.u32.u16 	%r31306, %rs16494;
	prmt.b32 	%r31307, %r31306, %r31305, 0x3340U;
	prmt.b32 	%r31308, %r31307, %r31304, 0x5410U;
	cvt.u32.u16 	%r31309, %rs16495;
	cvt.u32.u16 	%r31310, %rs16496;
	prmt.b32 	%r31311, %r31310, %r31309, 0x3340U;
	cvt.u32.u16 	%r31312, %rs16497;
	cvt.u32.u16 	%r31313, %rs16498;
	prmt.b32 	%r31314, %r31313, %r31312, 0x3340U;
	prmt.b32 	%r31315, %r31314, %r31311, 0x5410U;
	st.local.v2.b32 	[%rd1+40], {%r31315, %r31308};
	cvt.u32.u16 	%r31316, %rs16483;
	cvt.u32.u16 	%r31317, %rs16484;
	prmt.b32 	%r31318, %r31317, %r31316, 0x3340U;
	cvt.u32.u16 	%r31319, %rs16485;
	cvt.u32.u16 	%r31320, %rs16486;
	prmt.b32 	%r31321, %r31320, %r31319, 0x3340U;
	prmt.b32 	%r31322, %r31321, %r31318, 0x5410U;
	cvt.u32.u16 	%r31323, %rs16487;
	cvt.u32.u16 	%r31324, %rs16488;
	prmt.b32 	%r31325, %r31324, %r31323, 0x3340U;
	cvt.u32.u16 	%r31326, %rs16489;
	cvt.u32.u16 	%r31327, %rs16490;
	prmt.b32 	%r31328, %r31327, %r31326, 0x3340U;
	prmt.b32 	%r31329, %r31328, %r31325, 0x5410U;
	st.local.v2.b32 	[%rd1+48], {%r31329, %r31322};
	cvt.u32.u16 	%r31330, %rs16475;
	cvt.u32.u16 	%r31331, %rs16476;
	prmt.b32 	%r31332, %r31331, %r31330, 0x3340U;
	cvt.u32.u16 	%r31333, %rs16477;
	cvt.u32.u16 	%r31334, %rs16478;
	prmt.b32 	%r31335, %r31334, %r31333, 0x3340U;
	prmt.b32 	%r31336, %r31335, %r31332, 0x5410U;
	cvt.u32.u16 	%r31337, %rs16479;
	cvt.u32.u16 	%r31338, %rs16480;
	prmt.b32 	%r31339, %r31338, %r31337, 0x3340U;
	cvt.u32.u16 	%r31340, %rs16481;
	cvt.u32.u16 	%r31341, %rs16482;
	prmt.b32 	%r31342, %r31341, %r31340, 0x3340U;
	prmt.b32 	%r31343, %r31342, %r31339, 0x5410U;
	st.local.v2.b32 	[%rd1+56], {%r31343, %r31336};
	cvt.u32.u16 	%r31344, %rs16467;
	cvt.u32.u16 	%r31345, %rs16468;
	prmt.b32 	%r31346, %r31345, %r31344, 0x3340U;
	cvt.u32.u16 	%r31347, %rs16469;
	cvt.u32.u16 	%r31348, %rs16470;
	prmt.b32 	%r31349, %r31348, %r31347, 0x3340U;
	prmt.b32 	%r31350, %r31349, %r31346, 0x5410U;
	cvt.u32.u16 	%r31351, %rs16471;
	cvt.u32.u16 	%r31352, %rs16472;
	prmt.b32 	%r31353, %r31352, %r31351, 0x3340U;
	cvt.u32.u16 	%r31354, %rs16473;
	cvt.u32.u16 	%r31355, %rs16474;
	prmt.b32 	%r31356, %r31355, %r31354, 0x3340U;
	prmt.b32 	%r31357, %r31356, %r31353, 0x5410U;
	st.local.v2.b32 	[%rd1+64], {%r31357, %r31350};
	cvt.u32.u16 	%r31358, %rs16459;
	cvt.u32.u16 	%r31359, %rs16460;
	prmt.b32 	%r31360, %r31359, %r31358, 0x3340U;
	cvt.u32.u16 	%r31361, %rs16461;
	cvt.u32.u16 	%r31362, %rs16462;
	prmt.b32 	%r31363, %r31362, %r31361, 0x3340U;
	prmt.b32 	%r31364, %r31363, %r31360, 0x5410U;
	cvt.u32.u16 	%r31365, %rs16463;
	cvt.u32.u16 	%r31366, %rs16464;
	prmt.b32 	%r31367, %r31366, %r31365, 0x3340U;
	cvt.u32.u16 	%r31368, %rs16465;
	cvt.u32.u16 	%r31369, %rs16466;
	prmt.b32 	%r31370, %r31369, %r31368, 0x3340U;
	prmt.b32 	%r31371, %r31370, %r31367, 0x5410U;
	st.local.v2.b32 	[%rd1+72], {%r31371, %r31364};
	cvt.u32.u16 	%r31372, %rs16451;
	cvt.u32.u16 	%r31373, %rs16452;
	prmt.b32 	%r31374, %r31373, %r31372, 0x3340U;
	cvt.u32.u16 	%r31375, %rs16453;
	cvt.u32.u16 	%r31376, %rs16454;
	prmt.b32 	%r31377, %r31376, %r31375, 0x3340U;
	prmt.b32 	%r31378, %r31377, %r31374, 0x5410U;
	cvt.u32.u16 	%r31379, %rs16455;
	cvt.u32.u16 	%r31380, %rs16456;
	prmt.b32 	%r31381, %r31380, %r31379, 0x3340U;
	cvt.u32.u16 	%r31382, %rs16457;
	cvt.u32.u16 	%r31383, %rs16458;
	prmt.b32 	%r31384, %r31383, %r31382, 0x3340U;
	prmt.b32 	%r31385, %r31384, %r31381, 0x5410U;
	st.local.v2.b32 	[%rd1+80], {%r31385, %r31378};
	cvt.u32.u16 	%r31386, %rs16443;
	cvt.u32.u16 	%r31387, %rs16444;
	prmt.b32 	%r31388, %r31387, %r31386, 0x3340U;
	cvt.u32.u16 	%r31389, %rs16445;
	cvt.u32.u16 	%r31390, %rs16446;
	prmt.b32 	%r31391, %r31390, %r31389, 0x3340U;
	prmt.b32 	%r31392, %r31391, %r31388, 0x5410U;
	cvt.u32.u16 	%r31393, %rs16447;
	cvt.u32.u16 	%r31394, %rs16448;
	prmt.b32 	%r31395, %r31394, %r31393, 0x3340U;
	cvt.u32.u16 	%r31396, %rs16449;
	cvt.u32.u16 	%r31397, %rs16450;
	prmt.b32 	%r31398, %r31397, %r31396, 0x3340U;
	prmt.b32 	%r31399, %r31398, %r31395, 0x5410U;
	st.local.v2.b32 	[%rd1+88], {%r31399, %r31392};
	cvt.u32.u16 	%r31400, %rs16435;
	cvt.u32.u16 	%r31401, %rs16436;
	prmt.b32 	%r31402, %r31401, %r31400, 0x3340U;
	cvt.u32.u16 	%r31403, %rs16437;
	cvt.u32.u16 	%r31404, %rs16438;
	prmt.b32 	%r31405, %r31404, %r31403, 0x3340U;
	prmt.b32 	%r31406, %r31405, %r31402, 0x5410U;
	cvt.u32.u16 	%r31407, %rs16439;
	cvt.u32.u16 	%r31408, %rs16440;
	prmt.b32 	%r31409, %r31408, %r31407, 0x3340U;
	cvt.u32.u16 	%r31410, %rs16441;
	cvt.u32.u16 	%r31411, %rs16442;
	prmt.b32 	%r31412, %r31411, %r31410, 0x3340U;
	prmt.b32 	%r31413, %r31412, %r31409, 0x5410U;
	st.local.v2.b32 	[%rd1+96], {%r31413, %r31406};
	cvt.u32.u16 	%r31414, %rs16427;
	cvt.u32.u16 	%r31415, %rs16428;
	prmt.b32 	%r31416, %r31415, %r31414, 0x3340U;
	cvt.u32.u16 	%r31417, %rs16429;
	cvt.u32.u16 	%r31418, %rs16430;
	prmt.b32 	%r31419, %r31418, %r31417, 0x3340U;
	prmt.b32 	%r31420, %r31419, %r31416, 0x5410U;
	cvt.u32.u16 	%r31421, %rs16431;
	cvt.u32.u16 	%r31422, %rs16432;
	prmt.b32 	%r31423, %r31422, %r31421, 0x3340U;
	cvt.u32.u16 	%r31424, %rs16433;
	cvt.u32.u16 	%r31425, %rs16434;
	prmt.b32 	%r31426, %r31425, %r31424, 0x3340U;
	prmt.b32 	%r31427, %r31426, %r31423, 0x5410U;
	st.local.v2.b32 	[%rd1+104], {%r31427, %r31420};
	cvt.u32.u16 	%r31428, %rs16419;
	cvt.u32.u16 	%r31429, %rs16420;
	prmt.b32 	%r31430, %r31429, %r31428, 0x3340U;
	cvt.u32.u16 	%r31431, %rs16421;
	cvt.u32.u16 	%r31432, %rs16422;
	prmt.b32 	%r31433, %r31432, %r31431, 0x3340U;
	prmt.b32 	%r31434, %r31433, %r31430, 0x5410U;
	cvt.u32.u16 	%r31435, %rs16423;
	cvt.u32.u16 	%r31436, %rs16424;
	prmt.b32 	%r31437, %r31436, %r31435, 0x3340U;
	cvt.u32.u16 	%r31438, %rs16425;
	cvt.u32.u16 	%r31439, %rs16426;
	prmt.b32 	%r31440, %r31439, %r31438, 0x3340U;
	prmt.b32 	%r31441, %r31440, %r31437, 0x5410U;
	st.local.v2.b32 	[%rd1+112], {%r31441, %r31434};
	cvt.u32.u16 	%r31442, %rs16411;
	cvt.u32.u16 	%r31443, %rs16412;
	prmt.b32 	%r31444, %r31443, %r31442, 0x3340U;
	cvt.u32.u16 	%r31445, %rs16413;
	cvt.u32.u16 	%r31446, %rs16414;
	prmt.b32 	%r31447, %r31446, %r31445, 0x3340U;
	prmt.b32 	%r31448, %r31447, %r31444, 0x5410U;
	cvt.u32.u16 	%r31449, %rs16415;
	cvt.u32.u16 	%r31450, %rs16416;
	prmt.b32 	%r31451, %r31450, %r31449, 0x3340U;
	cvt.u32.u16 	%r31452, %rs16417;
	cvt.u32.u16 	%r31453, %rs16418;
	prmt.b32 	%r31454, %r31453, %r31452, 0x3340U;
	prmt.b32 	%r31455, %r31454, %r31451, 0x5410U;
	st.local.v2.b32 	[%rd1+120], {%r31455, %r31448};
	cvt.u32.u16 	%r31456, %rs16403;
	cvt.u32.u16 	%r31457, %rs16404;
	prmt.b32 	%r31458, %r31457, %r31456, 0x3340U;
	cvt.u32.u16 	%r31459, %rs16405;
	cvt.u32.u16 	%r31460, %rs16406;
	prmt.b32 	%r31461, %r31460, %r31459, 0x3340U;
	prmt.b32 	%r31462, %r31461, %r31458, 0x5410U;
	cvt.u32.u16 	%r31463, %rs16407;
	cvt.u32.u16 	%r31464, %rs16408;
	prmt.b32 	%r31465, %r31464, %r31463, 0x3340U;
	cvt.u32.u16 	%r31466, %rs16409;
	cvt.u32.u16 	%r31467, %rs16410;
	prmt.b32 	%r31468, %r31467, %r31466, 0x3340U;
	prmt.b32 	%r31469, %r31468, %r31465, 0x5410U;
	st.local.v2.b32 	[%rd1+128], {%r31469, %r31462};
	cvt.u32.u16 	%r31470, %rs16395;
	cvt.u32.u16 	%r31471, %rs16396;
	prmt.b32 	%r31472, %r31471, %r31470, 0x3340U;
	cvt.u32.u16 	%r31473, %rs16397;
	cvt.u32.u16 	%r31474, %rs16398;
	prmt.b32 	%r31475, %r31474, %r31473, 0x3340U;
	prmt.b32 	%r31476, %r31475, %r31472, 0x5410U;
	cvt.u32.u16 	%r31477, %rs16399;
	cvt.u32.u16 	%r31478, %rs16400;
	prmt.b32 	%r31479, %r31478, %r31477, 0x3340U;
	cvt.u32.u16 	%r31480, %rs16401;
	cvt.u32.u16 	%r31481, %rs16402;
	prmt.b32 	%r31482, %r31481, %r31480, 0x3340U;
	prmt.b32 	%r31483, %r31482, %r31479, 0x5410U;
	st.local.v2.b32 	[%rd1+136], {%r31483, %r31476};
	cvt.u32.u16 	%r31484, %rs16387;
	cvt.u32.u16 	%r31485, %rs16388;
	prmt.b32 	%r31486, %r31485, %r31484, 0x3340U;
	cvt.u32.u16 	%r31487, %rs16389;
	cvt.u32.u16 	%r31488, %rs16390;
	prmt.b32 	%r31489, %r31488, %r31487, 0x3340U;
	prmt.b32 	%r31490, %r31489, %r31486, 0x5410U;
	cvt.u32.u16 	%r31491, %rs16391;
	cvt.u32.u16 	%r31492, %rs16392;
	prmt.b32 	%r31493, %r31492, %r31491, 0x3340U;
	cvt.u32.u16 	%r31494, %rs16393;
	cvt.u32.u16 	%r31495, %rs16394;
	prmt.b32 	%r31496, %r31495, %r31494, 0x3340U;
	prmt.b32 	%r31497, %r31496, %r31493, 0x5410U;
	st.local.v2.b32 	[%rd1+144], {%r31497, %r31490};
	cvt.u32.u16 	%r31498, %rs16379;
	cvt.u32.u16 	%r31499, %rs16380;
	prmt.b32 	%r31500, %r31499, %r31498, 0x3340U;
	cvt.u32.u16 	%r31501, %rs16381;
	cvt.u32.u16 	%r31502, %rs16382;
	prmt.b32 	%r31503, %r31502, %r31501, 0x3340U;
	prmt.b32 	%r31504, %r31503, %r31500, 0x5410U;
	cvt.u32.u16 	%r31505, %rs16383;
	cvt.u32.u16 	%r31506, %rs16384;
	prmt.b32 	%r31507, %r31506, %r31505, 0x3340U;
	cvt.u32.u16 	%r31508, %rs16385;
	cvt.u32.u16 	%r31509, %rs16386;
	prmt.b32 	%r31510, %r31509, %r31508, 0x3340U;
	prmt.b32 	%r31511, %r31510, %r31507, 0x5410U;
	st.local.v2.b32 	[%rd1+152], {%r31511, %r31504};
	cvt.u32.u16 	%r31512, %rs16371;
	cvt.u32.u16 	%r31513, %rs16372;
	prmt.b32 	%r31514, %r31513, %r31512, 0x3340U;
	cvt.u32.u16 	%r31515, %rs16373;
	cvt.u32.u16 	%r31516, %rs16374;
	prmt.b32 	%r31517, %r31516, %r31515, 0x3340U;
	prmt.b32 	%r31518, %r31517, %r31514, 0x5410U;
	cvt.u32.u16 	%r31519, %rs16375;
	cvt.u32.u16 	%r31520, %rs16376;
	prmt.b32 	%r31521, %r31520, %r31519, 0x3340U;
	cvt.u32.u16 	%r31522, %rs16377;
	cvt.u32.u16 	%r31523, %rs16378;
	prmt.b32 	%r31524, %r31523, %r31522, 0x3340U;
	prmt.b32 	%r31525, %r31524, %r31521, 0x5410U;
	st.local.v2.b32 	[%rd1+160], {%r31525, %r31518};
	cvt.u32.u16 	%r31526, %rs16363;
	cvt.u32.u16 	%r31527, %rs16364;
	prmt.b32 	%r31528, %r31527, %r31526, 0x3340U;
	cvt.u32.u16 	%r31529, %rs16365;
	cvt.u32.u16 	%r31530, %rs16366;
	prmt.b32 	%r31531, %r31530, %r31529, 0x3340U;
	prmt.b32 	%r31532, %r31531, %r31528, 0x5410U;
	cvt.u32.u16 	%r31533, %rs16367;
	cvt.u32.u16 	%r31534, %rs16368;
	prmt.b32 	%r31535, %r31534, %r31533, 0x3340U;
	cvt.u32.u16 	%r31536, %rs16369;
	cvt.u32.u16 	%r31537, %rs16370;
	prmt.b32 	%r31538, %r31537, %r31536, 0x3340U;
	prmt.b32 	%r31539, %r31538, %r31535, 0x5410U;
	st.local.v2.b32 	[%rd1+168], {%r31539, %r31532};
	cvt.u32.u16 	%r31540, %rs16355;
	cvt.u32.u16 	%r31541, %rs16356;
	prmt.b32 	%r31542, %r31541, %r31540, 0x3340U;
	cvt.u32.u16 	%r31543, %rs16357;
	cvt.u32.u16 	%r31544, %rs16358;
	prmt.b32 	%r31545, %r31544, %r31543, 0x3340U;
	prmt.b32 	%r31546, %r31545, %r31542, 0x5410U;
	cvt.u32.u16 	%r31547, %rs16359;
	cvt.u32.u16 	%r31548, %rs16360;
	prmt.b32 	%r31549, %r31548, %r31547, 0x3340U;
	cvt.u32.u16 	%r31550, %rs16361;
	cvt.u32.u16 	%r31551, %rs16362;
	prmt.b32 	%r31552, %r31551, %r31550, 0x3340U;
	prmt.b32 	%r31553, %r31552, %r31549, 0x5410U;
	st.local.v2.b32 	[%rd1+176], {%r31553, %r31546};
	cvt.u32.u16 	%r31554, %rs16347;
	cvt.u32.u16 	%r31555, %rs16348;
	prmt.b32 	%r31556, %r31555, %r31554, 0x3340U;
	cvt.u32.u16 	%r31557, %rs16349;
	cvt.u32.u16 	%r31558, %rs16350;
	prmt.b32 	%r31559, %r31558, %r31557, 0x3340U;
	prmt.b32 	%r31560, %r31559, %r31556, 0x5410U;
	cvt.u32.u16 	%r31561, %rs16351;
	cvt.u32.u16 	%r31562, %rs16352;
	prmt.b32 	%r31563, %r31562, %r31561, 0x3340U;
	cvt.u32.u16 	%r31564, %rs16353;
	cvt.u32.u16 	%r31565, %rs16354;
	prmt.b32 	%r31566, %r31565, %r31564, 0x3340U;
	prmt.b32 	%r31567, %r31566, %r31563, 0x5410U;
	st.local.v2.b32 	[%rd1+184], {%r31567, %r31560};
	cvt.u32.u16 	%r31568, %rs16339;
	cvt.u32.u16 	%r31569, %rs16340;
	prmt.b32 	%r31570, %r31569, %r31568, 0x3340U;
	cvt.u32.u16 	%r31571, %rs16341;
	cvt.u32.u16 	%r31572, %rs16342;
	prmt.b32 	%r31573, %r31572, %r31571, 0x3340U;
	prmt.b32 	%r31574, %r31573, %r31570, 0x5410U;
	cvt.u32.u16 	%r31575, %rs16343;
	cvt.u32.u16 	%r31576, %rs16344;
	prmt.b32 	%r31577, %r31576, %r31575, 0x3340U;
	cvt.u32.u16 	%r31578, %rs16345;
	cvt.u32.u16 	%r31579, %rs16346;
	prmt.b32 	%r31580, %r31579, %r31578, 0x3340U;
	prmt.b32 	%r31581, %r31580, %r31577, 0x5410U;
	st.local.v2.b32 	[%rd1+192], {%r31581, %r31574};
	cvt.u32.u16 	%r31582, %rs16331;
	cvt.u32.u16 	%r31583, %rs16332;
	prmt.b32 	%r31584, %r31583, %r31582, 0x3340U;
	cvt.u32.u16 	%r31585, %rs16333;
	cvt.u32.u16 	%r31586, %rs16334;
	prmt.b32 	%r31587, %r31586, %r31585, 0x3340U;
	prmt.b32 	%r31588, %r31587, %r31584, 0x5410U;
	cvt.u32.u16 	%r31589, %rs16335;
	cvt.u32.u16 	%r31590, %rs16336;
	prmt.b32 	%r31591, %r31590, %r31589, 0x3340U;
	cvt.u32.u16 	%r31592, %rs16337;
	cvt.u32.u16 	%r31593, %rs16338;
	prmt.b32 	%r31594, %r31593, %r31592, 0x3340U;
	prmt.b32 	%r31595, %r31594, %r31591, 0x5410U;
	st.local.v2.b32 	[%rd1+200], {%r31595, %r31588};
	cvt.u32.u16 	%r31596, %rs16323;
	cvt.u32.u16 	%r31597, %rs16324;
	prmt.b32 	%r31598, %r31597, %r31596, 0x3340U;
	cvt.u32.u16 	%r31599, %rs16325;
	cvt.u32.u16 	%r31600, %rs16326;
	prmt.b32 	%r31601, %r31600, %r31599, 0x3340U;
	prmt.b32 	%r31602, %r31601, %r31598, 0x5410U;
	cvt.u32.u16 	%r31603, %rs16327;
	cvt.u32.u16 	%r31604, %rs16328;
	prmt.b32 	%r31605, %r31604, %r31603, 0x3340U;
	cvt.u32.u16 	%r31606, %rs16329;
	cvt.u32.u16 	%r31607, %rs16330;
	prmt.b32 	%r31608, %r31607, %r31606, 0x3340U;
	prmt.b32 	%r31609, %r31608, %r31605, 0x5410U;
	st.local.v2.b32 	[%rd1+208], {%r31609, %r31602};
	cvt.u32.u16 	%r31610, %rs16315;
	cvt.u32.u16 	%r31611, %rs16316;
	prmt.b32 	%r31612, %r31611, %r31610, 0x3340U;
	cvt.u32.u16 	%r31613, %rs16317;
	cvt.u32.u16 	%r31614, %rs16318;
	prmt.b32 	%r31615, %r31614, %r31613, 0x3340U;
	prmt.b32 	%r31616, %r31615, %r31612, 0x5410U;
	cvt.u32.u16 	%r31617, %rs16319;
	cvt.u32.u16 	%r31618, %rs16320;
	prmt.b32 	%r31619, %r31618, %r31617, 0x3340U;
	cvt.u32.u16 	%r31620, %rs16321;
	cvt.u32.u16 	%r31621, %rs16322;
	prmt.b32 	%r31622, %r31621, %r31620, 0x3340U;
	prmt.b32 	%r31623, %r31622, %r31619, 0x5410U;
	st.local.v2.b32 	[%rd1+216], {%r31623, %r31616};
	cvt.u32.u16 	%r31624, %rs16307;
	cvt.u32.u16 	%r31625, %rs16308;
	prmt.b32 	%r31626, %r31625, %r31624, 0x3340U;
	cvt.u32.u16 	%r31627, %rs16309;
	cvt.u32.u16 	%r31628, %rs16310;
	prmt.b32 	%r31629, %r31628, %r31627, 0x3340U;
	prmt.b32 	%r31630, %r31629, %r31626, 0x5410U;
	cvt.u32.u16 	%r31631, %rs16311;
	cvt.u32.u16 	%r31632, %rs16312;
	prmt.b32 	%r31633, %r31632, %r31631, 0x3340U;
	cvt.u32.u16 	%r31634, %rs16313;
	cvt.u32.u16 	%r31635, %rs16314;
	prmt.b32 	%r31636, %r31635, %r31634, 0x3340U;
	prmt.b32 	%r31637, %r31636, %r31633, 0x5410U;
	st.local.v2.b32 	[%rd1+224], {%r31637, %r31630};
	cvt.u32.u16 	%r31638, %rs16299;
	cvt.u32.u16 	%r31639, %rs16300;
	prmt.b32 	%r31640, %r31639, %r31638, 0x3340U;
	cvt.u32.u16 	%r31641, %rs16301;
	cvt.u32.u16 	%r31642, %rs16302;
	prmt.b32 	%r31643, %r31642, %r31641, 0x3340U;
	prmt.b32 	%r31644, %r31643, %r31640, 0x5410U;
	cvt.u32.u16 	%r31645, %rs16303;
	cvt.u32.u16 	%r31646, %rs16304;
	prmt.b32 	%r31647, %r31646, %r31645, 0x3340U;
	cvt.u32.u16 	%r31648, %rs16305;
	cvt.u32.u16 	%r31649, %rs16306;
	prmt.b32 	%r31650, %r31649, %r31648, 0x3340U;
	prmt.b32 	%r31651, %r31650, %r31647, 0x5410U;
	st.local.v2.b32 	[%rd1+232], {%r31651, %r31644};
	cvt.u32.u16 	%r31652, %rs16291;
	cvt.u32.u16 	%r31653, %rs16292;
	prmt.b32 	%r31654, %r31653, %r31652, 0x3340U;
	cvt.u32.u16 	%r31655, %rs16293;
	cvt.u32.u16 	%r31656, %rs16294;
	prmt.b32 	%r31657, %r31656, %r31655, 0x3340U;
	prmt.b32 	%r31658, %r31657, %r31654, 0x5410U;
	cvt.u32.u16 	%r31659, %rs16295;
	cvt.u32.u16 	%r31660, %rs16296;
	prmt.b32 	%r31661, %r31660, %r31659, 0x3340U;
	cvt.u32.u16 	%r31662, %rs16297;
	cvt.u32.u16 	%r31663, %rs16298;
	prmt.b32 	%r31664, %r31663, %r31662, 0x3340U;
	prmt.b32 	%r31665, %r31664, %r31661, 0x5410U;
	st.local.v2.b32 	[%rd1+240], {%r31665, %r31658};
	cvt.u32.u16 	%r31666, %rs16283;
	cvt.u32.u16 	%r31667, %rs16284;
	prmt.b32 	%r31668, %r31667, %r31666, 0x3340U;
	cvt.u32.u16 	%r31669, %rs16285;
	cvt.u32.u16 	%r31670, %rs16286;
	prmt.b32 	%r31671, %r31670, %r31669, 0x3340U;
	prmt.b32 	%r31672, %r31671, %r31668, 0x5410U;
	cvt.u32.u16 	%r31673, %rs16287;
	cvt.u32.u16 	%r31674, %rs16288;
	prmt.b32 	%r31675, %r31674, %r31673, 0x3340U;
	cvt.u32.u16 	%r31676, %rs16289;
	cvt.u32.u16 	%r31677, %rs16290;
	prmt.b32 	%r31678, %r31677, %r31676, 0x3340U;
	prmt.b32 	%r31679, %r31678, %r31675, 0x5410U;
	st.local.v2.b32 	[%rd1+248], {%r31679, %r31672};
	cvt.u32.u16 	%r31680, %rs16275;
	cvt.u32.u16 	%r31681, %rs16276;
	prmt.b32 	%r31682, %r31681, %r31680, 0x3340U;
	cvt.u32.u16 	%r31683, %rs16277;
	cvt.u32.u16 	%r31684, %rs16278;
	prmt.b32 	%r31685, %r31684, %r31683, 0x3340U;
	prmt.b32 	%r31686, %r31685, %r31682, 0x5410U;
	cvt.u32.u16 	%r31687, %rs16279;
	cvt.u32.u16 	%r31688, %rs16280;
	prmt.b32 	%r31689, %r31688, %r31687, 0x3340U;
	cvt.u32.u16 	%r31690, %rs16281;
	cvt.u32.u16 	%r31691, %rs16282;
	prmt.b32 	%r31692, %r31691, %r31690, 0x3340U;
	prmt.b32 	%r31693, %r31692, %r31689, 0x5410U;
	st.local.v2.b32 	[%rd1+256], {%r31693, %r31686};
	cvt.u32.u16 	%r31694, %rs16267;
	cvt.u32.u16 	%r31695, %rs16268;
	prmt.b32 	%r31696, %r31695, %r31694, 0x3340U;
	cvt.u32.u16 	%r31697, %rs16269;
	cvt.u32.u16 	%r31698, %rs16270;
	prmt.b32 	%r31699, %r31698, %r31697, 0x3340U;
	prmt.b32 	%r31700, %r31699, %r31696, 0x5410U;
	cvt.u32.u16 	%r31701, %rs16271;
	cvt.u32.u16 	%r31702, %rs16272;
	prmt.b32 	%r31703, %r31702, %r31701, 0x3340U;
	cvt.u32.u16 	%r31704, %rs16273;
	cvt.u32.u16 	%r31705, %rs16274;
	prmt.b32 	%r31706, %r31705, %r31704, 0x3340U;
	prmt.b32 	%r31707, %r31706, %r31703, 0x5410U;
	st.local.v2.b32 	[%rd1+264], {%r31707, %r31700};
	mov.b32 	%r39555, 0;
$L__BB5_21:
	mov.u32 	%r39558, %r39555;
	cvt.u64.u32 	%rd260, %r39558;
	add.s64 	%rd261, %rd1, %rd260;
	ld.local.u8 	%rs15021, [%rd261+16];
	setp.ne.s16 	%p110, %rs15021, 0;
	add.s32 	%r39555, %r39558, 1;
	@%p110 bra 	$L__BB5_21;
	and.b16  	%rs15022, %rs16266, 255;
	setp.eq.s16 	%p111, %rs15022, 0;
	@%p111 bra 	$L__BB5_25;
	mov.b32 	%r39556, 0;
$L__BB5_24:
	cvt.u64.u32 	%rd262, %r39558;
	add.s64 	%rd263, %rd1, %rd262;
	st.local.u8 	[%rd263+16], %rs16266;
	add.s32 	%r39558, %r39558, 1;
	add.s32 	%r168, %r39556, 1;
	cvt.u64.u32 	%rd264, %r39556;
	add.s64 	%rd265, %rd2, %rd264;
	ld.local.u8 	%rs16266, [%rd265+17];
	setp.ne.s16 	%p112, %rs16266, 0;
	mov.u32 	%r39556, %r168;
	@%p112 bra 	$L__BB5_24;
$L__BB5_25:
	cvt.u64.u32 	%rd266, %r39558;
	add.s64 	%rd267, %rd1, %rd266;
	mov.b16 	%rs15023, 0;
	st.local.u8 	[%rd267+16], %rs15023;
	add.s32 	%r39559, %r39559, %r30279;
	st.local.u32 	[%rd1], %r39559;
	add.f64 	%fd102, %fd102, %fd10;
	st.local.f64 	[%rd1+8], %fd102;
	ld.local.v2.b32 	{%r31709, %r31710}, [%rd1+16];
	bfe.u32 	%r31711, %r31709, 0, 8;
	cvt.u16.u32 	%rs16522, %r31711;
	bfe.u32 	%r31712, %r31709, 8, 8;
	cvt.u16.u32 	%rs16521, %r31712;
	bfe.u32 	%r31713, %r31709, 16, 8;
	cvt.u16.u32 	%rs16520, %r31713;
	bfe.u32 	%r31714, %r31709, 24, 8;
	cvt.u16.u32 	%rs16519, %r31714;
	bfe.u32 	%r31715, %r31710, 0, 8;
	cvt.u16.u32 	%rs16518, %r31715;
	bfe.u32 	%r31716, %r31710, 8, 8;
	cvt.u16.u32 	%rs16517, %r31716;
	bfe.u32 	%r31717, %r31710, 16, 8;
	cvt.u16.u32 	%rs16516, %r31717;
	bfe.u32 	%r31718, %r31710, 24, 8;
	cvt.u16.u32 	%rs16515, %r31718;
	ld.local.v2.b32 	{%r31719, %r31720}, [%rd1+24];
	bfe.u32 	%r31721, %r31719, 0, 8;
	cvt.u16.u32 	%rs16514, %r31721;
	bfe.u32 	%r31722, %r31719, 8, 8;
	cvt.u16.u32 	%rs16513, %r31722;
	bfe.u32 	%r31723, %r31719, 16, 8;
	cvt.u16.u32 	%rs16512, %r31723;
	bfe.u32 	%r31724, %r31719, 24, 8;
	cvt.u16.u32 	%rs16511, %r31724;
	bfe.u32 	%r31725, %r31720, 0, 8;
	cvt.u16.u32 	%rs16510, %r31725;
	bfe.u32 	%r31726, %r31720, 8, 8;
	cvt.u16.u32 	%rs16509, %r31726;
	bfe.u32 	%r31727, %r31720, 16, 8;
	cvt.u16.u32 	%rs16508, %r31727;
	bfe.u32 	%r31728, %r31720, 24, 8;
	cvt.u16.u32 	%rs16507, %r31728;
	ld.local.v2.b32 	{%r31729, %r31730}, [%rd1+32];
	bfe.u32 	%r31731, %r31729, 0, 8;
	cvt.u16.u32 	%rs16506, %r31731;
	bfe.u32 	%r31732, %r31729, 8, 8;
	cvt.u16.u32 	%rs16505, %r31732;
	bfe.u32 	%r31733, %r31729, 16, 8;
	cvt.u16.u32 	%rs16504, %r31733;
	bfe.u32 	%r31734, %r31729, 24, 8;
	cvt.u16.u32 	%rs16503, %r31734;
	bfe.u32 	%r31735, %r31730, 0, 8;
	cvt.u16.u32 	%rs16502, %r31735;
	bfe.u32 	%r31736, %r31730, 8, 8;
	cvt.u16.u32 	%rs16501, %r31736;
	bfe.u32 	%r31737, %r31730, 16, 8;
	cvt.u16.u32 	%rs16500, %r31737;
	bfe.u32 	%r31738, %r31730, 24, 8;
	cvt.u16.u32 	%rs16499, %r31738;
	ld.local.v2.b32 	{%r31739, %r31740}, [%rd1+40];
	bfe.u32 	%r31741, %r31739, 0, 8;
	cvt.u16.u32 	%rs16498, %r31741;
	bfe.u32 	%r31742, %r31739, 8, 8;
	cvt.u16.u32 	%rs16497, %r31742;
	bfe.u32 	%r31743, %r31739, 16, 8;
	cvt.u16.u32 	%rs16496, %r31743;
	bfe.u32 	%r31744, %r31739, 24, 8;
	cvt.u16.u32 	%rs16495, %r31744;
	bfe.u32 	%r31745, %r31740, 0, 8;
	cvt.u16.u32 	%rs16494, %r31745;
	bfe.u32 	%r31746, %r31740, 8, 8;
	cvt.u16.u32 	%rs16493, %r31746;
	bfe.u32 	%r31747, %r31740, 16, 8;
	cvt.u16.u32 	%rs16492, %r31747;
	bfe.u32 	%r31748, %r31740, 24, 8;
	cvt.u16.u32 	%rs16491, %r31748;
	ld.local.v2.b32 	{%r31749, %r31750}, [%rd1+48];
	bfe.u32 	%r31751, %r31749, 0, 8;
	cvt.u16.u32 	%rs16490, %r31751;
	bfe.u32 	%r31752, %r31749, 8, 8;
	cvt.u16.u32 	%rs16489, %r31752;
	bfe.u32 	%r31753, %r31749, 16, 8;
	cvt.u16.u32 	%rs16488, %r31753;
	bfe.u32 	%r31754, %r31749, 24, 8;
	cvt.u16.u32 	%rs16487, %r31754;
	bfe.u32 	%r31755, %r31750, 0, 8;
	cvt.u16.u32 	%rs16486, %r31755;
	bfe.u32 	%r31756, %r31750, 8, 8;
	cvt.u16.u32 	%rs16485, %r31756;
	bfe.u32 	%r31757, %r31750, 16, 8;
	cvt.u16.u32 	%rs16484, %r31757;
	bfe.u32 	%r31758, %r31750, 24, 8;
	cvt.u16.u32 	%rs16483, %r31758;
	ld.local.v2.b32 	{%r31759, %r31760}, [%rd1+56];
	bfe.u32 	%r31761, %r31759, 0, 8;
	cvt.u16.u32 	%rs16482, %r31761;
	bfe.u32 	%r31762, %r31759, 8, 8;
	cvt.u16.u32 	%rs16481, %r31762;
	bfe.u32 	%r31763, %r31759, 16, 8;
	cvt.u16.u32 	%rs16480, %r31763;
	bfe.u32 	%r31764, %r31759, 24, 8;
	cvt.u16.u32 	%rs16479, %r31764;
	bfe.u32 	%r31765, %r31760, 0, 8;
	cvt.u16.u32 	%rs16478, %r31765;
	bfe.u32 	%r31766, %r31760, 8, 8;
	cvt.u16.u32 	%rs16477, %r31766;
	bfe.u32 	%r31767, %r31760, 16, 8;
	cvt.u16.u32 	%rs16476, %r31767;
	bfe.u32 	%r31768, %r31760, 24, 8;
	cvt.u16.u32 	%rs16475, %r31768;
	ld.local.v2.b32 	{%r31769, %r31770}, [%rd1+64];
	bfe.u32 	%r31771, %r31769, 0, 8;
	cvt.u16.u32 	%rs16474, %r31771;
	bfe.u32 	%r31772, %r31769, 8, 8;
	cvt.u16.u32 	%rs16473, %r31772;
	bfe.u32 	%r31773, %r31769, 16, 8;
	cvt.u16.u32 	%rs16472, %r31773;
	bfe.u32 	%r31774, %r31769, 24, 8;
	cvt.u16.u32 	%rs16471, %r31774;
	bfe.u32 	%r31775, %r31770, 0, 8;
	cvt.u16.u32 	%rs16470, %r31775;
	bfe.u32 	%r31776, %r31770, 8, 8;
	cvt.u16.u32 	%rs16469, %r31776;
	bfe.u32 	%r31777, %r31770, 16, 8;
	cvt.u16.u32 	%rs16468, %r31777;
	bfe.u32 	%r31778, %r31770, 24, 8;
	cvt.u16.u32 	%rs16467, %r31778;
	ld.local.v2.b32 	{%r31779, %r31780}, [%rd1+72];
	bfe.u32 	%r31781, %r31779, 0, 8;
	cvt.u16.u32 	%rs16466, %r31781;
	bfe.u32 	%r31782, %r31779, 8, 8;
	cvt.u16.u32 	%rs16465, %r31782;
	bfe.u32 	%r31783, %r31779, 16, 8;
	cvt.u16.u32 	%rs16464, %r31783;
	bfe.u32 	%r31784, %r31779, 24, 8;
	cvt.u16.u32 	%rs16463, %r31784;
	bfe.u32 	%r31785, %r31780, 0, 8;
	cvt.u16.u32 	%rs16462, %r31785;
	bfe.u32 	%r31786, %r31780, 8, 8;
	cvt.u16.u32 	%rs16461, %r31786;
	bfe.u32 	%r31787, %r31780, 16, 8;
	cvt.u16.u32 	%rs16460, %r31787;
	bfe.u32 	%r31788, %r31780, 24, 8;
	cvt.u16.u32 	%rs16459, %r31788;
	ld.local.v2.b32 	{%r31789, %r31790}, [%rd1+80];
	bfe.u32 	%r31791, %r31789, 0, 8;
	cvt.u16.u32 	%rs16458, %r31791;
	bfe.u32 	%r31792, %r31789, 8, 8;
	cvt.u16.u32 	%rs16457, %r31792;
	bfe.u32 	%r31793, %r31789, 16, 8;
	cvt.u16.u32 	%rs16456, %r31793;
	bfe.u32 	%r31794, %r31789, 24, 8;
	cvt.u16.u32 	%rs16455, %r31794;
	bfe.u32 	%r31795, %r31790, 0, 8;
	cvt.u16.u32 	%rs16454, %r31795;
	bfe.u32 	%r31796, %r31790, 8, 8;
	cvt.u16.u32 	%rs16453, %r31796;
	bfe.u32 	%r31797, %r31790, 16, 8;
	cvt.u16.u32 	%rs16452, %r31797;
	bfe.u32 	%r31798, %r31790, 24, 8;
	cvt.u16.u32 	%rs16451, %r31798;
	ld.local.v2.b32 	{%r31799, %r31800}, [%rd1+88];
	bfe.u32 	%r31801, %r31799, 0, 8;
	cvt.u16.u32 	%rs16450, %r31801;
	bfe.u32 	%r31802, %r31799, 8, 8;
	cvt.u16.u32 	%rs16449, %r31802;
	bfe.u32 	%r31803, %r31799, 16, 8;
	cvt.u16.u32 	%rs16448, %r31803;
	bfe.u32 	%r31804, %r31799, 24, 8;
	cvt.u16.u32 	%rs16447, %r31804;
	bfe.u32 	%r31805, %r31800, 0, 8;
	cvt.u16.u32 	%rs16446, %r31805;
	bfe.u32 	%r31806, %r31800, 8, 8;
	cvt.u16.u32 	%rs16445, %r31806;
	bfe.u32 	%r31807, %r31800, 16, 8;
	cvt.u16.u32 	%rs16444, %r31807;
	bfe.u32 	%r31808, %r31800, 24, 8;
	cvt.u16.u32 	%rs16443, %r31808;
	ld.local.v2.b32 	{%r31809, %r31810}, [%rd1+96];
	bfe.u32 	%r31811, %r31809, 0, 8;
	cvt.u16.u32 	%rs16442, %r31811;
	bfe.u32 	%r31812, %r31809, 8, 8;
	cvt.u16.u32 	%rs16441, %r31812;
	bfe.u32 	%r31813, %r31809, 16, 8;
	cvt.u16.u32 	%rs16440, %r31813;
	bfe.u32 	%r31814, %r31809, 24, 8;
	cvt.u16.u32 	%rs16439, %r31814;
	bfe.u32 	%r31815, %r31810, 0, 8;
	cvt.u16.u32 	%rs16438, %r31815;
	bfe.u32 	%r31816, %r31810, 8, 8;
	cvt.u16.u32 	%rs16437, %r31816;
	bfe.u32 	%r31817, %r31810, 16, 8;
	cvt.u16.u32 	%rs16436, %r31817;
	bfe.u32 	%r31818, %r31810, 24, 8;
	cvt.u16.u32 	%rs16435, %r31818;
	ld.local.v2.b32 	{%r31819, %r31820}, [%rd1+104];
	bfe.u32 	%r31821, %r31819, 0, 8;
	cvt.u16.u32 	%rs16434, %r31821;
	bfe.u32 	%r31822, %r31819, 8, 8;
	cvt.u16.u32 	%rs16433, %r31822;
	bfe.u32 	%r31823, %r31819, 16, 8;
	cvt.u16.u32 	%rs16432, %r31823;
	bfe.u32 	%r31824, %r31819, 24, 8;
	cvt.u16.u32 	%rs16431, %r31824;
	bfe.u32 	%r31825, %r31820, 0, 8;
	cvt.u16.u32 	%rs16430, %r31825;
	bfe.u32 	%r31826, %r31820, 8, 8;
	cvt.u16.u32 	%rs16429, %r31826;
	bfe.u32 	%r31827, %r31820, 16, 8;
	cvt.u16.u32 	%rs16428, %r31827;
	bfe.u32 	%r31828, %r31820, 24, 8;
	cvt.u16.u32 	%rs16427, %r31828;
	ld.local.v2.b32 	{%r31829, %r31830}, [%rd1+112];
	bfe.u32 	%r31831, %r31829, 0, 8;
	cvt.u16.u32 	%rs16426, %r31831;
	bfe.u32 	%r31832, %r31829, 8, 8;
	cvt.u16.u32 	%rs16425, %r31832;
	bfe.u32 	%r31833, %r31829, 16, 8;
	cvt.u16.u32 	%rs16424, %r31833;
	bfe.u32 	%r31834, %r31829, 24, 8;
	cvt.u16.u32 	%rs16423, %r31834;
	bfe.u32 	%r31835, %r31830, 0, 8;
	cvt.u16.u32 	%rs16422, %r31835;
	bfe.u32 	%r31836, %r31830, 8, 8;
	cvt.u16.u32 	%rs16421, %r31836;
	bfe.u32 	%r31837, %r31830, 16, 8;
	cvt.u16.u32 	%rs16420, %r31837;
	bfe.u32 	%r31838, %r31830, 24, 8;
	cvt.u16.u32 	%rs16419, %r31838;
	ld.local.v2.b32 	{%r31839, %r31840}, [%rd1+120];
	bfe.u32 	%r31841, %r31839, 0, 8;
	cvt.u16.u32 	%rs16418, %r31841;
	bfe.u32 	%r31842, %r31839, 8, 8;
	cvt.u16.u32 	%rs16417, %r31842;
	bfe.u32 	%r31843, %r31839, 16, 8;
	cvt.u16.u32 	%rs16416, %r31843;
	bfe.u32 	%r31844, %r31839, 24, 8;
	cvt.u16.u32 	%rs16415, %r31844;
	bfe.u32 	%r31845, %r31840, 0, 8;
	cvt.u16.u32 	%rs16414, %r31845;
	bfe.u32 	%r31846, %r31840, 8, 8;
	cvt.u16.u32 	%rs16413, %r31846;
	bfe.u32 	%r31847, %r31840, 16, 8;
	cvt.u16.u32 	%rs16412, %r31847;
	bfe.u32 	%r31848, %r31840, 24, 8;
	cvt.u16.u32 	%rs16411, %r31848;
	ld.local.v2.b32 	{%r31849, %r31850}, [%rd1+128];
	bfe.u32 	%r31851, %r31849, 0, 8;
	cvt.u16.u32 	%rs16410, %r31851;
	bfe.u32 	%r31852, %r31849, 8, 8;
	cvt.u16.u32 	%rs16409, %r31852;
	bfe.u32 	%r31853, %r31849, 16, 8;
	cvt.u16.u32 	%rs16408, %r31853;
	bfe.u32 	%r31854, %r31849, 24, 8;
	cvt.u16.u32 	%rs16407, %r31854;
	bfe.u32 	%r31855, %r31850, 0, 8;
	cvt.u16.u32 	%rs16406, %r31855;
	bfe.u32 	%r31856, %r31850, 8, 8;
	cvt.u16.u32 	%rs16405, %r31856;
	bfe.u32 	%r31857, %r31850, 16, 8;
	cvt.u16.u32 	%rs16404, %r31857;
	bfe.u32 	%r31858, %r31850, 24, 8;
	cvt.u16.u32 	%rs16403, %r31858;
	ld.local.v2.b32 	{%r31859, %r31860}, [%rd1+136];
	bfe.u32 	%r31861, %r31859, 0, 8;
	cvt.u16.u32 	%rs16402, %r31861;
	bfe.u32 	%r31862, %r31859, 8, 8;
	cvt.u16.u32 	%rs16401, %r31862;
	bfe.u32 	%r31863, %r31859, 16, 8;
	cvt.u16.u32 	%rs16400, %r31863;
	bfe.u32 	%r31864, %r31859, 24, 8;
	cvt.u16.u32 	%rs16399, %r31864;
	bfe.u32 	%r31865, %r31860, 0, 8;
	cvt.u16.u32 	%rs16398, %r31865;
	bfe.u32 	%r31866, %r31860, 8, 8;
	cvt.u16.u32 	%rs16397, %r31866;
	bfe.u32 	%r31867, %r31860, 16, 8;
	cvt.u16.u32 	%rs16396, %r31867;
	bfe.u32 	%r31868, %r31860, 24, 8;
	cvt.u16.u32 	%rs16395, %r31868;
	ld.local.v2.b32 	{%r31869, %r31870}, [%rd1+144];
	bfe.u32 	%r31871, %r31869, 0, 8;
	cvt.u16.u32 	%rs16394, %r31871;
	bfe.u32 	%r31872, %r31869, 8, 8;
	cvt.u16.u32 	%rs16393, %r31872;
	bfe.u32 	%r31873, %r31869, 16, 8;
	cvt.u16.u32 	%rs16392, %r31873;
	bfe.u32 	%r31874, %r31869, 24, 8;
	cvt.u16.u32 	%rs16391, %r31874;
	bfe.u32 	%r31875, %r31870, 0, 8;
	cvt.u16.u32 	%rs16390, %r31875;
	bfe.u32 	%r31876, %r31870, 8, 8;
	cvt.u16.u32 	%rs16389, %r31876;
	bfe.u32 	%r31877, %r31870, 16, 8;
	cvt.u16.u32 	%rs16388, %r31877;
	bfe.u32 	%r31878, %r31870, 24, 8;
	cvt.u16.u32 	%rs16387, %r31878;
	ld.local.v2.b32 	{%r31879, %r31880}, [%rd1+152];
	bfe.u32 	%r31881, %r31879, 0, 8;
	cvt.u16.u32 	%rs16386, %r31881;
	bfe.u32 	%r31882, %r31879, 8, 8;
	cvt.u16.u32 	%rs16385, %r31882;
	bfe.u32 	%r31883, %r31879, 16, 8;
	cvt.u16.u32 	%rs16384, %r31883;
	bfe.u32 	%r31884, %r31879, 24, 8;
	cvt.u16.u32 	%rs16383, %r31884;
	bfe.u32 	%r31885, %r31880, 0, 8;
	cvt.u16.u32 	%rs16382, %r31885;
	bfe.u32 	%r31886, %r31880, 8, 8;
	cvt.u16.u32 	%rs16381, %r31886;
	bfe.u32 	%r31887, %r31880, 16, 8;
	cvt.u16.u32 	%rs16380, %r31887;
	bfe.u32 	%r31888, %r31880, 24, 8;
	cvt.u16.u32 	%rs16379, %r31888;
	ld.local.v2.b32 	{%r31889, %r31890}, [%rd1+160];
	bfe.u32 	%r31891, %r31889, 0, 8;
	cvt.u16.u32 	%rs16378, %r31891;
	bfe.u32 	%r31892, %r31889, 8, 8;
	cvt.u16.u32 	%rs16377, %r31892;
	bfe.u32 	%r31893, %r31889, 16, 8;
	cvt.u16.u32 	%rs16376, %r31893;
	bfe.u32 	%r31894, %r31889, 24, 8;
	cvt.u16.u32 	%rs16375, %r31894;
	bfe.u32 	%r31895, %r31890, 0, 8;
	cvt.u16.u32 	%rs16374, %r31895;
	bfe.u32 	%r31896, %r31890, 8, 8;
	cvt.u16.u32 	%rs16373, %r31896;
	bfe.u32 	%r31897, %r31890, 16, 8;
	cvt.u16.u32 	%rs16372, %r31897;
	bfe.u32 	%r31898, %r31890, 24, 8;
	cvt.u16.u32 	%rs16371, %r31898;
	ld.local.v2.b32 	{%r31899, %r31900}, [%rd1+168];
	bfe.u32 	%r31901, %r31899, 0, 8;
	cvt.u16.u32 	%rs16370, %r31901;
	bfe.u32 	%r31902, %r31899, 8, 8;
	cvt.u16.u32 	%rs16369, %r31902;
	bfe.u32 	%r31903, %r31899, 16, 8;
	cvt.u16.u32 	%rs16368, %r31903;
	bfe.u32 	%r31904, %r31899, 24, 8;
	cvt.u16.u32 	%rs16367, %r31904;
	bfe.u32 	%r31905, %r31900, 0, 8;
	cvt.u16.u32 	%rs16366, %r31905;
	bfe.u32 	%r31906, %r31900, 8, 8;
	cvt.u16.u32 	%rs16365, %r31906;
	bfe.u32 	%r31907, %r31900, 16, 8;
	cvt.u16.u32 	%rs16364, %r31907;
	bfe.u32 	%r31908, %r31900, 24, 8;
	cvt.u16.u32 	%rs16363, %r31908;
	ld.local.v2.b32 	{%r31909, %r31910}, [%rd1+176];
	bfe.u32 	%r31911, %r31909, 0, 8;
	cvt.u16.u32 	%rs16362, %r31911;
	bfe.u32 	%r31912, %r31909, 8, 8;
	cvt.u16.u32 	%rs16361, %r31912;
	bfe.u32 	%r31913, %r31909, 16, 8;
	cvt.u16.u32 	%rs16360, %r31913;
	bfe.u32 	%r31914, %r31909, 24, 8;
	cvt.u16.u32 	%rs16359, %r31914;
	bfe.u32 	%r31915, %r31910, 0, 8;
	cvt.u16.u32 	%rs16358, %r31915;
	bfe.u32 	%r31916, %r31910, 8, 8;
	cvt.u16.u32 	%rs16357, %r31916;
	bfe.u32 	%r31917, %r31910, 16, 8;
	cvt.u16.u32 	%rs16356, %r31917;
	bfe.u32 	%r31918, %r31910, 24, 8;
	cvt.u16.u32 	%rs16355, %r31918;
	ld.local.v2.b32 	{%r31919, %r31920}, [%rd1+184];
	bfe.u32 	%r31921, %r31919, 0, 8;
	cvt.u16.u32 	%rs16354, %r31921;
	bfe.u32 	%r31922, %r31919, 8, 8;
	cvt.u16.u32 	%rs16353, %r31922;
	bfe.u32 	%r31923, %r31919, 16, 8;
	cvt.u16.u32 	%rs16352, %r31923;
	bfe.u32 	%r31924, %r31919, 24, 8;
	cvt.u16.u32 	%rs16351, %r31924;
	bfe.u32 	%r31925, %r31920, 0, 8;
	cvt.u16.u32 	%rs16350, %r31925;
	bfe.u32 	%r31926, %r31920, 8, 8;
	cvt.u16.u32 	%rs16349, %r31926;
	bfe.u32 	%r31927, %r31920, 16, 8;
	cvt.u16.u32 	%rs16348, %r31927;
	bfe.u32 	%r31928, %r31920, 24, 8;
	cvt.u16.u32 	%rs16347, %r31928;
	ld.local.v2.b32 	{%r31929, %r31930}, [%rd1+192];
	bfe.u32 	%r31931, %r31929, 0, 8;
	cvt.u16.u32 	%rs16346, %r31931;
	bfe.u32 	%r31932, %r31929, 8, 8;
	cvt.u16.u32 	%rs16345, %r31932;
	bfe.u32 	%r31933, %r31929, 16, 8;
	cvt.u16.u32 	%rs16344, %r31933;
	bfe.u32 	%r31934, %r31929, 24, 8;
	cvt.u16.u32 	%rs16343, %r31934;
	bfe.u32 	%r31935, %r31930, 0, 8;
	cvt.u16.u32 	%rs16342, %r31935;
	bfe.u32 	%r31936, %r31930, 8, 8;
	cvt.u16.u32 	%rs16341, %r31936;
	bfe.u32 	%r31937, %r31930, 16, 8;
	cvt.u16.u32 	%rs16340, %r31937;
	bfe.u32 	%r31938, %r31930, 24, 8;
	cvt.u16.u32 	%rs16339, %r31938;
	ld.local.v2.b32 	{%r31939, %r31940}, [%rd1+200];
	bfe.u32 	%r31941, %r31939, 0, 8;
	cvt.u16.u32 	%rs16338, %r31941;
	bfe.u32 	%r31942, %r31939, 8, 8;
	cvt.u16.u32 	%rs16337, %r31942;
	bfe.u32 	%r31943, %r31939, 16, 8;
	cvt.u16.u32 	%rs16336, %r31943;
	bfe.u32 	%r31944, %r31939, 24, 8;
	cvt.u16.u32 	%rs16335, %r31944;
	bfe.u32 	%r31945, %r31940, 0, 8;
	cvt.u16.u32 	%rs16334, %r31945;
	bfe.u32 	%r31946, %r31940, 8, 8;
	cvt.u16.u32 	%rs16333, %r31946;
	bfe.u32 	%r31947, %r31940, 16, 8;
	cvt.u16.u32 	%rs16332, %r31947;
	bfe.u32 	%r31948, %r31940, 24, 8;
	cvt.u16.u32 	%rs16331, %r31948;
	ld.local.v2.b32 	{%r31949, %r31950}, [%rd1+208];
	bfe.u32 	%r31951, %r31949, 0, 8;
	cvt.u16.u32 	%rs16330, %r31951;
	bfe.u32 	%r31952, %r31949, 8, 8;
	cvt.u16.u32 	%rs16329, %r31952;
	bfe.u32 	%r31953, %r31949, 16, 8;
	cvt.u16.u32 	%rs16328, %r31953;
	bfe.u32 	%r31954, %r31949, 24, 8;
	cvt.u16.u32 	%rs16327, %r31954;
	bfe.u32 	%r31955, %r31950, 0, 8;
	cvt.u16.u32 	%rs16326, %r31955;
	bfe.u32 	%r31956, %r31950, 8, 8;
	cvt.u16.u32 	%rs16325, %r31956;
	bfe.u32 	%r31957, %r31950, 16, 8;
	cvt.u16.u32 	%rs16324, %r31957;
	bfe.u32 	%r31958, %r31950, 24, 8;
	cvt.u16.u32 	%rs16323, %r31958;
	ld.local.v2.b32 	{%r31959, %r31960}, [%rd1+216];
	bfe.u32 	%r31961, %r31959, 0, 8;
	cvt.u16.u32 	%rs16322, %r31961;
	bfe.u32 	%r31962, %r31959, 8, 8;
	cvt.u16.u32 	%rs16321, %r31962;
	bfe.u32 	%r31963, %r31959, 16, 8;
	cvt.u16.u32 	%rs16320, %r31963;
	bfe.u32 	%r31964, %r31959, 24, 8;
	cvt.u16.u32 	%rs16319, %r31964;
	bfe.u32 	%r31965, %r31960, 0, 8;
	cvt.u16.u32 	%rs16318, %r31965;
	bfe.u32 	%r31966, %r31960, 8, 8;
	cvt.u16.u32 	%rs16317, %r31966;
	bfe.u32 	%r31967, %r31960, 16, 8;
	cvt.u16.u32 	%rs16316, %r31967;
	bfe.u32 	%r31968, %r31960, 24, 8;
	cvt.u16.u32 	%rs16315, %r31968;
	ld.local.v2.b32 	{%r31969, %r31970}, [%rd1+224];
	bfe.u32 	%r31971, %r31969, 0, 8;
	cvt.u16.u32 	%rs16314, %r31971;
	bfe.u32 	%r31972, %r31969, 8, 8;
	cvt.u16.u32 	%rs16313, %r31972;
	bfe.u32 	%r31973, %r31969, 16, 8;
	cvt.u16.u32 	%rs16312, %r31973;
	bfe.u32 	%r31974, %r31969, 24, 8;
	cvt.u16.u32 	%rs16311, %r31974;
	bfe.u32 	%r31975, %r31970, 0, 8;
	cvt.u16.u32 	%rs16310, %r31975;
	bfe.u32 	%r31976, %r31970, 8, 8;
	cvt.u16.u32 	%rs16309, %r31976;
	bfe.u32 	%r31977, %r31970, 16, 8;
	cvt.u16.u32 	%rs16308, %r31977;
	bfe.u32 	%r31978, %r31970, 24, 8;
	cvt.u16.u32 	%rs16307, %r31978;
	ld.local.v2.b32 	{%r31979, %r31980}, [%rd1+232];
	bfe.u32 	%r31981, %r31979, 0, 8;
	cvt.u16.u32 	%rs16306, %r31981;
	bfe.u32 	%r31982, %r31979, 8, 8;
	cvt.u16.u32 	%rs16305, %r31982;
	bfe.u32 	%r31983, %r31979, 16, 8;
	cvt.u16.u32 	%rs16304, %r31983;
	bfe.u32 	%r31984, %r31979, 24, 8;
	cvt.u16.u32 	%rs16303, %r31984;
	bfe.u32 	%r31985, %r31980, 0, 8;
	cvt.u16.u32 	%rs16302, %r31985;
	bfe.u32 	%r31986, %r31980, 8, 8;
	cvt.u16.u32 	%rs16301, %r31986;
	bfe.u32 	%r31987, %r31980, 16, 8;
	cvt.u16.u32 	%rs16300, %r31987;
	bfe.u32 	%r31988, %r31980, 24, 8;
	cvt.u16.u32 	%rs16299, %r31988;
	ld.local.v2.b32 	{%r31989, %r31990}, [%rd1+240];
	bfe.u32 	%r31991, %r31989, 0, 8;
	cvt.u16.u32 	%rs16298, %r31991;
	bfe.u32 	%r31992, %r31989, 8, 8;
	cvt.u16.u32 	%rs16297, %r31992;
	bfe.u32 	%r31993, %r31989, 16, 8;
	cvt.u16.u32 	%rs16296, %r31993;
	bfe.u32 	%r31994, %r31989, 24, 8;
	cvt.u16.u32 	%rs16295, %r31994;
	bfe.u32 	%r31995, %r31990, 0, 8;
	cvt.u16.u32 	%rs16294, %r31995;
	bfe.u32 	%r31996, %r31990, 8, 8;
	cvt.u16.u32 	%rs16293, %r31996;
	bfe.u32 	%r31997, %r31990, 16, 8;
	cvt.u16.u32 	%rs16292, %r31997;
	bfe.u32 	%r31998, %r31990, 24, 8;
	cvt.u16.u32 	%rs16291, %r31998;
	ld.local.v2.b32 	{%r31999, %r32000}, [%rd1+248];
	bfe.u32 	%r32001, %r31999, 0, 8;
	cvt.u16.u32 	%rs16290, %r32001;
	bfe.u32 	%r32002, %r31999, 8, 8;
	cvt.u16.u32 	%rs16289, %r32002;
	bfe.u32 	%r32003, %r31999, 16, 8;
	cvt.u16.u32 	%rs16288, %r32003;
	bfe.u32 	%r32004, %r31999, 24, 8;
	cvt.u16.u32 	%rs16287, %r32004;
	bfe.u32 	%r32005, %r32000, 0, 8;
	cvt.u16.u32 	%rs16286, %r32005;
	bfe.u32 	%r32006, %r32000, 8, 8;
	cvt.u16.u32 	%rs16285, %r32006;
	bfe.u32 	%r32007, %r32000, 16, 8;
	cvt.u16.u32 	%rs16284, %r32007;
	bfe.u32 	%r32008, %r32000, 24, 8;
	cvt.u16.u32 	%rs16283, %r32008;
	ld.local.v2.b32 	{%r32009, %r32010}, [%rd1+256];
	bfe.u32 	%r32011, %r32009, 0, 8;
	cvt.u16.u32 	%rs16282, %r32011;
	bfe.u32 	%r32012, %r32009, 8, 8;
	cvt.u16.u32 	%rs16281, %r32012;
	bfe.u32 	%r32013, %r32009, 16, 8;
	cvt.u16.u32 	%rs16280, %r32013;
	bfe.u32 	%r32014, %r32009, 24, 8;
	cvt.u16.u32 	%rs16279, %r32014;
	bfe.u32 	%r32015, %r32010, 0, 8;
	cvt.u16.u32 	%rs16278, %r32015;
	bfe.u32 	%r32016, %r32010, 8, 8;
	cvt.u16.u32 	%rs16277, %r32016;
	bfe.u32 	%r32017, %r32010, 16, 8;
	cvt.u16.u32 	%rs16276, %r32017;
	bfe.u32 	%r32018, %r32010, 24, 8;
	cvt.u16.u32 	%rs16275, %r32018;
	ld.local.v2.b32 	{%r32019, %r32020}, [%rd1+264];
	bfe.u32 	%r32021, %r32019, 0, 8;
	cvt.u16.u32 	%rs16274, %r32021;
	bfe.u32 	%r32022, %r32019, 8, 8;
	cvt.u16.u32 	%rs16273, %r32022;
	bfe.u32 	%r32023, %r32019, 16, 8;
	cvt.u16.u32 	%rs16272, %r32023;
	bfe.u32 	%r32024, %r32019, 24, 8;
	cvt.u16.u32 	%rs16271, %r32024;
	bfe.u32 	%r32025, %r32020, 0, 8;
	cvt.u16.u32 	%rs16270, %r32025;
	bfe.u32 	%r32026, %r32020, 8, 8;
	cvt.u16.u32 	%rs16269, %r32026;
	bfe.u32 	%r32027, %r32020, 16, 8;
	cvt.u16.u32 	%rs16268, %r32027;
	bfe.u32 	%r32028, %r32020, 24, 8;
	cvt.u16.u32 	%rs16267, %r32028;
$L__BB5_26:
	cvt.u32.u16 	%r32369, %rs16522;
	and.b32  	%r32370, %r32369, 255;
	and.b16  	%rs15024, %rs16521, 255;
	mul.wide.u16 	%r32371, %rs15024, 256;
	or.b32  	%r32372, %r32371, %r32370;
	cvt.u32.u16 	%r32373, %rs16520;
	shl.b32 	%r32374, %r32373, 16;
	and.b32  	%r32375, %r32374, 16711680;
	or.b32  	%r32376, %r32372, %r32375;
	cvt.u32.u16 	%r32377, %rs16519;
	shl.b32 	%r32378, %r32377, 24;
	or.b32  	%r32050, %r32376, %r32378;
	cvt.u32.u16 	%r32379, %rs16518;
	and.b32  	%r32380, %r32379, 255;
	and.b16  	%rs15025, %rs16517, 255;
	mul.wide.u16 	%r32381, %rs15025, 256;
	or.b32  	%r32382, %r32381, %r32380;
	cvt.u32.u16 	%r32383, %rs16516;
	shl.b32 	%r32384, %r32383, 16;
	and.b32  	%r32385, %r32384, 16711680;
	or.b32  	%r32386, %r32382, %r32385;
	cvt.u32.u16 	%r32387, %rs16515;
	shl.b32 	%r32388, %r32387, 24;
	or.b32  	%r32055, %r32386, %r32388;
	cvt.u32.u16 	%r32389, %rs16514;
	and.b32  	%r32390, %r32389, 255;
	and.b16  	%rs15026, %rs16513, 255;
	mul.wide.u16 	%r32391, %rs15026, 256;
	or.b32  	%r32392, %r32391, %r32390;
	cvt.u32.u16 	%r32393, %rs16512;
	shl.b32 	%r32394, %r32393, 16;
	and.b32  	%r32395, %r32394, 16711680;
	or.b32  	%r32396, %r32392, %r32395;
	cvt.u32.u16 	%r32397, %rs16511;
	shl.b32 	%r32398, %r32397, 24;
	or.b32  	%r32060, %r32396, %r32398;
	cvt.u32.u16 	%r32399, %rs16510;
	and.b32  	%r32400, %r32399, 255;
	and.b16  	%rs15027, %rs16509, 255;
	mul.wide.u16 	%r32401, %rs15027, 256;
	or.b32  	%r32402, %r32401, %r32400;
	cvt.u32.u16 	%r32403, %rs16508;
	shl.b32 	%r32404, %r32403, 16;
	and.b32  	%r32405, %r32404, 16711680;
	or.b32  	%r32406, %r32402, %r32405;
	cvt.u32.u16 	%r32407, %rs16507;
	shl.b32 	%r32408, %r32407, 24;
	or.b32  	%r32065, %r32406, %r32408;
	cvt.u32.u16 	%r32409, %rs16506;
	and.b32  	%r32410, %r32409, 255;
	and.b16  	%rs15028, %rs16505, 255;
	mul.wide.u16 	%r32411, %rs15028, 256;
	or.b32  	%r32412, %r32411, %r32410;
	cvt.u32.u16 	%r32413, %rs16504;
	shl.b32 	%r32414, %r32413, 16;
	and.b32  	%r32415, %r32414, 16711680;
	or.b32  	%r32416, %r32412, %r32415;
	cvt.u32.u16 	%r32417, %rs16503;
	shl.b32 	%r32418, %r32417, 24;
	or.b32  	%r32070, %r32416, %r32418;
	cvt.u32.u16 	%r32419, %rs16502;
	and.b32  	%r32420, %r32419, 255;
	and.b16  	%rs15029, %rs16501, 255;
	mul.wide.u16 	%r32421, %rs15029, 256;
	or.b32  	%r32422, %r32421, %r32420;
	cvt.u32.u16 	%r32423, %rs16500;
	shl.b32 	%r32424, %r32423, 16;
	and.b32  	%r32425, %r32424, 16711680;
	or.b32  	%r32426, %r32422, %r32425;
	cvt.u32.u16 	%r32427, %rs16499;
	shl.b32 	%r32428, %r32427, 24;
	or.b32  	%r32075, %r32426, %r32428;
	cvt.u32.u16 	%r32429, %rs16498;
	and.b32  	%r32430, %r32429, 255;
	and.b16  	%rs15030, %rs16497, 255;
	mul.wide.u16 	%r32431, %rs15030, 256;
	or.b32  	%r32432, %r32431, %r32430;
	cvt.u32.u16 	%r32433, %rs16496;
	shl.b32 	%r32434, %r32433, 16;
	and.b32  	%r32435, %r32434, 16711680;
	or.b32  	%r32436, %r32432, %r32435;
	cvt.u32.u16 	%r32437, %rs16495;
	shl.b32 	%r32438, %r32437, 24;
	or.b32  	%r32080, %r32436, %r32438;
	cvt.u32.u16 	%r32439, %rs16494;
	and.b32  	%r32440, %r32439, 255;
	and.b16  	%rs15031, %rs16493, 255;
	mul.wide.u16 	%r32441, %rs15031, 256;
	or.b32  	%r32442, %r32441, %r32440;
	cvt.u32.u16 	%r32443, %rs16492;
	shl.b32 	%r32444, %r32443, 16;
	and.b32  	%r32445, %r32444, 16711680;
	or.b32  	%r32446, %r32442, %r32445;
	cvt.u32.u16 	%r32447, %rs16491;
	shl.b32 	%r32448, %r32447, 24;
	or.b32  	%r32085, %r32446, %r32448;
	cvt.u32.u16 	%r32449, %rs16490;
	and.b32  	%r32450, %r32449, 255;
	and.b16  	%rs15032, %rs16489, 255;
	mul.wide.u16 	%r32451, %rs15032, 256;
	or.b32  	%r32452, %r32451, %r32450;
	cvt.u32.u16 	%r32453, %rs16488;
	shl.b32 	%r32454, %r32453, 16;
	and.b32  	%r32455, %r32454, 16711680;
	or.b32  	%r32456, %r32452, %r32455;
	cvt.u32.u16 	%r32457, %rs16487;
	shl.b32 	%r32458, %r32457, 24;
	or.b32  	%r32090, %r32456, %r32458;
	cvt.u32.u16 	%r32459, %rs16486;
	and.b32  	%r32460, %r32459, 255;
	and.b16  	%rs15033, %rs16485, 255;
	mul.wide.u16 	%r32461, %rs15033, 256;
	or.b32  	%r32462, %r32461, %r32460;
	cvt.u32.u16 	%r32463, %rs16484;
	shl.b32 	%r32464, %r32463, 16;
	and.b32  	%r32465, %r32464, 16711680;
	or.b32  	%r32466, %r32462, %r32465;
	cvt.u32.u16 	%r32467, %rs16483;
	shl.b32 	%r32468, %r32467, 24;
	or.b32  	%r32095, %r32466, %r32468;
	cvt.u32.u16 	%r32469, %rs16482;
	and.b32  	%r32470, %r32469, 255;
	and.b16  	%rs15034, %rs16481, 255;
	mul.wide.u16 	%r32471, %rs15034, 256;
	or.b32  	%r32472, %r32471, %r32470;
	cvt.u32.u16 	%r32473, %rs16480;
	shl.b32 	%r32474, %r32473, 16;
	and.b32  	%r32475, %r32474, 16711680;
	or.b32  	%r32476, %r32472, %r32475;
	cvt.u32.u16 	%r32477, %rs16479;
	shl.b32 	%r32478, %r32477, 24;
	or.b32  	%r32100, %r32476, %r32478;
	cvt.u32.u16 	%r32479, %rs16478;
	and.b32  	%r32480, %r32479, 255;
	and.b16  	%rs15035, %rs16477, 255;
	mul.wide.u16 	%r32481, %rs15035, 256;
	or.b32  	%r32482, %r32481, %r32480;
	cvt.u32.u16 	%r32483, %rs16476;
	shl.b32 	%r32484, %r32483, 16;
	and.b32  	%r32485, %r32484, 16711680;
	or.b32  	%r32486, %r32482, %r32485;
	cvt.u32.u16 	%r32487, %rs16475;
	shl.b32 	%r32488, %r32487, 24;
	or.b32  	%r32105, %r32486, %r32488;
	cvt.u32.u16 	%r32489, %rs16474;
	and.b32  	%r32490, %r32489, 255;
	and.b16  	%rs15036, %rs16473, 255;
	mul.wide.u16 	%r32491, %rs15036, 256;
	or.b32  	%r32492, %r32491, %r32490;
	cvt.u32.u16 	%r32493, %rs16472;
	shl.b32 	%r32494, %r32493, 16;
	and.b32  	%r32495, %r32494, 16711680;
	or.b32  	%r32496, %r32492, %r32495;
	cvt.u32.u16 	%r32497, %rs16471;
	shl.b32 	%r32498, %r32497, 24;
	or.b32  	%r32110, %r32496, %r32498;
	cvt.u32.u16 	%r32499, %rs16470;
	and.b32  	%r32500, %r32499, 255;
	and.b16  	%rs15037, %rs16469, 255;
	mul.wide.u16 	%r32501, %rs15037, 256;
	or.b32  	%r32502, %r32501, %r32500;
	cvt.u32.u16 	%r32503, %rs16468;
	shl.b32 	%r32504, %r32503, 16;
	and.b32  	%r32505, %r32504, 16711680;
	or.b32  	%r32506, %r32502, %r32505;
	cvt.u32.u16 	%r32507, %rs16467;
	shl.b32 	%r32508, %r32507, 24;
	or.b32  	%r32115, %r32506, %r32508;
	cvt.u32.u16 	%r32509, %rs16466;
	and.b32  	%r32510, %r32509, 255;
	and.b16  	%rs15038, %rs16465, 255;
	mul.wide.u16 	%r32511, %rs15038, 256;
	or.b32  	%r32512, %r32511, %r32510;
	cvt.u32.u16 	%r32513, %rs16464;
	shl.b32 	%r32514, %r32513, 16;
	and.b32  	%r32515, %r32514, 16711680;
	or.b32  	%r32516, %r32512, %r32515;
	cvt.u32.u16 	%r32517, %rs16463;
	shl.b32 	%r32518, %r32517, 24;
	or.b32  	%r32120, %r32516, %r32518;
	cvt.u32.u16 	%r32519, %rs16462;
	and.b32  	%r32520, %r32519, 255;
	and.b16  	%rs15039, %rs16461, 255;
	mul.wide.u16 	%r32521, %rs15039, 256;
	or.b32  	%r32522, %r32521, %r32520;
	cvt.u32.u16 	%r32523, %rs16460;
	shl.b32 	%r32524, %r32523, 16;
	and.b32  	%r32525, %r32524, 16711680;
	or.b32  	%r32526, %r32522, %r32525;
	cvt.u32.u16 	%r32527, %rs16459;
	shl.b32 	%r32528, %r32527, 24;
	or.b32  	%r32125, %r32526, %r32528;
	cvt.u32.u16 	%r32529, %rs16458;
	and.b32  	%r32530, %r32529, 255;
	and.b16  	%rs15040, %rs16457, 255;
	mul.wide.u16 	%r32531, %rs15040, 256;
	or.b32  	%r32532, %r32531, %r32530;
	cvt.u32.u16 	%r32533, %rs16456;
	shl.b32 	%r32534, %r32533, 16;
	and.b32  	%r32535, %r32534, 16711680;
	or.b32  	%r32536, %r32532, %r32535;
	cvt.u32.u16 	%r32537, %rs16455;
	shl.b32 	%r32538, %r32537, 24;
	or.b32  	%r32130, %r32536, %r32538;
	cvt.u32.u16 	%r32539, %rs16454;
	and.b32  	%r32540, %r32539, 255;
	and.b16  	%rs15041, %rs16453, 255;
	mul.wide.u16 	%r32541, %rs15041, 256;
	or.b32  	%r32542, %r32541, %r32540;
	cvt.u32.u16 	%r32543, %rs16452;
	shl.b32 	%r32544, %r32543, 16;
	and.b32  	%r32545, %r32544, 16711680;
	or.b32  	%r32546, %r32542, %r32545;
	cvt.u32.u16 	%r32547, %rs16451;
	shl.b32 	%r32548, %r32547, 24;
	or.b32  	%r32135, %r32546, %r32548;
	cvt.u32.u16 	%r32549, %rs16450;
	and.b32  	%r32550, %r32549, 255;
	and.b16  	%rs15042, %rs16449, 255;
	mul.wide.u16 	%r32551, %rs15042, 256;
	or.b32  	%r32552, %r32551, %r32550;
	cvt.u32.u16 	%r32553, %rs16448;
	shl.b32 	%r32554, %r32553, 16;
	and.b32  	%r32555, %r32554, 16711680;
	or.b32  	%r32556, %r32552, %r32555;
	cvt.u32.u16 	%r32557, %rs16447;
	shl.b32 	%r32558, %r32557, 24;
	or.b32  	%r32140, %r32556, %r32558;
	cvt.u32.u16 	%r32559, %rs16446;
	and.b32  	%r32560, %r32559, 255;
	and.b16  	%rs15043, %rs16445, 255;
	mul.wide.u16 	%r32561, %rs15043, 256;
	or.b32  	%r32562, %r32561, %r32560;
	cvt.u32.u16 	%r32563, %rs16444;
	shl.b32 	%r32564, %r32563, 16;
	and.b32  	%r32565, %r32564, 16711680;
	or.b32  	%r32566, %r32562, %r32565;
	cvt.u32.u16 	%r32567, %rs16443;
	shl.b32 	%r32568, %r32567, 24;
	or.b32  	%r32145, %r32566, %r32568;
	cvt.u32.u16 	%r32569, %rs16442;
	and.b32  	%r32570, %r32569, 255;
	and.b16  	%rs15044, %rs16441, 255;
	mul.wide.u16 	%r32571, %rs15044, 256;
	or.b32  	%r32572, %r32571, %r32570;
	cvt.u32.u16 	%r32573, %rs16440;
	shl.b32 	%r32574, %r32573, 16;
	and.b32  	%r32575, %r32574, 16711680;
	or.b32  	%r32576, %r32572, %r32575;
	cvt.u32.u16 	%r32577, %rs16439;
	shl.b32 	%r32578, %r32577, 24;
	or.b32  	%r32150, %r32576, %r32578;
	cvt.u32.u16 	%r32579, %rs16438;
	and.b32  	%r32580, %r32579, 255;
	and.b16  	%rs15045, %rs16437, 255;
	mul.wide.u16 	%r32581, %rs15045, 256;
	or.b32  	%r32582, %r32581, %r32580;
	cvt.u32.u16 	%r32583, %rs16436;
	shl.b32 	%r32584, %r32583, 16;
	and.b32  	%r32585, %r32584, 16711680;
	or.b32  	%r32586, %r32582, %r32585;
	cvt.u32.u16 	%r32587, %rs16435;
	shl.b32 	%r32588, %r32587, 24;
	or.b32  	%r32155, %r32586, %r32588;
	cvt.u32.u16 	%r32589, %rs16434;
	and.b32  	%r32590, %r32589, 255;
	and.b16  	%rs15046, %rs16433, 255;
	mul.wide.u16 	%r32591, %rs15046, 256;
	or.b32  	%r32592, %r32591, %r32590;
	cvt.u32.u16 	%r32593, %rs16432;
	shl.b32 	%r32594, %r32593, 16;
	and.b32  	%r32595, %r32594, 16711680;
	or.b32  	%r32596, %r32592, %r32595;
	cvt.u32.u16 	%r32597, %rs16431;
	shl.b32 	%r32598, %r32597, 24;
	or.b32  	%r32160, %r32596, %r32598;
	cvt.u32.u16 	%r32599, %rs16430;
	and.b32  	%r32600, %r32599, 255;
	and.b16  	%rs15047, %rs16429, 255;
	mul.wide.u16 	%r32601, %rs15047, 256;
	or.b32  	%r32602, %r32601, %r32600;
	cvt.u32.u16 	%r32603, %rs16428;
	shl.b32 	%r32604, %r32603, 16;
	and.b32  	%r32605, %r32604, 16711680;
	or.b32  	%r32606, %r32602, %r32605;
	cvt.u32.u16 	%r32607, %rs16427;
	shl.b32 	%r32608, %r32607, 24;
	or.b32  	%r32165, %r32606, %r32608;
	cvt.u32.u16 	%r32609, %rs16426;
	and.b32  	%r32610, %r32609, 255;
	and.b16  	%rs15048, %rs16425, 255;
	mul.wide.u16 	%r32611, %rs15048, 256;
	or.b32  	%r32612, %r32611, %r32610;
	cvt.u32.u16 	%r32613, %rs16424;
	shl.b32 	%r32614, %r32613, 16;
	and.b32  	%r32615, %r32614, 16711680;
	or.b32  	%r32616, %r32612, %r32615;
	cvt.u32.u16 	%r32617, %rs16423;
	shl.b32 	%r32618, %r32617, 24;
	or.b32  	%r32170, %r32616, %r32618;
	cvt.u32.u16 	%r32619, %rs16422;
	and.b32  	%r32620, %r32619, 255;
	and.b16  	%rs15049, %rs16421, 255;
	mul.wide.u16 	%r32621, %rs15049, 256;
	or.b32  	%r32622, %r32621, %r32620;
	cvt.u32.u16 	%r32623, %rs16420;
	shl.b32 	%r32624, %r32623, 16;
	and.b32  	%r32625, %r32624, 16711680;
	or.b32  	%r32626, %r32622, %r32625;
	cvt.u32.u16 	%r32627, %rs16419;
	shl.b32 	%r32628, %r32627, 24;
	or.b32  	%r32175, %r32626, %r32628;
	cvt.u32.u16 	%r32629, %rs16418;
	and.b32  	%r32630, %r32629, 255;
	and.b16  	%rs15050, %rs16417, 255;
	mul.wide.u16 	%r32631, %rs15050, 256;
	or.b32  	%r32632, %r32631, %r32630;
	cvt.u32.u16 	%r32633, %rs16416;
	shl.b32 	%r32634, %r32633, 16;
	and.b32  	%r32635, %r32634, 16711680;
	or.b32  	%r32636, %r32632, %r32635;
	cvt.u32.u16 	%r32637, %rs16415;
	shl.b32 	%r32638, %r32637, 24;
	or.b32  	%r32180, %r32636, %r32638;
	cvt.u32.u16 	%r32639, %rs16414;
	and.b32  	%r32640, %r32639, 255;
	and.b16  	%rs15051, %rs16413, 255;
	mul.wide.u16 	%r32641, %rs15051, 256;
	or.b32  	%r32642, %r32641, %r32640;
	cvt.u32.u16 	%r32643, %rs16412;
	shl.b32 	%r32644, %r32643, 16;
	and.b32  	%r32645, %r32644, 16711680;
	or.b32  	%r32646, %r32642, %r32645;
	cvt.u32.u16 	%r32647, %rs16411;
	shl.b32 	%r32648, %r32647, 24;
	or.b32  	%r32185, %r32646, %r32648;
	cvt.u32.u16 	%r32649, %rs16410;
	and.b32  	%r32650, %r32649, 255;
	and.b16  	%rs15052, %rs16409, 255;
	mul.wide.u16 	%r32651, %rs15052, 256;
	or.b32  	%r32652, %r32651, %r32650;
	cvt.u32.u16 	%r32653, %rs16408;
	shl.b32 	%r32654, %r32653, 16;
	and.b32  	%r32655, %r32654, 16711680;
	or.b32  	%r32656, %r32652, %r32655;
	cvt.u32.u16 	%r32657, %rs16407;
	shl.b32 	%r32658, %r32657, 24;
	or.b32  	%r32190, %r32656, %r32658;
	cvt.u32.u16 	%r32659, %rs16406;
	and.b32  	%r32660, %r32659, 255;
	and.b16  	%rs15053, %rs16405, 255;
	mul.wide.u16 	%r32661, %rs15053, 256;
	or.b32  	%r32662, %r32661, %r32660;
	cvt.u32.u16 	%r32663, %rs16404;
	shl.b32 	%r32664, %r32663, 16;
	and.b32  	%r32665, %r32664, 16711680;
	or.b32  	%r32666, %r32662, %r32665;
	cvt.u32.u16 	%r32667, %rs16403;
	shl.b32 	%r32668, %r32667, 24;
	or.b32  	%r32195, %r32666, %r32668;
	cvt.u32.u16 	%r32669, %rs16402;
	and.b32  	%r32670, %r32669, 255;
	and.b16  	%rs15054, %rs16401, 255;
	mul.wide.u16 	%r32671, %rs15054, 256;
	or.b32  	%r32672, %r32671, %r32670;
	cvt.u32.u16 	%r32673, %rs16400;
	shl.b32 	%r32674, %r32673, 16;
	and.b32  	%r32675, %r32674, 16711680;
	or.b32  	%r32676, %r32672, %r32675;
	cvt.u32.u16 	%r32677, %rs16399;
	shl.b32 	%r32678, %r32677, 24;
	or.b32  	%r32200, %r32676, %r32678;
	cvt.u32.u16 	%r32679, %rs16398;
	and.b32  	%r32680, %r32679, 255;
	and.b16  	%rs15055, %rs16397, 255;
	mul.wide.u16 	%r32681, %rs15055, 256;
	or.b32  	%r32682, %r32681, %r32680;
	cvt.u32.u16 	%r32683, %rs16396;
	shl.b32 	%r32684, %r32683, 16;
	and.b32  	%r32685, %r32684, 16711680;
	or.b32  	%r32686, %r32682, %r32685;
	cvt.u32.u16 	%r32687, %rs16395;
	shl.b32 	%r32688, %r32687, 24;
	or.b32  	%r32205, %r32686, %r32688;
	cvt.u32.u16 	%r32689, %rs16394;
	and.b32  	%r32690, %r32689, 255;
	and.b16  	%rs15056, %rs16393, 255;
	mul.wide.u16 	%r32691, %rs15056, 256;
	or.b32  	%r32692, %r32691, %r32690;
	cvt.u32.u16 	%r32693, %rs16392;
	shl.b32 	%r32694, %r32693, 16;
	and.b32  	%r32695, %r32694, 16711680;
	or.b32  	%r32696, %r32692, %r32695;
	cvt.u32.u16 	%r32697, %rs16391;
	shl.b32 	%r32698, %r32697, 24;
	or.b32  	%r32210, %r32696, %r32698;
	cvt.u32.u16 	%r32699, %rs16390;
	and.b32  	%r32700, %r32699, 255;
	and.b16  	%rs15057, %rs16389, 255;
	mul.wide.u16 	%r32701, %rs15057, 256;
	or.b32  	%r32702, %r32701, %r32700;
	cvt.u32.u16 	%r32703, %rs16388;
	shl.b32 	%r32704, %r32703, 16;
	and.b32  	%r32705, %r32704, 16711680;
	or.b32  	%r32706, %r32702, %r32705;
	cvt.u32.u16 	%r32707, %rs16387;
	shl.b32 	%r32708, %r32707, 24;
	or.b32  	%r32215, %r32706, %r32708;
	cvt.u32.u16 	%r32709, %rs16386;
	and.b32  	%r32710, %r32709, 255;
	and.b16  	%rs15058, %rs16385, 255;
	mul.wide.u16 	%r32711, %rs15058, 256;
	or.b32  	%r32712, %r32711, %r32710;
	cvt.u32.u16 	%r32713, %rs16384;
	shl.b32 	%r32714, %r32713, 16;
	and.b32  	%r32715, %r32714, 16711680;
	or.b32  	%r32716, %r32712, %r32715;
	cvt.u32.u16 	%r32717, %rs16383;
	shl.b32 	%r32718, %r32717, 24;
	or.b32  	%r32220, %r32716, %r32718;
	cvt.u32.u16 	%r32719, %rs16382;
	and.b32  	%r32720, %r32719, 255;
	and.b16  	%rs15059, %rs16381, 255;
	mul.wide.u16 	%r32721, %rs15059, 256;
	or.b32  	%r32722, %r32721, %r32720;
	cvt.u32.u16 	%r32723, %rs16380;
	shl.b32 	%r32724, %r32723, 16;
	and.b32  	%r32725, %r32724, 16711680;
	or.b32  	%r32726, %r32722, %r32725;
	cvt.u32.u16 	%r32727, %rs16379;
	shl.b32 	%r32728, %r32727, 24;
	or.b32  	%r32225, %r32726, %r32728;
	cvt.u32.u16 	%r32729, %rs16378;
	and.b32  	%r32730, %r32729, 255;
	and.b16  	%rs15060, %rs16377, 255;
	mul.wide.u16 	%r32731, %rs15060, 256;
	or.b32  	%r32732, %r32731, %r32730;
	cvt.u32.u16 	%r32733, %rs16376;
	shl.b32 	%r32734, %r32733, 16;
	and.b32  	%r32735, %r32734, 16711680;
	or.b32  	%r32736, %r32732, %r32735;
	cvt.u32.u16 	%r32737, %rs16375;
	shl.b32 	%r32738, %r32737, 24;
	or.b32  	%r32230, %r32736, %r32738;
	cvt.u32.u16 	%r32739, %rs16374;
	and.b32  	%r32740, %r32739, 255;
	and.b16  	%rs15061, %rs16373, 255;
	mul.wide.u16 	%r32741, %rs15061, 256;
	or.b32  	%r32742, %r32741, %r32740;
	cvt.u32.u16 	%r32743, %rs16372;
	shl.b32 	%r32744, %r32743, 16;
	and.b32  	%r32745, %r32744, 16711680;
	or.b32  	%r32746, %r32742, %r32745;
	cvt.u32.u16 	%r32747, %rs16371;
	shl.b32 	%r32748, %r32747, 24;
	or.b32  	%r32235, %r32746, %r32748;
	cvt.u32.u16 	%r32749, %rs16370;
	and.b32  	%r32750, %r32749, 255;
	and.b16  	%rs15062, %rs16369, 255;
	mul.wide.u16 	%r32751, %rs15062, 256;
	or.b32  	%r32752, %r32751, %r32750;
	cvt.u32.u16 	%r32753, %rs16368;
	shl.b32 	%r32754, %r32753, 16;
	and.b32  	%r32755, %r32754, 16711680;
	or.b32  	%r32756, %r32752, %r32755;
	cvt.u32.u16 	%r32757, %rs16367;
	shl.b32 	%r32758, %r32757, 24;
	or.b32  	%r32240, %r32756, %r32758;
	cvt.u32.u16 	%r32759, %rs16366;
	and.b32  	%r32760, %r32759, 255;
	and.b16  	%rs15063, %rs16365, 255;
	mul.wide.u16 	%r32761, %rs15063, 256;
	or.b32  	%r32762, %r32761, %r32760;
	cvt.u32.u16 	%r32763, %rs16364;
	shl.b32 	%r32764, %r32763, 16;
	and.b32  	%r32765, %r32764, 16711680;
	or.b32  	%r32766, %r32762, %r32765;
	cvt.u32.u16 	%r32767, %rs16363;
	shl.b32 	%r32768, %r32767, 24;
	or.b32  	%r32245, %r32766, %r32768;
	cvt.u32.u16 	%r32769, %rs16362;
	and.b32  	%r32770, %r32769, 255;
	and.b16  	%rs15064, %rs16361, 255;
	mul.wide.u16 	%r32771, %rs15064, 256;
	or.b32  	%r32772, %r32771, %r32770;
	cvt.u32.u16 	%r32773, %rs16360;
	shl.b32 	%r32774, %r32773, 16;
	and.b32  	%r32775, %r32774, 16711680;
	or.b32  	%r32776, %r32772, %r32775;
	cvt.u32.u16 	%r32777, %rs16359;
	shl.b32 	%r32778, %r32777, 24;
	or.b32  	%r32250, %r32776, %r32778;
	cvt.u32.u16 	%r32779, %rs16358;
	and.b32  	%r32780, %r32779, 255;
	and.b16  	%rs15065, %rs16357, 255;
	mul.wide.u16 	%r32781, %rs15065, 256;
	or.b32  	%r32782, %r32781, %r32780;
	cvt.u32.u16 	%r32783, %rs16356;
	shl.b32 	%r32784, %r32783, 16;
	and.b32  	%r32785, %r32784, 16711680;
	or.b32  	%r32786, %r32782, %r32785;
	cvt.u32.u16 	%r32787, %rs16355;
	shl.b32 	%r32788, %r32787, 24;
	or.b32  	%r32255, %r32786, %r32788;
	cvt.u32.u16 	%r32789, %rs16354;
	and.b32  	%r32790, %r32789, 255;
	and.b16  	%rs15066, %rs16353, 255;
	mul.wide.u16 	%r32791, %rs15066, 256;
	or.b32  	%r32792, %r32791, %r32790;
	cvt.u32.u16 	%r32793, %rs16352;
	shl.b32 	%r32794, %r32793, 16;
	and.b32  	%r32795, %r32794, 16711680;
	or.b32  	%r32796, %r32792, %r32795;
	cvt.u32.u16 	%r32797, %rs16351;
	shl.b32 	%r32798, %r32797, 24;
	or.b32  	%r32260, %r32796, %r32798;
	cvt.u32.u16 	%r32799, %rs16350;
	and.b32  	%r32800, %r32799, 255;
	and.b16  	%rs15067, %rs16349, 255;
	mul.wide.u16 	%r32801, %rs15067, 256;
	or.b32  	%r32802, %r32801, %r32800;
	cvt.u32.u16 	%r32803, %rs16348;
	shl.b32 	%r32804, %r32803, 16;
	and.b32  	%r32805, %r32804, 16711680;
	or.b32  	%r32806, %r32802, %r32805;
	cvt.u32.u16 	%r32807, %rs16347;
	shl.b32 	%r32808, %r32807, 24;
	or.b32  	%r32265, %r32806, %r32808;
	cvt.u32.u16 	%r32809, %rs16346;
	and.b32  	%r32810, %r32809, 255;
	and.b16  	%rs15068, %rs16345, 255;
	mul.wide.u16 	%r32811, %rs15068, 256;
	or.b32  	%r32812, %r32811, %r32810;
	cvt.u32.u16 	%r32813, %rs16344;
	shl.b32 	%r32814, %r32813, 16;
	and.b32  	%r32815, %r32814, 16711680;
	or.b32  	%r32816, %r32812, %r32815;
	cvt.u32.u16 	%r32817, %rs16343;
	shl.b32 	%r32818, %r32817, 24;
	or.b32  	%r32270, %r32816, %r32818;
	cvt.u32.u16 	%r32819, %rs16342;
	and.b32  	%r32820, %r32819, 255;
	and.b16  	%rs15069, %rs16341, 255;
	mul.wide.u16 	%r32821, %rs15069, 256;
	or.b32  	%r32822, %r32821, %r32820;
	cvt.u32.u16 	%r32823, %rs16340;
	shl.b32 	%r32824, %r32823, 16;
	and.b32  	%r32825, %r32824, 16711680;
	or.b32  	%r32826, %r32822, %r32825;
	cvt.u32.u16 	%r32827, %rs16339;
	shl.b32 	%r32828, %r32827, 24;
	or.b32  	%r32275, %r32826, %r32828;
	cvt.u32.u16 	%r32829, %rs16338;
	and.b32  	%r32830, %r32829, 255;
	and.b16  	%rs15070, %rs16337, 255;
	mul.wide.u16 	%r32831, %rs15070, 256;
	or.b32  	%r32832, %r32831, %r32830;
	cvt.u32.u16 	%r32833, %rs16336;
	shl.b32 	%r32834, %r32833, 16;
	and.b32  	%r32835, %r32834, 16711680;
	or.b32  	%r32836, %r32832, %r32835;
	cvt.u32.u16 	%r32837, %rs16335;
	shl.b32 	%r32838, %r32837, 24;
	or.b32  	%r32280, %r32836, %r32838;
	cvt.u32.u16 	%r32839, %rs16334;
	and.b32  	%r32840, %r32839, 255;
	and.b16  	%rs15071, %rs16333, 255;
	mul.wide.u16 	%r32841, %rs15071, 256;
	or.b32  	%r32842, %r32841, %r32840;
	cvt.u32.u16 	%r32843, %rs16332;
	shl.b32 	%r32844, %r32843, 16;
	and.b32  	%r32845, %r32844, 16711680;
	or.b32  	%r32846, %r32842, %r32845;
	cvt.u32.u16 	%r32847, %rs16331;
	shl.b32 	%r32848, %r32847, 24;
	or.b32  	%r32285, %r32846, %r32848;
	cvt.u32.u16 	%r32849, %rs16330;
	and.b32  	%r32850, %r32849, 255;
	and.b16  	%rs15072, %rs16329, 255;
	mul.wide.u16 	%r32851, %rs15072, 256;
	or.b32  	%r32852, %r32851, %r32850;
	cvt.u32.u16 	%r32853, %rs16328;
	shl.b32 	%r32854, %r32853, 16;
	and.b32  	%r32855, %r32854, 16711680;
	or.b32  	%r32856, %r32852, %r32855;
	cvt.u32.u16 	%r32857, %rs16327;
	shl.b32 	%r32858, %r32857, 24;
	or.b32  	%r32290, %r32856, %r32858;
	cvt.u32.u16 	%r32859, %rs16326;
	and.b32  	%r32860, %r32859, 255;
	and.b16  	%rs15073, %rs16325, 255;
	mul.wide.u16 	%r32861, %rs15073, 256;
	or.b32  	%r32862, %r32861, %r32860;
	cvt.u32.u16 	%r32863, %rs16324;
	shl.b32 	%r32864, %r32863, 16;
	and.b32  	%r32865, %r32864, 16711680;
	or.b32  	%r32866, %r32862, %r32865;
	cvt.u32.u16 	%r32867, %rs16323;
	shl.b32 	%r32868, %r32867, 24;
	or.b32  	%r32295, %r32866, %r32868;
	cvt.u32.u16 	%r32869, %rs16322;
	and.b32  	%r32870, %r32869, 255;
	and.b16  	%rs15074, %rs16321, 255;
	mul.wide.u16 	%r32871, %rs15074, 256;
	or.b32  	%r32872, %r32871, %r32870;
	cvt.u32.u16 	%r32873, %rs16320;
	shl.b32 	%r32874, %r32873, 16;
	and.b32  	%r32875, %r32874, 16711680;
	or.b32  	%r32876, %r32872, %r32875;
	cvt.u32.u16 	%r32877, %rs16319;
	shl.b32 	%r32878, %r32877, 24;
	or.b32  	%r32300, %r32876, %r32878;
	cvt.u32.u16 	%r32879, %rs16318;
	and.b32  	%r32880, %r32879, 255;
	and.b16  	%rs15075, %rs16317, 255;
	mul.wide.u16 	%r32881, %rs15075, 256;
	or.b32  	%r32882, %r32881, %r32880;
	cvt.u32.u16 	%r32883, %rs16316;
	shl.b32 	%r32884, %r32883, 16;
	and.b32  	%r32885, %r32884, 16711680;
	or.b32  	%r32886, %r32882, %r32885;
	cvt.u32.u16 	%r32887, %rs16315;
	shl.b32 	%r32888, %r32887, 24;
	or.b32  	%r32305, %r32886, %r32888;
	cvt.u32.u16 	%r32889, %rs16314;
	and.b32  	%r32890, %r32889, 255;
	and.b16  	%rs15076, %rs16313, 255;
	mul.wide.u16 	%r32891, %rs15076, 256;
	or.b32  	%r32892, %r32891, %r32890;
	cvt.u32.u16 	%r32893, %rs16312;
	shl.b32 	%r32894, %r32893, 16;
	and.b32  	%r32895, %r32894, 16711680;
	or.b32  	%r32896, %r32892, %r32895;
	cvt.u32.u16 	%r32897, %rs16311;
	shl.b32 	%r32898, %r32897, 24;
	or.b32  	%r32310, %r32896, %r32898;
	cvt.u32.u16 	%r32899, %rs16310;
	and.b32  	%r32900, %r32899, 255;
	and.b16  	%rs15077, %rs16309, 255;
	mul.wide.u16 	%r32901, %rs15077, 256;
	or.b32  	%r32902, %r32901, %r32900;
	cvt.u32.u16 	%r32903, %rs16308;
	shl.b32 	%r32904, %r32903, 16;
	and.b32  	%r32905, %r32904, 16711680;
	or.b32  	%r32906, %r32902, %r32905;
	cvt.u32.u16 	%r32907, %rs16307;
	shl.b32 	%r32908, %r32907, 24;
	or.b32  	%r32315, %r32906, %r32908;
	cvt.u32.u16 	%r32909, %rs16306;
	and.b32  	%r32910, %r32909, 255;
	and.b16  	%rs15078, %rs16305, 255;
	mul.wide.u16 	%r32911, %rs15078, 256;
	or.b32  	%r32912, %r32911, %r32910;
	cvt.u32.u16 	%r32913, %rs16304;
	shl.b32 	%r32914, %r32913, 16;
	and.b32  	%r32915, %r32914, 16711680;
	or.b32  	%r32916, %r32912, %r32915;
	cvt.u32.u16 	%r32917, %rs16303;
	shl.b32 	%r32918, %r32917, 24;
	or.b32  	%r32320, %r32916, %r32918;
	cvt.u32.u16 	%r32919, %rs16302;
	and.b32  	%r32920, %r32919, 255;
	and.b16  	%rs15079, %rs16301, 255;
	mul.wide.u16 	%r32921, %rs15079, 256;
	or.b32  	%r32922, %r32921, %r32920;
	cvt.u32.u16 	%r32923, %rs16300;
	shl.b32 	%r32924, %r32923, 16;
	and.b32  	%r32925, %r32924, 16711680;
	or.b32  	%r32926, %r32922, %r32925;
	cvt.u32.u16 	%r32927, %rs16299;
	shl.b32 	%r32928, %r32927, 24;
	or.b32  	%r32325, %r32926, %r32928;
	cvt.u32.u16 	%r32929, %rs16298;
	and.b32  	%r32930, %r32929, 255;
	and.b16  	%rs15080, %rs16297, 255;
	mul.wide.u16 	%r32931, %rs15080, 256;
	or.b32  	%r32932, %r32931, %r32930;
	cvt.u32.u16 	%r32933, %rs16296;
	shl.b32 	%r32934, %r32933, 16;
	and.b32  	%r32935, %r32934, 16711680;
	or.b32  	%r32936, %r32932, %r32935;
	cvt.u32.u16 	%r32937, %rs16295;
	shl.b32 	%r32938, %r32937, 24;
	or.b32  	%r32330, %r32936, %r32938;
	cvt.u32.u16 	%r32939, %rs16294;
	and.b32  	%r32940, %r32939, 255;
	and.b16  	%rs15081, %rs16293, 255;
	mul.wide.u16 	%r32941, %rs15081, 256;
	or.b32  	%r32942, %r32941, %r32940;
	cvt.u32.u16 	%r32943, %rs16292;
	shl.b32 	%r32944, %r32943, 16;
	and.b32  	%r32945, %r32944, 16711680;
	or.b32  	%r32946, %r32942, %r32945;
	cvt.u32.u16 	%r32947, %rs16291;
	shl.b32 	%r32948, %r32947, 24;
	or.b32  	%r32335, %r32946, %r32948;
	cvt.u32.u16 	%r32949, %rs16290;
	and.b32  	%r32950, %r32949, 255;
	and.b16  	%rs15082, %rs16289, 255;
	mul.wide.u16 	%r32951, %rs15082, 256;
	or.b32  	%r32952, %r32951, %r32950;
	cvt.u32.u16 	%r32953, %rs16288;
	shl.b32 	%r32954, %r32953, 16;
	and.b32  	%r32955, %r32954, 16711680;
	or.b32  	%r32956, %r32952, %r32955;
	cvt.u32.u16 	%r32957, %rs16287;
	shl.b32 	%r32958, %r32957, 24;
	or.b32  	%r32340, %r32956, %r32958;
	cvt.u32.u16 	%r32959, %rs16286;
	and.b32  	%r32960, %r32959, 255;
	and.b16  	%rs15083, %rs16285, 255;
	mul.wide.u16 	%r32961, %rs15083, 256;
	or.b32  	%r32962, %r32961, %r32960;
	cvt.u32.u16 	%r32963, %rs16284;
	shl.b32 	%r32964, %r32963, 16;
	and.b32  	%r32965, %r32964, 16711680;
	or.b32  	%r32966, %r32962, %r32965;
	cvt.u32.u16 	%r32967, %rs16283;
	shl.b32 	%r32968, %r32967, 24;
	or.b32  	%r32345, %r32966, %r32968;
	cvt.u32.u16 	%r32969, %rs16282;
	and.b32  	%r32970, %r32969, 255;
	and.b16  	%rs15084, %rs16281, 255;
	mul.wide.u16 	%r32971, %rs15084, 256;
	or.b32  	%r32972, %r32971, %r32970;
	cvt.u32.u16 	%r32973, %rs16280;
	shl.b32 	%r32974, %r32973, 16;
	and.b32  	%r32975, %r32974, 16711680;
	or.b32  	%r32976, %r32972, %r32975;
	cvt.u32.u16 	%r32977, %rs16279;
	shl.b32 	%r32978, %r32977, 24;
	or.b32  	%r32350, %r32976, %r32978;
	cvt.u32.u16 	%r32979, %rs16278;
	and.b32  	%r32980, %r32979, 255;
	and.b16  	%rs15085, %rs16277, 255;
	mul.wide.u16 	%r32981, %rs15085, 256;
	or.b32  	%r32982, %r32981, %r32980;
	cvt.u32.u16 	%r32983, %rs16276;
	shl.b32 	%r32984, %r32983, 16;
	and.b32  	%r32985, %r32984, 16711680;
	or.b32  	%r32986, %r32982, %r32985;
	cvt.u32.u16 	%r32987, %rs16275;
	shl.b32 	%r32988, %r32987, 24;
	or.b32  	%r32355, %r32986, %r32988;
	cvt.u32.u16 	%r32989, %rs16274;
	and.b32  	%r32990, %r32989, 255;
	and.b16  	%rs15086, %rs16273, 255;
	mul.wide.u16 	%r32991, %rs15086, 256;
	or.b32  	%r32992, %r32991, %r32990;
	cvt.u32.u16 	%r32993, %rs16272;
	shl.b32 	%r32994, %r32993, 16;
	and.b32  	%r32995, %r32994, 16711680;
	or.b32  	%r32996, %r32992, %r32995;
	cvt.u32.u16 	%r32997, %rs16271;
	shl.b32 	%r32998, %r32997, 24;
	or.b32  	%r32360, %r32996, %r32998;
	cvt.u32.u16 	%r32999, %rs16270;
	and.b32  	%r33000, %r32999, 255;
	and.b16  	%rs15087, %rs16269, 255;
	mul.wide.u16 	%r33001, %rs15087, 256;
	or.b32  	%r33002, %r33001, %r33000;
	cvt.u32.u16 	%r33003, %rs16268;
	shl.b32 	%r33004, %r33003, 16;
	and.b32  	%r33005, %r33004, 16711680;
	or.b32  	%r33006, %r33002, %r33005;
	cvt.u32.u16 	%r33007, %rs16267;
	shl.b32 	%r33008, %r33007, 24;
	or.b32  	%r32365, %r33006, %r33008;
	mov.b32 	%r32366, 4;
	mov.b32 	%r32367, 31;
	mov.b32 	%r32368, -1;
	// begin inline asm
	shfl.sync.down.b32 %r32029, %r39559, %r32366, %r32367, %r32368;
	// end inline asm
	// begin inline asm
	shfl.sync.down.b32 %r32034, %r32035, %r32366, %r32367, %r32368;
	// end inline asm
	mov.b64 	%rd268, %fd102;
	mov.b64 	{%r32040, %r32045}, %rd268;
	// begin inline asm
	shfl.sync.down.b32 %r32039, %r32040, %r32366, %r32367, %r32368;
	// end inline asm
	// begin inline asm
	shfl.sync.down.b32 %r32044, %r32045, %r32366, %r32367, %r32368;
	// end inline asm
	// begin inline asm
	shfl.sync.down.b32 %r32049, %r32050, %r32366, %r32367, %r32368;
	// end inline asm
	// begin inline asm
	shfl.sync.down.b32 %r32054, %r32055, %r32366, %r32367, %r32368;
	// end inline asm
	// begin inline asm
	shfl.sync.down.b32 %r32059, %r32060, %r32366, %r32367, %r32368;
	// end inline asm
	// begin inline asm
	shfl.sync.down.b32 %r32064, %r32065, %r32366, %r32367, %r32368;
	// end inline asm
	// begin inline asm
	shfl.sync.down.b32 %r32069, %r32070, %r32366, %r32367, %r32368;
	// end inline asm
	// begin inline asm
	shfl.sync.down.b32 %r32074, %r32075, %r32366, %r32367, %r32368;
	// end inline asm
	// begin inline asm
	shfl.sync.down.b32 %r32079, %r32080, %r32366, %r32367, %r32368;
	// end inline asm
	// begin inline asm
	shfl.sync.down.b32 %r32084, %r32085, %r32366, %r32367, %r32368;
	// end inline asm
	// begin inline asm
	shfl.sync.down.b32 %r32089, %r32090, %r32366, %r32367, %r32368;
	// end inline asm
	// begin inline asm
	shfl.sync.down.b32 %r32094, %r32095, %r32366, %r32367, %r32368;
	// end inline asm
	// begin inline asm
	shfl.sync.down.b32 %r32099, %r32100, %r32366, %r32367, %r32368;
	// end inline asm
	// begin inline asm
	shfl.sync.down.b32 %r32104, %r32105, %r32366, %r32367, %r32368;
	// end inline asm
	// begin inline asm
	shfl.sync.down.b32 %r32109, %r32110, %r32366, %r32367, %r32368;
	// end inline asm
	// begin inline asm
	shfl.sync.down.b32 %r32114, %r32115, %r32366, %r32367, %r32368;
	// end inline asm
	// begin inline asm
	shfl.sync.down.b32 %r32119, %r32120, %r32366, %r32367, %r32368;
	// end inline asm
	// begin inline asm
	shfl.sync.down.b32 %r32124, %r32125, %r32366, %r32367, %r32368;
	// end inline asm
	// begin inline asm
	shfl.sync.down.b32 %r32129, %r32130, %r32366, %r32367, %r32368;
	// end inline asm
	// begin inline asm
	shfl.sync.down.b32 %r32134, %r32135, %r32366, %r32367, %r32368;
	// end inline asm
	// begin inline asm
	shfl.sync.down.b32 %r32139, %r32140, %r32366, %r32367, %r32368;
	// end inline asm
	// begin inline asm
	shfl.sync.down.b32 %r32144, %r32145, %r32366, %r32367, %r32368;
	// end inline asm
	// begin inline asm
	shfl.sync.down.b32 %r32149, %r32150, %r32366, %r32367, %r32368;
	// end inline asm
	// begin inline asm
	shfl.sync.down.b32 %r32154, %r32155, %r32366, %r32367, %r32368;
	// end inline asm
	// begin inline asm
	shfl.sync.down.b32 %r32159, %r32160, %r32366, %r32367, %r32368;
	// end inline asm
	// begin inline asm
	shfl.sync.down.b32 %r32164, %r32165, %r32366, %r32367, %r32368;
	// end inline asm
	// begin inline asm
	shfl.sync.down.b32 %r32169, %r32170, %r32366, %r32367, %r32368;
	// end inline asm
	// begin inline asm
	shfl.sync.down.b32 %r32174, %r32175, %r32366, %r32367, %r32368;
	// end inline asm
	// begin inline asm
	shfl.sync.down.b32 %r32179, %r32180, %r32366, %r32367, %r32368;
	// end inline asm
	// begin inline asm
	shfl.sync.down.b32 %r32184, %r32185, %r32366, %r32367, %r32368;
	// end inline asm
	// begin inline asm
	shfl.sync.down.b32 %r32189, %r32190, %r32366, %r32367, %r32368;
	// end inline asm
	// begin inline asm
	shfl.sync.down.b32 %r32194, %r32195, %r32366, %r32367, %r32368;
	// end inline asm
	// begin inline asm
	shfl.sync.down.b32 %r32199, %r32200, %r32366, %r32367, %r32368;
	// end inline asm
	// begin inline asm
	shfl.sync.down.b32 %r32204, %r32205, %r32366, %r32367, %r32368;
	// end inline asm
	// begin inline asm
	shfl.sync.down.b32 %r32209, %r32210, %r32366, %r32367, %r32368;
	// end inline asm
	// begin inline asm
	shfl.sync.down.b32 %r32214, %r32215, %r32366, %r32367, %r32368;
	// end inline asm
	// begin inline asm
	shfl.sync.down.b32 %r32219, %r32220, %r32366, %r32367, %r32368;
	// end inline asm
	// begin inline asm
	shfl.sync.down.b32 %r32224, %r32225, %r32366, %r32367, %r32368;
	// end inline asm
	// begin inline asm
	shfl.sync.down.b32 %r32229, %r32230, %r32366, %r32367, %r32368;
	// end inline asm
	// begin inline asm
	shfl.sync.down.b32 %r32234, %r32235, %r32366, %r32367, %r32368;
	// end inline asm
	// begin inline asm
	shfl.sync.down.b32 %r32239, %r32240, %r32366, %r32367, %r32368;
	// end inline asm
	// begin inline asm
	shfl.sync.down.b32 %r32244, %r32245, %r32366, %r32367, %r32368;
	// end inline asm
	// begin inline asm
	shfl.sync.down.b32 %r32249, %r32250, %r32366, %r32367, %r32368;
	// end inline asm
	// begin inline asm
	shfl.sync.down.b32 %r32254, %r32255, %r32366, %r32367, %r32368;
	// end inline asm
	// begin inline asm
	shfl.sync.down.b32 %r32259, %r32260, %r32366, %r32367, %r32368;
	// end inline asm
	// begin inline asm
	shfl.sync.down.b32 %r32264, %r32265, %r32366, %r32367, %r32368;
	// end inline asm
	// begin inline asm
	shfl.sync.down.b32 %r32269, %r32270, %r32366, %r32367, %r32368;
	// end inline asm
	// begin inline asm
	shfl.sync.down.b32 %r32274, %r32275, %r32366, %r32367, %r32368;
	// end inline asm
	// begin inline asm
	shfl.sync.down.b32 %r32279, %r32280, %r32366, %r32367, %r32368;
	// end inline asm
	// begin inline asm
	shfl.sync.down.b32 %r32284, %r32285, %r32366, %r32367, %r32368;
	// end inline asm
	// begin inline asm
	shfl.sync.down.b32 %r32289, %r32290, %r32366, %r32367, %r32368;
	// end inline asm
	// begin inline asm
	shfl.sync.down.b32 %r32294, %r32295, %r32366, %r32367, %r32368;
	// end inline asm
	// begin inline asm
	shfl.sync.down.b32 %r32299, %r32300, %r32366, %r32367, %r32368;
	// end inline asm
	// begin inline asm
	shfl.sync.down.b32 %r32304, %r32305, %r32366, %r32367, %r32368;
	// end inline asm
	// begin inline asm
	shfl.sync.down.b32 %r32309, %r32310, %r32366, %r32367, %r32368;
	// end inline asm
	// begin inline asm
	shfl.sync.down.b32 %r32314, %r32315, %r32366, %r32367, %r32368;
	// end inline asm
	// begin inline asm
	shfl.sync.down.b32 %r32319, %r32320, %r32366, %r32367, %r32368;
	// end inline asm
	// begin inline asm
	shfl.sync.down.b32 %r32324, %r32325, %r32366, %r32367, %r32368;
	// end inline asm
	// begin inline asm
	shfl.sync.down.b32 %r32329, %r32330, %r32366, %r32367, %r32368;
	// end inline asm
	// begin inline asm
	shfl.sync.down.b32 %r32334, %r32335, %r32366, %r32367, %r32368;
	// end inline asm
	// begin inline asm
	shfl.sync.down.b32 %r32339, %r32340, %r32366, %r32367, %r32368;
	// end inline asm
	// begin inline asm
	shfl.sync.down.b32 %r32344, %r32345, %r32366, %r32367, %r32368;
	// end inline asm
	// begin inline asm
	shfl.sync.down.b32 %r32349, %r32350, %r32366, %r32367, %r32368;
	// end inline asm
	// begin inline asm
	shfl.sync.down.b32 %r32354, %r32355, %r32366, %r32367, %r32368;
	// end inline asm
	// begin inline asm
	shfl.sync.down.b32 %r32359, %r32360, %r32366, %r32367, %r32368;
	// end inline asm
	// begin inline asm
	shfl.sync.down.b32 %r32364, %r32365, %r32366, %r32367, %r32368;
	// end inline asm
	setp.gt.s32 	%p113, %r28528, 27;
	@%p113 bra 	$L__BB5_33;
	cvt.u16.u32 	%rs16523, %r32049;
	mov.b64 	%rd269, {%r32039, %r32044};
	mov.b64 	%fd13, %rd269;
	st.local.u32 	[%rd2], %r32029;
	st.local.v2.u32 	[%rd2+8], {%r32039, %r32044};
	st.local.v2.b32 	[%rd2+16], {%r32049, %r32054};
	st.local.v2.b32 	[%rd2+24], {%r32059, %r32064};
	st.local.v2.b32 	[%rd2+32], {%r32069, %r32074};
	st.local.v2.b32 	[%rd2+40], {%r32079, %r32084};
	st.local.v2.b32 	[%rd2+48], {%r32089, %r32094};
	st.local.v2.b32 	[%rd2+56], {%r32099, %r32104};
	st.local.v2.b32 	[%rd2+64], {%r32109, %r32114};
	st.local.v2.b32 	[%rd2+72], {%r32119, %r32124};
	st.local.v2.b32 	[%rd2+80], {%r32129, %r32134};
	st.local.v2.b32 	[%rd2+88], {%r32139, %r32144};
	st.local.v2.b32 	[%rd2+96], {%r32149, %r32154};
	st.local.v2.b32 	[%rd2+104], {%r32159, %r32164};
	st.local.v2.b32 	[%rd2+112], {%r32169, %r32174};
	st.local.v2.b32 	[%rd2+120], {%r32179, %r32184};
	st.local.v2.b32 	[%rd2+128], {%r32189, %r32194};
	st.local.v2.b32 	[%rd2+136], {%r32199, %r32204};
	st.local.v2.b32 	[%rd2+144], {%r32209, %r32214};
	st.local.v2.b32 	[%rd2+152], {%r32219, %r32224};
	st.local.v2.b32 	[%rd2+160], {%r32229, %r32234};
	st.local.v2.b32 	[%rd2+168], {%r32239, %r32244};
	st.local.v2.b32 	[%rd2+176], {%r32249, %r32254};
	st.local.v2.b32 	[%rd2+184], {%r32259, %r32264};
	st.local.v2.b32 	[%rd2+192], {%r32269, %r32274};
	st.local.v2.b32 	[%rd2+200], {%r32279, %r32284};
	st.local.v2.b32 	[%rd2+208], {%r32289, %r32294};
	st.local.v2.b32 	[%rd2+216], {%r32299, %r32304};
	st.local.v2.b32 	[%rd2+224], {%r32309, %r32314};
	st.local.v2.b32 	[%rd2+232], {%r32319, %r32324};
	st.local.v2.b32 	[%rd2+240], {%r32329, %r32334};
	st.local.v2.b32 	[%rd2+248], {%r32339, %r32344};
	st.local.v2.b32 	[%rd2+256], {%r32349, %r32354};
	st.local.v2.b32 	[%rd2+264], {%r32359, %r32364};
	st.local.u32 	[%rd1], %r39559;
	st.local.f64 	[%rd1+8], %fd102;
	cvt.u32.u16 	%r33010, %rs16515;
	cvt.u32.u16 	%r33011, %rs16516;
	prmt.b32 	%r33012, %r33011, %r33010, 0x3340U;
	cvt.u32.u16 	%r33013, %rs16517;
	cvt.u32.u16 	%r33014, %rs16518;
	prmt.b32 	%r33015, %r33014, %r33013, 0x3340U;
	prmt.b32 	%r33016, %r33015, %r33012, 0x5410U;
	cvt.u32.u16 	%r33017, %rs16519;
	cvt.u32.u16 	%r33018, %rs16520;
	prmt.b32 	%r33019, %r33018, %r33017, 0x3340U;
	cvt.u32.u16 	%r33020, %rs16521;
	cvt.u32.u16 	%r33021, %rs16522;
	prmt.b32 	%r33022, %r33021, %r33020, 0x3340U;
	prmt.b32 	%r33023, %r33022, %r33019, 0x5410U;
	st.local.v2.b32 	[%rd1+16], {%r33023, %r33016};
	cvt.u32.u16 	%r33024, %rs16507;
	cvt.u32.u16 	%r33025, %rs16508;
	prmt.b32 	%r33026, %r33025, %r33024, 0x3340U;
	cvt.u32.u16 	%r33027, %rs16509;
	cvt.u32.u16 	%r33028, %rs16510;
	prmt.b32 	%r33029, %r33028, %r33027, 0x3340U;
	prmt.b32 	%r33030, %r33029, %r33026, 0x5410U;
	cvt.u32.u16 	%r33031, %rs16511;
	cvt.u32.u16 	%r33032, %rs16512;
	prmt.b32 	%r33033, %r33032, %r33031, 0x3340U;
	cvt.u32.u16 	%r33034, %rs16513;
	cvt.u32.u16 	%r33035, %rs16514;
	prmt.b32 	%r33036, %r33035, %r33034, 0x3340U;
	prmt.b32 	%r33037, %r33036, %r33033, 0x5410U;
	st.local.v2.b32 	[%rd1+24], {%r33037, %r33030};
	cvt.u32.u16 	%r33038, %rs16499;
	cvt.u32.u16 	%r33039, %rs16500;
	prmt.b32 	%r33040, %r33039, %r33038, 0x3340U;
	cvt.u32.u16 	%r33041, %rs16501;
	cvt.u32.u16 	%r33042, %rs16502;
	prmt.b32 	%r33043, %r33042, %r33041, 0x3340U;
	prmt.b32 	%r33044, %r33043, %r33040, 0x5410U;
	cvt.u32.u16 	%r33045, %rs16503;
	cvt.u32.u16 	%r33046, %rs16504;
	prmt.b32 	%r33047, %r33046, %r33045, 0x3340U;
	cvt.u32.u16 	%r33048, %rs16505;
	cvt.u32.u16 	%r33049, %rs16506;
	prmt.b32 	%r33050, %r33049, %r33048, 0x3340U;
	prmt.b32 	%r33051, %r33050, %r33047, 0x5410U;
	st.local.v2.b32 	[%rd1+32], {%r33051, %r33044};
	cvt.u32.u16 	%r33052, %rs16491;
	cvt.u32.u16 	%r33053, %rs16492;
	prmt.b32 	%r33054, %r33053, %r33052, 0x3340U;
	cvt.u32.u16 	%r33055, %rs16493;
	cvt.u32.u16 	%r33056, %rs16494;
	prmt.b32 	%r33057, %r33056, %r33055, 0x3340U;
	prmt.b32 	%r33058, %r33057, %r33054, 0x5410U;
	cvt.u32.u16 	%r33059, %rs16495;
	cvt.u32.u16 	%r33060, %rs16496;
	prmt.b32 	%r33061, %r33060, %r33059, 0x3340U;
	cvt.u32.u16 	%r33062, %rs16497;
	cvt.u32.u16 	%r33063, %rs16498;
	prmt.b32 	%r33064, %r33063, %r33062, 0x3340U;
	prmt.b32 	%r33065, %r33064, %r33061, 0x5410U;
	st.local.v2.b32 	[%rd1+40], {%r33065, %r33058};
	cvt.u32.u16 	%r33066, %rs16483;
	cvt.u32.u16 	%r33067, %rs16484;
	prmt.b32 	%r33068, %r33067, %r33066, 0x3340U;
	cvt.u32.u16 	%r33069, %rs16485;
	cvt.u32.u16 	%r33070, %rs16486;
	prmt.b32 	%r33071, %r33070, %r33069, 0x3340U;
	prmt.b32 	%r33072, %r33071, %r33068, 0x5410U;
	cvt.u32.u16 	%r33073, %rs16487;
	cvt.u32.u16 	%r33074, %rs16488;
	prmt.b32 	%r33075, %r33074, %r33073, 0x3340U;
	cvt.u32.u16 	%r33076, %rs16489;
	cvt.u32.u16 	%r33077, %rs16490;
	prmt.b32 	%r33078, %r33077, %r33076, 0x3340U;
	prmt.b32 	%r33079, %r33078, %r33075, 0x5410U;
	st.local.v2.b32 	[%rd1+48], {%r33079, %r33072};
	cvt.u32.u16 	%r33080, %rs16475;
	cvt.u32.u16 	%r33081, %rs16476;
	prmt.b32 	%r33082, %r33081, %r33080, 0x3340U;
	cvt.u32.u16 	%r33083, %rs16477;
	cvt.u32.u16 	%r33084, %rs16478;
	prmt.b32 	%r33085, %r33084, %r33083, 0x3340U;
	prmt.b32 	%r33086, %r33085, %r33082, 0x5410U;
	cvt.u32.u16 	%r33087, %rs16479;
	cvt.u32.u16 	%r33088, %rs16480;
	prmt.b32 	%r33089, %r33088, %r33087, 0x3340U;
	cvt.u32.u16 	%r33090, %rs16481;
	cvt.u32.u16 	%r33091, %rs16482;
	prmt.b32 	%r33092, %r33091, %r33090, 0x3340U;
	prmt.b32 	%r33093, %r33092, %r33089, 0x5410U;
	st.local.v2.b32 	[%rd1+56], {%r33093, %r33086};
	cvt.u32.u16 	%r33094, %rs16467;
	cvt.u32.u16 	%r33095, %rs16468;
	prmt.b32 	%r33096, %r33095, %r33094, 0x3340U;
	cvt.u32.u16 	%r33097, %rs16469;
	cvt.u32.u16 	%r33098, %rs16470;
	prmt.b32 	%r33099, %r33098, %r33097, 0x3340U;
	prmt.b32 	%r33100, %r33099, %r33096, 0x5410U;
	cvt.u32.u16 	%r33101, %rs16471;
	cvt.u32.u16 	%r33102, %rs16472;
	prmt.b32 	%r33103, %r33102, %r33101, 0x3340U;
	cvt.u32.u16 	%r33104, %rs16473;
	cvt.u32.u16 	%r33105, %rs16474;
	prmt.b32 	%r33106, %r33105, %r33104, 0x3340U;
	prmt.b32 	%r33107, %r33106, %r33103, 0x5410U;
	st.local.v2.b32 	[%rd1+64], {%r33107, %r33100};
	cvt.u32.u16 	%r33108, %rs16459;
	cvt.u32.u16 	%r33109, %rs16460;
	prmt.b32 	%r33110, %r33109, %r33108, 0x3340U;
	cvt.u32.u16 	%r33111, %rs16461;
	cvt.u32.u16 	%r33112, %rs16462;
	prmt.b32 	%r33113, %r33112, %r33111, 0x3340U;
	prmt.b32 	%r33114, %r33113, %r33110, 0x5410U;
	cvt.u32.u16 	%r33115, %rs16463;
	cvt.u32.u16 	%r33116, %rs16464;
	prmt.b32 	%r33117, %r33116, %r33115, 0x3340U;
	cvt.u32.u16 	%r33118, %rs16465;
	cvt.u32.u16 	%r33119, %rs16466;
	prmt.b32 	%r33120, %r33119, %r33118, 0x3340U;
	prmt.b32 	%r33121, %r33120, %r33117, 0x5410U;
	st.local.v2.b32 	[%rd1+72], {%r33121, %r33114};
	cvt.u32.u16 	%r33122, %rs16451;
	cvt.u32.u16 	%r33123, %rs16452;
	prmt.b32 	%r33124, %r33123, %r33122, 0x3340U;
	cvt.u32.u16 	%r33125, %rs16453;
	cvt.u32.u16 	%r33126, %rs16454;
	prmt.b32 	%r33127, %r33126, %r33125, 0x3340U;
	prmt.b32 	%r33128, %r33127, %r33124, 0x5410U;
	cvt.u32.u16 	%r33129, %rs16455;
	cvt.u32.u16 	%r33130, %rs16456;
	prmt.b32 	%r33131, %r33130, %r33129, 0x3340U;
	cvt.u32.u16 	%r33132, %rs16457;
	cvt.u32.u16 	%r33133, %rs16458;
	prmt.b32 	%r33134, %r33133, %r33132, 0x3340U;
	prmt.b32 	%r33135, %r33134, %r33131, 0x5410U;
	st.local.v2.b32 	[%rd1+80], {%r33135, %r33128};
	cvt.u32.u16 	%r33136, %rs16443;
	cvt.u32.u16 	%r33137, %rs16444;
	prmt.b32 	%r33138, %r33137, %r33136, 0x3340U;
	cvt.u32.u16 	%r33139, %rs16445;
	cvt.u32.u16 	%r33140, %rs16446;
	prmt.b32 	%r33141, %r33140, %r33139, 0x3340U;
	prmt.b32 	%r33142, %r33141, %r33138, 0x5410U;
	cvt.u32.u16 	%r33143, %rs16447;
	cvt.u32.u16 	%r33144, %rs16448;
	prmt.b32 	%r33145, %r33144, %r33143, 0x3340U;
	cvt.u32.u16 	%r33146, %rs16449;
	cvt.u32.u16 	%r33147, %rs16450;
	prmt.b32 	%r33148, %r33147, %r33146, 0x3340U;
	prmt.b32 	%r33149, %r33148, %r33145, 0x5410U;
	st.local.v2.b32 	[%rd1+88], {%r33149, %r33142};
	cvt.u32.u16 	%r33150, %rs16435;
	cvt.u32.u16 	%r33151, %rs16436;
	prmt.b32 	%r33152, %r33151, %r33150, 0x3340U;
	cvt.u32.u16 	%r33153, %rs16437;
	cvt.u32.u16 	%r33154, %rs16438;
	prmt.b32 	%r33155, %r33154, %r33153, 0x3340U;
	prmt.b32 	%r33156, %r33155, %r33152, 0x5410U;
	cvt.u32.u16 	%r33157, %rs16439;
	cvt.u32.u16 	%r33158, %rs16440;
	prmt.b32 	%r33159, %r33158, %r33157, 0x3340U;
	cvt.u32.u16 	%r33160, %rs16441;
	cvt.u32.u16 	%r33161, %rs16442;
	prmt.b32 	%r33162, %r33161, %r33160, 0x3340U;
	prmt.b32 	%r33163, %r33162, %r33159, 0x5410U;
	st.local.v2.b32 	[%rd1+96], {%r33163, %r33156};
	cvt.u32.u16 	%r33164, %rs16427;
	cvt.u32.u16 	%r33165, %rs16428;
	prmt.b32 	%r33166, %r33165, %r33164, 0x3340U;
	cvt.u32.u16 	%r33167, %rs16429;
	cvt.u32.u16 	%r33168, %rs16430;
	prmt.b32 	%r33169, %r33168, %r33167, 0x3340U;
	prmt.b32 	%r33170, %r33169, %r33166, 0x5410U;
	cvt.u32.u16 	%r33171, %rs16431;
	cvt.u32.u16 	%r33172, %rs16432;
	prmt.b32 	%r33173, %r33172, %r33171, 0x3340U;
	cvt.u32.u16 	%r33174, %rs16433;
	cvt.u32.u16 	%r33175, %rs16434;
	prmt.b32 	%r33176, %r33175, %r33174, 0x3340U;
	prmt.b32 	%r33177, %r33176, %r33173, 0x5410U;
	st.local.v2.b32 	[%rd1+104], {%r33177, %r33170};
	cvt.u32.u16 	%r33178, %rs16419;
	cvt.u32.u16 	%r33179, %rs16420;
	prmt.b32 	%r33180, %r33179, %r33178, 0x3340U;
	cvt.u32.u16 	%r33181, %rs16421;
	cvt.u32.u16 	%r33182, %rs16422;
	prmt.b32 	%r33183, %r33182, %r33181, 0x3340U;
	prmt.b32 	%r33184, %r33183, %r33180, 0x5410U;
	cvt.u32.u16 	%r33185, %rs16423;
	cvt.u32.u16 	%r33186, %rs16424;
	prmt.b32 	%r33187, %r33186, %r33185, 0x3340U;
	cvt.u32.u16 	%r33188, %rs16425;
	cvt.u32.u16 	%r33189, %rs16426;
	prmt.b32 	%r33190, %r33189, %r33188, 0x3340U;
	prmt.b32 	%r33191, %r33190, %r33187, 0x5410U;
	st.local.v2.b32 	[%rd1+112], {%r33191, %r33184};
	cvt.u32.u16 	%r33192, %rs16411;
	cvt.u32.u16 	%r33193, %rs16412;
	prmt.b32 	%r33194, %r33193, %r33192, 0x3340U;
	cvt.u32.u16 	%r33195, %rs16413;
	cvt.u32.u16 	%r33196, %rs16414;
	prmt.b32 	%r33197, %r33196, %r33195, 0x3340U;
	prmt.b32 	%r33198, %r33197, %r33194, 0x5410U;
	cvt.u32.u16 	%r33199, %rs16415;
	cvt.u32.u16 	%r33200, %rs16416;
	prmt.b32 	%r33201, %r33200, %r33199, 0x3340U;
	cvt.u32.u16 	%r33202, %rs16417;
	cvt.u32.u16 	%r33203, %rs16418;
	prmt.b32 	%r33204, %r33203, %r33202, 0x3340U;
	prmt.b32 	%r33205, %r33204, %r33201, 0x5410U;
	st.local.v2.b32 	[%rd1+120], {%r33205, %r33198};
	cvt.u32.u16 	%r33206, %rs16403;
	cvt.u32.u16 	%r33207, %rs16404;
	prmt.b32 	%r33208, %r33207, %r33206, 0x3340U;
	cvt.u32.u16 	%r33209, %rs16405;
	cvt.u32.u16 	%r33210, %rs16406;
	prmt.b32 	%r33211, %r33210, %r33209, 0x3340U;
	prmt.b32 	%r33212, %r33211, %r33208, 0x5410U;
	cvt.u32.u16 	%r33213, %rs16407;
	cvt.u32.u16 	%r33214, %rs16408;
	prmt.b32 	%r33215, %r33214, %r33213, 0x3340U;
	cvt.u32.u16 	%r33216, %rs16409;
	cvt.u32.u16 	%r33217, %rs16410;
	prmt.b32 	%r33218, %r33217, %r33216, 0x3340U;
	prmt.b32 	%r33219, %r33218, %r33215, 0x5410U;
	st.local.v2.b32 	[%rd1+128], {%r33219, %r33212};
	cvt.u32.u16 	%r33220, %rs16395;
	cvt.u32.u16 	%r33221, %rs16396;
	prmt.b32 	%r33222, %r33221, %r33220, 0x3340U;
	cvt.u32.u16 	%r33223, %rs16397;
	cvt.u32.u16 	%r33224, %rs16398;
	prmt.b32 	%r33225, %r33224, %r33223, 0x3340U;
	prmt.b32 	%r33226, %r33225, %r33222, 0x5410U;
	cvt.u32.u16 	%r33227, %rs16399;
	cvt.u32.u16 	%r33228, %rs16400;
	prmt.b32 	%r33229, %r33228, %r33227, 0x3340U;
	cvt.u32.u16 	%r33230, %rs16401;
	cvt.u32.u16 	%r33231, %rs16402;
	prmt.b32 	%r33232, %r33231, %r33230, 0x3340U;
	prmt.b32 	%r33233, %r33232, %r33229, 0x5410U;
	st.local.v2.b32 	[%rd1+136], {%r33233, %r33226};
	cvt.u32.u16 	%r33234, %rs16387;
	cvt.u32.u16 	%r33235, %rs16388;
	prmt.b32 	%r33236, %r33235, %r33234, 0x3340U;
	cvt.u32.u16 	%r33237, %rs16389;
	cvt.u32.u16 	%r33238, %rs16390;
	prmt.b32 	%r33239, %r33238, %r33237, 0x3340U;
	prmt.b32 	%r33240, %r33239, %r33236, 0x5410U;
	cvt.u32.u16 	%r33241, %rs16391;
	cvt.u32.u16 	%r33242, %rs16392;
	prmt.b32 	%r33243, %r33242, %r33241, 0x3340U;
	cvt.u32.u16 	%r33244, %rs16393;
	cvt.u32.u16 	%r33245, %rs16394;
	prmt.b32 	%r33246, %r33245, %r33244, 0x3340U;
	prmt.b32 	%r33247, %r33246, %r33243, 0x5410U;
	st.local.v2.b32 	[%rd1+144], {%r33247, %r33240};
	cvt.u32.u16 	%r33248, %rs16379;
	cvt.u32.u16 	%r33249, %rs16380;
	prmt.b32 	%r33250, %r33249, %r33248, 0x3340U;
	cvt.u32.u16 	%r33251, %rs16381;
	cvt.u32.u16 	%r33252, %rs16382;
	prmt.b32 	%r33253, %r33252, %r33251, 0x3340U;
	prmt.b32 	%r33254, %r33253, %r33250, 0x5410U;
	cvt.u32.u16 	%r33255, %rs16383;
	cvt.u32.u16 	%r33256, %rs16384;
	prmt.b32 	%r33257, %r33256, %r33255, 0x3340U;
	cvt.u32.u16 	%r33258, %rs16385;
	cvt.u32.u16 	%r33259, %rs16386;
	prmt.b32 	%r33260, %r33259, %r33258, 0x3340U;
	prmt.b32 	%r33261, %r33260, %r33257, 0x5410U;
	st.local.v2.b32 	[%rd1+152], {%r33261, %r33254};
	cvt.u32.u16 	%r33262, %rs16371;
	cvt.u32.u16 	%r33263, %rs16372;
	prmt.b32 	%r33264, %r33263, %r33262, 0x3340U;
	cvt.u32.u16 	%r33265, %rs16373;
	cvt.u32.u16 	%r33266, %rs16374;
	prmt.b32 	%r33267, %r33266, %r33265, 0x3340U;
	prmt.b32 	%r33268, %r33267, %r33264, 0x5410U;
	cvt.u32.u16 	%r33269, %rs16375;
	cvt.u32.u16 	%r33270, %rs16376;
	prmt.b32 	%r33271, %r33270, %r33269, 0x3340U;
	cvt.u32.u16 	%r33272, %rs16377;
	cvt.u32.u16 	%r33273, %rs16378;
	prmt.b32 	%r33274, %r33273, %r33272, 0x3340U;
	prmt.b32 	%r33275, %r33274, %r33271, 0x5410U;
	st.local.v2.b32 	[%rd1+160], {%r33275, %r33268};
	cvt.u32.u16 	%r33276, %rs16363;
	cvt.u32.u16 	%r33277, %rs16364;
	prmt.b32 	%r33278, %r33277, %r33276, 0x3340U;
	cvt.u32.u16 	%r33279, %rs16365;
	cvt.u32.u16 	%r33280, %rs16366;
	prmt.b32 	%r33281, %r33280, %r33279, 0x3340U;
	prmt.b32 	%r33282, %r33281, %r33278, 0x5410U;
	cvt.u32.u16 	%r33283, %rs16367;
	cvt.u32.u16 	%r33284, %rs16368;
	prmt.b32 	%r33285, %r33284, %r33283, 0x3340U;
	cvt.u32.u16 	%r33286, %rs16369;
	cvt.u32.u16 	%r33287, %rs16370;
	prmt.b32 	%r33288, %r33287, %r33286, 0x3340U;
	prmt.b32 	%r33289, %r33288, %r33285, 0x5410U;
	st.local.v2.b32 	[%rd1+168], {%r33289, %r33282};
	cvt.u32.u16 	%r33290, %rs16355;
	cvt.u32.u16 	%r33291, %rs16356;
	prmt.b32 	%r33292, %r33291, %r33290, 0x3340U;
	cvt.u32.u16 	%r33293, %rs16357;
	cvt.u32.u16 	%r33294, %rs16358;
	prmt.b32 	%r33295, %r33294, %r33293, 0x3340U;
	prmt.b32 	%r33296, %r33295, %r33292, 0x5410U;
	cvt.u32.u16 	%r33297, %rs16359;
	cvt.u32.u16 	%r33298, %rs16360;
	prmt.b32 	%r33299, %r33298, %r33297, 0x3340U;
	cvt.u32.u16 	%r33300, %rs16361;
	cvt.u32.u16 	%r33301, %rs16362;
	prmt.b32 	%r33302, %r33301, %r33300, 0x3340U;
	prmt.b32 	%r33303, %r33302, %r33299, 0x5410U;
	st.local.v2.b32 	[%rd1+176], {%r33303, %r33296};
	cvt.u32.u16 	%r33304, %rs16347;
	cvt.u32.u16 	%r33305, %rs16348;
	prmt.b32 	%r33306, %r33305, %r33304, 0x3340U;
	cvt.u32.u16 	%r33307, %rs16349;
	cvt.u32.u16 	%r33308, %rs16350;
	prmt.b32 	%r33309, %r33308, %r33307, 0x3340U;
	prmt.b32 	%r33310, %r33309, %r33306, 0x5410U;
	cvt.u32.u16 	%r33311, %rs16351;
	cvt.u32.u16 	%r33312, %rs16352;
	prmt.b32 	%r33313, %r33312, %r33311, 0x3340U;
	cvt.u32.u16 	%r33314, %rs16353;
	cvt.u32.u16 	%r33315, %rs16354;
	prmt.b32 	%r33316, %r33315, %r33314, 0x3340U;
	prmt.b32 	%r33317, %r33316, %r33313, 0x5410U;
	st.local.v2.b32 	[%rd1+184], {%r33317, %r33310};
	cvt.u32.u16 	%r33318, %rs16339;
	cvt.u32.u16 	%r33319, %rs16340;
	prmt.b32 	%r33320, %r33319, %r33318, 0x3340U;
	cvt.u32.u16 	%r33321, %rs16341;
	cvt.u32.u16 	%r33322, %rs16342;
	prmt.b32 	%r33323, %r33322, %r33321, 0x3340U;
	prmt.b32 	%r33324, %r33323, %r33320, 0x5410U;
	cvt.u32.u16 	%r33325, %rs16343;
	cvt.u32.u16 	%r33326, %rs16344;
	prmt.b32 	%r33327, %r33326, %r33325, 0x3340U;
	cvt.u32.u16 	%r33328, %rs16345;
	cvt.u32.u16 	%r33329, %rs16346;
	prmt.b32 	%r33330, %r33329, %r33328, 0x3340U;
	prmt.b32 	%r33331, %r33330, %r33327, 0x5410U;
	st.local.v2.b32 	[%rd1+192], {%r33331, %r33324};
	cvt.u32.u16 	%r33332, %rs16331;
	cvt.u32.u16 	%r33333, %rs16332;
	prmt.b32 	%r33334, %r33333, %r33332, 0x3340U;
	cvt.u32.u16 	%r33335, %rs16333;
	cvt.u32.u16 	%r33336, %rs16334;
	prmt.b32 	%r33337, %r33336, %r33335, 0x3340U;
	prmt.b32 	%r33338, %r33337, %r33334, 0x5410U;
	cvt.u32.u16 	%r33339, %rs16335;
	cvt.u32.u16 	%r33340, %rs16336;
	prmt.b32 	%r33341, %r33340, %r33339, 0x3340U;
	cvt.u32.u16 	%r33342, %rs16337;
	cvt.u32.u16 	%r33343, %rs16338;
	prmt.b32 	%r33344, %r33343, %r33342, 0x3340U;
	prmt.b32 	%r33345, %r33344, %r33341, 0x5410U;
	st.local.v2.b32 	[%rd1+200], {%r33345, %r33338};
	cvt.u32.u16 	%r33346, %rs16323;
	cvt.u32.u16 	%r33347, %rs16324;
	prmt.b32 	%r33348, %r33347, %r33346, 0x3340U;
	cvt.u32.u16 	%r33349, %rs16325;
	cvt.u32.u16 	%r33350, %rs16326;
	prmt.b32 	%r33351, %r33350, %r33349, 0x3340U;
	prmt.b32 	%r33352, %r33351, %r33348, 0x5410U;
	cvt.u32.u16 	%r33353, %rs16327;
	cvt.u32.u16 	%r33354, %rs16328;
	prmt.b32 	%r33355, %r33354, %r33353, 0x3340U;
	cvt.u32.u16 	%r33356, %rs16329;
	cvt.u32.u16 	%r33357, %rs16330;
	prmt.b32 	%r33358, %r33357, %r33356, 0x3340U;
	prmt.b32 	%r33359, %r33358, %r33355, 0x5410U;
	st.local.v2.b32 	[%rd1+208], {%r33359, %r33352};
	cvt.u32.u16 	%r33360, %rs16315;
	cvt.u32.u16 	%r33361, %rs16316;
	prmt.b32 	%r33362, %r33361, %r33360, 0x3340U;
	cvt.u32.u16 	%r33363, %rs16317;
	cvt.u32.u16 	%r33364, %rs16318;
	prmt.b32 	%r33365, %r33364, %r33363, 0x3340U;
	prmt.b32 	%r33366, %r33365, %r33362, 0x5410U;
	cvt.u32.u16 	%r33367, %rs16319;
	cvt.u32.u16 	%r33368, %rs16320;
	prmt.b32 	%r33369, %r33368, %r33367, 0x3340U;
	cvt.u32.u16 	%r33370, %rs16321;
	cvt.u32.u16 	%r33371, %rs16322;
	prmt.b32 	%r33372, %r33371, %r33370, 0x3340U;
	prmt.b32 	%r33373, %r33372, %r33369, 0x5410U;
	st.local.v2.b32 	[%rd1+216], {%r33373, %r33366};
	cvt.u32.u16 	%r33374, %rs16307;
	cvt.u32.u16 	%r33375, %rs16308;
	prmt.b32 	%r33376, %r33375, %r33374, 0x3340U;
	cvt.u32.u16 	%r33377, %rs16309;
	cvt.u32.u16 	%r33378, %rs16310;
	prmt.b32 	%r33379, %r33378, %r33377, 0x3340U;
	prmt.b32 	%r33380, %r33379, %r33376, 0x5410U;
	cvt.u32.u16 	%r33381, %rs16311;
	cvt.u32.u16 	%r33382, %rs16312;
	prmt.b32 	%r33383, %r33382, %r33381, 0x3340U;
	cvt.u32.u16 	%r33384, %rs16313;
	cvt.u32.u16 	%r33385, %rs16314;
	prmt.b32 	%r33386, %r33385, %r33384, 0x3340U;
	prmt.b32 	%r33387, %r33386, %r33383, 0x5410U;
	st.local.v2.b32 	[%rd1+224], {%r33387, %r33380};
	cvt.u32.u16 	%r33388, %rs16299;
	cvt.u32.u16 	%r33389, %rs16300;
	prmt.b32 	%r33390, %r33389, %r33388, 0x3340U;
	cvt.u32.u16 	%r33391, %rs16301;
	cvt.u32.u16 	%r33392, %rs16302;
	prmt.b32 	%r33393, %r33392, %r33391, 0x3340U;
	prmt.b32 	%r33394, %r33393, %r33390, 0x5410U;
	cvt.u32.u16 	%r33395, %rs16303;
	cvt.u32.u16 	%r33396, %rs16304;
	prmt.b32 	%r33397, %r33396, %r33395, 0x3340U;
	cvt.u32.u16 	%r33398, %rs16305;
	cvt.u32.u16 	%r33399, %rs16306;
	prmt.b32 	%r33400, %r33399, %r33398, 0x3340U;
	prmt.b32 	%r33401, %r33400, %r33397, 0x5410U;
	st.local.v2.b32 	[%rd1+232], {%r33401, %r33394};
	cvt.u32.u16 	%r33402, %rs16291;
	cvt.u32.u16 	%r33403, %rs16292;
	prmt.b32 	%r33404, %r33403, %r33402, 0x3340U;
	cvt.u32.u16 	%r33405, %rs16293;
	cvt.u32.u16 	%r33406, %rs16294;
	prmt.b32 	%r33407, %r33406, %r33405, 0x3340U;
	prmt.b32 	%r33408, %r33407, %r33404, 0x5410U;
	cvt.u32.u16 	%r33409, %rs16295;
	cvt.u32.u16 	%r33410, %rs16296;
	prmt.b32 	%r33411, %r33410, %r33409, 0x3340U;
	cvt.u32.u16 	%r33412, %rs16297;
	cvt.u32.u16 	%r33413, %rs16298;
	prmt.b32 	%r33414, %r33413, %r33412, 0x3340U;
	prmt.b32 	%r33415, %r33414, %r33411, 0x5410U;
	st.local.v2.b32 	[%rd1+240], {%r33415, %r33408};
	cvt.u32.u16 	%r33416, %rs16283;
	cvt.u32.u16 	%r33417, %rs16284;
	prmt.b32 	%r33418, %r33417, %r33416, 0x3340U;
	cvt.u32.u16 	%r33419, %rs16285;
	cvt.u32.u16 	%r33420, %rs16286;
	prmt.b32 	%r33421, %r33420, %r33419, 0x3340U;
	prmt.b32 	%r33422, %r33421, %r33418, 0x5410U;
	cvt.u32.u16 	%r33423, %rs16287;
	cvt.u32.u16 	%r33424, %rs16288;
	prmt.b32 	%r33425, %r33424, %r33423, 0x3340U;
	cvt.u32.u16 	%r33426, %rs16289;
	cvt.u32.u16 	%r33427, %rs16290;
	prmt.b32 	%r33428, %r33427, %r33426, 0x3340U;
	prmt.b32 	%r33429, %r33428, %r33425, 0x5410U;
	st.local.v2.b32 	[%rd1+248], {%r33429, %r33422};
	cvt.u32.u16 	%r33430, %rs16275;
	cvt.u32.u16 	%r33431, %rs16276;
	prmt.b32 	%r33432, %r33431, %r33430, 0x3340U;
	cvt.u32.u16 	%r33433, %rs16277;
	cvt.u32.u16 	%r33434, %rs16278;
	prmt.b32 	%r33435, %r33434, %r33433, 0x3340U;
	prmt.b32 	%r33436, %r33435, %r33432, 0x5410U;
	cvt.u32.u16 	%r33437, %rs16279;
	cvt.u32.u16 	%r33438, %rs16280;
	prmt.b32 	%r33439, %r33438, %r33437, 0x3340U;
	cvt.u32.u16 	%r33440, %rs16281;
	cvt.u32.u16 	%r33441, %rs16282;
	prmt.b32 	%r33442, %r33441, %r33440, 0x3340U;
	prmt.b32 	%r33443, %r33442, %r33439, 0x5410U;
	st.local.v2.b32 	[%rd1+256], {%r33443, %r33436};
	cvt.u32.u16 	%r33444, %rs16267;
	cvt.u32.u16 	%r33445, %rs16268;
	prmt.b32 	%r33446, %r33445, %r33444, 0x3340U;
	cvt.u32.u16 	%r33447, %rs16269;
	cvt.u32.u16 	%r33448, %rs16270;
	prmt.b32 	%r33449, %r33448, %r33447, 0x3340U;
	prmt.b32 	%r33450, %r33449, %r33446, 0x5410U;
	cvt.u32.u16 	%r33451, %rs16271;
	cvt.u32.u16 	%r33452, %rs16272;
	prmt.b32 	%r33453, %r33452, %r33451, 0x3340U;
	cvt.u32.u16 	%r33454, %rs16273;
	cvt.u32.u16 	%r33455, %rs16274;
	prmt.b32 	%r33456, %r33455, %r33454, 0x3340U;
	prmt.b32 	%r33457, %r33456, %r33453, 0x5410U;
	st.local.v2.b32 	[%rd1+264], {%r33457, %r33450};
	mov.b32 	%r39560, 0;
$L__BB5_28:
	mov.u32 	%r39563, %r39560;
	cvt.u64.u32 	%rd270, %r39563;
	add.s64 	%rd271, %rd1, %rd270;
	ld.local.u8 	%rs15088, [%rd271+16];
	setp.ne.s16 	%p114, %rs15088, 0;
	add.s32 	%r39560, %r39563, 1;
	@%p114 bra 	$L__BB5_28;
	and.b16  	%rs15089, %rs16523, 255;
	setp.eq.s16 	%p115, %rs15089, 0;
	@%p115 bra 	$L__BB5_32;
	mov.b32 	%r39561, 0;
$L__BB5_31:
	cvt.u64.u32 	%rd272, %r39563;
	add.s64 	%rd273, %rd1, %rd272;
	st.local.u8 	[%rd273+16], %rs16523;
	add.s32 	%r39563, %r39563, 1;
	add.s32 	%r244, %r39561, 1;
	cvt.u64.u32 	%rd274, %r39561;
	add.s64 	%rd275, %rd2, %rd274;
	ld.local.u8 	%rs16523, [%rd275+17];
	setp.ne.s16 	%p116, %rs16523, 0;
	mov.u32 	%r39561, %r244;
	@%p116 bra 	$L__BB5_31;
$L__BB5_32:
	cvt.u64.u32 	%rd276, %r39563;
	add.s64 	%rd277, %rd1, %rd276;
	mov.b16 	%rs15090, 0;
	st.local.u8 	[%rd277+16], %rs15090;
	add.s32 	%r39559, %r39559, %r32029;
	st.local.u32 	[%rd1], %r39559;
	add.f64 	%fd102, %fd102, %fd13;
	st.local.f64 	[%rd1+8], %fd102;
	ld.local.v2.b32 	{%r33459, %r33460}, [%rd1+16];
	bfe.u32 	%r33461, %r33459, 0, 8;
	cvt.u16.u32 	%rs16522, %r33461;
	bfe.u32 	%r33462, %r33459, 8, 8;
	cvt.u16.u32 	%rs16521, %r33462;
	bfe.u32 	%r33463, %r33459, 16, 8;
	cvt.u16.u32 	%rs16520, %r33463;
	bfe.u32 	%r33464, %r33459, 24, 8;
	cvt.u16.u32 	%rs16519, %r33464;
	bfe.u32 	%r33465, %r33460, 0, 8;
	cvt.u16.u32 	%rs16518, %r33465;
	bfe.u32 	%r33466, %r33460, 8, 8;
	cvt.u16.u32 	%rs16517, %r33466;
	bfe.u32 	%r33467, %r33460, 16, 8;
	cvt.u16.u32 	%rs16516, %r33467;
	bfe.u32 	%r33468, %r33460, 24, 8;
	cvt.u16.u32 	%rs16515, %r33468;
	ld.local.v2.b32 	{%r33469, %r33470}, [%rd1+24];
	bfe.u32 	%r33471, %r33469, 0, 8;
	cvt.u16.u32 	%rs16514, %r33471;
	bfe.u32 	%r33472, %r33469, 8, 8;
	cvt.u16.u32 	%rs16513, %r33472;
	bfe.u32 	%r33473, %r33469, 16, 8;
	cvt.u16.u32 	%rs16512, %r33473;
	bfe.u32 	%r33474, %r33469, 24, 8;
	cvt.u16.u32 	%rs16511, %r33474;
	bfe.u32 	%r33475, %r33470, 0, 8;
	cvt.u16.u32 	%rs16510, %r33475;
	bfe.u32 	%r33476, %r33470, 8, 8;
	cvt.u16.u32 	%rs16509, %r33476;
	bfe.u32 	%r33477, %r33470, 16, 8;
	cvt.u16.u32 	%rs16508, %r33477;
	bfe.u32 	%r33478, %r33470, 24, 8;
	cvt.u16.u32 	%rs16507, %r33478;
	ld.local.v2.b32 	{%r33479, %r33480}, [%rd1+32];
	bfe.u32 	%r33481, %r33479, 0, 8;
	cvt.u16.u32 	%rs16506, %r33481;
	bfe.u32 	%r33482, %r33479, 8, 8;
	cvt.u16.u32 	%rs16505, %r33482;
	bfe.u32 	%r33483, %r33479, 16, 8;
	cvt.u16.u32 	%rs16504, %r33483;
	bfe.u32 	%r33484, %r33479, 24, 8;
	cvt.u16.u32 	%rs16503, %r33484;
	bfe.u32 	%r33485, %r33480, 0, 8;
	cvt.u16.u32 	%rs16502, %r33485;
	bfe.u32 	%r33486, %r33480, 8, 8;
	cvt.u16.u32 	%rs16501, %r33486;
	bfe.u32 	%r33487, %r33480, 16, 8;
	cvt.u16.u32 	%rs16500, %r33487;
	bfe.u32 	%r33488, %r33480, 24, 8;
	cvt.u16.u32 	%rs16499, %r33488;
	ld.local.v2.b32 	{%r33489, %r33490}, [%rd1+40];
	bfe.u32 	%r33491, %r33489, 0, 8;
	cvt.u16.u32 	%rs16498, %r33491;
	bfe.u32 	%r33492, %r33489, 8, 8;
	cvt.u16.u32 	%rs16497, %r33492;
	bfe.u32 	%r33493, %r33489, 16, 8;
	cvt.u16.u32 	%rs16496, %r33493;
	bfe.u32 	%r33494, %r33489, 24, 8;
	cvt.u16.u32 	%rs16495, %r33494;
	bfe.u32 	%r33495, %r33490, 0, 8;
	cvt.u16.u32 	%rs16494, %r33495;
	bfe.u32 	%r33496, %r33490, 8, 8;
	cvt.u16.u32 	%rs16493, %r33496;
	bfe.u32 	%r33497, %r33490, 16, 8;
	cvt.u16.u32 	%rs16492, %r33497;
	bfe.u32 	%r33498, %r33490, 24, 8;
	cvt.u16.u32 	%rs16491, %r33498;
	ld.local.v2.b32 	{%r33499, %r33500}, [%rd1+48];
	bfe.u32 	%r33501, %r33499, 0, 8;
	cvt.u16.u32 	%rs16490, %r33501;
	bfe.u32 	%r33502, %r33499, 8, 8;
	cvt.u16.u32 	%rs16489, %r33502;
	bfe.u32 	%r33503, %r33499, 16, 8;
	cvt.u16.u32 	%rs16488, %r33503;
	bfe.u32 	%r33504, %r33499, 24, 8;
	cvt.u16.u32 	%rs16487, %r33504;
	bfe.u32 	%r33505, %r33500, 0, 8;
	cvt.u16.u32 	%rs16486, %r33505;
	bfe.u32 	%r33506, %r33500, 8, 8;
	cvt.u16.u32 	%rs16485, %r33506;
	bfe.u32 	%r33507, %r33500, 16, 8;
	cvt.u16.u32 	%rs16484, %r33507;
	bfe.u32 	%r33508, %r33500, 24, 8;
	cvt.u16.u32 	%rs16483, %r33508;
	ld.local.v2.b32 	{%r33509, %r33510}, [%rd1+56];
	bfe.u32 	%r33511, %r33509, 0, 8;
	cvt.u16.u32 	%rs16482, %r33511;
	bfe.u32 	%r33512, %r33509, 8, 8;
	cvt.u16.u32 	%rs16481, %r33512;
	bfe.u32 	%r33513, %r33509, 16, 8;
	cvt.u16.u32 	%rs16480, %r33513;
	bfe.u32 	%r33514, %r33509, 24, 8;
	cvt.u16.u32 	%rs16479, %r33514;
	bfe.u32 	%r33515, %r33510, 0, 8;
	cvt.u16.u32 	%rs16478, %r33515;
	bfe.u32 	%r33516, %r33510, 8, 8;
	cvt.u16.u32 	%rs16477, %r33516;
	bfe.u32 	%r33517, %r33510, 16, 8;
	cvt.u16.u32 	%rs16476, %r33517;
	bfe.u32 	%r33518, %r33510, 24, 8;
	cvt.u16.u32 	%rs16475, %r33518;
	ld.local.v2.b32 	{%r33519, %r33520}, [%rd1+64];
	bfe.u32 	%r33521, %r33519, 0, 8;
	cvt.u16.u32 	%rs16474, %r33521;
	bfe.u32 	%r33522, %r33519, 8, 8;
	cvt.u16.u32 	%rs16473, %r33522;
	bfe.u32 	%r33523, %r33519, 16, 8;
	cvt.u16.u32 	%rs16472, %r33523;
	bfe.u32 	%r33524, %r33519, 24, 8;
	cvt.u16.u32 	%rs16471, %r33524;
	bfe.u32 	%r33525, %r33520, 0, 8;
	cvt.u16.u32 	%rs16470, %r33525;
	bfe.u32 	%r33526, %r33520, 8, 8;
	cvt.u16.u32 	%rs16469, %r33526;
	bfe.u32 	%r33527, %r33520, 16, 8;
	cvt.u16.u32 	%rs16468, %r33527;
	bfe.u32 	%r33528, %r33520, 24, 8;
	cvt.u16.u32 	%rs16467, %r33528;
	ld.local.v2.b32 	{%r33529, %r33530}, [%rd1+72];
	bfe.u32 	%r33531, %r33529, 0, 8;
	cvt.u16.u32 	%rs16466, %r33531;
	bfe.u32 	%r33532, %r33529, 8, 8;
	cvt.u16.u32 	%rs16465, %r33532;
	bfe.u32 	%r33533, %r33529, 16, 8;
	cvt.u16.u32 	%rs16464, %r33533;
	bfe.u32 	%r33534, %r33529, 24, 8;
	cvt.u16.u32 	%rs16463, %r33534;
	bfe.u32 	%r33535, %r33530, 0, 8;
	cvt.u16.u32 	%rs16462, %r33535;
	bfe.u32 	%r33536, %r33530, 8, 8;
	cvt.u16.u32 	%rs16461, %r33536;
	bfe.u32 	%r33537, %r33530, 16, 8;
	cvt.u16.u32 	%rs16460, %r33537;
	bfe.u32 	%r33538, %r33530, 24, 8;
	cvt.u16.u32 	%rs16459, %r33538;
	ld.local.v2.b32 	{%r33539, %r33540}, [%rd1+80];
	bfe.u32 	%r33541, %r33539, 0, 8;
	cvt.u16.u32 	%rs16458, %r33541;
	bfe.u32 	%r33542, %r33539, 8, 8;
	cvt.u16.u32 	%rs16457, %r33542;
	bfe.u32 	%r33543, %r33539, 16, 8;
	cvt.u16.u32 	%rs16456, %r33543;
	bfe.u32 	%r33544, %r33539, 24, 8;
	cvt.u16.u32 	%rs16455, %r33544;
	bfe.u32 	%r33545, %r33540, 0, 8;
	cvt.u16.u32 	%rs16454, %r33545;
	bfe.u32 	%r33546, %r33540, 8, 8;
	cvt.u16.u32 	%rs16453, %r33546;
	bfe.u32 	%r33547, %r33540, 16, 8;
	cvt.u16.u32 	%rs16452, %r33547;
	bfe.u32 	%r33548, %r33540, 24, 8;
	cvt.u16.u32 	%rs16451, %r33548;
	ld.local.v2.b32 	{%r33549, %r33550}, [%rd1+88];
	bfe.u32 	%r33551, %r33549, 0, 8;
	cvt.u16.u32 	%rs16450, %r33551;
	bfe.u32 	%r33552, %r33549, 8, 8;
	cvt.u16.u32 	%rs16449, %r33552;
	bfe.u32 	%r33553, %r33549, 16, 8;
	cvt.u16.u32 	%rs16448, %r33553;
	bfe.u32 	%r33554, %r33549, 24, 8;
	cvt.u16.u32 	%rs16447, %r33554;
	bfe.u32 	%r33555, %r33550, 0, 8;
	cvt.u16.u32 	%rs16446, %r33555;
	bfe.u32 	%r33556, %r33550, 8, 8;
	cvt.u16.u32 	%rs16445, %r33556;
	bfe.u32 	%r33557, %r33550, 16, 8;
	cvt.u16.u32 	%rs16444, %r33557;
	bfe.u32 	%r33558, %r33550, 24, 8;
	cvt.u16.u32 	%rs16443, %r33558;
	ld.local.v2.b32 	{%r33559, %r33560}, [%rd1+96];
	bfe.u32 	%r33561, %r33559, 0, 8;
	cvt.u16.u32 	%rs16442, %r33561;
	bfe.u32 	%r33562, %r33559, 8, 8;
	cvt.u16.u32 	%rs16441, %r33562;
	bfe.u32 	%r33563, %r33559, 16, 8;
	cvt.u16.u32 	%rs16440, %r33563;
	bfe.u32 	%r33564, %r33559, 24, 8;
	cvt.u16.u32 	%rs16439, %r33564;
	bfe.u32 	%r33565, %r33560, 0, 8;
	cvt.u16.u32 	%rs16438, %r33565;
	bfe.u32 	%r33566, %r33560, 8, 8;
	cvt.u16.u32 	%rs16437, %r33566;
	bfe.u32 	%r33567, %r33560, 16, 8;
	cvt.u16.u32 	%rs16436, %r33567;
	bfe.u32 	%r33568, %r33560, 24, 8;
	cvt.u16.u32 	%rs16435, %r33568;
	ld.local.v2.b32 	{%r33569, %r33570}, [%rd1+104];
	bfe.u32 	%r33571, %r33569, 0, 8;
	cvt.u16.u32 	%rs16434, %r33571;
	bfe.u32 	%r33572, %r33569, 8, 8;
	cvt.u16.u32 	%rs16433, %r33572;
	bfe.u32 	%r33573, %r33569, 16, 8;
	cvt.u16.u32 	%rs16432, %r33573;
	bfe.u32 	%r33574, %r33569, 24, 8;
	cvt.u16.u32 	%rs16431, %r33574;
	bfe.u32 	%r33575, %r33570, 0, 8;
	cvt.u16.u32 	%rs16430, %r33575;
	bfe.u32 	%r33576, %r33570, 8, 8;
	cvt.u16.u32 	%rs16429, %r33576;
	bfe.u32 	%r33577, %r33570, 16, 8;
	cvt.u16.u32 	%rs16428, %r33577;
	bfe.u32 	%r33578, %r33570, 24, 8;
	cvt.u16.u32 	%rs16427, %r33578;
	ld.local.v2.b32 	{%r33579, %r33580}, [%rd1+112];
	bfe.u32 	%r33581, %r33579, 0, 8;
	cvt.u16.u32 	%rs16426, %r33581;
	bfe.u32 	%r33582, %r33579, 8, 8;
	cvt.u16.u32 	%rs16425, %r33582;
	bfe.u32 	%r33583, %r33579, 16, 8;
	cvt.u16.u32 	%rs16424, %r33583;
	bfe.u32 	%r33584, %r33579, 24, 8;
	cvt.u16.u32 	%rs16423, %r33584;
	bfe.u32 	%r33585, %r33580, 0, 8;
	cvt.u16.u32 	%rs16422, %r33585;
	bfe.u32 	%r33586, %r33580, 8, 8;
	cvt.u16.u32 	%rs16421, %r33586;
	bfe.u32 	%r33587, %r33580, 16, 8;
	cvt.u16.u32 	%rs16420, %r33587;
	bfe.u32 	%r33588, %r33580, 24, 8;
	cvt.u16.u32 	%rs16419, %r33588;
	ld.local.v2.b32 	{%r33589, %r33590}, [%rd1+120];
	bfe.u32 	%r33591, %r33589, 0, 8;
	cvt.u16.u32 	%rs16418, %r33591;
	bfe.u32 	%r33592, %r33589, 8, 8;
	cvt.u16.u32 	%rs16417, %r33592;
	bfe.u32 	%r33593, %r33589, 16, 8;
	cvt.u16.u32 	%rs16416, %r33593;
	bfe.u32 	%r33594, %r33589, 24, 8;
	cvt.u16.u32 	%rs16415, %r33594;
	bfe.u32 	%r33595, %r33590, 0, 8;
	cvt.u16.u32 	%rs16414, %r33595;
	bfe.u32 	%r33596, %r33590, 8, 8;
	cvt.u16.u32 	%rs16413, %r33596;
	bfe.u32 	%r33597, %r33590, 16, 8;
	cvt.u16.u32 	%rs16412, %r33597;
	bfe.u32 	%r33598, %r33590, 24, 8;
	cvt.u16.u32 	%rs16411, %r33598;
	ld.local.v2.b32 	{%r33599, %r33600}, [%rd1+128];
	bfe.u32 	%r33601, %r33599, 0, 8;
	cvt.u16.u32 	%rs16410, %r33601;
	bfe.u32 	%r33602, %r33599, 8, 8;
	cvt.u16.u32 	%rs16409, %r33602;
	bfe.u32 	%r33603, %r33599, 16, 8;
	cvt.u16.u32 	%rs16408, %r33603;
	bfe.u32 	%r33604, %r33599, 24, 8;
	cvt.u16.u32 	%rs16407, %r33604;
	bfe.u32 	%r33605, %r33600, 0, 8;
	cvt.u16.u32 	%rs16406, %r33605;
	bfe.u32 	%r33606, %r33600, 8, 8;
	cvt.u16.u32 	%rs16405, %r33606;
	bfe.u32 	%r33607, %r33600, 16, 8;
	cvt.u16.u32 	%rs16404, %r33607;
	bfe.u32 	%r33608, %r33600, 24, 8;
	cvt.u16.u32 	%rs16403, %r33608;
	ld.local.v2.b32 	{%r33609, %r33610}, [%rd1+136];
	bfe.u32 	%r33611, %r33609, 0, 8;
	cvt.u16.u32 	%rs16402, %r33611;
	bfe.u32 	%r33612, %r33609, 8, 8;
	cvt.u16.u32 	%rs16401, %r33612;
	bfe.u32 	%r33613, %r33609, 16, 8;
	cvt.u16.u32 	%rs16400, %r33613;
	bfe.u32 	%r33614, %r33609, 24, 8;
	cvt.u16.u32 	%rs16399, %r33614;
	bfe.u32 	%r33615, %r33610, 0, 8;
	cvt.u16.u32 	%rs16398, %r33615;
	bfe.u32 	%r33616, %r33610, 8, 8;
	cvt.u16.u32 	%rs16397, %r33616;
	bfe.u32 	%r33617, %r33610, 16, 8;
	cvt.u16.u32 	%rs16396, %r33617;
	bfe.u32 	%r33618, %r33610, 24, 8;
	cvt.u16.u32 	%rs16395, %r33618;
	ld.local.v2.b32 	{%r33619, %r33620}, [%rd1+144];
	bfe.u32 	%r33621, %r33619, 0, 8;
	cvt.u16.u32 	%rs16394, %r33621;
	bfe.u32 	%r33622, %r33619, 8, 8;
	cvt.u16.u32 	%rs16393, %r33622;
	bfe.u32 	%r33623, %r33619, 16, 8;
	cvt.u16.u32 	%rs16392, %r33623;
	bfe.u32 	%r33624, %r33619, 24, 8;
	cvt.u16.u32 	%rs16391, %r33624;
	bfe.u32 	%r33625, %r33620, 0, 8;
	cvt.u16.u32 	%rs16390, %r33625;
	bfe.u32 	%r33626, %r33620, 8, 8;
	cvt.u16.u32 	%rs16389, %r33626;
	bfe.u32 	%r33627, %r33620, 16, 8;
	cvt.u16.u32 	%rs16388, %r33627;
	bfe.u32 	%r33628, %r33620, 24, 8;
	cvt.u16.u32 	%rs16387, %r33628;
	ld.local.v2.b32 	{%r33629, %r33630}, [%rd1+152];
	bfe.u32 	%r33631, %r33629, 0, 8;
	cvt.u16.u32 	%rs16386, %r33631;
	bfe.u32 	%r33632, %r33629, 8, 8;
	cvt.u16.u32 	%rs16385, %r33632;
	bfe.u32 	%r33633, %r33629, 16, 8;
	cvt.u16.u32 	%rs16384, %r33633;
	bfe.u32 	%r33634, %r33629, 24, 8;
	cvt.u16.u32 	%rs16383, %r33634;
	bfe.u32 	%r33635, %r33630, 0, 8;
	cvt.u16.u32 	%rs16382, %r33635;
	bfe.u32 	%r33636, %r33630, 8, 8;
	cvt.u16.u32 	%rs16381, %r33636;
	bfe.u32 	%r33637, %r33630, 16, 8;
	cvt.u16.u32 	%rs16380, %r33637;
	bfe.u32 	%r33638, %r33630, 24, 8;
	cvt.u16.u32 	%rs16379, %r33638;
	ld.local.v2.b32 	{%r33639, %r33640}, [%rd1+160];
	bfe.u32 	%r33641, %r33639, 0, 8;
	cvt.u16.u32 	%rs16378, %r33641;
	bfe.u32 	%r33642, %r33639, 8, 8;
	cvt.u16.u32 	%rs16377, %r33642;
	bfe.u32 	%r33643, %r33639, 16, 8;
	cvt.u16.u32 	%rs16376, %r33643;
	bfe.u32 	%r33644, %r33639, 24, 8;
	cvt.u16.u32 	%rs16375, %r33644;
	bfe.u32 	%r33645, %r33640, 0, 8;
	cvt.u16.u32 	%rs16374, %r33645;
	bfe.u32 	%r33646, %r33640, 8, 8;
	cvt.u16.u32 	%rs16373, %r33646;
	bfe.u32 	%r33647, %r33640, 16, 8;
	cvt.u16.u32 	%rs16372, %r33647;
	bfe.u32 	%r33648, %r33640, 24, 8;
	cvt.u16.u32 	%rs16371, %r33648;
	ld.local.v2.b32 	{%r33649, %r33650}, [%rd1+168];
	bfe.u32 	%r33651, %r33649, 0, 8;
	cvt.u16.u32 	%rs16370, %r33651;
	bfe.u32 	%r33652, %r33649, 8, 8;
	cvt.u16.u32 	%rs16369, %r33652;
	bfe.u32 	%r33653, %r33649, 16, 8;
	cvt.u16.u32 	%rs16368, %r33653;
	bfe.u32 	%r33654, %r33649, 24, 8;
	cvt.u16.u32 	%rs16367, %r33654;
	bfe.u32 	%r33655, %r33650, 0, 8;
	cvt.u16.u32 	%rs16366, %r33655;
	bfe.u32 	%r33656, %r33650, 8, 8;
	cvt.u16.u32 	%rs16365, %r33656;
	bfe.u32 	%r33657, %r33650, 16, 8;
	cvt.u16.u32 	%rs16364, %r33657;
	bfe.u32 	%r33658, %r33650, 24, 8;
	cvt.u16.u32 	%rs16363, %r33658;
	ld.local.v2.b32 	{%r33659, %r33660}, [%rd1+176];
	bfe.u32 	%r33661, %r33659, 0, 8;
	cvt.u16.u32 	%rs16362, %r33661;
	bfe.u32 	%r33662, %r33659, 8, 8;
	cvt.u16.u32 	%rs16361, %r33662;
	bfe.u32 	%r33663, %r33659, 16, 8;
	cvt.u16.u32 	%rs16360, %r33663;
	bfe.u32 	%r33664, %r33659, 24, 8;
	cvt.u16.u32 	%rs16359, %r33664;
	bfe.u32 	%r33665, %r33660, 0, 8;
	cvt.u16.u32 	%rs16358, %r33665;
	bfe.u32 	%r33666, %r33660, 8, 8;
	cvt.u16.u32 	%rs16357, %r33666;
	bfe.u32 	%r33667, %r33660, 16, 8;
	cvt.u16.u32 	%rs16356, %r33667;
	bfe.u32 	%r33668, %r33660, 24, 8;
	cvt.u16.u32 	%rs16355, %r33668;
	ld.local.v2.b32 	{%r33669, %r33670}, [%rd1+184];
	bfe.u32 	%r33671, %r33669, 0, 8;
	cvt.u16.u32 	%rs16354, %r33671;
	bfe.u32 	%r33672, %r33669, 8, 8;
	cvt.u16.u32 	%rs16353, %r33672;
	bfe.u32 	%r33673, %r33669, 16, 8;
	cvt.u16.u32 	%rs16352, %r33673;
	bfe.u32 	%r33674, %r33669, 24, 8;
	cvt.u16.u32 	%rs16351, %r33674;
	bfe.u32 	%r33675, %r33670, 0, 8;
	cvt.u16.u32 	%rs16350, %r33675;
	bfe.u32 	%r33676, %r33670, 8, 8;
	cvt.u16.u32 	%rs16349, %r33676;
	bfe.u32 	%r33677, %r33670, 16, 8;
	cvt.u16.u32 	%rs16348, %r33677;
	bfe.u32 	%r33678, %r33670, 24, 8;
	cvt.u16.u32 	%rs16347, %r33678;
	ld.local.v2.b32 	{%r33679, %r33680}, [%rd1+192];
	bfe.u32 	%r33681, %r33679, 0, 8;
	cvt.u16.u32 	%rs16346, %r33681;
	bfe.u32 	%r33682, %r33679, 8, 8;
	cvt.u16.u32 	%rs16345, %r33682;
	bfe.u32 	%r33683, %r33679, 16, 8;
	cvt.u16.u32 	%rs16344, %r33683;
	bfe.u32 	%r33684, %r33679, 24, 8;
	cvt.u16.u32 	%rs16343, %r33684;
	bfe.u32 	%r33685, %r33680, 0, 8;
	cvt.u16.u32 	%rs16342, %r33685;
	bfe.u32 	%r33686, %r33680, 8, 8;
	cvt.u16.u32 	%rs16341, %r33686;
	bfe.u32 	%r33687, %r33680, 16, 8;
	cvt.u16.u32 	%rs16340, %r33687;
	bfe.u32 	%r33688, %r33680, 24, 8;
	cvt.u16.u32 	%rs16339, %r33688;
	ld.local.v2.b32 	{%r33689, %r33690}, [%rd1+200];
	bfe.u32 	%r33691, %r33689, 0, 8;
	cvt.u16.u32 	%rs16338, %r33691;
	bfe.u32 	%r33692, %r33689, 8, 8;
	cvt.u16.u32 	%rs16337, %r33692;
	bfe.u32 	%r33693, %r33689, 16, 8;
	cvt.u16.u32 	%rs16336, %r33693;
	bfe.u32 	%r33694, %r33689, 24, 8;
	cvt.u16.u32 	%rs16335, %r33694;
	bfe.u32 	%r33695, %r33690, 0, 8;
	cvt.u16.u32 	%rs16334, %r33695;
	bfe.u32 	%r33696, %r33690, 8, 8;
	cvt.u16.u32 	%rs16333, %r33696;
	bfe.u32 	%r33697, %r33690, 16, 8;
	cvt.u16.u32 	%rs16332, %r33697;
	bfe.u32 	%r33698, %r33690, 24, 8;
	cvt.u16.u32 	%rs16331, %r33698;
	ld.local.v2.b32 	{%r33699, %r33700}, [%rd1+208];
	bfe.u32 	%r33701, %r33699, 0, 8;
	cvt.u16.u32 	%rs16330, %r33701;
	bfe.u32 	%r33702, %r33699, 8, 8;
	cvt.u16.u32 	%rs16329, %r33702;
	bfe.u32 	%r33703, %r33699, 16, 8;
	cvt.u16.u32 	%rs16328, %r33703;
	bfe.u32 	%r33704, %r33699, 24, 8;
	cvt.u16.u32 	%rs16327, %r33704;
	bfe.u32 	%r33705, %r33700, 0, 8;
	cvt.u16.u32 	%rs16326, %r33705;
	bfe.u32 	%r33706, %r33700, 8, 8;
	cvt.u16.u32 	%rs16325, %r33706;
	bfe.u32 	%r33707, %r33700, 16, 8;
	cvt.u16.u32 	%rs16324, %r33707;
	bfe.u32 	%r33708, %r33700, 24, 8;
	cvt.u16.u32 	%rs16323, %r33708;
	ld.local.v2.b32 	{%r33709, %r33710}, [%rd1+216];
	bfe.u32 	%r33711, %r33709, 0, 8;
	cvt.u16.u32 	%rs16322, %r33711;
	bfe.u32 	%r33712, %r33709, 8, 8;
	cvt.u16.u32 	%rs16321, %r33712;
	bfe.u32 	%r33713, %r33709, 16, 8;
	cvt.u16.u32 	%rs16320, %r33713;
	bfe.u32 	%r33714, %r33709, 24, 8;
	cvt.u16.u32 	%rs16319, %r33714;
	bfe.u32 	%r33715, %r33710, 0, 8;
	cvt.u16.u32 	%rs16318, %r33715;
	bfe.u32 	%r33716, %r33710, 8, 8;
	cvt.u16.u32 	%rs16317, %r33716;
	bfe.u32 	%r33717, %r33710, 16, 8;
	cvt.u16.u32 	%rs16316, %r33717;
	bfe.u32 	%r33718, %r33710, 24, 8;
	cvt.u16.u32 	%rs16315, %r33718;
	ld.local.v2.b32 	{%r33719, %r33720}, [%rd1+224];
	bfe.u32 	%r33721, %r33719, 0, 8;
	cvt.u16.u32 	%rs16314, %r33721;
	bfe.u32 	%r33722, %r33719, 8, 8;
	cvt.u16.u32 	%rs16313, %r33722;
	bfe.u32 	%r33723, %r33719, 16, 8;
	cvt.u16.u32 	%rs16312, %r33723;
	bfe.u32 	%r33724, %r33719, 24, 8;
	cvt.u16.u32 	%rs16311, %r33724;
	bfe.u32 	%r33725, %r33720, 0, 8;
	cvt.u16.u32 	%rs16310, %r33725;
	bfe.u32 	%r33726, %r33720, 8, 8;
	cvt.u16.u32 	%rs16309, %r33726;
	bfe.u32 	%r33727, %r33720, 16, 8;
	cvt.u16.u32 	%rs16308, %r33727;
	bfe.u32 	%r33728, %r33720, 24, 8;
	cvt.u16.u32 	%rs16307, %r33728;
	ld.local.v2.b32 	{%r33729, %r33730}, [%rd1+232];
	bfe.u32 	%r33731, %r33729, 0, 8;
	cvt.u16.u32 	%rs16306, %r33731;
	bfe.u32 	%r33732, %r33729, 8, 8;
	cvt.u16.u32 	%rs16305, %r33732;
	bfe.u32 	%r33733, %r33729, 16, 8;
	cvt.u16.u32 	%rs16304, %r33733;
	bfe.u32 	%r33734, %r33729, 24, 8;
	cvt.u16.u32 	%rs16303, %r33734;
	bfe.u32 	%r33735, %r33730, 0, 8;
	cvt.u16.u32 	%rs16302, %r33735;
	bfe.u32 	%r33736, %r33730, 8, 8;
	cvt.u16.u32 	%rs16301, %r33736;
	bfe.u32 	%r33737, %r33730, 16, 8;
	cvt.u16.u32 	%rs16300, %r33737;
	bfe.u32 	%r33738, %r33730, 24, 8;
	cvt.u16.u32 	%rs16299, %r33738;
	ld.local.v2.b32 	{%r33739, %r33740}, [%rd1+240];
	bfe.u32 	%r33741, %r33739, 0, 8;
	cvt.u16.u32 	%rs16298, %r33741;
	bfe.u32 	%r33742, %r33739, 8, 8;
	cvt.u16.u32 	%rs16297, %r33742;
	bfe.u32 	%r33743, %r33739, 16, 8;
	cvt.u16.u32 	%rs16296, %r33743;
	bfe.u32 	%r33744, %r33739, 24, 8;
	cvt.u16.u32 	%rs16295, %r33744;
	bfe.u32 	%r33745, %r33740, 0, 8;
	cvt.u16.u32 	%rs16294, %r33745;
	bfe.u32 	%r33746, %r33740, 8, 8;
	cvt.u16.u32 	%rs16293, %r33746;
	bfe.u32 	%r33747, %r33740, 16, 8;
	cvt.u16.u32 	%rs16292, %r33747;
	bfe.u32 	%r33748, %r33740, 24, 8;
	cvt.u16.u32 	%rs16291, %r33748;
	ld.local.v2.b32 	{%r33749, %r33750}, [%rd1+248];
	bfe.u32 	%r33751, %r33749, 0, 8;
	cvt.u16.u32 	%rs16290, %r33751;
	bfe.u32 	%r33752, %r33749, 8, 8;
	cvt.u16.u32 	%rs16289, %r33752;
	bfe.u32 	%r33753, %r33749, 16, 8;
	cvt.u16.u32 	%rs16288, %r33753;
	bfe.u32 	%r33754, %r33749, 24, 8;
	cvt.u16.u32 	%rs16287, %r33754;
	bfe.u32 	%r33755, %r33750, 0, 8;
	cvt.u16.u32 	%rs16286, %r33755;
	bfe.u32 	%r33756, %r33750, 8, 8;
	cvt.u16.u32 	%rs16285, %r33756;
	bfe.u32 	%r33757, %r33750, 16, 8;
	cvt.u16.u32 	%rs16284, %r33757;
	bfe.u32 	%r33758, %r33750, 24, 8;
	cvt.u16.u32 	%rs16283, %r33758;
	ld.local.v2.b32 	{%r33759, %r33760}, [%rd1+256];
	bfe.u32 	%r33761, %r33759, 0, 8;
	cvt.u16.u32 	%rs16282, %r33761;
	bfe.u32 	%r33762, %r33759, 8, 8;
	cvt.u16.u32 	%rs16281, %r33762;
	bfe.u32 	%r33763, %r33759, 16, 8;
	cvt.u16.u32 	%rs16280, %r33763;
	bfe.u32 	%r33764, %r33759, 24, 8;
	cvt.u16.u32 	%rs16279, %r33764;
	bfe.u32 	%r33765, %r33760, 0, 8;
	cvt.u16.u32 	%rs16278, %r33765;
	bfe.u32 	%r33766, %r33760, 8, 8;
	cvt.u16.u32 	%rs16277, %r33766;
	bfe.u32 	%r33767, %r33760, 16, 8;
	cvt.u16.u32 	%rs16276, %r33767;
	bfe.u32 	%r33768, %r33760, 24, 8;
	cvt.u16.u32 	%rs16275, %r33768;
	ld.local.v2.b32 	{%r33769, %r33770}, [%rd1+264];
	bfe.u32 	%r33771, %r33769, 0, 8;
	cvt.u16.u32 	%rs16274, %r33771;
	bfe.u32 	%r33772, %r33769, 8, 8;
	cvt.u16.u32 	%rs16273, %r33772;
	bfe.u32 	%r33773, %r33769, 16, 8;
	cvt.u16.u32 	%rs16272, %r33773;
	bfe.u32 	%r33774, %r33769, 24, 8;
	cvt.u16.u32 	%rs16271, %r33774;
	bfe.u32 	%r33775, %r33770, 0, 8;
	cvt.u16.u32 	%rs16270, %r33775;
	bfe.u32 	%r33776, %r33770, 8, 8;
	cvt.u16.u32 	%rs16269, %r33776;
	bfe.u32 	%r33777, %r33770, 16, 8;
	cvt.u16.u32 	%rs16268, %r33777;
	bfe.u32 	%r33778, %r33770, 24, 8;
	cvt.u16.u32 	%rs16267, %r33778;
$L__BB5_33:
	cvt.u32.u16 	%r34119, %rs16522;
	and.b32  	%r34120, %r34119, 255;
	and.b16  	%rs15091, %rs16521, 255;
	mul.wide.u16 	%r34121, %rs15091, 256;
	or.b32  	%r34122, %r34121, %r34120;
	cvt.u32.u16 	%r34123, %rs16520;
	shl.b32 	%r34124, %r34123, 16;
	and.b32  	%r34125, %r34124, 16711680;
	or.b32  	%r34126, %r34122, %r34125;
	cvt.u32.u16 	%r34127, %rs16519;
	shl.b32 	%r34128, %r34127, 24;
	or.b32  	%r33800, %r34126, %r34128;
	cvt.u32.u16 	%r34129, %rs16518;
	and.b32  	%r34130, %r34129, 255;
	and.b16  	%rs15092, %rs16517, 255;
	mul.wide.u16 	%r34131, %rs15092, 256;
	or.b32  	%r34132, %r34131, %r34130;
	cvt.u32.u16 	%r34133, %rs16516;
	shl.b32 	%r34134, %r34133, 16;
	and.b32  	%r34135, %r34134, 16711680;
	or.b32  	%r34136, %r34132, %r34135;
	cvt.u32.u16 	%r34137, %rs16515;
	shl.b32 	%r34138, %r34137, 24;
	or.b32  	%r33805, %r34136, %r34138;
	cvt.u32.u16 	%r34139, %rs16514;
	and.b32  	%r34140, %r34139, 255;
	and.b16  	%rs15093, %rs16513, 255;
	mul.wide.u16 	%r34141, %rs15093, 256;
	or.b32  	%r34142, %r34141, %r34140;
	cvt.u32.u16 	%r34143, %rs16512;
	shl.b32 	%r34144, %r34143, 16;
	and.b32  	%r34145, %r34144, 16711680;
	or.b32  	%r34146, %r34142, %r34145;
	cvt.u32.u16 	%r34147, %rs16511;
	shl.b32 	%r34148, %r34147, 24;
	or.b32  	%r33810, %r34146, %r34148;
	cvt.u32.u16 	%r34149, %rs16510;
	and.b32  	%r34150, %r34149, 255;
	and.b16  	%rs15094, %rs16509, 255;
	mul.wide.u16 	%r34151, %rs15094, 256;
	or.b32  	%r34152, %r34151, %r34150;
	cvt.u32.u16 	%r34153, %rs16508;
	shl.b32 	%r34154, %r34153, 16;
	and.b32  	%r34155, %r34154, 16711680;
	or.b32  	%r34156, %r34152, %r34155;
	cvt.u32.u16 	%r34157, %rs16507;
	shl.b32 	%r34158, %r34157, 24;
	or.b32  	%r33815, %r34156, %r34158;
	cvt.u32.u16 	%r34159, %rs16506;
	and.b32  	%r34160, %r34159, 255;
	and.b16  	%rs15095, %rs16505, 255;
	mul.wide.u16 	%r34161, %rs15095, 256;
	or.b32  	%r34162, %r34161, %r34160;
	cvt.u32.u16 	%r34163, %rs16504;
	shl.b32 	%r34164, %r34163, 16;
	and.b32  	%r34165, %r34164, 16711680;
	or.b32  	%r34166, %r34162, %r34165;
	cvt.u32.u16 	%r34167, %rs16503;
	shl.b32 	%r34168, %r34167, 24;
	or.b32  	%r33820, %r34166, %r34168;
	cvt.u32.u16 	%r34169, %rs16502;
	and.b32  	%r34170, %r34169, 255;
	and.b16  	%rs15096, %rs16501, 255;
	mul.wide.u16 	%r34171, %rs15096, 256;
	or.b32  	%r34172, %r34171, %r34170;
	cvt.u32.u16 	%r34173, %rs16500;
	shl.b32 	%r34174, %r34173, 16;
	and.b32  	%r34175, %r34174, 16711680;
	or.b32  	%r34176, %r34172, %r34175;
	cvt.u32.u16 	%r34177, %rs16499;
	shl.b32 	%r34178, %r34177, 24;
	or.b32  	%r33825, %r34176, %r34178;
	cvt.u32.u16 	%r34179, %rs16498;
	and.b32  	%r34180, %r34179, 255;
	and.b16  	%rs15097, %rs16497, 255;
	mul.wide.u16 	%r34181, %rs15097, 256;
	or.b32  	%r34182, %r34181, %r34180;
	cvt.u32.u16 	%r34183, %rs16496;
	shl.b32 	%r34184, %r34183, 16;
	and.b32  	%r34185, %r34184, 16711680;
	or.b32  	%r34186, %r34182, %r34185;
	cvt.u32.u16 	%r34187, %rs16495;
	shl.b32 	%r34188, %r34187, 24;
	or.b32  	%r33830, %r34186, %r34188;
	cvt.u32.u16 	%r34189, %rs16494;
	and.b32  	%r34190, %r34189, 255;
	and.b16  	%rs15098, %rs16493, 255;
	mul.wide.u16 	%r34191, %rs15098, 256;
	or.b32  	%r34192, %r34191, %r34190;
	cvt.u32.u16 	%r34193, %rs16492;
	shl.b32 	%r34194, %r34193, 16;
	and.b32  	%r34195, %r34194, 16711680;
	or.b32  	%r34196, %r34192, %r34195;
	cvt.u32.u16 	%r34197, %rs16491;
	shl.b32 	%r34198, %r34197, 24;
	or.b32  	%r33835, %r34196, %r34198;
	cvt.u32.u16 	%r34199, %rs16490;
	and.b32  	%r34200, %r34199, 255;
	and.b16  	%rs15099, %rs16489, 255;
	mul.wide.u16 	%r34201, %rs15099, 256;
	or.b32  	%r34202, %r34201, %r34200;
	cvt.u32.u16 	%r34203, %rs16488;
	shl.b32 	%r34204, %r34203, 16;
	and.b32  	%r34205, %r34204, 16711680;
	or.b32  	%r34206, %r34202, %r34205;
	cvt.u32.u16 	%r34207, %rs16487;
	shl.b32 	%r34208, %r34207, 24;
	or.b32  	%r33840, %r34206, %r34208;
	cvt.u32.u16 	%r34209, %rs16486;
	and.b32  	%r34210, %r34209, 255;
	and.b16  	%rs15100, %rs16485, 255;
	mul.wide.u16 	%r34211, %rs15100, 256;
	or.b32  	%r34212, %r34211, %r34210;
	cvt.u32.u16 	%r34213, %rs16484;
	shl.b32 	%r34214, %r34213, 16;
	and.b32  	%r34215, %r34214, 16711680;
	or.b32  	%r34216, %r34212, %r34215;
	cvt.u32.u16 	%r34217, %rs16483;
	shl.b32 	%r34218, %r34217, 24;
	or.b32  	%r33845, %r34216, %r34218;
	cvt.u32.u16 	%r34219, %rs16482;
	and.b32  	%r34220, %r34219, 255;
	and.b16  	%rs15101, %rs16481, 255;
	mul.wide.u16 	%r34221, %rs15101, 256;
	or.b32  	%r34222, %r34221, %r34220;
	cvt.u32.u16 	%r34223, %rs16480;
	shl.b32 	%r34224, %r34223, 16;
	and.b32  	%r34225, %r34224, 16711680;
	or.b32  	%r34226, %r34222, %r34225;
	cvt.u32.u16 	%r34227, %rs16479;
	shl.b32 	%r34228, %r34227, 24;
	or.b32  	%r33850, %r34226, %r34228;
	cvt.u32.u16 	%r34229, %rs16478;
	and.b32  	%r34230, %r34229, 255;
	and.b16  	%rs15102, %rs16477, 255;
	mul.wide.u16 	%r34231, %rs15102, 256;
	or.b32  	%r34232, %r34231, %r34230;
	cvt.u32.u16 	%r34233, %rs16476;
	shl.b32 	%r34234, %r34233, 16;
	and.b32  	%r34235, %r34234, 16711680;
	or.b32  	%r34236, %r34232, %r34235;
	cvt.u32.u16 	%r34237, %rs16475;
	shl.b32 	%r34238, %r34237, 24;
	or.b32  	%r33855, %r34236, %r34238;
	cvt.u32.u16 	%r34239, %rs16474;
	and.b32  	%r34240, %r34239, 255;
	and.b16  	%rs15103, %rs16473, 255;
	mul.wide.u16 	%r34241, %rs15103, 256;
	or.b32  	%r34242, %r34241, %r34240;
	cvt.u32.u16 	%r34243, %rs16472;
	shl.b32 	%r34244, %r34243, 16;
	and.b32  	%r34245, %r34244, 16711680;
	or.b32  	%r34246, %r34242, %r34245;
	cvt.u32.u16 	%r34247, %rs16471;
	shl.b32 	%r34248, %r34247, 24;
	or.b32  	%r33860, %r34246, %r34248;
	cvt.u32.u16 	%r34249, %rs16470;
	and.b32  	%r34250, %r34249, 255;
	and.b16  	%rs15104, %rs16469, 255;
	mul.wide.u16 	%r34251, %rs15104, 256;
	or.b32  	%r34252, %r34251, %r34250;
	cvt.u32.u16 	%r34253, %rs16468;
	shl.b32 	%r34254, %r34253, 16;
	and.b32  	%r34255, %r34254, 16711680;
	or.b32  	%r34256, %r34252, %r34255;
	cvt.u32.u16 	%r34257, %rs16467;
	shl.b32 	%r34258, %r34257, 24;
	or.b32  	%r33865, %r34256, %r34258;
	cvt.u32.u16 	%r34259, %rs16466;
	and.b32  	%r34260, %r34259, 255;
	and.b16  	%rs15105, %rs16465, 255;
	mul.wide.u16 	%r34261, %rs15105, 256;
	or.b32  	%r34262, %r34261, %r34260;
	cvt.u32.u16 	%r34263, %rs16464;
	shl.b32 	%r34264, %r34263, 16;
	and.b32  	%r34265, %r34264, 16711680;
	or.b32  	%r34266, %r34262, %r34265;
	cvt.u32.u16 	%r34267, %rs16463;
	shl.b32 	%r34268, %r34267, 24;
	or.b32  	%r33870, %r34266, %r34268;
	cvt.u32.u16 	%r34269, %rs16462;
	and.b32  	%r34270, %r34269, 255;
	and.b16  	%rs15106, %rs16461, 255;
	mul.wide.u16 	%r34271, %rs15106, 256;
	or.b32  	%r34272, %r34271, %r34270;
	cvt.u32.u16 	%r34273, %rs16460;
	shl.b32 	%r34274, %r34273, 16;
	and.b32  	%r34275, %r34274, 16711680;
	or.b32  	%r34276, %r34272, %r34275;
	cvt.u32.u16 	%r34277, %rs16459;
	shl.b32 	%r34278, %r34277, 24;
	or.b32  	%r33875, %r34276, %r34278;
	cvt.u32.u16 	%r34279, %rs16458;
	and.b32  	%r34280, %r34279, 255;
	and.b16  	%rs15107, %rs16457, 255;
	mul.wide.u16 	%r34281, %rs15107, 256;
	or.b32  	%r34282, %r34281, %r34280;
	cvt.u32.u16 	%r34283, %rs16456;
	shl.b32 	%r34284, %r34283, 16;
	and.b32  	%r34285, %r34284, 16711680;
	or.b32  	%r34286, %r34282, %r34285;
	cvt.u32.u16 	%r34287, %rs16455;
	shl.b32 	%r34288, %r34287, 24;
	or.b32  	%r33880, %r34286, %r34288;
	cvt.u32.u16 	%r34289, %rs16454;
	and.b32  	%r34290, %r34289, 255;
	and.b16  	%rs15108, %rs16453, 255;
	mul.wide.u16 	%r34291, %rs15108, 256;
	or.b32  	%r34292, %r34291, %r34290;
	cvt.u32.u16 	%r34293, %rs16452;
	shl.b32 	%r34294, %r34293, 16;
	and.b32  	%r34295, %r34294, 16711680;
	or.b32  	%r34296, %r34292, %r34295;
	cvt.u32.u16 	%r34297, %rs16451;
	shl.b32 	%r34298, %r34297, 24;
	or.b32  	%r33885, %r34296, %r34298;
	cvt.u32.u16 	%r34299, %rs16450;
	and.b32  	%r34300, %r34299, 255;
	and.b16  	%rs15109, %rs16449, 255;
	mul.wide.u16 	%r34301, %rs15109, 256;
	or.b32  	%r34302, %r34301, %r34300;
	cvt.u32.u16 	%r34303, %rs16448;
	shl.b32 	%r34304, %r34303, 16;
	and.b32  	%r34305, %r34304, 16711680;
	or.b32  	%r34306, %r34302, %r34305;
	cvt.u32.u16 	%r34307, %rs16447;
	shl.b32 	%r34308, %r34307, 24;
	or.b32  	%r33890, %r34306, %r34308;
	cvt.u32.u16 	%r34309, %rs16446;
	and.b32  	%r34310, %r34309, 255;
	and.b16  	%rs15110, %rs16445, 255;
	mul.wide.u16 	%r34311, %rs15110, 256;
	or.b32  	%r34312, %r34311, %r34310;
	cvt.u32.u16 	%r34313, %rs16444;
	shl.b32 	%r34314, %r34313, 16;
	and.b32  	%r34315, %r34314, 16711680;
	or.b32  	%r34316, %r34312, %r34315;
	cvt.u32.u16 	%r34317, %rs16443;
	shl.b32 	%r34318, %r34317, 24;
	or.b32  	%r33895, %r34316, %r34318;
	cvt.u32.u16 	%r34319, %rs16442;
	and.b32  	%r34320, %r34319, 255;
	and.b16  	%rs15111, %rs16441, 255;
	mul.wide.u16 	%r34321, %rs15111, 256;
	or.b32  	%r34322, %r34321, %r34320;
	cvt.u32.u16 	%r34323, %rs16440;
	shl.b32 	%r34324, %r34323, 16;
	and.b32  	%r34325, %r34324, 16711680;
	or.b32  	%r34326, %r34322, %r34325;
	cvt.u32.u16 	%r34327, %rs16439;
	shl.b32 	%r34328, %r34327, 24;
	or.b32  	%r33900, %r34326, %r34328;
	cvt.u32.u16 	%r34329, %rs16438;
	and.b32  	%r34330, %r34329, 255;
	and.b16  	%rs15112, %rs16437, 255;
	mul.wide.u16 	%r34331, %rs15112, 256;
	or.b32  	%r34332, %r34331, %r34330;
	cvt.u32.u16 	%r34333, %rs16436;
	shl.b32 	%r34334, %r34333, 16;
	and.b32  	%r34335, %r34334, 16711680;
	or.b32  	%r34336, %r34332, %r34335;
	cvt.u32.u16 	%r34337, %rs16435;
	shl.b32 	%r34338, %r34337, 24;
	or.b32  	%r33905, %r34336, %r34338;
	cvt.u32.u16 	%r34339, %rs16434;
	and.b32  	%r34340, %r34339, 255;
	and.b16  	%rs15113, %rs16433, 255;
	mul.wide.u16 	%r34341, %rs15113, 256;
	or.b32  	%r34342, %r34341, %r34340;
	cvt.u32.u16 	%r34343, %rs16432;
	shl.b32 	%r34344, %r34343, 16;
	and.b32  	%r34345, %r34344, 16711680;
	or.b32  	%r34346, %r34342, %r34345;
	cvt.u32.u16 	%r34347, %rs16431;
	shl.b32 	%r34348, %r34347, 24;
	or.b32  	%r33910, %r34346, %r34348;
	cvt.u32.u16 	%r34349, %rs16430;
	and.b32  	%r34350, %r34349, 255;
	and.b16  	%rs15114, %rs16429, 255;
	mul.wide.u16 	%r34351, %rs15114, 256;
	or.b32  	%r34352, %r34351, %r34350;
	cvt.u32.u16 	%r34353, %rs16428;
	shl.b32 	%r34354, %r34353, 16;
	and.b32  	%r34355, %r34354, 16711680;
	or.b32  	%r34356, %r34352, %r34355;
	cvt.u32.u16 	%r34357, %rs16427;
	shl.b32 	%r34358, %r34357, 24;
	or.b32  	%r33915, %r34356, %r34358;
	cvt.u32.u16 	%r34359, %rs16426;
	and.b32  	%r34360, %r34359, 255;
	and.b16  	%rs15115, %rs16425, 255;
	mul.wide.u16 	%r34361, %rs15115, 256;
	or.b32  	%r34362, %r34361, %r34360;
	cvt.u32.u16 	%r34363, %rs16424;
	shl.b32 	%r34364, %r34363, 16;
	and.b32  	%r34365, %r34364, 16711680;
	or.b32  	%r34366, %r34362, %r34365;
	cvt.u32.u16 	%r34367, %rs16423;
	shl.b32 	%r34368, %r34367, 24;
	or.b32  	%r33920, %r34366, %r34368;
	cvt.u32.u16 	%r34369, %rs16422;
	and.b32  	%r34370, %r34369, 255;
	and.b16  	%rs15116, %rs16421, 255;
	mul.wide.u16 	%r34371, %rs15116, 256;
	or.b32  	%r34372, %r34371, %r34370;
	cvt.u32.u16 	%r34373, %rs16420;
	shl.b32 	%r34374, %r34373, 16;
	and.b32  	%r34375, %r34374, 16711680;
	or.b32  	%r34376, %r34372, %r34375;
	cvt.u32.u16 	%r34377, %rs16419;
	shl.b32 	%r34378, %r34377, 24;
	or.b32  	%r33925, %r34376, %r34378;
	cvt.u32.u16 	%r34379, %rs16418;
	and.b32  	%r34380, %r34379, 255;
	and.b16  	%rs15117, %rs16417, 255;
	mul.wide.u16 	%r34381, %rs15117, 256;
	or.b32  	%r34382, %r34381, %r34380;
	cvt.u32.u16 	%r34383, %rs16416;
	shl.b32 	%r34384, %r34383, 16;
	and.b32  	%r34385, %r34384, 16711680;
	or.b32  	%r34386, %r34382, %r34385;
	cvt.u32.u16 	%r34387, %rs16415;
	shl.b32 	%r34388, %r34387, 24;
	or.b32  	%r33930, %r34386, %r34388;
	cvt.u32.u16 	%r34389, %rs16414;
	and.b32  	%r34390, %r34389, 255;
	and.b16  	%rs15118, %rs16413, 255;
	mul.wide.u16 	%r34391, %rs15118, 256;
	or.b32  	%r34392, %r34391, %r34390;
	cvt.u32.u16 	%r34393, %rs16412;
	shl.b32 	%r34394, %r34393, 16;
	and.b32  	%r34395, %r34394, 16711680;
	or.b32  	%r34396, %r34392, %r34395;
	cvt.u32.u16 	%r34397, %rs16411;
	shl.b32 	%r34398, %r34397, 24;
	or.b32  	%r33935, %r34396, %r34398;
	cvt.u32.u16 	%r34399, %rs16410;
	and.b32  	%r34400, %r34399, 255;
	and.b16  	%rs15119, %rs16409, 255;
	mul.wide.u16 	%r34401, %rs15119, 256;
	or.b32  	%r34402, %r34401, %r34400;
	cvt.u32.u16 	%r34403, %rs16408;
	shl.b32 	%r34404, %r34403, 16;
	and.b32  	%r34405, %r34404, 16711680;
	or.b32  	%r34406, %r34402, %r34405;
	cvt.u32.u16 	%r34407, %rs16407;
	shl.b32 	%r34408, %r34407, 24;
	or.b32  	%r33940, %r34406, %r34408;
	cvt.u32.u16 	%r34409, %rs16406;
	and.b32  	%r34410, %r34409, 255;
	and.b16  	%rs15120, %rs16405, 255;
	mul.wide.u16 	%r34411, %rs15120, 256;
	or.b32  	%r34412, %r34411, %r34410;
	cvt.u32.u16 	%r34413, %rs16404;
	shl.b32 	%r34414, %r34413, 16;
	and.b32  	%r34415, %r34414, 16711680;
	or.b32  	%r34416, %r34412, %r34415;
	cvt.u32.u16 	%r34417, %rs16403;
	shl.b32 	%r34418, %r34417, 24;
	or.b32  	%r33945, %r34416, %r34418;
	cvt.u32.u16 	%r34419, %rs16402;
	and.b32  	%r34420, %r34419, 255;
	and.b16  	%rs15121, %rs16401, 255;
	mul.wide.u16 	%r34421, %rs15121, 256;
	or.b32  	%r34422, %r34421, %r34420;
	cvt.u32.u16 	%r34423, %rs16400;
	shl.b32 	%r34424, %r34423, 16;
	and.b32  	%r34425, %r34424, 16711680;
	or.b32  	%r34426, %r34422, %r34425;
	cvt.u32.u16 	%r34427, %rs16399;
	shl.b32 	%r34428, %r34427, 24;
	or.b32  	%r33950, %r34426, %r34428;
	cvt.u32.u16 	%r34429, %rs16398;
	and.b32  	%r34430, %r34429, 255;
	and.b16  	%rs15122, %rs16397, 255;
	mul.wide.u16 	%r34431, %rs15122, 256;
	or.b32  	%r34432, %r34431, %r34430;
	cvt.u32.u16 	%r34433, %rs16396;
	shl.b32 	%r34434, %r34433, 16;
	and.b32  	%r34435, %r34434, 16711680;
	or.b32  	%r34436, %r34432, %r34435;
	cvt.u32.u16 	%r34437, %rs16395;
	shl.b32 	%r34438, %r34437, 24;
	or.b32  	%r33955, %r34436, %r34438;
	cvt.u32.u16 	%r34439, %rs16394;
	and.b32  	%r34440, %r34439, 255;
	and.b16  	%rs15123, %rs16393, 255;
	mul.wide.u16 	%r34441, %rs15123, 256;
	or.b32  	%r34442, %r34441, %r34440;
	cvt.u32.u16 	%r34443, %rs16392;
	shl.b32 	%r34444, %r34443, 16;
	and.b32  	%r34445, %r34444, 16711680;
	or.b32  	%r34446, %r34442, %r34445;
	cvt.u32.u16 	%r34447, %rs16391;
	shl.b32 	%r34448, %r34447, 24;
	or.b32  	%r33960, %r34446, %r34448;
	cvt.u32.u16 	%r34449, %rs16390;
	and.b32  	%r34450, %r34449, 255;
	and.b16  	%rs15124, %rs16389, 255;
	mul.wide.u16 	%r34451, %rs15124, 256;
	or.b32  	%r34452, %r34451, %r34450;
	cvt.u32.u16 	%r34453, %rs16388;
	shl.b32 	%r34454, %r34453, 16;
	and.b32  	%r34455, %r34454, 16711680;
	or.b32  	%r34456, %r34452, %r34455;
	cvt.u32.u16 	%r34457, %rs16387;
	shl.b32 	%r34458, %r34457, 24;
	or.b32  	%r33965, %r34456, %r34458;
	cvt.u32.u16 	%r34459, %rs16386;
	and.b32  	%r34460, %r34459, 255;
	and.b16  	%rs15125, %rs16385, 255;
	mul.wide.u16 	%r34461, %rs15125, 256;
	or.b32  	%r34462, %r34461, %r34460;
	cvt.u32.u16 	%r34463, %rs16384;
	shl.b32 	%r34464, %r34463, 16;
	and.b32  	%r34465, %r34464, 16711680;
	or.b32  	%r34466, %r34462, %r34465;
	cvt.u32.u16 	%r34467, %rs16383;
	shl.b32 	%r34468, %r34467, 24;
	or.b32  	%r33970, %r34466, %r34468;
	cvt.u32.u16 	%r34469, %rs16382;
	and.b32  	%r34470, %r34469, 255;
	and.b16  	%rs15126, %rs16381, 255;
	mul.wide.u16 	%r34471, %rs15126, 256;
	or.b32  	%r34472, %r34471, %r34470;
	cvt.u32.u16 	%r34473, %rs16380;
	shl.b32 	%r34474, %r34473, 16;
	and.b32  	%r34475, %r34474, 16711680;
	or.b32  	%r34476, %r34472, %r34475;
	cvt.u32.u16 	%r34477, %rs16379;
	shl.b32 	%r34478, %r34477, 24;
	or.b32  	%r33975, %r34476, %r34478;
	cvt.u32.u16 	%r34479, %rs16378;
	and.b32  	%r34480, %r34479, 255;
	and.b16  	%rs15127, %rs16377, 255;
	mul.wide.u16 	%r34481, %rs15127, 256;
	or.b32  	%r34482, %r34481, %r34480;
	cvt.u32.u16 	%r34483, %rs16376;
	shl.b32 	%r34484, %r34483, 16;
	and.b32  	%r34485, %r34484, 16711680;
	or.b32  	%r34486, %r34482, %r34485;
	cvt.u32.u16 	%r34487, %rs16375;
	shl.b32 	%r34488, %r34487, 24;
	or.b32  	%r33980, %r34486, %r34488;
	cvt.u32.u16 	%r34489, %rs16374;
	and.b32  	%r34490, %r34489, 255;
	and.b16  	%rs15128, %rs16373, 255;
	mul.wide.u16 	%r34491, %rs15128, 256;
	or.b32  	%r34492, %r34491, %r34490;
	cvt.u32.u16 	%r34493, %rs16372;
	shl.b32 	%r34494, %r34493, 16;
	and.b32  	%r34495, %r34494, 16711680;
	or.b32  	%r34496, %r34492, %r34495;
	cvt.u32.u16 	%r34497, %rs16371;
	shl.b32 	%r34498, %r34497, 24;
	or.b32  	%r33985, %r34496, %r34498;
	cvt.u32.u16 	%r34499, %rs16370;
	and.b32  	%r34500, %r34499, 255;
	and.b16  	%rs15129, %rs16369, 255;
	mul.wide.u16 	%r34501, %rs15129, 256;
	or.b32  	%r34502, %r34501, %r34500;
	cvt.u32.u16 	%r34503, %rs16368;
	shl.b32 	%r34504, %r34503, 16;
	and.b32  	%r34505, %r34504, 16711680;
	or.b32  	%r34506, %r34502, %r34505;
	cvt.u32.u16 	%r34507, %rs16367;
	shl.b32 	%r34508, %r34507, 24;
	or.b32  	%r33990, %r34506, %r34508;
	cvt.u32.u16 	%r34509, %rs16366;
	and.b32  	%r34510, %r34509, 255;
	and.b16  	%rs15130, %rs16365, 255;
	mul.wide.u16 	%r34511, %rs15130, 256;
	or.b32  	%r34512, %r34511, %r34510;
	cvt.u32.u16 	%r34513, %rs16364;
	shl.b32 	%r34514, %r34513, 16;
	and.b32  	%r34515, %r34514, 16711680;
	or.b32  	%r34516, %r34512, %r34515;
	cvt.u32.u16 	%r34517, %rs16363;
	shl.b32 	%r34518, %r34517, 24;
	or.b32  	%r33995, %r34516, %r34518;
	cvt.u32.u16 	%r34519, %rs16362;
	and.b32  	%r34520, %r34519, 255;
	and.b16  	%rs15131, %rs16361, 255;
	mul.wide.u16 	%r34521, %rs15131, 256;
	or.b32  	%r34522, %r34521, %r34520;
	cvt.u32.u16 	%r34523, %rs16360;
	shl.b32 	%r34524, %r34523, 16;
	and.b32  	%r34525, %r34524, 16711680;
	or.b32  	%r34526, %r34522, %r34525;
	cvt.u32.u16 	%r34527, %rs16359;
	shl.b32 	%r34528, %r34527, 24;
	or.b32  	%r34000, %r34526, %r34528;
	cvt.u32.u16 	%r34529, %rs16358;
	and.b32  	%r34530, %r34529, 255;
	and.b16  	%rs15132, %rs16357, 255;
	mul.wide.u16 	%r34531, %rs15132, 256;
	or.b32  	%r34532, %r34531, %r34530;
	cvt.u32.u16 	%r34533, %rs16356;
	shl.b32 	%r34534, %r34533, 16;
	and.b32  	%r34535, %r34534, 16711680;
	or.b32  	%r34536, %r34532, %r34535;
	cvt.u32.u16 	%r34537, %rs16355;
	shl.b32 	%r34538, %r34537, 24;
	or.b32  	%r34005, %r34536, %r34538;
	cvt.u32.u16 	%r34539, %rs16354;
	and.b32  	%r34540, %r34539, 255;
	and.b16  	%rs15133, %rs16353, 255;
	mul.wide.u16 	%r34541, %rs15133, 256;
	or.b32  	%r34542, %r34541, %r34540;
	cvt.u32.u16 	%r34543, %rs16352;
	shl.b32 	%r34544, %r34543, 16;
	and.b32  	%r34545, %r34544, 16711680;
	or.b32  	%r34546, %r34542, %r34545;
	cvt.u32.u16 	%r34547, %rs16351;
	shl.b32 	%r34548, %r34547, 24;
	or.b32  	%r34010, %r34546, %r34548;
	cvt.u32.u16 	%r34549, %rs16350;
	and.b32  	%r34550, %r34549, 255;
	and.b16  	%rs15134, %rs16349, 255;
	mul.wide.u16 	%r34551, %rs15134, 256;
	or.b32  	%r34552, %r34551, %r34550;
	cvt.u32.u16 	%r34553, %rs16348;
	shl.b32 	%r34554, %r34553, 16;
	and.b32  	%r34555, %r34554, 16711680;
	or.b32  	%r34556, %r34552, %r34555;
	cvt.u32.u16 	%r34557, %rs16347;
	shl.b32 	%r34558, %r34557, 24;
	or.b32  	%r34015, %r34556, %r34558;
	cvt.u32.u16 	%r34559, %rs16346;
	and.b32  	%r34560, %r34559, 255;
	and.b16  	%rs15135, %rs16345, 255;
	mul.wide.u16 	%r34561, %rs15135, 256;
	or.b32  	%r34562, %r34561, %r34560;
	cvt.u32.u16 	%r34563, %rs16344;
	shl.b32 	%r34564, %r34563, 16;
	and.b32  	%r34565, %r34564, 16711680;
	or.b32  	%r34566, %r34562, %r34565;
	cvt.u32.u16 	%r34567, %rs16343;
	shl.b32 	%r34568, %r34567, 24;
	or.b32  	%r34020, %r34566, %r34568;
	cvt.u32.u16 	%r34569, %rs16342;
	and.b32  	%r34570, %r34569, 255;
	and.b16  	%rs15136, %rs16341, 255;
	mul.wide.u16 	%r34571, %rs15136, 256;
	or.b32  	%r34572, %r34571, %r34570;
	cvt.u32.u16 	%r34573, %rs16340;
	shl.b32 	%r34574, %r34573, 16;
	and.b32  	%r34575, %r34574, 16711680;
	or.b32  	%r34576, %r34572, %r34575;
	cvt.u32.u16 	%r34577, %rs16339;
	shl.b32 	%r34578, %r34577, 24;
	or.b32  	%r34025, %r34576, %r34578;
	cvt.u32.u16 	%r34579, %rs16338;
	and.b32  	%r34580, %r34579, 255;
	and.b16  	%rs15137, %rs16337, 255;
	mul.wide.u16 	%r34581, %rs15137, 256;
	or.b32  	%r34582, %r34581, %r34580;
	cvt.u32.u16 	%r34583, %rs16336;
	shl.b32 	%r34584, %r34583, 16;
	and.b32  	%r34585, %r34584, 16711680;
	or.b32  	%r34586, %r34582, %r34585;
	cvt.u32.u16 	%r34587, %rs16335;
	shl.b32 	%r34588, %r34587, 24;
	or.b32  	%r34030, %r34586, %r34588;
	cvt.u32.u16 	%r34589, %rs16334;
	and.b32  	%r34590, %r34589, 255;
	and.b16  	%rs15138, %rs16333, 255;
	mul.wide.u16 	%r34591, %rs15138, 256;
	or.b32  	%r34592, %r34591, %r34590;
	cvt.u32.u16 	%r34593, %rs16332;
	shl.b32 	%r34594, %r34593, 16;
	and.b32  	%r34595, %r34594, 16711680;
	or.b32  	%r34596, %r34592, %r34595;
	cvt.u32.u16 	%r34597, %rs16331;
	shl.b32 	%r34598, %r34597, 24;
	or.b32  	%r34035, %r34596, %r34598;
	cvt.u32.u16 	%r34599, %rs16330;
	and.b32  	%r34600, %r34599, 255;
	and.b16  	%rs15139, %rs16329, 255;
	mul.wide.u16 	%r34601, %rs15139, 256;
	or.b32  	%r34602, %r34601, %r34600;
	cvt.u32.u16 	%r34603, %rs16328;
	shl.b32 	%r34604, %r34603, 16;
	and.b32  	%r34605, %r34604, 16711680;
	or.b32  	%r34606, %r34602, %r34605;
	cvt.u32.u16 	%r34607, %rs16327;
	shl.b32 	%r34608, %r34607, 24;
	or.b32  	%r34040, %r34606, %r34608;
	cvt.u32.u16 	%r34609, %rs16326;
	and.b32  	%r34610, %r34609, 255;
	and.b16  	%rs15140, %rs16325, 255;
	mul.wide.u16 	%r34611, %rs15140, 256;
	or.b32  	%r34612, %r34611, %r34610;
	cvt.u32.u16 	%r34613, %rs16324;
	shl.b32 	%r34614, %r34613, 16;
	and.b32  	%r34615, %r34614, 16711680;
	or.b32  	%r34616, %r34612, %r34615;
	cvt.u32.u16 	%r34617, %rs16323;
	shl.b32 	%r34618, %r34617, 24;
	or.b32  	%r34045, %r34616, %r34618;
	cvt.u32.u16 	%r34619, %rs16322;
	and.b32  	%r34620, %r34619, 255;
	and.b16  	%rs15141, %rs16321, 255;
	mul.wide.u16 	%r34621, %rs15141, 256;
	or.b32  	%r34622, %r34621, %r34620;
	cvt.u32.u16 	%r34623, %rs16320;
	shl.b32 	%r34624, %r34623, 16;
	and.b32  	%r34625, %r34624, 16711680;
	or.b32  	%r34626, %r34622, %r34625;
	cvt.u32.u16 	%r34627, %rs16319;
	shl.b32 	%r34628, %r34627, 24;
	or.b32  	%r34050, %r34626, %r34628;
	cvt.u32.u16 	%r34629, %rs16318;
	and.b32  	%r34630, %r34629, 255;
	and.b16  	%rs15142, %rs16317, 255;
	mul.wide.u16 	%r34631, %rs15142, 256;
	or.b32  	%r34632, %r34631, %r34630;
	cvt.u32.u16 	%r34633, %rs16316;
	shl.b32 	%r34634, %r34633, 16;
	and.b32  	%r34635, %r34634, 16711680;
	or.b32  	%r34636, %r34632, %r34635;
	cvt.u32.u16 	%r34637, %rs16315;
	shl.b32 	%r34638, %r34637, 24;
	or.b32  	%r34055, %r34636, %r34638;
	cvt.u32.u16 	%r34639, %rs16314;
	and.b32  	%r34640, %r34639, 255;
	and.b16  	%rs15143, %rs16313, 255;
	mul.wide.u16 	%r34641, %rs15143, 256;
	or.b32  	%r34642, %r34641, %r34640;
	cvt.u32.u16 	%r34643, %rs16312;
	shl.b32 	%r34644, %r34643, 16;
	and.b32  	%r34645, %r34644, 16711680;
	or.b32  	%r34646, %r34642, %r34645;
	cvt.u32.u16 	%r34647, %rs16311;
	shl.b32 	%r34648, %r34647, 24;
	or.b32  	%r34060, %r34646, %r34648;
	cvt.u32.u16 	%r34649, %rs16310;
	and.b32  	%r34650, %r34649, 255;
	and.b16  	%rs15144, %rs16309, 255;
	mul.wide.u16 	%r34651, %rs15144, 256;
	or.b32  	%r34652, %r34651, %r34650;
	cvt.u32.u16 	%r34653, %rs16308;
	shl.b32 	%r34654, %r34653, 16;
	and.b32  	%r34655, %r34654, 16711680;
	or.b32  	%r34656, %r34652, %r34655;
	cvt.u32.u16 	%r34657, %rs16307;
	shl.b32 	%r34658, %r34657, 24;
	or.b32  	%r34065, %r34656, %r34658;
	cvt.u32.u16 	%r34659, %rs16306;
	and.b32  	%r34660, %r34659, 255;
	and.b16  	%rs15145, %rs16305, 255;
	mul.wide.u16 	%r34661, %rs15145, 256;
	or.b32  	%r34662, %r34661, %r34660;
	cvt.u32.u16 	%r34663, %rs16304;
	shl.b32 	%r34664, %r34663, 16;
	and.b32  	%r34665, %r34664, 16711680;
	or.b32  	%r34666, %r34662, %r34665;
	cvt.u32.u16 	%r34667, %rs16303;
	shl.b32 	%r34668, %r34667, 24;
	or.b32  	%r34070, %r34666, %r34668;
	cvt.u32.u16 	%r34669, %rs16302;
	and.b32  	%r34670, %r34669, 255;
	and.b16  	%rs15146, %rs16301, 255;
	mul.wide.u16 	%r34671, %rs15146, 256;
	or.b32  	%r34672, %r34671, %r34670;
	cvt.u32.u16 	%r34673, %rs16300;
	shl.b32 	%r34674, %r34673, 16;
	and.b32  	%r34675, %r34674, 16711680;
	or.b32  	%r34676, %r34672, %r34675;
	cvt.u32.u16 	%r34677, %rs16299;
	shl.b32 	%r34678, %r34677, 24;
	or.b32  	%r34075, %r34676, %r34678;
	cvt.u32.u16 	%r34679, %rs16298;
	and.b32  	%r34680, %r34679, 255;
	and.b16  	%rs15147, %rs16297, 255;
	mul.wide.u16 	%r34681, %rs15147, 256;
	or.b32  	%r34682, %r34681, %r34680;
	cvt.u32.u16 	%r34683, %rs16296;
	shl.b32 	%r34684, %r34683, 16;
	and.b32  	%r34685, %r34684, 16711680;
	or.b32  	%r34686, %r34682, %r34685;
	cvt.u32.u16 	%r34687, %rs16295;
	shl.b32 	%r34688, %r34687, 24;
	or.b32  	%r34080, %r34686, %r34688;
	cvt.u32.u16 	%r34689, %rs16294;
	and.b32  	%r34690, %r34689, 255;
	and.b16  	%rs15148, %rs16293, 255;
	mul.wide.u16 	%r34691, %rs15148, 256;
	or.b32  	%r34692, %r34691, %r34690;
	cvt.u32.u16 	%r34693, %rs16292;
	shl.b32 	%r34694, %r34693, 16;
	and.b32  	%r34695, %r34694, 16711680;
	or.b32  	%r34696, %r34692, %r34695;
	cvt.u32.u16 	%r34697, %rs16291;
	shl.b32 	%r34698, %r34697, 24;
	or.b32  	%r34085, %r34696, %r34698;
	cvt.u32.u16 	%r34699, %rs16290;
	and.b32  	%r34700, %r34699, 255;
	and.b16  	%rs15149, %rs16289, 255;
	mul.wide.u16 	%r34701, %rs15149, 256;
	or.b32  	%r34702, %r34701, %r34700;
	cvt.u32.u16 	%r34703, %rs16288;
	shl.b32 	%r34704, %r34703, 16;
	and.b32  	%r34705, %r34704, 16711680;
	or.b32  	%r34706, %r34702, %r34705;
	cvt.u32.u16 	%r34707, %rs16287;
	shl.b32 	%r34708, %r34707, 24;
	or.b32  	%r34090, %r34706, %r34708;
	cvt.u32.u16 	%r34709, %rs16286;
	and.b32  	%r34710, %r34709, 255;
	and.b16  	%rs15150, %rs16285, 255;
	mul.wide.u16 	%r34711, %rs15150, 256;
	or.b32  	%r34712, %r34711, %r34710;
	cvt.u32.u16 	%r34713, %rs16284;
	shl.b32 	%r34714, %r34713, 16;
	and.b32  	%r34715, %r34714, 16711680;
	or.b32  	%r34716, %r34712, %r34715;
	cvt.u32.u16 	%r34717, %rs16283;
	shl.b32 	%r34718, %r34717, 24;
	or.b32  	%r34095, %r34716, %r34718;
	cvt.u32.u16 	%r34719, %rs16282;
	and.b32  	%r34720, %r34719, 255;
	and.b16  	%rs15151, %rs16281, 255;
	mul.wide.u16 	%r34721, %rs15151, 256;
	or.b32  	%r34722, %r34721, %r34720;
	cvt.u32.u16 	%r34723, %rs16280;
	shl.b32 	%r34724, %r34723, 16;
	and.b32  	%r34725, %r34724, 16711680;
	or.b32  	%r34726, %r34722, %r34725;
	cvt.u32.u16 	%r34727, %rs16279;
	shl.b32 	%r34728, %r34727, 24;
	or.b32  	%r34100, %r34726, %r34728;
	cvt.u32.u16 	%r34729, %rs16278;
	and.b32  	%r34730, %r34729, 255;
	and.b16  	%rs15152, %rs16277, 255;
	mul.wide.u16 	%r34731, %rs15152, 256;
	or.b32  	%r34732, %r34731, %r34730;
	cvt.u32.u16 	%r34733, %rs16276;
	shl.b32 	%r34734, %r34733, 16;
	and.b32  	%r34735, %r34734, 16711680;
	or.b32  	%r34736, %r34732, %r34735;
	cvt.u32.u16 	%r34737, %rs16275;
	shl.b32 	%r34738, %r34737, 24;
	or.b32  	%r34105, %r34736, %r34738;
	cvt.u32.u16 	%r34739, %rs16274;
	and.b32  	%r34740, %r34739, 255;
	and.b16  	%rs15153, %rs16273, 255;
	mul.wide.u16 	%r34741, %rs15153, 256;
	or.b32  	%r34742, %r34741, %r34740;
	cvt.u32.u16 	%r34743, %rs16272;
	shl.b32 	%r34744, %r34743, 16;
	and.b32  	%r34745, %r34744, 16711680;
	or.b32  	%r34746, %r34742, %r34745;
	cvt.u32.u16 	%r34747, %rs16271;
	shl.b32 	%r34748, %r34747, 24;
	or.b32  	%r34110, %r34746, %r34748;
	cvt.u32.u16 	%r34749, %rs16270;
	and.b32  	%r34750, %r34749, 255;
	and.b16  	%rs15154, %rs16269, 255;
	mul.wide.u16 	%r34751, %rs15154, 256;
	or.b32  	%r34752, %r34751, %r34750;
	cvt.u32.u16 	%r34753, %rs16268;
	shl.b32 	%r34754, %r34753, 16;
	and.b32  	%r34755, %r34754, 16711680;
	or.b32  	%r34756, %r34752, %r34755;
	cvt.u32.u16 	%r34757, %rs16267;
	shl.b32 	%r34758, %r34757, 24;
	or.b32  	%r34115, %r34756, %r34758;
	mov.b32 	%r34116, 8;
	mov.b32 	%r34117, 31;
	mov.b32 	%r34118, -1;
	// begin inline asm
	shfl.sync.down.b32 %r33779, %r39559, %r34116, %r34117, %r34118;
	// end inline asm
	// begin inline asm
	shfl.sync.down.b32 %r33784, %r33785, %r34116, %r34117, %r34118;
	// end inline asm
	mov.b64 	%rd278, %fd102;
	mov.b64 	{%r33790, %r33795}, %rd278;
	// begin inline asm
	shfl.sync.down.b32 %r33789, %r33790, %r34116, %r34117, %r34118;
	// end inline asm
	// begin inline asm
	shfl.sync.down.b32 %r33794, %r33795, %r34116, %r34117, %r34118;
	// end inline asm
	// begin inline asm
	shfl.sync.down.b32 %r33799, %r33800, %r34116, %r34117, %r34118;
	// end inline asm
	// begin inline asm
	shfl.sync.down.b32 %r33804, %r33805, %r34116, %r34117, %r34118;
	// end inline asm
	// begin inline asm
	shfl.sync.down.b32 %r33809, %r33810, %r34116, %r34117, %r34118;
	// end inline asm
	// begin inline asm
	shfl.sync.down.b32 %r33814, %r33815, %r34116, %r34117, %r34118;
	// end inline asm
	// begin inline asm
	shfl.sync.down.b32 %r33819, %r33820, %r34116, %r34117, %r34118;
	// end inline asm
	// begin inline asm
	shfl.sync.down.b32 %r33824, %r33825, %r34116, %r34117, %r34118;
	// end inline asm
	// begin inline asm
	shfl.sync.down.b32 %r33829, %r33830, %r34116, %r34117, %r34118;
	// end inline asm
	// begin inline asm
	shfl.sync.down.b32 %r33834, %r33835, %r34116, %r34117, %r34118;
	// end inline asm
	// begin inline asm
	shfl.sync.down.b32 %r33839, %r33840, %r34116, %r34117, %r34118;
	// end inline asm
	// begin inline asm
	shfl.sync.down.b32 %r33844, %r33845, %r34116, %r34117, %r34118;
	// end inline asm
	// begin inline asm
	shfl.sync.down.b32 %r33849, %r33850, %r34116, %r34117, %r34118;
	// end inline asm
	// begin inline asm
	shfl.sync.down.b32 %r33854, %r33855, %r34116, %r34117, %r34118;
	// end inline asm
	// begin inline asm
	shfl.sync.down.b32 %r33859, %r33860, %r34116, %r34117, %r34118;
	// end inline asm
	// begin inline asm
	shfl.sync.down.b32 %r33864, %r33865, %r34116, %r34117, %r34118;
	// end inline asm
	// begin inline asm
	shfl.sync.down.b32 %r33869, %r33870, %r34116, %r34117, %r34118;
	// end inline asm
	// begin inline asm
	shfl.sync.down.b32 %r33874, %r33875, %r34116, %r34117, %r34118;
	// end inline asm
	// begin inline asm
	shfl.sync.down.b32 %r33879, %r33880, %r34116, %r34117, %r34118;
	// end inline asm
	// begin inline asm
	shfl.sync.down.b32 %r33884, %r33885, %r34116, %r34117, %r34118;
	// end inline asm
	// begin inline asm
	shfl.sync.down.b32 %r33889, %r33890, %r34116, %r34117, %r34118;
	// end inline asm
	// begin inline asm
	shfl.sync.down.b32 %r33894, %r33895, %r34116, %r34117, %r34118;
	// end inline asm
	// begin inline asm
	shfl.sync.down.b32 %r33899, %r33900, %r34116, %r34117, %r34118;
	// end inline asm
	// begin inline asm
	shfl.sync.down.b32 %r33904, %r33905, %r34116, %r34117, %r34118;
	// end inline asm
	// begin inline asm
	shfl.sync.down.b32 %r33909, %r33910, %r34116, %r34117, %r34118;
	// end inline asm
	// begin inline asm
	shfl.sync.down.b32 %r33914, %r33915, %r34116, %r34117, %r34118;
	// end inline asm
	// begin inline asm
	shfl.sync.down.b32 %r33919, %r33920, %r34116, %r34117, %r34118;
	// end inline asm
	// begin inline asm
	shfl.sync.down.b32 %r33924, %r33925, %r34116, %r34117, %r34118;
	// end inline asm
	// begin inline asm
	shfl.sync.down.b32 %r33929, %r33930, %r34116, %r34117, %r34118;
	// end inline asm
	// begin inline asm
	shfl.sync.down.b32 %r33934, %r33935, %r34116, %r34117, %r34118;
	// end inline asm
	// begin inline asm
	shfl.sync.down.b32 %r33939, %r33940, %r34116, %r34117, %r34118;
	// end inline asm
	// begin inline asm
	shfl.sync.down.b32 %r33944, %r33945, %r34116, %r34117, %r34118;
	// end inline asm
	// begin inline asm
	shfl.sync.down.b32 %r33949, %r33950, %r34116, %r34117, %r34118;
	// end inline asm
	// begin inline asm
	shfl.sync.down.b32 %r33954, %r33955, %r34116, %r34117, %r34118;
	// end inline asm
	// begin inline asm
	shfl.sync.down.b32 %r33959, %r33960, %r34116, %r34117, %r34118;
	// end inline asm
	// begin inline asm
	shfl.sync.down.b32 %r33964, %r33965, %r34116, %r34117, %r34118;
	// end inline asm
	// begin inline asm
	shfl.sync.down.b32 %r33969, %r33970, %r34116, %r34117, %r34118;
	// end inline asm
	// begin inline asm
	shfl.sync.down.b32 %r33974, %r33975, %r34116, %r34117, %r34118;
	// end inline asm
	// begin inline asm
	shfl.sync.down.b32 %r33979, %r33980, %r34116, %r34117, %r34118;
	// end inline asm
	// begin inline asm
	shfl.sync.down.b32 %r33984, %r33985, %r34116, %r34117, %r34118;
	// end inline asm
	// begin inline asm
	shfl.sync.down.b32 %r33989, %r33990, %r34116, %r34117, %r34118;
	// end inline asm
	// begin inline asm
	shfl.sync.down.b32 %r33994, %r33995, %r34116, %r34117, %r34118;
	// end inline asm
	// begin inline asm
	shfl.sync.down.b32 %r33999, %r34000, %r34116, %r34117, %r34118;
	// end inline asm
	// begin inline asm
	shfl.sync.down.b32 %r34004, %r34005, %r34116, %r34117, %r34118;
	// end inline asm
	// begin inline asm
	shfl.sync.down.b32 %r34009, %r34010, %r34116, %r34117, %r34118;
	// end inline asm
	// begin inline asm
	shfl.sync.down.b32 %r34014, %r34015, %r34116, %r34117, %r34118;
	// end inline asm
	// begin inline asm
	shfl.sync.down.b32 %r34019, %r34020, %r34116, %r34117, %r34118;
	// end inline asm
	// begin inline asm
	shfl.sync.down.b32 %r34024, %r34025, %r34116, %r34117, %r34118;
	// end inline asm
	// begin inline asm
	shfl.sync.down.b32 %r34029, %r34030, %r34116, %r34117, %r34118;
	// end inline asm
	// begin inline asm
	shfl.sync.down.b32 %r34034, %r34035, %r34116, %r34117, %r34118;
	// end inline asm
	// begin inline asm
	shfl.sync.down.b32 %r34039, %r34040, %r34116, %r34117, %r34118;
	// end inline asm
	// begin inline asm
	shfl.sync.down.b32 %r34044, %r34045, %r34116, %r34117, %r34118;
	// end inline asm
	// begin inline asm
	shfl.sync.down.b32 %r34049, %r34050, %r34116, %r34117, %r34118;
	// end inline asm
	// begin inline asm
	shfl.sync.down.b32 %r34054, %r34055, %r34116, %r34117, %r34118;
	// end inline asm
	// begin inline asm
	shfl.sync.down.b32 %r34059, %r34060, %r34116, %r34117, %r34118;
	// end inline asm
	// begin inline asm
	shfl.sync.down.b32 %r34064, %r34065, %r34116, %r34117, %r34118;
	// end inline asm
	// begin inline asm
	shfl.sync.down.b32 %r34069, %r34070, %r34116, %r34117, %r34118;
	// end inline asm
	// begin inline asm
	shfl.sync.down.b32 %r34074, %r34075, %r34116, %r34117, %r34118;
	// end inline asm
	// begin inline asm
	shfl.sync.down.b32 %r34079, %r34080, %r34116, %r34117, %r34118;
	// end inline asm
	// begin inline asm
	shfl.sync.down.b32 %r34084, %r34085, %r34116, %r34117, %r34118;
	// end inline asm
	// begin inline asm
	shfl.sync.down.b32 %r34089, %r34090, %r34116, %r34117, %r34118;
	// end inline asm
	// begin inline asm
	shfl.sync.down.b32 %r34094, %r34095, %r34116, %r34117, %r34118;
	// end inline asm
	// begin inline asm
	shfl.sync.down.b32 %r34099, %r34100, %r34116, %r34117, %r34118;
	// end inline asm
	// begin inline asm
	shfl.sync.down.b32 %r34104, %r34105, %r34116, %r34117, %r34118;
	// end inline asm
	// begin inline asm
	shfl.sync.down.b32 %r34109, %r34110, %r34116, %r34117, %r34118;
	// end inline asm
	// begin inline asm
	shfl.sync.down.b32 %r34114, %r34115, %r34116, %r34117, %r34118;
	// end inline asm
	setp.gt.s32 	%p117, %r28528, 23;
	@%p117 bra 	$L__BB5_40;
	cvt.u16.u32 	%rs16780, %r33799;
	mov.b64 	%rd279, {%r33789, %r33794};
	mov.b64 	%fd16, %rd279;
	st.local.u32 	[%rd2], %r33779;
	st.local.v2.u32 	[%rd2+8], {%r33789, %r33794};
	st.local.v2.b32 	[%rd2+16], {%r33799, %r33804};
	st.local.v2.b32 	[%rd2+24], {%r33809, %r33814};
	st.local.v2.b32 	[%rd2+32], {%r33819, %r33824};
	st.local.v2.b32 	[%rd2+40], {%r33829, %r33834};
	st.local.v2.b32 	[%rd2+48], {%r33839, %r33844};
	st.local.v2.b32 	[%rd2+56], {%r33849, %r33854};
	st.local.v2.b32 	[%rd2+64], {%r33859, %r33864};
	st.local.v2.b32 	[%rd2+72], {%r33869, %r33874};
	st.local.v2.b32 	[%rd2+80], {%r33879, %r33884};
	st.local.v2.b32 	[%rd2+88], {%r33889, %r33894};
	st.local.v2.b32 	[%rd2+96], {%r33899, %r33904};
	st.local.v2.b32 	[%rd2+104], {%r33909, %r33914};
	st.local.v2.b32 	[%rd2+112], {%r33919, %r33924};
	st.local.v2.b32 	[%rd2+120], {%r33929, %r33934};
	st.local.v2.b32 	[%rd2+128], {%r33939, %r33944};
	st.local.v2.b32 	[%rd2+136], {%r33949, %r33954};
	st.local.v2.b32 	[%rd2+144], {%r33959, %r33964};
	st.local.v2.b32 	[%rd2+152], {%r33969, %r33974};
	st.local.v2.b32 	[%rd2+160], {%r33979, %r33984};
	st.local.v2.b32 	[%rd2+168], {%r33989, %r33994};
	st.local.v2.b32 	[%rd2+176], {%r33999, %r34004};
	st.local.v2.b32 	[%rd2+184], {%r34009, %r34014};
	st.local.v2.b32 	[%rd2+192], {%r34019, %r34024};
	st.local.v2.b32 	[%rd2+200], {%r34029, %r34034};
	st.local.v2.b32 	[%rd2+208], {%r34039, %r34044};
	st.local.v2.b32 	[%rd2+216], {%r34049, %r34054};
	st.local.v2.b32 	[%rd2+224], {%r34059, %r34064};
	st.local.v2.b32 	[%rd2+232], {%r34069, %r34074};
	st.local.v2.b32 	[%rd2+240], {%r34079, %r34084};
	st.local.v2.b32 	[%rd2+248], {%r34089, %r34094};
	st.local.v2.b32 	[%rd2+256], {%r34099, %r34104};
	st.local.v2.b32 	[%rd2+264], {%r34109, %r34114};
	st.local.u32 	[%rd1], %r39559;
	st.local.f64 	[%rd1+8], %fd102;
	cvt.u32.u16 	%r34760, %rs16515;
	cvt.u32.u16 	%r34761, %rs16516;
	prmt.b32 	%r34762, %r34761, %r34760, 0x3340U;
	cvt.u32.u16 	%r34763, %rs16517;
	cvt.u32.u16 	%r34764, %rs16518;
	prmt.b32 	%r34765, %r34764, %r34763, 0x3340U;
	prmt.b32 	%r34766, %r34765, %r34762, 0x5410U;
	cvt.u32.u16 	%r34767, %rs16519;
	cvt.u32.u16 	%r34768, %rs16520;
	prmt.b32 	%r34769, %r34768, %r34767, 0x3340U;
	cvt.u32.u16 	%r34770, %rs16521;
	cvt.u32.u16 	%r34771, %rs16522;
	prmt.b32 	%r34772, %r34771, %r34770, 0x3340U;
	prmt.b32 	%r34773, %r34772, %r34769, 0x5410U;
	st.local.v2.b32 	[%rd1+16], {%r34773, %r34766};
	cvt.u32.u16 	%r34774, %rs16507;
	cvt.u32.u16 	%r34775, %rs16508;
	prmt.b32 	%r34776, %r34775, %r34774, 0x3340U;
	cvt.u32.u16 	%r34777, %rs16509;
	cvt.u32.u16 	%r34778, %rs16510;
	prmt.b32 	%r34779, %r34778, %r34777, 0x3340U;
	prmt.b32 	%r34780, %r34779, %r34776, 0x5410U;
	cvt.u32.u16 	%r34781, %rs16511;
	cvt.u32.u16 	%r34782, %rs16512;
	prmt.b32 	%r34783, %r34782, %r34781, 0x3340U;
	cvt.u32.u16 	%r34784, %rs16513;
	cvt.u32.u16 	%r34785, %rs16514;
	prmt.b32 	%r34786, %r34785, %r34784, 0x3340U;
	prmt.b32 	%r34787, %r34786, %r34783, 0x5410U;
	st.local.v2.b32 	[%rd1+24], {%r34787, %r34780};
	cvt.u32.u16 	%r34788, %rs16499;
	cvt.u32.u16 	%r34789, %rs16500;
	prmt.b32 	%r34790, %r34789, %r34788, 0x3340U;
	cvt.u32.u16 	%r34791, %rs16501;
	cvt.u32.u16 	%r34792, %rs16502;
	prmt.b32 	%r34793, %r34792, %r34791, 0x3340U;
	prmt.b32 	%r34794, %r34793, %r34790, 0x5410U;
	cvt.u32.u16 	%r34795, %rs16503;
	cvt.u32.u16 	%r34796, %rs16504;
	prmt.b32 	%r34797, %r34796, %r34795, 0x3340U;
	cvt.u32.u16 	%r34798, %rs16505;
	cvt.u32.u16 	%r34799, %rs16506;
	prmt.b32 	%r34800, %r34799, %r34798, 0x3340U;
	prmt.b32 	%r34801, %r34800, %r34797, 0x5410U;
	st.local.v2.b32 	[%rd1+32], {%r34801, %r34794};
	cvt.u32.u16 	%r34802, %rs16491;
	cvt.u32.u16 	%r34803, %rs16492;
	prmt.b32 	%r34804, %r34803, %r34802, 0x3340U;
	cvt.u32.u16 	%r34805, %rs16493;
	cvt.u32.u16 	%r34806, %rs16494;
	prmt.b32 	%r34807, %r34806, %r34805, 0x3340U;
	prmt.b32 	%r34808, %r34807, %r34804, 0x5410U;
	cvt.u32.u16 	%r34809, %rs16495;
	cvt.u32.u16 	%r34810, %rs16496;
	prmt.b32 	%r34811, %r34810, %r34809, 0x3340U;
	cvt.u32.u16 	%r34812, %rs16497;
	cvt.u32.u16 	%r34813, %rs16498;
	prmt.b32 	%r34814, %r34813, %r34812, 0x3340U;
	prmt.b32 	%r34815, %r34814, %r34811, 0x5410U;
	st.local.v2.b32 	[%rd1+40], {%r34815, %r34808};
	cvt.u32.u16 	%r34816, %rs16483;
	cvt.u32.u16 	%r34817, %rs16484;
	prmt.b32 	%r34818, %r34817, %r34816, 0x3340U;
	cvt.u32.u16 	%r34819, %rs16485;
	cvt.u32.u16 	%r34820, %rs16486;
	prmt.b32 	%r34821, %r34820, %r34819, 0x3340U;
	prmt.b32 	%r34822, %r34821, %r34818, 0x5410U;
	cvt.u32.u16 	%r34823, %rs16487;
	cvt.u32.u16 	%r34824, %rs16488;
	prmt.b32 	%r34825, %r34824, %r34823, 0x3340U;
	cvt.u32.u16 	%r34826, %rs16489;
	cvt.u32.u16 	%r34827, %rs16490;
	prmt.b32 	%r34828, %r34827, %r34826, 0x3340U;
	prmt.b32 	%r34829, %r34828, %r34825, 0x5410U;
	st.local.v2.b32 	[%rd1+48], {%r34829, %r34822};
	cvt.u32.u16 	%r34830, %rs16475;
	cvt.u32.u16 	%r34831, %rs16476;
	prmt.b32 	%r34832, %r34831, %r34830, 0x3340U;
	cvt.u32.u16 	%r34833, %rs16477;
	cvt.u32.u16 	%r34834, %rs16478;
	prmt.b32 	%r34835, %r34834, %r34833, 0x3340U;
	prmt.b32 	%r34836, %r34835, %r34832, 0x5410U;
	cvt.u32.u16 	%r34837, %rs16479;
	cvt.u32.u16 	%r34838, %rs16480;
	prmt.b32 	%r34839, %r34838, %r34837, 0x3340U;
	cvt.u32.u16 	%r34840, %rs16481;
	cvt.u32.u16 	%r34841, %rs16482;
	prmt.b32 	%r34842, %r34841, %r34840, 0x3340U;
	prmt.b32 	%r34843, %r34842, %r34839, 0x5410U;
	st.local.v2.b32 	[%rd1+56], {%r34843, %r34836};
	cvt.u32.u16 	%r34844, %rs16467;
	cvt.u32.u16 	%r34845, %rs16468;
	prmt.b32 	%r34846, %r34845, %r34844, 0x3340U;
	cvt.u32.u16 	%r34847, %rs16469;
	cvt.u32.u16 	%r34848, %rs16470;
	prmt.b32 	%r34849, %r34848, %r34847, 0x3340U;
	prmt.b32 	%r34850, %r34849, %r34846, 0x5410U;
	cvt.u32.u16 	%r34851, %rs16471;
	cvt.u32.u16 	%r34852, %rs16472;
	prmt.b32 	%r34853, %r34852, %r34851, 0x3340U;
	cvt.u32.u16 	%r34854, %rs16473;
	cvt.u32.u16 	%r34855, %rs16474;
	prmt.b32 	%r34856, %r34855, %r34854, 0x3340U;
	prmt.b32 	%r34857, %r34856, %r34853, 0x5410U;
	st.local.v2.b32 	[%rd1+64], {%r34857, %r34850};
	cvt.u32.u16 	%r34858, %rs16459;
	cvt.u32.u16 	%r34859, %rs16460;
	prmt.b32 	%r34860, %r34859, %r34858, 0x3340U;
	cvt.u32.u16 	%r34861, %rs16461;
	cvt.u32.u16 	%r34862, %rs16462;
	prmt.b32 	%r34863, %r34862, %r34861, 0x3340U;
	prmt.b32 	%r34864, %r34863, %r34860, 0x5410U;
	cvt.u32.u16 	%r34865, %rs16463;
	cvt.u32.u16 	%r34866, %rs16464;
	prmt.b32 	%r34867, %r34866, %r34865, 0x3340U;
	cvt.u32.u16 	%r34868, %rs16465;
	cvt.u32.u16 	%r34869, %rs16466;
	prmt.b32 	%r34870, %r34869, %r34868, 0x3340U;
	prmt.b32 	%r34871, %r34870, %r34867, 0x5410U;
	st.local.v2.b32 	[%rd1+72], {%r34871, %r34864};
	cvt.u32.u16 	%r34872, %rs16451;
	cvt.u32.u16 	%r34873, %rs16452;
	prmt.b32 	%r34874, %r34873, %r34872, 0x3340U;
	cvt.u32.u16 	%r34875, %rs16453;
	cvt.u32.u16 	%r34876, %rs16454;
	prmt.b32 	%r34877, %r34876, %r34875, 0x3340U;
	prmt.b32 	%r34878, %r34877, %r34874, 0x5410U;
	cvt.u32.u16 	%r34879, %rs16455;
	cvt.u32.u16 	%r34880, %rs16456;
	prmt.b32 	%r34881, %r34880, %r34879, 0x3340U;
	cvt.u32.u16 	%r34882, %rs16457;
	cvt.u32.u16 	%r34883, %rs16458;
	prmt.b32 	%r34884, %r34883, %r34882, 0x3340U;
	prmt.b32 	%r34885, %r34884, %r34881, 0x5410U;
	st.local.v2.b32 	[%rd1+80], {%r34885, %r34878};
	cvt.u32.u16 	%r34886, %rs16443;
	cvt.u32.u16 	%r34887, %rs16444;
	prmt.b32 	%r34888, %r34887, %r34886, 0x3340U;
	cvt.u32.u16 	%r34889, %rs16445;
	cvt.u32.u16 	%r34890, %rs16446;
	prmt.b32 	%r34891, %r34890, %r34889, 0x3340U;
	prmt.b32 	%r34892, %r34891, %r34888, 0x5410U;
	cvt.u32.u16 	%r34893, %rs16447;
	cvt.u32.u16 	%r34894, %rs16448;
	prmt.b32 	%r34895, %r34894, %r34893, 0x3340U;
	cvt.u32.u16 	%r34896, %rs16449;
	cvt.u32.u16 	%r34897, %rs16450;
	prmt.b32 	%r34898, %r34897, %r34896, 0x3340U;
	prmt.b32 	%r34899, %r34898, %r34895, 0x5410U;
	st.local.v2.b32 	[%rd1+88], {%r34899, %r34892};
	cvt.u32.u16 	%r34900, %rs16435;
	cvt.u32.u16 	%r34901, %rs16436;
	prmt.b32 	%r34902, %r34901, %r34900, 0x3340U;
	cvt.u32.u16 	%r34903, %rs16437;
	cvt.u32.u16 	%r34904, %rs16438;
	prmt.b32 	%r34905, %r34904, %r34903, 0x3340U;
	prmt.b32 	%r34906, %r34905, %r34902, 0x5410U;
	cvt.u32.u16 	%r34907, %rs16439;
	cvt.u32.u16 	%r34908, %rs16440;
	prmt.b32 	%r34909, %r34908, %r34907, 0x3340U;
	cvt.u32.u16 	%r34910, %rs16441;
	cvt.u32.u16 	%r34911, %rs16442;
	prmt.b32 	%r34912, %r34911, %r34910, 0x3340U;
	prmt.b32 	%r34913, %r34912, %r34909, 0x5410U;
	st.local.v2.b32 	[%rd1+96], {%r34913, %r34906};
	cvt.u32.u16 	%r34914, %rs16427;
	cvt.u32.u16 	%r34915, %rs16428;
	prmt.b32 	%r34916, %r34915, %r34914, 0x3340U;
	cvt.u32.u16 	%r34917, %rs16429;
	cvt.u32.u16 	%r34918, %rs16430;
	prmt.b32 	%r34919, %r34918, %r34917, 0x3340U;
	prmt.b32 	%r34920, %r34919, %r34916, 0x5410U;
	cvt.u32.u16 	%r34921, %rs16431;
	cvt.u32.u16 	%r34922, %rs16432;
	prmt.b32 	%r34923, %r34922, %r34921, 0x3340U;
	cvt.u32.u16 	%r34924, %rs16433;
	cvt.u32.u16 	%r34925, %rs16434;
	prmt.b32 	%r34926, %r34925, %r34924, 0x3340U;
	prmt.b32 	%r34927, %r34926, %r34923, 0x5410U;
	st.local.v2.b32 	[%rd1+104], {%r34927, %r34920};
	cvt.u32.u16 	%r34928, %rs16419;
	cvt.u32.u16 	%r34929, %rs16420;
	prmt.b32 	%r34930, %r34929, %r34928, 0x3340U;
	cvt.u32.u16 	%r34931, %rs16421;
	cvt.u32.u16 	%r34932, %rs16422;
	prmt.b32 	%r34933, %r34932, %r34931, 0x3340U;
	prmt.b32 	%r34934, %r34933, %r34930, 0x5410U;
	cvt.u32.u16 	%r34935, %rs16423;
	cvt.u32.u16 	%r34936, %rs16424;
	prmt.b32 	%r34937, %r34936, %r34935, 0x3340U;
	cvt.u32.u16 	%r34938, %rs16425;
	cvt.u32.u16 	%r34939, %rs16426;
	prmt.b32 	%r34940, %r34939, %r34938, 0x3340U;
	prmt.b32 	%r34941, %r34940, %r34937, 0x5410U;
	st.local.v2.b32 	[%rd1+112], {%r34941, %r34934};
	cvt.u32.u16 	%r34942, %rs16411;
	cvt.u32.u16 	%r34943, %rs16412;
	prmt.b32 	%r34944, %r34943, %r34942, 0x3340U;
	cvt.u32.u16 	%r34945, %rs16413;
	cvt.u32.u16 	%r34946, %rs16414;
	prmt.b32 	%r34947, %r34946, %r34945, 0x3340U;
	prmt.b32 	%r34948, %r34947, %r34944, 0x5410U;
	cvt.u32.u16 	%r34949, %rs16415;
	cvt.u32.u16 	%r34950, %rs16416;
	prmt.b32 	%r34951, %r34950, %r34949, 0x3340U;
	cvt.u32.u16 	%r34952, %rs16417;
	cvt.u32.u16 	%r34953, %rs16418;
	prmt.b32 	%r34954, %r34953, %r34952, 0x3340U;
	prmt.b32 	%r34955, %r34954, %r34951, 0x5410U;
	st.local.v2.b32 	[%rd1+120], {%r34955, %r34948};
	cvt.u32.u16 	%r34956, %rs16403;
	cvt.u32.u16 	%r34957, %rs16404;
	prmt.b32 	%r34958, %r34957, %r34956, 0x3340U;
	cvt.u32.u16 	%r34959, %rs16405;
	cvt.u32.u16 	%r34960, %rs16406;
	prmt.b32 	%r34961, %r34960, %r34959, 0x3340U;
	prmt.b32 	%r34962, %r34961, %r34958, 0x5410U;
	cvt.u32.u16 	%r34963, %rs16407;
	cvt.u32.u16 	%r34964, %rs16408;
	prmt.b32 	%r34965, %r34964, %r34963, 0x3340U;
	cvt.u32.u16 	%r34966, %rs16409;
	cvt.u32.u16 	%r34967, %rs16410;
	prmt.b32 	%r34968, %r34967, %r34966, 0x3340U;
	prmt.b32 	%r34969, %r34968, %r34965, 0x5410U;
	st.local.v2.b32 	[%rd1+128], {%r34969, %r34962};
	cvt.u32.u16 	%r34970, %rs16395;
	cvt.u32.u16 	%r34971, %rs16396;
	prmt.b32 	%r34972, %r34971, %r34970, 0x3340U;
	cvt.u32.u16 	%r34973, %rs16397;
	cvt.u32.u16 	%r34974, %rs16398;
	prmt.b32 	%r34975, %r34974, %r34973, 0x3340U;
	prmt.b32 	%r34976, %r34975, %r34972, 0x5410U;
	cvt.u32.u16 	%r34977, %rs16399;
	cvt.u32.u16 	%r34978, %rs16400;
	prmt.b32 	%r34979, %r34978, %r34977, 0x3340U;
	cvt.u32.u16 	%r34980, %rs16401;
	cvt.u32.u16 	%r34981, %rs16402;
	prmt.b32 	%r34982, %r34981, %r34980, 0x3340U;
	prmt.b32 	%r34983, %r34982, %r34979, 0x5410U;
	st.local.v2.b32 	[%rd1+136], {%r34983, %r34976};
	cvt.u32.u16 	%r34984, %rs16387;
	cvt.u32.u16 	%r34985, %rs16388;
	prmt.b32 	%r34986, %r34985, %r34984, 0x3340U;
	cvt.u32.u16 	%r34987, %rs16389;
	cvt.u32.u16 	%r34988, %rs16390;
	prmt.b32 	%r34989, %r34988, %r34987, 0x3340U;
	prmt.b32 	%r34990, %r34989, %r34986, 0x5410U;
	cvt.u32.u16 	%r34991, %rs16391;
	cvt.u32.u16 	%r34992, %rs16392;
	prmt.b32 	%r34993, %r34992, %r34991, 0x3340U;
	cvt.u32.u16 	%r34994, %rs16393;
	cvt.u32.u16 	%r34995, %rs16394;
	prmt.b32 	%r34996, %r34995, %r34994, 0x3340U;
	prmt.b32 	%r34997, %r34996, %r34993, 0x5410U;
	st.local.v2.b32 	[%rd1+144], {%r34997, %r34990};
	cvt.u32.u16 	%r34998, %rs16379;
	cvt.u32.u16 	%r34999, %rs16380;
	prmt.b32 	%r35000, %r34999, %r34998, 0x3340U;
	cvt.u32.u16 	%r35001, %rs16381;
	cvt.u32.u16 	%r35002, %rs16382;
	prmt.b32 	%r35003, %r35002, %r35001, 0x3340U;
	prmt.b32 	%r35004, %r35003, %r35000, 0x5410U;
	cvt.u32.u16 	%r35005, %rs16383;
	cvt.u32.u16 	%r35006, %rs16384;
	prmt.b32 	%r35007, %r35006, %r35005, 0x3340U;
	cvt.u32.u16 	%r35008, %rs16385;
	cvt.u32.u16 	%r35009, %rs16386;
	prmt.b32 	%r35010, %r35009, %r35008, 0x3340U;
	prmt.b32 	%r35011, %r35010, %r35007, 0x5410U;
	st.local.v2.b32 	[%rd1+152], {%r35011, %r35004};
	cvt.u32.u16 	%r35012, %rs16371;
	cvt.u32.u16 	%r35013, %rs16372;
	prmt.b32 	%r35014, %r35013, %r35012, 0x3340U;
	cvt.u32.u16 	%r35015, %rs16373;
	cvt.u32.u16 	%r35016, %rs16374;
	prmt.b32 	%r35017, %r35016, %r35015, 0x3340U;
	prmt.b32 	%r35018, %r35017, %r35014, 0x5410U;
	cvt.u32.u16 	%r35019, %rs16375;
	cvt.u32.u16 	%r35020, %rs16376;
	prmt.b32 	%r35021, %r35020, %r35019, 0x3340U;
	cvt.u32.u16 	%r35022, %rs16377;
	cvt.u32.u16 	%r35023, %rs16378;
	prmt.b32 	%r35024, %r35023, %r35022, 0x3340U;
	prmt.b32 	%r35025, %r35024, %r35021, 0x5410U;
	st.local.v2.b32 	[%rd1+160], {%r35025, %r35018};
	cvt.u32.u16 	%r35026, %rs16363;
	cvt.u32.u16 	%r35027, %rs16364;
	prmt.b32 	%r35028, %r35027, %r35026, 0x3340U;
	cvt.u32.u16 	%r35029, %rs16365;
	cvt.u32.u16 	%r35030, %rs16366;
	prmt.b32 	%r35031, %r35030, %r35029, 0x3340U;
	prmt.b32 	%r35032, %r35031, %r35028, 0x5410U;
	cvt.u32.u16 	%r35033, %rs16367;
	cvt.u32.u16 	%r35034, %rs16368;
	prmt.b32 	%r35035, %r35034, %r35033, 0x3340U;
	cvt.u32.u16 	%r35036, %rs16369;
	cvt.u32.u16 	%r35037, %rs16370;
	prmt.b32 	%r35038, %r35037, %r35036, 0x3340U;
	prmt.b32 	%r35039, %r35038, %r35035, 0x5410U;
	st.local.v2.b32 	[%rd1+168], {%r35039, %r35032};
	cvt.u32.u16 	%r35040, %rs16355;
	cvt.u32.u16 	%r35041, %rs16356;
	prmt.b32 	%r35042, %r35041, %r35040, 0x3340U;
	cvt.u32.u16 	%r35043, %rs16357;
	cvt.u32.u16 	%r35044, %rs16358;
	prmt.b32 	%r35045, %r35044, %r35043, 0x3340U;
	prmt.b32 	%r35046, %r35045, %r35042, 0x5410U;
	cvt.u32.u16 	%r35047, %rs16359;
	cvt.u32.u16 	%r35048, %rs16360;
	prmt.b32 	%r35049, %r35048, %r35047, 0x3340U;
	cvt.u32.u16 	%r35050, %rs16361;
	cvt.u32.u16 	%r35051, %rs16362;
	prmt.b32 	%r35052, %r35051, %r35050, 0x3340U;
	prmt.b32 	%r35053, %r35052, %r35049, 0x5410U;
	st.local.v2.b32 	[%rd1+176], {%r35053, %r35046};
	cvt.u32.u16 	%r35054, %rs16347;
	cvt.u32.u16 	%r35055, %rs16348;
	prmt.b32 	%r35056, %r35055, %r35054, 0x3340U;
	cvt.u32.u16 	%r35057, %rs16349;
	cvt.u32.u16 	%r35058, %rs16350;
	prmt.b32 	%r35059, %r35058, %r35057, 0x3340U;
	prmt.b32 	%r35060, %r35059, %r35056, 0x5410U;
	cvt.u32.u16 	%r35061, %rs16351;
	cvt.u32.u16 	%r35062, %rs16352;
	prmt.b32 	%r35063, %r35062, %r35061, 0x3340U;
	cvt.u32.u16 	%r35064, %rs16353;
	cvt.u32.u16 	%r35065, %rs16354;
	prmt.b32 	%r35066, %r35065, %r35064, 0x3340U;
	prmt.b32 	%r35067, %r35066, %r35063, 0x5410U;
	st.local.v2.b32 	[%rd1+184], {%r35067, %r35060};
	cvt.u32.u16 	%r35068, %rs16339;
	cvt.u32.u16 	%r35069, %rs16340;
	prmt.b32 	%r35070, %r35069, %r35068, 0x3340U;
	cvt.u32.u16 	%r35071, %rs16341;
	cvt.u32.u16 	%r35072, %rs16342;
	prmt.b32 	%r35073, %r35072, %r35071, 0x3340U;
	prmt.b32 	%r35074, %r35073, %r35070, 0x5410U;
	cvt.u32.u16 	%r35075, %rs16343;
	cvt.u32.u16 	%r35076, %rs16344;
	prmt.b32 	%r35077, %r35076, %r35075, 0x3340U;
	cvt.u32.u16 	%r35078, %rs16345;
	cvt.u32.u16 	%r35079, %rs16346;
	prmt.b32 	%r35080, %r35079, %r35078, 0x3340U;
	prmt.b32 	%r35081, %r35080, %r35077, 0x5410U;
	st.local.v2.b32 	[%rd1+192], {%r35081, %r35074};
	cvt.u32.u16 	%r35082, %rs16331;
	cvt.u32.u16 	%r35083, %rs16332;
	prmt.b32 	%r35084, %r35083, %r35082, 0x3340U;
	cvt.u32.u16 	%r35085, %rs16333;
	cvt.u32.u16 	%r35086, %rs16334;
	prmt.b32 	%r35087, %r35086, %r35085, 0x3340U;
	prmt.b32 	%r35088, %r35087, %r35084, 0x5410U;
	cvt.u32.u16 	%r35089, %rs16335;
	cvt.u32.u16 	%r35090, %rs16336;
	prmt.b32 	%r35091, %r35090, %r35089, 0x3340U;
	cvt.u32.u16 	%r35092, %rs16337;
	cvt.u32.u16 	%r35093, %rs16338;
	prmt.b32 	%r35094, %r35093, %r35092, 0x3340U;
	prmt.b32 	%r35095, %r35094, %r35091, 0x5410U;
	st.local.v2.b32 	[%rd1+200], {%r35095, %r35088};
	cvt.u32.u16 	%r35096, %rs16323;
	cvt.u32.u16 	%r35097, %rs16324;
	prmt.b32 	%r35098, %r35097, %r35096, 0x3340U;
	cvt.u32.u16 	%r35099, %rs16325;
	cvt.u32.u16 	%r35100, %rs16326;
	prmt.b32 	%r35101, %r35100, %r35099, 0x3340U;
	prmt.b32 	%r35102, %r35101, %r35098, 0x5410U;
	cvt.u32.u16 	%r35103, %rs16327;
	cvt.u32.u16 	%r35104, %rs16328;
	prmt.b32 	%r35105, %r35104, %r35103, 0x3340U;
	cvt.u32.u16 	%r35106, %rs16329;
	cvt.u32.u16 	%r35107, %rs16330;
	prmt.b32 	%r35108, %r35107, %r35106, 0x3340U;
	prmt.b32 	%r35109, %r35108, %r35105, 0x5410U;
	st.local.v2.b32 	[%rd1+208], {%r35109, %r35102};
	cvt.u32.u16 	%r35110, %rs16315;
	cvt.u32.u16 	%r35111, %rs16316;
	prmt.b32 	%r35112, %r35111, %r35110, 0x3340U;
	cvt.u32.u16 	%r35113, %rs16317;
	cvt.u32.u16 	%r35114, %rs16318;
	prmt.b32 	%r35115, %r35114, %r35113, 0x3340U;
	prmt.b32 	%r35116, %r35115, %r35112, 0x5410U;
	cvt.u32.u16 	%r35117, %rs16319;
	cvt.u32.u16 	%r35118, %rs16320;
	prmt.b32 	%r35119, %r35118, %r35117, 0x3340U;
	cvt.u32.u16 	%r35120, %rs16321;
	cvt.u32.u16 	%r35121, %rs16322;
	prmt.b32 	%r35122, %r35121, %r35120, 0x3340U;
	prmt.b32 	%r35123, %r35122, %r35119, 0x5410U;
	st.local.v2.b32 	[%rd1+216], {%r35123, %r35116};
	cvt.u32.u16 	%r35124, %rs16307;
	cvt.u32.u16 	%r35125, %rs16308;
	prmt.b32 	%r35126, %r35125, %r35124, 0x3340U;
	cvt.u32.u16 	%r35127, %rs16309;
	cvt.u32.u16 	%r35128, %rs16310;
	prmt.b32 	%r35129, %r35128, %r35127, 0x3340U;
	prmt.b32 	%r35130, %r35129, %r35126, 0x5410U;
	cvt.u32.u16 	%r35131, %rs16311;
	cvt.u32.u16 	%r35132, %rs16312;
	prmt.b32 	%r35133, %r35132, %r35131, 0x3340U;
	cvt.u32.u16 	%r35134, %rs16313;
	cvt.u32.u16 	%r35135, %rs16314;
	prmt.b32 	%r35136, %r35135, %r35134, 0x3340U;
	prmt.b32 	%r35137, %r35136, %r35133, 0x5410U;
	st.local.v2.b32 	[%rd1+224], {%r35137, %r35130};
	cvt.u32.u16 	%r35138, %rs16299;
	cvt.u32.u16 	%r35139, %rs16300;
	prmt.b32 	%r35140, %r35139, %r35138, 0x3340U;
	cvt.u32.u16 	%r35141, %rs16301;
	cvt.u32.u16 	%r35142, %rs16302;
	prmt.b32 	%r35143, %r35142, %r35141, 0x3340U;
	prmt.b32 	%r35144, %r35143, %r35140, 0x5410U;
	cvt.u32.u16 	%r35145, %rs16303;
	cvt.u32.u16 	%r35146, %rs16304;
	prmt.b32 	%r35147, %r35146, %r35145, 0x3340U;
	cvt.u32.u16 	%r35148, %rs16305;
	cvt.u32.u16 	%r35149, %rs16306;
	prmt.b32 	%r35150, %r35149, %r35148, 0x3340U;
	prmt.b32 	%r35151, %r35150, %r35147, 0x5410U;
	st.local.v2.b32 	[%rd1+232], {%r35151, %r35144};
	cvt.u32.u16 	%r35152, %rs16291;
	cvt.u32.u16 	%r35153, %rs16292;
	prmt.b32 	%r35154, %r35153, %r35152, 0x3340U;
	cvt.u32.u16 	%r35155, %rs16293;
	cvt.u32.u16 	%r35156, %rs16294;
	prmt.b32 	%r35157, %r35156, %r35155, 0x3340U;
	prmt.b32 	%r35158, %r35157, %r35154, 0x5410U;
	cvt.u32.u16 	%r35159, %rs16295;
	cvt.u32.u16 	%r35160, %rs16296;
	prmt.b32 	%r35161, %r35160, %r35159, 0x3340U;
	cvt.u32.u16 	%r35162, %rs16297;
	cvt.u32.u16 	%r35163, %rs16298;
	prmt.b32 	%r35164, %r35163, %r35162, 0x3340U;
	prmt.b32 	%r35165, %r35164, %r35161, 0x5410U;
	st.local.v2.b32 	[%rd1+240], {%r35165, %r35158};
	cvt.u32.u16 	%r35166, %rs16283;
	cvt.u32.u16 	%r35167, %rs16284;
	prmt.b32 	%r35168, %r35167, %r35166, 0x3340U;
	cvt.u32.u16 	%r35169, %rs16285;
	cvt.u32.u16 	%r35170, %rs16286;
	prmt.b32 	%r35171, %r35170, %r35169, 0x3340U;
	prmt.b32 	%r35172, %r35171, %r35168, 0x5410U;
	cvt.u32.u16 	%r35173, %rs16287;
	cvt.u32.u16 	%r35174, %rs16288;
	prmt.b32 	%r35175, %r35174, %r35173, 0x3340U;
	cvt.u32.u16 	%r35176, %rs16289;
	cvt.u32.u16 	%r35177, %rs16290;
	prmt.b32 	%r35178, %r35177, %r35176, 0x3340U;
	prmt.b32 	%r35179, %r35178, %r35175, 0x5410U;
	st.local.v2.b32 	[%rd1+248], {%r35179, %r35172};
	cvt.u32.u16 	%r35180, %rs16275;
	cvt.u32.u16 	%r35181, %rs16276;
	prmt.b32 	%r35182, %r35181, %r35180, 0x3340U;
	cvt.u32.u16 	%r35183, %rs16277;
	cvt.u32.u16 	%r35184, %rs16278;
	prmt.b32 	%r35185, %r35184, %r35183, 0x3340U;
	prmt.b32 	%r35186, %r35185, %r35182, 0x5410U;
	cvt.u32.u16 	%r35187, %rs16279;
	cvt.u32.u16 	%r35188, %rs16280;
	prmt.b32 	%r35189, %r35188, %r35187, 0x3340U;
	cvt.u32.u16 	%r35190, %rs16281;
	cvt.u32.u16 	%r35191, %rs16282;
	prmt.b32 	%r35192, %r35191, %r35190, 0x3340U;
	prmt.b32 	%r35193, %r35192, %r35189, 0x5410U;
	st.local.v2.b32 	[%rd1+256], {%r35193, %r35186};
	cvt.u32.u16 	%r35194, %rs16267;
	cvt.u32.u16 	%r35195, %rs16268;
	prmt.b32 	%r35196, %r35195, %r35194, 0x3340U;
	cvt.u32.u16 	%r35197, %rs16269;
	cvt.u32.u16 	%r35198, %rs16270;
	prmt.b32 	%r35199, %r35198, %r35197, 0x3340U;
	prmt.b32 	%r35200, %r35199, %r35196, 0x5410U;
	cvt.u32.u16 	%r35201, %rs16271;
	cvt.u32.u16 	%r35202, %rs16272;
	prmt.b32 	%r35203, %r35202, %r35201, 0x3340U;
	cvt.u32.u16 	%r35204, %rs16273;
	cvt.u32.u16 	%r35205, %rs16274;
	prmt.b32 	%r35206, %r35205, %r35204, 0x3340U;
	prmt.b32 	%r35207, %r35206, %r35203, 0x5410U;
	st.local.v2.b32 	[%rd1+264], {%r35207, %r35200};
	mov.b32 	%r39565, 0;
$L__BB5_35:
	mov.u32 	%r39568, %r39565;
	cvt.u64.u32 	%rd280, %r39568;
	add.s64 	%rd281, %rd1, %rd280;
	ld.local.u8 	%rs15155, [%rd281+16];
	setp.ne.s16 	%p118, %rs15155, 0;
	add.s32 	%r39565, %r39568, 1;
	@%p118 bra 	$L__BB5_35;
	and.b16  	%rs15156, %rs16780, 255;
	setp.eq.s16 	%p119, %rs15156, 0;
	@%p119 bra 	$L__BB5_39;
	mov.b32 	%r39566, 0;
$L__BB5_38:
	cvt.u64.u32 	%rd282, %r39568;
	add.s64 	%rd283, %rd1, %rd282;
	st.local.u8 	[%rd283+16], %rs16780;
	add.s32 	%r39568, %r39568, 1;
	add.s32 	%r320, %r39566, 1;
	cvt.u64.u32 	%rd284, %r39566;
	add.s64 	%rd285, %rd2, %rd284;
	ld.local.u8 	%rs16780, [%rd285+17];
	setp.ne.s16 	%p120, %rs16780, 0;
	mov.u32 	%r39566, %r320;
	@%p120 bra 	$L__BB5_38;
$L__BB5_39:
	cvt.u64.u32 	%rd286, %r39568;
	add.s64 	%rd287, %rd1, %rd286;
	mov.b16 	%rs15157, 0;
	st.local.u8 	[%rd287+16], %rs15157;
	add.s32 	%r39559, %r39559, %r33779;
	st.local.u32 	[%rd1], %r39559;
	add.f64 	%fd102, %fd102, %fd16;
	st.local.f64 	[%rd1+8], %fd102;
	ld.local.v2.b32 	{%r35209, %r35210}, [%rd1+16];
	bfe.u32 	%r35211, %r35209, 0, 8;
	cvt.u16.u32 	%rs16522, %r35211;
	bfe.u32 	%r35212, %r35209, 8, 8;
	cvt.u16.u32 	%rs16521, %r35212;
	bfe.u32 	%r35213, %r35209, 16, 8;
	cvt.u16.u32 	%rs16520, %r35213;
	bfe.u32 	%r35214, %r35209, 24, 8;
	cvt.u16.u32 	%rs16519, %r35214;
	bfe.u32 	%r35215, %r35210, 0, 8;
	cvt.u16.u32 	%rs16518, %r35215;
	bfe.u32 	%r35216, %r35210, 8, 8;
	cvt.u16.u32 	%rs16517, %r35216;
	bfe.u32 	%r35217, %r35210, 16, 8;
	cvt.u16.u32 	%rs16516, %r35217;
	bfe.u32 	%r35218, %r35210, 24, 8;
	cvt.u16.u32 	%rs16515, %r35218;
	ld.local.v2.b32 	{%r35219, %r35220}, [%rd1+24];
	bfe.u32 	%r35221, %r35219, 0, 8;
	cvt.u16.u32 	%rs16514, %r35221;
	bfe.u32 	%r35222, %r35219, 8, 8;
	cvt.u16.u32 	%rs16513, %r35222;
	bfe.u32 	%r35223, %r35219, 16, 8;
	cvt.u16.u32 	%rs16512, %r35223;
	bfe.u32 	%r35224, %r35219, 24, 8;
	cvt.u16.u32 	%rs16511, %r35224;
	bfe.u32 	%r35225, %r35220, 0, 8;
	cvt.u16.u32 	%rs16510, %r35225;
	bfe.u32 	%r35226, %r35220, 8, 8;
	cvt.u16.u32 	%rs16509, %r35226;
	bfe.u32 	%r35227, %r35220, 16, 8;
	cvt.u16.u32 	%rs16508, %r35227;
	bfe.u32 	%r35228, %r35220, 24, 8;
	cvt.u16.u32 	%rs16507, %r35228;
	ld.local.v2.b32 	{%r35229, %r35230}, [%rd1+32];
	bfe.u32 	%r35231, %r35229, 0, 8;
	cvt.u16.u32 	%rs16506, %r35231;
	bfe.u32 	%r35232, %r35229, 8, 8;
	cvt.u16.u32 	%rs16505, %r35232;
	bfe.u32 	%r35233, %r35229, 16, 8;
	cvt.u16.u32 	%rs16504, %r35233;
	bfe.u32 	%r35234, %r35229, 24, 8;
	cvt.u16.u32 	%rs16503, %r35234;
	bfe.u32 	%r35235, %r35230, 0, 8;
	cvt.u16.u32 	%rs16502, %r35235;
	bfe.u32 	%r35236, %r35230, 8, 8;
	cvt.u16.u32 	%rs16501, %r35236;
	bfe.u32 	%r35237, %r35230, 16, 8;
	cvt.u16.u32 	%rs16500, %r35237;
	bfe.u32 	%r35238, %r35230, 24, 8;
	cvt.u16.u32 	%rs16499, %r35238;
	ld.local.v2.b32 	{%r35239, %r35240}, [%rd1+40];
	bfe.u32 	%r35241, %r35239, 0, 8;
	cvt.u16.u32 	%rs16498, %r35241;
	bfe.u32 	%r35242, %r35239, 8, 8;
	cvt.u16.u32 	%rs16497, %r35242;
	bfe.u32 	%r35243, %r35239, 16, 8;
	cvt.u16.u32 	%rs16496, %r35243;
	bfe.u32 	%r35244, %r35239, 24, 8;
	cvt.u16.u32 	%rs16495, %r35244;
	bfe.u32 	%r35245, %r35240, 0, 8;
	cvt.u16.u32 	%rs16494, %r35245;
	bfe.u32 	%r35246, %r35240, 8, 8;
	cvt.u16.u32 	%rs16493, %r35246;
	bfe.u32 	%r35247, %r35240, 16, 8;
	cvt.u16.u32 	%rs16492, %r35247;
	bfe.u32 	%r35248, %r35240, 24, 8;
	cvt.u16.u32 	%rs16491, %r35248;
	ld.local.v2.b32 	{%r35249, %r35250}, [%rd1+48];
	bfe.u32 	%r35251, %r35249, 0, 8;
	cvt.u16.u32 	%rs16490, %r35251;
	bfe.u32 	%r35252, %r35249, 8, 8;
	cvt.u16.u32 	%rs16489, %r35252;
	bfe.u32 	%r35253, %r35249, 16, 8;
	cvt.u16.u32 	%rs16488, %r35253;
	bfe.u32 	%r35254, %r35249, 24, 8;
	cvt.u16.u32 	%rs16487, %r35254;
	bfe.u32 	%r35255, %r35250, 0, 8;
	cvt.u16.u32 	%rs16486, %r35255;
	bfe.u32 	%r35256, %r35250, 8, 8;
	cvt.u16.u32 	%rs16485, %r35256;
	bfe.u32 	%r35257, %r35250, 16, 8;
	cvt.u16.u32 	%rs16484, %r35257;
	bfe.u32 	%r35258, %r35250, 24, 8;
	cvt.u16.u32 	%rs16483, %r35258;
	ld.local.v2.b32 	{%r35259, %r35260}, [%rd1+56];
	bfe.u32 	%r35261, %r35259, 0, 8;
	cvt.u16.u32 	%rs16482, %r35261;
	bfe.u32 	%r35262, %r35259, 8, 8;
	cvt.u16.u32 	%rs16481, %r35262;
	bfe.u32 	%r35263, %r35259, 16, 8;
	cvt.u16.u32 	%rs16480, %r35263;
	bfe.u32 	%r35264, %r35259, 24, 8;
	cvt.u16.u32 	%rs16479, %r35264;
	bfe.u32 	%r35265, %r35260, 0, 8;
	cvt.u16.u32 	%rs16478, %r35265;
	bfe.u32 	%r35266, %r35260, 8, 8;
	cvt.u16.u32 	%rs16477, %r35266;
	bfe.u32 	%r35267, %r35260, 16, 8;
	cvt.u16.u32 	%rs16476, %r35267;
	bfe.u32 	%r35268, %r35260, 24, 8;
	cvt.u16.u32 	%rs16475, %r35268;
	ld.local.v2.b32 	{%r35269, %r35270}, [%rd1+64];
	bfe.u32 	%r35271, %r35269, 0, 8;
	cvt.u16.u32 	%rs16474, %r35271;
	bfe.u32 	%r35272, %r35269, 8, 8;
	cvt.u16.u32 	%rs16473, %r35272;
	bfe.u32 	%r35273, %r35269, 16, 8;
	cvt.u16.u32 	%rs16472, %r35273;
	bfe.u32 	%r35274, %r35269, 24, 8;
	cvt.u16.u32 	%rs16471, %r35274;
	bfe.u32 	%r35275, %r35270, 0, 8;
	cvt.u16.u32 	%rs16470, %r35275;
	bfe.u32 	%r35276, %r35270, 8, 8;
	cvt.u16.u32 	%rs16469, %r35276;
	bfe.u32 	%r35277, %r35270, 16, 8;
	cvt.u16.u32 	%rs16468, %r35277;
	bfe.u32 	%r35278, %r35270, 24, 8;
	cvt.u16.u32 	%rs16467, %r35278;
	ld.local.v2.b32 	{%r35279, %r35280}, [%rd1+72];
	bfe.u32 	%r35281, %r35279, 0, 8;
	cvt.u16.u32 	%rs16466, %r35281;
	bfe.u32 	%r35282, %r35279, 8, 8;
	cvt.u16.u32 	%rs16465, %r35282;
	bfe.u32 	%r35283, %r35279, 16, 8;
	cvt.u16.u32 	%rs16464, %r35283;
	bfe.u32 	%r35284, %r35279, 24, 8;
	cvt.u16.u32 	%rs16463, %r35284;
	bfe.u32 	%r35285, %r35280, 0, 8;
	cvt.u16.u32 	%rs16462, %r35285;
	bfe.u32 	%r35286, %r35280, 8, 8;
	cvt.u16.u32 	%rs16461, %r35286;
	bfe.u32 	%r35287, %r35280, 16, 8;
	cvt.u16.u32 	%rs16460, %r35287;
	bfe.u32 	%r35288, %r35280, 24, 8;
	cvt.u16.u32 	%rs16459, %r35288;
	ld.local.v2.b32 	{%r35289, %r35290}, [%rd1+80];
	bfe.u32 	%r35291, %r35289, 0, 8;
	cvt.u16.u32 	%rs16458, %r35291;
	bfe.u32 	%r35292, %r35289, 8, 8;
	cvt.u16.u32 	%rs16457, %r35292;
	bfe.u32 	%r35293, %r35289, 16, 8;
	cvt.u16.u32 	%rs16456, %r35293;
	bfe.u32 	%r35294, %r35289, 24, 8;
	cvt.u16.u32 	%rs16455, %r35294;
	bfe.u32 	%r35295, %r35290, 0, 8;
	cvt.u16.u32 	%rs16454, %r35295;
	bfe.u32 	%r35296, %r35290, 8, 8;
	cvt.u16.u32 	%rs16453, %r35296;
	bfe.u32 	%r35297, %r35290, 16, 8;
	cvt.u16.u32 	%rs16452, %r35297;
	bfe.u32 	%r35298, %r35290, 24, 8;
	cvt.u16.u32 	%rs16451, %r35298;
	ld.local.v2.b32 	{%r35299, %r35300}, [%rd1+88];
	bfe.u32 	%r35301, %r35299, 0, 8;
	cvt.u16.u32 	%rs16450, %r35301;
	bfe.u32 	%r35302, %r35299, 8, 8;
	cvt.u16.u32 	%rs16449, %r35302;
	bfe.u32 	%r35303, %r35299, 16, 8;
	cvt.u16.u32 	%rs16448, %r35303;
	bfe.u32 	%r35304, %r35299, 24, 8;
	cvt.u16.u32 	%rs16447, %r35304;
	bfe.u32 	%r35305, %r35300, 0, 8;
	cvt.u16.u32 	%rs16446, %r35305;
	bfe.u32 	%r35306, %r35300, 8, 8;
	cvt.u16.u32 	%rs16445, %r35306;
	bfe.u32 	%r35307, %r35300, 16, 8;
	cvt.u16.u32 	%rs16444, %r35307;
	bfe.u32 	%r35308, %r35300, 24, 8;
	cvt.u16.u32 	%rs16443, %r35308;
	ld.local.v2.b32 	{%r35309, %r35310}, [%rd1+96];
	bfe.u32 	%r35311, %r35309, 0, 8;
	cvt.u16.u32 	%rs16442, %r35311;
	bfe.u32 	%r35312, %r35309, 8, 8;
	cvt.u16.u32 	%rs16441, %r35312;
	bfe.u32 	%r35313, %r35309, 16, 8;
	cvt.u16.u32 	%rs16440, %r35313;
	bfe.u32 	%r35314, %r35309, 24, 8;
	cvt.u16.u32 	%rs16439, %r35314;
	bfe.u32 	%r35315, %r35310, 0, 8;
	cvt.u16.u32 	%rs16438, %r35315;
	bfe.u32 	%r35316, %r35310, 8, 8;
	cvt.u16.u32 	%rs16437, %r35316;
	bfe.u32 	%r35317, %r35310, 16, 8;
	cvt.u16.u32 	%rs16436, %r35317;
	bfe.u32 	%r35318, %r35310, 24, 8;
	cvt.u16.u32 	%rs16435, %r35318;
	ld.local.v2.b32 	{%r35319, %r35320}, [%rd1+104];
	bfe.u32 	%r35321, %r35319, 0, 8;
	cvt.u16.u32 	%rs16434, %r35321;
	bfe.u32 	%r35322, %r35319, 8, 8;
	cvt.u16.u32 	%rs16433, %r35322;
	bfe.u32 	%r35323, %r35319, 16, 8;
	cvt.u16.u32 	%rs16432, %r35323;
	bfe.u32 	%r35324, %r35319, 24, 8;
	cvt.u16.u32 	%rs16431, %r35324;
	bfe.u32 	%r35325, %r35320, 0, 8;
	cvt.u16.u32 	%rs16430, %r35325;
	bfe.u32 	%r35326, %r35320, 8, 8;
	cvt.u16.u32 	%rs16429, %r35326;
	bfe.u32 	%r35327, %r35320, 16, 8;
	cvt.u16.u32 	%rs16428, %r35327;
	bfe.u32 	%r35328, %r35320, 24, 8;
	cvt.u16.u32 	%rs16427, %r35328;
	ld.local.v2.b32 	{%r35329, %r35330}, [%rd1+112];
	bfe.u32 	%r35331, %r35329, 0, 8;
	cvt.u16.u32 	%rs16426, %r35331;
	bfe.u32 	%r35332, %r35329, 8, 8;
	cvt.u16.u32 	%rs16425, %r35332;
	bfe.u32 	%r35333, %r35329, 16, 8;
	cvt.u16.u32 	%rs16424, %r35333;
	bfe.u32 	%r35334, %r35329, 24, 8;
	cvt.u16.u32 	%rs16423, %r35334;
	bfe.u32 	%r35335, %r35330, 0, 8;
	cvt.u16.u32 	%rs16422, %r35335;
	bfe.u32 	%r35336, %r35330, 8, 8;
	cvt.u16.u32 	%rs16421, %r35336;
	bfe.u32 	%r35337, %r35330, 16, 8;
	cvt.u16.u32 	%rs16420, %r35337;
	bfe.u32 	%r35338, %r35330, 24, 8;
	cvt.u16.u32 	%rs16419, %r35338;
	ld.local.v2.b32 	{%r35339, %r35340}, [%rd1+120];
	bfe.u32 	%r35341, %r35339, 0, 8;
	cvt.u16.u32 	%rs16418, %r35341;
	bfe.u32 	%r35342, %r35339, 8, 8;
	cvt.u16.u32 	%rs16417, %r35342;
	bfe.u32 	%r35343, %r35339, 16, 8;
	cvt.u16.u32 	%rs16416, %r35343;
	bfe.u32 	%r35344, %r35339, 24, 8;
	cvt.u16.u32 	%rs16415, %r35344;
	bfe.u32 	%r35345, %r35340, 0, 8;
	cvt.u16.u32 	%rs16414, %r35345;
	bfe.u32 	%r35346, %r35340, 8, 8;
	cvt.u16.u32 	%rs16413, %r35346;
	bfe.u32 	%r35347, %r35340, 16, 8;
	cvt.u16.u32 	%rs16412, %r35347;
	bfe.u32 	%r35348, %r35340, 24, 8;
	cvt.u16.u32 	%rs16411, %r35348;
	ld.local.v2.b32 	{%r35349, %r35350}, [%rd1+128];
	bfe.u32 	%r35351, %r35349, 0, 8;
	cvt.u16.u32 	%rs16410, %r35351;
	bfe.u32 	%r35352, %r35349, 8, 8;
	cvt.u16.u32 	%rs16409, %r35352;
	bfe.u32 	%r35353, %r35349, 16, 8;
	cvt.u16.u32 	%rs16408, %r35353;
	bfe.u32 	%r35354, %r35349, 24, 8;
	cvt.u16.u32 	%rs16407, %r35354;
	bfe.u32 	%r35355, %r35350, 0, 8;
	cvt.u16.u32 	%rs16406, %r35355;
	bfe.u32 	%r35356, %r35350, 8, 8;
	cvt.u16.u32 	%rs16405, %r35356;
	bfe.u32 	%r35357, %r35350, 16, 8;
	cvt.u16.u32 	%rs16404, %r35357;
	bfe.u32 	%r35358, %r35350, 24, 8;
	cvt.u16.u32 	%rs16403, %r35358;
	ld.local.v2.b32 	{%r35359, %r35360}, [%rd1+136];
	bfe.u32 	%r35361, %r35359, 0, 8;
	cvt.u16.u32 	%rs16402, %r35361;
	bfe.u32 	%r35362, %r35359, 8, 8;
	cvt.u16.u32 	%rs16401, %r35362;
	bfe.u32 	%r35363, %r35359, 16, 8;
	cvt.u16.u32 	%rs16400, %r35363;
	bfe.u32 	%r35364, %r35359, 24, 8;
	cvt.u16.u32 	%rs16399, %r35364;
	bfe.u32 	%r35365, %r35360, 0, 8;
	cvt.u16.u32 	%rs16398, %r35365;
	bfe.u32 	%r35366, %r35360, 8, 8;
	cvt.u16.u32 	%rs16397, %r35366;
	bfe.u32 	%r35367, %r35360, 16, 8;
	cvt.u16.u32 	%rs16396, %r35367;
	bfe.u32 	%r35368, %r35360, 24, 8;
	cvt.u16.u32 	%rs16395, %r35368;
	ld.local.v2.b32 	{%r35369, %r35370}, [%rd1+144];
	bfe.u32 	%r35371, %r35369, 0, 8;
	cvt.u16.u32 	%rs16394, %r35371;
	bfe.u32 	%r35372, %r35369, 8, 8;
	cvt.u16.u32 	%rs16393, %r35372;
	bfe.u32 	%r35373, %r35369, 16, 8;
	cvt.u16.u32 	%rs16392, %r35373;
	bfe.u32 	%r35374, %r35369, 24, 8;
	cvt.u16.u32 	%rs16391, %r35374;
	bfe.u32 	%r35375, %r35370, 0, 8;
	cvt.u16.u32 	%rs16390, %r35375;
	bfe.u32 	%r35376, %r35370, 8, 8;
	cvt.u16.u32 	%rs16389, %r35376;
	bfe.u32 	%r35377, %r35370, 16, 8;
	cvt.u16.u32 	%rs16388, %r35377;
	bfe.u32 	%r35378, %r35370, 24, 8;
	cvt.u16.u32 	%rs16387, %r35378;
	ld.local.v2.b32 	{%r35379, %r35380}, [%rd1+152];
	bfe.u32 	%r35381, %r35379, 0, 8;
	cvt.u16.u32 	%rs16386, %r35381;
	bfe.u32 	%r35382, %r35379, 8, 8;
	cvt.u16.u32 	%rs16385, %r35382;
	bfe.u32 	%r35383, %r35379, 16, 8;
	cvt.u16.u32 	%rs16384, %r35383;
	bfe.u32 	%r35384, %r35379, 24, 8;
	cvt.u16.u32 	%rs16383, %r35384;
	bfe.u32 	%r35385, %r35380, 0, 8;
	cvt.u16.u32 	%rs16382, %r35385;
	bfe.u32 	%r35386, %r35380, 8, 8;
	cvt.u16.u32 	%rs16381, %r35386;
	bfe.u32 	%r35387, %r35380, 16, 8;
	cvt.u16.u32 	%rs16380, %r35387;
	bfe.u32 	%r35388, %r35380, 24, 8;
	cvt.u16.u32 	%rs16379, %r35388;
	ld.local.v2.b32 	{%r35389, %r35390}, [%rd1+160];
	bfe.u32 	%r35391, %r35389, 0, 8;
	cvt.u16.u32 	%rs16378, %r35391;
	bfe.u32 	%r35392, %r35389, 8, 8;
	cvt.u16.u32 	%rs16377, %r35392;
	bfe.u32 	%r35393, %r35389, 16, 8;
	cvt.u16.u32 	%rs16376, %r35393;
	bfe.u32 	%r35394, %r35389, 24, 8;
	cvt.u16.u32 	%rs16375, %r35394;
	bfe.u32 	%r35395, %r35390, 0, 8;
	cvt.u16.u32 	%rs16374, %r35395;
	bfe.u32 	%r35396, %r35390, 8, 8;
	cvt.u16.u32 	%rs16373, %r35396;
	bfe.u32 	%r35397, %r35390, 16, 8;
	cvt.u16.u32 	%rs16372, %r35397;
	bfe.u32 	%r35398, %r35390, 24, 8;
	cvt.u16.u32 	%rs16371, %r35398;
	ld.local.v2.b32 	{%r35399, %r35400}, [%rd1+168];
	bfe.u32 	%r35401, %r35399, 0, 8;
	cvt.u16.u32 	%rs16370, %r35401;
	bfe.u32 	%r35402, %r35399, 8, 8;
	cvt.u16.u32 	%rs16369, %r35402;
	bfe.u32 	%r35403, %r35399, 16, 8;
	cvt.u16.u32 	%rs16368, %r35403;
	bfe.u32 	%r35404, %r35399, 24, 8;
	cvt.u16.u32 	%rs16367, %r35404;
	bfe.u32 	%r35405, %r35400, 0, 8;
	cvt.u16.u32 	%rs16366, %r35405;
	bfe.u32 	%r35406, %r35400, 8, 8;
	cvt.u16.u32 	%rs16365, %r35406;
	bfe.u32 	%r35407, %r35400, 16, 8;
	cvt.u16.u32 	%rs16364, %r35407;
	bfe.u32 	%r35408, %r35400, 24, 8;
	cvt.u16.u32 	%rs16363, %r35408;
	ld.local.v2.b32 	{%r35409, %r35410}, [%rd1+176];
	bfe.u32 	%r35411, %r35409, 0, 8;
	cvt.u16.u32 	%rs16362, %r35411;
	bfe.u32 	%r35412, %r35409, 8, 8;
	cvt.u16.u32 	%rs16361, %r35412;
	bfe.u32 	%r35413, %r35409, 16, 8;
	cvt.u16.u32 	%rs16360, %r35413;
	bfe.u32 	%r35414, %r35409, 24, 8;
	cvt.u16.u32 	%rs16359, %r35414;
	bfe.u32 	%r35415, %r35410, 0, 8;
	cvt.u16.u32 	%rs16358, %r35415;
	bfe.u32 	%r35416, %r35410, 8, 8;
	cvt.u16.u32 	%rs16357, %r35416;
	bfe.u32 	%r35417, %r35410, 16, 8;
	cvt.u16.u32 	%rs16356, %r35417;
	bfe.u32 	%r35418, %r35410, 24, 8;
	cvt.u16.u32 	%rs16355, %r35418;
	ld.local.v2.b32 	{%r35419, %r35420}, [%rd1+184];
	bfe.u32 	%r35421, %r35419, 0, 8;
	cvt.u16.u32 	%rs16354, %r35421;
	bfe.u32 	%r35422, %r35419, 8, 8;
	cvt.u16.u32 	%rs16353, %r35422;
	bfe.u32 	%r35423, %r35419, 16, 8;
	cvt.u16.u32 	%rs16352, %r35423;
	bfe.u32 	%r35424, %r35419, 24, 8;
	cvt.u16.u32 	%rs16351, %r35424;
	bfe.u32 	%r35425, %r35420, 0, 8;
	cvt.u16.u32 	%rs16350, %r35425;
	bfe.u32 	%r35426, %r35420, 8, 8;
	cvt.u16.u32 	%rs16349, %r35426;
	bfe.u32 	%r35427, %r35420, 16, 8;
	cvt.u16.u32 	%rs16348, %r35427;
	bfe.u32 	%r35428, %r35420, 24, 8;
	cvt.u16.u32 	%rs16347, %r35428;
	ld.local.v2.b32 	{%r35429, %r35430}, [%rd1+192];
	bfe.u32 	%r35431, %r35429, 0, 8;
	cvt.u16.u32 	%rs16346, %r35431;
	bfe.u32 	%r35432, %r35429, 8, 8;
	cvt.u16.u32 	%rs16345, %r35432;
	bfe.u32 	%r35433, %r35429, 16, 8;
	cvt.u16.u32 	%rs16344, %r35433;
	bfe.u32 	%r35434, %r35429, 24, 8;
	cvt.u16.u32 	%rs16343, %r35434;
	bfe.u32 	%r35435, %r35430, 0, 8;
	cvt.u16.u32 	%rs16342, %r35435;
	bfe.u32 	%r35436, %r35430, 8, 8;
	cvt.u16.u32 	%rs16341, %r35436;
	bfe.u32 	%r35437, %r35430, 16, 8;
	cvt.u16.u32 	%rs16340, %r35437;
	bfe.u32 	%r35438, %r35430, 24, 8;
	cvt.u16.u32 	%rs16339, %r35438;
	ld.local.v2.b32 	{%r35439, %r35440}, [%rd1+200];
	bfe.u32 	%r35441, %r35439, 0, 8;
	cvt.u16.u32 	%rs16338, %r35441;
	bfe.u32 	%r35442, %r35439, 8, 8;
	cvt.u16.u32 	%rs16337, %r35442;
	bfe.u32 	%r35443, %r35439, 16, 8;
	cvt.u16.u32 	%rs16336, %r35443;
	bfe.u32 	%r35444, %r35439, 24, 8;
	cvt.u16.u32 	%rs16335, %r35444;
	bfe.u32 	%r35445, %r35440, 0, 8;
	cvt.u16.u32 	%rs16334, %r35445;
	bfe.u32 	%r35446, %r35440, 8, 8;
	cvt.u16.u32 	%rs16333, %r35446;
	bfe.u32 	%r35447, %r35440, 16, 8;
	cvt.u16.u32 	%rs16332, %r35447;
	bfe.u32 	%r35448, %r35440, 24, 8;
	cvt.u16.u32 	%rs16331, %r35448;
	ld.local.v2.b32 	{%r35449, %r35450}, [%rd1+208];
	bfe.u32 	%r35451, %r35449, 0, 8;
	cvt.u16.u32 	%rs16330, %r35451;
	bfe.u32 	%r35452, %r35449, 8, 8;
	cvt.u16.u32 	%rs16329, %r35452;
	bfe.u32 	%r35453, %r35449, 16, 8;
	cvt.u16.u32 	%rs16328, %r35453;
	bfe.u32 	%r35454, %r35449, 24, 8;
	cvt.u16.u32 	%rs16327, %r35454;
	bfe.u32 	%r35455, %r35450, 0, 8;
	cvt.u16.u32 	%rs16326, %r35455;
	bfe.u32 	%r35456, %r35450, 8, 8;
	cvt.u16.u32 	%rs16325, %r35456;
	bfe.u32 	%r35457, %r35450, 16, 8;
	cvt.u16.u32 	%rs16324, %r35457;
	bfe.u32 	%r35458, %r35450, 24, 8;
	cvt.u16.u32 	%rs16323, %r35458;
	ld.local.v2.b32 	{%r35459, %r35460}, [%rd1+216];
	bfe.u32 	%r35461, %r35459, 0, 8;
	cvt.u16.u32 	%rs16322, %r35461;
	bfe.u32 	%r35462, %r35459, 8, 8;
	cvt.u16.u32 	%rs16321, %r35462;
	bfe.u32 	%r35463, %r35459, 16, 8;
	cvt.u16.u32 	%rs16320, %r35463;
	bfe.u32 	%r35464, %r35459, 24, 8;
	cvt.u16.u32 	%rs16319, %r35464;
	bfe.u32 	%r35465, %r35460, 0, 8;
	cvt.u16.u32 	%rs16318, %r35465;
	bfe.u32 	%r35466, %r35460, 8, 8;
	cvt.u16.u32 	%rs16317, %r35466;
	bfe.u32 	%r35467, %r35460, 16, 8;
	cvt.u16.u32 	%rs16316, %r35467;
	bfe.u32 	%r35468, %r35460, 24, 8;
	cvt.u16.u32 	%rs16315, %r35468;
	ld.local.v2.b32 	{%r35469, %r35470}, [%rd1+224];
	bfe.u32 	%r35471, %r35469, 0, 8;
	cvt.u16.u32 	%rs16314, %r35471;
	bfe.u32 	%r35472, %r35469, 8, 8;
	cvt.u16.u32 	%rs16313, %r35472;
	bfe.u32 	%r35473, %r35469, 16, 8;
	cvt.u16.u32 	%rs16312, %r35473;
	bfe.u32 	%r35474, %r35469, 24, 8;
	cvt.u16.u32 	%rs16311, %r35474;
	bfe.u32 	%r35475, %r35470, 0, 8;
	cvt.u16.u32 	%rs16310, %r35475;
	bfe.u32 	%r35476, %r35470, 8, 8;
	cvt.u16.u32 	%rs16309, %r35476;
	bfe.u32 	%r35477, %r35470, 16, 8;
	cvt.u16.u32 	%rs16308, %r35477;
	bfe.u32 	%r35478, %r35470, 24, 8;
	cvt.u16.u32 	%rs16307, %r35478;
	ld.local.v2.b32 	{%r35479, %r35480}, [%rd1+232];
	bfe.u32 	%r35481, %r35479, 0, 8;
	cvt.u16.u32 	%rs16306, %r35481;
	bfe.u32 	%r35482, %r35479, 8, 8;
	cvt.u16.u32 	%rs16305, %r35482;
	bfe.u32 	%r35483, %r35479, 16, 8;
	cvt.u16.u32 	%rs16304, %r35483;
	bfe.u32 	%r35484, %r35479, 24, 8;
	cvt.u16.u32 	%rs16303, %r35484;
	bfe.u32 	%r35485, %r35480, 0, 8;
	cvt.u16.u32 	%rs16302, %r35485;
	bfe.u32 	%r35486, %r35480, 8, 8;
	cvt.u16.u32 	%rs16301, %r35486;
	bfe.u32 	%r35487, %r35480, 16, 8;
	cvt.u16.u32 	%rs16300, %r35487;
	bfe.u32 	%r35488, %r35480, 24, 8;
	cvt.u16.u32 	%rs16299, %r35488;
	ld.local.v2.b32 	{%r35489, %r35490}, [%rd1+240];
	bfe.u32 	%r35491, %r35489, 0, 8;
	cvt.u16.u32 	%rs16298, %r35491;
	bfe.u32 	%r35492, %r35489, 8, 8;
	cvt.u16.u32 	%rs16297, %r35492;
	bfe.u32 	%r35493, %r35489, 16, 8;
	cvt.u16.u32 	%rs16296, %r35493;
	bfe.u32 	%r35494, %r35489, 24, 8;
	cvt.u16.u32 	%rs16295, %r35494;
	bfe.u32 	%r35495, %r35490, 0, 8;
	cvt.u16.u32 	%rs16294, %r35495;
	bfe.u32 	%r35496, %r35490, 8, 8;
	cvt.u16.u32 	%rs16293, %r35496;
	bfe.u32 	%r35497, %r35490, 16, 8;
	cvt.u16.u32 	%rs16292, %r35497;
	bfe.u32 	%r35498, %r35490, 24, 8;
	cvt.u16.u32 	%rs16291, %r35498;
	ld.local.v2.b32 	{%r35499, %r35500}, [%rd1+248];
	bfe.u32 	%r35501, %r35499, 0, 8;
	cvt.u16.u32 	%rs16290, %r35501;
	bfe.u32 	%r35502, %r35499, 8, 8;
	cvt.u16.u32 	%rs16289, %r35502;
	bfe.u32 	%r35503, %r35499, 16, 8;
	cvt.u16.u32 	%rs16288, %r35503;
	bfe.u32 	%r35504, %r35499, 24, 8;
	cvt.u16.u32 	%rs16287, %r35504;
	bfe.u32 	%r35505, %r35500, 0, 8;
	cvt.u16.u32 	%rs16286, %r35505;
	bfe.u32 	%r35506, %r35500, 8, 8;
	cvt.u16.u32 	%rs16285, %r35506;
	bfe.u32 	%r35507, %r35500, 16, 8;
	cvt.u16.u32 	%rs16284, %r35507;
	bfe.u32 	%r35508, %r35500, 24, 8;
	cvt.u16.u32 	%rs16283, %r35508;
	ld.local.v2.b32 	{%r35509, %r35510}, [%rd1+256];
	bfe.u32 	%r35511, %r35509, 0, 8;
	cvt.u16.u32 	%rs16282, %r35511;
	bfe.u32 	%r35512, %r35509, 8, 8;
	cvt.u16.u32 	%rs16281, %r35512;
	bfe.u32 	%r35513, %r35509, 16, 8;
	cvt.u16.u32 	%rs16280, %r35513;
	bfe.u32 	%r35514, %r35509, 24, 8;
	cvt.u16.u32 	%rs16279, %r35514;
	bfe.u32 	%r35515, %r35510, 0, 8;
	cvt.u16.u32 	%rs16278, %r35515;
	bfe.u32 	%r35516, %r35510, 8, 8;
	cvt.u16.u32 	%rs16277, %r35516;
	bfe.u32 	%r35517, %r35510, 16, 8;
	cvt.u16.u32 	%rs16276, %r35517;
	bfe.u32 	%r35518, %r35510, 24, 8;
	cvt.u16.u32 	%rs16275, %r35518;
	ld.local.v2.b32 	{%r35519, %r35520}, [%rd1+264];
	bfe.u32 	%r35521, %r35519, 0, 8;
	cvt.u16.u32 	%rs16274, %r35521;
	bfe.u32 	%r35522, %r35519, 8, 8;
	cvt.u16.u32 	%rs16273, %r35522;
	bfe.u32 	%r35523, %r35519, 16, 8;
	cvt.u16.u32 	%rs16272, %r35523;
	bfe.u32 	%r35524, %r35519, 24, 8;
	cvt.u16.u32 	%rs16271, %r35524;
	bfe.u32 	%r35525, %r35520, 0, 8;
	cvt.u16.u32 	%rs16270, %r35525;
	bfe.u32 	%r35526, %r35520, 8, 8;
	cvt.u16.u32 	%rs16269, %r35526;
	bfe.u32 	%r35527, %r35520, 16, 8;
	cvt.u16.u32 	%rs16268, %r35527;
	bfe.u32 	%r35528, %r35520, 24, 8;
	cvt.u16.u32 	%rs16267, %r35528;
$L__BB5_40:
	cvt.u32.u16 	%r35869, %rs16522;
	and.b32  	%r35870, %r35869, 255;
	and.b16  	%rs15158, %rs16521, 255;
	mul.wide.u16 	%r35871, %rs15158, 256;
	or.b32  	%r35872, %r35871, %r35870;
	cvt.u32.u16 	%r35873, %rs16520;
	shl.b32 	%r35874, %r35873, 16;
	and.b32  	%r35875, %r35874, 16711680;
	or.b32  	%r35876, %r35872, %r35875;
	cvt.u32.u16 	%r35877, %rs16519;
	shl.b32 	%r35878, %r35877, 24;
	or.b32  	%r35550, %r35876, %r35878;
	cvt.u32.u16 	%r35879, %rs16518;
	and.b32  	%r35880, %r35879, 255;
	and.b16  	%rs15159, %rs16517, 255;
	mul.wide.u16 	%r35881, %rs15159, 256;
	or.b32  	%r35882, %r35881, %r35880;
	cvt.u32.u16 	%r35883, %rs16516;
	shl.b32 	%r35884, %r35883, 16;
	and.b32  	%r35885, %r35884, 16711680;
	or.b32  	%r35886, %r35882, %r35885;
	cvt.u32.u16 	%r35887, %rs16515;
	shl.b32 	%r35888, %r35887, 24;
	or.b32  	%r35555, %r35886, %r35888;
	cvt.u32.u16 	%r35889, %rs16514;
	and.b32  	%r35890, %r35889, 255;
	and.b16  	%rs15160, %rs16513, 255;
	mul.wide.u16 	%r35891, %rs15160, 256;
	or.b32  	%r35892, %r35891, %r35890;
	cvt.u32.u16 	%r35893, %rs16512;
	shl.b32 	%r35894, %r35893, 16;
	and.b32  	%r35895, %r35894, 16711680;
	or.b32  	%r35896, %r35892, %r35895;
	cvt.u32.u16 	%r35897, %rs16511;
	shl.b32 	%r35898, %r35897, 24;
	or.b32  	%r35560, %r35896, %r35898;
	cvt.u32.u16 	%r35899, %rs16510;
	and.b32  	%r35900, %r35899, 255;
	and.b16  	%rs15161, %rs16509, 255;
	mul.wide.u16 	%r35901, %rs15161, 256;
	or.b32  	%r35902, %r35901, %r35900;
	cvt.u32.u16 	%r35903, %rs16508;
	shl.b32 	%r35904, %r35903, 16;
	and.b32  	%r35905, %r35904, 16711680;
	or.b32  	%r35906, %r35902, %r35905;
	cvt.u32.u16 	%r35907, %rs16507;
	shl.b32 	%r35908, %r35907, 24;
	or.b32  	%r35565, %r35906, %r35908;
	cvt.u32.u16 	%r35909, %rs16506;
	and.b32  	%r35910, %r35909, 255;
	and.b16  	%rs15162, %rs16505, 255;
	mul.wide.u16 	%r35911, %rs15162, 256;
	or.b32  	%r35912, %r35911, %r35910;
	cvt.u32.u16 	%r35913, %rs16504;
	shl.b32 	%r35914, %r35913, 16;
	and.b32  	%r35915, %r35914, 16711680;
	or.b32  	%r35916, %r35912, %r35915;
	cvt.u32.u16 	%r35917, %rs16503;
	shl.b32 	%r35918, %r35917, 24;
	or.b32  	%r35570, %r35916, %r35918;
	cvt.u32.u16 	%r35919, %rs16502;
	and.b32  	%r35920, %r35919, 255;
	and.b16  	%rs15163, %rs16501, 255;
	mul.wide.u16 	%r35921, %rs15163, 256;
	or.b32  	%r35922, %r35921, %r35920;
	cvt.u32.u16 	%r35923, %rs16500;
	shl.b32 	%r35924, %r35923, 16;
	and.b32  	%r35925, %r35924, 16711680;
	or.b32  	%r35926, %r35922, %r35925;
	cvt.u32.u16 	%r35927, %rs16499;
	shl.b32 	%r35928, %r35927, 24;
	or.b32  	%r35575, %r35926, %r35928;
	cvt.u32.u16 	%r35929, %rs16498;
	and.b32  	%r35930, %r35929, 255;
	and.b16  	%rs15164, %rs16497, 255;
	mul.wide.u16 	%r35931, %rs15164, 256;
	or.b32  	%r35932, %r35931, %r35930;
	cvt.u32.u16 	%r35933, %rs16496;
	shl.b32 	%r35934, %r35933, 16;
	and.b32  	%r35935, %r35934, 16711680;
	or.b32  	%r35936, %r35932, %r35935;
	cvt.u32.u16 	%r35937, %rs16495;
	shl.b32 	%r35938, %r35937, 24;
	or.b32  	%r35580, %r35936, %r35938;
	cvt.u32.u16 	%r35939, %rs16494;
	and.b32  	%r35940, %r35939, 255;
	and.b16  	%rs15165, %rs16493, 255;
	mul.wide.u16 	%r35941, %rs15165, 256;
	or.b32  	%r35942, %r35941, %r35940;
	cvt.u32.u16 	%r35943, %rs16492;
	shl.b32 	%r35944, %r35943, 16;
	and.b32  	%r35945, %r35944, 16711680;
	or.b32  	%r35946, %r35942, %r35945;
	cvt.u32.u16 	%r35947, %rs16491;
	shl.b32 	%r35948, %r35947, 24;
	or.b32  	%r35585, %r35946, %r35948;
	cvt.u32.u16 	%r35949, %rs16490;
	and.b32  	%r35950, %r35949, 255;
	and.b16  	%rs15166, %rs16489, 255;
	mul.wide.u16 	%r35951, %rs15166, 256;
	or.b32  	%r35952, %r35951, %r35950;
	cvt.u32.u16 	%r35953, %rs16488;
	shl.b32 	%r35954, %r35953, 16;
	and.b32  	%r35955, %r35954, 16711680;
	or.b32  	%r35956, %r35952, %r35955;
	cvt.u32.u16 	%r35957, %rs16487;
	shl.b32 	%r35958, %r35957, 24;
	or.b32  	%r35590, %r35956, %r35958;
	cvt.u32.u16 	%r35959, %rs16486;
	and.b32  	%r35960, %r35959, 255;
	and.b16  	%rs15167, %rs16485, 255;
	mul.wide.u16 	%r35961, %rs15167, 256;
	or.b32  	%r35962, %r35961, %r35960;
	cvt.u32.u16 	%r35963, %rs16484;
	shl.b32 	%r35964, %r35963, 16;
	and.b32  	%r35965, %r35964, 16711680;
	or.b32  	%r35966, %r35962, %r35965;
	cvt.u32.u16 	%r35967, %rs16483;
	shl.b32 	%r35968, %r35967, 24;
	or.b32  	%r35595, %r35966, %r35968;
	cvt.u32.u16 	%r35969, %rs16482;
	and.b32  	%r35970, %r35969, 255;
	and.b16  	%rs15168, %rs16481, 255;
	mul.wide.u16 	%r35971, %rs15168, 256;
	or.b32  	%r35972, %r35971, %r35970;
	cvt.u32.u16 	%r35973, %rs16480;
	shl.b32 	%r35974, %r35973, 16;
	and.b32  	%r35975, %r35974, 16711680;
	or.b32  	%r35976, %r35972, %r35975;
	cvt.u32.u16 	%r35977, %rs16479;
	shl.b32 	%r35978, %r35977, 24;
	or.b32  	%r35600, %r35976, %r35978;
	cvt.u32.u16 	%r35979, %rs16478;
	and.b32  	%r35980, %r35979, 255;
	and.b16  	%rs15169, %rs16477, 255;
	mul.wide.u16 	%r35981, %rs15169, 256;
	or.b32  	%r35982, %r35981, %r35980;
	cvt.u32.u16 	%r35983, %rs16476;
	shl.b32 	%r35984, %r35983, 16;
	and.b32  	%r35985, %r35984, 16711680;
	or.b32  	%r35986, %r35982, %r35985;
	cvt.u32.u16 	%r35987, %rs16475;
	shl.b32 	%r35988, %r35987, 24;
	or.b32  	%r35605, %r35986, %r35988;
	cvt.u32.u16 	%r35989, %rs16474;
	and.b32  	%r35990, %r35989, 255;
	and.b16  	%rs15170, %rs16473, 255;
	mul.wide.u16 	%r35991, %rs15170, 256;
	or.b32  	%r35992, %r35991, %r35990;
	cvt.u32.u16 	%r35993, %rs16472;
	shl.b32 	%r35994, %r35993, 16;
	and.b32  	%r35995, %r35994, 16711680;
	or.b32  	%r35996, %r35992, %r35995;
	cvt.u32.u16 	%r35997, %rs16471;
	shl.b32 	%r35998, %r35997, 24;
	or.b32  	%r35610, %r35996, %r35998;
	cvt.u32.u16 	%r35999, %rs16470;
	and.b32  	%r36000, %r35999, 255;
	and.b16  	%rs15171, %rs16469, 255;
	mul.wide.u16 	%r36001, %rs15171, 256;
	or.b32  	%r36002, %r36001, %r36000;
	cvt.u32.u16 	%r36003, %rs16468;
	shl.b32 	%r36004, %r36003, 16;
	and.b32  	%r36005, %r36004, 16711680;
	or.b32  	%r36006, %r36002, %r36005;
	cvt.u32.u16 	%r36007, %rs16467;
	shl.b32 	%r36008, %r36007, 24;
	or.b32  	%r35615, %r36006, %r36008;
	cvt.u32.u16 	%r36009, %rs16466;
	and.b32  	%r36010, %r36009, 255;
	and.b16  	%rs15172, %rs16465, 255;
	mul.wide.u16 	%r36011, %rs15172, 256;
	or.b32  	%r36012, %r36011, %r36010;
	cvt.u32.u16 	%r36013, %rs16464;
	shl.b32 	%r36014, %r36013, 16;
	and.b32  	%r36015, %r36014, 16711680;
	or.b32  	%r36016, %r36012, %r36015;
	cvt.u32.u16 	%r36017, %rs16463;
	shl.b32 	%r36018, %r36017, 24;
	or.b32  	%r35620, %r36016, %r36018;
	cvt.u32.u16 	%r36019, %rs16462;
	and.b32  	%r36020, %r36019, 255;
	and.b16  	%rs15173, %rs16461, 255;
	mul.wide.u16 	%r36021, %rs15173, 256;
	or.b32  	%r36022, %r36021, %r36020;
	cvt.u32.u16 	%r36023, %rs16460;
	shl.b32 	%r36024, %r36023, 16;
	and.b32  	%r36025, %r36024, 16711680;
	or.b32  	%r36026, %r36022, %r36025;
	cvt.u32.u16 	%r36027, %rs16459;
	shl.b32 	%r36028, %r36027, 24;
	or.b32  	%r35625, %r36026, %r36028;
	cvt.u32.u16 	%r36029, %rs16458;
	and.b32  	%r36030, %r36029, 255;
	and.b16  	%rs15174, %rs16457, 255;
	mul.wide.u16 	%r36031, %rs15174, 256;
	or.b32  	%r36032, %r36031, %r36030;
	cvt.u32.u16 	%r36033, %rs16456;
	shl.b32 	%r36034, %r36033, 16;
	and.b32  	%r36035, %r36034, 16711680;
	or.b32  	%r36036, %r36032, %r36035;
	cvt.u32.u16 	%r36037, %rs16455;
	shl.b32 	%r36038, %r36037, 24;
	or.b32  	%r35630, %r36036, %r36038;
	cvt.u32.u16 	%r36039, %rs16454;
	and.b32  	%r36040, %r36039, 255;
	and.b16  	%rs15175, %rs16453, 255;
	mul.wide.u16 	%r36041, %rs15175, 256;
	or.b32  	%r36042, %r36041, %r36040;
	cvt.u32.u16 	%r36043, %rs16452;
	shl.b32 	%r36044, %r36043, 16;
	and.b32  	%r36045, %r36044, 16711680;
	or.b32  	%r36046, %r36042, %r36045;
	cvt.u32.u16 	%r36047, %rs16451;
	shl.b32 	%r36048, %r36047, 24;
	or.b32  	%r35635, %r36046, %r36048;
	cvt.u32.u16 	%r36049, %rs16450;
	and.b32  	%r36050, %r36049, 255;
	and.b16  	%rs15176, %rs16449, 255;
	mul.wide.u16 	%r36051, %rs15176, 256;
	or.b32  	%r36052, %r36051, %r36050;
	cvt.u32.u16 	%r36053, %rs16448;
	shl.b32 	%r36054, %r36053, 16;
	and.b32  	%r36055, %r36054, 16711680;
	or.b32  	%r36056, %r36052, %r36055;
	cvt.u32.u16 	%r36057, %rs16447;
	shl.b32 	%r36058, %r36057, 24;
	or.b32  	%r35640, %r36056, %r36058;
	cvt.u32.u16 	%r36059, %rs16446;
	and.b32  	%r36060, %r36059, 255;
	and.b16  	%rs15177, %rs16445, 255;
	mul.wide.u16 	%r36061, %rs15177, 256;
	or.b32  	%r36062, %r36061, %r36060;
	cvt.u32.u16 	%r36063, %rs16444;
	shl.b32 	%r36064, %r36063, 16;
	and.b32  	%r36065, %r36064, 16711680;
	or.b32  	%r36066, %r36062, %r36065;
	cvt.u32.u16 	%r36067, %rs16443;
	shl.b32 	%r36068, %r36067, 24;
	or.b32  	%r35645, %r36066, %r36068;
	cvt.u32.u16 	%r36069, %rs16442;
	and.b32  	%r36070, %r36069, 255;
	and.b16  	%rs15178, %rs16441, 255;
	mul.wide.u16 	%r36071, %rs15178, 256;
	or.b32  	%r36072, %r36071, %r36070;
	cvt.u32.u16 	%r36073, %rs16440;
	shl.b32 	%r36074, %r36073, 16;
	and.b32  	%r36075, %r36074, 16711680;
	or.b32  	%r36076, %r36072, %r36075;
	cvt.u32.u16 	%r36077, %rs16439;
	shl.b32 	%r36078, %r36077, 24;
	or.b32  	%r35650, %r36076, %r36078;
	cvt.u32.u16 	%r36079, %rs16438;
	and.b32  	%r36080, %r36079, 255;
	and.b16  	%rs15179, %rs16437, 255;
	mul.wide.u16 	%r36081, %rs15179, 256;
	or.b32  	%r36082, %r36081, %r36080;
	cvt.u32.u16 	%r36083, %rs16436;
	shl.b32 	%r36084, %r36083, 16;
	and.b32  	%r36085, %r36084, 16711680;
	or.b32  	%r36086, %r36082, %r36085;
	cvt.u32.u16 	%r36087, %rs16435;
	shl.b32 	%r36088, %r36087, 24;
	or.b32  	%r35655, %r36086, %r36088;
	cvt.u32.u16 	%r36089, %rs16434;
	and.b32  	%r36090, %r36089, 255;
	and.b16  	%rs15180, %rs16433, 255;
	mul.wide.u16 	%r36091, %rs15180, 256;
	or.b32  	%r36092, %r36091, %r36090;
	cvt.u32.u16 	%r36093, %rs16432;
	shl.b32 	%r36094, %r36093, 16;
	and.b32  	%r36095, %r36094, 16711680;
	or.b32  	%r36096, %r36092, %r36095;
	cvt.u32.u16 	%r36097, %rs16431;
	shl.b32 	%r36098, %r36097, 24;
	or.b32  	%r35660, %r36096, %r36098;
	cvt.u32.u16 	%r36099, %rs16430;
	and.b32  	%r36100, %r36099, 255;
	and.b16  	%rs15181, %rs16429, 255;
	mul.wide.u16 	%r36101, %rs15181, 256;
	or.b32  	%r36102, %r36101, %r36100;
	cvt.u32.u16 	%r36103, %rs16428;
	shl.b32 	%r36104, %r36103, 16;
	and.b32  	%r36105, %r36104, 16711680;
	or.b32  	%r36106, %r36102, %r36105;
	cvt.u32.u16 	%r36107, %rs16427;
	shl.b32 	%r36108, %r36107, 24;
	or.b32  	%r35665, %r36106, %r36108;
	cvt.u32.u16 	%r36109, %rs16426;
	and.b32  	%r36110, %r36109, 255;
	and.b16  	%rs15182, %rs16425, 255;
	mul.wide.u16 	%r36111, %rs15182, 256;
	or.b32  	%r36112, %r36111, %r36110;
	cvt.u32.u16 	%r36113, %rs16424;
	shl.b32 	%r36114, %r36113, 16;
	and.b32  	%r36115, %r36114, 16711680;
	or.b32  	%r36116, %r36112, %r36115;
	cvt.u32.u16 	%r36117, %rs16423;
	shl.b32 	%r36118, %r36117, 24;
	or.b32  	%r35670, %r36116, %r36118;
	cvt.u32.u16 	%r36119, %rs16422;
	and.b32  	%r36120, %r36119, 255;
	and.b16  	%rs15183, %rs16421, 255;
	mul.wide.u16 	%r36121, %rs15183, 256;
	or.b32  	%r36122, %r36121, %r36120;
	cvt.u32.u16 	%r36123, %rs16420;
	shl.b32 	%r36124, %r36123, 16;
	and.b32  	%r36125, %r36124, 16711680;
	or.b32  	%r36126, %r36122, %r36125;
	cvt.u32.u16 	%r36127, %rs16419;
	shl.b32 	%r36128, %r36127, 24;
	or.b32  	%r35675, %r36126, %r36128;
	cvt.u32.u16 	%r36129, %rs16418;
	and.b32  	%r36130, %r36129, 255;
	and.b16  	%rs15184, %rs16417, 255;
	mul.wide.u16 	%r36131, %rs15184, 256;
	or.b32  	%r36132, %r36131, %r36130;
	cvt.u32.u16 	%r36133, %rs16416;
	shl.b32 	%r36134, %r36133, 16;
	and.b32  	%r36135, %r36134, 16711680;
	or.b32  	%r36136, %r36132, %r36135;
	cvt.u32.u16 	%r36137, %rs16415;
	shl.b32 	%r36138, %r36137, 24;
	or.b32  	%r35680, %r36136, %r36138;
	cvt.u32.u16 	%r36139, %rs16414;
	and.b32  	%r36140, %r36139, 255;
	and.b16  	%rs15185, %rs16413, 255;
	mul.wide.u16 	%r36141, %rs15185, 256;
	or.b32  	%r36142, %r36141, %r36140;
	cvt.u32.u16 	%r36143, %rs16412;
	shl.b32 	%r36144, %r36143, 16;
	and.b32  	%r36145, %r36144, 16711680;
	or.b32  	%r36146, %r36142, %r36145;
	cvt.u32.u16 	%r36147, %rs16411;
	shl.b32 	%r36148, %r36147, 24;
	or.b32  	%r35685, %r36146, %r36148;
	cvt.u32.u16 	%r36149, %rs16410;
	and.b32  	%r36150, %r36149, 255;
	and.b16  	%rs15186, %rs16409, 255;
	mul.wide.u16 	%r36151, %rs15186, 256;
	or.b32  	%r36152, %r36151, %r36150;
	cvt.u32.u16 	%r36153, %rs16408;
	shl.b32 	%r36154, %r36153, 16;
	and.b32  	%r36155, %r36154, 16711680;
	or.b32  	%r36156, %r36152, %r36155;
	cvt.u32.u16 	%r36157, %rs16407;
	shl.b32 	%r36158, %r36157, 24;
	or.b32  	%r35690, %r36156, %r36158;
	cvt.u32.u16 	%r36159, %rs16406;
	and.b32  	%r36160, %r36159, 255;
	and.b16  	%rs15187, %rs16405, 255;
	mul.wide.u16 	%r36161, %rs15187, 256;
	or.b32  	%r36162, %r36161, %r36160;
	cvt.u32.u16 	%r36163, %rs16404;
	shl.b32 	%r36164, %r36163, 16;
	and.b32  	%r36165, %r36164, 16711680;
	or.b32  	%r36166, %r36162, %r36165;
	cvt.u32.u16 	%r36167, %rs16403;
	shl.b32 	%r36168, %r36167, 24;
	or.b32  	%r35695, %r36166, %r36168;
	cvt.u32.u16 	%r36169, %rs16402;
	and.b32  	%r36170, %r36169, 255;
	and.b16  	%rs15188, %rs16401, 255;
	mul.wide.u16 	%r36171, %rs15188, 256;
	or.b32  	%r36172, %r36171, %r36170;
	cvt.u32.u16 	%r36173, %rs16400;
	shl.b32 	%r36174, %r36173, 16;
	and.b32  	%r36175, %r36174, 16711680;
	or.b32  	%r36176, %r36172, %r36175;
	cvt.u32.u16 	%r36177, %rs16399;
	shl.b32 	%r36178, %r36177, 24;
	or.b32  	%r35700, %r36176, %r36178;
	cvt.u32.u16 	%r36179, %rs16398;
	and.b32  	%r36180, %r36179, 255;
	and.b16  	%rs15189, %rs16397, 255;
	mul.wide.u16 	%r36181, %rs15189, 256;
	or.b32  	%r36182, %r36181, %r36180;
	cvt.u32.u16 	%r36183, %rs16396;
	shl.b32 	%r36184, %r36183, 16;
	and.b32  	%r36185, %r36184, 16711680;
	or.b32  	%r36186, %r36182, %r36185;
	cvt.u32.u16 	%r36187, %rs16395;
	shl.b32 	%r36188, %r36187, 24;
	or.b32  	%r35705, %r36186, %r36188;
	cvt.u32.u16 	%r36189, %rs16394;
	and.b32  	%r36190, %r36189, 255;
	and.b16  	%rs15190, %rs16393, 255;
	mul.wide.u16 	%r36191, %rs15190, 256;
	or.b32  	%r36192, %r36191, %r36190;
	cvt.u32.u16 	%r36193, %rs16392;
	shl.b32 	%r36194, %r36193, 16;
	and.b32  	%r36195, %r36194, 16711680;
	or.b32  	%r36196, %r36192, %r36195;
	cvt.u32.u16 	%r36197, %rs16391;
	shl.b32 	%r36198, %r36197, 24;
	or.b32  	%r35710, %r36196, %r36198;
	cvt.u32.u16 	%r36199, %rs16390;
	and.b32  	%r36200, %r36199, 255;
	and.b16  	%rs15191, %rs16389, 255;
	mul.wide.u16 	%r36201, %rs15191, 256;
	or.b32  	%r36202, %r36201, %r36200;
	cvt.u32.u16 	%r36203, %rs16388;
	shl.b32 	%r36204, %r36203, 16;
	and.b32  	%r36205, %r36204, 16711680;
	or.b32  	%r36206, %r36202, %r36205;
	cvt.u32.u16 	%r36207, %rs16387;
	shl.b32 	%r36208, %r36207, 24;
	or.b32  	%r35715, %r36206, %r36208;
	cvt.u32.u16 	%r36209, %rs16386;
	and.b32  	%r36210, %r36209, 255;
	and.b16  	%rs15192, %rs16385, 255;
	mul.wide.u16 	%r36211, %rs15192, 256;
	or.b32  	%r36212, %r36211, %r36210;
	cvt.u32.u16 	%r36213, %rs16384;
	shl.b32 	%r36214, %r36213, 16;
	and.b32  	%r36215, %r36214, 16711680;
	or.b32  	%r36216, %r36212, %r36215;
	cvt.u32.u16 	%r36217, %rs16383;
	shl.b32 	%r36218, %r36217, 24;
	or.b32  	%r35720, %r36216, %r36218;
	cvt.u32.u16 	%r36219, %rs16382;
	and.b32  	%r36220, %r36219, 255;
	and.b16  	%rs15193, %rs16381, 255;
	mul.wide.u16 	%r36221, %rs15193, 256;
	or.b32  	%r36222, %r36221, %r36220;
	cvt.u32.u16 	%r36223, %rs16380;
	shl.b32 	%r36224, %r36223, 16;
	and.b32  	%r36225, %r36224, 16711680;
	or.b32  	%r36226, %r36222, %r36225;
	cvt.u32.u16 	%r36227, %rs16379;
	shl.b32 	%r36228, %r36227, 24;
	or.b32  	%r35725, %r36226, %r36228;
	cvt.u32.u16 	%r36229, %rs16378;
	and.b32  	%r36230, %r36229, 255;
	and.b16  	%rs15194, %rs16377, 255;
	mul.wide.u16 	%r36231, %rs15194, 256;
	or.b32  	%r36232, %r36231, %r36230;
	cvt.u32.u16 	%r36233, %rs16376;
	shl.b32 	%r36234, %r36233, 16;
	and.b32  	%r36235, %r36234, 16711680;
	or.b32  	%r36236, %r36232, %r36235;
	cvt.u32.u16 	%r36237, %rs16375;
	shl.b32 	%r36238, %r36237, 24;
	or.b32  	%r35730, %r36236, %r36238;
	cvt.u32.u16 	%r36239, %rs16374;
	and.b32  	%r36240, %r36239, 255;
	and.b16  	%rs15195, %rs16373, 255;
	mul.wide.u16 	%r36241, %rs15195, 256;
	or.b32  	%r36242, %r36241, %r36240;
	cvt.u32.u16 	%r36243, %rs16372;
	shl.b32 	%r36244, %r36243, 16;
	and.b32  	%r36245, %r36244, 16711680;
	or.b32  	%r36246, %r36242, %r36245;
	cvt.u32.u16 	%r36247, %rs16371;
	shl.b32 	%r36248, %r36247, 24;
	or.b32  	%r35735, %r36246, %r36248;
	cvt.u32.u16 	%r36249, %rs16370;
	and.b32  	%r36250, %r36249, 255;
	and.b16  	%rs15196, %rs16369, 255;
	mul.wide.u16 	%r36251, %rs15196, 256;
	or.b32  	%r36252, %r36251, %r36250;
	cvt.u32.u16 	%r36253, %rs16368;
	shl.b32 	%r36254, %r36253, 16;
	and.b32  	%r36255, %r36254, 16711680;
	or.b32  	%r36256, %r36252, %r36255;
	cvt.u32.u16 	%r36257, %rs16367;
	shl.b32 	%r36258, %r36257, 24;
	or.b32  	%r35740, %r36256, %r36258;
	cvt.u32.u16 	%r36259, %rs16366;
	and.b32  	%r36260, %r36259, 255;
	and.b16  	%rs15197, %rs16365, 255;
	mul.wide.u16 	%r36261, %rs15197, 256;
	or.b32  	%r36262, %r36261, %r36260;
	cvt.u32.u16 	%r36263, %rs16364;
	shl.b32 	%r36264, %r36263, 16;
	and.b32  	%r36265, %r36264, 16711680;
	or.b32  	%r36266, %r36262, %r36265;
	cvt.u32.u16 	%r36267, %rs16363;
	shl.b32 	%r36268, %r36267, 24;
	or.b32  	%r35745, %r36266, %r36268;
	cvt.u32.u16 	%r36269, %rs16362;
	and.b32  	%r36270, %r36269, 255;
	and.b16  	%rs15198, %rs16361, 255;
	mul.wide.u16 	%r36271, %rs15198, 256;
	or.b32  	%r36272, %r36271, %r36270;
	cvt.u32.u16 	%r36273, %rs16360;
	shl.b32 	%r36274, %r36273, 16;
	and.b32  	%r36275, %r36274, 16711680;
	or.b32  	%r36276, %r36272, %r36275;
	cvt.u32.u16 	%r36277, %rs16359;
	shl.b32 	%r36278, %r36277, 24;
	or.b32  	%r35750, %r36276, %r36278;
	cvt.u32.u16 	%r36279, %rs16358;
	and.b32  	%r36280, %r36279, 255;
	and.b16  	%rs15199, %rs16357, 255;
	mul.wide.u16 	%r36281, %rs15199, 256;
	or.b32  	%r36282, %r36281, %r36280;
	cvt.u32.u16 	%r36283, %rs16356;
	shl.b32 	%r36284, %r36283, 16;
	and.b32  	%r36285, %r36284, 16711680;
	or.b32  	%r36286, %r36282, %r36285;
	cvt.u32.u16 	%r36287, %rs16355;
	shl.b32 	%r36288, %r36287, 24;
	or.b32  	%r35755, %r36286, %r36288;
	cvt.u32.u16 	%r36289, %rs16354;
	and.b32  	%r36290, %r36289, 255;
	and.b16  	%rs15200, %rs16353, 255;
	mul.wide.u16 	%r36291, %rs15200, 256;
	or.b32  	%r36292, %r36291, %r36290;
	cvt.u32.u16 	%r36293, %rs16352;
	shl.b32 	%r36294, %r36293, 16;
	and.b32  	%r36295, %r36294, 16711680;
	or.b32  	%r36296, %r36292, %r36295;
	cvt.u32.u16 	%r36297, %rs16351;
	shl.b32 	%r36298, %r36297, 24;
	or.b32  	%r35760, %r36296, %r36298;
	cvt.u32.u16 	%r36299, %rs16350;
	and.b32  	%r36300, %r36299, 255;
	and.b16  	%rs15201, %rs16349, 255;
	mul.wide.u16 	%r36301, %rs15201, 256;
	or.b32  	%r36302, %r36301, %r36300;
	cvt.u32.u16 	%r36303, %rs16348;
	shl.b32 	%r36304, %r36303, 16;
	and.b32  	%r36305, %r36304, 16711680;
	or.b32  	%r36306, %r36302, %r36305;
	cvt.u32.u16 	%r36307, %rs16347;
	shl.b32 	%r36308, %r36307, 24;
	or.b32  	%r35765, %r36306, %r36308;
	cvt.u32.u16 	%r36309, %rs16346;
	and.b32  	%r36310, %r36309, 255;
	and.b16  	%rs15202, %rs16345, 255;
	mul.wide.u16 	%r36311, %rs15202, 256;
	or.b32  	%r36312, %r36311, %r36310;
	cvt.u32.u16 	%r36313, %rs16344;
	shl.b32 	%r36314, %r36313, 16;
	and.b32  	%r36315, %r36314, 16711680;
	or.b32  	%r36316, %r36312, %r36315;
	cvt.u32.u16 	%r36317, %rs16343;
	shl.b32 	%r36318, %r36317, 24;
	or.b32  	%r35770, %r36316, %r36318;
	cvt.u32.u16 	%r36319, %rs16342;
	and.b32  	%r36320, %r36319, 255;
	and.b16  	%rs15203, %rs16341, 255;
	mul.wide.u16 	%r36321, %rs15203, 256;
	or.b32  	%r36322, %r36321, %r36320;
	cvt.u32.u16 	%r36323, %rs16340;
	shl.b32 	%r36324, %r36323, 16;
	and.b32  	%r36325, %r36324, 16711680;
	or.b32  	%r36326, %r36322, %r36325;
	cvt.u32.u16 	%r36327, %rs16339;
	shl.b32 	%r36328, %r36327, 24;
	or.b32  	%r35775, %r36326, %r36328;
	cvt.u32.u16 	%r36329, %rs16338;
	and.b32  	%r36330, %r36329, 255;
	and.b16  	%rs15204, %rs16337, 255;
	mul.wide.u16 	%r36331, %rs15204, 256;
	or.b32  	%r36332, %r36331, %r36330;
	cvt.u32.u16 	%r36333, %rs16336;
	shl.b32 	%r36334, %r36333, 16;
	and.b32  	%r36335, %r36334, 16711680;
	or.b32  	%r36336, %r36332, %r36335;
	cvt.u32.u16 	%r36337, %rs16335;
	shl.b32 	%r36338, %r36337, 24;
	or.b32  	%r35780, %r36336, %r36338;
	cvt.u32.u16 	%r36339, %rs16334;
	and.b32  	%r36340, %r36339, 255;
	and.b16  	%rs15205, %rs16333, 255;
	mul.wide.u16 	%r36341, %rs15205, 256;
	or.b32  	%r36342, %r36341, %r36340;
	cvt.u32.u16 	%r36343, %rs16332;
	shl.b32 	%r36344, %r36343, 16;
	and.b32  	%r36345, %r36344, 16711680;
	or.b32  	%r36346, %r36342, %r36345;
	cvt.u32.u16 	%r36347, %rs16331;
	shl.b32 	%r36348, %r36347, 24;
	or.b32  	%r35785, %r36346, %r36348;
	cvt.u32.u16 	%r36349, %rs16330;
	and.b32  	%r36350, %r36349, 255;
	and.b16  	%rs15206, %rs16329, 255;
	mul.wide.u16 	%r36351, %rs15206, 256;
	or.b32  	%r36352, %r36351, %r36350;
	cvt.u32.u16 	%r36353, %rs16328;
	shl.b32 	%r36354, %r36353, 16;
	and.b32  	%r36355, %r36354, 16711680;
	or.b32  	%r36356, %r36352, %r36355;
	cvt.u32.u16 	%r36357, %rs16327;
	shl.b32 	%r36358, %r36357, 24;
	or.b32  	%r35790, %r36356, %r36358;
	cvt.u32.u16 	%r36359, %rs16326;
	and.b32  	%r36360, %r36359, 255;
	and.b16  	%rs15207, %rs16325, 255;
	mul.wide.u16 	%r36361, %rs15207, 256;
	or.b32  	%r36362, %r36361, %r36360;
	cvt.u32.u16 	%r36363, %rs16324;
	shl.b32 	%r36364, %r36363, 16;
	and.b32  	%r36365, %r36364, 16711680;
	or.b32  	%r36366, %r36362, %r36365;
	cvt.u32.u16 	%r36367, %rs16323;
	shl.b32 	%r36368, %r36367, 24;
	or.b32  	%r35795, %r36366, %r36368;
	cvt.u32.u16 	%r36369, %rs16322;
	and.b32  	%r36370, %r36369, 255;
	and.b16  	%rs15208, %rs16321, 255;
	mul.wide.u16 	%r36371, %rs15208, 256;
	or.b32  	%r36372, %r36371, %r36370;
	cvt.u32.u16 	%r36373, %rs16320;
	shl.b32 	%r36374, %r36373, 16;
	and.b32  	%r36375, %r36374, 16711680;
	or.b32  	%r36376, %r36372, %r36375;
	cvt.u32.u16 	%r36377, %rs16319;
	shl.b32 	%r36378, %r36377, 24;
	or.b32  	%r35800, %r36376, %r36378;
	cvt.u32.u16 	%r36379, %rs16318;
	and.b32  	%r36380, %r36379, 255;
	and.b16  	%rs15209, %rs16317, 255;
	mul.wide.u16 	%r36381, %rs15209, 256;
	or.b32  	%r36382, %r36381, %r36380;
	cvt.u32.u16 	%r36383, %rs16316;
	shl.b32 	%r36384, %r36383, 16;
	and.b32  	%r36385, %r36384, 16711680;
	or.b32  	%r36386, %r36382, %r36385;
	cvt.u32.u16 	%r36387, %rs16315;
	shl.b32 	%r36388, %r36387, 24;
	or.b32  	%r35805, %r36386, %r36388;
	cvt.u32.u16 	%r36389, %rs16314;
	and.b32  	%r36390, %r36389, 255;
	and.b16  	%rs15210, %rs16313, 255;
	mul.wide.u16 	%r36391, %rs15210, 256;
	or.b32  	%r36392, %r36391, %r36390;
	cvt.u32.u16 	%r36393, %rs16312;
	shl.b32 	%r36394, %r36393, 16;
	and.b32  	%r36395, %r36394, 16711680;
	or.b32  	%r36396, %r36392, %r36395;
	cvt.u32.u16 	%r36397, %rs16311;
	shl.b32 	%r36398, %r36397, 24;
	or.b32  	%r35810, %r36396, %r36398;
	cvt.u32.u16 	%r36399, %rs16310;
	and.b32  	%r36400, %r36399, 255;
	and.b16  	%rs15211, %rs16309, 255;
	mul.wide.u16 	%r36401, %rs15211, 256;
	or.b32  	%r36402, %r36401, %r36400;
	cvt.u32.u16 	%r36403, %rs16308;
	shl.b32 	%r36404, %r36403, 16;
	and.b32  	%r36405, %r36404, 16711680;
	or.b32  	%r36406, %r36402, %r36405;
	cvt.u32.u16 	%r36407, %rs16307;
	shl.b32 	%r36408, %r36407, 24;
	or.b32  	%r35815, %r36406, %r36408;
	cvt.u32.u16 	%r36409, %rs16306;
	and.b32  	%r36410, %r36409, 255;
	and.b16  	%rs15212, %rs16305, 255;
	mul.wide.u16 	%r36411, %rs15212, 256;
	or.b32  	%r36412, %r36411, %r36410;
	cvt.u32.u16 	%r36413, %rs16304;
	shl.b32 	%r36414, %r36413, 16;
	and.b32  	%r36415, %r36414, 16711680;
	or.b32  	%r36416, %r36412, %r36415;
	cvt.u32.u16 	%r36417, %rs16303;
	shl.b32 	%r36418, %r36417, 24;
	or.b32  	%r35820, %r36416, %r36418;
	cvt.u32.u16 	%r36419, %rs16302;
	and.b32  	%r36420, %r36419, 255;
	and.b16  	%rs15213, %rs16301, 255;
	mul.wide.u16 	%r36421, %rs15213, 256;
	or.b32  	%r36422, %r36421, %r36420;
	cvt.u32.u16 	%r36423, %rs16300;
	shl.b32 	%r36424, %r36423, 16;
	and.b32  	%r36425, %r36424, 16711680;
	or.b32  	%r36426, %r36422, %r36425;
	cvt.u32.u16 	%r36427, %rs16299;
	shl.b32 	%r36428, %r36427, 24;
	or.b32  	%r35825, %r36426, %r36428;
	cvt.u32.u16 	%r36429, %rs16298;
	and.b32  	%r36430, %r36429, 255;
	and.b16  	%rs15214, %rs16297, 255;
	mul.wide.u16 	%r36431, %rs15214, 256;
	or.b32  	%r36432, %r36431, %r36430;
	cvt.u32.u16 	%r36433, %rs16296;
	shl.b32 	%r36434, %r36433, 16;
	and.b32  	%r36435, %r36434, 16711680;
	or.b32  	%r36436, %r36432, %r36435;
	cvt.u32.u16 	%r36437, %rs16295;
	shl.b32 	%r36438, %r36437, 24;
	or.b32  	%r35830, %r36436, %r36438;
	cvt.u32.u16 	%r36439, %rs16294;
	and.b32  	%r36440, %r36439, 255;
	and.b16  	%rs15215, %rs16293, 255;
	mul.wide.u16 	%r36441, %rs15215, 256;
	or.b32  	%r36442, %r36441, %r36440;
	cvt.u32.u16 	%r36443, %rs16292;
	shl.b32 	%r36444, %r36443, 16;
	and.b32  	%r36445, %r36444, 16711680;
	or.b32  	%r36446, %r36442, %r36445;
	cvt.u32.u16 	%r36447, %rs16291;
	shl.b32 	%r36448, %r36447, 24;
	or.b32  	%r35835, %r36446, %r36448;
	cvt.u32.u16 	%r36449, %rs16290;
	and.b32  	%r36450, %r36449, 255;
	and.b16  	%rs15216, %rs16289, 255;
	mul.wide.u16 	%r36451, %rs15216, 256;
	or.b32  	%r36452, %r36451, %r36450;
	cvt.u32.u16 	%r36453, %rs16288;
	shl.b32 	%r36454, %r36453, 16;
	and.b32  	%r36455, %r36454, 16711680;
	or.b32  	%r36456, %r36452, %r36455;
	cvt.u32.u16 	%r36457, %rs16287;
	shl.b32 	%r36458, %r36457, 24;
	or.b32  	%r35840, %r36456, %r36458;
	cvt.u32.u16 	%r36459, %rs16286;
	and.b32  	%r36460, %r36459, 255;
	and.b16  	%rs15217, %rs16285, 255;
	mul.wide.u16 	%r36461, %rs15217, 256;
	or.b32  	%r36462, %r36461, %r36460;
	cvt.u32.u16 	%r36463, %rs16284;
	shl.b32 	%r36464, %r36463, 16;
	and.b32  	%r36465, %r36464, 16711680;
	or.b32  	%r36466, %r36462, %r36465;
	cvt.u32.u16 	%r36467, %rs16283;
	shl.b32 	%r36468, %r36467, 24;
	or.b32  	%r35845, %r36466, %r36468;
	cvt.u32.u16 	%r36469, %rs16282;
	and.b32  	%r36470, %r36469, 255;
	and.b16  	%rs15218, %rs16281, 255;
	mul.wide.u16 	%r36471, %rs15218, 256;
	or.b32  	%r36472, %r36471, %r36470;
	cvt.u32.u16 	%r36473, %rs16280;
	shl.b32 	%r36474, %r36473, 16;
	and.b32  	%r36475, %r36474, 16711680;
	or.b32  	%r36476, %r36472, %r36475;
	cvt.u32.u16 	%r36477, %rs16279;
	shl.b32 	%r36478, %r36477, 24;
	or.b32  	%r35850, %r36476, %r36478;
	cvt.u32.u16 	%r36479, %rs16278;
	and.b32  	%r36480, %r36479, 255;
	and.b16  	%rs15219, %rs16277, 255;
	mul.wide.u16 	%r36481, %rs15219, 256;
	or.b32  	%r36482, %r36481, %r36480;
	cvt.u32.u16 	%r36483, %rs16276;
	shl.b32 	%r36484, %r36483, 16;
	and.b32  	%r36485, %r36484, 16711680;
	or.b32  	%r36486, %r36482, %r36485;
	cvt.u32.u16 	%r36487, %rs16275;
	shl.b32 	%r36488, %r36487, 24;
	or.b32  	%r35855, %r36486, %r36488;
	cvt.u32.u16 	%r36489, %rs16274;
	and.b32  	%r36490, %r36489, 255;
	and.b16  	%rs15220, %rs16273, 255;
	mul.wide.u16 	%r36491, %rs15220, 256;
	or.b32  	%r36492, %r36491, %r36490;
	cvt.u32.u16 	%r36493, %rs16272;
	shl.b32 	%r36494, %r36493, 16;
	and.b32  	%r36495, %r36494, 16711680;
	or.b32  	%r36496, %r36492, %r36495;
	cvt.u32.u16 	%r36497, %rs16271;
	shl.b32 	%r36498, %r36497, 24;
	or.b32  	%r35860, %r36496, %r36498;
	cvt.u32.u16 	%r36499, %rs16270;
	and.b32  	%r36500, %r36499, 255;
	and.b16  	%rs15221, %rs16269, 255;
	mul.wide.u16 	%r36501, %rs15221, 256;
	or.b32  	%r36502, %r36501, %r36500;
	cvt.u32.u16 	%r36503, %rs16268;
	shl.b32 	%r36504, %r36503, 16;
	and.b32  	%r36505, %r36504, 16711680;
	or.b32  	%r36506, %r36502, %r36505;
	cvt.u32.u16 	%r36507, %rs16267;
	shl.b32 	%r36508, %r36507, 24;
	or.b32  	%r35865, %r36506, %r36508;
	mov.b32 	%r35866, 16;
	mov.b32 	%r35867, 31;
	mov.b32 	%r35868, -1;
	// begin inline asm
	shfl.sync.down.b32 %r35529, %r39559, %r35866, %r35867, %r35868;
	// end inline asm
	// begin inline asm
	shfl.sync.down.b32 %r35534, %r35535, %r35866, %r35867, %r35868;
	// end inline asm
	mov.b64 	%rd288, %fd102;
	mov.b64 	{%r35540, %r35545}, %rd288;
	// begin inline asm
	shfl.sync.down.b32 %r35539, %r35540, %r35866, %r35867, %r35868;
	// end inline asm
	// begin inline asm
	shfl.sync.down.b32 %r35544, %r35545, %r35866, %r35867, %r35868;
	// end inline asm
	// begin inline asm
	shfl.sync.down.b32 %r35549, %r35550, %r35866, %r35867, %r35868;
	// end inline asm
	// begin inline asm
	shfl.sync.down.b32 %r35554, %r35555, %r35866, %r35867, %r35868;
	// end inline asm
	// begin inline asm
	shfl.sync.down.b32 %r35559, %r35560, %r35866, %r35867, %r35868;
	// end inline asm
	// begin inline asm
	shfl.sync.down.b32 %r35564, %r35565, %r35866, %r35867, %r35868;
	// end inline asm
	// begin inline asm
	shfl.sync.down.b32 %r35569, %r35570, %r35866, %r35867, %r35868;
	// end inline asm
	// begin inline asm
	shfl.sync.down.b32 %r35574, %r35575, %r35866, %r35867, %r35868;
	// end inline asm
	// begin inline asm
	shfl.sync.down.b32 %r35579, %r35580, %r35866, %r35867, %r35868;
	// end inline asm
	// begin inline asm
	shfl.sync.down.b32 %r35584, %r35585, %r35866, %r35867, %r35868;
	// end inline asm
	// begin inline asm
	shfl.sync.down.b32 %r35589, %r35590, %r35866, %r35867, %r35868;
	// end inline asm
	// begin inline asm
	shfl.sync.down.b32 %r35594, %r35595, %r35866, %r35867, %r35868;
	// end inline asm
	// begin inline asm
	shfl.sync.down.b32 %r35599, %r35600, %r35866, %r35867, %r35868;
	// end inline asm
	// begin inline asm
	shfl.sync.down.b32 %r35604, %r35605, %r35866, %r35867, %r35868;
	// end inline asm
	// begin inline asm
	shfl.sync.down.b32 %r35609, %r35610, %r35866, %r35867, %r35868;
	// end inline asm
	// begin inline asm
	shfl.sync.down.b32 %r35614, %r35615, %r35866, %r35867, %r35868;
	// end inline asm
	// begin inline asm
	shfl.sync.down.b32 %r35619, %r35620, %r35866, %r35867, %r35868;
	// end inline asm
	// begin inline asm
	shfl.sync.down.b32 %r35624, %r35625, %r35866, %r35867, %r35868;
	// end inline asm
	// begin inline asm
	shfl.sync.down.b32 %r35629, %r35630, %r35866, %r35867, %r35868;
	// end inline asm
	// begin inline asm
	shfl.sync.down.b32 %r35634, %r35635, %r35866, %r35867, %r35868;
	// end inline asm
	// begin inline asm
	shfl.sync.down.b32 %r35639, %r35640, %r35866, %r35867, %r35868;
	// end inline asm
	// begin inline asm
	shfl.sync.down.b32 %r35644, %r35645, %r35866, %r35867, %r35868;
	// end inline asm
	// begin inline asm
	shfl.sync.down.b32 %r35649, %r35650, %r35866, %r35867, %r35868;
	// end inline asm
	// begin inline asm
	shfl.sync.down.b32 %r35654, %r35655, %r35866, %r35867, %r35868;
	// end inline asm
	// begin inline asm
	shfl.sync.down.b32 %r35659, %r35660, %r35866, %r35867, %r35868;
	// end inline asm
	// begin inline asm
	shfl.sync.down.b32 %r35664, %r35665, %r35866, %r35867, %r35868;
	// end inline asm
	// begin inline asm
	shfl.sync.down.b32 %r35669, %r35670, %r35866, %r35867, %r35868;
	// end inline asm
	// begin inline asm
	shfl.sync.down.b32 %r35674, %r35675, %r35866, %r35867, %r35868;
	// end inline asm
	// begin inline asm
	shfl.sync.down.b32 %r35679, %r35680, %r35866, %r35867, %r35868;
	// end inline asm
	// begin inline asm
	shfl.sync.down.b32 %r35684, %r35685, %r35866, %r35867, %r35868;
	// end inline asm
	// begin inline asm
	shfl.sync.down.b32 %r35689, %r35690, %r35866, %r35867, %r35868;
	// end inline asm
	// begin inline asm
	shfl.sync.down.b32 %r35694, %r35695, %r35866, %r35867, %r35868;
	// end inline asm
	// begin inline asm
	shfl.sync.down.b32 %r35699, %r35700, %r35866, %r35867, %r35868;
	// end inline asm
	// begin inline asm
	shfl.sync.down.b32 %r35704, %r35705, %r35866, %r35867, %r35868;
	// end inline asm
	// begin inline asm
	shfl.sync.down.b32 %r35709, %r35710, %r35866, %r35867, %r35868;
	// end inline asm
	// begin inline asm
	shfl.sync.down.b32 %r35714, %r35715, %r35866, %r35867, %r35868;
	// end inline asm
	// begin inline asm
	shfl.sync.down.b32 %r35719, %r35720, %r35866, %r35867, %r35868;
	// end inline asm
	// begin inline asm
	shfl.sync.down.b32 %r35724, %r35725, %r35866, %r35867, %r35868;
	// end inline asm
	// begin inline asm
	shfl.sync.down.b32 %r35729, %r35730, %r35866, %r35867, %r35868;
	// end inline asm
	// begin inline asm
	shfl.sync.down.b32 %r35734, %r35735, %r35866, %r35867, %r35868;
	// end inline asm
	// begin inline asm
	shfl.sync.down.b32 %r35739, %r35740, %r35866, %r35867, %r35868;
	// end inline asm
	// begin inline asm
	shfl.sync.down.b32 %r35744, %r35745, %r35866, %r35867, %r35868;
	// end inline asm
	// begin inline asm
	shfl.sync.down.b32 %r35749, %r35750, %r35866, %r35867, %r35868;
	// end inline asm
	// begin inline asm
	shfl.sync.down.b32 %r35754, %r35755, %r35866, %r35867, %r35868;
	// end inline asm
	// begin inline asm
	shfl.sync.down.b32 %r35759, %r35760, %r35866, %r35867, %r35868;
	// end inline asm
	// begin inline asm
	shfl.sync.down.b32 %r35764, %r35765, %r35866, %r35867, %r35868;
	// end inline asm
	// begin inline asm
	shfl.sync.down.b32 %r35769, %r35770, %r35866, %r35867, %r35868;
	// end inline asm
	// begin inline asm
	shfl.sync.down.b32 %r35774, %r35775, %r35866, %r35867, %r35868;
	// end inline asm
	// begin inline asm
	shfl.sync.down.b32 %r35779, %r35780, %r35866, %r35867, %r35868;
	// end inline asm
	// begin inline asm
	shfl.sync.down.b32 %r35784, %r35785, %r35866, %r35867, %r35868;
	// end inline asm
	// begin inline asm
	shfl.sync.down.b32 %r35789, %r35790, %r35866, %r35867, %r35868;
	// end inline asm
	// begin inline asm
	shfl.sync.down.b32 %r35794, %r35795, %r35866, %r35867, %r35868;
	// end inline asm
	// begin inline asm
	shfl.sync.down.b32 %r35799, %r35800, %r35866, %r35867, %r35868;
	// end inline asm
	// begin inline asm
	shfl.sync.down.b32 %r35804, %r35805, %r35866, %r35867, %r35868;
	// end inline asm
	// begin inline asm
	shfl.sync.down.b32 %r35809, %r35810, %r35866, %r35867, %r35868;
	// end inline asm
	// begin inline asm
	shfl.sync.down.b32 %r35814, %r35815, %r35866, %r35867, %r35868;
	// end inline asm
	// begin inline asm
	shfl.sync.down.b32 %r35819, %r35820, %r35866, %r35867, %r35868;
	// end inline asm
	// begin inline asm
	shfl.sync.down.b32 %r35824, %r35825, %r35866, %r35867, %r35868;
	// end inline asm
	// begin inline asm
	shfl.sync.down.b32 %r35829, %r35830, %r35866, %r35867, %r35868;
	// end inline asm
	// begin inline asm
	shfl.sync.down.b32 %r35834, %r35835, %r35866, %r35867, %r35868;
	// end inline asm
	// begin inline asm
	shfl.sync.down.b32 %r35839, %r35840, %r35866, %r35867, %r35868;
	// end inline asm
	// begin inline asm
	shfl.sync.down.b32 %r35844, %r35845, %r35866, %r35867, %r35868;
	// end inline asm
	// begin inline asm
	shfl.sync.down.b32 %r35849, %r35850, %r35866, %r35867, %r35868;
	// end inline asm
	// begin inline asm
	shfl.sync.down.b32 %r35854, %r35855, %r35866, %r35867, %r35868;
	// end inline asm
	// begin inline asm
	shfl.sync.down.b32 %r35859, %r35860, %r35866, %r35867, %r35868;
	// end inline asm
	// begin inline asm
	shfl.sync.down.b32 %r35864, %r35865, %r35866, %r35867, %r35868;
	// end inline asm
	setp.gt.s32 	%p121, %r28528, 15;
	@%p121 bra 	$L__BB5_47;
	cvt.u16.u32 	%rs17037, %r35549;
	mov.b64 	%rd289, {%r35539, %r35544};
	mov.b64 	%fd19, %rd289;
	st.local.u32 	[%rd2], %r35529;
	st.local.v2.u32 	[%rd2+8], {%r35539, %r35544};
	st.local.v2.b32 	[%rd2+16], {%r35549, %r35554};
	st.local.v2.b32 	[%rd2+24], {%r35559, %r35564};
	st.local.v2.b32 	[%rd2+32], {%r35569, %r35574};
	st.local.v2.b32 	[%rd2+40], {%r35579, %r35584};
	st.local.v2.b32 	[%rd2+48], {%r35589, %r35594};
	st.local.v2.b32 	[%rd2+56], {%r35599, %r35604};
	st.local.v2.b32 	[%rd2+64], {%r35609, %r35614};
	st.local.v2.b32 	[%rd2+72], {%r35619, %r35624};
	st.local.v2.b32 	[%rd2+80], {%r35629, %r35634};
	st.local.v2.b32 	[%rd2+88], {%r35639, %r35644};
	st.local.v2.b32 	[%rd2+96], {%r35649, %r35654};
	st.local.v2.b32 	[%rd2+104], {%r35659, %r35664};
	st.local.v2.b32 	[%rd2+112], {%r35669, %r35674};
	st.local.v2.b32 	[%rd2+120], {%r35679, %r35684};
	st.local.v2.b32 	[%rd2+128], {%r35689, %r35694};
	st.local.v2.b32 	[%rd2+136], {%r35699, %r35704};
	st.local.v2.b32 	[%rd2+144], {%r35709, %r35714};
	st.local.v2.b32 	[%rd2+152], {%r35719, %r35724};
	st.local.v2.b32 	[%rd2+160], {%r35729, %r35734};
	st.local.v2.b32 	[%rd2+168], {%r35739, %r35744};
	st.local.v2.b32 	[%rd2+176], {%r35749, %r35754};
	st.local.v2.b32 	[%rd2+184], {%r35759, %r35764};
	st.local.v2.b32 	[%rd2+192], {%r35769, %r35774};
	st.local.v2.b32 	[%rd2+200], {%r35779, %r35784};
	st.local.v2.b32 	[%rd2+208], {%r35789, %r35794};
	st.local.v2.b32 	[%rd2+216], {%r35799, %r35804};
	st.local.v2.b32 	[%rd2+224], {%r35809, %r35814};
	st.local.v2.b32 	[%rd2+232], {%r35819, %r35824};
	st.local.v2.b32 	[%rd2+240], {%r35829, %r35834};
	st.local.v2.b32 	[%rd2+248], {%r35839, %r35844};
	st.local.v2.b32 	[%rd2+256], {%r35849, %r35854};
	st.local.v2.b32 	[%rd2+264], {%r35859, %r35864};
	st.local.u32 	[%rd1], %r39559;
	st.local.f64 	[%rd1+8], %fd102;
	cvt.u32.u16 	%r36510, %rs16515;
	cvt.u32.u16 	%r36511, %rs16516;
	prmt.b32 	%r36512, %r36511, %r36510, 0x3340U;
	cvt.u32.u16 	%r36513, %rs16517;
	cvt.u32.u16 	%r36514, %rs16518;
	prmt.b32 	%r36515, %r36514, %r36513, 0x3340U;
	prmt.b32 	%r36516, %r36515, %r36512, 0x5410U;
	cvt.u32.u16 	%r36517, %rs16519;
	cvt.u32.u16 	%r36518, %rs16520;
	prmt.b32 	%r36519, %r36518, %r36517, 0x3340U;
	cvt.u32.u16 	%r36520, %rs16521;
	cvt.u32.u16 	%r36521, %rs16522;
	prmt.b32 	%r36522, %r36521, %r36520, 0x3340U;
	prmt.b32 	%r36523, %r36522, %r36519, 0x5410U;
	st.local.v2.b32 	[%rd1+16], {%r36523, %r36516};
	cvt.u32.u16 	%r36524, %rs16507;
	cvt.u32.u16 	%r36525, %rs16508;
	prmt.b32 	%r36526, %r36525, %r36524, 0x3340U;
	cvt.u32.u16 	%r36527, %rs16509;
	cvt.u32.u16 	%r36528, %rs16510;
	prmt.b32 	%r36529, %r36528, %r36527, 0x3340U;
	prmt.b32 	%r36530, %r36529, %r36526, 0x5410U;
	cvt.u32.u16 	%r36531, %rs16511;
	cvt.u32.u16 	%r36532, %rs16512;
	prmt.b32 	%r36533, %r36532, %r36531, 0x3340U;
	cvt.u32.u16 	%r36534, %rs16513;
	cvt.u32.u16 	%r36535, %rs16514;
	prmt.b32 	%r36536, %r36535, %r36534, 0x3340U;
	prmt.b32 	%r36537, %r36536, %r36533, 0x5410U;
	st.local.v2.b32 	[%rd1+24], {%r36537, %r36530};
	cvt.u32.u16 	%r36538, %rs16499;
	cvt.u32.u16 	%r36539, %rs16500;
	prmt.b32 	%r36540, %r36539, %r36538, 0x3340U;
	cvt.u32.u16 	%r36541, %rs16501;
	cvt.u32.u16 	%r36542, %rs16502;
	prmt.b32 	%r36543, %r36542, %r36541, 0x3340U;
	prmt.b32 	%r36544, %r36543, %r36540, 0x5410U;
	cvt.u32.u16 	%r36545, %rs16503;
	cvt.u32.u16 	%r36546, %rs16504;
	prmt.b32 	%r36547, %r36546, %r36545, 0x3340U;
	cvt.u32.u16 	%r36548, %rs16505;
	cvt.u32.u16 	%r36549, %rs16506;
	prmt.b32 	%r36550, %r36549, %r36548, 0x3340U;
	prmt.b32 	%r36551, %r36550, %r36547, 0x5410U;
	st.local.v2.b32 	[%rd1+32], {%r36551, %r36544};
	cvt.u32.u16 	%r36552, %rs16491;
	cvt.u32.u16 	%r36553, %rs16492;
	prmt.b32 	%r36554, %r36553, %r36552, 0x3340U;
	cvt.u32.u16 	%r36555, %rs16493;
	cvt.u32.u16 	%r36556, %rs16494;
	prmt.b32 	%r36557, %r36556, %r36555, 0x3340U;
	prmt.b32 	%r36558, %r36557, %r36554, 0x5410U;
	cvt.u32.u16 	%r36559, %rs16495;
	cvt.u32.u16 	%r36560, %rs16496;
	prmt.b32 	%r36561, %r36560, %r36559, 0x3340U;
	cvt.u32.u16 	%r36562, %rs16497;
	cvt.u32.u16 	%r36563, %rs16498;
	prmt.b32 	%r36564, %r36563, %r36562, 0x3340U;
	prmt.b32 	%r36565, %r36564, %r36561, 0x5410U;
	st.local.v2.b32 	[%rd1+40], {%r36565, %r36558};
	cvt.u32.u16 	%r36566, %rs16483;
	cvt.u32.u16 	%r36567, %rs16484;
	prmt.b32 	%r36568, %r36567, %r36566, 0x3340U;
	cvt.u32.u16 	%r36569, %rs16485;
	cvt.u32.u16 	%r36570, %rs16486;
	prmt.b32 	%r36571, %r36570, %r36569, 0x3340U;
	prmt.b32 	%r36572, %r36571, %r36568, 0x5410U;
	cvt.u32.u16 	%r36573, %rs16487;
	cvt.u32.u16 	%r36574, %rs16488;
	prmt.b32 	%r36575, %r36574, %r36573, 0x3340U;
	cvt.u32.u16 	%r36576, %rs16489;
	cvt.u32.u16 	%r36577, %rs16490;
	prmt.b32 	%r36578, %r36577, %r36576, 0x3340U;
	prmt.b32 	%r36579, %r36578, %r36575, 0x5410U;
	st.local.v2.b32 	[%rd1+48], {%r36579, %r36572};
	cvt.u32.u16 	%r36580, %rs16475;
	cvt.u32.u16 	%r36581, %rs16476;
	prmt.b32 	%r36582, %r36581, %r36580, 0x3340U;
	cvt.u32.u16 	%r36583, %rs16477;
	cvt.u32.u16 	%r36584, %rs16478;
	prmt.b32 	%r36585, %r36584, %r36583, 0x3340U;
	prmt.b32 	%r36586, %r36585, %r36582, 0x5410U;
	cvt.u32.u16 	%r36587, %rs16479;
	cvt.u32.u16 	%r36588, %rs16480;
	prmt.b32 	%r36589, %r36588, %r36587, 0x3340U;
	cvt.u32.u16 	%r36590, %rs16481;
	cvt.u32.u16 	%r36591, %rs16482;
	prmt.b32 	%r36592, %r36591, %r36590, 0x3340U;
	prmt.b32 	%r36593, %r36592, %r36589, 0x5410U;
	st.local.v2.b32 	[%rd1+56], {%r36593, %r36586};
	cvt.u32.u16 	%r36594, %rs16467;
	cvt.u32.u16 	%r36595, %rs16468;
	prmt.b32 	%r36596, %r36595, %r36594, 0x3340U;
	cvt.u32.u16 	%r36597, %rs16469;
	cvt.u32.u16 	%r36598, %rs16470;
	prmt.b32 	%r36599, %r36598, %r36597, 0x3340U;
	prmt.b32 	%r36600, %r36599, %r36596, 0x5410U;
	cvt.u32.u16 	%r36601, %rs16471;
	cvt.u32.u16 	%r36602, %rs16472;
	prmt.b32 	%r36603, %r36602, %r36601, 0x3340U;
	cvt.u32.u16 	%r36604, %rs16473;
	cvt.u32.u16 	%r36605, %rs16474;
	prmt.b32 	%r36606, %r36605, %r36604, 0x3340U;
	prmt.b32 	%r36607, %r36606, %r36603, 0x5410U;
	st.local.v2.b32 	[%rd1+64], {%r36607, %r36600};
	cvt.u32.u16 	%r36608, %rs16459;
	cvt.u32.u16 	%r36609, %rs16460;
	prmt.b32 	%r36610, %r36609, %r36608, 0x3340U;
	cvt.u32.u16 	%r36611, %rs16461;
	cvt.u32.u16 	%r36612, %rs16462;
	prmt.b32 	%r36613, %r36612, %r36611, 0x3340U;
	prmt.b32 	%r36614, %r36613, %r36610, 0x5410U;
	cvt.u32.u16 	%r36615, %rs16463;
	cvt.u32.u16 	%r36616, %rs16464;
	prmt.b32 	%r36617, %r36616, %r36615, 0x3340U;
	cvt.u32.u16 	%r36618, %rs16465;
	cvt.u32.u16 	%r36619, %rs16466;
	prmt.b32 	%r36620, %r36619, %r36618, 0x3340U;
	prmt.b32 	%r36621, %r36620, %r36617, 0x5410U;
	st.local.v2.b32 	[%rd1+72], {%r36621, %r36614};
	cvt.u32.u16 	%r36622, %rs16451;
	cvt.u32.u16 	%r36623, %rs16452;
	prmt.b32 	%r36624, %r36623, %r36622, 0x3340U;
	cvt.u32.u16 	%r36625, %rs16453;
	cvt.u32.u16 	%r36626, %rs16454;
	prmt.b32 	%r36627, %r36626, %r36625, 0x3340U;
	prmt.b32 	%r36628, %r36627, %r36624, 0x5410U;
	cvt.u32.u16 	%r36629, %rs16455;
	cvt.u32.u16 	%r36630, %rs16456;
	prmt.b32 	%r36631, %r36630, %r36629, 0x3340U;
	cvt.u32.u16 	%r36632, %rs16457;
	cvt.u32.u16 	%r36633, %rs16458;
	prmt.b32 	%r36634, %r36633, %r36632, 0x3340U;
	prmt.b32 	%r36635, %r36634, %r36631, 0x5410U;
	st.local.v2.b32 	[%rd1+80], {%r36635, %r36628};
	cvt.u32.u16 	%r36636, %rs16443;
	cvt.u32.u16 	%r36637, %rs16444;
	prmt.b32 	%r36638, %r36637, %r36636, 0x3340U;
	cvt.u32.u16 	%r36639, %rs16445;
	cvt.u32.u16 	%r36640, %rs16446;
	prmt.b32 	%r36641, %r36640, %r36639, 0x3340U;
	prmt.b32 	%r36642, %r36641, %r36638, 0x5410U;
	cvt.u32.u16 	%r36643, %rs16447;
	cvt.u32.u16 	%r36644, %rs16448;
	prmt.b32 	%r36645, %r36644, %r36643, 0x3340U;
	cvt.u32.u16 	%r36646, %rs16449;
	cvt.u32.u16 	%r36647, %rs16450;
	prmt.b32 	%r36648, %r36647, %r36646, 0x3340U;
	prmt.b32 	%r36649, %r36648, %r36645, 0x5410U;
	st.local.v2.b32 	[%rd1+88], {%r36649, %r36642};
	cvt.u32.u16 	%r36650, %rs16435;
	cvt.u32.u16 	%r36651, %rs16436;
	prmt.b32 	%r36652, %r36651, %r36650, 0x3340U;
	cvt.u32.u16 	%r36653, %rs16437;
	cvt.u32.u16 	%r36654, %rs16438;
	prmt.b32 	%r36655, %r36654, %r36653, 0x3340U;
	prmt.b32 	%r36656, %r36655, %r36652, 0x5410U;
	cvt.u32.u16 	%r36657, %rs16439;
	cvt.u32.u16 	%r36658, %rs16440;
	prmt.b32 	%r36659, %r36658, %r36657, 0x3340U;
	cvt.u32.u16 	%r36660, %rs16441;
	cvt.u32.u16 	%r36661, %rs16442;
	prmt.b32 	%r36662, %r36661, %r36660, 0x3340U;
	prmt.b32 	%r36663, %r36662, %r36659, 0x5410U;
	st.local.v2.b32 	[%rd1+96], {%r36663, %r36656};
	cvt.u32.u16 	%r36664, %rs16427;
	cvt.u32.u16 	%r36665, %rs16428;
	prmt.b32 	%r36666, %r36665, %r36664, 0x3340U;
	cvt.u32.u16 	%r36667, %rs16429;
	cvt.u32.u16 	%r36668, %rs16430;
	prmt.b32 	%r36669, %r36668, %r36667, 0x3340U;
	prmt.b32 	%r36670, %r36669, %r36666, 0x5410U;
	cvt.u32.u16 	%r36671, %rs16431;
	cvt.u32.u16 	%r36672, %rs16432;
	prmt.b32 	%r36673, %r36672, %r36671, 0x3340U;
	cvt.u32.u16 	%r36674, %rs16433;
	cvt.u32.u16 	%r36675, %rs16434;
	prmt.b32 	%r36676, %r36675, %r36674, 0x3340U;
	prmt.b32 	%r36677, %r36676, %r36673, 0x5410U;
	st.local.v2.b32 	[%rd1+104], {%r36677, %r36670};
	cvt.u32.u16 	%r36678, %rs16419;
	cvt.u32.u16 	%r36679, %rs16420;
	prmt.b32 	%r36680, %r36679, %r36678, 0x3340U;
	cvt.u32.u16 	%r36681, %rs16421;
	cvt.u32.u16 	%r36682, %rs16422;
	prmt.b32 	%r36683, %r36682, %r36681, 0x3340U;
	prmt.b32 	%r36684, %r36683, %r36680, 0x5410U;
	cvt.u32.u16 	%r36685, %rs16423;
	cvt.u32.u16 	%r36686, %rs16424;
	prmt.b32 	%r36687, %r36686, %r36685, 0x3340U;
	cvt.u32.u16 	%r36688, %rs16425;
	cvt.u32.u16 	%r36689, %rs16426;
	prmt.b32 	%r36690, %r36689, %r36688, 0x3340U;
	prmt.b32 	%r36691, %r36690, %r36687, 0x5410U;
	st.local.v2.b32 	[%rd1+112], {%r36691, %r36684};
	cvt.u32.u16 	%r36692, %rs16411;
	cvt.u32.u16 	%r36693, %rs16412;
	prmt.b32 	%r36694, %r36693, %r36692, 0x3340U;
	cvt.u32.u16 	%r36695, %rs16413;
	cvt.u32.u16 	%r36696, %rs16414;
	prmt.b32 	%r36697, %r36696, %r36695, 0x3340U;
	prmt.b32 	%r36698, %r36697, %r36694, 0x5410U;
	cvt.u32.u16 	%r36699, %rs16415;
	cvt.u32.u16 	%r36700, %rs16416;
	prmt.b32 	%r36701, %r36700, %r36699, 0x3340U;
	cvt.u32.u16 	%r36702, %rs16417;
	cvt.u32.u16 	%r36703, %rs16418;
	prmt.b32 	%r36704, %r36703, %r36702, 0x3340U;
	prmt.b32 	%r36705, %r36704, %r36701, 0x5410U;
	st.local.v2.b32 	[%rd1+120], {%r36705, %r36698};
	cvt.u32.u16 	%r36706, %rs16403;
	cvt.u32.u16 	%r36707, %rs16404;
	prmt.b32 	%r36708, %r36707, %r36706, 0x3340U;
	cvt.u32.u16 	%r36709, %rs16405;
	cvt.u32.u16 	%r36710, %rs16406;
	prmt.b32 	%r36711, %r36710, %r36709, 0x3340U;
	prmt.b32 	%r36712, %r36711, %r36708, 0x5410U;
	cvt.u32.u16 	%r36713, %rs16407;
	cvt.u32.u16 	%r36714, %rs16408;
	prmt.b32 	%r36715, %r36714, %r36713, 0x3340U;
	cvt.u32.u16 	%r36716, %rs16409;
	cvt.u32.u16 	%r36717, %rs16410;
	prmt.b32 	%r36718, %r36717, %r36716, 0x3340U;
	prmt.b32 	%r36719, %r36718, %r36715, 0x5410U;
	st.local.v2.b32 	[%rd1+128], {%r36719, %r36712};
	cvt.u32.u16 	%r36720, %rs16395;
	cvt.u32.u16 	%r36721, %rs16396;
	prmt.b32 	%r36722, %r36721, %r36720, 0x3340U;
	cvt.u32.u16 	%r36723, %rs16397;
	cvt.u32.u16 	%r36724, %rs16398;
	prmt.b32 	%r36725, %r36724, %r36723, 0x3340U;
	prmt.b32 	%r36726, %r36725, %r36722, 0x5410U;
	cvt.u32.u16 	%r36727, %rs16399;
	cvt.u32.u16 	%r36728, %rs16400;
	prmt.b32 	%r36729, %r36728, %r36727, 0x3340U;
	cvt.u32.u16 	%r36730, %rs16401;
	cvt.u32.u16 	%r36731, %rs16402;
	prmt.b32 	%r36732, %r36731, %r36730, 0x3340U;
	prmt.b32 	%r36733, %r36732, %r36729, 0x5410U;
	st.local.v2.b32 	[%rd1+136], {%r36733, %r36726};
	cvt.u32.u16 	%r36734, %rs16387;
	cvt.u32.u16 	%r36735, %rs16388;
	prmt.b32 	%r36736, %r36735, %r36734, 0x3340U;
	cvt.u32.u16 	%r36737, %rs16389;
	cvt.u32.u16 	%r36738, %rs16390;
	prmt.b32 	%r36739, %r36738, %r36737, 0x3340U;
	prmt.b32 	%r36740, %r36739, %r36736, 0x5410U;
	cvt.u32.u16 	%r36741, %rs16391;
	cvt.u32.u16 	%r36742, %rs16392;
	prmt.b32 	%r36743, %r36742, %r36741, 0x3340U;
	cvt.u32.u16 	%r36744, %rs16393;
	cvt.u32.u16 	%r36745, %rs16394;
	prmt.b32 	%r36746, %r36745, %r36744, 0x3340U;
	prmt.b32 	%r36747, %r36746, %r36743, 0x5410U;
	st.local.v2.b32 	[%rd1+144], {%r36747, %r36740};
	cvt.u32.u16 	%r36748, %rs16379;
	cvt.u32.u16 	%r36749, %rs16380;
	prmt.b32 	%r36750, %r36749, %r36748, 0x3340U;
	cvt.u32.u16 	%r36751, %rs16381;
	cvt.u32.u16 	%r36752, %rs16382;
	prmt.b32 	%r36753, %r36752, %r36751, 0x3340U;
	prmt.b32 	%r36754, %r36753, %r36750, 0x5410U;
	cvt.u32.u16 	%r36755, %rs16383;
	cvt.u32.u16 	%r36756, %rs16384;
	prmt.b32 	%r36757, %r36756, %r36755, 0x3340U;
	cvt.u32.u16 	%r36758, %rs16385;
	cvt.u32.u16 	%r36759, %rs16386;
	prmt.b32 	%r36760, %r36759, %r36758, 0x3340U;
	prmt.b32 	%r36761, %r36760, %r36757, 0x5410U;
	st.local.v2.b32 	[%rd1+152], {%r36761, %r36754};
	cvt.u32.u16 	%r36762, %rs16371;
	cvt.u32.u16 	%r36763, %rs16372;
	prmt.b32 	%r36764, %r36763, %r36762, 0x3340U;
	cvt.u32.u16 	%r36765, %rs16373;
	cvt.u32.u16 	%r36766, %rs16374;
	prmt.b32 	%r36767, %r36766, %r36765, 0x3340U;
	prmt.b32 	%r36768, %r36767, %r36764, 0x5410U;
	cvt.u32.u16 	%r36769, %rs16375;
	cvt.u32.u16 	%r36770, %rs16376;
	prmt.b32 	%r36771, %r36770, %r36769, 0x3340U;
	cvt.u32.u16 	%r36772, %rs16377;
	cvt.u32.u16 	%r36773, %rs16378;
	prmt.b32 	%r36774, %r36773, %r36772, 0x3340U;
	prmt.b32 	%r36775, %r36774, %r36771, 0x5410U;
	st.local.v2.b32 	[%rd1+160], {%r36775, %r36768};
	cvt.u32.u16 	%r36776, %rs16363;
	cvt.u32.u16 	%r36777, %rs16364;
	prmt.b32 	%r36778, %r36777, %r36776, 0x3340U;
	cvt.u32.u16 	%r36779, %rs16365;
	cvt.u32.u16 	%r36780, %rs16366;
	prmt.b32 	%r36781, %r36780, %r36779, 0x3340U;
	prmt.b32 	%r36782, %r36781, %r36778, 0x5410U;
	cvt.u32.u16 	%r36783, %rs16367;
	cvt.u32.u16 	%r36784, %rs16368;
	prmt.b32 	%r36785, %r36784, %r36783, 0x3340U;
	cvt.u32.u16 	%r36786, %rs16369;
	cvt.u32.u16 	%r36787, %rs16370;
	prmt.b32 	%r36788, %r36787, %r36786, 0x3340U;
	prmt.b32 	%r36789, %r36788, %r36785, 0x5410U;
	st.local.v2.b32 	[%rd1+168], {%r36789, %r36782};
	cvt.u32.u16 	%r36790, %rs16355;
	cvt.u32.u16 	%r36791, %rs16356;
	prmt.b32 	%r36792, %r36791, %r36790, 0x3340U;
	cvt.u32.u16 	%r36793, %rs16357;
	cvt.u32.u16 	%r36794, %rs16358;
	prmt.b32 	%r36795, %r36794, %r36793, 0x3340U;
	prmt.b32 	%r36796, %r36795, %r36792, 0x5410U;
	cvt.u32.u16 	%r36797, %rs16359;
	cvt.u32.u16 	%r36798, %rs16360;
	prmt.b32 	%r36799, %r36798, %r36797, 0x3340U;
	cvt.u32.u16 	%r36800, %rs16361;
	cvt.u32.u16 	%r36801, %rs16362;
	prmt.b32 	%r36802, %r36801, %r36800, 0x3340U;
	prmt.b32 	%r36803, %r36802, %r36799, 0x5410U;
	st.local.v2.b32 	[%rd1+176], {%r36803, %r36796};
	cvt.u32.u16 	%r36804, %rs16347;
	cvt.u32.u16 	%r36805, %rs16348;
	prmt.b32 	%r36806, %r36805, %r36804, 0x3340U;
	cvt.u32.u16 	%r36807, %rs16349;
	cvt.u32.u16 	%r36808, %rs16350;
	prmt.b32 	%r36809, %r36808, %r36807, 0x3340U;
	prmt.b32 	%r36810, %r36809, %r36806, 0x5410U;
	cvt.u32.u16 	%r36811, %rs16351;
	cvt.u32.u16 	%r36812, %rs16352;
	prmt.b32 	%r36813, %r36812, %r36811, 0x3340U;
	cvt.u32.u16 	%r36814, %rs16353;
	cvt.u32.u16 	%r36815, %rs16354;
	prmt.b32 	%r36816, %r36815, %r36814, 0x3340U;
	prmt.b32 	%r36817, %r36816, %r36813, 0x5410U;
	st.local.v2.b32 	[%rd1+184], {%r36817, %r36810};
	cvt.u32.u16 	%r36818, %rs16339;
	cvt.u32.u16 	%r36819, %rs16340;
	prmt.b32 	%r36820, %r36819, %r36818, 0x3340U;
	cvt.u32.u16 	%r36821, %rs16341;
	cvt.u32.u16 	%r36822, %rs16342;
	prmt.b32 	%r36823, %r36822, %r36821, 0x3340U;
	prmt.b32 	%r36824, %r36823, %r36820, 0x5410U;
	cvt.u32.u16 	%r36825, %rs16343;
	cvt.u32.u16 	%r36826, %rs16344;
	prmt.b32 	%r36827, %r36826, %r36825, 0x3340U;
	cvt.u32.u16 	%r36828, %rs16345;
	cvt.u32.u16 	%r36829, %rs16346;
	prmt.b32 	%r36830, %r36829, %r36828, 0x3340U;
	prmt.b32 	%r36831, %r36830, %r36827, 0x5410U;
	st.local.v2.b32 	[%rd1+192], {%r36831, %r36824};
	cvt.u32.u16 	%r36832, %rs16331;
	cvt.u32.u16 	%r36833, %rs16332;
	prmt.b32 	%r36834, %r36833, %r36832, 0x3340U;
	cvt.u32.u16 	%r36835, %rs16333;
	cvt.u32.u16 	%r36836, %rs16334;
	prmt.b32 	%r36837, %r36836, %r36835, 0x3340U;
	prmt.b32 	%r36838, %r36837, %r36834, 0x5410U;
	cvt.u32.u16 	%r36839, %rs16335;
	cvt.u32.u16 	%r36840, %rs16336;
	prmt.b32 	%r36841, %r36840, %r36839, 0x3340U;
	cvt.u32.u16 	%r36842, %rs16337;
	cvt.u32.u16 	%r36843, %rs16338;
	prmt.b32 	%r36844, %r36843, %r36842, 0x3340U;
	prmt.b32 	%r36845, %r36844, %r36841, 0x5410U;
	st.local.v2.b32 	[%rd1+200], {%r36845, %r36838};
	cvt.u32.u16 	%r36846, %rs16323;
	cvt.u32.u16 	%r36847, %rs16324;
	prmt.b32 	%r36848, %r36847, %r36846, 0x3340U;
	cvt.u32.u16 	%r36849, %rs16325;
	cvt.u32.u16 	%r36850, %rs16326;
	prmt.b32 	%r36851, %r36850, %r36849, 0x3340U;
	prmt.b32 	%r36852, %r36851, %r36848, 0x5410U;
	cvt.u32.u16 	%r36853, %rs16327;
	cvt.u32.u16 	%r36854, %rs16328;
	prmt.b32 	%r36855, %r36854, %r36853, 0x3340U;
	cvt.u32.u16 	%r36856, %rs16329;
	cvt.u32.u16 	%r36857, %rs16330;
	prmt.b32 	%r36858, %r36857, %r36856, 0x3340U;
	prmt.b32 	%r36859, %r36858, %r36855, 0x5410U;
	st.local.v2.b32 	[%rd1+208], {%r36859, %r36852};
	cvt.u32.u16 	%r36860, %rs16315;
	cvt.u32.u16 	%r36861, %rs16316;
	prmt.b32 	%r36862, %r36861, %r36860, 0x3340U;
	cvt.u32.u16 	%r36863, %rs16317;
	cvt.u32.u16 	%r36864, %rs16318;
	prmt.b32 	%r36865, %r36864, %r36863, 0x3340U;
	prmt.b32 	%r36866, %r36865, %r36862, 0x5410U;
	cvt.u32.u16 	%r36867, %rs16319;
	cvt.u32.u16 	%r36868, %rs16320;
	prmt.b32 	%r36869, %r36868, %r36867, 0x3340U;
	cvt.u32.u16 	%r36870, %rs16321;
	cvt.u32.u16 	%r36871, %rs16322;
	prmt.b32 	%r36872, %r36871, %r36870, 0x3340U;
	prmt.b32 	%r36873, %r36872, %r36869, 0x5410U;
	st.local.v2.b32 	[%rd1+216], {%r36873, %r36866};
	cvt.u32.u16 	%r36874, %rs16307;
	cvt.u32.u16 	%r36875, %rs16308;
	prmt.b32 	%r36876, %r36875, %r36874, 0x3340U;
	cvt.u32.u16 	%r36877, %rs16309;
	cvt.u32.u16 	%r36878, %rs16310;
	prmt.b32 	%r36879, %r36878, %r36877, 0x3340U;
	prmt.b32 	%r36880, %r36879, %r36876, 0x5410U;
	cvt.u32.u16 	%r36881, %rs16311;
	cvt.u32.u16 	%r36882, %rs16312;
	prmt.b32 	%r36883, %r36882, %r36881, 0x3340U;
	cvt.u32.u16 	%r36884, %rs16313;
	cvt.u32.u16 	%r36885, %rs16314;
	prmt.b32 	%r36886, %r36885, %r36884, 0x3340U;
	prmt.b32 	%r36887, %r36886, %r36883, 0x5410U;
	st.local.v2.b32 	[%rd1+224], {%r36887, %r36880};
	cvt.u32.u16 	%r36888, %rs16299;
	cvt.u32.u16 	%r36889, %rs16300;
	prmt.b32 	%r36890, %r36889, %r36888, 0x3340U;
	cvt.u32.u16 	%r36891, %rs16301;
	cvt.u32.u16 	%r36892, %rs16302;
	prmt.b32 	%r36893, %r36892, %r36891, 0x3340U;
	prmt.b32 	%r36894, %r36893, %r36890, 0x5410U;
	cvt.u32.u16 	%r36895, %rs16303;
	cvt.u32.u16 	%r36896, %rs16304;
	prmt.b32 	%r36897, %r36896, %r36895, 0x3340U;
	cvt.u32.u16 	%r36898, %rs16305;
	cvt.u32.u16 	%r36899, %rs16306;
	prmt.b32 	%r36900, %r36899, %r36898, 0x3340U;
	prmt.b32 	%r36901, %r36900, %r36897, 0x5410U;
	st.local.v2.b32 	[%rd1+232], {%r36901, %r36894};
	cvt.u32.u16 	%r36902, %rs16291;
	cvt.u32.u16 	%r36903, %rs16292;
	prmt.b32 	%r36904, %r36903, %r36902, 0x3340U;
	cvt.u32.u16 	%r36905, %rs16293;
	cvt.u32.u16 	%r36906, %rs16294;
	prmt.b32 	%r36907, %r36906, %r36905, 0x3340U;
	prmt.b32 	%r36908, %r36907, %r36904, 0x5410U;
	cvt.u32.u16 	%r36909, %rs16295;
	cvt.u32.u16 	%r36910, %rs16296;
	prmt.b32 	%r36911, %r36910, %r36909, 0x3340U;
	cvt.u32.u16 	%r36912, %rs16297;
	cvt.u32.u16 	%r36913, %rs16298;
	prmt.b32 	%r36914, %r36913, %r36912, 0x3340U;
	prmt.b32 	%r36915, %r36914, %r36911, 0x5410U;
	st.local.v2.b32 	[%rd1+240], {%r36915, %r36908};
	cvt.u32.u16 	%r36916, %rs16283;
	cvt.u32.u16 	%r36917, %rs16284;
	prmt.b32 	%r36918, %r36917, %r36916, 0x3340U;
	cvt.u32.u16 	%r36919, %rs16285;
	cvt.u32.u16 	%r36920, %rs16286;
	prmt.b32 	%r36921, %r36920, %r36919, 0x3340U;
	prmt.b32 	%r36922, %r36921, %r36918, 0x5410U;
	cvt.u32.u16 	%r36923, %rs16287;
	cvt.u32.u16 	%r36924, %rs16288;
	prmt.b32 	%r36925, %r36924, %r36923, 0x3340U;
	cvt.u32.u16 	%r36926, %rs16289;
	cvt.u32.u16 	%r36927, %rs16290;
	prmt.b32 	%r36928, %r36927, %r36926, 0x3340U;
	prmt.b32 	%r36929, %r36928, %r36925, 0x5410U;
	st.local.v2.b32 	[%rd1+248], {%r36929, %r36922};
	cvt.u32.u16 	%r36930, %rs16275;
	cvt.u32.u16 	%r36931, %rs16276;
	prmt.b32 	%r36932, %r36931, %r36930, 0x3340U;
	cvt.u32.u16 	%r36933, %rs16277;
	cvt.u32.u16 	%r36934, %rs16278;
	prmt.b32 	%r36935, %r36934, %r36933, 0x3340U;
	prmt.b32 	%r36936, %r36935, %r36932, 0x5410U;
	cvt.u32.u16 	%r36937, %rs16279;
	cvt.u32.u16 	%r36938, %rs16280;
	prmt.b32 	%r36939, %r36938, %r36937, 0x3340U;
	cvt.u32.u16 	%r36940, %rs16281;
	cvt.u32.u16 	%r36941, %rs16282;
	prmt.b32 	%r36942, %r36941, %r36940, 0x3340U;
	prmt.b32 	%r36943, %r36942, %r36939, 0x5410U;
	st.local.v2.b32 	[%rd1+256], {%r36943, %r36936};
	cvt.u32.u16 	%r36944, %rs16267;
	cvt.u32.u16 	%r36945, %rs16268;
	prmt.b32 	%r36946, %r36945, %r36944, 0x3340U;
	cvt.u32.u16 	%r36947, %rs16269;
	cvt.u32.u16 	%r36948, %rs16270;
	prmt.b32 	%r36949, %r36948, %r36947, 0x3340U;
	prmt.b32 	%r36950, %r36949, %r36946, 0x5410U;
	cvt.u32.u16 	%r36951, %rs16271;
	cvt.u32.u16 	%r36952, %rs16272;
	prmt.b32 	%r36953, %r36952, %r36951, 0x3340U;
	cvt.u32.u16 	%r36954, %rs16273;
	cvt.u32.u16 	%r36955, %rs16274;
	prmt.b32 	%r36956, %r36955, %r36954, 0x3340U;
	prmt.b32 	%r36957, %r36956, %r36953, 0x5410U;
	st.local.v2.b32 	[%rd1+264], {%r36957, %r36950};
	mov.b32 	%r39570, 0;
$L__BB5_42:
	mov.u32 	%r39573, %r39570;
	cvt.u64.u32 	%rd290, %r39573;
	add.s64 	%rd291, %rd1, %rd290;
	ld.local.u8 	%rs15222, [%rd291+16];
	setp.ne.s16 	%p122, %rs15222, 0;
	add.s32 	%r39570, %r39573, 1;
	@%p122 bra 	$L__BB5_42;
	and.b16  	%rs15223, %rs17037, 255;
	setp.eq.s16 	%p123, %rs15223, 0;
	@%p123 bra 	$L__BB5_46;
	mov.b32 	%r39571, 0;
$L__BB5_45:
	cvt.u64.u32 	%rd292, %r39573;
	add.s64 	%rd293, %rd1, %rd292;
	st.local.u8 	[%rd293+16], %rs17037;
	add.s32 	%r39573, %r39573, 1;
	add.s32 	%r396, %r39571, 1;
	cvt.u64.u32 	%rd294, %r39571;
	add.s64 	%rd295, %rd2, %rd294;
	ld.local.u8 	%rs17037, [%rd295+17];
	setp.ne.s16 	%p124, %rs17037, 0;
	mov.u32 	%r39571, %r396;
	@%p124 bra 	$L__BB5_45;
$L__BB5_46:
	cvt.u64.u32 	%rd296, %r39573;
	add.s64 	%rd297, %rd1, %rd296;
	mov.b16 	%rs15224, 0;
	st.local.u8 	[%rd297+16], %rs15224;
	add.s32 	%r39559, %r39559, %r35529;
	st.local.u32 	[%rd1], %r39559;
	add.f64 	%fd102, %fd102, %fd19;
	st.local.f64 	[%rd1+8], %fd102;
	ld.local.v2.b32 	{%r36959, %r36960}, [%rd1+16];
	bfe.u32 	%r36961, %r36959, 0, 8;
	cvt.u16.u32 	%rs16522, %r36961;
	bfe.u32 	%r36962, %r36959, 8, 8;
	cvt.u16.u32 	%rs16521, %r36962;
	bfe.u32 	%r36963, %r36959, 16, 8;
	cvt.u16.u32 	%rs16520, %r36963;
	bfe.u32 	%r36964, %r36959, 24, 8;
	cvt.u16.u32 	%rs16519, %r36964;
	bfe.u32 	%r36965, %r36960, 0, 8;
	cvt.u16.u32 	%rs16518, %r36965;
	bfe.u32 	%r36966, %r36960, 8, 8;
	cvt.u16.u32 	%rs16517, %r36966;
	bfe.u32 	%r36967, %r36960, 16, 8;
	cvt.u16.u32 	%rs16516, %r36967;
	bfe.u32 	%r36968, %r36960, 24, 8;
	cvt.u16.u32 	%rs16515, %r36968;
	ld.local.v2.b32 	{%r36969, %r36970}, [%rd1+24];
	bfe.u32 	%r36971, %r36969, 0, 8;
	cvt.u16.u32 	%rs16514, %r36971;
	bfe.u32 	%r36972, %r36969, 8, 8;
	cvt.u16.u32 	%rs16513, %r36972;
	bfe.u32 	%r36973, %r36969, 16, 8;
	cvt.u16.u32 	%rs16512, %r36973;
	bfe.u32 	%r36974, %r36969, 24, 8;
	cvt.u16.u32 	%rs16511, %r36974;
	bfe.u32 	%r36975, %r36970, 0, 8;
	cvt.u16.u32 	%rs16510, %r36975;
	bfe.u32 	%r36976, %r36970, 8, 8;
	cvt.u16.u32 	%rs16509, %r36976;
	bfe.u32 	%r36977, %r36970, 16, 8;
	cvt.u16.u32 	%rs16508, %r36977;
	bfe.u32 	%r36978, %r36970, 24, 8;
	cvt.u16.u32 	%rs16507, %r36978;
	ld.local.v2.b32 	{%r36979, %r36980}, [%rd1+32];
	bfe.u32 	%r36981, %r36979, 0, 8;
	cvt.u16.u32 	%rs16506, %r36981;
	bfe.u32 	%r36982, %r36979, 8, 8;
	cvt.u16.u32 	%rs16505, %r36982;
	bfe.u32 	%r36983, %r36979, 16, 8;
	cvt.u16.u32 	%rs16504, %r36983;
	bfe.u32 	%r36984, %r36979, 24, 8;
	cvt.u16.u32 	%rs16503, %r36984;
	bfe.u32 	%r36985, %r36980, 0, 8;
	cvt.u16.u32 	%rs16502, %r36985;
	bfe.u32 	%r36986, %r36980, 8, 8;
	cvt.u16.u32 	%rs16501, %r36986;
	bfe.u32 	%r36987, %r36980, 16, 8;
	cvt.u16.u32 	%rs16500, %r36987;
	bfe.u32 	%r36988, %r36980, 24, 8;
	cvt.u16.u32 	%rs16499, %r36988;
	ld.local.v2.b32 	{%r36989, %r36990}, [%rd1+40];
	bfe.u32 	%r36991, %r36989, 0, 8;
	cvt.u16.u32 	%rs16498, %r36991;
	bfe.u32 	%r36992, %r36989, 8, 8;
	cvt.u16.u32 	%rs16497, %r36992;
	bfe.u32 	%r36993, %r36989, 16, 8;
	cvt.u16.u32 	%rs16496, %r36993;
	bfe.u32 	%r36994, %r36989, 24, 8;
	cvt.u16.u32 	%rs16495, %r36994;
	bfe.u32 	%r36995, %r36990, 0, 8;
	cvt.u16.u32 	%rs16494, %r36995;
	bfe.u32 	%r36996, %r36990, 8, 8;
	cvt.u16.u32 	%rs16493, %r36996;
	bfe.u32 	%r36997, %r36990, 16, 8;
	cvt.u16.u32 	%rs16492, %r36997;
	bfe.u32 	%r36998, %r36990, 24, 8;
	cvt.u16.u32 	%rs16491, %r36998;
	ld.local.v2.b32 	{%r36999, %r37000}, [%rd1+48];
	bfe.u32 	%r37001, %r36999, 0, 8;
	cvt.u16.u32 	%rs16490, %r37001;
	bfe.u32 	%r37002, %r36999, 8, 8;
	cvt.u16.u32 	%rs16489, %r37002;
	bfe.u32 	%r37003, %r36999, 16, 8;
	cvt.u16.u32 	%rs16488, %r37003;
	bfe.u32 	%r37004, %r36999, 24, 8;
	cvt.u16.u32 	%rs16487, %r37004;
	bfe.u32 	%r37005, %r37000, 0, 8;
	cvt.u16.u32 	%rs16486, %r37005;
	bfe.u32 	%r37006, %r37000, 8, 8;
	cvt.u16.u32 	%rs16485, %r37006;
	bfe.u32 	%r37007, %r37000, 16, 8;
	cvt.u16.u32 	%rs16484, %r37007;
	bfe.u32 	%r37008, %r37000, 24, 8;
	cvt.u16.u32 	%rs16483, %r37008;
	ld.local.v2.b32 	{%r37009, %r37010}, [%rd1+56];
	bfe.u32 	%r37011, %r37009, 0, 8;
	cvt.u16.u32 	%rs16482, %r37011;
	bfe.u32 	%r37012, %r37009, 8, 8;
	cvt.u16.u32 	%rs16481, %r37012;
	bfe.u32 	%r37013, %r37009, 16, 8;
	cvt.u16.u32 	%rs16480, %r37013;
	bfe.u32 	%r37014, %r37009, 24, 8;
	cvt.u16.u32 	%rs16479, %r37014;
	bfe.u32 	%r37015, %r37010, 0, 8;
	cvt.u16.u32 	%rs16478, %r37015;
	bfe.u32 	%r37016, %r37010, 8, 8;
	cvt.u16.u32 	%rs16477, %r37016;
	bfe.u32 	%r37017, %r37010, 16, 8;
	cvt.u16.u32 	%rs16476, %r37017;
	bfe.u32 	%r37018, %r37010, 24, 8;
	cvt.u16.u32 	%rs16475, %r37018;
	ld.local.v2.b32 	{%r37019, %r37020}, [%rd1+64];
	bfe.u32 	%r37021, %r37019, 0, 8;
	cvt.u16.u32 	%rs16474, %r37021;
	bfe.u32 	%r37022, %r37019, 8, 8;
	cvt.u16.u32 	%rs16473, %r37022;
	bfe.u32 	%r37023, %r37019, 16, 8;
	cvt.u16.u32 	%rs16472, %r37023;
	bfe.u32 	%r37024, %r37019, 24, 8;
	cvt.u16.u32 	%rs16471, %r37024;
	bfe.u32 	%r37025, %r37020, 0, 8;
	cvt.u16.u32 	%rs16470, %r37025;
	bfe.u32 	%r37026, %r37020, 8, 8;
	cvt.u16.u32 	%rs16469, %r37026;
	bfe.u32 	%r37027, %r37020, 16, 8;
	cvt.u16.u32 	%rs16468, %r37027;
	bfe.u32 	%r37028, %r37020, 24, 8;
	cvt.u16.u32 	%rs16467, %r37028;
	ld.local.v2.b32 	{%r37029, %r37030}, [%rd1+72];
	bfe.u32 	%r37031, %r37029, 0, 8;
	cvt.u16.u32 	%rs16466, %r37031;
	bfe.u32 	%r37032, %r37029, 8, 8;
	cvt.u16.u32 	%rs16465, %r37032;
	bfe.u32 	%r37033, %r37029, 16, 8;
	cvt.u16.u32 	%rs16464, %r37033;
	bfe.u32 	%r37034, %r37029, 24, 8;
	cvt.u16.u32 	%rs16463, %r37034;
	bfe.u32 	%r37035, %r37030, 0, 8;
	cvt.u16.u32 	%rs16462, %r37035;
	bfe.u32 	%r37036, %r37030, 8, 8;
	cvt.u16.u32 	%rs16461, %r37036;
	bfe.u32 	%r37037, %r37030, 16, 8;
	cvt.u16.u32 	%rs16460, %r37037;
	bfe.u32 	%r37038, %r37030, 24, 8;
	cvt.u16.u32 	%rs16459, %r37038;
	ld.local.v2.b32 	{%r37039, %r37040}, [%rd1+80];
	bfe.u32 	%r37041, %r37039, 0, 8;
	cvt.u16.u32 	%rs16458, %r37041;
	bfe.u32 	%r37042, %r37039, 8, 8;
	cvt.u16.u32 	%rs16457, %r37042;
	bfe.u32 	%r37043, %r37039, 16, 8;
	cvt.u16.u32 	%rs16456, %r37043;
	bfe.u32 	%r37044, %r37039, 24, 8;
	cvt.u16.u32 	%rs16455, %r37044;
	bfe.u32 	%r37045, %r37040, 0, 8;
	cvt.u16.u32 	%rs16454, %r37045;
	bfe.u32 	%r37046, %r37040, 8, 8;
	cvt.u16.u32 	%rs16453, %r37046;
	bfe.u32 	%r37047, %r37040, 16, 8;
	cvt.u16.u32 	%rs16452, %r37047;
	bfe.u32 	%r37048, %r37040, 24, 8;
	cvt.u16.u32 	%rs16451, %r37048;
	ld.local.v2.b32 	{%r37049, %r37050}, [%rd1+88];
	bfe.u32 	%r37051, %r37049, 0, 8;
	cvt.u16.u32 	%rs16450, %r37051;
	bfe.u32 	%r37052, %r37049, 8, 8;
	cvt.u16.u32 	%rs16449, %r37052;
	bfe.u32 	%r37053, %r37049, 16, 8;
	cvt.u16.u32 	%rs16448, %r37053;
	bfe.u32 	%r37054, %r37049, 24, 8;
	cvt.u16.u32 	%rs16447, %r37054;
	bfe.u32 	%r37055, %r37050, 0, 8;
	cvt.u16.u32 	%rs16446, %r37055;
	bfe.u32 	%r37056, %r37050, 8, 8;
	cvt.u16.u32 	%rs16445, %r37056;
	bfe.u32 	%r37057, %r37050, 16, 8;
	cvt.u16.u32 	%rs16444, %r37057;
	bfe.u32 	%r37058, %r37050, 24, 8;
	cvt.u16.u32 	%rs16443, %r37058;
	ld.local.v2.b32 	{%r37059, %r37060}, [%rd1+96];
	bfe.u32 	%r37061, %r37059, 0, 8;
	cvt.u16.u32 	%rs16442, %r37061;
	bfe.u32 	%r37062, %r37059, 8, 8;
	cvt.u16.u32 	%rs16441, %r37062;
	bfe.u32 	%r37063, %r37059, 16, 8;
	cvt.u16.u32 	%rs16440, %r37063;
	bfe.u32 	%r37064, %r37059, 24, 8;
	cvt.u16.u32 	%rs16439, %r37064;
	bfe.u32 	%r37065, %r37060, 0, 8;
	cvt.u16.u32 	%rs16438, %r37065;
	bfe.u32 	%r37066, %r37060, 8, 8;
	cvt.u16.u32 	%rs16437, %r37066;
	bfe.u32 	%r37067, %r37060, 16, 8;
	cvt.u16.u32 	%rs16436, %r37067;
	bfe.u32 	%r37068, %r37060, 24, 8;
	cvt.u16.u32 	%rs16435, %r37068;
	ld.local.v2.b32 	{%r37069, %r37070}, [%rd1+104];
	bfe.u32 	%r37071, %r37069, 0, 8;
	cvt.u16.u32 	%rs16434, %r37071;
	bfe.u32 	%r37072, %r37069, 8, 8;
	cvt.u16.u32 	%rs16433, %r37072;
	bfe.u32 	%r37073, %r37069, 16, 8;
	cvt.u16.u32 	%rs16432, %r37073;
	bfe.u32 	%r37074, %r37069, 24, 8;
	cvt.u16.u32 	%rs16431, %r37074;
	bfe.u32 	%r37075, %r37070, 0, 8;
	cvt.u16.u32 	%rs16430, %r37075;
	bfe.u32 	%r37076, %r37070, 8, 8;
	cvt.u16.u32 	%rs16429, %r37076;
	bfe.u32 	%r37077, %r37070, 16, 8;
	cvt.u16.u32 	%rs16428, %r37077;
	bfe.u32 	%r37078, %r37070, 24, 8;
	cvt.u16.u32 	%rs16427, %r37078;
	ld.local.v2.b32 	{%r37079, %r37080}, [%rd1+112];
	bfe.u32 	%r37081, %r37079, 0, 8;
	cvt.u16.u32 	%rs16426, %r37081;
	bfe.u32 	%r37082, %r37079, 8, 8;
	cvt.u16.u32 	%rs16425, %r37082;
	bfe.u32 	%r37083, %r37079, 16, 8;
	cvt.u16.u32 	%rs16424, %r37083;
	bfe.u32 	%r37084, %r37079, 24, 8;
	cvt.u16.u32 	%rs16423, %r37084;
	bfe.u32 	%r37085, %r37080, 0, 8;
	cvt.u16.u32 	%rs16422, %r37085;
	bfe.u32 	%r37086, %r37080, 8, 8;
	cvt.u16.u32 	%rs16421, %r37086;
	bfe.u32 	%r37087, %r37080, 16, 8;
	cvt.u16.u32 	%rs16420, %r37087;
	bfe.u32 	%r37088, %r37080, 24, 8;
	cvt.u16.u32 	%rs16419, %r37088;
	ld.local.v2.b32 	{%r37089, %r37090}, [%rd1+120];
	bfe.u32 	%r37091, %r37089, 0, 8;
	cvt.u16.u32 	%rs16418, %r37091;
	bfe.u32 	%r37092, %r37089, 8, 8;
	cvt.u16.u32 	%rs16417, %r37092;
	bfe.u32 	%r37093, %r37089, 16, 8;
	cvt.u16.u32 	%rs16416, %r37093;
	bfe.u32 	%r37094, %r37089, 24, 8;
	cvt.u16.u32 	%rs16415, %r37094;
	bfe.u32 	%r37095, %r37090, 0, 8;
	cvt.u16.u32 	%rs16414, %r37095;
	bfe.u32 	%r37096, %r37090, 8, 8;
	cvt.u16.u32 	%rs16413, %r37096;
	bfe.u32 	%r37097, %r37090, 16, 8;
	cvt.u16.u32 	%rs16412, %r37097;
	bfe.u32 	%r37098, %r37090, 24, 8;
	cvt.u16.u32 	%rs16411, %r37098;
	ld.local.v2.b32 	{%r37099, %r37100}, [%rd1+128];
	bfe.u32 	%r37101, %r37099, 0, 8;
	cvt.u16.u32 	%rs16410, %r37101;
	bfe.u32 	%r37102, %r37099, 8, 8;
	cvt.u16.u32 	%rs16409, %r37102;
	bfe.u32 	%r37103, %r37099, 16, 8;
	cvt.u16.u32 	%rs16408, %r37103;
	bfe.u32 	%r37104, %r37099, 24, 8;
	cvt.u16.u32 	%rs16407, %r37104;
	bfe.u32 	%r37105, %r37100, 0, 8;
	cvt.u16.u32 	%rs16406, %r37105;
	bfe.u32 	%r37106, %r37100, 8, 8;
	cvt.u16.u32 	%rs16405, %r37106;
	bfe.u32 	%r37107, %r37100, 16, 8;
	cvt.u16.u32 	%rs16404, %r37107;
	bfe.u32 	%r37108, %r37100, 24, 8;
	cvt.u16.u32 	%rs16403, %r37108;
	ld.local.v2.b32 	{%r37109, %r37110}, [%rd1+136];
	bfe.u32 	%r37111, %r37109, 0, 8;
	cvt.u16.u32 	%rs16402, %r37111;
	bfe.u32 	%r37112, %r37109, 8, 8;
	cvt.u16.u32 	%rs16401, %r37112;
	bfe.u32 	%r37113, %r37109, 16, 8;
	cvt.u16.u32 	%rs16400, %r37113;
	bfe.u32 	%r37114, %r37109, 24, 8;
	cvt.u16.u32 	%rs16399, %r37114;
	bfe.u32 	%r37115, %r37110, 0, 8;
	cvt.u16.u32 	%rs16398, %r37115;
	bfe.u32 	%r37116, %r37110, 8, 8;
	cvt.u16.u32 	%rs16397, %r37116;
	bfe.u32 	%r37117, %r37110, 16, 8;
	cvt.u16.u32 	%rs16396, %r37117;
	bfe.u32 	%r37118, %r37110, 24, 8;
	cvt.u16.u32 	%rs16395, %r37118;
	ld.local.v2.b32 	{%r37119, %r37120}, [%rd1+144];
	bfe.u32 	%r37121, %r37119, 0, 8;
	cvt.u16.u32 	%rs16394, %r37121;
	bfe.u32 	%r37122, %r37119, 8, 8;
	cvt.u16.u32 	%rs16393, %r37122;
	bfe.u32 	%r37123, %r37119, 16, 8;
	cvt.u16.u32 	%rs16392, %r37123;
	bfe.u32 	%r37124, %r37119, 24, 8;
	cvt.u16.u32 	%rs16391, %r37124;
	bfe.u32 	%r37125, %r37120, 0, 8;
	cvt.u16.u32 	%rs16390, %r37125;
	bfe.u32 	%r37126, %r37120, 8, 8;
	cvt.u16.u32 	%rs16389, %r37126;
	bfe.u32 	%r37127, %r37120, 16, 8;
	cvt.u16.u32 	%rs16388, %r37127;
	bfe.u32 	%r37128, %r37120, 24, 8;
	cvt.u16.u32 	%rs16387, %r37128;
	ld.local.v2.b32 	{%r37129, %r37130}, [%rd1+152];
	bfe.u32 	%r37131, %r37129, 0, 8;
	cvt.u16.u32 	%rs16386, %r37131;
	bfe.u32 	%r37132, %r37129, 8, 8;
	cvt.u16.u32 	%rs16385, %r37132;
	bfe.u32 	%r37133, %r37129, 16, 8;
	cvt.u16.u32 	%rs16384, %r37133;
	bfe.u32 	%r37134, %r37129, 24, 8;
	cvt.u16.u32 	%rs16383, %r37134;
	bfe.u32 	%r37135, %r37130, 0, 8;
	cvt.u16.u32 	%rs16382, %r37135;
	bfe.u32 	%r37136, %r37130, 8, 8;
	cvt.u16.u32 	%rs16381, %r37136;
	bfe.u32 	%r37137, %r37130, 16, 8;
	cvt.u16.u32 	%rs16380, %r37137;
	bfe.u32 	%r37138, %r37130, 24, 8;
	cvt.u16.u32 	%rs16379, %r37138;
	ld.local.v2.b32 	{%r37139, %r37140}, [%rd1+160];
	bfe.u32 	%r37141, %r37139, 0, 8;
	cvt.u16.u32 	%rs16378, %r37141;
	bfe.u32 	%r37142, %r37139, 8, 8;
	cvt.u16.u32 	%rs16377, %r37142;
	bfe.u32 	%r37143, %r37139, 16, 8;
	cvt.u16.u32 	%rs16376, %r37143;
	bfe.u32 	%r37144, %r37139, 24, 8;
	cvt.u16.u32 	%rs16375, %r37144;
	bfe.u32 	%r37145, %r37140, 0, 8;
	cvt.u16.u32 	%rs16374, %r37145;
	bfe.u32 	%r37146, %r37140, 8, 8;
	cvt.u16.u32 	%rs16373, %r37146;
	bfe.u32 	%r37147, %r37140, 16, 8;
	cvt.u16.u32 	%rs16372, %r37147;
	bfe.u32 	%r37148, %r37140, 24, 8;
	cvt.u16.u32 	%rs16371, %r37148;
	ld.local.v2.b32 	{%r37149, %r37150}, [%rd1+168];
	bfe.u32 	%r37151, %r37149, 0, 8;
	cvt.u16.u32 	%rs16370, %r37151;
	bfe.u32 	%r37152, %r37149, 8, 8;
	cvt.u16.u32 	%rs16369, %r37152;
	bfe.u32 	%r37153, %r37149, 16, 8;
	cvt.u16.u32 	%rs16368, %r37153;
	bfe.u32 	%r37154, %r37149, 24, 8;
	cvt.u16.u32 	%rs16367, %r37154;
	bfe.u32 	%r37155, %r37150, 0, 8;
	cvt.u16.u32 	%rs16366, %r37155;
	bfe.u32 	%r37156, %r37150, 8, 8;
	cvt.u16.u32 	%rs16365, %r37156;
	bfe.u32 	%r37157, %r37150, 16, 8;
	cvt.u16.u32 	%rs16364, %r37157;
	bfe.u32 	%r37158, %r37150, 24, 8;
	cvt.u16.u32 	%rs16363, %r37158;
	ld.local.v2.b32 	{%r37159, %r37160}, [%rd1+176];
	bfe.u32 	%r37161, %r37159, 0, 8;
	cvt.u16.u32 	%rs16362, %r37161;
	bfe.u32 	%r37162, %r37159, 8, 8;
	cvt.u16.u32 	%rs16361, %r37162;
	bfe.u32 	%r37163, %r37159, 16, 8;
	cvt.u16.u32 	%rs16360, %r37163;
	bfe.u32 	%r37164, %r37159, 24, 8;
	cvt.u16.u32 	%rs16359, %r37164;
	bfe.u32 	%r37165, %r37160, 0, 8;
	cvt.u16.u32 	%rs16358, %r37165;
	bfe.u32 	%r37166, %r37160, 8, 8;
	cvt.u16.u32 	%rs16357, %r37166;
	bfe.u32 	%r37167, %r37160, 16, 8;
	cvt.u16.u32 	%rs16356, %r37167;
	bfe.u32 	%r37168, %r37160, 24, 8;
	cvt.u16.u32 	%rs16355, %r37168;
	ld.local.v2.b32 	{%r37169, %r37170}, [%rd1+184];
	bfe.u32 	%r37171, %r37169, 0, 8;
	cvt.u16.u32 	%rs16354, %r37171;
	bfe.u32 	%r37172, %r37169, 8, 8;
	cvt.u16.u32 	%rs16353, %r37172;
	bfe.u32 	%r37173, %r37169, 16, 8;
	cvt.u16.u32 	%rs16352, %r37173;
	bfe.u32 	%r37174, %r37169, 24, 8;
	cvt.u16.u32 	%rs16351, %r37174;
	bfe.u32 	%r37175, %r37170, 0, 8;
	cvt.u16.u32 	%rs16350, %r37175;
	bfe.u32 	%r37176, %r37170, 8, 8;
	cvt.u16.u32 	%rs16349, %r37176;
	bfe.u32 	%r37177, %r37170, 16, 8;
	cvt.u16.u32 	%rs16348, %r37177;
	bfe.u32 	%r37178, %r37170, 24, 8;
	cvt.u16.u32 	%rs16347, %r37178;
	ld.local.v2.b32 	{%r37179, %r37180}, [%rd1+192];
	bfe.u32 	%r37181, %r37179, 0, 8;
	cvt.u16.u32 	%rs16346, %r37181;
	bfe.u32 	%r37182, %r37179, 8, 8;
	cvt.u16.u32 	%rs16345, %r37182;
	bfe.u32 	%r37183, %r37179, 16, 8;
	cvt.u16.u32 	%rs16344, %r37183;
	bfe.u32 	%r37184, %r37179, 24, 8;
	cvt.u16.u32 	%rs16343, %r37184;
	bfe.u32 	%r37185, %r37180, 0, 8;
	cvt.u16.u32 	%rs16342, %r37185;
	bfe.u32 	%r37186, %r37180, 8, 8;
	cvt.u16.u32 	%rs16341, %r37186;
	bfe.u32 	%r37187, %r37180, 16, 8;
	cvt.u16.u32 	%rs16340, %r37187;
	bfe.u32 	%r37188, %r37180, 24, 8;
	cvt.u16.u32 	%rs16339, %r37188;
	ld.local.v2.b32 	{%r37189, %r37190}, [%rd1+200];
	bfe.u32 	%r37191, %r37189, 0, 8;
	cvt.u16.u32 	%rs16338, %r37191;
	bfe.u32 	%r37192, %r37189, 8, 8;
	cvt.u16.u32 	%rs16337, %r37192;
	bfe.u32 	%r37193, %r37189, 16, 8;
	cvt.u16.u32 	%rs16336, %r37193;
	bfe.u32 	%r37194, %r37189, 24, 8;
	cvt.u16.u32 	%rs16335, %r37194;
	bfe.u32 	%r37195, %r37190, 0, 8;
	cvt.u16.u32 	%rs16334, %r37195;
	bfe.u32 	%r37196, %r37190, 8, 8;
	cvt.u16.u32 	%rs16333, %r37196;
	bfe.u32 	%r37197, %r37190, 16, 8;
	cvt.u16.u32 	%rs16332, %r37197;
	bfe.u32 	%r37198, %r37190, 24, 8;
	cvt.u16.u32 	%rs16331, %r37198;
	ld.local.v2.b32 	{%r37199, %r37200}, [%rd1+208];
	bfe.u32 	%r37201, %r37199, 0, 8;
	cvt.u16.u32 	%rs16330, %r37201;
	bfe.u32 	%r37202, %r37199, 8, 8;
	cvt.u16.u32 	%rs16329, %r37202;
	bfe.u32 	%r37203, %r37199, 16, 8;
	cvt.u16.u32 	%rs16328, %r37203;
	bfe.u32 	%r37204, %r37199, 24, 8;
	cvt.u16.u32 	%rs16327, %r37204;
	bfe.u32 	%r37205, %r37200, 0, 8;
	cvt.u16.u32 	%rs16326, %r37205;
	bfe.u32 	%r37206, %r37200, 8, 8;
	cvt.u16.u32 	%rs16325, %r37206;
	bfe.u32 	%r37207, %r37200, 16, 8;
	cvt.u16.u32 	%rs16324, %r37207;
	bfe.u32 	%r37208, %r37200, 24, 8;
	cvt.u16.u32 	%rs16323, %r37208;
	ld.local.v2.b32 	{%r37209, %r37210}, [%rd1+216];
	bfe.u32 	%r37211, %r37209, 0, 8;
	cvt.u16.u32 	%rs16322, %r37211;
	bfe.u32 	%r37212, %r37209, 8, 8;
	cvt.u16.u32 	%rs16321, %r37212;
	bfe.u32 	%r37213, %r37209, 16, 8;
	cvt.u16.u32 	%rs16320, %r37213;
	bfe.u32 	%r37214, %r37209, 24, 8;
	cvt.u16.u32 	%rs16319, %r37214;
	bfe.u32 	%r37215, %r37210, 0, 8;
	cvt.u16.u32 	%rs16318, %r37215;
	bfe.u32 	%r37216, %r37210, 8, 8;
	cvt.u16.u32 	%rs16317, %r37216;
	bfe.u32 	%r37217, %r37210, 16, 8;
	cvt.u16.u32 	%rs16316, %r37217;
	bfe.u32 	%r37218, %r37210, 24, 8;
	cvt.u16.u32 	%rs16315, %r37218;
	ld.local.v2.b32 	{%r37219, %r37220}, [%rd1+224];
	bfe.u32 	%r37221, %r37219, 0, 8;
	cvt.u16.u32 	%rs16314, %r37221;
	bfe.u32 	%r37222, %r37219, 8, 8;
	cvt.u16.u32 	%rs16313, %r37222;
	bfe.u32 	%r37223, %r37219, 16, 8;
	cvt.u16.u32 	%rs16312, %r37223;
	bfe.u32 	%r37224, %r37219, 24, 8;
	cvt.u16.u32 	%rs16311, %r37224;
	bfe.u32 	%r37225, %r37220, 0, 8;
	cvt.u16.u32 	%rs16310, %r37225;
	bfe.u32 	%r37226, %r37220, 8, 8;
	cvt.u16.u32 	%rs16309, %r37226;
	bfe.u32 	%r37227, %r37220, 16, 8;
	cvt.u16.u32 	%rs16308, %r37227;
	bfe.u32 	%r37228, %r37220, 24, 8;
	cvt.u16.u32 	%rs16307, %r37228;
	ld.local.v2.b32 	{%r37229, %r37230}, [%rd1+232];
	bfe.u32 	%r37231, %r37229, 0, 8;
	cvt.u16.u32 	%rs16306, %r37231;
	bfe.u32 	%r37232, %r37229, 8, 8;
	cvt.u16.u32 	%rs16305, %r37232;
	bfe.u32 	%r37233, %r37229, 16, 8;
	cvt.u16.u32 	%rs16304, %r37233;
	bfe.u32 	%r37234, %r37229, 24, 8;
	cvt.u16.u32 	%rs16303, %r37234;
	bfe.u32 	%r37235, %r37230, 0, 8;
	cvt.u16.u32 	%rs16302, %r37235;
	bfe.u32 	%r37236, %r37230, 8, 8;
	cvt.u16.u32 	%rs16301, %r37236;
	bfe.u32 	%r37237, %r37230, 16, 8;
	cvt.u16.u32 	%rs16300, %r37237;
	bfe.u32 	%r37238, %r37230, 24, 8;
	cvt.u16.u32 	%rs16299, %r37238;
	ld.local.v2.b32 	{%r37239, %r37240}, [%rd1+240];
	bfe.u32 	%r37241, %r37239, 0, 8;
	cvt.u16.u32 	%rs16298, %r37241;
	bfe.u32 	%r37242, %r37239, 8, 8;
	cvt.u16.u32 	%rs16297, %r37242;
	bfe.u32 	%r37243, %r37239, 16, 8;
	cvt.u16.u32 	%rs16296, %r37243;
	bfe.u32 	%r37244, %r37239, 24, 8;
	cvt.u16.u32 	%rs16295, %r37244;
	bfe.u32 	%r37245, %r37240, 0, 8;
	cvt.u16.u32 	%rs16294, %r37245;
	bfe.u32 	%r37246, %r37240, 8, 8;
	cvt.u16.u32 	%rs16293, %r37246;
	bfe.u32 	%r37247, %r37240, 16, 8;
	cvt.u16.u32 	%rs16292, %r37247;
	bfe.u32 	%r37248, %r37240, 24, 8;
	cvt.u16.u32 	%rs16291, %r37248;
	ld.local.v2.b32 	{%r37249, %r37250}, [%rd1+248];
	bfe.u32 	%r37251, %r37249, 0, 8;
	cvt.u16.u32 	%rs16290, %r37251;
	bfe.u32 	%r37252, %r37249, 8, 8;
	cvt.u16.u32 	%rs16289, %r37252;
	bfe.u32 	%r37253, %r37249, 16, 8;
	cvt.u16.u32 	%rs16288, %r37253;
	bfe.u32 	%r37254, %r37249, 24, 8;
	cvt.u16.u32 	%rs16287, %r37254;
	bfe.u32 	%r37255, %r37250, 0, 8;
	cvt.u16.u32 	%rs16286, %r37255;
	bfe.u32 	%r37256, %r37250, 8, 8;
	cvt.u16.u32 	%rs16285, %r37256;
	bfe.u32 	%r37257, %r37250, 16, 8;
	cvt.u16.u32 	%rs16284, %r37257;
	bfe.u32 	%r37258, %r37250, 24, 8;
	cvt.u16.u32 	%rs16283, %r37258;
	ld.local.v2.b32 	{%r37259, %r37260}, [%rd1+256];
	bfe.u32 	%r37261, %r37259, 0, 8;
	cvt.u16.u32 	%rs16282, %r37261;
	bfe.u32 	%r37262, %r37259, 8, 8;
	cvt.u16.u32 	%rs16281, %r37262;
	bfe.u32 	%r37263, %r37259, 16, 8;
	cvt.u16.u32 	%rs16280, %r37263;
	bfe.u32 	%r37264, %r37259, 24, 8;
	cvt.u16.u32 	%rs16279, %r37264;
	bfe.u32 	%r37265, %r37260, 0, 8;
	cvt.u16.u32 	%rs16278, %r37265;
	bfe.u32 	%r37266, %r37260, 8, 8;
	cvt.u16.u32 	%rs16277, %r37266;
	bfe.u32 	%r37267, %r37260, 16, 8;
	cvt.u16.u32 	%rs16276, %r37267;
	bfe.u32 	%r37268, %r37260, 24, 8;
	cvt.u16.u32 	%rs16275, %r37268;
	ld.local.v2.b32 	{%r37269, %r37270}, [%rd1+264];
	bfe.u32 	%r37271, %r37269, 0, 8;
	cvt.u16.u32 	%rs16274, %r37271;
	bfe.u32 	%r37272, %r37269, 8, 8;
	cvt.u16.u32 	%rs16273, %r37272;
	bfe.u32 	%r37273, %r37269, 16, 8;
	cvt.u16.u32 	%rs16272, %r37273;
	bfe.u32 	%r37274, %r37269, 24, 8;
	cvt.u16.u32 	%rs16271, %r37274;
	bfe.u32 	%r37275, %r37270, 0, 8;
	cvt.u16.u32 	%rs16270, %r37275;
	bfe.u32 	%r37276, %r37270, 8, 8;
	cvt.u16.u32 	%rs16269, %r37276;
	bfe.u32 	%r37277, %r37270, 16, 8;
	cvt.u16.u32 	%rs16268, %r37277;
	bfe.u32 	%r37278, %r37270, 24, 8;
	cvt.u16.u32 	%rs16267, %r37278;
$L__BB5_47:
	setp.ne.s32 	%p125, %r28528, 0;
	@%p125 bra 	$L__BB5_49;
	mov.u32 	%r37279, %tid.x;
	shr.u32 	%r37280, %r37279, 5;
	mov.u32 	%r37281, _ZZN3cub18CUB_300001_SM_10006detail6reduce18DeviceReduceKernelINS2_10policy_hubI4Itemy13Addition_funcE10Policy1000EN6thrust24THRUST_300001_SM_1000_NS6detail15normal_iteratorINSA_10device_ptrIS5_EEEEyS6_S5_N4cuda3std3__410__identityEEEvT0_PT3_T1_NS0_13GridEvenShareISN_EET2_T4_E12temp_storage;
	mad.lo.s32 	%r37282, %r37280, 272, %r37281;
	st.shared.u32 	[%r37282+8], %r39559;
	st.shared.f64 	[%r37282+16], %fd102;
	cvt.u32.u16 	%r37283, %rs16515;
	cvt.u32.u16 	%r37284, %rs16516;
	prmt.b32 	%r37285, %r37284, %r37283, 0x3340U;
	cvt.u32.u16 	%r37286, %rs16517;
	cvt.u32.u16 	%r37287, %rs16518;
	prmt.b32 	%r37288, %r37287, %r37286, 0x3340U;
	prmt.b32 	%r37289, %r37288, %r37285, 0x5410U;
	cvt.u32.u16 	%r37290, %rs16519;
	cvt.u32.u16 	%r37291, %rs16520;
	prmt.b32 	%r37292, %r37291, %r37290, 0x3340U;
	cvt.u32.u16 	%r37293, %rs16521;
	cvt.u32.u16 	%r37294, %rs16522;
	prmt.b32 	%r37295, %r37294, %r37293, 0x3340U;
	prmt.b32 	%r37296, %r37295, %r37292, 0x5410U;
	st.shared.v2.b32 	[%r37282+24], {%r37296, %r37289};
	cvt.u32.u16 	%r37297, %rs16507;
	cvt.u32.u16 	%r37298, %rs16508;
	prmt.b32 	%r37299, %r37298, %r37297, 0x3340U;
	cvt.u32.u16 	%r37300, %rs16509;
	cvt.u32.u16 	%r37301, %rs16510;
	prmt.b32 	%r37302, %r37301, %r37300, 0x3340U;
	prmt.b32 	%r37303, %r37302, %r37299, 0x5410U;
	cvt.u32.u16 	%r37304, %rs16511;
	cvt.u32.u16 	%r37305, %rs16512;
	prmt.b32 	%r37306, %r37305, %r37304, 0x3340U;
	cvt.u32.u16 	%r37307, %rs16513;
	cvt.u32.u16 	%r37308, %rs16514;
	prmt.b32 	%r37309, %r37308, %r37307, 0x3340U;
	prmt.b32 	%r37310, %r37309, %r37306, 0x5410U;
	st.shared.v2.b32 	[%r37282+32], {%r37310, %r37303};
	cvt.u32.u16 	%r37311, %rs16499;
	cvt.u32.u16 	%r37312, %rs16500;
	prmt.b32 	%r37313, %r37312, %r37311, 0x3340U;
	cvt.u32.u16 	%r37314, %rs16501;
	cvt.u32.u16 	%r37315, %rs16502;
	prmt.b32 	%r37316, %r37315, %r37314, 0x3340U;
	prmt.b32 	%r37317, %r37316, %r37313, 0x5410U;
	cvt.u32.u16 	%r37318, %rs16503;
	cvt.u32.u16 	%r37319, %rs16504;
	prmt.b32 	%r37320, %r37319, %r37318, 0x3340U;
	cvt.u32.u16 	%r37321, %rs16505;
	cvt.u32.u16 	%r37322, %rs16506;
	prmt.b32 	%r37323, %r37322, %r37321, 0x3340U;
	prmt.b32 	%r37324, %r37323, %r37320, 0x5410U;
	st.shared.v2.b32 	[%r37282+40], {%r37324, %r37317};
	cvt.u32.u16 	%r37325, %rs16491;
	cvt.u32.u16 	%r37326, %rs16492;
	prmt.b32 	%r37327, %r37326, %r37325, 0x3340U;
	cvt.u32.u16 	%r37328, %rs16493;
	cvt.u32.u16 	%r37329, %rs16494;
	prmt.b32 	%r37330, %r37329, %r37328, 0x3340U;
	prmt.b32 	%r37331, %r37330, %r37327, 0x5410U;
	cvt.u32.u16 	%r37332, %rs16495;
	cvt.u32.u16 	%r37333, %rs16496;
	prmt.b32 	%r37334, %r37333, %r37332, 0x3340U;
	cvt.u32.u16 	%r37335, %rs16497;
	cvt.u32.u16 	%r37336, %rs16498;
	prmt.b32 	%r37337, %r37336, %r37335, 0x3340U;
	prmt.b32 	%r37338, %r37337, %r37334, 0x5410U;
	st.shared.v2.b32 	[%r37282+48], {%r37338, %r37331};
	cvt.u32.u16 	%r37339, %rs16483;
	cvt.u32.u16 	%r37340, %rs16484;
	prmt.b32 	%r37341, %r37340, %r37339, 0x3340U;
	cvt.u32.u16 	%r37342, %rs16485;
	cvt.u32.u16 	%r37343, %rs16486;
	prmt.b32 	%r37344, %r37343, %r37342, 0x3340U;
	prmt.b32 	%r37345, %r37344, %r37341, 0x5410U;
	cvt.u32.u16 	%r37346, %rs16487;
	cvt.u32.u16 	%r37347, %rs16488;
	prmt.b32 	%r37348, %r37347, %r37346, 0x3340U;
	cvt.u32.u16 	%r37349, %rs16489;
	cvt.u32.u16 	%r37350, %rs16490;
	prmt.b32 	%r37351, %r37350, %r37349, 0x3340U;
	prmt.b32 	%r37352, %r37351, %r37348, 0x5410U;
	st.shared.v2.b32 	[%r37282+56], {%r37352, %r37345};
	cvt.u32.u16 	%r37353, %rs16475;
	cvt.u32.u16 	%r37354, %rs16476;
	prmt.b32 	%r37355, %r37354, %r37353, 0x3340U;
	cvt.u32.u16 	%r37356, %rs16477;
	cvt.u32.u16 	%r37357, %rs16478;
	prmt.b32 	%r37358, %r37357, %r37356, 0x3340U;
	prmt.b32 	%r37359, %r37358, %r37355, 0x5410U;
	cvt.u32.u16 	%r37360, %rs16479;
	cvt.u32.u16 	%r37361, %rs16480;
	prmt.b32 	%r37362, %r37361, %r37360, 0x3340U;
	cvt.u32.u16 	%r37363, %rs16481;
	cvt.u32.u16 	%r37364, %rs16482;
	prmt.b32 	%r37365, %r37364, %r37363, 0x3340U;
	prmt.b32 	%r37366, %r37365, %r37362, 0x5410U;
	st.shared.v2.b32 	[%r37282+64], {%r37366, %r37359};
	cvt.u32.u16 	%r37367, %rs16467;
	cvt.u32.u16 	%r37368, %rs16468;
	prmt.b32 	%r37369, %r37368, %r37367, 0x3340U;
	cvt.u32.u16 	%r37370, %rs16469;
	cvt.u32.u16 	%r37371, %rs16470;
	prmt.b32 	%r37372, %r37371, %r37370, 0x3340U;
	prmt.b32 	%r37373, %r37372, %r37369, 0x5410U;
	cvt.u32.u16 	%r37374, %rs16471;
	cvt.u32.u16 	%r37375, %rs16472;
	prmt.b32 	%r37376, %r37375, %r37374, 0x3340U;
	cvt.u32.u16 	%r37377, %rs16473;
	cvt.u32.u16 	%r37378, %rs16474;
	prmt.b32 	%r37379, %r37378, %r37377, 0x3340U;
	prmt.b32 	%r37380, %r37379, %r37376, 0x5410U;
	st.shared.v2.b32 	[%r37282+72], {%r37380, %r37373};
	cvt.u32.u16 	%r37381, %rs16459;
	cvt.u32.u16 	%r37382, %rs16460;
	prmt.b32 	%r37383, %r37382, %r37381, 0x3340U;
	cvt.u32.u16 	%r37384, %rs16461;
	cvt.u32.u16 	%r37385, %rs16462;
	prmt.b32 	%r37386, %r37385, %r37384, 0x3340U;
	prmt.b32 	%r37387, %r37386, %r37383, 0x5410U;
	cvt.u32.u16 	%r37388, %rs16463;
	cvt.u32.u16 	%r37389, %rs16464;
	prmt.b32 	%r37390, %r37389, %r37388, 0x3340U;
	cvt.u32.u16 	%r37391, %rs16465;
	cvt.u32.u16 	%r37392, %rs16466;
	prmt.b32 	%r37393, %r37392, %r37391, 0x3340U;
	prmt.b32 	%r37394, %r37393, %r37390, 0x5410U;
	st.shared.v2.b32 	[%r37282+80], {%r37394, %r37387};
	cvt.u32.u16 	%r37395, %rs16451;
	cvt.u32.u16 	%r37396, %rs16452;
	prmt.b32 	%r37397, %r37396, %r37395, 0x3340U;
	cvt.u32.u16 	%r37398, %rs16453;
	cvt.u32.u16 	%r37399, %rs16454;
	prmt.b32 	%r37400, %r37399, %r37398, 0x3340U;
	prmt.b32 	%r37401, %r37400, %r37397, 0x5410U;
	cvt.u32.u16 	%r37402, %rs16455;
	cvt.u32.u16 	%r37403, %rs16456;
	prmt.b32 	%r37404, %r37403, %r37402, 0x3340U;
	cvt.u32.u16 	%r37405, %rs16457;
	cvt.u32.u16 	%r37406, %rs16458;
	prmt.b32 	%r37407, %r37406, %r37405, 0x3340U;
	prmt.b32 	%r37408, %r37407, %r37404, 0x5410U;
	st.shared.v2.b32 	[%r37282+88], {%r37408, %r37401};
	cvt.u32.u16 	%r37409, %rs16443;
	cvt.u32.u16 	%r37410, %rs16444;
	prmt.b32 	%r37411, %r37410, %r37409, 0x3340U;
	cvt.u32.u16 	%r37412, %rs16445;
	cvt.u32.u16 	%r37413, %rs16446;
	prmt.b32 	%r37414, %r37413, %r37412, 0x3340U;
	prmt.b32 	%r37415, %r37414, %r37411, 0x5410U;
	cvt.u32.u16 	%r37416, %rs16447;
	cvt.u32.u16 	%r37417, %rs16448;
	prmt.b32 	%r37418, %r37417, %r37416, 0x3340U;
	cvt.u32.u16 	%r37419, %rs16449;
	cvt.u32.u16 	%r37420, %rs16450;
	prmt.b32 	%r37421, %r37420, %r37419, 0x3340U;
	prmt.b32 	%r37422, %r37421, %r37418, 0x5410U;
	st.shared.v2.b32 	[%r37282+96], {%r37422, %r37415};
	cvt.u32.u16 	%r37423, %rs16435;
	cvt.u32.u16 	%r37424, %rs16436;
	prmt.b32 	%r37425, %r37424, %r37423, 0x3340U;
	cvt.u32.u16 	%r37426, %rs16437;
	cvt.u32.u16 	%r37427, %rs16438;
	prmt.b32 	%r37428, %r37427, %r37426, 0x3340U;
	prmt.b32 	%r37429, %r37428, %r37425, 0x5410U;
	cvt.u32.u16 	%r37430, %rs16439;
	cvt.u32.u16 	%r37431, %rs16440;
	prmt.b32 	%r37432, %r37431, %r37430, 0x3340U;
	cvt.u32.u16 	%r37433, %rs16441;
	cvt.u32.u16 	%r37434, %rs16442;
	prmt.b32 	%r37435, %r37434, %r37433, 0x3340U;
	prmt.b32 	%r37436, %r37435, %r37432, 0x5410U;
	st.shared.v2.b32 	[%r37282+104], {%r37436, %r37429};
	cvt.u32.u16 	%r37437, %rs16427;
	cvt.u32.u16 	%r37438, %rs16428;
	prmt.b32 	%r37439, %r37438, %r37437, 0x3340U;
	cvt.u32.u16 	%r37440, %rs16429;
	cvt.u32.u16 	%r37441, %rs16430;
	prmt.b32 	%r37442, %r37441, %r37440, 0x3340U;
	prmt.b32 	%r37443, %r37442, %r37439, 0x5410U;
	cvt.u32.u16 	%r37444, %rs16431;
	cvt.u32.u16 	%r37445, %rs16432;
	prmt.b32 	%r37446, %r37445, %r37444, 0x3340U;
	cvt.u32.u16 	%r37447, %rs16433;
	cvt.u32.u16 	%r37448, %rs16434;
	prmt.b32 	%r37449, %r37448, %r37447, 0x3340U;
	prmt.b32 	%r37450, %r37449, %r37446, 0x5410U;
	st.shared.v2.b32 	[%r37282+112], {%r37450, %r37443};
	cvt.u32.u16 	%r37451, %rs16419;
	cvt.u32.u16 	%r37452, %rs16420;
	prmt.b32 	%r37453, %r37452, %r37451, 0x3340U;
	cvt.u32.u16 	%r37454, %rs16421;
	cvt.u32.u16 	%r37455, %rs16422;
	prmt.b32 	%r37456, %r37455, %r37454, 0x3340U;
	prmt.b32 	%r37457, %r37456, %r37453, 0x5410U;
	cvt.u32.u16 	%r37458, %rs16423;
	cvt.u32.u16 	%r37459, %rs16424;
	prmt.b32 	%r37460, %r37459, %r37458, 0x3340U;
	cvt.u32.u16 	%r37461, %rs16425;
	cvt.u32.u16 	%r37462, %rs16426;
	prmt.b32 	%r37463, %r37462, %r37461, 0x3340U;
	prmt.b32 	%r37464, %r37463, %r37460, 0x5410U;
	st.shared.v2.b32 	[%r37282+120], {%r37464, %r37457};
	cvt.u32.u16 	%r37465, %rs16411;
	cvt.u32.u16 	%r37466, %rs16412;
	prmt.b32 	%r37467, %r37466, %r37465, 0x3340U;
	cvt.u32.u16 	%r37468, %rs16413;
	cvt.u32.u16 	%r37469, %rs16414;
	prmt.b32 	%r37470, %r37469, %r37468, 0x3340U;
	prmt.b32 	%r37471, %r37470, %r37467, 0x5410U;
	cvt.u32.u16 	%r37472, %rs16415;
	cvt.u32.u16 	%r37473, %rs16416;
	prmt.b32 	%r37474, %r37473, %r37472, 0x3340U;
	cvt.u32.u16 	%r37475, %rs16417;
	cvt.u32.u16 	%r37476, %rs16418;
	prmt.b32 	%r37477, %r37476, %r37475, 0x3340U;
	prmt.b32 	%r37478, %r37477, %r37474, 0x5410U;
	st.shared.v2.b32 	[%r37282+128], {%r37478, %r37471};
	cvt.u32.u16 	%r37479, %rs16403;
	cvt.u32.u16 	%r37480, %rs16404;
	prmt.b32 	%r37481, %r37480, %r37479, 0x3340U;
	cvt.u32.u16 	%r37482, %rs16405;
	cvt.u32.u16 	%r37483, %rs16406;
	prmt.b32 	%r37484, %r37483, %r37482, 0x3340U;
	prmt.b32 	%r37485, %r37484, %r37481, 0x5410U;
	cvt.u32.u16 	%r37486, %rs16407;
	cvt.u32.u16 	%r37487, %rs16408;
	prmt.b32 	%r37488, %r37487, %r37486, 0x3340U;
	cvt.u32.u16 	%r37489, %rs16409;
	cvt.u32.u16 	%r37490, %rs16410;
	prmt.b32 	%r37491, %r37490, %r37489, 0x3340U;
	prmt.b32 	%r37492, %r37491, %r37488, 0x5410U;
	st.shared.v2.b32 	[%r37282+136], {%r37492, %r37485};
	cvt.u32.u16 	%r37493, %rs16395;
	cvt.u32.u16 	%r37494, %rs16396;
	prmt.b32 	%r37495, %r37494, %r37493, 0x3340U;
	cvt.u32.u16 	%r37496, %rs16397;
	cvt.u32.u16 	%r37497, %rs16398;
	prmt.b32 	%r37498, %r37497, %r37496, 0x3340U;
	prmt.b32 	%r37499, %r37498, %r37495, 0x5410U;
	cvt.u32.u16 	%r37500, %rs16399;
	cvt.u32.u16 	%r37501, %rs16400;
	prmt.b32 	%r37502, %r37501, %r37500, 0x3340U;
	cvt.u32.u16 	%r37503, %rs16401;
	cvt.u32.u16 	%r37504, %rs16402;
	prmt.b32 	%r37505, %r37504, %r37503, 0x3340U;
	prmt.b32 	%r37506, %r37505, %r37502, 0x5410U;
	st.shared.v2.b32 	[%r37282+144], {%r37506, %r37499};
	cvt.u32.u16 	%r37507, %rs16387;
	cvt.u32.u16 	%r37508, %rs16388;
	prmt.b32 	%r37509, %r37508, %r37507, 0x3340U;
	cvt.u32.u16 	%r37510, %rs16389;
	cvt.u32.u16 	%r37511, %rs16390;
	prmt.b32 	%r37512, %r37511, %r37510, 0x3340U;
	prmt.b32 	%r37513, %r37512, %r37509, 0x5410U;
	cvt.u32.u16 	%r37514, %rs16391;
	cvt.u32.u16 	%r37515, %rs16392;
	prmt.b32 	%r37516, %r37515, %r37514, 0x3340U;
	cvt.u32.u16 	%r37517, %rs16393;
	cvt.u32.u16 	%r37518, %rs16394;
	prmt.b32 	%r37519, %r37518, %r37517, 0x3340U;
	prmt.b32 	%r37520, %r37519, %r37516, 0x5410U;
	st.shared.v2.b32 	[%r37282+152], {%r37520, %r37513};
	cvt.u32.u16 	%r37521, %rs16379;
	cvt.u32.u16 	%r37522, %rs16380;
	prmt.b32 	%r37523, %r37522, %r37521, 0x3340U;
	cvt.u32.u16 	%r37524, %rs16381;
	cvt.u32.u16 	%r37525, %rs16382;
	prmt.b32 	%r37526, %r37525, %r37524, 0x3340U;
	prmt.b32 	%r37527, %r37526, %r37523, 0x5410U;
	cvt.u32.u16 	%r37528, %rs16383;
	cvt.u32.u16 	%r37529, %rs16384;
	prmt.b32 	%r37530, %r37529, %r37528, 0x3340U;
	cvt.u32.u16 	%r37531, %rs16385;
	cvt.u32.u16 	%r37532, %rs16386;
	prmt.b32 	%r37533, %r37532, %r37531, 0x3340U;
	prmt.b32 	%r37534, %r37533, %r37530, 0x5410U;
	st.shared.v2.b32 	[%r37282+160], {%r37534, %r37527};
	cvt.u32.u16 	%r37535, %rs16371;
	cvt.u32.u16 	%r37536, %rs16372;
	prmt.b32 	%r37537, %r37536, %r37535, 0x3340U;
	cvt.u32.u16 	%r37538, %rs16373;
	cvt.u32.u16 	%r37539, %rs16374;
	prmt.b32 	%r37540, %r37539, %r37538, 0x3340U;
	prmt.b32 	%r37541, %r37540, %r37537, 0x5410U;
	cvt.u32.u16 	%r37542, %rs16375;
	cvt.u32.u16 	%r37543, %rs16376;
	prmt.b32 	%r37544, %r37543, %r37542, 0x3340U;
	cvt.u32.u16 	%r37545, %rs16377;
	cvt.u32.u16 	%r37546, %rs16378;
	prmt.b32 	%r37547, %r37546, %r37545, 0x3340U;
	prmt.b32 	%r37548, %r37547, %r37544, 0x5410U;
	st.shared.v2.b32 	[%r37282+168], {%r37548, %r37541};
	cvt.u32.u16 	%r37549, %rs16363;
	cvt.u32.u16 	%r37550, %rs16364;
	prmt.b32 	%r37551, %r37550, %r37549, 0x3340U;
	cvt.u32.u16 	%r37552, %rs16365;
	cvt.u32.u16 	%r37553, %rs16366;
	prmt.b32 	%r37554, %r37553, %r37552, 0x3340U;
	prmt.b32 	%r37555, %r37554, %r37551, 0x5410U;
	cvt.u32.u16 	%r37556, %rs16367;
	cvt.u32.u16 	%r37557, %rs16368;
	prmt.b32 	%r37558, %r37557, %r37556, 0x3340U;
	cvt.u32.u16 	%r37559, %rs16369;
	cvt.u32.u16 	%r37560, %rs16370;
	prmt.b32 	%r37561, %r37560, %r37559, 0x3340U;
	prmt.b32 	%r37562, %r37561, %r37558, 0x5410U;
	st.shared.v2.b32 	[%r37282+176], {%r37562, %r37555};
	cvt.u32.u16 	%r37563, %rs16355;
	cvt.u32.u16 	%r37564, %rs16356;
	prmt.b32 	%r37565, %r37564, %r37563, 0x3340U;
	cvt.u32.u16 	%r37566, %rs16357;
	cvt.u32.u16 	%r37567, %rs16358;
	prmt.b32 	%r37568, %r37567, %r37566, 0x3340U;
	prmt.b32 	%r37569, %r37568, %r37565, 0x5410U;
	cvt.u32.u16 	%r37570, %rs16359;
	cvt.u32.u16 	%r37571, %rs16360;
	prmt.b32 	%r37572, %r37571, %r37570, 0x3340U;
	cvt.u32.u16 	%r37573, %rs16361;
	cvt.u32.u16 	%r37574, %rs16362;
	prmt.b32 	%r37575, %r37574, %r37573, 0x3340U;
	prmt.b32 	%r37576, %r37575, %r37572, 0x5410U;
	st.shared.v2.b32 	[%r37282+184], {%r37576, %r37569};
	cvt.u32.u16 	%r37577, %rs16347;
	cvt.u32.u16 	%r37578, %rs16348;
	prmt.b32 	%r37579, %r37578, %r37577, 0x3340U;
	cvt.u32.u16 	%r37580, %rs16349;
	cvt.u32.u16 	%r37581, %rs16350;
	prmt.b32 	%r37582, %r37581, %r37580, 0x3340U;
	prmt.b32 	%r37583, %r37582, %r37579, 0x5410U;
	cvt.u32.u16 	%r37584, %rs16351;
	cvt.u32.u16 	%r37585, %rs16352;
	prmt.b32 	%r37586, %r37585, %r37584, 0x3340U;
	cvt.u32.u16 	%r37587, %rs16353;
	cvt.u32.u16 	%r37588, %rs16354;
	prmt.b32 	%r37589, %r37588, %r37587, 0x3340U;
	prmt.b32 	%r37590, %r37589, %r37586, 0x5410U;
	st.shared.v2.b32 	[%r37282+192], {%r37590, %r37583};
	cvt.u32.u16 	%r37591, %rs16339;
	cvt.u32.u16 	%r37592, %rs16340;
	prmt.b32 	%r37593, %r37592, %r37591, 0x3340U;
	cvt.u32.u16 	%r37594, %rs16341;
	cvt.u32.u16 	%r37595, %rs16342;
	prmt.b32 	%r37596, %r37595, %r37594, 0x3340U;
	prmt.b32 	%r37597, %r37596, %r37593, 0x5410U;
	cvt.u32.u16 	%r37598, %rs16343;
	cvt.u32.u16 	%r37599, %rs16344;
	prmt.b32 	%r37600, %r37599, %r37598, 0x3340U;
	cvt.u32.u16 	%r37601, %rs16345;
	cvt.u32.u16 	%r37602, %rs16346;
	prmt.b32 	%r37603, %r37602, %r37601, 0x3340U;
	prmt.b32 	%r37604, %r37603, %r37600, 0x5410U;
	st.shared.v2.b32 	[%r37282+200], {%r37604, %r37597};
	cvt.u32.u16 	%r37605, %rs16331;
	cvt.u32.u16 	%r37606, %rs16332;
	prmt.b32 	%r37607, %r37606, %r37605, 0x3340U;
	cvt.u32.u16 	%r37608, %rs16333;
	cvt.u32.u16 	%r37609, %rs16334;
	prmt.b32 	%r37610, %r37609, %r37608, 0x3340U;
	prmt.b32 	%r37611, %r37610, %r37607, 0x5410U;
	cvt.u32.u16 	%r37612, %rs16335;
	cvt.u32.u16 	%r37613, %rs16336;
	prmt.b32 	%r37614, %r37613, %r37612, 0x3340U;
	cvt.u32.u16 	%r37615, %rs16337;
	cvt.u32.u16 	%r37616, %rs16338;
	prmt.b32 	%r37617, %r37616, %r37615, 0x3340U;
	prmt.b32 	%r37618, %r37617, %r37614, 0x5410U;
	st.shared.v2.b32 	[%r37282+208], {%r37618, %r37611};
	cvt.u32.u16 	%r37619, %rs16323;
	cvt.u32.u16 	%r37620, %rs16324;
	prmt.b32 	%r37621, %r37620, %r37619, 0x3340U;
	cvt.u32.u16 	%r37622, %rs16325;
	cvt.u32.u16 	%r37623, %rs16326;
	prmt.b32 	%r37624, %r37623, %r37622, 0x3340U;
	prmt.b32 	%r37625, %r37624, %r37621, 0x5410U;
	cvt.u32.u16 	%r37626, %rs16327;
	cvt.u32.u16 	%r37627, %rs16328;
	prmt.b32 	%r37628, %r37627, %r37626, 0x3340U;
	cvt.u32.u16 	%r37629, %rs16329;
	cvt.u32.u16 	%r37630, %rs16330;
	prmt.b32 	%r37631, %r37630, %r37629, 0x3340U;
	prmt.b32 	%r37632, %r37631, %r37628, 0x5410U;
	st.shared.v2.b32 	[%r37282+216], {%r37632, %r37625};
	cvt.u32.u16 	%r37633, %rs16315;
	cvt.u32.u16 	%r37634, %rs16316;
	prmt.b32 	%r37635, %r37634, %r37633, 0x3340U;
	cvt.u32.u16 	%r37636, %rs16317;
	cvt.u32.u16 	%r37637, %rs16318;
	prmt.b32 	%r37638, %r37637, %r37636, 0x3340U;
	prmt.b32 	%r37639, %r37638, %r37635, 0x5410U;
	cvt.u32.u16 	%r37640, %rs16319;
	cvt.u32.u16 	%r37641, %rs16320;
	prmt.b32 	%r37642, %r37641, %r37640, 0x3340U;
	cvt.u32.u16 	%r37643, %rs16321;
	cvt.u32.u16 	%r37644, %rs16322;
	prmt.b32 	%r37645, %r37644, %r37643, 0x3340U;
	prmt.b32 	%r37646, %r37645, %r37642, 0x5410U;
	st.shared.v2.b32 	[%r37282+224], {%r37646, %r37639};
	cvt.u32.u16 	%r37647, %rs16307;
	cvt.u32.u16 	%r37648, %rs16308;
	prmt.b32 	%r37649, %r37648, %r37647, 0x3340U;
	cvt.u32.u16 	%r37650, %rs16309;
	cvt.u32.u16 	%r37651, %rs16310;
	prmt.b32 	%r37652, %r37651, %r37650, 0x3340U;
	prmt.b32 	%r37653, %r37652, %r37649, 0x5410U;
	cvt.u32.u16 	%r37654, %rs16311;
	cvt.u32.u16 	%r37655, %rs16312;
	prmt.b32 	%r37656, %r37655, %r37654, 0x3340U;
	cvt.u32.u16 	%r37657, %rs16313;
	cvt.u32.u16 	%r37658, %rs16314;
	prmt.b32 	%r37659, %r37658, %r37657, 0x3340U;
	prmt.b32 	%r37660, %r37659, %r37656, 0x5410U;
	st.shared.v2.b32 	[%r37282+232], {%r37660, %r37653};
	cvt.u32.u16 	%r37661, %rs16299;
	cvt.u32.u16 	%r37662, %rs16300;
	prmt.b32 	%r37663, %r37662, %r37661, 0x3340U;
	cvt.u32.u16 	%r37664, %rs16301;
	cvt.u32.u16 	%r37665, %rs16302;
	prmt.b32 	%r37666, %r37665, %r37664, 0x3340U;
	prmt.b32 	%r37667, %r37666, %r37663, 0x5410U;
	cvt.u32.u16 	%r37668, %rs16303;
	cvt.u32.u16 	%r37669, %rs16304;
	prmt.b32 	%r37670, %r37669, %r37668, 0x3340U;
	cvt.u32.u16 	%r37671, %rs16305;
	cvt.u32.u16 	%r37672, %rs16306;
	prmt.b32 	%r37673, %r37672, %r37671, 0x3340U;
	prmt.b32 	%r37674, %r37673, %r37670, 0x5410U;
	st.shared.v2.b32 	[%r37282+240], {%r37674, %r37667};
	cvt.u32.u16 	%r37675, %rs16291;
	cvt.u32.u16 	%r37676, %rs16292;
	prmt.b32 	%r37677, %r37676, %r37675, 0x3340U;
	cvt.u32.u16 	%r37678, %rs16293;
	cvt.u32.u16 	%r37679, %rs16294;
	prmt.b32 	%r37680, %r37679, %r37678, 0x3340U;
	prmt.b32 	%r37681, %r37680, %r37677, 0x5410U;
	cvt.u32.u16 	%r37682, %rs16295;
	cvt.u32.u16 	%r37683, %rs16296;
	prmt.b32 	%r37684, %r37683, %r37682, 0x3340U;
	cvt.u32.u16 	%r37685, %rs16297;
	cvt.u32.u16 	%r37686, %rs16298;
	prmt.b32 	%r37687, %r37686, %r37685, 0x3340U;
	prmt.b32 	%r37688, %r37687, %r37684, 0x5410U;
	st.shared.v2.b32 	[%r37282+248], {%r37688, %r37681};
	cvt.u32.u16 	%r37689, %rs16283;
	cvt.u32.u16 	%r37690, %rs16284;
	prmt.b32 	%r37691, %r37690, %r37689, 0x3340U;
	cvt.u32.u16 	%r37692, %rs16285;
	cvt.u32.u16 	%r37693, %rs16286;
	prmt.b32 	%r37694, %r37693, %r37692, 0x3340U;
	prmt.b32 	%r37695, %r37694, %r37691, 0x5410U;
	cvt.u32.u16 	%r37696, %rs16287;
	cvt.u32.u16 	%r37697, %rs16288;
	prmt.b32 	%r37698, %r37697, %r37696, 0x3340U;
	cvt.u32.u16 	%r37699, %rs16289;
	cvt.u32.u16 	%r37700, %rs16290;
	prmt.b32 	%r37701, %r37700, %r37699, 0x3340U;
	prmt.b32 	%r37702, %r37701, %r37698, 0x5410U;
	st.shared.v2.b32 	[%r37282+256], {%r37702, %r37695};
	cvt.u32.u16 	%r37703, %rs16275;
	cvt.u32.u16 	%r37704, %rs16276;
	prmt.b32 	%r37705, %r37704, %r37703, 0x3340U;
	cvt.u32.u16 	%r37706, %rs16277;
	cvt.u32.u16 	%r37707, %rs16278;
	prmt.b32 	%r37708, %r37707, %r37706, 0x3340U;
	prmt.b32 	%r37709, %r37708, %r37705, 0x5410U;
	cvt.u32.u16 	%r37710, %rs16279;
	cvt.u32.u16 	%r37711, %rs16280;
	prmt.b32 	%r37712, %r37711, %r37710, 0x3340U;
	cvt.u32.u16 	%r37713, %rs16281;
	cvt.u32.u16 	%r37714, %rs16282;
	prmt.b32 	%r37715, %r37714, %r37713, 0x3340U;
	prmt.b32 	%r37716, %r37715, %r37712, 0x5410U;
	st.shared.v2.b32 	[%r37282+264], {%r37716, %r37709};
	cvt.u32.u16 	%r37717, %rs16267;
	cvt.u32.u16 	%r37718, %rs16268;
	prmt.b32 	%r37719, %r37718, %r37717, 0x3340U;
	cvt.u32.u16 	%r37720, %rs16269;
	cvt.u32.u16 	%r37721, %rs16270;
	prmt.b32 	%r37722, %r37721, %r37720, 0x3340U;
	prmt.b32 	%r37723, %r37722, %r37719, 0x5410U;
	cvt.u32.u16 	%r37724, %rs16271;
	cvt.u32.u16 	%r37725, %rs16272;
	prmt.b32 	%r37726, %r37725, %r37724, 0x3340U;
	cvt.u32.u16 	%r37727, %rs16273;
	cvt.u32.u16 	%r37728, %rs16274;
	prmt.b32 	%r37729, %r37728, %r37727, 0x3340U;
	prmt.b32 	%r37730, %r37729, %r37726, 0x5410U;
	st.shared.v2.b32 	[%r37282+272], {%r37730, %r37723};
$L__BB5_49:
	bar.sync 	0;
	mov.u32 	%r37731, %tid.x;
	setp.ne.s32 	%p126, %r37731, 0;
	@%p126 bra 	$L__BB5_231;
	ld.shared.v2.b32 	{%r37733, %r37734}, [_ZZN3cub18CUB_300001_SM_10006detail6reduce18DeviceReduceKernelINS2_10policy_hubI4Itemy13Addition_funcE10Policy1000EN6thrust24THRUST_300001_SM_1000_NS6detail15normal_iteratorINSA_10device_ptrIS5_EEEEyS6_S5_N4cuda3std3__410__identityEEEvT0_PT3_T1_NS0_13GridEvenShareISN_EET2_T4_E12temp_storage+544];
	ld.shared.v2.b32 	{%r37735, %r37736}, [_ZZN3cub18CUB_300001_SM_10006detail6reduce18DeviceReduceKernelINS2_10policy_hubI4Itemy13Addition_funcE10Policy1000EN6thrust24THRUST_300001_SM_1000_NS6detail15normal_iteratorINSA_10device_ptrIS5_EEEEyS6_S5_N4cuda3std3__410__identityEEEvT0_PT3_T1_NS0_13GridEvenShareISN_EET2_T4_E12temp_storage+536];
	ld.shared.v2.b32 	{%r37737, %r37738}, [_ZZN3cub18CUB_300001_SM_10006detail6reduce18DeviceReduceKernelINS2_10policy_hubI4Itemy13Addition_funcE10Policy1000EN6thrust24THRUST_300001_SM_1000_NS6detail15normal_iteratorINSA_10device_ptrIS5_EEEEyS6_S5_N4cuda3std3__410__identityEEEvT0_PT3_T1_NS0_13GridEvenShareISN_EET2_T4_E12temp_storage+528];
	ld.shared.v2.b32 	{%r37739, %r37740}, [_ZZN3cub18CUB_300001_SM_10006detail6reduce18DeviceReduceKernelINS2_10policy_hubI4Itemy13Addition_funcE10Policy1000EN6thrust24THRUST_300001_SM_1000_NS6detail15normal_iteratorINSA_10device_ptrIS5_EEEEyS6_S5_N4cuda3std3__410__identityEEEvT0_PT3_T1_NS0_13GridEvenShareISN_EET2_T4_E12temp_storage+520];
	ld.shared.v2.b32 	{%r37741, %r37742}, [_ZZN3cub18CUB_300001_SM_10006detail6reduce18DeviceReduceKernelINS2_10policy_hubI4Itemy13Addition_funcE10Policy1000EN6thrust24THRUST_300001_SM_1000_NS6detail15normal_iteratorINSA_10device_ptrIS5_EEEEyS6_S5_N4cuda3std3__410__identityEEEvT0_PT3_T1_NS0_13GridEvenShareISN_EET2_T4_E12temp_storage+512];
	ld.shared.v2.b32 	{%r37743, %r37744}, [_ZZN3cub18CUB_300001_SM_10006detail6reduce18DeviceReduceKernelINS2_10policy_hubI4Itemy13Addition_funcE10Policy1000EN6thrust24THRUST_300001_SM_1000_NS6detail15normal_iteratorINSA_10device_ptrIS5_EEEEyS6_S5_N4cuda3std3__410__identityEEEvT0_PT3_T1_NS0_13GridEvenShareISN_EET2_T4_E12temp_storage+504];
	ld.shared.v2.b32 	{%r37745, %r37746}, [_ZZN3cub18CUB_300001_SM_10006detail6reduce18DeviceReduceKernelINS2_10policy_hubI4Itemy13Addition_funcE10Policy1000EN6thrust24THRUST_300001_SM_1000_NS6detail15normal_iteratorINSA_10device_ptrIS5_EEEEyS6_S5_N4cuda3std3__410__identityEEEvT0_PT3_T1_NS0_13GridEvenShareISN_EET2_T4_E12temp_storage+496];
	ld.shared.v2.b32 	{%r37747, %r37748}, [_ZZN3cub18CUB_300001_SM_10006detail6reduce18DeviceReduceKernelINS2_10policy_hubI4Itemy13Addition_funcE10Policy1000EN6thrust24THRUST_300001_SM_1000_NS6detail15normal_iteratorINSA_10device_ptrIS5_EEEEyS6_S5_N4cuda3std3__410__identityEEEvT0_PT3_T1_NS0_13GridEvenShareISN_EET2_T4_E12temp_storage+488];
	ld.shared.v2.b32 	{%r37749, %r37750}, [_ZZN3cub18CUB_300001_SM_10006detail6reduce18DeviceReduceKernelINS2_10policy_hubI4Itemy13Addition_funcE10Policy1000EN6thrust24THRUST_300001_SM_1000_NS6detail15normal_iteratorINSA_10device_ptrIS5_EEEEyS6_S5_N4cuda3std3__410__identityEEEvT0_PT3_T1_NS0_13GridEvenShareISN_EET2_T4_E12temp_storage+480];
	ld.shared.v2.b32 	{%r37751, %r37752}, [_ZZN3cub18CUB_300001_SM_10006detail6reduce18DeviceReduceKernelINS2_10policy_hubI4Itemy13Addition_funcE10Policy1000EN6thrust24THRUST_300001_SM_1000_NS6detail15normal_iteratorINSA_10device_ptrIS5_EEEEyS6_S5_N4cuda3std3__410__identityEEEvT0_PT3_T1_NS0_13GridEvenShareISN_EET2_T4_E12temp_storage+472];
	ld.shared.v2.b32 	{%r37753, %r37754}, [_ZZN3cub18CUB_300001_SM_10006detail6reduce18DeviceReduceKernelINS2_10policy_hubI4Itemy13Addition_funcE10Policy1000EN6thrust24THRUST_300001_SM_1000_NS6detail15normal_iteratorINSA_10device_ptrIS5_EEEEyS6_S5_N4cuda3std3__410__identityEEEvT0_PT3_T1_NS0_13GridEvenShareISN_EET2_T4_E12temp_storage+464];
	ld.shared.v2.b32 	{%r37755, %r37756}, [_ZZN3cub18CUB_300001_SM_10006detail6reduce18DeviceReduceKernelINS2_10policy_hubI4Itemy13Addition_funcE10Policy1000EN6thrust24THRUST_300001_SM_1000_NS6detail15normal_iteratorINSA_10device_ptrIS5_EEEEyS6_S5_N4cuda3std3__410__identityEEEvT0_PT3_T1_NS0_13GridEvenShareISN_EET2_T4_E12temp_storage+456];
	ld.shared.v2.b32 	{%r37757, %r37758}, [_ZZN3cub18CUB_300001_SM_10006detail6reduce18DeviceReduceKernelINS2_10policy_hubI4Itemy13Addition_funcE10Policy1000EN6thrust24THRUST_300001_SM_1000_NS6detail15normal_iteratorINSA_10device_ptrIS5_EEEEyS6_S5_N4cuda3std3__410__identityEEEvT0_PT3_T1_NS0_13GridEvenShareISN_EET2_T4_E12temp_storage+448];
	ld.shared.v2.b32 	{%r37759, %r37760}, [_ZZN3cub18CUB_300001_SM_10006detail6reduce18DeviceReduceKernelINS2_10policy_hubI4Itemy13Addition_funcE10Policy1000EN6thrust24THRUST_300001_SM_1000_NS6detail15normal_iteratorINSA_10device_ptrIS5_EEEEyS6_S5_N4cuda3std3__410__identityEEEvT0_PT3_T1_NS0_13GridEvenShareISN_EET2_T4_E12temp_storage+440];
	ld.shared.v2.b32 	{%r37761, %r37762}, [_ZZN3cub18CUB_300001_SM_10006detail6reduce18DeviceReduceKernelINS2_10policy_hubI4Itemy13Addition_funcE10Policy1000EN6thrust24THRUST_300001_SM_1000_NS6detail15normal_iteratorINSA_10device_ptrIS5_EEEEyS6_S5_N4cuda3std3__410__identityEEEvT0_PT3_T1_NS0_13GridEvenShareISN_EET2_T4_E12temp_storage+432];
	ld.shared.v2.b32 	{%r37763, %r37764}, [_ZZN3cub18CUB_300001_SM_10006detail6reduce18DeviceReduceKernelINS2_10policy_hubI4Itemy13Addition_funcE10Policy1000EN6thrust24THRUST_300001_SM_1000_NS6detail15normal_iteratorINSA_10device_ptrIS5_EEEEyS6_S5_N4cuda3std3__410__identityEEEvT0_PT3_T1_NS0_13GridEvenShareISN_EET2_T4_E12temp_storage+424];
	ld.shared.v2.b32 	{%r37765, %r37766}, [_ZZN3cub18CUB_300001_SM_10006detail6reduce18DeviceReduceKernelINS2_10policy_hubI4Itemy13Addition_funcE10Policy1000EN6thrust24THRUST_300001_SM_1000_NS6detail15normal_iteratorINSA_10device_ptrIS5_EEEEyS6_S5_N4cuda3std3__410__identityEEEvT0_PT3_T1_NS0_13GridEvenShareISN_EET2_T4_E12temp_storage+416];
	ld.shared.v2.b32 	{%r37767, %r37768}, [_ZZN3cub18CUB_300001_SM_10006detail6reduce18DeviceReduceKernelINS2_10policy_hubI4Itemy13Addition_funcE10Policy1000EN6thrust24THRUST_300001_SM_1000_NS6detail15normal_iteratorINSA_10device_ptrIS5_EEEEyS6_S5_N4cuda3std3__410__identityEEEvT0_PT3_T1_NS0_13GridEvenShareISN_EET2_T4_E12temp_storage+408];
	ld.shared.v2.b32 	{%r37769, %r37770}, [_ZZN3cub18CUB_300001_SM_10006detail6reduce18DeviceReduceKernelINS2_10policy_hubI4Itemy13Addition_funcE10Policy1000EN6thrust24THRUST_300001_SM_1000_NS6detail15normal_iteratorINSA_10device_ptrIS5_EEEEyS6_S5_N4cuda3std3__410__identityEEEvT0_PT3_T1_NS0_13GridEvenShareISN_EET2_T4_E12temp_storage+400];
	ld.shared.v2.b32 	{%r37771, %r37772}, [_ZZN3cub18CUB_300001_SM_10006detail6reduce18DeviceReduceKernelINS2_10policy_hubI4Itemy13Addition_funcE10Policy1000EN6thrust24THRUST_300001_SM_1000_NS6detail15normal_iteratorINSA_10device_ptrIS5_EEEEyS6_S5_N4cuda3std3__410__identityEEEvT0_PT3_T1_NS0_13GridEvenShareISN_EET2_T4_E12temp_storage+392];
	ld.shared.v2.b32 	{%r37773, %r37774}, [_ZZN3cub18CUB_300001_SM_10006detail6reduce18DeviceReduceKernelINS2_10policy_hubI4Itemy13Addition_funcE10Policy1000EN6thrust24THRUST_300001_SM_1000_NS6detail15normal_iteratorINSA_10device_ptrIS5_EEEEyS6_S5_N4cuda3std3__410__identityEEEvT0_PT3_T1_NS0_13GridEvenShareISN_EET2_T4_E12temp_storage+384];
	ld.shared.v2.b32 	{%r37775, %r37776}, [_ZZN3cub18CUB_300001_SM_10006detail6reduce18DeviceReduceKernelINS2_10policy_hubI4Itemy13Addition_funcE10Policy1000EN6thrust24THRUST_300001_SM_1000_NS6detail15normal_iteratorINSA_10device_ptrIS5_EEEEyS6_S5_N4cuda3std3__410__identityEEEvT0_PT3_T1_NS0_13GridEvenShareISN_EET2_T4_E12temp_storage+376];
	ld.shared.v2.b32 	{%r37777, %r37778}, [_ZZN3cub18CUB_300001_SM_10006detail6reduce18DeviceReduceKernelINS2_10policy_hubI4Itemy13Addition_funcE10Policy1000EN6thrust24THRUST_300001_SM_1000_NS6detail15normal_iteratorINSA_10device_ptrIS5_EEEEyS6_S5_N4cuda3std3__410__identityEEEvT0_PT3_T1_NS0_13GridEvenShareISN_EET2_T4_E12temp_storage+368];
	ld.shared.v2.b32 	{%r37779, %r37780}, [_ZZN3cub18CUB_300001_SM_10006detail6reduce18DeviceReduceKernelINS2_10policy_hubI4Itemy13Addition_funcE10Policy1000EN6thrust24THRUST_300001_SM_1000_NS6detail15normal_iteratorINSA_10device_ptrIS5_EEEEyS6_S5_N4cuda3std3__410__identityEEEvT0_PT3_T1_NS0_13GridEvenShareISN_EET2_T4_E12temp_storage+360];
	ld.shared.v2.b32 	{%r37781, %r37782}, [_ZZN3cub18CUB_300001_SM_10006detail6reduce18DeviceReduceKernelINS2_10policy_hubI4Itemy13Addition_funcE10Policy1000EN6thrust24THRUST_300001_SM_1000_NS6detail15normal_iteratorINSA_10device_ptrIS5_EEEEyS6_S5_N4cuda3std3__410__identityEEEvT0_PT3_T1_NS0_13GridEvenShareISN_EET2_T4_E12temp_storage+352];
	ld.shared.v2.b32 	{%r37783, %r37784}, [_ZZN3cub18CUB_300001_SM_10006detail6reduce18DeviceReduceKernelINS2_10policy_hubI4Itemy13Addition_funcE10Policy1000EN6thrust24THRUST_300001_SM_1000_NS6detail15normal_iteratorINSA_10device_ptrIS5_EEEEyS6_S5_N4cuda3std3__410__identityEEEvT0_PT3_T1_NS0_13GridEvenShareISN_EET2_T4_E12temp_storage+344];
	ld.shared.v2.b32 	{%r37785, %r37786}, [_ZZN3cub18CUB_300001_SM_10006detail6reduce18DeviceReduceKernelINS2_10policy_hubI4Itemy13Addition_funcE10Policy1000EN6thrust24THRUST_300001_SM_1000_NS6detail15normal_iteratorINSA_10device_ptrIS5_EEEEyS6_S5_N4cuda3std3__410__identityEEEvT0_PT3_T1_NS0_13GridEvenShareISN_EET2_T4_E12temp_storage+336];
	ld.shared.v2.b32 	{%r37787, %r37788}, [_ZZN3cub18CUB_300001_SM_10006detail6reduce18DeviceReduceKernelINS2_10policy_hubI4Itemy13Addition_funcE10Policy1000EN6thrust24THRUST_300001_SM_1000_NS6detail15normal_iteratorINSA_10device_ptrIS5_EEEEyS6_S5_N4cuda3std3__410__identityEEEvT0_PT3_T1_NS0_13GridEvenShareISN_EET2_T4_E12temp_storage+328];
	ld.shared.v2.b32 	{%r37789, %r37790}, [_ZZN3cub18CUB_300001_SM_10006detail6reduce18DeviceReduceKernelINS2_10policy_hubI4Itemy13Addition_funcE10Policy1000EN6thrust24THRUST_300001_SM_1000_NS6detail15normal_iteratorINSA_10device_ptrIS5_EEEEyS6_S5_N4cuda3std3__410__identityEEEvT0_PT3_T1_NS0_13GridEvenShareISN_EET2_T4_E12temp_storage+320];
	ld.shared.v2.b32 	{%r37791, %r37792}, [_ZZN3cub18CUB_300001_SM_10006detail6reduce18DeviceReduceKernelINS2_10policy_hubI4Itemy13Addition_funcE10Policy1000EN6thrust24THRUST_300001_SM_1000_NS6detail15normal_iteratorINSA_10device_ptrIS5_EEEEyS6_S5_N4cuda3std3__410__identityEEEvT0_PT3_T1_NS0_13GridEvenShareISN_EET2_T4_E12temp_storage+312];
	ld.shared.v2.b32 	{%r37793, %r37794}, [_ZZN3cub18CUB_300001_SM_10006detail6reduce18DeviceReduceKernelINS2_10policy_hubI4Itemy13Addition_funcE10Policy1000EN6thrust24THRUST_300001_SM_1000_NS6detail15normal_iteratorINSA_10device_ptrIS5_EEEEyS6_S5_N4cuda3std3__410__identityEEEvT0_PT3_T1_NS0_13GridEvenShareISN_EET2_T4_E12temp_storage+304];
	ld.shared.v2.b32 	{%r37795, %r37796}, [_ZZN3cub18CUB_300001_SM_10006detail6reduce18DeviceReduceKernelINS2_10policy_hubI4Itemy13Addition_funcE10Policy1000EN6thrust24THRUST_300001_SM_1000_NS6detail15normal_iteratorINSA_10device_ptrIS5_EEEEyS6_S5_N4cuda3std3__410__identityEEEvT0_PT3_T1_NS0_13GridEvenShareISN_EET2_T4_E12temp_storage+296];
	bfe.u32 	%r37797, %r37795, 0, 8;
	cvt.u16.u32 	%rs17294, %r37797;
	ld.shared.f64 	%fd22, [_ZZN3cub18CUB_300001_SM_10006detail6reduce18DeviceReduceKernelINS2_10policy_hubI4Itemy13Addition_funcE10Policy1000EN6thrust24THRUST_300001_SM_1000_NS6detail15normal_iteratorINSA_10device_ptrIS5_EEEEyS6_S5_N4cuda3std3__410__identityEEEvT0_PT3_T1_NS0_13GridEvenShareISN_EET2_T4_E12temp_storage+288];
	ld.shared.u32 	%r400, [_ZZN3cub18CUB_300001_SM_10006detail6reduce18DeviceReduceKernelINS2_10policy_hubI4Itemy13Addition_funcE10Policy1000EN6thrust24THRUST_300001_SM_1000_NS6detail15normal_iteratorINSA_10device_ptrIS5_EEEEyS6_S5_N4cuda3std3__410__identityEEEvT0_PT3_T1_NS0_13GridEvenShareISN_EET2_T4_E12temp_storage+280];
	st.local.u32 	[%rd1], %r400;
	st.local.f64 	[%rd1+8], %fd22;
	st.local.v2.b32 	[%rd1+16], {%r37795, %r37796};
	st.local.v2.b32 	[%rd1+24], {%r37793, %r37794};
	st.local.v2.b32 	[%rd1+32], {%r37791, %r37792};
	st.local.v2.b32 	[%rd1+40], {%r37789, %r37790};
	st.local.v2.b32 	[%rd1+48], {%r37787, %r37788};
	st.local.v2.b32 	[%rd1+56], {%r37785, %r37786};
	st.local.v2.b32 	[%rd1+64], {%r37783, %r37784};
	st.local.v2.b32 	[%rd1+72], {%r37781, %r37782};
	st.local.v2.b32 	[%rd1+80], {%r37779, %r37780};
	st.local.v2.b32 	[%rd1+88], {%r37777, %r37778};
	st.local.v2.b32 	[%rd1+96], {%r37775, %r37776};
	st.local.v2.b32 	[%rd1+104], {%r37773, %r37774};
	st.local.v2.b32 	[%rd1+112], {%r37771, %r37772};
	st.local.v2.b32 	[%rd1+120], {%r37769, %r37770};
	st.local.v2.b32 	[%rd1+128], {%r37767, %r37768};
	st.local.v2.b32 	[%rd1+136], {%r37765, %r37766};
	st.local.v2.b32 	[%rd1+144], {%r37763, %r37764};
	st.local.v2.b32 	[%rd1+152], {%r37761, %r37762};
	st.local.v2.b32 	[%rd1+160], {%r37759, %r37760};
	st.local.v2.b32 	[%rd1+168], {%r37757, %r37758};
	st.local.v2.b32 	[%rd1+176], {%r37755, %r37756};
	st.local.v2.b32 	[%rd1+184], {%r37753, %r37754};
	st.local.v2.b32 	[%rd1+192], {%r37751, %r37752};
	st.local.v2.b32 	[%rd1+200], {%r37749, %r37750};
	st.local.v2.b32 	[%rd1+208], {%r37747, %r37748};
	st.local.v2.b32 	[%rd1+216], {%r37745, %r37746};
	st.local.v2.b32 	[%rd1+224], {%r37743, %r37744};
	st.local.v2.b32 	[%rd1+232], {%r37741, %r37742};
	st.local.v2.b32 	[%rd1+240], {%r37739, %r37740};
	st.local.v2.b32 	[%rd1+248], {%r37737, %r37738};
	st.local.v2.b32 	[%rd1+256], {%r37735, %r37736};
	st.local.v2.b32 	[%rd1+264], {%r37733, %r37734};
	st.local.u32 	[%rd2], %r39559;
	st.local.f64 	[%rd2+8], %fd102;
	cvt.u32.u16 	%r37798, %rs16515;
	cvt.u32.u16 	%r37799, %rs16516;
	prmt.b32 	%r37800, %r37799, %r37798, 0x3340U;
	cvt.u32.u16 	%r37801, %rs16517;
	cvt.u32.u16 	%r37802, %rs16518;
	prmt.b32 	%r37803, %r37802, %r37801, 0x3340U;
	prmt.b32 	%r37804, %r37803, %r37800, 0x5410U;
	cvt.u32.u16 	%r37805, %rs16519;
	cvt.u32.u16 	%r37806, %rs16520;
	prmt.b32 	%r37807, %r37806, %r37805, 0x3340U;
	cvt.u32.u16 	%r37808, %rs16521;
	cvt.u32.u16 	%r37809, %rs16522;
	prmt.b32 	%r37810, %r37809, %r37808, 0x3340U;
	prmt.b32 	%r37811, %r37810, %r37807, 0x5410U;
	st.local.v2.b32 	[%rd2+16], {%r37811, %r37804};
	cvt.u32.u16 	%r37812, %rs16507;
	cvt.u32.u16 	%r37813, %rs16508;
	prmt.b32 	%r37814, %r37813, %r37812, 0x3340U;
	cvt.u32.u16 	%r37815, %rs16509;
	cvt.u32.u16 	%r37816, %rs16510;
	prmt.b32 	%r37817, %r37816, %r37815, 0x3340U;
	prmt.b32 	%r37818, %r37817, %r37814, 0x5410U;
	cvt.u32.u16 	%r37819, %rs16511;
	cvt.u32.u16 	%r37820, %rs16512;
	prmt.b32 	%r37821, %r37820, %r37819, 0x3340U;
	cvt.u32.u16 	%r37822, %rs16513;
	cvt.u32.u16 	%r37823, %rs16514;
	prmt.b32 	%r37824, %r37823, %r37822, 0x3340U;
	prmt.b32 	%r37825, %r37824, %r37821, 0x5410U;
	st.local.v2.b32 	[%rd2+24], {%r37825, %r37818};
	cvt.u32.u16 	%r37826, %rs16499;
	cvt.u32.u16 	%r37827, %rs16500;
	prmt.b32 	%r37828, %r37827, %r37826, 0x3340U;
	cvt.u32.u16 	%r37829, %rs16501;
	cvt.u32.u16 	%r37830, %rs16502;
	prmt.b32 	%r37831, %r37830, %r37829, 0x3340U;
	prmt.b32 	%r37832, %r37831, %r37828, 0x5410U;
	cvt.u32.u16 	%r37833, %rs16503;
	cvt.u32.u16 	%r37834, %rs16504;
	prmt.b32 	%r37835, %r37834, %r37833, 0x3340U;
	cvt.u32.u16 	%r37836, %rs16505;
	cvt.u32.u16 	%r37837, %rs16506;
	prmt.b32 	%r37838, %r37837, %r37836, 0x3340U;
	prmt.b32 	%r37839, %r37838, %r37835, 0x5410U;
	st.local.v2.b32 	[%rd2+32], {%r37839, %r37832};
	cvt.u32.u16 	%r37840, %rs16491;
	cvt.u32.u16 	%r37841, %rs16492;
	prmt.b32 	%r37842, %r37841, %r37840, 0x3340U;
	cvt.u32.u16 	%r37843, %rs16493;
	cvt.u32.u16 	%r37844, %rs16494;
	prmt.b32 	%r37845, %r37844, %r37843, 0x3340U;
	prmt.b32 	%r37846, %r37845, %r37842, 0x5410U;
	cvt.u32.u16 	%r37847, %rs16495;
	cvt.u32.u16 	%r37848, %rs16496;
	prmt.b32 	%r37849, %r37848, %r37847, 0x3340U;
	cvt.u32.u16 	%r37850, %rs16497;
	cvt.u32.u16 	%r37851, %rs16498;
	prmt.b32 	%r37852, %r37851, %r37850, 0x3340U;
	prmt.b32 	%r37853, %r37852, %r37849, 0x5410U;
	st.local.v2.b32 	[%rd2+40], {%r37853, %r37846};
	cvt.u32.u16 	%r37854, %rs16483;
	cvt.u32.u16 	%r37855, %rs16484;
	prmt.b32 	%r37856, %r37855, %r37854, 0x3340U;
	cvt.u32.u16 	%r37857, %rs16485;
	cvt.u32.u16 	%r37858, %rs16486;
	prmt.b32 	%r37859, %r37858, %r37857, 0x3340U;
	prmt.b32 	%r37860, %r37859, %r37856, 0x5410U;
	cvt.u32.u16 	%r37861, %rs16487;
	cvt.u32.u16 	%r37862, %rs16488;
	prmt.b32 	%r37863, %r37862, %r37861, 0x3340U;
	cvt.u32.u16 	%r37864, %rs16489;
	cvt.u32.u16 	%r37865, %rs16490;
	prmt.b32 	%r37866, %r37865, %r37864, 0x3340U;
	prmt.b32 	%r37867, %r37866, %r37863, 0x5410U;
	st.local.v2.b32 	[%rd2+48], {%r37867, %r37860};
	cvt.u32.u16 	%r37868, %rs16475;
	cvt.u32.u16 	%r37869, %rs16476;
	prmt.b32 	%r37870, %r37869, %r37868, 0x3340U;
	cvt.u32.u16 	%r37871, %rs16477;
	cvt.u32.u16 	%r37872, %rs16478;
	prmt.b32 	%r37873, %r37872, %r37871, 0x3340U;
	prmt.b32 	%r37874, %r37873, %r37870, 0x5410U;
	cvt.u32.u16 	%r37875, %rs16479;
	cvt.u32.u16 	%r37876, %rs16480;
	prmt.b32 	%r37877, %r37876, %r37875, 0x3340U;
	cvt.u32.u16 	%r37878, %rs16481;
	cvt.u32.u16 	%r37879, %rs16482;
	prmt.b32 	%r37880, %r37879, %r37878, 0x3340U;
	prmt.b32 	%r37881, %r37880, %r37877, 0x5410U;
	st.local.v2.b32 	[%rd2+56], {%r37881, %r37874};
	cvt.u32.u16 	%r37882, %rs16467;
	cvt.u32.u16 	%r37883, %rs16468;
	prmt.b32 	%r37884, %r37883, %r37882, 0x3340U;
	cvt.u32.u16 	%r37885, %rs16469;
	cvt.u32.u16 	%r37886, %rs16470;
	prmt.b32 	%r37887, %r37886, %r37885, 0x3340U;
	prmt.b32 	%r37888, %r37887, %r37884, 0x5410U;
	cvt.u32.u16 	%r37889, %rs16471;
	cvt.u32.u16 	%r37890, %rs16472;
	prmt.b32 	%r37891, %r37890, %r37889, 0x3340U;
	cvt.u32.u16 	%r37892, %rs16473;
	cvt.u32.u16 	%r37893, %rs16474;
	prmt.b32 	%r37894, %r37893, %r37892, 0x3340U;
	prmt.b32 	%r37895, %r37894, %r37891, 0x5410U;
	st.local.v2.b32 	[%rd2+64], {%r37895, %r37888};
	cvt.u32.u16 	%r37896, %rs16459;
	cvt.u32.u16 	%r37897, %rs16460;
	prmt.b32 	%r37898, %r37897, %r37896, 0x3340U;
	cvt.u32.u16 	%r37899, %rs16461;
	cvt.u32.u16 	%r37900, %rs16462;
	prmt.b32 	%r37901, %r37900, %r37899, 0x3340U;
	prmt.b32 	%r37902, %r37901, %r37898, 0x5410U;
	cvt.u32.u16 	%r37903, %rs16463;
	cvt.u32.u16 	%r37904, %rs16464;
	prmt.b32 	%r37905, %r37904, %r37903, 0x3340U;
	cvt.u32.u16 	%r37906, %rs16465;
	cvt.u32.u16 	%r37907, %rs16466;
	prmt.b32 	%r37908, %r37907, %r37906, 0x3340U;
	prmt.b32 	%r37909, %r37908, %r37905, 0x5410U;
	st.local.v2.b32 	[%rd2+72], {%r37909, %r37902};
	cvt.u32.u16 	%r37910, %rs16451;
	cvt.u32.u16 	%r37911, %rs16452;
	prmt.b32 	%r37912, %r37911, %r37910, 0x3340U;
	cvt.u32.u16 	%r37913, %rs16453;
	cvt.u32.u16 	%r37914, %rs16454;
	prmt.b32 	%r37915, %r37914, %r37913, 0x3340U;
	prmt.b32 	%r37916, %r37915, %r37912, 0x5410U;
	cvt.u32.u16 	%r37917, %rs16455;
	cvt.u32.u16 	%r37918, %rs16456;
	prmt.b32 	%r37919, %r37918, %r37917, 0x3340U;
	cvt.u32.u16 	%r37920, %rs16457;
	cvt.u32.u16 	%r37921, %rs16458;
	prmt.b32 	%r37922, %r37921, %r37920, 0x3340U;
	prmt.b32 	%r37923, %r37922, %r37919, 0x5410U;
	st.local.v2.b32 	[%rd2+80], {%r37923, %r37916};
	cvt.u32.u16 	%r37924, %rs16443;
	cvt.u32.u16 	%r37925, %rs16444;
	prmt.b32 	%r37926, %r37925, %r37924, 0x3340U;
	cvt.u32.u16 	%r37927, %rs16445;
	cvt.u32.u16 	%r37928, %rs16446;
	prmt.b32 	%r37929, %r37928, %r37927, 0x3340U;
	prmt.b32 	%r37930, %r37929, %r37926, 0x5410U;
	cvt.u32.u16 	%r37931, %rs16447;
	cvt.u32.u16 	%r37932, %rs16448;
	prmt.b32 	%r37933, %r37932, %r37931, 0x3340U;
	cvt.u32.u16 	%r37934, %rs16449;
	cvt.u32.u16 	%r37935, %rs16450;
	prmt.b32 	%r37936, %r37935, %r37934, 0x3340U;
	prmt.b32 	%r37937, %r37936, %r37933, 0x5410U;
	st.local.v2.b32 	[%rd2+88], {%r37937, %r37930};
	cvt.u32.u16 	%r37938, %rs16435;
	cvt.u32.u16 	%r37939, %rs16436;
	prmt.b32 	%r37940, %r37939, %r37938, 0x3340U;
	cvt.u32.u16 	%r37941, %rs16437;
	cvt.u32.u16 	%r37942, %rs16438;
	prmt.b32 	%r37943, %r37942, %r37941, 0x3340U;
	prmt.b32 	%r37944, %r37943, %r37940, 0x5410U;
	cvt.u32.u16 	%r37945, %rs16439;
	cvt.u32.u16 	%r37946, %rs16440;
	prmt.b32 	%r37947, %r37946, %r37945, 0x3340U;
	cvt.u32.u16 	%r37948, %rs16441;
	cvt.u32.u16 	%r37949, %rs16442;
	prmt.b32 	%r37950, %r37949, %r37948, 0x3340U;
	prmt.b32 	%r37951, %r37950, %r37947, 0x5410U;
	st.local.v2.b32 	[%rd2+96], {%r37951, %r37944};
	cvt.u32.u16 	%r37952, %rs16427;
	cvt.u32.u16 	%r37953, %rs16428;
	prmt.b32 	%r37954, %r37953, %r37952, 0x3340U;
	cvt.u32.u16 	%r37955, %rs16429;
	cvt.u32.u16 	%r37956, %rs16430;
	prmt.b32 	%r37957, %r37956, %r37955, 0x3340U;
	prmt.b32 	%r37958, %r37957, %r37954, 0x5410U;
	cvt.u32.u16 	%r37959, %rs16431;
	cvt.u32.u16 	%r37960, %rs16432;
	prmt.b32 	%r37961, %r37960, %r37959, 0x3340U;
	cvt.u32.u16 	%r37962, %rs16433;
	cvt.u32.u16 	%r37963, %rs16434;
	prmt.b32 	%r37964, %r37963, %r37962, 0x3340U;
	prmt.b32 	%r37965, %r37964, %r37961, 0x5410U;
	st.local.v2.b32 	[%rd2+104], {%r37965, %r37958};
	cvt.u32.u16 	%r37966, %rs16419;
	cvt.u32.u16 	%r37967, %rs16420;
	prmt.b32 	%r37968, %r37967, %r37966, 0x3340U;
	cvt.u32.u16 	%r37969, %rs16421;
	cvt.u32.u16 	%r37970, %rs16422;
	prmt.b32 	%r37971, %r37970, %r37969, 0x3340U;
	prmt.b32 	%r37972, %r37971, %r37968, 0x5410U;
	cvt.u32.u16 	%r37973, %rs16423;
	cvt.u32.u16 	%r37974, %rs16424;
	prmt.b32 	%r37975, %r37974, %r37973, 0x3340U;
	cvt.u32.u16 	%r37976, %rs16425;
	cvt.u32.u16 	%r37977, %rs16426;
	prmt.b32 	%r37978, %r37977, %r37976, 0x3340U;
	prmt.b32 	%r37979, %r37978, %r37975, 0x5410U;
	st.local.v2.b32 	[%rd2+112], {%r37979, %r37972};
	cvt.u32.u16 	%r37980, %rs16411;
	cvt.u32.u16 	%r37981, %rs16412;
	prmt.b32 	%r37982, %r37981, %r37980, 0x3340U;
	cvt.u32.u16 	%r37983, %rs16413;
	cvt.u32.u16 	%r37984, %rs16414;
	prmt.b32 	%r37985, %r37984, %r37983, 0x3340U;
	prmt.b32 	%r37986, %r37985, %r37982, 0x5410U;
	cvt.u32.u16 	%r37987, %rs16415;
	cvt.u32.u16 	%r37988, %rs16416;
	prmt.b32 	%r37989, %r37988, %r37987, 0x3340U;
	cvt.u32.u16 	%r37990, %rs16417;
	cvt.u32.u16 	%r37991, %rs16418;
	prmt.b32 	%r37992, %r37991, %r37990, 0x3340U;
	prmt.b32 	%r37993, %r37992, %r37989, 0x5410U;
	st.local.v2.b32 	[%rd2+120], {%r37993, %r37986};
	cvt.u32.u16 	%r37994, %rs16403;
	cvt.u32.u16 	%r37995, %rs16404;
	prmt.b32 	%r37996, %r37995, %r37994, 0x3340U;
	cvt.u32.u16 	%r37997, %rs16405;
	cvt.u32.u16 	%r37998, %rs16406;
	prmt.b32 	%r37999, %r37998, %r37997, 0x3340U;
	prmt.b32 	%r38000, %r37999, %r37996, 0x5410U;
	cvt.u32.u16 	%r38001, %rs16407;
	cvt.u32.u16 	%r38002, %rs16408;
	prmt.b32 	%r38003, %r38002, %r38001, 0x3340U;
	cvt.u32.u16 	%r38004, %rs16409;
	cvt.u32.u16 	%r38005, %rs16410;
	prmt.b32 	%r38006, %r38005, %r38004, 0x3340U;
	prmt.b32 	%r38007, %r38006, %r38003, 0x5410U;
	st.local.v2.b32 	[%rd2+128], {%r38007, %r38000};
	cvt.u32.u16 	%r38008, %rs16395;
	cvt.u32.u16 	%r38009, %rs16396;
	prmt.b32 	%r38010, %r38009, %r38008, 0x3340U;
	cvt.u32.u16 	%r38011, %rs16397;
	cvt.u32.u16 	%r38012, %rs16398;
	prmt.b32 	%r38013, %r38012, %r38011, 0x3340U;
	prmt.b32 	%r38014, %r38013, %r38010, 0x5410U;
	cvt.u32.u16 	%r38015, %rs16399;
	cvt.u32.u16 	%r38016, %rs16400;
	prmt.b32 	%r38017, %r38016, %r38015, 0x3340U;
	cvt.u32.u16 	%r38018, %rs16401;
	cvt.u32.u16 	%r38019, %rs16402;
	prmt.b32 	%r38020, %r38019, %r38018, 0x3340U;
	prmt.b32 	%r38021, %r38020, %r38017, 0x5410U;
	st.local.v2.b32 	[%rd2+136], {%r38021, %r38014};
	cvt.u32.u16 	%r38022, %rs16387;
	cvt.u32.u16 	%r38023, %rs16388;
	prmt.b32 	%r38024, %r38023, %r38022, 0x3340U;
	cvt.u32.u16 	%r38025, %rs16389;
	cvt.u32.u16 	%r38026, %rs16390;
	prmt.b32 	%r38027, %r38026, %r38025, 0x3340U;
	prmt.b32 	%r38028, %r38027, %r38024, 0x5410U;
	cvt.u32.u16 	%r38029, %rs16391;
	cvt.u32.u16 	%r38030, %rs16392;
	prmt.b32 	%r38031, %r38030, %r38029, 0x3340U;
	cvt.u32.u16 	%r38032, %rs16393;
	cvt.u32.u16 	%r38033, %rs16394;
	prmt.b32 	%r38034, %r38033, %r38032, 0x3340U;
	prmt.b32 	%r38035, %r38034, %r38031, 0x5410U;
	st.local.v2.b32 	[%rd2+144], {%r38035, %r38028};
	cvt.u32.u16 	%r38036, %rs16379;
	cvt.u32.u16 	%r38037, %rs16380;
	prmt.b32 	%r38038, %r38037, %r38036, 0x3340U;
	cvt.u32.u16 	%r38039, %rs16381;
	cvt.u32.u16 	%r38040, %rs16382;
	prmt.b32 	%r38041, %r38040, %r38039, 0x3340U;
	prmt.b32 	%r38042, %r38041, %r38038, 0x5410U;
	cvt.u32.u16 	%r38043, %rs16383;
	cvt.u32.u16 	%r38044, %rs16384;
	prmt.b32 	%r38045, %r38044, %r38043, 0x3340U;
	cvt.u32.u16 	%r38046, %rs16385;
	cvt.u32.u16 	%r38047, %rs16386;
	prmt.b32 	%r38048, %r38047, %r38046, 0x3340U;
	prmt.b32 	%r38049, %r38048, %r38045, 0x5410U;
	st.local.v2.b32 	[%rd2+152], {%r38049, %r38042};
	cvt.u32.u16 	%r38050, %rs16371;
	cvt.u32.u16 	%r38051, %rs16372;
	prmt.b32 	%r38052, %r38051, %r38050, 0x3340U;
	cvt.u32.u16 	%r38053, %rs16373;
	cvt.u32.u16 	%r38054, %rs16374;
	prmt.b32 	%r38055, %r38054, %r38053, 0x3340U;
	prmt.b32 	%r38056, %r38055, %r38052, 0x5410U;
	cvt.u32.u16 	%r38057, %rs16375;
	cvt.u32.u16 	%r38058, %rs16376;
	prmt.b32 	%r38059, %r38058, %r38057, 0x3340U;
	cvt.u32.u16 	%r38060, %rs16377;
	cvt.u32.u16 	%r38061, %rs16378;
	prmt.b32 	%r38062, %r38061, %r38060, 0x3340U;
	prmt.b32 	%r38063, %r38062, %r38059, 0x5410U;
	st.local.v2.b32 	[%rd2+160], {%r38063, %r38056};
	cvt.u32.u16 	%r38064, %rs16363;
	cvt.u32.u16 	%r38065, %rs16364;
	prmt.b32 	%r38066, %r38065, %r38064, 0x3340U;
	cvt.u32.u16 	%r38067, %rs16365;
	cvt.u32.u16 	%r38068, %rs16366;
	prmt.b32 	%r38069, %r38068, %r38067, 0x3340U;
	prmt.b32 	%r38070, %r38069, %r38066, 0x5410U;
	cvt.u32.u16 	%r38071, %rs16367;
	cvt.u32.u16 	%r38072, %rs16368;
	prmt.b32 	%r38073, %r38072, %r38071, 0x3340U;
	cvt.u32.u16 	%r38074, %rs16369;
	cvt.u32.u16 	%r38075, %rs16370;
	prmt.b32 	%r38076, %r38075, %r38074, 0x3340U;
	prmt.b32 	%r38077, %r38076, %r38073, 0x5410U;
	st.local.v2.b32 	[%rd2+168], {%r38077, %r38070};
	cvt.u32.u16 	%r38078, %rs16355;
	cvt.u32.u16 	%r38079, %rs16356;
	prmt.b32 	%r38080, %r38079, %r38078, 0x3340U;
	cvt.u32.u16 	%r38081, %rs16357;
	cvt.u32.u16 	%r38082, %rs16358;
	prmt.b32 	%r38083, %r38082, %r38081, 0x3340U;
	prmt.b32 	%r38084, %r38083, %r38080, 0x5410U;
	cvt.u32.u16 	%r38085, %rs16359;
	cvt.u32.u16 	%r38086, %rs16360;
	prmt.b32 	%r38087, %r38086, %r38085, 0x3340U;
	cvt.u32.u16 	%r38088, %rs16361;
	cvt.u32.u16 	%r38089, %rs16362;
	prmt.b32 	%r38090, %r38089, %r38088, 0x3340U;
	prmt.b32 	%r38091, %r38090, %r38087, 0x5410U;
	st.local.v2.b32 	[%rd2+176], {%r38091, %r38084};
	cvt.u32.u16 	%r38092, %rs16347;
	cvt.u32.u16 	%r38093, %rs16348;
	prmt.b32 	%r38094, %r38093, %r38092, 0x3340U;
	cvt.u32.u16 	%r38095, %rs16349;
	cvt.u32.u16 	%r38096, %rs16350;
	prmt.b32 	%r38097, %r38096, %r38095, 0x3340U;
	prmt.b32 	%r38098, %r38097, %r38094, 0x5410U;
	cvt.u32.u16 	%r38099, %rs16351;
	cvt.u32.u16 	%r38100, %rs16352;
	prmt.b32 	%r38101, %r38100, %r38099, 0x3340U;
	cvt.u32.u16 	%r38102, %rs16353;
	cvt.u32.u16 	%r38103, %rs16354;
	prmt.b32 	%r38104, %r38103, %r38102, 0x3340U;
	prmt.b32 	%r38105, %r38104, %r38101, 0x5410U;
	st.local.v2.b32 	[%rd2+184], {%r38105, %r38098};
	cvt.u32.u16 	%r38106, %rs16339;
	cvt.u32.u16 	%r38107, %rs16340;
	prmt.b32 	%r38108, %r38107, %r38106, 0x3340U;
	cvt.u32.u16 	%r38109, %rs16341;
	cvt.u32.u16 	%r38110, %rs16342;
	prmt.b32 	%r38111, %r38110, %r38109, 0x3340U;
	prmt.b32 	%r38112, %r38111, %r38108, 0x5410U;
	cvt.u32.u16 	%r38113, %rs16343;
	cvt.u32.u16 	%r38114, %rs16344;
	prmt.b32 	%r38115, %r38114, %r38113, 0x3340U;
	cvt.u32.u16 	%r38116, %rs16345;
	cvt.u32.u16 	%r38117, %rs16346;
	prmt.b32 	%r38118, %r38117, %r38116, 0x3340U;
	prmt.b32 	%r38119, %r38118, %r38115, 0x5410U;
	st.local.v2.b32 	[%rd2+192], {%r38119, %r38112};
	cvt.u32.u16 	%r38120, %rs16331;
	cvt.u32.u16 	%r38121, %rs16332;
	prmt.b32 	%r38122, %r38121, %r38120, 0x3340U;
	cvt.u32.u16 	%r38123, %rs16333;
	cvt.u32.u16 	%r38124, %rs16334;
	prmt.b32 	%r38125, %r38124, %r38123, 0x3340U;
	prmt.b32 	%r38126, %r38125, %r38122, 0x5410U;
	cvt.u32.u16 	%r38127, %rs16335;
	cvt.u32.u16 	%r38128, %rs16336;
	prmt.b32 	%r38129, %r38128, %r38127, 0x3340U;
	cvt.u32.u16 	%r38130, %rs16337;
	cvt.u32.u16 	%r38131, %rs16338;
	prmt.b32 	%r38132, %r38131, %r38130, 0x3340U;
	prmt.b32 	%r38133, %r38132, %r38129, 0x5410U;
	st.local.v2.b32 	[%rd2+200], {%r38133, %r38126};
	cvt.u32.u16 	%r38134, %rs16323;
	cvt.u32.u16 	%r38135, %rs16324;
	prmt.b32 	%r38136, %r38135, %r38134, 0x3340U;
	cvt.u32.u16 	%r38137, %rs16325;
	cvt.u32.u16 	%r38138, %rs16326;
	prmt.b32 	%r38139, %r38138, %r38137, 0x3340U;
	prmt.b32 	%r38140, %r38139, %r38136, 0x5410U;
	cvt.u32.u16 	%r38141, %rs16327;
	cvt.u32.u16 	%r38142, %rs16328;
	prmt.b32 	%r38143, %r38142, %r38141, 0x3340U;
	cvt.u32.u16 	%r38144, %rs16329;
	cvt.u32.u16 	%r38145, %rs16330;
	prmt.b32 	%r38146, %r38145, %r38144, 0x3340U;
	prmt.b32 	%r38147, %r38146, %r38143, 0x5410U;
	st.local.v2.b32 	[%rd2+208], {%r38147, %r38140};
	cvt.u32.u16 	%r38148, %rs16315;
	cvt.u32.u16 	%r38149, %rs16316;
	prmt.b32 	%r38150, %r38149, %r38148, 0x3340U;
	cvt.u32.u16 	%r38151, %rs16317;
	cvt.u32.u16 	%r38152, %rs16318;
	prmt.b32 	%r38153, %r38152, %r38151, 0x3340U;
	prmt.b32 	%r38154, %r38153, %r38150, 0x5410U;
	cvt.u32.u16 	%r38155, %rs16319;
	cvt.u32.u16 	%r38156, %rs16320;
	prmt.b32 	%r38157, %r38156, %r38155, 0x3340U;
	cvt.u32.u16 	%r38158, %rs16321;
	cvt.u32.u16 	%r38159, %rs16322;
	prmt.b32 	%r38160, %r38159, %r38158, 0x3340U;
	prmt.b32 	%r38161, %r38160, %r38157, 0x5410U;
	st.local.v2.b32 	[%rd2+216], {%r38161, %r38154};
	cvt.u32.u16 	%r38162, %rs16307;
	cvt.u32.u16 	%r38163, %rs16308;
	prmt.b32 	%r38164, %r38163, %r38162, 0x3340U;
	cvt.u32.u16 	%r38165, %rs16309;
	cvt.u32.u16 	%r38166, %rs16310;
	prmt.b32 	%r38167, %r38166, %r38165, 0x3340U;
	prmt.b32 	%r38168, %r38167, %r38164, 0x5410U;
	cvt.u32.u16 	%r38169, %rs16311;
	cvt.u32.u16 	%r38170, %rs16312;
	prmt.b32 	%r38171, %r38170, %r38169, 0x3340U;
	cvt.u32.u16 	%r38172, %rs16313;
	cvt.u32.u16 	%r38173, %rs16314;
	prmt.b32 	%r38174, %r38173, %r38172, 0x3340U;
	prmt.b32 	%r38175, %r38174, %r38171, 0x5410U;
	st.local.v2.b32 	[%rd2+224], {%r38175, %r38168};
	cvt.u32.u16 	%r38176, %rs16299;
	cvt.u32.u16 	%r38177, %rs16300;
	prmt.b32 	%r38178, %r38177, %r38176, 0x3340U;
	cvt.u32.u16 	%r38179, %rs16301;
	cvt.u32.u16 	%r38180, %rs16302;
	prmt.b32 	%r38181, %r38180, %r38179, 0x3340U;
	prmt.b32 	%r38182, %r38181, %r38178, 0x5410U;
	cvt.u32.u16 	%r38183, %rs16303;
	cvt.u32.u16 	%r38184, %rs16304;
	prmt.b32 	%r38185, %r38184, %r38183, 0x3340U;
	cvt.u32.u16 	%r38186, %rs16305;
	cvt.u32.u16 	%r38187, %rs16306;
	prmt.b32 	%r38188, %r38187, %r38186, 0x3340U;
	prmt.b32 	%r38189, %r38188, %r38185, 0x5410U;
	st.local.v2.b32 	[%rd2+232], {%r38189, %r38182};
	cvt.u32.u16 	%r38190, %rs16291;
	cvt.u32.u16 	%r38191, %rs16292;
	prmt.b32 	%r38192, %r38191, %r38190, 0x3340U;
	cvt.u32.u16 	%r38193, %rs16293;
	cvt.u32.u16 	%r38194, %rs16294;
	prmt.b32 	%r38195, %r38194, %r38193, 0x3340U;
	prmt.b32 	%r38196, %r38195, %r38192, 0x5410U;
	cvt.u32.u16 	%r38197, %rs16295;
	cvt.u32.u16 	%r38198, %rs16296;
	prmt.b32 	%r38199, %r38198, %r38197, 0x3340U;
	cvt.u32.u16 	%r38200, %rs16297;
	cvt.u32.u16 	%r38201, %rs16298;
	prmt.b32 	%r38202, %r38201, %r38200, 0x3340U;
	prmt.b32 	%r38203, %r38202, %r38199, 0x5410U;
	st.local.v2.b32 	[%rd2+240], {%r38203, %r38196};
	cvt.u32.u16 	%r38204, %rs16283;
	cvt.u32.u16 	%r38205, %rs16284;
	prmt.b32 	%r38206, %r38205, %r38204, 0x3340U;
	cvt.u32.u16 	%r38207, %rs16285;
	cvt.u32.u16 	%r38208, %rs16286;
	prmt.b32 	%r38209, %r38208, %r38207, 0x3340U;
	prmt.b32 	%r38210, %r38209, %r38206, 0x5410U;
	cvt.u32.u16 	%r38211, %rs16287;
	cvt.u32.u16 	%r38212, %rs16288;
	prmt.b32 	%r38213, %r38212, %r38211, 0x3340U;
	cvt.u32.u16 	%r38214, %rs16289;
	cvt.u32.u16 	%r38215, %rs16290;
	prmt.b32 	%r38216, %r38215, %r38214, 0x3340U;
	prmt.b32 	%r38217, %r38216, %r38213, 0x5410U;
	st.local.v2.b32 	[%rd2+248], {%r38217, %r38210};
	cvt.u32.u16 	%r38218, %rs16275;
	cvt.u32.u16 	%r38219, %rs16276;
	prmt.b32 	%r38220, %r38219, %r38218, 0x3340U;
	cvt.u32.u16 	%r38221, %rs16277;
	cvt.u32.u16 	%r38222, %rs16278;
	prmt.b32 	%r38223, %r38222, %r38221, 0x3340U;
	prmt.b32 	%r38224, %r38223, %r38220, 0x5410U;
	cvt.u32.u16 	%r38225, %rs16279;
	cvt.u32.u16 	%r38226, %rs16280;
	prmt.b32 	%r38227, %r38226, %r38225, 0x3340U;
	cvt.u32.u16 	%r38228, %rs16281;
	cvt.u32.u16 	%r38229, %rs16282;
	prmt.b32 	%r38230, %r38229, %r38228, 0x3340U;
	prmt.b32 	%r38231, %r38230, %r38227, 0x5410U;
	st.local.v2.b32 	[%rd2+256], {%r38231, %r38224};
	cvt.u32.u16 	%r38232, %rs16267;
	cvt.u32.u16 	%r38233, %rs16268;
	prmt.b32 	%r38234, %r38233, %r38232, 0x3340U;
	cvt.u32.u16 	%r38235, %rs16269;
	cvt.u32.u16 	%r38236, %rs16270;
	prmt.b32 	%r38237, %r38236, %r38235, 0x3340U;
	prmt.b32 	%r38238, %r38237, %r38234, 0x5410U;
	cvt.u32.u16 	%r38239, %rs16271;
	cvt.u32.u16 	%r38240, %rs16272;
	prmt.b32 	%r38241, %r38240, %r38239, 0x3340U;
	cvt.u32.u16 	%r38242, %rs16273;
	cvt.u32.u16 	%r38243, %rs16274;
	prmt.b32 	%r38244, %r38243, %r38242, 0x3340U;
	prmt.b32 	%r38245, %r38244, %r38241, 0x5410U;
	st.local.v2.b32 	[%rd2+264], {%r38245, %r38238};
	mov.b32 	%r39575, 0;
$L__BB5_51:
	mov.u32 	%r39578, %r39575;
	cvt.u64.u32 	%rd298, %r39578;
	add.s64 	%rd299, %rd2, %rd298;
	ld.local.u8 	%rs15225, [%rd299+16];
	setp.ne.s16 	%p127, %rs15225, 0;
	add.s32 	%r39575, %r39578, 1;
	@%p127 bra 	$L__BB5_51;
	and.b16  	%rs15226, %rs17294, 255;
	setp.eq.s16 	%p128, %rs15226, 0;
	@%p128 bra 	$L__BB5_55;
	mov.b32 	%r39576, 0;
$L__BB5_54:
	cvt.u64.u32 	%rd300, %r39578;
	add.s64 	%rd301, %rd2, %rd300;
	st.local.u8 	[%rd301+16], %rs17294;
	add.s32 	%r39578, %r39578, 1;
	add.s32 	%r406, %r39576, 1;
	cvt.u64.u32 	%rd302, %r39576;
	add.s64 	%rd303, %rd1, %rd302;
	ld.local.u8 	%rs17294, [%rd303+17];
	setp.ne.s16 	%p129, %rs17294, 0;
	mov.u32 	%r39576, %r406;
	@%p129 bra 	$L__BB5_54;
$L__BB5_55:
	cvt.u64.u32 	%rd304, %r39578;
	add.s64 	%rd305, %rd2, %rd304;
	mov.b16 	%rs15227, 0;
	st.local.u8 	[%rd305+16], %rs15227;
	add.s32 	%r408, %r39559, %r400;
	st.local.u32 	[%rd2], %r408;
	add.f64 	%fd23, %fd22, %fd102;
	st.local.f64 	[%rd2+8], %fd23;
	ld.local.v2.b32 	{%r38248, %r38249}, [%rd2+16];
	ld.local.v2.b32 	{%r38250, %r38251}, [%rd2+24];
	ld.local.v2.b32 	{%r38252, %r38253}, [%rd2+32];
	ld.local.v2.b32 	{%r38254, %r38255}, [%rd2+40];
	ld.local.v2.b32 	{%r38256, %r38257}, [%rd2+48];
	ld.local.v2.b32 	{%r38258, %r38259}, [%rd2+56];
	ld.local.v2.b32 	{%r38260, %r38261}, [%rd2+64];
	ld.local.v2.b32 	{%r38262, %r38263}, [%rd2+72];
	ld.local.v2.b32 	{%r38264, %r38265}, [%rd2+80];
	ld.local.v2.b32 	{%r38266, %r38267}, [%rd2+88];
	ld.local.v2.b32 	{%r38268, %r38269}, [%rd2+96];
	ld.local.v2.b32 	{%r38270, %r38271}, [%rd2+104];
	ld.local.v2.b32 	{%r38272, %r38273}, [%rd2+112];
	ld.local.v2.b32 	{%r38274, %r38275}, [%rd2+120];
	ld.local.v2.b32 	{%r38276, %r38277}, [%rd2+128];
	ld.local.v2.b32 	{%r38278, %r38279}, [%rd2+136];
	ld.local.v2.b32 	{%r38280, %r38281}, [%rd2+144];
	ld.local.v2.b32 	{%r38282, %r38283}, [%rd2+152];
	ld.local.v2.b32 	{%r38284, %r38285}, [%rd2+160];
	ld.local.v2.b32 	{%r38286, %r38287}, [%rd2+168];
	ld.local.v2.b32 	{%r38288, %r38289}, [%rd2+176];
	ld.local.v2.b32 	{%r38290, %r38291}, [%rd2+184];
	ld.local.v2.b32 	{%r38292, %r38293}, [%rd2+192];
	ld.local.v2.b32 	{%r38294, %r38295}, [%rd2+200];
	ld.local.v2.b32 	{%r38296, %r38297}, [%rd2+208];
	ld.local.v2.b32 	{%r38298, %r38299}, [%rd2+216];
	ld.local.v2.b32 	{%r38300, %r38301}, [%rd2+224];
	ld.local.v2.b32 	{%r38302, %r38303}, [%rd2+232];
	ld.local.v2.b32 	{%r38304, %r38305}, [%rd2+240];
	ld.local.v2.b32 	{%r38306, %r38307}, [%rd2+248];
	ld.local.v2.b32 	{%r38308, %r38309}, [%rd2+256];
	ld.local.v2.b32 	{%r38310, %r38311}, [%rd2+264];
	ld.shared.v2.b32 	{%r38312, %r38313}, [_ZZN3cub18CUB_300001_SM_10006detail6reduce18DeviceReduceKernelINS2_10policy_hubI4Itemy13Addition_funcE10Policy1000EN6thrust24THRUST_300001_SM_1000_NS6detail15normal_iteratorINSA_10device_ptrIS5_EEEEyS6_S5_N4cuda3std3__410__identityEEEvT0_PT3_T1_NS0_13GridEvenShareISN_EET2_T4_E12temp_storage+816];
	ld.shared.v2.b32 	{%r38314, %r38315}, [_ZZN3cub18CUB_300001_SM_10006detail6reduce18DeviceReduceKernelINS2_10policy_hubI4Itemy13Addition_funcE10Policy1000EN6thrust24THRUST_300001_SM_1000_NS6detail15normal_iteratorINSA_10device_ptrIS5_EEEEyS6_S5_N4cuda3std3__410__identityEEEvT0_PT3_T1_NS0_13GridEvenShareISN_EET2_T4_E12temp_storage+808];
	ld.shared.v2.b32 	{%r38316, %r38317}, [_ZZN3cub18CUB_300001_SM_10006detail6reduce18DeviceReduceKernelINS2_10policy_hubI4Itemy13Addition_funcE10Policy1000EN6thrust24THRUST_300001_SM_1000_NS6detail15normal_iteratorINSA_10device_ptrIS5_EEEEyS6_S5_N4cuda3std3__410__identityEEEvT0_PT3_T1_NS0_13GridEvenShareISN_EET2_T4_E12temp_storage+800];
	ld.shared.v2.b32 	{%r38318, %r38319}, [_ZZN3cub18CUB_300001_SM_10006detail6reduce18DeviceReduceKernelINS2_10policy_hubI4Itemy13Addition_funcE10Policy1000EN6thrust24THRUST_300001_SM_1000_NS6detail15normal_iteratorINSA_10device_ptrIS5_EEEEyS6_S5_N4cuda3std3__410__identityEEEvT0_PT3_T1_NS0_13GridEvenShareISN_EET2_T4_E12temp_storage+792];
	ld.shared.v2.b32 	{%r38320, %r38321}, [_ZZN3cub18CUB_300001_SM_10006detail6reduce18DeviceReduceKernelINS2_10policy_hubI4Itemy13Addition_funcE10Policy1000EN6thrust24THRUST_300001_SM_1000_NS6detail15normal_iteratorINSA_10device_ptrIS5_EEEEyS6_S5_N4cuda3std3__410__identityEEEvT0_PT3_T1_NS0_13GridEvenShareISN_EET2_T4_E12temp_storage+784];
	ld.shared.v2.b32 	{%r38322, %r38323}, [_ZZN3cub18CUB_300001_SM_10006detail6reduce18DeviceReduceKernelINS2_10policy_hubI4Itemy13Addition_funcE10Policy1000EN6thrust24THRUST_300001_SM_1000_NS6detail15normal_iteratorINSA_10device_ptrIS5_EEEEyS6_S5_N4cuda3std3__410__identityEEEvT0_PT3_T1_NS0_13GridEvenShareISN_EET2_T4_E12temp_storage+776];
	ld.shared.v2.b32 	{%r38324, %r38325}, [_ZZN3cub18CUB_300001_SM_10006detail6reduce18DeviceReduceKernelINS2_10policy_hubI4Itemy13Addition_funcE10Policy1000EN6thrust24THRUST_300001_SM_1000_NS6detail15normal_iteratorINSA_10device_ptrIS5_EEEEyS6_S5_N4cuda3std3__410__identityEEEvT0_PT3_T1_NS0_13GridEvenShareISN_EET2_T4_E12temp_storage+768];
	ld.shared.v2.b32 	{%r38326, %r38327}, [_ZZN3cub18CUB_300001_SM_10006detail6reduce18DeviceReduceKernelINS2_10policy_hubI4Itemy13Addition_funcE10Policy1000EN6thrust24THRUST_300001_SM_1000_NS6detail15normal_iteratorINSA_10device_ptrIS5_EEEEyS6_S5_N4cuda3std3__410__identityEEEvT0_PT3_T1_NS0_13GridEvenShareISN_EET2_T4_E12temp_storage+760];
	ld.shared.v2.b32 	{%r38328, %r38329}, [_ZZN3cub18CUB_300001_SM_10006detail6reduce18DeviceReduceKernelINS2_10policy_hubI4Itemy13Addition_funcE10Policy1000EN6thrust24THRUST_300001_SM_1000_NS6detail15normal_iteratorINSA_10device_ptrIS5_EEEEyS6_S5_N4cuda3std3__410__identityEEEvT0_PT3_T1_NS0_13GridEvenShareISN_EET2_T4_E12temp_storage+752];
	ld.shared.v2.b32 	{%r38330, %r38331}, [_ZZN3cub18CUB_300001_SM_10006detail6reduce18DeviceReduceKernelINS2_10policy_hubI4Itemy13Addition_funcE10Policy1000EN6thrust24THRUST_300001_SM_1000_NS6detail15normal_iteratorINSA_10device_ptrIS5_EEEEyS6_S5_N4cuda3std3__410__identityEEEvT0_PT3_T1_NS0_13GridEvenShareISN_EET2_T4_E12temp_storage+744];
	ld.shared.v2.b32 	{%r38332, %r38333}, [_ZZN3cub18CUB_300001_SM_10006detail6reduce18DeviceReduceKernelINS2_10policy_hubI4Itemy13Addition_funcE10Policy1000EN6thrust24THRUST_300001_SM_1000_NS6detail15normal_iteratorINSA_10device_ptrIS5_EEEEyS6_S5_N4cuda3std3__410__identityEEEvT0_PT3_T1_NS0_13GridEvenShareISN_EET2_T4_E12temp_storage+736];
	ld.shared.v2.b32 	{%r38334, %r38335}, [_ZZN3cub18CUB_300001_SM_10006detail6reduce18DeviceReduceKernelINS2_10policy_hubI4Itemy13Addition_funcE10Policy1000EN6thrust24THRUST_300001_SM_1000_NS6detail15normal_iteratorINSA_10device_ptrIS5_EEEEyS6_S5_N4cuda3std3__410__identityEEEvT0_PT3_T1_NS0_13GridEvenShareISN_EET2_T4_E12temp_storage+728];
	ld.shared.v2.b32 	{%r38336, %r38337}, [_ZZN3cub18CUB_300001_SM_10006detail6reduce18DeviceReduceKernelINS2_10policy_hubI4Itemy13Addition_funcE10Policy1000EN6thrust24THRUST_300001_SM_1000_NS6detail15normal_iteratorINSA_10device_ptrIS5_EEEEyS6_S5_N4cuda3std3__410__identityEEEvT0_PT3_T1_NS0_13GridEvenShareISN_EET2_T4_E12temp_storage+720];
	ld.shared.v2.b32 	{%r38338, %r38339}, [_ZZN3cub18CUB_300001_SM_10006detail6reduce18DeviceReduceKernelINS2_10policy_hubI4Itemy13Addition_funcE10Policy1000EN6thrust24THRUST_300001_SM_1000_NS6detail15normal_iteratorINSA_10device_ptrIS5_EEEEyS6_S5_N4cuda3std3__410__identityEEEvT0_PT3_T1_NS0_13GridEvenShareISN_EET2_T4_E12temp_storage+712];
	ld.shared.v2.b32 	{%r38340, %r38341}, [_ZZN3cub18CUB_300001_SM_10006detail6reduce18DeviceReduceKernelINS2_10policy_hubI4Itemy13Addition_funcE10Policy1000EN6thrust24THRUST_300001_SM_1000_NS6detail15normal_iteratorINSA_10device_ptrIS5_EEEEyS6_S5_N4cuda3std3__410__identityEEEvT0_PT3_T1_NS0_13GridEvenShareISN_EET2_T4_E12temp_storage+704];
	ld.shared.v2.b32 	{%r38342, %r38343}, [_ZZN3cub18CUB_300001_SM_10006detail6reduce18DeviceReduceKernelINS2_10policy_hubI4Itemy13Addition_funcE10Policy1000EN6thrust24THRUST_300001_SM_1000_NS6detail15normal_iteratorINSA_10device_ptrIS5_EEEEyS6_S5_N4cuda3std3__410__identityEEEvT0_PT3_T1_NS0_13GridEvenShareISN_EET2_T4_E12temp_storage+696];
	ld.shared.v2.b32 	{%r38344, %r38345}, [_ZZN3cub18CUB_300001_SM_10006detail6reduce18DeviceReduceKernelINS2_10policy_hubI4Itemy13Addition_funcE10Policy1000EN6thrust24THRUST_300001_SM_1000_NS6detail15normal_iteratorINSA_10device_ptrIS5_EEEEyS6_S5_N4cuda3std3__410__identityEEEvT0_PT3_T1_NS0_13GridEvenShareISN_EET2_T4_E12temp_storage+688];
	ld.shared.v2.b32 	{%r38346, %r38347}, [_ZZN3cub18CUB_300001_SM_10006detail6reduce18DeviceReduceKernelINS2_10policy_hubI4Itemy13Addition_funcE10Policy1000EN6thrust24THRUST_300001_SM_1000_NS6detail15normal_iteratorINSA_10device_ptrIS5_EEEEyS6_S5_N4cuda3std3__410__identityEEEvT0_PT3_T1_NS0_13GridEvenShareISN_EET2_T4_E12temp_storage+680];
	ld.shared.v2.b32 	{%r38348, %r38349}, [_ZZN3cub18CUB_300001_SM_10006detail6reduce18DeviceReduceKernelINS2_10policy_hubI4Itemy13Addition_funcE10Policy1000EN6thrust24THRUST_300001_SM_1000_NS6detail15normal_iteratorINSA_10device_ptrIS5_EEEEyS6_S5_N4cuda3std3__410__identityEEEvT0_PT3_T1_NS0_13GridEvenShareISN_EET2_T4_E12temp_storage+672];
	ld.shared.v2.b32 	{%r38350, %r38351}, [_ZZN3cub18CUB_300001_SM_10006detail6reduce18DeviceReduceKernelINS2_10policy_hubI4Itemy13Addition_funcE10Policy1000EN6thrust24THRUST_300001_SM_1000_NS6detail15normal_iteratorINSA_10device_ptrIS5_EEEEyS6_S5_N4cuda3std3__410__identityEEEvT0_PT3_T1_NS0_13GridEvenShareISN_EET2_T4_E12temp_storage+664];
	ld.shared.v2.b32 	{%r38352, %r38353}, [_ZZN3cub18CUB_300001_SM_10006detail6reduce18DeviceReduceKernelINS2_10policy_hubI4Itemy13Addition_funcE10Policy1000EN6thrust24THRUST_300001_SM_1000_NS6detail15normal_iteratorINSA_10device_ptrIS5_EEEEyS6_S5_N4cuda3std3__410__identityEEEvT0_PT3_T1_NS0_13GridEvenShareISN_EET2_T4_E12temp_storage+656];
	ld.shared.v2.b32 	{%r38354, %r38355}, [_ZZN3cub18CUB_300001_SM_10006detail6reduce18DeviceReduceKernelINS2_10policy_hubI4Itemy13Addition_funcE10Policy1000EN6thrust24THRUST_300001_SM_1000_NS6detail15normal_iteratorINSA_10device_ptrIS5_EEEEyS6_S5_N4cuda3std3__410__identityEEEvT0_PT3_T1_NS0_13GridEvenShareISN_EET2_T4_E12temp_storage+648];
	ld.shared.v2.b32 	{%r38356, %r38357}, [_ZZN3cub18CUB_300001_SM_10006detail6reduce18DeviceReduceKernelINS2_10policy_hubI4Itemy13Addition_funcE10Policy1000EN6thrust24THRUST_300001_SM_1000_NS6detail15normal_iteratorINSA_10device_ptrIS5_EEEEyS6_S5_N4cuda3std3__410__identityEEEvT0_PT3_T1_NS0_13GridEvenShareISN_EET2_T4_E12temp_storage+640];
	ld.shared.v2.b32 	{%r38358, %r38359}, [_ZZN3cub18CUB_300001_SM_10006detail6reduce18DeviceReduceKernelINS2_10policy_hubI4Itemy13Addition_funcE10Policy1000EN6thrust24THRUST_300001_SM_1000_NS6detail15normal_iteratorINSA_10device_ptrIS5_EEEEyS6_S5_N4cuda3std3__410__identityEEEvT0_PT3_T1_NS0_13GridEvenShareISN_EET2_T4_E12temp_storage+632];
	ld.shared.v2.b32 	{%r38360, %r38361}, [_ZZN3cub18CUB_300001_SM_10006detail6reduce18DeviceReduceKernelINS2_10policy_hubI4Itemy13Addition_funcE10Policy1000EN6thrust24THRUST_300001_SM_1000_NS6detail15normal_iteratorINSA_10device_ptrIS5_EEEEyS6_S5_N4cuda3std3__410__identityEEEvT0_PT3_T1_NS0_13GridEvenShareISN_EET2_T4_E12temp_storage+624];
	ld.shared.v2.b32 	{%r38362, %r38363}, [_ZZN3cub18CUB_300001_SM_10006detail6reduce18DeviceReduceKernelINS2_10policy_hubI4Itemy13Addition_funcE10Policy1000EN6thrust24THRUST_300001_SM_1000_NS6detail15normal_iteratorINSA_10device_ptrIS5_EEEEyS6_S5_N4cuda3std3__410__identityEEEvT0_PT3_T1_NS0_13GridEvenShareISN_EET2_T4_E12temp_storage+616];
	ld.shared.v2.b32 	{%r38364, %r38365}, [_ZZN3cub18CUB_300001_SM_10006detail6reduce18DeviceReduceKernelINS2_10policy_hubI4Itemy13Addition_funcE10Policy1000EN6thrust24THRUST_300001_SM_1000_NS6detail15normal_iteratorINSA_10device_ptrIS5_EEEEyS6_S5_N4cuda3std3__410__identityEEEvT0_PT3_T1_NS0_13GridEvenShareISN_EET2_T4_E12temp_storage+608];
	ld.shared.v2.b32 	{%r38366, %r38367}, [_ZZN3cub18CUB_300001_SM_10006detail6reduce18DeviceReduceKernelINS2_10policy_hubI4Itemy13Addition_funcE10Policy1000EN6thrust24THRUST_300001_SM_1000_NS6detail15normal_iteratorINSA_10device_ptrIS5_EEEEyS6_S5_N4cuda3std3__410__identityEEEvT0_PT3_T1_NS0_13GridEvenShareISN_EET2_T4_E12temp_storage+600];
	ld.shared.v2.b32 	{%r38368, %r38369}, [_ZZN3cub18CUB_300001_SM_10006detail6reduce18DeviceReduceKernelINS2_10policy_hubI4Itemy13Addition_funcE10Policy1000EN6thrust24THRUST_300001_SM_1000_NS6detail15normal_iteratorINSA_10device_ptrIS5_EEEEyS6_S5_N4cuda3std3__410__identityEEEvT0_PT3_T1_NS0_13GridEvenShareISN_EET2_T4_E12temp_storage+592];
	ld.shared.v2.b32 	{%r38370, %r38371}, [_ZZN3cub18CUB_300001_SM_10006detail6reduce18DeviceReduceKernelINS2_10policy_hubI4Itemy13Addition_funcE10Policy1000EN6thrust24THRUST_300001_SM_1000_NS6detail15normal_iteratorINSA_10device_ptrIS5_EEEEyS6_S5_N4cuda3std3__410__identityEEEvT0_PT3_T1_NS0_13GridEvenShareISN_EET2_T4_E12temp_storage+584];
	ld.shared.v2.b32 	{%r38372, %r38373}, [_ZZN3cub18CUB_300001_SM_10006detail6reduce18DeviceReduceKernelINS2_10policy_hubI4Itemy13Addition_funcE10Policy1000EN6thrust24THRUST_300001_SM_1000_NS6detail15normal_iteratorINSA_10device_ptrIS5_EEEEyS6_S5_N4cuda3std3__410__identityEEEvT0_PT3_T1_NS0_13GridEvenShareISN_EET2_T4_E12temp_storage+576];
	ld.shared.v2.b32 	{%r38374, %r38375}, [_ZZN3cub18CUB_300001_SM_10006detail6reduce18DeviceReduceKernelINS2_10policy_hubI4Itemy13Addition_funcE10Policy1000EN6thrust24THRUST_300001_SM_1000_NS6detail15normal_iteratorINSA_10device_ptrIS5_EEEEyS6_S5_N4cuda3std3__410__identityEEEvT0_PT3_T1_NS0_13GridEvenShareISN_EET2_T4_E12temp_storage+568];
	bfe.u32 	%r38376, %r38374, 0, 8;
	cvt.u16.u32 	%rs17295, %r38376;
	ld.shared.f64 	%fd24, [_ZZN3cub18CUB_300001_SM_10006detail6reduce18DeviceReduceKernelINS2_10policy_hubI4Itemy13Addition_funcE10Policy1000EN6thrust24THRUST_300001_SM_1000_NS6detail15normal_iteratorINSA_10device_ptrIS5_EEEEyS6_S5_N4cuda3std3__410__identityEEEvT0_PT3_T1_NS0_13GridEvenShareISN_EET2_T4_E12temp_storage+560];
	ld.shared.u32 	%r409, [_ZZN3cub18CUB_300001_SM_10006detail6reduce18DeviceReduceKernelINS2_10policy_hubI4Itemy13Addition_funcE10Policy1000EN6thrust24THRUST_300001_SM_1000_NS6detail15normal_iteratorINSA_10device_ptrIS5_EEEEyS6_S5_N4cuda3std3__410__identityEEEvT0_PT3_T1_NS0_13GridEvenShareISN_EET2_T4_E12temp_storage+552];
	st.local.u32 	[%rd1], %r409;
	st.local.f64 	[%rd1+8], %fd24;
	st.local.v2.b32 	[%rd1+16], {%r38374, %r38375};
	st.local.v2.b32 	[%rd1+24], {%r38372, %r38373};
	st.local.v2.b32 	[%rd1+32], {%r38370, %r38371};
	st.local.v2.b32 	[%rd1+40], {%r38368, %r38369};
	st.local.v2.b32 	[%rd1+48], {%r38366, %r38367};
	st.local.v2.b32 	[%rd1+56], {%r38364, %r38365};
	st.local.v2.b32 	[%rd1+64], {%r38362, %r38363};
	st.local.v2.b32 	[%rd1+72], {%r38360, %r38361};
	st.local.v2.b32 	[%rd1+80], {%r38358, %r38359};
	st.local.v2.b32 	[%rd1+88], {%r38356, %r38357};
	st.local.v2.b32 	[%rd1+96], {%r38354, %r38355};
	st.local.v2.b32 	[%rd1+104], {%r38352, %r38353};
	st.local.v2.b32 	[%rd1+112], {%r38350, %r38351};
	st.local.v2.b32 	[%rd1+120], {%r38348, %r38349};
	st.local.v2.b32 	[%rd1+128], {%r38346, %r38347};
	st.local.v2.b32 	[%rd1+136], {%r38344, %r38345};
	st.local.v2.b32 	[%rd1+144], {%r38342, %r38343};
	st.local.v2.b32 	[%rd1+152], {%r38340, %r38341};
	st.local.v2.b32 	[%rd1+160], {%r38338, %r38339};
	st.local.v2.b32 	[%rd1+168], {%r38336, %r38337};
	st.local.v2.b32 	[%rd1+176], {%r38334, %r38335};
	st.local.v2.b32 	[%rd1+184], {%r38332, %r38333};
	st.local.v2.b32 	[%rd1+192], {%r38330, %r38331};
	st.local.v2.b32 	[%rd1+200], {%r38328, %r38329};
	st.local.v2.b32 	[%rd1+208], {%r38326, %r38327};
	st.local.v2.b32 	[%rd1+216], {%r38324, %r38325};
	st.local.v2.b32 	[%rd1+224], {%r38322, %r38323};
	st.local.v2.b32 	[%rd1+232], {%r38320, %r38321};
	st.local.v2.b32 	[%rd1+240], {%r38318, %r38319};
	st.local.v2.b32 	[%rd1+248], {%r38316, %r38317};
	st.local.v2.b32 	[%rd1+256], {%r38314, %r38315};
	st.local.v2.b32 	[%rd1+264], {%r38312, %r38313};
	st.local.u32 	[%rd3], %r408;
	st.local.f64 	[%rd3+8], %fd23;
	st.local.v2.b32 	[%rd3+16], {%r38248, %r38249};
	st.local.v2.b32 	[%rd3+24], {%r38250, %r38251};
	st.local.v2.b32 	[%rd3+32], {%r38252, %r38253};
	st.local.v2.b32 	[%rd3+40], {%r38254, %r38255};
	st.local.v2.b32 	[%rd3+48], {%r38256, %r38257};
	st.local.v2.b32 	[%rd3+56], {%r38258, %r38259};
	st.local.v2.b32 	[%rd3+64], {%r38260, %r38261};
	st.local.v2.b32 	[%rd3+72], {%r38262, %r38263};
	st.local.v2.b32 	[%rd3+80], {%r38264, %r38265};
	st.local.v2.b32 	[%rd3+88], {%r38266, %r38267};
	st.local.v2.b32 	[%rd3+96], {%r38268, %r38269};
	st.local.v2.b32 	[%rd3+104], {%r38270, %r38271};
	st.local.v2.b32 	[%rd3+112], {%r38272, %r38273};
	st.local.v2.b32 	[%rd3+120], {%r38274, %r38275};
	st.local.v2.b32 	[%rd3+128], {%r38276, %r38277};
	st.local.v2.b32 	[%rd3+136], {%r38278, %r38279};
	st.local.v2.b32 	[%rd3+144], {%r38280, %r38281};
	st.local.v2.b32 	[%rd3+152], {%r38282, %r38283};
	st.local.v2.b32 	[%rd3+160], {%r38284, %r38285};
	st.local.v2.b32 	[%rd3+168], {%r38286, %r38287};
	st.local.v2.b32 	[%rd3+176], {%r38288, %r38289};
	st.local.v2.b32 	[%rd3+184], {%r38290, %r38291};
	st.local.v2.b32 	[%rd3+192], {%r38292, %r38293};
	st.local.v2.b32 	[%rd3+200], {%r38294, %r38295};
	st.local.v2.b32 	[%rd3+208], {%r38296, %r38297};
	st.local.v2.b32 	[%rd3+216], {%r38298, %r38299};
	st.local.v2.b32 	[%rd3+224], {%r38300, %r38301};
	st.local.v2.b32 	[%rd3+232], {%r38302, %r38303};
	st.local.v2.b32 	[%rd3+240], {%r38304, %r38305};
	st.local.v2.b32 	[%rd3+248], {%r38306, %r38307};
	st.local.v2.b32 	[%rd3+256], {%r38308, %r38309};
	st.local.v2.b32 	[%rd3+264], {%r38310, %r38311};
	mov.b32 	%r39579, 0;
$L__BB5_56:
	mov.u32 	%r39582, %r39579;
	cvt.u64.u32 	%rd306, %r39582;
	add.s64 	%rd307, %rd3, %rd306;
	ld.local.u8 	%rs15228, [%rd307+16];
	setp.ne.s16 	%p130, %rs15228, 0;
	add.s32 	%r39579, %r39582, 1;
	@%p130 bra 	$L__BB5_56;
	and.b16  	%rs15229, %rs17295, 255;
	setp.eq.s16 	%p131, %rs15229, 0;
	@%p131 bra 	$L__BB5_60;
	mov.b32 	%r39580, 0;
$L__BB5_59:
	cvt.u64.u32 	%rd308, %r39582;
	add.s64 	%rd309, %rd3, %rd308;
	st.local.u8 	[%rd309+16], %rs17295;
	add.s32 	%r39582, %r39582, 1;
	add.s32 	%r415, %r39580, 1;
	cvt.u64.u32 	%rd310, %r39580;
	add.s64 	%rd311, %rd1, %rd310;
	ld.local.u8 	%rs17295, [%rd311+17];
	setp.ne.s16 	%p132, %rs17295, 0;
	mov.u32 	%r39580, %r415;
	@%p132 bra 	$L__BB5_59;
$L__BB5_60:
	cvt.u64.u32 	%rd312, %r39582;
	add.s64 	%rd313, %rd3, %rd312;
	mov.b16 	%rs15230, 0;
	st.local.u8 	[%rd313+16], %rs15230;
	add.s32 	%r417, %r408, %r409;
	st.local.u32 	[%rd3], %r417;
	add.f64 	%fd25, %fd24, %fd23;
	st.local.f64 	[%rd3+8], %fd25;
	ld.local.v2.b32 	{%r38379, %r38380}, [%rd3+16];
	ld.local.v2.b32 	{%r38381, %r38382}, [%rd3+24];
	ld.local.v2.b32 	{%r38383, %r38384}, [%rd3+32];
	ld.local.v2.b32 	{%r38385, %r38386}, [%rd3+40];
	ld.local.v2.b32 	{%r38387, %r38388}, [%rd3+48];
	ld.local.v2.b32 	{%r38389, %r38390}, [%rd3+56];
	ld.local.v2.b32 	{%r38391, %r38392}, [%rd3+64];
	ld.local.v2.b32 	{%r38393, %r38394}, [%rd3+72];
	ld.local.v2.b32 	{%r38395, %r38396}, [%rd3+80];
	ld.local.v2.b32 	{%r38397, %r38398}, [%rd3+88];
	ld.local.v2.b32 	{%r38399, %r38400}, [%rd3+96];
	ld.local.v2.b32 	{%r38401, %r38402}, [%rd3+104];
	ld.local.v2.b32 	{%r38403, %r38404}, [%rd3+112];
	ld.local.v2.b32 	{%r38405, %r38406}, [%rd3+120];
	ld.local.v2.b32 	{%r38407, %r38408}, [%rd3+128];
	ld.local.v2.b32 	{%r38409, %r38410}, [%rd3+136];
	ld.local.v2.b32 	{%r38411, %r38412}, [%rd3+144];
	ld.local.v2.b32 	{%r38413, %r38414}, [%rd3+152];
	ld.local.v2.b32 	{%r38415, %r38416}, [%rd3+160];
	ld.local.v2.b32 	{%r38417, %r38418}, [%rd3+168];
	ld.local.v2.b32 	{%r38419, %r38420}, [%rd3+176];
	ld.local.v2.b32 	{%r38421, %r38422}, [%rd3+184];
	ld.local.v2.b32 	{%r38423, %r38424}, [%rd3+192];
	ld.local.v2.b32 	{%r38425, %r38426}, [%rd3+200];
	ld.local.v2.b32 	{%r38427, %r38428}, [%rd3+208];
	ld.local.v2.b32 	{%r38429, %r38430}, [%rd3+216];
	ld.local.v2.b32 	{%r38431, %r38432}, [%rd3+224];
	ld.local.v2.b32 	{%r38433, %r38434}, [%rd3+232];
	ld.local.v2.b32 	{%r38435, %r38436}, [%rd3+240];
	ld.local.v2.b32 	{%r38437, %r38438}, [%rd3+248];
	ld.local.v2.b32 	{%r38439, %r38440}, [%rd3+256];
	ld.local.v2.b32 	{%r38441, %r38442}, [%rd3+264];
	ld.shared.v2.b32 	{%r38443, %r38444}, [_ZZN3cub18CUB_300001_SM_10006detail6reduce18DeviceReduceKernelINS2_10policy_hubI4Itemy13Addition_funcE10Policy1000EN6thrust24THRUST_300001_SM_1000_NS6detail15normal_iteratorINSA_10device_ptrIS5_EEEEyS6_S5_N4cuda3std3__410__identityEEEvT0_PT3_T1_NS0_13GridEvenShareISN_EET2_T4_E12temp_storage+1088];
	ld.shared.v2.b32 	{%r38445, %r38446}, [_ZZN3cub18CUB_300001_SM_10006detail6reduce18DeviceReduceKernelINS2_10policy_hubI4Itemy13Addition_funcE10Policy1000EN6thrust24THRUST_300001_SM_1000_NS6detail15normal_iteratorINSA_10device_ptrIS5_EEEEyS6_S5_N4cuda3std3__410__identityEEEvT0_PT3_T1_NS0_13GridEvenShareISN_EET2_T4_E12temp_storage+1080];
	ld.shared.v2.b32 	{%r38447, %r38448}, [_ZZN3cub18CUB_300001_SM_10006detail6reduce18DeviceReduceKernelINS2_10policy_hubI4Itemy13Addition_funcE10Policy1000EN6thrust24THRUST_300001_SM_1000_NS6detail15normal_iteratorINSA_10device_ptrIS5_EEEEyS6_S5_N4cuda3std3__410__identityEEEvT0_PT3_T1_NS0_13GridEvenShareISN_EET2_T4_E12temp_storage+1072];
	ld.shared.v2.b32 	{%r38449, %r38450}, [_ZZN3cub18CUB_300001_SM_10006detail6reduce18DeviceReduceKernelINS2_10policy_hubI4Itemy13Addition_funcE10Policy1000EN6thrust24THRUST_300001_SM_1000_NS6detail15normal_iteratorINSA_10device_ptrIS5_EEEEyS6_S5_N4cuda3std3__410__identityEEEvT0_PT3_T1_NS0_13GridEvenShareISN_EET2_T4_E12temp_storage+1064];
	ld.shared.v2.b32 	{%r38451, %r38452}, [_ZZN3cub18CUB_300001_SM_10006detail6reduce18DeviceReduceKernelINS2_10policy_hubI4Itemy13Addition_funcE10Policy1000EN6thrust24THRUST_300001_SM_1000_NS6detail15normal_iteratorINSA_10device_ptrIS5_EEEEyS6_S5_N4cuda3std3__410__identityEEEvT0_PT3_T1_NS0_13GridEvenShareISN_EET2_T4_E12temp_storage+1056];
	ld.shared.v2.b32 	{%r38453, %r38454}, [_ZZN3cub18CUB_300001_SM_10006detail6reduce18DeviceReduceKernelINS2_10policy_hubI4Itemy13Addition_funcE10Policy1000EN6thrust24THRUST_300001_SM_1000_NS6detail15normal_iteratorINSA_10device_ptrIS5_EEEEyS6_S5_N4cuda3std3__410__identityEEEvT0_PT3_T1_NS0_13GridEvenShareISN_EET2_T4_E12temp_storage+1048];
	ld.shared.v2.b32 	{%r38455, %r38456}, [_ZZN3cub18CUB_300001_SM_10006detail6reduce18DeviceReduceKernelINS2_10policy_hubI4Itemy13Addition_funcE10Policy1000EN6thrust24THRUST_300001_SM_1000_NS6detail15normal_iteratorINSA_10device_ptrIS5_EEEEyS6_S5_N4cuda3std3__410__identityEEEvT0_PT3_T1_NS0_13GridEvenShareISN_EET2_T4_E12temp_storage+1040];
	ld.shared.v2.b32 	{%r38457, %r38458}, [_ZZN3cub18CUB_300001_SM_10006detail6reduce18DeviceReduceKernelINS2_10policy_hubI4Itemy13Addition_funcE10Policy1000EN6thrust24THRUST_300001_SM_1000_NS6detail15normal_iteratorINSA_10device_ptrIS5_EEEEyS6_S5_N4cuda3std3__410__identityEEEvT0_PT3_T1_NS0_13GridEvenShareISN_EET2_T4_E12temp_storage+1032];
	ld.shared.v2.b32 	{%r38459, %r38460}, [_ZZN3cub18CUB_300001_SM_10006detail6reduce18DeviceReduceKernelINS2_10policy_hubI4Itemy13Addition_funcE10Policy1000EN6thrust24THRUST_300001_SM_1000_NS6detail15normal_iteratorINSA_10device_ptrIS5_EEEEyS6_S5_N4cuda3std3__410__identityEEEvT0_PT3_T1_NS0_13GridEvenShareISN_EET2_T4_E12temp_storage+1024];
	ld.shared.v2.b32 	{%r38461, %r38462}, [_ZZN3cub18CUB_300001_SM_10006detail6reduce18DeviceReduceKernelINS2_10policy_hubI4Itemy13Addition_funcE10Policy1000EN6thrust24THRUST_300001_SM_1000_NS6detail15normal_iteratorINSA_10device_ptrIS5_EEEEyS6_S5_N4cuda3std3__410__identityEEEvT0_PT3_T1_NS0_13GridEvenShareISN_EET2_T4_E12temp_storage+1016];
	ld.shared.v2.b32 	{%r38463, %r38464}, [_ZZN3cub18CUB_300001_SM_10006detail6reduce18DeviceReduceKernelINS2_10policy_hubI4Itemy13Addition_funcE10Policy1000EN6thrust24THRUST_300001_SM_1000_NS6detail15normal_iteratorINSA_10device_ptrIS5_EEEEyS6_S5_N4cuda3std3__410__identityEEEvT0_PT3_T1_NS0_13GridEvenShareISN_EET2_T4_E12temp_storage+1008];
	ld.shared.v2.b32 	{%r38465, %r38466}, [_ZZN3cub18CUB_300001_SM_10006detail6reduce18DeviceReduceKernelINS2_10policy_hubI4Itemy13Addition_funcE10Policy1000EN6thrust24THRUST_300001_SM_1000_NS6detail15normal_iteratorINSA_10device_ptrIS5_EEEEyS6_S5_N4cuda3std3__410__identityEEEvT0_PT3_T1_NS0_13GridEvenShareISN_EET2_T4_E12temp_storage+1000];
	ld.shared.v2.b32 	{%r38467, %r38468}, [_ZZN3cub18CUB_300001_SM_10006detail6reduce18DeviceReduceKernelINS2_10policy_hubI4Itemy13Addition_funcE10Policy1000EN6thrust24THRUST_300001_SM_1000_NS6detail15normal_iteratorINSA_10device_ptrIS5_EEEEyS6_S5_N4cuda3std3__410__identityEEEvT0_PT3_T1_NS0_13GridEvenShareISN_EET2_T4_E12temp_storage+992];
	ld.shared.v2.b32 	{%r38469, %r38470}, [_ZZN3cub18CUB_300001_SM_10006detail6reduce18DeviceReduceKernelINS2_10policy_hubI4Itemy13Addition_funcE10Policy1000EN6thrust24THRUST_300001_SM_1000_NS6detail15normal_iteratorINSA_10device_ptrIS5_EEEEyS6_S5_N4cuda3std3__410__identityEEEvT0_PT3_T1_NS0_13GridEvenShareISN_EET2_T4_E12temp_storage+984];
	ld.shared.v2.b32 	{%r38471, %r38472}, [_ZZN3cub18CUB_300001_SM_10006detail6reduce18DeviceReduceKernelINS2_10policy_hubI4Itemy13Addition_funcE10Policy1000EN6thrust24THRUST_300001_SM_1000_NS6detail15normal_iteratorINSA_10device_ptrIS5_EEEEyS6_S5_N4cuda3std3__410__identityEEEvT0_PT3_T1_NS0_13GridEvenShareISN_EET2_T4_E12temp_storage+976];
	ld.shared.v2.b32 	{%r38473, %r38474}, [_ZZN3cub18CUB_300001_SM_10006detail6reduce18DeviceReduceKernelINS2_10policy_hubI4Itemy13Addition_funcE10Policy1000EN6thrust24THRUST_300001_SM_1000_NS6detail15normal_iteratorINSA_10device_ptrIS5_EEEEyS6_S5_N4cuda3std3__410__identityEEEvT0_PT3_T1_NS0_13GridEvenShareISN_EET2_T4_E12temp_storage+968];
	ld.shared.v2.b32 	{%r38475, %r38476}, [_ZZN3cub18CUB_300001_SM_10006detail6reduce18DeviceReduceKernelINS2_10policy_hubI4Itemy13Addition_funcE10Policy1000EN6thrust24THRUST_300001_SM_1000_NS6detail15normal_iteratorINSA_10device_ptrIS5_EEEEyS6_S5_N4cuda3std3__410__identityEEEvT0_PT3_T1_NS0_13GridEvenShareISN_EET2_T4_E12temp_storage+960];
	ld.shared.v2.b32 	{%r38477, %r38478}, [_ZZN3cub18CUB_300001_SM_10006detail6reduce18DeviceReduceKernelINS2_10policy_hubI4Itemy13Addition_funcE10Policy1000EN6thrust24THRUST_300001_SM_1000_NS6detail15normal_iteratorINSA_10device_ptrIS5_EEEEyS6_S5_N4cuda3std3__410__identityEEEvT0_PT3_T1_NS0_13GridEvenShareISN_EET2_T4_E12temp_storage+952];
	ld.shared.v2.b32 	{%r38479, %r38480}, [_ZZN3cub18CUB_300001_SM_10006detail6reduce18DeviceReduceKernelINS2_10policy_hubI4Itemy13Addition_funcE10Policy1000EN6thrust24THRUST_300001_SM_1000_NS6detail15normal_iteratorINSA_10device_ptrIS5_EEEEyS6_S5_N4cuda3std3__410__identityEEEvT0_PT3_T1_NS0_13GridEvenShareISN_EET2_T4_E12temp_storage+944];
	ld.shared.v2.b32 	{%r38481, %r38482}, [_ZZN3cub18CUB_300001_SM_10006detail6reduce18DeviceReduceKernelINS2_10policy_hubI4Itemy13Addition_funcE10Policy1000EN6thrust24THRUST_300001_SM_1000_NS6detail15normal_iteratorINSA_10device_ptrIS5_EEEEyS6_S5_N4cuda3std3__410__identityEEEvT0_PT3_T1_NS0_13GridEvenShareISN_EET2_T4_E12temp_storage+936];
	ld.shared.v2.b32 	{%r38483, %r38484}, [_ZZN3cub18CUB_300001_SM_10006detail6reduce18DeviceReduceKernelINS2_10policy_hubI4Itemy13Addition_funcE10Policy1000EN6thrust24THRUST_300001_SM_1000_NS6detail15normal_iteratorINSA_10device_ptrIS5_EEEEyS6_S5_N4cuda3std3__410__identityEEEvT0_PT3_T1_NS0_13GridEvenShareISN_EET2_T4_E12temp_storage+928];
	ld.shared.v2.b32 	{%r38485, %r38486}, [_ZZN3cub18CUB_300001_SM_10006detail6reduce18DeviceReduceKernelINS2_10policy_hubI4Itemy13Addition_funcE10Policy1000EN6thrust24THRUST_300001_SM_1000_NS6detail15normal_iteratorINSA_10device_ptrIS5_EEEEyS6_S5_N4cuda3std3__410__identityEEEvT0_PT3_T1_NS0_13GridEvenShareISN_EET2_T4_E12temp_storage+920];
	ld.shared.v2.b32 	{%r38487, %r38488}, [_ZZN3cub18CUB_300001_SM_10006detail6reduce18DeviceReduceKernelINS2_10policy_hubI4Itemy13Addition_funcE10Policy1000EN6thrust24THRUST_300001_SM_1000_NS6detail15normal_iteratorINSA_10device_ptrIS5_EEEEyS6_S5_N4cuda3std3__410__identityEEEvT0_PT3_T1_NS0_13GridEvenShareISN_EET2_T4_E12temp_storage+912];
	ld.shared.v2.b32 	{%r38489, %r38490}, [_ZZN3cub18CUB_300001_SM_10006detail6reduce18DeviceReduceKernelINS2_10policy_hubI4Itemy13Addition_funcE10Policy1000EN6thrust24THRUST_300001_SM_1000_NS6detail15normal_iteratorINSA_10device_ptrIS5_EEEEyS6_S5_N4cuda3std3__410__identityEEEvT0_PT3_T1_NS0_13GridEvenShareISN_EET2_T4_E12temp_storage+904];
	ld.shared.v2.b32 	{%r38491, %r38492}, [_ZZN3cub18CUB_300001_SM_10006detail6reduce18DeviceReduceKernelINS2_10policy_hubI4Itemy13Addition_funcE10Policy1000EN6thrust24THRUST_300001_SM_1000_NS6detail15normal_iteratorINSA_10device_ptrIS5_EEEEyS6_S5_N4cuda3std3__410__identityEEEvT0_PT3_T1_NS0_13GridEvenShareISN_EET2_T4_E12temp_storage+896];
	ld.shared.v2.b32 	{%r38493, %r38494}, [_ZZN3cub18CUB_300001_SM_10006detail6reduce18DeviceReduceKernelINS2_10policy_hubI4Itemy13Addition_funcE10Policy1000EN6thrust24THRUST_300001_SM_1000_NS6detail15normal_iteratorINSA_10device_ptrIS5_EEEEyS6_S5_N4cuda3std3__410__identityEEEvT0_PT3_T1_NS0_13GridEvenShareISN_EET2_T4_E12temp_storage+888];
	ld.shared.v2.b32 	{%r38495, %r38496}, [_ZZN3cub18CUB_300001_SM_10006detail6reduce18DeviceReduceKernelINS2_10policy_hubI4Itemy13Addition_funcE10Policy1000EN6thrust24THRUST_300001_SM_1000_NS6detail15normal_iteratorINSA_10device_ptrIS5_EEEEyS6_S5_N4cuda3std3__410__identityEEEvT0_PT3_T1_NS0_13GridEvenShareISN_EET2_T4_E12temp_storage+880];
	ld.shared.v2.b32 	{%r38497, %r38498}, [_ZZN3cub18CUB_300001_SM_10006detail6reduce18DeviceReduceKernelINS2_10policy_hubI4Itemy13Addition_funcE10Policy1000EN6thrust24THRUST_300001_SM_1000_NS6detail15normal_iteratorINSA_10device_ptrIS5_EEEEyS6_S5_N4cuda3std3__410__identityEEEvT0_PT3_T1_NS0_13GridEvenShareISN_EET2_T4_E12temp_storage+872];
	ld.shared.v2.b32 	{%r38499, %r38500}, [_ZZN3cub18CUB_300001_SM_10006detail6reduce18DeviceReduceKernelINS2_10policy_hubI4Itemy13Addition_funcE10Policy1000EN6thrust24THRUST_300001_SM_1000_NS6detail15normal_iteratorINSA_10device_ptrIS5_EEEEyS6_S5_N4cuda3std3__410__identityEEEvT0_PT3_T1_NS0_13GridEvenShareISN_EET2_T4_E12temp_storage+864];
	ld.shared.v2.b32 	{%r38501, %r38502}, [_ZZN3cub18CUB_300001_SM_10006detail6reduce18DeviceReduceKernelINS2_10policy_hubI4Itemy13Addition_funcE10Policy1000EN6thrust24THRUST_300001_SM_1000_NS6detail15normal_iteratorINSA_10device_ptrIS5_EEEEyS6_S5_N4cuda3std3__410__identityEEEvT0_PT3_T1_NS0_13GridEvenShareISN_EET2_T4_E12temp_storage+856];
	ld.shared.v2.b32 	{%r38503, %r38504}, [_ZZN3cub18CUB_300001_SM_10006detail6reduce18DeviceReduceKernelINS2_10policy_hubI4Itemy13Addition_funcE10Policy1000EN6thrust24THRUST_300001_SM_1000_NS6detail15normal_iteratorINSA_10device_ptrIS5_EEEEyS6_S5_N4cuda3std3__410__identityEEEvT0_PT3_T1_NS0_13GridEvenShareISN_EET2_T4_E12temp_storage+848];
	ld.shared.v2.b32 	{%r38505, %r38506}, [_ZZN3cub18CUB_300001_SM_10006detail6reduce18DeviceReduceKernelINS2_10policy_hubI4Itemy13Addition_funcE10Policy1000EN6thrust24THRUST_300001_SM_1000_NS6detail15normal_iteratorINSA_10device_ptrIS5_EEEEyS6_S5_N4cuda3std3__410__identityEEEvT0_PT3_T1_NS0_13GridEvenShareISN_EET2_T4_E12temp_storage+840];
	bfe.u32 	%r38507, %r38505, 0, 8;
	cvt.u16.u32 	%rs17296, %r38507;
	ld.shared.f64 	%fd26, [_ZZN3cub18CUB_300001_SM_10006detail6reduce18DeviceReduceKernelINS2_10policy_hubI4Itemy13Addition_funcE10Policy1000EN6thrust24THRUST_300001_SM_1000_NS6detail15normal_iteratorINSA_10device_ptrIS5_EEEEyS6_S5_N4cuda3std3__410__identityEEEvT0_PT3_T1_NS0_13GridEvenShareISN_EET2_T4_E12temp_storage+832];
	ld.shared.u32 	%r418, [_ZZN3cub18CUB_300001_SM_10006detail6reduce18DeviceReduceKernelINS2_10policy_hubI4Itemy13Addition_funcE10Policy1000EN6thrust24THRUST_300001_SM_1000_NS6detail15normal_iteratorINSA_10device_ptrIS5_EEEEyS6_S5_N4cuda3std3__410__identityEEEvT0_PT3_T1_NS0_13GridEvenShareISN_EET2_T4_E12temp_storage+824];
	st.local.u32 	[%rd1], %r418;
	st.local.f64 	[%rd1+8], %fd26;
	st.local.v2.b32 	[%rd1+16], {%r38505, %r38506};
	st.local.v2.b32 	[%rd1+24], {%r38503, %r38504};
	st.local.v2.b32 	[%rd1+32], {%r38501, %r38502};
	st.local.v2.b32 	[%rd1+40], {%r38499, %r38500};
	st.local.v2.b32 	[%rd1+48], {%r38497, %r38498};
	st.local.v2.b32 	[%rd1+56], {%r38495, %r38496};
	st.local.v2.b32 	[%rd1+64], {%r38493, %r38494};
	st.local.v2.b32 	[%rd1+72], {%r38491, %r38492};
	st.local.v2.b32 	[%rd1+80], {%r38489, %r38490};
	st.local.v2.b32 	[%rd1+88], {%r38487, %r38488};
	st.local.v2.b32 	[%rd1+96], {%r38485, %r38486};
	st.local.v2.b32 	[%rd1+104], {%r38483, %r38484};
	st.local.v2.b32 	[%rd1+112], {%r38481, %r38482};
	st.local.v2.b32 	[%rd1+120], {%r38479, %r38480};
	st.local.v2.b32 	[%rd1+128], {%r38477, %r38478};
	st.local.v2.b32 	[%rd1+136], {%r38475, %r38476};
	st.local.v2.b32 	[%rd1+144], {%r38473, %r38474};
	st.local.v2.b32 	[%rd1+152], {%r38471, %r38472};
	st.local.v2.b32 	[%rd1+160], {%r38469, %r38470};
	st.local.v2.b32 	[%rd1+168], {%r38467, %r38468};
	st.local.v2.b32 	[%rd1+176], {%r38465, %r38466};
	st.local.v2.b32 	[%rd1+184], {%r38463, %r38464};
	st.local.v2.b32 	[%rd1+192], {%r38461, %r38462};
	st.local.v2.b32 	[%rd1+200], {%r38459, %r38460};
	st.local.v2.b32 	[%rd1+208], {%r38457, %r38458};
	st.local.v2.b32 	[%rd1+216], {%r38455, %r38456};
	st.local.v2.b32 	[%rd1+224], {%r38453, %r38454};
	st.local.v2.b32 	[%rd1+232], {%r38451, %r38452};
	st.local.v2.b32 	[%rd1+240], {%r38449, %r38450};
	st.local.v2.b32 	[%rd1+248], {%r38447, %r38448};
	st.local.v2.b32 	[%rd1+256], {%r38445, %r38446};
	st.local.v2.b32 	[%rd1+264], {%r38443, %r38444};
	st.local.u32 	[%rd2], %r417;
	st.local.f64 	[%rd2+8], %fd25;
	st.local.v2.b32 	[%rd2+16], {%r38379, %r38380};
	st.local.v2.b32 	[%rd2+24], {%r38381, %r38382};
	st.local.v2.b32 	[%rd2+32], {%r38383, %r38384};
	st.local.v2.b32 	[%rd2+40], {%r38385, %r38386};
	st.local.v2.b32 	[%rd2+48], {%r38387, %r38388};
	st.local.v2.b32 	[%rd2+56], {%r38389, %r38390};
	st.local.v2.b32 	[%rd2+64], {%r38391, %r38392};
	st.local.v2.b32 	[%rd2+72], {%r38393, %r38394};
	st.local.v2.b32 	[%rd2+80], {%r38395, %r38396};
	st.local.v2.b32 	[%rd2+88], {%r38397, %r38398};
	st.local.v2.b32 	[%rd2+96], {%r38399, %r38400};
	st.local.v2.b32 	[%rd2+104], {%r38401, %r38402};
	st.local.v2.b32 	[%rd2+112], {%r38403, %r38404};
	st.local.v2.b32 	[%rd2+120], {%r38405, %r38406};
	st.local.v2.b32 	[%rd2+128], {%r38407, %r38408};
	st.local.v2.b32 	[%rd2+136], {%r38409, %r38410};
	st.local.v2.b32 	[%rd2+144], {%r38411, %r38412};
	st.local.v2.b32 	[%rd2+152], {%r38413, %r38414};
	st.local.v2.b32 	[%rd2+160], {%r38415, %r38416};
	st.local.v2.b32 	[%rd2+168], {%r38417, %r38418};
	st.local.v2.b32 	[%rd2+176], {%r38419, %r38420};
	st.local.v2.b32 	[%rd2+184], {%r38421, %r38422};
	st.local.v2.b32 	[%rd2+192], {%r38423, %r38424};
	st.local.v2.b32 	[%rd2+200], {%r38425, %r38426};
	st.local.v2.b32 	[%rd2+208], {%r38427, %r38428};
	st.local.v2.b32 	[%rd2+216], {%r38429, %r38430};
	st.local.v2.b32 	[%rd2+224], {%r38431, %r38432};
	st.local.v2.b32 	[%rd2+232], {%r38433, %r38434};
	st.local.v2.b32 	[%rd2+240], {%r38435, %r38436};
	st.local.v2.b32 	[%rd2+248], {%r38437, %r38438};
	st.local.v2.b32 	[%rd2+256], {%r38439, %r38440};
	st.local.v2.b32 	[%rd2+264], {%r38441, %r38442};
	mov.b32 	%r39583, 0;
$L__BB5_61:
	mov.u32 	%r39586, %r39583;
	cvt.u64.u32 	%rd314, %r39586;
	add.s64 	%rd315, %rd2, %rd314;
	ld.local.u8 	%rs15231, [%rd315+16];
	setp.ne.s16 	%p133, %rs15231, 0;
	add.s32 	%r39583, %r39586, 1;
	@%p133 bra 	$L__BB5_61;
	and.b16  	%rs15232, %rs17296, 255;
	setp.eq.s16 	%p134, %rs15232, 0;
	@%p134 bra 	$L__BB5_65;
	mov.b32 	%r39584, 0;
$L__BB5_64:
	cvt.u64.u32 	%rd316, %r39586;
	add.s64 	%rd317, %rd2, %rd316;
	st.local.u8 	[%rd317+16], %rs17296;
	add.s32 	%r39586, %r39586, 1;
	add.s32 	%r424, %r39584, 1;
	cvt.u64.u32 	%rd318, %r39584;
	add.s64 	%rd319, %rd1, %rd318;
	ld.local.u8 	%rs17296, [%rd319+17];
	setp.ne.s16 	%p135, %rs17296, 0;
	mov.u32 	%r39584, %r424;
	@%p135 bra 	$L__BB5_64;
$L__BB5_65:
	cvt.u64.u32 	%rd320, %r39586;
	add.s64 	%rd321, %rd2, %rd320;
	mov.b16 	%rs15233, 0;
	st.local.u8 	[%rd321+16], %rs15233;
	add.s32 	%r426, %r417, %r418;
	st.local.u32 	[%rd2], %r426;
	add.f64 	%fd27, %fd26, %fd25;
	st.local.f64 	[%rd2+8], %fd27;
	ld.local.v2.b32 	{%r38510, %r38511}, [%rd2+16];
	ld.local.v2.b32 	{%r38512, %r38513}, [%rd2+24];
	ld.local.v2.b32 	{%r38514, %r38515}, [%rd2+32];
	ld.local.v2.b32 	{%r38516, %r38517}, [%rd2+40];
	ld.local.v2.b32 	{%r38518, %r38519}, [%rd2+48];
	ld.local.v2.b32 	{%r38520, %r38521}, [%rd2+56];
	ld.local.v2.b32 	{%r38522, %r38523}, [%rd2+64];
	ld.local.v2.b32 	{%r38524, %r38525}, [%rd2+72];
	ld.local.v2.b32 	{%r38526, %r38527}, [%rd2+80];
	ld.local.v2.b32 	{%r38528, %r38529}, [%rd2+88];
	ld.local.v2.b32 	{%r38530, %r38531}, [%rd2+96];
	ld.local.v2.b32 	{%r38532, %r38533}, [%rd2+104];
	ld.local.v2.b32 	{%r38534, %r38535}, [%rd2+112];
	ld.local.v2.b32 	{%r38536, %r38537}, [%rd2+120];
	ld.local.v2.b32 	{%r38538, %r38539}, [%rd2+128];
	ld.local.v2.b32 	{%r38540, %r38541}, [%rd2+136];
	ld.local.v2.b32 	{%r38542, %r38543}, [%rd2+144];
	ld.local.v2.b32 	{%r38544, %r38545}, [%rd2+152];
	ld.local.v2.b32 	{%r38546, %r38547}, [%rd2+160];
	ld.local.v2.b32 	{%r38548, %r38549}, [%rd2+168];
	ld.local.v2.b32 	{%r38550, %r38551}, [%rd2+176];
	ld.local.v2.b32 	{%r38552, %r38553}, [%rd2+184];
	ld.local.v2.b32 	{%r38554, %r38555}, [%rd2+192];
	ld.local.v2.b32 	{%r38556, %r38557}, [%rd2+200];
	ld.local.v2.b32 	{%r38558, %r38559}, [%rd2+208];
	ld.local.v2.b32 	{%r38560, %r38561}, [%rd2+216];
	ld.local.v2.b32 	{%r38562, %r38563}, [%rd2+224];
	ld.local.v2.b32 	{%r38564, %r38565}, [%rd2+232];
	ld.local.v2.b32 	{%r38566, %r38567}, [%rd2+240];
	ld.local.v2.b32 	{%r38568, %r38569}, [%rd2+248];
	ld.local.v2.b32 	{%r38570, %r38571}, [%rd2+256];
	ld.local.v2.b32 	{%r38572, %r38573}, [%rd2+264];
	ld.shared.v2.b32 	{%r38574, %r38575}, [_ZZN3cub18CUB_300001_SM_10006detail6reduce18DeviceReduceKernelINS2_10policy_hubI4Itemy13Addition_funcE10Policy1000EN6thrust24THRUST_300001_SM_1000_NS6detail15normal_iteratorINSA_10device_ptrIS5_EEEEyS6_S5_N4cuda3std3__410__identityEEEvT0_PT3_T1_NS0_13GridEvenShareISN_EET2_T4_E12temp_storage+1360];
	ld.shared.v2.b32 	{%r38576, %r38577}, [_ZZN3cub18CUB_300001_SM_10006detail6reduce18DeviceReduceKernelINS2_10policy_hubI4Itemy13Addition_funcE10Policy1000EN6thrust24THRUST_300001_SM_1000_NS6detail15normal_iteratorINSA_10device_ptrIS5_EEEEyS6_S5_N4cuda3std3__410__identityEEEvT0_PT3_T1_NS0_13GridEvenShareISN_EET2_T4_E12temp_storage+1352];
	ld.shared.v2.b32 	{%r38578, %r38579}, [_ZZN3cub18CUB_300001_SM_10006detail6reduce18DeviceReduceKernelINS2_10policy_hubI4Itemy13Addition_funcE10Policy1000EN6thrust24THRUST_300001_SM_1000_NS6detail15normal_iteratorINSA_10device_ptrIS5_EEEEyS6_S5_N4cuda3std3__410__identityEEEvT0_PT3_T1_NS0_13GridEvenShareISN_EET2_T4_E12temp_storage+1344];
	ld.shared.v2.b32 	{%r38580, %r38581}, [_ZZN3cub18CUB_300001_SM_10006detail6reduce18DeviceReduceKernelINS2_10policy_hubI4Itemy13Addition_funcE10Policy1000EN6thrust24THRUST_300001_SM_1000_NS6detail15normal_iteratorINSA_10device_ptrIS5_EEEEyS6_S5_N4cuda3std3__410__identityEEEvT0_PT3_T1_NS0_13GridEvenShareISN_EET2_T4_E12temp_storage+1336];
	ld.shared.v2.b32 	{%r38582, %r38583}, [_ZZN3cub18CUB_300001_SM_10006detail6reduce18DeviceReduceKernelINS2_10policy_hubI4Itemy13Addition_funcE10Policy1000EN6thrust24THRUST_300001_SM_1000_NS6detail15normal_iteratorINSA_10device_ptrIS5_EEEEyS6_S5_N4cuda3std3__410__identityEEEvT0_PT3_T1_NS0_13GridEvenShareISN_EET2_T4_E12temp_storage+1328];
	ld.shared.v2.b32 	{%r38584, %r38585}, [_ZZN3cub18CUB_300001_SM_10006detail6reduce18DeviceReduceKernelINS2_10policy_hubI4Itemy13Addition_funcE10Policy1000EN6thrust24THRUST_300001_SM_1000_NS6detail15normal_iteratorINSA_10device_ptrIS5_EEEEyS6_S5_N4cuda3std3__410__identityEEEvT0_PT3_T1_NS0_13GridEvenShareISN_EET2_T4_E12temp_storage+1320];
	ld.shared.v2.b32 	{%r38586, %r38587}, [_ZZN3cub18CUB_300001_SM_10006detail6reduce18DeviceReduceKernelINS2_10policy_hubI4Itemy13Addition_funcE10Policy1000EN6thrust24THRUST_300001_SM_1000_NS6detail15normal_iteratorINSA_10device_ptrIS5_EEEEyS6_S5_N4cuda3std3__410__identityEEEvT0_PT3_T1_NS0_13GridEvenShareISN_EET2_T4_E12temp_storage+1312];
	ld.shared.v2.b32 	{%r38588, %r38589}, [_ZZN3cub18CUB_300001_SM_10006detail6reduce18DeviceReduceKernelINS2_10policy_hubI4Itemy13Addition_funcE10Policy1000EN6thrust24THRUST_300001_SM_1000_NS6detail15normal_iteratorINSA_10device_ptrIS5_EEEEyS6_S5_N4cuda3std3__410__identityEEEvT0_PT3_T1_NS0_13GridEvenShareISN_EET2_T4_E12temp_storage+1304];
	ld.shared.v2.b32 	{%r38590, %r38591}, [_ZZN3cub18CUB_300001_SM_10006detail6reduce18DeviceReduceKernelINS2_10policy_hubI4Itemy13Addition_funcE10Policy1000EN6thrust24THRUST_300001_SM_1000_NS6detail15normal_iteratorINSA_10device_ptrIS5_EEEEyS6_S5_N4cuda3std3__410__identityEEEvT0_PT3_T1_NS0_13GridEvenShareISN_EET2_T4_E12temp_storage+1296];
	ld.shared.v2.b32 	{%r38592, %r38593}, [_ZZN3cub18CUB_300001_SM_10006detail6reduce18DeviceReduceKernelINS2_10policy_hubI4Itemy13Addition_funcE10Policy1000EN6thrust24THRUST_300001_SM_1000_NS6detail15normal_iteratorINSA_10device_ptrIS5_EEEEyS6_S5_N4cuda3std3__410__identityEEEvT0_PT3_T1_NS0_13GridEvenShareISN_EET2_T4_E12temp_storage+1288];
	ld.shared.v2.b32 	{%r38594, %r38595}, [_ZZN3cub18CUB_300001_SM_10006detail6reduce18DeviceReduceKernelINS2_10policy_hubI4Itemy13Addition_funcE10Policy1000EN6thrust24THRUST_300001_SM_1000_NS6detail15normal_iteratorINSA_10device_ptrIS5_EEEEyS6_S5_N4cuda3std3__410__identityEEEvT0_PT3_T1_NS0_13GridEvenShareISN_EET2_T4_E12temp_storage+1280];
	ld.shared.v2.b32 	{%r38596, %r38597}, [_ZZN3cub18CUB_300001_SM_10006detail6reduce18DeviceReduceKernelINS2_10policy_hubI4Itemy13Addition_funcE10Policy1000EN6thrust24THRUST_300001_SM_1000_NS6detail15normal_iteratorINSA_10device_ptrIS5_EEEEyS6_S5_N4cuda3std3__410__identityEEEvT0_PT3_T1_NS0_13GridEvenShareISN_EET2_T4_E12temp_storage+1272];
	ld.shared.v2.b32 	{%r38598, %r38599}, [_ZZN3cub18CUB_300001_SM_10006detail6reduce18DeviceReduceKernelINS2_10policy_hubI4Itemy13Addition_funcE10Policy1000EN6thrust24THRUST_300001_SM_1000_NS6detail15normal_iteratorINSA_10device_ptrIS5_EEEEyS6_S5_N4cuda3std3__410__identityEEEvT0_PT3_T1_NS0_13GridEvenShareISN_EET2_T4_E12temp_storage+1264];
	ld.shared.v2.b32 	{%r38600, %r38601}, [_ZZN3cub18CUB_300001_SM_10006detail6reduce18DeviceReduceKernelINS2_10policy_hubI4Itemy13Addition_funcE10Policy1000EN6thrust24THRUST_300001_SM_1000_NS6detail15normal_iteratorINSA_10device_ptrIS5_EEEEyS6_S5_N4cuda3std3__410__identityEEEvT0_PT3_T1_NS0_13GridEvenShareISN_EET2_T4_E12temp_storage+1256];
	ld.shared.v2.b32 	{%r38602, %r38603}, [_ZZN3cub18CUB_300001_SM_10006detail6reduce18DeviceReduceKernelINS2_10policy_hubI4Itemy13Addition_funcE10Policy1000EN6thrust24THRUST_300001_SM_1000_NS6detail15normal_iteratorINSA_10device_ptrIS5_EEEEyS6_S5_N4cuda3std3__410__identityEEEvT0_PT3_T1_NS0_13GridEvenShareISN_EET2_T4_E12temp_storage+1248];
	ld.shared.v2.b32 	{%r38604, %r38605}, [_ZZN3cub18CUB_300001_SM_10006detail6reduce18DeviceReduceKernelINS2_10policy_hubI4Itemy13Addition_funcE10Policy1000EN6thrust24THRUST_300001_SM_1000_NS6detail15normal_iteratorINSA_10device_ptrIS5_EEEEyS6_S5_N4cuda3std3__410__identityEEEvT0_PT3_T1_NS0_13GridEvenShareISN_EET2_T4_E12temp_storage+1240];
	ld.shared.v2.b32 	{%r38606, %r38607}, [_ZZN3cub18CUB_300001_SM_10006detail6reduce18DeviceReduceKernelINS2_10policy_hubI4Itemy13Addition_funcE10Policy1000EN6thrust24THRUST_300001_SM_1000_NS6detail15normal_iteratorINSA_10device_ptrIS5_EEEEyS6_S5_N4cuda3std3__410__identityEEEvT0_PT3_T1_NS0_13GridEvenShareISN_EET2_T4_E12temp_storage+1232];
	ld.shared.v2.b32 	{%r38608, %r38609}, [_ZZN3cub18CUB_300001_SM_10006detail6reduce18DeviceReduceKernelINS2_10policy_hubI4Itemy13Addition_funcE10Policy1000EN6thrust24THRUST_300001_SM_1000_NS6detail15normal_iteratorINSA_10device_ptrIS5_EEEEyS6_S5_N4cuda3std3__410__identityEEEvT0_PT3_T1_NS0_13GridEvenShareISN_EET2_T4_E12temp_storage+1224];
	ld.shared.v2.b32 	{%r38610, %r38611}, [_ZZN3cub18CUB_300001_SM_10006detail6reduce18DeviceReduceKernelINS2_10policy_hubI4Itemy13Addition_funcE10Policy1000EN6thrust24THRUST_300001_SM_1000_NS6detail15normal_iteratorINSA_10device_ptrIS5_EEEEyS6_S5_N4cuda3std3__410__identityEEEvT0_PT3_T1_NS0_13GridEvenShareISN_EET2_T4_E12temp_storage+1216];
	ld.shared.v2.b32 	{%r38612, %r38613}, [_ZZN3cub18CUB_300001_SM_10006detail6reduce18DeviceReduceKernelINS2_10policy_hubI4Itemy13Addition_funcE10Policy1000EN6thrust24THRUST_300001_SM_1000_NS6detail15normal_iteratorINSA_10device_ptrIS5_EEEEyS6_S5_N4cuda3std3__410__identityEEEvT0_PT3_T1_NS0_13GridEvenShareISN_EET2_T4_E12temp_storage+1208];
	ld.shared.v2.b32 	{%r38614, %r38615}, [_ZZN3cub18CUB_300001_SM_10006detail6reduce18DeviceReduceKernelINS2_10policy_hubI4Itemy13Addition_funcE10Policy1000EN6thrust24THRUST_300001_SM_1000_NS6detail15normal_iteratorINSA_10device_ptrIS5_EEEEyS6_S5_N4cuda3std3__410__identityEEEvT0_PT3_T1_NS0_13GridEvenShareISN_EET2_T4_E12temp_storage+1200];
	ld.shared.v2.b32 	{%r38616, %r38617}, [_ZZN3cub18CUB_300001_SM_10006detail6reduce18DeviceReduceKernelINS2_10policy_hubI4Itemy13Addition_funcE10Policy1000EN6thrust24THRUST_300001_SM_1000_NS6detail15normal_iteratorINSA_10device_ptrIS5_EEEEyS6_S5_N4cuda3std3__410__identityEEEvT0_PT3_T1_NS0_13GridEvenShareISN_EET2_T4_E12temp_storage+1192];
	ld.shared.v2.b32 	{%r38618, %r38619}, [_ZZN3cub18CUB_300001_SM_10006detail6reduce18DeviceReduceKernelINS2_10policy_hubI4Itemy13Addition_funcE10Policy1000EN6thrust24THRUST_300001_SM_1000_NS6detail15normal_iteratorINSA_10device_ptrIS5_EEEEyS6_S5_N4cuda3std3__410__identityEEEvT0_PT3_T1_NS0_13GridEvenShareISN_EET2_T4_E12temp_storage+1184];
	ld.shared.v2.b32 	{%r38620, %r38621}, [_ZZN3cub18CUB_300001_SM_10006detail6reduce18DeviceReduceKernelINS2_10policy_hubI4Itemy13Addition_funcE10Policy1000EN6thrust24THRUST_300001_SM_1000_NS6detail15normal_iteratorINSA_10device_ptrIS5_EEEEyS6_S5_N4cuda3std3__410__identityEEEvT0_PT3_T1_NS0_13GridEvenShareISN_EET2_T4_E12temp_storage+1176];
	ld.shared.v2.b32 	{%r38622, %r38623}, [_ZZN3cub18CUB_300001_SM_10006detail6reduce18DeviceReduceKernelINS2_10policy_hubI4Itemy13Addition_funcE10Policy1000EN6thrust24THRUST_300001_SM_1000_NS6detail15normal_iteratorINSA_10device_ptrIS5_EEEEyS6_S5_N4cuda3std3__410__identityEEEvT0_PT3_T1_NS0_13GridEvenShareISN_EET2_T4_E12temp_storage+1168];
	ld.shared.v2.b32 	{%r38624, %r38625}, [_ZZN3cub18CUB_300001_SM_10006detail6reduce18DeviceReduceKernelINS2_10policy_hubI4Itemy13Addition_funcE10Policy1000EN6thrust24THRUST_300001_SM_1000_NS6detail15normal_iteratorINSA_10device_ptrIS5_EEEEyS6_S5_N4cuda3std3__410__identityEEEvT0_PT3_T1_NS0_13GridEvenShareISN_EET2_T4_E12temp_storage+1160];
	ld.shared.v2.b32 	{%r38626, %r38627}, [_ZZN3cub18CUB_300001_SM_10006detail6reduce18DeviceReduceKernelINS2_10policy_hubI4Itemy13Addition_funcE10Policy1000EN6thrust24THRUST_300001_SM_1000_NS6detail15normal_iteratorINSA_10device_ptrIS5_EEEEyS6_S5_N4cuda3std3__410__identityEEEvT0_PT3_T1_NS0_13GridEvenShareISN_EET2_T4_E12temp_storage+1152];
	ld.shared.v2.b32 	{%r38628, %r38629}, [_ZZN3cub18CUB_300001_SM_10006detail6reduce18DeviceReduceKernelINS2_10policy_hubI4Itemy13Addition_funcE10Policy1000EN6thrust24THRUST_300001_SM_1000_NS6detail15normal_iteratorINSA_10device_ptrIS5_EEEEyS6_S5_N4cuda3std3__410__identityEEEvT0_PT3_T1_NS0_13GridEvenShareISN_EET2_T4_E12temp_storage+1144];
	ld.shared.v2.b32 	{%r38630, %r38631}, [_ZZN3cub18CUB_300001_SM_10006detail6reduce18DeviceReduceKernelINS2_10policy_hubI4Itemy13Addition_funcE10Policy1000EN6thrust24THRUST_300001_SM_1000_NS6detail15normal_iteratorINSA_10device_ptrIS5_EEEEyS6_S5_N4cuda3std3__410__identityEEEvT0_PT3_T1_NS0_13GridEvenShareISN_EET2_T4_E12temp_storage+1136];
	ld.shared.v2.b32 	{%r38632, %r38633}, [_ZZN3cub18CUB_300001_SM_10006detail6reduce18DeviceReduceKernelINS2_10policy_hubI4Itemy13Addition_funcE10Policy1000EN6thrust24THRUST_300001_SM_1000_NS6detail15normal_iteratorINSA_10device_ptrIS5_EEEEyS6_S5_N4cuda3std3__410__identityEEEvT0_PT3_T1_NS0_13GridEvenShareISN_EET2_T4_E12temp_storage+1128];
	ld.shared.v2.b32 	{%r38634, %r38635}, [_ZZN3cub18CUB_300001_SM_10006detail6reduce18DeviceReduceKernelINS2_10policy_hubI4Itemy13Addition_funcE10Policy1000EN6thrust24THRUST_300001_SM_1000_NS6detail15normal_iteratorINSA_10device_ptrIS5_EEEEyS6_S5_N4cuda3std3__410__identityEEEvT0_PT3_T1_NS0_13GridEvenShareISN_EET2_T4_E12temp_storage+1120];
	ld.shared.v2.b32 	{%r38636, %r38637}, [_ZZN3cub18CUB_300001_SM_10006detail6reduce18DeviceReduceKernelINS2_10policy_hubI4Itemy13Addition_funcE10Policy1000EN6thrust24THRUST_300001_SM_1000_NS6detail15normal_iteratorINSA_10device_ptrIS5_EEEEyS6_S5_N4cuda3std3__410__identityEEEvT0_PT3_T1_NS0_13GridEvenShareISN_EET2_T4_E12temp_storage+1112];
	bfe.u32 	%r38638, %r38636, 0, 8;
	cvt.u16.u32 	%rs17297, %r38638;
	ld.shared.f64 	%fd28, [_ZZN3cub18CUB_300001_SM_10006detail6reduce18DeviceReduceKernelINS2_10policy_hubI4Itemy13Addition_funcE10Policy1000EN6thrust24THRUST_300001_SM_1000_NS6detail15normal_iteratorINSA_10device_ptrIS5_EEEEyS6_S5_N4cuda3std3__410__identityEEEvT0_PT3_T1_NS0_13GridEvenShareISN_EET2_T4_E12temp_storage+1104];
	ld.shared.u32 	%r427, [_ZZN3cub18CUB_300001_SM_10006detail6reduce18DeviceReduceKernelINS2_10policy_hubI4Itemy13Addition_funcE10Policy1000EN6thrust24THRUST_300001_SM_1000_NS6detail15normal_iteratorINSA_10device_ptrIS5_EEEEyS6_S5_N4cuda3std3__410__identityEEEvT0_PT3_T1_NS0_13GridEvenShareISN_EET2_T4_E12temp_storage+1096];
	st.local.u32 	[%rd1], %r427;
	st.local.f64 	[%rd1+8], %fd28;
	st.local.v2.b32 	[%rd1+16], {%r38636, %r38637};
	st.local.v2.b32 	[%rd1+24], {%r38634, %r38635};
	st.local.v2.b32 	[%rd1+32], {%r38632, %r38633};
	st.local.v2.b32 	[%rd1+40], {%r38630, %r38631};
	st.local.v2.b32 	[%rd1+48], {%r38628, %r38629};
	st.local.v2.b32 	[%rd1+56], {%r38626, %r38627};
	st.local.v2.b32 	[%rd1+64], {%r38624, %r38625};
	st.local.v2.b32 	[%rd1+72], {%r38622, %r38623};
	st.local.v2.b32 	[%rd1+80], {%r38620, %r38621};
	st.local.v2.b32 	[%rd1+88], {%r38618, %r38619};
	st.local.v2.b32 	[%rd1+96], {%r38616, %r38617};
	st.local.v2.b32 	[%rd1+104], {%r38614, %r38615};
	st.local.v2.b32 	[%rd1+112], {%r38612, %r38613};
	st.local.v2.b32 	[%rd1+120], {%r38610, %r38611};
	st.local.v2.b32 	[%rd1+128], {%r38608, %r38609};
	st.local.v2.b32 	[%rd1+136], {%r38606, %r38607};
	st.local.v2.b32 	[%rd1+144], {%r38604, %r38605};
	st.local.v2.b32 	[%rd1+152], {%r38602, %r38603};
	st.local.v2.b32 	[%rd1+160], {%r38600, %r38601};
	st.local.v2.b32 	[%rd1+168], {%r38598, %r38599};
	st.local.v2.b32 	[%rd1+176], {%r38596, %r38597};
	st.local.v2.b32 	[%rd1+184], {%r38594, %r38595};
	st.local.v2.b32 	[%rd1+192], {%r38592, %r38593};
	st.local.v2.b32 	[%rd1+200], {%r38590, %r38591};
	st.local.v2.b32 	[%rd1+208], {%r38588, %r38589};
	st.local.v2.b32 	[%rd1+216], {%r38586, %r38587};
	st.local.v2.b32 	[%rd1+224], {%r38584, %r38585};
	st.local.v2.b32 	[%rd1+232], {%r38582, %r38583};
	st.local.v2.b32 	[%rd1+240], {%r38580, %r38581};
	st.local.v2.b32 	[%rd1+248], {%r38578, %r38579};
	st.local.v2.b32 	[%rd1+256], {%r38576, %r38577};
	st.local.v2.b32 	[%rd1+264], {%r38574, %r38575};
	st.local.u32 	[%rd3], %r426;
	st.local.f64 	[%rd3+8], %fd27;
	st.local.v2.b32 	[%rd3+16], {%r38510, %r38511};
	st.local.v2.b32 	[%rd3+24], {%r38512, %r38513};
	st.local.v2.b32 	[%rd3+32], {%r38514, %r38515};
	st.local.v2.b32 	[%rd3+40], {%r38516, %r38517};
	st.local.v2.b32 	[%rd3+48], {%r38518, %r38519};
	st.local.v2.b32 	[%rd3+56], {%r38520, %r38521};
	st.local.v2.b32 	[%rd3+64], {%r38522, %r38523};
	st.local.v2.b32 	[%rd3+72], {%r38524, %r38525};
	st.local.v2.b32 	[%rd3+80], {%r38526, %r38527};
	st.local.v2.b32 	[%rd3+88], {%r38528, %r38529};
	st.local.v2.b32 	[%rd3+96], {%r38530, %r38531};
	st.local.v2.b32 	[%rd3+104], {%r38532, %r38533};
	st.local.v2.b32 	[%rd3+112], {%r38534, %r38535};
	st.local.v2.b32 	[%rd3+120], {%r38536, %r38537};
	st.local.v2.b32 	[%rd3+128], {%r38538, %r38539};
	st.local.v2.b32 	[%rd3+136], {%r38540, %r38541};
	st.local.v2.b32 	[%rd3+144], {%r38542, %r38543};
	st.local.v2.b32 	[%rd3+152], {%r38544, %r38545};
	st.local.v2.b32 	[%rd3+160], {%r38546, %r38547};
	st.local.v2.b32 	[%rd3+168], {%r38548, %r38549};
	st.local.v2.b32 	[%rd3+176], {%r38550, %r38551};
	st.local.v2.b32 	[%rd3+184], {%r38552, %r38553};
	st.local.v2.b32 	[%rd3+192], {%r38554, %r38555};
	st.local.v2.b32 	[%rd3+200], {%r38556, %r38557};
	st.local.v2.b32 	[%rd3+208], {%r38558, %r38559};
	st.local.v2.b32 	[%rd3+216], {%r38560, %r38561};
	st.local.v2.b32 	[%rd3+224], {%r38562, %r38563};
	st.local.v2.b32 	[%rd3+232], {%r38564, %r38565};
	st.local.v2.b32 	[%rd3+240], {%r38566, %r38567};
	st.local.v2.b32 	[%rd3+248], {%r38568, %r38569};
	st.local.v2.b32 	[%rd3+256], {%r38570, %r38571};
	st.local.v2.b32 	[%rd3+264], {%r38572, %r38573};
	mov.b32 	%r39587, 0;
$L__BB5_66:
	mov.u32 	%r39590, %r39587;
	cvt.u64.u32 	%rd322, %r39590;
	add.s64 	%rd323, %rd3, %rd322;
	ld.local.u8 	%rs15234, [%rd323+16];
	setp.ne.s16 	%p136, %rs15234, 0;
	add.s32 	%r39587, %r39590, 1;
	@%p136 bra 	$L__BB5_66;
	and.b16  	%rs15235, %rs17297, 255;
	setp.eq.s16 	%p137, %rs15235, 0;
	@%p137 bra 	$L__BB5_70;
	mov.b32 	%r39588, 0;
$L__BB5_69:
	cvt.u64.u32 	%rd324, %r39590;
	add.s64 	%rd325, %rd3, %rd324;
	st.local.u8 	[%rd325+16], %rs17297;
	add.s32 	%r39590, %r39590, 1;
	add.s32 	%r433, %r39588, 1;
	cvt.u64.u32 	%rd326, %r39588;
	add.s64 	%rd327, %rd1, %rd326;
	ld.local.u8 	%rs17297, [%rd327+17];
	setp.ne.s16 	%p138, %rs17297, 0;
	mov.u32 	%r39588, %r433;
	@%p138 bra 	$L__BB5_69;
$L__BB5_70:
	cvt.u64.u32 	%rd328, %r39590;
	add.s64 	%rd329, %rd3, %rd328;
	mov.b16 	%rs15236, 0;
	st.local.u8 	[%rd329+16], %rs15236;
	add.s32 	%r435, %r426, %r427;
	st.local.u32 	[%rd3], %r435;
	add.f64 	%fd29, %fd28, %fd27;
	st.local.f64 	[%rd3+8], %fd29;
	ld.local.v2.b32 	{%r38641, %r38642}, [%rd3+16];
	ld.local.v2.b32 	{%r38643, %r38644}, [%rd3+24];
	ld.local.v2.b32 	{%r38645, %r38646}, [%rd3+32];
	ld.local.v2.b32 	{%r38647, %r38648}, [%rd3+40];
	ld.local.v2.b32 	{%r38649, %r38650}, [%rd3+48];
	ld.local.v2.b32 	{%r38651, %r38652}, [%rd3+56];
	ld.local.v2.b32 	{%r38653, %r38654}, [%rd3+64];
	ld.local.v2.b32 	{%r38655, %r38656}, [%rd3+72];
	ld.local.v2.b32 	{%r38657, %r38658}, [%rd3+80];
	ld.local.v2.b32 	{%r38659, %r38660}, [%rd3+88];
	ld.local.v2.b32 	{%r38661, %r38662}, [%rd3+96];
	ld.local.v2.b32 	{%r38663, %r38664}, [%rd3+104];
	ld.local.v2.b32 	{%r38665, %r38666}, [%rd3+112];
	ld.local.v2.b32 	{%r38667, %r38668}, [%rd3+120];
	ld.local.v2.b32 	{%r38669, %r38670}, [%rd3+128];
	ld.local.v2.b32 	{%r38671, %r38672}, [%rd3+136];
	ld.local.v2.b32 	{%r38673, %r38674}, [%rd3+144];
	ld.local.v2.b32 	{%r38675, %r38676}, [%rd3+152];
	ld.local.v2.b32 	{%r38677, %r38678}, [%rd3+160];
	ld.local.v2.b32 	{%r38679, %r38680}, [%rd3+168];
	ld.local.v2.b32 	{%r38681, %r38682}, [%rd3+176];
	ld.local.v2.b32 	{%r38683, %r38684}, [%rd3+184];
	ld.local.v2.b32 	{%r38685, %r38686}, [%rd3+192];
	ld.local.v2.b32 	{%r38687, %r38688}, [%rd3+200];
	ld.local.v2.b32 	{%r38689, %r38690}, [%rd3+208];
	ld.local.v2.b32 	{%r38691, %r38692}, [%rd3+216];
	ld.local.v2.b32 	{%r38693, %r38694}, [%rd3+224];
	ld.local.v2.b32 	{%r38695, %r38696}, [%rd3+232];
	ld.local.v2.b32 	{%r38697, %r38698}, [%rd3+240];
	ld.local.v2.b32 	{%r38699, %r38700}, [%rd3+248];
	ld.local.v2.b32 	{%r38701, %r38702}, [%rd3+256];
	ld.local.v2.b32 	{%r38703, %r38704}, [%rd3+264];
	ld.shared.v2.b32 	{%r38705, %r38706}, [_ZZN3cub18CUB_300001_SM_10006detail6reduce18DeviceReduceKernelINS2_10policy_hubI4Itemy13Addition_funcE10Policy1000EN6thrust24THRUST_300001_SM_1000_NS6detail15normal_iteratorINSA_10device_ptrIS5_EEEEyS6_S5_N4cuda3std3__410__identityEEEvT0_PT3_T1_NS0_13GridEvenShareISN_EET2_T4_E12temp_storage+1632];
	ld.shared.v2.b32 	{%r38707, %r38708}, [_ZZN3cub18CUB_300001_SM_10006detail6reduce18DeviceReduceKernelINS2_10policy_hubI4Itemy13Addition_funcE10Policy1000EN6thrust24THRUST_300001_SM_1000_NS6detail15normal_iteratorINSA_10device_ptrIS5_EEEEyS6_S5_N4cuda3std3__410__identityEEEvT0_PT3_T1_NS0_13GridEvenShareISN_EET2_T4_E12temp_storage+1624];
	ld.shared.v2.b32 	{%r38709, %r38710}, [_ZZN3cub18CUB_300001_SM_10006detail6reduce18DeviceReduceKernelINS2_10policy_hubI4Itemy13Addition_funcE10Policy1000EN6thrust24THRUST_300001_SM_1000_NS6detail15normal_iteratorINSA_10device_ptrIS5_EEEEyS6_S5_N4cuda3std3__410__identityEEEvT0_PT3_T1_NS0_13GridEvenShareISN_EET2_T4_E12temp_storage+1616];
	ld.shared.v2.b32 	{%r38711, %r38712}, [_ZZN3cub18CUB_300001_SM_10006detail6reduce18DeviceReduceKernelINS2_10policy_hubI4Itemy13Addition_funcE10Policy1000EN6thrust24THRUST_300001_SM_1000_NS6detail15normal_iteratorINSA_10device_ptrIS5_EEEEyS6_S5_N4cuda3std3__410__identityEEEvT0_PT3_T1_NS0_13GridEvenShareISN_EET2_T4_E12temp_storage+1608];
	ld.shared.v2.b32 	{%r38713, %r38714}, [_ZZN3cub18CUB_300001_SM_10006detail6reduce18DeviceReduceKernelINS2_10policy_hubI4Itemy13Addition_funcE10Policy1000EN6thrust24THRUST_300001_SM_1000_NS6detail15normal_iteratorINSA_10device_ptrIS5_EEEEyS6_S5_N4cuda3std3__410__identityEEEvT0_PT3_T1_NS0_13GridEvenShareISN_EET2_T4_E12temp_storage+1600];
	ld.shared.v2.b32 	{%r38715, %r38716}, [_ZZN3cub18CUB_300001_SM_10006detail6reduce18DeviceReduceKernelINS2_10policy_hubI4Itemy13Addition_funcE10Policy1000EN6thrust24THRUST_300001_SM_1000_NS6detail15normal_iteratorINSA_10device_ptrIS5_EEEEyS6_S5_N4cuda3std3__410__identityEEEvT0_PT3_T1_NS0_13GridEvenShareISN_EET2_T4_E12temp_storage+1592];
	ld.shared.v2.b32 	{%r38717, %r38718}, [_ZZN3cub18CUB_300001_SM_10006detail6reduce18DeviceReduceKernelINS2_10policy_hubI4Itemy13Addition_funcE10Policy1000EN6thrust24THRUST_300001_SM_1000_NS6detail15normal_iteratorINSA_10device_ptrIS5_EEEEyS6_S5_N4cuda3std3__410__identityEEEvT0_PT3_T1_NS0_13GridEvenShareISN_EET2_T4_E12temp_storage+1584];
	ld.shared.v2.b32 	{%r38719, %r38720}, [_ZZN3cub18CUB_300001_SM_10006detail6reduce18DeviceReduceKernelINS2_10policy_hubI4Itemy13Addition_funcE10Policy1000EN6thrust24THRUST_300001_SM_1000_NS6detail15normal_iteratorINSA_10device_ptrIS5_EEEEyS6_S5_N4cuda3std3__410__identityEEEvT0_PT3_T1_NS0_13GridEvenShareISN_EET2_T4_E12temp_storage+1576];
	ld.shared.v2.b32 	{%r38721, %r38722}, [_ZZN3cub18CUB_300001_SM_10006detail6reduce18DeviceReduceKernelINS2_10policy_hubI4Itemy13Addition_funcE10Policy1000EN6thrust24THRUST_300001_SM_1000_NS6detail15normal_iteratorINSA_10device_ptrIS5_EEEEyS6_S5_N4cuda3std3__410__identityEEEvT0_PT3_T1_NS0_13GridEvenShareISN_EET2_T4_E12temp_storage+1568];
	ld.shared.v2.b32 	{%r38723, %r38724}, [_ZZN3cub18CUB_300001_SM_10006detail6reduce18DeviceReduceKernelINS2_10policy_hubI4Itemy13Addition_funcE10Policy1000EN6thrust24THRUST_300001_SM_1000_NS6detail15normal_iteratorINSA_10device_ptrIS5_EEEEyS6_S5_N4cuda3std3__410__identityEEEvT0_PT3_T1_NS0_13GridEvenShareISN_EET2_T4_E12temp_storage+1560];
	ld.shared.v2.b32 	{%r38725, %r38726}, [_ZZN3cub18CUB_300001_SM_10006detail6reduce18DeviceReduceKernelINS2_10policy_hubI4Itemy13Addition_funcE10Policy1000EN6thrust24THRUST_300001_SM_1000_NS6detail15normal_iteratorINSA_10device_ptrIS5_EEEEyS6_S5_N4cuda3std3__410__identityEEEvT0_PT3_T1_NS0_13GridEvenShareISN_EET2_T4_E12temp_storage+1552];
	ld.shared.v2.b32 	{%r38727, %r38728}, [_ZZN3cub18CUB_300001_SM_10006detail6reduce18DeviceReduceKernelINS2_10policy_hubI4Itemy13Addition_funcE10Policy1000EN6thrust24THRUST_300001_SM_1000_NS6detail15normal_iteratorINSA_10device_ptrIS5_EEEEyS6_S5_N4cuda3std3__410__identityEEEvT0_PT3_T1_NS0_13GridEvenShareISN_EET2_T4_E12temp_storage+1544];
	ld.shared.v2.b32 	{%r38729, %r38730}, [_ZZN3cub18CUB_300001_SM_10006detail6reduce18DeviceReduceKernelINS2_10policy_hubI4Itemy13Addition_funcE10Policy1000EN6thrust24THRUST_300001_SM_1000_NS6detail15normal_iteratorINSA_10device_ptrIS5_EEEEyS6_S5_N4cuda3std3__410__identityEEEvT0_PT3_T1_NS0_13GridEvenShareISN_EET2_T4_E12temp_storage+1536];
	ld.shared.v2.b32 	{%r38731, %r38732}, [_ZZN3cub18CUB_300001_SM_10006detail6reduce18DeviceReduceKernelINS2_10policy_hubI4Itemy13Addition_funcE10Policy1000EN6thrust24THRUST_300001_SM_1000_NS6detail15normal_iteratorINSA_10device_ptrIS5_EEEEyS6_S5_N4cuda3std3__410__identityEEEvT0_PT3_T1_NS0_13GridEvenShareISN_EET2_T4_E12temp_storage+1528];
	ld.shared.v2.b32 	{%r38733, %r38734}, [_ZZN3cub18CUB_300001_SM_10006detail6reduce18DeviceReduceKernelINS2_10policy_hubI4Itemy13Addition_funcE10Policy1000EN6thrust24THRUST_300001_SM_1000_NS6detail15normal_iteratorINSA_10device_ptrIS5_EEEEyS6_S5_N4cuda3std3__410__identityEEEvT0_PT3_T1_NS0_13GridEvenShareISN_EET2_T4_E12temp_storage+1520];
	ld.shared.v2.b32 	{%r38735, %r38736}, [_ZZN3cub18CUB_300001_SM_10006detail6reduce18DeviceReduceKernelINS2_10policy_hubI4Itemy13Addition_funcE10Policy1000EN6thrust24THRUST_300001_SM_1000_NS6detail15normal_iteratorINSA_10device_ptrIS5_EEEEyS6_S5_N4cuda3std3__410__identityEEEvT0_PT3_T1_NS0_13GridEvenShareISN_EET2_T4_E12temp_storage+1512];
	ld.shared.v2.b32 	{%r38737, %r38738}, [_ZZN3cub18CUB_300001_SM_10006detail6reduce18DeviceReduceKernelINS2_10policy_hubI4Itemy13Addition_funcE10Policy1000EN6thrust24THRUST_300001_SM_1000_NS6detail15normal_iteratorINSA_10device_ptrIS5_EEEEyS6_S5_N4cuda3std3__410__identityEEEvT0_PT3_T1_NS0_13GridEvenShareISN_EET2_T4_E12temp_storage+1504];
	ld.shared.v2.b32 	{%r38739, %r38740}, [_ZZN3cub18CUB_300001_SM_10006detail6reduce18DeviceReduceKernelINS2_10policy_hubI4Itemy13Addition_funcE10Policy1000EN6thrust24THRUST_300001_SM_1000_NS6detail15normal_iteratorINSA_10device_ptrIS5_EEEEyS6_S5_N4cuda3std3__410__identityEEEvT0_PT3_T1_NS0_13GridEvenShareISN_EET2_T4_E12temp_storage+1496];
	ld.shared.v2.b32 	{%r38741, %r38742}, [_ZZN3cub18CUB_300001_SM_10006detail6reduce18DeviceReduceKernelINS2_10policy_hubI4Itemy13Addition_funcE10Policy1000EN6thrust24THRUST_300001_SM_1000_NS6detail15normal_iteratorINSA_10device_ptrIS5_EEEEyS6_S5_N4cuda3std3__410__identityEEEvT0_PT3_T1_NS0_13GridEvenShareISN_EET2_T4_E12temp_storage+1488];
	ld.shared.v2.b32 	{%r38743, %r38744}, [_ZZN3cub18CUB_300001_SM_10006detail6reduce18DeviceReduceKernelINS2_10policy_hubI4Itemy13Addition_funcE10Policy1000EN6thrust24THRUST_300001_SM_1000_NS6detail15normal_iteratorINSA_10device_ptrIS5_EEEEyS6_S5_N4cuda3std3__410__identityEEEvT0_PT3_T1_NS0_13GridEvenShareISN_EET2_T4_E12temp_storage+1480];
	ld.shared.v2.b32 	{%r38745, %r38746}, [_ZZN3cub18CUB_300001_SM_10006detail6reduce18DeviceReduceKernelINS2_10policy_hubI4Itemy13Addition_funcE10Policy1000EN6thrust24THRUST_300001_SM_1000_NS6detail15normal_iteratorINSA_10device_ptrIS5_EEEEyS6_S5_N4cuda3std3__410__identityEEEvT0_PT3_T1_NS0_13GridEvenShareISN_EET2_T4_E12temp_storage+1472];
	ld.shared.v2.b32 	{%r38747, %r38748}, [_ZZN3cub18CUB_300001_SM_10006detail6reduce18DeviceReduceKernelINS2_10policy_hubI4Itemy13Addition_funcE10Policy1000EN6thrust24THRUST_300001_SM_1000_NS6detail15normal_iteratorINSA_10device_ptrIS5_EEEEyS6_S5_N4cuda3std3__410__identityEEEvT0_PT3_T1_NS0_13GridEvenShareISN_EET2_T4_E12temp_storage+1464];
	ld.shared.v2.b32 	{%r38749, %r38750}, [_ZZN3cub18CUB_300001_SM_10006detail6reduce18DeviceReduceKernelINS2_10policy_hubI4Itemy13Addition_funcE10Policy1000EN6thrust24THRUST_300001_SM_1000_NS6detail15normal_iteratorINSA_10device_ptrIS5_EEEEyS6_S5_N4cuda3std3__410__identityEEEvT0_PT3_T1_NS0_13GridEvenShareISN_EET2_T4_E12temp_storage+1456];
	ld.shared.v2.b32 	{%r38751, %r38752}, [_ZZN3cub18CUB_300001_SM_10006detail6reduce18DeviceReduceKernelINS2_10policy_hubI4Itemy13Addition_funcE10Policy1000EN6thrust24THRUST_300001_SM_1000_NS6detail15normal_iteratorINSA_10device_ptrIS5_EEEEyS6_S5_N4cuda3std3__410__identityEEEvT0_PT3_T1_NS0_13GridEvenShareISN_EET2_T4_E12temp_storage+1448];
	ld.shared.v2.b32 	{%r38753, %r38754}, [_ZZN3cub18CUB_300001_SM_10006detail6reduce18DeviceReduceKernelINS2_10policy_hubI4Itemy13Addition_funcE10Policy1000EN6thrust24THRUST_300001_SM_1000_NS6detail15normal_iteratorINSA_10device_ptrIS5_EEEEyS6_S5_N4cuda3std3__410__identityEEEvT0_PT3_T1_NS0_13GridEvenShareISN_EET2_T4_E12temp_storage+1440];
	ld.shared.v2.b32 	{%r38755, %r38756}, [_ZZN3cub18CUB_300001_SM_10006detail6reduce18DeviceReduceKernelINS2_10policy_hubI4Itemy13Addition_funcE10Policy1000EN6thrust24THRUST_300001_SM_1000_NS6detail15normal_iteratorINSA_10device_ptrIS5_EEEEyS6_S5_N4cuda3std3__410__identityEEEvT0_PT3_T1_NS0_13GridEvenShareISN_EET2_T4_E12temp_storage+1432];
	ld.shared.v2.b32 	{%r38757, %r38758}, [_ZZN3cub18CUB_300001_SM_10006detail6reduce18DeviceReduceKernelINS2_10policy_hubI4Itemy13Addition_funcE10Policy1000EN6thrust24THRUST_300001_SM_1000_NS6detail15normal_iteratorINSA_10device_ptrIS5_EEEEyS6_S5_N4cuda3std3__410__identityEEEvT0_PT3_T1_NS0_13GridEvenShareISN_EET2_T4_E12temp_storage+1424];
	ld.shared.v2.b32 	{%r38759, %r38760}, [_ZZN3cub18CUB_300001_SM_10006detail6reduce18DeviceReduceKernelINS2_10policy_hubI4Itemy13Addition_funcE10Policy1000EN6thrust24THRUST_300001_SM_1000_NS6detail15normal_iteratorINSA_10device_ptrIS5_EEEEyS6_S5_N4cuda3std3__410__identityEEEvT0_PT3_T1_NS0_13GridEvenShareISN_EET2_T4_E12temp_storage+1416];
	ld.shared.v2.b32 	{%r38761, %r38762}, [_ZZN3cub18CUB_300001_SM_10006detail6reduce18DeviceReduceKernelINS2_10policy_hubI4Itemy13Addition_funcE10Policy1000EN6thrust24THRUST_300001_SM_1000_NS6detail15normal_iteratorINSA_10device_ptrIS5_EEEEyS6_S5_N4cuda3std3__410__identityEEEvT0_PT3_T1_NS0_13GridEvenShareISN_EET2_T4_E12temp_storage+1408];
	ld.shared.v2.b32 	{%r38763, %r38764}, [_ZZN3cub18CUB_300001_SM_10006detail6reduce18DeviceReduceKernelINS2_10policy_hubI4Itemy13Addition_funcE10Policy1000EN6thrust24THRUST_300001_SM_1000_NS6detail15normal_iteratorINSA_10device_ptrIS5_EEEEyS6_S5_N4cuda3std3__410__identityEEEvT0_PT3_T1_NS0_13GridEvenShareISN_EET2_T4_E12temp_storage+1400];
	ld.shared.v2.b32 	{%r38765, %r38766}, [_ZZN3cub18CUB_300001_SM_10006detail6reduce18DeviceReduceKernelINS2_10policy_hubI4Itemy13Addition_funcE10Policy1000EN6thrust24THRUST_300001_SM_1000_NS6detail15normal_iteratorINSA_10device_ptrIS5_EEEEyS6_S5_N4cuda3std3__410__identityEEEvT0_PT3_T1_NS0_13GridEvenShareISN_EET2_T4_E12temp_storage+1392];
	ld.shared.v2.b32 	{%r38767, %r38768}, [_ZZN3cub18CUB_300001_SM_10006detail6reduce18DeviceReduceKernelINS2_10policy_hubI4Itemy13Addition_funcE10Policy1000EN6thrust24THRUST_300001_SM_1000_NS6detail15normal_iteratorINSA_10device_ptrIS5_EEEEyS6_S5_N4cuda3std3__410__identityEEEvT0_PT3_T1_NS0_13GridEvenShareISN_EET2_T4_E12temp_storage+1384];
	bfe.u32 	%r38769, %r38767, 0, 8;
	cvt.u16.u32 	%rs17298, %r38769;
	ld.shared.f64 	%fd30, [_ZZN3cub18CUB_300001_SM_10006detail6reduce18DeviceReduceKernelINS2_10policy_hubI4Itemy13Addition_funcE10Policy1000EN6thrust24THRUST_300001_SM_1000_NS6detail15normal_iteratorINSA_10device_ptrIS5_EEEEyS6_S5_N4cuda3std3__410__identityEEEvT0_PT3_T1_NS0_13GridEvenShareISN_EET2_T4_E12temp_storage+1376];
	ld.shared.u32 	%r436, [_ZZN3cub18CUB_300001_SM_10006detail6reduce18DeviceReduceKernelINS2_10policy_hubI4Itemy13Addition_funcE10Policy1000EN6thrust24THRUST_300001_SM_1000_NS6detail15normal_iteratorINSA_10device_ptrIS5_EEEEyS6_S5_N4cuda3std3__410__identityEEEvT0_PT3_T1_NS0_13GridEvenShareISN_EET2_T4_E12temp_storage+1368];
	st.local.u32 	[%rd2], %r436;
	st.local.f64 	[%rd2+8], %fd30;
	st.local.v2.b32 	[%rd2+16], {%r38767, %r38768};
	st.local.v2.b32 	[%rd2+24], {%r38765, %r38766};
	st.local.v2.b32 	[%rd2+32], {%r38763, %r38764};
	st.local.v2.b32 	[%rd2+40], {%r38761, %r38762};
	st.local.v2.b32 	[%rd2+48], {%r38759, %r38760};
	st.local.v2.b32 	[%rd2+56], {%r38757, %r38758};
	st.local.v2.b32 	[%rd2+64], {%r38755, %r38756};
	st.local.v2.b32 	[%rd2+72], {%r38753, %r38754};
	st.local.v2.b32 	[%rd2+80], {%r38751, %r38752};
	st.local.v2.b32 	[%rd2+88], {%r38749, %r38750};
	st.local.v2.b32 	[%rd2+96], {%r38747, %r38748};
	st.local.v2.b32 	[%rd2+104], {%r38745, %r38746};
	st.local.v2.b32 	[%rd2+112], {%r38743, %r38744};
	st.local.v2.b32 	[%rd2+120], {%r38741, %r38742};
	st.local.v2.b32 	[%rd2+128], {%r38739, %r38740};
	st.local.v2.b32 	[%rd2+136], {%r38737, %r38738};
	st.local.v2.b32 	[%rd2+144], {%r38735, %r38736};
	st.local.v2.b32 	[%rd2+152], {%r38733, %r38734};
	st.local.v2.b32 	[%rd2+160], {%r38731, %r38732};
	st.local.v2.b32 	[%rd2+168], {%r38729, %r38730};
	st.local.v2.b32 	[%rd2+176], {%r38727, %r38728};
	st.local.v2.b32 	[%rd2+184], {%r38725, %r38726};
	st.local.v2.b32 	[%rd2+192], {%r38723, %r38724};
	st.local.v2.b32 	[%rd2+200], {%r38721, %r38722};
	st.local.v2.b32 	[%rd2+208], {%r38719, %r38720};
	st.local.v2.b32 	[%rd2+216], {%r38717, %r38718};
	st.local.v2.b32 	[%rd2+224], {%r38715, %r38716};
	st.local.v2.b32 	[%rd2+232], {%r38713, %r38714};
	st.local.v2.b32 	[%rd2+240], {%r38711, %r38712};
	st.local.v2.b32 	[%rd2+248], {%r38709, %r38710};
	st.local.v2.b32 	[%rd2+256], {%r38707, %r38708};
	st.local.v2.b32 	[%rd2+264], {%r38705, %r38706};
	st.local.u32 	[%rd1], %r435;
	st.local.f64 	[%rd1+8], %fd29;
	st.local.v2.b32 	[%rd1+16], {%r38641, %r38642};
	st.local.v2.b32 	[%rd1+24], {%r38643, %r38644};
	st.local.v2.b32 	[%rd1+32], {%r38645, %r38646};
	st.local.v2.b32 	[%rd1+40], {%r38647, %r38648};
	st.local.v2.b32 	[%rd1+48], {%r38649, %r38650};
	st.local.v2.b32 	[%rd1+56], {%r38651, %r38652};
	st.local.v2.b32 	[%rd1+64], {%r38653, %r38654};
	st.local.v2.b32 	[%rd1+72], {%r38655, %r38656};
	st.local.v2.b32 	[%rd1+80], {%r38657, %r38658};
	st.local.v2.b32 	[%rd1+88], {%r38659, %r38660};
	st.local.v2.b32 	[%rd1+96], {%r38661, %r38662};
	st.local.v2.b32 	[%rd1+104], {%r38663, %r38664};
	st.local.v2.b32 	[%rd1+112], {%r38665, %r38666};
	st.local.v2.b32 	[%rd1+120], {%r38667, %r38668};
	st.local.v2.b32 	[%rd1+128], {%r38669, %r38670};
	st.local.v2.b32 	[%rd1+136], {%r38671, %r38672};
	st.local.v2.b32 	[%rd1+144], {%r38673, %r38674};
	st.local.v2.b32 	[%rd1+152], {%r38675, %r38676};
	st.local.v2.b32 	[%rd1+160], {%r38677, %r38678};
	st.local.v2.b32 	[%rd1+168], {%r38679, %r38680};
	st.local.v2.b32 	[%rd1+176], {%r38681, %r38682};
	st.local.v2.b32 	[%rd1+184], {%r38683, %r38684};
	st.local.v2.b32 	[%rd1+192], {%r38685, %r38686};
	st.local.v2.b32 	[%rd1+200], {%r38687, %r38688};
	st.local.v2.b32 	[%rd1+208], {%r38689, %r38690};
	st.local.v2.b32 	[%rd1+216], {%r38691, %r38692};
	st.local.v2.b32 	[%rd1+224], {%r38693, %r38694};
	st.local.v2.b32 	[%rd1+232], {%r38695, %r38696};
	st.local.v2.b32 	[%rd1+240], {%r38697, %r38698};
	st.local.v2.b32 	[%rd1+248], {%r38699, %r38700};
	st.local.v2.b32 	[%rd1+256], {%r38701, %r38702};
	st.local.v2.b32 	[%rd1+264], {%r38703, %r38704};
	mov.b32 	%r39591, 0;
$L__BB5_71:
	mov.u32 	%r39594, %r39591;
	cvt.u64.u32 	%rd330, %r39594;
	add.s64 	%rd331, %rd1, %rd330;
	ld.local.u8 	%rs15237, [%rd331+16];
	setp.ne.s16 	%p139, %rs15237, 0;
	add.s32 	%r39591, %r39594, 1;
	@%p139 bra 	$L__BB5_71;
	and.b16  	%rs15238, %rs17298, 255;
	setp.eq.s16 	%p140, %rs15238, 0;
	@%p140 bra 	$L__BB5_75;
	mov.b32 	%r39592, 0;
$L__BB5_74:
	cvt.u64.u32 	%rd332, %r39594;
	add.s64 	%rd333, %rd1, %rd332;
	st.local.u8 	[%rd333+16], %rs17298;
	add.s32 	%r39594, %r39594, 1;
	add.s32 	%r442, %r39592, 1;
	cvt.u64.u32 	%rd334, %r39592;
	add.s64 	%rd335, %rd2, %rd334;
	ld.local.u8 	%rs17298, [%rd335+17];
	setp.ne.s16 	%p141, %rs17298, 0;
	mov.u32 	%r39592, %r442;
	@%p141 bra 	$L__BB5_74;
$L__BB5_75:
	cvt.u64.u32 	%rd336, %r39594;
	add.s64 	%rd337, %rd1, %rd336;
	mov.b16 	%rs15239, 0;
	st.local.u8 	[%rd337+16], %rs15239;
	add.s32 	%r39559, %r435, %r436;
	st.local.u32 	[%rd1], %r39559;
	add.f64 	%fd102, %fd30, %fd29;
	st.local.f64 	[%rd1+8], %fd102;
	ld.local.v2.b32 	{%r38771, %r38772}, [%rd1+16];
	bfe.u32 	%r38773, %r38771, 0, 8;
	cvt.u16.u32 	%rs16522, %r38773;
	bfe.u32 	%r38774, %r38771, 8, 8;
	cvt.u16.u32 	%rs16521, %r38774;
	bfe.u32 	%r38775, %r38771, 16, 8;
	cvt.u16.u32 	%rs16520, %r38775;
	bfe.u32 	%r38776, %r38771, 24, 8;
	cvt.u16.u32 	%rs16519, %r38776;
	bfe.u32 	%r38777, %r38772, 0, 8;
	cvt.u16.u32 	%rs16518, %r38777;
	bfe.u32 	%r38778, %r38772, 8, 8;
	cvt.u16.u32 	%rs16517, %r38778;
	bfe.u32 	%r38779, %r38772, 16, 8;
	cvt.u16.u32 	%rs16516, %r38779;
	bfe.u32 	%r38780, %r38772, 24, 8;
	cvt.u16.u32 	%rs16515, %r38780;
	ld.local.v2.b32 	{%r38781, %r38782}, [%rd1+24];
	bfe.u32 	%r38783, %r38781, 0, 8;
	cvt.u16.u32 	%rs16514, %r38783;
	bfe.u32 	%r38784, %r38781, 8, 8;
	cvt.u16.u32 	%rs16513, %r38784;
	bfe.u32 	%r38785, %r38781, 16, 8;
	cvt.u16.u32 	%rs16512, %r38785;
	bfe.u32 	%r38786, %r38781, 24, 8;
	cvt.u16.u32 	%rs16511, %r38786;
	bfe.u32 	%r38787, %r38782, 0, 8;
	cvt.u16.u32 	%rs16510, %r38787;
	bfe.u32 	%r38788, %r38782, 8, 8;
	cvt.u16.u32 	%rs16509, %r38788;
	bfe.u32 	%r38789, %r38782, 16, 8;
	cvt.u16.u32 	%rs16508, %r38789;
	bfe.u32 	%r38790, %r38782, 24, 8;
	cvt.u16.u32 	%rs16507, %r38790;
	ld.local.v2.b32 	{%r38791, %r38792}, [%rd1+32];
	bfe.u32 	%r38793, %r38791, 0, 8;
	cvt.u16.u32 	%rs16506, %r38793;
	bfe.u32 	%r38794, %r38791, 8, 8;
	cvt.u16.u32 	%rs16505, %r38794;
	bfe.u32 	%r38795, %r38791, 16, 8;
	cvt.u16.u32 	%rs16504, %r38795;
	bfe.u32 	%r38796, %r38791, 24, 8;
	cvt.u16.u32 	%rs16503, %r38796;
	bfe.u32 	%r38797, %r38792, 0, 8;
	cvt.u16.u32 	%rs16502, %r38797;
	bfe.u32 	%r38798, %r38792, 8, 8;
	cvt.u16.u32 	%rs16501, %r38798;
	bfe.u32 	%r38799, %r38792, 16, 8;
	cvt.u16.u32 	%rs16500, %r38799;
	bfe.u32 	%r38800, %r38792, 24, 8;
	cvt.u16.u32 	%rs16499, %r38800;
	ld.local.v2.b32 	{%r38801, %r38802}, [%rd1+40];
	bfe.u32 	%r38803, %r38801, 0, 8;
	cvt.u16.u32 	%rs16498, %r38803;
	bfe.u32 	%r38804, %r38801, 8, 8;
	cvt.u16.u32 	%rs16497, %r38804;
	bfe.u32 	%r38805, %r38801, 16, 8;
	cvt.u16.u32 	%rs16496, %r38805;
	bfe.u32 	%r38806, %r38801, 24, 8;
	cvt.u16.u32 	%rs16495, %r38806;
	bfe.u32 	%r38807, %r38802, 0, 8;
	cvt.u16.u32 	%rs16494, %r38807;
	bfe.u32 	%r38808, %r38802, 8, 8;
	cvt.u16.u32 	%rs16493, %r38808;
	bfe.u32 	%r38809, %r38802, 16, 8;
	cvt.u16.u32 	%rs16492, %r38809;
	bfe.u32 	%r38810, %r38802, 24, 8;
	cvt.u16.u32 	%rs16491, %r38810;
	ld.local.v2.b32 	{%r38811, %r38812}, [%rd1+48];
	bfe.u32 	%r38813, %r38811, 0, 8;
	cvt.u16.u32 	%rs16490, %r38813;
	bfe.u32 	%r38814, %r38811, 8, 8;
	cvt.u16.u32 	%rs16489, %r38814;
	bfe.u32 	%r38815, %r38811, 16, 8;
	cvt.u16.u32 	%rs16488, %r38815;
	bfe.u32 	%r38816, %r38811, 24, 8;
	cvt.u16.u32 	%rs16487, %r38816;
	bfe.u32 	%r38817, %r38812, 0, 8;
	cvt.u16.u32 	%rs16486, %r38817;
	bfe.u32 	%r38818, %r38812, 8, 8;
	cvt.u16.u32 	%rs16485, %r38818;
	bfe.u32 	%r38819, %r38812, 16, 8;
	cvt.u16.u32 	%rs16484, %r38819;
	bfe.u32 	%r38820, %r38812, 24, 8;
	cvt.u16.u32 	%rs16483, %r38820;
	ld.local.v2.b32 	{%r38821, %r38822}, [%rd1+56];
	bfe.u32 	%r38823, %r38821, 0, 8;
	cvt.u16.u32 	%rs16482, %r38823;
	bfe.u32 	%r38824, %r38821, 8, 8;
	cvt.u16.u32 	%rs16481, %r38824;
	bfe.u32 	%r38825, %r38821, 16, 8;
	cvt.u16.u32 	%rs16480, %r38825;
	bfe.u32 	%r38826, %r38821, 24, 8;
	cvt.u16.u32 	%rs16479, %r38826;
	bfe.u32 	%r38827, %r38822, 0, 8;
	cvt.u16.u32 	%rs16478, %r38827;
	bfe.u32 	%r38828, %r38822, 8, 8;
	cvt.u16.u32 	%rs16477, %r38828;
	bfe.u32 	%r38829, %r38822, 16, 8;
	cvt.u16.u32 	%rs16476, %r38829;
	bfe.u32 	%r38830, %r38822, 24, 8;
	cvt.u16.u32 	%rs16475, %r38830;
	ld.local.v2.b32 	{%r38831, %r38832}, [%rd1+64];
	bfe.u32 	%r38833, %r38831, 0, 8;
	cvt.u16.u32 	%rs16474, %r38833;
	bfe.u32 	%r38834, %r38831, 8, 8;
	cvt.u16.u32 	%rs16473, %r38834;
	bfe.u32 	%r38835, %r38831, 16, 8;
	cvt.u16.u32 	%rs16472, %r38835;
	bfe.u32 	%r38836, %r38831, 24, 8;
	cvt.u16.u32 	%rs16471, %r38836;
	bfe.u32 	%r38837, %r38832, 0, 8;
	cvt.u16.u32 	%rs16470, %r38837;
	bfe.u32 	%r38838, %r38832, 8, 8;
	cvt.u16.u32 	%rs16469, %r38838;
	bfe.u32 	%r38839, %r38832, 16, 8;
	cvt.u16.u32 	%rs16468, %r38839;
	bfe.u32 	%r38840, %r38832, 24, 8;
	cvt.u16.u32 	%rs16467, %r38840;
	ld.local.v2.b32 	{%r38841, %r38842}, [%rd1+72];
	bfe.u32 	%r38843, %r38841, 0, 8;
	cvt.u16.u32 	%rs16466, %r38843;
	bfe.u32 	%r38844, %r38841, 8, 8;
	cvt.u16.u32 	%rs16465, %r38844;
	bfe.u32 	%r38845, %r38841, 16, 8;
	cvt.u16.u32 	%rs16464, %r38845;
	bfe.u32 	%r38846, %r38841, 24, 8;
	cvt.u16.u32 	%rs16463, %r38846;
	bfe.u32 	%r38847, %r38842, 0, 8;
	cvt.u16.u32 	%rs16462, %r38847;
	bfe.u32 	%r38848, %r38842, 8, 8;
	cvt.u16.u32 	%rs16461, %r38848;
	bfe.u32 	%r38849, %r38842, 16, 8;
	cvt.u16.u32 	%rs16460, %r38849;
	bfe.u32 	%r38850, %r38842, 24, 8;
	cvt.u16.u32 	%rs16459, %r38850;
	ld.local.v2.b32 	{%r38851, %r38852}, [%rd1+80];
	bfe.u32 	%r38853, %r38851, 0, 8;
	cvt.u16.u32 	%rs16458, %r38853;
	bfe.u32 	%r38854, %r38851, 8, 8;
	cvt.u16.u32 	%rs16457, %r38854;
	bfe.u32 	%r38855, %r38851, 16, 8;
	cvt.u16.u32 	%rs16456, %r38855;
	bfe.u32 	%r38856, %r38851, 24, 8;
	cvt.u16.u32 	%rs16455, %r38856;
	bfe.u32 	%r38857, %r38852, 0, 8;
	cvt.u16.u32 	%rs16454, %r38857;
	bfe.u32 	%r38858, %r38852, 8, 8;
	cvt.u16.u32 	%rs16453, %r38858;
	bfe.u32 	%r38859, %r38852, 16, 8;
	cvt.u16.u32 	%rs16452, %r38859;
	bfe.u32 	%r38860, %r38852, 24, 8;
	cvt.u16.u32 	%rs16451, %r38860;
	ld.local.v2.b32 	{%r38861, %r38862}, [%rd1+88];
	bfe.u32 	%r38863, %r38861, 0, 8;
	cvt.u16.u32 	%rs16450, %r38863;
	bfe.u32 	%r38864, %r38861, 8, 8;
	cvt.u16.u32 	%rs16449, %r38864;
	bfe.u32 	%r38865, %r38861, 16, 8;
	cvt.u16.u32 	%rs16448, %r38865;
	bfe.u32 	%r38866, %r38861, 24, 8;
	cvt.u16.u32 	%rs16447, %r38866;
	bfe.u32 	%r38867, %r38862, 0, 8;
	cvt.u16.u32 	%rs16446, %r38867;
	bfe.u32 	%r38868, %r38862, 8, 8;
	cvt.u16.u32 	%rs16445, %r38868;
	bfe.u32 	%r38869, %r38862, 16, 8;
	cvt.u16.u32 	%rs16444, %r38869;
	bfe.u32 	%r38870, %r38862, 24, 8;
	cvt.u16.u32 	%rs16443, %r38870;
	ld.local.v2.b32 	{%r38871, %r38872}, [%rd1+96];
	bfe.u32 	%r38873, %r38871, 0, 8;
	cvt.u16.u32 	%rs16442, %r38873;
	bfe.u32 	%r38874, %r38871, 8, 8;
	cvt.u16.u32 	%rs16441, %r38874;
	bfe.u32 	%r38875, %r38871, 16, 8;
	cvt.u16.u32 	%rs16440, %r38875;
	bfe.u32 	%r38876, %r38871, 24, 8;
	cvt.u16.u32 	%rs16439, %r38876;
	bfe.u32 	%r38877, %r38872, 0, 8;
	cvt.u16.u32 	%rs16438, %r38877;
	bfe.u32 	%r38878, %r38872, 8, 8;
	cvt.u16.u32 	%rs16437, %r38878;
	bfe.u32 	%r38879, %r38872, 16, 8;
	cvt.u16.u32 	%rs16436, %r38879;
	bfe.u32 	%r38880, %r38872, 24, 8;
	cvt.u16.u32 	%rs16435, %r38880;
	ld.local.v2.b32 	{%r38881, %r38882}, [%rd1+104];
	bfe.u32 	%r38883, %r38881, 0, 8;
	cvt.u16.u32 	%rs16434, %r38883;
	bfe.u32 	%r38884, %r38881, 8, 8;
	cvt.u16.u32 	%rs16433, %r38884;
	bfe.u32 	%r38885, %r38881, 16, 8;
	cvt.u16.u32 	%rs16432, %r38885;
	bfe.u32 	%r38886, %r38881, 24, 8;
	cvt.u16.u32 	%rs16431, %r38886;
	bfe.u32 	%r38887, %r38882, 0, 8;
	cvt.u16.u32 	%rs16430, %r38887;
	bfe.u32 	%r38888, %r38882, 8, 8;
	cvt.u16.u32 	%rs16429, %r38888;
	bfe.u32 	%r38889, %r38882, 16, 8;
	cvt.u16.u32 	%rs16428, %r38889;
	bfe.u32 	%r38890, %r38882, 24, 8;
	cvt.u16.u32 	%rs16427, %r38890;
	ld.local.v2.b32 	{%r38891, %r38892}, [%rd1+112];
	bfe.u32 	%r38893, %r38891, 0, 8;
	cvt.u16.u32 	%rs16426, %r38893;
	bfe.u32 	%r38894, %r38891, 8, 8;
	cvt.u16.u32 	%rs16425, %r38894;
	bfe.u32 	%r38895, %r38891, 16, 8;
	cvt.u16.u32 	%rs16424, %r38895;
	bfe.u32 	%r38896, %r38891, 24, 8;
	cvt.u16.u32 	%rs16423, %r38896;
	bfe.u32 	%r38897, %r38892, 0, 8;
	cvt.u16.u32 	%rs16422, %r38897;
	bfe.u32 	%r38898, %r38892, 8, 8;
	cvt.u16.u32 	%rs16421, %r38898;
	bfe.u32 	%r38899, %r38892, 16, 8;
	cvt.u16.u32 	%rs16420, %r38899;
	bfe.u32 	%r38900, %r38892, 24, 8;
	cvt.u16.u32 	%rs16419, %r38900;
	ld.local.v2.b32 	{%r38901, %r38902}, [%rd1+120];
	bfe.u32 	%r38903, %r38901, 0, 8;
	cvt.u16.u32 	%rs16418, %r38903;
	bfe.u32 	%r38904, %r38901, 8, 8;
	cvt.u16.u32 	%rs16417, %r38904;
	bfe.u32 	%r38905, %r38901, 16, 8;
	cvt.u16.u32 	%rs16416, %r38905;
	bfe.u32 	%r38906, %r38901, 24, 8;
	cvt.u16.u32 	%rs16415, %r38906;
	bfe.u32 	%r38907, %r38902, 0, 8;
	cvt.u16.u32 	%rs16414, %r38907;
	bfe.u32 	%r38908, %r38902, 8, 8;
	cvt.u16.u32 	%rs16413, %r38908;
	bfe.u32 	%r38909, %r38902, 16, 8;
	cvt.u16.u32 	%rs16412, %r38909;
	bfe.u32 	%r38910, %r38902, 24, 8;
	cvt.u16.u32 	%rs16411, %r38910;
	ld.local.v2.b32 	{%r38911, %r38912}, [%rd1+128];
	bfe.u32 	%r38913, %r38911, 0, 8;
	cvt.u16.u32 	%rs16410, %r38913;
	bfe.u32 	%r38914, %r38911, 8, 8;
	cvt.u16.u32 	%rs16409, %r38914;
	bfe.u32 	%r38915, %r38911, 16, 8;
	cvt.u16.u32 	%rs16408, %r38915;
	bfe.u32 	%r38916, %r38911, 24, 8;
	cvt.u16.u32 	%rs16407, %r38916;
	bfe.u32 	%r38917, %r38912, 0, 8;
	cvt.u16.u32 	%rs16406, %r38917;
	bfe.u32 	%r38918, %r38912, 8, 8;
	cvt.u16.u32 	%rs16405, %r38918;
	bfe.u32 	%r38919, %r38912, 16, 8;
	cvt.u16.u32 	%rs16404, %r38919;
	bfe.u32 	%r38920, %r38912, 24, 8;
	cvt.u16.u32 	%rs16403, %r38920;
	ld.local.v2.b32 	{%r38921, %r38922}, [%rd1+136];
	bfe.u32 	%r38923, %r38921, 0, 8;
	cvt.u16.u32 	%rs16402, %r38923;
	bfe.u32 	%r38924, %r38921, 8, 8;
	cvt.u16.u32 	%rs16401, %r38924;
	bfe.u32 	%r38925, %r38921, 16, 8;
	cvt.u16.u32 	%rs16400, %r38925;
	bfe.u32 	%r38926, %r38921, 24, 8;
	cvt.u16.u32 	%rs16399, %r38926;
	bfe.u32 	%r38927, %r38922, 0, 8;
	cvt.u16.u32 	%rs16398, %r38927;
	bfe.u32 	%r38928, %r38922, 8, 8;
	cvt.u16.u32 	%rs16397, %r38928;
	bfe.u32 	%r38929, %r38922, 16, 8;
	cvt.u16.u32 	%rs16396, %r38929;
	bfe.u32 	%r38930, %r38922, 24, 8;
	cvt.u16.u32 	%rs16395, %r38930;
	ld.local.v2.b32 	{%r38931, %r38932}, [%rd1+144];
	bfe.u32 	%r38933, %r38931, 0, 8;
	cvt.u16.u32 	%rs16394, %r38933;
	bfe.u32 	%r38934, %r38931, 8, 8;
	cvt.u16.u32 	%rs16393, %r38934;
	bfe.u32 	%r38935, %r38931, 16, 8;
	cvt.u16.u32 	%rs16392, %r38935;
	bfe.u32 	%r38936, %r38931, 24, 8;
	cvt.u16.u32 	%rs16391, %r38936;
	bfe.u32 	%r38937, %r38932, 0, 8;
	cvt.u16.u32 	%rs16390, %r38937;
	bfe.u32 	%r38938, %r38932, 8, 8;
	cvt.u16.u32 	%rs16389, %r38938;
	bfe.u32 	%r38939, %r38932, 16, 8;
	cvt.u16.u32 	%rs16388, %r38939;
	bfe.u32 	%r38940, %r38932, 24, 8;
	cvt.u16.u32 	%rs16387, %r38940;
	ld.local.v2.b32 	{%r38941, %r38942}, [%rd1+152];
	bfe.u32 	%r38943, %r38941, 0, 8;
	cvt.u16.u32 	%rs16386, %r38943;
	bfe.u32 	%r38944, %r38941, 8, 8;
	cvt.u16.u32 	%rs16385, %r38944;
	bfe.u32 	%r38945, %r38941, 16, 8;
	cvt.u16.u32 	%rs16384, %r38945;
	bfe.u32 	%r38946, %r38941, 24, 8;
	cvt.u16.u32 	%rs16383, %r38946;
	bfe.u32 	%r38947, %r38942, 0, 8;
	cvt.u16.u32 	%rs16382, %r38947;
	bfe.u32 	%r38948, %r38942, 8, 8;
	cvt.u16.u32 	%rs16381, %r38948;
	bfe.u32 	%r38949, %r38942, 16, 8;
	cvt.u16.u32 	%rs16380, %r38949;
	bfe.u32 	%r38950, %r38942, 24, 8;
	cvt.u16.u32 	%rs16379, %r38950;
	ld.local.v2.b32 	{%r38951, %r38952}, [%rd1+160];
	bfe.u32 	%r38953, %r38951, 0, 8;
	cvt.u16.u32 	%rs16378, %r38953;
	bfe.u32 	%r38954, %r38951, 8, 8;
	cvt.u16.u32 	%rs16377, %r38954;
	bfe.u32 	%r38955, %r38951, 16, 8;
	cvt.u16.u32 	%rs16376, %r38955;
	bfe.u32 	%r38956, %r38951, 24, 8;
	cvt.u16.u32 	%rs16375, %r38956;
	bfe.u32 	%r38957, %r38952, 0, 8;
	cvt.u16.u32 	%rs16374, %r38957;
	bfe.u32 	%r38958, %r38952, 8, 8;
	cvt.u16.u32 	%rs16373, %r38958;
	bfe.u32 	%r38959, %r38952, 16, 8;
	cvt.u16.u32 	%rs16372, %r38959;
	bfe.u32 	%r38960, %r38952, 24, 8;
	cvt.u16.u32 	%rs16371, %r38960;
	ld.local.v2.b32 	{%r38961, %r38962}, [%rd1+168];
	bfe.u32 	%r38963, %r38961, 0, 8;
	cvt.u16.u32 	%rs16370, %r38963;
	bfe.u32 	%r38964, %r38961, 8, 8;
	cvt.u16.u32 	%rs16369, %r38964;
	bfe.u32 	%r38965, %r38961, 16, 8;
	cvt.u16.u32 	%rs16368, %r38965;
	bfe.u32 	%r38966, %r38961, 24, 8;
	cvt.u16.u32 	%rs16367, %r38966;
	bfe.u32 	%r38967, %r38962, 0, 8;
	cvt.u16.u32 	%rs16366, %r38967;
	bfe.u32 	%r38968, %r38962, 8, 8;
	cvt.u16.u32 	%rs16365, %r38968;
	bfe.u32 	%r38969, %r38962, 16, 8;
	cvt.u16.u32 	%rs16364, %r38969;
	bfe.u32 	%r38970, %r38962, 24, 8;
	cvt.u16.u32 	%rs16363, %r38970;
	ld.local.v2.b32 	{%r38971, %r38972}, [%rd1+176];
	bfe.u32 	%r38973, %r38971, 0, 8;
	cvt.u16.u32 	%rs16362, %r38973;
	bfe.u32 	%r38974, %r38971, 8, 8;
	cvt.u16.u32 	%rs16361, %r38974;
	bfe.u32 	%r38975, %r38971, 16, 8;
	cvt.u16.u32 	%rs16360, %r38975;
	bfe.u32 	%r38976, %r38971, 24, 8;
	cvt.u16.u32 	%rs16359, %r38976;
	bfe.u32 	%r38977, %r38972, 0, 8;
	cvt.u16.u32 	%rs16358, %r38977;
	bfe.u32 	%r38978, %r38972, 8, 8;
	cvt.u16.u32 	%rs16357, %r38978;
	bfe.u32 	%r38979, %r38972, 16, 8;
	cvt.u16.u32 	%rs16356, %r38979;
	bfe.u32 	%r38980, %r38972, 24, 8;
	cvt.u16.u32 	%rs16355, %r38980;
	ld.local.v2.b32 	{%r38981, %r38982}, [%rd1+184];
	bfe.u32 	%r38983, %r38981, 0, 8;
	cvt.u16.u32 	%rs16354, %r38983;
	bfe.u32 	%r38984, %r38981, 8, 8;
	cvt.u16.u32 	%rs16353, %r38984;
	bfe.u32 	%r38985, %r38981, 16, 8;
	cvt.u16.u32 	%rs16352, %r38985;
	bfe.u32 	%r38986, %r38981, 24, 8;
	cvt.u16.u32 	%rs16351, %r38986;
	bfe.u32 	%r38987, %r38982, 0, 8;
	cvt.u16.u32 	%rs16350, %r38987;
	bfe.u32 	%r38988, %r38982, 8, 8;
	cvt.u16.u32 	%rs16349, %r38988;
	bfe.u32 	%r38989, %r38982, 16, 8;
	cvt.u16.u32 	%rs16348, %r38989;
	bfe.u32 	%r38990, %r38982, 24, 8;
	cvt.u16.u32 	%rs16347, %r38990;
	ld.local.v2.b32 	{%r38991, %r38992}, [%rd1+192];
	bfe.u32 	%r38993, %r38991, 0, 8;
	cvt.u16.u32 	%rs16346, %r38993;
	bfe.u32 	%r38994, %r38991, 8, 8;
	cvt.u16.u32 	%rs16345, %r38994;
	bfe.u32 	%r38995, %r38991, 16, 8;
	cvt.u16.u32 	%rs16344, %r38995;
	bfe.u32 	%r38996, %r38991, 24, 8;
	cvt.u16.u32 	%rs16343, %r38996;
	bfe.u32 	%r38997, %r38992, 0, 8;
	cvt.u16.u32 	%rs16342, %r38997;
	bfe.u32 	%r38998, %r38992, 8, 8;
	cvt.u16.u32 	%rs16341, %r38998;
	bfe.u32 	%r38999, %r38992, 16, 8;
	cvt.u16.u32 	%rs16340, %r38999;
	bfe.u32 	%r39000, %r38992, 24, 8;
	cvt.u16.u32 	%rs16339, %r39000;
	ld.local.v2.b32 	{%r39001, %r39002}, [%rd1+200];
	bfe.u32 	%r39003, %r39001, 0, 8;
	cvt.u16.u32 	%rs16338, %r39003;
	bfe.u32 	%r39004, %r39001, 8, 8;
	cvt.u16.u32 	%rs16337, %r39004;
	bfe.u32 	%r39005, %r39001, 16, 8;
	cvt.u16.u32 	%rs16336, %r39005;
	bfe.u32 	%r39006, %r39001, 24, 8;
	cvt.u16.u32 	%rs16335, %r39006;
	bfe.u32 	%r39007, %r39002, 0, 8;
	cvt.u16.u32 	%rs16334, %r39007;
	bfe.u32 	%r39008, %r39002, 8, 8;
	cvt.u16.u32 	%rs16333, %r39008;
	bfe.u32 	%r39009, %r39002, 16, 8;
	cvt.u16.u32 	%rs16332, %r39009;
	bfe.u32 	%r39010, %r39002, 24, 8;
	cvt.u16.u32 	%rs16331, %r39010;
	ld.local.v2.b32 	{%r39011, %r39012}, [%rd1+208];
	bfe.u32 	%r39013, %r39011, 0, 8;
	cvt.u16.u32 	%rs16330, %r39013;
	bfe.u32 	%r39014, %r39011, 8, 8;
	cvt.u16.u32 	%rs16329, %r39014;
	bfe.u32 	%r39015, %r39011, 16, 8;
	cvt.u16.u32 	%rs16328, %r39015;
	bfe.u32 	%r39016, %r39011, 24, 8;
	cvt.u16.u32 	%rs16327, %r39016;
	bfe.u32 	%r39017, %r39012, 0, 8;
	cvt.u16.u32 	%rs16326, %r39017;
	bfe.u32 	%r39018, %r39012, 8, 8;
	cvt.u16.u32 	%rs16325, %r39018;
	bfe.u32 	%r39019, %r39012, 16, 8;
	cvt.u16.u32 	%rs16324, %r39019;
	bfe.u32 	%r39020, %r39012, 24, 8;
	cvt.u16.u32 	%rs16323, %r39020;
	ld.local.v2.b32 	{%r39021, %r39022}, [%rd1+216];
	bfe.u32 	%r39023, %r39021, 0, 8;
	cvt.u16.u32 	%rs16322, %r39023;
	bfe.u32 	%r39024, %r39021, 8, 8;
	cvt.u16.u32 	%rs16321, %r39024;
	bfe.u32 	%r39025, %r39021, 16, 8;
	cvt.u16.u32 	%rs16320, %r39025;
	bfe.u32 	%r39026, %r39021, 24, 8;
	cvt.u16.u32 	%rs16319, %r39026;
	bfe.u32 	%r39027, %r39022, 0, 8;
	cvt.u16.u32 	%rs16318, %r39027;
	bfe.u32 	%r39028, %r39022, 8, 8;
	cvt.u16.u32 	%rs16317, %r39028;
	bfe.u32 	%r39029, %r39022, 16, 8;
	cvt.u16.u32 	%rs16316, %r39029;
	bfe.u32 	%r39030, %r39022, 24, 8;
	cvt.u16.u32 	%rs16315, %r39030;
	ld.local.v2.b32 	{%r39031, %r39032}, [%rd1+224];
	bfe.u32 	%r39033, %r39031, 0, 8;
	cvt.u16.u32 	%rs16314, %r39033;
	bfe.u32 	%r39034, %r39031, 8, 8;
	cvt.u16.u32 	%rs16313, %r39034;
	bfe.u32 	%r39035, %r39031, 16, 8;
	cvt.u16.u32 	%rs16312, %r39035;
	bfe.u32 	%r39036, %r39031, 24, 8;
	cvt.u16.u32 	%rs16311, %r39036;
	bfe.u32 	%r39037, %r39032, 0, 8;
	cvt.u16.u32 	%rs16310, %r39037;
	bfe.u32 	%r39038, %r39032, 8, 8;
	cvt.u16.u32 	%rs16309, %r39038;
	bfe.u32 	%r39039, %r39032, 16, 8;
	cvt.u16.u32 	%rs16308, %r39039;
	bfe.u32 	%r39040, %r39032, 24, 8;
	cvt.u16.u32 	%rs16307, %r39040;
	ld.local.v2.b32 	{%r39041, %r39042}, [%rd1+232];
	bfe.u32 	%r39043, %r39041, 0, 8;
	cvt.u16.u32 	%rs16306, %r39043;
	bfe.u32 	%r39044, %r39041, 8, 8;
	cvt.u16.u32 	%rs16305, %r39044;
	bfe.u32 	%r39045, %r39041, 16, 8;
	cvt.u16.u32 	%rs16304, %r39045;
	bfe.u32 	%r39046, %r39041, 24, 8;
	cvt.u16.u32 	%rs16303, %r39046;
	bfe.u32 	%r39047, %r39042, 0, 8;
	cvt.u16.u32 	%rs16302, %r39047;
	bfe.u32 	%r39048, %r39042, 8, 8;
	cvt.u16.u32 	%rs16301, %r39048;
	bfe.u32 	%r39049, %r39042, 16, 8;
	cvt.u16.u32 	%rs16300, %r39049;
	bfe.u32 	%r39050, %r39042, 24, 8;
	cvt.u16.u32 	%rs16299, %r39050;
	ld.local.v2.b32 	{%r39051, %r39052}, [%rd1+240];
	bfe.u32 	%r39053, %r39051, 0, 8;
	cvt.u16.u32 	%rs16298, %r39053;
	bfe.u32 	%r39054, %r39051, 8, 8;
	cvt.u16.u32 	%rs16297, %r39054;
	bfe.u32 	%r39055, %r39051, 16, 8;
	cvt.u16.u32 	%rs16296, %r39055;
	bfe.u32 	%r39056, %r39051, 24, 8;
	cvt.u16.u32 	%rs16295, %r39056;
	bfe.u32 	%r39057, %r39052, 0, 8;
	cvt.u16.u32 	%rs16294, %r39057;
	bfe.u32 	%r39058, %r39052, 8, 8;
	cvt.u16.u32 	%rs16293, %r39058;
	bfe.u32 	%r39059, %r39052, 16, 8;
	cvt.u16.u32 	%rs16292, %r39059;
	bfe.u32 	%r39060, %r39052, 24, 8;
	cvt.u16.u32 	%rs16291, %r39060;
	ld.local.v2.b32 	{%r39061, %r39062}, [%rd1+248];
	bfe.u32 	%r39063, %r39061, 0, 8;
	cvt.u16.u32 	%rs16290, %r39063;
	bfe.u32 	%r39064, %r39061, 8, 8;
	cvt.u16.u32 	%rs16289, %r39064;
	bfe.u32 	%r39065, %r39061, 16, 8;
	cvt.u16.u32 	%rs16288, %r39065;
	bfe.u32 	%r39066, %r39061, 24, 8;
	cvt.u16.u32 	%rs16287, %r39066;
	bfe.u32 	%r39067, %r39062, 0, 8;
	cvt.u16.u32 	%rs16286, %r39067;
	bfe.u32 	%r39068, %r39062, 8, 8;
	cvt.u16.u32 	%rs16285, %r39068;
	bfe.u32 	%r39069, %r39062, 16, 8;
	cvt.u16.u32 	%rs16284, %r39069;
	bfe.u32 	%r39070, %r39062, 24, 8;
	cvt.u16.u32 	%rs16283, %r39070;
	ld.local.v2.b32 	{%r39071, %r39072}, [%rd1+256];
	bfe.u32 	%r39073, %r39071, 0, 8;
	cvt.u16.u32 	%rs16282, %r39073;
	bfe.u32 	%r39074, %r39071, 8, 8;
	cvt.u16.u32 	%rs16281, %r39074;
	bfe.u32 	%r39075, %r39071, 16, 8;
	cvt.u16.u32 	%rs16280, %r39075;
	bfe.u32 	%r39076, %r39071, 24, 8;
	cvt.u16.u32 	%rs16279, %r39076;
	bfe.u32 	%r39077, %r39072, 0, 8;
	cvt.u16.u32 	%rs16278, %r39077;
	bfe.u32 	%r39078, %r39072, 8, 8;
	cvt.u16.u32 	%rs16277, %r39078;
	bfe.u32 	%r39079, %r39072, 16, 8;
	cvt.u16.u32 	%rs16276, %r39079;
	bfe.u32 	%r39080, %r39072, 24, 8;
	cvt.u16.u32 	%rs16275, %r39080;
	ld.local.v2.b32 	{%r39081, %r39082}, [%rd1+264];
	bfe.u32 	%r39083, %r39081, 0, 8;
	cvt.u16.u32 	%rs16274, %r39083;
	bfe.u32 	%r39084, %r39081, 8, 8;
	cvt.u16.u32 	%rs16273, %r39084;
	bfe.u32 	%r39085, %r39081, 16, 8;
	cvt.u16.u32 	%rs16272, %r39085;
	bfe.u32 	%r39086, %r39081, 24, 8;
	cvt.u16.u32 	%rs16271, %r39086;
	bfe.u32 	%r39087, %r39082, 0, 8;
	cvt.u16.u32 	%rs16270, %r39087;
	bfe.u32 	%r39088, %r39082, 8, 8;
	cvt.u16.u32 	%rs16269, %r39088;
	bfe.u32 	%r39089, %r39082, 16, 8;
	cvt.u16.u32 	%rs16268, %r39089;
	bfe.u32 	%r39090, %r39082, 24, 8;
	cvt.u16.u32 	%rs16267, %r39090;
	bra.uni 	$L__BB5_231;
$L__BB5_76:
	// begin inline asm
	mov.u32 %r15080, %laneid;
	// end inline asm
	mov.u32 	%r15421, %tid.x;
	and.b32  	%r15422, %r15421, 992;
	add.s32 	%r15423, %r15422, 32;
	cvt.u32.u64 	%r15424, %rd14;
	mov.u32 	%r15425, %ctaid.x;
	mul.lo.s32 	%r15426, %r15425, 192;
	sub.s32 	%r15427, %r15424, %r15426;
	setp.gt.s32 	%p58, %r15423, %r15427;
	not.b32 	%r15428, %r15422;
	add.s32 	%r15429, %r15427, %r15428;
	selp.b32 	%r15419, %r15429, 31, %p58;
	cvt.u32.u16 	%r15430, %rs16522;
	and.b32  	%r15431, %r15430, 255;
	and.b16  	%rs14540, %rs16521, 255;
	mul.wide.u16 	%r15432, %rs14540, 256;
	or.b32  	%r15433, %r15432, %r15431;
	cvt.u32.u16 	%r15434, %rs16520;
	shl.b32 	%r15435, %r15434, 16;
	and.b32  	%r15436, %r15435, 16711680;
	or.b32  	%r15437, %r15433, %r15436;
	cvt.u32.u16 	%r15438, %rs16519;
	shl.b32 	%r15439, %r15438, 24;
	or.b32  	%r15102, %r15437, %r15439;
	cvt.u32.u16 	%r15440, %rs16518;
	and.b32  	%r15441, %r15440, 255;
	and.b16  	%rs14541, %rs16517, 255;
	mul.wide.u16 	%r15442, %rs14541, 256;
	or.b32  	%r15443, %r15442, %r15441;
	cvt.u32.u16 	%r15444, %rs16516;
	shl.b32 	%r15445, %r15444, 16;
	and.b32  	%r15446, %r15445, 16711680;
	or.b32  	%r15447, %r15443, %r15446;
	cvt.u32.u16 	%r15448, %rs16515;
	shl.b32 	%r15449, %r15448, 24;
	or.b32  	%r15107, %r15447, %r15449;
	cvt.u32.u16 	%r15450, %rs16514;
	and.b32  	%r15451, %r15450, 255;
	and.b16  	%rs14542, %rs16513, 255;
	mul.wide.u16 	%r15452, %rs14542, 256;
	or.b32  	%r15453, %r15452, %r15451;
	cvt.u32.u16 	%r15454, %rs16512;
	shl.b32 	%r15455, %r15454, 16;
	and.b32  	%r15456, %r15455, 16711680;
	or.b32  	%r15457, %r15453, %r15456;
	cvt.u32.u16 	%r15458, %rs16511;
	shl.b32 	%r15459, %r15458, 24;
	or.b32  	%r15112, %r15457, %r15459;
	cvt.u32.u16 	%r15460, %rs16510;
	and.b32  	%r15461, %r15460, 255;
	and.b16  	%rs14543, %rs16509, 255;
	mul.wide.u16 	%r15462, %rs14543, 256;
	or.b32  	%r15463, %r15462, %r15461;
	cvt.u32.u16 	%r15464, %rs16508;
	shl.b32 	%r15465, %r15464, 16;
	and.b32  	%r15466, %r15465, 16711680;
	or.b32  	%r15467, %r15463, %r15466;
	cvt.u32.u16 	%r15468, %rs16507;
	shl.b32 	%r15469, %r15468, 24;
	or.b32  	%r15117, %r15467, %r15469;
	cvt.u32.u16 	%r15470, %rs16506;
	and.b32  	%r15471, %r15470, 255;
	and.b16  	%rs14544, %rs16505, 255;
	mul.wide.u16 	%r15472, %rs14544, 256;
	or.b32  	%r15473, %r15472, %r15471;
	cvt.u32.u16 	%r15474, %rs16504;
	shl.b32 	%r15475, %r15474, 16;
	and.b32  	%r15476, %r15475, 16711680;
	or.b32  	%r15477, %r15473, %r15476;
	cvt.u32.u16 	%r15478, %rs16503;
	shl.b32 	%r15479, %r15478, 24;
	or.b32  	%r15122, %r15477, %r15479;
	cvt.u32.u16 	%r15480, %rs16502;
	and.b32  	%r15481, %r15480, 255;
	and.b16  	%rs14545, %rs16501, 255;
	mul.wide.u16 	%r15482, %rs14545, 256;
	or.b32  	%r15483, %r15482, %r15481;
	cvt.u32.u16 	%r15484, %rs16500;
	shl.b32 	%r15485, %r15484, 16;
	and.b32  	%r15486, %r15485, 16711680;
	or.b32  	%r15487, %r15483, %r15486;
	cvt.u32.u16 	%r15488, %rs16499;
	shl.b32 	%r15489, %r15488, 24;
	or.b32  	%r15127, %r15487, %r15489;
	cvt.u32.u16 	%r15490, %rs16498;
	and.b32  	%r15491, %r15490, 255;
	and.b16  	%rs14546, %rs16497, 255;
	mul.wide.u16 	%r15492, %rs14546, 256;
	or.b32  	%r15493, %r15492, %r15491;
	cvt.u32.u16 	%r15494, %rs16496;
	shl.b32 	%r15495, %r15494, 16;
	and.b32  	%r15496, %r15495, 16711680;
	or.b32  	%r15497, %r15493, %r15496;
	cvt.u32.u16 	%r15498, %rs16495;
	shl.b32 	%r15499, %r15498, 24;
	or.b32  	%r15132, %r15497, %r15499;
	cvt.u32.u16 	%r15500, %rs16494;
	and.b32  	%r15501, %r15500, 255;
	and.b16  	%rs14547, %rs16493, 255;
	mul.wide.u16 	%r15502, %rs14547, 256;
	or.b32  	%r15503, %r15502, %r15501;
	cvt.u32.u16 	%r15504, %rs16492;
	shl.b32 	%r15505, %r15504, 16;
	and.b32  	%r15506, %r15505, 16711680;
	or.b32  	%r15507, %r15503, %r15506;
	cvt.u32.u16 	%r15508, %rs16491;
	shl.b32 	%r15509, %r15508, 24;
	or.b32  	%r15137, %r15507, %r15509;
	cvt.u32.u16 	%r15510, %rs16490;
	and.b32  	%r15511, %r15510, 255;
	and.b16  	%rs14548, %rs16489, 255;
	mul.wide.u16 	%r15512, %rs14548, 256;
	or.b32  	%r15513, %r15512, %r15511;
	cvt.u32.u16 	%r15514, %rs16488;
	shl.b32 	%r15515, %r15514, 16;
	and.b32  	%r15516, %r15515, 16711680;
	or.b32  	%r15517, %r15513, %r15516;
	cvt.u32.u16 	%r15518, %rs16487;
	shl.b32 	%r15519, %r15518, 24;
	or.b32  	%r15142, %r15517, %r15519;
	cvt.u32.u16 	%r15520, %rs16486;
	and.b32  	%r15521, %r15520, 255;
	and.b16  	%rs14549, %rs16485, 255;
	mul.wide.u16 	%r15522, %rs14549, 256;
	or.b32  	%r15523, %r15522, %r15521;
	cvt.u32.u16 	%r15524, %rs16484;
	shl.b32 	%r15525, %r15524, 16;
	and.b32  	%r15526, %r15525, 16711680;
	or.b32  	%r15527, %r15523, %r15526;
	cvt.u32.u16 	%r15528, %rs16483;
	shl.b32 	%r15529, %r15528, 24;
	or.b32  	%r15147, %r15527, %r15529;
	cvt.u32.u16 	%r15530, %rs16482;
	and.b32  	%r15531, %r15530, 255;
	and.b16  	%rs14550, %rs16481, 255;
	mul.wide.u16 	%r15532, %rs14550, 256;
	or.b32  	%r15533, %r15532, %r15531;
	cvt.u32.u16 	%r15534, %rs16480;
	shl.b32 	%r15535, %r15534, 16;
	and.b32  	%r15536, %r15535, 16711680;
	or.b32  	%r15537, %r15533, %r15536;
	cvt.u32.u16 	%r15538, %rs16479;
	shl.b32 	%r15539, %r15538, 24;
	or.b32  	%r15152, %r15537, %r15539;
	cvt.u32.u16 	%r15540, %rs16478;
	and.b32  	%r15541, %r15540, 255;
	and.b16  	%rs14551, %rs16477, 255;
	mul.wide.u16 	%r15542, %rs14551, 256;
	or.b32  	%r15543, %r15542, %r15541;
	cvt.u32.u16 	%r15544, %rs16476;
	shl.b32 	%r15545, %r15544, 16;
	and.b32  	%r15546, %r15545, 16711680;
	or.b32  	%r15547, %r15543, %r15546;
	cvt.u32.u16 	%r15548, %rs16475;
	shl.b32 	%r15549, %r15548, 24;
	or.b32  	%r15157, %r15547, %r15549;
	cvt.u32.u16 	%r15550, %rs16474;
	and.b32  	%r15551, %r15550, 255;
	and.b16  	%rs14552, %rs16473, 255;
	mul.wide.u16 	%r15552, %rs14552, 256;
	or.b32  	%r15553, %r15552, %r15551;
	cvt.u32.u16 	%r15554, %rs16472;
	shl.b32 	%r15555, %r15554, 16;
	and.b32  	%r15556, %r15555, 16711680;
	or.b32  	%r15557, %r15553, %r15556;
	cvt.u32.u16 	%r15558, %rs16471;
	shl.b32 	%r15559, %r15558, 24;
	or.b32  	%r15162, %r15557, %r15559;
	cvt.u32.u16 	%r15560, %rs16470;
	and.b32  	%r15561, %r15560, 255;
	and.b16  	%rs14553, %rs16469, 255;
	mul.wide.u16 	%r15562, %rs14553, 256;
	or.b32  	%r15563, %r15562, %r15561;
	cvt.u32.u16 	%r15564, %rs16468;
	shl.b32 	%r15565, %r15564, 16;
	and.b32  	%r15566, %r15565, 16711680;
	or.b32  	%r15567, %r15563, %r15566;
	cvt.u32.u16 	%r15568, %rs16467;
	shl.b32 	%r15569, %r15568, 24;
	or.b32  	%r15167, %r15567, %r15569;
	cvt.u32.u16 	%r15570, %rs16466;
	and.b32  	%r15571, %r15570, 255;
	and.b16  	%rs14554, %rs16465, 255;
	mul.wide.u16 	%r15572, %rs14554, 256;
	or.b32  	%r15573, %r15572, %r15571;
	cvt.u32.u16 	%r15574, %rs16464;
	shl.b32 	%r15575, %r15574, 16;
	and.b32  	%r15576, %r15575, 16711680;
	or.b32  	%r15577, %r15573, %r15576;
	cvt.u32.u16 	%r15578, %rs16463;
	shl.b32 	%r15579, %r15578, 24;
	or.b32  	%r15172, %r15577, %r15579;
	cvt.u32.u16 	%r15580, %rs16462;
	and.b32  	%r15581, %r15580, 255;
	and.b16  	%rs14555, %rs16461, 255;
	mul.wide.u16 	%r15582, %rs14555, 256;
	or.b32  	%r15583, %r15582, %r15581;
	cvt.u32.u16 	%r15584, %rs16460;
	shl.b32 	%r15585, %r15584, 16;
	and.b32  	%r15586, %r15585, 16711680;
	or.b32  	%r15587, %r15583, %r15586;
	cvt.u32.u16 	%r15588, %rs16459;
	shl.b32 	%r15589, %r15588, 24;
	or.b32  	%r15177, %r15587, %r15589;
	cvt.u32.u16 	%r15590, %rs16458;
	and.b32  	%r15591, %r15590, 255;
	and.b16  	%rs14556, %rs16457, 255;
	mul.wide.u16 	%r15592, %rs14556, 256;
	or.b32  	%r15593, %r15592, %r15591;
	cvt.u32.u16 	%r15594, %rs16456;
	shl.b32 	%r15595, %r15594, 16;
	and.b32  	%r15596, %r15595, 16711680;
	or.b32  	%r15597, %r15593, %r15596;
	cvt.u32.u16 	%r15598, %rs16455;
	shl.b32 	%r15599, %r15598, 24;
	or.b32  	%r15182, %r15597, %r15599;
	cvt.u32.u16 	%r15600, %rs16454;
	and.b32  	%r15601, %r15600, 255;
	and.b16  	%rs14557, %rs16453, 255;
	mul.wide.u16 	%r15602, %rs14557, 256;
	or.b32  	%r15603, %r15602, %r15601;
	cvt.u32.u16 	%r15604, %rs16452;
	shl.b32 	%r15605, %r15604, 16;
	and.b32  	%r15606, %r15605, 16711680;
	or.b32  	%r15607, %r15603, %r15606;
	cvt.u32.u16 	%r15608, %rs16451;
	shl.b32 	%r15609, %r15608, 24;
	or.b32  	%r15187, %r15607, %r15609;
	cvt.u32.u16 	%r15610, %rs16450;
	and.b32  	%r15611, %r15610, 255;
	and.b16  	%rs14558, %rs16449, 255;
	mul.wide.u16 	%r15612, %rs14558, 256;
	or.b32  	%r15613, %r15612, %r15611;
	cvt.u32.u16 	%r15614, %rs16448;
	shl.b32 	%r15615, %r15614, 16;
	and.b32  	%r15616, %r15615, 16711680;
	or.b32  	%r15617, %r15613, %r15616;
	cvt.u32.u16 	%r15618, %rs16447;
	shl.b32 	%r15619, %r15618, 24;
	or.b32  	%r15192, %r15617, %r15619;
	cvt.u32.u16 	%r15620, %rs16446;
	and.b32  	%r15621, %r15620, 255;
	and.b16  	%rs14559, %rs16445, 255;
	mul.wide.u16 	%r15622, %rs14559, 256;
	or.b32  	%r15623, %r15622, %r15621;
	cvt.u32.u16 	%r15624, %rs16444;
	shl.b32 	%r15625, %r15624, 16;
	and.b32  	%r15626, %r15625, 16711680;
	or.b32  	%r15627, %r15623, %r15626;
	cvt.u32.u16 	%r15628, %rs16443;
	shl.b32 	%r15629, %r15628, 24;
	or.b32  	%r15197, %r15627, %r15629;
	cvt.u32.u16 	%r15630, %rs16442;
	and.b32  	%r15631, %r15630, 255;
	and.b16  	%rs14560, %rs16441, 255;
	mul.wide.u16 	%r15632, %rs14560, 256;
	or.b32  	%r15633, %r15632, %r15631;
	cvt.u32.u16 	%r15634, %rs16440;
	shl.b32 	%r15635, %r15634, 16;
	and.b32  	%r15636, %r15635, 16711680;
	or.b32  	%r15637, %r15633, %r15636;
	cvt.u32.u16 	%r15638, %rs16439;
	shl.b32 	%r15639, %r15638, 24;
	or.b32  	%r15202, %r15637, %r15639;
	cvt.u32.u16 	%r15640, %rs16438;
	and.b32  	%r15641, %r15640, 255;
	and.b16  	%rs14561, %rs16437, 255;
	mul.wide.u16 	%r15642, %rs14561, 256;
	or.b32  	%r15643, %r15642, %r15641;
	cvt.u32.u16 	%r15644, %rs16436;
	shl.b32 	%r15645, %r15644, 16;
	and.b32  	%r15646, %r15645, 16711680;
	or.b32  	%r15647, %r15643, %r15646;
	cvt.u32.u16 	%r15648, %rs16435;
	shl.b32 	%r15649, %r15648, 24;
	or.b32  	%r15207, %r15647, %r15649;
	cvt.u32.u16 	%r15650, %rs16434;
	and.b32  	%r15651, %r15650, 255;
	and.b16  	%rs14562, %rs16433, 255;
	mul.wide.u16 	%r15652, %rs14562, 256;
	or.b32  	%r15653, %r15652, %r15651;
	cvt.u32.u16 	%r15654, %rs16432;
	shl.b32 	%r15655, %r15654, 16;
	and.b32  	%r15656, %r15655, 16711680;
	or.b32  	%r15657, %r15653, %r15656;
	cvt.u32.u16 	%r15658, %rs16431;
	shl.b32 	%r15659, %r15658, 24;
	or.b32  	%r15212, %r15657, %r15659;
	cvt.u32.u16 	%r15660, %rs16430;
	and.b32  	%r15661, %r15660, 255;
	and.b16  	%rs14563, %rs16429, 255;
	mul.wide.u16 	%r15662, %rs14563, 256;
	or.b32  	%r15663, %r15662, %r15661;
	cvt.u32.u16 	%r15664, %rs16428;
	shl.b32 	%r15665, %r15664, 16;
	and.b32  	%r15666, %r15665, 16711680;
	or.b32  	%r15667, %r15663, %r15666;
	cvt.u32.u16 	%r15668, %rs16427;
	shl.b32 	%r15669, %r15668, 24;
	or.b32  	%r15217, %r15667, %r15669;
	cvt.u32.u16 	%r15670, %rs16426;
	and.b32  	%r15671, %r15670, 255;
	and.b16  	%rs14564, %rs16425, 255;
	mul.wide.u16 	%r15672, %rs14564, 256;
	or.b32  	%r15673, %r15672, %r15671;
	cvt.u32.u16 	%r15674, %rs16424;
	shl.b32 	%r15675, %r15674, 16;
	and.b32  	%r15676, %r15675, 16711680;
	or.b32  	%r15677, %r15673, %r15676;
	cvt.u32.u16 	%r15678, %rs16423;
	shl.b32 	%r15679, %r15678, 24;
	or.b32  	%r15222, %r15677, %r15679;
	cvt.u32.u16 	%r15680, %rs16422;
	and.b32  	%r15681, %r15680, 255;
	and.b16  	%rs14565, %rs16421, 255;
	mul.wide.u16 	%r15682, %rs14565, 256;
	or.b32  	%r15683, %r15682, %r15681;
	cvt.u32.u16 	%r15684, %rs16420;
	shl.b32 	%r15685, %r15684, 16;
	and.b32  	%r15686, %r15685, 16711680;
	or.b32  	%r15687, %r15683, %r15686;
	cvt.u32.u16 	%r15688, %rs16419;
	shl.b32 	%r15689, %r15688, 24;
	or.b32  	%r15227, %r15687, %r15689;
	cvt.u32.u16 	%r15690, %rs16418;
	and.b32  	%r15691, %r15690, 255;
	and.b16  	%rs14566, %rs16417, 255;
	mul.wide.u16 	%r15692, %rs14566, 256;
	or.b32  	%r15693, %r15692, %r15691;
	cvt.u32.u16 	%r15694, %rs16416;
	shl.b32 	%r15695, %r15694, 16;
	and.b32  	%r15696, %r15695, 16711680;
	or.b32  	%r15697, %r15693, %r15696;
	cvt.u32.u16 	%r15698, %rs16415;
	shl.b32 	%r15699, %r15698, 24;
	or.b32  	%r15232, %r15697, %r15699;
	cvt.u32.u16 	%r15700, %rs16414;
	and.b32  	%r15701, %r15700, 255;
	and.b16  	%rs14567, %rs16413, 255;
	mul.wide.u16 	%r15702, %rs14567, 256;
	or.b32  	%r15703, %r15702, %r15701;
	cvt.u32.u16 	%r15704, %rs16412;
	shl.b32 	%r15705, %r15704, 16;
	and.b32  	%r15706, %r15705, 16711680;
	or.b32  	%r15707, %r15703, %r15706;
	cvt.u32.u16 	%r15708, %rs16411;
	shl.b32 	%r15709, %r15708, 24;
	or.b32  	%r15237, %r15707, %r15709;
	cvt.u32.u16 	%r15710, %rs16410;
	and.b32  	%r15711, %r15710, 255;
	and.b16  	%rs14568, %rs16409, 255;
	mul.wide.u16 	%r15712, %rs14568, 256;
	or.b32  	%r15713, %r15712, %r15711;
	cvt.u32.u16 	%r15714, %rs16408;
	shl.b32 	%r15715, %r15714, 16;
	and.b32  	%r15716, %r15715, 16711680;
	or.b32  	%r15717, %r15713, %r15716;
	cvt.u32.u16 	%r15718, %rs16407;
	shl.b32 	%r15719, %r15718, 24;
	or.b32  	%r15242, %r15717, %r15719;
	cvt.u32.u16 	%r15720, %rs16406;
	and.b32  	%r15721, %r15720, 255;
	and.b16  	%rs14569, %rs16405, 255;
	mul.wide.u16 	%r15722, %rs14569, 256;
	or.b32  	%r15723, %r15722, %r15721;
	cvt.u32.u16 	%r15724, %rs16404;
	shl.b32 	%r15725, %r15724, 16;
	and.b32  	%r15726, %r15725, 16711680;
	or.b32  	%r15727, %r15723, %r15726;
	cvt.u32.u16 	%r15728, %rs16403;
	shl.b32 	%r15729, %r15728, 24;
	or.b32  	%r15247, %r15727, %r15729;
	cvt.u32.u16 	%r15730, %rs16402;
	and.b32  	%r15731, %r15730, 255;
	and.b16  	%rs14570, %rs16401, 255;
	mul.wide.u16 	%r15732, %rs14570, 256;
	or.b32  	%r15733, %r15732, %r15731;
	cvt.u32.u16 	%r15734, %rs16400;
	shl.b32 	%r15735, %r15734, 16;
	and.b32  	%r15736, %r15735, 16711680;
	or.b32  	%r15737, %r15733, %r15736;
	cvt.u32.u16 	%r15738, %rs16399;
	shl.b32 	%r15739, %r15738, 24;
	or.b32  	%r15252, %r15737, %r15739;
	cvt.u32.u16 	%r15740, %rs16398;
	and.b32  	%r15741, %r15740, 255;
	and.b16  	%rs14571, %rs16397, 255;
	mul.wide.u16 	%r15742, %rs14571, 256;
	or.b32  	%r15743, %r15742, %r15741;
	cvt.u32.u16 	%r15744, %rs16396;
	shl.b32 	%r15745, %r15744, 16;
	and.b32  	%r15746, %r15745, 16711680;
	or.b32  	%r15747, %r15743, %r15746;
	cvt.u32.u16 	%r15748, %rs16395;
	shl.b32 	%r15749, %r15748, 24;
	or.b32  	%r15257, %r15747, %r15749;
	cvt.u32.u16 	%r15750, %rs16394;
	and.b32  	%r15751, %r15750, 255;
	and.b16  	%rs14572, %rs16393, 255;
	mul.wide.u16 	%r15752, %rs14572, 256;
	or.b32  	%r15753, %r15752, %r15751;
	cvt.u32.u16 	%r15754, %rs16392;
	shl.b32 	%r15755, %r15754, 16;
	and.b32  	%r15756, %r15755, 16711680;
	or.b32  	%r15757, %r15753, %r15756;
	cvt.u32.u16 	%r15758, %rs16391;
	shl.b32 	%r15759, %r15758, 24;
	or.b32  	%r15262, %r15757, %r15759;
	cvt.u32.u16 	%r15760, %rs16390;
	and.b32  	%r15761, %r15760, 255;
	and.b16  	%rs14573, %rs16389, 255;
	mul.wide.u16 	%r15762, %rs14573, 256;
	or.b32  	%r15763, %r15762, %r15761;
	cvt.u32.u16 	%r15764, %rs16388;
	shl.b32 	%r15765, %r15764, 16;
	and.b32  	%r15766, %r15765, 16711680;
	or.b32  	%r15767, %r15763, %r15766;
	cvt.u32.u16 	%r15768, %rs16387;
	shl.b32 	%r15769, %r15768, 24;
	or.b32  	%r15267, %r15767, %r15769;
	cvt.u32.u16 	%r15770, %rs16386;
	and.b32  	%r15771, %r15770, 255;
	and.b16  	%rs14574, %rs16385, 255;
	mul.wide.u16 	%r15772, %rs14574, 256;
	or.b32  	%r15773, %r15772, %r15771;
	cvt.u32.u16 	%r15774, %rs16384;
	shl.b32 	%r15775, %r15774, 16;
	and.b32  	%r15776, %r15775, 16711680;
	or.b32  	%r15777, %r15773, %r15776;
	cvt.u32.u16 	%r15778, %rs16383;
	shl.b32 	%r15779, %r15778, 24;
	or.b32  	%r15272, %r15777, %r15779;
	cvt.u32.u16 	%r15780, %rs16382;
	and.b32  	%r15781, %r15780, 255;
	and.b16  	%rs14575, %rs16381, 255;
	mul.wide.u16 	%r15782, %rs14575, 256;
	or.b32  	%r15783, %r15782, %r15781;
	cvt.u32.u16 	%r15784, %rs16380;
	shl.b32 	%r15785, %r15784, 16;
	and.b32  	%r15786, %r15785, 16711680;
	or.b32  	%r15787, %r15783, %r15786;
	cvt.u32.u16 	%r15788, %rs16379;
	shl.b32 	%r15789, %r15788, 24;
	or.b32  	%r15277, %r15787, %r15789;
	cvt.u32.u16 	%r15790, %rs16378;
	and.b32  	%r15791, %r15790, 255;
	and.b16  	%rs14576, %rs16377, 255;
	mul.wide.u16 	%r15792, %rs14576, 256;
	or.b32  	%r15793, %r15792, %r15791;
	cvt.u32.u16 	%r15794, %rs16376;
	shl.b32 	%r15795, %r15794, 16;
	and.b32  	%r15796, %r15795, 16711680;
	or.b32  	%r15797, %r15793, %r15796;
	cvt.u32.u16 	%r15798, %rs16375;
	shl.b32 	%r15799, %r15798, 24;
	or.b32  	%r15282, %r15797, %r15799;
	cvt.u32.u16 	%r15800, %rs16374;
	and.b32  	%r15801, %r15800, 255;
	and.b16  	%rs14577, %rs16373, 255;
	mul.wide.u16 	%r15802, %rs14577, 256;
	or.b32  	%r15803, %r15802, %r15801;
	cvt.u32.u16 	%r15804, %rs16372;
	shl.b32 	%r15805, %r15804, 16;
	and.b32  	%r15806, %r15805, 16711680;
	or.b32  	%r15807, %r15803, %r15806;
	cvt.u32.u16 	%r15808, %rs16371;
	shl.b32 	%r15809, %r15808, 24;
	or.b32  	%r15287, %r15807, %r15809;
	cvt.u32.u16 	%r15810, %rs16370;
	and.b32  	%r15811, %r15810, 255;
	and.b16  	%rs14578, %rs16369, 255;
	mul.wide.u16 	%r15812, %rs14578, 256;
	or.b32  	%r15813, %r15812, %r15811;
	cvt.u32.u16 	%r15814, %rs16368;
	shl.b32 	%r15815, %r15814, 16;
	and.b32  	%r15816, %r15815, 16711680;
	or.b32  	%r15817, %r15813, %r15816;
	cvt.u32.u16 	%r15818, %rs16367;
	shl.b32 	%r15819, %r15818, 24;
	or.b32  	%r15292, %r15817, %r15819;
	cvt.u32.u16 	%r15820, %rs16366;
	and.b32  	%r15821, %r15820, 255;
	and.b16  	%rs14579, %rs16365, 255;
	mul.wide.u16 	%r15822, %rs14579, 256;
	or.b32  	%r15823, %r15822, %r15821;
	cvt.u32.u16 	%r15824, %rs16364;
	shl.b32 	%r15825, %r15824, 16;
	and.b32  	%r15826, %r15825, 16711680;
	or.b32  	%r15827, %r15823, %r15826;
	cvt.u32.u16 	%r15828, %rs16363;
	shl.b32 	%r15829, %r15828, 24;
	or.b32  	%r15297, %r15827, %r15829;
	cvt.u32.u16 	%r15830, %rs16362;
	and.b32  	%r15831, %r15830, 255;
	and.b16  	%rs14580, %rs16361, 255;
	mul.wide.u16 	%r15832, %rs14580, 256;
	or.b32  	%r15833, %r15832, %r15831;
	cvt.u32.u16 	%r15834, %rs16360;
	shl.b32 	%r15835, %r15834, 16;
	and.b32  	%r15836, %r15835, 16711680;
	or.b32  	%r15837, %r15833, %r15836;
	cvt.u32.u16 	%r15838, %rs16359;
	shl.b32 	%r15839, %r15838, 24;
	or.b32  	%r15302, %r15837, %r15839;
	cvt.u32.u16 	%r15840, %rs16358;
	and.b32  	%r15841, %r15840, 255;
	and.b16  	%rs14581, %rs16357, 255;
	mul.wide.u16 	%r15842, %rs14581, 256;
	or.b32  	%r15843, %r15842, %r15841;
	cvt.u32.u16 	%r15844, %rs16356;
	shl.b32 	%r15845, %r15844, 16;
	and.b32  	%r15846, %r15845, 16711680;
	or.b32  	%r15847, %r15843, %r15846;
	cvt.u32.u16 	%r15848, %rs16355;
	shl.b32 	%r15849, %r15848, 24;
	or.b32  	%r15307, %r15847, %r15849;
	cvt.u32.u16 	%r15850, %rs16354;
	and.b32  	%r15851, %r15850, 255;
	and.b16  	%rs14582, %rs16353, 255;
	mul.wide.u16 	%r15852, %rs14582, 256;
	or.b32  	%r15853, %r15852, %r15851;
	cvt.u32.u16 	%r15854, %rs16352;
	shl.b32 	%r15855, %r15854, 16;
	and.b32  	%r15856, %r15855, 16711680;
	or.b32  	%r15857, %r15853, %r15856;
	cvt.u32.u16 	%r15858, %rs16351;
	shl.b32 	%r15859, %r15858, 24;
	or.b32  	%r15312, %r15857, %r15859;
	cvt.u32.u16 	%r15860, %rs16350;
	and.b32  	%r15861, %r15860, 255;
	and.b16  	%rs14583, %rs16349, 255;
	mul.wide.u16 	%r15862, %rs14583, 256;
	or.b32  	%r15863, %r15862, %r15861;
	cvt.u32.u16 	%r15864, %rs16348;
	shl.b32 	%r15865, %r15864, 16;
	and.b32  	%r15866, %r15865, 16711680;
	or.b32  	%r15867, %r15863, %r15866;
	cvt.u32.u16 	%r15868, %rs16347;
	shl.b32 	%r15869, %r15868, 24;
	or.b32  	%r15317, %r15867, %r15869;
	cvt.u32.u16 	%r15870, %rs16346;
	and.b32  	%r15871, %r15870, 255;
	and.b16  	%rs14584, %rs16345, 255;
	mul.wide.u16 	%r15872, %rs14584, 256;
	or.b32  	%r15873, %r15872, %r15871;
	cvt.u32.u16 	%r15874, %rs16344;
	shl.b32 	%r15875, %r15874, 16;
	and.b32  	%r15876, %r15875, 16711680;
	or.b32  	%r15877, %r15873, %r15876;
	cvt.u32.u16 	%r15878, %rs16343;
	shl.b32 	%r15879, %r15878, 24;
	or.b32  	%r15322, %r15877, %r15879;
	cvt.u32.u16 	%r15880, %rs16342;
	and.b32  	%r15881, %r15880, 255;
	and.b16  	%rs14585, %rs16341, 255;
	mul.wide.u16 	%r15882, %rs14585, 256;
	or.b32  	%r15883, %r15882, %r15881;
	cvt.u32.u16 	%r15884, %rs16340;
	shl.b32 	%r15885, %r15884, 16;
	and.b32  	%r15886, %r15885, 16711680;
	or.b32  	%r15887, %r15883, %r15886;
	cvt.u32.u16 	%r15888, %rs16339;
	shl.b32 	%r15889, %r15888, 24;
	or.b32  	%r15327, %r15887, %r15889;
	cvt.u32.u16 	%r15890, %rs16338;
	and.b32  	%r15891, %r15890, 255;
	and.b16  	%rs14586, %rs16337, 255;
	mul.wide.u16 	%r15892, %rs14586, 256;
	or.b32  	%r15893, %r15892, %r15891;
	cvt.u32.u16 	%r15894, %rs16336;
	shl.b32 	%r15895, %r15894, 16;
	and.b32  	%r15896, %r15895, 16711680;
	or.b32  	%r15897, %r15893, %r15896;
	cvt.u32.u16 	%r15898, %rs16335;
	shl.b32 	%r15899, %r15898, 24;
	or.b32  	%r15332, %r15897, %r15899;
	cvt.u32.u16 	%r15900, %rs16334;
	and.b32  	%r15901, %r15900, 255;
	and.b16  	%rs14587, %rs16333, 255;
	mul.wide.u16 	%r15902, %rs14587, 256;
	or.b32  	%r15903, %r15902, %r15901;
	cvt.u32.u16 	%r15904, %rs16332;
	shl.b32 	%r15905, %r15904, 16;
	and.b32  	%r15906, %r15905, 16711680;
	or.b32  	%r15907, %r15903, %r15906;
	cvt.u32.u16 	%r15908, %rs16331;
	shl.b32 	%r15909, %r15908, 24;
	or.b32  	%r15337, %r15907, %r15909;
	cvt.u32.u16 	%r15910, %rs16330;
	and.b32  	%r15911, %r15910, 255;
	and.b16  	%rs14588, %rs16329, 255;
	mul.wide.u16 	%r15912, %rs14588, 256;
	or.b32  	%r15913, %r15912, %r15911;
	cvt.u32.u16 	%r15914, %rs16328;
	shl.b32 	%r15915, %r15914, 16;
	and.b32  	%r15916, %r15915, 16711680;
	or.b32  	%r15917, %r15913, %r15916;
	cvt.u32.u16 	%r15918, %rs16327;
	shl.b32 	%r15919, %r15918, 24;
	or.b32  	%r15342, %r15917, %r15919;
	cvt.u32.u16 	%r15920, %rs16326;
	and.b32  	%r15921, %r15920, 255;
	and.b16  	%rs14589, %rs16325, 255;
	mul.wide.u16 	%r15922, %rs14589, 256;
	or.b32  	%r15923, %r15922, %r15921;
	cvt.u32.u16 	%r15924, %rs16324;
	shl.b32 	%r15925, %r15924, 16;
	and.b32  	%r15926, %r15925, 16711680;
	or.b32  	%r15927, %r15923, %r15926;
	cvt.u32.u16 	%r15928, %rs16323;
	shl.b32 	%r15929, %r15928, 24;
	or.b32  	%r15347, %r15927, %r15929;
	cvt.u32.u16 	%r15930, %rs16322;
	and.b32  	%r15931, %r15930, 255;
	and.b16  	%rs14590, %rs16321, 255;
	mul.wide.u16 	%r15932, %rs14590, 256;
	or.b32  	%r15933, %r15932, %r15931;
	cvt.u32.u16 	%r15934, %rs16320;
	shl.b32 	%r15935, %r15934, 16;
	and.b32  	%r15936, %r15935, 16711680;
	or.b32  	%r15937, %r15933, %r15936;
	cvt.u32.u16 	%r15938, %rs16319;
	shl.b32 	%r15939, %r15938, 24;
	or.b32  	%r15352, %r15937, %r15939;
	cvt.u32.u16 	%r15940, %rs16318;
	and.b32  	%r15941, %r15940, 255;
	and.b16  	%rs14591, %rs16317, 255;
	mul.wide.u16 	%r15942, %rs14591, 256;
	or.b32  	%r15943, %r15942, %r15941;
	cvt.u32.u16 	%r15944, %rs16316;
	shl.b32 	%r15945, %r15944, 16;
	and.b32  	%r15946, %r15945, 16711680;
	or.b32  	%r15947, %r15943, %r15946;
	cvt.u32.u16 	%r15948, %rs16315;
	shl.b32 	%r15949, %r15948, 24;
	or.b32  	%r15357, %r15947, %r15949;
	cvt.u32.u16 	%r15950, %rs16314;
	and.b32  	%r15951, %r15950, 255;
	and.b16  	%rs14592, %rs16313, 255;
	mul.wide.u16 	%r15952, %rs14592, 256;
	or.b32  	%r15953, %r15952, %r15951;
	cvt.u32.u16 	%r15954, %rs16312;
	shl.b32 	%r15955, %r15954, 16;
	and.b32  	%r15956, %r15955, 16711680;
	or.b32  	%r15957, %r15953, %r15956;
	cvt.u32.u16 	%r15958, %rs16311;
	shl.b32 	%r15959, %r15958, 24;
	or.b32  	%r15362, %r15957, %r15959;
	cvt.u32.u16 	%r15960, %rs16310;
	and.b32  	%r15961, %r15960, 255;
	and.b16  	%rs14593, %rs16309, 255;
	mul.wide.u16 	%r15962, %rs14593, 256;
	or.b32  	%r15963, %r15962, %r15961;
	cvt.u32.u16 	%r15964, %rs16308;
	shl.b32 	%r15965, %r15964, 16;
	and.b32  	%r15966, %r15965, 16711680;
	or.b32  	%r15967, %r15963, %r15966;
	cvt.u32.u16 	%r15968, %rs16307;
	shl.b32 	%r15969, %r15968, 24;
	or.b32  	%r15367, %r15967, %r15969;
	cvt.u32.u16 	%r15970, %rs16306;
	and.b32  	%r15971, %r15970, 255;
	and.b16  	%rs14594, %rs16305, 255;
	mul.wide.u16 	%r15972, %rs14594, 256;
	or.b32  	%r15973, %r15972, %r15971;
	cvt.u32.u16 	%r15974, %rs16304;
	shl.b32 	%r15975, %r15974, 16;
	and.b32  	%r15976, %r15975, 16711680;
	or.b32  	%r15977, %r15973, %r15976;
	cvt.u32.u16 	%r15978, %rs16303;
	shl.b32 	%r15979, %r15978, 24;
	or.b32  	%r15372, %r15977, %r15979;
	cvt.u32.u16 	%r15980, %rs16302;
	and.b32  	%r15981, %r15980, 255;
	and.b16  	%rs14595, %rs16301, 255;
	mul.wide.u16 	%r15982, %rs14595, 256;
	or.b32  	%r15983, %r15982, %r15981;
	cvt.u32.u16 	%r15984, %rs16300;
	shl.b32 	%r15985, %r15984, 16;
	and.b32  	%r15986, %r15985, 16711680;
	or.b32  	%r15987, %r15983, %r15986;
	cvt.u32.u16 	%r15988, %rs16299;
	shl.b32 	%r15989, %r15988, 24;
	or.b32  	%r15377, %r15987, %r15989;
	cvt.u32.u16 	%r15990, %rs16298;
	and.b32  	%r15991, %r15990, 255;
	and.b16  	%rs14596, %rs16297, 255;
	mul.wide.u16 	%r15992, %rs14596, 256;
	or.b32  	%r15993, %r15992, %r15991;
	cvt.u32.u16 	%r15994, %rs16296;
	shl.b32 	%r15995, %r15994, 16;
	and.b32  	%r15996, %r15995, 16711680;
	or.b32  	%r15997, %r15993, %r15996;
	cvt.u32.u16 	%r15998, %rs16295;
	shl.b32 	%r15999, %r15998, 24;
	or.b32  	%r15382, %r15997, %r15999;
	cvt.u32.u16 	%r16000, %rs16294;
	and.b32  	%r16001, %r16000, 255;
	and.b16  	%rs14597, %rs16293, 255;
	mul.wide.u16 	%r16002, %rs14597, 256;
	or.b32  	%r16003, %r16002, %r16001;
	cvt.u32.u16 	%r16004, %rs16292;
	shl.b32 	%r16005, %r16004, 16;
	and.b32  	%r16006, %r16005, 16711680;
	or.b32  	%r16007, %r16003, %r16006;
	cvt.u32.u16 	%r16008, %rs16291;
	shl.b32 	%r16009, %r16008, 24;
	or.b32  	%r15387, %r16007, %r16009;
	cvt.u32.u16 	%r16010, %rs16290;
	and.b32  	%r16011, %r16010, 255;
	and.b16  	%rs14598, %rs16289, 255;
	mul.wide.u16 	%r16012, %rs14598, 256;
	or.b32  	%r16013, %r16012, %r16011;
	cvt.u32.u16 	%r16014, %rs16288;
	shl.b32 	%r16015, %r16014, 16;
	and.b32  	%r16016, %r16015, 16711680;
	or.b32  	%r16017, %r16013, %r16016;
	cvt.u32.u16 	%r16018, %rs16287;
	shl.b32 	%r16019, %r16018, 24;
	or.b32  	%r15392, %r16017, %r16019;
	cvt.u32.u16 	%r16020, %rs16286;
	and.b32  	%r16021, %r16020, 255;
	and.b16  	%rs14599, %rs16285, 255;
	mul.wide.u16 	%r16022, %rs14599, 256;
	or.b32  	%r16023, %r16022, %r16021;
	cvt.u32.u16 	%r16024, %rs16284;
	shl.b32 	%r16025, %r16024, 16;
	and.b32  	%r16026, %r16025, 16711680;
	or.b32  	%r16027, %r16023, %r16026;
	cvt.u32.u16 	%r16028, %rs16283;
	shl.b32 	%r16029, %r16028, 24;
	or.b32  	%r15397, %r16027, %r16029;
	cvt.u32.u16 	%r16030, %rs16282;
	and.b32  	%r16031, %r16030, 255;
	and.b16  	%rs14600, %rs16281, 255;
	mul.wide.u16 	%r16032, %rs14600, 256;
	or.b32  	%r16033, %r16032, %r16031;
	cvt.u32.u16 	%r16034, %rs16280;
	shl.b32 	%r16035, %r16034, 16;
	and.b32  	%r16036, %r16035, 16711680;
	or.b32  	%r16037, %r16033, %r16036;
	cvt.u32.u16 	%r16038, %rs16279;
	shl.b32 	%r16039, %r16038, 24;
	or.b32  	%r15402, %r16037, %r16039;
	cvt.u32.u16 	%r16040, %rs16278;
	and.b32  	%r16041, %r16040, 255;
	and.b16  	%rs14601, %rs16277, 255;
	mul.wide.u16 	%r16042, %rs14601, 256;
	or.b32  	%r16043, %r16042, %r16041;
	cvt.u32.u16 	%r16044, %rs16276;
	shl.b32 	%r16045, %r16044, 16;
	and.b32  	%r16046, %r16045, 16711680;
	or.b32  	%r16047, %r16043, %r16046;
	cvt.u32.u16 	%r16048, %rs16275;
	shl.b32 	%r16049, %r16048, 24;
	or.b32  	%r15407, %r16047, %r16049;
	cvt.u32.u16 	%r16050, %rs16274;
	and.b32  	%r16051, %r16050, 255;
	and.b16  	%rs14602, %rs16273, 255;
	mul.wide.u16 	%r16052, %rs14602, 256;
	or.b32  	%r16053, %r16052, %r16051;
	cvt.u32.u16 	%r16054, %rs16272;
	shl.b32 	%r16055, %r16054, 16;
	and.b32  	%r16056, %r16055, 16711680;
	or.b32  	%r16057, %r16053, %r16056;
	cvt.u32.u16 	%r16058, %rs16271;
	shl.b32 	%r16059, %r16058, 24;
	or.b32  	%r15412, %r16057, %r16059;
	cvt.u32.u16 	%r16060, %rs16270;
	and.b32  	%r16061, %r16060, 255;
	and.b16  	%rs14603, %rs16269, 255;
	mul.wide.u16 	%r16062, %rs14603, 256;
	or.b32  	%r16063, %r16062, %r16061;
	cvt.u32.u16 	%r16064, %rs16268;
	shl.b32 	%r16065, %r16064, 16;
	and.b32  	%r16066, %r16065, 16711680;
	or.b32  	%r16067, %r16063, %r16066;
	cvt.u32.u16 	%r16068, %rs16267;
	shl.b32 	%r16069, %r16068, 24;
	or.b32  	%r15417, %r16067, %r16069;
	mov.b32 	%r15418, 1;
	mov.b32 	%r15420, -1;
	// begin inline asm
	shfl.sync.down.b32 %r15081, %r39559, %r15418, %r15419, %r15420;
	// end inline asm
	// begin inline asm
	shfl.sync.down.b32 %r15086, %r15087, %r15418, %r15419, %r15420;
	// end inline asm
	mov.b64 	%rd158, %fd102;
	mov.b64 	{%r15092, %r15097}, %rd158;
	// begin inline asm
	shfl.sync.down.b32 %r15091, %r15092, %r15418, %r15419, %r15420;
	// end inline asm
	// begin inline asm
	shfl.sync.down.b32 %r15096, %r15097, %r15418, %r15419, %r15420;
	// end inline asm
	// begin inline asm
	shfl.sync.down.b32 %r15101, %r15102, %r15418, %r15419, %r15420;
	// end inline asm
	// begin inline asm
	shfl.sync.down.b32 %r15106, %r15107, %r15418, %r15419, %r15420;
	// end inline asm
	// begin inline asm
	shfl.sync.down.b32 %r15111, %r15112, %r15418, %r15419, %r15420;
	// end inline asm
	// begin inline asm
	shfl.sync.down.b32 %r15116, %r15117, %r15418, %r15419, %r15420;
	// end inline asm
	// begin inline asm
	shfl.sync.down.b32 %r15121, %r15122, %r15418, %r15419, %r15420;
	// end inline asm
	// begin inline asm
	shfl.sync.down.b32 %r15126, %r15127, %r15418, %r15419, %r15420;
	// end inline asm
	// begin inline asm
	shfl.sync.down.b32 %r15131, %r15132, %r15418, %r15419, %r15420;
	// end inline asm
	// begin inline asm
	shfl.sync.down.b32 %r15136, %r15137, %r15418, %r15419, %r15420;
	// end inline asm
	// begin inline asm
	shfl.sync.down.b32 %r15141, %r15142, %r15418, %r15419, %r15420;
	// end inline asm
	// begin inline asm
	shfl.sync.down.b32 %r15146, %r15147, %r15418, %r15419, %r15420;
	// end inline asm
	// begin inline asm
	shfl.sync.down.b32 %r15151, %r15152, %r15418, %r15419, %r15420;
	// end inline asm
	// begin inline asm
	shfl.sync.down.b32 %r15156, %r15157, %r15418, %r15419, %r15420;
	// end inline asm
	// begin inline asm
	shfl.sync.down.b32 %r15161, %r15162, %r15418, %r15419, %r15420;
	// end inline asm
	// begin inline asm
	shfl.sync.down.b32 %r15166, %r15167, %r15418, %r15419, %r15420;
	// end inline asm
	// begin inline asm
	shfl.sync.down.b32 %r15171, %r15172, %r15418, %r15419, %r15420;
	// end inline asm
	// begin inline asm
	shfl.sync.down.b32 %r15176, %r15177, %r15418, %r15419, %r15420;
	// end inline asm
	// begin inline asm
	shfl.sync.down.b32 %r15181, %r15182, %r15418, %r15419, %r15420;
	// end inline asm
	// begin inline asm
	shfl.sync.down.b32 %r15186, %r15187, %r15418, %r15419, %r15420;
	// end inline asm
	// begin inline asm
	shfl.sync.down.b32 %r15191, %r15192, %r15418, %r15419, %r15420;
	// end inline asm
	// begin inline asm
	shfl.sync.down.b32 %r15196, %r15197, %r15418, %r15419, %r15420;
	// end inline asm
	// begin inline asm
	shfl.sync.down.b32 %r15201, %r15202, %r15418, %r15419, %r15420;
	// end inline asm
	// begin inline asm
	shfl.sync.down.b32 %r15206, %r15207, %r15418, %r15419, %r15420;
	// end inline asm
	// begin inline asm
	shfl.sync.down.b32 %r15211, %r15212, %r15418, %r15419, %r15420;
	// end inline asm
	// begin inline asm
	shfl.sync.down.b32 %r15216, %r15217, %r15418, %r15419, %r15420;
	// end inline asm
	// begin inline asm
	shfl.sync.down.b32 %r15221, %r15222, %r15418, %r15419, %r15420;
	// end inline asm
	// begin inline asm
	shfl.sync.down.b32 %r15226, %r15227, %r15418, %r15419, %r15420;
	// end inline asm
	// begin inline asm
	shfl.sync.down.b32 %r15231, %r15232, %r15418, %r15419, %r15420;
	// end inline asm
	// begin inline asm
	shfl.sync.down.b32 %r15236, %r15237, %r15418, %r15419, %r15420;
	// end inline asm
	// begin inline asm
	shfl.sync.down.b32 %r15241, %r15242, %r15418, %r15419, %r15420;
	// end inline asm
	// begin inline asm
	shfl.sync.down.b32 %r15246, %r15247, %r15418, %r15419, %r15420;
	// end inline asm
	// begin inline asm
	shfl.sync.down.b32 %r15251, %r15252, %r15418, %r15419, %r15420;
	// end inline asm
	// begin inline asm
	shfl.sync.down.b32 %r15256, %r15257, %r15418, %r15419, %r15420;
	// end inline asm
	// begin inline asm
	shfl.sync.down.b32 %r15261, %r15262, %r15418, %r15419, %r15420;
	// end inline asm
	// begin inline asm
	shfl.sync.down.b32 %r15266, %r15267, %r15418, %r15419, %r15420;
	// end inline asm
	// begin inline asm
	shfl.sync.down.b32 %r15271, %r15272, %r15418, %r15419, %r15420;
	// end inline asm
	// begin inline asm
	shfl.sync.down.b32 %r15276, %r15277, %r15418, %r15419, %r15420;
	// end inline asm
	// begin inline asm
	shfl.sync.down.b32 %r15281, %r15282, %r15418, %r15419, %r15420;
	// end inline asm
	// begin inline asm
	shfl.sync.down.b32 %r15286, %r15287, %r15418, %r15419, %r15420;
	// end inline asm
	// begin inline asm
	shfl.sync.down.b32 %r15291, %r15292, %r15418, %r15419, %r15420;
	// end inline asm
	// begin inline asm
	shfl.sync.down.b32 %r15296, %r15297, %r15418, %r15419, %r15420;
	// end inline asm
	// begin inline asm
	shfl.sync.down.b32 %r15301, %r15302, %r15418, %r15419, %r15420;
	// end inline asm
	// begin inline asm
	shfl.sync.down.b32 %r15306, %r15307, %r15418, %r15419, %r15420;
	// end inline asm
	// begin inline asm
	shfl.sync.down.b32 %r15311, %r15312, %r15418, %r15419, %r15420;
	// end inline asm
	// begin inline asm
	shfl.sync.down.b32 %r15316, %r15317, %r15418, %r15419, %r15420;
	// end inline asm
	// begin inline asm
	shfl.sync.down.b32 %r15321, %r15322, %r15418, %r15419, %r15420;
	// end inline asm
	// begin inline asm
	shfl.sync.down.b32 %r15326, %r15327, %r15418, %r15419, %r15420;
	// end inline asm
	// begin inline asm
	shfl.sync.down.b32 %r15331, %r15332, %r15418, %r15419, %r15420;
	// end inline asm
	// begin inline asm
	shfl.sync.down.b32 %r15336, %r15337, %r15418, %r15419, %r15420;
	// end inline asm
	// begin inline asm
	shfl.sync.down.b32 %r15341, %r15342, %r15418, %r15419, %r15420;
	// end inline asm
	// begin inline asm
	shfl.sync.down.b32 %r15346, %r15347, %r15418, %r15419, %r15420;
	// end inline asm
	// begin inline asm
	shfl.sync.down.b32 %r15351, %r15352, %r15418, %r15419, %r15420;
	// end inline asm
	// begin inline asm
	shfl.sync.down.b32 %r15356, %r15357, %r15418, %r15419, %r15420;
	// end inline asm
	// begin inline asm
	shfl.sync.down.b32 %r15361, %r15362, %r15418, %r15419, %r15420;
	// end inline asm
	// begin inline asm
	shfl.sync.down.b32 %r15366, %r15367, %r15418, %r15419, %r15420;
	// end inline asm
	// begin inline asm
	shfl.sync.down.b32 %r15371, %r15372, %r15418, %r15419, %r15420;
	// end inline asm
	// begin inline asm
	shfl.sync.down.b32 %r15376, %r15377, %r15418, %r15419, %r15420;
	// end inline asm
	// begin inline asm
	shfl.sync.down.b32 %r15381, %r15382, %r15418, %r15419, %r15420;
	// end inline asm
	// begin inline asm
	shfl.sync.down.b32 %r15386, %r15387, %r15418, %r15419, %r15420;
	// end inline asm
	// begin inline asm
	shfl.sync.down.b32 %r15391, %r15392, %r15418, %r15419, %r15420;
	// end inline asm
	// begin inline asm
	shfl.sync.down.b32 %r15396, %r15397, %r15418, %r15419, %r15420;
	// end inline asm
	// begin inline asm
	shfl.sync.down.b32 %r15401, %r15402, %r15418, %r15419, %r15420;
	// end inline asm
	// begin inline asm
	shfl.sync.down.b32 %r15406, %r15407, %r15418, %r15419, %r15420;
	// end inline asm
	// begin inline asm
	shfl.sync.down.b32 %r15411, %r15412, %r15418, %r15419, %r15420;
	// end inline asm
	// begin inline asm
	shfl.sync.down.b32 %r15416, %r15417, %r15418, %r15419, %r15420;
	// end inline asm
	setp.ge.s32 	%p59, %r15080, %r15419;
	@%p59 bra 	$L__BB5_83;
	cvt.u16.u32 	%rs17299, %r15101;
	mov.b64 	%rd159, {%r15091, %r15096};
	mov.b64 	%fd32, %rd159;
	st.local.u32 	[%rd2], %r15081;
	st.local.v2.u32 	[%rd2+8], {%r15091, %r15096};
	st.local.v2.b32 	[%rd2+16], {%r15101, %r15106};
	st.local.v2.b32 	[%rd2+24], {%r15111, %r15116};
	st.local.v2.b32 	[%rd2+32], {%r15121, %r15126};
	st.local.v2.b32 	[%rd2+40], {%r15131, %r15136};
	st.local.v2.b32 	[%rd2+48], {%r15141, %r15146};
	st.local.v2.b32 	[%rd2+56], {%r15151, %r15156};
	st.local.v2.b32 	[%rd2+64], {%r15161, %r15166};
	st.local.v2.b32 	[%rd2+72], {%r15171, %r15176};
	st.local.v2.b32 	[%rd2+80], {%r15181, %r15186};
	st.local.v2.b32 	[%rd2+88], {%r15191, %r15196};
	st.local.v2.b32 	[%rd2+96], {%r15201, %r15206};
	st.local.v2.b32 	[%rd2+104], {%r15211, %r15216};
	st.local.v2.b32 	[%rd2+112], {%r15221, %r15226};
	st.local.v2.b32 	[%rd2+120], {%r15231, %r15236};
	st.local.v2.b32 	[%rd2+128], {%r15241, %r15246};
	st.local.v2.b32 	[%rd2+136], {%r15251, %r15256};
	st.local.v2.b32 	[%rd2+144], {%r15261, %r15266};
	st.local.v2.b32 	[%rd2+152], {%r15271, %r15276};
	st.local.v2.b32 	[%rd2+160], {%r15281, %r15286};
	st.local.v2.b32 	[%rd2+168], {%r15291, %r15296};
	st.local.v2.b32 	[%rd2+176], {%r15301, %r15306};
	st.local.v2.b32 	[%rd2+184], {%r15311, %r15316};
	st.local.v2.b32 	[%rd2+192], {%r15321, %r15326};
	st.local.v2.b32 	[%rd2+200], {%r15331, %r15336};
	st.local.v2.b32 	[%rd2+208], {%r15341, %r15346};
	st.local.v2.b32 	[%rd2+216], {%r15351, %r15356};
	st.local.v2.b32 	[%rd2+224], {%r15361, %r15366};
	st.local.v2.b32 	[%rd2+232], {%r15371, %r15376};
	st.local.v2.b32 	[%rd2+240], {%r15381, %r15386};
	st.local.v2.b32 	[%rd2+248], {%r15391, %r15396};
	st.local.v2.b32 	[%rd2+256], {%r15401, %r15406};
	st.local.v2.b32 	[%rd2+264], {%r15411, %r15416};
	st.local.u32 	[%rd1], %r39559;
	st.local.f64 	[%rd1+8], %fd102;
	cvt.u32.u16 	%r16071, %rs16515;
	cvt.u32.u16 	%r16072, %rs16516;
	prmt.b32 	%r16073, %r16072, %r16071, 0x3340U;
	cvt.u32.u16 	%r16074, %rs16517;
	cvt.u32.u16 	%r16075, %rs16518;
	prmt.b32 	%r16076, %r16075, %r16074, 0x3340U;
	prmt.b32 	%r16077, %r16076, %r16073, 0x5410U;
	cvt.u32.u16 	%r16078, %rs16519;
	cvt.u32.u16 	%r16079, %rs16520;
	prmt.b32 	%r16080, %r16079, %r16078, 0x3340U;
	cvt.u32.u16 	%r16081, %rs16521;
	cvt.u32.u16 	%r16082, %rs16522;
	prmt.b32 	%r16083, %r16082, %r16081, 0x3340U;
	prmt.b32 	%r16084, %r16083, %r16080, 0x5410U;
	st.local.v2.b32 	[%rd1+16], {%r16084, %r16077};
	cvt.u32.u16 	%r16085, %rs16507;
	cvt.u32.u16 	%r16086, %rs16508;
	prmt.b32 	%r16087, %r16086, %r16085, 0x3340U;
	cvt.u32.u16 	%r16088, %rs16509;
	cvt.u32.u16 	%r16089, %rs16510;
	prmt.b32 	%r16090, %r16089, %r16088, 0x3340U;
	prmt.b32 	%r16091, %r16090, %r16087, 0x5410U;
	cvt.u32.u16 	%r16092, %rs16511;
	cvt.u32.u16 	%r16093, %rs16512;
	prmt.b32 	%r16094, %r16093, %r16092, 0x3340U;
	cvt.u32.u16 	%r16095, %rs16513;
	cvt.u32.u16 	%r16096, %rs16514;
	prmt.b32 	%r16097, %r16096, %r16095, 0x3340U;
	prmt.b32 	%r16098, %r16097, %r16094, 0x5410U;
	st.local.v2.b32 	[%rd1+24], {%r16098, %r16091};
	cvt.u32.u16 	%r16099, %rs16499;
	cvt.u32.u16 	%r16100, %rs16500;
	prmt.b32 	%r16101, %r16100, %r16099, 0x3340U;
	cvt.u32.u16 	%r16102, %rs16501;
	cvt.u32.u16 	%r16103, %rs16502;
	prmt.b32 	%r16104, %r16103, %r16102, 0x3340U;
	prmt.b32 	%r16105, %r16104, %r16101, 0x5410U;
	cvt.u32.u16 	%r16106, %rs16503;
	cvt.u32.u16 	%r16107, %rs16504;
	prmt.b32 	%r16108, %r16107, %r16106, 0x3340U;
	cvt.u32.u16 	%r16109, %rs16505;
	cvt.u32.u16 	%r16110, %rs16506;
	prmt.b32 	%r16111, %r16110, %r16109, 0x3340U;
	prmt.b32 	%r16112, %r16111, %r16108, 0x5410U;
	st.local.v2.b32 	[%rd1+32], {%r16112, %r16105};
	cvt.u32.u16 	%r16113, %rs16491;
	cvt.u32.u16 	%r16114, %rs16492;
	prmt.b32 	%r16115, %r16114, %r16113, 0x3340U;
	cvt.u32.u16 	%r16116, %rs16493;
	cvt.u32.u16 	%r16117, %rs16494;
	prmt.b32 	%r16118, %r16117, %r16116, 0x3340U;
	prmt.b32 	%r16119, %r16118, %r16115, 0x5410U;
	cvt.u32.u16 	%r16120, %rs16495;
	cvt.u32.u16 	%r16121, %rs16496;
	prmt.b32 	%r16122, %r16121, %r16120, 0x3340U;
	cvt.u32.u16 	%r16123, %rs16497;
	cvt.u32.u16 	%r16124, %rs16498;
	prmt.b32 	%r16125, %r16124, %r16123, 0x3340U;
	prmt.b32 	%r16126, %r16125, %r16122, 0x5410U;
	st.local.v2.b32 	[%rd1+40], {%r16126, %r16119};
	cvt.u32.u16 	%r16127, %rs16483;
	cvt.u32.u16 	%r16128, %rs16484;
	prmt.b32 	%r16129, %r16128, %r16127, 0x3340U;
	cvt.u32.u16 	%r16130, %rs16485;
	cvt.u32.u16 	%r16131, %rs16486;
	prmt.b32 	%r16132, %r16131, %r16130, 0x3340U;
	prmt.b32 	%r16133, %r16132, %r16129, 0x5410U;
	cvt.u32.u16 	%r16134, %rs16487;
	cvt.u32.u16 	%r16135, %rs16488;
	prmt.b32 	%r16136, %r16135, %r16134, 0x3340U;
	cvt.u32.u16 	%r16137, %rs16489;
	cvt.u32.u16 	%r16138, %rs16490;
	prmt.b32 	%r16139, %r16138, %r16137, 0x3340U;
	prmt.b32 	%r16140, %r16139, %r16136, 0x5410U;
	st.local.v2.b32 	[%rd1+48], {%r16140, %r16133};
	cvt.u32.u16 	%r16141, %rs16475;
	cvt.u32.u16 	%r16142, %rs16476;
	prmt.b32 	%r16143, %r16142, %r16141, 0x3340U;
	cvt.u32.u16 	%r16144, %rs16477;
	cvt.u32.u16 	%r16145, %rs16478;
	prmt.b32 	%r16146, %r16145, %r16144, 0x3340U;
	prmt.b32 	%r16147, %r16146, %r16143, 0x5410U;
	cvt.u32.u16 	%r16148, %rs16479;
	cvt.u32.u16 	%r16149, %rs16480;
	prmt.b32 	%r16150, %r16149, %r16148, 0x3340U;
	cvt.u32.u16 	%r16151, %rs16481;
	cvt.u32.u16 	%r16152, %rs16482;
	prmt.b32 	%r16153, %r16152, %r16151, 0x3340U;
	prmt.b32 	%r16154, %r16153, %r16150, 0x5410U;
	st.local.v2.b32 	[%rd1+56], {%r16154, %r16147};
	cvt.u32.u16 	%r16155, %rs16467;
	cvt.u32.u16 	%r16156, %rs16468;
	prmt.b32 	%r16157, %r16156, %r16155, 0x3340U;
	cvt.u32.u16 	%r16158, %rs16469;
	cvt.u32.u16 	%r16159, %rs16470;
	prmt.b32 	%r16160, %r16159, %r16158, 0x3340U;
	prmt.b32 	%r16161, %r16160, %r16157, 0x5410U;
	cvt.u32.u16 	%r16162, %rs16471;
	cvt.u32.u16 	%r16163, %rs16472;
	prmt.b32 	%r16164, %r16163, %r16162, 0x3340U;
	cvt.u32.u16 	%r16165, %rs16473;
	cvt.u32.u16 	%r16166, %rs16474;
	prmt.b32 	%r16167, %r16166, %r16165, 0x3340U;
	prmt.b32 	%r16168, %r16167, %r16164, 0x5410U;
	st.local.v2.b32 	[%rd1+64], {%r16168, %r16161};
	cvt.u32.u16 	%r16169, %rs16459;
	cvt.u32.u16 	%r16170, %rs16460;
	prmt.b32 	%r16171, %r16170, %r16169, 0x3340U;
	cvt.u32.u16 	%r16172, %rs16461;
	cvt.u32.u16 	%r16173, %rs16462;
	prmt.b32 	%r16174, %r16173, %r16172, 0x3340U;
	prmt.b32 	%r16175, %r16174, %r16171, 0x5410U;
	cvt.u32.u16 	%r16176, %rs16463;
	cvt.u32.u16 	%r16177, %rs16464;
	prmt.b32 	%r16178, %r16177, %r16176, 0x3340U;
	cvt.u32.u16 	%r16179, %rs16465;
	cvt.u32.u16 	%r16180, %rs16466;
	prmt.b32 	%r16181, %r16180, %r16179, 0x3340U;
	prmt.b32 	%r16182, %r16181, %r16178, 0x5410U;
	st.local.v2.b32 	[%rd1+72], {%r16182, %r16175};
	cvt.u32.u16 	%r16183, %rs16451;
	cvt.u32.u16 	%r16184, %rs16452;
	prmt.b32 	%r16185, %r16184, %r16183, 0x3340U;
	cvt.u32.u16 	%r16186, %rs16453;
	cvt.u32.u16 	%r16187, %rs16454;
	prmt.b32 	%r16188, %r16187, %r16186, 0x3340U;
	prmt.b32 	%r16189, %r16188, %r16185, 0x5410U;
	cvt.u32.u16 	%r16190, %rs16455;
	cvt.u32.u16 	%r16191, %rs16456;
	prmt.b32 	%r16192, %r16191, %r16190, 0x3340U;
	cvt.u32.u16 	%r16193, %rs16457;
	cvt.u32.u16 	%r16194, %rs16458;
	prmt.b32 	%r16195, %r16194, %r16193, 0x3340U;
	prmt.b32 	%r16196, %r16195, %r16192, 0x5410U;
	st.local.v2.b32 	[%rd1+80], {%r16196, %r16189};
	cvt.u32.u16 	%r16197, %rs16443;
	cvt.u32.u16 	%r16198, %rs16444;
	prmt.b32 	%r16199, %r16198, %r16197, 0x3340U;
	cvt.u32.u16 	%r16200, %rs16445;
	cvt.u32.u16 	%r16201, %rs16446;
	prmt.b32 	%r16202, %r16201, %r16200, 0x3340U;
	prmt.b32 	%r16203, %r16202, %r16199, 0x5410U;
	cvt.u32.u16 	%r16204, %rs16447;
	cvt.u32.u16 	%r16205, %rs16448;
	prmt.b32 	%r16206, %r16205, %r16204, 0x3340U;
	cvt.u32.u16 	%r16207, %rs16449;
	cvt.u32.u16 	%r16208, %rs16450;
	prmt.b32 	%r16209, %r16208, %r16207, 0x3340U;
	prmt.b32 	%r16210, %r16209, %r16206, 0x5410U;
	st.local.v2.b32 	[%rd1+88], {%r16210, %r16203};
	cvt.u32.u16 	%r16211, %rs16435;
	cvt.u32.u16 	%r16212, %rs16436;
	prmt.b32 	%r16213, %r16212, %r16211, 0x3340U;
	cvt.u32.u16 	%r16214, %rs16437;
	cvt.u32.u16 	%r16215, %rs16438;
	prmt.b32 	%r16216, %r16215, %r16214, 0x3340U;
	prmt.b32 	%r16217, %r16216, %r16213, 0x5410U;
	cvt.u32.u16 	%r16218, %rs16439;
	cvt.u32.u16 	%r16219, %rs16440;
	prmt.b32 	%r16220, %r16219, %r16218, 0x3340U;
	cvt.u32.u16 	%r16221, %rs16441;
	cvt.u32.u16 	%r16222, %rs16442;
	prmt.b32 	%r16223, %r16222, %r16221, 0x3340U;
	prmt.b32 	%r16224, %r16223, %r16220, 0x5410U;
	st.local.v2.b32 	[%rd1+96], {%r16224, %r16217};
	cvt.u32.u16 	%r16225, %rs16427;
	cvt.u32.u16 	%r16226, %rs16428;
	prmt.b32 	%r16227, %r16226, %r16225, 0x3340U;
	cvt.u32.u16 	%r16228, %rs16429;
	cvt.u32.u16 	%r16229, %rs16430;
	prmt.b32 	%r16230, %r16229, %r16228, 0x3340U;
	prmt.b32 	%r16231, %r16230, %r16227, 0x5410U;
	cvt.u32.u16 	%r16232, %rs16431;
	cvt.u32.u16 	%r16233, %rs16432;
	prmt.b32 	%r16234, %r16233, %r16232, 0x3340U;
	cvt.u32.u16 	%r16235, %rs16433;
	cvt.u32.u16 	%r16236, %rs16434;
	prmt.b32 	%r16237, %r16236, %r16235, 0x3340U;
	prmt.b32 	%r16238, %r16237, %r16234, 0x5410U;
	st.local.v2.b32 	[%rd1+104], {%r16238, %r16231};
	cvt.u32.u16 	%r16239, %rs16419;
	cvt.u32.u16 	%r16240, %rs16420;
	prmt.b32 	%r16241, %r16240, %r16239, 0x3340U;
	cvt.u32.u16 	%r16242, %rs16421;
	cvt.u32.u16 	%r16243, %rs16422;
	prmt.b32 	%r16244, %r16243, %r16242, 0x3340U;
	prmt.b32 	%r16245, %r16244, %r16241, 0x5410U;
	cvt.u32.u16 	%r16246, %rs16423;
	cvt.u32.u16 	%r16247, %rs16424;
	prmt.b32 	%r16248, %r16247, %r16246, 0x3340U;
	cvt.u32.u16 	%r16249, %rs16425;
	cvt.u32.u16 	%r16250, %rs16426;
	prmt.b32 	%r16251, %r16250, %r16249, 0x3340U;
	prmt.b32 	%r16252, %r16251, %r16248, 0x5410U;
	st.local.v2.b32 	[%rd1+112], {%r16252, %r16245};
	cvt.u32.u16 	%r16253, %rs16411;
	cvt.u32.u16 	%r16254, %rs16412;
	prmt.b32 	%r16255, %r16254, %r16253, 0x3340U;
	cvt.u32.u16 	%r16256, %rs16413;
	cvt.u32.u16 	%r16257, %rs16414;
	prmt.b32 	%r16258, %r16257, %r16256, 0x3340U;
	prmt.b32 	%r16259, %r16258, %r16255, 0x5410U;
	cvt.u32.u16 	%r16260, %rs16415;
	cvt.u32.u16 	%r16261, %rs16416;
	prmt.b32 	%r16262, %r16261, %r16260, 0x3340U;
	cvt.u32.u16 	%r16263, %rs16417;
	cvt.u32.u16 	%r16264, %rs16418;
	prmt.b32 	%r16265, %r16264, %r16263, 0x3340U;
	prmt.b32 	%r16266, %r16265, %r16262, 0x5410U;
	st.local.v2.b32 	[%rd1+120], {%r16266, %r16259};
	cvt.u32.u16 	%r16267, %rs16403;
	cvt.u32.u16 	%r16268, %rs16404;
	prmt.b32 	%r16269, %r16268, %r16267, 0x3340U;
	cvt.u32.u16 	%r16270, %rs16405;
	cvt.u32.u16 	%r16271, %rs16406;
	prmt.b32 	%r16272, %r16271, %r16270, 0x3340U;
	prmt.b32 	%r16273, %r16272, %r16269, 0x5410U;
	cvt.u32.u16 	%r16274, %rs16407;
	cvt.u32.u16 	%r16275, %rs16408;
	prmt.b32 	%r16276, %r16275, %r16274, 0x3340U;
	cvt.u32.u16 	%r16277, %rs16409;
	cvt.u32.u16 	%r16278, %rs16410;
	prmt.b32 	%r16279, %r16278, %r16277, 0x3340U;
	prmt.b32 	%r16280, %r16279, %r16276, 0x5410U;
	st.local.v2.b32 	[%rd1+128], {%r16280, %r16273};
	cvt.u32.u16 	%r16281, %rs16395;
	cvt.u32.u16 	%r16282, %rs16396;
	prmt.b32 	%r16283, %r16282, %r16281, 0x3340U;
	cvt.u32.u16 	%r16284, %rs16397;
	cvt.u32.u16 	%r16285, %rs16398;
	prmt.b32 	%r16286, %r16285, %r16284, 0x3340U;
	prmt.b32 	%r16287, %r16286, %r16283, 0x5410U;
	cvt.u32.u16 	%r16288, %rs16399;
	cvt.u32.u16 	%r16289, %rs16400;
	prmt.b32 	%r16290, %r16289, %r16288, 0x3340U;
	cvt.u32.u16 	%r16291, %rs16401;
	cvt.u32.u16 	%r16292, %rs16402;
	prmt.b32 	%r16293, %r16292, %r16291, 0x3340U;
	prmt.b32 	%r16294, %r16293, %r16290, 0x5410U;
	st.local.v2.b32 	[%rd1+136], {%r16294, %r16287};
	cvt.u32.u16 	%r16295, %rs16387;
	cvt.u32.u16 	%r16296, %rs16388;
	prmt.b32 	%r16297, %r16296, %r16295, 0x3340U;
	cvt.u32.u16 	%r16298, %rs16389;
	cvt.u32.u16 	%r16299, %rs16390;
	prmt.b32 	%r16300, %r16299, %r16298, 0x3340U;
	prmt.b32 	%r16301, %r16300, %r16297, 0x5410U;
	cvt.u32.u16 	%r16302, %rs16391;
	cvt.u32.u16 	%r16303, %rs16392;
	prmt.b32 	%r16304, %r16303, %r16302, 0x3340U;
	cvt.u32.u16 	%r16305, %rs16393;
	cvt.u32.u16 	%r16306, %rs16394;
	prmt.b32 	%r16307, %r16306, %r16305, 0x3340U;
	prmt.b32 	%r16308, %r16307, %r16304, 0x5410U;
	st.local.v2.b32 	[%rd1+144], {%r16308, %r16301};
	cvt.u32.u16 	%r16309, %rs16379;
	cvt.u32.u16 	%r16310, %rs16380;
	prmt.b32 	%r16311, %r16310, %r16309, 0x3340U;
	cvt.u32.u16 	%r16312, %rs16381;
	cvt.u32.u16 	%r16313, %rs16382;
	prmt.b32 	%r16314, %r16313, %r16312, 0x3340U;
	prmt.b32 	%r16315, %r16314, %r16311, 0x5410U;
	cvt.u32.u16 	%r16316, %rs16383;
	cvt.u32.u16 	%r16317, %rs16384;
	prmt.b32 	%r16318, %r16317, %r16316, 0x3340U;
	cvt.u32.u16 	%r16319, %rs16385;
	cvt.u32.u16 	%r16320, %rs16386;
	prmt.b32 	%r16321, %r16320, %r16319, 0x3340U;
	prmt.b32 	%r16322, %r16321, %r16318, 0x5410U;
	st.local.v2.b32 	[%rd1+152], {%r16322, %r16315};
	cvt.u32.u16 	%r16323, %rs16371;
	cvt.u32.u16 	%r16324, %rs16372;
	prmt.b32 	%r16325, %r16324, %r16323, 0x3340U;
	cvt.u32.u16 	%r16326, %rs16373;
	cvt.u32.u16 	%r16327, %rs16374;
	prmt.b32 	%r16328, %r16327, %r16326, 0x3340U;
	prmt.b32 	%r16329, %r16328, %r16325, 0x5410U;
	cvt.u32.u16 	%r16330, %rs16375;
	cvt.u32.u16 	%r16331, %rs16376;
	prmt.b32 	%r16332, %r16331, %r16330, 0x3340U;
	cvt.u32.u16 	%r16333, %rs16377;
	cvt.u32.u16 	%r16334, %rs16378;
	prmt.b32 	%r16335, %r16334, %r16333, 0x3340U;
	prmt.b32 	%r16336, %r16335, %r16332, 0x5410U;
	st.local.v2.b32 	[%rd1+160], {%r16336, %r16329};
	cvt.u32.u16 	%r16337, %rs16363;
	cvt.u32.u16 	%r16338, %rs16364;
	prmt.b32 	%r16339, %r16338, %r16337, 0x3340U;
	cvt.u32.u16 	%r16340, %rs16365;
	cvt.u32.u16 	%r16341, %rs16366;
	prmt.b32 	%r16342, %r16341, %r16340, 0x3340U;
	prmt.b32 	%r16343, %r16342, %r16339, 0x5410U;
	cvt.u32.u16 	%r16344, %rs16367;
	cvt.u32.u16 	%r16345, %rs16368;
	prmt.b32 	%r16346, %r16345, %r16344, 0x3340U;
	cvt.u32.u16 	%r16347, %rs16369;
	cvt.u32.u16 	%r16348, %rs16370;
	prmt.b32 	%r16349, %r16348, %r16347, 0x3340U;
	prmt.b32 	%r16350, %r16349, %r16346, 0x5410U;
	st.local.v2.b32 	[%rd1+168], {%r16350, %r16343};
	cvt.u32.u16 	%r16351, %rs16355;
	cvt.u32.u16 	%r16352, %rs16356;
	prmt.b32 	%r16353, %r16352, %r16351, 0x3340U;
	cvt.u32.u16 	%r16354, %rs16357;
	cvt.u32.u16 	%r16355, %rs16358;
	prmt.b32 	%r16356, %r16355, %r16354, 0x3340U;
	prmt.b32 	%r16357, %r16356, %r16353, 0x5410U;
	cvt.u32.u16 	%r16358, %rs16359;
	cvt.u32.u16 	%r16359, %rs16360;
	prmt.b32 	%r16360, %r16359, %r16358, 0x3340U;
	cvt.u32.u16 	%r16361, %rs16361;
	cvt.u32.u16 	%r16362, %rs16362;
	prmt.b32 	%r16363, %r16362, %r16361, 0x3340U;
	prmt.b32 	%r16364, %r16363, %r16360, 0x5410U;
	st.local.v2.b32 	[%rd1+176], {%r16364, %r16357};
	cvt.u32.u16 	%r16365, %rs16347;
	cvt.u32.u16 	%r16366, %rs16348;
	prmt.b32 	%r16367, %r16366, %r16365, 0x3340U;
	cvt.u32.u16 	%r16368, %rs16349;
	cvt.u32.u16 	%r16369, %rs16350;
	prmt.b32 	%r16370, %r16369, %r16368, 0x3340U;
	prmt.b32 	%r16371, %r16370, %r16367, 0x5410U;
	cvt.u32.u16 	%r16372, %rs16351;
	cvt.u32.u16 	%r16373, %rs16352;
	prmt.b32 	%r16374, %r16373, %r16372, 0x3340U;
	cvt.u32.u16 	%r16375, %rs16353;
	cvt.u32.u16 	%r16376, %rs16354;
	prmt.b32 	%r16377, %r16376, %r16375, 0x3340U;
	prmt.b32 	%r16378, %r16377, %r16374, 0x5410U;
	st.local.v2.b32 	[%rd1+184], {%r16378, %r16371};
	cvt.u32.u16 	%r16379, %rs16339;
	cvt.u32.u16 	%r16380, %rs16340;
	prmt.b32 	%r16381, %r16380, %r16379, 0x3340U;
	cvt.u32.u16 	%r16382, %rs16341;
	cvt.u32.u16 	%r16383, %rs16342;
	prmt.b32 	%r16384, %r16383, %r16382, 0x3340U;
	prmt.b32 	%r16385, %r16384, %r16381, 0x5410U;
	cvt.u32.u16 	%r16386, %rs16343;
	cvt.u32.u16 	%r16387, %rs16344;
	prmt.b32 	%r16388, %r16387, %r16386, 0x3340U;
	cvt.u32.u16 	%r16389, %rs16345;
	cvt.u32.u16 	%r16390, %rs16346;
	prmt.b32 	%r16391, %r16390, %r16389, 0x3340U;
	prmt.b32 	%r16392, %r16391, %r16388, 0x5410U;
	st.local.v2.b32 	[%rd1+192], {%r16392, %r16385};
	cvt.u32.u16 	%r16393, %rs16331;
	cvt.u32.u16 	%r16394, %rs16332;
	prmt.b32 	%r16395, %r16394, %r16393, 0x3340U;
	cvt.u32.u16 	%r16396, %rs16333;
	cvt.u32.u16 	%r16397, %rs16334;
	prmt.b32 	%r16398, %r16397, %r16396, 0x3340U;
	prmt.b32 	%r16399, %r16398, %r16395, 0x5410U;
	cvt.u32.u16 	%r16400, %rs16335;
	cvt.u32.u16 	%r16401, %rs16336;
	prmt.b32 	%r16402, %r16401, %r16400, 0x3340U;
	cvt.u32.u16 	%r16403, %rs16337;
	cvt.u32.u16 	%r16404, %rs16338;
	prmt.b32 	%r16405, %r16404, %r16403, 0x3340U;
	prmt.b32 	%r16406, %r16405, %r16402, 0x5410U;
	st.local.v2.b32 	[%rd1+200], {%r16406, %r16399};
	cvt.u32.u16 	%r16407, %rs16323;
	cvt.u32.u16 	%r16408, %rs16324;
	prmt.b32 	%r16409, %r16408, %r16407, 0x3340U;
	cvt.u32.u16 	%r16410, %rs16325;
	cvt.u32.u16 	%r16411, %rs16326;
	prmt.b32 	%r16412, %r16411, %r16410, 0x3340U;
	prmt.b32 	%r16413, %r16412, %r16409, 0x5410U;
	cvt.u32.u16 	%r16414, %rs16327;
	cvt.u32.u16 	%r16415, %rs16328;
	prmt.b32 	%r16416, %r16415, %r16414, 0x3340U;
	cvt.u32.u16 	%r16417, %rs16329;
	cvt.u32.u16 	%r16418, %rs16330;
	prmt.b32 	%r16419, %r16418, %r16417, 0x3340U;
	prmt.b32 	%r16420, %r16419, %r16416, 0x5410U;
	st.local.v2.b32 	[%rd1+208], {%r16420, %r16413};
	cvt.u32.u16 	%r16421, %rs16315;
	cvt.u32.u16 	%r16422, %rs16316;
	prmt.b32 	%r16423, %r16422, %r16421, 0x3340U;
	cvt.u32.u16 	%r16424, %rs16317;
	cvt.u32.u16 	%r16425, %rs16318;
	prmt.b32 	%r16426, %r16425, %r16424, 0x3340U;
	prmt.b32 	%r16427, %r16426, %r16423, 0x5410U;
	cvt.u32.u16 	%r16428, %rs16319;
	cvt.u32.u16 	%r16429, %rs16320;
	prmt.b32 	%r16430, %r16429, %r16428, 0x3340U;
	cvt.u32.u16 	%r16431, %rs16321;
	cvt.u32.u16 	%r16432, %rs16322;
	prmt.b32 	%r16433, %r16432, %r16431, 0x3340U;
	prmt.b32 	%r16434, %r16433, %r16430, 0x5410U;
	st.local.v2.b32 	[%rd1+216], {%r16434, %r16427};
	cvt.u32.u16 	%r16435, %rs16307;
	cvt.u32.u16 	%r16436, %rs16308;
	prmt.b32 	%r16437, %r16436, %r16435, 0x3340U;
	cvt.u32.u16 	%r16438, %rs16309;
	cvt.u32.u16 	%r16439, %rs16310;
	prmt.b32 	%r16440, %r16439, %r16438, 0x3340U;
	prmt.b32 	%r16441, %r16440, %r16437, 0x5410U;
	cvt.u32.u16 	%r16442, %rs16311;
	cvt.u32.u16 	%r16443, %rs16312;
	prmt.b32 	%r16444, %r16443, %r16442, 0x3340U;
	cvt.u32.u16 	%r16445, %rs16313;
	cvt.u32.u16 	%r16446, %rs16314;
	prmt.b32 	%r16447, %r16446, %r16445, 0x3340U;
	prmt.b32 	%r16448, %r16447, %r16444, 0x5410U;
	st.local.v2.b32 	[%rd1+224], {%r16448, %r16441};
	cvt.u32.u16 	%r16449, %rs16299;
	cvt.u32.u16 	%r16450, %rs16300;
	prmt.b32 	%r16451, %r16450, %r16449, 0x3340U;
	cvt.u32.u16 	%r16452, %rs16301;
	cvt.u32.u16 	%r16453, %rs16302;
	prmt.b32 	%r16454, %r16453, %r16452, 0x3340U;
	prmt.b32 	%r16455, %r16454, %r16451, 0x5410U;
	cvt.u32.u16 	%r16456, %rs16303;
	cvt.u32.u16 	%r16457, %rs16304;
	prmt.b32 	%r16458, %r16457, %r16456, 0x3340U;
	cvt.u32.u16 	%r16459, %rs16305;
	cvt.u32.u16 	%r16460, %rs16306;
	prmt.b32 	%r16461, %r16460, %r16459, 0x3340U;
	prmt.b32 	%r16462, %r16461, %r16458, 0x5410U;
	st.local.v2.b32 	[%rd1+232], {%r16462, %r16455};
	cvt.u32.u16 	%r16463, %rs16291;
	cvt.u32.u16 	%r16464, %rs16292;
	prmt.b32 	%r16465, %r16464, %r16463, 0x3340U;
	cvt.u32.u16 	%r16466, %rs16293;
	cvt.u32.u16 	%r16467, %rs16294;
	prmt.b32 	%r16468, %r16467, %r16466, 0x3340U;
	prmt.b32 	%r16469, %r16468, %r16465, 0x5410U;
	cvt.u32.u16 	%r16470, %rs16295;
	cvt.u32.u16 	%r16471, %rs16296;
	prmt.b32 	%r16472, %r16471, %r16470, 0x3340U;
	cvt.u32.u16 	%r16473, %rs16297;
	cvt.u32.u16 	%r16474, %rs16298;
	prmt.b32 	%r16475, %r16474, %r16473, 0x3340U;
	prmt.b32 	%r16476, %r16475, %r16472, 0x5410U;
	st.local.v2.b32 	[%rd1+240], {%r16476, %r16469};
	cvt.u32.u16 	%r16477, %rs16283;
	cvt.u32.u16 	%r16478, %rs16284;
	prmt.b32 	%r16479, %r16478, %r16477, 0x3340U;
	cvt.u32.u16 	%r16480, %rs16285;
	cvt.u32.u16 	%r16481, %rs16286;
	prmt.b32 	%r16482, %r16481, %r16480, 0x3340U;
	prmt.b32 	%r16483, %r16482, %r16479, 0x5410U;
	cvt.u32.u16 	%r16484, %rs16287;
	cvt.u32.u16 	%r16485, %rs16288;
	prmt.b32 	%r16486, %r16485, %r16484, 0x3340U;
	cvt.u32.u16 	%r16487, %rs16289;
	cvt.u32.u16 	%r16488, %rs16290;
	prmt.b32 	%r16489, %r16488, %r16487, 0x3340U;
	prmt.b32 	%r16490, %r16489, %r16486, 0x5410U;
	st.local.v2.b32 	[%rd1+248], {%r16490, %r16483};
	cvt.u32.u16 	%r16491, %rs16275;
	cvt.u32.u16 	%r16492, %rs16276;
	prmt.b32 	%r16493, %r16492, %r16491, 0x3340U;
	cvt.u32.u16 	%r16494, %rs16277;
	cvt.u32.u16 	%r16495, %rs16278;
	prmt.b32 	%r16496, %r16495, %r16494, 0x3340U;
	prmt.b32 	%r16497, %r16496, %r16493, 0x5410U;
	cvt.u32.u16 	%r16498, %rs16279;
	cvt.u32.u16 	%r16499, %rs16280;
	prmt.b32 	%r16500, %r16499, %r16498, 0x3340U;
	cvt.u32.u16 	%r16501, %rs16281;
	cvt.u32.u16 	%r16502, %rs16282;
	prmt.b32 	%r16503, %r16502, %r16501, 0x3340U;
	prmt.b32 	%r16504, %r16503, %r16500, 0x5410U;
	st.local.v2.b32 	[%rd1+256], {%r16504, %r16497};
	cvt.u32.u16 	%r16505, %rs16267;
	cvt.u32.u16 	%r16506, %rs16268;
	prmt.b32 	%r16507, %r16506, %r16505, 0x3340U;
	cvt.u32.u16 	%r16508, %rs16269;
	cvt.u32.u16 	%r16509, %rs16270;
	prmt.b32 	%r16510, %r16509, %r16508, 0x3340U;
	prmt.b32 	%r16511, %r16510, %r16507, 0x5410U;
	cvt.u32.u16 	%r16512, %rs16271;
	cvt.u32.u16 	%r16513, %rs16272;
	prmt.b32 	%r16514, %r16513, %r16512, 0x3340U;
	cvt.u32.u16 	%r16515, %rs16273;
	cvt.u32.u16 	%r16516, %rs16274;
	prmt.b32 	%r16517, %r16516, %r16515, 0x3340U;
	prmt.b32 	%r16518, %r16517, %r16514, 0x5410U;
	st.local.v2.b32 	[%rd1+264], {%r16518, %r16511};
	mov.b32 	%r39595, 0;
$L__BB5_78:
	mov.u32 	%r39598, %r39595;
	cvt.u64.u32 	%rd160, %r39598;
	add.s64 	%rd161, %rd1, %rd160;
	ld.local.u8 	%rs14604, [%rd161+16];
	setp.ne.s16 	%p60, %rs14604, 0;
	add.s32 	%r39595, %r39598, 1;
	@%p60 bra 	$L__BB5_78;
	and.b16  	%rs14605, %rs17299, 255;
	setp.eq.s16 	%p61, %rs14605, 0;
	@%p61 bra 	$L__BB5_82;
	mov.b32 	%r39596, 0;
$L__BB5_81:
	cvt.u64.u32 	%rd162, %r39598;
	add.s64 	%rd163, %rd1, %rd162;
	st.local.u8 	[%rd163+16], %rs17299;
	add.s32 	%r39598, %r39598, 1;
	add.s32 	%r518, %r39596, 1;
	cvt.u64.u32 	%rd164, %r39596;
	add.s64 	%rd165, %rd2, %rd164;
	ld.local.u8 	%rs17299, [%rd165+17];
	setp.ne.s16 	%p62, %rs17299, 0;
	mov.u32 	%r39596, %r518;
	@%p62 bra 	$L__BB5_81;
$L__BB5_82:
	cvt.u64.u32 	%rd166, %r39598;
	add.s64 	%rd167, %rd1, %rd166;
	mov.b16 	%rs14606, 0;
	st.local.u8 	[%rd167+16], %rs14606;
	add.s32 	%r39559, %r39559, %r15081;
	st.local.u32 	[%rd1], %r39559;
	add.f64 	%fd102, %fd102, %fd32;
	st.local.f64 	[%rd1+8], %fd102;
	ld.local.v2.b32 	{%r16520, %r16521}, [%rd1+16];
	bfe.u32 	%r16522, %r16520, 0, 8;
	cvt.u16.u32 	%rs16522, %r16522;
	bfe.u32 	%r16523, %r16520, 8, 8;
	cvt.u16.u32 	%rs16521, %r16523;
	bfe.u32 	%r16524, %r16520, 16, 8;
	cvt.u16.u32 	%rs16520, %r16524;
	bfe.u32 	%r16525, %r16520, 24, 8;
	cvt.u16.u32 	%rs16519, %r16525;
	bfe.u32 	%r16526, %r16521, 0, 8;
	cvt.u16.u32 	%rs16518, %r16526;
	bfe.u32 	%r16527, %r16521, 8, 8;
	cvt.u16.u32 	%rs16517, %r16527;
	bfe.u32 	%r16528, %r16521, 16, 8;
	cvt.u16.u32 	%rs16516, %r16528;
	bfe.u32 	%r16529, %r16521, 24, 8;
	cvt.u16.u32 	%rs16515, %r16529;
	ld.local.v2.b32 	{%r16530, %r16531}, [%rd1+24];
	bfe.u32 	%r16532, %r16530, 0, 8;
	cvt.u16.u32 	%rs16514, %r16532;
	bfe.u32 	%r16533, %r16530, 8, 8;
	cvt.u16.u32 	%rs16513, %r16533;
	bfe.u32 	%r16534, %r16530, 16, 8;
	cvt.u16.u32 	%rs16512, %r16534;
	bfe.u32 	%r16535, %r16530, 24, 8;
	cvt.u16.u32 	%rs16511, %r16535;
	bfe.u32 	%r16536, %r16531, 0, 8;
	cvt.u16.u32 	%rs16510, %r16536;
	bfe.u32 	%r16537, %r16531, 8, 8;
	cvt.u16.u32 	%rs16509, %r16537;
	bfe.u32 	%r16538, %r16531, 16, 8;
	cvt.u16.u32 	%rs16508, %r16538;
	bfe.u32 	%r16539, %r16531, 24, 8;
	cvt.u16.u32 	%rs16507, %r16539;
	ld.local.v2.b32 	{%r16540, %r16541}, [%rd1+32];
	bfe.u32 	%r16542, %r16540, 0, 8;
	cvt.u16.u32 	%rs16506, %r16542;
	bfe.u32 	%r16543, %r16540, 8, 8;
	cvt.u16.u32 	%rs16505, %r16543;
	bfe.u32 	%r16544, %r16540, 16, 8;
	cvt.u16.u32 	%rs16504, %r16544;
	bfe.u32 	%r16545, %r16540, 24, 8;
	cvt.u16.u32 	%rs16503, %r16545;
	bfe.u32 	%r16546, %r16541, 0, 8;
	cvt.u16.u32 	%rs16502, %r16546;
	bfe.u32 	%r16547, %r16541, 8, 8;
	cvt.u16.u32 	%rs16501, %r16547;
	bfe.u32 	%r16548, %r16541, 16, 8;
	cvt.u16.u32 	%rs16500, %r16548;
	bfe.u32 	%r16549, %r16541, 24, 8;
	cvt.u16.u32 	%rs16499, %r16549;
	ld.local.v2.b32 	{%r16550, %r16551}, [%rd1+40];
	bfe.u32 	%r16552, %r16550, 0, 8;
	cvt.u16.u32 	%rs16498, %r16552;
	bfe.u32 	%r16553, %r16550, 8, 8;
	cvt.u16.u32 	%rs16497, %r16553;
	bfe.u32 	%r16554, %r16550, 16, 8;
	cvt.u16.u32 	%rs16496, %r16554;
	bfe.u32 	%r16555, %r16550, 24, 8;
	cvt.u16.u32 	%rs16495, %r16555;
	bfe.u32 	%r16556, %r16551, 0, 8;
	cvt.u16.u32 	%rs16494, %r16556;
	bfe.u32 	%r16557, %r16551, 8, 8;
	cvt.u16.u32 	%rs16493, %r16557;
	bfe.u32 	%r16558, %r16551, 16, 8;
	cvt.u16.u32 	%rs16492, %r16558;
	bfe.u32 	%r16559, %r16551, 24, 8;
	cvt.u16.u32 	%rs16491, %r16559;
	ld.local.v2.b32 	{%r16560, %r16561}, [%rd1+48];
	bfe.u32 	%r16562, %r16560, 0, 8;
	cvt.u16.u32 	%rs16490, %r16562;
	bfe.u32 	%r16563, %r16560, 8, 8;
	cvt.u16.u32 	%rs16489, %r16563;
	bfe.u32 	%r16564, %r16560, 16, 8;
	cvt.u16.u32 	%rs16488, %r16564;
	bfe.u32 	%r16565, %r16560, 24, 8;
	cvt.u16.u32 	%rs16487, %r16565;
	bfe.u32 	%r16566, %r16561, 0, 8;
	cvt.u16.u32 	%rs16486, %r16566;
	bfe.u32 	%r16567, %r16561, 8, 8;
	cvt.u16.u32 	%rs16485, %r16567;
	bfe.u32 	%r16568, %r16561, 16, 8;
	cvt.u16.u32 	%rs16484, %r16568;
	bfe.u32 	%r16569, %r16561, 24, 8;
	cvt.u16.u32 	%rs16483, %r16569;
	ld.local.v2.b32 	{%r16570, %r16571}, [%rd1+56];
	bfe.u32 	%r16572, %r16570, 0, 8;
	cvt.u16.u32 	%rs16482, %r16572;
	bfe.u32 	%r16573, %r16570, 8, 8;
	cvt.u16.u32 	%rs16481, %r16573;
	bfe.u32 	%r16574, %r16570, 16, 8;
	cvt.u16.u32 	%rs16480, %r16574;
	bfe.u32 	%r16575, %r16570, 24, 8;
	cvt.u16.u32 	%rs16479, %r16575;
	bfe.u32 	%r16576, %r16571, 0, 8;
	cvt.u16.u32 	%rs16478, %r16576;
	bfe.u32 	%r16577, %r16571, 8, 8;
	cvt.u16.u32 	%rs16477, %r16577;
	bfe.u32 	%r16578, %r16571, 16, 8;
	cvt.u16.u32 	%rs16476, %r16578;
	bfe.u32 	%r16579, %r16571, 24, 8;
	cvt.u16.u32 	%rs16475, %r16579;
	ld.local.v2.b32 	{%r16580, %r16581}, [%rd1+64];
	bfe.u32 	%r16582, %r16580, 0, 8;
	cvt.u16.u32 	%rs16474, %r16582;
	bfe.u32 	%r16583, %r16580, 8, 8;
	cvt.u16.u32 	%rs16473, %r16583;
	bfe.u32 	%r16584, %r16580, 16, 8;
	cvt.u16.u32 	%rs16472, %r16584;
	bfe.u32 	%r16585, %r16580, 24, 8;
	cvt.u16.u32 	%rs16471, %r16585;
	bfe.u32 	%r16586, %r16581, 0, 8;
	cvt.u16.u32 	%rs16470, %r16586;
	bfe.u32 	%r16587, %r16581, 8, 8;
	cvt.u16.u32 	%rs16469, %r16587;
	bfe.u32 	%r16588, %r16581, 16, 8;
	cvt.u16.u32 	%rs16468, %r16588;
	bfe.u32 	%r16589, %r16581, 24, 8;
	cvt.u16.u32 	%rs16467, %r16589;
	ld.local.v2.b32 	{%r16590, %r16591}, [%rd1+72];
	bfe.u32 	%r16592, %r16590, 0, 8;
	cvt.u16.u32 	%rs16466, %r16592;
	bfe.u32 	%r16593, %r16590, 8, 8;
	cvt.u16.u32 	%rs16465, %r16593;
	bfe.u32 	%r16594, %r16590, 16, 8;
	cvt.u16.u32 	%rs16464, %r16594;
	bfe.u32 	%r16595, %r16590, 24, 8;
	cvt.u16.u32 	%rs16463, %r16595;
	bfe.u32 	%r16596, %r16591, 0, 8;
	cvt.u16.u32 	%rs16462, %r16596;
	bfe.u32 	%r16597, %r16591, 8, 8;
	cvt.u16.u32 	%rs16461, %r16597;
	bfe.u32 	%r16598, %r16591, 16, 8;
	cvt.u16.u32 	%rs16460, %r16598;
	bfe.u32 	%r16599, %r16591, 24, 8;
	cvt.u16.u32 	%rs16459, %r16599;
	ld.local.v2.b32 	{%r16600, %r16601}, [%rd1+80];
	bfe.u32 	%r16602, %r16600, 0, 8;
	cvt.u16.u32 	%rs16458, %r16602;
	bfe.u32 	%r16603, %r16600, 8, 8;
	cvt.u16.u32 	%rs16457, %r16603;
	bfe.u32 	%r16604, %r16600, 16, 8;
	cvt.u16.u32 	%rs16456, %r16604;
	bfe.u32 	%r16605, %r16600, 24, 8;
	cvt.u16.u32 	%rs16455, %r16605;
	bfe.u32 	%r16606, %r16601, 0, 8;
	cvt.u16.u32 	%rs16454, %r16606;
	bfe.u32 	%r16607, %r16601, 8, 8;
	cvt.u16.u32 	%rs16453, %r16607;
	bfe.u32 	%r16608, %r16601, 16, 8;
	cvt.u16.u32 	%rs16452, %r16608;
	bfe.u32 	%r16609, %r16601, 24, 8;
	cvt.u16.u32 	%rs16451, %r16609;
	ld.local.v2.b32 	{%r16610, %r16611}, [%rd1+88];
	bfe.u32 	%r16612, %r16610, 0, 8;
	cvt.u16.u32 	%rs16450, %r16612;
	bfe.u32 	%r16613, %r16610, 8, 8;
	cvt.u16.u32 	%rs16449, %r16613;
	bfe.u32 	%r16614, %r16610, 16, 8;
	cvt.u16.u32 	%rs16448, %r16614;
	bfe.u32 	%r16615, %r16610, 24, 8;
	cvt.u16.u32 	%rs16447, %r16615;
	bfe.u32 	%r16616, %r16611, 0, 8;
	cvt.u16.u32 	%rs16446, %r16616;
	bfe.u32 	%r16617, %r16611, 8, 8;
	cvt.u16.u32 	%rs16445, %r16617;
	bfe.u32 	%r16618, %r16611, 16, 8;
	cvt.u16.u32 	%rs16444, %r16618;
	bfe.u32 	%r16619, %r16611, 24, 8;
	cvt.u16.u32 	%rs16443, %r16619;
	ld.local.v2.b32 	{%r16620, %r16621}, [%rd1+96];
	bfe.u32 	%r16622, %r16620, 0, 8;
	cvt.u16.u32 	%rs16442, %r16622;
	bfe.u32 	%r16623, %r16620, 8, 8;
	cvt.u16.u32 	%rs16441, %r16623;
	bfe.u32 	%r16624, %r16620, 16, 8;
	cvt.u16.u32 	%rs16440, %r16624;
	bfe.u32 	%r16625, %r16620, 24, 8;
	cvt.u16.u32 	%rs16439, %r16625;
	bfe.u32 	%r16626, %r16621, 0, 8;
	cvt.u16.u32 	%rs16438, %r16626;
	bfe.u32 	%r16627, %r16621, 8, 8;
	cvt.u16.u32 	%rs16437, %r16627;
	bfe.u32 	%r16628, %r16621, 16, 8;
	cvt.u16.u32 	%rs16436, %r16628;
	bfe.u32 	%r16629, %r16621, 24, 8;
	cvt.u16.u32 	%rs16435, %r16629;
	ld.local.v2.b32 	{%r16630, %r16631}, [%rd1+104];
	bfe.u32 	%r16632, %r16630, 0, 8;
	cvt.u16.u32 	%rs16434, %r16632;
	bfe.u32 	%r16633, %r16630, 8, 8;
	cvt.u16.u32 	%rs16433, %r16633;
	bfe.u32 	%r16634, %r16630, 16, 8;
	cvt.u16.u32 	%rs16432, %r16634;
	bfe.u32 	%r16635, %r16630, 24, 8;
	cvt.u16.u32 	%rs16431, %r16635;
	bfe.u32 	%r16636, %r16631, 0, 8;
	cvt.u16.u32 	%rs16430, %r16636;
	bfe.u32 	%r16637, %r16631, 8, 8;
	cvt.u16.u32 	%rs16429, %r16637;
	bfe.u32 	%r16638, %r16631, 16, 8;
	cvt.u16.u32 	%rs16428, %r16638;
	bfe.u32 	%r16639, %r16631, 24, 8;
	cvt.u16.u32 	%rs16427, %r16639;
	ld.local.v2.b32 	{%r16640, %r16641}, [%rd1+112];
	bfe.u32 	%r16642, %r16640, 0, 8;
	cvt.u16.u32 	%rs16426, %r16642;
	bfe.u32 	%r16643, %r16640, 8, 8;
	cvt.u16.u32 	%rs16425, %r16643;
	bfe.u32 	%r16644, %r16640, 16, 8;
	cvt.u16.u32 	%rs16424, %r16644;
	bfe.u32 	%r16645, %r16640, 24, 8;
	cvt.u16.u32 	%rs16423, %r16645;
	bfe.u32 	%r16646, %r16641, 0, 8;
	cvt.u16.u32 	%rs16422, %r16646;
	bfe.u32 	%r16647, %r16641, 8, 8;
	cvt.u16.u32 	%rs16421, %r16647;
	bfe.u32 	%r16648, %r16641, 16, 8;
	cvt.u16.u32 	%rs16420, %r16648;
	bfe.u32 	%r16649, %r16641, 24, 8;
	cvt.u16.u32 	%rs16419, %r16649;
	ld.local.v2.b32 	{%r16650, %r16651}, [%rd1+120];
	bfe.u32 	%r16652, %r16650, 0, 8;
	cvt.u16.u32 	%rs16418, %r16652;
	bfe.u32 	%r16653, %r16650, 8, 8;
	cvt.u16.u32 	%rs16417, %r16653;
	bfe.u32 	%r16654, %r16650, 16, 8;
	cvt.u16.u32 	%rs16416, %r16654;
	bfe.u32 	%r16655, %r16650, 24, 8;
	cvt.u16.u32 	%rs16415, %r16655;
	bfe.u32 	%r16656, %r16651, 0, 8;
	cvt.u16.u32 	%rs16414, %r16656;
	bfe.u32 	%r16657, %r16651, 8, 8;
	cvt.u16.u32 	%rs16413, %r16657;
	bfe.u32 	%r16658, %r16651, 16, 8;
	cvt.u16.u32 	%rs16412, %r16658;
	bfe.u32 	%r16659, %r16651, 24, 8;
	cvt.u16.u32 	%rs16411, %r16659;
	ld.local.v2.b32 	{%r16660, %r16661}, [%rd1+128];
	bfe.u32 	%r16662, %r16660, 0, 8;
	cvt.u16.u32 	%rs16410, %r16662;
	bfe.u32 	%r16663, %r16660, 8, 8;
	cvt.u16.u32 	%rs16409, %r16663;
	bfe.u32 	%r16664, %r16660, 16, 8;
	cvt.u16.u32 	%rs16408, %r16664;
	bfe.u32 	%r16665, %r16660, 24, 8;
	cvt.u16.u32 	%rs16407, %r16665;
	bfe.u32 	%r16666, %r16661, 0, 8;
	cvt.u16.u32 	%rs16406, %r16666;
	bfe.u32 	%r16667, %r16661, 8, 8;
	cvt.u16.u32 	%rs16405, %r16667;
	bfe.u32 	%r16668, %r16661, 16, 8;
	cvt.u16.u32 	%rs16404, %r16668;
	bfe.u32 	%r16669, %r16661, 24, 8;
	cvt.u16.u32 	%rs16403, %r16669;
	ld.local.v2.b32 	{%r16670, %r16671}, [%rd1+136];
	bfe.u32 	%r16672, %r16670, 0, 8;
	cvt.u16.u32 	%rs16402, %r16672;
	bfe.u32 	%r16673, %r16670, 8, 8;
	cvt.u16.u32 	%rs16401, %r16673;
	bfe.u32 	%r16674, %r16670, 16, 8;
	cvt.u16.u32 	%rs16400, %r16674;
	bfe.u32 	%r16675, %r16670, 24, 8;
	cvt.u16.u32 	%rs16399, %r16675;
	bfe.u32 	%r16676, %r16671, 0, 8;
	cvt.u16.u32 	%rs16398, %r16676;
	bfe.u32 	%r16677, %r16671, 8, 8;
	cvt.u16.u32 	%rs16397, %r16677;
	bfe.u32 	%r16678, %r16671, 16, 8;
	cvt.u16.u32 	%rs16396, %r16678;
	bfe.u32 	%r16679, %r16671, 24, 8;
	cvt.u16.u32 	%rs16395, %r16679;
	ld.local.v2.b32 	{%r16680, %r16681}, [%rd1+144];
	bfe.u32 	%r16682, %r16680, 0, 8;
	cvt.u16.u32 	%rs16394, %r16682;
	bfe.u32 	%r16683, %r16680, 8, 8;
	cvt.u16.u32 	%rs16393, %r16683;
	bfe.u32 	%r16684, %r16680, 16, 8;
	cvt.u16.u32 	%rs16392, %r16684;
	bfe.u32 	%r16685, %r16680, 24, 8;
	cvt.u16.u32 	%rs16391, %r16685;
	bfe.u32 	%r16686, %r16681, 0, 8;
	cvt.u16.u32 	%rs16390, %r16686;
	bfe.u32 	%r16687, %r16681, 8, 8;
	cvt.u16.u32 	%rs16389, %r16687;
	bfe.u32 	%r16688, %r16681, 16, 8;
	cvt.u16.u32 	%rs16388, %r16688;
	bfe.u32 	%r16689, %r16681, 24, 8;
	cvt.u16.u32 	%rs16387, %r16689;
	ld.local.v2.b32 	{%r16690, %r16691}, [%rd1+152];
	bfe.u32 	%r16692, %r16690, 0, 8;
	cvt.u16.u32 	%rs16386, %r16692;
	bfe.u32 	%r16693, %r16690, 8, 8;
	cvt.u16.u32 	%rs16385, %r16693;
	bfe.u32 	%r16694, %r16690, 16, 8;
	cvt.u16.u32 	%rs16384, %r16694;
	bfe.u32 	%r16695, %r16690, 24, 8;
	cvt.u16.u32 	%rs16383, %r16695;
	bfe.u32 	%r16696, %r16691, 0, 8;
	cvt.u16.u32 	%rs16382, %r16696;
	bfe.u32 	%r16697, %r16691, 8, 8;
	cvt.u16.u32 	%rs16381, %r16697;
	bfe.u32 	%r16698, %r16691, 16, 8;
	cvt.u16.u32 	%rs16380, %r16698;
	bfe.u32 	%r16699, %r16691, 24, 8;
	cvt.u16.u32 	%rs16379, %r16699;
	ld.local.v2.b32 	{%r16700, %r16701}, [%rd1+160];
	bfe.u32 	%r16702, %r16700, 0, 8;
	cvt.u16.u32 	%rs16378, %r16702;
	bfe.u32 	%r16703, %r16700, 8, 8;
	cvt.u16.u32 	%rs16377, %r16703;
	bfe.u32 	%r16704, %r16700, 16, 8;
	cvt.u16.u32 	%rs16376, %r16704;
	bfe.u32 	%r16705, %r16700, 24, 8;
	cvt.u16.u32 	%rs16375, %r16705;
	bfe.u32 	%r16706, %r16701, 0, 8;
	cvt.u16.u32 	%rs16374, %r16706;
	bfe.u32 	%r16707, %r16701, 8, 8;
	cvt.u16.u32 	%rs16373, %r16707;
	bfe.u32 	%r16708, %r16701, 16, 8;
	cvt.u16.u32 	%rs16372, %r16708;
	bfe.u32 	%r16709, %r16701, 24, 8;
	cvt.u16.u32 	%rs16371, %r16709;
	ld.local.v2.b32 	{%r16710, %r16711}, [%rd1+168];
	bfe.u32 	%r16712, %r16710, 0, 8;
	cvt.u16.u32 	%rs16370, %r16712;
	bfe.u32 	%r16713, %r16710, 8, 8;
	cvt.u16.u32 	%rs16369, %r16713;
	bfe.u32 	%r16714, %r16710, 16, 8;
	cvt.u16.u32 	%rs16368, %r16714;
	bfe.u32 	%r16715, %r16710, 24, 8;
	cvt.u16.u32 	%rs16367, %r16715;
	bfe.u32 	%r16716, %r16711, 0, 8;
	cvt.u16.u32 	%rs16366, %r16716;
	bfe.u32 	%r16717, %r16711, 8, 8;
	cvt.u16.u32 	%rs16365, %r16717;
	bfe.u32 	%r16718, %r16711, 16, 8;
	cvt.u16.u32 	%rs16364, %r16718;
	bfe.u32 	%r16719, %r16711, 24, 8;
	cvt.u16.u32 	%rs16363, %r16719;
	ld.local.v2.b32 	{%r16720, %r16721}, [%rd1+176];
	bfe.u32 	%r16722, %r16720, 0, 8;
	cvt.u16.u32 	%rs16362, %r16722;
	bfe.u32 	%r16723, %r16720, 8, 8;
	cvt.u16.u32 	%rs16361, %r16723;
	bfe.u32 	%r16724, %r16720, 16, 8;
	cvt.u16.u32 	%rs16360, %r16724;
	bfe.u32 	%r16725, %r16720, 24, 8;
	cvt.u16.u32 	%rs16359, %r16725;
	bfe.u32 	%r16726, %r16721, 0, 8;
	cvt.u16.u32 	%rs16358, %r16726;
	bfe.u32 	%r16727, %r16721, 8, 8;
	cvt.u16.u32 	%rs16357, %r16727;
	bfe.u32 	%r16728, %r16721, 16, 8;
	cvt.u16.u32 	%rs16356, %r16728;
	bfe.u32 	%r16729, %r16721, 24, 8;
	cvt.u16.u32 	%rs16355, %r16729;
	ld.local.v2.b32 	{%r16730, %r16731}, [%rd1+184];
	bfe.u32 	%r16732, %r16730, 0, 8;
	cvt.u16.u32 	%rs16354, %r16732;
	bfe.u32 	%r16733, %r16730, 8, 8;
	cvt.u16.u32 	%rs16353, %r16733;
	bfe.u32 	%r16734, %r16730, 16, 8;
	cvt.u16.u32 	%rs16352, %r16734;
	bfe.u32 	%r16735, %r16730, 24, 8;
	cvt.u16.u32 	%rs16351, %r16735;
	bfe.u32 	%r16736, %r16731, 0, 8;
	cvt.u16.u32 	%rs16350, %r16736;
	bfe.u32 	%r16737, %r16731, 8, 8;
	cvt.u16.u32 	%rs16349, %r16737;
	bfe.u32 	%r16738, %r16731, 16, 8;
	cvt.u16.u32 	%rs16348, %r16738;
	bfe.u32 	%r16739, %r16731, 24, 8;
	cvt.u16.u32 	%rs16347, %r16739;
	ld.local.v2.b32 	{%r16740, %r16741}, [%rd1+192];
	bfe.u32 	%r16742, %r16740, 0, 8;
	cvt.u16.u32 	%rs16346, %r16742;
	bfe.u32 	%r16743, %r16740, 8, 8;
	cvt.u16.u32 	%rs16345, %r16743;
	bfe.u32 	%r16744, %r16740, 16, 8;
	cvt.u16.u32 	%rs16344, %r16744;
	bfe.u32 	%r16745, %r16740, 24, 8;
	cvt.u16.u32 	%rs16343, %r16745;
	bfe.u32 	%r16746, %r16741, 0, 8;
	cvt.u16.u32 	%rs16342, %r16746;
	bfe.u32 	%r16747, %r16741, 8, 8;
	cvt.u16.u32 	%rs16341, %r16747;
	bfe.u32 	%r16748, %r16741, 16, 8;
	cvt.u16.u32 	%rs16340, %r16748;
	bfe.u32 	%r16749, %r16741, 24, 8;
	cvt.u16.u32 	%rs16339, %r16749;
	ld.local.v2.b32 	{%r16750, %r16751}, [%rd1+200];
	bfe.u32 	%r16752, %r16750, 0, 8;
	cvt.u16.u32 	%rs16338, %r16752;
	bfe.u32 	%r16753, %r16750, 8, 8;
	cvt.u16.u32 	%rs16337, %r16753;
	bfe.u32 	%r16754, %r16750, 16, 8;
	cvt.u16.u32 	%rs16336, %r16754;
	bfe.u32 	%r16755, %r16750, 24, 8;
	cvt.u16.u32 	%rs16335, %r16755;
	bfe.u32 	%r16756, %r16751, 0, 8;
	cvt.u16.u32 	%rs16334, %r16756;
	bfe.u32 	%r16757, %r16751, 8, 8;
	cvt.u16.u32 	%rs16333, %r16757;
	bfe.u32 	%r16758, %r16751, 16, 8;
	cvt.u16.u32 	%rs16332, %r16758;
	bfe.u32 	%r16759, %r16751, 24, 8;
	cvt.u16.u32 	%rs16331, %r16759;
	ld.local.v2.b32 	{%r16760, %r16761}, [%rd1+208];
	bfe.u32 	%r16762, %r16760, 0, 8;
	cvt.u16.u32 	%rs16330, %r16762;
	bfe.u32 	%r16763, %r16760, 8, 8;
	cvt.u16.u32 	%rs16329, %r16763;
	bfe.u32 	%r16764, %r16760, 16, 8;
	cvt.u16.u32 	%rs16328, %r16764;
	bfe.u32 	%r16765, %r16760, 24, 8;
	cvt.u16.u32 	%rs16327, %r16765;
	bfe.u32 	%r16766, %r16761, 0, 8;
	cvt.u16.u32 	%rs16326, %r16766;
	bfe.u32 	%r16767, %r16761, 8, 8;
	cvt.u16.u32 	%rs16325, %r16767;
	bfe.u32 	%r16768, %r16761, 16, 8;
	cvt.u16.u32 	%rs16324, %r16768;
	bfe.u32 	%r16769, %r16761, 24, 8;
	cvt.u16.u32 	%rs16323, %r16769;
	ld.local.v2.b32 	{%r16770, %r16771}, [%rd1+216];
	bfe.u32 	%r16772, %r16770, 0, 8;
	cvt.u16.u32 	%rs16322, %r16772;
	bfe.u32 	%r16773, %r16770, 8, 8;
	cvt.u16.u32 	%rs16321, %r16773;
	bfe.u32 	%r16774, %r16770, 16, 8;
	cvt.u16.u32 	%rs16320, %r16774;
	bfe.u32 	%r16775, %r16770, 24, 8;
	cvt.u16.u32 	%rs16319, %r16775;
	bfe.u32 	%r16776, %r16771, 0, 8;
	cvt.u16.u32 	%rs16318, %r16776;
	bfe.u32 	%r16777, %r16771, 8, 8;
	cvt.u16.u32 	%rs16317, %r16777;
	bfe.u32 	%r16778, %r16771, 16, 8;
	cvt.u16.u32 	%rs16316, %r16778;
	bfe.u32 	%r16779, %r16771, 24, 8;
	cvt.u16.u32 	%rs16315, %r16779;
	ld.local.v2.b32 	{%r16780, %r16781}, [%rd1+224];
	bfe.u32 	%r16782, %r16780, 0, 8;
	cvt.u16.u32 	%rs16314, %r16782;
	bfe.u32 	%r16783, %r16780, 8, 8;
	cvt.u16.u32 	%rs16313, %r16783;
	bfe.u32 	%r16784, %r16780, 16, 8;
	cvt.u16.u32 	%rs16312, %r16784;
	bfe.u32 	%r16785, %r16780, 24, 8;
	cvt.u16.u32 	%rs16311, %r16785;
	bfe.u32 	%r16786, %r16781, 0, 8;
	cvt.u16.u32 	%rs16310, %r16786;
	bfe.u32 	%r16787, %r16781, 8, 8;
	cvt.u16.u32 	%rs16309, %r16787;
	bfe.u32 	%r16788, %r16781, 16, 8;
	cvt.u16.u32 	%rs16308, %r16788;
	bfe.u32 	%r16789, %r16781, 24, 8;
	cvt.u16.u32 	%rs16307, %r16789;
	ld.local.v2.b32 	{%r16790, %r16791}, [%rd1+232];
	bfe.u32 	%r16792, %r16790, 0, 8;
	cvt.u16.u32 	%rs16306, %r16792;
	bfe.u32 	%r16793, %r16790, 8, 8;
	cvt.u16.u32 	%rs16305, %r16793;
	bfe.u32 	%r16794, %r16790, 16, 8;
	cvt.u16.u32 	%rs16304, %r16794;
	bfe.u32 	%r16795, %r16790, 24, 8;
	cvt.u16.u32 	%rs16303, %r16795;
	bfe.u32 	%r16796, %r16791, 0, 8;
	cvt.u16.u32 	%rs16302, %r16796;
	bfe.u32 	%r16797, %r16791, 8, 8;
	cvt.u16.u32 	%rs16301, %r16797;
	bfe.u32 	%r16798, %r16791, 16, 8;
	cvt.u16.u32 	%rs16300, %r16798;
	bfe.u32 	%r16799, %r16791, 24, 8;
	cvt.u16.u32 	%rs16299, %r16799;
	ld.local.v2.b32 	{%r16800, %r16801}, [%rd1+240];
	bfe.u32 	%r16802, %r16800, 0, 8;
	cvt.u16.u32 	%rs16298, %r16802;
	bfe.u32 	%r16803, %r16800, 8, 8;
	cvt.u16.u32 	%rs16297, %r16803;
	bfe.u32 	%r16804, %r16800, 16, 8;
	cvt.u16.u32 	%rs16296, %r16804;
	bfe.u32 	%r16805, %r16800, 24, 8;
	cvt.u16.u32 	%rs16295, %r16805;
	bfe.u32 	%r16806, %r16801, 0, 8;
	cvt.u16.u32 	%rs16294, %r16806;
	bfe.u32 	%r16807, %r16801, 8, 8;
	cvt.u16.u32 	%rs16293, %r16807;
	bfe.u32 	%r16808, %r16801, 16, 8;
	cvt.u16.u32 	%rs16292, %r16808;
	bfe.u32 	%r16809, %r16801, 24, 8;
	cvt.u16.u32 	%rs16291, %r16809;
	ld.local.v2.b32 	{%r16810, %r16811}, [%rd1+248];
	bfe.u32 	%r16812, %r16810, 0, 8;
	cvt.u16.u32 	%rs16290, %r16812;
	bfe.u32 	%r16813, %r16810, 8, 8;
	cvt.u16.u32 	%rs16289, %r16813;
	bfe.u32 	%r16814, %r16810, 16, 8;
	cvt.u16.u32 	%rs16288, %r16814;
	bfe.u32 	%r16815, %r16810, 24, 8;
	cvt.u16.u32 	%rs16287, %r16815;
	bfe.u32 	%r16816, %r16811, 0, 8;
	cvt.u16.u32 	%rs16286, %r16816;
	bfe.u32 	%r16817, %r16811, 8, 8;
	cvt.u16.u32 	%rs16285, %r16817;
	bfe.u32 	%r16818, %r16811, 16, 8;
	cvt.u16.u32 	%rs16284, %r16818;
	bfe.u32 	%r16819, %r16811, 24, 8;
	cvt.u16.u32 	%rs16283, %r16819;
	ld.local.v2.b32 	{%r16820, %r16821}, [%rd1+256];
	bfe.u32 	%r16822, %r16820, 0, 8;
	cvt.u16.u32 	%rs16282, %r16822;
	bfe.u32 	%r16823, %r16820, 8, 8;
	cvt.u16.u32 	%rs16281, %r16823;
	bfe.u32 	%r16824, %r16820, 16, 8;
	cvt.u16.u32 	%rs16280, %r16824;
	bfe.u32 	%r16825, %r16820, 24, 8;
	cvt.u16.u32 	%rs16279, %r16825;
	bfe.u32 	%r16826, %r16821, 0, 8;
	cvt.u16.u32 	%rs16278, %r16826;
	bfe.u32 	%r16827, %r16821, 8, 8;
	cvt.u16.u32 	%rs16277, %r16827;
	bfe.u32 	%r16828, %r16821, 16, 8;
	cvt.u16.u32 	%rs16276, %r16828;
	bfe.u32 	%r16829, %r16821, 24, 8;
	cvt.u16.u32 	%rs16275, %r16829;
	ld.local.v2.b32 	{%r16830, %r16831}, [%rd1+264];
	bfe.u32 	%r16832, %r16830, 0, 8;
	cvt.u16.u32 	%rs16274, %r16832;
	bfe.u32 	%r16833, %r16830, 8, 8;
	cvt.u16.u32 	%rs16273, %r16833;
	bfe.u32 	%r16834, %r16830, 16, 8;
	cvt.u16.u32 	%rs16272, %r16834;
	bfe.u32 	%r16835, %r16830, 24, 8;
	cvt.u16.u32 	%rs16271, %r16835;
	bfe.u32 	%r16836, %r16831, 0, 8;
	cvt.u16.u32 	%rs16270, %r16836;
	bfe.u32 	%r16837, %r16831, 8, 8;
	cvt.u16.u32 	%rs16269, %r16837;
	bfe.u32 	%r16838, %r16831, 16, 8;
	cvt.u16.u32 	%rs16268, %r16838;
	bfe.u32 	%r16839, %r16831, 24, 8;
	cvt.u16.u32 	%rs16267, %r16839;
$L__BB5_83:
	cvt.u32.u16 	%r17180, %rs16522;
	and.b32  	%r17181, %r17180, 255;
	and.b16  	%rs14607, %rs16521, 255;
	mul.wide.u16 	%r17182, %rs14607, 256;
	or.b32  	%r17183, %r17182, %r17181;
	cvt.u32.u16 	%r17184, %rs16520;
	shl.b32 	%r17185, %r17184, 16;
	and.b32  	%r17186, %r17185, 16711680;
	or.b32  	%r17187, %r17183, %r17186;
	cvt.u32.u16 	%r17188, %rs16519;
	shl.b32 	%r17189, %r17188, 24;
	or.b32  	%r16861, %r17187, %r17189;
	cvt.u32.u16 	%r17190, %rs16518;
	and.b32  	%r17191, %r17190, 255;
	and.b16  	%rs14608, %rs16517, 255;
	mul.wide.u16 	%r17192, %rs14608, 256;
	or.b32  	%r17193, %r17192, %r17191;
	cvt.u32.u16 	%r17194, %rs16516;
	shl.b32 	%r17195, %r17194, 16;
	and.b32  	%r17196, %r17195, 16711680;
	or.b32  	%r17197, %r17193, %r17196;
	cvt.u32.u16 	%r17198, %rs16515;
	shl.b32 	%r17199, %r17198, 24;
	or.b32  	%r16866, %r17197, %r17199;
	cvt.u32.u16 	%r17200, %rs16514;
	and.b32  	%r17201, %r17200, 255;
	and.b16  	%rs14609, %rs16513, 255;
	mul.wide.u16 	%r17202, %rs14609, 256;
	or.b32  	%r17203, %r17202, %r17201;
	cvt.u32.u16 	%r17204, %rs16512;
	shl.b32 	%r17205, %r17204, 16;
	and.b32  	%r17206, %r17205, 16711680;
	or.b32  	%r17207, %r17203, %r17206;
	cvt.u32.u16 	%r17208, %rs16511;
	shl.b32 	%r17209, %r17208, 24;
	or.b32  	%r16871, %r17207, %r17209;
	cvt.u32.u16 	%r17210, %rs16510;
	and.b32  	%r17211, %r17210, 255;
	and.b16  	%rs14610, %rs16509, 255;
	mul.wide.u16 	%r17212, %rs14610, 256;
	or.b32  	%r17213, %r17212, %r17211;
	cvt.u32.u16 	%r17214, %rs16508;
	shl.b32 	%r17215, %r17214, 16;
	and.b32  	%r17216, %r17215, 16711680;
	or.b32  	%r17217, %r17213, %r17216;
	cvt.u32.u16 	%r17218, %rs16507;
	shl.b32 	%r17219, %r17218, 24;
	or.b32  	%r16876, %r17217, %r17219;
	cvt.u32.u16 	%r17220, %rs16506;
	and.b32  	%r17221, %r17220, 255;
	and.b16  	%rs14611, %rs16505, 255;
	mul.wide.u16 	%r17222, %rs14611, 256;
	or.b32  	%r17223, %r17222, %r17221;
	cvt.u32.u16 	%r17224, %rs16504;
	shl.b32 	%r17225, %r17224, 16;
	and.b32  	%r17226, %r17225, 16711680;
	or.b32  	%r17227, %r17223, %r17226;
	cvt.u32.u16 	%r17228, %rs16503;
	shl.b32 	%r17229, %r17228, 24;
	or.b32  	%r16881, %r17227, %r17229;
	cvt.u32.u16 	%r17230, %rs16502;
	and.b32  	%r17231, %r17230, 255;
	and.b16  	%rs14612, %rs16501, 255;
	mul.wide.u16 	%r17232, %rs14612, 256;
	or.b32  	%r17233, %r17232, %r17231;
	cvt.u32.u16 	%r17234, %rs16500;
	shl.b32 	%r17235, %r17234, 16;
	and.b32  	%r17236, %r17235, 16711680;
	or.b32  	%r17237, %r17233, %r17236;
	cvt.u32.u16 	%r17238, %rs16499;
	shl.b32 	%r17239, %r17238, 24;
	or.b32  	%r16886, %r17237, %r17239;
	cvt.u32.u16 	%r17240, %rs16498;
	and.b32  	%r17241, %r17240, 255;
	and.b16  	%rs14613, %rs16497, 255;
	mul.wide.u16 	%r17242, %rs14613, 256;
	or.b32  	%r17243, %r17242, %r17241;
	cvt.u32.u16 	%r17244, %rs16496;
	shl.b32 	%r17245, %r17244, 16;
	and.b32  	%r17246, %r17245, 16711680;
	or.b32  	%r17247, %r17243, %r17246;
	cvt.u32.u16 	%r17248, %rs16495;
	shl.b32 	%r17249, %r17248, 24;
	or.b32  	%r16891, %r17247, %r17249;
	cvt.u32.u16 	%r17250, %rs16494;
	and.b32  	%r17251, %r17250, 255;
	and.b16  	%rs14614, %rs16493, 255;
	mul.wide.u16 	%r17252, %rs14614, 256;
	or.b32  	%r17253, %r17252, %r17251;
	cvt.u32.u16 	%r17254, %rs16492;
	shl.b32 	%r17255, %r17254, 16;
	and.b32  	%r17256, %r17255, 16711680;
	or.b32  	%r17257, %r17253, %r17256;
	cvt.u32.u16 	%r17258, %rs16491;
	shl.b32 	%r17259, %r17258, 24;
	or.b32  	%r16896, %r17257, %r17259;
	cvt.u32.u16 	%r17260, %rs16490;
	and.b32  	%r17261, %r17260, 255;
	and.b16  	%rs14615, %rs16489, 255;
	mul.wide.u16 	%r17262, %rs14615, 256;
	or.b32  	%r17263, %r17262, %r17261;
	cvt.u32.u16 	%r17264, %rs16488;
	shl.b32 	%r17265, %r17264, 16;
	and.b32  	%r17266, %r17265, 16711680;
	or.b32  	%r17267, %r17263, %r17266;
	cvt.u32.u16 	%r17268, %rs16487;
	shl.b32 	%r17269, %r17268, 24;
	or.b32  	%r16901, %r17267, %r17269;
	cvt.u32.u16 	%r17270, %rs16486;
	and.b32  	%r17271, %r17270, 255;
	and.b16  	%rs14616, %rs16485, 255;
	mul.wide.u16 	%r17272, %rs14616, 256;
	or.b32  	%r17273, %r17272, %r17271;
	cvt.u32.u16 	%r17274, %rs16484;
	shl.b32 	%r17275, %r17274, 16;
	and.b32  	%r17276, %r17275, 16711680;
	or.b32  	%r17277, %r17273, %r17276;
	cvt.u32.u16 	%r17278, %rs16483;
	shl.b32 	%r17279, %r17278, 24;
	or.b32  	%r16906, %r17277, %r17279;
	cvt.u32.u16 	%r17280, %rs16482;
	and.b32  	%r17281, %r17280, 255;
	and.b16  	%rs14617, %rs16481, 255;
	mul.wide.u16 	%r17282, %rs14617, 256;
	or.b32  	%r17283, %r17282, %r17281;
	cvt.u32.u16 	%r17284, %rs16480;
	shl.b32 	%r17285, %r17284, 16;
	and.b32  	%r17286, %r17285, 16711680;
	or.b32  	%r17287, %r17283, %r17286;
	cvt.u32.u16 	%r17288, %rs16479;
	shl.b32 	%r17289, %r17288, 24;
	or.b32  	%r16911, %r17287, %r17289;
	cvt.u32.u16 	%r17290, %rs16478;
	and.b32  	%r17291, %r17290, 255;
	and.b16  	%rs14618, %rs16477, 255;
	mul.wide.u16 	%r17292, %rs14618, 256;
	or.b32  	%r17293, %r17292, %r17291;
	cvt.u32.u16 	%r17294, %rs16476;
	shl.b32 	%r17295, %r17294, 16;
	and.b32  	%r17296, %r17295, 16711680;
	or.b32  	%r17297, %r17293, %r17296;
	cvt.u32.u16 	%r17298, %rs16475;
	shl.b32 	%r17299, %r17298, 24;
	or.b32  	%r16916, %r17297, %r17299;
	cvt.u32.u16 	%r17300, %rs16474;
	and.b32  	%r17301, %r17300, 255;
	and.b16  	%rs14619, %rs16473, 255;
	mul.wide.u16 	%r17302, %rs14619, 256;
	or.b32  	%r17303, %r17302, %r17301;
	cvt.u32.u16 	%r17304, %rs16472;
	shl.b32 	%r17305, %r17304, 16;
	and.b32  	%r17306, %r17305, 16711680;
	or.b32  	%r17307, %r17303, %r17306;
	cvt.u32.u16 	%r17308, %rs16471;
	shl.b32 	%r17309, %r17308, 24;
	or.b32  	%r16921, %r17307, %r17309;
	cvt.u32.u16 	%r17310, %rs16470;
	and.b32  	%r17311, %r17310, 255;
	and.b16  	%rs14620, %rs16469, 255;
	mul.wide.u16 	%r17312, %rs14620, 256;
	or.b32  	%r17313, %r17312, %r17311;
	cvt.u32.u16 	%r17314, %rs16468;
	shl.b32 	%r17315, %r17314, 16;
	and.b32  	%r17316, %r17315, 16711680;
	or.b32  	%r17317, %r17313, %r17316;
	cvt.u32.u16 	%r17318, %rs16467;
	shl.b32 	%r17319, %r17318, 24;
	or.b32  	%r16926, %r17317, %r17319;
	cvt.u32.u16 	%r17320, %rs16466;
	and.b32  	%r17321, %r17320, 255;
	and.b16  	%rs14621, %rs16465, 255;
	mul.wide.u16 	%r17322, %rs14621, 256;
	or.b32  	%r17323, %r17322, %r17321;
	cvt.u32.u16 	%r17324, %rs16464;
	shl.b32 	%r17325, %r17324, 16;
	and.b32  	%r17326, %r17325, 16711680;
	or.b32  	%r17327, %r17323, %r17326;
	cvt.u32.u16 	%r17328, %rs16463;
	shl.b32 	%r17329, %r17328, 24;
	or.b32  	%r16931, %r17327, %r17329;
	cvt.u32.u16 	%r17330, %rs16462;
	and.b32  	%r17331, %r17330, 255;
	and.b16  	%rs14622, %rs16461, 255;
	mul.wide.u16 	%r17332, %rs14622, 256;
	or.b32  	%r17333, %r17332, %r17331;
	cvt.u32.u16 	%r17334, %rs16460;
	shl.b32 	%r17335, %r17334, 16;
	and.b32  	%r17336, %r17335, 16711680;
	or.b32  	%r17337, %r17333, %r17336;
	cvt.u32.u16 	%r17338, %rs16459;
	shl.b32 	%r17339, %r17338, 24;
	or.b32  	%r16936, %r17337, %r17339;
	cvt.u32.u16 	%r17340, %rs16458;
	and.b32  	%r17341, %r17340, 255;
	and.b16  	%rs14623, %rs16457, 255;
	mul.wide.u16 	%r17342, %rs14623, 256;
	or.b32  	%r17343, %r17342, %r17341;
	cvt.u32.u16 	%r17344, %rs16456;
	shl.b32 	%r17345, %r17344, 16;
	and.b32  	%r17346, %r17345, 16711680;
	or.b32  	%r17347, %r17343, %r17346;
	cvt.u32.u16 	%r17348, %rs16455;
	shl.b32 	%r17349, %r17348, 24;
	or.b32  	%r16941, %r17347, %r17349;
	cvt.u32.u16 	%r17350, %rs16454;
	and.b32  	%r17351, %r17350, 255;
	and.b16  	%rs14624, %rs16453, 255;
	mul.wide.u16 	%r17352, %rs14624, 256;
	or.b32  	%r17353, %r17352, %r17351;
	cvt.u32.u16 	%r17354, %rs16452;
	shl.b32 	%r17355, %r17354, 16;
	and.b32  	%r17356, %r17355, 16711680;
	or.b32  	%r17357, %r17353, %r17356;
	cvt.u32.u16 	%r17358, %rs16451;
	shl.b32 	%r17359, %r17358, 24;
	or.b32  	%r16946, %r17357, %r17359;
	cvt.u32.u16 	%r17360, %rs16450;
	and.b32  	%r17361, %r17360, 255;
	and.b16  	%rs14625, %rs16449, 255;
	mul.wide.u16 	%r17362, %rs14625, 256;
	or.b32  	%r17363, %r17362, %r17361;
	cvt.u32.u16 	%r17364, %rs16448;
	shl.b32 	%r17365, %r17364, 16;
	and.b32  	%r17366, %r17365, 16711680;
	or.b32  	%r17367, %r17363, %r17366;
	cvt.u32.u16 	%r17368, %rs16447;
	shl.b32 	%r17369, %r17368, 24;
	or.b32  	%r16951, %r17367, %r17369;
	cvt.u32.u16 	%r17370, %rs16446;
	and.b32  	%r17371, %r17370, 255;
	and.b16  	%rs14626, %rs16445, 255;
	mul.wide.u16 	%r17372, %rs14626, 256;
	or.b32  	%r17373, %r17372, %r17371;
	cvt.u32.u16 	%r17374, %rs16444;
	shl.b32 	%r17375, %r17374, 16;
	and.b32  	%r17376, %r17375, 16711680;
	or.b32  	%r17377, %r17373, %r17376;
	cvt.u32.u16 	%r17378, %rs16443;
	shl.b32 	%r17379, %r17378, 24;
	or.b32  	%r16956, %r17377, %r17379;
	cvt.u32.u16 	%r17380, %rs16442;
	and.b32  	%r17381, %r17380, 255;
	and.b16  	%rs14627, %rs16441, 255;
	mul.wide.u16 	%r17382, %rs14627, 256;
	or.b32  	%r17383, %r17382, %r17381;
	cvt.u32.u16 	%r17384, %rs16440;
	shl.b32 	%r17385, %r17384, 16;
	and.b32  	%r17386, %r17385, 16711680;
	or.b32  	%r17387, %r17383, %r17386;
	cvt.u32.u16 	%r17388, %rs16439;
	shl.b32 	%r17389, %r17388, 24;
	or.b32  	%r16961, %r17387, %r17389;
	cvt.u32.u16 	%r17390, %rs16438;
	and.b32  	%r17391, %r17390, 255;
	and.b16  	%rs14628, %rs16437, 255;
	mul.wide.u16 	%r17392, %rs14628, 256;
	or.b32  	%r17393, %r17392, %r17391;
	cvt.u32.u16 	%r17394, %rs16436;
	shl.b32 	%r17395, %r17394, 16;
	and.b32  	%r17396, %r17395, 16711680;
	or.b32  	%r17397, %r17393, %r17396;
	cvt.u32.u16 	%r17398, %rs16435;
	shl.b32 	%r17399, %r17398, 24;
	or.b32  	%r16966, %r17397, %r17399;
	cvt.u32.u16 	%r17400, %rs16434;
	and.b32  	%r17401, %r17400, 255;
	and.b16  	%rs14629, %rs16433, 255;
	mul.wide.u16 	%r17402, %rs14629, 256;
	or.b32  	%r17403, %r17402, %r17401;
	cvt.u32.u16 	%r17404, %rs16432;
	shl.b32 	%r17405, %r17404, 16;
	and.b32  	%r17406, %r17405, 16711680;
	or.b32  	%r17407, %r17403, %r17406;
	cvt.u32.u16 	%r17408, %rs16431;
	shl.b32 	%r17409, %r17408, 24;
	or.b32  	%r16971, %r17407, %r17409;
	cvt.u32.u16 	%r17410, %rs16430;
	and.b32  	%r17411, %r17410, 255;
	and.b16  	%rs14630, %rs16429, 255;
	mul.wide.u16 	%r17412, %rs14630, 256;
	or.b32  	%r17413, %r17412, %r17411;
	cvt.u32.u16 	%r17414, %rs16428;
	shl.b32 	%r17415, %r17414, 16;
	and.b32  	%r17416, %r17415, 16711680;
	or.b32  	%r17417, %r17413, %r17416;
	cvt.u32.u16 	%r17418, %rs16427;
	shl.b32 	%r17419, %r17418, 24;
	or.b32  	%r16976, %r17417, %r17419;
	cvt.u32.u16 	%r17420, %rs16426;
	and.b32  	%r17421, %r17420, 255;
	and.b16  	%rs14631, %rs16425, 255;
	mul.wide.u16 	%r17422, %rs14631, 256;
	or.b32  	%r17423, %r17422, %r17421;
	cvt.u32.u16 	%r17424, %rs16424;
	shl.b32 	%r17425, %r17424, 16;
	and.b32  	%r17426, %r17425, 16711680;
	or.b32  	%r17427, %r17423, %r17426;
	cvt.u32.u16 	%r17428, %rs16423;
	shl.b32 	%r17429, %r17428, 24;
	or.b32  	%r16981, %r17427, %r17429;
	cvt.u32.u16 	%r17430, %rs16422;
	and.b32  	%r17431, %r17430, 255;
	and.b16  	%rs14632, %rs16421, 255;
	mul.wide.u16 	%r17432, %rs14632, 256;
	or.b32  	%r17433, %r17432, %r17431;
	cvt.u32.u16 	%r17434, %rs16420;
	shl.b32 	%r17435, %r17434, 16;
	and.b32  	%r17436, %r17435, 16711680;
	or.b32  	%r17437, %r17433, %r17436;
	cvt.u32.u16 	%r17438, %rs16419;
	shl.b32 	%r17439, %r17438, 24;
	or.b32  	%r16986, %r17437, %r17439;
	cvt.u32.u16 	%r17440, %rs16418;
	and.b32  	%r17441, %r17440, 255;
	and.b16  	%rs14633, %rs16417, 255;
	mul.wide.u16 	%r17442, %rs14633, 256;
	or.b32  	%r17443, %r17442, %r17441;
	cvt.u32.u16 	%r17444, %rs16416;
	shl.b32 	%r17445, %r17444, 16;
	and.b32  	%r17446, %r17445, 16711680;
	or.b32  	%r17447, %r17443, %r17446;
	cvt.u32.u16 	%r17448, %rs16415;
	shl.b32 	%r17449, %r17448, 24;
	or.b32  	%r16991, %r17447, %r17449;
	cvt.u32.u16 	%r17450, %rs16414;
	and.b32  	%r17451, %r17450, 255;
	and.b16  	%rs14634, %rs16413, 255;
	mul.wide.u16 	%r17452, %rs14634, 256;
	or.b32  	%r17453, %r17452, %r17451;
	cvt.u32.u16 	%r17454, %rs16412;
	shl.b32 	%r17455, %r17454, 16;
	and.b32  	%r17456, %r17455, 16711680;
	or.b32  	%r17457, %r17453, %r17456;
	cvt.u32.u16 	%r17458, %rs16411;
	shl.b32 	%r17459, %r17458, 24;
	or.b32  	%r16996, %r17457, %r17459;
	cvt.u32.u16 	%r17460, %rs16410;
	and.b32  	%r17461, %r17460, 255;
	and.b16  	%rs14635, %rs16409, 255;
	mul.wide.u16 	%r17462, %rs14635, 256;
	or.b32  	%r17463, %r17462, %r17461;
	cvt.u32.u16 	%r17464, %rs16408;
	shl.b32 	%r17465, %r17464, 16;
	and.b32  	%r17466, %r17465, 16711680;
	or.b32  	%r17467, %r17463, %r17466;
	cvt.u32.u16 	%r17468, %rs16407;
	shl.b32 	%r17469, %r17468, 24;
	or.b32  	%r17001, %r17467, %r17469;
	cvt.u32.u16 	%r17470, %rs16406;
	and.b32  	%r17471, %r17470, 255;
	and.b16  	%rs14636, %rs16405, 255;
	mul.wide.u16 	%r17472, %rs14636, 256;
	or.b32  	%r17473, %r17472, %r17471;
	cvt.u32.u16 	%r17474, %rs16404;
	shl.b32 	%r17475, %r17474, 16;
	and.b32  	%r17476, %r17475, 16711680;
	or.b32  	%r17477, %r17473, %r17476;
	cvt.u32.u16 	%r17478, %rs16403;
	shl.b32 	%r17479, %r17478, 24;
	or.b32  	%r17006, %r17477, %r17479;
	cvt.u32.u16 	%r17480, %rs16402;
	and.b32  	%r17481, %r17480, 255;
	and.b16  	%rs14637, %rs16401, 255;
	mul.wide.u16 	%r17482, %rs14637, 256;
	or.b32  	%r17483, %r17482, %r17481;
	cvt.u32.u16 	%r17484, %rs16400;
	shl.b32 	%r17485, %r17484, 16;
	and.b32  	%r17486, %r17485, 16711680;
	or.b32  	%r17487, %r17483, %r17486;
	cvt.u32.u16 	%r17488, %rs16399;
	shl.b32 	%r17489, %r17488, 24;
	or.b32  	%r17011, %r17487, %r17489;
	cvt.u32.u16 	%r17490, %rs16398;
	and.b32  	%r17491, %r17490, 255;
	and.b16  	%rs14638, %rs16397, 255;
	mul.wide.u16 	%r17492, %rs14638, 256;
	or.b32  	%r17493, %r17492, %r17491;
	cvt.u32.u16 	%r17494, %rs16396;
	shl.b32 	%r17495, %r17494, 16;
	and.b32  	%r17496, %r17495, 16711680;
	or.b32  	%r17497, %r17493, %r17496;
	cvt.u32.u16 	%r17498, %rs16395;
	shl.b32 	%r17499, %r17498, 24;
	or.b32  	%r17016, %r17497, %r17499;
	cvt.u32.u16 	%r17500, %rs16394;
	and.b32  	%r17501, %r17500, 255;
	and.b16  	%rs14639, %rs16393, 255;
	mul.wide.u16 	%r17502, %rs14639, 256;
	or.b32  	%r17503, %r17502, %r17501;
	cvt.u32.u16 	%r17504, %rs16392;
	shl.b32 	%r17505, %r17504, 16;
	and.b32  	%r17506, %r17505, 16711680;
	or.b32  	%r17507, %r17503, %r17506;
	cvt.u32.u16 	%r17508, %rs16391;
	shl.b32 	%r17509, %r17508, 24;
	or.b32  	%r17021, %r17507, %r17509;
	cvt.u32.u16 	%r17510, %rs16390;
	and.b32  	%r17511, %r17510, 255;
	and.b16  	%rs14640, %rs16389, 255;
	mul.wide.u16 	%r17512, %rs14640, 256;
	or.b32  	%r17513, %r17512, %r17511;
	cvt.u32.u16 	%r17514, %rs16388;
	shl.b32 	%r17515, %r17514, 16;
	and.b32  	%r17516, %r17515, 16711680;
	or.b32  	%r17517, %r17513, %r17516;
	cvt.u32.u16 	%r17518, %rs16387;
	shl.b32 	%r17519, %r17518, 24;
	or.b32  	%r17026, %r17517, %r17519;
	cvt.u32.u16 	%r17520, %rs16386;
	and.b32  	%r17521, %r17520, 255;
	and.b16  	%rs14641, %rs16385, 255;
	mul.wide.u16 	%r17522, %rs14641, 256;
	or.b32  	%r17523, %r17522, %r17521;
	cvt.u32.u16 	%r17524, %rs16384;
	shl.b32 	%r17525, %r17524, 16;
	and.b32  	%r17526, %r17525, 16711680;
	or.b32  	%r17527, %r17523, %r17526;
	cvt.u32.u16 	%r17528, %rs16383;
	shl.b32 	%r17529, %r17528, 24;
	or.b32  	%r17031, %r17527, %r17529;
	cvt.u32.u16 	%r17530, %rs16382;
	and.b32  	%r17531, %r17530, 255;
	and.b16  	%rs14642, %rs16381, 255;
	mul.wide.u16 	%r17532, %rs14642, 256;
	or.b32  	%r17533, %r17532, %r17531;
	cvt.u32.u16 	%r17534, %rs16380;
	shl.b32 	%r17535, %r17534, 16;
	and.b32  	%r17536, %r17535, 16711680;
	or.b32  	%r17537, %r17533, %r17536;
	cvt.u32.u16 	%r17538, %rs16379;
	shl.b32 	%r17539, %r17538, 24;
	or.b32  	%r17036, %r17537, %r17539;
	cvt.u32.u16 	%r17540, %rs16378;
	and.b32  	%r17541, %r17540, 255;
	and.b16  	%rs14643, %rs16377, 255;
	mul.wide.u16 	%r17542, %rs14643, 256;
	or.b32  	%r17543, %r17542, %r17541;
	cvt.u32.u16 	%r17544, %rs16376;
	shl.b32 	%r17545, %r17544, 16;
	and.b32  	%r17546, %r17545, 16711680;
	or.b32  	%r17547, %r17543, %r17546;
	cvt.u32.u16 	%r17548, %rs16375;
	shl.b32 	%r17549, %r17548, 24;
	or.b32  	%r17041, %r17547, %r17549;
	cvt.u32.u16 	%r17550, %rs16374;
	and.b32  	%r17551, %r17550, 255;
	and.b16  	%rs14644, %rs16373, 255;
	mul.wide.u16 	%r17552, %rs14644, 256;
	or.b32  	%r17553, %r17552, %r17551;
	cvt.u32.u16 	%r17554, %rs16372;
	shl.b32 	%r17555, %r17554, 16;
	and.b32  	%r17556, %r17555, 16711680;
	or.b32  	%r17557, %r17553, %r17556;
	cvt.u32.u16 	%r17558, %rs16371;
	shl.b32 	%r17559, %r17558, 24;
	or.b32  	%r17046, %r17557, %r17559;
	cvt.u32.u16 	%r17560, %rs16370;
	and.b32  	%r17561, %r17560, 255;
	and.b16  	%rs14645, %rs16369, 255;
	mul.wide.u16 	%r17562, %rs14645, 256;
	or.b32  	%r17563, %r17562, %r17561;
	cvt.u32.u16 	%r17564, %rs16368;
	shl.b32 	%r17565, %r17564, 16;
	and.b32  	%r17566, %r17565, 16711680;
	or.b32  	%r17567, %r17563, %r17566;
	cvt.u32.u16 	%r17568, %rs16367;
	shl.b32 	%r17569, %r17568, 24;
	or.b32  	%r17051, %r17567, %r17569;
	cvt.u32.u16 	%r17570, %rs16366;
	and.b32  	%r17571, %r17570, 255;
	and.b16  	%rs14646, %rs16365, 255;
	mul.wide.u16 	%r17572, %rs14646, 256;
	or.b32  	%r17573, %r17572, %r17571;
	cvt.u32.u16 	%r17574, %rs16364;
	shl.b32 	%r17575, %r17574, 16;
	and.b32  	%r17576, %r17575, 16711680;
	or.b32  	%r17577, %r17573, %r17576;
	cvt.u32.u16 	%r17578, %rs16363;
	shl.b32 	%r17579, %r17578, 24;
	or.b32  	%r17056, %r17577, %r17579;
	cvt.u32.u16 	%r17580, %rs16362;
	and.b32  	%r17581, %r17580, 255;
	and.b16  	%rs14647, %rs16361, 255;
	mul.wide.u16 	%r17582, %rs14647, 256;
	or.b32  	%r17583, %r17582, %r17581;
	cvt.u32.u16 	%r17584, %rs16360;
	shl.b32 	%r17585, %r17584, 16;
	and.b32  	%r17586, %r17585, 16711680;
	or.b32  	%r17587, %r17583, %r17586;
	cvt.u32.u16 	%r17588, %rs16359;
	shl.b32 	%r17589, %r17588, 24;
	or.b32  	%r17061, %r17587, %r17589;
	cvt.u32.u16 	%r17590, %rs16358;
	and.b32  	%r17591, %r17590, 255;
	and.b16  	%rs14648, %rs16357, 255;
	mul.wide.u16 	%r17592, %rs14648, 256;
	or.b32  	%r17593, %r17592, %r17591;
	cvt.u32.u16 	%r17594, %rs16356;
	shl.b32 	%r17595, %r17594, 16;
	and.b32  	%r17596, %r17595, 16711680;
	or.b32  	%r17597, %r17593, %r17596;
	cvt.u32.u16 	%r17598, %rs16355;
	shl.b32 	%r17599, %r17598, 24;
	or.b32  	%r17066, %r17597, %r17599;
	cvt.u32.u16 	%r17600, %rs16354;
	and.b32  	%r17601, %r17600, 255;
	and.b16  	%rs14649, %rs16353, 255;
	mul.wide.u16 	%r17602, %rs14649, 256;
	or.b32  	%r17603, %r17602, %r17601;
	cvt.u32.u16 	%r17604, %rs16352;
	shl.b32 	%r17605, %r17604, 16;
	and.b32  	%r17606, %r17605, 16711680;
	or.b32  	%r17607, %r17603, %r17606;
	cvt.u32.u16 	%r17608, %rs16351;
	shl.b32 	%r17609, %r17608, 24;
	or.b32  	%r17071, %r17607, %r17609;
	cvt.u32.u16 	%r17610, %rs16350;
	and.b32  	%r17611, %r17610, 255;
	and.b16  	%rs14650, %rs16349, 255;
	mul.wide.u16 	%r17612, %rs14650, 256;
	or.b32  	%r17613, %r17612, %r17611;
	cvt.u32.u16 	%r17614, %rs16348;
	shl.b32 	%r17615, %r17614, 16;
	and.b32  	%r17616, %r17615, 16711680;
	or.b32  	%r17617, %r17613, %r17616;
	cvt.u32.u16 	%r17618, %rs16347;
	shl.b32 	%r17619, %r17618, 24;
	or.b32  	%r17076, %r17617, %r17619;
	cvt.u32.u16 	%r17620, %rs16346;
	and.b32  	%r17621, %r17620, 255;
	and.b16  	%rs14651, %rs16345, 255;
	mul.wide.u16 	%r17622, %rs14651, 256;
	or.b32  	%r17623, %r17622, %r17621;
	cvt.u32.u16 	%r17624, %rs16344;
	shl.b32 	%r17625, %r17624, 16;
	and.b32  	%r17626, %r17625, 16711680;
	or.b32  	%r17627, %r17623, %r17626;
	cvt.u32.u16 	%r17628, %rs16343;
	shl.b32 	%r17629, %r17628, 24;
	or.b32  	%r17081, %r17627, %r17629;
	cvt.u32.u16 	%r17630, %rs16342;
	and.b32  	%r17631, %r17630, 255;
	and.b16  	%rs14652, %rs16341, 255;
	mul.wide.u16 	%r17632, %rs14652, 256;
	or.b32  	%r17633, %r17632, %r17631;
	cvt.u32.u16 	%r17634, %rs16340;
	shl.b32 	%r17635, %r17634, 16;
	and.b32  	%r17636, %r17635, 16711680;
	or.b32  	%r17637, %r17633, %r17636;
	cvt.u32.u16 	%r17638, %rs16339;
	shl.b32 	%r17639, %r17638, 24;
	or.b32  	%r17086, %r17637, %r17639;
	cvt.u32.u16 	%r17640, %rs16338;
	and.b32  	%r17641, %r17640, 255;
	and.b16  	%rs14653, %rs16337, 255;
	mul.wide.u16 	%r17642, %rs14653, 256;
	or.b32  	%r17643, %r17642, %r17641;
	cvt.u32.u16 	%r17644, %rs16336;
	shl.b32 	%r17645, %r17644, 16;
	and.b32  	%r17646, %r17645, 16711680;
	or.b32  	%r17647, %r17643, %r17646;
	cvt.u32.u16 	%r17648, %rs16335;
	shl.b32 	%r17649, %r17648, 24;
	or.b32  	%r17091, %r17647, %r17649;
	cvt.u32.u16 	%r17650, %rs16334;
	and.b32  	%r17651, %r17650, 255;
	and.b16  	%rs14654, %rs16333, 255;
	mul.wide.u16 	%r17652, %rs14654, 256;
	or.b32  	%r17653, %r17652, %r17651;
	cvt.u32.u16 	%r17654, %rs16332;
	shl.b32 	%r17655, %r17654, 16;
	and.b32  	%r17656, %r17655, 16711680;
	or.b32  	%r17657, %r17653, %r17656;
	cvt.u32.u16 	%r17658, %rs16331;
	shl.b32 	%r17659, %r17658, 24;
	or.b32  	%r17096, %r17657, %r17659;
	cvt.u32.u16 	%r17660, %rs16330;
	and.b32  	%r17661, %r17660, 255;
	and.b16  	%rs14655, %rs16329, 255;
	mul.wide.u16 	%r17662, %rs14655, 256;
	or.b32  	%r17663, %r17662, %r17661;
	cvt.u32.u16 	%r17664, %rs16328;
	shl.b32 	%r17665, %r17664, 16;
	and.b32  	%r17666, %r17665, 16711680;
	or.b32  	%r17667, %r17663, %r17666;
	cvt.u32.u16 	%r17668, %rs16327;
	shl.b32 	%r17669, %r17668, 24;
	or.b32  	%r17101, %r17667, %r17669;
	cvt.u32.u16 	%r17670, %rs16326;
	and.b32  	%r17671, %r17670, 255;
	and.b16  	%rs14656, %rs16325, 255;
	mul.wide.u16 	%r17672, %rs14656, 256;
	or.b32  	%r17673, %r17672, %r17671;
	cvt.u32.u16 	%r17674, %rs16324;
	shl.b32 	%r17675, %r17674, 16;
	and.b32  	%r17676, %r17675, 16711680;
	or.b32  	%r17677, %r17673, %r17676;
	cvt.u32.u16 	%r17678, %rs16323;
	shl.b32 	%r17679, %r17678, 24;
	or.b32  	%r17106, %r17677, %r17679;
	cvt.u32.u16 	%r17680, %rs16322;
	and.b32  	%r17681, %r17680, 255;
	and.b16  	%rs14657, %rs16321, 255;
	mul.wide.u16 	%r17682, %rs14657, 256;
	or.b32  	%r17683, %r17682, %r17681;
	cvt.u32.u16 	%r17684, %rs16320;
	shl.b32 	%r17685, %r17684, 16;
	and.b32  	%r17686, %r17685, 16711680;
	or.b32  	%r17687, %r17683, %r17686;
	cvt.u32.u16 	%r17688, %rs16319;
	shl.b32 	%r17689, %r17688, 24;
	or.b32  	%r17111, %r17687, %r17689;
	cvt.u32.u16 	%r17690, %rs16318;
	and.b32  	%r17691, %r17690, 255;
	and.b16  	%rs14658, %rs16317, 255;
	mul.wide.u16 	%r17692, %rs14658, 256;
	or.b32  	%r17693, %r17692, %r17691;
	cvt.u32.u16 	%r17694, %rs16316;
	shl.b32 	%r17695, %r17694, 16;
	and.b32  	%r17696, %r17695, 16711680;
	or.b32  	%r17697, %r17693, %r17696;
	cvt.u32.u16 	%r17698, %rs16315;
	shl.b32 	%r17699, %r17698, 24;
	or.b32  	%r17116, %r17697, %r17699;
	cvt.u32.u16 	%r17700, %rs16314;
	and.b32  	%r17701, %r17700, 255;
	and.b16  	%rs14659, %rs16313, 255;
	mul.wide.u16 	%r17702, %rs14659, 256;
	or.b32  	%r17703, %r17702, %r17701;
	cvt.u32.u16 	%r17704, %rs16312;
	shl.b32 	%r17705, %r17704, 16;
	and.b32  	%r17706, %r17705, 16711680;
	or.b32  	%r17707, %r17703, %r17706;
	cvt.u32.u16 	%r17708, %rs16311;
	shl.b32 	%r17709, %r17708, 24;
	or.b32  	%r17121, %r17707, %r17709;
	cvt.u32.u16 	%r17710, %rs16310;
	and.b32  	%r17711, %r17710, 255;
	and.b16  	%rs14660, %rs16309, 255;
	mul.wide.u16 	%r17712, %rs14660, 256;
	or.b32  	%r17713, %r17712, %r17711;
	cvt.u32.u16 	%r17714, %rs16308;
	shl.b32 	%r17715, %r17714, 16;
	and.b32  	%r17716, %r17715, 16711680;
	or.b32  	%r17717, %r17713, %r17716;
	cvt.u32.u16 	%r17718, %rs16307;
	shl.b32 	%r17719, %r17718, 24;
	or.b32  	%r17126, %r17717, %r17719;
	cvt.u32.u16 	%r17720, %rs16306;
	and.b32  	%r17721, %r17720, 255;
	and.b16  	%rs14661, %rs16305, 255;
	mul.wide.u16 	%r17722, %rs14661, 256;
	or.b32  	%r17723, %r17722, %r17721;
	cvt.u32.u16 	%r17724, %rs16304;
	shl.b32 	%r17725, %r17724, 16;
	and.b32  	%r17726, %r17725, 16711680;
	or.b32  	%r17727, %r17723, %r17726;
	cvt.u32.u16 	%r17728, %rs16303;
	shl.b32 	%r17729, %r17728, 24;
	or.b32  	%r17131, %r17727, %r17729;
	cvt.u32.u16 	%r17730, %rs16302;
	and.b32  	%r17731, %r17730, 255;
	and.b16  	%rs14662, %rs16301, 255;
	mul.wide.u16 	%r17732, %rs14662, 256;
	or.b32  	%r17733, %r17732, %r17731;
	cvt.u32.u16 	%r17734, %rs16300;
	shl.b32 	%r17735, %r17734, 16;
	and.b32  	%r17736, %r17735, 16711680;
	or.b32  	%r17737, %r17733, %r17736;
	cvt.u32.u16 	%r17738, %rs16299;
	shl.b32 	%r17739, %r17738, 24;
	or.b32  	%r17136, %r17737, %r17739;
	cvt.u32.u16 	%r17740, %rs16298;
	and.b32  	%r17741, %r17740, 255;
	and.b16  	%rs14663, %rs16297, 255;
	mul.wide.u16 	%r17742, %rs14663, 256;
	or.b32  	%r17743, %r17742, %r17741;
	cvt.u32.u16 	%r17744, %rs16296;
	shl.b32 	%r17745, %r17744, 16;
	and.b32  	%r17746, %r17745, 16711680;
	or.b32  	%r17747, %r17743, %r17746;
	cvt.u32.u16 	%r17748, %rs16295;
	shl.b32 	%r17749, %r17748, 24;
	or.b32  	%r17141, %r17747, %r17749;
	cvt.u32.u16 	%r17750, %rs16294;
	and.b32  	%r17751, %r17750, 255;
	and.b16  	%rs14664, %rs16293, 255;
	mul.wide.u16 	%r17752, %rs14664, 256;
	or.b32  	%r17753, %r17752, %r17751;
	cvt.u32.u16 	%r17754, %rs16292;
	shl.b32 	%r17755, %r17754, 16;
	and.b32  	%r17756, %r17755, 16711680;
	or.b32  	%r17757, %r17753, %r17756;
	cvt.u32.u16 	%r17758, %rs16291;
	shl.b32 	%r17759, %r17758, 24;
	or.b32  	%r17146, %r17757, %r17759;
	cvt.u32.u16 	%r17760, %rs16290;
	and.b32  	%r17761, %r17760, 255;
	and.b16  	%rs14665, %rs16289, 255;
	mul.wide.u16 	%r17762, %rs14665, 256;
	or.b32  	%r17763, %r17762, %r17761;
	cvt.u32.u16 	%r17764, %rs16288;
	shl.b32 	%r17765, %r17764, 16;
	and.b32  	%r17766, %r17765, 16711680;
	or.b32  	%r17767, %r17763, %r17766;
	cvt.u32.u16 	%r17768, %rs16287;
	shl.b32 	%r17769, %r17768, 24;
	or.b32  	%r17151, %r17767, %r17769;
	cvt.u32.u16 	%r17770, %rs16286;
	and.b32  	%r17771, %r17770, 255;
	and.b16  	%rs14666, %rs16285, 255;
	mul.wide.u16 	%r17772, %rs14666, 256;
	or.b32  	%r17773, %r17772, %r17771;
	cvt.u32.u16 	%r17774, %rs16284;
	shl.b32 	%r17775, %r17774, 16;
	and.b32  	%r17776, %r17775, 16711680;
	or.b32  	%r17777, %r17773, %r17776;
	cvt.u32.u16 	%r17778, %rs16283;
	shl.b32 	%r17779, %r17778, 24;
	or.b32  	%r17156, %r17777, %r17779;
	cvt.u32.u16 	%r17780, %rs16282;
	and.b32  	%r17781, %r17780, 255;
	and.b16  	%rs14667, %rs16281, 255;
	mul.wide.u16 	%r17782, %rs14667, 256;
	or.b32  	%r17783, %r17782, %r17781;
	cvt.u32.u16 	%r17784, %rs16280;
	shl.b32 	%r17785, %r17784, 16;
	and.b32  	%r17786, %r17785, 16711680;
	or.b32  	%r17787, %r17783, %r17786;
	cvt.u32.u16 	%r17788, %rs16279;
	shl.b32 	%r17789, %r17788, 24;
	or.b32  	%r17161, %r17787, %r17789;
	cvt.u32.u16 	%r17790, %rs16278;
	and.b32  	%r17791, %r17790, 255;
	and.b16  	%rs14668, %rs16277, 255;
	mul.wide.u16 	%r17792, %rs14668, 256;
	or.b32  	%r17793, %r17792, %r17791;
	cvt.u32.u16 	%r17794, %rs16276;
	shl.b32 	%r17795, %r17794, 16;
	and.b32  	%r17796, %r17795, 16711680;
	or.b32  	%r17797, %r17793, %r17796;
	cvt.u32.u16 	%r17798, %rs16275;
	shl.b32 	%r17799, %r17798, 24;
	or.b32  	%r17166, %r17797, %r17799;
	cvt.u32.u16 	%r17800, %rs16274;
	and.b32  	%r17801, %r17800, 255;
	and.b16  	%rs14669, %rs16273, 255;
	mul.wide.u16 	%r17802, %rs14669, 256;
	or.b32  	%r17803, %r17802, %r17801;
	cvt.u32.u16 	%r17804, %rs16272;
	shl.b32 	%r17805, %r17804, 16;
	and.b32  	%r17806, %r17805, 16711680;
	or.b32  	%r17807, %r17803, %r17806;
	cvt.u32.u16 	%r17808, %rs16271;
	shl.b32 	%r17809, %r17808, 24;
	or.b32  	%r17171, %r17807, %r17809;
	cvt.u32.u16 	%r17810, %rs16270;
	and.b32  	%r17811, %r17810, 255;
	and.b16  	%rs14670, %rs16269, 255;
	mul.wide.u16 	%r17812, %rs14670, 256;
	or.b32  	%r17813, %r17812, %r17811;
	cvt.u32.u16 	%r17814, %rs16268;
	shl.b32 	%r17815, %r17814, 16;
	and.b32  	%r17816, %r17815, 16711680;
	or.b32  	%r17817, %r17813, %r17816;
	cvt.u32.u16 	%r17818, %rs16267;
	shl.b32 	%r17819, %r17818, 24;
	or.b32  	%r17176, %r17817, %r17819;
	mov.u32 	%r17820, %tid.x;
	and.b32  	%r17821, %r17820, 992;
	add.s32 	%r17822, %r17821, 32;
	cvt.u32.u64 	%r17823, %rd14;
	mov.u32 	%r17824, %ctaid.x;
	mul.lo.s32 	%r17825, %r17824, 192;
	sub.s32 	%r17826, %r17823, %r17825;
	setp.gt.s32 	%p63, %r17822, %r17826;
	not.b32 	%r17827, %r17821;
	add.s32 	%r17828, %r17826, %r17827;
	selp.b32 	%r17178, %r17828, 31, %p63;
	mov.b32 	%r17177, 2;
	mov.b32 	%r17179, -1;
	// begin inline asm
	shfl.sync.down.b32 %r16840, %r39559, %r17177, %r17178, %r17179;
	// end inline asm
	// begin inline asm
	shfl.sync.down.b32 %r16845, %r16846, %r17177, %r17178, %r17179;
	// end inline asm
	mov.b64 	%rd168, %fd102;
	mov.b64 	{%r16851, %r16856}, %rd168;
	// begin inline asm
	shfl.sync.down.b32 %r16850, %r16851, %r17177, %r17178, %r17179;
	// end inline asm
	// begin inline asm
	shfl.sync.down.b32 %r16855, %r16856, %r17177, %r17178, %r17179;
	// end inline asm
	// begin inline asm
	shfl.sync.down.b32 %r16860, %r16861, %r17177, %r17178, %r17179;
	// end inline asm
	// begin inline asm
	shfl.sync.down.b32 %r16865, %r16866, %r17177, %r17178, %r17179;
	// end inline asm
	// begin inline asm
	shfl.sync.down.b32 %r16870, %r16871, %r17177, %r17178, %r17179;
	// end inline asm
	// begin inline asm
	shfl.sync.down.b32 %r16875, %r16876, %r17177, %r17178, %r17179;
	// end inline asm
	// begin inline asm
	shfl.sync.down.b32 %r16880, %r16881, %r17177, %r17178, %r17179;
	// end inline asm
	// begin inline asm
	shfl.sync.down.b32 %r16885, %r16886, %r17177, %r17178, %r17179;
	// end inline asm
	// begin inline asm
	shfl.sync.down.b32 %r16890, %r16891, %r17177, %r17178, %r17179;
	// end inline asm
	// begin inline asm
	shfl.sync.down.b32 %r16895, %r16896, %r17177, %r17178, %r17179;
	// end inline asm
	// begin inline asm
	shfl.sync.down.b32 %r16900, %r16901, %r17177, %r17178, %r17179;
	// end inline asm
	// begin inline asm
	shfl.sync.down.b32 %r16905, %r16906, %r17177, %r17178, %r17179;
	// end inline asm
	// begin inline asm
	shfl.sync.down.b32 %r16910, %r16911, %r17177, %r17178, %r17179;
	// end inline asm
	// begin inline asm
	shfl.sync.down.b32 %r16915, %r16916, %r17177, %r17178, %r17179;
	// end inline asm
	// begin inline asm
	shfl.sync.down.b32 %r16920, %r16921, %r17177, %r17178, %r17179;
	// end inline asm
	// begin inline asm
	shfl.sync.down.b32 %r16925, %r16926, %r17177, %r17178, %r17179;
	// end inline asm
	// begin inline asm
	shfl.sync.down.b32 %r16930, %r16931, %r17177, %r17178, %r17179;
	// end inline asm
	// begin inline asm
	shfl.sync.down.b32 %r16935, %r16936, %r17177, %r17178, %r17179;
	// end inline asm
	// begin inline asm
	shfl.sync.down.b32 %r16940, %r16941, %r17177, %r17178, %r17179;
	// end inline asm
	// begin inline asm
	shfl.sync.down.b32 %r16945, %r16946, %r17177, %r17178, %r17179;
	// end inline asm
	// begin inline asm
	shfl.sync.down.b32 %r16950, %r16951, %r17177, %r17178, %r17179;
	// end inline asm
	// begin inline asm
	shfl.sync.down.b32 %r16955, %r16956, %r17177, %r17178, %r17179;
	// end inline asm
	// begin inline asm
	shfl.sync.down.b32 %r16960, %r16961, %r17177, %r17178, %r17179;
	// end inline asm
	// begin inline asm
	shfl.sync.down.b32 %r16965, %r16966, %r17177, %r17178, %r17179;
	// end inline asm
	// begin inline asm
	shfl.sync.down.b32 %r16970, %r16971, %r17177, %r17178, %r17179;
	// end inline asm
	// begin inline asm
	shfl.sync.down.b32 %r16975, %r16976, %r17177, %r17178, %r17179;
	// end inline asm
	// begin inline asm
	shfl.sync.down.b32 %r16980, %r16981, %r17177, %r17178, %r17179;
	// end inline asm
	// begin inline asm
	shfl.sync.down.b32 %r16985, %r16986, %r17177, %r17178, %r17179;
	// end inline asm
	// begin inline asm
	shfl.sync.down.b32 %r16990, %r16991, %r17177, %r17178, %r17179;
	// end inline asm
	// begin inline asm
	shfl.sync.down.b32 %r16995, %r16996, %r17177, %r17178, %r17179;
	// end inline asm
	// begin inline asm
	shfl.sync.down.b32 %r17000, %r17001, %r17177, %r17178, %r17179;
	// end inline asm
	// begin inline asm
	shfl.sync.down.b32 %r17005, %r17006, %r17177, %r17178, %r17179;
	// end inline asm
	// begin inline asm
	shfl.sync.down.b32 %r17010, %r17011, %r17177, %r17178, %r17179;
	// end inline asm
	// begin inline asm
	shfl.sync.down.b32 %r17015, %r17016, %r17177, %r17178, %r17179;
	// end inline asm
	// begin inline asm
	shfl.sync.down.b32 %r17020, %r17021, %r17177, %r17178, %r17179;
	// end inline asm
	// begin inline asm
	shfl.sync.down.b32 %r17025, %r17026, %r17177, %r17178, %r17179;
	// end inline asm
	// begin inline asm
	shfl.sync.down.b32 %r17030, %r17031, %r17177, %r17178, %r17179;
	// end inline asm
	// begin inline asm
	shfl.sync.down.b32 %r17035, %r17036, %r17177, %r17178, %r17179;
	// end inline asm
	// begin inline asm
	shfl.sync.down.b32 %r17040, %r17041, %r17177, %r17178, %r17179;
	// end inline asm
	// begin inline asm
	shfl.sync.down.b32 %r17045, %r17046, %r17177, %r17178, %r17179;
	// end inline asm
	// begin inline asm
	shfl.sync.down.b32 %r17050, %r17051, %r17177, %r17178, %r17179;
	// end inline asm
	// begin inline asm
	shfl.sync.down.b32 %r17055, %r17056, %r17177, %r17178, %r17179;
	// end inline asm
	// begin inline asm
	shfl.sync.down.b32 %r17060, %r17061, %r17177, %r17178, %r17179;
	// end inline asm
	// begin inline asm
	shfl.sync.down.b32 %r17065, %r17066, %r17177, %r17178, %r17179;
	// end inline asm
	// begin inline asm
	shfl.sync.down.b32 %r17070, %r17071, %r17177, %r17178, %r17179;
	// end inline asm
	// begin inline asm
	shfl.sync.down.b32 %r17075, %r17076, %r17177, %r17178, %r17179;
	// end inline asm
	// begin inline asm
	shfl.sync.down.b32 %r17080, %r17081, %r17177, %r17178, %r17179;
	// end inline asm
	// begin inline asm
	shfl.sync.down.b32 %r17085, %r17086, %r17177, %r17178, %r17179;
	// end inline asm
	// begin inline asm
	shfl.sync.down.b32 %r17090, %r17091, %r17177, %r17178, %r17179;
	// end inline asm
	// begin inline asm
	shfl.sync.down.b32 %r17095, %r17096, %r17177, %r17178, %r17179;
	// end inline asm
	// begin inline asm
	shfl.sync.down.b32 %r17100, %r17101, %r17177, %r17178, %r17179;
	// end inline asm
	// begin inline asm
	shfl.sync.down.b32 %r17105, %r17106, %r17177, %r17178, %r17179;
	// end inline asm
	// begin inline asm
	shfl.sync.down.b32 %r17110, %r17111, %r17177, %r17178, %r17179;
	// end inline asm
	// begin inline asm
	shfl.sync.down.b32 %r17115, %r17116, %r17177, %r17178, %r17179;
	// end inline asm
	// begin inline asm
	shfl.sync.down.b32 %r17120, %r17121, %r17177, %r17178, %r17179;
	// end inline asm
	// begin inline asm
	shfl.sync.down.b32 %r17125, %r17126, %r17177, %r17178, %r17179;
	// end inline asm
	// begin inline asm
	shfl.sync.down.b32 %r17130, %r17131, %r17177, %r17178, %r17179;
	// end inline asm
	// begin inline asm
	shfl.sync.down.b32 %r17135, %r17136, %r17177, %r17178, %r17179;
	// end inline asm
	// begin inline asm
	shfl.sync.down.b32 %r17140, %r17141, %r17177, %r17178, %r17179;
	// end inline asm
	// begin inline asm
	shfl.sync.down.b32 %r17145, %r17146, %r17177, %r17178, %r17179;
	// end inline asm
	// begin inline asm
	shfl.sync.down.b32 %r17150, %r17151, %r17177, %r17178, %r17179;
	// end inline asm
	// begin inline asm
	shfl.sync.down.b32 %r17155, %r17156, %r17177, %r17178, %r17179;
	// end inline asm
	// begin inline asm
	shfl.sync.down.b32 %r17160, %r17161, %r17177, %r17178, %r17179;
	// end inline asm
	// begin inline asm
	shfl.sync.down.b32 %r17165, %r17166, %r17177, %r17178, %r17179;
	// end inline asm
	// begin inline asm
	shfl.sync.down.b32 %r17170, %r17171, %r17177, %r17178, %r17179;
	// end inline asm
	// begin inline asm
	shfl.sync.down.b32 %r17175, %r17176, %r17177, %r17178, %r17179;
	// end inline asm
	add.s32 	%r17829, %r15080, 2;
	setp.gt.s32 	%p64, %r17829, %r17178;
	@%p64 bra 	$L__BB5_90;
	cvt.u16.u32 	%rs17556, %r16860;
	mov.b64 	%rd169, {%r16850, %r16855};
	mov.b64 	%fd35, %rd169;
	st.local.u32 	[%rd2], %r16840;
	st.local.v2.u32 	[%rd2+8], {%r16850, %r16855};
	st.local.v2.b32 	[%rd2+16], {%r16860, %r16865};
	st.local.v2.b32 	[%rd2+24], {%r16870, %r16875};
	st.local.v2.b32 	[%rd2+32], {%r16880, %r16885};
	st.local.v2.b32 	[%rd2+40], {%r16890, %r16895};
	st.local.v2.b32 	[%rd2+48], {%r16900, %r16905};
	st.local.v2.b32 	[%rd2+56], {%r16910, %r16915};
	st.local.v2.b32 	[%rd2+64], {%r16920, %r16925};
	st.local.v2.b32 	[%rd2+72], {%r16930, %r16935};
	st.local.v2.b32 	[%rd2+80], {%r16940, %r16945};
	st.local.v2.b32 	[%rd2+88], {%r16950, %r16955};
	st.local.v2.b32 	[%rd2+96], {%r16960, %r16965};
	st.local.v2.b32 	[%rd2+104], {%r16970, %r16975};
	st.local.v2.b32 	[%rd2+112], {%r16980, %r16985};
	st.local.v2.b32 	[%rd2+120], {%r16990, %r16995};
	st.local.v2.b32 	[%rd2+128], {%r17000, %r17005};
	st.local.v2.b32 	[%rd2+136], {%r17010, %r17015};
	st.local.v2.b32 	[%rd2+144], {%r17020, %r17025};
	st.local.v2.b32 	[%rd2+152], {%r17030, %r17035};
	st.local.v2.b32 	[%rd2+160], {%r17040, %r17045};
	st.local.v2.b32 	[%rd2+168], {%r17050, %r17055};
	st.local.v2.b32 	[%rd2+176], {%r17060, %r17065};
	st.local.v2.b32 	[%rd2+184], {%r17070, %r17075};
	st.local.v2.b32 	[%rd2+192], {%r17080, %r17085};
	st.local.v2.b32 	[%rd2+200], {%r17090, %r17095};
	st.local.v2.b32 	[%rd2+208], {%r17100, %r17105};
	st.local.v2.b32 	[%rd2+216], {%r17110, %r17115};
	st.local.v2.b32 	[%rd2+224], {%r17120, %r17125};
	st.local.v2.b32 	[%rd2+232], {%r17130, %r17135};
	st.local.v2.b32 	[%rd2+240], {%r17140, %r17145};
	st.local.v2.b32 	[%rd2+248], {%r17150, %r17155};
	st.local.v2.b32 	[%rd2+256], {%r17160, %r17165};
	st.local.v2.b32 	[%rd2+264], {%r17170, %r17175};
	st.local.u32 	[%rd1], %r39559;
	st.local.f64 	[%rd1+8], %fd102;
	cvt.u32.u16 	%r17831, %rs16515;
	cvt.u32.u16 	%r17832, %rs16516;
	prmt.b32 	%r17833, %r17832, %r17831, 0x3340U;
	cvt.u32.u16 	%r17834, %rs16517;
	cvt.u32.u16 	%r17835, %rs16518;
	prmt.b32 	%r17836, %r17835, %r17834, 0x3340U;
	prmt.b32 	%r17837, %r17836, %r17833, 0x5410U;
	cvt.u32.u16 	%r17838, %rs16519;
	cvt.u32.u16 	%r17839, %rs16520;
	prmt.b32 	%r17840, %r17839, %r17838, 0x3340U;
	cvt.u32.u16 	%r17841, %rs16521;
	cvt.u32.u16 	%r17842, %rs16522;
	prmt.b32 	%r17843, %r17842, %r17841, 0x3340U;
	prmt.b32 	%r17844, %r17843, %r17840, 0x5410U;
	st.local.v2.b32 	[%rd1+16], {%r17844, %r17837};
	cvt.u32.u16 	%r17845, %rs16507;
	cvt.u32.u16 	%r17846, %rs16508;
	prmt.b32 	%r17847, %r17846, %r17845, 0x3340U;
	cvt.u32.u16 	%r17848, %rs16509;
	cvt.u32.u16 	%r17849, %rs16510;
	prmt.b32 	%r17850, %r17849, %r17848, 0x3340U;
	prmt.b32 	%r17851, %r17850, %r17847, 0x5410U;
	cvt.u32.u16 	%r17852, %rs16511;
	cvt.u32.u16 	%r17853, %rs16512;
	prmt.b32 	%r17854, %r17853, %r17852, 0x3340U;
	cvt.u32.u16 	%r17855, %rs16513;
	cvt.u32.u16 	%r17856, %rs16514;
	prmt.b32 	%r17857, %r17856, %r17855, 0x3340U;
	prmt.b32 	%r17858, %r17857, %r17854, 0x5410U;
	st.local.v2.b32 	[%rd1+24], {%r17858, %r17851};
	cvt.u32.u16 	%r17859, %rs16499;
	cvt.u32.u16 	%r17860, %rs16500;
	prmt.b32 	%r17861, %r17860, %r17859, 0x3340U;
	cvt.u32.u16 	%r17862, %rs16501;
	cvt.u32.u16 	%r17863, %rs16502;
	prmt.b32 	%r17864, %r17863, %r17862, 0x3340U;
	prmt.b32 	%r17865, %r17864, %r17861, 0x5410U;
	cvt.u32.u16 	%r17866, %rs16503;
	cvt.u32.u16 	%r17867, %rs16504;
	prmt.b32 	%r17868, %r17867, %r17866, 0x3340U;
	cvt.u32.u16 	%r17869, %rs16505;
	cvt.u32.u16 	%r17870, %rs16506;
	prmt.b32 	%r17871, %r17870, %r17869, 0x3340U;
	prmt.b32 	%r17872, %r17871, %r17868, 0x5410U;
	st.local.v2.b32 	[%rd1+32], {%r17872, %r17865};
	cvt.u32.u16 	%r17873, %rs16491;
	cvt.u32.u16 	%r17874, %rs16492;
	prmt.b32 	%r17875, %r17874, %r17873, 0x3340U;
	cvt.u32.u16 	%r17876, %rs16493;
	cvt.u32.u16 	%r17877, %rs16494;
	prmt.b32 	%r17878, %r17877, %r17876, 0x3340U;
	prmt.b32 	%r17879, %r17878, %r17875, 0x5410U;
	cvt.u32.u16 	%r17880, %rs16495;
	cvt.u32.u16 	%r17881, %rs16496;
	prmt.b32 	%r17882, %r17881, %r17880, 0x3340U;
	cvt.u32.u16 	%r17883, %rs16497;
	cvt.u32.u16 	%r17884, %rs16498;
	prmt.b32 	%r17885, %r17884, %r17883, 0x3340U;
	prmt.b32 	%r17886, %r17885, %r17882, 0x5410U;
	st.local.v2.b32 	[%rd1+40], {%r17886, %r17879};
	cvt.u32.u16 	%r17887, %rs16483;
	cvt.u32.u16 	%r17888, %rs16484;
	prmt.b32 	%r17889, %r17888, %r17887, 0x3340U;
	cvt.u32.u16 	%r17890, %rs16485;
	cvt.u32.u16 	%r17891, %rs16486;
	prmt.b32 	%r17892, %r17891, %r17890, 0x3340U;
	prmt.b32 	%r17893, %r17892, %r17889, 0x5410U;
	cvt.u32.u16 	%r17894, %rs16487;
	cvt.u32.u16 	%r17895, %rs16488;
	prmt.b32 	%r17896, %r17895, %r17894, 0x3340U;
	cvt.u32.u16 	%r17897, %rs16489;
	cvt.u32.u16 	%r17898, %rs16490;
	prmt.b32 	%r17899, %r17898, %r17897, 0x3340U;
	prmt.b32 	%r17900, %r17899, %r17896, 0x5410U;
	st.local.v2.b32 	[%rd1+48], {%r17900, %r17893};
	cvt.u32.u16 	%r17901, %rs16475;
	cvt.u32.u16 	%r17902, %rs16476;
	prmt.b32 	%r17903, %r17902, %r17901, 0x3340U;
	cvt.u32.u16 	%r17904, %rs16477;
	cvt.u32.u16 	%r17905, %rs16478;
	prmt.b32 	%r17906, %r17905, %r17904, 0x3340U;
	prmt.b32 	%r17907, %r17906, %r17903, 0x5410U;
	cvt.u32.u16 	%r17908, %rs16479;
	cvt.u32.u16 	%r17909, %rs16480;
	prmt.b32 	%r17910, %r17909, %r17908, 0x3340U;
	cvt.u32.u16 	%r17911, %rs16481;
	cvt.u32.u16 	%r17912, %rs16482;
	prmt.b32 	%r17913, %r17912, %r17911, 0x3340U;
	prmt.b32 	%r17914, %r17913, %r17910, 0x5410U;
	st.local.v2.b32 	[%rd1+56], {%r17914, %r17907};
	cvt.u32.u16 	%r17915, %rs16467;
	cvt.u32.u16 	%r17916, %rs16468;
	prmt.b32 	%r17917, %r17916, %r17915, 0x3340U;
	cvt.u32.u16 	%r17918, %rs16469;
	cvt.u32.u16 	%r17919, %rs16470;
	prmt.b32 	%r17920, %r17919, %r17918, 0x3340U;
	prmt.b32 	%r17921, %r17920, %r17917, 0x5410U;
	cvt.u32.u16 	%r17922, %rs16471;
	cvt.u32.u16 	%r17923, %rs16472;
	prmt.b32 	%r17924, %r17923, %r17922, 0x3340U;
	cvt.u32.u16 	%r17925, %rs16473;
	cvt.u32.u16 	%r17926, %rs16474;
	prmt.b32 	%r17927, %r17926, %r17925, 0x3340U;
	prmt.b32 	%r17928, %r17927, %r17924, 0x5410U;
	st.local.v2.b32 	[%rd1+64], {%r17928, %r17921};
	cvt.u32.u16 	%r17929, %rs16459;
	cvt.u32.u16 	%r17930, %rs16460;
	prmt.b32 	%r17931, %r17930, %r17929, 0x3340U;
	cvt.u32.u16 	%r17932, %rs16461;
	cvt.u32.u16 	%r17933, %rs16462;
	prmt.b32 	%r17934, %r17933, %r17932, 0x3340U;
	prmt.b32 	%r17935, %r17934, %r17931, 0x5410U;
	cvt.u32.u16 	%r17936, %rs16463;
	cvt.u32.u16 	%r17937, %rs16464;
	prmt.b32 	%r17938, %r17937, %r17936, 0x3340U;
	cvt.u32.u16 	%r17939, %rs16465;
	cvt.u32.u16 	%r17940, %rs16466;
	prmt.b32 	%r17941, %r17940, %r17939, 0x3340U;
	prmt.b32 	%r17942, %r17941, %r17938, 0x5410U;
	st.local.v2.b32 	[%rd1+72], {%r17942, %r17935};
	cvt.u32.u16 	%r17943, %rs16451;
	cvt.u32.u16 	%r17944, %rs16452;
	prmt.b32 	%r17945, %r17944, %r17943, 0x3340U;
	cvt.u32.u16 	%r17946, %rs16453;
	cvt.u32.u16 	%r17947, %rs16454;
	prmt.b32 	%r17948, %r17947, %r17946, 0x3340U;
	prmt.b32 	%r17949, %r17948, %r17945, 0x5410U;
	cvt.u32.u16 	%r17950, %rs16455;
	cvt.u32.u16 	%r17951, %rs16456;
	prmt.b32 	%r17952, %r17951, %r17950, 0x3340U;
	cvt.u32.u16 	%r17953, %rs16457;
	cvt.u32.u16 	%r17954, %rs16458;
	prmt.b32 	%r17955, %r17954, %r17953, 0x3340U;
	prmt.b32 	%r17956, %r17955, %r17952, 0x5410U;
	st.local.v2.b32 	[%rd1+80], {%r17956, %r17949};
	cvt.u32.u16 	%r17957, %rs16443;
	cvt.u32.u16 	%r17958, %rs16444;
	prmt.b32 	%r17959, %r17958, %r17957, 0x3340U;
	cvt.u32.u16 	%r17960, %rs16445;
	cvt.u32.u16 	%r17961, %rs16446;
	prmt.b32 	%r17962, %r17961, %r17960, 0x3340U;
	prmt.b32 	%r17963, %r17962, %r17959, 0x5410U;
	cvt.u32.u16 	%r17964, %rs16447;
	cvt.u32.u16 	%r17965, %rs16448;
	prmt.b32 	%r17966, %r17965, %r17964, 0x3340U;
	cvt.u32.u16 	%r17967, %rs16449;
	cvt.u32.u16 	%r17968, %rs16450;
	prmt.b32 	%r17969, %r17968, %r17967, 0x3340U;
	prmt.b32 	%r17970, %r17969, %r17966, 0x5410U;
	st.local.v2.b32 	[%rd1+88], {%r17970, %r17963};
	cvt.u32.u16 	%r17971, %rs16435;
	cvt.u32.u16 	%r17972, %rs16436;
	prmt.b32 	%r17973, %r17972, %r17971, 0x3340U;
	cvt.u32.u16 	%r17974, %rs16437;
	cvt.u32.u16 	%r17975, %rs16438;
	prmt.b32 	%r17976, %r17975, %r17974, 0x3340U;
	prmt.b32 	%r17977, %r17976, %r17973, 0x5410U;
	cvt.u32.u16 	%r17978, %rs16439;
	cvt.u32.u16 	%r17979, %rs16440;
	prmt.b32 	%r17980, %r17979, %r17978, 0x3340U;
	cvt.u32.u16 	%r17981, %rs16441;
	cvt.u32.u16 	%r17982, %rs16442;
	prmt.b32 	%r17983, %r17982, %r17981, 0x3340U;
	prmt.b32 	%r17984, %r17983, %r17980, 0x5410U;
	st.local.v2.b32 	[%rd1+96], {%r17984, %r17977};
	cvt.u32.u16 	%r17985, %rs16427;
	cvt.u32.u16 	%r17986, %rs16428;
	prmt.b32 	%r17987, %r17986, %r17985, 0x3340U;
	cvt.u32.u16 	%r17988, %rs16429;
	cvt.u32.u16 	%r17989, %rs16430;
	prmt.b32 	%r17990, %r17989, %r17988, 0x3340U;
	prmt.b32 	%r17991, %r17990, %r17987, 0x5410U;
	cvt.u32.u16 	%r17992, %rs16431;
	cvt.u32.u16 	%r17993, %rs16432;
	prmt.b32 	%r17994, %r17993, %r17992, 0x3340U;
	cvt.u32.u16 	%r17995, %rs16433;
	cvt.u32.u16 	%r17996, %rs16434;
	prmt.b32 	%r17997, %r17996, %r17995, 0x3340U;
	prmt.b32 	%r17998, %r17997, %r17994, 0x5410U;
	st.local.v2.b32 	[%rd1+104], {%r17998, %r17991};
	cvt.u32.u16 	%r17999, %rs16419;
	cvt.u32.u16 	%r18000, %rs16420;
	prmt.b32 	%r18001, %r18000, %r17999, 0x3340U;
	cvt.u32.u16 	%r18002, %rs16421;
	cvt.u32.u16 	%r18003, %rs16422;
	prmt.b32 	%r18004, %r18003, %r18002, 0x3340U;
	prmt.b32 	%r18005, %r18004, %r18001, 0x5410U;
	cvt.u32.u16 	%r18006, %rs16423;
	cvt.u32.u16 	%r18007, %rs16424;
	prmt.b32 	%r18008, %r18007, %r18006, 0x3340U;
	cvt.u32.u16 	%r18009, %rs16425;
	cvt.u32.u16 	%r18010, %rs16426;
	prmt.b32 	%r18011, %r18010, %r18009, 0x3340U;
	prmt.b32 	%r18012, %r18011, %r18008, 0x5410U;
	st.local.v2.b32 	[%rd1+112], {%r18012, %r18005};
	cvt.u32.u16 	%r18013, %rs16411;
	cvt.u32.u16 	%r18014, %rs16412;
	prmt.b32 	%r18015, %r18014, %r18013, 0x3340U;
	cvt.u32.u16 	%r18016, %rs16413;
	cvt.u32.u16 	%r18017, %rs16414;
	prmt.b32 	%r18018, %r18017, %r18016, 0x3340U;
	prmt.b32 	%r18019, %r18018, %r18015, 0x5410U;
	cvt.u32.u16 	%r18020, %rs16415;
	cvt.u32.u16 	%r18021, %rs16416;
	prmt.b32 	%r18022, %r18021, %r18020, 0x3340U;
	cvt.u32.u16 	%r18023, %rs16417;
	cvt.u32.u16 	%r18024, %rs16418;
	prmt.b32 	%r18025, %r18024, %r18023, 0x3340U;
	prmt.b32 	%r18026, %r18025, %r18022, 0x5410U;
	st.local.v2.b32 	[%rd1+120], {%r18026, %r18019};
	cvt.u32.u16 	%r18027, %rs16403;
	cvt.u32.u16 	%r18028, %rs16404;
	prmt.b32 	%r18029, %r18028, %r18027, 0x3340U;
	cvt.u32.u16 	%r18030, %rs16405;
	cvt.u32.u16 	%r18031, %rs16406;
	prmt.b32 	%r18032, %r18031, %r18030, 0x3340U;
	prmt.b32 	%r18033, %r18032, %r18029, 0x5410U;
	cvt.u32.u16 	%r18034, %rs16407;
	cvt.u32.u16 	%r18035, %rs16408;
	prmt.b32 	%r18036, %r18035, %r18034, 0x3340U;
	cvt.u32.u16 	%r18037, %rs16409;
	cvt.u32.u16 	%r18038, %rs16410;
	prmt.b32 	%r18039, %r18038, %r18037, 0x3340U;
	prmt.b32 	%r18040, %r18039, %r18036, 0x5410U;
	st.local.v2.b32 	[%rd1+128], {%r18040, %r18033};
	cvt.u32.u16 	%r18041, %rs16395;
	cvt.u32.u16 	%r18042, %rs16396;
	prmt.b32 	%r18043, %r18042, %r18041, 0x3340U;
	cvt.u32.u16 	%r18044, %rs16397;
	cvt.u32.u16 	%r18045, %rs16398;
	prmt.b32 	%r18046, %r18045, %r18044, 0x3340U;
	prmt.b32 	%r18047, %r18046, %r18043, 0x5410U;
	cvt.u32.u16 	%r18048, %rs16399;
	cvt.u32.u16 	%r18049, %rs16400;
	prmt.b32 	%r18050, %r18049, %r18048, 0x3340U;
	cvt.u32.u16 	%r18051, %rs16401;
	cvt.u32.u16 	%r18052, %rs16402;
	prmt.b32 	%r18053, %r18052, %r18051, 0x3340U;
	prmt.b32 	%r18054, %r18053, %r18050, 0x5410U;
	st.local.v2.b32 	[%rd1+136], {%r18054, %r18047};
	cvt.u32.u16 	%r18055, %rs16387;
	cvt.u32.u16 	%r18056, %rs16388;
	prmt.b32 	%r18057, %r18056, %r18055, 0x3340U;
	cvt.u32.u16 	%r18058, %rs16389;
	cvt.u32.u16 	%r18059, %rs16390;
	prmt.b32 	%r18060, %r18059, %r18058, 0x3340U;
	prmt.b32 	%r18061, %r18060, %r18057, 0x5410U;
	cvt.u32.u16 	%r18062, %rs16391;
	cvt.u32.u16 	%r18063, %rs16392;
	prmt.b32 	%r18064, %r18063, %r18062, 0x3340U;
	cvt.u32.u16 	%r18065, %rs16393;
	cvt.u32.u16 	%r18066, %rs16394;
	prmt.b32 	%r18067, %r18066, %r18065, 0x3340U;
	prmt.b32 	%r18068, %r18067, %r18064, 0x5410U;
	st.local.v2.b32 	[%rd1+144], {%r18068, %r18061};
	cvt.u32.u16 	%r18069, %rs16379;
	cvt.u32.u16 	%r18070, %rs16380;
	prmt.b32 	%r18071, %r18070, %r18069, 0x3340U;
	cvt.u32.u16 	%r18072, %rs16381;
	cvt.u32.u16 	%r18073, %rs16382;
	prmt.b32 	%r18074, %r18073, %r18072, 0x3340U;
	prmt.b32 	%r18075, %r18074, %r18071, 0x5410U;
	cvt.u32.u16 	%r18076, %rs16383;
	cvt.u32.u16 	%r18077, %rs16384;
	prmt.b32 	%r18078, %r18077, %r18076, 0x3340U;
	cvt.u32.u16 	%r18079, %rs16385;
	cvt.u32.u16 	%r18080, %rs16386;
	prmt.b32 	%r18081, %r18080, %r18079, 0x3340U;
	prmt.b32 	%r18082, %r18081, %r18078, 0x5410U;
	st.local.v2.b32 	[%rd1+152], {%r18082, %r18075};
	cvt.u32.u16 	%r18083, %rs16371;
	cvt.u32.u16 	%r18084, %rs16372;
	prmt.b32 	%r18085, %r18084, %r18083, 0x3340U;
	cvt.u32.u16 	%r18086, %rs16373;
	cvt.u32.u16 	%r18087, %rs16374;
	prmt.b32 	%r18088, %r18087, %r18086, 0x3340U;
	prmt.b32 	%r18089, %r18088, %r18085, 0x5410U;
	cvt.u32.u16 	%r18090, %rs16375;
	cvt.u32.u16 	%r18091, %rs16376;
	prmt.b32 	%r18092, %r18091, %r18090, 0x3340U;
	cvt.u32.u16 	%r18093, %rs16377;
	cvt.u32.u16 	%r18094, %rs16378;
	prmt.b32 	%r18095, %r18094, %r18093, 0x3340U;
	prmt.b32 	%r18096, %r18095, %r18092, 0x5410U;
	st.local.v2.b32 	[%rd1+160], {%r18096, %r18089};
	cvt.u32.u16 	%r18097, %rs16363;
	cvt.u32.u16 	%r18098, %rs16364;
	prmt.b32 	%r18099, %r18098, %r18097, 0x3340U;
	cvt.u32.u16 	%r18100, %rs16365;
	cvt.u32.u16 	%r18101, %rs16366;
	prmt.b32 	%r18102, %r18101, %r18100, 0x3340U;
	prmt.b32 	%r18103, %r18102, %r18099, 0x5410U;
	cvt.u32.u16 	%r18104, %rs16367;
	cvt.u32.u16 	%r18105, %rs16368;
	prmt.b32 	%r18106, %r18105, %r18104, 0x3340U;
	cvt.u32.u16 	%r18107, %rs16369;
	cvt.u32.u16 	%r18108, %rs16370;
	prmt.b32 	%r18109, %r18108, %r18107, 0x3340U;
	prmt.b32 	%r18110, %r18109, %r18106, 0x5410U;
	st.local.v2.b32 	[%rd1+168], {%r18110, %r18103};
	cvt.u32.u16 	%r18111, %rs16355;
	cvt.u32.u16 	%r18112, %rs16356;
	prmt.b32 	%r18113, %r18112, %r18111, 0x3340U;
	cvt.u32.u16 	%r18114, %rs16357;
	cvt.u32.u16 	%r18115, %rs16358;
	prmt.b32 	%r18116, %r18115, %r18114, 0x3340U;
	prmt.b32 	%r18117, %r18116, %r18113, 0x5410U;
	cvt.u32.u16 	%r18118, %rs16359;
	cvt.u32.u16 	%r18119, %rs16360;
	prmt.b32 	%r18120, %r18119, %r18118, 0x3340U;
	cvt.u32.u16 	%r18121, %rs16361;
	cvt.u32.u16 	%r18122, %rs16362;
	prmt.b32 	%r18123, %r18122, %r18121, 0x3340U;
	prmt.b32 	%r18124, %r18123, %r18120, 0x5410U;
	st.local.v2.b32 	[%rd1+176], {%r18124, %r18117};
	cvt.u32.u16 	%r18125, %rs16347;
	cvt.u32.u16 	%r18126, %rs16348;
	prmt.b32 	%r18127, %r18126, %r18125, 0x3340U;
	cvt.u32.u16 	%r18128, %rs16349;
	cvt.u32.u16 	%r18129, %rs16350;
	prmt.b32 	%r18130, %r18129, %r18128, 0x3340U;
	prmt.b32 	%r18131, %r18130, %r18127, 0x5410U;
	cvt.u32.u16 	%r18132, %rs16351;
	cvt.u32.u16 	%r18133, %rs16352;
	prmt.b32 	%r18134, %r18133, %r18132, 0x3340U;
	cvt.u32.u16 	%r18135, %rs16353;
	cvt.u32.u16 	%r18136, %rs16354;
	prmt.b32 	%r18137, %r18136, %r18135, 0x3340U;
	prmt.b32 	%r18138, %r18137, %r18134, 0x5410U;
	st.local.v2.b32 	[%rd1+184], {%r18138, %r18131};
	cvt.u32.u16 	%r18139, %rs16339;
	cvt.u32.u16 	%r18140, %rs16340;
	prmt.b32 	%r18141, %r18140, %r18139, 0x3340U;
	cvt.u32.u16 	%r18142, %rs16341;
	cvt.u32.u16 	%r18143, %rs16342;
	prmt.b32 	%r18144, %r18143, %r18142, 0x3340U;
	prmt.b32 	%r18145, %r18144, %r18141, 0x5410U;
	cvt.u32.u16 	%r18146, %rs16343;
	cvt.u32.u16 	%r18147, %rs16344;
	prmt.b32 	%r18148, %r18147, %r18146, 0x3340U;
	cvt.u32.u16 	%r18149, %rs16345;
	cvt.u32.u16 	%r18150, %rs16346;
	prmt.b32 	%r18151, %r18150, %r18149, 0x3340U;
	prmt.b32 	%r18152, %r18151, %r18148, 0x5410U;
	st.local.v2.b32 	[%rd1+192], {%r18152, %r18145};
	cvt.u32.u16 	%r18153, %rs16331;
	cvt.u32.u16 	%r18154, %rs16332;
	prmt.b32 	%r18155, %r18154, %r18153, 0x3340U;
	cvt.u32.u16 	%r18156, %rs16333;
	cvt.u32.u16 	%r18157, %rs16334;
	prmt.b32 	%r18158, %r18157, %r18156, 0x3340U;
	prmt.b32 	%r18159, %r18158, %r18155, 0x5410U;
	cvt.u32.u16 	%r18160, %rs16335;
	cvt.u32.u16 	%r18161, %rs16336;
	prmt.b32 	%r18162, %r18161, %r18160, 0x3340U;
	cvt.u32.u16 	%r18163, %rs16337;
	cvt.u32.u16 	%r18164, %rs16338;
	prmt.b32 	%r18165, %r18164, %r18163, 0x3340U;
	prmt.b32 	%r18166, %r18165, %r18162, 0x5410U;
	st.local.v2.b32 	[%rd1+200], {%r18166, %r18159};
	cvt.u32.u16 	%r18167, %rs16323;
	cvt.u32.u16 	%r18168, %rs16324;
	prmt.b32 	%r18169, %r18168, %r18167, 0x3340U;
	cvt.u32.u16 	%r18170, %rs16325;
	cvt.u32.u16 	%r18171, %rs16326;
	prmt.b32 	%r18172, %r18171, %r18170, 0x3340U;
	prmt.b32 	%r18173, %r18172, %r18169, 0x5410U;
	cvt.u32.u16 	%r18174, %rs16327;
	cvt.u32.u16 	%r18175, %rs16328;
	prmt.b32 	%r18176, %r18175, %r18174, 0x3340U;
	cvt.u32.u16 	%r18177, %rs16329;
	cvt.u32.u16 	%r18178, %rs16330;
	prmt.b32 	%r18179, %r18178, %r18177, 0x3340U;
	prmt.b32 	%r18180, %r18179, %r18176, 0x5410U;
	st.local.v2.b32 	[%rd1+208], {%r18180, %r18173};
	cvt.u32.u16 	%r18181, %rs16315;
	cvt.u32.u16 	%r18182, %rs16316;
	prmt.b32 	%r18183, %r18182, %r18181, 0x3340U;
	cvt.u32.u16 	%r18184, %rs16317;
	cvt.u32.u16 	%r18185, %rs16318;
	prmt.b32 	%r18186, %r18185, %r18184, 0x3340U;
	prmt.b32 	%r18187, %r18186, %r18183, 0x5410U;
	cvt.u32.u16 	%r18188, %rs16319;
	cvt.u32.u16 	%r18189, %rs16320;
	prmt.b32 	%r18190, %r18189, %r18188, 0x3340U;
	cvt.u32.u16 	%r18191, %rs16321;
	cvt.u32.u16 	%r18192, %rs16322;
	prmt.b32 	%r18193, %r18192, %r18191, 0x3340U;
	prmt.b32 	%r18194, %r18193, %r18190, 0x5410U;
	st.local.v2.b32 	[%rd1+216], {%r18194, %r18187};
	cvt.u32.u16 	%r18195, %rs16307;
	cvt.u32.u16 	%r18196, %rs16308;
	prmt.b32 	%r18197, %r18196, %r18195, 0x3340U;
	cvt.u32.u16 	%r18198, %rs16309;
	cvt.u32.u16 	%r18199, %rs16310;
	prmt.b32 	%r18200, %r18199, %r18198, 0x3340U;
	prmt.b32 	%r18201, %r18200, %r18197, 0x5410U;
	cvt.u32.u16 	%r18202, %rs16311;
	cvt.u32.u16 	%r18203, %rs16312;
	prmt.b32 	%r18204, %r18203, %r18202, 0x3340U;
	cvt.u32.u16 	%r18205, %rs16313;
	cvt.u32.u16 	%r18206, %rs16314;
	prmt.b32 	%r18207, %r18206, %r18205, 0x3340U;
	prmt.b32 	%r18208, %r18207, %r18204, 0x5410U;
	st.local.v2.b32 	[%rd1+224], {%r18208, %r18201};
	cvt.u32.u16 	%r18209, %rs16299;
	cvt.u32.u16 	%r18210, %rs16300;
	prmt.b32 	%r18211, %r18210, %r18209, 0x3340U;
	cvt.u32.u16 	%r18212, %rs16301;
	cvt.u32.u16 	%r18213, %rs16302;
	prmt.b32 	%r18214, %r18213, %r18212, 0x3340U;
	prmt.b32 	%r18215, %r18214, %r18211, 0x5410U;
	cvt.u32.u16 	%r18216, %rs16303;
	cvt.u32.u16 	%r18217, %rs16304;
	prmt.b32 	%r18218, %r18217, %r18216, 0x3340U;
	cvt.u32.u16 	%r18219, %rs16305;
	cvt.u32.u16 	%r18220, %rs16306;
	prmt.b32 	%r18221, %r18220, %r18219, 0x3340U;
	prmt.b32 	%r18222, %r18221, %r18218, 0x5410U;
	st.local.v2.b32 	[%rd1+232], {%r18222, %r18215};
	cvt.u32.u16 	%r18223, %rs16291;
	cvt.u32.u16 	%r18224, %rs16292;
	prmt.b32 	%r18225, %r18224, %r18223, 0x3340U;
	cvt.u32.u16 	%r18226, %rs16293;
	cvt.u32.u16 	%r18227, %rs16294;
	prmt.b32 	%r18228, %r18227, %r18226, 0x3340U;
	prmt.b32 	%r18229, %r18228, %r18225, 0x5410U;
	cvt.u32.u16 	%r18230, %rs16295;
	cvt.u32.u16 	%r18231, %rs16296;
	prmt.b32 	%r18232, %r18231, %r18230, 0x3340U;
	cvt.u32.u16 	%r18233, %rs16297;
	cvt.u32.u16 	%r18234, %rs16298;
	prmt.b32 	%r18235, %r18234, %r18233, 0x3340U;
	prmt.b32 	%r18236, %r18235, %r18232, 0x5410U;
	st.local.v2.b32 	[%rd1+240], {%r18236, %r18229};
	cvt.u32.u16 	%r18237, %rs16283;
	cvt.u32.u16 	%r18238, %rs16284;
	prmt.b32 	%r18239, %r18238, %r18237, 0x3340U;
	cvt.u32.u16 	%r18240, %rs16285;
	cvt.u32.u16 	%r18241, %rs16286;
	prmt.b32 	%r18242, %r18241, %r18240, 0x3340U;
	prmt.b32 	%r18243, %r18242, %r18239, 0x5410U;
	cvt.u32.u16 	%r18244, %rs16287;
	cvt.u32.u16 	%r18245, %rs16288;
	prmt.b32 	%r18246, %r18245, %r18244, 0x3340U;
	cvt.u32.u16 	%r18247, %rs16289;
	cvt.u32.u16 	%r18248, %rs16290;
	prmt.b32 	%r18249, %r18248, %r18247, 0x3340U;
	prmt.b32 	%r18250, %r18249, %r18246, 0x5410U;
	st.local.v2.b32 	[%rd1+248], {%r18250, %r18243};
	cvt.u32.u16 	%r18251, %rs16275;
	cvt.u32.u16 	%r18252, %rs16276;
	prmt.b32 	%r18253, %r18252, %r18251, 0x3340U;
	cvt.u32.u16 	%r18254, %rs16277;
	cvt.u32.u16 	%r18255, %rs16278;
	prmt.b32 	%r18256, %r18255, %r18254, 0x3340U;
	prmt.b32 	%r18257, %r18256, %r18253, 0x5410U;
	cvt.u32.u16 	%r18258, %rs16279;
	cvt.u32.u16 	%r18259, %rs16280;
	prmt.b32 	%r18260, %r18259, %r18258, 0x3340U;
	cvt.u32.u16 	%r18261, %rs16281;
	cvt.u32.u16 	%r18262, %rs16282;
	prmt.b32 	%r18263, %r18262, %r18261, 0x3340U;
	prmt.b32 	%r18264, %r18263, %r18260, 0x5410U;
	st.local.v2.b32 	[%rd1+256], {%r18264, %r18257};
	cvt.u32.u16 	%r18265, %rs16267;
	cvt.u32.u16 	%r18266, %rs16268;
	prmt.b32 	%r18267, %r18266, %r18265, 0x3340U;
	cvt.u32.u16 	%r18268, %rs16269;
	cvt.u32.u16 	%r18269, %rs16270;
	prmt.b32 	%r18270, %r18269, %r18268, 0x3340U;
	prmt.b32 	%r18271, %r18270, %r18267, 0x5410U;
	cvt.u32.u16 	%r18272, %rs16271;
	cvt.u32.u16 	%r18273, %rs16272;
	prmt.b32 	%r18274, %r18273, %r18272, 0x3340U;
	cvt.u32.u16 	%r18275, %rs16273;
	cvt.u32.u16 	%r18276, %rs16274;
	prmt.b32 	%r18277, %r18276, %r18275, 0x3340U;
	prmt.b32 	%r18278, %r18277, %r18274, 0x5410U;
	st.local.v2.b32 	[%rd1+264], {%r18278, %r18271};
	mov.b32 	%r39600, 0;
$L__BB5_85:
	mov.u32 	%r39603, %r39600;
	cvt.u64.u32 	%rd170, %r39603;
	add.s64 	%rd171, %rd1, %rd170;
	ld.local.u8 	%rs14671, [%rd171+16];
	setp.ne.s16 	%p65, %rs14671, 0;
	add.s32 	%r39600, %r39603, 1;
	@%p65 bra 	$L__BB5_85;
	and.b16  	%rs14672, %rs17556, 255;
	setp.eq.s16 	%p66, %rs14672, 0;
	@%p66 bra 	$L__BB5_89;
	mov.b32 	%r39601, 0;
$L__BB5_88:
	cvt.u64.u32 	%rd172, %r39603;
	add.s64 	%rd173, %rd1, %rd172;
	st.local.u8 	[%rd173+16], %rs17556;
	add.s32 	%r39603, %r39603, 1;
	add.s32 	%r594, %r39601, 1;
	cvt.u64.u32 	%rd174, %r39601;
	add.s64 	%rd175, %rd2, %rd174;
	ld.local.u8 	%rs17556, [%rd175+17];
	setp.ne.s16 	%p67, %rs17556, 0;
	mov.u32 	%r39601, %r594;
	@%p67 bra 	$L__BB5_88;
$L__BB5_89:
	cvt.u64.u32 	%rd176, %r39603;
	add.s64 	%rd177, %rd1, %rd176;
	mov.b16 	%rs14673, 0;
	st.local.u8 	[%rd177+16], %rs14673;
	add.s32 	%r39559, %r39559, %r16840;
	st.local.u32 	[%rd1], %r39559;
	add.f64 	%fd102, %fd102, %fd35;
	st.local.f64 	[%rd1+8], %fd102;
	ld.local.v2.b32 	{%r18280, %r18281}, [%rd1+16];
	bfe.u32 	%r18282, %r18280, 0, 8;
	cvt.u16.u32 	%rs16522, %r18282;
	bfe.u32 	%r18283, %r18280, 8, 8;
	cvt.u16.u32 	%rs16521, %r18283;
	bfe.u32 	%r18284, %r18280, 16, 8;
	cvt.u16.u32 	%rs16520, %r18284;
	bfe.u32 	%r18285, %r18280, 24, 8;
	cvt.u16.u32 	%rs16519, %r18285;
	bfe.u32 	%r18286, %r18281, 0, 8;
	cvt.u16.u32 	%rs16518, %r18286;
	bfe.u32 	%r18287, %r18281, 8, 8;
	cvt.u16.u32 	%rs16517, %r18287;
	bfe.u32 	%r18288, %r18281, 16, 8;
	cvt.u16.u32 	%rs16516, %r18288;
	bfe.u32 	%r18289, %r18281, 24, 8;
	cvt.u16.u32 	%rs16515, %r18289;
	ld.local.v2.b32 	{%r18290, %r18291}, [%rd1+24];
	bfe.u32 	%r18292, %r18290, 0, 8;
	cvt.u16.u32 	%rs16514, %r18292;
	bfe.u32 	%r18293, %r18290, 8, 8;
	cvt.u16.u32 	%rs16513, %r18293;
	bfe.u32 	%r18294, %r18290, 16, 8;
	cvt.u16.u32 	%rs16512, %r18294;
	bfe.u32 	%r18295, %r18290, 24, 8;
	cvt.u16.u32 	%rs16511, %r18295;
	bfe.u32 	%r18296, %r18291, 0, 8;
	cvt.u16.u32 	%rs16510, %r18296;
	bfe.u32 	%r18297, %r18291, 8, 8;
	cvt.u16.u32 	%rs16509, %r18297;
	bfe.u32 	%r18298, %r18291, 16, 8;
	cvt.u16.u32 	%rs16508, %r18298;
	bfe.u32 	%r18299, %r18291, 24, 8;
	cvt.u16.u32 	%rs16507, %r18299;
	ld.local.v2.b32 	{%r18300, %r18301}, [%rd1+32];
	bfe.u32 	%r18302, %r18300, 0, 8;
	cvt.u16.u32 	%rs16506, %r18302;
	bfe.u32 	%r18303, %r18300, 8, 8;
	cvt.u16.u32 	%rs16505, %r18303;
	bfe.u32 	%r18304, %r18300, 16, 8;
	cvt.u16.u32 	%rs16504, %r18304;
	bfe.u32 	%r18305, %r18300, 24, 8;
	cvt.u16.u32 	%rs16503, %r18305;
	bfe.u32 	%r18306, %r18301, 0, 8;
	cvt.u16.u32 	%rs16502, %r18306;
	bfe.u32 	%r18307, %r18301, 8, 8;
	cvt.u16.u32 	%rs16501, %r18307;
	bfe.u32 	%r18308, %r18301, 16, 8;
	cvt.u16.u32 	%rs16500, %r18308;
	bfe.u32 	%r18309, %r18301, 24, 8;
	cvt.u16.u32 	%rs16499, %r18309;
	ld.local.v2.b32 	{%r18310, %r18311}, [%rd1+40];
	bfe.u32 	%r18312, %r18310, 0, 8;
	cvt.u16.u32 	%rs16498, %r18312;
	bfe.u32 	%r18313, %r18310, 8, 8;
	cvt.u16.u32 	%rs16497, %r18313;
	bfe.u32 	%r18314, %r18310, 16, 8;
	cvt.u16.u32 	%rs16496, %r18314;
	bfe.u32 	%r18315, %r18310, 24, 8;
	cvt.u16.u32 	%rs16495, %r18315;
	bfe.u32 	%r18316, %r18311, 0, 8;
	cvt.u16.u32 	%rs16494, %r18316;
	bfe.u32 	%r18317, %r18311, 8, 8;
	cvt.u16.u32 	%rs16493, %r18317;
	bfe.u32 	%r18318, %r18311, 16, 8;
	cvt.u16.u32 	%rs16492, %r18318;
	bfe.u32 	%r18319, %r18311, 24, 8;
	cvt.u16.u32 	%rs16491, %r18319;
	ld.local.v2.b32 	{%r18320, %r18321}, [%rd1+48];
	bfe.u32 	%r18322, %r18320, 0, 8;
	cvt.u16.u32 	%rs16490, %r18322;
	bfe.u32 	%r18323, %r18320, 8, 8;
	cvt.u16.u32 	%rs16489, %r18323;
	bfe.u32 	%r18324, %r18320, 16, 8;
	cvt.u16.u32 	%rs16488, %r18324;
	bfe.u32 	%r18325, %r18320, 24, 8;
	cvt.u16.u32 	%rs16487, %r18325;
	bfe.u32 	%r18326, %r18321, 0, 8;
	cvt.u16.u32 	%rs16486, %r18326;
	bfe.u32 	%r18327, %r18321, 8, 8;
	cvt.u16.u32 	%rs16485, %r18327;
	bfe.u32 	%r18328, %r18321, 16, 8;
	cvt.u16.u32 	%rs16484, %r18328;
	bfe.u32 	%r18329, %r18321, 24, 8;
	cvt.u16.u32 	%rs16483, %r18329;
	ld.local.v2.b32 	{%r18330, %r18331}, [%rd1+56];
	bfe.u32 	%r18332, %r18330, 0, 8;
	cvt.u16.u32 	%rs16482, %r18332;
	bfe.u32 	%r18333, %r18330, 8, 8;
	cvt.u16.u32 	%rs16481, %r18333;
	bfe.u32 	%r18334, %r18330, 16, 8;
	cvt.u16.u32 	%rs16480, %r18334;
	bfe.u32 	%r18335, %r18330, 24, 8;
	cvt.u16.u32 	%rs16479, %r18335;
	bfe.u32 	%r18336, %r18331, 0, 8;
	cvt.u16.u32 	%rs16478, %r18336;
	bfe.u32 	%r18337, %r18331, 8, 8;
	cvt.u16.u32 	%rs16477, %r18337;
	bfe.u32 	%r18338, %r18331, 16, 8;
	cvt.u16.u32 	%rs16476, %r18338;
	bfe.u32 	%r18339, %r18331, 24, 8;
	cvt.u16.u32 	%rs16475, %r18339;
	ld.local.v2.b32 	{%r18340, %r18341}, [%rd1+64];
	bfe.u32 	%r18342, %r18340, 0, 8;
	cvt.u16.u32 	%rs16474, %r18342;
	bfe.u32 	%r18343, %r18340, 8, 8;
	cvt.u16.u32 	%rs16473, %r18343;
	bfe.u32 	%r18344, %r18340, 16, 8;
	cvt.u16.u32 	%rs16472, %r18344;
	bfe.u32 	%r18345, %r18340, 24, 8;
	cvt.u16.u32 	%rs16471, %r18345;
	bfe.u32 	%r18346, %r18341, 0, 8;
	cvt.u16.u32 	%rs16470, %r18346;
	bfe.u32 	%r18347, %r18341, 8, 8;
	cvt.u16.u32 	%rs16469, %r18347;
	bfe.u32 	%r18348, %r18341, 16, 8;
	cvt.u16.u32 	%rs16468, %r18348;
	bfe.u32 	%r18349, %r18341, 24, 8;
	cvt.u16.u32 	%rs16467, %r18349;
	ld.local.v2.b32 	{%r18350, %r18351}, [%rd1+72];
	bfe.u32 	%r18352, %r18350, 0, 8;
	cvt.u16.u32 	%rs16466, %r18352;
	bfe.u32 	%r18353, %r18350, 8, 8;
	cvt.u16.u32 	%rs16465, %r18353;
	bfe.u32 	%r18354, %r18350, 16, 8;
	cvt.u16.u32 	%rs16464, %r18354;
	bfe.u32 	%r18355, %r18350, 24, 8;
	cvt.u16.u32 	%rs16463, %r18355;
	bfe.u32 	%r18356, %r18351, 0, 8;
	cvt.u16.u32 	%rs16462, %r18356;
	bfe.u32 	%r18357, %r18351, 8, 8;
	cvt.u16.u32 	%rs16461, %r18357;
	bfe.u32 	%r18358, %r18351, 16, 8;
	cvt.u16.u32 	%rs16460, %r18358;
	bfe.u32 	%r18359, %r18351, 24, 8;
	cvt.u16.u32 	%rs16459, %r18359;
	ld.local.v2.b32 	{%r18360, %r18361}, [%rd1+80];
	bfe.u32 	%r18362, %r18360, 0, 8;
	cvt.u16.u32 	%rs16458, %r18362;
	bfe.u32 	%r18363, %r18360, 8, 8;
	cvt.u16.u32 	%rs16457, %r18363;
	bfe.u32 	%r18364, %r18360, 16, 8;
	cvt.u16.u32 	%rs16456, %r18364;
	bfe.u32 	%r18365, %r18360, 24, 8;
	cvt.u16.u32 	%rs16455, %r18365;
	bfe.u32 	%r18366, %r18361, 0, 8;
	cvt.u16.u32 	%rs16454, %r18366;
	bfe.u32 	%r18367, %r18361, 8, 8;
	cvt.u16.u32 	%rs16453, %r18367;
	bfe.u32 	%r18368, %r18361, 16, 8;
	cvt.u16.u32 	%rs16452, %r18368;
	bfe.u32 	%r18369, %r18361, 24, 8;
	cvt.u16.u32 	%rs16451, %r18369;
	ld.local.v2.b32 	{%r18370, %r18371}, [%rd1+88];
	bfe.u32 	%r18372, %r18370, 0, 8;
	cvt.u16.u32 	%rs16450, %r18372;
	bfe.u32 	%r18373, %r18370, 8, 8;
	cvt.u16.u32 	%rs16449, %r18373;
	bfe.u32 	%r18374, %r18370, 16, 8;
	cvt.u16.u32 	%rs16448, %r18374;
	bfe.u32 	%r18375, %r18370, 24, 8;
	cvt.u16.u32 	%rs16447, %r18375;
	bfe.u32 	%r18376, %r18371, 0, 8;
	cvt.u16.u32 	%rs16446, %r18376;
	bfe.u32 	%r18377, %r18371, 8, 8;
	cvt.u16.u32 	%rs16445, %r18377;
	bfe.u32 	%r18378, %r18371, 16, 8;
	cvt.u16.u32 	%rs16444, %r18378;
	bfe.u32 	%r18379, %r18371, 24, 8;
	cvt.u16.u32 	%rs16443, %r18379;
	ld.local.v2.b32 	{%r18380, %r18381}, [%rd1+96];
	bfe.u32 	%r18382, %r18380, 0, 8;
	cvt.u16.u32 	%rs16442, %r18382;
	bfe.u32 	%r18383, %r18380, 8, 8;
	cvt.u16.u32 	%rs16441, %r18383;
	bfe.u32 	%r18384, %r18380, 16, 8;
	cvt.u16.u32 	%rs16440, %r18384;
	bfe.u32 	%r18385, %r18380, 24, 8;
	cvt.u16.u32 	%rs16439, %r18385;
	bfe.u32 	%r18386, %r18381, 0, 8;
	cvt.u16.u32 	%rs16438, %r18386;
	bfe.u32 	%r18387, %r18381, 8, 8;
	cvt.u16.u32 	%rs16437, %r18387;
	bfe.u32 	%r18388, %r18381, 16, 8;
	cvt.u16.u32 	%rs16436, %r18388;
	bfe.u32 	%r18389, %r18381, 24, 8;
	cvt.u16.u32 	%rs16435, %r18389;
	ld.local.v2.b32 	{%r18390, %r18391}, [%rd1+104];
	bfe.u32 	%r18392, %r18390, 0, 8;
	cvt.u16.u32 	%rs16434, %r18392;
	bfe.u32 	%r18393, %r18390, 8, 8;
	cvt.u16.u32 	%rs16433, %r18393;
	bfe.u32 	%r18394, %r18390, 16, 8;
	cvt.u16.u32 	%rs16432, %r18394;
	bfe.u32 	%r18395, %r18390, 24, 8;
	cvt.u16.u32 	%rs16431, %r18395;
	bfe.u32 	%r18396, %r18391, 0, 8;
	cvt.u16.u32 	%rs16430, %r18396;
	bfe.u32 	%r18397, %r18391, 8, 8;
	cvt.u16.u32 	%rs16429, %r18397;
	bfe.u32 	%r18398, %r18391, 16, 8;
	cvt.u16.u32 	%rs16428, %r18398;
	bfe.u32 	%r18399, %r18391, 24, 8;
	cvt.u16.u32 	%rs16427, %r18399;
	ld.local.v2.b32 	{%r18400, %r18401}, [%rd1+112];
	bfe.u32 	%r18402, %r18400, 0, 8;
	cvt.u16.u32 	%rs16426, %r18402;
	bfe.u32 	%r18403, %r18400, 8, 8;
	cvt.u16.u32 	%rs16425, %r18403;
	bfe.u32 	%r18404, %r18400, 16, 8;
	cvt.u16.u32 	%rs16424, %r18404;
	bfe.u32 	%r18405, %r18400, 24, 8;
	cvt.u16.u32 	%rs16423, %r18405;
	bfe.u32 	%r18406, %r18401, 0, 8;
	cvt.u16.u32 	%rs16422, %r18406;
	bfe.u32 	%r18407, %r18401, 8, 8;
	cvt.u16.u32 	%rs16421, %r18407;
	bfe.u32 	%r18408, %r18401, 16, 8;
	cvt.u16.u32 	%rs16420, %r18408;
	bfe.u32 	%r18409, %r18401, 24, 8;
	cvt.u16.u32 	%rs16419, %r18409;
	ld.local.v2.b32 	{%r18410, %r18411}, [%rd1+120];
	bfe.u32 	%r18412, %r18410, 0, 8;
	cvt.u16.u32 	%rs16418, %r18412;
	bfe.u32 	%r18413, %r18410, 8, 8;
	cvt.u16.u32 	%rs16417, %r18413;
	bfe.u32 	%r18414, %r18410, 16, 8;
	cvt.u16.u32 	%rs16416, %r18414;
	bfe.u32 	%r18415, %r18410, 24, 8;
	cvt.u16.u32 	%rs16415, %r18415;
	bfe.u32 	%r18416, %r18411, 0, 8;
	cvt.u16.u32 	%rs16414, %r18416;
	bfe.u32 	%r18417, %r18411, 8, 8;
	cvt.u16.u32 	%rs16413, %r18417;
	bfe.u32 	%r18418, %r18411, 16, 8;
	cvt.u16.u32 	%rs16412, %r18418;
	bfe.u32 	%r18419, %r18411, 24, 8;
	cvt.u16.u32 	%rs16411, %r18419;
	ld.local.v2.b32 	{%r18420, %r18421}, [%rd1+128];
	bfe.u32 	%r18422, %r18420, 0, 8;
	cvt.u16.u32 	%rs16410, %r18422;
	bfe.u32 	%r18423, %r18420, 8, 8;
	cvt.u16.u32 	%rs16409, %r18423;
	bfe.u32 	%r18424, %r18420, 16, 8;
	cvt.u16.u32 	%rs16408, %r18424;
	bfe.u32 	%r18425, %r18420, 24, 8;
	cvt.u16.u32 	%rs16407, %r18425;
	bfe.u32 	%r18426, %r18421, 0, 8;
	cvt.u16.u32 	%rs16406, %r18426;
	bfe.u32 	%r18427, %r18421, 8, 8;
	cvt.u16.u32 	%rs16405, %r18427;
	bfe.u32 	%r18428, %r18421, 16, 8;
	cvt.u16.u32 	%rs16404, %r18428;
	bfe.u32 	%r18429, %r18421, 24, 8;
	cvt.u16.u32 	%rs16403, %r18429;
	ld.local.v2.b32 	{%r18430, %r18431}, [%rd1+136];
	bfe.u32 	%r18432, %r18430, 0, 8;
	cvt.u16.u32 	%rs16402, %r18432;
	bfe.u32 	%r18433, %r18430, 8, 8;
	cvt.u16.u32 	%rs16401, %r18433;
	bfe.u32 	%r18434, %r18430, 16, 8;
	cvt.u16.u32 	%rs16400, %r18434;
	bfe.u32 	%r18435, %r18430, 24, 8;
	cvt.u16.u32 	%rs16399, %r18435;
	bfe.u32 	%r18436, %r18431, 0, 8;
	cvt.u16.u32 	%rs16398, %r18436;
	bfe.u32 	%r18437, %r18431, 8, 8;
	cvt.u16.u32 	%rs16397, %r18437;
	bfe.u32 	%r18438, %r18431, 16, 8;
	cvt.u16.u32 	%rs16396, %r18438;
	bfe.u32 	%r18439, %r18431, 24, 8;
	cvt.u16.u32 	%rs16395, %r18439;
	ld.local.v2.b32 	{%r18440, %r18441}, [%rd1+144];
	bfe.u32 	%r18442, %r18440, 0, 8;
	cvt.u16.u32 	%rs16394, %r18442;
	bfe.u32 	%r18443, %r18440, 8, 8;
	cvt.u16.u32 	%rs16393, %r18443;
	bfe.u32 	%r18444, %r18440, 16, 8;
	cvt.u16.u32 	%rs16392, %r18444;
	bfe.u32 	%r18445, %r18440, 24, 8;
	cvt.u16.u32 	%rs16391, %r18445;
	bfe.u32 	%r18446, %r18441, 0, 8;
	cvt.u16.u32 	%rs16390, %r18446;
	bfe.u32 	%r18447, %r18441, 8, 8;
	cvt.u16.u32 	%rs16389, %r18447;
	bfe.u32 	%r18448, %r18441, 16, 8;
	cvt.u16.u32 	%rs16388, %r18448;
	bfe.u32 	%r18449, %r18441, 24, 8;
	cvt.u16.u32 	%rs16387, %r18449;
	ld.local.v2.b32 	{%r18450, %r18451}, [%rd1+152];
	bfe.u32 	%r18452, %r18450, 0, 8;
	cvt.u16.u32 	%rs16386, %r18452;
	bfe.u32 	%r18453, %r18450, 8, 8;
	cvt.u16.u32 	%rs16385, %r18453;
	bfe.u32 	%r18454, %r18450, 16, 8;
	cvt.u16.u32 	%rs16384, %r18454;
	bfe.u32 	%r18455, %r18450, 24, 8;
	cvt.u16.u32 	%rs16383, %r18455;
	bfe.u32 	%r18456, %r18451, 0, 8;
	cvt.u16.u32 	%rs16382, %r18456;
	bfe.u32 	%r18457, %r18451, 8, 8;
	cvt.u16.u32 	%rs16381, %r18457;
	bfe.u32 	%r18458, %r18451, 16, 8;
	cvt.u16.u32 	%rs16380, %r18458;
	bfe.u32 	%r18459, %r18451, 24, 8;
	cvt.u16.u32 	%rs16379, %r18459;
	ld.local.v2.b32 	{%r18460, %r18461}, [%rd1+160];
	bfe.u32 	%r18462, %r18460, 0, 8;
	cvt.u16.u32 	%rs16378, %r18462;
	bfe.u32 	%r18463, %r18460, 8, 8;
	cvt.u16.u32 	%rs16377, %r18463;
	bfe.u32 	%r18464, %r18460, 16, 8;
	cvt.u16.u32 	%rs16376, %r18464;
	bfe.u32 	%r18465, %r18460, 24, 8;
	cvt.u16.u32 	%rs16375, %r18465;
	bfe.u32 	%r18466, %r18461, 0, 8;
	cvt.u16.u32 	%rs16374, %r18466;
	bfe.u32 	%r18467, %r18461, 8, 8;
	cvt.u16.u32 	%rs16373, %r18467;
	bfe.u32 	%r18468, %r18461, 16, 8;
	cvt.u16.u32 	%rs16372, %r18468;
	bfe.u32 	%r18469, %r18461, 24, 8;
	cvt.u16.u32 	%rs16371, %r18469;
	ld.local.v2.b32 	{%r18470, %r18471}, [%rd1+168];
	bfe.u32 	%r18472, %r18470, 0, 8;
	cvt.u16.u32 	%rs16370, %r18472;
	bfe.u32 	%r18473, %r18470, 8, 8;
	cvt.u16.u32 	%rs16369, %r18473;
	bfe.u32 	%r18474, %r18470, 16, 8;
	cvt.u16.u32 	%rs16368, %r18474;
	bfe.u32 	%r18475, %r18470, 24, 8;
	cvt.u16.u32 	%rs16367, %r18475;
	bfe.u32 	%r18476, %r18471, 0, 8;
	cvt.u16.u32 	%rs16366, %r18476;
	bfe.u32 	%r18477, %r18471, 8, 8;
	cvt.u16.u32 	%rs16365, %r18477;
	bfe.u32 	%r18478, %r18471, 16, 8;
	cvt.u16.u32 	%rs16364, %r18478;
	bfe.u32 	%r18479, %r18471, 24, 8;
	cvt.u16.u32 	%rs16363, %r18479;
	ld.local.v2.b32 	{%r18480, %r18481}, [%rd1+176];
	bfe.u32 	%r18482, %r18480, 0, 8;
	cvt.u16.u32 	%rs16362, %r18482;
	bfe.u32 	%r18483, %r18480, 8, 8;
	cvt.u16.u32 	%rs16361, %r18483;
	bfe.u32 	%r18484, %r18480, 16, 8;
	cvt.u16.u32 	%rs16360, %r18484;
	bfe.u32 	%r18485, %r18480, 24, 8;
	cvt.u16.u32 	%rs16359, %r18485;
	bfe.u32 	%r18486, %r18481, 0, 8;
	cvt.u16.u32 	%rs16358, %r18486;
	bfe.u32 	%r18487, %r18481, 8, 8;
	cvt.u16.u32 	%rs16357, %r18487;
	bfe.u32 	%r18488, %r18481, 16, 8;
	cvt.u16.u32 	%rs16356, %r18488;
	bfe.u32 	%r18489, %r18481, 24, 8;
	cvt.u16.u32 	%rs16355, %r18489;
	ld.local.v2.b32 	{%r18490, %r18491}, [%rd1+184];
	bfe.u32 	%r18492, %r18490, 0, 8;
	cvt.u16.u32 	%rs16354, %r18492;
	bfe.u32 	%r18493, %r18490, 8, 8;
	cvt.u16.u32 	%rs16353, %r18493;
	bfe.u32 	%r18494, %r18490, 16, 8;
	cvt.u16.u32 	%rs16352, %r18494;
	bfe.u32 	%r18495, %r18490, 24, 8;
	cvt.u16.u32 	%rs16351, %r18495;
	bfe.u32 	%r18496, %r18491, 0, 8;
	cvt.u16.u32 	%rs16350, %r18496;
	bfe.u32 	%r18497, %r18491, 8, 8;
	cvt.u16.u32 	%rs16349, %r18497;
	bfe.u32 	%r18498, %r18491, 16, 8;
	cvt.u16.u32 	%rs16348, %r18498;
	bfe.u32 	%r18499, %r18491, 24, 8;
	cvt.u16.u32 	%rs16347, %r18499;
	ld.local.v2.b32 	{%r18500, %r18501}, [%rd1+192];
	bfe.u32 	%r18502, %r18500, 0, 8;
	cvt.u16.u32 	%rs16346, %r18502;
	bfe.u32 	%r18503, %r18500, 8, 8;
	cvt.u16.u32 	%rs16345, %r18503;
	bfe.u32 	%r18504, %r18500, 16, 8;
	cvt.u16.u32 	%rs16344, %r18504;
	bfe.u32 	%r18505, %r18500, 24, 8;
	cvt.u16.u32 	%rs16343, %r18505;
	bfe.u32 	%r18506, %r18501, 0, 8;
	cvt.u16.u32 	%rs16342, %r18506;
	bfe.u32 	%r18507, %r18501, 8, 8;
	cvt.u16.u32 	%rs16341, %r18507;
	bfe.u32 	%r18508, %r18501, 16, 8;
	cvt.u16.u32 	%rs16340, %r18508;
	bfe.u32 	%r18509, %r18501, 24, 8;
	cvt.u16.u32 	%rs16339, %r18509;
	ld.local.v2.b32 	{%r18510, %r18511}, [%rd1+200];
	bfe.u32 	%r18512, %r18510, 0, 8;
	cvt.u16.u32 	%rs16338, %r18512;
	bfe.u32 	%r18513, %r18510, 8, 8;
	cvt.u16.u32 	%rs16337, %r18513;
	bfe.u32 	%r18514, %r18510, 16, 8;
	cvt.u16.u32 	%rs16336, %r18514;
	bfe.u32 	%r18515, %r18510, 24, 8;
	cvt.u16.u32 	%rs16335, %r18515;
	bfe.u32 	%r18516, %r18511, 0, 8;
	cvt.u16.u32 	%rs16334, %r18516;
	bfe.u32 	%r18517, %r18511, 8, 8;
	cvt.u16.u32 	%rs16333, %r18517;
	bfe.u32 	%r18518, %r18511, 16, 8;
	cvt.u16.u32 	%rs16332, %r18518;
	bfe.u32 	%r18519, %r18511, 24, 8;
	cvt.u16.u32 	%rs16331, %r18519;
	ld.local.v2.b32 	{%r18520, %r18521}, [%rd1+208];
	bfe.u32 	%r18522, %r18520, 0, 8;
	cvt.u16.u32 	%rs16330, %r18522;
	bfe.u32 	%r18523, %r18520, 8, 8;
	cvt.u16.u32 	%rs16329, %r18523;
	bfe.u32 	%r18524, %r18520, 16, 8;
	cvt.u16.u32 	%rs16328, %r18524;
	bfe.u32 	%r18525, %r18520, 24, 8;
	cvt.u16.u32 	%rs16327, %r18525;
	bfe.u32 	%r18526, %r18521, 0, 8;
	cvt.u16.u32 	%rs16326, %r18526;
	bfe.u32 	%r18527, %r18521, 8, 8;
	cvt.u16.u32 	%rs16325, %r18527;
	bfe.u32 	%r18528, %r18521, 16, 8;
	cvt.u16.u32 	%rs16324, %r18528;
	bfe.u32 	%r18529, %r18521, 24, 8;
	cvt.u16.u32 	%rs16323, %r18529;
	ld.local.v2.b32 	{%r18530, %r18531}, [%rd1+216];
	bfe.u32 	%r18532, %r18530, 0, 8;
	cvt.u16.u32 	%rs16322, %r18532;
	bfe.u32 	%r18533, %r18530, 8, 8;
	cvt.u16.u32 	%rs16321, %r18533;
	bfe.u32 	%r18534, %r18530, 16, 8;
	cvt.u16.u32 	%rs16320, %r18534;
	bfe.u32 	%r18535, %r18530, 24, 8;
	cvt.u16.u32 	%rs16319, %r18535;
	bfe.u32 	%r18536, %r18531, 0, 8;
	cvt.u16.u32 	%rs16318, %r18536;
	bfe.u32 	%r18537, %r18531, 8, 8;
	cvt.u16.u32 	%rs16317, %r18537;
	bfe.u32 	%r18538, %r18531, 16, 8;
	cvt.u16.u32 	%rs16316, %r18538;
	bfe.u32 	%r18539, %r18531, 24, 8;
	cvt.u16.u32 	%rs16315, %r18539;
	ld.local.v2.b32 	{%r18540, %r18541}, [%rd1+224];
	bfe.u32 	%r18542, %r18540, 0, 8;
	cvt.u16.u32 	%rs16314, %r18542;
	bfe.u32 	%r18543, %r18540, 8, 8;
	cvt.u16.u32 	%rs16313, %r18543;
	bfe.u32 	%r18544, %r18540, 16, 8;
	cvt.u16.u32 	%rs16312, %r18544;
	bfe.u32 	%r18545, %r18540, 24, 8;
	cvt.u16.u32 	%rs16311, %r18545;
	bfe.u32 	%r18546, %r18541, 0, 8;
	cvt.u16.u32 	%rs16310, %r18546;
	bfe.u32 	%r18547, %r18541, 8, 8;
	cvt.u16.u32 	%rs16309, %r18547;
	bfe.u32 	%r18548, %r18541, 16, 8;
	cvt.u16.u32 	%rs16308, %r18548;
	bfe.u32 	%r18549, %r18541, 24, 8;
	cvt.u16.u32 	%rs16307, %r18549;
	ld.local.v2.b32 	{%r18550, %r18551}, [%rd1+232];
	bfe.u32 	%r18552, %r18550, 0, 8;
	cvt.u16.u32 	%rs16306, %r18552;
	bfe.u32 	%r18553, %r18550, 8, 8;
	cvt.u16.u32 	%rs16305, %r18553;
	bfe.u32 	%r18554, %r18550, 16, 8;
	cvt.u16.u32 	%rs16304, %r18554;
	bfe.u32 	%r18555, %r18550, 24, 8;
	cvt.u16.u32 	%rs16303, %r18555;
	bfe.u32 	%r18556, %r18551, 0, 8;
	cvt.u16.u32 	%rs16302, %r18556;
	bfe.u32 	%r18557, %r18551, 8, 8;
	cvt.u16.u32 	%rs16301, %r18557;
	bfe.u32 	%r18558, %r18551, 16, 8;
	cvt.u16.u32 	%rs16300, %r18558;
	bfe.u32 	%r18559, %r18551, 24, 8;
	cvt.u16.u32 	%rs16299, %r18559;
	ld.local.v2.b32 	{%r18560, %r18561}, [%rd1+240];
	bfe.u32 	%r18562, %r18560, 0, 8;
	cvt.u16.u32 	%rs16298, %r18562;
	bfe.u32 	%r18563, %r18560, 8, 8;
	cvt.u16.u32 	%rs16297, %r18563;
	bfe.u32 	%r18564, %r18560, 16, 8;
	cvt.u16.u32 	%rs16296, %r18564;
	bfe.u32 	%r18565, %r18560, 24, 8;
	cvt.u16.u32 	%rs16295, %r18565;
	bfe.u32 	%r18566, %r18561, 0, 8;
	cvt.u16.u32 	%rs16294, %r18566;
	bfe.u32 	%r18567, %r18561, 8, 8;
	cvt.u16.u32 	%rs16293, %r18567;
	bfe.u32 	%r18568, %r18561, 16, 8;
	cvt.u16.u32 	%rs16292, %r18568;
	bfe.u32 	%r18569, %r18561, 24, 8;
	cvt.u16.u32 	%rs16291, %r18569;
	ld.local.v2.b32 	{%r18570, %r18571}, [%rd1+248];
	bfe.u32 	%r18572, %r18570, 0, 8;
	cvt.u16.u32 	%rs16290, %r18572;
	bfe.u32 	%r18573, %r18570, 8, 8;
	cvt.u16.u32 	%rs16289, %r18573;
	bfe.u32 	%r18574, %r18570, 16, 8;
	cvt.u16.u32 	%rs16288, %r18574;
	bfe.u32 	%r18575, %r18570, 24, 8;
	cvt.u16.u32 	%rs16287, %r18575;
	bfe.u32 	%r18576, %r18571, 0, 8;
	cvt.u16.u32 	%rs16286, %r18576;
	bfe.u32 	%r18577, %r18571, 8, 8;
	cvt.u16.u32 	%rs16285, %r18577;
	bfe.u32 	%r18578, %r18571, 16, 8;
	cvt.u16.u32 	%rs16284, %r18578;
	bfe.u32 	%r18579, %r18571, 24, 8;
	cvt.u16.u32 	%rs16283, %r18579;
	ld.local.v2.b32 	{%r18580, %r18581}, [%rd1+256];
	bfe.u32 	%r18582, %r18580, 0, 8;
	cvt.u16.u32 	%rs16282, %r18582;
	bfe.u32 	%r18583, %r18580, 8, 8;
	cvt.u16.u32 	%rs16281, %r18583;
	bfe.u32 	%r18584, %r18580, 16, 8;
	cvt.u16.u32 	%rs16280, %r18584;
	bfe.u32 	%r18585, %r18580, 24, 8;
	cvt.u16.u32 	%rs16279, %r18585;
	bfe.u32 	%r18586, %r18581, 0, 8;
	cvt.u16.u32 	%rs16278, %r18586;
	bfe.u32 	%r18587, %r18581, 8, 8;
	cvt.u16.u32 	%rs16277, %r18587;
	bfe.u32 	%r18588, %r18581, 16, 8;
	cvt.u16.u32 	%rs16276, %r18588;
	bfe.u32 	%r18589, %r18581, 24, 8;
	cvt.u16.u32 	%rs16275, %r18589;
	ld.local.v2.b32 	{%r18590, %r18591}, [%rd1+264];
	bfe.u32 	%r18592, %r18590, 0, 8;
	cvt.u16.u32 	%rs16274, %r18592;
	bfe.u32 	%r18593, %r18590, 8, 8;
	cvt.u16.u32 	%rs16273, %r18593;
	bfe.u32 	%r18594, %r18590, 16, 8;
	cvt.u16.u32 	%rs16272, %r18594;
	bfe.u32 	%r18595, %r18590, 24, 8;
	cvt.u16.u32 	%rs16271, %r18595;
	bfe.u32 	%r18596, %r18591, 0, 8;
	cvt.u16.u32 	%rs16270, %r18596;
	bfe.u32 	%r18597, %r18591, 8, 8;
	cvt.u16.u32 	%rs16269, %r18597;
	bfe.u32 	%r18598, %r18591, 16, 8;
	cvt.u16.u32 	%rs16268, %r18598;
	bfe.u32 	%r18599, %r18591, 24, 8;
	cvt.u16.u32 	%rs16267, %r18599;
$L__BB5_90:
	cvt.u32.u16 	%r18940, %rs16522;
	and.b32  	%r18941, %r18940, 255;
	and.b16  	%rs14674, %rs16521, 255;
	mul.wide.u16 	%r18942, %rs14674, 256;
	or.b32  	%r18943, %r18942, %r18941;
	cvt.u32.u16 	%r18944, %rs16520;
	shl.b32 	%r18945, %r18944, 16;
	and.b32  	%r18946, %r18945, 16711680;
	or.b32  	%r18947, %r18943, %r18946;
	cvt.u32.u16 	%r18948, %rs16519;
	shl.b32 	%r18949, %r18948, 24;
	or.b32  	%r18621, %r18947, %r18949;
	cvt.u32.u16 	%r18950, %rs16518;
	and.b32  	%r18951, %r18950, 255;
	and.b16  	%rs14675, %rs16517, 255;
	mul.wide.u16 	%r18952, %rs14675, 256;
	or.b32  	%r18953, %r18952, %r18951;
	cvt.u32.u16 	%r18954, %rs16516;
	shl.b32 	%r18955, %r18954, 16;
	and.b32  	%r18956, %r18955, 16711680;
	or.b32  	%r18957, %r18953, %r18956;
	cvt.u32.u16 	%r18958, %rs16515;
	shl.b32 	%r18959, %r18958, 24;
	or.b32  	%r18626, %r18957, %r18959;
	cvt.u32.u16 	%r18960, %rs16514;
	and.b32  	%r18961, %r18960, 255;
	and.b16  	%rs14676, %rs16513, 255;
	mul.wide.u16 	%r18962, %rs14676, 256;
	or.b32  	%r18963, %r18962, %r18961;
	cvt.u32.u16 	%r18964, %rs16512;
	shl.b32 	%r18965, %r18964, 16;
	and.b32  	%r18966, %r18965, 16711680;
	or.b32  	%r18967, %r18963, %r18966;
	cvt.u32.u16 	%r18968, %rs16511;
	shl.b32 	%r18969, %r18968, 24;
	or.b32  	%r18631, %r18967, %r18969;
	cvt.u32.u16 	%r18970, %rs16510;
	and.b32  	%r18971, %r18970, 255;
	and.b16  	%rs14677, %rs16509, 255;
	mul.wide.u16 	%r18972, %rs14677, 256;
	or.b32  	%r18973, %r18972, %r18971;
	cvt.u32.u16 	%r18974, %rs16508;
	shl.b32 	%r18975, %r18974, 16;
	and.b32  	%r18976, %r18975, 16711680;
	or.b32  	%r18977, %r18973, %r18976;
	cvt.u32.u16 	%r18978, %rs16507;
	shl.b32 	%r18979, %r18978, 24;
	or.b32  	%r18636, %r18977, %r18979;
	cvt.u32.u16 	%r18980, %rs16506;
	and.b32  	%r18981, %r18980, 255;
	and.b16  	%rs14678, %rs16505, 255;
	mul.wide.u16 	%r18982, %rs14678, 256;
	or.b32  	%r18983, %r18982, %r18981;
	cvt.u32.u16 	%r18984, %rs16504;
	shl.b32 	%r18985, %r18984, 16;
	and.b32  	%r18986, %r18985, 16711680;
	or.b32  	%r18987, %r18983, %r18986;
	cvt.u32.u16 	%r18988, %rs16503;
	shl.b32 	%r18989, %r18988, 24;
	or.b32  	%r18641, %r18987, %r18989;
	cvt.u32.u16 	%r18990, %rs16502;
	and.b32  	%r18991, %r18990, 255;
	and.b16  	%rs14679, %rs16501, 255;
	mul.wide.u16 	%r18992, %rs14679, 256;
	or.b32  	%r18993, %r18992, %r18991;
	cvt.u32.u16 	%r18994, %rs16500;
	shl.b32 	%r18995, %r18994, 16;
	and.b32  	%r18996, %r18995, 16711680;
	or.b32  	%r18997, %r18993, %r18996;
	cvt.u32.u16 	%r18998, %rs16499;
	shl.b32 	%r18999, %r18998, 24;
	or.b32  	%r18646, %r18997, %r18999;
	cvt.u32.u16 	%r19000, %rs16498;
	and.b32  	%r19001, %r19000, 255;
	and.b16  	%rs14680, %rs16497, 255;
	mul.wide.u16 	%r19002, %rs14680, 256;
	or.b32  	%r19003, %r19002, %r19001;
	cvt.u32.u16 	%r19004, %rs16496;
	shl.b32 	%r19005, %r19004, 16;
	and.b32  	%r19006, %r19005, 16711680;
	or.b32  	%r19007, %r19003, %r19006;
	cvt.u32.u16 	%r19008, %rs16495;
	shl.b32 	%r19009, %r19008, 24;
	or.b32  	%r18651, %r19007, %r19009;
	cvt.u32.u16 	%r19010, %rs16494;
	and.b32  	%r19011, %r19010, 255;
	and.b16  	%rs14681, %rs16493, 255;
	mul.wide.u16 	%r19012, %rs14681, 256;
	or.b32  	%r19013, %r19012, %r19011;
	cvt.u32.u16 	%r19014, %rs16492;
	shl.b32 	%r19015, %r19014, 16;
	and.b32  	%r19016, %r19015, 16711680;
	or.b32  	%r19017, %r19013, %r19016;
	cvt.u32.u16 	%r19018, %rs16491;
	shl.b32 	%r19019, %r19018, 24;
	or.b32  	%r18656, %r19017, %r19019;
	cvt.u32.u16 	%r19020, %rs16490;
	and.b32  	%r19021, %r19020, 255;
	and.b16  	%rs14682, %rs16489, 255;
	mul.wide.u16 	%r19022, %rs14682, 256;
	or.b32  	%r19023, %r19022, %r19021;
	cvt.u32.u16 	%r19024, %rs16488;
	shl.b32 	%r19025, %r19024, 16;
	and.b32  	%r19026, %r19025, 16711680;
	or.b32  	%r19027, %r19023, %r19026;
	cvt.u32.u16 	%r19028, %rs16487;
	shl.b32 	%r19029, %r19028, 24;
	or.b32  	%r18661, %r19027, %r19029;
	cvt.u32.u16 	%r19030, %rs16486;
	and.b32  	%r19031, %r19030, 255;
	and.b16  	%rs14683, %rs16485, 255;
	mul.wide.u16 	%r19032, %rs14683, 256;
	or.b32  	%r19033, %r19032, %r19031;
	cvt.u32.u16 	%r19034, %rs16484;
	shl.b32 	%r19035, %r19034, 16;
	and.b32  	%r19036, %r19035, 16711680;
	or.b32  	%r19037, %r19033, %r19036;
	cvt.u32.u16 	%r19038, %rs16483;
	shl.b32 	%r19039, %r19038, 24;
	or.b32  	%r18666, %r19037, %r19039;
	cvt.u32.u16 	%r19040, %rs16482;
	and.b32  	%r19041, %r19040, 255;
	and.b16  	%rs14684, %rs16481, 255;
	mul.wide.u16 	%r19042, %rs14684, 256;
	or.b32  	%r19043, %r19042, %r19041;
	cvt.u32.u16 	%r19044, %rs16480;
	shl.b32 	%r19045, %r19044, 16;
	and.b32  	%r19046, %r19045, 16711680;
	or.b32  	%r19047, %r19043, %r19046;
	cvt.u32.u16 	%r19048, %rs16479;
	shl.b32 	%r19049, %r19048, 24;
	or.b32  	%r18671, %r19047, %r19049;
	cvt.u32.u16 	%r19050, %rs16478;
	and.b32  	%r19051, %r19050, 255;
	and.b16  	%rs14685, %rs16477, 255;
	mul.wide.u16 	%r19052, %rs14685, 256;
	or.b32  	%r19053, %r19052, %r19051;
	cvt.u32.u16 	%r19054, %rs16476;
	shl.b32 	%r19055, %r19054, 16;
	and.b32  	%r19056, %r19055, 16711680;
	or.b32  	%r19057, %r19053, %r19056;
	cvt.u32.u16 	%r19058, %rs16475;
	shl.b32 	%r19059, %r19058, 24;
	or.b32  	%r18676, %r19057, %r19059;
	cvt.u32.u16 	%r19060, %rs16474;
	and.b32  	%r19061, %r19060, 255;
	and.b16  	%rs14686, %rs16473, 255;
	mul.wide.u16 	%r19062, %rs14686, 256;
	or.b32  	%r19063, %r19062, %r19061;
	cvt.u32.u16 	%r19064, %rs16472;
	shl.b32 	%r19065, %r19064, 16;
	and.b32  	%r19066, %r19065, 16711680;
	or.b32  	%r19067, %r19063, %r19066;
	cvt.u32.u16 	%r19068, %rs16471;
	shl.b32 	%r19069, %r19068, 24;
	or.b32  	%r18681, %r19067, %r19069;
	cvt.u32.u16 	%r19070, %rs16470;
	and.b32  	%r19071, %r19070, 255;
	and.b16  	%rs14687, %rs16469, 255;
	mul.wide.u16 	%r19072, %rs14687, 256;
	or.b32  	%r19073, %r19072, %r19071;
	cvt.u32.u16 	%r19074, %rs16468;
	shl.b32 	%r19075, %r19074, 16;
	and.b32  	%r19076, %r19075, 16711680;
	or.b32  	%r19077, %r19073, %r19076;
	cvt.u32.u16 	%r19078, %rs16467;
	shl.b32 	%r19079, %r19078, 24;
	or.b32  	%r18686, %r19077, %r19079;
	cvt.u32.u16 	%r19080, %rs16466;
	and.b32  	%r19081, %r19080, 255;
	and.b16  	%rs14688, %rs16465, 255;
	mul.wide.u16 	%r19082, %rs14688, 256;
	or.b32  	%r19083, %r19082, %r19081;
	cvt.u32.u16 	%r19084, %rs16464;
	shl.b32 	%r19085, %r19084, 16;
	and.b32  	%r19086, %r19085, 16711680;
	or.b32  	%r19087, %r19083, %r19086;
	cvt.u32.u16 	%r19088, %rs16463;
	shl.b32 	%r19089, %r19088, 24;
	or.b32  	%r18691, %r19087, %r19089;
	cvt.u32.u16 	%r19090, %rs16462;
	and.b32  	%r19091, %r19090, 255;
	and.b16  	%rs14689, %rs16461, 255;
	mul.wide.u16 	%r19092, %rs14689, 256;
	or.b32  	%r19093, %r19092, %r19091;
	cvt.u32.u16 	%r19094, %rs16460;
	shl.b32 	%r19095, %r19094, 16;
	and.b32  	%r19096, %r19095, 16711680;
	or.b32  	%r19097, %r19093, %r19096;
	cvt.u32.u16 	%r19098, %rs16459;
	shl.b32 	%r19099, %r19098, 24;
	or.b32  	%r18696, %r19097, %r19099;
	cvt.u32.u16 	%r19100, %rs16458;
	and.b32  	%r19101, %r19100, 255;
	and.b16  	%rs14690, %rs16457, 255;
	mul.wide.u16 	%r19102, %rs14690, 256;
	or.b32  	%r19103, %r19102, %r19101;
	cvt.u32.u16 	%r19104, %rs16456;
	shl.b32 	%r19105, %r19104, 16;
	and.b32  	%r19106, %r19105, 16711680;
	or.b32  	%r19107, %r19103, %r19106;
	cvt.u32.u16 	%r19108, %rs16455;
	shl.b32 	%r19109, %r19108, 24;
	or.b32  	%r18701, %r19107, %r19109;
	cvt.u32.u16 	%r19110, %rs16454;
	and.b32  	%r19111, %r19110, 255;
	and.b16  	%rs14691, %rs16453, 255;
	mul.wide.u16 	%r19112, %rs14691, 256;
	or.b32  	%r19113, %r19112, %r19111;
	cvt.u32.u16 	%r19114, %rs16452;
	shl.b32 	%r19115, %r19114, 16;
	and.b32  	%r19116, %r19115, 16711680;
	or.b32  	%r19117, %r19113, %r19116;
	cvt.u32.u16 	%r19118, %rs16451;
	shl.b32 	%r19119, %r19118, 24;
	or.b32  	%r18706, %r19117, %r19119;
	cvt.u32.u16 	%r19120, %rs16450;
	and.b32  	%r19121, %r19120, 255;
	and.b16  	%rs14692, %rs16449, 255;
	mul.wide.u16 	%r19122, %rs14692, 256;
	or.b32  	%r19123, %r19122, %r19121;
	cvt.u32.u16 	%r19124, %rs16448;
	shl.b32 	%r19125, %r19124, 16;
	and.b32  	%r19126, %r19125, 16711680;
	or.b32  	%r19127, %r19123, %r19126;
	cvt.u32.u16 	%r19128, %rs16447;
	shl.b32 	%r19129, %r19128, 24;
	or.b32  	%r18711, %r19127, %r19129;
	cvt.u32.u16 	%r19130, %rs16446;
	and.b32  	%r19131, %r19130, 255;
	and.b16  	%rs14693, %rs16445, 255;
	mul.wide.u16 	%r19132, %rs14693, 256;
	or.b32  	%r19133, %r19132, %r19131;
	cvt.u32.u16 	%r19134, %rs16444;
	shl.b32 	%r19135, %r19134, 16;
	and.b32  	%r19136, %r19135, 16711680;
	or.b32  	%r19137, %r19133, %r19136;
	cvt.u32.u16 	%r19138, %rs16443;
	shl.b32 	%r19139, %r19138, 24;
	or.b32  	%r18716, %r19137, %r19139;
	cvt.u32.u16 	%r19140, %rs16442;
	and.b32  	%r19141, %r19140, 255;
	and.b16  	%rs14694, %rs16441, 255;
	mul.wide.u16 	%r19142, %rs14694, 256;
	or.b32  	%r19143, %r19142, %r19141;
	cvt.u32.u16 	%r19144, %rs16440;
	shl.b32 	%r19145, %r19144, 16;
	and.b32  	%r19146, %r19145, 16711680;
	or.b32  	%r19147, %r19143, %r19146;
	cvt.u32.u16 	%r19148, %rs16439;
	shl.b32 	%r19149, %r19148, 24;
	or.b32  	%r18721, %r19147, %r19149;
	cvt.u32.u16 	%r19150, %rs16438;
	and.b32  	%r19151, %r19150, 255;
	and.b16  	%rs14695, %rs16437, 255;
	mul.wide.u16 	%r19152, %rs14695, 256;
	or.b32  	%r19153, %r19152, %r19151;
	cvt.u32.u16 	%r19154, %rs16436;
	shl.b32 	%r19155, %r19154, 16;
	and.b32  	%r19156, %r19155, 16711680;
	or.b32  	%r19157, %r19153, %r19156;
	cvt.u32.u16 	%r19158, %rs16435;
	shl.b32 	%r19159, %r19158, 24;
	or.b32  	%r18726, %r19157, %r19159;
	cvt.u32.u16 	%r19160, %rs16434;
	and.b32  	%r19161, %r19160, 255;
	and.b16  	%rs14696, %rs16433, 255;
	mul.wide.u16 	%r19162, %rs14696, 256;
	or.b32  	%r19163, %r19162, %r19161;
	cvt.u32.u16 	%r19164, %rs16432;
	shl.b32 	%r19165, %r19164, 16;
	and.b32  	%r19166, %r19165, 16711680;
	or.b32  	%r19167, %r19163, %r19166;
	cvt.u32.u16 	%r19168, %rs16431;
	shl.b32 	%r19169, %r19168, 24;
	or.b32  	%r18731, %r19167, %r19169;
	cvt.u32.u16 	%r19170, %rs16430;
	and.b32  	%r19171, %r19170, 255;
	and.b16  	%rs14697, %rs16429, 255;
	mul.wide.u16 	%r19172, %rs14697, 256;
	or.b32  	%r19173, %r19172, %r19171;
	cvt.u32.u16 	%r19174, %rs16428;
	shl.b32 	%r19175, %r19174, 16;
	and.b32  	%r19176, %r19175, 16711680;
	or.b32  	%r19177, %r19173, %r19176;
	cvt.u32.u16 	%r19178, %rs16427;
	shl.b32 	%r19179, %r19178, 24;
	or.b32  	%r18736, %r19177, %r19179;
	cvt.u32.u16 	%r19180, %rs16426;
	and.b32  	%r19181, %r19180, 255;
	and.b16  	%rs14698, %rs16425, 255;
	mul.wide.u16 	%r19182, %rs14698, 256;
	or.b32  	%r19183, %r19182, %r19181;
	cvt.u32.u16 	%r19184, %rs16424;
	shl.b32 	%r19185, %r19184, 16;
	and.b32  	%r19186, %r19185, 16711680;
	or.b32  	%r19187, %r19183, %r19186;
	cvt.u32.u16 	%r19188, %rs16423;
	shl.b32 	%r19189, %r19188, 24;
	or.b32  	%r18741, %r19187, %r19189;
	cvt.u32.u16 	%r19190, %rs16422;
	and.b32  	%r19191, %r19190, 255;
	and.b16  	%rs14699, %rs16421, 255;
	mul.wide.u16 	%r19192, %rs14699, 256;
	or.b32  	%r19193, %r19192, %r19191;
	cvt.u32.u16 	%r19194, %rs16420;
	shl.b32 	%r19195, %r19194, 16;
	and.b32  	%r19196, %r19195, 16711680;
	or.b32  	%r19197, %r19193, %r19196;
	cvt.u32.u16 	%r19198, %rs16419;
	shl.b32 	%r19199, %r19198, 24;
	or.b32  	%r18746, %r19197, %r19199;
	cvt.u32.u16 	%r19200, %rs16418;
	and.b32  	%r19201, %r19200, 255;
	and.b16  	%rs14700, %rs16417, 255;
	mul.wide.u16 	%r19202, %rs14700, 256;
	or.b32  	%r19203, %r19202, %r19201;
	cvt.u32.u16 	%r19204, %rs16416;
	shl.b32 	%r19205, %r19204, 16;
	and.b32  	%r19206, %r19205, 16711680;
	or.b32  	%r19207, %r19203, %r19206;
	cvt.u32.u16 	%r19208, %rs16415;
	shl.b32 	%r19209, %r19208, 24;
	or.b32  	%r18751, %r19207, %r19209;
	cvt.u32.u16 	%r19210, %rs16414;
	and.b32  	%r19211, %r19210, 255;
	and.b16  	%rs14701, %rs16413, 255;
	mul.wide.u16 	%r19212, %rs14701, 256;
	or.b32  	%r19213, %r19212, %r19211;
	cvt.u32.u16 	%r19214, %rs16412;
	shl.b32 	%r19215, %r19214, 16;
	and.b32  	%r19216, %r19215, 16711680;
	or.b32  	%r19217, %r19213, %r19216;
	cvt.u32.u16 	%r19218, %rs16411;
	shl.b32 	%r19219, %r19218, 24;
	or.b32  	%r18756, %r19217, %r19219;
	cvt.u32.u16 	%r19220, %rs16410;
	and.b32  	%r19221, %r19220, 255;
	and.b16  	%rs14702, %rs16409, 255;
	mul.wide.u16 	%r19222, %rs14702, 256;
	or.b32  	%r19223, %r19222, %r19221;
	cvt.u32.u16 	%r19224, %rs16408;
	shl.b32 	%r19225, %r19224, 16;
	and.b32  	%r19226, %r19225, 16711680;
	or.b32  	%r19227, %r19223, %r19226;
	cvt.u32.u16 	%r19228, %rs16407;
	shl.b32 	%r19229, %r19228, 24;
	or.b32  	%r18761, %r19227, %r19229;
	cvt.u32.u16 	%r19230, %rs16406;
	and.b32  	%r19231, %r19230, 255;
	and.b16  	%rs14703, %rs16405, 255;
	mul.wide.u16 	%r19232, %rs14703, 256;
	or.b32  	%r19233, %r19232, %r19231;
	cvt.u32.u16 	%r19234, %rs16404;
	shl.b32 	%r19235, %r19234, 16;
	and.b32  	%r19236, %r19235, 16711680;
	or.b32  	%r19237, %r19233, %r19236;
	cvt.u32.u16 	%r19238, %rs16403;
	shl.b32 	%r19239, %r19238, 24;
	or.b32  	%r18766, %r19237, %r19239;
	cvt.u32.u16 	%r19240, %rs16402;
	and.b32  	%r19241, %r19240, 255;
	and.b16  	%rs14704, %rs16401, 255;
	mul.wide.u16 	%r19242, %rs14704, 256;
	or.b32  	%r19243, %r19242, %r19241;
	cvt.u32.u16 	%r19244, %rs16400;
	shl.b32 	%r19245, %r19244, 16;
	and.b32  	%r19246, %r19245, 16711680;
	or.b32  	%r19247, %r19243, %r19246;
	cvt.u32.u16 	%r19248, %rs16399;
	shl.b32 	%r19249, %r19248, 24;
	or.b32  	%r18771, %r19247, %r19249;
	cvt.u32.u16 	%r19250, %rs16398;
	and.b32  	%r19251, %r19250, 255;
	and.b16  	%rs14705, %rs16397, 255;
	mul.wide.u16 	%r19252, %rs14705, 256;
	or.b32  	%r19253, %r19252, %r19251;
	cvt.u32.u16 	%r19254, %rs16396;
	shl.b32 	%r19255, %r19254, 16;
	and.b32  	%r19256, %r19255, 16711680;
	or.b32  	%r19257, %r19253, %r19256;
	cvt.u32.u16 	%r19258, %rs16395;
	shl.b32 	%r19259, %r19258, 24;
	or.b32  	%r18776, %r19257, %r19259;
	cvt.u32.u16 	%r19260, %rs16394;
	and.b32  	%r19261, %r19260, 255;
	and.b16  	%rs14706, %rs16393, 255;
	mul.wide.u16 	%r19262, %rs14706, 256;
	or.b32  	%r19263, %r19262, %r19261;
	cvt.u32.u16 	%r19264, %rs16392;
	shl.b32 	%r19265, %r19264, 16;
	and.b32  	%r19266, %r19265, 16711680;
	or.b32  	%r19267, %r19263, %r19266;
	cvt.u32.u16 	%r19268, %rs16391;
	shl.b32 	%r19269, %r19268, 24;
	or.b32  	%r18781, %r19267, %r19269;
	cvt.u32.u16 	%r19270, %rs16390;
	and.b32  	%r19271, %r19270, 255;
	and.b16  	%rs14707, %rs16389, 255;
	mul.wide.u16 	%r19272, %rs14707, 256;
	or.b32  	%r19273, %r19272, %r19271;
	cvt.u32.u16 	%r19274, %rs16388;
	shl.b32 	%r19275, %r19274, 16;
	and.b32  	%r19276, %r19275, 16711680;
	or.b32  	%r19277, %r19273, %r19276;
	cvt.u32.u16 	%r19278, %rs16387;
	shl.b32 	%r19279, %r19278, 24;
	or.b32  	%r18786, %r19277, %r19279;
	cvt.u32.u16 	%r19280, %rs16386;
	and.b32  	%r19281, %r19280, 255;
	and.b16  	%rs14708, %rs16385, 255;
	mul.wide.u16 	%r19282, %rs14708, 256;
	or.b32  	%r19283, %r19282, %r19281;
	cvt.u32.u16 	%r19284, %rs16384;
	shl.b32 	%r19285, %r19284, 16;
	and.b32  	%r19286, %r19285, 16711680;
	or.b32  	%r19287, %r19283, %r19286;
	cvt.u32.u16 	%r19288, %rs16383;
	shl.b32 	%r19289, %r19288, 24;
	or.b32  	%r18791, %r19287, %r19289;
	cvt.u32.u16 	%r19290, %rs16382;
	and.b32  	%r19291, %r19290, 255;
	and.b16  	%rs14709, %rs16381, 255;
	mul.wide.u16 	%r19292, %rs14709, 256;
	or.b32  	%r19293, %r19292, %r19291;
	cvt.u32.u16 	%r19294, %rs16380;
	shl.b32 	%r19295, %r19294, 16;
	and.b32  	%r19296, %r19295, 16711680;
	or.b32  	%r19297, %r19293, %r19296;
	cvt.u32.u16 	%r19298, %rs16379;
	shl.b32 	%r19299, %r19298, 24;
	or.b32  	%r18796, %r19297, %r19299;
	cvt.u32.u16 	%r19300, %rs16378;
	and.b32  	%r19301, %r19300, 255;
	and.b16  	%rs14710, %rs16377, 255;
	mul.wide.u16 	%r19302, %rs14710, 256;
	or.b32  	%r19303, %r19302, %r19301;
	cvt.u32.u16 	%r19304, %rs16376;
	shl.b32 	%r19305, %r19304, 16;
	and.b32  	%r19306, %r19305, 16711680;
	or.b32  	%r19307, %r19303, %r19306;
	cvt.u32.u16 	%r19308, %rs16375;
	shl.b32 	%r19309, %r19308, 24;
	or.b32  	%r18801, %r19307, %r19309;
	cvt.u32.u16 	%r19310, %rs16374;
	and.b32  	%r19311, %r19310, 255;
	and.b16  	%rs14711, %rs16373, 255;
	mul.wide.u16 	%r19312, %rs14711, 256;
	or.b32  	%r19313, %r19312, %r19311;
	cvt.u32.u16 	%r19314, %rs16372;
	shl.b32 	%r19315, %r19314, 16;
	and.b32  	%r19316, %r19315, 16711680;
	or.b32  	%r19317, %r19313, %r19316;
	cvt.u32.u16 	%r19318, %rs16371;
	shl.b32 	%r19319, %r19318, 24;
	or.b32  	%r18806, %r19317, %r19319;
	cvt.u32.u16 	%r19320, %rs16370;
	and.b32  	%r19321, %r19320, 255;
	and.b16  	%rs14712, %rs16369, 255;
	mul.wide.u16 	%r19322, %rs14712, 256;
	or.b32  	%r19323, %r19322, %r19321;
	cvt.u32.u16 	%r19324, %rs16368;
	shl.b32 	%r19325, %r19324, 16;
	and.b32  	%r19326, %r19325, 16711680;
	or.b32  	%r19327, %r19323, %r19326;
	cvt.u32.u16 	%r19328, %rs16367;
	shl.b32 	%r19329, %r19328, 24;
	or.b32  	%r18811, %r19327, %r19329;
	cvt.u32.u16 	%r19330, %rs16366;
	and.b32  	%r19331, %r19330, 255;
	and.b16  	%rs14713, %rs16365, 255;
	mul.wide.u16 	%r19332, %rs14713, 256;
	or.b32  	%r19333, %r19332, %r19331;
	cvt.u32.u16 	%r19334, %rs16364;
	shl.b32 	%r19335, %r19334, 16;
	and.b32  	%r19336, %r19335, 16711680;
	or.b32  	%r19337, %r19333, %r19336;
	cvt.u32.u16 	%r19338, %rs16363;
	shl.b32 	%r19339, %r19338, 24;
	or.b32  	%r18816, %r19337, %r19339;
	cvt.u32.u16 	%r19340, %rs16362;
	and.b32  	%r19341, %r19340, 255;
	and.b16  	%rs14714, %rs16361, 255;
	mul.wide.u16 	%r19342, %rs14714, 256;
	or.b32  	%r19343, %r19342, %r19341;
	cvt.u32.u16 	%r19344, %rs16360;
	shl.b32 	%r19345, %r19344, 16;
	and.b32  	%r19346, %r19345, 16711680;
	or.b32  	%r19347, %r19343, %r19346;
	cvt.u32.u16 	%r19348, %rs16359;
	shl.b32 	%r19349, %r19348, 24;
	or.b32  	%r18821, %r19347, %r19349;
	cvt.u32.u16 	%r19350, %rs16358;
	and.b32  	%r19351, %r19350, 255;
	and.b16  	%rs14715, %rs16357, 255;
	mul.wide.u16 	%r19352, %rs14715, 256;
	or.b32  	%r19353, %r19352, %r19351;
	cvt.u32.u16 	%r19354, %rs16356;
	shl.b32 	%r19355, %r19354, 16;
	and.b32  	%r19356, %r19355, 16711680;
	or.b32  	%r19357, %r19353, %r19356;
	cvt.u32.u16 	%r19358, %rs16355;
	shl.b32 	%r19359, %r19358, 24;
	or.b32  	%r18826, %r19357, %r19359;
	cvt.u32.u16 	%r19360, %rs16354;
	and.b32  	%r19361, %r19360, 255;
	and.b16  	%rs14716, %rs16353, 255;
	mul.wide.u16 	%r19362, %rs14716, 256;
	or.b32  	%r19363, %r19362, %r19361;
	cvt.u32.u16 	%r19364, %rs16352;
	shl.b32 	%r19365, %r19364, 16;
	and.b32  	%r19366, %r19365, 16711680;
	or.b32  	%r19367, %r19363, %r19366;
	cvt.u32.u16 	%r19368, %rs16351;
	shl.b32 	%r19369, %r19368, 24;
	or.b32  	%r18831, %r19367, %r19369;
	cvt.u32.u16 	%r19370, %rs16350;
	and.b32  	%r19371, %r19370, 255;
	and.b16  	%rs14717, %rs16349, 255;
	mul.wide.u16 	%r19372, %rs14717, 256;
	or.b32  	%r19373, %r19372, %r19371;
	cvt.u32.u16 	%r19374, %rs16348;
	shl.b32 	%r19375, %r19374, 16;
	and.b32  	%r19376, %r19375, 16711680;
	or.b32  	%r19377, %r19373, %r19376;
	cvt.u32.u16 	%r19378, %rs16347;
	shl.b32 	%r19379, %r19378, 24;
	or.b32  	%r18836, %r19377, %r19379;
	cvt.u32.u16 	%r19380, %rs16346;
	and.b32  	%r19381, %r19380, 255;
	and.b16  	%rs14718, %rs16345, 255;
	mul.wide.u16 	%r19382, %rs14718, 256;
	or.b32  	%r19383, %r19382, %r19381;
	cvt.u32.u16 	%r19384, %rs16344;
	shl.b32 	%r19385, %r19384, 16;
	and.b32  	%r19386, %r19385, 16711680;
	or.b32  	%r19387, %r19383, %r19386;
	cvt.u32.u16 	%r19388, %rs16343;
	shl.b32 	%r19389, %r19388, 24;
	or.b32  	%r18841, %r19387, %r19389;
	cvt.u32.u16 	%r19390, %rs16342;
	and.b32  	%r19391, %r19390, 255;
	and.b16  	%rs14719, %rs16341, 255;
	mul.wide.u16 	%r19392, %rs14719, 256;
	or.b32  	%r19393, %r19392, %r19391;
	cvt.u32.u16 	%r19394, %rs16340;
	shl.b32 	%r19395, %r19394, 16;
	and.b32  	%r19396, %r19395, 16711680;
	or.b32  	%r19397, %r19393, %r19396;
	cvt.u32.u16 	%r19398, %rs16339;
	shl.b32 	%r19399, %r19398, 24;
	or.b32  	%r18846, %r19397, %r19399;
	cvt.u32.u16 	%r19400, %rs16338;
	and.b32  	%r19401, %r19400, 255;
	and.b16  	%rs14720, %rs16337, 255;
	mul.wide.u16 	%r19402, %rs14720, 256;
	or.b32  	%r19403, %r19402, %r19401;
	cvt.u32.u16 	%r19404, %rs16336;
	shl.b32 	%r19405, %r19404, 16;
	and.b32  	%r19406, %r19405, 16711680;
	or.b32  	%r19407, %r19403, %r19406;
	cvt.u32.u16 	%r19408, %rs16335;
	shl.b32 	%r19409, %r19408, 24;
	or.b32  	%r18851, %r19407, %r19409;
	cvt.u32.u16 	%r19410, %rs16334;
	and.b32  	%r19411, %r19410, 255;
	and.b16  	%rs14721, %rs16333, 255;
	mul.wide.u16 	%r19412, %rs14721, 256;
	or.b32  	%r19413, %r19412, %r19411;
	cvt.u32.u16 	%r19414, %rs16332;
	shl.b32 	%r19415, %r19414, 16;
	and.b32  	%r19416, %r19415, 16711680;
	or.b32  	%r19417, %r19413, %r19416;
	cvt.u32.u16 	%r19418, %rs16331;
	shl.b32 	%r19419, %r19418, 24;
	or.b32  	%r18856, %r19417, %r19419;
	cvt.u32.u16 	%r19420, %rs16330;
	and.b32  	%r19421, %r19420, 255;
	and.b16  	%rs14722, %rs16329, 255;
	mul.wide.u16 	%r19422, %rs14722, 256;
	or.b32  	%r19423, %r19422, %r19421;
	cvt.u32.u16 	%r19424, %rs16328;
	shl.b32 	%r19425, %r19424, 16;
	and.b32  	%r19426, %r19425, 16711680;
	or.b32  	%r19427, %r19423, %r19426;
	cvt.u32.u16 	%r19428, %rs16327;
	shl.b32 	%r19429, %r19428, 24;
	or.b32  	%r18861, %r19427, %r19429;
	cvt.u32.u16 	%r19430, %rs16326;
	and.b32  	%r19431, %r19430, 255;
	and.b16  	%rs14723, %rs16325, 255;
	mul.wide.u16 	%r19432, %rs14723, 256;
	or.b32  	%r19433, %r19432, %r19431;
	cvt.u32.u16 	%r19434, %rs16324;
	shl.b32 	%r19435, %r19434, 16;
	and.b32  	%r19436, %r19435, 16711680;
	or.b32  	%r19437, %r19433, %r19436;
	cvt.u32.u16 	%r19438, %rs16323;
	shl.b32 	%r19439, %r19438, 24;
	or.b32  	%r18866, %r19437, %r19439;
	cvt.u32.u16 	%r19440, %rs16322;
	and.b32  	%r19441, %r19440, 255;
	and.b16  	%rs14724, %rs16321, 255;
	mul.wide.u16 	%r19442, %rs14724, 256;
	or.b32  	%r19443, %r19442, %r19441;
	cvt.u32.u16 	%r19444, %rs16320;
	shl.b32 	%r19445, %r19444, 16;
	and.b32  	%r19446, %r19445, 16711680;
	or.b32  	%r19447, %r19443, %r19446;
	cvt.u32.u16 	%r19448, %rs16319;
	shl.b32 	%r19449, %r19448, 24;
	or.b32  	%r18871, %r19447, %r19449;
	cvt.u32.u16 	%r19450, %rs16318;
	and.b32  	%r19451, %r19450, 255;
	and.b16  	%rs14725, %rs16317, 255;
	mul.wide.u16 	%r19452, %rs14725, 256;
	or.b32  	%r19453, %r19452, %r19451;
	cvt.u32.u16 	%r19454, %rs16316;
	shl.b32 	%r19455, %r19454, 16;
	and.b32  	%r19456, %r19455, 16711680;
	or.b32  	%r19457, %r19453, %r19456;
	cvt.u32.u16 	%r19458, %rs16315;
	shl.b32 	%r19459, %r19458, 24;
	or.b32  	%r18876, %r19457, %r19459;
	cvt.u32.u16 	%r19460, %rs16314;
	and.b32  	%r19461, %r19460, 255;
	and.b16  	%rs14726, %rs16313, 255;
	mul.wide.u16 	%r19462, %rs14726, 256;
	or.b32  	%r19463, %r19462, %r19461;
	cvt.u32.u16 	%r19464, %rs16312;
	shl.b32 	%r19465, %r19464, 16;
	and.b32  	%r19466, %r19465, 16711680;
	or.b32  	%r19467, %r19463, %r19466;
	cvt.u32.u16 	%r19468, %rs16311;
	shl.b32 	%r19469, %r19468, 24;
	or.b32  	%r18881, %r19467, %r19469;
	cvt.u32.u16 	%r19470, %rs16310;
	and.b32  	%r19471, %r19470, 255;
	and.b16  	%rs14727, %rs16309, 255;
	mul.wide.u16 	%r19472, %rs14727, 256;
	or.b32  	%r19473, %r19472, %r19471;
	cvt.u32.u16 	%r19474, %rs16308;
	shl.b32 	%r19475, %r19474, 16;
	and.b32  	%r19476, %r19475, 16711680;
	or.b32  	%r19477, %r19473, %r19476;
	cvt.u32.u16 	%r19478, %rs16307;
	shl.b32 	%r19479, %r19478, 24;
	or.b32  	%r18886, %r19477, %r19479;
	cvt.u32.u16 	%r19480, %rs16306;
	and.b32  	%r19481, %r19480, 255;
	and.b16  	%rs14728, %rs16305, 255;
	mul.wide.u16 	%r19482, %rs14728, 256;
	or.b32  	%r19483, %r19482, %r19481;
	cvt.u32.u16 	%r19484, %rs16304;
	shl.b32 	%r19485, %r19484, 16;
	and.b32  	%r19486, %r19485, 16711680;
	or.b32  	%r19487, %r19483, %r19486;
	cvt.u32.u16 	%r19488, %rs16303;
	shl.b32 	%r19489, %r19488, 24;
	or.b32  	%r18891, %r19487, %r19489;
	cvt.u32.u16 	%r19490, %rs16302;
	and.b32  	%r19491, %r19490, 255;
	and.b16  	%rs14729, %rs16301, 255;
	mul.wide.u16 	%r19492, %rs14729, 256;
	or.b32  	%r19493, %r19492, %r19491;
	cvt.u32.u16 	%r19494, %rs16300;
	shl.b32 	%r19495, %r19494, 16;
	and.b32  	%r19496, %r19495, 16711680;
	or.b32  	%r19497, %r19493, %r19496;
	cvt.u32.u16 	%r19498, %rs16299;
	shl.b32 	%r19499, %r19498, 24;
	or.b32  	%r18896, %r19497, %r19499;
	cvt.u32.u16 	%r19500, %rs16298;
	and.b32  	%r19501, %r19500, 255;
	and.b16  	%rs14730, %rs16297, 255;
	mul.wide.u16 	%r19502, %rs14730, 256;
	or.b32  	%r19503, %r19502, %r19501;
	cvt.u32.u16 	%r19504, %rs16296;
	shl.b32 	%r19505, %r19504, 16;
	and.b32  	%r19506, %r19505, 16711680;
	or.b32  	%r19507, %r19503, %r19506;
	cvt.u32.u16 	%r19508, %rs16295;
	shl.b32 	%r19509, %r19508, 24;
	or.b32  	%r18901, %r19507, %r19509;
	cvt.u32.u16 	%r19510, %rs16294;
	and.b32  	%r19511, %r19510, 255;
	and.b16  	%rs14731, %rs16293, 255;
	mul.wide.u16 	%r19512, %rs14731, 256;
	or.b32  	%r19513, %r19512, %r19511;
	cvt.u32.u16 	%r19514, %rs16292;
	shl.b32 	%r19515, %r19514, 16;
	and.b32  	%r19516, %r19515, 16711680;
	or.b32  	%r19517, %r19513, %r19516;
	cvt.u32.u16 	%r19518, %rs16291;
	shl.b32 	%r19519, %r19518, 24;
	or.b32  	%r18906, %r19517, %r19519;
	cvt.u32.u16 	%r19520, %rs16290;
	and.b32  	%r19521, %r19520, 255;
	and.b16  	%rs14732, %rs16289, 255;
	mul.wide.u16 	%r19522, %rs14732, 256;
	or.b32  	%r19523, %r19522, %r19521;
	cvt.u32.u16 	%r19524, %rs16288;
	shl.b32 	%r19525, %r19524, 16;
	and.b32  	%r19526, %r19525, 16711680;
	or.b32  	%r19527, %r19523, %r19526;
	cvt.u32.u16 	%r19528, %rs16287;
	shl.b32 	%r19529, %r19528, 24;
	or.b32  	%r18911, %r19527, %r19529;
	cvt.u32.u16 	%r19530, %rs16286;
	and.b32  	%r19531, %r19530, 255;
	and.b16  	%rs14733, %rs16285, 255;
	mul.wide.u16 	%r19532, %rs14733, 256;
	or.b32  	%r19533, %r19532, %r19531;
	cvt.u32.u16 	%r19534, %rs16284;
	shl.b32 	%r19535, %r19534, 16;
	and.b32  	%r19536, %r19535, 16711680;
	or.b32  	%r19537, %r19533, %r19536;
	cvt.u32.u16 	%r19538, %rs16283;
	shl.b32 	%r19539, %r19538, 24;
	or.b32  	%r18916, %r19537, %r19539;
	cvt.u32.u16 	%r19540, %rs16282;
	and.b32  	%r19541, %r19540, 255;
	and.b16  	%rs14734, %rs16281, 255;
	mul.wide.u16 	%r19542, %rs14734, 256;
	or.b32  	%r19543, %r19542, %r19541;
	cvt.u32.u16 	%r19544, %rs16280;
	shl.b32 	%r19545, %r19544, 16;
	and.b32  	%r19546, %r19545, 16711680;
	or.b32  	%r19547, %r19543, %r19546;
	cvt.u32.u16 	%r19548, %rs16279;
	shl.b32 	%r19549, %r19548, 24;
	or.b32  	%r18921, %r19547, %r19549;
	cvt.u32.u16 	%r19550, %rs16278;
	and.b32  	%r19551, %r19550, 255;
	and.b16  	%rs14735, %rs16277, 255;
	mul.wide.u16 	%r19552, %rs14735, 256;
	or.b32  	%r19553, %r19552, %r19551;
	cvt.u32.u16 	%r19554, %rs16276;
	shl.b32 	%r19555, %r19554, 16;
	and.b32  	%r19556, %r19555, 16711680;
	or.b32  	%r19557, %r19553, %r19556;
	cvt.u32.u16 	%r19558, %rs16275;
	shl.b32 	%r19559, %r19558, 24;
	or.b32  	%r18926, %r19557, %r19559;
	cvt.u32.u16 	%r19560, %rs16274;
	and.b32  	%r19561, %r19560, 255;
	and.b16  	%rs14736, %rs16273, 255;
	mul.wide.u16 	%r19562, %rs14736, 256;
	or.b32  	%r19563, %r19562, %r19561;
	cvt.u32.u16 	%r19564, %rs16272;
	shl.b32 	%r19565, %r19564, 16;
	and.b32  	%r19566, %r19565, 16711680;
	or.b32  	%r19567, %r19563, %r19566;
	cvt.u32.u16 	%r19568, %rs16271;
	shl.b32 	%r19569, %r19568, 24;
	or.b32  	%r18931, %r19567, %r19569;
	cvt.u32.u16 	%r19570, %rs16270;
	and.b32  	%r19571, %r19570, 255;
	and.b16  	%rs14737, %rs16269, 255;
	mul.wide.u16 	%r19572, %rs14737, 256;
	or.b32  	%r19573, %r19572, %r19571;
	cvt.u32.u16 	%r19574, %rs16268;
	shl.b32 	%r19575, %r19574, 16;
	and.b32  	%r19576, %r19575, 16711680;
	or.b32  	%r19577, %r19573, %r19576;
	cvt.u32.u16 	%r19578, %rs16267;
	shl.b32 	%r19579, %r19578, 24;
	or.b32  	%r18936, %r19577, %r19579;
	mov.u32 	%r19580, %tid.x;
	and.b32  	%r19581, %r19580, 992;
	add.s32 	%r19582, %r19581, 32;
	cvt.u32.u64 	%r19583, %rd14;
	mov.u32 	%r19584, %ctaid.x;
	mul.lo.s32 	%r19585, %r19584, 192;
	sub.s32 	%r19586, %r19583, %r19585;
	setp.gt.s32 	%p68, %r19582, %r19586;
	not.b32 	%r19587, %r19581;
	add.s32 	%r19588, %r19586, %r19587;
	selp.b32 	%r18938, %r19588, 31, %p68;
	mov.b32 	%r18937, 4;
	mov.b32 	%r18939, -1;
	// begin inline asm
	shfl.sync.down.b32 %r18600, %r39559, %r18937, %r18938, %r18939;
	// end inline asm
	// begin inline asm
	shfl.sync.down.b32 %r18605, %r18606, %r18937, %r18938, %r18939;
	// end inline asm
	mov.b64 	%rd178, %fd102;
	mov.b64 	{%r18611, %r18616}, %rd178;
	// begin inline asm
	shfl.sync.down.b32 %r18610, %r18611, %r18937, %r18938, %r18939;
	// end inline asm
	// begin inline asm
	shfl.sync.down.b32 %r18615, %r18616, %r18937, %r18938, %r18939;
	// end inline asm
	// begin inline asm
	shfl.sync.down.b32 %r18620, %r18621, %r18937, %r18938, %r18939;
	// end inline asm
	// begin inline asm
	shfl.sync.down.b32 %r18625, %r18626, %r18937, %r18938, %r18939;
	// end inline asm
	// begin inline asm
	shfl.sync.down.b32 %r18630, %r18631, %r18937, %r18938, %r18939;
	// end inline asm
	// begin inline asm
	shfl.sync.down.b32 %r18635, %r18636, %r18937, %r18938, %r18939;
	// end inline asm
	// begin inline asm
	shfl.sync.down.b32 %r18640, %r18641, %r18937, %r18938, %r18939;
	// end inline asm
	// begin inline asm
	shfl.sync.down.b32 %r18645, %r18646, %r18937, %r18938, %r18939;
	// end inline asm
	// begin inline asm
	shfl.sync.down.b32 %r18650, %r18651, %r18937, %r18938, %r18939;
	// end inline asm
	// begin inline asm
	shfl.sync.down.b32 %r18655, %r18656, %r18937, %r18938, %r18939;
	// end inline asm
	// begin inline asm
	shfl.sync.down.b32 %r18660, %r18661, %r18937, %r18938, %r18939;
	// end inline asm
	// begin inline asm
	shfl.sync.down.b32 %r18665, %r18666, %r18937, %r18938, %r18939;
	// end inline asm
	// begin inline asm
	shfl.sync.down.b32 %r18670, %r18671, %r18937, %r18938, %r18939;
	// end inline asm
	// begin inline asm
	shfl.sync.down.b32 %r18675, %r18676, %r18937, %r18938, %r18939;
	// end inline asm
	// begin inline asm
	shfl.sync.down.b32 %r18680, %r18681, %r18937, %r18938, %r18939;
	// end inline asm
	// begin inline asm
	shfl.sync.down.b32 %r18685, %r18686, %r18937, %r18938, %r18939;
	// end inline asm
	// begin inline asm
	shfl.sync.down.b32 %r18690, %r18691, %r18937, %r18938, %r18939;
	// end inline asm
	// begin inline asm
	shfl.sync.down.b32 %r18695, %r18696, %r18937, %r18938, %r18939;
	// end inline asm
	// begin inline asm
	shfl.sync.down.b32 %r18700, %r18701, %r18937, %r18938, %r18939;
	// end inline asm
	// begin inline asm
	shfl.sync.down.b32 %r18705, %r18706, %r18937, %r18938, %r18939;
	// end inline asm
	// begin inline asm
	shfl.sync.down.b32 %r18710, %r18711, %r18937, %r18938, %r18939;
	// end inline asm
	// begin inline asm
	shfl.sync.down.b32 %r18715, %r18716, %r18937, %r18938, %r18939;
	// end inline asm
	// begin inline asm
	shfl.sync.down.b32 %r18720, %r18721, %r18937, %r18938, %r18939;
	// end inline asm
	// begin inline asm
	shfl.sync.down.b32 %r18725, %r18726, %r18937, %r18938, %r18939;
	// end inline asm
	// begin inline asm
	shfl.sync.down.b32 %r18730, %r18731, %r18937, %r18938, %r18939;
	// end inline asm
	// begin inline asm
	shfl.sync.down.b32 %r18735, %r18736, %r18937, %r18938, %r18939;
	// end inline asm
	// begin inline asm
	shfl.sync.down.b32 %r18740, %r18741, %r18937, %r18938, %r18939;
	// end inline asm
	// begin inline asm
	shfl.sync.down.b32 %r18745, %r18746, %r18937, %r18938, %r18939;
	// end inline asm
	// begin inline asm
	shfl.sync.down.b32 %r18750, %r18751, %r18937, %r18938, %r18939;
	// end inline asm
	// begin inline asm
	shfl.sync.down.b32 %r18755, %r18756, %r18937, %r18938, %r18939;
	// end inline asm
	// begin inline asm
	shfl.sync.down.b32 %r18760, %r18761, %r18937, %r18938, %r18939;
	// end inline asm
	// begin inline asm
	shfl.sync.down.b32 %r18765, %r18766, %r18937, %r18938, %r18939;
	// end inline asm
	// begin inline asm
	shfl.sync.down.b32 %r18770, %r18771, %r18937, %r18938, %r18939;
	// end inline asm
	// begin inline asm
	shfl.sync.down.b32 %r18775, %r18776, %r18937, %r18938, %r18939;
	// end inline asm
	// begin inline asm
	shfl.sync.down.b32 %r18780, %r18781, %r18937, %r18938, %r18939;
	// end inline asm
	// begin inline asm
	shfl.sync.down.b32 %r18785, %r18786, %r18937, %r18938, %r18939;
	// end inline asm
	// begin inline asm
	shfl.sync.down.b32 %r18790, %r18791, %r18937, %r18938, %r18939;
	// end inline asm
	// begin inline asm
	shfl.sync.down.b32 %r18795, %r18796, %r18937, %r18938, %r18939;
	// end inline asm
	// begin inline asm
	shfl.sync.down.b32 %r18800, %r18801, %r18937, %r18938, %r18939;
	// end inline asm
	// begin inline asm
	shfl.sync.down.b32 %r18805, %r18806, %r18937, %r18938, %r18939;
	// end inline asm
	// begin inline asm
	shfl.sync.down.b32 %r18810, %r18811, %r18937, %r18938, %r18939;
	// end inline asm
	// begin inline asm
	shfl.sync.down.b32 %r18815, %r18816, %r18937, %r18938, %r18939;
	// end inline asm
	// begin inline asm
	shfl.sync.down.b32 %r18820, %r18821, %r18937, %r18938, %r18939;
	// end inline asm
	// begin inline asm
	shfl.sync.down.b32 %r18825, %r18826, %r18937, %r18938, %r18939;
	// end inline asm
	// begin inline asm
	shfl.sync.down.b32 %r18830, %r18831, %r18937, %r18938, %r18939;
	// end inline asm
	// begin inline asm
	shfl.sync.down.b32 %r18835, %r18836, %r18937, %r18938, %r18939;
	// end inline asm
	// begin inline asm
	shfl.sync.down.b32 %r18840, %r18841, %r18937, %r18938, %r18939;
	// end inline asm
	// begin inline asm
	shfl.sync.down.b32 %r18845, %r18846, %r18937, %r18938, %r18939;
	// end inline asm
	// begin inline asm
	shfl.sync.down.b32 %r18850, %r18851, %r18937, %r18938, %r18939;
	// end inline asm
	// begin inline asm
	shfl.sync.down.b32 %r18855, %r18856, %r18937, %r18938, %r18939;
	// end inline asm
	// begin inline asm
	shfl.sync.down.b32 %r18860, %r18861, %r18937, %r18938, %r18939;
	// end inline asm
	// begin inline asm
	shfl.sync.down.b32 %r18865, %r18866, %r18937, %r18938, %r18939;
	// end inline asm
	// begin inline asm
	shfl.sync.down.b32 %r18870, %r18871, %r18937, %r18938, %r18939;
	// end inline asm
	// begin inline asm
	shfl.sync.down.b32 %r18875, %r18876, %r18937, %r18938, %r18939;
	// end inline asm
	// begin inline asm
	shfl.sync.down.b32 %r18880, %r18881, %r18937, %r18938, %r18939;
	// end inline asm
	// begin inline asm
	shfl.sync.down.b32 %r18885, %r18886, %r18937, %r18938, %r18939;
	// end inline asm
	// begin inline asm
	shfl.sync.down.b32 %r18890, %r18891, %r18937, %r18938, %r18939;
	// end inline asm
	// begin inline asm
	shfl.sync.down.b32 %r18895, %r18896, %r18937, %r18938, %r18939;
	// end inline asm
	// begin inline asm
	shfl.sync.down.b32 %r18900, %r18901, %r18937, %r18938, %r18939;
	// end inline asm
	// begin inline asm
	shfl.sync.down.b32 %r18905, %r18906, %r18937, %r18938, %r18939;
	// end inline asm
	// begin inline asm
	shfl.sync.down.b32 %r18910, %r18911, %r18937, %r18938, %r18939;
	// end inline asm
	// begin inline asm
	shfl.sync.down.b32 %r18915, %r18916, %r18937, %r18938, %r18939;
	// end inline asm
	// begin inline asm
	shfl.sync.down.b32 %r18920, %r18921, %r18937, %r18938, %r18939;
	// end inline asm
	// begin inline asm
	shfl.sync.down.b32 %r18925, %r18926, %r18937, %r18938, %r18939;
	// end inline asm
	// begin inline asm
	shfl.sync.down.b32 %r18930, %r18931, %r18937, %r18938, %r18939;
	// end inline asm
	// begin inline asm
	shfl.sync.down.b32 %r18935, %r18936, %r18937, %r18938, %r18939;
	// end inline asm
	add.s32 	%r19589, %r15080, 4;
	setp.gt.s32 	%p69, %r19589, %r18938;
	@%p69 bra 	$L__BB5_97;
	cvt.u16.u32 	%rs17813, %r18620;
	mov.b64 	%rd179, {%r18610, %r18615};
	mov.b64 	%fd38, %rd179;
	st.local.u32 	[%rd2], %r18600;
	st.local.v2.u32 	[%rd2+8], {%r18610, %r18615};
	st.local.v2.b32 	[%rd2+16], {%r18620, %r18625};
	st.local.v2.b32 	[%rd2+24], {%r18630, %r18635};
	st.local.v2.b32 	[%rd2+32], {%r18640, %r18645};
	st.local.v2.b32 	[%rd2+40], {%r18650, %r18655};
	st.local.v2.b32 	[%rd2+48], {%r18660, %r18665};
	st.local.v2.b32 	[%rd2+56], {%r18670, %r18675};
	st.local.v2.b32 	[%rd2+64], {%r18680, %r18685};
	st.local.v2.b32 	[%rd2+72], {%r18690, %r18695};
	st.local.v2.b32 	[%rd2+80], {%r18700, %r18705};
	st.local.v2.b32 	[%rd2+88], {%r18710, %r18715};
	st.local.v2.b32 	[%rd2+96], {%r18720, %r18725};
	st.local.v2.b32 	[%rd2+104], {%r18730, %r18735};
	st.local.v2.b32 	[%rd2+112], {%r18740, %r18745};
	st.local.v2.b32 	[%rd2+120], {%r18750, %r18755};
	st.local.v2.b32 	[%rd2+128], {%r18760, %r18765};
	st.local.v2.b32 	[%rd2+136], {%r18770, %r18775};
	st.local.v2.b32 	[%rd2+144], {%r18780, %r18785};
	st.local.v2.b32 	[%rd2+152], {%r18790, %r18795};
	st.local.v2.b32 	[%rd2+160], {%r18800, %r18805};
	st.local.v2.b32 	[%rd2+168], {%r18810, %r18815};
	st.local.v2.b32 	[%rd2+176], {%r18820, %r18825};
	st.local.v2.b32 	[%rd2+184], {%r18830, %r18835};
	st.local.v2.b32 	[%rd2+192], {%r18840, %r18845};
	st.local.v2.b32 	[%rd2+200], {%r18850, %r18855};
	st.local.v2.b32 	[%rd2+208], {%r18860, %r18865};
	st.local.v2.b32 	[%rd2+216], {%r18870, %r18875};
	st.local.v2.b32 	[%rd2+224], {%r18880, %r18885};
	st.local.v2.b32 	[%rd2+232], {%r18890, %r18895};
	st.local.v2.b32 	[%rd2+240], {%r18900, %r18905};
	st.local.v2.b32 	[%rd2+248], {%r18910, %r18915};
	st.local.v2.b32 	[%rd2+256], {%r18920, %r18925};
	st.local.v2.b32 	[%rd2+264], {%r18930, %r18935};
	st.local.u32 	[%rd1], %r39559;
	st.local.f64 	[%rd1+8], %fd102;
	cvt.u32.u16 	%r19591, %rs16515;
	cvt.u32.u16 	%r19592, %rs16516;
	prmt.b32 	%r19593, %r19592, %r19591, 0x3340U;
	cvt.u32.u16 	%r19594, %rs16517;
	cvt.u32.u16 	%r19595, %rs16518;
	prmt.b32 	%r19596, %r19595, %r19594, 0x3340U;
	prmt.b32 	%r19597, %r19596, %r19593, 0x5410U;
	cvt.u32.u16 	%r19598, %rs16519;
	cvt.u32.u16 	%r19599, %rs16520;
	prmt.b32 	%r19600, %r19599, %r19598, 0x3340U;
	cvt.u32.u16 	%r19601, %rs16521;
	cvt.u32.u16 	%r19602, %rs16522;
	prmt.b32 	%r19603, %r19602, %r19601, 0x3340U;
	prmt.b32 	%r19604, %r19603, %r19600, 0x5410U;
	st.local.v2.b32 	[%rd1+16], {%r19604, %r19597};
	cvt.u32.u16 	%r19605, %rs16507;
	cvt.u32.u16 	%r19606, %rs16508;
	prmt.b32 	%r19607, %r19606, %r19605, 0x3340U;
	cvt.u32.u16 	%r19608, %rs16509;
	cvt.u32.u16 	%r19609, %rs16510;
	prmt.b32 	%r19610, %r19609, %r19608, 0x3340U;
	prmt.b32 	%r19611, %r19610, %r19607, 0x5410U;
	cvt.u32.u16 	%r19612, %rs16511;
	cvt.u32.u16 	%r19613, %rs16512;
	prmt.b32 	%r19614, %r19613, %r19612, 0x3340U;
	cvt.u32.u16 	%r19615, %rs16513;
	cvt.u32.u16 	%r19616, %rs16514;
	prmt.b32 	%r19617, %r19616, %r19615, 0x3340U;
	prmt.b32 	%r19618, %r19617, %r19614, 0x5410U;
	st.local.v2.b32 	[%rd1+24], {%r19618, %r19611};
	cvt.u32.u16 	%r19619, %rs16499;
	cvt.u32.u16 	%r19620, %rs16500;
	prmt.b32 	%r19621, %r19620, %r19619, 0x3340U;
	cvt.u32.u16 	%r19622, %rs16501;
	cvt.u32.u16 	%r19623, %rs16502;
	prmt.b32 	%r19624, %r19623, %r19622, 0x3340U;
	prmt.b32 	%r19625, %r19624, %r19621, 0x5410U;
	cvt.u32.u16 	%r19626, %rs16503;
	cvt.u32.u16 	%r19627, %rs16504;
	prmt.b32 	%r19628, %r19627, %r19626, 0x3340U;
	cvt.u32.u16 	%r19629, %rs16505;
	cvt.u32.u16 	%r19630, %rs16506;
	prmt.b32 	%r19631, %r19630, %r19629, 0x3340U;
	prmt.b32 	%r19632, %r19631, %r19628, 0x5410U;
	st.local.v2.b32 	[%rd1+32], {%r19632, %r19625};
	cvt.u32.u16 	%r19633, %rs16491;
	cvt.u32.u16 	%r19634, %rs16492;
	prmt.b32 	%r19635, %r19634, %r19633, 0x3340U;
	cvt.u32.u16 	%r19636, %rs16493;
	cvt.u32.u16 	%r19637, %rs16494;
	prmt.b32 	%r19638, %r19637, %r19636, 0x3340U;
	prmt.b32 	%r19639, %r19638, %r19635, 0x5410U;
	cvt.u32.u16 	%r19640, %rs16495;
	cvt.u32.u16 	%r19641, %rs16496;
	prmt.b32 	%r19642, %r19641, %r19640, 0x3340U;
	cvt.u32.u16 	%r19643, %rs16497;
	cvt.u32.u16 	%r19644, %rs16498;
	prmt.b32 	%r19645, %r19644, %r19643, 0x3340U;
	prmt.b32 	%r19646, %r19645, %r19642, 0x5410U;
	st.local.v2.b32 	[%rd1+40], {%r19646, %r19639};
	cvt.u32.u16 	%r19647, %rs16483;
	cvt.u32.u16 	%r19648, %rs16484;
	prmt.b32 	%r19649, %r19648, %r19647, 0x3340U;
	cvt.u32.u16 	%r19650, %rs16485;
	cvt.u32.u16 	%r19651, %rs16486;
	prmt.b32 	%r19652, %r19651, %r19650, 0x3340U;
	prmt.b32 	%r19653, %r19652, %r19649, 0x5410U;
	cvt.u32.u16 	%r19654, %rs16487;
	cvt.u32.u16 	%r19655, %rs16488;
	prmt.b32 	%r19656, %r19655, %r19654, 0x3340U;
	cvt.u32.u16 	%r19657, %rs16489;
	cvt.u32.u16 	%r19658, %rs16490;
	prmt.b32 	%r19659, %r19658, %r19657, 0x3340U;
	prmt.b32 	%r19660, %r19659, %r19656, 0x5410U;
	st.local.v2.b32 	[%rd1+48], {%r19660, %r19653};
	cvt.u32.u16 	%r19661, %rs16475;
	cvt.u32.u16 	%r19662, %rs16476;
	prmt.b32 	%r19663, %r19662, %r19661, 0x3340U;
	cvt.u32.u16 	%r19664, %rs16477;
	cvt.u32.u16 	%r19665, %rs16478;
	prmt.b32 	%r19666, %r19665, %r19664, 0x3340U;
	prmt.b32 	%r19667, %r19666, %r19663, 0x5410U;
	cvt.u32.u16 	%r19668, %rs16479;
	cvt.u32.u16 	%r19669, %rs16480;
	prmt.b32 	%r19670, %r19669, %r19668, 0x3340U;
	cvt.u32.u16 	%r19671, %rs16481;
	cvt.u32.u16 	%r19672, %rs16482;
	prmt.b32 	%r19673, %r19672, %r19671, 0x3340U;
	prmt.b32 	%r19674, %r19673, %r19670, 0x5410U;
	st.local.v2.b32 	[%rd1+56], {%r19674, %r19667};
	cvt.u32.u16 	%r19675, %rs16467;
	cvt.u32.u16 	%r19676, %rs16468;
	prmt.b32 	%r19677, %r19676, %r19675, 0x3340U;
	cvt.u32.u16 	%r19678, %rs16469;
	cvt.u32.u16 	%r19679, %rs16470;
	prmt.b32 	%r19680, %r19679, %r19678, 0x3340U;
	prmt.b32 	%r19681, %r19680, %r19677, 0x5410U;
	cvt.u32.u16 	%r19682, %rs16471;
	cvt.u32.u16 	%r19683, %rs16472;
	prmt.b32 	%r19684, %r19683, %r19682, 0x3340U;
	cvt.u32.u16 	%r19685, %rs16473;
	cvt.u32.u16 	%r19686, %rs16474;
	prmt.b32 	%r19687, %r19686, %r19685, 0x3340U;
	prmt.b32 	%r19688, %r19687, %r19684, 0x5410U;
	st.local.v2.b32 	[%rd1+64], {%r19688, %r19681};
	cvt.u32.u16 	%r19689, %rs16459;
	cvt.u32.u16 	%r19690, %rs16460;
	prmt.b32 	%r19691, %r19690, %r19689, 0x3340U;
	cvt.u32.u16 	%r19692, %rs16461;
	cvt.u32.u16 	%r19693, %rs16462;
	prmt.b32 	%r19694, %r19693, %r19692, 0x3340U;
	prmt.b32 	%r19695, %r19694, %r19691, 0x5410U;
	cvt.u32.u16 	%r19696, %rs16463;
	cvt.u32.u16 	%r19697, %rs16464;
	prmt.b32 	%r19698, %r19697, %r19696, 0x3340U;
	cvt.u32.u16 	%r19699, %rs16465;
	cvt.u32.u16 	%r19700, %rs16466;
	prmt.b32 	%r19701, %r19700, %r19699, 0x3340U;
	prmt.b32 	%r19702, %r19701, %r19698, 0x5410U;
	st.local.v2.b32 	[%rd1+72], {%r19702, %r19695};
	cvt.u32.u16 	%r19703, %rs16451;
	cvt.u32.u16 	%r19704, %rs16452;
	prmt.b32 	%r19705, %r19704, %r19703, 0x3340U;
	cvt.u32.u16 	%r19706, %rs16453;
	cvt.u32.u16 	%r19707, %rs16454;
	prmt.b32 	%r19708, %r19707, %r19706, 0x3340U;
	prmt.b32 	%r19709, %r19708, %r19705, 0x5410U;
	cvt.u32.u16 	%r19710, %rs16455;
	cvt.u32.u16 	%r19711, %rs16456;
	prmt.b32 	%r19712, %r19711, %r19710, 0x3340U;
	cvt.u32.u16 	%r19713, %rs16457;
	cvt.u32.u16 	%r19714, %rs16458;
	prmt.b32 	%r19715, %r19714, %r19713, 0x3340U;
	prmt.b32 	%r19716, %r19715, %r19712, 0x5410U;
	st.local.v2.b32 	[%rd1+80], {%r19716, %r19709};
	cvt.u32.u16 	%r19717, %rs16443;
	cvt.u32.u16 	%r19718, %rs16444;
	prmt.b32 	%r19719, %r19718, %r19717, 0x3340U;
	cvt.u32.u16 	%r19720, %rs16445;
	cvt.u32.u16 	%r19721, %rs16446;
	prmt.b32 	%r19722, %r19721, %r19720, 0x3340U;
	prmt.b32 	%r19723, %r19722, %r19719, 0x5410U;
	cvt.u32.u16 	%r19724, %rs16447;
	cvt.u32.u16 	%r19725, %rs16448;
	prmt.b32 	%r19726, %r19725, %r19724, 0x3340U;
	cvt.u32.u16 	%r19727, %rs16449;
	cvt.u32.u16 	%r19728, %rs16450;
	prmt.b32 	%r19729, %r19728, %r19727, 0x3340U;
	prmt.b32 	%r19730, %r19729, %r19726, 0x5410U;
	st.local.v2.b32 	[%rd1+88], {%r19730, %r19723};
	cvt.u32.u16 	%r19731, %rs16435;
	cvt.u32.u16 	%r19732, %rs16436;
	prmt.b32 	%r19733, %r19732, %r19731, 0x3340U;
	cvt.u32.u16 	%r19734, %rs16437;
	cvt.u32.u16 	%r19735, %rs16438;
	prmt.b32 	%r19736, %r19735, %r19734, 0x3340U;
	prmt.b32 	%r19737, %r19736, %r19733, 0x5410U;
	cvt.u32.u16 	%r19738, %rs16439;
	cvt.u32.u16 	%r19739, %rs16440;
	prmt.b32 	%r19740, %r19739, %r19738, 0x3340U;
	cvt.u32.u16 	%r19741, %rs16441;
	cvt.u32.u16 	%r19742, %rs16442;
	prmt.b32 	%r19743, %r19742, %r19741, 0x3340U;
	prmt.b32 	%r19744, %r19743, %r19740, 0x5410U;
	st.local.v2.b32 	[%rd1+96], {%r19744, %r19737};
	cvt.u32.u16 	%r19745, %rs16427;
	cvt.u32.u16 	%r19746, %rs16428;
	prmt.b32 	%r19747, %r19746, %r19745, 0x3340U;
	cvt.u32.u16 	%r19748, %rs16429;
	cvt.u32.u16 	%r19749, %rs16430;
	prmt.b32 	%r19750, %r19749, %r19748, 0x3340U;
	prmt.b32 	%r19751, %r19750, %r19747, 0x5410U;
	cvt.u32.u16 	%r19752, %rs16431;
	cvt.u32.u16 	%r19753, %rs16432;
	prmt.b32 	%r19754, %r19753, %r19752, 0x3340U;
	cvt.u32.u16 	%r19755, %rs16433;
	cvt.u32.u16 	%r19756, %rs16434;
	prmt.b32 	%r19757, %r19756, %r19755, 0x3340U;
	prmt.b32 	%r19758, %r19757, %r19754, 0x5410U;
	st.local.v2.b32 	[%rd1+104], {%r19758, %r19751};
	cvt.u32.u16 	%r19759, %rs16419;
	cvt.u32.u16 	%r19760, %rs16420;
	prmt.b32 	%r19761, %r19760, %r19759, 0x3340U;
	cvt.u32.u16 	%r19762, %rs16421;
	cvt.u32.u16 	%r19763, %rs16422;
	prmt.b32 	%r19764, %r19763, %r19762, 0x3340U;
	prmt.b32 	%r19765, %r19764, %r19761, 0x5410U;
	cvt.u32.u16 	%r19766, %rs16423;
	cvt.u32.u16 	%r19767, %rs16424;
	prmt.b32 	%r19768, %r19767, %r19766, 0x3340U;
	cvt.u32.u16 	%r19769, %rs16425;
	cvt.u32.u16 	%r19770, %rs16426;
	prmt.b32 	%r19771, %r19770, %r19769, 0x3340U;
	prmt.b32 	%r19772, %r19771, %r19768, 0x5410U;
	st.local.v2.b32 	[%rd1+112], {%r19772, %r19765};
	cvt.u32.u16 	%r19773, %rs16411;
	cvt.u32.u16 	%r19774, %rs16412;
	prmt.b32 	%r19775, %r19774, %r19773, 0x3340U;
	cvt.u32.u16 	%r19776, %rs16413;
	cvt.u32.u16 	%r19777, %rs16414;
	prmt.b32 	%r19778, %r19777, %r19776, 0x3340U;
	prmt.b32 	%r19779, %r19778, %r19775, 0x5410U;
	cvt.u32.u16 	%r19780, %rs16415;
	cvt.u32.u16 	%r19781, %rs16416;
	prmt.b32 	%r19782, %r19781, %r19780, 0x3340U;
	cvt.u32.u16 	%r19783, %rs16417;
	cvt.u32.u16 	%r19784, %rs16418;
	prmt.b32 	%r19785, %r19784, %r19783, 0x3340U;
	prmt.b32 	%r19786, %r19785, %r19782, 0x5410U;
	st.local.v2.b32 	[%rd1+120], {%r19786, %r19779};
	cvt.u32.u16 	%r19787, %rs16403;
	cvt.u32.u16 	%r19788, %rs16404;
	prmt.b32 	%r19789, %r19788, %r19787, 0x3340U;
	cvt.u32.u16 	%r19790, %rs16405;
	cvt.u32.u16 	%r19791, %rs16406;
	prmt.b32 	%r19792, %r19791, %r19790, 0x3340U;
	prmt.b32 	%r19793, %r19792, %r19789, 0x5410U;
	cvt.u32.u16 	%r19794, %rs16407;
	cvt.u32.u16 	%r19795, %rs16408;
	prmt.b32 	%r19796, %r19795, %r19794, 0x3340U;
	cvt.u32.u16 	%r19797, %rs16409;
	cvt.u32.u16 	%r19798, %rs16410;
	prmt.b32 	%r19799, %r19798, %r19797, 0x3340U;
	prmt.b32 	%r19800, %r19799, %r19796, 0x5410U;
	st.local.v2.b32 	[%rd1+128], {%r19800, %r19793};
	cvt.u32.u16 	%r19801, %rs16395;
	cvt.u32.u16 	%r19802, %rs16396;
	prmt.b32 	%r19803, %r19802, %r19801, 0x3340U;
	cvt.u32.u16 	%r19804, %rs16397;
	cvt.u32.u16 	%r19805, %rs16398;
	prmt.b32 	%r19806, %r19805, %r19804, 0x3340U;
	prmt.b32 	%r19807, %r19806, %r19803, 0x5410U;
	cvt.u32.u16 	%r19808, %rs16399;
	cvt.u32.u16 	%r19809, %rs16400;
	prmt.b32 	%r19810, %r19809, %r19808, 0x3340U;
	cvt.u32.u16 	%r19811, %rs16401;
	cvt.u32.u16 	%r19812, %rs16402;
	prmt.b32 	%r19813, %r19812, %r19811, 0x3340U;
	prmt.b32 	%r19814, %r19813, %r19810, 0x5410U;
	st.local.v2.b32 	[%rd1+136], {%r19814, %r19807};
	cvt.u32.u16 	%r19815, %rs16387;
	cvt.u32.u16 	%r19816, %rs16388;
	prmt.b32 	%r19817, %r19816, %r19815, 0x3340U;
	cvt.u32.u16 	%r19818, %rs16389;
	cvt.u32.u16 	%r19819, %rs16390;
	prmt.b32 	%r19820, %r19819, %r19818, 0x3340U;
	prmt.b32 	%r19821, %r19820, %r19817, 0x5410U;
	cvt.u32.u16 	%r19822, %rs16391;
	cvt.u32.u16 	%r19823, %rs16392;
	prmt.b32 	%r19824, %r19823, %r19822, 0x3340U;
	cvt.u32.u16 	%r19825, %rs16393;
	cvt.u32.u16 	%r19826, %rs16394;
	prmt.b32 	%r19827, %r19826, %r19825, 0x3340U;
	prmt.b32 	%r19828, %r19827, %r19824, 0x5410U;
	st.local.v2.b32 	[%rd1+144], {%r19828, %r19821};
	cvt.u32.u16 	%r19829, %rs16379;
	cvt.u32.u16 	%r19830, %rs16380;
	prmt.b32 	%r19831, %r19830, %r19829, 0x3340U;
	cvt.u32.u16 	%r19832, %rs16381;
	cvt.u32.u16 	%r19833, %rs16382;
	prmt.b32 	%r19834, %r19833, %r19832, 0x3340U;
	prmt.b32 	%r19835, %r19834, %r19831, 0x5410U;
	cvt.u32.u16 	%r19836, %rs16383;
	cvt.u32.u16 	%r19837, %rs16384;
	prmt.b32 	%r19838, %r19837, %r19836, 0x3340U;
	cvt.u32.u16 	%r19839, %rs16385;
	cvt.u32.u16 	%r19840, %rs16386;
	prmt.b32 	%r19841, %r19840, %r19839, 0x3340U;
	prmt.b32 	%r19842, %r19841, %r19838, 0x5410U;
	st.local.v2.b32 	[%rd1+152], {%r19842, %r19835};
	cvt.u32.u16 	%r19843, %rs16371;
	cvt.u32.u16 	%r19844, %rs16372;
	prmt.b32 	%r19845, %r19844, %r19843, 0x3340U;
	cvt.u32.u16 	%r19846, %rs16373;
	cvt.u32.u16 	%r19847, %rs16374;
	prmt.b32 	%r19848, %r19847, %r19846, 0x3340U;
	prmt.b32 	%r19849, %r19848, %r19845, 0x5410U;
	cvt.u32.u16 	%r19850, %rs16375;
	cvt.u32.u16 	%r19851, %rs16376;
	prmt.b32 	%r19852, %r19851, %r19850, 0x3340U;
	cvt.u32.u16 	%r19853, %rs16377;
	cvt.u32.u16 	%r19854, %rs16378;
	prmt.b32 	%r19855, %r19854, %r19853, 0x3340U;
	prmt.b32 	%r19856, %r19855, %r19852, 0x5410U;
	st.local.v2.b32 	[%rd1+160], {%r19856, %r19849};
	cvt.u32.u16 	%r19857, %rs16363;
	cvt.u32.u16 	%r19858, %rs16364;
	prmt.b32 	%r19859, %r19858, %r19857, 0x3340U;
	cvt.u32.u16 	%r19860, %rs16365;
	cvt.u32.u16 	%r19861, %rs16366;
	prmt.b32 	%r19862, %r19861, %r19860, 0x3340U;
	prmt.b32 	%r19863, %r19862, %r19859, 0x5410U;
	cvt.u32.u16 	%r19864, %rs16367;
	cvt.u32.u16 	%r19865, %rs16368;
	prmt.b32 	%r19866, %r19865, %r19864, 0x3340U;
	cvt.u32.u16 	%r19867, %rs16369;
	cvt.u32.u16 	%r19868, %rs16370;
	prmt.b32 	%r19869, %r19868, %r19867, 0x3340U;
	prmt.b32 	%r19870, %r19869, %r19866, 0x5410U;
	st.local.v2.b32 	[%rd1+168], {%r19870, %r19863};
	cvt.u32.u16 	%r19871, %rs16355;
	cvt.u32.u16 	%r19872, %rs16356;
	prmt.b32 	%r19873, %r19872, %r19871, 0x3340U;
	cvt.u32.u16 	%r19874, %rs16357;
	cvt.u32.u16 	%r19875, %rs16358;
	prmt.b32 	%r19876, %r19875, %r19874, 0x3340U;
	prmt.b32 	%r19877, %r19876, %r19873, 0x5410U;
	cvt.u32.u16 	%r19878, %rs16359;
	cvt.u32.u16 	%r19879, %rs16360;
	prmt.b32 	%r19880, %r19879, %r19878, 0x3340U;
	cvt.u32.u16 	%r19881, %rs16361;
	cvt.u32.u16 	%r19882, %rs16362;
	prmt.b32 	%r19883, %r19882, %r19881, 0x3340U;
	prmt.b32 	%r19884, %r19883, %r19880, 0x5410U;
	st.local.v2.b32 	[%rd1+176], {%r19884, %r19877};
	cvt.u32.u16 	%r19885, %rs16347;
	cvt.u32.u16 	%r19886, %rs16348;
	prmt.b32 	%r19887, %r19886, %r19885, 0x3340U;
	cvt.u32.u16 	%r19888, %rs16349;
	cvt.u32.u16 	%r19889, %rs16350;
	prmt.b32 	%r19890, %r19889, %r19888, 0x3340U;
	prmt.b32 	%r19891, %r19890, %r19887, 0x5410U;
	cvt.u32.u16 	%r19892, %rs16351;
	cvt.u32.u16 	%r19893, %rs16352;
	prmt.b32 	%r19894, %r19893, %r19892, 0x3340U;
	cvt.u32.u16 	%r19895, %rs16353;
	cvt.u32.u16 	%r19896, %rs16354;
	prmt.b32 	%r19897, %r19896, %r19895, 0x3340U;
	prmt.b32 	%r19898, %r19897, %r19894, 0x5410U;
	st.local.v2.b32 	[%rd1+184], {%r19898, %r19891};
	cvt.u32.u16 	%r19899, %rs16339;
	cvt.u32.u16 	%r19900, %rs16340;
	prmt.b32 	%r19901, %r19900, %r19899, 0x3340U;
	cvt.u32.u16 	%r19902, %rs16341;
	cvt.u32.u16 	%r19903, %rs16342;
	prmt.b32 	%r19904, %r19903, %r19902, 0x3340U;
	prmt.b32 	%r19905, %r19904, %r19901, 0x5410U;
	cvt.u32.u16 	%r19906, %rs16343;
	cvt.u32.u16 	%r19907, %rs16344;
	prmt.b32 	%r19908, %r19907, %r19906, 0x3340U;
	cvt.u32.u16 	%r19909, %rs16345;
	cvt.u32.u16 	%r19910, %rs16346;
	prmt.b32 	%r19911, %r19910, %r19909, 0x3340U;
	prmt.b32 	%r19912, %r19911, %r19908, 0x5410U;
	st.local.v2.b32 	[%rd1+192], {%r19912, %r19905};
	cvt.u32.u16 	%r19913, %rs16331;
	cvt.u32.u16 	%r19914, %rs16332;
	prmt.b32 	%r19915, %r19914, %r19913, 0x3340U;
	cvt.u32.u16 	%r19916, %rs16333;
	cvt.u32.u16 	%r19917, %rs16334;
	prmt.b32 	%r19918, %r19917, %r19916, 0x3340U;
	prmt.b32 	%r19919, %r19918, %r19915, 0x5410U;
	cvt.u32.u16 	%r19920, %rs16335;
	cvt.u32.u16 	%r19921, %rs16336;
	prmt.b32 	%r19922, %r19921, %r19920, 0x3340U;
	cvt.u32.u16 	%r19923, %rs16337;
	cvt.u32.u16 	%r19924, %rs16338;
	prmt.b32 	%r19925, %r19924, %r19923, 0x3340U;
	prmt.b32 	%r19926, %r19925, %r19922, 0x5410U;
	st.local.v2.b32 	[%rd1+200], {%r19926, %r19919};
	cvt.u32.u16 	%r19927, %rs16323;
	cvt.u32.u16 	%r19928, %rs16324;
	prmt.b32 	%r19929, %r19928, %r19927, 0x3340U;
	cvt.u32.u16 	%r19930, %rs16325;
	cvt.u32.u16 	%r19931, %rs16326;
	prmt.b32 	%r19932, %r19931, %r19930, 0x3340U;
	prmt.b32 	%r19933, %r19932, %r19929, 0x5410U;
	cvt.u32.u16 	%r19934, %rs16327;
	cvt.u32.u16 	%r19935, %rs16328;
	prmt.b32 	%r19936, %r19935, %r19934, 0x3340U;
	cvt.u32.u16 	%r19937, %rs16329;
	cvt.u32.u16 	%r19938, %rs16330;
	prmt.b32 	%r19939, %r19938, %r19937, 0x3340U;
	prmt.b32 	%r19940, %r19939, %r19936, 0x5410U;
	st.local.v2.b32 	[%rd1+208], {%r19940, %r19933};
	cvt.u32.u16 	%r19941, %rs16315;
	cvt.u32.u16 	%r19942, %rs16316;
	prmt.b32 	%r19943, %r19942, %r19941, 0x3340U;
	cvt.u32.u16 	%r19944, %rs16317;
	cvt.u32.u16 	%r19945, %rs16318;
	prmt.b32 	%r19946, %r19945, %r19944, 0x3340U;
	prmt.b32 	%r19947, %r19946, %r19943, 0x5410U;
	cvt.u32.u16 	%r19948, %rs16319;
	cvt.u32.u16 	%r19949, %rs16320;
	prmt.b32 	%r19950, %r19949, %r19948, 0x3340U;
	cvt.u32.u16 	%r19951, %rs16321;
	cvt.u32.u16 	%r19952, %rs16322;
	prmt.b32 	%r19953, %r19952, %r19951, 0x3340U;
	prmt.b32 	%r19954, %r19953, %r19950, 0x5410U;
	st.local.v2.b32 	[%rd1+216], {%r19954, %r19947};
	cvt.u32.u16 	%r19955, %rs16307;
	cvt.u32.u16 	%r19956, %rs16308;
	prmt.b32 	%r19957, %r19956, %r19955, 0x3340U;
	cvt.u32.u16 	%r19958, %rs16309;
	cvt.u32.u16 	%r19959, %rs16310;
	prmt.b32 	%r19960, %r19959, %r19958, 0x3340U;
	prmt.b32 	%r19961, %r19960, %r19957, 0x5410U;
	cvt.u32.u16 	%r19962, %rs16311;
	cvt.u32.u16 	%r19963, %rs16312;
	prmt.b32 	%r19964, %r19963, %r19962, 0x3340U;
	cvt.u32.u16 	%r19965, %rs16313;
	cvt.u32.u16 	%r19966, %rs16314;
	prmt.b32 	%r19967, %r19966, %r19965, 0x3340U;
	prmt.b32 	%r19968, %r19967, %r19964, 0x5410U;
	st.local.v2.b32 	[%rd1+224], {%r19968, %r19961};
	cvt.u32.u16 	%r19969, %rs16299;
	cvt.u32.u16 	%r19970, %rs16300;
	prmt.b32 	%r19971, %r19970, %r19969, 0x3340U;
	cvt.u32.u16 	%r19972, %rs16301;
	cvt.u32.u16 	%r19973, %rs16302;
	prmt.b32 	%r19974, %r19973, %r19972, 0x3340U;
	prmt.b32 	%r19975, %r19974, %r19971, 0x5410U;
	cvt.u32.u16 	%r19976, %rs16303;
	cvt.u32.u16 	%r19977, %rs16304;
	prmt.b32 	%r19978, %r19977, %r19976, 0x3340U;
	cvt.u32.u16 	%r19979, %rs16305;
	cvt.u32.u16 	%r19980, %rs16306;
	prmt.b32 	%r19981, %r19980, %r19979, 0x3340U;
	prmt.b32 	%r19982, %r19981, %r19978, 0x5410U;
	st.local.v2.b32 	[%rd1+232], {%r19982, %r19975};
	cvt.u32.u16 	%r19983, %rs16291;
	cvt.u32.u16 	%r19984, %rs16292;
	prmt.b32 	%r19985, %r19984, %r19983, 0x3340U;
	cvt.u32.u16 	%r19986, %rs16293;
	cvt.u32.u16 	%r19987, %rs16294;
	prmt.b32 	%r19988, %r19987, %r19986, 0x3340U;
	prmt.b32 	%r19989, %r19988, %r19985, 0x5410U;
	cvt.u32.u16 	%r19990, %rs16295;
	cvt.u32.u16 	%r19991, %rs16296;
	prmt.b32 	%r19992, %r19991, %r19990, 0x3340U;
	cvt.u32.u16 	%r19993, %rs16297;
	cvt.u32.u16 	%r19994, %rs16298;
	prmt.b32 	%r19995, %r19994, %r19993, 0x3340U;
	prmt.b32 	%r19996, %r19995, %r19992, 0x5410U;
	st.local.v2.b32 	[%rd1+240], {%r19996, %r19989};
	cvt.u32.u16 	%r19997, %rs16283;
	cvt.u32.u16 	%r19998, %rs16284;
	prmt.b32 	%r19999, %r19998, %r19997, 0x3340U;
	cvt.u32.u16 	%r20000, %rs16285;
	cvt.u32.u16 	%r20001, %rs16286;
	prmt.b32 	%r20002, %r20001, %r20000, 0x3340U;
	prmt.b32 	%r20003, %r20002, %r19999, 0x5410U;
	cvt.u32.u16 	%r20004, %rs16287;
	cvt.u32.u16 	%r20005, %rs16288;
	prmt.b32 	%r20006, %r20005, %r20004, 0x3340U;
	cvt.u32.u16 	%r20007, %rs16289;
	cvt.u32.u16 	%r20008, %rs16290;
	prmt.b32 	%r20009, %r20008, %r20007, 0x3340U;
	prmt.b32 	%r20010, %r20009, %r20006, 0x5410U;
	st.local.v2.b32 	[%rd1+248], {%r20010, %r20003};
	cvt.u32.u16 	%r20011, %rs16275;
	cvt.u32.u16 	%r20012, %rs16276;
	prmt.b32 	%r20013, %r20012, %r20011, 0x3340U;
	cvt.u32.u16 	%r20014, %rs16277;
	cvt.u32.u16 	%r20015, %rs16278;
	prmt.b32 	%r20016, %r20015, %r20014, 0x3340U;
	prmt.b32 	%r20017, %r20016, %r20013, 0x5410U;
	cvt.u32.u16 	%r20018, %rs16279;
	cvt.u32.u16 	%r20019, %rs16280;
	prmt.b32 	%r20020, %r20019, %r20018, 0x3340U;
	cvt.u32.u16 	%r20021, %rs16281;
	cvt.u32.u16 	%r20022, %rs16282;
	prmt.b32 	%r20023, %r20022, %r20021, 0x3340U;
	prmt.b32 	%r20024, %r20023, %r20020, 0x5410U;
	st.local.v2.b32 	[%rd1+256], {%r20024, %r20017};
	cvt.u32.u16 	%r20025, %rs16267;
	cvt.u32.u16 	%r20026, %rs16268;
	prmt.b32 	%r20027, %r20026, %r20025, 0x3340U;
	cvt.u32.u16 	%r20028, %rs16269;
	cvt.u32.u16 	%r20029, %rs16270;
	prmt.b32 	%r20030, %r20029, %r20028, 0x3340U;
	prmt.b32 	%r20031, %r20030, %r20027, 0x5410U;
	cvt.u32.u16 	%r20032, %rs16271;
	cvt.u32.u16 	%r20033, %rs16272;
	prmt.b32 	%r20034, %r20033, %r20032, 0x3340U;
	cvt.u32.u16 	%r20035, %rs16273;
	cvt.u32.u16 	%r20036, %rs16274;
	prmt.b32 	%r20037, %r20036, %r20035, 0x3340U;
	prmt.b32 	%r20038, %r20037, %r20034, 0x5410U;
	st.local.v2.b32 	[%rd1+264], {%r20038, %r20031};
	mov.b32 	%r39605, 0;
$L__BB5_92:
	mov.u32 	%r39608, %r39605;
	cvt.u64.u32 	%rd180, %r39608;
	add.s64 	%rd181, %rd1, %rd180;
	ld.local.u8 	%rs14738, [%rd181+16];
	setp.ne.s16 	%p70, %rs14738, 0;
	add.s32 	%r39605, %r39608, 1;
	@%p70 bra 	$L__BB5_92;
	and.b16  	%rs14739, %rs17813, 255;
	setp.eq.s16 	%p71, %rs14739, 0;
	@%p71 bra 	$L__BB5_96;
	mov.b32 	%r39606, 0;
$L__BB5_95:
	cvt.u64.u32 	%rd182, %r39608;
	add.s64 	%rd183, %rd1, %rd182;
	st.local.u8 	[%rd183+16], %rs17813;
	add.s32 	%r39608, %r39608, 1;
	add.s32 	%r670, %r39606, 1;
	cvt.u64.u32 	%rd184, %r39606;
	add.s64 	%rd185, %rd2, %rd184;
	ld.local.u8 	%rs17813, [%rd185+17];
	setp.ne.s16 	%p72, %rs17813, 0;
	mov.u32 	%r39606, %r670;
	@%p72 bra 	$L__BB5_95;
$L__BB5_96:
	cvt.u64.u32 	%rd186, %r39608;
	add.s64 	%rd187, %rd1, %rd186;
	mov.b16 	%rs14740, 0;
	st.local.u8 	[%rd187+16], %rs14740;
	add.s32 	%r39559, %r39559, %r18600;
	st.local.u32 	[%rd1], %r39559;
	add.f64 	%fd102, %fd102, %fd38;
	st.local.f64 	[%rd1+8], %fd102;
	ld.local.v2.b32 	{%r20040, %r20041}, [%rd1+16];
	bfe.u32 	%r20042, %r20040, 0, 8;
	cvt.u16.u32 	%rs16522, %r20042;
	bfe.u32 	%r20043, %r20040, 8, 8;
	cvt.u16.u32 	%rs16521, %r20043;
	bfe.u32 	%r20044, %r20040, 16, 8;
	cvt.u16.u32 	%rs16520, %r20044;
	bfe.u32 	%r20045, %r20040, 24, 8;
	cvt.u16.u32 	%rs16519, %r20045;
	bfe.u32 	%r20046, %r20041, 0, 8;
	cvt.u16.u32 	%rs16518, %r20046;
	bfe.u32 	%r20047, %r20041, 8, 8;
	cvt.u16.u32 	%rs16517, %r20047;
	bfe.u32 	%r20048, %r20041, 16, 8;
	cvt.u16.u32 	%rs16516, %r20048;
	bfe.u32 	%r20049, %r20041, 24, 8;
	cvt.u16.u32 	%rs16515, %r20049;
	ld.local.v2.b32 	{%r20050, %r20051}, [%rd1+24];
	bfe.u32 	%r20052, %r20050, 0, 8;
	cvt.u16.u32 	%rs16514, %r20052;
	bfe.u32 	%r20053, %r20050, 8, 8;
	cvt.u16.u32 	%rs16513, %r20053;
	bfe.u32 	%r20054, %r20050, 16, 8;
	cvt.u16.u32 	%rs16512, %r20054;
	bfe.u32 	%r20055, %r20050, 24, 8;
	cvt.u16.u32 	%rs16511, %r20055;
	bfe.u32 	%r20056, %r20051, 0, 8;
	cvt.u16.u32 	%rs16510, %r20056;
	bfe.u32 	%r20057, %r20051, 8, 8;
	cvt.u16.u32 	%rs16509, %r20057;
	bfe.u32 	%r20058, %r20051, 16, 8;
	cvt.u16.u32 	%rs16508, %r20058;
	bfe.u32 	%r20059, %r20051, 24, 8;
	cvt.u16.u32 	%rs16507, %r20059;
	ld.local.v2.b32 	{%r20060, %r20061}, [%rd1+32];
	bfe.u32 	%r20062, %r20060, 0, 8;
	cvt.u16.u32 	%rs16506, %r20062;
	bfe.u32 	%r20063, %r20060, 8, 8;
	cvt.u16.u32 	%rs16505, %r20063;
	bfe.u32 	%r20064, %r20060, 16, 8;
	cvt.u16.u32 	%rs16504, %r20064;
	bfe.u32 	%r20065, %r20060, 24, 8;
	cvt.u16.u32 	%rs16503, %r20065;
	bfe.u32 	%r20066, %r20061, 0, 8;
	cvt.u16.u32 	%rs16502, %r20066;
	bfe.u32 	%r20067, %r20061, 8, 8;
	cvt.u16.u32 	%rs16501, %r20067;
	bfe.u32 	%r20068, %r20061, 16, 8;
	cvt.u16.u32 	%rs16500, %r20068;
	bfe.u32 	%r20069, %r20061, 24, 8;
	cvt.u16.u32 	%rs16499, %r20069;
	ld.local.v2.b32 	{%r20070, %r20071}, [%rd1+40];
	bfe.u32 	%r20072, %r20070, 0, 8;
	cvt.u16.u32 	%rs16498, %r20072;
	bfe.u32 	%r20073, %r20070, 8, 8;
	cvt.u16.u32 	%rs16497, %r20073;
	bfe.u32 	%r20074, %r20070, 16, 8;
	cvt.u16.u32 	%rs16496, %r20074;
	bfe.u32 	%r20075, %r20070, 24, 8;
	cvt.u16.u32 	%rs16495, %r20075;
	bfe.u32 	%r20076, %r20071, 0, 8;
	cvt.u16.u32 	%rs16494, %r20076;
	bfe.u32 	%r20077, %r20071, 8, 8;
	cvt.u16.u32 	%rs16493, %r20077;
	bfe.u32 	%r20078, %r20071, 16, 8;
	cvt.u16.u32 	%rs16492, %r20078;
	bfe.u32 	%r20079, %r20071, 24, 8;
	cvt.u16.u32 	%rs16491, %r20079;
	ld.local.v2.b32 	{%r20080, %r20081}, [%rd1+48];
	bfe.u32 	%r20082, %r20080, 0, 8;
	cvt.u16.u32 	%rs16490, %r20082;
	bfe.u32 	%r20083, %r20080, 8, 8;
	cvt.u16.u32 	%rs16489, %r20083;
	bfe.u32 	%r20084, %r20080, 16, 8;
	cvt.u16.u32 	%rs16488, %r20084;
	bfe.u32 	%r20085, %r20080, 24, 8;
	cvt.u16.u32 	%rs16487, %r20085;
	bfe.u32 	%r20086, %r20081, 0, 8;
	cvt.u16.u32 	%rs16486, %r20086;
	bfe.u32 	%r20087, %r20081, 8, 8;
	cvt.u16.u32 	%rs16485, %r20087;
	bfe.u32 	%r20088, %r20081, 16, 8;
	cvt.u16.u32 	%rs16484, %r20088;
	bfe.u32 	%r20089, %r20081, 24, 8;
	cvt.u16.u32 	%rs16483, %r20089;
	ld.local.v2.b32 	{%r20090, %r20091}, [%rd1+56];
	bfe.u32 	%r20092, %r20090, 0, 8;
	cvt.u16.u32 	%rs16482, %r20092;
	bfe.u32 	%r20093, %r20090, 8, 8;
	cvt.u16.u32 	%rs16481, %r20093;
	bfe.u32 	%r20094, %r20090, 16, 8;
	cvt.u16.u32 	%rs16480, %r20094;
	bfe.u32 	%r20095, %r20090, 24, 8;
	cvt.u16.u32 	%rs16479, %r20095;
	bfe.u32 	%r20096, %r20091, 0, 8;
	cvt.u16.u32 	%rs16478, %r20096;
	bfe.u32 	%r20097, %r20091, 8, 8;
	cvt.u16.u32 	%rs16477, %r20097;
	bfe.u32 	%r20098, %r20091, 16, 8;
	cvt.u16.u32 	%rs16476, %r20098;
	bfe.u32 	%r20099, %r20091, 24, 8;
	cvt.u16.u32 	%rs16475, %r20099;
	ld.local.v2.b32 	{%r20100, %r20101}, [%rd1+64];
	bfe.u32 	%r20102, %r20100, 0, 8;
	cvt.u16.u32 	%rs16474, %r20102;
	bfe.u32 	%r20103, %r20100, 8, 8;
	cvt.u16.u32 	%rs16473, %r20103;
	bfe.u32 	%r20104, %r20100, 16, 8;
	cvt.u16.u32 	%rs16472, %r20104;
	bfe.u32 	%r20105, %r20100, 24, 8;
	cvt.u16.u32 	%rs16471, %r20105;
	bfe.u32 	%r20106, %r20101, 0, 8;
	cvt.u16.u32 	%rs16470, %r20106;
	bfe.u32 	%r20107, %r20101, 8, 8;
	cvt.u16.u32 	%rs16469, %r20107;
	bfe.u32 	%r20108, %r20101, 16, 8;
	cvt.u16.u32 	%rs16468, %r20108;
	bfe.u32 	%r20109, %r20101, 24, 8;
	cvt.u16.u32 	%rs16467, %r20109;
	ld.local.v2.b32 	{%r20110, %r20111}, [%rd1+72];
	bfe.u32 	%r20112, %r20110, 0, 8;
	cvt.u16.u32 	%rs16466, %r20112;
	bfe.u32 	%r20113, %r20110, 8, 8;
	cvt.u16.u32 	%rs16465, %r20113;
	bfe.u32 	%r20114, %r20110, 16, 8;
	cvt.u16.u32 	%rs16464, %r20114;
	bfe.u32 	%r20115, %r20110, 24, 8;
	cvt.u16.u32 	%rs16463, %r20115;
	bfe.u32 	%r20116, %r20111, 0, 8;
	cvt.u16.u32 	%rs16462, %r20116;
	bfe.u32 	%r20117, %r20111, 8, 8;
	cvt.u16.u32 	%rs16461, %r20117;
	bfe.u32 	%r20118, %r20111, 16, 8;
	cvt.u16.u32 	%rs16460, %r20118;
	bfe.u32 	%r20119, %r20111, 24, 8;
	cvt.u16.u32 	%rs16459, %r20119;
	ld.local.v2.b32 	{%r20120, %r20121}, [%rd1+80];
	bfe.u32 	%r20122, %r20120, 0, 8;
	cvt.u16.u32 	%rs16458, %r20122;
	bfe.u32 	%r20123, %r20120, 8, 8;
	cvt.u16.u32 	%rs16457, %r20123;
	bfe.u32 	%r20124, %r20120, 16, 8;
	cvt.u16.u32 	%rs16456, %r20124;
	bfe.u32 	%r20125, %r20120, 24, 8;
	cvt.u16.u32 	%rs16455, %r20125;
	bfe.u32 	%r20126, %r20121, 0, 8;
	cvt.u16.u32 	%rs16454, %r20126;
	bfe.u32 	%r20127, %r20121, 8, 8;
	cvt.u16.u32 	%rs16453, %r20127;
	bfe.u32 	%r20128, %r20121, 16, 8;
	cvt.u16.u32 	%rs16452, %r20128;
	bfe.u32 	%r20129, %r20121, 24, 8;
	cvt.u16.u32 	%rs16451, %r20129;
	ld.local.v2.b32 	{%r20130, %r20131}, [%rd1+88];
	bfe.u32 	%r20132, %r20130, 0, 8;
	cvt.u16.u32 	%rs16450, %r20132;
	bfe.u32 	%r20133, %r20130, 8, 8;
	cvt.u16.u32 	%rs16449, %r20133;
	bfe.u32 	%r20134, %r20130, 16, 8;
	cvt.u16.u32 	%rs16448, %r20134;
	bfe.u32 	%r20135, %r20130, 24, 8;
	cvt.u16.u32 	%rs16447, %r20135;
	bfe.u32 	%r20136, %r20131, 0, 8;
	cvt.u16.u32 	%rs16446, %r20136;
	bfe.u32 	%r20137, %r20131, 8, 8;
	cvt.u16.u32 	%rs16445, %r20137;
	bfe.u32 	%r20138, %r20131, 16, 8;
	cvt.u16.u32 	%rs16444, %r20138;
	bfe.u32 	%r20139, %r20131, 24, 8;
	cvt.u16.u32 	%rs16443, %r20139;
	ld.local.v2.b32 	{%r20140, %r20141}, [%rd1+96];
	bfe.u32 	%r20142, %r20140, 0, 8;
	cvt.u16.u32 	%rs16442, %r20142;
	bfe.u32 	%r20143, %r20140, 8, 8;
	cvt.u16.u32 	%rs16441, %r20143;
	bfe.u32 	%r20144, %r20140, 16, 8;
	cvt.u16.u32 	%rs16440, %r20144;
	bfe.u32 	%r20145, %r20140, 24, 8;
	cvt.u16.u32 	%rs16439, %r20145;
	bfe.u32 	%r20146, %r20141, 0, 8;
	cvt.u16.u32 	%rs16438, %r20146;
	bfe.u32 	%r20147, %r20141, 8, 8;
	cvt.u16.u32 	%rs16437, %r20147;
	bfe.u32 	%r20148, %r20141, 16, 8;
	cvt.u16.u32 	%rs16436, %r20148;
	bfe.u32 	%r20149, %r20141, 24, 8;
	cvt.u16.u32 	%rs16435, %r20149;
	ld.local.v2.b32 	{%r20150, %r20151}, [%rd1+104];
	bfe.u32 	%r20152, %r20150, 0, 8;
	cvt.u16.u32 	%rs16434, %r20152;
	bfe.u32 	%r20153, %r20150, 8, 8;
	cvt.u16.u32 	%rs16433, %r20153;
	bfe.u32 	%r20154, %r20150, 16, 8;
	cvt.u16.u32 	%rs16432, %r20154;
	bfe.u32 	%r20155, %r20150, 24, 8;
	cvt.u16.u32 	%rs16431, %r20155;
	bfe.u32 	%r20156, %r20151, 0, 8;
	cvt.u16.u32 	%rs16430, %r20156;
	bfe.u32 	%r20157, %r20151, 8, 8;
	cvt.u16.u32 	%rs16429, %r20157;
	bfe.u32 	%r20158, %r20151, 16, 8;
	cvt.u16.u32 	%rs16428, %r20158;
	bfe.u32 	%r20159, %r20151, 24, 8;
	cvt.u16.u32 	%rs16427, %r20159;
	ld.local.v2.b32 	{%r20160, %r20161}, [%rd1+112];
	bfe.u32 	%r20162, %r20160, 0, 8;
	cvt.u16.u32 	%rs16426, %r20162;
	bfe.u32 	%r20163, %r20160, 8, 8;
	cvt.u16.u32 	%rs16425, %r20163;
	bfe.u32 	%r20164, %r20160, 16, 8;
	cvt.u16.u32 	%rs16424, %r20164;
	bfe.u32 	%r20165, %r20160, 24, 8;
	cvt.u16.u32 	%rs16423, %r20165;
	bfe.u32 	%r20166, %r20161, 0, 8;
	cvt.u16.u32 	%rs16422, %r20166;
	bfe.u32 	%r20167, %r20161, 8, 8;
	cvt.u16.u32 	%rs16421, %r20167;
	bfe.u32 	%r20168, %r20161, 16, 8;
	cvt.u16.u32 	%rs16420, %r20168;
	bfe.u32 	%r20169, %r20161, 24, 8;
	cvt.u16.u32 	%rs16419, %r20169;
	ld.local.v2.b32 	{%r20170, %r20171}, [%rd1+120];
	bfe.u32 	%r20172, %r20170, 0, 8;
	cvt.u16.u32 	%rs16418, %r20172;
	bfe.u32 	%r20173, %r20170, 8, 8;
	cvt.u16.u32 	%rs16417, %r20173;
	bfe.u32 	%r20174, %r20170, 16, 8;
	cvt.u16.u32 	%rs16416, %r20174;
	bfe.u32 	%r20175, %r20170, 24, 8;
	cvt.u16.u32 	%rs16415, %r20175;
	bfe.u32 	%r20176, %r20171, 0, 8;
	cvt.u16.u32 	%rs16414, %r20176;
	bfe.u32 	%r20177, %r20171, 8, 8;
	cvt.u16.u32 	%rs16413, %r20177;
	bfe.u32 	%r20178, %r20171, 16, 8;
	cvt.u16.u32 	%rs16412, %r20178;
	bfe.u32 	%r20179, %r20171, 24, 8;
	cvt.u16.u32 	%rs16411, %r20179;
	ld.local.v2.b32 	{%r20180, %r20181}, [%rd1+128];
	bfe.u32 	%r20182, %r20180, 0, 8;
	cvt.u16.u32 	%rs16410, %r20182;
	bfe.u32 	%r20183, %r20180, 8, 8;
	cvt.u16.u32 	%rs16409, %r20183;
	bfe.u32 	%r20184, %r20180, 16, 8;
	cvt.u16.u32 	%rs16408, %r20184;
	bfe.u32 	%r20185, %r20180, 24, 8;
	cvt.u16.u32 	%rs16407, %r20185;
	bfe.u32 	%r20186, %r20181, 0, 8;
	cvt.u16.u32 	%rs16406, %r20186;
	bfe.u32 	%r20187, %r20181, 8, 8;
	cvt.u16.u32 	%rs16405, %r20187;
	bfe.u32 	%r20188, %r20181, 16, 8;
	cvt.u16.u32 	%rs16404, %r20188;
	bfe.u32 	%r20189, %r20181, 24, 8;
	cvt.u16.u32 	%rs16403, %r20189;
	ld.local.v2.b32 	{%r20190, %r20191}, [%rd1+136];
	bfe.u32 	%r20192, %r20190, 0, 8;
	cvt.u16.u32 	%rs16402, %r20192;
	bfe.u32 	%r20193, %r20190, 8, 8;
	cvt.u16.u32 	%rs16401, %r20193;
	bfe.u32 	%r20194, %r20190, 16, 8;
	cvt.u16.u32 	%rs16400, %r20194;
	bfe.u32 	%r20195, %r20190, 24, 8;
	cvt.u16.u32 	%rs16399, %r20195;
	bfe.u32 	%r20196, %r20191, 0, 8;
	cvt.u16.u32 	%rs16398, %r20196;
	bfe.u32 	%r20197, %r20191, 8, 8;
	cvt.u16.u32 	%rs16397, %r20197;
	bfe.u32 	%r20198, %r20191, 16, 8;
	cvt.u16.u32 	%rs16396, %r20198;
	bfe.u32 	%r20199, %r20191, 24, 8;
	cvt.u16.u32 	%rs16395, %r20199;
	ld.local.v2.b32 	{%r20200, %r20201}, [%rd1+144];
	bfe.u32 	%r20202, %r20200, 0, 8;
	cvt.u16.u32 	%rs16394, %r20202;
	bfe.u32 	%r20203, %r20200, 8, 8;
	cvt.u16.u32 	%rs16393, %r20203;
	bfe.u32 	%r20204, %r20200, 16, 8;
	cvt.u16.u32 	%rs16392, %r20204;
	bfe.u32 	%r20205, %r20200, 24, 8;
	cvt.u16.u32 	%rs16391, %r20205;
	bfe.u32 	%r20206, %r20201, 0, 8;
	cvt.u16.u32 	%rs16390, %r20206;
	bfe.u32 	%r20207, %r20201, 8, 8;
	cvt.u16.u32 	%rs16389, %r20207;
	bfe.u32 	%r20208, %r20201, 16, 8;
	cvt.u16.u32 	%rs16388, %r20208;
	bfe.u32 	%r20209, %r20201, 24, 8;
	cvt.u16.u32 	%rs16387, %r20209;
	ld.local.v2.b32 	{%r20210, %r20211}, [%rd1+152];
	bfe.u32 	%r20212, %r20210, 0, 8;
	cvt.u16.u32 	%rs16386, %r20212;
	bfe.u32 	%r20213, %r20210, 8, 8;
	cvt.u16.u32 	%rs16385, %r20213;
	bfe.u32 	%r20214, %r20210, 16, 8;
	cvt.u16.u32 	%rs16384, %r20214;
	bfe.u32 	%r20215, %r20210, 24, 8;
	cvt.u16.u32 	%rs16383, %r20215;
	bfe.u32 	%r20216, %r20211, 0, 8;
	cvt.u16.u32 	%rs16382, %r20216;
	bfe.u32 	%r20217, %r20211, 8, 8;
	cvt.u16.u32 	%rs16381, %r20217;
	bfe.u32 	%r20218, %r20211, 16, 8;
	cvt.u16.u32 	%rs16380, %r20218;
	bfe.u32 	%r20219, %r20211, 24, 8;
	cvt.u16.u32 	%rs16379, %r20219;
	ld.local.v2.b32 	{%r20220, %r20221}, [%rd1+160];
	bfe.u32 	%r20222, %r20220, 0, 8;
	cvt.u16.u32 	%rs16378, %r20222;
	bfe.u32 	%r20223, %r20220, 8, 8;
	cvt.u16.u32 	%rs16377, %r20223;
	bfe.u32 	%r20224, %r20220, 16, 8;
	cvt.u16.u32 	%rs16376, %r20224;
	bfe.u32 	%r20225, %r20220, 24, 8;
	cvt.u16.u32 	%rs16375, %r20225;
	bfe.u32 	%r20226, %r20221, 0, 8;
	cvt.u16.u32 	%rs16374, %r20226;
	bfe.u32 	%r20227, %r20221, 8, 8;
	cvt.u16.u32 	%rs16373, %r20227;
	bfe.u32 	%r20228, %r20221, 16, 8;
	cvt.u16.u32 	%rs16372, %r20228;
	bfe.u32 	%r20229, %r20221, 24, 8;
	cvt.u16.u32 	%rs16371, %r20229;
	ld.local.v2.b32 	{%r20230, %r20231}, [%rd1+168];
	bfe.u32 	%r20232, %r20230, 0, 8;
	cvt.u16.u32 	%rs16370, %r20232;
	bfe.u32 	%r20233, %r20230, 8, 8;
	cvt.u16.u32 	%rs16369, %r20233;
	bfe.u32 	%r20234, %r20230, 16, 8;
	cvt.u16.u32 	%rs16368, %r20234;
	bfe.u32 	%r20235, %r20230, 24, 8;
	cvt.u16.u32 	%rs16367, %r20235;
	bfe.u32 	%r20236, %r20231, 0, 8;
	cvt.u16.u32 	%rs16366, %r20236;
	bfe.u32 	%r20237, %r20231, 8, 8;
	cvt.u16.u32 	%rs16365, %r20237;
	bfe.u32 	%r20238, %r20231, 16, 8;
	cvt.u16.u32 	%rs16364, %r20238;
	bfe.u32 	%r20239, %r20231, 24, 8;
	cvt.u16.u32 	%rs16363, %r20239;
	ld.local.v2.b32 	{%r20240, %r20241}, [%rd1+176];
	bfe.u32 	%r20242, %r20240, 0, 8;
	cvt.u16.u32 	%rs16362, %r20242;
	bfe.u32 	%r20243, %r20240, 8, 8;
	cvt.u16.u32 	%rs16361, %r20243;
	bfe.u32 	%r20244, %r20240, 16, 8;
	cvt.u16.u32 	%rs16360, %r20244;
	bfe.u32 	%r20245, %r20240, 24, 8;
	cvt.u16.u32 	%rs16359, %r20245;
	bfe.u32 	%r20246, %r20241, 0, 8;
	cvt.u16.u32 	%rs16358, %r20246;
	bfe.u32 	%r20247, %r20241, 8, 8;
	cvt.u16.u32 	%rs16357, %r20247;
	bfe.u32 	%r20248, %r20241, 16, 8;
	cvt.u16.u32 	%rs16356, %r20248;
	bfe.u32 	%r20249, %r20241, 24, 8;
	cvt.u16.u32 	%rs16355, %r20249;
	ld.local.v2.b32 	{%r20250, %r20251}, [%rd1+184];
	bfe.u32 	%r20252, %r20250, 0, 8;
	cvt.u16.u32 	%rs16354, %r20252;
	bfe.u32 	%r20253, %r20250, 8, 8;
	cvt.u16.u32 	%rs16353, %r20253;
	bfe.u32 	%r20254, %r20250, 16, 8;
	cvt.u16.u32 	%rs16352, %r20254;
	bfe.u32 	%r20255, %r20250, 24, 8;
	cvt.u16.u32 	%rs16351, %r20255;
	bfe.u32 	%r20256, %r20251, 0, 8;
	cvt.u16.u32 	%rs16350, %r20256;
	bfe.u32 	%r20257, %r20251, 8, 8;
	cvt.u16.u32 	%rs16349, %r20257;
	bfe.u32 	%r20258, %r20251, 16, 8;
	cvt.u16.u32 	%rs16348, %r20258;
	bfe.u32 	%r20259, %r20251, 24, 8;
	cvt.u16.u32 	%rs16347, %r20259;
	ld.local.v2.b32 	{%r20260, %r20261}, [%rd1+192];
	bfe.u32 	%r20262, %r20260, 0, 8;
	cvt.u16.u32 	%rs16346, %r20262;
	bfe.u32 	%r20263, %r20260, 8, 8;
	cvt.u16.u32 	%rs16345, %r20263;
	bfe.u32 	%r20264, %r20260, 16, 8;
	cvt.u16.u32 	%rs16344, %r20264;
	bfe.u32 	%r20265, %r20260, 24, 8;
	cvt.u16.u32 	%rs16343, %r20265;
	bfe.u32 	%r20266, %r20261, 0, 8;
	cvt.u16.u32 	%rs16342, %r20266;
	bfe.u32 	%r20267, %r20261, 8, 8;
	cvt.u16.u32 	%rs16341, %r20267;
	bfe.u32 	%r20268, %r20261, 16, 8;
	cvt.u16.u32 	%rs16340, %r20268;
	bfe.u32 	%r20269, %r20261, 24, 8;
	cvt.u16.u32 	%rs16339, %r20269;
	ld.local.v2.b32 	{%r20270, %r20271}, [%rd1+200];
	bfe.u32 	%r20272, %r20270, 0, 8;
	cvt.u16.u32 	%rs16338, %r20272;
	bfe.u32 	%r20273, %r20270, 8, 8;
	cvt.u16.u32 	%rs16337, %r20273;
	bfe.u32 	%r20274, %r20270, 16, 8;
	cvt.u16.u32 	%rs16336, %r20274;
	bfe.u32 	%r20275, %r20270, 24, 8;
	cvt.u16.u32 	%rs16335, %r20275;
	bfe.u32 	%r20276, %r20271, 0, 8;
	cvt.u16.u32 	%rs16334, %r20276;
	bfe.u32 	%r20277, %r20271, 8, 8;
	cvt.u16.u32 	%rs16333, %r20277;
	bfe.u32 	%r20278, %r20271, 16, 8;
	cvt.u16.u32 	%rs16332, %r20278;
	bfe.u32 	%r20279, %r20271, 24, 8;
	cvt.u16.u32 	%rs16331, %r20279;
	ld.local.v2.b32 	{%r20280, %r20281}, [%rd1+208];
	bfe.u32 	%r20282, %r20280, 0, 8;
	cvt.u16.u32 	%rs16330, %r20282;
	bfe.u32 	%r20283, %r20280, 8, 8;
	cvt.u16.u32 	%rs16329, %r20283;
	bfe.u32 	%r20284, %r20280, 16, 8;
	cvt.u16.u32 	%rs16328, %r20284;
	bfe.u32 	%r20285, %r20280, 24, 8;
	cvt.u16.u32 	%rs16327, %r20285;
	bfe.u32 	%r20286, %r20281, 0, 8;
	cvt.u16.u32 	%rs16326, %r20286;
	bfe.u32 	%r20287, %r20281, 8, 8;
	cvt.u16.u32 	%rs16325, %r20287;
	bfe.u32 	%r20288, %r20281, 16, 8;
	cvt.u16.u32 	%rs16324, %r20288;
	bfe.u32 	%r20289, %r20281, 24, 8;
	cvt.u16.u32 	%rs16323, %r20289;
	ld.local.v2.b32 	{%r20290, %r20291}, [%rd1+216];
	bfe.u32 	%r20292, %r20290, 0, 8;
	cvt.u16.u32 	%rs16322, %r20292;
	bfe.u32 	%r20293, %r20290, 8, 8;
	cvt.u16.u32 	%rs16321, %r20293;
	bfe.u32 	%r20294, %r20290, 16, 8;
	cvt.u16.u32 	%rs16320, %r20294;
	bfe.u32 	%r20295, %r20290, 24, 8;
	cvt.u16.u32 	%rs16319, %r20295;
	bfe.u32 	%r20296, %r20291, 0, 8;
	cvt.u16.u32 	%rs16318, %r20296;
	bfe.u32 	%r20297, %r20291, 8, 8;
	cvt.u16.u32 	%rs16317, %r20297;
	bfe.u32 	%r20298, %r20291, 16, 8;
	cvt.u16.u32 	%rs16316, %r20298;
	bfe.u32 	%r20299, %r20291, 24, 8;
	cvt.u16.u32 	%rs16315, %r20299;
	ld.local.v2.b32 	{%r20300, %r20301}, [%rd1+224];
	bfe.u32 	%r20302, %r20300, 0, 8;
	cvt.u16.u32 	%rs16314, %r20302;
	bfe.u32 	%r20303, %r20300, 8, 8;
	cvt.u16.u32 	%rs16313, %r20303;
	bfe.u32 	%r20304, %r20300, 16, 8;
	cvt.u16.u32 	%rs16312, %r20304;
	bfe.u32 	%r20305, %r20300, 24, 8;
	cvt.u16.u32 	%rs16311, %r20305;
	bfe.u32 	%r20306, %r20301, 0, 8;
	cvt.u16.u32 	%rs16310, %r20306;
	bfe.u32 	%r20307, %r20301, 8, 8;
	cvt.u16.u32 	%rs16309, %r20307;
	bfe.u32 	%r20308, %r20301, 16, 8;
	cvt.u16.u32 	%rs16308, %r20308;
	bfe.u32 	%r20309, %r20301, 24, 8;
	cvt.u16.u32 	%rs16307, %r20309;
	ld.local.v2.b32 	{%r20310, %r20311}, [%rd1+232];
	bfe.u32 	%r20312, %r20310, 0, 8;
	cvt.u16.u32 	%rs16306, %r20312;
	bfe.u32 	%r20313, %r20310, 8, 8;
	cvt.u16.u32 	%rs16305, %r20313;
	bfe.u32 	%r20314, %r20310, 16, 8;
	cvt.u16.u32 	%rs16304, %r20314;
	bfe.u32 	%r20315, %r20310, 24, 8;
	cvt.u16.u32 	%rs16303, %r20315;
	bfe.u32 	%r20316, %r20311, 0, 8;
	cvt.u16.u32 	%rs16302, %r20316;
	bfe.u32 	%r20317, %r20311, 8, 8;
	cvt.u16.u32 	%rs16301, %r20317;
	bfe.u32 	%r20318, %r20311, 16, 8;
	cvt.u16.u32 	%rs16300, %r20318;
	bfe.u32 	%r20319, %r20311, 24, 8;
	cvt.u16.u32 	%rs16299, %r20319;
	ld.local.v2.b32 	{%r20320, %r20321}, [%rd1+240];
	bfe.u32 	%r20322, %r20320, 0, 8;
	cvt.u16.u32 	%rs16298, %r20322;
	bfe.u32 	%r20323, %r20320, 8, 8;
	cvt.u16.u32 	%rs16297, %r20323;
	bfe.u32 	%r20324, %r20320, 16, 8;
	cvt.u16.u32 	%rs16296, %r20324;
	bfe.u32 	%r20325, %r20320, 24, 8;
	cvt.u16.u32 	%rs16295, %r20325;
	bfe.u32 	%r20326, %r20321, 0, 8;
	cvt.u16.u32 	%rs16294, %r20326;
	bfe.u32 	%r20327, %r20321, 8, 8;
	cvt.u16.u32 	%rs16293, %r20327;
	bfe.u32 	%r20328, %r20321, 16, 8;
	cvt.u16.u32 	%rs16292, %r20328;
	bfe.u32 	%r20329, %r20321, 24, 8;
	cvt.u16.u32 	%rs16291, %r20329;
	ld.local.v2.b32 	{%r20330, %r20331}, [%rd1+248];
	bfe.u32 	%r20332, %r20330, 0, 8;
	cvt.u16.u32 	%rs16290, %r20332;
	bfe.u32 	%r20333, %r20330, 8, 8;
	cvt.u16.u32 	%rs16289, %r20333;
	bfe.u32 	%r20334, %r20330, 16, 8;
	cvt.u16.u32 	%rs16288, %r20334;
	bfe.u32 	%r20335, %r20330, 24, 8;
	cvt.u16.u32 	%rs16287, %r20335;
	bfe.u32 	%r20336, %r20331, 0, 8;
	cvt.u16.u32 	%rs16286, %r20336;
	bfe.u32 	%r20337, %r20331, 8, 8;
	cvt.u16.u32 	%rs16285, %r20337;
	bfe.u32 	%r20338, %r20331, 16, 8;
	cvt.u16.u32 	%rs16284, %r20338;
	bfe.u32 	%r20339, %r20331, 24, 8;
	cvt.u16.u32 	%rs16283, %r20339;
	ld.local.v2.b32 	{%r20340, %r20341}, [%rd1+256];
	bfe.u32 	%r20342, %r20340, 0, 8;
	cvt.u16.u32 	%rs16282, %r20342;
	bfe.u32 	%r20343, %r20340, 8, 8;
	cvt.u16.u32 	%rs16281, %r20343;
	bfe.u32 	%r20344, %r20340, 16, 8;
	cvt.u16.u32 	%rs16280, %r20344;
	bfe.u32 	%r20345, %r20340, 24, 8;
	cvt.u16.u32 	%rs16279, %r20345;
	bfe.u32 	%r20346, %r20341, 0, 8;
	cvt.u16.u32 	%rs16278, %r20346;
	bfe.u32 	%r20347, %r20341, 8, 8;
	cvt.u16.u32 	%rs16277, %r20347;
	bfe.u32 	%r20348, %r20341, 16, 8;
	cvt.u16.u32 	%rs16276, %r20348;
	bfe.u32 	%r20349, %r20341, 24, 8;
	cvt.u16.u32 	%rs16275, %r20349;
	ld.local.v2.b32 	{%r20350, %r20351}, [%rd1+264];
	bfe.u32 	%r20352, %r20350, 0, 8;
	cvt.u16.u32 	%rs16274, %r20352;
	bfe.u32 	%r20353, %r20350, 8, 8;
	cvt.u16.u32 	%rs16273, %r20353;
	bfe.u32 	%r20354, %r20350, 16, 8;
	cvt.u16.u32 	%rs16272, %r20354;
	bfe.u32 	%r20355, %r20350, 24, 8;
	cvt.u16.u32 	%rs16271, %r20355;
	bfe.u32 	%r20356, %r20351, 0, 8;
	cvt.u16.u32 	%rs16270, %r20356;
	bfe.u32 	%r20357, %r20351, 8, 8;
	cvt.u16.u32 	%rs16269, %r20357;
	bfe.u32 	%r20358, %r20351, 16, 8;
	cvt.u16.u32 	%rs16268, %r20358;
	bfe.u32 	%r20359, %r20351, 24, 8;
	cvt.u16.u32 	%rs16267, %r20359;
$L__BB5_97:
	cvt.u32.u16 	%r20700, %rs16522;
	and.b32  	%r20701, %r20700, 255;
	and.b16  	%rs14741, %rs16521, 255;
	mul.wide.u16 	%r20702, %rs14741, 256;
	or.b32  	%r20703, %r20702, %r20701;
	cvt.u32.u16 	%r20704, %rs16520;
	shl.b32 	%r20705, %r20704, 16;
	and.b32  	%r20706, %r20705, 16711680;
	or.b32  	%r20707, %r20703, %r20706;
	cvt.u32.u16 	%r20708, %rs16519;
	shl.b32 	%r20709, %r20708, 24;
	or.b32  	%r20381, %r20707, %r20709;
	cvt.u32.u16 	%r20710, %rs16518;
	and.b32  	%r20711, %r20710, 255;
	and.b16  	%rs14742, %rs16517, 255;
	mul.wide.u16 	%r20712, %rs14742, 256;
	or.b32  	%r20713, %r20712, %r20711;
	cvt.u32.u16 	%r20714, %rs16516;
	shl.b32 	%r20715, %r20714, 16;
	and.b32  	%r20716, %r20715, 16711680;
	or.b32  	%r20717, %r20713, %r20716;
	cvt.u32.u16 	%r20718, %rs16515;
	shl.b32 	%r20719, %r20718, 24;
	or.b32  	%r20386, %r20717, %r20719;
	cvt.u32.u16 	%r20720, %rs16514;
	and.b32  	%r20721, %r20720, 255;
	and.b16  	%rs14743, %rs16513, 255;
	mul.wide.u16 	%r20722, %rs14743, 256;
	or.b32  	%r20723, %r20722, %r20721;
	cvt.u32.u16 	%r20724, %rs16512;
	shl.b32 	%r20725, %r20724, 16;
	and.b32  	%r20726, %r20725, 16711680;
	or.b32  	%r20727, %r20723, %r20726;
	cvt.u32.u16 	%r20728, %rs16511;
	shl.b32 	%r20729, %r20728, 24;
	or.b32  	%r20391, %r20727, %r20729;
	cvt.u32.u16 	%r20730, %rs16510;
	and.b32  	%r20731, %r20730, 255;
	and.b16  	%rs14744, %rs16509, 255;
	mul.wide.u16 	%r20732, %rs14744, 256;
	or.b32  	%r20733, %r20732, %r20731;
	cvt.u32.u16 	%r20734, %rs16508;
	shl.b32 	%r20735, %r20734, 16;
	and.b32  	%r20736, %r20735, 16711680;
	or.b32  	%r20737, %r20733, %r20736;
	cvt.u32.u16 	%r20738, %rs16507;
	shl.b32 	%r20739, %r20738, 24;
	or.b32  	%r20396, %r20737, %r20739;
	cvt.u32.u16 	%r20740, %rs16506;
	and.b32  	%r20741, %r20740, 255;
	and.b16  	%rs14745, %rs16505, 255;
	mul.wide.u16 	%r20742, %rs14745, 256;
	or.b32  	%r20743, %r20742, %r20741;
	cvt.u32.u16 	%r20744, %rs16504;
	shl.b32 	%r20745, %r20744, 16;
	and.b32  	%r20746, %r20745, 16711680;
	or.b32  	%r20747, %r20743, %r20746;
	cvt.u32.u16 	%r20748, %rs16503;
	shl.b32 	%r20749, %r20748, 24;
	or.b32  	%r20401, %r20747, %r20749;
	cvt.u32.u16 	%r20750, %rs16502;
	and.b32  	%r20751, %r20750, 255;
	and.b16  	%rs14746, %rs16501, 255;
	mul.wide.u16 	%r20752, %rs14746, 256;
	or.b32  	%r20753, %r20752, %r20751;
	cvt.u32.u16 	%r20754, %rs16500;
	shl.b32 	%r20755, %r20754, 16;
	and.b32  	%r20756, %r20755, 16711680;
	or.b32  	%r20757, %r20753, %r20756;
	cvt.u32.u16 	%r20758, %rs16499;
	shl.b32 	%r20759, %r20758, 24;
	or.b32  	%r20406, %r20757, %r20759;
	cvt.u32.u16 	%r20760, %rs16498;
	and.b32  	%r20761, %r20760, 255;
	and.b16  	%rs14747, %rs16497, 255;
	mul.wide.u16 	%r20762, %rs14747, 256;
	or.b32  	%r20763, %r20762, %r20761;
	cvt.u32.u16 	%r20764, %rs16496;
	shl.b32 	%r20765, %r20764, 16;
	and.b32  	%r20766, %r20765, 16711680;
	or.b32  	%r20767, %r20763, %r20766;
	cvt.u32.u16 	%r20768, %rs16495;
	shl.b32 	%r20769, %r20768, 24;
	or.b32  	%r20411, %r20767, %r20769;
	cvt.u32.u16 	%r20770, %rs16494;
	and.b32  	%r20771, %r20770, 255;
	and.b16  	%rs14748, %rs16493, 255;
	mul.wide.u16 	%r20772, %rs14748, 256;
	or.b32  	%r20773, %r20772, %r20771;
	cvt.u32.u16 	%r20774, %rs16492;
	shl.b32 	%r20775, %r20774, 16;
	and.b32  	%r20776, %r20775, 16711680;
	or.b32  	%r20777, %r20773, %r20776;
	cvt.u32.u16 	%r20778, %rs16491;
	shl.b32 	%r20779, %r20778, 24;
	or.b32  	%r20416, %r20777, %r20779;
	cvt.u32.u16 	%r20780, %rs16490;
	and.b32  	%r20781, %r20780, 255;
	and.b16  	%rs14749, %rs16489, 255;
	mul.wide.u16 	%r20782, %rs14749, 256;
	or.b32  	%r20783, %r20782, %r20781;
	cvt.u32.u16 	%r20784, %rs16488;
	shl.b32 	%r20785, %r20784, 16;
	and.b32  	%r20786, %r20785, 16711680;
	or.b32  	%r20787, %r20783, %r20786;
	cvt.u32.u16 	%r20788, %rs16487;
	shl.b32 	%r20789, %r20788, 24;
	or.b32  	%r20421, %r20787, %r20789;
	cvt.u32.u16 	%r20790, %rs16486;
	and.b32  	%r20791, %r20790, 255;
	and.b16  	%rs14750, %rs16485, 255;
	mul.wide.u16 	%r20792, %rs14750, 256;
	or.b32  	%r20793, %r20792, %r20791;
	cvt.u32.u16 	%r20794, %rs16484;
	shl.b32 	%r20795, %r20794, 16;
	and.b32  	%r20796, %r20795, 16711680;
	or.b32  	%r20797, %r20793, %r20796;
	cvt.u32.u16 	%r20798, %rs16483;
	shl.b32 	%r20799, %r20798, 24;
	or.b32  	%r20426, %r20797, %r20799;
	cvt.u32.u16 	%r20800, %rs16482;
	and.b32  	%r20801, %r20800, 255;
	and.b16  	%rs14751, %rs16481, 255;
	mul.wide.u16 	%r20802, %rs14751, 256;
	or.b32  	%r20803, %r20802, %r20801;
	cvt.u32.u16 	%r20804, %rs16480;
	shl.b32 	%r20805, %r20804, 16;
	and.b32  	%r20806, %r20805, 16711680;
	or.b32  	%r20807, %r20803, %r20806;
	cvt.u32.u16 	%r20808, %rs16479;
	shl.b32 	%r20809, %r20808, 24;
	or.b32  	%r20431, %r20807, %r20809;
	cvt.u32.u16 	%r20810, %rs16478;
	and.b32  	%r20811, %r20810, 255;
	and.b16  	%rs14752, %rs16477, 255;
	mul.wide.u16 	%r20812, %rs14752, 256;
	or.b32  	%r20813, %r20812, %r20811;
	cvt.u32.u16 	%r20814, %rs16476;
	shl.b32 	%r20815, %r20814, 16;
	and.b32  	%r20816, %r20815, 16711680;
	or.b32  	%r20817, %r20813, %r20816;
	cvt.u32.u16 	%r20818, %rs16475;
	shl.b32 	%r20819, %r20818, 24;
	or.b32  	%r20436, %r20817, %r20819;
	cvt.u32.u16 	%r20820, %rs16474;
	and.b32  	%r20821, %r20820, 255;
	and.b16  	%rs14753, %rs16473, 255;
	mul.wide.u16 	%r20822, %rs14753, 256;
	or.b32  	%r20823, %r20822, %r20821;
	cvt.u32.u16 	%r20824, %rs16472;
	shl.b32 	%r20825, %r20824, 16;
	and.b32  	%r20826, %r20825, 16711680;
	or.b32  	%r20827, %r20823, %r20826;
	cvt.u32.u16 	%r20828, %rs16471;
	shl.b32 	%r20829, %r20828, 24;
	or.b32  	%r20441, %r20827, %r20829;
	cvt.u32.u16 	%r20830, %rs16470;
	and.b32  	%r20831, %r20830, 255;
	and.b16  	%rs14754, %rs16469, 255;
	mul.wide.u16 	%r20832, %rs14754, 256;
	or.b32  	%r20833, %r20832, %r20831;
	cvt.u32.u16 	%r20834, %rs16468;
	shl.b32 	%r20835, %r20834, 16;
	and.b32  	%r20836, %r20835, 16711680;
	or.b32  	%r20837, %r20833, %r20836;
	cvt.u32.u16 	%r20838, %rs16467;
	shl.b32 	%r20839, %r20838, 24;
	or.b32  	%r20446, %r20837, %r20839;
	cvt.u32.u16 	%r20840, %rs16466;
	and.b32  	%r20841, %r20840, 255;
	and.b16  	%rs14755, %rs16465, 255;
	mul.wide.u16 	%r20842, %rs14755, 256;
	or.b32  	%r20843, %r20842, %r20841;
	cvt.u32.u16 	%r20844, %rs16464;
	shl.b32 	%r20845, %r20844, 16;
	and.b32  	%r20846, %r20845, 16711680;
	or.b32  	%r20847, %r20843, %r20846;
	cvt.u32.u16 	%r20848, %rs16463;
	shl.b32 	%r20849, %r20848, 24;
	or.b32  	%r20451, %r20847, %r20849;
	cvt.u32.u16 	%r20850, %rs16462;
	and.b32  	%r20851, %r20850, 255;
	and.b16  	%rs14756, %rs16461, 255;
	mul.wide.u16 	%r20852, %rs14756, 256;
	or.b32  	%r20853, %r20852, %r20851;
	cvt.u32.u16 	%r20854, %rs16460;
	shl.b32 	%r20855, %r20854, 16;
	and.b32  	%r20856, %r20855, 16711680;
	or.b32  	%r20857, %r20853, %r20856;
	cvt.u32.u16 	%r20858, %rs16459;
	shl.b32 	%r20859, %r20858, 24;
	or.b32  	%r20456, %r20857, %r20859;
	cvt.u32.u16 	%r20860, %rs16458;
	and.b32  	%r20861, %r20860, 255;
	and.b16  	%rs14757, %rs16457, 255;
	mul.wide.u16 	%r20862, %rs14757, 256;
	or.b32  	%r20863, %r20862, %r20861;
	cvt.u32.u16 	%r20864, %rs16456;
	shl.b32 	%r20865, %r20864, 16;
	and.b32  	%r20866, %r20865, 16711680;
	or.b32  	%r20867, %r20863, %r20866;
	cvt.u32.u16 	%r20868, %rs16455;
	shl.b32 	%r20869, %r20868, 24;
	or.b32  	%r20461, %r20867, %r20869;
	cvt.u32.u16 	%r20870, %rs16454;
	and.b32  	%r20871, %r20870, 255;
	and.b16  	%rs14758, %rs16453, 255;
	mul.wide.u16 	%r20872, %rs14758, 256;
	or.b32  	%r20873, %r20872, %r20871;
	cvt.u32.u16 	%r20874, %rs16452;
	shl.b32 	%r20875, %r20874, 16;
	and.b32  	%r20876, %r20875, 16711680;
	or.b32  	%r20877, %r20873, %r20876;
	cvt.u32.u16 	%r20878, %rs16451;
	shl.b32 	%r20879, %r20878, 24;
	or.b32  	%r20466, %r20877, %r20879;
	cvt.u32.u16 	%r20880, %rs16450;
	and.b32  	%r20881, %r20880, 255;
	and.b16  	%rs14759, %rs16449, 255;
	mul.wide.u16 	%r20882, %rs14759, 256;
	or.b32  	%r20883, %r20882, %r20881;
	cvt.u32.u16 	%r20884, %rs16448;
	shl.b32 	%r20885, %r20884, 16;
	and.b32  	%r20886, %r20885, 16711680;
	or.b32  	%r20887, %r20883, %r20886;
	cvt.u32.u16 	%r20888, %rs16447;
	shl.b32 	%r20889, %r20888, 24;
	or.b32  	%r20471, %r20887, %r20889;
	cvt.u32.u16 	%r20890, %rs16446;
	and.b32  	%r20891, %r20890, 255;
	and.b16  	%rs14760, %rs16445, 255;
	mul.wide.u16 	%r20892, %rs14760, 256;
	or.b32  	%r20893, %r20892, %r20891;
	cvt.u32.u16 	%r20894, %rs16444;
	shl.b32 	%r20895, %r20894, 16;
	and.b32  	%r20896, %r20895, 16711680;
	or.b32  	%r20897, %r20893, %r20896;
	cvt.u32.u16 	%r20898, %rs16443;
	shl.b32 	%r20899, %r20898, 24;
	or.b32  	%r20476, %r20897, %r20899;
	cvt.u32.u16 	%r20900, %rs16442;
	and.b32  	%r20901, %r20900, 255;
	and.b16  	%rs14761, %rs16441, 255;
	mul.wide.u16 	%r20902, %rs14761, 256;
	or.b32  	%r20903, %r20902, %r20901;
	cvt.u32.u16 	%r20904, %rs16440;
	shl.b32 	%r20905, %r20904, 16;
	and.b32  	%r20906, %r20905, 16711680;
	or.b32  	%r20907, %r20903, %r20906;
	cvt.u32.u16 	%r20908, %rs16439;
	shl.b32 	%r20909, %r20908, 24;
	or.b32  	%r20481, %r20907, %r20909;
	cvt.u32.u16 	%r20910, %rs16438;
	and.b32  	%r20911, %r20910, 255;
	and.b16  	%rs14762, %rs16437, 255;
	mul.wide.u16 	%r20912, %rs14762, 256;
	or.b32  	%r20913, %r20912, %r20911;
	cvt.u32.u16 	%r20914, %rs16436;
	shl.b32 	%r20915, %r20914, 16;
	and.b32  	%r20916, %r20915, 16711680;
	or.b32  	%r20917, %r20913, %r20916;
	cvt.u32.u16 	%r20918, %rs16435;
	shl.b32 	%r20919, %r20918, 24;
	or.b32  	%r20486, %r20917, %r20919;
	cvt.u32.u16 	%r20920, %rs16434;
	and.b32  	%r20921, %r20920, 255;
	and.b16  	%rs14763, %rs16433, 255;
	mul.wide.u16 	%r20922, %rs14763, 256;
	or.b32  	%r20923, %r20922, %r20921;
	cvt.u32.u16 	%r20924, %rs16432;
	shl.b32 	%r20925, %r20924, 16;
	and.b32  	%r20926, %r20925, 16711680;
	or.b32  	%r20927, %r20923, %r20926;
	cvt.u32.u16 	%r20928, %rs16431;
	shl.b32 	%r20929, %r20928, 24;
	or.b32  	%r20491, %r20927, %r20929;
	cvt.u32.u16 	%r20930, %rs16430;
	and.b32  	%r20931, %r20930, 255;
	and.b16  	%rs14764, %rs16429, 255;
	mul.wide.u16 	%r20932, %rs14764, 256;
	or.b32  	%r20933, %r20932, %r20931;
	cvt.u32.u16 	%r20934, %rs16428;
	shl.b32 	%r20935, %r20934, 16;
	and.b32  	%r20936, %r20935, 16711680;
	or.b32  	%r20937, %r20933, %r20936;
	cvt.u32.u16 	%r20938, %rs16427;
	shl.b32 	%r20939, %r20938, 24;
	or.b32  	%r20496, %r20937, %r20939;
	cvt.u32.u16 	%r20940, %rs16426;
	and.b32  	%r20941, %r20940, 255;
	and.b16  	%rs14765, %rs16425, 255;
	mul.wide.u16 	%r20942, %rs14765, 256;
	or.b32  	%r20943, %r20942, %r20941;
	cvt.u32.u16 	%r20944, %rs16424;
	shl.b32 	%r20945, %r20944, 16;
	and.b32  	%r20946, %r20945, 16711680;
	or.b32  	%r20947, %r20943, %r20946;
	cvt.u32.u16 	%r20948, %rs16423;
	shl.b32 	%r20949, %r20948, 24;
	or.b32  	%r20501, %r20947, %r20949;
	cvt.u32.u16 	%r20950, %rs16422;
	and.b32  	%r20951, %r20950, 255;
	and.b16  	%rs14766, %rs16421, 255;
	mul.wide.u16 	%r20952, %rs14766, 256;
	or.b32  	%r20953, %r20952, %r20951;
	cvt.u32.u16 	%r20954, %rs16420;
	shl.b32 	%r20955, %r20954, 16;
	and.b32  	%r20956, %r20955, 16711680;
	or.b32  	%r20957, %r20953, %r20956;
	cvt.u32.u16 	%r20958, %rs16419;
	shl.b32 	%r20959, %r20958, 24;
	or.b32  	%r20506, %r20957, %r20959;
	cvt.u32.u16 	%r20960, %rs16418;
	and.b32  	%r20961, %r20960, 255;
	and.b16  	%rs14767, %rs16417, 255;
	mul.wide.u16 	%r20962, %rs14767, 256;
	or.b32  	%r20963, %r20962, %r20961;
	cvt.u32.u16 	%r20964, %rs16416;
	shl.b32 	%r20965, %r20964, 16;
	and.b32  	%r20966, %r20965, 16711680;
	or.b32  	%r20967, %r20963, %r20966;
	cvt.u32.u16 	%r20968, %rs16415;
	shl.b32 	%r20969, %r20968, 24;
	or.b32  	%r20511, %r20967, %r20969;
	cvt.u32.u16 	%r20970, %rs16414;
	and.b32  	%r20971, %r20970, 255;
	and.b16  	%rs14768, %rs16413, 255;
	mul.wide.u16 	%r20972, %rs14768, 256;
	or.b32  	%r20973, %r20972, %r20971;
	cvt.u32.u16 	%r20974, %rs16412;
	shl.b32 	%r20975, %r20974, 16;
	and.b32  	%r20976, %r20975, 16711680;
	or.b32  	%r20977, %r20973, %r20976;
	cvt.u32.u16 	%r20978, %rs16411;
	shl.b32 	%r20979, %r20978, 24;
	or.b32  	%r20516, %r20977, %r20979;
	cvt.u32.u16 	%r20980, %rs16410;
	and.b32  	%r20981, %r20980, 255;
	and.b16  	%rs14769, %rs16409, 255;
	mul.wide.u16 	%r20982, %rs14769, 256;
	or.b32  	%r20983, %r20982, %r20981;
	cvt.u32.u16 	%r20984, %rs16408;
	shl.b32 	%r20985, %r20984, 16;
	and.b32  	%r20986, %r20985, 16711680;
	or.b32  	%r20987, %r20983, %r20986;
	cvt.u32.u16 	%r20988, %rs16407;
	shl.b32 	%r20989, %r20988, 24;
	or.b32  	%r20521, %r20987, %r20989;
	cvt.u32.u16 	%r20990, %rs16406;
	and.b32  	%r20991, %r20990, 255;
	and.b16  	%rs14770, %rs16405, 255;
	mul.wide.u16 	%r20992, %rs14770, 256;
	or.b32  	%r20993, %r20992, %r20991;
	cvt.u32.u16 	%r20994, %rs16404;
	shl.b32 	%r20995, %r20994, 16;
	and.b32  	%r20996, %r20995, 16711680;
	or.b32  	%r20997, %r20993, %r20996;
	cvt.u32.u16 	%r20998, %rs16403;
	shl.b32 	%r20999, %r20998, 24;
	or.b32  	%r20526, %r20997, %r20999;
	cvt.u32.u16 	%r21000, %rs16402;
	and.b32  	%r21001, %r21000, 255;
	and.b16  	%rs14771, %rs16401, 255;
	mul.wide.u16 	%r21002, %rs14771, 256;
	or.b32  	%r21003, %r21002, %r21001;
	cvt.u32.u16 	%r21004, %rs16400;
	shl.b32 	%r21005, %r21004, 16;
	and.b32  	%r21006, %r21005, 16711680;
	or.b32  	%r21007, %r21003, %r21006;
	cvt.u32.u16 	%r21008, %rs16399;
	shl.b32 	%r21009, %r21008, 24;
	or.b32  	%r20531, %r21007, %r21009;
	cvt.u32.u16 	%r21010, %rs16398;
	and.b32  	%r21011, %r21010, 255;
	and.b16  	%rs14772, %rs16397, 255;
	mul.wide.u16 	%r21012, %rs14772, 256;
	or.b32  	%r21013, %r21012, %r21011;
	cvt.u32.u16 	%r21014, %rs16396;
	shl.b32 	%r21015, %r21014, 16;
	and.b32  	%r21016, %r21015, 16711680;
	or.b32  	%r21017, %r21013, %r21016;
	cvt.u32.u16 	%r21018, %rs16395;
	shl.b32 	%r21019, %r21018, 24;
	or.b32  	%r20536, %r21017, %r21019;
	cvt.u32.u16 	%r21020, %rs16394;
	and.b32  	%r21021, %r21020, 255;
	and.b16  	%rs14773, %rs16393, 255;
	mul.wide.u16 	%r21022, %rs14773, 256;
	or.b32  	%r21023, %r21022, %r21021;
	cvt.u32.u16 	%r21024, %rs16392;
	shl.b32 	%r21025, %r21024, 16;
	and.b32  	%r21026, %r21025, 16711680;
	or.b32  	%r21027, %r21023, %r21026;
	cvt.u32.u16 	%r21028, %rs16391;
	shl.b32 	%r21029, %r21028, 24;
	or.b32  	%r20541, %r21027, %r21029;
	cvt.u32.u16 	%r21030, %rs16390;
	and.b32  	%r21031, %r21030, 255;
	and.b16  	%rs14774, %rs16389, 255;
	mul.wide.u16 	%r21032, %rs14774, 256;
	or.b32  	%r21033, %r21032, %r21031;
	cvt.u32.u16 	%r21034, %rs16388;
	shl.b32 	%r21035, %r21034, 16;
	and.b32  	%r21036, %r21035, 16711680;
	or.b32  	%r21037, %r21033, %r21036;
	cvt.u32.u16 	%r21038, %rs16387;
	shl.b32 	%r21039, %r21038, 24;
	or.b32  	%r20546, %r21037, %r21039;
	cvt.u32.u16 	%r21040, %rs16386;
	and.b32  	%r21041, %r21040, 255;
	and.b16  	%rs14775, %rs16385, 255;
	mul.wide.u16 	%r21042, %rs14775, 256;
	or.b32  	%r21043, %r21042, %r21041;
	cvt.u32.u16 	%r21044, %rs16384;
	shl.b32 	%r21045, %r21044, 16;
	and.b32  	%r21046, %r21045, 16711680;
	or.b32  	%r21047, %r21043, %r21046;
	cvt.u32.u16 	%r21048, %rs16383;
	shl.b32 	%r21049, %r21048, 24;
	or.b32  	%r20551, %r21047, %r21049;
	cvt.u32.u16 	%r21050, %rs16382;
	and.b32  	%r21051, %r21050, 255;
	and.b16  	%rs14776, %rs16381, 255;
	mul.wide.u16 	%r21052, %rs14776, 256;
	or.b32  	%r21053, %r21052, %r21051;
	cvt.u32.u16 	%r21054, %rs16380;
	shl.b32 	%r21055, %r21054, 16;
	and.b32  	%r21056, %r21055, 16711680;
	or.b32  	%r21057, %r21053, %r21056;
	cvt.u32.u16 	%r21058, %rs16379;
	shl.b32 	%r21059, %r21058, 24;
	or.b32  	%r20556, %r21057, %r21059;
	cvt.u32.u16 	%r21060, %rs16378;
	and.b32  	%r21061, %r21060, 255;
	and.b16  	%rs14777, %rs16377, 255;
	mul.wide.u16 	%r21062, %rs14777, 256;
	or.b32  	%r21063, %r21062, %r21061;
	cvt.u32.u16 	%r21064, %rs16376;
	shl.b32 	%r21065, %r21064, 16;
	and.b32  	%r21066, %r21065, 16711680;
	or.b32  	%r21067, %r21063, %r21066;
	cvt.u32.u16 	%r21068, %rs16375;
	shl.b32 	%r21069, %r21068, 24;
	or.b32  	%r20561, %r21067, %r21069;
	cvt.u32.u16 	%r21070, %rs16374;
	and.b32  	%r21071, %r21070, 255;
	and.b16  	%rs14778, %rs16373, 255;
	mul.wide.u16 	%r21072, %rs14778, 256;
	or.b32  	%r21073, %r21072, %r21071;
	cvt.u32.u16 	%r21074, %rs16372;
	shl.b32 	%r21075, %r21074, 16;
	and.b32  	%r21076, %r21075, 16711680;
	or.b32  	%r21077, %r21073, %r21076;
	cvt.u32.u16 	%r21078, %rs16371;
	shl.b32 	%r21079, %r21078, 24;
	or.b32  	%r20566, %r21077, %r21079;
	cvt.u32.u16 	%r21080, %rs16370;
	and.b32  	%r21081, %r21080, 255;
	and.b16  	%rs14779, %rs16369, 255;
	mul.wide.u16 	%r21082, %rs14779, 256;
	or.b32  	%r21083, %r21082, %r21081;
	cvt.u32.u16 	%r21084, %rs16368;
	shl.b32 	%r21085, %r21084, 16;
	and.b32  	%r21086, %r21085, 16711680;
	or.b32  	%r21087, %r21083, %r21086;
	cvt.u32.u16 	%r21088, %rs16367;
	shl.b32 	%r21089, %r21088, 24;
	or.b32  	%r20571, %r21087, %r21089;
	cvt.u32.u16 	%r21090, %rs16366;
	and.b32  	%r21091, %r21090, 255;
	and.b16  	%rs14780, %rs16365, 255;
	mul.wide.u16 	%r21092, %rs14780, 256;
	or.b32  	%r21093, %r21092, %r21091;
	cvt.u32.u16 	%r21094, %rs16364;
	shl.b32 	%r21095, %r21094, 16;
	and.b32  	%r21096, %r21095, 16711680;
	or.b32  	%r21097, %r21093, %r21096;
	cvt.u32.u16 	%r21098, %rs16363;
	shl.b32 	%r21099, %r21098, 24;
	or.b32  	%r20576, %r21097, %r21099;
	cvt.u32.u16 	%r21100, %rs16362;
	and.b32  	%r21101, %r21100, 255;
	and.b16  	%rs14781, %rs16361, 255;
	mul.wide.u16 	%r21102, %rs14781, 256;
	or.b32  	%r21103, %r21102, %r21101;
	cvt.u32.u16 	%r21104, %rs16360;
	shl.b32 	%r21105, %r21104, 16;
	and.b32  	%r21106, %r21105, 16711680;
	or.b32  	%r21107, %r21103, %r21106;
	cvt.u32.u16 	%r21108, %rs16359;
	shl.b32 	%r21109, %r21108, 24;
	or.b32  	%r20581, %r21107, %r21109;
	cvt.u32.u16 	%r21110, %rs16358;
	and.b32  	%r21111, %r21110, 255;
	and.b16  	%rs14782, %rs16357, 255;
	mul.wide.u16 	%r21112, %rs14782, 256;
	or.b32  	%r21113, %r21112, %r21111;
	cvt.u32.u16 	%r21114, %rs16356;
	shl.b32 	%r21115, %r21114, 16;
	and.b32  	%r21116, %r21115, 16711680;
	or.b32  	%r21117, %r21113, %r21116;
	cvt.u32.u16 	%r21118, %rs16355;
	shl.b32 	%r21119, %r21118, 24;
	or.b32  	%r20586, %r21117, %r21119;
	cvt.u32.u16 	%r21120, %rs16354;
	and.b32  	%r21121, %r21120, 255;
	and.b16  	%rs14783, %rs16353, 255;
	mul.wide.u16 	%r21122, %rs14783, 256;
	or.b32  	%r21123, %r21122, %r21121;
	cvt.u32.u16 	%r21124, %rs16352;
	shl.b32 	%r21125, %r21124, 16;
	and.b32  	%r21126, %r21125, 16711680;
	or.b32  	%r21127, %r21123, %r21126;
	cvt.u32.u16 	%r21128, %rs16351;
	shl.b32 	%r21129, %r21128, 24;
	or.b32  	%r20591, %r21127, %r21129;
	cvt.u32.u16 	%r21130, %rs16350;
	and.b32  	%r21131, %r21130, 255;
	and.b16  	%rs14784, %rs16349, 255;
	mul.wide.u16 	%r21132, %rs14784, 256;
	or.b32  	%r21133, %r21132, %r21131;
	cvt.u32.u16 	%r21134, %rs16348;
	shl.b32 	%r21135, %r21134, 16;
	and.b32  	%r21136, %r21135, 16711680;
	or.b32  	%r21137, %r21133, %r21136;
	cvt.u32.u16 	%r21138, %rs16347;
	shl.b32 	%r21139, %r21138, 24;
	or.b32  	%r20596, %r21137, %r21139;
	cvt.u32.u16 	%r21140, %rs16346;
	and.b32  	%r21141, %r21140, 255;
	and.b16  	%rs14785, %rs16345, 255;
	mul.wide.u16 	%r21142, %rs14785, 256;
	or.b32  	%r21143, %r21142, %r21141;
	cvt.u32.u16 	%r21144, %rs16344;
	shl.b32 	%r21145, %r21144, 16;
	and.b32  	%r21146, %r21145, 16711680;
	or.b32  	%r21147, %r21143, %r21146;
	cvt.u32.u16 	%r21148, %rs16343;
	shl.b32 	%r21149, %r21148, 24;
	or.b32  	%r20601, %r21147, %r21149;
	cvt.u32.u16 	%r21150, %rs16342;
	and.b32  	%r21151, %r21150, 255;
	and.b16  	%rs14786, %rs16341, 255;
	mul.wide.u16 	%r21152, %rs14786, 256;
	or.b32  	%r21153, %r21152, %r21151;
	cvt.u32.u16 	%r21154, %rs16340;
	shl.b32 	%r21155, %r21154, 16;
	and.b32  	%r21156, %r21155, 16711680;
	or.b32  	%r21157, %r21153, %r21156;
	cvt.u32.u16 	%r21158, %rs16339;
	shl.b32 	%r21159, %r21158, 24;
	or.b32  	%r20606, %r21157, %r21159;
	cvt.u32.u16 	%r21160, %rs16338;
	and.b32  	%r21161, %r21160, 255;
	and.b16  	%rs14787, %rs16337, 255;
	mul.wide.u16 	%r21162, %rs14787, 256;
	or.b32  	%r21163, %r21162, %r21161;
	cvt.u32.u16 	%r21164, %rs16336;
	shl.b32 	%r21165, %r21164, 16;
	and.b32  	%r21166, %r21165, 16711680;
	or.b32  	%r21167, %r21163, %r21166;
	cvt.u32.u16 	%r21168, %rs16335;
	shl.b32 	%r21169, %r21168, 24;
	or.b32  	%r20611, %r21167, %r21169;
	cvt.u32.u16 	%r21170, %rs16334;
	and.b32  	%r21171, %r21170, 255;
	and.b16  	%rs14788, %rs16333, 255;
	mul.wide.u16 	%r21172, %rs14788, 256;
	or.b32  	%r21173, %r21172, %r21171;
	cvt.u32.u16 	%r21174, %rs16332;
	shl.b32 	%r21175, %r21174, 16;
	and.b32  	%r21176, %r21175, 16711680;
	or.b32  	%r21177, %r21173, %r21176;
	cvt.u32.u16 	%r21178, %rs16331;
	shl.b32 	%r21179, %r21178, 24;
	or.b32  	%r20616, %r21177, %r21179;
	cvt.u32.u16 	%r21180, %rs16330;
	and.b32  	%r21181, %r21180, 255;
	and.b16  	%rs14789, %rs16329, 255;
	mul.wide.u16 	%r21182, %rs14789, 256;
	or.b32  	%r21183, %r21182, %r21181;
	cvt.u32.u16 	%r21184, %rs16328;
	shl.b32 	%r21185, %r21184, 16;
	and.b32  	%r21186, %r21185, 16711680;
	or.b32  	%r21187, %r21183, %r21186;
	cvt.u32.u16 	%r21188, %rs16327;
	shl.b32 	%r21189, %r21188, 24;
	or.b32  	%r20621, %r21187, %r21189;
	cvt.u32.u16 	%r21190, %rs16326;
	and.b32  	%r21191, %r21190, 255;
	and.b16  	%rs14790, %rs16325, 255;
	mul.wide.u16 	%r21192, %rs14790, 256;
	or.b32  	%r21193, %r21192, %r21191;
	cvt.u32.u16 	%r21194, %rs16324;
	shl.b32 	%r21195, %r21194, 16;
	and.b32  	%r21196, %r21195, 16711680;
	or.b32  	%r21197, %r21193, %r21196;
	cvt.u32.u16 	%r21198, %rs16323;
	shl.b32 	%r21199, %r21198, 24;
	or.b32  	%r20626, %r21197, %r21199;
	cvt.u32.u16 	%r21200, %rs16322;
	and.b32  	%r21201, %r21200, 255;
	and.b16  	%rs14791, %rs16321, 255;
	mul.wide.u16 	%r21202, %rs14791, 256;
	or.b32  	%r21203, %r21202, %r21201;
	cvt.u32.u16 	%r21204, %rs16320;
	shl.b32 	%r21205, %r21204, 16;
	and.b32  	%r21206, %r21205, 16711680;
	or.b32  	%r21207, %r21203, %r21206;
	cvt.u32.u16 	%r21208, %rs16319;
	shl.b32 	%r21209, %r21208, 24;
	or.b32  	%r20631, %r21207, %r21209;
	cvt.u32.u16 	%r21210, %rs16318;
	and.b32  	%r21211, %r21210, 255;
	and.b16  	%rs14792, %rs16317, 255;
	mul.wide.u16 	%r21212, %rs14792, 256;
	or.b32  	%r21213, %r21212, %r21211;
	cvt.u32.u16 	%r21214, %rs16316;
	shl.b32 	%r21215, %r21214, 16;
	and.b32  	%r21216, %r21215, 16711680;
	or.b32  	%r21217, %r21213, %r21216;
	cvt.u32.u16 	%r21218, %rs16315;
	shl.b32 	%r21219, %r21218, 24;
	or.b32  	%r20636, %r21217, %r21219;
	cvt.u32.u16 	%r21220, %rs16314;
	and.b32  	%r21221, %r21220, 255;
	and.b16  	%rs14793, %rs16313, 255;
	mul.wide.u16 	%r21222, %rs14793, 256;
	or.b32  	%r21223, %r21222, %r21221;
	cvt.u32.u16 	%r21224, %rs16312;
	shl.b32 	%r21225, %r21224, 16;
	and.b32  	%r21226, %r21225, 16711680;
	or.b32  	%r21227, %r21223, %r21226;
	cvt.u32.u16 	%r21228, %rs16311;
	shl.b32 	%r21229, %r21228, 24;
	or.b32  	%r20641, %r21227, %r21229;
	cvt.u32.u16 	%r21230, %rs16310;
	and.b32  	%r21231, %r21230, 255;
	and.b16  	%rs14794, %rs16309, 255;
	mul.wide.u16 	%r21232, %rs14794, 256;
	or.b32  	%r21233, %r21232, %r21231;
	cvt.u32.u16 	%r21234, %rs16308;
	shl.b32 	%r21235, %r21234, 16;
	and.b32  	%r21236, %r21235, 16711680;
	or.b32  	%r21237, %r21233, %r21236;
	cvt.u32.u16 	%r21238, %rs16307;
	shl.b32 	%r21239, %r21238, 24;
	or.b32  	%r20646, %r21237, %r21239;
	cvt.u32.u16 	%r21240, %rs16306;
	and.b32  	%r21241, %r21240, 255;
	and.b16  	%rs14795, %rs16305, 255;
	mul.wide.u16 	%r21242, %rs14795, 256;
	or.b32  	%r21243, %r21242, %r21241;
	cvt.u32.u16 	%r21244, %rs16304;
	shl.b32 	%r21245, %r21244, 16;
	and.b32  	%r21246, %r21245, 16711680;
	or.b32  	%r21247, %r21243, %r21246;
	cvt.u32.u16 	%r21248, %rs16303;
	shl.b32 	%r21249, %r21248, 24;
	or.b32  	%r20651, %r21247, %r21249;
	cvt.u32.u16 	%r21250, %rs16302;
	and.b32  	%r21251, %r21250, 255;
	and.b16  	%rs14796, %rs16301, 255;
	mul.wide.u16 	%r21252, %rs14796, 256;
	or.b32  	%r21253, %r21252, %r21251;
	cvt.u32.u16 	%r21254, %rs16300;
	shl.b32 	%r21255, %r21254, 16;
	and.b32  	%r21256, %r21255, 16711680;
	or.b32  	%r21257, %r21253, %r21256;
	cvt.u32.u16 	%r21258, %rs16299;
	shl.b32 	%r21259, %r21258, 24;
	or.b32  	%r20656, %r21257, %r21259;
	cvt.u32.u16 	%r21260, %rs16298;
	and.b32  	%r21261, %r21260, 255;
	and.b16  	%rs14797, %rs16297, 255;
	mul.wide.u16 	%r21262, %rs14797, 256;
	or.b32  	%r21263, %r21262, %r21261;
	cvt.u32.u16 	%r21264, %rs16296;
	shl.b32 	%r21265, %r21264, 16;
	and.b32  	%r21266, %r21265, 16711680;
	or.b32  	%r21267, %r21263, %r21266;
	cvt.u32.u16 	%r21268, %rs16295;
	shl.b32 	%r21269, %r21268, 24;
	or.b32  	%r20661, %r21267, %r21269;
	cvt.u32.u16 	%r21270, %rs16294;
	and.b32  	%r21271, %r21270, 255;
	and.b16  	%rs14798, %rs16293, 255;
	mul.wide.u16 	%r21272, %rs14798, 256;
	or.b32  	%r21273, %r21272, %r21271;
	cvt.u32.u16 	%r21274, %rs16292;
	shl.b32 	%r21275, %r21274, 16;
	and.b32  	%r21276, %r21275, 16711680;
	or.b32  	%r21277, %r21273, %r21276;
	cvt.u32.u16 	%r21278, %rs16291;
	shl.b32 	%r21279, %r21278, 24;
	or.b32  	%r20666, %r21277, %r21279;
	cvt.u32.u16 	%r21280, %rs16290;
	and.b32  	%r21281, %r21280, 255;
	and.b16  	%rs14799, %rs16289, 255;
	mul.wide.u16 	%r21282, %rs14799, 256;
	or.b32  	%r21283, %r21282, %r21281;
	cvt.u32.u16 	%r21284, %rs16288;
	shl.b32 	%r21285, %r21284, 16;
	and.b32  	%r21286, %r21285, 16711680;
	or.b32  	%r21287, %r21283, %r21286;
	cvt.u32.u16 	%r21288, %rs16287;
	shl.b32 	%r21289, %r21288, 24;
	or.b32  	%r20671, %r21287, %r21289;
	cvt.u32.u16 	%r21290, %rs16286;
	and.b32  	%r21291, %r21290, 255;
	and.b16  	%rs14800, %rs16285, 255;
	mul.wide.u16 	%r21292, %rs14800, 256;
	or.b32  	%r21293, %r21292, %r21291;
	cvt.u32.u16 	%r21294, %rs16284;
	shl.b32 	%r21295, %r21294, 16;
	and.b32  	%r21296, %r21295, 16711680;
	or.b32  	%r21297, %r21293, %r21296;
	cvt.u32.u16 	%r21298, %rs16283;
	shl.b32 	%r21299, %r21298, 24;
	or.b32  	%r20676, %r21297, %r21299;
	cvt.u32.u16 	%r21300, %rs16282;
	and.b32  	%r21301, %r21300, 255;
	and.b16  	%rs14801, %rs16281, 255;
	mul.wide.u16 	%r21302, %rs14801, 256;
	or.b32  	%r21303, %r21302, %r21301;
	cvt.u32.u16 	%r21304, %rs16280;
	shl.b32 	%r21305, %r21304, 16;
	and.b32  	%r21306, %r21305, 16711680;
	or.b32  	%r21307, %r21303, %r21306;
	cvt.u32.u16 	%r21308, %rs16279;
	shl.b32 	%r21309, %r21308, 24;
	or.b32  	%r20681, %r21307, %r21309;
	cvt.u32.u16 	%r21310, %rs16278;
	and.b32  	%r21311, %r21310, 255;
	and.b16  	%rs14802, %rs16277, 255;
	mul.wide.u16 	%r21312, %rs14802, 256;
	or.b32  	%r21313, %r21312, %r21311;
	cvt.u32.u16 	%r21314, %rs16276;
	shl.b32 	%r21315, %r21314, 16;
	and.b32  	%r21316, %r21315, 16711680;
	or.b32  	%r21317, %r21313, %r21316;
	cvt.u32.u16 	%r21318, %rs16275;
	shl.b32 	%r21319, %r21318, 24;
	or.b32  	%r20686, %r21317, %r21319;
	cvt.u32.u16 	%r21320, %rs16274;
	and.b32  	%r21321, %r21320, 255;
	and.b16  	%rs14803, %rs16273, 255;
	mul.wide.u16 	%r21322, %rs14803, 256;
	or.b32  	%r21323, %r21322, %r21321;
	cvt.u32.u16 	%r21324, %rs16272;
	shl.b32 	%r21325, %r21324, 16;
	and.b32  	%r21326, %r21325, 16711680;
	or.b32  	%r21327, %r21323, %r21326;
	cvt.u32.u16 	%r21328, %rs16271;
	shl.b32 	%r21329, %r21328, 24;
	or.b32  	%r20691, %r21327, %r21329;
	cvt.u32.u16 	%r21330, %rs16270;
	and.b32  	%r21331, %r21330, 255;
	and.b16  	%rs14804, %rs16269, 255;
	mul.wide.u16 	%r21332, %rs14804, 256;
	or.b32  	%r21333, %r21332, %r21331;
	cvt.u32.u16 	%r21334, %rs16268;
	shl.b32 	%r21335, %r21334, 16;
	and.b32  	%r21336, %r21335, 16711680;
	or.b32  	%r21337, %r21333, %r21336;
	cvt.u32.u16 	%r21338, %rs16267;
	shl.b32 	%r21339, %r21338, 24;
	or.b32  	%r20696, %r21337, %r21339;
	mov.u32 	%r21340, %tid.x;
	and.b32  	%r21341, %r21340, 992;
	add.s32 	%r21342, %r21341, 32;
	cvt.u32.u64 	%r21343, %rd14;
	mov.u32 	%r21344, %ctaid.x;
	mul.lo.s32 	%r21345, %r21344, 192;
	sub.s32 	%r21346, %r21343, %r21345;
	setp.gt.s32 	%p73, %r21342, %r21346;
	not.b32 	%r21347, %r21341;
	add.s32 	%r21348, %r21346, %r21347;
	selp.b32 	%r20698, %r21348, 31, %p73;
	mov.b32 	%r20697, 8;
	mov.b32 	%r20699, -1;
	// begin inline asm
	shfl.sync.down.b32 %r20360, %r39559, %r20697, %r20698, %r20699;
	// end inline asm
	// begin inline asm
	shfl.sync.down.b32 %r20365, %r20366, %r20697, %r20698, %r20699;
	// end inline asm
	mov.b64 	%rd188, %fd102;
	mov.b64 	{%r20371, %r20376}, %rd188;
	// begin inline asm
	shfl.sync.down.b32 %r20370, %r20371, %r20697, %r20698, %r20699;
	// end inline asm
	// begin inline asm
	shfl.sync.down.b32 %r20375, %r20376, %r20697, %r20698, %r20699;
	// end inline asm
	// begin inline asm
	shfl.sync.down.b32 %r20380, %r20381, %r20697, %r20698, %r20699;
	// end inline asm
	// begin inline asm
	shfl.sync.down.b32 %r20385, %r20386, %r20697, %r20698, %r20699;
	// end inline asm
	// begin inline asm
	shfl.sync.down.b32 %r20390, %r20391, %r20697, %r20698, %r20699;
	// end inline asm
	// begin inline asm
	shfl.sync.down.b32 %r20395, %r20396, %r20697, %r20698, %r20699;
	// end inline asm
	// begin inline asm
	shfl.sync.down.b32 %r20400, %r20401, %r20697, %r20698, %r20699;
	// end inline asm
	// begin inline asm
	shfl.sync.down.b32 %r20405, %r20406, %r20697, %r20698, %r20699;
	// end inline asm
	// begin inline asm
	shfl.sync.down.b32 %r20410, %r20411, %r20697, %r20698, %r20699;
	// end inline asm
	// begin inline asm
	shfl.sync.down.b32 %r20415, %r20416, %r20697, %r20698, %r20699;
	// end inline asm
	// begin inline asm
	shfl.sync.down.b32 %r20420, %r20421, %r20697, %r20698, %r20699;
	// end inline asm
	// begin inline asm
	shfl.sync.down.b32 %r20425, %r20426, %r20697, %r20698, %r20699;
	// end inline asm
	// begin inline asm
	shfl.sync.down.b32 %r20430, %r20431, %r20697, %r20698, %r20699;
	// end inline asm
	// begin inline asm
	shfl.sync.down.b32 %r20435, %r20436, %r20697, %r20698, %r20699;
	// end inline asm
	// begin inline asm
	shfl.sync.down.b32 %r20440, %r20441, %r20697, %r20698, %r20699;
	// end inline asm
	// begin inline asm
	shfl.sync.down.b32 %r20445, %r20446, %r20697, %r20698, %r20699;
	// end inline asm
	// begin inline asm
	shfl.sync.down.b32 %r20450, %r20451, %r20697, %r20698, %r20699;
	// end inline asm
	// begin inline asm
	shfl.sync.down.b32 %r20455, %r20456, %r20697, %r20698, %r20699;
	// end inline asm
	// begin inline asm
	shfl.sync.down.b32 %r20460, %r20461, %r20697, %r20698, %r20699;
	// end inline asm
	// begin inline asm
	shfl.sync.down.b32 %r20465, %r20466, %r20697, %r20698, %r20699;
	// end inline asm
	// begin inline asm
	shfl.sync.down.b32 %r20470, %r20471, %r20697, %r20698, %r20699;
	// end inline asm
	// begin inline asm
	shfl.sync.down.b32 %r20475, %r20476, %r20697, %r20698, %r20699;
	// end inline asm
	// begin inline asm
	shfl.sync.down.b32 %r20480, %r20481, %r20697, %r20698, %r20699;
	// end inline asm
	// begin inline asm
	shfl.sync.down.b32 %r20485, %r20486, %r20697, %r20698, %r20699;
	// end inline asm
	// begin inline asm
	shfl.sync.down.b32 %r20490, %r20491, %r20697, %r20698, %r20699;
	// end inline asm
	// begin inline asm
	shfl.sync.down.b32 %r20495, %r20496, %r20697, %r20698, %r20699;
	// end inline asm
	// begin inline asm
	shfl.sync.down.b32 %r20500, %r20501, %r20697, %r20698, %r20699;
	// end inline asm
	// begin inline asm
	shfl.sync.down.b32 %r20505, %r20506, %r20697, %r20698, %r20699;
	// end inline asm
	// begin inline asm
	shfl.sync.down.b32 %r20510, %r20511, %r20697, %r20698, %r20699;
	// end inline asm
	// begin inline asm
	shfl.sync.down.b32 %r20515, %r20516, %r20697, %r20698, %r20699;
	// end inline asm
	// begin inline asm
	shfl.sync.down.b32 %r20520, %r20521, %r20697, %r20698, %r20699;
	// end inline asm
	// begin inline asm
	shfl.sync.down.b32 %r20525, %r20526, %r20697, %r20698, %r20699;
	// end inline asm
	// begin inline asm
	shfl.sync.down.b32 %r20530, %r20531, %r20697, %r20698, %r20699;
	// end inline asm
	// begin inline asm
	shfl.sync.down.b32 %r20535, %r20536, %r20697, %r20698, %r20699;
	// end inline asm
	// begin inline asm
	shfl.sync.down.b32 %r20540, %r20541, %r20697, %r20698, %r20699;
	// end inline asm
	// begin inline asm
	shfl.sync.down.b32 %r20545, %r20546, %r20697, %r20698, %r20699;
	// end inline asm
	// begin inline asm
	shfl.sync.down.b32 %r20550, %r20551, %r20697, %r20698, %r20699;
	// end inline asm
	// begin inline asm
	shfl.sync.down.b32 %r20555, %r20556, %r20697, %r20698, %r20699;
	// end inline asm
	// begin inline asm
	shfl.sync.down.b32 %r20560, %r20561, %r20697, %r20698, %r20699;
	// end inline asm
	// begin inline asm
	shfl.sync.down.b32 %r20565, %r20566, %r20697, %r20698, %r20699;
	// end inline asm
	// begin inline asm
	shfl.sync.down.b32 %r20570, %r20571, %r20697, %r20698, %r20699;
	// end inline asm
	// begin inline asm
	shfl.sync.down.b32 %r20575, %r20576, %r20697, %r20698, %r20699;
	// end inline asm
	// begin inline asm
	shfl.sync.down.b32 %r20580, %r20581, %r20697, %r20698, %r20699;
	// end inline asm
	// begin inline asm
	shfl.sync.down.b32 %r20585, %r20586, %r20697, %r20698, %r20699;
	// end inline asm
	// begin inline asm
	shfl.sync.down.b32 %r20590, %r20591, %r20697, %r20698, %r20699;
	// end inline asm
	// begin inline asm
	shfl.sync.down.b32 %r20595, %r20596, %r20697, %r20698, %r20699;
	// end inline asm
	// begin inline asm
	shfl.sync.down.b32 %r20600, %r20601, %r20697, %r20698, %r20699;
	// end inline asm
	// begin inline asm
	shfl.sync.down.b32 %r20605, %r20606, %r20697, %r20698, %r20699;
	// end inline asm
	// begin inline asm
	shfl.sync.down.b32 %r20610, %r20611, %r20697, %r20698, %r20699;
	// end inline asm
	// begin inline asm
	shfl.sync.down.b32 %r20615, %r20616, %r20697, %r20698, %r20699;
	// end inline asm
	// begin inline asm
	shfl.sync.down.b32 %r20620, %r20621, %r20697, %r20698, %r20699;
	// end inline asm
	// begin inline asm
	shfl.sync.down.b32 %r20625, %r20626, %r20697, %r20698, %r20699;
	// end inline asm
	// begin inline asm
	shfl.sync.down.b32 %r20630, %r20631, %r20697, %r20698, %r20699;
	// end inline asm
	// begin inline asm
	shfl.sync.down.b32 %r20635, %r20636, %r20697, %r20698, %r20699;
	// end inline asm
	// begin inline asm
	shfl.sync.down.b32 %r20640, %r20641, %r20697, %r20698, %r20699;
	// end inline asm
	// begin inline asm
	shfl.sync.down.b32 %r20645, %r20646, %r20697, %r20698, %r20699;
	// end inline asm
	// begin inline asm
	shfl.sync.down.b32 %r20650, %r20651, %r20697, %r20698, %r20699;
	// end inline asm
	// begin inline asm
	shfl.sync.down.b32 %r20655, %r20656, %r20697, %r20698, %r20699;
	// end inline asm
	// begin inline asm
	shfl.sync.down.b32 %r20660, %r20661, %r20697, %r20698, %r20699;
	// end inline asm
	// begin inline asm
	shfl.sync.down.b32 %r20665, %r20666, %r20697, %r20698, %r20699;
	// end inline asm
	// begin inline asm
	shfl.sync.down.b32 %r20670, %r20671, %r20697, %r20698, %r20699;
	// end inline asm
	// begin inline asm
	shfl.sync.down.b32 %r20675, %r20676, %r20697, %r20698, %r20699;
	// end inline asm
	// begin inline asm
	shfl.sync.down.b32 %r20680, %r20681, %r20697, %r20698, %r20699;
	// end inline asm
	// begin inline asm
	shfl.sync.down.b32 %r20685, %r20686, %r20697, %r20698, %r20699;
	// end inline asm
	// begin inline asm
	shfl.sync.down.b32 %r20690, %r20691, %r20697, %r20698, %r20699;
	// end inline asm
	// begin inline asm
	shfl.sync.down.b32 %r20695, %r20696, %r20697, %r20698, %r20699;
	// end inline asm
	add.s32 	%r21349, %r15080, 8;
	setp.gt.s32 	%p74, %r21349, %r20698;
	@%p74 bra 	$L__BB5_104;
	cvt.u16.u32 	%rs18070, %r20380;
	mov.b64 	%rd189, {%r20370, %r20375};
	mov.b64 	%fd41, %rd189;
	st.local.u32 	[%rd2], %r20360;
	st.local.v2.u32 	[%rd2+8], {%r20370, %r20375};
	st.local.v2.b32 	[%rd2+16], {%r20380, %r20385};
	st.local.v2.b32 	[%rd2+24], {%r20390, %r20395};
	st.local.v2.b32 	[%rd2+32], {%r20400, %r20405};
	st.local.v2.b32 	[%rd2+40], {%r20410, %r20415};
	st.local.v2.b32 	[%rd2+48], {%r20420, %r20425};
	st.local.v2.b32 	[%rd2+56], {%r20430, %r20435};
	st.local.v2.b32 	[%rd2+64], {%r20440, %r20445};
	st.local.v2.b32 	[%rd2+72], {%r20450, %r20455};
	st.local.v2.b32 	[%rd2+80], {%r20460, %r20465};
	st.local.v2.b32 	[%rd2+88], {%r20470, %r20475};
	st.local.v2.b32 	[%rd2+96], {%r20480, %r20485};
	st.local.v2.b32 	[%rd2+104], {%r20490, %r20495};
	st.local.v2.b32 	[%rd2+112], {%r20500, %r20505};
	st.local.v2.b32 	[%rd2+120], {%r20510, %r20515};
	st.local.v2.b32 	[%rd2+128], {%r20520, %r20525};
	st.local.v2.b32 	[%rd2+136], {%r20530, %r20535};
	st.local.v2.b32 	[%rd2+144], {%r20540, %r20545};
	st.local.v2.b32 	[%rd2+152], {%r20550, %r20555};
	st.local.v2.b32 	[%rd2+160], {%r20560, %r20565};
	st.local.v2.b32 	[%rd2+168], {%r20570, %r20575};
	st.local.v2.b32 	[%rd2+176], {%r20580, %r20585};
	st.local.v2.b32 	[%rd2+184], {%r20590, %r20595};
	st.local.v2.b32 	[%rd2+192], {%r20600, %r20605};
	st.local.v2.b32 	[%rd2+200], {%r20610, %r20615};
	st.local.v2.b32 	[%rd2+208], {%r20620, %r20625};
	st.local.v2.b32 	[%rd2+216], {%r20630, %r20635};
	st.local.v2.b32 	[%rd2+224], {%r20640, %r20645};
	st.local.v2.b32 	[%rd2+232], {%r20650, %r20655};
	st.local.v2.b32 	[%rd2+240], {%r20660, %r20665};
	st.local.v2.b32 	[%rd2+248], {%r20670, %r20675};
	st.local.v2.b32 	[%rd2+256], {%r20680, %r20685};
	st.local.v2.b32 	[%rd2+264], {%r20690, %r20695};
	st.local.u32 	[%rd1], %r39559;
	st.local.f64 	[%rd1+8], %fd102;
	cvt.u32.u16 	%r21351, %rs16515;
	cvt.u32.u16 	%r21352, %rs16516;
	prmt.b32 	%r21353, %r21352, %r21351, 0x3340U;
	cvt.u32.u16 	%r21354, %rs16517;
	cvt.u32.u16 	%r21355, %rs16518;
	prmt.b32 	%r21356, %r21355, %r21354, 0x3340U;
	prmt.b32 	%r21357, %r21356, %r21353, 0x5410U;
	cvt.u32.u16 	%r21358, %rs16519;
	cvt.u32.u16 	%r21359, %rs16520;
	prmt.b32 	%r21360, %r21359, %r21358, 0x3340U;
	cvt.u32.u16 	%r21361, %rs16521;
	cvt.u32.u16 	%r21362, %rs16522;
	prmt.b32 	%r21363, %r21362, %r21361, 0x3340U;
	prmt.b32 	%r21364, %r21363, %r21360, 0x5410U;
	st.local.v2.b32 	[%rd1+16], {%r21364, %r21357};
	cvt.u32.u16 	%r21365, %rs16507;
	cvt.u32.u16 	%r21366, %rs16508;
	prmt.b32 	%r21367, %r21366, %r21365, 0x3340U;
	cvt.u32.u16 	%r21368, %rs16509;
	cvt.u32.u16 	%r21369, %rs16510;
	prmt.b32 	%r21370, %r21369, %r21368, 0x3340U;
	prmt.b32 	%r21371, %r21370, %r21367, 0x5410U;
	cvt.u32.u16 	%r21372, %rs16511;
	cvt.u32.u16 	%r21373, %rs16512;
	prmt.b32 	%r21374, %r21373, %r21372, 0x3340U;
	cvt.u32.u16 	%r21375, %rs16513;
	cvt.u32.u16 	%r21376, %rs16514;
	prmt.b32 	%r21377, %r21376, %r21375, 0x3340U;
	prmt.b32 	%r21378, %r21377, %r21374, 0x5410U;
	st.local.v2.b32 	[%rd1+24], {%r21378, %r21371};
	cvt.u32.u16 	%r21379, %rs16499;
	cvt.u32.u16 	%r21380, %rs16500;
	prmt.b32 	%r21381, %r21380, %r21379, 0x3340U;
	cvt.u32.u16 	%r21382, %rs16501;
	cvt.u32.u16 	%r21383, %rs16502;
	prmt.b32 	%r21384, %r21383, %r21382, 0x3340U;
	prmt.b32 	%r21385, %r21384, %r21381, 0x5410U;
	cvt.u32.u16 	%r21386, %rs16503;
	cvt.u32.u16 	%r21387, %rs16504;
	prmt.b32 	%r21388, %r21387, %r21386, 0x3340U;
	cvt.u32.u16 	%r21389, %rs16505;
	cvt.u32.u16 	%r21390, %rs16506;
	prmt.b32 	%r21391, %r21390, %r21389, 0x3340U;
	prmt.b32 	%r21392, %r21391, %r21388, 0x5410U;
	st.local.v2.b32 	[%rd1+32], {%r21392, %r21385};
	cvt.u32.u16 	%r21393, %rs16491;
	cvt.u32.u16 	%r21394, %rs16492;
	prmt.b32 	%r21395, %r21394, %r21393, 0x3340U;
	cvt.u32.u16 	%r21396, %rs16493;
	cvt.u32.u16 	%r21397, %rs16494;
	prmt.b32 	%r21398, %r21397, %r21396, 0x3340U;
	prmt.b32 	%r21399, %r21398, %r21395, 0x5410U;
	cvt.u32.u16 	%r21400, %rs16495;
	cvt.u32.u16 	%r21401, %rs16496;
	prmt.b32 	%r21402, %r21401, %r21400, 0x3340U;
	cvt.u32.u16 	%r21403, %rs16497;
	cvt.u32.u16 	%r21404, %rs16498;
	prmt.b32 	%r21405, %r21404, %r21403, 0x3340U;
	prmt.b32 	%r21406, %r21405, %r21402, 0x5410U;
	st.local.v2.b32 	[%rd1+40], {%r21406, %r21399};
	cvt.u32.u16 	%r21407, %rs16483;
	cvt.u32.u16 	%r21408, %rs16484;
	prmt.b32 	%r21409, %r21408, %r21407, 0x3340U;
	cvt.u32.u16 	%r21410, %rs16485;
	cvt.u32.u16 	%r21411, %rs16486;
	prmt.b32 	%r21412, %r21411, %r21410, 0x3340U;
	prmt.b32 	%r21413, %r21412, %r21409, 0x5410U;
	cvt.u32.u16 	%r21414, %rs16487;
	cvt.u32.u16 	%r21415, %rs16488;
	prmt.b32 	%r21416, %r21415, %r21414, 0x3340U;
	cvt.u32.u16 	%r21417, %rs16489;
	cvt.u32.u16 	%r21418, %rs16490;
	prmt.b32 	%r21419, %r21418, %r21417, 0x3340U;
	prmt.b32 	%r21420, %r21419, %r21416, 0x5410U;
	st.local.v2.b32 	[%rd1+48], {%r21420, %r21413};
	cvt.u32.u16 	%r21421, %rs16475;
	cvt.u32.u16 	%r21422, %rs16476;
	prmt.b32 	%r21423, %r21422, %r21421, 0x3340U;
	cvt.u32.u16 	%r21424, %rs16477;
	cvt.u32.u16 	%r21425, %rs16478;
	prmt.b32 	%r21426, %r21425, %r21424, 0x3340U;
	prmt.b32 	%r21427, %r21426, %r21423, 0x5410U;
	cvt.u32.u16 	%r21428, %rs16479;
	cvt.u32.u16 	%r21429, %rs16480;
	prmt.b32 	%r21430, %r21429, %r21428, 0x3340U;
	cvt.u32.u16 	%r21431, %rs16481;
	cvt.u32.u16 	%r21432, %rs16482;
	prmt.b32 	%r21433, %r21432, %r21431, 0x3340U;
	prmt.b32 	%r21434, %r21433, %r21430, 0x5410U;
	st.local.v2.b32 	[%rd1+56], {%r21434, %r21427};
	cvt.u32.u16 	%r21435, %rs16467;
	cvt.u32.u16 	%r21436, %rs16468;
	prmt.b32 	%r21437, %r21436, %r21435, 0x3340U;
	cvt.u32.u16 	%r21438, %rs16469;
	cvt.u32.u16 	%r21439, %rs16470;
	prmt.b32 	%r21440, %r21439, %r21438, 0x3340U;
	prmt.b32 	%r21441, %r21440, %r21437, 0x5410U;
	cvt.u32.u16 	%r21442, %rs16471;
	cvt.u32.u16 	%r21443, %rs16472;
	prmt.b32 	%r21444, %r21443, %r21442, 0x3340U;
	cvt.u32.u16 	%r21445, %rs16473;
	cvt.u32.u16 	%r21446, %rs16474;
	prmt.b32 	%r21447, %r21446, %r21445, 0x3340U;
	prmt.b32 	%r21448, %r21447, %r21444, 0x5410U;
	st.local.v2.b32 	[%rd1+64], {%r21448, %r21441};
	cvt.u32.u16 	%r21449, %rs16459;
	cvt.u32.u16 	%r21450, %rs16460;
	prmt.b32 	%r21451, %r21450, %r21449, 0x3340U;
	cvt.u32.u16 	%r21452, %rs16461;
	cvt.u32.u16 	%r21453, %rs16462;
	prmt.b32 	%r21454, %r21453, %r21452, 0x3340U;
	prmt.b32 	%r21455, %r21454, %r21451, 0x5410U;
	cvt.u32.u16 	%r21456, %rs16463;
	cvt.u32.u16 	%r21457, %rs16464;
	prmt.b32 	%r21458, %r21457, %r21456, 0x3340U;
	cvt.u32.u16 	%r21459, %rs16465;
	cvt.u32.u16 	%r21460, %rs16466;
	prmt.b32 	%r21461, %r21460, %r21459, 0x3340U;
	prmt.b32 	%r21462, %r21461, %r21458, 0x5410U;
	st.local.v2.b32 	[%rd1+72], {%r21462, %r21455};
	cvt.u32.u16 	%r21463, %rs16451;
	cvt.u32.u16 	%r21464, %rs16452;
	prmt.b32 	%r21465, %r21464, %r21463, 0x3340U;
	cvt.u32.u16 	%r21466, %rs16453;
	cvt.u32.u16 	%r21467, %rs16454;
	prmt.b32 	%r21468, %r21467, %r21466, 0x3340U;
	prmt.b32 	%r21469, %r21468, %r21465, 0x5410U;
	cvt.u32.u16 	%r21470, %rs16455;
	cvt.u32.u16 	%r21471, %rs16456;
	prmt.b32 	%r21472, %r21471, %r21470, 0x3340U;
	cvt.u32.u16 	%r21473, %rs16457;
	cvt.u32.u16 	%r21474, %rs16458;
	prmt.b32 	%r21475, %r21474, %r21473, 0x3340U;
	prmt.b32 	%r21476, %r21475, %r21472, 0x5410U;
	st.local.v2.b32 	[%rd1+80], {%r21476, %r21469};
	cvt.u32.u16 	%r21477, %rs16443;
	cvt.u32.u16 	%r21478, %rs16444;
	prmt.b32 	%r21479, %r21478, %r21477, 0x3340U;
	cvt.u32.u16 	%r21480, %rs16445;
	cvt.u32.u16 	%r21481, %rs16446;
	prmt.b32 	%r21482, %r21481, %r21480, 0x3340U;
	prmt.b32 	%r21483, %r21482, %r21479, 0x5410U;
	cvt.u32.u16 	%r21484, %rs16447;
	cvt.u32.u16 	%r21485, %rs16448;
	prmt.b32 	%r21486, %r21485, %r21484, 0x3340U;
	cvt.u32.u16 	%r21487, %rs16449;
	cvt.u32.u16 	%r21488, %rs16450;
	prmt.b32 	%r21489, %r21488, %r21487, 0x3340U;
	prmt.b32 	%r21490, %r21489, %r21486, 0x5410U;
	st.local.v2.b32 	[%rd1+88], {%r21490, %r21483};
	cvt.u32.u16 	%r21491, %rs16435;
	cvt.u32.u16 	%r21492, %rs16436;
	prmt.b32 	%r21493, %r21492, %r21491, 0x3340U;
	cvt.u32.u16 	%r21494, %rs16437;
	cvt.u32.u16 	%r21495, %rs16438;
	prmt.b32 	%r21496, %r21495, %r21494, 0x3340U;
	prmt.b32 	%r21497, %r21496, %r21493, 0x5410U;
	cvt.u32.u16 	%r21498, %rs16439;
	cvt.u32.u16 	%r21499, %rs16440;
	prmt.b32 	%r21500, %r21499, %r21498, 0x3340U;
	cvt.u32.u16 	%r21501, %rs16441;
	cvt.u32.u16 	%r21502, %rs16442;
	prmt.b32 	%r21503, %r21502, %r21501, 0x3340U;
	prmt.b32 	%r21504, %r21503, %r21500, 0x5410U;
	st.local.v2.b32 	[%rd1+96], {%r21504, %r21497};
	cvt.u32.u16 	%r21505, %rs16427;
	cvt.u32.u16 	%r21506, %rs16428;
	prmt.b32 	%r21507, %r21506, %r21505, 0x3340U;
	cvt.u32.u16 	%r21508, %rs16429;
	cvt.u32.u16 	%r21509, %rs16430;
	prmt.b32 	%r21510, %r21509, %r21508, 0x3340U;
	prmt.b32 	%r21511, %r21510, %r21507, 0x5410U;
	cvt.u32.u16 	%r21512, %rs16431;
	cvt.u32.u16 	%r21513, %rs16432;
	prmt.b32 	%r21514, %r21513, %r21512, 0x3340U;
	cvt.u32.u16 	%r21515, %rs16433;
	cvt.u32.u16 	%r21516, %rs16434;
	prmt.b32 	%r21517, %r21516, %r21515, 0x3340U;
	prmt.b32 	%r21518, %r21517, %r21514, 0x5410U;
	st.local.v2.b32 	[%rd1+104], {%r21518, %r21511};
	cvt.u32.u16 	%r21519, %rs16419;
	cvt.u32.u16 	%r21520, %rs16420;
	prmt.b32 	%r21521, %r21520, %r21519, 0x3340U;
	cvt.u32.u16 	%r21522, %rs16421;
	cvt.u32.u16 	%r21523, %rs16422;
	prmt.b32 	%r21524, %r21523, %r21522, 0x3340U;
	prmt.b32 	%r21525, %r21524, %r21521, 0x5410U;
	cvt.u32.u16 	%r21526, %rs16423;
	cvt.u32.u16 	%r21527, %rs16424;
	prmt.b32 	%r21528, %r21527, %r21526, 0x3340U;
	cvt.u32.u16 	%r21529, %rs16425;
	cvt.u32.u16 	%r21530, %rs16426;
	prmt.b32 	%r21531, %r21530, %r21529, 0x3340U;
	prmt.b32 	%r21532, %r21531, %r21528, 0x5410U;
	st.local.v2.b32 	[%rd1+112], {%r21532, %r21525};
	cvt.u32.u16 	%r21533, %rs16411;
	cvt.u32.u16 	%r21534, %rs16412;
	prmt.b32 	%r21535, %r21534, %r21533, 0x3340U;
	cvt.u32.u16 	%r21536, %rs16413;
	cvt.u32.u16 	%r21537, %rs16414;
	prmt.b32 	%r21538, %r21537, %r21536, 0x3340U;
	prmt.b32 	%r21539, %r21538, %r21535, 0x5410U;
	cvt.u32.u16 	%r21540, %rs16415;
	cvt.u32.u16 	%r21541, %rs16416;
	prmt.b32 	%r21542, %r21541, %r21540, 0x3340U;
	cvt.u32.u16 	%r21543, %rs16417;
	cvt.u32.u16 	%r21544, %rs16418;
	prmt.b32 	%r21545, %r21544, %r21543, 0x3340U;
	prmt.b32 	%r21546, %r21545, %r21542, 0x5410U;
	st.local.v2.b32 	[%rd1+120], {%r21546, %r21539};
	cvt.u32.u16 	%r21547, %rs16403;
	cvt.u32.u16 	%r21548, %rs16404;
	prmt.b32 	%r21549, %r21548, %r21547, 0x3340U;
	cvt.u32.u16 	%r21550, %rs16405;
	cvt.u32.u16 	%r21551, %rs16406;
	prmt.b32 	%r21552, %r21551, %r21550, 0x3340U;
	prmt.b32 	%r21553, %r21552, %r21549, 0x5410U;
	cvt.u32.u16 	%r21554, %rs16407;
	cvt.u32.u16 	%r21555, %rs16408;
	prmt.b32 	%r21556, %r21555, %r21554, 0x3340U;
	cvt.u32.u16 	%r21557, %rs16409;
	cvt.u32.u16 	%r21558, %rs16410;
	prmt.b32 	%r21559, %r21558, %r21557, 0x3340U;
	prmt.b32 	%r21560, %r21559, %r21556, 0x5410U;
	st.local.v2.b32 	[%rd1+128], {%r21560, %r21553};
	cvt.u32.u16 	%r21561, %rs16395;
	cvt.u32.u16 	%r21562, %rs16396;
	prmt.b32 	%r21563, %r21562, %r21561, 0x3340U;
	cvt.u32.u16 	%r21564, %rs16397;
	cvt.u32.u16 	%r21565, %rs16398;
	prmt.b32 	%r21566, %r21565, %r21564, 0x3340U;
	prmt.b32 	%r21567, %r21566, %r21563, 0x5410U;
	cvt.u32.u16 	%r21568, %rs16399;
	cvt.u32.u16 	%r21569, %rs16400;
	prmt.b32 	%r21570, %r21569, %r21568, 0x3340U;
	cvt.u32.u16 	%r21571, %rs16401;
	cvt.u32.u16 	%r21572, %rs16402;
	prmt.b32 	%r21573, %r21572, %r21571, 0x3340U;
	prmt.b32 	%r21574, %r21573, %r21570, 0x5410U;
	st.local.v2.b32 	[%rd1+136], {%r21574, %r21567};
	cvt.u32.u16 	%r21575, %rs16387;
	cvt.u32.u16 	%r21576, %rs16388;
	prmt.b32 	%r21577, %r21576, %r21575, 0x3340U;
	cvt.u32.u16 	%r21578, %rs16389;
	cvt.u32.u16 	%r21579, %rs16390;
	prmt.b32 	%r21580, %r21579, %r21578, 0x3340U;
	prmt.b32 	%r21581, %r21580, %r21577, 0x5410U;
	cvt.u32.u16 	%r21582, %rs16391;
	cvt.u32.u16 	%r21583, %rs16392;
	prmt.b32 	%r21584, %r21583, %r21582, 0x3340U;
	cvt.u32.u16 	%r21585, %rs16393;
	cvt.u32.u16 	%r21586, %rs16394;
	prmt.b32 	%r21587, %r21586, %r21585, 0x3340U;
	prmt.b32 	%r21588, %r21587, %r21584, 0x5410U;
	st.local.v2.b32 	[%rd1+144], {%r21588, %r21581};
	cvt.u32.u16 	%r21589, %rs16379;
	cvt.u32.u16 	%r21590, %rs16380;
	prmt.b32 	%r21591, %r21590, %r21589, 0x3340U;
	cvt.u32.u16 	%r21592, %rs16381;
	cvt.u32.u16 	%r21593, %rs16382;
	prmt.b32 	%r21594, %r21593, %r21592, 0x3340U;
	prmt.b32 	%r21595, %r21594, %r21591, 0x5410U;
	cvt.u32.u16 	%r21596, %rs16383;
	cvt.u32.u16 	%r21597, %rs16384;
	prmt.b32 	%r21598, %r21597, %r21596, 0x3340U;
	cvt.u32.u16 	%r21599, %rs16385;
	cvt.u32.u16 	%r21600, %rs16386;
	prmt.b32 	%r21601, %r21600, %r21599, 0x3340U;
	prmt.b32 	%r21602, %r21601, %r21598, 0x5410U;
	st.local.v2.b32 	[%rd1+152], {%r21602, %r21595};
	cvt.u32.u16 	%r21603, %rs16371;
	cvt.u32.u16 	%r21604, %rs16372;
	prmt.b32 	%r21605, %r21604, %r21603, 0x3340U;
	cvt.u32.u16 	%r21606, %rs16373;
	cvt.u32.u16 	%r21607, %rs16374;
	prmt.b32 	%r21608, %r21607, %r21606, 0x3340U;
	prmt.b32 	%r21609, %r21608, %r21605, 0x5410U;
	cvt.u32.u16 	%r21610, %rs16375;
	cvt.u32.u16 	%r21611, %rs16376;
	prmt.b32 	%r21612, %r21611, %r21610, 0x3340U;
	cvt.u32.u16 	%r21613, %rs16377;
	cvt.u32.u16 	%r21614, %rs16378;
	prmt.b32 	%r21615, %r21614, %r21613, 0x3340U;
	prmt.b32 	%r21616, %r21615, %r21612, 0x5410U;
	st.local.v2.b32 	[%rd1+160], {%r21616, %r21609};
	cvt.u32.u16 	%r21617, %rs16363;
	cvt.u32.u16 	%r21618, %rs16364;
	prmt.b32 	%r21619, %r21618, %r21617, 0x3340U;
	cvt.u32.u16 	%r21620, %rs16365;
	cvt.u32.u16 	%r21621, %rs16366;
	prmt.b32 	%r21622, %r21621, %r21620, 0x3340U;
	prmt.b32 	%r21623, %r21622, %r21619, 0x5410U;
	cvt.u32.u16 	%r21624, %rs16367;
	cvt.u32.u16 	%r21625, %rs16368;
	prmt.b32 	%r21626, %r21625, %r21624, 0x3340U;
	cvt.u32.u16 	%r21627, %rs16369;
	cvt.u32.u16 	%r21628, %rs16370;
	prmt.b32 	%r21629, %r21628, %r21627, 0x3340U;
	prmt.b32 	%r21630, %r21629, %r21626, 0x5410U;
	st.local.v2.b32 	[%rd1+168], {%r21630, %r21623};
	cvt.u32.u16 	%r21631, %rs16355;
	cvt.u32.u16 	%r21632, %rs16356;
	prmt.b32 	%r21633, %r21632, %r21631, 0x3340U;
	cvt.u32.u16 	%r21634, %rs16357;
	cvt.u32.u16 	%r21635, %rs16358;
	prmt.b32 	%r21636, %r21635, %r21634, 0x3340U;
	prmt.b32 	%r21637, %r21636, %r21633, 0x5410U;
	cvt.u32.u16 	%r21638, %rs16359;
	cvt.u32.u16 	%r21639, %rs16360;
	prmt.b32 	%r21640, %r21639, %r21638, 0x3340U;
	cvt.u32.u16 	%r21641, %rs16361;
	cvt.u32.u16 	%r21642, %rs16362;
	prmt.b32 	%r21643, %r21642, %r21641, 0x3340U;
	prmt.b32 	%r21644, %r21643, %r21640, 0x5410U;
	st.local.v2.b32 	[%rd1+176], {%r21644, %r21637};
	cvt.u32.u16 	%r21645, %rs16347;
	cvt.u32.u16 	%r21646, %rs16348;
	prmt.b32 	%r21647, %r21646, %r21645, 0x3340U;
	cvt.u32.u16 	%r21648, %rs16349;
	cvt.u32.u16 	%r21649, %rs16350;
	prmt.b32 	%r21650, %r21649, %r21648, 0x3340U;
	prmt.b32 	%r21651, %r21650, %r21647, 0x5410U;
	cvt.u32.u16 	%r21652, %rs16351;
	cvt.u32.u16 	%r21653, %rs16352;
	prmt.b32 	%r21654, %r21653, %r21652, 0x3340U;
	cvt.u32.u16 	%r21655, %rs16353;
	cvt.u32.u16 	%r21656, %rs16354;
	prmt.b32 	%r21657, %r21656, %r21655, 0x3340U;
	prmt.b32 	%r21658, %r21657, %r21654, 0x5410U;
	st.local.v2.b32 	[%rd1+184], {%r21658, %r21651};
	cvt.u32.u16 	%r21659, %rs16339;
	cvt.u32.u16 	%r21660, %rs16340;
	prmt.b32 	%r21661, %r21660, %r21659, 0x3340U;
	cvt.u32.u16 	%r21662, %rs16341;
	cvt.u32.u16 	%r21663, %rs16342;
	prmt.b32 	%r21664, %r21663, %r21662, 0x3340U;
	prmt.b32 	%r21665, %r21664, %r21661, 0x5410U;
	cvt.u32.u16 	%r21666, %rs16343;
	cvt.u32.u16 	%r21667, %rs16344;
	prmt.b32 	%r21668, %r21667, %r21666, 0x3340U;
	cvt.u32.u16 	%r21669, %rs16345;
	cvt.u32.u16 	%r21670, %rs16346;
	prmt.b32 	%r21671, %r21670, %r21669, 0x3340U;
	prmt.b32 	%r21672, %r21671, %r21668, 0x5410U;
	st.local.v2.b32 	[%rd1+192], {%r21672, %r21665};
	cvt.u32.u16 	%r21673, %rs16331;
	cvt.u32.u16 	%r21674, %rs16332;
	prmt.b32 	%r21675, %r21674, %r21673, 0x3340U;
	cvt.u32.u16 	%r21676, %rs16333;
	cvt.u32.u16 	%r21677, %rs16334;
	prmt.b32 	%r21678, %r21677, %r21676, 0x3340U;
	prmt.b32 	%r21679, %r21678, %r21675, 0x5410U;
	cvt.u32.u16 	%r21680, %rs16335;
	cvt.u32.u16 	%r21681, %rs16336;
	prmt.b32 	%r21682, %r21681, %r21680, 0x3340U;
	cvt.u32.u16 	%r21683, %rs16337;
	cvt.u32.u16 	%r21684, %rs16338;
	prmt.b32 	%r21685, %r21684, %r21683, 0x3340U;
	prmt.b32 	%r21686, %r21685, %r21682, 0x5410U;
	st.local.v2.b32 	[%rd1+200], {%r21686, %r21679};
	cvt.u32.u16 	%r21687, %rs16323;
	cvt.u32.u16 	%r21688, %rs16324;
	prmt.b32 	%r21689, %r21688, %r21687, 0x3340U;
	cvt.u32.u16 	%r21690, %rs16325;
	cvt.u32.u16 	%r21691, %rs16326;
	prmt.b32 	%r21692, %r21691, %r21690, 0x3340U;
	prmt.b32 	%r21693, %r21692, %r21689, 0x5410U;
	cvt.u32.u16 	%r21694, %rs16327;
	cvt.u32.u16 	%r21695, %rs16328;
	prmt.b32 	%r21696, %r21695, %r21694, 0x3340U;
	cvt.u32.u16 	%r21697, %rs16329;
	cvt.u32.u16 	%r21698, %rs16330;
	prmt.b32 	%r21699, %r21698, %r21697, 0x3340U;
	prmt.b32 	%r21700, %r21699, %r21696, 0x5410U;
	st.local.v2.b32 	[%rd1+208], {%r21700, %r21693};
	cvt.u32.u16 	%r21701, %rs16315;
	cvt.u32.u16 	%r21702, %rs16316;
	prmt.b32 	%r21703, %r21702, %r21701, 0x3340U;
	cvt.u32.u16 	%r21704, %rs16317;
	cvt.u32.u16 	%r21705, %rs16318;
	prmt.b32 	%r21706, %r21705, %r21704, 0x3340U;
	prmt.b32 	%r21707, %r21706, %r21703, 0x5410U;
	cvt.u32.u16 	%r21708, %rs16319;
	cvt.u32.u16 	%r21709, %rs16320;
	prmt.b32 	%r21710, %r21709, %r21708, 0x3340U;
	cvt.u32.u16 	%r21711, %rs16321;
	cvt.u32.u16 	%r21712, %rs16322;
	prmt.b32 	%r21713, %r21712, %r21711, 0x3340U;
	prmt.b32 	%r21714, %r21713, %r21710, 0x5410U;
	st.local.v2.b32 	[%rd1+216], {%r21714, %r21707};
	cvt.u32.u16 	%r21715, %rs16307;
	cvt.u32.u16 	%r21716, %rs16308;
	prmt.b32 	%r21717, %r21716, %r21715, 0x3340U;
	cvt.u32.u16 	%r21718, %rs16309;
	cvt.u32.u16 	%r21719, %rs16310;
	prmt.b32 	%r21720, %r21719, %r21718, 0x3340U;
	prmt.b32 	%r21721, %r21720, %r21717, 0x5410U;
	cvt.u32.u16 	%r21722, %rs16311;
	cvt.u32.u16 	%r21723, %rs16312;
	prmt.b32 	%r21724, %r21723, %r21722, 0x3340U;
	cvt.u32.u16 	%r21725, %rs16313;
	cvt.u32.u16 	%r21726, %rs16314;
	prmt.b32 	%r21727, %r21726, %r21725, 0x3340U;
	prmt.b32 	%r21728, %r21727, %r21724, 0x5410U;
	st.local.v2.b32 	[%rd1+224], {%r21728, %r21721};
	cvt.u32.u16 	%r21729, %rs16299;
	cvt.u32.u16 	%r21730, %rs16300;
	prmt.b32 	%r21731, %r21730, %r21729, 0x3340U;
	cvt.u32.u16 	%r21732, %rs16301;
	cvt.u32.u16 	%r21733, %rs16302;
	prmt.b32 	%r21734, %r21733, %r21732, 0x3340U;
	prmt.b32 	%r21735, %r21734, %r21731, 0x5410U;
	cvt.u32.u16 	%r21736, %rs16303;
	cvt.u32.u16 	%r21737, %rs16304;
	prmt.b32 	%r21738, %r21737, %r21736, 0x3340U;
	cvt.u32.u16 	%r21739, %rs16305;
	cvt.u32.u16 	%r21740, %rs16306;
	prmt.b32 	%r21741, %r21740, %r21739, 0x3340U;
	prmt.b32 	%r21742, %r21741, %r21738, 0x5410U;
	st.local.v2.b32 	[%rd1+232], {%r21742, %r21735};
	cvt.u32.u16 	%r21743, %rs16291;
	cvt.u32.u16 	%r21744, %rs16292;
	prmt.b32 	%r21745, %r21744, %r21743, 0x3340U;
	cvt.u32.u16 	%r21746, %rs16293;
	cvt.u32.u16 	%r21747, %rs16294;
	prmt.b32 	%r21748, %r21747, %r21746, 0x3340U;
	prmt.b32 	%r21749, %r21748, %r21745, 0x5410U;
	cvt.u32.u16 	%r21750, %rs16295;
	cvt.u32.u16 	%r21751, %rs16296;
	prmt.b32 	%r21752, %r21751, %r21750, 0x3340U;
	cvt.u32.u16 	%r21753, %rs16297;
	cvt.u32.u16 	%r21754, %rs16298;
	prmt.b32 	%r21755, %r21754, %r21753, 0x3340U;
	prmt.b32 	%r21756, %r21755, %r21752, 0x5410U;
	st.local.v2.b32 	[%rd1+240], {%r21756, %r21749};
	cvt.u32.u16 	%r21757, %rs16283;
	cvt.u32.u16 	%r21758, %rs16284;
	prmt.b32 	%r21759, %r21758, %r21757, 0x3340U;
	cvt.u32.u16 	%r21760, %rs16285;
	cvt.u32.u16 	%r21761, %rs16286;
	prmt.b32 	%r21762, %r21761, %r21760, 0x3340U;
	prmt.b32 	%r21763, %r21762, %r21759, 0x5410U;
	cvt.u32.u16 	%r21764, %rs16287;
	cvt.u32.u16 	%r21765, %rs16288;
	prmt.b32 	%r21766, %r21765, %r21764, 0x3340U;
	cvt.u32.u16 	%r21767, %rs16289;
	cvt.u32.u16 	%r21768, %rs16290;
	prmt.b32 	%r21769, %r21768, %r21767, 0x3340U;
	prmt.b32 	%r21770, %r21769, %r21766, 0x5410U;
	st.local.v2.b32 	[%rd1+248], {%r21770, %r21763};
	cvt.u32.u16 	%r21771, %rs16275;
	cvt.u32.u16 	%r21772, %rs16276;
	prmt.b32 	%r21773, %r21772, %r21771, 0x3340U;
	cvt.u32.u16 	%r21774, %rs16277;
	cvt.u32.u16 	%r21775, %rs16278;
	prmt.b32 	%r21776, %r21775, %r21774, 0x3340U;
	prmt.b32 	%r21777, %r21776, %r21773, 0x5410U;
	cvt.u32.u16 	%r21778, %rs16279;
	cvt.u32.u16 	%r21779, %rs16280;
	prmt.b32 	%r21780, %r21779, %r21778, 0x3340U;
	cvt.u32.u16 	%r21781, %rs16281;
	cvt.u32.u16 	%r21782, %rs16282;
	prmt.b32 	%r21783, %r21782, %r21781, 0x3340U;
	prmt.b32 	%r21784, %r21783, %r21780, 0x5410U;
	st.local.v2.b32 	[%rd1+256], {%r21784, %r21777};
	cvt.u32.u16 	%r21785, %rs16267;
	cvt.u32.u16 	%r21786, %rs16268;
	prmt.b32 	%r21787, %r21786, %r21785, 0x3340U;
	cvt.u32.u16 	%r21788, %rs16269;
	cvt.u32.u16 	%r21789, %rs16270;
	prmt.b32 	%r21790, %r21789, %r21788, 0x3340U;
	prmt.b32 	%r21791, %r21790, %r21787, 0x5410U;
	cvt.u32.u16 	%r21792, %rs16271;
	cvt.u32.u16 	%r21793, %rs16272;
	prmt.b32 	%r21794, %r21793, %r21792, 0x3340U;
	cvt.u32.u16 	%r21795, %rs16273;
	cvt.u32.u16 	%r21796, %rs16274;
	prmt.b32 	%r21797, %r21796, %r21795, 0x3340U;
	prmt.b32 	%r21798, %r21797, %r21794, 0x5410U;
	st.local.v2.b32 	[%rd1+264], {%r21798, %r21791};
	mov.b32 	%r39610, 0;
$L__BB5_99:
	mov.u32 	%r39613, %r39610;
	cvt.u64.u32 	%rd190, %r39613;
	add.s64 	%rd191, %rd1, %rd190;
	ld.local.u8 	%rs14805, [%rd191+16];
	setp.ne.s16 	%p75, %rs14805, 0;
	add.s32 	%r39610, %r39613, 1;
	@%p75 bra 	$L__BB5_99;
	and.b16  	%rs14806, %rs18070, 255;
	setp.eq.s16 	%p76, %rs14806, 0;
	@%p76 bra 	$L__BB5_103;
	mov.b32 	%r39611, 0;
$L__BB5_102:
	cvt.u64.u32 	%rd192, %r39613;
	add.s64 	%rd193, %rd1, %rd192;
	st.local.u8 	[%rd193+16], %rs18070;
	add.s32 	%r39613, %r39613, 1;
	add.s32 	%r746, %r39611, 1;
	cvt.u64.u32 	%rd194, %r39611;
	add.s64 	%rd195, %rd2, %rd194;
	ld.local.u8 	%rs18070, [%rd195+17];
	setp.ne.s16 	%p77, %rs18070, 0;
	mov.u32 	%r39611, %r746;
	@%p77 bra 	$L__BB5_102;
$L__BB5_103:
	cvt.u64.u32 	%rd196, %r39613;
	add.s64 	%rd197, %rd1, %rd196;
	mov.b16 	%rs14807, 0;
	st.local.u8 	[%rd197+16], %rs14807;
	add.s32 	%r39559, %r39559, %r20360;
	st.local.u32 	[%rd1], %r39559;
	add.f64 	%fd102, %fd102, %fd41;
	st.local.f64 	[%rd1+8], %fd102;
	ld.local.v2.b32 	{%r21800, %r21801}, [%rd1+16];
	bfe.u32 	%r21802, %r21800, 0, 8;
	cvt.u16.u32 	%rs16522, %r21802;
	bfe.u32 	%r21803, %r21800, 8, 8;
	cvt.u16.u32 	%rs16521, %r21803;
	bfe.u32 	%r21804, %r21800, 16, 8;
	cvt.u16.u32 	%rs16520, %r21804;
	bfe.u32 	%r21805, %r21800, 24, 8;
	cvt.u16.u32 	%rs16519, %r21805;
	bfe.u32 	%r21806, %r21801, 0, 8;
	cvt.u16.u32 	%rs16518, %r21806;
	bfe.u32 	%r21807, %r21801, 8, 8;
	cvt.u16.u32 	%rs16517, %r21807;
	bfe.u32 	%r21808, %r21801, 16, 8;
	cvt.u16.u32 	%rs16516, %r21808;
	bfe.u32 	%r21809, %r21801, 24, 8;
	cvt.u16.u32 	%rs16515, %r21809;
	ld.local.v2.b32 	{%r21810, %r21811}, [%rd1+24];
	bfe.u32 	%r21812, %r21810, 0, 8;
	cvt.u16.u32 	%rs16514, %r21812;
	bfe.u32 	%r21813, %r21810, 8, 8;
	cvt.u16.u32 	%rs16513, %r21813;
	bfe.u32 	%r21814, %r21810, 16, 8;
	cvt.u16.u32 	%rs16512, %r21814;
	bfe.u32 	%r21815, %r21810, 24, 8;
	cvt.u16.u32 	%rs16511, %r21815;
	bfe.u32 	%r21816, %r21811, 0, 8;
	cvt.u16.u32 	%rs16510, %r21816;
	bfe.u32 	%r21817, %r21811, 8, 8;
	cvt.u16.u32 	%rs16509, %r21817;
	bfe.u32 	%r21818, %r21811, 16, 8;
	cvt.u16.u32 	%rs16508, %r21818;
	bfe.u32 	%r21819, %r21811, 24, 8;
	cvt.u16.u32 	%rs16507, %r21819;
	ld.local.v2.b32 	{%r21820, %r21821}, [%rd1+32];
	bfe.u32 	%r21822, %r21820, 0, 8;
	cvt.u16.u32 	%rs16506, %r21822;
	bfe.u32 	%r21823, %r21820, 8, 8;
	cvt.u16.u32 	%rs16505, %r21823;
	bfe.u32 	%r21824, %r21820, 16, 8;
	cvt.u16.u32 	%rs16504, %r21824;
	bfe.u32 	%r21825, %r21820, 24, 8;
	cvt.u16.u32 	%rs16503, %r21825;
	bfe.u32 	%r21826, %r21821, 0, 8;
	cvt.u16.u32 	%rs16502, %r21826;
	bfe.u32 	%r21827, %r21821, 8, 8;
	cvt.u16.u32 	%rs16501, %r21827;
	bfe.u32 	%r21828, %r21821, 16, 8;
	cvt.u16.u32 	%rs16500, %r21828;
	bfe.u32 	%r21829, %r21821, 24, 8;
	cvt.u16.u32 	%rs16499, %r21829;
	ld.local.v2.b32 	{%r21830, %r21831}, [%rd1+40];
	bfe.u32 	%r21832, %r21830, 0, 8;
	cvt.u16.u32 	%rs16498, %r21832;
	bfe.u32 	%r21833, %r21830, 8, 8;
	cvt.u16.u32 	%rs16497, %r21833;
	bfe.u32 	%r21834, %r21830, 16, 8;
	cvt.u16.u32 	%rs16496, %r21834;
	bfe.u32 	%r21835, %r21830, 24, 8;
	cvt.u16.u32 	%rs16495, %r21835;
	bfe.u32 	%r21836, %r21831, 0, 8;
	cvt.u16.u32 	%rs16494, %r21836;
	bfe.u32 	%r21837, %r21831, 8, 8;
	cvt.u16.u32 	%rs16493, %r21837;
	bfe.u32 	%r21838, %r21831, 16, 8;
	cvt.u16.u32 	%rs16492, %r21838;
	bfe.u32 	%r21839, %r21831, 24, 8;
	cvt.u16.u32 	%rs16491, %r21839;
	ld.local.v2.b32 	{%r21840, %r21841}, [%rd1+48];
	bfe.u32 	%r21842, %r21840, 0, 8;
	cvt.u16.u32 	%rs16490, %r21842;
	bfe.u32 	%r21843, %r21840, 8, 8;
	cvt.u16.u32 	%rs16489, %r21843;
	bfe.u32 	%r21844, %r21840, 16, 8;
	cvt.u16.u32 	%rs16488, %r21844;
	bfe.u32 	%r21845, %r21840, 24, 8;
	cvt.u16.u32 	%rs16487, %r21845;
	bfe.u32 	%r21846, %r21841, 0, 8;
	cvt.u16.u32 	%rs16486, %r21846;
	bfe.u32 	%r21847, %r21841, 8, 8;
	cvt.u16.u32 	%rs16485, %r21847;
	bfe.u32 	%r21848, %r21841, 16, 8;
	cvt.u16.u32 	%rs16484, %r21848;
	bfe.u32 	%r21849, %r21841, 24, 8;
	cvt.u16.u32 	%rs16483, %r21849;
	ld.local.v2.b32 	{%r21850, %r21851}, [%rd1+56];
	bfe.u32 	%r21852, %r21850, 0, 8;
	cvt.u16.u32 	%rs16482, %r21852;
	bfe.u32 	%r21853, %r21850, 8, 8;
	cvt.u16.u32 	%rs16481, %r21853;
	bfe.u32 	%r21854, %r21850, 16, 8;
	cvt.u16.u32 	%rs16480, %r21854;
	bfe.u32 	%r21855, %r21850, 24, 8;
	cvt.u16.u32 	%rs16479, %r21855;
	bfe.u32 	%r21856, %r21851, 0, 8;
	cvt.u16.u32 	%rs16478, %r21856;
	bfe.u32 	%r21857, %r21851, 8, 8;
	cvt.u16.u32 	%rs16477, %r21857;
	bfe.u32 	%r21858, %r21851, 16, 8;
	cvt.u16.u32 	%rs16476, %r21858;
	bfe.u32 	%r21859, %r21851, 24, 8;
	cvt.u16.u32 	%rs16475, %r21859;
	ld.local.v2.b32 	{%r21860, %r21861}, [%rd1+64];
	bfe.u32 	%r21862, %r21860, 0, 8;
	cvt.u16.u32 	%rs16474, %r21862;
	bfe.u32 	%r21863, %r21860, 8, 8;
	cvt.u16.u32 	%rs16473, %r21863;
	bfe.u32 	%r21864, %r21860, 16, 8;
	cvt.u16.u32 	%rs16472, %r21864;
	bfe.u32 	%r21865, %r21860, 24, 8;
	cvt.u16.u32 	%rs16471, %r21865;
	bfe.u32 	%r21866, %r21861, 0, 8;
	cvt.u16.u32 	%rs16470, %r21866;
	bfe.u32 	%r21867, %r21861, 8, 8;
	cvt.u16.u32 	%rs16469, %r21867;
	bfe.u32 	%r21868, %r21861, 16, 8;
	cvt.u16.u32 	%rs16468, %r21868;
	bfe.u32 	%r21869, %r21861, 24, 8;
	cvt.u16.u32 	%rs16467, %r21869;
	ld.local.v2.b32 	{%r21870, %r21871}, [%rd1+72];
	bfe.u32 	%r21872, %r21870, 0, 8;
	cvt.u16.u32 	%rs16466, %r21872;
	bfe.u32 	%r21873, %r21870, 8, 8;
	cvt.u16.u32 	%rs16465, %r21873;
	bfe.u32 	%r21874, %r21870, 16, 8;
	cvt.u16.u32 	%rs16464, %r21874;
	bfe.u32 	%r21875, %r21870, 24, 8;
	cvt.u16.u32 	%rs16463, %r21875;
	bfe.u32 	%r21876, %r21871, 0, 8;
	cvt.u16.u32 	%rs16462, %r21876;
	bfe.u32 	%r21877, %r21871, 8, 8;
	cvt.u16.u32 	%rs16461, %r21877;
	bfe.u32 	%r21878, %r21871, 16, 8;
	cvt.u16.u32 	%rs16460, %r21878;
	bfe.u32 	%r21879, %r21871, 24, 8;
	cvt.u16.u32 	%rs16459, %r21879;
	ld.local.v2.b32 	{%r21880, %r21881}, [%rd1+80];
	bfe.u32 	%r21882, %r21880, 0, 8;
	cvt.u16.u32 	%rs16458, %r21882;
	bfe.u32 	%r21883, %r21880, 8, 8;
	cvt.u16.u32 	%rs16457, %r21883;
	bfe.u32 	%r21884, %r21880, 16, 8;
	cvt.u16.u32 	%rs16456, %r21884;
	bfe.u32 	%r21885, %r21880, 24, 8;
	cvt.u16.u32 	%rs16455, %r21885;
	bfe.u32 	%r21886, %r21881, 0, 8;
	cvt.u16.u32 	%rs16454, %r21886;
	bfe.u32 	%r21887, %r21881, 8, 8;
	cvt.u16.u32 	%rs16453, %r21887;
	bfe.u32 	%r21888, %r21881, 16, 8;
	cvt.u16.u32 	%rs16452, %r21888;
	bfe.u32 	%r21889, %r21881, 24, 8;
	cvt.u16.u32 	%rs16451, %r21889;
	ld.local.v2.b32 	{%r21890, %r21891}, [%rd1+88];
	bfe.u32 	%r21892, %r21890, 0, 8;
	cvt.u16.u32 	%rs16450, %r21892;
	bfe.u32 	%r21893, %r21890, 8, 8;
	cvt.u16.u32 	%rs16449, %r21893;
	bfe.u32 	%r21894, %r21890, 16, 8;
	cvt.u16.u32 	%rs16448, %r21894;
	bfe.u32 	%r21895, %r21890, 24, 8;
	cvt.u16.u32 	%rs16447, %r21895;
	bfe.u32 	%r21896, %r21891, 0, 8;
	cvt.u16.u32 	%rs16446, %r21896;
	bfe.u32 	%r21897, %r21891, 8, 8;
	cvt.u16.u32 	%rs16445, %r21897;
	bfe.u32 	%r21898, %r21891, 16, 8;
	cvt.u16.u32 	%rs16444, %r21898;
	bfe.u32 	%r21899, %r21891, 24, 8;
	cvt.u16.u32 	%rs16443, %r21899;
	ld.local.v2.b32 	{%r21900, %r21901}, [%rd1+96];
	bfe.u32 	%r21902, %r21900, 0, 8;
	cvt.u16.u32 	%rs16442, %r21902;
	bfe.u32 	%r21903, %r21900, 8, 8;
	cvt.u16.u32 	%rs16441, %r21903;
	bfe.u32 	%r21904, %r21900, 16, 8;
	cvt.u16.u32 	%rs16440, %r21904;
	bfe.u32 	%r21905, %r21900, 24, 8;
	cvt.u16.u32 	%rs16439, %r21905;
	bfe.u32 	%r21906, %r21901, 0, 8;
	cvt.u16.u32 	%rs16438, %r21906;
	bfe.u32 	%r21907, %r21901, 8, 8;
	cvt.u16.u32 	%rs16437, %r21907;
	bfe.u32 	%r21908, %r21901, 16, 8;
	cvt.u16.u32 	%rs16436, %r21908;
	bfe.u32 	%r21909, %r21901, 24, 8;
	cvt.u16.u32 	%rs16435, %r21909;
	ld.local.v2.b32 	{%r21910, %r21911}, [%rd1+104];
	bfe.u32 	%r21912, %r21910, 0, 8;
	cvt.u16.u32 	%rs16434, %r21912;
	bfe.u32 	%r21913, %r21910, 8, 8;
	cvt.u16.u32 	%rs16433, %r21913;
	bfe.u32 	%r21914, %r21910, 16, 8;
	cvt.u16.u32 	%rs16432, %r21914;
	bfe.u32 	%r21915, %r21910, 24, 8;
	cvt.u16.u32 	%rs16431, %r21915;
	bfe.u32 	%r21916, %r21911, 0, 8;
	cvt.u16.u32 	%rs16430, %r21916;
	bfe.u32 	%r21917, %r21911, 8, 8;
	cvt.u16.u32 	%rs16429, %r21917;
	bfe.u32 	%r21918, %r21911, 16, 8;
	cvt.u16.u32 	%rs16428, %r21918;
	bfe.u32 	%r21919, %r21911, 24, 8;
	cvt.u16.u32 	%rs16427, %r21919;
	ld.local.v2.b32 	{%r21920, %r21921}, [%rd1+112];
	bfe.u32 	%r21922, %r21920, 0, 8;
	cvt.u16.u32 	%rs16426, %r21922;
	bfe.u32 	%r21923, %r21920, 8, 8;
	cvt.u16.u32 	%rs16425, %r21923;
	bfe.u32 	%r21924, %r21920, 16, 8;
	cvt.u16.u32 	%rs16424, %r21924;
	bfe.u32 	%r21925, %r21920, 24, 8;
	cvt.u16.u32 	%rs16423, %r21925;
	bfe.u32 	%r21926, %r21921, 0, 8;
	cvt.u16.u32 	%rs16422, %r21926;
	bfe.u32 	%r21927, %r21921, 8, 8;
	cvt.u16.u32 	%rs16421, %r21927;
	bfe.u32 	%r21928, %r21921, 16, 8;
	cvt.u16.u32 	%rs16420, %r21928;
	bfe.u32 	%r21929, %r21921, 24, 8;
	cvt.u16.u32 	%rs16419, %r21929;
	ld.local.v2.b32 	{%r21930, %r21931}, [%rd1+120];
	bfe.u32 	%r21932, %r21930, 0, 8;
	cvt.u16.u32 	%rs16418, %r21932;
	bfe.u32 	%r21933, %r21930, 8, 8;
	cvt.u16.u32 	%rs16417, %r21933;
	bfe.u32 	%r21934, %r21930, 16, 8;
	cvt.u16.u32 	%rs16416, %r21934;
	bfe.u32 	%r21935, %r21930, 24, 8;
	cvt.u16.u32 	%rs16415, %r21935;
	bfe.u32 	%r21936, %r21931, 0, 8;
	cvt.u16.u32 	%rs16414, %r21936;
	bfe.u32 	%r21937, %r21931, 8, 8;
	cvt.u16.u32 	%rs16413, %r21937;
	bfe.u32 	%r21938, %r21931, 16, 8;
	cvt.u16.u32 	%rs16412, %r21938;
	bfe.u32 	%r21939, %r21931, 24, 8;
	cvt.u16.u32 	%rs16411, %r21939;
	ld.local.v2.b32 	{%r21940, %r21941}, [%rd1+128];
	bfe.u32 	%r21942, %r21940, 0, 8;
	cvt.u16.u32 	%rs16410, %r21942;
	bfe.u32 	%r21943, %r21940, 8, 8;
	cvt.u16.u32 	%rs16409, %r21943;
	bfe.u32 	%r21944, %r21940, 16, 8;
	cvt.u16.u32 	%rs16408, %r21944;
	bfe.u32 	%r21945, %r21940, 24, 8;
	cvt.u16.u32 	%rs16407, %r21945;
	bfe.u32 	%r21946, %r21941, 0, 8;
	cvt.u16.u32 	%rs16406, %r21946;
	bfe.u32 	%r21947, %r21941, 8, 8;
	cvt.u16.u32 	%rs16405, %r21947;
	bfe.u32 	%r21948, %r21941, 16, 8;
	cvt.u16.u32 	%rs16404, %r21948;
	bfe.u32 	%r21949, %r21941, 24, 8;
	cvt.u16.u32 	%rs16403, %r21949;
	ld.local.v2.b32 	{%r21950, %r21951}, [%rd1+136];
	bfe.u32 	%r21952, %r21950, 0, 8;
	cvt.u16.u32 	%rs16402, %r21952;
	bfe.u32 	%r21953, %r21950, 8, 8;
	cvt.u16.u32 	%rs16401, %r21953;
	bfe.u32 	%r21954, %r21950, 16, 8;
	cvt.u16.u32 	%rs16400, %r21954;
	bfe.u32 	%r21955, %r21950, 24, 8;
	cvt.u16.u32 	%rs16399, %r21955;
	bfe.u32 	%r21956, %r21951, 0, 8;
	cvt.u16.u32 	%rs16398, %r21956;
	bfe.u32 	%r21957, %r21951, 8, 8;
	cvt.u16.u32 	%rs16397, %r21957;
	bfe.u32 	%r21958, %r21951, 16, 8;
	cvt.u16.u32 	%rs16396, %r21958;
	bfe.u32 	%r21959, %r21951, 24, 8;
	cvt.u16.u32 	%rs16395, %r21959;
	ld.local.v2.b32 	{%r21960, %r21961}, [%rd1+144];
	bfe.u32 	%r21962, %r21960, 0, 8;
	cvt.u16.u32 	%rs16394, %r21962;
	bfe.u32 	%r21963, %r21960, 8, 8;
	cvt.u16.u32 	%rs16393, %r21963;
	bfe.u32 	%r21964, %r21960, 16, 8;
	cvt.u16.u32 	%rs16392, %r21964;
	bfe.u32 	%r21965, %r21960, 24, 8;
	cvt.u16.u32 	%rs16391, %r21965;
	bfe.u32 	%r21966, %r21961, 0, 8;
	cvt.u16.u32 	%rs16390, %r21966;
	bfe.u32 	%r21967, %r21961, 8, 8;
	cvt.u16.u32 	%rs16389, %r21967;
	bfe.u32 	%r21968, %r21961, 16, 8;
	cvt.u16.u32 	%rs16388, %r21968;
	bfe.u32 	%r21969, %r21961, 24, 8;
	cvt.u16.u32 	%rs16387, %r21969;
	ld.local.v2.b32 	{%r21970, %r21971}, [%rd1+152];
	bfe.u32 	%r21972, %r21970, 0, 8;
	cvt.u16.u32 	%rs16386, %r21972;
	bfe.u32 	%r21973, %r21970, 8, 8;
	cvt.u16.u32 	%rs16385, %r21973;
	bfe.u32 	%r21974, %r21970, 16, 8;
	cvt.u16.u32 	%rs16384, %r21974;
	bfe.u32 	%r21975, %r21970, 24, 8;
	cvt.u16.u32 	%rs16383, %r21975;
	bfe.u32 	%r21976, %r21971, 0, 8;
	cvt.u16.u32 	%rs16382, %r21976;
	bfe.u32 	%r21977, %r21971, 8, 8;
	cvt.u16.u32 	%rs16381, %r21977;
	bfe.u32 	%r21978, %r21971, 16, 8;
	cvt.u16.u32 	%rs16380, %r21978;
	bfe.u32 	%r21979, %r21971, 24, 8;
	cvt.u16.u32 	%rs16379, %r21979;
	ld.local.v2.b32 	{%r21980, %r21981}, [%rd1+160];
	bfe.u32 	%r21982, %r21980, 0, 8;
	cvt.u16.u32 	%rs16378, %r21982;
	bfe.u32 	%r21983, %r21980, 8, 8;
	cvt.u16.u32 	%rs16377, %r21983;
	bfe.u32 	%r21984, %r21980, 16, 8;
	cvt.u16.u32 	%rs16376, %r21984;
	bfe.u32 	%r21985, %r21980, 24, 8;
	cvt.u16.u32 	%rs16375, %r21985;
	bfe.u32 	%r21986, %r21981, 0, 8;
	cvt.u16.u32 	%rs16374, %r21986;
	bfe.u32 	%r21987, %r21981, 8, 8;
	cvt.u16.u32 	%rs16373, %r21987;
	bfe.u32 	%r21988, %r21981, 16, 8;
	cvt.u16.u32 	%rs16372, %r21988;
	bfe.u32 	%r21989, %r21981, 24, 8;
	cvt.u16.u32 	%rs16371, %r21989;
	ld.local.v2.b32 	{%r21990, %r21991}, [%rd1+168];
	bfe.u32 	%r21992, %r21990, 0, 8;
	cvt.u16.u32 	%rs16370, %r21992;
	bfe.u32 	%r21993, %r21990, 8, 8;
	cvt.u16.u32 	%rs16369, %r21993;
	bfe.u32 	%r21994, %r21990, 16, 8;
	cvt.u16.u32 	%rs16368, %r21994;
	bfe.u32 	%r21995, %r21990, 24, 8;
	cvt.u16.u32 	%rs16367, %r21995;
	bfe.u32 	%r21996, %r21991, 0, 8;
	cvt.u16.u32 	%rs16366, %r21996;
	bfe.u32 	%r21997, %r21991, 8, 8;
	cvt.u16.u32 	%rs16365, %r21997;
	bfe.u32 	%r21998, %r21991, 16, 8;
	cvt.u16.u32 	%rs16364, %r21998;
	bfe.u32 	%r21999, %r21991, 24, 8;
	cvt.u16.u32 	%rs16363, %r21999;
	ld.local.v2.b32 	{%r22000, %r22001}, [%rd1+176];
	bfe.u32 	%r22002, %r22000, 0, 8;
	cvt.u16.u32 	%rs16362, %r22002;
	bfe.u32 	%r22003, %r22000, 8, 8;
	cvt.u16.u32 	%rs16361, %r22003;
	bfe.u32 	%r22004, %r22000, 16, 8;
	cvt.u16.u32 	%rs16360, %r22004;
	bfe.u32 	%r22005, %r22000, 24, 8;
	cvt.u16.u32 	%rs16359, %r22005;
	bfe.u32 	%r22006, %r22001, 0, 8;
	cvt.u16.u32 	%rs16358, %r22006;
	bfe.u32 	%r22007, %r22001, 8, 8;
	cvt.u16.u32 	%rs16357, %r22007;
	bfe.u32 	%r22008, %r22001, 16, 8;
	cvt.u16.u32 	%rs16356, %r22008;
	bfe.u32 	%r22009, %r22001, 24, 8;
	cvt.u16.u32 	%rs16355, %r22009;
	ld.local.v2.b32 	{%r22010, %r22011}, [%rd1+184];
	bfe.u32 	%r22012, %r22010, 0, 8;
	cvt.u16.u32 	%rs16354, %r22012;
	bfe.u32 	%r22013, %r22010, 8, 8;
	cvt.u16.u32 	%rs16353, %r22013;
	bfe.u32 	%r22014, %r22010, 16, 8;
	cvt.u16.u32 	%rs16352, %r22014;
	bfe.u32 	%r22015, %r22010, 24, 8;
	cvt.u16.u32 	%rs16351, %r22015;
	bfe.u32 	%r22016, %r22011, 0, 8;
	cvt.u16.u32 	%rs16350, %r22016;
	bfe.u32 	%r22017, %r22011, 8, 8;
	cvt.u16.u32 	%rs16349, %r22017;
	bfe.u32 	%r22018, %r22011, 16, 8;
	cvt.u16.u32 	%rs16348, %r22018;
	bfe.u32 	%r22019, %r22011, 24, 8;
	cvt.u16.u32 	%rs16347, %r22019;
	ld.local.v2.b32 	{%r22020, %r22021}, [%rd1+192];
	bfe.u32 	%r22022, %r22020, 0, 8;
	cvt.u16.u32 	%rs16346, %r22022;
	bfe.u32 	%r22023, %r22020, 8, 8;
	cvt.u16.u32 	%rs16345, %r22023;
	bfe.u32 	%r22024, %r22020, 16, 8;
	cvt.u16.u32 	%rs16344, %r22024;
	bfe.u32 	%r22025, %r22020, 24, 8;
	cvt.u16.u32 	%rs16343, %r22025;
	bfe.u32 	%r22026, %r22021, 0, 8;
	cvt.u16.u32 	%rs16342, %r22026;
	bfe.u32 	%r22027, %r22021, 8, 8;
	cvt.u16.u32 	%rs16341, %r22027;
	bfe.u32 	%r22028, %r22021, 16, 8;
	cvt.u16.u32 	%rs16340, %r22028;
	bfe.u32 	%r22029, %r22021, 24, 8;
	cvt.u16.u32 	%rs16339, %r22029;
	ld.local.v2.b32 	{%r22030, %r22031}, [%rd1+200];
	bfe.u32 	%r22032, %r22030, 0, 8;
	cvt.u16.u32 	%rs16338, %r22032;
	bfe.u32 	%r22033, %r22030, 8, 8;
	cvt.u16.u32 	%rs16337, %r22033;
	bfe.u32 	%r22034, %r22030, 16, 8;
	cvt.u16.u32 	%rs16336, %r22034;
	bfe.u32 	%r22035, %r22030, 24, 8;
	cvt.u16.u32 	%rs16335, %r22035;
	bfe.u32 	%r22036, %r22031, 0, 8;
	cvt.u16.u32 	%rs16334, %r22036;
	bfe.u32 	%r22037, %r22031, 8, 8;
	cvt.u16.u32 	%rs16333, %r22037;
	bfe.u32 	%r22038, %r22031, 16, 8;
	cvt.u16.u32 	%rs16332, %r22038;
	bfe.u32 	%r22039, %r22031, 24, 8;
	cvt.u16.u32 	%rs16331, %r22039;
	ld.local.v2.b32 	{%r22040, %r22041}, [%rd1+208];
	bfe.u32 	%r22042, %r22040, 0, 8;
	cvt.u16.u32 	%rs16330, %r22042;
	bfe.u32 	%r22043, %r22040, 8, 8;
	cvt.u16.u32 	%rs16329, %r22043;
	bfe.u32 	%r22044, %r22040, 16, 8;
	cvt.u16.u32 	%rs16328, %r22044;
	bfe.u32 	%r22045, %r22040, 24, 8;
	cvt.u16.u32 	%rs16327, %r22045;
	bfe.u32 	%r22046, %r22041, 0, 8;
	cvt.u16.u32 	%rs16326, %r22046;
	bfe.u32 	%r22047, %r22041, 8, 8;
	cvt.u16.u32 	%rs16325, %r22047;
	bfe.u32 	%r22048, %r22041, 16, 8;
	cvt.u16.u32 	%rs16324, %r22048;
	bfe.u32 	%r22049, %r22041, 24, 8;
	cvt.u16.u32 	%rs16323, %r22049;
	ld.local.v2.b32 	{%r22050, %r22051}, [%rd1+216];
	bfe.u32 	%r22052, %r22050, 0, 8;
	cvt.u16.u32 	%rs16322, %r22052;
	bfe.u32 	%r22053, %r22050, 8, 8;
	cvt.u16.u32 	%rs16321, %r22053;
	bfe.u32 	%r22054, %r22050, 16, 8;
	cvt.u16.u32 	%rs16320, %r22054;
	bfe.u32 	%r22055, %r22050, 24, 8;
	cvt.u16.u32 	%rs16319, %r22055;
	bfe.u32 	%r22056, %r22051, 0, 8;
	cvt.u16.u32 	%rs16318, %r22056;
	bfe.u32 	%r22057, %r22051, 8, 8;
	cvt.u16.u32 	%rs16317, %r22057;
	bfe.u32 	%r22058, %r22051, 16, 8;
	cvt.u16.u32 	%rs16316, %r22058;
	bfe.u32 	%r22059, %r22051, 24, 8;
	cvt.u16.u32 	%rs16315, %r22059;
	ld.local.v2.b32 	{%r22060, %r22061}, [%rd1+224];
	bfe.u32 	%r22062, %r22060, 0, 8;
	cvt.u16.u32 	%rs16314, %r22062;
	bfe.u32 	%r22063, %r22060, 8, 8;
	cvt.u16.u32 	%rs16313, %r22063;
	bfe.u32 	%r22064, %r22060, 16, 8;
	cvt.u16.u32 	%rs16312, %r22064;
	bfe.u32 	%r22065, %r22060, 24, 8;
	cvt.u16.u32 	%rs16311, %r22065;
	bfe.u32 	%r22066, %r22061, 0, 8;
	cvt.u16.u32 	%rs16310, %r22066;
	bfe.u32 	%r22067, %r22061, 8, 8;
	cvt.u16.u32 	%rs16309, %r22067;
	bfe.u32 	%r22068, %r22061, 16, 8;
	cvt.u16.u32 	%rs16308, %r22068;
	bfe.u32 	%r22069, %r22061, 24, 8;
	cvt.u16.u32 	%rs16307, %r22069;
	ld.local.v2.b32 	{%r22070, %r22071}, [%rd1+232];
	bfe.u32 	%r22072, %r22070, 0, 8;
	cvt.u16.u32 	%rs16306, %r22072;
	bfe.u32 	%r22073, %r22070, 8, 8;
	cvt.u16.u32 	%rs16305, %r22073;
	bfe.u32 	%r22074, %r22070, 16, 8;
	cvt.u16.u32 	%rs16304, %r22074;
	bfe.u32 	%r22075, %r22070, 24, 8;
	cvt.u16.u32 	%rs16303, %r22075;
	bfe.u32 	%r22076, %r22071, 0, 8;
	cvt.u16.u32 	%rs16302, %r22076;
	bfe.u32 	%r22077, %r22071, 8, 8;
	cvt.u16.u32 	%rs16301, %r22077;
	bfe.u32 	%r22078, %r22071, 16, 8;
	cvt.u16.u32 	%rs16300, %r22078;
	bfe.u32 	%r22079, %r22071, 24, 8;
	cvt.u16.u32 	%rs16299, %r22079;
	ld.local.v2.b32 	{%r22080, %r22081}, [%rd1+240];
	bfe.u32 	%r22082, %r22080, 0, 8;
	cvt.u16.u32 	%rs16298, %r22082;
	bfe.u32 	%r22083, %r22080, 8, 8;
	cvt.u16.u32 	%rs16297, %r22083;
	bfe.u32 	%r22084, %r22080, 16, 8;
	cvt.u16.u32 	%rs16296, %r22084;
	bfe.u32 	%r22085, %r22080, 24, 8;
	cvt.u16.u32 	%rs16295, %r22085;
	bfe.u32 	%r22086, %r22081, 0, 8;
	cvt.u16.u32 	%rs16294, %r22086;
	bfe.u32 	%r22087, %r22081, 8, 8;
	cvt.u16.u32 	%rs16293, %r22087;
	bfe.u32 	%r22088, %r22081, 16, 8;
	cvt.u16.u32 	%rs16292, %r22088;
	bfe.u32 	%r22089, %r22081, 24, 8;
	cvt.u16.u32 	%rs16291, %r22089;
	ld.local.v2.b32 	{%r22090, %r22091}, [%rd1+248];
	bfe.u32 	%r22092, %r22090, 0, 8;
	cvt.u16.u32 	%rs16290, %r22092;
	bfe.u32 	%r22093, %r22090, 8, 8;
	cvt.u16.u32 	%rs16289, %r22093;
	bfe.u32 	%r22094, %r22090, 16, 8;
	cvt.u16.u32 	%rs16288, %r22094;
	bfe.u32 	%r22095, %r22090, 24, 8;
	cvt.u16.u32 	%rs16287, %r22095;
	bfe.u32 	%r22096, %r22091, 0, 8;
	cvt.u16.u32 	%rs16286, %r22096;
	bfe.u32 	%r22097, %r22091, 8, 8;
	cvt.u16.u32 	%rs16285, %r22097;
	bfe.u32 	%r22098, %r22091, 16, 8;
	cvt.u16.u32 	%rs16284, %r22098;
	bfe.u32 	%r22099, %r22091, 24, 8;
	cvt.u16.u32 	%rs16283, %r22099;
	ld.local.v2.b32 	{%r22100, %r22101}, [%rd1+256];
	bfe.u32 	%r22102, %r22100, 0, 8;
	cvt.u16.u32 	%rs16282, %r22102;
	bfe.u32 	%r22103, %r22100, 8, 8;
	cvt.u16.u32 	%rs16281, %r22103;
	bfe.u32 	%r22104, %r22100, 16, 8;
	cvt.u16.u32 	%rs16280, %r22104;
	bfe.u32 	%r22105, %r22100, 24, 8;
	cvt.u16.u32 	%rs16279, %r22105;
	bfe.u32 	%r22106, %r22101, 0, 8;
	cvt.u16.u32 	%rs16278, %r22106;
	bfe.u32 	%r22107, %r22101, 8, 8;
	cvt.u16.u32 	%rs16277, %r22107;
	bfe.u32 	%r22108, %r22101, 16, 8;
	cvt.u16.u32 	%rs16276, %r22108;
	bfe.u32 	%r22109, %r22101, 24, 8;
	cvt.u16.u32 	%rs16275, %r22109;
	ld.local.v2.b32 	{%r22110, %r22111}, [%rd1+264];
	bfe.u32 	%r22112, %r22110, 0, 8;
	cvt.u16.u32 	%rs16274, %r22112;
	bfe.u32 	%r22113, %r22110, 8, 8;
	cvt.u16.u32 	%rs16273, %r22113;
	bfe.u32 	%r22114, %r22110, 16, 8;
	cvt.u16.u32 	%rs16272, %r22114;
	bfe.u32 	%r22115, %r22110, 24, 8;
	cvt.u16.u32 	%rs16271, %r22115;
	bfe.u32 	%r22116, %r22111, 0, 8;
	cvt.u16.u32 	%rs16270, %r22116;
	bfe.u32 	%r22117, %r22111, 8, 8;
	cvt.u16.u32 	%rs16269, %r22117;
	bfe.u32 	%r22118, %r22111, 16, 8;
	cvt.u16.u32 	%rs16268, %r22118;
	bfe.u32 	%r22119, %r22111, 24, 8;
	cvt.u16.u32 	%rs16267, %r22119;
$L__BB5_104:
	cvt.u32.u16 	%r22460, %rs16522;
	and.b32  	%r22461, %r22460, 255;
	and.b16  	%rs14808, %rs16521, 255;
	mul.wide.u16 	%r22462, %rs14808, 256;
	or.b32  	%r22463, %r22462, %r22461;
	cvt.u32.u16 	%r22464, %rs16520;
	shl.b32 	%r22465, %r22464, 16;
	and.b32  	%r22466, %r22465, 16711680;
	or.b32  	%r22467, %r22463, %r22466;
	cvt.u32.u16 	%r22468, %rs16519;
	shl.b32 	%r22469, %r22468, 24;
	or.b32  	%r22141, %r22467, %r22469;
	cvt.u32.u16 	%r22470, %rs16518;
	and.b32  	%r22471, %r22470, 255;
	and.b16  	%rs14809, %rs16517, 255;
	mul.wide.u16 	%r22472, %rs14809, 256;
	or.b32  	%r22473, %r22472, %r22471;
	cvt.u32.u16 	%r22474, %rs16516;
	shl.b32 	%r22475, %r22474, 16;
	and.b32  	%r22476, %r22475, 16711680;
	or.b32  	%r22477, %r22473, %r22476;
	cvt.u32.u16 	%r22478, %rs16515;
	shl.b32 	%r22479, %r22478, 24;
	or.b32  	%r22146, %r22477, %r22479;
	cvt.u32.u16 	%r22480, %rs16514;
	and.b32  	%r22481, %r22480, 255;
	and.b16  	%rs14810, %rs16513, 255;
	mul.wide.u16 	%r22482, %rs14810, 256;
	or.b32  	%r22483, %r22482, %r22481;
	cvt.u32.u16 	%r22484, %rs16512;
	shl.b32 	%r22485, %r22484, 16;
	and.b32  	%r22486, %r22485, 16711680;
	or.b32  	%r22487, %r22483, %r22486;
	cvt.u32.u16 	%r22488, %rs16511;
	shl.b32 	%r22489, %r22488, 24;
	or.b32  	%r22151, %r22487, %r22489;
	cvt.u32.u16 	%r22490, %rs16510;
	and.b32  	%r22491, %r22490, 255;
	and.b16  	%rs14811, %rs16509, 255;
	mul.wide.u16 	%r22492, %rs14811, 256;
	or.b32  	%r22493, %r22492, %r22491;
	cvt.u32.u16 	%r22494, %rs16508;
	shl.b32 	%r22495, %r22494, 16;
	and.b32  	%r22496, %r22495, 16711680;
	or.b32  	%r22497, %r22493, %r22496;
	cvt.u32.u16 	%r22498, %rs16507;
	shl.b32 	%r22499, %r22498, 24;
	or.b32  	%r22156, %r22497, %r22499;
	cvt.u32.u16 	%r22500, %rs16506;
	and.b32  	%r22501, %r22500, 255;
	and.b16  	%rs14812, %rs16505, 255;
	mul.wide.u16 	%r22502, %rs14812, 256;
	or.b32  	%r22503, %r22502, %r22501;
	cvt.u32.u16 	%r22504, %rs16504;
	shl.b32 	%r22505, %r22504, 16;
	and.b32  	%r22506, %r22505, 16711680;
	or.b32  	%r22507, %r22503, %r22506;
	cvt.u32.u16 	%r22508, %rs16503;
	shl.b32 	%r22509, %r22508, 24;
	or.b32  	%r22161, %r22507, %r22509;
	cvt.u32.u16 	%r22510, %rs16502;
	and.b32  	%r22511, %r22510, 255;
	and.b16  	%rs14813, %rs16501, 255;
	mul.wide.u16 	%r22512, %rs14813, 256;
	or.b32  	%r22513, %r22512, %r22511;
	cvt.u32.u16 	%r22514, %rs16500;
	shl.b32 	%r22515, %r22514, 16;
	and.b32  	%r22516, %r22515, 16711680;
	or.b32  	%r22517, %r22513, %r22516;
	cvt.u32.u16 	%r22518, %rs16499;
	shl.b32 	%r22519, %r22518, 24;
	or.b32  	%r22166, %r22517, %r22519;
	cvt.u32.u16 	%r22520, %rs16498;
	and.b32  	%r22521, %r22520, 255;
	and.b16  	%rs14814, %rs16497, 255;
	mul.wide.u16 	%r22522, %rs14814, 256;
	or.b32  	%r22523, %r22522, %r22521;
	cvt.u32.u16 	%r22524, %rs16496;
	shl.b32 	%r22525, %r22524, 16;
	and.b32  	%r22526, %r22525, 16711680;
	or.b32  	%r22527, %r22523, %r22526;
	cvt.u32.u16 	%r22528, %rs16495;
	shl.b32 	%r22529, %r22528, 24;
	or.b32  	%r22171, %r22527, %r22529;
	cvt.u32.u16 	%r22530, %rs16494;
	and.b32  	%r22531, %r22530, 255;
	and.b16  	%rs14815, %rs16493, 255;
	mul.wide.u16 	%r22532, %rs14815, 256;
	or.b32  	%r22533, %r22532, %r22531;
	cvt.u32.u16 	%r22534, %rs16492;
	shl.b32 	%r22535, %r22534, 16;
	and.b32  	%r22536, %r22535, 16711680;
	or.b32  	%r22537, %r22533, %r22536;
	cvt.u32.u16 	%r22538, %rs16491;
	shl.b32 	%r22539, %r22538, 24;
	or.b32  	%r22176, %r22537, %r22539;
	cvt.u32.u16 	%r22540, %rs16490;
	and.b32  	%r22541, %r22540, 255;
	and.b16  	%rs14816, %rs16489, 255;
	mul.wide.u16 	%r22542, %rs14816, 256;
	or.b32  	%r22543, %r22542, %r22541;
	cvt.u32.u16 	%r22544, %rs16488;
	shl.b32 	%r22545, %r22544, 16;
	and.b32  	%r22546, %r22545, 16711680;
	or.b32  	%r22547, %r22543, %r22546;
	cvt.u32.u16 	%r22548, %rs16487;
	shl.b32 	%r22549, %r22548, 24;
	or.b32  	%r22181, %r22547, %r22549;
	cvt.u32.u16 	%r22550, %rs16486;
	and.b32  	%r22551, %r22550, 255;
	and.b16  	%rs14817, %rs16485, 255;
	mul.wide.u16 	%r22552, %rs14817, 256;
	or.b32  	%r22553, %r22552, %r22551;
	cvt.u32.u16 	%r22554, %rs16484;
	shl.b32 	%r22555, %r22554, 16;
	and.b32  	%r22556, %r22555, 16711680;
	or.b32  	%r22557, %r22553, %r22556;
	cvt.u32.u16 	%r22558, %rs16483;
	shl.b32 	%r22559, %r22558, 24;
	or.b32  	%r22186, %r22557, %r22559;
	cvt.u32.u16 	%r22560, %rs16482;
	and.b32  	%r22561, %r22560, 255;
	and.b16  	%rs14818, %rs16481, 255;
	mul.wide.u16 	%r22562, %rs14818, 256;
	or.b32  	%r22563, %r22562, %r22561;
	cvt.u32.u16 	%r22564, %rs16480;
	shl.b32 	%r22565, %r22564, 16;
	and.b32  	%r22566, %r22565, 16711680;
	or.b32  	%r22567, %r22563, %r22566;
	cvt.u32.u16 	%r22568, %rs16479;
	shl.b32 	%r22569, %r22568, 24;
	or.b32  	%r22191, %r22567, %r22569;
	cvt.u32.u16 	%r22570, %rs16478;
	and.b32  	%r22571, %r22570, 255;
	and.b16  	%rs14819, %rs16477, 255;
	mul.wide.u16 	%r22572, %rs14819, 256;
	or.b32  	%r22573, %r22572, %r22571;
	cvt.u32.u16 	%r22574, %rs16476;
	shl.b32 	%r22575, %r22574, 16;
	and.b32  	%r22576, %r22575, 16711680;
	or.b32  	%r22577, %r22573, %r22576;
	cvt.u32.u16 	%r22578, %rs16475;
	shl.b32 	%r22579, %r22578, 24;
	or.b32  	%r22196, %r22577, %r22579;
	cvt.u32.u16 	%r22580, %rs16474;
	and.b32  	%r22581, %r22580, 255;
	and.b16  	%rs14820, %rs16473, 255;
	mul.wide.u16 	%r22582, %rs14820, 256;
	or.b32  	%r22583, %r22582, %r22581;
	cvt.u32.u16 	%r22584, %rs16472;
	shl.b32 	%r22585, %r22584, 16;
	and.b32  	%r22586, %r22585, 16711680;
	or.b32  	%r22587, %r22583, %r22586;
	cvt.u32.u16 	%r22588, %rs16471;
	shl.b32 	%r22589, %r22588, 24;
	or.b32  	%r22201, %r22587, %r22589;
	cvt.u32.u16 	%r22590, %rs16470;
	and.b32  	%r22591, %r22590, 255;
	and.b16  	%rs14821, %rs16469, 255;
	mul.wide.u16 	%r22592, %rs14821, 256;
	or.b32  	%r22593, %r22592, %r22591;
	cvt.u32.u16 	%r22594, %rs16468;
	shl.b32 	%r22595, %r22594, 16;
	and.b32  	%r22596, %r22595, 16711680;
	or.b32  	%r22597, %r22593, %r22596;
	cvt.u32.u16 	%r22598, %rs16467;
	shl.b32 	%r22599, %r22598, 24;
	or.b32  	%r22206, %r22597, %r22599;
	cvt.u32.u16 	%r22600, %rs16466;
	and.b32  	%r22601, %r22600, 255;
	and.b16  	%rs14822, %rs16465, 255;
	mul.wide.u16 	%r22602, %rs14822, 256;
	or.b32  	%r22603, %r22602, %r22601;
	cvt.u32.u16 	%r22604, %rs16464;
	shl.b32 	%r22605, %r22604, 16;
	and.b32  	%r22606, %r22605, 16711680;
	or.b32  	%r22607, %r22603, %r22606;
	cvt.u32.u16 	%r22608, %rs16463;
	shl.b32 	%r22609, %r22608, 24;
	or.b32  	%r22211, %r22607, %r22609;
	cvt.u32.u16 	%r22610, %rs16462;
	and.b32  	%r22611, %r22610, 255;
	and.b16  	%rs14823, %rs16461, 255;
	mul.wide.u16 	%r22612, %rs14823, 256;
	or.b32  	%r22613, %r22612, %r22611;
	cvt.u32.u16 	%r22614, %rs16460;
	shl.b32 	%r22615, %r22614, 16;
	and.b32  	%r22616, %r22615, 16711680;
	or.b32  	%r22617, %r22613, %r22616;
	cvt.u32.u16 	%r22618, %rs16459;
	shl.b32 	%r22619, %r22618, 24;
	or.b32  	%r22216, %r22617, %r22619;
	cvt.u32.u16 	%r22620, %rs16458;
	and.b32  	%r22621, %r22620, 255;
	and.b16  	%rs14824, %rs16457, 255;
	mul.wide.u16 	%r22622, %rs14824, 256;
	or.b32  	%r22623, %r22622, %r22621;
	cvt.u32.u16 	%r22624, %rs16456;
	shl.b32 	%r22625, %r22624, 16;
	and.b32  	%r22626, %r22625, 16711680;
	or.b32  	%r22627, %r22623, %r22626;
	cvt.u32.u16 	%r22628, %rs16455;
	shl.b32 	%r22629, %r22628, 24;
	or.b32  	%r22221, %r22627, %r22629;
	cvt.u32.u16 	%r22630, %rs16454;
	and.b32  	%r22631, %r22630, 255;
	and.b16  	%rs14825, %rs16453, 255;
	mul.wide.u16 	%r22632, %rs14825, 256;
	or.b32  	%r22633, %r22632, %r22631;
	cvt.u32.u16 	%r22634, %rs16452;
	shl.b32 	%r22635, %r22634, 16;
	and.b32  	%r22636, %r22635, 16711680;
	or.b32  	%r22637, %r22633, %r22636;
	cvt.u32.u16 	%r22638, %rs16451;
	shl.b32 	%r22639, %r22638, 24;
	or.b32  	%r22226, %r22637, %r22639;
	cvt.u32.u16 	%r22640, %rs16450;
	and.b32  	%r22641, %r22640, 255;
	and.b16  	%rs14826, %rs16449, 255;
	mul.wide.u16 	%r22642, %rs14826, 256;
	or.b32  	%r22643, %r22642, %r22641;
	cvt.u32.u16 	%r22644, %rs16448;
	shl.b32 	%r22645, %r22644, 16;
	and.b32  	%r22646, %r22645, 16711680;
	or.b32  	%r22647, %r22643, %r22646;
	cvt.u32.u16 	%r22648, %rs16447;
	shl.b32 	%r22649, %r22648, 24;
	or.b32  	%r22231, %r22647, %r22649;
	cvt.u32.u16 	%r22650, %rs16446;
	and.b32  	%r22651, %r22650, 255;
	and.b16  	%rs14827, %rs16445, 255;
	mul.wide.u16 	%r22652, %rs14827, 256;
	or.b32  	%r22653, %r22652, %r22651;
	cvt.u32.u16 	%r22654, %rs16444;
	shl.b32 	%r22655, %r22654, 16;
	and.b32  	%r22656, %r22655, 16711680;
	or.b32  	%r22657, %r22653, %r22656;
	cvt.u32.u16 	%r22658, %rs16443;
	shl.b32 	%r22659, %r22658, 24;
	or.b32  	%r22236, %r22657, %r22659;
	cvt.u32.u16 	%r22660, %rs16442;
	and.b32  	%r22661, %r22660, 255;
	and.b16  	%rs14828, %rs16441, 255;
	mul.wide.u16 	%r22662, %rs14828, 256;
	or.b32  	%r22663, %r22662, %r22661;
	cvt.u32.u16 	%r22664, %rs16440;
	shl.b32 	%r22665, %r22664, 16;
	and.b32  	%r22666, %r22665, 16711680;
	or.b32  	%r22667, %r22663, %r22666;
	cvt.u32.u16 	%r22668, %rs16439;
	shl.b32 	%r22669, %r22668, 24;
	or.b32  	%r22241, %r22667, %r22669;
	cvt.u32.u16 	%r22670, %rs16438;
	and.b32  	%r22671, %r22670, 255;
	and.b16  	%rs14829, %rs16437, 255;
	mul.wide.u16 	%r22672, %rs14829, 256;
	or.b32  	%r22673, %r22672, %r22671;
	cvt.u32.u16 	%r22674, %rs16436;
	shl.b32 	%r22675, %r22674, 16;
	and.b32  	%r22676, %r22675, 16711680;
	or.b32  	%r22677, %r22673, %r22676;
	cvt.u32.u16 	%r22678, %rs16435;
	shl.b32 	%r22679, %r22678, 24;
	or.b32  	%r22246, %r22677, %r22679;
	cvt.u32.u16 	%r22680, %rs16434;
	and.b32  	%r22681, %r22680, 255;
	and.b16  	%rs14830, %rs16433, 255;
	mul.wide.u16 	%r22682, %rs14830, 256;
	or.b32  	%r22683, %r22682, %r22681;
	cvt.u32.u16 	%r22684, %rs16432;
	shl.b32 	%r22685, %r22684, 16;
	and.b32  	%r22686, %r22685, 16711680;
	or.b32  	%r22687, %r22683, %r22686;
	cvt.u32.u16 	%r22688, %rs16431;
	shl.b32 	%r22689, %r22688, 24;
	or.b32  	%r22251, %r22687, %r22689;
	cvt.u32.u16 	%r22690, %rs16430;
	and.b32  	%r22691, %r22690, 255;
	and.b16  	%rs14831, %rs16429, 255;
	mul.wide.u16 	%r22692, %rs14831, 256;
	or.b32  	%r22693, %r22692, %r22691;
	cvt.u32.u16 	%r22694, %rs16428;
	shl.b32 	%r22695, %r22694, 16;
	and.b32  	%r22696, %r22695, 16711680;
	or.b32  	%r22697, %r22693, %r22696;
	cvt.u32.u16 	%r22698, %rs16427;
	shl.b32 	%r22699, %r22698, 24;
	or.b32  	%r22256, %r22697, %r22699;
	cvt.u32.u16 	%r22700, %rs16426;
	and.b32  	%r22701, %r22700, 255;
	and.b16  	%rs14832, %rs16425, 255;
	mul.wide.u16 	%r22702, %rs14832, 256;
	or.b32  	%r22703, %r22702, %r22701;
	cvt.u32.u16 	%r22704, %rs16424;
	shl.b32 	%r22705, %r22704, 16;
	and.b32  	%r22706, %r22705, 16711680;
	or.b32  	%r22707, %r22703, %r22706;
	cvt.u32.u16 	%r22708, %rs16423;
	shl.b32 	%r22709, %r22708, 24;
	or.b32  	%r22261, %r22707, %r22709;
	cvt.u32.u16 	%r22710, %rs16422;
	and.b32  	%r22711, %r22710, 255;
	and.b16  	%rs14833, %rs16421, 255;
	mul.wide.u16 	%r22712, %rs14833, 256;
	or.b32  	%r22713, %r22712, %r22711;
	cvt.u32.u16 	%r22714, %rs16420;
	shl.b32 	%r22715, %r22714, 16;
	and.b32  	%r22716, %r22715, 16711680;
	or.b32  	%r22717, %r22713, %r22716;
	cvt.u32.u16 	%r22718, %rs16419;
	shl.b32 	%r22719, %r22718, 24;
	or.b32  	%r22266, %r22717, %r22719;
	cvt.u32.u16 	%r22720, %rs16418;
	and.b32  	%r22721, %r22720, 255;
	and.b16  	%rs14834, %rs16417, 255;
	mul.wide.u16 	%r22722, %rs14834, 256;
	or.b32  	%r22723, %r22722, %r22721;
	cvt.u32.u16 	%r22724, %rs16416;
	shl.b32 	%r22725, %r22724, 16;
	and.b32  	%r22726, %r22725, 16711680;
	or.b32  	%r22727, %r22723, %r22726;
	cvt.u32.u16 	%r22728, %rs16415;
	shl.b32 	%r22729, %r22728, 24;
	or.b32  	%r22271, %r22727, %r22729;
	cvt.u32.u16 	%r22730, %rs16414;
	and.b32  	%r22731, %r22730, 255;
	and.b16  	%rs14835, %rs16413, 255;
	mul.wide.u16 	%r22732, %rs14835, 256;
	or.b32  	%r22733, %r22732, %r22731;
	cvt.u32.u16 	%r22734, %rs16412;
	shl.b32 	%r22735, %r22734, 16;
	and.b32  	%r22736, %r22735, 16711680;
	or.b32  	%r22737, %r22733, %r22736;
	cvt.u32.u16 	%r22738, %rs16411;
	shl.b32 	%r22739, %r22738, 24;
	or.b32  	%r22276, %r22737, %r22739;
	cvt.u32.u16 	%r22740, %rs16410;
	and.b32  	%r22741, %r22740, 255;
	and.b16  	%rs14836, %rs16409, 255;
	mul.wide.u16 	%r22742, %rs14836, 256;
	or.b32  	%r22743, %r22742, %r22741;
	cvt.u32.u16 	%r22744, %rs16408;
	shl.b32 	%r22745, %r22744, 16;
	and.b32  	%r22746, %r22745, 16711680;
	or.b32  	%r22747, %r22743, %r22746;
	cvt.u32.u16 	%r22748, %rs16407;
	shl.b32 	%r22749, %r22748, 24;
	or.b32  	%r22281, %r22747, %r22749;
	cvt.u32.u16 	%r22750, %rs16406;
	and.b32  	%r22751, %r22750, 255;
	and.b16  	%rs14837, %rs16405, 255;
	mul.wide.u16 	%r22752, %rs14837, 256;
	or.b32  	%r22753, %r22752, %r22751;
	cvt.u32.u16 	%r22754, %rs16404;
	shl.b32 	%r22755, %r22754, 16;
	and.b32  	%r22756, %r22755, 16711680;
	or.b32  	%r22757, %r22753, %r22756;
	cvt.u32.u16 	%r22758, %rs16403;
	shl.b32 	%r22759, %r22758, 24;
	or.b32  	%r22286, %r22757, %r22759;
	cvt.u32.u16 	%r22760, %rs16402;
	and.b32  	%r22761, %r22760, 255;
	and.b16  	%rs14838, %rs16401, 255;
	mul.wide.u16 	%r22762, %rs14838, 256;
	or.b32  	%r22763, %r22762, %r22761;
	cvt.u32.u16 	%r22764, %rs16400;
	shl.b32 	%r22765, %r22764, 16;
	and.b32  	%r22766, %r22765, 16711680;
	or.b32  	%r22767, %r22763, %r22766;
	cvt.u32.u16 	%r22768, %rs16399;
	shl.b32 	%r22769, %r22768, 24;
	or.b32  	%r22291, %r22767, %r22769;
	cvt.u32.u16 	%r22770, %rs16398;
	and.b32  	%r22771, %r22770, 255;
	and.b16  	%rs14839, %rs16397, 255;
	mul.wide.u16 	%r22772, %rs14839, 256;
	or.b32  	%r22773, %r22772, %r22771;
	cvt.u32.u16 	%r22774, %rs16396;
	shl.b32 	%r22775, %r22774, 16;
	and.b32  	%r22776, %r22775, 16711680;
	or.b32  	%r22777, %r22773, %r22776;
	cvt.u32.u16 	%r22778, %rs16395;
	shl.b32 	%r22779, %r22778, 24;
	or.b32  	%r22296, %r22777, %r22779;
	cvt.u32.u16 	%r22780, %rs16394;
	and.b32  	%r22781, %r22780, 255;
	and.b16  	%rs14840, %rs16393, 255;
	mul.wide.u16 	%r22782, %rs14840, 256;
	or.b32  	%r22783, %r22782, %r22781;
	cvt.u32.u16 	%r22784, %rs16392;
	shl.b32 	%r22785, %r22784, 16;
	and.b32  	%r22786, %r22785, 16711680;
	or.b32  	%r22787, %r22783, %r22786;
	cvt.u32.u16 	%r22788, %rs16391;
	shl.b32 	%r22789, %r22788, 24;
	or.b32  	%r22301, %r22787, %r22789;
	cvt.u32.u16 	%r22790, %rs16390;
	and.b32  	%r22791, %r22790, 255;
	and.b16  	%rs14841, %rs16389, 255;
	mul.wide.u16 	%r22792, %rs14841, 256;
	or.b32  	%r22793, %r22792, %r22791;
	cvt.u32.u16 	%r22794, %rs16388;
	shl.b32 	%r22795, %r22794, 16;
	and.b32  	%r22796, %r22795, 16711680;
	or.b32  	%r22797, %r22793, %r22796;
	cvt.u32.u16 	%r22798, %rs16387;
	shl.b32 	%r22799, %r22798, 24;
	or.b32  	%r22306, %r22797, %r22799;
	cvt.u32.u16 	%r22800, %rs16386;
	and.b32  	%r22801, %r22800, 255;
	and.b16  	%rs14842, %rs16385, 255;
	mul.wide.u16 	%r22802, %rs14842, 256;
	or.b32  	%r22803, %r22802, %r22801;
	cvt.u32.u16 	%r22804, %rs16384;
	shl.b32 	%r22805, %r22804, 16;
	and.b32  	%r22806, %r22805, 16711680;
	or.b32  	%r22807, %r22803, %r22806;
	cvt.u32.u16 	%r22808, %rs16383;
	shl.b32 	%r22809, %r22808, 24;
	or.b32  	%r22311, %r22807, %r22809;
	cvt.u32.u16 	%r22810, %rs16382;
	and.b32  	%r22811, %r22810, 255;
	and.b16  	%rs14843, %rs16381, 255;
	mul.wide.u16 	%r22812, %rs14843, 256;
	or.b32  	%r22813, %r22812, %r22811;
	cvt.u32.u16 	%r22814, %rs16380;
	shl.b32 	%r22815, %r22814, 16;
	and.b32  	%r22816, %r22815, 16711680;
	or.b32  	%r22817, %r22813, %r22816;
	cvt.u32.u16 	%r22818, %rs16379;
	shl.b32 	%r22819, %r22818, 24;
	or.b32  	%r22316, %r22817, %r22819;
	cvt.u32.u16 	%r22820, %rs16378;
	and.b32  	%r22821, %r22820, 255;
	and.b16  	%rs14844, %rs16377, 255;
	mul.wide.u16 	%r22822, %rs14844, 256;
	or.b32  	%r22823, %r22822, %r22821;
	cvt.u32.u16 	%r22824, %rs16376;
	shl.b32 	%r22825, %r22824, 16;
	and.b32  	%r22826, %r22825, 16711680;
	or.b32  	%r22827, %r22823, %r22826;
	cvt.u32.u16 	%r22828, %rs16375;
	shl.b32 	%r22829, %r22828, 24;
	or.b32  	%r22321, %r22827, %r22829;
	cvt.u32.u16 	%r22830, %rs16374;
	and.b32  	%r22831, %r22830, 255;
	and.b16  	%rs14845, %rs16373, 255;
	mul.wide.u16 	%r22832, %rs14845, 256;
	or.b32  	%r22833, %r22832, %r22831;
	cvt.u32.u16 	%r22834, %rs16372;
	shl.b32 	%r22835, %r22834, 16;
	and.b32  	%r22836, %r22835, 16711680;
	or.b32  	%r22837, %r22833, %r22836;
	cvt.u32.u16 	%r22838, %rs16371;
	shl.b32 	%r22839, %r22838, 24;
	or.b32  	%r22326, %r22837, %r22839;
	cvt.u32.u16 	%r22840, %rs16370;
	and.b32  	%r22841, %r22840, 255;
	and.b16  	%rs14846, %rs16369, 255;
	mul.wide.u16 	%r22842, %rs14846, 256;
	or.b32  	%r22843, %r22842, %r22841;
	cvt.u32.u16 	%r22844, %rs16368;
	shl.b32 	%r22845, %r22844, 16;
	and.b32  	%r22846, %r22845, 16711680;
	or.b32  	%r22847, %r22843, %r22846;
	cvt.u32.u16 	%r22848, %rs16367;
	shl.b32 	%r22849, %r22848, 24;
	or.b32  	%r22331, %r22847, %r22849;
	cvt.u32.u16 	%r22850, %rs16366;
	and.b32  	%r22851, %r22850, 255;
	and.b16  	%rs14847, %rs16365, 255;
	mul.wide.u16 	%r22852, %rs14847, 256;
	or.b32  	%r22853, %r22852, %r22851;
	cvt.u32.u16 	%r22854, %rs16364;
	shl.b32 	%r22855, %r22854, 16;
	and.b32  	%r22856, %r22855, 16711680;
	or.b32  	%r22857, %r22853, %r22856;
	cvt.u32.u16 	%r22858, %rs16363;
	shl.b32 	%r22859, %r22858, 24;
	or.b32  	%r22336, %r22857, %r22859;
	cvt.u32.u16 	%r22860, %rs16362;
	and.b32  	%r22861, %r22860, 255;
	and.b16  	%rs14848, %rs16361, 255;
	mul.wide.u16 	%r22862, %rs14848, 256;
	or.b32  	%r22863, %r22862, %r22861;
	cvt.u32.u16 	%r22864, %rs16360;
	shl.b32 	%r22865, %r22864, 16;
	and.b32  	%r22866, %r22865, 16711680;
	or.b32  	%r22867, %r22863, %r22866;
	cvt.u32.u16 	%r22868, %rs16359;
	shl.b32 	%r22869, %r22868, 24;
	or.b32  	%r22341, %r22867, %r22869;
	cvt.u32.u16 	%r22870, %rs16358;
	and.b32  	%r22871, %r22870, 255;
	and.b16  	%rs14849, %rs16357, 255;
	mul.wide.u16 	%r22872, %rs14849, 256;
	or.b32  	%r22873, %r22872, %r22871;
	cvt.u32.u16 	%r22874, %rs16356;
	shl.b32 	%r22875, %r22874, 16;
	and.b32  	%r22876, %r22875, 16711680;
	or.b32  	%r22877, %r22873, %r22876;
	cvt.u32.u16 	%r22878, %rs16355;
	shl.b32 	%r22879, %r22878, 24;
	or.b32  	%r22346, %r22877, %r22879;
	cvt.u32.u16 	%r22880, %rs16354;
	and.b32  	%r22881, %r22880, 255;
	and.b16  	%rs14850, %rs16353, 255;
	mul.wide.u16 	%r22882, %rs14850, 256;
	or.b32  	%r22883, %r22882, %r22881;
	cvt.u32.u16 	%r22884, %rs16352;
	shl.b32 	%r22885, %r22884, 16;
	and.b32  	%r22886, %r22885, 16711680;
	or.b32  	%r22887, %r22883, %r22886;
	cvt.u32.u16 	%r22888, %rs16351;
	shl.b32 	%r22889, %r22888, 24;
	or.b32  	%r22351, %r22887, %r22889;
	cvt.u32.u16 	%r22890, %rs16350;
	and.b32  	%r22891, %r22890, 255;
	and.b16  	%rs14851, %rs16349, 255;
	mul.wide.u16 	%r22892, %rs14851, 256;
	or.b32  	%r22893, %r22892, %r22891;
	cvt.u32.u16 	%r22894, %rs16348;
	shl.b32 	%r22895, %r22894, 16;
	and.b32  	%r22896, %r22895, 16711680;
	or.b32  	%r22897, %r22893, %r22896;
	cvt.u32.u16 	%r22898, %rs16347;
	shl.b32 	%r22899, %r22898, 24;
	or.b32  	%r22356, %r22897, %r22899;
	cvt.u32.u16 	%r22900, %rs16346;
	and.b32  	%r22901, %r22900, 255;
	and.b16  	%rs14852, %rs16345, 255;
	mul.wide.u16 	%r22902, %rs14852, 256;
	or.b32  	%r22903, %r22902, %r22901;
	cvt.u32.u16 	%r22904, %rs16344;
	shl.b32 	%r22905, %r22904, 16;
	and.b32  	%r22906, %r22905, 16711680;
	or.b32  	%r22907, %r22903, %r22906;
	cvt.u32.u16 	%r22908, %rs16343;
	shl.b32 	%r22909, %r22908, 24;
	or.b32  	%r22361, %r22907, %r22909;
	cvt.u32.u16 	%r22910, %rs16342;
	and.b32  	%r22911, %r22910, 255;
	and.b16  	%rs14853, %rs16341, 255;
	mul.wide.u16 	%r22912, %rs14853, 256;
	or.b32  	%r22913, %r22912, %r22911;
	cvt.u32.u16 	%r22914, %rs16340;
	shl.b32 	%r22915, %r22914, 16;
	and.b32  	%r22916, %r22915, 16711680;
	or.b32  	%r22917, %r22913, %r22916;
	cvt.u32.u16 	%r22918, %rs16339;
	shl.b32 	%r22919, %r22918, 24;
	or.b32  	%r22366, %r22917, %r22919;
	cvt.u32.u16 	%r22920, %rs16338;
	and.b32  	%r22921, %r22920, 255;
	and.b16  	%rs14854, %rs16337, 255;
	mul.wide.u16 	%r22922, %rs14854, 256;
	or.b32  	%r22923, %r22922, %r22921;
	cvt.u32.u16 	%r22924, %rs16336;
	shl.b32 	%r22925, %r22924, 16;
	and.b32  	%r22926, %r22925, 16711680;
	or.b32  	%r22927, %r22923, %r22926;
	cvt.u32.u16 	%r22928, %rs16335;
	shl.b32 	%r22929, %r22928, 24;
	or.b32  	%r22371, %r22927, %r22929;
	cvt.u32.u16 	%r22930, %rs16334;
	and.b32  	%r22931, %r22930, 255;
	and.b16  	%rs14855, %rs16333, 255;
	mul.wide.u16 	%r22932, %rs14855, 256;
	or.b32  	%r22933, %r22932, %r22931;
	cvt.u32.u16 	%r22934, %rs16332;
	shl.b32 	%r22935, %r22934, 16;
	and.b32  	%r22936, %r22935, 16711680;
	or.b32  	%r22937, %r22933, %r22936;
	cvt.u32.u16 	%r22938, %rs16331;
	shl.b32 	%r22939, %r22938, 24;
	or.b32  	%r22376, %r22937, %r22939;
	cvt.u32.u16 	%r22940, %rs16330;
	and.b32  	%r22941, %r22940, 255;
	and.b16  	%rs14856, %rs16329, 255;
	mul.wide.u16 	%r22942, %rs14856, 256;
	or.b32  	%r22943, %r22942, %r22941;
	cvt.u32.u16 	%r22944, %rs16328;
	shl.b32 	%r22945, %r22944, 16;
	and.b32  	%r22946, %r22945, 16711680;
	or.b32  	%r22947, %r22943, %r22946;
	cvt.u32.u16 	%r22948, %rs16327;
	shl.b32 	%r22949, %r22948, 24;
	or.b32  	%r22381, %r22947, %r22949;
	cvt.u32.u16 	%r22950, %rs16326;
	and.b32  	%r22951, %r22950, 255;
	and.b16  	%rs14857, %rs16325, 255;
	mul.wide.u16 	%r22952, %rs14857, 256;
	or.b32  	%r22953, %r22952, %r22951;
	cvt.u32.u16 	%r22954, %rs16324;
	shl.b32 	%r22955, %r22954, 16;
	and.b32  	%r22956, %r22955, 16711680;
	or.b32  	%r22957, %r22953, %r22956;
	cvt.u32.u16 	%r22958, %rs16323;
	shl.b32 	%r22959, %r22958, 24;
	or.b32  	%r22386, %r22957, %r22959;
	cvt.u32.u16 	%r22960, %rs16322;
	and.b32  	%r22961, %r22960, 255;
	and.b16  	%rs14858, %rs16321, 255;
	mul.wide.u16 	%r22962, %rs14858, 256;
	or.b32  	%r22963, %r22962, %r22961;
	cvt.u32.u16 	%r22964, %rs16320;
	shl.b32 	%r22965, %r22964, 16;
	and.b32  	%r22966, %r22965, 16711680;
	or.b32  	%r22967, %r22963, %r22966;
	cvt.u32.u16 	%r22968, %rs16319;
	shl.b32 	%r22969, %r22968, 24;
	or.b32  	%r22391, %r22967, %r22969;
	cvt.u32.u16 	%r22970, %rs16318;
	and.b32  	%r22971, %r22970, 255;
	and.b16  	%rs14859, %rs16317, 255;
	mul.wide.u16 	%r22972, %rs14859, 256;
	or.b32  	%r22973, %r22972, %r22971;
	cvt.u32.u16 	%r22974, %rs16316;
	shl.b32 	%r22975, %r22974, 16;
	and.b32  	%r22976, %r22975, 16711680;
	or.b32  	%r22977, %r22973, %r22976;
	cvt.u32.u16 	%r22978, %rs16315;
	shl.b32 	%r22979, %r22978, 24;
	or.b32  	%r22396, %r22977, %r22979;
	cvt.u32.u16 	%r22980, %rs16314;
	and.b32  	%r22981, %r22980, 255;
	and.b16  	%rs14860, %rs16313, 255;
	mul.wide.u16 	%r22982, %rs14860, 256;
	or.b32  	%r22983, %r22982, %r22981;
	cvt.u32.u16 	%r22984, %rs16312;
	shl.b32 	%r22985, %r22984, 16;
	and.b32  	%r22986, %r22985, 16711680;
	or.b32  	%r22987, %r22983, %r22986;
	cvt.u32.u16 	%r22988, %rs16311;
	shl.b32 	%r22989, %r22988, 24;
	or.b32  	%r22401, %r22987, %r22989;
	cvt.u32.u16 	%r22990, %rs16310;
	and.b32  	%r22991, %r22990, 255;
	and.b16  	%rs14861, %rs16309, 255;
	mul.wide.u16 	%r22992, %rs14861, 256;
	or.b32  	%r22993, %r22992, %r22991;
	cvt.u32.u16 	%r22994, %rs16308;
	shl.b32 	%r22995, %r22994, 16;
	and.b32  	%r22996, %r22995, 16711680;
	or.b32  	%r22997, %r22993, %r22996;
	cvt.u32.u16 	%r22998, %rs16307;
	shl.b32 	%r22999, %r22998, 24;
	or.b32  	%r22406, %r22997, %r22999;
	cvt.u32.u16 	%r23000, %rs16306;
	and.b32  	%r23001, %r23000, 255;
	and.b16  	%rs14862, %rs16305, 255;
	mul.wide.u16 	%r23002, %rs14862, 256;
	or.b32  	%r23003, %r23002, %r23001;
	cvt.u32.u16 	%r23004, %rs16304;
	shl.b32 	%r23005, %r23004, 16;
	and.b32  	%r23006, %r23005, 16711680;
	or.b32  	%r23007, %r23003, %r23006;
	cvt.u32.u16 	%r23008, %rs16303;
	shl.b32 	%r23009, %r23008, 24;
	or.b32  	%r22411, %r23007, %r23009;
	cvt.u32.u16 	%r23010, %rs16302;
	and.b32  	%r23011, %r23010, 255;
	and.b16  	%rs14863, %rs16301, 255;
	mul.wide.u16 	%r23012, %rs14863, 256;
	or.b32  	%r23013, %r23012, %r23011;
	cvt.u32.u16 	%r23014, %rs16300;
	shl.b32 	%r23015, %r23014, 16;
	and.b32  	%r23016, %r23015, 16711680;
	or.b32  	%r23017, %r23013, %r23016;
	cvt.u32.u16 	%r23018, %rs16299;
	shl.b32 	%r23019, %r23018, 24;
	or.b32  	%r22416, %r23017, %r23019;
	cvt.u32.u16 	%r23020, %rs16298;
	and.b32  	%r23021, %r23020, 255;
	and.b16  	%rs14864, %rs16297, 255;
	mul.wide.u16 	%r23022, %rs14864, 256;
	or.b32  	%r23023, %r23022, %r23021;
	cvt.u32.u16 	%r23024, %rs16296;
	shl.b32 	%r23025, %r23024, 16;
	and.b32  	%r23026, %r23025, 16711680;
	or.b32  	%r23027, %r23023, %r23026;
	cvt.u32.u16 	%r23028, %rs16295;
	shl.b32 	%r23029, %r23028, 24;
	or.b32  	%r22421, %r23027, %r23029;
	cvt.u32.u16 	%r23030, %rs16294;
	and.b32  	%r23031, %r23030, 255;
	and.b16  	%rs14865, %rs16293, 255;
	mul.wide.u16 	%r23032, %rs14865, 256;
	or.b32  	%r23033, %r23032, %r23031;
	cvt.u32.u16 	%r23034, %rs16292;
	shl.b32 	%r23035, %r23034, 16;
	and.b32  	%r23036, %r23035, 16711680;
	or.b32  	%r23037, %r23033, %r23036;
	cvt.u32.u16 	%r23038, %rs16291;
	shl.b32 	%r23039, %r23038, 24;
	or.b32  	%r22426, %r23037, %r23039;
	cvt.u32.u16 	%r23040, %rs16290;
	and.b32  	%r23041, %r23040, 255;
	and.b16  	%rs14866, %rs16289, 255;
	mul.wide.u16 	%r23042, %rs14866, 256;
	or.b32  	%r23043, %r23042, %r23041;
	cvt.u32.u16 	%r23044, %rs16288;
	shl.b32 	%r23045, %r23044, 16;
	and.b32  	%r23046, %r23045, 16711680;
	or.b32  	%r23047, %r23043, %r23046;
	cvt.u32.u16 	%r23048, %rs16287;
	shl.b32 	%r23049, %r23048, 24;
	or.b32  	%r22431, %r23047, %r23049;
	cvt.u32.u16 	%r23050, %rs16286;
	and.b32  	%r23051, %r23050, 255;
	and.b16  	%rs14867, %rs16285, 255;
	mul.wide.u16 	%r23052, %rs14867, 256;
	or.b32  	%r23053, %r23052, %r23051;
	cvt.u32.u16 	%r23054, %rs16284;
	shl.b32 	%r23055, %r23054, 16;
	and.b32  	%r23056, %r23055, 16711680;
	or.b32  	%r23057, %r23053, %r23056;
	cvt.u32.u16 	%r23058, %rs16283;
	shl.b32 	%r23059, %r23058, 24;
	or.b32  	%r22436, %r23057, %r23059;
	cvt.u32.u16 	%r23060, %rs16282;
	and.b32  	%r23061, %r23060, 255;
	and.b16  	%rs14868, %rs16281, 255;
	mul.wide.u16 	%r23062, %rs14868, 256;
	or.b32  	%r23063, %r23062, %r23061;
	cvt.u32.u16 	%r23064, %rs16280;
	shl.b32 	%r23065, %r23064, 16;
	and.b32  	%r23066, %r23065, 16711680;
	or.b32  	%r23067, %r23063, %r23066;
	cvt.u32.u16 	%r23068, %rs16279;
	shl.b32 	%r23069, %r23068, 24;
	or.b32  	%r22441, %r23067, %r23069;
	cvt.u32.u16 	%r23070, %rs16278;
	and.b32  	%r23071, %r23070, 255;
	and.b16  	%rs14869, %rs16277, 255;
	mul.wide.u16 	%r23072, %rs14869, 256;
	or.b32  	%r23073, %r23072, %r23071;
	cvt.u32.u16 	%r23074, %rs16276;
	shl.b32 	%r23075, %r23074, 16;
	and.b32  	%r23076, %r23075, 16711680;
	or.b32  	%r23077, %r23073, %r23076;
	cvt.u32.u16 	%r23078, %rs16275;
	shl.b32 	%r23079, %r23078, 24;
	or.b32  	%r22446, %r23077, %r23079;
	cvt.u32.u16 	%r23080, %rs16274;
	and.b32  	%r23081, %r23080, 255;
	and.b16  	%rs14870, %rs16273, 255;
	mul.wide.u16 	%r23082, %rs14870, 256;
	or.b32  	%r23083, %r23082, %r23081;
	cvt.u32.u16 	%r23084, %rs16272;
	shl.b32 	%r23085, %r23084, 16;
	and.b32  	%r23086, %r23085, 16711680;
	or.b32  	%r23087, %r23083, %r23086;
	cvt.u32.u16 	%r23088, %rs16271;
	shl.b32 	%r23089, %r23088, 24;
	or.b32  	%r22451, %r23087, %r23089;
	cvt.u32.u16 	%r23090, %rs16270;
	and.b32  	%r23091, %r23090, 255;
	and.b16  	%rs14871, %rs16269, 255;
	mul.wide.u16 	%r23092, %rs14871, 256;
	or.b32  	%r23093, %r23092, %r23091;
	cvt.u32.u16 	%r23094, %rs16268;
	shl.b32 	%r23095, %r23094, 16;
	and.b32  	%r23096, %r23095, 16711680;
	or.b32  	%r23097, %r23093, %r23096;
	cvt.u32.u16 	%r23098, %rs16267;
	shl.b32 	%r23099, %r23098, 24;
	or.b32  	%r22456, %r23097, %r23099;
	mov.u32 	%r23100, %tid.x;
	and.b32  	%r23101, %r23100, 992;
	add.s32 	%r23102, %r23101, 32;
	cvt.u32.u64 	%r23103, %rd14;
	mov.u32 	%r23104, %ctaid.x;
	mul.lo.s32 	%r23105, %r23104, 192;
	sub.s32 	%r23106, %r23103, %r23105;
	setp.gt.s32 	%p78, %r23102, %r23106;
	not.b32 	%r23107, %r23101;
	add.s32 	%r23108, %r23106, %r23107;
	selp.b32 	%r22458, %r23108, 31, %p78;
	mov.b32 	%r22457, 16;
	mov.b32 	%r22459, -1;
	// begin inline asm
	shfl.sync.down.b32 %r22120, %r39559, %r22457, %r22458, %r22459;
	// end inline asm
	// begin inline asm
	shfl.sync.down.b32 %r22125, %r22126, %r22457, %r22458, %r22459;
	// end inline asm
	mov.b64 	%rd198, %fd102;
	mov.b64 	{%r22131, %r22136}, %rd198;
	// begin inline asm
	shfl.sync.down.b32 %r22130, %r22131, %r22457, %r22458, %r22459;
	// end inline asm
	// begin inline asm
	shfl.sync.down.b32 %r22135, %r22136, %r22457, %r22458, %r22459;
	// end inline asm
	// begin inline asm
	shfl.sync.down.b32 %r22140, %r22141, %r22457, %r22458, %r22459;
	// end inline asm
	// begin inline asm
	shfl.sync.down.b32 %r22145, %r22146, %r22457, %r22458, %r22459;
	// end inline asm
	// begin inline asm
	shfl.sync.down.b32 %r22150, %r22151, %r22457, %r22458, %r22459;
	// end inline asm
	// begin inline asm
	shfl.sync.down.b32 %r22155, %r22156, %r22457, %r22458, %r22459;
	// end inline asm
	// begin inline asm
	shfl.sync.down.b32 %r22160, %r22161, %r22457, %r22458, %r22459;
	// end inline asm
	// begin inline asm
	shfl.sync.down.b32 %r22165, %r22166, %r22457, %r22458, %r22459;
	// end inline asm
	// begin inline asm
	shfl.sync.down.b32 %r22170, %r22171, %r22457, %r22458, %r22459;
	// end inline asm
	// begin inline asm
	shfl.sync.down.b32 %r22175, %r22176, %r22457, %r22458, %r22459;
	// end inline asm
	// begin inline asm
	shfl.sync.down.b32 %r22180, %r22181, %r22457, %r22458, %r22459;
	// end inline asm
	// begin inline asm
	shfl.sync.down.b32 %r22185, %r22186, %r22457, %r22458, %r22459;
	// end inline asm
	// begin inline asm
	shfl.sync.down.b32 %r22190, %r22191, %r22457, %r22458, %r22459;
	// end inline asm
	// begin inline asm
	shfl.sync.down.b32 %r22195, %r22196, %r22457, %r22458, %r22459;
	// end inline asm
	// begin inline asm
	shfl.sync.down.b32 %r22200, %r22201, %r22457, %r22458, %r22459;
	// end inline asm
	// begin inline asm
	shfl.sync.down.b32 %r22205, %r22206, %r22457, %r22458, %r22459;
	// end inline asm
	// begin inline asm
	shfl.sync.down.b32 %r22210, %r22211, %r22457, %r22458, %r22459;
	// end inline asm
	// begin inline asm
	shfl.sync.down.b32 %r22215, %r22216, %r22457, %r22458, %r22459;
	// end inline asm
	// begin inline asm
	shfl.sync.down.b32 %r22220, %r22221, %r22457, %r22458, %r22459;
	// end inline asm
	// begin inline asm
	shfl.sync.down.b32 %r22225, %r22226, %r22457, %r22458, %r22459;
	// end inline asm
	// begin inline asm
	shfl.sync.down.b32 %r22230, %r22231, %r22457, %r22458, %r22459;
	// end inline asm
	// begin inline asm
	shfl.sync.down.b32 %r22235, %r22236, %r22457, %r22458, %r22459;
	// end inline asm
	// begin inline asm
	shfl.sync.down.b32 %r22240, %r22241, %r22457, %r22458, %r22459;
	// end inline asm
	// begin inline asm
	shfl.sync.down.b32 %r22245, %r22246, %r22457, %r22458, %r22459;
	// end inline asm
	// begin inline asm
	shfl.sync.down.b32 %r22250, %r22251, %r22457, %r22458, %r22459;
	// end inline asm
	// begin inline asm
	shfl.sync.down.b32 %r22255, %r22256, %r22457, %r22458, %r22459;
	// end inline asm
	// begin inline asm
	shfl.sync.down.b32 %r22260, %r22261, %r22457, %r22458, %r22459;
	// end inline asm
	// begin inline asm
	shfl.sync.down.b32 %r22265, %r22266, %r22457, %r22458, %r22459;
	// end inline asm
	// begin inline asm
	shfl.sync.down.b32 %r22270, %r22271, %r22457, %r22458, %r22459;
	// end inline asm
	// begin inline asm
	shfl.sync.down.b32 %r22275, %r22276, %r22457, %r22458, %r22459;
	// end inline asm
	// begin inline asm
	shfl.sync.down.b32 %r22280, %r22281, %r22457, %r22458, %r22459;
	// end inline asm
	// begin inline asm
	shfl.sync.down.b32 %r22285, %r22286, %r22457, %r22458, %r22459;
	// end inline asm
	// begin inline asm
	shfl.sync.down.b32 %r22290, %r22291, %r22457, %r22458, %r22459;
	// end inline asm
	// begin inline asm
	shfl.sync.down.b32 %r22295, %r22296, %r22457, %r22458, %r22459;
	// end inline asm
	// begin inline asm
	shfl.sync.down.b32 %r22300, %r22301, %r22457, %r22458, %r22459;
	// end inline asm
	// begin inline asm
	shfl.sync.down.b32 %r22305, %r22306, %r22457, %r22458, %r22459;
	// end inline asm
	// begin inline asm
	shfl.sync.down.b32 %r22310, %r22311, %r22457, %r22458, %r22459;
	// end inline asm
	// begin inline asm
	shfl.sync.down.b32 %r22315, %r22316, %r22457, %r22458, %r22459;
	// end inline asm
	// begin inline asm
	shfl.sync.down.b32 %r22320, %r22321, %r22457, %r22458, %r22459;
	// end inline asm
	// begin inline asm
	shfl.sync.down.b32 %r22325, %r22326, %r22457, %r22458, %r22459;
	// end inline asm
	// begin inline asm
	shfl.sync.down.b32 %r22330, %r22331, %r22457, %r22458, %r22459;
	// end inline asm
	// begin inline asm
	shfl.sync.down.b32 %r22335, %r22336, %r22457, %r22458, %r22459;
	// end inline asm
	// begin inline asm
	shfl.sync.down.b32 %r22340, %r22341, %r22457, %r22458, %r22459;
	// end inline asm
	// begin inline asm
	shfl.sync.down.b32 %r22345, %r22346, %r22457, %r22458, %r22459;
	// end inline asm
	// begin inline asm
	shfl.sync.down.b32 %r22350, %r22351, %r22457, %r22458, %r22459;
	// end inline asm
	// begin inline asm
	shfl.sync.down.b32 %r22355, %r22356, %r22457, %r22458, %r22459;
	// end inline asm
	// begin inline asm
	shfl.sync.down.b32 %r22360, %r22361, %r22457, %r22458, %r22459;
	// end inline asm
	// begin inline asm
	shfl.sync.down.b32 %r22365, %r22366, %r22457, %r22458, %r22459;
	// end inline asm
	// begin inline asm
	shfl.sync.down.b32 %r22370, %r22371, %r22457, %r22458, %r22459;
	// end inline asm
	// begin inline asm
	shfl.sync.down.b32 %r22375, %r22376, %r22457, %r22458, %r22459;
	// end inline asm
	// begin inline asm
	shfl.sync.down.b32 %r22380, %r22381, %r22457, %r22458, %r22459;
	// end inline asm
	// begin inline asm
	shfl.sync.down.b32 %r22385, %r22386, %r22457, %r22458, %r22459;
	// end inline asm
	// begin inline asm
	shfl.sync.down.b32 %r22390, %r22391, %r22457, %r22458, %r22459;
	// end inline asm
	// begin inline asm
	shfl.sync.down.b32 %r22395, %r22396, %r22457, %r22458, %r22459;
	// end inline asm
	// begin inline asm
	shfl.sync.down.b32 %r22400, %r22401, %r22457, %r22458, %r22459;
	// end inline asm
	// begin inline asm
	shfl.sync.down.b32 %r22405, %r22406, %r22457, %r22458, %r22459;
	// end inline asm
	// begin inline asm
	shfl.sync.down.b32 %r22410, %r22411, %r22457, %r22458, %r22459;
	// end inline asm
	// begin inline asm
	shfl.sync.down.b32 %r22415, %r22416, %r22457, %r22458, %r22459;
	// end inline asm
	// begin inline asm
	shfl.sync.down.b32 %r22420, %r22421, %r22457, %r22458, %r22459;
	// end inline asm
	// begin inline asm
	shfl.sync.down.b32 %r22425, %r22426, %r22457, %r22458, %r22459;
	// end inline asm
	// begin inline asm
	shfl.sync.down.b32 %r22430, %r22431, %r22457, %r22458, %r22459;
	// end inline asm
	// begin inline asm
	shfl.sync.down.b32 %r22435, %r22436, %r22457, %r22458, %r22459;
	// end inline asm
	// begin inline asm
	shfl.sync.down.b32 %r22440, %r22441, %r22457, %r22458, %r22459;
	// end inline asm
	// begin inline asm
	shfl.sync.down.b32 %r22445, %r22446, %r22457, %r22458, %r22459;
	// end inline asm
	// begin inline asm
	shfl.sync.down.b32 %r22450, %r22451, %r22457, %r22458, %r22459;
	// end inline asm
	// begin inline asm
	shfl.sync.down.b32 %r22455, %r22456, %r22457, %r22458, %r22459;
	// end inline asm
	add.s32 	%r23109, %r15080, 16;
	setp.gt.s32 	%p79, %r23109, %r22458;
	@%p79 bra 	$L__BB5_111;
	cvt.u16.u32 	%rs18327, %r22140;
	mov.b64 	%rd199, {%r22130, %r22135};
	mov.b64 	%fd44, %rd199;
	st.local.u32 	[%rd2], %r22120;
	st.local.v2.u32 	[%rd2+8], {%r22130, %r22135};
	st.local.v2.b32 	[%rd2+16], {%r22140, %r22145};
	st.local.v2.b32 	[%rd2+24], {%r22150, %r22155};
	st.local.v2.b32 	[%rd2+32], {%r22160, %r22165};
	st.local.v2.b32 	[%rd2+40], {%r22170, %r22175};
	st.local.v2.b32 	[%rd2+48], {%r22180, %r22185};
	st.local.v2.b32 	[%rd2+56], {%r22190, %r22195};
	st.local.v2.b32 	[%rd2+64], {%r22200, %r22205};
	st.local.v2.b32 	[%rd2+72], {%r22210, %r22215};
	st.local.v2.b32 	[%rd2+80], {%r22220, %r22225};
	st.local.v2.b32 	[%rd2+88], {%r22230, %r22235};
	st.local.v2.b32 	[%rd2+96], {%r22240, %r22245};
	st.local.v2.b32 	[%rd2+104], {%r22250, %r22255};
	st.local.v2.b32 	[%rd2+112], {%r22260, %r22265};
	st.local.v2.b32 	[%rd2+120], {%r22270, %r22275};
	st.local.v2.b32 	[%rd2+128], {%r22280, %r22285};
	st.local.v2.b32 	[%rd2+136], {%r22290, %r22295};
	st.local.v2.b32 	[%rd2+144], {%r22300, %r22305};
	st.local.v2.b32 	[%rd2+152], {%r22310, %r22315};
	st.local.v2.b32 	[%rd2+160], {%r22320, %r22325};
	st.local.v2.b32 	[%rd2+168], {%r22330, %r22335};
	st.local.v2.b32 	[%rd2+176], {%r22340, %r22345};
	st.local.v2.b32 	[%rd2+184], {%r22350, %r22355};
	st.local.v2.b32 	[%rd2+192], {%r22360, %r22365};
	st.local.v2.b32 	[%rd2+200], {%r22370, %r22375};
	st.local.v2.b32 	[%rd2+208], {%r22380, %r22385};
	st.local.v2.b32 	[%rd2+216], {%r22390, %r22395};
	st.local.v2.b32 	[%rd2+224], {%r22400, %r22405};
	st.local.v2.b32 	[%rd2+232], {%r22410, %r22415};
	st.local.v2.b32 	[%rd2+240], {%r22420, %r22425};
	st.local.v2.b32 	[%rd2+248], {%r22430, %r22435};
	st.local.v2.b32 	[%rd2+256], {%r22440, %r22445};
	st.local.v2.b32 	[%rd2+264], {%r22450, %r22455};
	st.local.u32 	[%rd1], %r39559;
	st.local.f64 	[%rd1+8], %fd102;
	cvt.u32.u16 	%r23111, %rs16515;
	cvt.u32.u16 	%r23112, %rs16516;
	prmt.b32 	%r23113, %r23112, %r23111, 0x3340U;
	cvt.u32.u16 	%r23114, %rs16517;
	cvt.u32.u16 	%r23115, %rs16518;
	prmt.b32 	%r23116, %r23115, %r23114, 0x3340U;
	prmt.b32 	%r23117, %r23116, %r23113, 0x5410U;
	cvt.u32.u16 	%r23118, %rs16519;
	cvt.u32.u16 	%r23119, %rs16520;
	prmt.b32 	%r23120, %r23119, %r23118, 0x3340U;
	cvt.u32.u16 	%r23121, %rs16521;
	cvt.u32.u16 	%r23122, %rs16522;
	prmt.b32 	%r23123, %r23122, %r23121, 0x3340U;
	prmt.b32 	%r23124, %r23123, %r23120, 0x5410U;
	st.local.v2.b32 	[%rd1+16], {%r23124, %r23117};
	cvt.u32.u16 	%r23125, %rs16507;
	cvt.u32.u16 	%r23126, %rs16508;
	prmt.b32 	%r23127, %r23126, %r23125, 0x3340U;
	cvt.u32.u16 	%r23128, %rs16509;
	cvt.u32.u16 	%r23129, %rs16510;
	prmt.b32 	%r23130, %r23129, %r23128, 0x3340U;
	prmt.b32 	%r23131, %r23130, %r23127, 0x5410U;
	cvt.u32.u16 	%r23132, %rs16511;
	cvt.u32.u16 	%r23133, %rs16512;
	prmt.b32 	%r23134, %r23133, %r23132, 0x3340U;
	cvt.u32.u16 	%r23135, %rs16513;
	cvt.u32.u16 	%r23136, %rs16514;
	prmt.b32 	%r23137, %r23136, %r23135, 0x3340U;
	prmt.b32 	%r23138, %r23137, %r23134, 0x5410U;
	st.local.v2.b32 	[%rd1+24], {%r23138, %r23131};
	cvt.u32.u16 	%r23139, %rs16499;
	cvt.u32.u16 	%r23140, %rs16500;
	prmt.b32 	%r23141, %r23140, %r23139, 0x3340U;
	cvt.u32.u16 	%r23142, %rs16501;
	cvt.u32.u16 	%r23143, %rs16502;
	prmt.b32 	%r23144, %r23143, %r23142, 0x3340U;
	prmt.b32 	%r23145, %r23144, %r23141, 0x5410U;
	cvt.u32.u16 	%r23146, %rs16503;
	cvt.u32.u16 	%r23147, %rs16504;
	prmt.b32 	%r23148, %r23147, %r23146, 0x3340U;
	cvt.u32.u16 	%r23149, %rs16505;
	cvt.u32.u16 	%r23150, %rs16506;
	prmt.b32 	%r23151, %r23150, %r23149, 0x3340U;
	prmt.b32 	%r23152, %r23151, %r23148, 0x5410U;
	st.local.v2.b32 	[%rd1+32], {%r23152, %r23145};
	cvt.u32.u16 	%r23153, %rs16491;
	cvt.u32.u16 	%r23154, %rs16492;
	prmt.b32 	%r23155, %r23154, %r23153, 0x3340U;
	cvt.u32.u16 	%r23156, %rs16493;
	cvt.u32.u16 	%r23157, %rs16494;
	prmt.b32 	%r23158, %r23157, %r23156, 0x3340U;
	prmt.b32 	%r23159, %r23158, %r23155, 0x5410U;
	cvt.u32.u16 	%r23160, %rs16495;
	cvt.u32.u16 	%r23161, %rs16496;
	prmt.b32 	%r23162, %r23161, %r23160, 0x3340U;
	cvt.u32.u16 	%r23163, %rs16497;
	cvt.u32.u16 	%r23164, %rs16498;
	prmt.b32 	%r23165, %r23164, %r23163, 0x3340U;
	prmt.b32 	%r23166, %r23165, %r23162, 0x5410U;
	st.local.v2.b32 	[%rd1+40], {%r23166, %r23159};
	cvt.u32.u16 	%r23167, %rs16483;
	cvt.u32.u16 	%r23168, %rs16484;
	prmt.b32 	%r23169, %r23168, %r23167, 0x3340U;
	cvt.u32.u16 	%r23170, %rs16485;
	cvt.u32.u16 	%r23171, %rs16486;
	prmt.b32 	%r23172, %r23171, %r23170, 0x3340U;
	prmt.b32 	%r23173, %r23172, %r23169, 0x5410U;
	cvt.u32.u16 	%r23174, %rs16487;
	cvt.u32.u16 	%r23175, %rs16488;
	prmt.b32 	%r23176, %r23175, %r23174, 0x3340U;
	cvt.u32.u16 	%r23177, %rs16489;
	cvt.u32.u16 	%r23178, %rs16490;
	prmt.b32 	%r23179, %r23178, %r23177, 0x3340U;
	prmt.b32 	%r23180, %r23179, %r23176, 0x5410U;
	st.local.v2.b32 	[%rd1+48], {%r23180, %r23173};
	cvt.u32.u16 	%r23181, %rs16475;
	cvt.u32.u16 	%r23182, %rs16476;
	prmt.b32 	%r23183, %r23182, %r23181, 0x3340U;
	cvt.u32.u16 	%r23184, %rs16477;
	cvt.u32.u16 	%r23185, %rs16478;
	prmt.b32 	%r23186, %r23185, %r23184, 0x3340U;
	prmt.b32 	%r23187, %r23186, %r23183, 0x5410U;
	cvt.u32.u16 	%r23188, %rs16479;
	cvt.u32.u16 	%r23189, %rs16480;
	prmt.b32 	%r23190, %r23189, %r23188, 0x3340U;
	cvt.u32.u16 	%r23191, %rs16481;
	cvt.u32.u16 	%r23192, %rs16482;
	prmt.b32 	%r23193, %r23192, %r23191, 0x3340U;
	prmt.b32 	%r23194, %r23193, %r23190, 0x5410U;
	st.local.v2.b32 	[%rd1+56], {%r23194, %r23187};
	cvt.u32.u16 	%r23195, %rs16467;
	cvt.u32.u16 	%r23196, %rs16468;
	prmt.b32 	%r23197, %r23196, %r23195, 0x3340U;
	cvt.u32.u16 	%r23198, %rs16469;
	cvt.u32.u16 	%r23199, %rs16470;
	prmt.b32 	%r23200, %r23199, %r23198, 0x3340U;
	prmt.b32 	%r23201, %r23200, %r23197, 0x5410U;
	cvt.u32.u16 	%r23202, %rs16471;
	cvt.u32.u16 	%r23203, %rs16472;
	prmt.b32 	%r23204, %r23203, %r23202, 0x3340U;
	cvt.u32.u16 	%r23205, %rs16473;
	cvt.u32.u16 	%r23206, %rs16474;
	prmt.b32 	%r23207, %r23206, %r23205, 0x3340U;
	prmt.b32 	%r23208, %r23207, %r23204, 0x5410U;
	st.local.v2.b32 	[%rd1+64], {%r23208, %r23201};
	cvt.u32.u16 	%r23209, %rs16459;
	cvt.u32.u16 	%r23210, %rs16460;
	prmt.b32 	%r23211, %r23210, %r23209, 0x3340U;
	cvt.u32.u16 	%r23212, %rs16461;
	cvt.u32.u16 	%r23213, %rs16462;
	prmt.b32 	%r23214, %r23213, %r23212, 0x3340U;
	prmt.b32 	%r23215, %r23214, %r23211, 0x5410U;
	cvt.u32.u16 	%r23216, %rs16463;
	cvt.u32.u16 	%r23217, %rs16464;
	prmt.b32 	%r23218, %r23217, %r23216, 0x3340U;
	cvt.u32.u16 	%r23219, %rs16465;
	cvt.u32.u16 	%r23220, %rs16466;
	prmt.b32 	%r23221, %r23220, %r23219, 0x3340U;
	prmt.b32 	%r23222, %r23221, %r23218, 0x5410U;
	st.local.v2.b32 	[%rd1+72], {%r23222, %r23215};
	cvt.u32.u16 	%r23223, %rs16451;
	cvt.u32.u16 	%r23224, %rs16452;
	prmt.b32 	%r23225, %r23224, %r23223, 0x3340U;
	cvt.u32.u16 	%r23226, %rs16453;
	cvt.u32.u16 	%r23227, %rs16454;
	prmt.b32 	%r23228, %r23227, %r23226, 0x3340U;
	prmt.b32 	%r23229, %r23228, %r23225, 0x5410U;
	cvt.u32.u16 	%r23230, %rs16455;
	cvt.u32.u16 	%r23231, %rs16456;
	prmt.b32 	%r23232, %r23231, %r23230, 0x3340U;
	cvt.u32.u16 	%r23233, %rs16457;
	cvt.u32.u16 	%r23234, %rs16458;
	prmt.b32 	%r23235, %r23234, %r23233, 0x3340U;
	prmt.b32 	%r23236, %r23235, %r23232, 0x5410U;
	st.local.v2.b32 	[%rd1+80], {%r23236, %r23229};
	cvt.u32.u16 	%r23237, %rs16443;
	cvt.u32.u16 	%r23238, %rs16444;
	prmt.b32 	%r23239, %r23238, %r23237, 0x3340U;
	cvt.u32.u16 	%r23240, %rs16445;
	cvt.u32.u16 	%r23241, %rs16446;
	prmt.b32 	%r23242, %r23241, %r23240, 0x3340U;
	prmt.b32 	%r23243, %r23242, %r23239, 0x5410U;
	cvt.u32.u16 	%r23244, %rs16447;
	cvt.u32.u16 	%r23245, %rs16448;
	prmt.b32 	%r23246, %r23245, %r23244, 0x3340U;
	cvt.u32.u16 	%r23247, %rs16449;
	cvt.u32.u16 	%r23248, %rs16450;
	prmt.b32 	%r23249, %r23248, %r23247, 0x3340U;
	prmt.b32 	%r23250, %r23249, %r23246, 0x5410U;
	st.local.v2.b32 	[%rd1+88], {%r23250, %r23243};
	cvt.u32.u16 	%r23251, %rs16435;
	cvt.u32.u16 	%r23252, %rs16436;
	prmt.b32 	%r23253, %r23252, %r23251, 0x3340U;
	cvt.u32.u16 	%r23254, %rs16437;
	cvt.u32.u16 	%r23255, %rs16438;
	prmt.b32 	%r23256, %r23255, %r23254, 0x3340U;
	prmt.b32 	%r23257, %r23256, %r23253, 0x5410U;
	cvt.u32.u16 	%r23258, %rs16439;
	cvt.u32.u16 	%r23259, %rs16440;
	prmt.b32 	%r23260, %r23259, %r23258, 0x3340U;
	cvt.u32.u16 	%r23261, %rs16441;
	cvt.u32.u16 	%r23262, %rs16442;
	prmt.b32 	%r23263, %r23262, %r23261, 0x3340U;
	prmt.b32 	%r23264, %r23263, %r23260, 0x5410U;
	st.local.v2.b32 	[%rd1+96], {%r23264, %r23257};
	cvt.u32.u16 	%r23265, %rs16427;
	cvt.u32.u16 	%r23266, %rs16428;
	prmt.b32 	%r23267, %r23266, %r23265, 0x3340U;
	cvt.u32.u16 	%r23268, %rs16429;
	cvt.u32.u16 	%r23269, %rs16430;
	prmt.b32 	%r23270, %r23269, %r23268, 0x3340U;
	prmt.b32 	%r23271, %r23270, %r23267, 0x5410U;
	cvt.u32.u16 	%r23272, %rs16431;
	cvt.u32.u16 	%r23273, %rs16432;
	prmt.b32 	%r23274, %r23273, %r23272, 0x3340U;
	cvt.u32.u16 	%r23275, %rs16433;
	cvt.u32.u16 	%r23276, %rs16434;
	prmt.b32 	%r23277, %r23276, %r23275, 0x3340U;
	prmt.b32 	%r23278, %r23277, %r23274, 0x5410U;
	st.local.v2.b32 	[%rd1+104], {%r23278, %r23271};
	cvt.u32.u16 	%r23279, %rs16419;
	cvt.u32.u16 	%r23280, %rs16420;
	prmt.b32 	%r23281, %r23280, %r23279, 0x3340U;
	cvt.u32.u16 	%r23282, %rs16421;
	cvt.u32.u16 	%r23283, %rs16422;
	prmt.b32 	%r23284, %r23283, %r23282, 0x3340U;
	prmt.b32 	%r23285, %r23284, %r23281, 0x5410U;
	cvt.u32.u16 	%r23286, %rs16423;
	cvt.u32.u16 	%r23287, %rs16424;
	prmt.b32 	%r23288, %r23287, %r23286, 0x3340U;
	cvt.u32.u16 	%r23289, %rs16425;
	cvt.u32.u16 	%r23290, %rs16426;
	prmt.b32 	%r23291, %r23290, %r23289, 0x3340U;
	prmt.b32 	%r23292, %r23291, %r23288, 0x5410U;
	st.local.v2.b32 	[%rd1+112], {%r23292, %r23285};
	cvt.u32.u16 	%r23293, %rs16411;
	cvt.u32.u16 	%r23294, %rs16412;
	prmt.b32 	%r23295, %r23294, %r23293, 0x3340U;
	cvt.u32.u16 	%r23296, %rs16413;
	cvt.u32.u16 	%r23297, %rs16414;
	prmt.b32 	%r23298, %r23297, %r23296, 0x3340U;
	prmt.b32 	%r23299, %r23298, %r23295, 0x5410U;
	cvt.u32.u16 	%r23300, %rs16415;
	cvt.u32.u16 	%r23301, %rs16416;
	prmt.b32 	%r23302, %r23301, %r23300, 0x3340U;
	cvt.u32.u16 	%r23303, %rs16417;
	cvt.u32.u16 	%r23304, %rs16418;
	prmt.b32 	%r23305, %r23304, %r23303, 0x3340U;
	prmt.b32 	%r23306, %r23305, %r23302, 0x5410U;
	st.local.v2.b32 	[%rd1+120], {%r23306, %r23299};
	cvt.u32.u16 	%r23307, %rs16403;
	cvt.u32.u16 	%r23308, %rs16404;
	prmt.b32 	%r23309, %r23308, %r23307, 0x3340U;
	cvt.u32.u16 	%r23310, %rs16405;
	cvt.u32.u16 	%r23311, %rs16406;
	prmt.b32 	%r23312, %r23311, %r23310, 0x3340U;
	prmt.b32 	%r23313, %r23312, %r23309, 0x5410U;
	cvt.u32.u16 	%r23314, %rs16407;
	cvt.u32.u16 	%r23315, %rs16408;
	prmt.b32 	%r23316, %r23315, %r23314, 0x3340U;
	cvt.u32.u16 	%r23317, %rs16409;
	cvt.u32.u16 	%r23318, %rs16410;
	prmt.b32 	%r23319, %r23318, %r23317, 0x3340U;
	prmt.b32 	%r23320, %r23319, %r23316, 0x5410U;
	st.local.v2.b32 	[%rd1+128], {%r23320, %r23313};
	cvt.u32.u16 	%r23321, %rs16395;
	cvt.u32.u16 	%r23322, %rs16396;
	prmt.b32 	%r23323, %r23322, %r23321, 0x3340U;
	cvt.u32.u16 	%r23324, %rs16397;
	cvt.u32.u16 	%r23325, %rs16398;
	prmt.b32 	%r23326, %r23325, %r23324, 0x3340U;
	prmt.b32 	%r23327, %r23326, %r23323, 0x5410U;
	cvt.u32.u16 	%r23328, %rs16399;
	cvt.u32.u16 	%r23329, %rs16400;
	prmt.b32 	%r23330, %r23329, %r23328, 0x3340U;
	cvt.u32.u16 	%r23331, %rs16401;
	cvt.u32.u16 	%r23332, %rs16402;
	prmt.b32 	%r23333, %r23332, %r23331, 0x3340U;
	prmt.b32 	%r23334, %r23333, %r23330, 0x5410U;
	st.local.v2.b32 	[%rd1+136], {%r23334, %r23327};
	cvt.u32.u16 	%r23335, %rs16387;
	cvt.u32.u16 	%r23336, %rs16388;
	prmt.b32 	%r23337, %r23336, %r23335, 0x3340U;
	cvt.u32.u16 	%r23338, %rs16389;
	cvt.u32.u16 	%r23339, %rs16390;
	prmt.b32 	%r23340, %r23339, %r23338, 0x3340U;
	prmt.b32 	%r23341, %r23340, %r23337, 0x5410U;
	cvt.u32.u16 	%r23342, %rs16391;
	cvt.u32.u16 	%r23343, %rs16392;
	prmt.b32 	%r23344, %r23343, %r23342, 0x3340U;
	cvt.u32.u16 	%r23345, %rs16393;
	cvt.u32.u16 	%r23346, %rs16394;
	prmt.b32 	%r23347, %r23346, %r23345, 0x3340U;
	prmt.b32 	%r23348, %r23347, %r23344, 0x5410U;
	st.local.v2.b32 	[%rd1+144], {%r23348, %r23341};
	cvt.u32.u16 	%r23349, %rs16379;
	cvt.u32.u16 	%r23350, %rs16380;
	prmt.b32 	%r23351, %r23350, %r23349, 0x3340U;
	cvt.u32.u16 	%r23352, %rs16381;
	cvt.u32.u16 	%r23353, %rs16382;
	prmt.b32 	%r23354, %r23353, %r23352, 0x3340U;
	prmt.b32 	%r23355, %r23354, %r23351, 0x5410U;
	cvt.u32.u16 	%r23356, %rs16383;
	cvt.u32.u16 	%r23357, %rs16384;
	prmt.b32 	%r23358, %r23357, %r23356, 0x3340U;
	cvt.u32.u16 	%r23359, %rs16385;
	cvt.u32.u16 	%r23360, %rs16386;
	prmt.b32 	%r23361, %r23360, %r23359, 0x3340U;
	prmt.b32 	%r23362, %r23361, %r23358, 0x5410U;
	st.local.v2.b32 	[%rd1+152], {%r23362, %r23355};
	cvt.u32.u16 	%r23363, %rs16371;
	cvt.u32.u16 	%r23364, %rs16372;
	prmt.b32 	%r23365, %r23364, %r23363, 0x3340U;
	cvt.u32.u16 	%r23366, %rs16373;
	cvt.u32.u16 	%r23367, %rs16374;
	prmt.b32 	%r23368, %r23367, %r23366, 0x3340U;
	prmt.b32 	%r23369, %r23368, %r23365, 0x5410U;
	cvt.u32.u16 	%r23370, %rs16375;
	cvt.u32.u16 	%r23371, %rs16376;
	prmt.b32 	%r23372, %r23371, %r23370, 0x3340U;
	cvt.u32.u16 	%r23373, %rs16377;
	cvt.u32.u16 	%r23374, %rs16378;
	prmt.b32 	%r23375, %r23374, %r23373, 0x3340U;
	prmt.b32 	%r23376, %r23375, %r23372, 0x5410U;
	st.local.v2.b32 	[%rd1+160], {%r23376, %r23369};
	cvt.u32.u16 	%r23377, %rs16363;
	cvt.u32.u16 	%r23378, %rs16364;
	prmt.b32 	%r23379, %r23378, %r23377, 0x3340U;
	cvt.u32.u16 	%r23380, %rs16365;
	cvt.u32.u16 	%r23381, %rs16366;
	prmt.b32 	%r23382, %r23381, %r23380, 0x3340U;
	prmt.b32 	%r23383, %r23382, %r23379, 0x5410U;
	cvt.u32.u16 	%r23384, %rs16367;
	cvt.u32.u16 	%r23385, %rs16368;
	prmt.b32 	%r23386, %r23385, %r23384, 0x3340U;
	cvt.u32.u16 	%r23387, %rs16369;
	cvt.u32.u16 	%r23388, %rs16370;
	prmt.b32 	%r23389, %r23388, %r23387, 0x3340U;
	prmt.b32 	%r23390, %r23389, %r23386, 0x5410U;
	st.local.v2.b32 	[%rd1+168], {%r23390, %r23383};
	cvt.u32.u16 	%r23391, %rs16355;
	cvt.u32.u16 	%r23392, %rs16356;
	prmt.b32 	%r23393, %r23392, %r23391, 0x3340U;
	cvt.u32.u16 	%r23394, %rs16357;
	cvt.u32.u16 	%r23395, %rs16358;
	prmt.b32 	%r23396, %r23395, %r23394, 0x3340U;
	prmt.b32 	%r23397, %r23396, %r23393, 0x5410U;
	cvt.u32.u16 	%r23398, %rs16359;
	cvt.u32.u16 	%r23399, %rs16360;
	prmt.b32 	%r23400, %r23399, %r23398, 0x3340U;
	cvt.u32.u16 	%r23401, %rs16361;
	cvt.u32.u16 	%r23402, %rs16362;
	prmt.b32 	%r23403, %r23402, %r23401, 0x3340U;
	prmt.b32 	%r23404, %r23403, %r23400, 0x5410U;
	st.local.v2.b32 	[%rd1+176], {%r23404, %r23397};
	cvt.u32.u16 	%r23405, %rs16347;
	cvt.u32.u16 	%r23406, %rs16348;
	prmt.b32 	%r23407, %r23406, %r23405, 0x3340U;
	cvt.u32.u16 	%r23408, %rs16349;
	cvt.u32.u16 	%r23409, %rs16350;
	prmt.b32 	%r23410, %r23409, %r23408, 0x3340U;
	prmt.b32 	%r23411, %r23410, %r23407, 0x5410U;
	cvt.u32.u16 	%r23412, %rs16351;
	cvt.u32.u16 	%r23413, %rs16352;
	prmt.b32 	%r23414, %r23413, %r23412, 0x3340U;
	cvt.u32.u16 	%r23415, %rs16353;
	cvt.u32.u16 	%r23416, %rs16354;
	prmt.b32 	%r23417, %r23416, %r23415, 0x3340U;
	prmt.b32 	%r23418, %r23417, %r23414, 0x5410U;
	st.local.v2.b32 	[%rd1+184], {%r23418, %r23411};
	cvt.u32.u16 	%r23419, %rs16339;
	cvt.u32.u16 	%r23420, %rs16340;
	prmt.b32 	%r23421, %r23420, %r23419, 0x3340U;
	cvt.u32.u16 	%r23422, %rs16341;
	cvt.u32.u16 	%r23423, %rs16342;
	prmt.b32 	%r23424, %r23423, %r23422, 0x3340U;
	prmt.b32 	%r23425, %r23424, %r23421, 0x5410U;
	cvt.u32.u16 	%r23426, %rs16343;
	cvt.u32.u16 	%r23427, %rs16344;
	prmt.b32 	%r23428, %r23427, %r23426, 0x3340U;
	cvt.u32.u16 	%r23429, %rs16345;
	cvt.u32.u16 	%r23430, %rs16346;
	prmt.b32 	%r23431, %r23430, %r23429, 0x3340U;
	prmt.b32 	%r23432, %r23431, %r23428, 0x5410U;
	st.local.v2.b32 	[%rd1+192], {%r23432, %r23425};
	cvt.u32.u16 	%r23433, %rs16331;
	cvt.u32.u16 	%r23434, %rs16332;
	prmt.b32 	%r23435, %r23434, %r23433, 0x3340U;
	cvt.u32.u16 	%r23436, %rs16333;
	cvt.u32.u16 	%r23437, %rs16334;
	prmt.b32 	%r23438, %r23437, %r23436, 0x3340U;
	prmt.b32 	%r23439, %r23438, %r23435, 0x5410U;
	cvt.u32.u16 	%r23440, %rs16335;
	cvt.u32.u16 	%r23441, %rs16336;
	prmt.b32 	%r23442, %r23441, %r23440, 0x3340U;
	cvt.u32.u16 	%r23443, %rs16337;
	cvt.u32.u16 	%r23444, %rs16338;
	prmt.b32 	%r23445, %r23444, %r23443, 0x3340U;
	prmt.b32 	%r23446, %r23445, %r23442, 0x5410U;
	st.local.v2.b32 	[%rd1+200], {%r23446, %r23439};
	cvt.u32.u16 	%r23447, %rs16323;
	cvt.u32.u16 	%r23448, %rs16324;
	prmt.b32 	%r23449, %r23448, %r23447, 0x3340U;
	cvt.u32.u16 	%r23450, %rs16325;
	cvt.u32.u16 	%r23451, %rs16326;
	prmt.b32 	%r23452, %r23451, %r23450, 0x3340U;
	prmt.b32 	%r23453, %r23452, %r23449, 0x5410U;
	cvt.u32.u16 	%r23454, %rs16327;
	cvt.u32.u16 	%r23455, %rs16328;
	prmt.b32 	%r23456, %r23455, %r23454, 0x3340U;
	cvt.u32.u16 	%r23457, %rs16329;
	cvt.u32.u16 	%r23458, %rs16330;
	prmt.b32 	%r23459, %r23458, %r23457, 0x3340U;
	prmt.b32 	%r23460, %r23459, %r23456, 0x5410U;
	st.local.v2.b32 	[%rd1+208], {%r23460, %r23453};
	cvt.u32.u16 	%r23461, %rs16315;
	cvt.u32.u16 	%r23462, %rs16316;
	prmt.b32 	%r23463, %r23462, %r23461, 0x3340U;
	cvt.u32.u16 	%r23464, %rs16317;
	cvt.u32.u16 	%r23465, %rs16318;
	prmt.b32 	%r23466, %r23465, %r23464, 0x3340U;
	prmt.b32 	%r23467, %r23466, %r23463, 0x5410U;
	cvt.u32.u16 	%r23468, %rs16319;
	cvt.u32.u16 	%r23469, %rs16320;
	prmt.b32 	%r23470, %r23469, %r23468, 0x3340U;
	cvt.u32.u16 	%r23471, %rs16321;
	cvt.u32.u16 	%r23472, %rs16322;
	prmt.b32 	%r23473, %r23472, %r23471, 0x3340U;
	prmt.b32 	%r23474, %r23473, %r23470, 0x5410U;
	st.local.v2.b32 	[%rd1+216], {%r23474, %r23467};
	cvt.u32.u16 	%r23475, %rs16307;
	cvt.u32.u16 	%r23476, %rs16308;
	prmt.b32 	%r23477, %r23476, %r23475, 0x3340U;
	cvt.u32.u16 	%r23478, %rs16309;
	cvt.u32.u16 	%r23479, %rs16310;
	prmt.b32 	%r23480, %r23479, %r23478, 0x3340U;
	prmt.b32 	%r23481, %r23480, %r23477, 0x5410U;
	cvt.u32.u16 	%r23482, %rs16311;
	cvt.u32.u16 	%r23483, %rs16312;
	prmt.b32 	%r23484, %r23483, %r23482, 0x3340U;
	cvt.u32.u16 	%r23485, %rs16313;
	cvt.u32.u16 	%r23486, %rs16314;
	prmt.b32 	%r23487, %r23486, %r23485, 0x3340U;
	prmt.b32 	%r23488, %r23487, %r23484, 0x5410U;
	st.local.v2.b32 	[%rd1+224], {%r23488, %r23481};
	cvt.u32.u16 	%r23489, %rs16299;
	cvt.u32.u16 	%r23490, %rs16300;
	prmt.b32 	%r23491, %r23490, %r23489, 0x3340U;
	cvt.u32.u16 	%r23492, %rs16301;
	cvt.u32.u16 	%r23493, %rs16302;
	prmt.b32 	%r23494, %r23493, %r23492, 0x3340U;
	prmt.b32 	%r23495, %r23494, %r23491, 0x5410U;
	cvt.u32.u16 	%r23496, %rs16303;
	cvt.u32.u16 	%r23497, %rs16304;
	prmt.b32 	%r23498, %r23497, %r23496, 0x3340U;
	cvt.u32.u16 	%r23499, %rs16305;
	cvt.u32.u16 	%r23500, %rs16306;
	prmt.b32 	%r23501, %r23500, %r23499, 0x3340U;
	prmt.b32 	%r23502, %r23501, %r23498, 0x5410U;
	st.local.v2.b32 	[%rd1+232], {%r23502, %r23495};
	cvt.u32.u16 	%r23503, %rs16291;
	cvt.u32.u16 	%r23504, %rs16292;
	prmt.b32 	%r23505, %r23504, %r23503, 0x3340U;
	cvt.u32.u16 	%r23506, %rs16293;
	cvt.u32.u16 	%r23507, %rs16294;
	prmt.b32 	%r23508, %r23507, %r23506, 0x3340U;
	prmt.b32 	%r23509, %r23508, %r23505, 0x5410U;
	cvt.u32.u16 	%r23510, %rs16295;
	cvt.u32.u16 	%r23511, %rs16296;
	prmt.b32 	%r23512, %r23511, %r23510, 0x3340U;
	cvt.u32.u16 	%r23513, %rs16297;
	cvt.u32.u16 	%r23514, %rs16298;
	prmt.b32 	%r23515, %r23514, %r23513, 0x3340U;
	prmt.b32 	%r23516, %r23515, %r23512, 0x5410U;
	st.local.v2.b32 	[%rd1+240], {%r23516, %r23509};
	cvt.u32.u16 	%r23517, %rs16283;
	cvt.u32.u16 	%r23518, %rs16284;
	prmt.b32 	%r23519, %r23518, %r23517, 0x3340U;
	cvt.u32.u16 	%r23520, %rs16285;
	cvt.u32.u16 	%r23521, %rs16286;
	prmt.b32 	%r23522, %r23521, %r23520, 0x3340U;
	prmt.b32 	%r23523, %r23522, %r23519, 0x5410U;
	cvt.u32.u16 	%r23524, %rs16287;
	cvt.u32.u16 	%r23525, %rs16288;
	prmt.b32 	%r23526, %r23525, %r23524, 0x3340U;
	cvt.u32.u16 	%r23527, %rs16289;
	cvt.u32.u16 	%r23528, %rs16290;
	prmt.b32 	%r23529, %r23528, %r23527, 0x3340U;
	prmt.b32 	%r23530, %r23529, %r23526, 0x5410U;
	st.local.v2.b32 	[%rd1+248], {%r23530, %r23523};
	cvt.u32.u16 	%r23531, %rs16275;
	cvt.u32.u16 	%r23532, %rs16276;
	prmt.b32 	%r23533, %r23532, %r23531, 0x3340U;
	cvt.u32.u16 	%r23534, %rs16277;
	cvt.u32.u16 	%r23535, %rs16278;
	prmt.b32 	%r23536, %r23535, %r23534, 0x3340U;
	prmt.b32 	%r23537, %r23536, %r23533, 0x5410U;
	cvt.u32.u16 	%r23538, %rs16279;
	cvt.u32.u16 	%r23539, %rs16280;
	prmt.b32 	%r23540, %r23539, %r23538, 0x3340U;
	cvt.u32.u16 	%r23541, %rs16281;
	cvt.u32.u16 	%r23542, %rs16282;
	prmt.b32 	%r23543, %r23542, %r23541, 0x3340U;
	prmt.b32 	%r23544, %r23543, %r23540, 0x5410U;
	st.local.v2.b32 	[%rd1+256], {%r23544, %r23537};
	cvt.u32.u16 	%r23545, %rs16267;
	cvt.u32.u16 	%r23546, %rs16268;
	prmt.b32 	%r23547, %r23546, %r23545, 0x3340U;
	cvt.u32.u16 	%r23548, %rs16269;
	cvt.u32.u16 	%r23549, %rs16270;
	prmt.b32 	%r23550, %r23549, %r23548, 0x3340U;
	prmt.b32 	%r23551, %r23550, %r23547, 0x5410U;
	cvt.u32.u16 	%r23552, %rs16271;
	cvt.u32.u16 	%r23553, %rs16272;
	prmt.b32 	%r23554, %r23553, %r23552, 0x3340U;
	cvt.u32.u16 	%r23555, %rs16273;
	cvt.u32.u16 	%r23556, %rs16274;
	prmt.b32 	%r23557, %r23556, %r23555, 0x3340U;
	prmt.b32 	%r23558, %r23557, %r23554, 0x5410U;
	st.local.v2.b32 	[%rd1+264], {%r23558, %r23551};
	mov.b32 	%r39615, 0;
$L__BB5_106:
	mov.u32 	%r39618, %r39615;
	cvt.u64.u32 	%rd200, %r39618;
	add.s64 	%rd201, %rd1, %rd200;
	ld.local.u8 	%rs14872, [%rd201+16];
	setp.ne.s16 	%p80, %rs14872, 0;
	add.s32 	%r39615, %r39618, 1;
	@%p80 bra 	$L__BB5_106;
	and.b16  	%rs14873, %rs18327, 255;
	setp.eq.s16 	%p81, %rs14873, 0;
	@%p81 bra 	$L__BB5_110;
	mov.b32 	%r39616, 0;
$L__BB5_109:
	cvt.u64.u32 	%rd202, %r39618;
	add.s64 	%rd203, %rd1, %rd202;
	st.local.u8 	[%rd203+16], %rs18327;
	add.s32 	%r39618, %r39618, 1;
	add.s32 	%r822, %r39616, 1;
	cvt.u64.u32 	%rd204, %r39616;
	add.s64 	%rd205, %rd2, %rd204;
	ld.local.u8 	%rs18327, [%rd205+17];
	setp.ne.s16 	%p82, %rs18327, 0;
	mov.u32 	%r39616, %r822;
	@%p82 bra 	$L__BB5_109;
$L__BB5_110:
	cvt.u64.u32 	%rd206, %r39618;
	add.s64 	%rd207, %rd1, %rd206;
	mov.b16 	%rs14874, 0;
	st.local.u8 	[%rd207+16], %rs14874;
	add.s32 	%r39559, %r39559, %r22120;
	st.local.u32 	[%rd1], %r39559;
	add.f64 	%fd102, %fd102, %fd44;
	st.local.f64 	[%rd1+8], %fd102;
	ld.local.v2.b32 	{%r23560, %r23561}, [%rd1+16];
	bfe.u32 	%r23562, %r23560, 0, 8;
	cvt.u16.u32 	%rs16522, %r23562;
	bfe.u32 	%r23563, %r23560, 8, 8;
	cvt.u16.u32 	%rs16521, %r23563;
	bfe.u32 	%r23564, %r23560, 16, 8;
	cvt.u16.u32 	%rs16520, %r23564;
	bfe.u32 	%r23565, %r23560, 24, 8;
	cvt.u16.u32 	%rs16519, %r23565;
	bfe.u32 	%r23566, %r23561, 0, 8;
	cvt.u16.u32 	%rs16518, %r23566;
	bfe.u32 	%r23567, %r23561, 8, 8;
	cvt.u16.u32 	%rs16517, %r23567;
	bfe.u32 	%r23568, %r23561, 16, 8;
	cvt.u16.u32 	%rs16516, %r23568;
	bfe.u32 	%r23569, %r23561, 24, 8;
	cvt.u16.u32 	%rs16515, %r23569;
	ld.local.v2.b32 	{%r23570, %r23571}, [%rd1+24];
	bfe.u32 	%r23572, %r23570, 0, 8;
	cvt.u16.u32 	%rs16514, %r23572;
	bfe.u32 	%r23573, %r23570, 8, 8;
	cvt.u16.u32 	%rs16513, %r23573;
	bfe.u32 	%r23574, %r23570, 16, 8;
	cvt.u16.u32 	%rs16512, %r23574;
	bfe.u32 	%r23575, %r23570, 24, 8;
	cvt.u16.u32 	%rs16511, %r23575;
	bfe.u32 	%r23576, %r23571, 0, 8;
	cvt.u16.u32 	%rs16510, %r23576;
	bfe.u32 	%r23577, %r23571, 8, 8;
	cvt.u16.u32 	%rs16509, %r23577;
	bfe.u32 	%r23578, %r23571, 16, 8;
	cvt.u16.u32 	%rs16508, %r23578;
	bfe.u32 	%r23579, %r23571, 24, 8;
	cvt.u16.u32 	%rs16507, %r23579;
	ld.local.v2.b32 	{%r23580, %r23581}, [%rd1+32];
	bfe.u32 	%r23582, %r23580, 0, 8;
	cvt.u16.u32 	%rs16506, %r23582;
	bfe.u32 	%r23583, %r23580, 8, 8;
	cvt.u16.u32 	%rs16505, %r23583;
	bfe.u32 	%r23584, %r23580, 16, 8;
	cvt.u16.u32 	%rs16504, %r23584;
	bfe.u32 	%r23585, %r23580, 24, 8;
	cvt.u16.u32 	%rs16503, %r23585;
	bfe.u32 	%r23586, %r23581, 0, 8;
	cvt.u16.u32 	%rs16502, %r23586;
	bfe.u32 	%r23587, %r23581, 8, 8;
	cvt.u16.u32 	%rs16501, %r23587;
	bfe.u32 	%r23588, %r23581, 16, 8;
	cvt.u16.u32 	%rs16500, %r23588;
	bfe.u32 	%r23589, %r23581, 24, 8;
	cvt.u16.u32 	%rs16499, %r23589;
	ld.local.v2.b32 	{%r23590, %r23591}, [%rd1+40];
	bfe.u32 	%r23592, %r23590, 0, 8;
	cvt.u16.u32 	%rs16498, %r23592;
	bfe.u32 	%r23593, %r23590, 8, 8;
	cvt.u16.u32 	%rs16497, %r23593;
	bfe.u32 	%r23594, %r23590, 16, 8;
	cvt.u16.u32 	%rs16496, %r23594;
	bfe.u32 	%r23595, %r23590, 24, 8;
	cvt.u16.u32 	%rs16495, %r23595;
	bfe.u32 	%r23596, %r23591, 0, 8;
	cvt.u16.u32 	%rs16494, %r23596;
	bfe.u32 	%r23597, %r23591, 8, 8;
	cvt.u16.u32 	%rs16493, %r23597;
	bfe.u32 	%r23598, %r23591, 16, 8;
	cvt.u16.u32 	%rs16492, %r23598;
	bfe.u32 	%r23599, %r23591, 24, 8;
	cvt.u16.u32 	%rs16491, %r23599;
	ld.local.v2.b32 	{%r23600, %r23601}, [%rd1+48];
	bfe.u32 	%r23602, %r23600, 0, 8;
	cvt.u16.u32 	%rs16490, %r23602;
	bfe.u32 	%r23603, %r23600, 8, 8;
	cvt.u16.u32 	%rs16489, %r23603;
	bfe.u32 	%r23604, %r23600, 16, 8;
	cvt.u16.u32 	%rs16488, %r23604;
	bfe.u32 	%r23605, %r23600, 24, 8;
	cvt.u16.u32 	%rs16487, %r23605;
	bfe.u32 	%r23606, %r23601, 0, 8;
	cvt.u16.u32 	%rs16486, %r23606;
	bfe.u32 	%r23607, %r23601, 8, 8;
	cvt.u16.u32 	%rs16485, %r23607;
	bfe.u32 	%r23608, %r23601, 16, 8;
	cvt.u16.u32 	%rs16484, %r23608;
	bfe.u32 	%r23609, %r23601, 24, 8;
	cvt.u16.u32 	%rs16483, %r23609;
	ld.local.v2.b32 	{%r23610, %r23611}, [%rd1+56];
	bfe.u32 	%r23612, %r23610, 0, 8;
	cvt.u16.u32 	%rs16482, %r23612;
	bfe.u32 	%r23613, %r23610, 8, 8;
	cvt.u16.u32 	%rs16481, %r23613;
	bfe.u32 	%r23614, %r23610, 16, 8;
	cvt.u16.u32 	%rs16480, %r23614;
	bfe.u32 	%r23615, %r23610, 24, 8;
	cvt.u16.u32 	%rs16479, %r23615;
	bfe.u32 	%r23616, %r23611, 0, 8;
	cvt.u16.u32 	%rs16478, %r23616;
	bfe.u32 	%r23617, %r23611, 8, 8;
	cvt.u16.u32 	%rs16477, %r23617;
	bfe.u32 	%r23618, %r23611, 16, 8;
	cvt.u16.u32 	%rs16476, %r23618;
	bfe.u32 	%r23619, %r23611, 24, 8;
	cvt.u16.u32 	%rs16475, %r23619;
	ld.local.v2.b32 	{%r23620, %r23621}, [%rd1+64];
	bfe.u32 	%r23622, %r23620, 0, 8;
	cvt.u16.u32 	%rs16474, %r23622;
	bfe.u32 	%r23623, %r23620, 8, 8;
	cvt.u16.u32 	%rs16473, %r23623;
	bfe.u32 	%r23624, %r23620, 16, 8;
	cvt.u16.u32 	%rs16472, %r23624;
	bfe.u32 	%r23625, %r23620, 24, 8;
	cvt.u16.u32 	%rs16471, %r23625;
	bfe.u32 	%r23626, %r23621, 0, 8;
	cvt.u16.u32 	%rs16470, %r23626;
	bfe.u32 	%r23627, %r23621, 8, 8;
	cvt.u16.u32 	%rs16469, %r23627;
	bfe.u32 	%r23628, %r23621, 16, 8;
	cvt.u16.u32 	%rs16468, %r23628;
	bfe.u32 	%r23629, %r23621, 24, 8;
	cvt.u16.u32 	%rs16467, %r23629;
	ld.local.v2.b32 	{%r23630, %r23631}, [%rd1+72];
	bfe.u32 	%r23632, %r23630, 0, 8;
	cvt.u16.u32 	%rs16466, %r23632;
	bfe.u32 	%r23633, %r23630, 8, 8;
	cvt.u16.u32 	%rs16465, %r23633;
	bfe.u32 	%r23634, %r23630, 16, 8;
	cvt.u16.u32 	%rs16464, %r23634;
	bfe.u32 	%r23635, %r23630, 24, 8;
	cvt.u16.u32 	%rs16463, %r23635;
	bfe.u32 	%r23636, %r23631, 0, 8;
	cvt.u16.u32 	%rs16462, %r23636;
	bfe.u32 	%r23637, %r23631, 8, 8;
	cvt.u16.u32 	%rs16461, %r23637;
	bfe.u32 	%r23638, %r23631, 16, 8;
	cvt.u16.u32 	%rs16460, %r23638;
	bfe.u32 	%r23639, %r23631, 24, 8;
	cvt.u16.u32 	%rs16459, %r23639;
	ld.local.v2.b32 	{%r23640, %r23641}, [%rd1+80];
	bfe.u32 	%r23642, %r23640, 0, 8;
	cvt.u16.u32 	%rs16458, %r23642;
	bfe.u32 	%r23643, %r23640, 8, 8;
	cvt.u16.u32 	%rs16457, %r23643;
	bfe.u32 	%r23644, %r23640, 16, 8;
	cvt.u16.u32 	%rs16456, %r23644;
	bfe.u32 	%r23645, %r23640, 24, 8;
	cvt.u16.u32 	%rs16455, %r23645;
	bfe.u32 	%r23646, %r23641, 0, 8;
	cvt.u16.u32 	%rs16454, %r23646;
	bfe.u32 	%r23647, %r23641, 8, 8;
	cvt.u16.u32 	%rs16453, %r23647;
	bfe.u32 	%r23648, %r23641, 16, 8;
	cvt.u16.u32 	%rs16452, %r23648;
	bfe.u32 	%r23649, %r23641, 24, 8;
	cvt.u16.u32 	%rs16451, %r23649;
	ld.local.v2.b32 	{%r23650, %r23651}, [%rd1+88];
	bfe.u32 	%r23652, %r23650, 0, 8;
	cvt.u16.u32 	%rs16450, %r23652;
	bfe.u32 	%r23653, %r23650, 8, 8;
	cvt.u16.u32 	%rs16449, %r23653;
	bfe.u32 	%r23654, %r23650, 16, 8;
	cvt.u16.u32 	%rs16448, %r23654;
	bfe.u32 	%r23655, %r23650, 24, 8;
	cvt.u16.u32 	%rs16447, %r23655;
	bfe.u32 	%r23656, %r23651, 0, 8;
	cvt.u16.u32 	%rs16446, %r23656;
	bfe.u32 	%r23657, %r23651, 8, 8;
	cvt.u16.u32 	%rs16445, %r23657;
	bfe.u32 	%r23658, %r23651, 16, 8;
	cvt.u16.u32 	%rs16444, %r23658;
	bfe.u32 	%r23659, %r23651, 24, 8;
	cvt.u16.u32 	%rs16443, %r23659;
	ld.local.v2.b32 	{%r23660, %r23661}, [%rd1+96];
	bfe.u32 	%r23662, %r23660, 0, 8;
	cvt.u16.u32 	%rs16442, %r23662;
	bfe.u32 	%r23663, %r23660, 8, 8;
	cvt.u16.u32 	%rs16441, %r23663;
	bfe.u32 	%r23664, %r23660, 16, 8;
	cvt.u16.u32 	%rs16440, %r23664;
	bfe.u32 	%r23665, %r23660, 24, 8;
	cvt.u16.u32 	%rs16439, %r23665;
	bfe.u32 	%r23666, %r23661, 0, 8;
	cvt.u16.u32 	%rs16438, %r23666;
	bfe.u32 	%r23667, %r23661, 8, 8;
	cvt.u16.u32 	%rs16437, %r23667;
	bfe.u32 	%r23668, %r23661, 16, 8;
	cvt.u16.u32 	%rs16436, %r23668;
	bfe.u32 	%r23669, %r23661, 24, 8;
	cvt.u16.u32 	%rs16435, %r23669;
	ld.local.v2.b32 	{%r23670, %r23671}, [%rd1+104];
	bfe.u32 	%r23672, %r23670, 0, 8;
	cvt.u16.u32 	%rs16434, %r23672;
	bfe.u32 	%r23673, %r23670, 8, 8;
	cvt.u16.u32 	%rs16433, %r23673;
	bfe.u32 	%r23674, %r23670, 16, 8;
	cvt.u16.u32 	%rs16432, %r23674;
	bfe.u32 	%r23675, %r23670, 24, 8;
	cvt.u16.u32 	%rs16431, %r23675;
	bfe.u32 	%r23676, %r23671, 0, 8;
	cvt.u16.u32 	%rs16430, %r23676;
	bfe.u32 	%r23677, %r23671, 8, 8;
	cvt.u16.u32 	%rs16429, %r23677;
	bfe.u32 	%r23678, %r23671, 16, 8;
	cvt.u16.u32 	%rs16428, %r23678;
	bfe.u32 	%r23679, %r23671, 24, 8;
	cvt.u16.u32 	%rs16427, %r23679;
	ld.local.v2.b32 	{%r23680, %r23681}, [%rd1+112];
	bfe.u32 	%r23682, %r23680, 0, 8;
	cvt.u16.u32 	%rs16426, %r23682;
	bfe.u32 	%r23683, %r23680, 8, 8;
	cvt.u16.u32 	%rs16425, %r23683;
	bfe.u32 	%r23684, %r23680, 16, 8;
	cvt.u16.u32 	%rs16424, %r23684;
	bfe.u32 	%r23685, %r23680, 24, 8;
	cvt.u16.u32 	%rs16423, %r23685;
	bfe.u32 	%r23686, %r23681, 0, 8;
	cvt.u16.u32 	%rs16422, %r23686;
	bfe.u32 	%r23687, %r23681, 8, 8;
	cvt.u16.u32 	%rs16421, %r23687;
	bfe.u32 	%r23688, %r23681, 16, 8;
	cvt.u16.u32 	%rs16420, %r23688;
	bfe.u32 	%r23689, %r23681, 24, 8;
	cvt.u16.u32 	%rs16419, %r23689;
	ld.local.v2.b32 	{%r23690, %r23691}, [%rd1+120];
	bfe.u32 	%r23692, %r23690, 0, 8;
	cvt.u16.u32 	%rs16418, %r23692;
	bfe.u32 	%r23693, %r23690, 8, 8;
	cvt.u16.u32 	%rs16417, %r23693;
	bfe.u32 	%r23694, %r23690, 16, 8;
	cvt.u16.u32 	%rs16416, %r23694;
	bfe.u32 	%r23695, %r23690, 24, 8;
	cvt.u16.u32 	%rs16415, %r23695;
	bfe.u32 	%r23696, %r23691, 0, 8;
	cvt.u16.u32 	%rs16414, %r23696;
	bfe.u32 	%r23697, %r23691, 8, 8;
	cvt.u16.u32 	%rs16413, %r23697;
	bfe.u32 	%r23698, %r23691, 16, 8;
	cvt.u16.u32 	%rs16412, %r23698;
	bfe.u32 	%r23699, %r23691, 24, 8;
	cvt.u16.u32 	%rs16411, %r23699;
	ld.local.v2.b32 	{%r23700, %r23701}, [%rd1+128];
	bfe.u32 	%r23702, %r23700, 0, 8;
	cvt.u16.u32 	%rs16410, %r23702;
	bfe.u32 	%r23703, %r23700, 8, 8;
	cvt.u16.u32 	%rs16409, %r23703;
	bfe.u32 	%r23704, %r23700, 16, 8;
	cvt.u16.u32 	%rs16408, %r23704;
	bfe.u32 	%r23705, %r23700, 24, 8;
	cvt.u16.u32 	%rs16407, %r23705;
	bfe.u32 	%r23706, %r23701, 0, 8;
	cvt.u16.u32 	%rs16406, %r23706;
	bfe.u32 	%r23707, %r23701, 8, 8;
	cvt.u16.u32 	%rs16405, %r23707;
	bfe.u32 	%r23708, %r23701, 16, 8;
	cvt.u16.u32 	%rs16404, %r23708;
	bfe.u32 	%r23709, %r23701, 24, 8;
	cvt.u16.u32 	%rs16403, %r23709;
	ld.local.v2.b32 	{%r23710, %r23711}, [%rd1+136];
	bfe.u32 	%r23712, %r23710, 0, 8;
	cvt.u16.u32 	%rs16402, %r23712;
	bfe.u32 	%r23713, %r23710, 8, 8;
	cvt.u16.u32 	%rs16401, %r23713;
	bfe.u32 	%r23714, %r23710, 16, 8;
	cvt.u16.u32 	%rs16400, %r23714;
	bfe.u32 	%r23715, %r23710, 24, 8;
	cvt.u16.u32 	%rs16399, %r23715;
	bfe.u32 	%r23716, %r23711, 0, 8;
	cvt.u16.u32 	%rs16398, %r23716;
	bfe.u32 	%r23717, %r23711, 8, 8;
	cvt.u16.u32 	%rs16397, %r23717;
	bfe.u32 	%r23718, %r23711, 16, 8;
	cvt.u16.u32 	%rs16396, %r23718;
	bfe.u32 	%r23719, %r23711, 24, 8;
	cvt.u16.u32 	%rs16395, %r23719;
	ld.local.v2.b32 	{%r23720, %r23721}, [%rd1+144];
	bfe.u32 	%r23722, %r23720, 0, 8;
	cvt.u16.u32 	%rs16394, %r23722;
	bfe.u32 	%r23723, %r23720, 8, 8;
	cvt.u16.u32 	%rs16393, %r23723;
	bfe.u32 	%r23724, %r23720, 16, 8;
	cvt.u16.u32 	%rs16392, %r23724;
	bfe.u32 	%r23725, %r23720, 24, 8;
	cvt.u16.u32 	%rs16391, %r23725;
	bfe.u32 	%r23726, %r23721, 0, 8;
	cvt.u16.u32 	%rs16390, %r23726;
	bfe.u32 	%r23727, %r23721, 8, 8;
	cvt.u16.u32 	%rs16389, %r23727;
	bfe.u32 	%r23728, %r23721, 16, 8;
	cvt.u16.u32 	%rs16388, %r23728;
	bfe.u32 	%r23729, %r23721, 24, 8;
	cvt.u16.u32 	%rs16387, %r23729;
	ld.local.v2.b32 	{%r23730, %r23731}, [%rd1+152];
	bfe.u32 	%r23732, %r23730, 0, 8;
	cvt.u16.u32 	%rs16386, %r23732;
	bfe.u32 	%r23733, %r23730, 8, 8;
	cvt.u16.u32 	%rs16385, %r23733;
	bfe.u32 	%r23734, %r23730, 16, 8;
	cvt.u16.u32 	%rs16384, %r23734;
	bfe.u32 	%r23735, %r23730, 24, 8;
	cvt.u16.u32 	%rs16383, %r23735;
	bfe.u32 	%r23736, %r23731, 0, 8;
	cvt.u16.u32 	%rs16382, %r23736;
	bfe.u32 	%r23737, %r23731, 8, 8;
	cvt.u16.u32 	%rs16381, %r23737;
	bfe.u32 	%r23738, %r23731, 16, 8;
	cvt.u16.u32 	%rs16380, %r23738;
	bfe.u32 	%r23739, %r23731, 24, 8;
	cvt.u16.u32 	%rs16379, %r23739;
	ld.local.v2.b32 	{%r23740, %r23741}, [%rd1+160];
	bfe.u32 	%r23742, %r23740, 0, 8;
	cvt.u16.u32 	%rs16378, %r23742;
	bfe.u32 	%r23743, %r23740, 8, 8;
	cvt.u16.u32 	%rs16377, %r23743;
	bfe.u32 	%r23744, %r23740, 16, 8;
	cvt.u16.u32 	%rs16376, %r23744;
	bfe.u32 	%r23745, %r23740, 24, 8;
	cvt.u16.u32 	%rs16375, %r23745;
	bfe.u32 	%r23746, %r23741, 0, 8;
	cvt.u16.u32 	%rs16374, %r23746;
	bfe.u32 	%r23747, %r23741, 8, 8;
	cvt.u16.u32 	%rs16373, %r23747;
	bfe.u32 	%r23748, %r23741, 16, 8;
	cvt.u16.u32 	%rs16372, %r23748;
	bfe.u32 	%r23749, %r23741, 24, 8;
	cvt.u16.u32 	%rs16371, %r23749;
	ld.local.v2.b32 	{%r23750, %r23751}, [%rd1+168];
	bfe.u32 	%r23752, %r23750, 0, 8;
	cvt.u16.u32 	%rs16370, %r23752;
	bfe.u32 	%r23753, %r23750, 8, 8;
	cvt.u16.u32 	%rs16369, %r23753;
	bfe.u32 	%r23754, %r23750, 16, 8;
	cvt.u16.u32 	%rs16368, %r23754;
	bfe.u32 	%r23755, %r23750, 24, 8;
	cvt.u16.u32 	%rs16367, %r23755;
	bfe.u32 	%r23756, %r23751, 0, 8;
	cvt.u16.u32 	%rs16366, %r23756;
	bfe.u32 	%r23757, %r23751, 8, 8;
	cvt.u16.u32 	%rs16365, %r23757;
	bfe.u32 	%r23758, %r23751, 16, 8;
	cvt.u16.u32 	%rs16364, %r23758;
	bfe.u32 	%r23759, %r23751, 24, 8;
	cvt.u16.u32 	%rs16363, %r23759;
	ld.local.v2.b32 	{%r23760, %r23761}, [%rd1+176];
	bfe.u32 	%r23762, %r23760, 0, 8;
	cvt.u16.u32 	%rs16362, %r23762;
	bfe.u32 	%r23763, %r23760, 8, 8;
	cvt.u16.u32 	%rs16361, %r23763;
	bfe.u32 	%r23764, %r23760, 16, 8;
	cvt.u16.u32 	%rs16360, %r23764;
	bfe.u32 	%r23765, %r23760, 24, 8;
	cvt.u16.u32 	%rs16359, %r23765;
	bfe.u32 	%r23766, %r23761, 0, 8;
	cvt.u16.u32 	%rs16358, %r23766;
	bfe.u32 	%r23767, %r23761, 8, 8;
	cvt.u16.u32 	%rs16357, %r23767;
	bfe.u32 	%r23768, %r23761, 16, 8;
	cvt.u16.u32 	%rs16356, %r23768;
	bfe.u32 	%r23769, %r23761, 24, 8;
	cvt.u16.u32 	%rs16355, %r23769;
	ld.local.v2.b32 	{%r23770, %r23771}, [%rd1+184];
	bfe.u32 	%r23772, %r23770, 0, 8;
	cvt.u16.u32 	%rs16354, %r23772;
	bfe.u32 	%r23773, %r23770, 8, 8;
	cvt.u16.u32 	%rs16353, %r23773;
	bfe.u32 	%r23774, %r23770, 16, 8;
	cvt.u16.u32 	%rs16352, %r23774;
	bfe.u32 	%r23775, %r23770, 24, 8;
	cvt.u16.u32 	%rs16351, %r23775;
	bfe.u32 	%r23776, %r23771, 0, 8;
	cvt.u16.u32 	%rs16350, %r23776;
	bfe.u32 	%r23777, %r23771, 8, 8;
	cvt.u16.u32 	%rs16349, %r23777;
	bfe.u32 	%r23778, %r23771, 16, 8;
	cvt.u16.u32 	%rs16348, %r23778;
	bfe.u32 	%r23779, %r23771, 24, 8;
	cvt.u16.u32 	%rs16347, %r23779;
	ld.local.v2.b32 	{%r23780, %r23781}, [%rd1+192];
	bfe.u32 	%r23782, %r23780, 0, 8;
	cvt.u16.u32 	%rs16346, %r23782;
	bfe.u32 	%r23783, %r23780, 8, 8;
	cvt.u16.u32 	%rs16345, %r23783;
	bfe.u32 	%r23784, %r23780, 16, 8;
	cvt.u16.u32 	%rs16344, %r23784;
	bfe.u32 	%r23785, %r23780, 24, 8;
	cvt.u16.u32 	%rs16343, %r23785;
	bfe.u32 	%r23786, %r23781, 0, 8;
	cvt.u16.u32 	%rs16342, %r23786;
	bfe.u32 	%r23787, %r23781, 8, 8;
	cvt.u16.u32 	%rs16341, %r23787;
	bfe.u32 	%r23788, %r23781, 16, 8;
	cvt.u16.u32 	%rs16340, %r23788;
	bfe.u32 	%r23789, %r23781, 24, 8;
	cvt.u16.u32 	%rs16339, %r23789;
	ld.local.v2.b32 	{%r23790, %r23791}, [%rd1+200];
	bfe.u32 	%r23792, %r23790, 0, 8;
	cvt.u16.u32 	%rs16338, %r23792;
	bfe.u32 	%r23793, %r23790, 8, 8;
	cvt.u16.u32 	%rs16337, %r23793;
	bfe.u32 	%r23794, %r23790, 16, 8;
	cvt.u16.u32 	%rs16336, %r23794;
	bfe.u32 	%r23795, %r23790, 24, 8;
	cvt.u16.u32 	%rs16335, %r23795;
	bfe.u32 	%r23796, %r23791, 0, 8;
	cvt.u16.u32 	%rs16334, %r23796;
	bfe.u32 	%r23797, %r23791, 8, 8;
	cvt.u16.u32 	%rs16333, %r23797;
	bfe.u32 	%r23798, %r23791, 16, 8;
	cvt.u16.u32 	%rs16332, %r23798;
	bfe.u32 	%r23799, %r23791, 24, 8;
	cvt.u16.u32 	%rs16331, %r23799;
	ld.local.v2.b32 	{%r23800, %r23801}, [%rd1+208];
	bfe.u32 	%r23802, %r23800, 0, 8;
	cvt.u16.u32 	%rs16330, %r23802;
	bfe.u32 	%r23803, %r23800, 8, 8;
	cvt.u16.u32 	%rs16329, %r23803;
	bfe.u32 	%r23804, %r23800, 16, 8;
	cvt.u16.u32 	%rs16328, %r23804;
	bfe.u32 	%r23805, %r23800, 24, 8;
	cvt.u16.u32 	%rs16327, %r23805;
	bfe.u32 	%r23806, %r23801, 0, 8;
	cvt.u16.u32 	%rs16326, %r23806;
	bfe.u32 	%r23807, %r23801, 8, 8;
	cvt.u16.u32 	%rs16325, %r23807;
	bfe.u32 	%r23808, %r23801, 16, 8;
	cvt.u16.u32 	%rs16324, %r23808;
	bfe.u32 	%r23809, %r23801, 24, 8;
	cvt.u16.u32 	%rs16323, %r23809;
	ld.local.v2.b32 	{%r23810, %r23811}, [%rd1+216];
	bfe.u32 	%r23812, %r23810, 0, 8;
	cvt.u16.u32 	%rs16322, %r23812;
	bfe.u32 	%r23813, %r23810, 8, 8;
	cvt.u16.u32 	%rs16321, %r23813;
	bfe.u32 	%r23814, %r23810, 16, 8;
	cvt.u16.u32 	%rs16320, %r23814;
	bfe.u32 	%r23815, %r23810, 24, 8;
	cvt.u16.u32 	%rs16319, %r23815;
	bfe.u32 	%r23816, %r23811, 0, 8;
	cvt.u16.u32 	%rs16318, %r23816;
	bfe.u32 	%r23817, %r23811, 8, 8;
	cvt.u16.u32 	%rs16317, %r23817;
	bfe.u32 	%r23818, %r23811, 16, 8;
	cvt.u16.u32 	%rs16316, %r23818;
	bfe.u32 	%r23819, %r23811, 24, 8;
	cvt.u16.u32 	%rs16315, %r23819;
	ld.local.v2.b32 	{%r23820, %r23821}, [%rd1+224];
	bfe.u32 	%r23822, %r23820, 0, 8;
	cvt.u16.u32 	%rs16314, %r23822;
	bfe.u32 	%r23823, %r23820, 8, 8;
	cvt.u16.u32 	%rs16313, %r23823;
	bfe.u32 	%r23824, %r23820, 16, 8;
	cvt.u16.u32 	%rs16312, %r23824;
	bfe.u32 	%r23825, %r23820, 24, 8;
	cvt.u16.u32 	%rs16311, %r23825;
	bfe.u32 	%r23826, %r23821, 0, 8;
	cvt.u16.u32 	%rs16310, %r23826;
	bfe.u32 	%r23827, %r23821, 8, 8;
	cvt.u16.u32 	%rs16309, %r23827;
	bfe.u32 	%r23828, %r23821, 16, 8;
	cvt.u16.u32 	%rs16308, %r23828;
	bfe.u32 	%r23829, %r23821, 24, 8;
	cvt.u16.u32 	%rs16307, %r23829;
	ld.local.v2.b32 	{%r23830, %r23831}, [%rd1+232];
	bfe.u32 	%r23832, %r23830, 0, 8;
	cvt.u16.u32 	%rs16306, %r23832;
	bfe.u32 	%r23833, %r23830, 8, 8;
	cvt.u16.u32 	%rs16305, %r23833;
	bfe.u32 	%r23834, %r23830, 16, 8;
	cvt.u16.u32 	%rs16304, %r23834;
	bfe.u32 	%r23835, %r23830, 24, 8;
	cvt.u16.u32 	%rs16303, %r23835;
	bfe.u32 	%r23836, %r23831, 0, 8;
	cvt.u16.u32 	%rs16302, %r23836;
	bfe.u32 	%r23837, %r23831, 8, 8;
	cvt.u16.u32 	%rs16301, %r23837;
	bfe.u32 	%r23838, %r23831, 16, 8;
	cvt.u16.u32 	%rs16300, %r23838;
	bfe.u32 	%r23839, %r23831, 24, 8;
	cvt.u16.u32 	%rs16299, %r23839;
	ld.local.v2.b32 	{%r23840, %r23841}, [%rd1+240];
	bfe.u32 	%r23842, %r23840, 0, 8;
	cvt.u16.u32 	%rs16298, %r23842;
	bfe.u32 	%r23843, %r23840, 8, 8;
	cvt.u16.u32 	%rs16297, %r23843;
	bfe.u32 	%r23844, %r23840, 16, 8;
	cvt.u16.u32 	%rs16296, %r23844;
	bfe.u32 	%r23845, %r23840, 24, 8;
	cvt.u16.u32 	%rs16295, %r23845;
	bfe.u32 	%r23846, %r23841, 0, 8;
	cvt.u16.u32 	%rs16294, %r23846;
	bfe.u32 	%r23847, %r23841, 8, 8;
	cvt.u16.u32 	%rs16293, %r23847;
	bfe.u32 	%r23848, %r23841, 16, 8;
	cvt.u16.u32 	%rs16292, %r23848;
	bfe.u32 	%r23849, %r23841, 24, 8;
	cvt.u16.u32 	%rs16291, %r23849;
	ld.local.v2.b32 	{%r23850, %r23851}, [%rd1+248];
	bfe.u32 	%r23852, %r23850, 0, 8;
	cvt.u16.u32 	%rs16290, %r23852;
	bfe.u32 	%r23853, %r23850, 8, 8;
	cvt.u16.u32 	%rs16289, %r23853;
	bfe.u32 	%r23854, %r23850, 16, 8;
	cvt.u16.u32 	%rs16288, %r23854;
	bfe.u32 	%r23855, %r23850, 24, 8;
	cvt.u16.u32 	%rs16287, %r23855;
	bfe.u32 	%r23856, %r23851, 0, 8;
	cvt.u16.u32 	%rs16286, %r23856;
	bfe.u32 	%r23857, %r23851, 8, 8;
	cvt.u16.u32 	%rs16285, %r23857;
	bfe.u32 	%r23858, %r23851, 16, 8;
	cvt.u16.u32 	%rs16284, %r23858;
	bfe.u32 	%r23859, %r23851, 24, 8;
	cvt.u16.u32 	%rs16283, %r23859;
	ld.local.v2.b32 	{%r23860, %r23861}, [%rd1+256];
	bfe.u32 	%r23862, %r23860, 0, 8;
	cvt.u16.u32 	%rs16282, %r23862;
	bfe.u32 	%r23863, %r23860, 8, 8;
	cvt.u16.u32 	%rs16281, %r23863;
	bfe.u32 	%r23864, %r23860, 16, 8;
	cvt.u16.u32 	%rs16280, %r23864;
	bfe.u32 	%r23865, %r23860, 24, 8;
	cvt.u16.u32 	%rs16279, %r23865;
	bfe.u32 	%r23866, %r23861, 0, 8;
	cvt.u16.u32 	%rs16278, %r23866;
	bfe.u32 	%r23867, %r23861, 8, 8;
	cvt.u16.u32 	%rs16277, %r23867;
	bfe.u32 	%r23868, %r23861, 16, 8;
	cvt.u16.u32 	%rs16276, %r23868;
	bfe.u32 	%r23869, %r23861, 24, 8;
	cvt.u16.u32 	%rs16275, %r23869;
	ld.local.v2.b32 	{%r23870, %r23871}, [%rd1+264];
	bfe.u32 	%r23872, %r23870, 0, 8;
	cvt.u16.u32 	%rs16274, %r23872;
	bfe.u32 	%r23873, %r23870, 8, 8;
	cvt.u16.u32 	%rs16273, %r23873;
	bfe.u32 	%r23874, %r23870, 16, 8;
	cvt.u16.u32 	%rs16272, %r23874;
	bfe.u32 	%r23875, %r23870, 24, 8;
	cvt.u16.u32 	%rs16271, %r23875;
	bfe.u32 	%r23876, %r23871, 0, 8;
	cvt.u16.u32 	%rs16270, %r23876;
	bfe.u32 	%r23877, %r23871, 8, 8;
	cvt.u16.u32 	%rs16269, %r23877;
	bfe.u32 	%r23878, %r23871, 16, 8;
	cvt.u16.u32 	%rs16268, %r23878;
	bfe.u32 	%r23879, %r23871, 24, 8;
	cvt.u16.u32 	%rs16267, %r23879;
$L__BB5_111:
	setp.ne.s32 	%p83, %r15080, 0;
	@%p83 bra 	$L__BB5_113;
	mov.u32 	%r23880, %tid.x;
	shr.u32 	%r23881, %r23880, 5;
	mov.u32 	%r23882, _ZZN3cub18CUB_300001_SM_10006detail6reduce18DeviceReduceKernelINS2_10policy_hubI4Itemy13Addition_funcE10Policy1000EN6thrust24THRUST_300001_SM_1000_NS6detail15normal_iteratorINSA_10device_ptrIS5_EEEEyS6_S5_N4cuda3std3__410__identityEEEvT0_PT3_T1_NS0_13GridEvenShareISN_EET2_T4_E12temp_storage;
	mad.lo.s32 	%r23883, %r23881, 272, %r23882;
	st.shared.u32 	[%r23883+8], %r39559;
	st.shared.f64 	[%r23883+16], %fd102;
	cvt.u32.u16 	%r23884, %rs16515;
	cvt.u32.u16 	%r23885, %rs16516;
	prmt.b32 	%r23886, %r23885, %r23884, 0x3340U;
	cvt.u32.u16 	%r23887, %rs16517;
	cvt.u32.u16 	%r23888, %rs16518;
	prmt.b32 	%r23889, %r23888, %r23887, 0x3340U;
	prmt.b32 	%r23890, %r23889, %r23886, 0x5410U;
	cvt.u32.u16 	%r23891, %rs16519;
	cvt.u32.u16 	%r23892, %rs16520;
	prmt.b32 	%r23893, %r23892, %r23891, 0x3340U;
	cvt.u32.u16 	%r23894, %rs16521;
	cvt.u32.u16 	%r23895, %rs16522;
	prmt.b32 	%r23896, %r23895, %r23894, 0x3340U;
	prmt.b32 	%r23897, %r23896, %r23893, 0x5410U;
	st.shared.v2.b32 	[%r23883+24], {%r23897, %r23890};
	cvt.u32.u16 	%r23898, %rs16507;
	cvt.u32.u16 	%r23899, %rs16508;
	prmt.b32 	%r23900, %r23899, %r23898, 0x3340U;
	cvt.u32.u16 	%r23901, %rs16509;
	cvt.u32.u16 	%r23902, %rs16510;
	prmt.b32 	%r23903, %r23902, %r23901, 0x3340U;
	prmt.b32 	%r23904, %r23903, %r23900, 0x5410U;
	cvt.u32.u16 	%r23905, %rs16511;
	cvt.u32.u16 	%r23906, %rs16512;
	prmt.b32 	%r23907, %r23906, %r23905, 0x3340U;
	cvt.u32.u16 	%r23908, %rs16513;
	cvt.u32.u16 	%r23909, %rs16514;
	prmt.b32 	%r23910, %r23909, %r23908, 0x3340U;
	prmt.b32 	%r23911, %r23910, %r23907, 0x5410U;
	st.shared.v2.b32 	[%r23883+32], {%r23911, %r23904};
	cvt.u32.u16 	%r23912, %rs16499;
	cvt.u32.u16 	%r23913, %rs16500;
	prmt.b32 	%r23914, %r23913, %r23912, 0x3340U;
	cvt.u32.u16 	%r23915, %rs16501;
	cvt.u32.u16 	%r23916, %rs16502;
	prmt.b32 	%r23917, %r23916, %r23915, 0x3340U;
	prmt.b32 	%r23918, %r23917, %r23914, 0x5410U;
	cvt.u32.u16 	%r23919, %rs16503;
	cvt.u32.u16 	%r23920, %rs16504;
	prmt.b32 	%r23921, %r23920, %r23919, 0x3340U;
	cvt.u32.u16 	%r23922, %rs16505;
	cvt.u32.u16 	%r23923, %rs16506;
	prmt.b32 	%r23924, %r23923, %r23922, 0x3340U;
	prmt.b32 	%r23925, %r23924, %r23921, 0x5410U;
	st.shared.v2.b32 	[%r23883+40], {%r23925, %r23918};
	cvt.u32.u16 	%r23926, %rs16491;
	cvt.u32.u16 	%r23927, %rs16492;
	prmt.b32 	%r23928, %r23927, %r23926, 0x3340U;
	cvt.u32.u16 	%r23929, %rs16493;
	cvt.u32.u16 	%r23930, %rs16494;
	prmt.b32 	%r23931, %r23930, %r23929, 0x3340U;
	prmt.b32 	%r23932, %r23931, %r23928, 0x5410U;
	cvt.u32.u16 	%r23933, %rs16495;
	cvt.u32.u16 	%r23934, %rs16496;
	prmt.b32 	%r23935, %r23934, %r23933, 0x3340U;
	cvt.u32.u16 	%r23936, %rs16497;
	cvt.u32.u16 	%r23937, %rs16498;
	prmt.b32 	%r23938, %r23937, %r23936, 0x3340U;
	prmt.b32 	%r23939, %r23938, %r23935, 0x5410U;
	st.shared.v2.b32 	[%r23883+48], {%r23939, %r23932};
	cvt.u32.u16 	%r23940, %rs16483;
	cvt.u32.u16 	%r23941, %rs16484;
	prmt.b32 	%r23942, %r23941, %r23940, 0x3340U;
	cvt.u32.u16 	%r23943, %rs16485;
	cvt.u32.u16 	%r23944, %rs16486;
	prmt.b32 	%r23945, %r23944, %r23943, 0x3340U;
	prmt.b32 	%r23946, %r23945, %r23942, 0x5410U;
	cvt.u32.u16 	%r23947, %rs16487;
	cvt.u32.u16 	%r23948, %rs16488;
	prmt.b32 	%r23949, %r23948, %r23947, 0x3340U;
	cvt.u32.u16 	%r23950, %rs16489;
	cvt.u32.u16 	%r23951, %rs16490;
	prmt.b32 	%r23952, %r23951, %r23950, 0x3340U;
	prmt.b32 	%r23953, %r23952, %r23949, 0x5410U;
	st.shared.v2.b32 	[%r23883+56], {%r23953, %r23946};
	cvt.u32.u16 	%r23954, %rs16475;
	cvt.u32.u16 	%r23955, %rs16476;
	prmt.b32 	%r23956, %r23955, %r23954, 0x3340U;
	cvt.u32.u16 	%r23957, %rs16477;
	cvt.u32.u16 	%r23958, %rs16478;
	prmt.b32 	%r23959, %r23958, %r23957, 0x3340U;
	prmt.b32 	%r23960, %r23959, %r23956, 0x5410U;
	cvt.u32.u16 	%r23961, %rs16479;
	cvt.u32.u16 	%r23962, %rs16480;
	prmt.b32 	%r23963, %r23962, %r23961, 0x3340U;
	cvt.u32.u16 	%r23964, %rs16481;
	cvt.u32.u16 	%r23965, %rs16482;
	prmt.b32 	%r23966, %r23965, %r23964, 0x3340U;
	prmt.b32 	%r23967, %r23966, %r23963, 0x5410U;
	st.shared.v2.b32 	[%r23883+64], {%r23967, %r23960};
	cvt.u32.u16 	%r23968, %rs16467;
	cvt.u32.u16 	%r23969, %rs16468;
	prmt.b32 	%r23970, %r23969, %r23968, 0x3340U;
	cvt.u32.u16 	%r23971, %rs16469;
	cvt.u32.u16 	%r23972, %rs16470;
	prmt.b32 	%r23973, %r23972, %r23971, 0x3340U;
	prmt.b32 	%r23974, %r23973, %r23970, 0x5410U;
	cvt.u32.u16 	%r23975, %rs16471;
	cvt.u32.u16 	%r23976, %rs16472;
	prmt.b32 	%r23977, %r23976, %r23975, 0x3340U;
	cvt.u32.u16 	%r23978, %rs16473;
	cvt.u32.u16 	%r23979, %rs16474;
	prmt.b32 	%r23980, %r23979, %r23978, 0x3340U;
	prmt.b32 	%r23981, %r23980, %r23977, 0x5410U;
	st.shared.v2.b32 	[%r23883+72], {%r23981, %r23974};
	cvt.u32.u16 	%r23982, %rs16459;
	cvt.u32.u16 	%r23983, %rs16460;
	prmt.b32 	%r23984, %r23983, %r23982, 0x3340U;
	cvt.u32.u16 	%r23985, %rs16461;
	cvt.u32.u16 	%r23986, %rs16462;
	prmt.b32 	%r23987, %r23986, %r23985, 0x3340U;
	prmt.b32 	%r23988, %r23987, %r23984, 0x5410U;
	cvt.u32.u16 	%r23989, %rs16463;
	cvt.u32.u16 	%r23990, %rs16464;
	prmt.b32 	%r23991, %r23990, %r23989, 0x3340U;
	cvt.u32.u16 	%r23992, %rs16465;
	cvt.u32.u16 	%r23993, %rs16466;
	prmt.b32 	%r23994, %r23993, %r23992, 0x3340U;
	prmt.b32 	%r23995, %r23994, %r23991, 0x5410U;
	st.shared.v2.b32 	[%r23883+80], {%r23995, %r23988};
	cvt.u32.u16 	%r23996, %rs16451;
	cvt.u32.u16 	%r23997, %rs16452;
	prmt.b32 	%r23998, %r23997, %r23996, 0x3340U;
	cvt.u32.u16 	%r23999, %rs16453;
	cvt.u32.u16 	%r24000, %rs16454;
	prmt.b32 	%r24001, %r24000, %r23999, 0x3340U;
	prmt.b32 	%r24002, %r24001, %r23998, 0x5410U;
	cvt.u32.u16 	%r24003, %rs16455;
	cvt.u32.u16 	%r24004, %rs16456;
	prmt.b32 	%r24005, %r24004, %r24003, 0x3340U;
	cvt.u32.u16 	%r24006, %rs16457;
	cvt.u32.u16 	%r24007, %rs16458;
	prmt.b32 	%r24008, %r24007, %r24006, 0x3340U;
	prmt.b32 	%r24009, %r24008, %r24005, 0x5410U;
	st.shared.v2.b32 	[%r23883+88], {%r24009, %r24002};
	cvt.u32.u16 	%r24010, %rs16443;
	cvt.u32.u16 	%r24011, %rs16444;
	prmt.b32 	%r24012, %r24011, %r24010, 0x3340U;
	cvt.u32.u16 	%r24013, %rs16445;
	cvt.u32.u16 	%r24014, %rs16446;
	prmt.b32 	%r24015, %r24014, %r24013, 0x3340U;
	prmt.b32 	%r24016, %r24015, %r24012, 0x5410U;
	cvt.u32.u16 	%r24017, %rs16447;
	cvt.u32.u16 	%r24018, %rs16448;
	prmt.b32 	%r24019, %r24018, %r24017, 0x3340U;
	cvt.u32.u16 	%r24020, %rs16449;
	cvt.u32.u16 	%r24021, %rs16450;
	prmt.b32 	%r24022, %r24021, %r24020, 0x3340U;
	prmt.b32 	%r24023, %r24022, %r24019, 0x5410U;
	st.shared.v2.b32 	[%r23883+96], {%r24023, %r24016};
	cvt.u32.u16 	%r24024, %rs16435;
	cvt.u32.u16 	%r24025, %rs16436;
	prmt.b32 	%r24026, %r24025, %r24024, 0x3340U;
	cvt.u32.u16 	%r24027, %rs16437;
	cvt.u32.u16 	%r24028, %rs16438;
	prmt.b32 	%r24029, %r24028, %r24027, 0x3340U;
	prmt.b32 	%r24030, %r24029, %r24026, 0x5410U;
	cvt.u32.u16 	%r24031, %rs16439;
	cvt.u32.u16 	%r24032, %rs16440;
	prmt.b32 	%r24033, %r24032, %r24031, 0x3340U;
	cvt.u32.u16 	%r24034, %rs16441;
	cvt.u32.u16 	%r24035, %rs16442;
	prmt.b32 	%r24036, %r24035, %r24034, 0x3340U;
	prmt.b32 	%r24037, %r24036, %r24033, 0x5410U;
	st.shared.v2.b32 	[%r23883+104], {%r24037, %r24030};
	cvt.u32.u16 	%r24038, %rs16427;
	cvt.u32.u16 	%r24039, %rs16428;
	prmt.b32 	%r24040, %r24039, %r24038, 0x3340U;
	cvt.u32.u16 	%r24041, %rs16429;
	cvt.u32.u16 	%r24042, %rs16430;
	prmt.b32 	%r24043, %r24042, %r24041, 0x3340U;
	prmt.b32 	%r24044, %r24043, %r24040, 0x5410U;
	cvt.u32.u16 	%r24045, %rs16431;
	cvt.u32.u16 	%r24046, %rs16432;
	prmt.b32 	%r24047, %r24046, %r24045, 0x3340U;
	cvt.u32.u16 	%r24048, %rs16433;
	cvt.u32.u16 	%r24049, %rs16434;
	prmt.b32 	%r24050, %r24049, %r24048, 0x3340U;
	prmt.b32 	%r24051, %r24050, %r24047, 0x5410U;
	st.shared.v2.b32 	[%r23883+112], {%r24051, %r24044};
	cvt.u32.u16 	%r24052, %rs16419;
	cvt.u32.u16 	%r24053, %rs16420;
	prmt.b32 	%r24054, %r24053, %r24052, 0x3340U;
	cvt.u32.u16 	%r24055, %rs16421;
	cvt.u32.u16 	%r24056, %rs16422;
	prmt.b32 	%r24057, %r24056, %r24055, 0x3340U;
	prmt.b32 	%r24058, %r24057, %r24054, 0x5410U;
	cvt.u32.u16 	%r24059, %rs16423;
	cvt.u32.u16 	%r24060, %rs16424;
	prmt.b32 	%r24061, %r24060, %r24059, 0x3340U;
	cvt.u32.u16 	%r24062, %rs16425;
	cvt.u32.u16 	%r24063, %rs16426;
	prmt.b32 	%r24064, %r24063, %r24062, 0x3340U;
	prmt.b32 	%r24065, %r24064, %r24061, 0x5410U;
	st.shared.v2.b32 	[%r23883+120], {%r24065, %r24058};
	cvt.u32.u16 	%r24066, %rs16411;
	cvt.u32.u16 	%r24067, %rs16412;
	prmt.b32 	%r24068, %r24067, %r24066, 0x3340U;
	cvt.u32.u16 	%r24069, %rs16413;
	cvt.u32.u16 	%r24070, %rs16414;
	prmt.b32 	%r24071, %r24070, %r24069, 0x3340U;
	prmt.b32 	%r24072, %r24071, %r24068, 0x5410U;
	cvt.u32.u16 	%r24073, %rs16415;
	cvt.u32.u16 	%r24074, %rs16416;
	prmt.b32 	%r24075, %r24074, %r24073, 0x3340U;
	cvt.u32.u16 	%r24076, %rs16417;
	cvt.u32.u16 	%r24077, %rs16418;
	prmt.b32 	%r24078, %r24077, %r24076, 0x3340U;
	prmt.b32 	%r24079, %r24078, %r24075, 0x5410U;
	st.shared.v2.b32 	[%r23883+128], {%r24079, %r24072};
	cvt.u32.u16 	%r24080, %rs16403;
	cvt.u32.u16 	%r24081, %rs16404;
	prmt.b32 	%r24082, %r24081, %r24080, 0x3340U;
	cvt.u32.u16 	%r24083, %rs16405;
	cvt.u32.u16 	%r24084, %rs16406;
	prmt.b32 	%r24085, %r24084, %r24083, 0x3340U;
	prmt.b32 	%r24086, %r24085, %r24082, 0x5410U;
	cvt.u32.u16 	%r24087, %rs16407;
	cvt.u32.u16 	%r24088, %rs16408;
	prmt.b32 	%r24089, %r24088, %r24087, 0x3340U;
	cvt.u32.u16 	%r24090, %rs16409;
	cvt.u32.u16 	%r24091, %rs16410;
	prmt.b32 	%r24092, %r24091, %r24090, 0x3340U;
	prmt.b32 	%r24093, %r24092, %r24089, 0x5410U;
	st.shared.v2.b32 	[%r23883+136], {%r24093, %r24086};
	cvt.u32.u16 	%r24094, %rs16395;
	cvt.u32.u16 	%r24095, %rs16396;
	prmt.b32 	%r24096, %r24095, %r24094, 0x3340U;
	cvt.u32.u16 	%r24097, %rs16397;
	cvt.u32.u16 	%r24098, %rs16398;
	prmt.b32 	%r24099, %r24098, %r24097, 0x3340U;
	prmt.b32 	%r24100, %r24099, %r24096, 0x5410U;
	cvt.u32.u16 	%r24101, %rs16399;
	cvt.u32.u16 	%r24102, %rs16400;
	prmt.b32 	%r24103, %r24102, %r24101, 0x3340U;
	cvt.u32.u16 	%r24104, %rs16401;
	cvt.u32.u16 	%r24105, %rs16402;
	prmt.b32 	%r24106, %r24105, %r24104, 0x3340U;
	prmt.b32 	%r24107, %r24106, %r24103, 0x5410U;
	st.shared.v2.b32 	[%r23883+144], {%r24107, %r24100};
	cvt.u32.u16 	%r24108, %rs16387;
	cvt.u32.u16 	%r24109, %rs16388;
	prmt.b32 	%r24110, %r24109, %r24108, 0x3340U;
	cvt.u32.u16 	%r24111, %rs16389;
	cvt.u32.u16 	%r24112, %rs16390;
	prmt.b32 	%r24113, %r24112, %r24111, 0x3340U;
	prmt.b32 	%r24114, %r24113, %r24110, 0x5410U;
	cvt.u32.u16 	%r24115, %rs16391;
	cvt.u32.u16 	%r24116, %rs16392;
	prmt.b32 	%r24117, %r24116, %r24115, 0x3340U;
	cvt.u32.u16 	%r24118, %rs16393;
	cvt.u32.u16 	%r24119, %rs16394;
	prmt.b32 	%r24120, %r24119, %r24118, 0x3340U;
	prmt.b32 	%r24121, %r24120, %r24117, 0x5410U;
	st.shared.v2.b32 	[%r23883+152], {%r24121, %r24114};
	cvt.u32.u16 	%r24122, %rs16379;
	cvt.u32.u16 	%r24123, %rs16380;
	prmt.b32 	%r24124, %r24123, %r24122, 0x3340U;
	cvt.u32.u16 	%r24125, %rs16381;
	cvt.u32.u16 	%r24126, %rs16382;
	prmt.b32 	%r24127, %r24126, %r24125, 0x3340U;
	prmt.b32 	%r24128, %r24127, %r24124, 0x5410U;
	cvt.u32.u16 	%r24129, %rs16383;
	cvt.u32.u16 	%r24130, %rs16384;
	prmt.b32 	%r24131, %r24130, %r24129, 0x3340U;
	cvt.u32.u16 	%r24132, %rs16385;
	cvt.u32.u16 	%r24133, %rs16386;
	prmt.b32 	%r24134, %r24133, %r24132, 0x3340U;
	prmt.b32 	%r24135, %r24134, %r24131, 0x5410U;
	st.shared.v2.b32 	[%r23883+160], {%r24135, %r24128};
	cvt.u32.u16 	%r24136, %rs16371;
	cvt.u32.u16 	%r24137, %rs16372;
	prmt.b32 	%r24138, %r24137, %r24136, 0x3340U;
	cvt.u32.u16 	%r24139, %rs16373;
	cvt.u32.u16 	%r24140, %rs16374;
	prmt.b32 	%r24141, %r24140, %r24139, 0x3340U;
	prmt.b32 	%r24142, %r24141, %r24138, 0x5410U;
	cvt.u32.u16 	%r24143, %rs16375;
	cvt.u32.u16 	%r24144, %rs16376;
	prmt.b32 	%r24145, %r24144, %r24143, 0x3340U;
	cvt.u32.u16 	%r24146, %rs16377;
	cvt.u32.u16 	%r24147, %rs16378;
	prmt.b32 	%r24148, %r24147, %r24146, 0x3340U;
	prmt.b32 	%r24149, %r24148, %r24145, 0x5410U;
	st.shared.v2.b32 	[%r23883+168], {%r24149, %r24142};
	cvt.u32.u16 	%r24150, %rs16363;
	cvt.u32.u16 	%r24151, %rs16364;
	prmt.b32 	%r24152, %r24151, %r24150, 0x3340U;
	cvt.u32.u16 	%r24153, %rs16365;
	cvt.u32.u16 	%r24154, %rs16366;
	prmt.b32 	%r24155, %r24154, %r24153, 0x3340U;
	prmt.b32 	%r24156, %r24155, %r24152, 0x5410U;
	cvt.u32.u16 	%r24157, %rs16367;
	cvt.u32.u16 	%r24158, %rs16368;
	prmt.b32 	%r24159, %r24158, %r24157, 0x3340U;
	cvt.u32.u16 	%r24160, %rs16369;
	cvt.u32.u16 	%r24161, %rs16370;
	prmt.b32 	%r24162, %r24161, %r24160, 0x3340U;
	prmt.b32 	%r24163, %r24162, %r24159, 0x5410U;
	st.shared.v2.b32 	[%r23883+176], {%r24163, %r24156};
	cvt.u32.u16 	%r24164, %rs16355;
	cvt.u32.u16 	%r24165, %rs16356;
	prmt.b32 	%r24166, %r24165, %r24164, 0x3340U;
	cvt.u32.u16 	%r24167, %rs16357;
	cvt.u32.u16 	%r24168, %rs16358;
	prmt.b32 	%r24169, %r24168, %r24167, 0x3340U;
	prmt.b32 	%r24170, %r24169, %r24166, 0x5410U;
	cvt.u32.u16 	%r24171, %rs16359;
	cvt.u32.u16 	%r24172, %rs16360;
	prmt.b32 	%r24173, %r24172, %r24171, 0x3340U;
	cvt.u32.u16 	%r24174, %rs16361;
	cvt.u32.u16 	%r24175, %rs16362;
	prmt.b32 	%r24176, %r24175, %r24174, 0x3340U;
	prmt.b32 	%r24177, %r24176, %r24173, 0x5410U;
	st.shared.v2.b32 	[%r23883+184], {%r24177, %r24170};
	cvt.u32.u16 	%r24178, %rs16347;
	cvt.u32.u16 	%r24179, %rs16348;
	prmt.b32 	%r24180, %r24179, %r24178, 0x3340U;
	cvt.u32.u16 	%r24181, %rs16349;
	cvt.u32.u16 	%r24182, %rs16350;
	prmt.b32 	%r24183, %r24182, %r24181, 0x3340U;
	prmt.b32 	%r24184, %r24183, %r24180, 0x5410U;
	cvt.u32.u16 	%r24185, %rs16351;
	cvt.u32.u16 	%r24186, %rs16352;
	prmt.b32 	%r24187, %r24186, %r24185, 0x3340U;
	cvt.u32.u16 	%r24188, %rs16353;
	cvt.u32.u16 	%r24189, %rs16354;
	prmt.b32 	%r24190, %r24189, %r24188, 0x3340U;
	prmt.b32 	%r24191, %r24190, %r24187, 0x5410U;
	st.shared.v2.b32 	[%r23883+192], {%r24191, %r24184};
	cvt.u32.u16 	%r24192, %rs16339;
	cvt.u32.u16 	%r24193, %rs16340;
	prmt.b32 	%r24194, %r24193, %r24192, 0x3340U;
	cvt.u32.u16 	%r24195, %rs16341;
	cvt.u32.u16 	%r24196, %rs16342;
	prmt.b32 	%r24197, %r24196, %r24195, 0x3340U;
	prmt.b32 	%r24198, %r24197, %r24194, 0x5410U;
	cvt.u32.u16 	%r24199, %rs16343;
	cvt.u32.u16 	%r24200, %rs16344;
	prmt.b32 	%r24201, %r24200, %r24199, 0x3340U;
	cvt.u32.u16 	%r24202, %rs16345;
	cvt.u32.u16 	%r24203, %rs16346;
	prmt.b32 	%r24204, %r24203, %r24202, 0x3340U;
	prmt.b32 	%r24205, %r24204, %r24201, 0x5410U;
	st.shared.v2.b32 	[%r23883+200], {%r24205, %r24198};
	cvt.u32.u16 	%r24206, %rs16331;
	cvt.u32.u16 	%r24207, %rs16332;
	prmt.b32 	%r24208, %r24207, %r24206, 0x3340U;
	cvt.u32.u16 	%r24209, %rs16333;
	cvt.u32.u16 	%r24210, %rs16334;
	prmt.b32 	%r24211, %r24210, %r24209, 0x3340U;
	prmt.b32 	%r24212, %r24211, %r24208, 0x5410U;
	cvt.u32.u16 	%r24213, %rs16335;
	cvt.u32.u16 	%r24214, %rs16336;
	prmt.b32 	%r24215, %r24214, %r24213, 0x3340U;
	cvt.u32.u16 	%r24216, %rs16337;
	cvt.u32.u16 	%r24217, %rs16338;
	prmt.b32 	%r24218, %r24217, %r24216, 0x3340U;
	prmt.b32 	%r24219, %r24218, %r24215, 0x5410U;
	st.shared.v2.b32 	[%r23883+208], {%r24219, %r24212};
	cvt.u32.u16 	%r24220, %rs16323;
	cvt.u32.u16 	%r24221, %rs16324;
	prmt.b32 	%r24222, %r24221, %r24220, 0x3340U;
	cvt.u32.u16 	%r24223, %rs16325;
	cvt.u32.u16 	%r24224, %rs16326;
	prmt.b32 	%r24225, %r24224, %r24223, 0x3340U;
	prmt.b32 	%r24226, %r24225, %r24222, 0x5410U;
	cvt.u32.u16 	%r24227, %rs16327;
	cvt.u32.u16 	%r24228, %rs16328;
	prmt.b32 	%r24229, %r24228, %r24227, 0x3340U;
	cvt.u32.u16 	%r24230, %rs16329;
	cvt.u32.u16 	%r24231, %rs16330;
	prmt.b32 	%r24232, %r24231, %r24230, 0x3340U;
	prmt.b32 	%r24233, %r24232, %r24229, 0x5410U;
	st.shared.v2.b32 	[%r23883+216], {%r24233, %r24226};
	cvt.u32.u16 	%r24234, %rs16315;
	cvt.u32.u16 	%r24235, %rs16316;
	prmt.b32 	%r24236, %r24235, %r24234, 0x3340U;
	cvt.u32.u16 	%r24237, %rs16317;
	cvt.u32.u16 	%r24238, %rs16318;
	prmt.b32 	%r24239, %r24238, %r24237, 0x3340U;
	prmt.b32 	%r24240, %r24239, %r24236, 0x5410U;
	cvt.u32.u16 	%r24241, %rs16319;
	cvt.u32.u16 	%r24242, %rs16320;
	prmt.b32 	%r24243, %r24242, %r24241, 0x3340U;
	cvt.u32.u16 	%r24244, %rs16321;
	cvt.u32.u16 	%r24245, %rs16322;
	prmt.b32 	%r24246, %r24245, %r24244, 0x3340U;
	prmt.b32 	%r24247, %r24246, %r24243, 0x5410U;
	st.shared.v2.b32 	[%r23883+224], {%r24247, %r24240};
	cvt.u32.u16 	%r24248, %rs16307;
	cvt.u32.u16 	%r24249, %rs16308;
	prmt.b32 	%r24250, %r24249, %r24248, 0x3340U;
	cvt.u32.u16 	%r24251, %rs16309;
	cvt.u32.u16 	%r24252, %rs16310;
	prmt.b32 	%r24253, %r24252, %r24251, 0x3340U;
	prmt.b32 	%r24254, %r24253, %r24250, 0x5410U;
	cvt.u32.u16 	%r24255, %rs16311;
	cvt.u32.u16 	%r24256, %rs16312;
	prmt.b32 	%r24257, %r24256, %r24255, 0x3340U;
	cvt.u32.u16 	%r24258, %rs16313;
	cvt.u32.u16 	%r24259, %rs16314;
	prmt.b32 	%r24260, %r24259, %r24258, 0x3340U;
	prmt.b32 	%r24261, %r24260, %r24257, 0x5410U;
	st.shared.v2.b32 	[%r23883+232], {%r24261, %r24254};
	cvt.u32.u16 	%r24262, %rs16299;
	cvt.u32.u16 	%r24263, %rs16300;
	prmt.b32 	%r24264, %r24263, %r24262, 0x3340U;
	cvt.u32.u16 	%r24265, %rs16301;
	cvt.u32.u16 	%r24266, %rs16302;
	prmt.b32 	%r24267, %r24266, %r24265, 0x3340U;
	prmt.b32 	%r24268, %r24267, %r24264, 0x5410U;
	cvt.u32.u16 	%r24269, %rs16303;
	cvt.u32.u16 	%r24270, %rs16304;
	prmt.b32 	%r24271, %r24270, %r24269, 0x3340U;
	cvt.u32.u16 	%r24272, %rs16305;
	cvt.u32.u16 	%r24273, %rs16306;
	prmt.b32 	%r24274, %r24273, %r24272, 0x3340U;
	prmt.b32 	%r24275, %r24274, %r24271, 0x5410U;
	st.shared.v2.b32 	[%r23883+240], {%r24275, %r24268};
	cvt.u32.u16 	%r24276, %rs16291;
	cvt.u32.u16 	%r24277, %rs16292;
	prmt.b32 	%r24278, %r24277, %r24276, 0x3340U;
	cvt.u32.u16 	%r24279, %rs16293;
	cvt.u32.u16 	%r24280, %rs16294;
	prmt.b32 	%r24281, %r24280, %r24279, 0x3340U;
	prmt.b32 	%r24282, %r24281, %r24278, 0x5410U;
	cvt.u32.u16 	%r24283, %rs16295;
	cvt.u32.u16 	%r24284, %rs16296;
	prmt.b32 	%r24285, %r24284, %r24283, 0x3340U;
	cvt.u32.u16 	%r24286, %rs16297;
	cvt.u32.u16 	%r24287, %rs16298;
	prmt.b32 	%r24288, %r24287, %r24286, 0x3340U;
	prmt.b32 	%r24289, %r24288, %r24285, 0x5410U;
	st.shared.v2.b32 	[%r23883+248], {%r24289, %r24282};
	cvt.u32.u16 	%r24290, %rs16283;
	cvt.u32.u16 	%r24291, %rs16284;
	prmt.b32 	%r24292, %r24291, %r24290, 0x3340U;
	cvt.u32.u16 	%r24293, %rs16285;
	cvt.u32.u16 	%r24294, %rs16286;
	prmt.b32 	%r24295, %r24294, %r24293, 0x3340U;
	prmt.b32 	%r24296, %r24295, %r24292, 0x5410U;
	cvt.u32.u16 	%r24297, %rs16287;
	cvt.u32.u16 	%r24298, %rs16288;
	prmt.b32 	%r24299, %r24298, %r24297, 0x3340U;
	cvt.u32.u16 	%r24300, %rs16289;
	cvt.u32.u16 	%r24301, %rs16290;
	prmt.b32 	%r24302, %r24301, %r24300, 0x3340U;
	prmt.b32 	%r24303, %r24302, %r24299, 0x5410U;
	st.shared.v2.b32 	[%r23883+256], {%r24303, %r24296};
	cvt.u32.u16 	%r24304, %rs16275;
	cvt.u32.u16 	%r24305, %rs16276;
	prmt.b32 	%r24306, %r24305, %r24304, 0x3340U;
	cvt.u32.u16 	%r24307, %rs16277;
	cvt.u32.u16 	%r24308, %rs16278;
	prmt.b32 	%r24309, %r24308, %r24307, 0x3340U;
	prmt.b32 	%r24310, %r24309, %r24306, 0x5410U;
	cvt.u32.u16 	%r24311, %rs16279;
	cvt.u32.u16 	%r24312, %rs16280;
	prmt.b32 	%r24313, %r24312, %r24311, 0x3340U;
	cvt.u32.u16 	%r24314, %rs16281;
	cvt.u32.u16 	%r24315, %rs16282;
	prmt.b32 	%r24316, %r24315, %r24314, 0x3340U;
	prmt.b32 	%r24317, %r24316, %r24313, 0x5410U;
	st.shared.v2.b32 	[%r23883+264], {%r24317, %r24310};
	cvt.u32.u16 	%r24318, %rs16267;
	cvt.u32.u16 	%r24319, %rs16268;
	prmt.b32 	%r24320, %r24319, %r24318, 0x3340U;
	cvt.u32.u16 	%r24321, %rs16269;
	cvt.u32.u16 	%r24322, %rs16270;
	prmt.b32 	%r24323, %r24322, %r24321, 0x3340U;
	prmt.b32 	%r24324, %r24323, %r24320, 0x5410U;
	cvt.u32.u16 	%r24325, %rs16271;
	cvt.u32.u16 	%r24326, %rs16272;
	prmt.b32 	%r24327, %r24326, %r24325, 0x3340U;
	cvt.u32.u16 	%r24328, %rs16273;
	cvt.u32.u16 	%r24329, %rs16274;
	prmt.b32 	%r24330, %r24329, %r24328, 0x3340U;
	prmt.b32 	%r24331, %r24330, %r24327, 0x5410U;
	st.shared.v2.b32 	[%r23883+272], {%r24331, %r24324};
$L__BB5_113:
	bar.sync 	0;
	mov.u32 	%r24332, %tid.x;
	setp.ne.s32 	%p84, %r24332, 0;
	@%p84 bra 	$L__BB5_231;
	cvt.u32.u64 	%r24333, %rd14;
	mov.u32 	%r24334, %ctaid.x;
	mul.lo.s32 	%r24335, %r24334, 192;
	sub.s32 	%r24336, %r24333, %r24335;
	setp.lt.s32 	%p85, %r24336, 33;
	@%p85 bra 	$L__BB5_121;
	ld.shared.v2.b32 	{%r24338, %r24339}, [_ZZN3cub18CUB_300001_SM_10006detail6reduce18DeviceReduceKernelINS2_10policy_hubI4Itemy13Addition_funcE10Policy1000EN6thrust24THRUST_300001_SM_1000_NS6detail15normal_iteratorINSA_10device_ptrIS5_EEEEyS6_S5_N4cuda3std3__410__identityEEEvT0_PT3_T1_NS0_13GridEvenShareISN_EET2_T4_E12temp_storage+544];
	ld.shared.v2.b32 	{%r24340, %r24341}, [_ZZN3cub18CUB_300001_SM_10006detail6reduce18DeviceReduceKernelINS2_10policy_hubI4Itemy13Addition_funcE10Policy1000EN6thrust24THRUST_300001_SM_1000_NS6detail15normal_iteratorINSA_10device_ptrIS5_EEEEyS6_S5_N4cuda3std3__410__identityEEEvT0_PT3_T1_NS0_13GridEvenShareISN_EET2_T4_E12temp_storage+536];
	ld.shared.v2.b32 	{%r24342, %r24343}, [_ZZN3cub18CUB_300001_SM_10006detail6reduce18DeviceReduceKernelINS2_10policy_hubI4Itemy13Addition_funcE10Policy1000EN6thrust24THRUST_300001_SM_1000_NS6detail15normal_iteratorINSA_10device_ptrIS5_EEEEyS6_S5_N4cuda3std3__410__identityEEEvT0_PT3_T1_NS0_13GridEvenShareISN_EET2_T4_E12temp_storage+528];
	ld.shared.v2.b32 	{%r24344, %r24345}, [_ZZN3cub18CUB_300001_SM_10006detail6reduce18DeviceReduceKernelINS2_10policy_hubI4Itemy13Addition_funcE10Policy1000EN6thrust24THRUST_300001_SM_1000_NS6detail15normal_iteratorINSA_10device_ptrIS5_EEEEyS6_S5_N4cuda3std3__410__identityEEEvT0_PT3_T1_NS0_13GridEvenShareISN_EET2_T4_E12temp_storage+520];
	ld.shared.v2.b32 	{%r24346, %r24347}, [_ZZN3cub18CUB_300001_SM_10006detail6reduce18DeviceReduceKernelINS2_10policy_hubI4Itemy13Addition_funcE10Policy1000EN6thrust24THRUST_300001_SM_1000_NS6detail15normal_iteratorINSA_10device_ptrIS5_EEEEyS6_S5_N4cuda3std3__410__identityEEEvT0_PT3_T1_NS0_13GridEvenShareISN_EET2_T4_E12temp_storage+512];
	ld.shared.v2.b32 	{%r24348, %r24349}, [_ZZN3cub18CUB_300001_SM_10006detail6reduce18DeviceReduceKernelINS2_10policy_hubI4Itemy13Addition_funcE10Policy1000EN6thrust24THRUST_300001_SM_1000_NS6detail15normal_iteratorINSA_10device_ptrIS5_EEEEyS6_S5_N4cuda3std3__410__identityEEEvT0_PT3_T1_NS0_13GridEvenShareISN_EET2_T4_E12temp_storage+504];
	ld.shared.v2.b32 	{%r24350, %r24351}, [_ZZN3cub18CUB_300001_SM_10006detail6reduce18DeviceReduceKernelINS2_10policy_hubI4Itemy13Addition_funcE10Policy1000EN6thrust24THRUST_300001_SM_1000_NS6detail15normal_iteratorINSA_10device_ptrIS5_EEEEyS6_S5_N4cuda3std3__410__identityEEEvT0_PT3_T1_NS0_13GridEvenShareISN_EET2_T4_E12temp_storage+496];
	ld.shared.v2.b32 	{%r24352, %r24353}, [_ZZN3cub18CUB_300001_SM_10006detail6reduce18DeviceReduceKernelINS2_10policy_hubI4Itemy13Addition_funcE10Policy1000EN6thrust24THRUST_300001_SM_1000_NS6detail15normal_iteratorINSA_10device_ptrIS5_EEEEyS6_S5_N4cuda3std3__410__identityEEEvT0_PT3_T1_NS0_13GridEvenShareISN_EET2_T4_E12temp_storage+488];
	ld.shared.v2.b32 	{%r24354, %r24355}, [_ZZN3cub18CUB_300001_SM_10006detail6reduce18DeviceReduceKernelINS2_10policy_hubI4Itemy13Addition_funcE10Policy1000EN6thrust24THRUST_300001_SM_1000_NS6detail15normal_iteratorINSA_10device_ptrIS5_EEEEyS6_S5_N4cuda3std3__410__identityEEEvT0_PT3_T1_NS0_13GridEvenShareISN_EET2_T4_E12temp_storage+480];
	ld.shared.v2.b32 	{%r24356, %r24357}, [_ZZN3cub18CUB_300001_SM_10006detail6reduce18DeviceReduceKernelINS2_10policy_hubI4Itemy13Addition_funcE10Policy1000EN6thrust24THRUST_300001_SM_1000_NS6detail15normal_iteratorINSA_10device_ptrIS5_EEEEyS6_S5_N4cuda3std3__410__identityEEEvT0_PT3_T1_NS0_13GridEvenShareISN_EET2_T4_E12temp_storage+472];
	ld.shared.v2.b32 	{%r24358, %r24359}, [_ZZN3cub18CUB_300001_SM_10006detail6reduce18DeviceReduceKernelINS2_10policy_hubI4Itemy13Addition_funcE10Policy1000EN6thrust24THRUST_300001_SM_1000_NS6detail15normal_iteratorINSA_10device_ptrIS5_EEEEyS6_S5_N4cuda3std3__410__identityEEEvT0_PT3_T1_NS0_13GridEvenShareISN_EET2_T4_E12temp_storage+464];
	ld.shared.v2.b32 	{%r24360, %r24361}, [_ZZN3cub18CUB_300001_SM_10006detail6reduce18DeviceReduceKernelINS2_10policy_hubI4Itemy13Addition_funcE10Policy1000EN6thrust24THRUST_300001_SM_1000_NS6detail15normal_iteratorINSA_10device_ptrIS5_EEEEyS6_S5_N4cuda3std3__410__identityEEEvT0_PT3_T1_NS0_13GridEvenShareISN_EET2_T4_E12temp_storage+456];
	ld.shared.v2.b32 	{%r24362, %r24363}, [_ZZN3cub18CUB_300001_SM_10006detail6reduce18DeviceReduceKernelINS2_10policy_hubI4Itemy13Addition_funcE10Policy1000EN6thrust24THRUST_300001_SM_1000_NS6detail15normal_iteratorINSA_10device_ptrIS5_EEEEyS6_S5_N4cuda3std3__410__identityEEEvT0_PT3_T1_NS0_13GridEvenShareISN_EET2_T4_E12temp_storage+448];
	ld.shared.v2.b32 	{%r24364, %r24365}, [_ZZN3cub18CUB_300001_SM_10006detail6reduce18DeviceReduceKernelINS2_10policy_hubI4Itemy13Addition_funcE10Policy1000EN6thrust24THRUST_300001_SM_1000_NS6detail15normal_iteratorINSA_10device_ptrIS5_EEEEyS6_S5_N4cuda3std3__410__identityEEEvT0_PT3_T1_NS0_13GridEvenShareISN_EET2_T4_E12temp_storage+440];
	ld.shared.v2.b32 	{%r24366, %r24367}, [_ZZN3cub18CUB_300001_SM_10006detail6reduce18DeviceReduceKernelINS2_10policy_hubI4Itemy13Addition_funcE10Policy1000EN6thrust24THRUST_300001_SM_1000_NS6detail15normal_iteratorINSA_10device_ptrIS5_EEEEyS6_S5_N4cuda3std3__410__identityEEEvT0_PT3_T1_NS0_13GridEvenShareISN_EET2_T4_E12temp_storage+432];
	ld.shared.v2.b32 	{%r24368, %r24369}, [_ZZN3cub18CUB_300001_SM_10006detail6reduce18DeviceReduceKernelINS2_10policy_hubI4Itemy13Addition_funcE10Policy1000EN6thrust24THRUST_300001_SM_1000_NS6detail15normal_iteratorINSA_10device_ptrIS5_EEEEyS6_S5_N4cuda3std3__410__identityEEEvT0_PT3_T1_NS0_13GridEvenShareISN_EET2_T4_E12temp_storage+424];
	ld.shared.v2.b32 	{%r24370, %r24371}, [_ZZN3cub18CUB_300001_SM_10006detail6reduce18DeviceReduceKernelINS2_10policy_hubI4Itemy13Addition_funcE10Policy1000EN6thrust24THRUST_300001_SM_1000_NS6detail15normal_iteratorINSA_10device_ptrIS5_EEEEyS6_S5_N4cuda3std3__410__identityEEEvT0_PT3_T1_NS0_13GridEvenShareISN_EET2_T4_E12temp_storage+416];
	ld.shared.v2.b32 	{%r24372, %r24373}, [_ZZN3cub18CUB_300001_SM_10006detail6reduce18DeviceReduceKernelINS2_10policy_hubI4Itemy13Addition_funcE10Policy1000EN6thrust24THRUST_300001_SM_1000_NS6detail15normal_iteratorINSA_10device_ptrIS5_EEEEyS6_S5_N4cuda3std3__410__identityEEEvT0_PT3_T1_NS0_13GridEvenShareISN_EET2_T4_E12temp_storage+408];
	ld.shared.v2.b32 	{%r24374, %r24375}, [_ZZN3cub18CUB_300001_SM_10006detail6reduce18DeviceReduceKernelINS2_10policy_hubI4Itemy13Addition_funcE10Policy1000EN6thrust24THRUST_300001_SM_1000_NS6detail15normal_iteratorINSA_10device_ptrIS5_EEEEyS6_S5_N4cuda3std3__410__identityEEEvT0_PT3_T1_NS0_13GridEvenShareISN_EET2_T4_E12temp_storage+400];
	ld.shared.v2.b32 	{%r24376, %r24377}, [_ZZN3cub18CUB_300001_SM_10006detail6reduce18DeviceReduceKernelINS2_10policy_hubI4Itemy13Addition_funcE10Policy1000EN6thrust24THRUST_300001_SM_1000_NS6detail15normal_iteratorINSA_10device_ptrIS5_EEEEyS6_S5_N4cuda3std3__410__identityEEEvT0_PT3_T1_NS0_13GridEvenShareISN_EET2_T4_E12temp_storage+392];
	ld.shared.v2.b32 	{%r24378, %r24379}, [_ZZN3cub18CUB_300001_SM_10006detail6reduce18DeviceReduceKernelINS2_10policy_hubI4Itemy13Addition_funcE10Policy1000EN6thrust24THRUST_300001_SM_1000_NS6detail15normal_iteratorINSA_10device_ptrIS5_EEEEyS6_S5_N4cuda3std3__410__identityEEEvT0_PT3_T1_NS0_13GridEvenShareISN_EET2_T4_E12temp_storage+384];
	ld.shared.v2.b32 	{%r24380, %r24381}, [_ZZN3cub18CUB_300001_SM_10006detail6reduce18DeviceReduceKernelINS2_10policy_hubI4Itemy13Addition_funcE10Policy1000EN6thrust24THRUST_300001_SM_1000_NS6detail15normal_iteratorINSA_10device_ptrIS5_EEEEyS6_S5_N4cuda3std3__410__identityEEEvT0_PT3_T1_NS0_13GridEvenShareISN_EET2_T4_E12temp_storage+376];
	ld.shared.v2.b32 	{%r24382, %r24383}, [_ZZN3cub18CUB_300001_SM_10006detail6reduce18DeviceReduceKernelINS2_10policy_hubI4Itemy13Addition_funcE10Policy1000EN6thrust24THRUST_300001_SM_1000_NS6detail15normal_iteratorINSA_10device_ptrIS5_EEEEyS6_S5_N4cuda3std3__410__identityEEEvT0_PT3_T1_NS0_13GridEvenShareISN_EET2_T4_E12temp_storage+368];
	ld.shared.v2.b32 	{%r24384, %r24385}, [_ZZN3cub18CUB_300001_SM_10006detail6reduce18DeviceReduceKernelINS2_10policy_hubI4Itemy13Addition_funcE10Policy1000EN6thrust24THRUST_300001_SM_1000_NS6detail15normal_iteratorINSA_10device_ptrIS5_EEEEyS6_S5_N4cuda3std3__410__identityEEEvT0_PT3_T1_NS0_13GridEvenShareISN_EET2_T4_E12temp_storage+360];
	ld.shared.v2.b32 	{%r24386, %r24387}, [_ZZN3cub18CUB_300001_SM_10006detail6reduce18DeviceReduceKernelINS2_10policy_hubI4Itemy13Addition_funcE10Policy1000EN6thrust24THRUST_300001_SM_1000_NS6detail15normal_iteratorINSA_10device_ptrIS5_EEEEyS6_S5_N4cuda3std3__410__identityEEEvT0_PT3_T1_NS0_13GridEvenShareISN_EET2_T4_E12temp_storage+352];
	ld.shared.v2.b32 	{%r24388, %r24389}, [_ZZN3cub18CUB_300001_SM_10006detail6reduce18DeviceReduceKernelINS2_10policy_hubI4Itemy13Addition_funcE10Policy1000EN6thrust24THRUST_300001_SM_1000_NS6detail15normal_iteratorINSA_10device_ptrIS5_EEEEyS6_S5_N4cuda3std3__410__identityEEEvT0_PT3_T1_NS0_13GridEvenShareISN_EET2_T4_E12temp_storage+344];
	ld.shared.v2.b32 	{%r24390, %r24391}, [_ZZN3cub18CUB_300001_SM_10006detail6reduce18DeviceReduceKernelINS2_10policy_hubI4Itemy13Addition_funcE10Policy1000EN6thrust24THRUST_300001_SM_1000_NS6detail15normal_iteratorINSA_10device_ptrIS5_EEEEyS6_S5_N4cuda3std3__410__identityEEEvT0_PT3_T1_NS0_13GridEvenShareISN_EET2_T4_E12temp_storage+336];
	ld.shared.v2.b32 	{%r24392, %r24393}, [_ZZN3cub18CUB_300001_SM_10006detail6reduce18DeviceReduceKernelINS2_10policy_hubI4Itemy13Addition_funcE10Policy1000EN6thrust24THRUST_300001_SM_1000_NS6detail15normal_iteratorINSA_10device_ptrIS5_EEEEyS6_S5_N4cuda3std3__410__identityEEEvT0_PT3_T1_NS0_13GridEvenShareISN_EET2_T4_E12temp_storage+328];
	ld.shared.v2.b32 	{%r24394, %r24395}, [_ZZN3cub18CUB_300001_SM_10006detail6reduce18DeviceReduceKernelINS2_10policy_hubI4Itemy13Addition_funcE10Policy1000EN6thrust24THRUST_300001_SM_1000_NS6detail15normal_iteratorINSA_10device_ptrIS5_EEEEyS6_S5_N4cuda3std3__410__identityEEEvT0_PT3_T1_NS0_13GridEvenShareISN_EET2_T4_E12temp_storage+320];
	ld.shared.v2.b32 	{%r24396, %r24397}, [_ZZN3cub18CUB_300001_SM_10006detail6reduce18DeviceReduceKernelINS2_10policy_hubI4Itemy13Addition_funcE10Policy1000EN6thrust24THRUST_300001_SM_1000_NS6detail15normal_iteratorINSA_10device_ptrIS5_EEEEyS6_S5_N4cuda3std3__410__identityEEEvT0_PT3_T1_NS0_13GridEvenShareISN_EET2_T4_E12temp_storage+312];
	ld.shared.v2.b32 	{%r24398, %r24399}, [_ZZN3cub18CUB_300001_SM_10006detail6reduce18DeviceReduceKernelINS2_10policy_hubI4Itemy13Addition_funcE10Policy1000EN6thrust24THRUST_300001_SM_1000_NS6detail15normal_iteratorINSA_10device_ptrIS5_EEEEyS6_S5_N4cuda3std3__410__identityEEEvT0_PT3_T1_NS0_13GridEvenShareISN_EET2_T4_E12temp_storage+304];
	ld.shared.v2.b32 	{%r24400, %r24401}, [_ZZN3cub18CUB_300001_SM_10006detail6reduce18DeviceReduceKernelINS2_10policy_hubI4Itemy13Addition_funcE10Policy1000EN6thrust24THRUST_300001_SM_1000_NS6detail15normal_iteratorINSA_10device_ptrIS5_EEEEyS6_S5_N4cuda3std3__410__identityEEEvT0_PT3_T1_NS0_13GridEvenShareISN_EET2_T4_E12temp_storage+296];
	bfe.u32 	%r24402, %r24400, 0, 8;
	cvt.u16.u32 	%rs18584, %r24402;
	ld.shared.f64 	%fd47, [_ZZN3cub18CUB_300001_SM_10006detail6reduce18DeviceReduceKernelINS2_10policy_hubI4Itemy13Addition_funcE10Policy1000EN6thrust24THRUST_300001_SM_1000_NS6detail15normal_iteratorINSA_10device_ptrIS5_EEEEyS6_S5_N4cuda3std3__410__identityEEEvT0_PT3_T1_NS0_13GridEvenShareISN_EET2_T4_E12temp_storage+288];
	ld.shared.u32 	%r826, [_ZZN3cub18CUB_300001_SM_10006detail6reduce18DeviceReduceKernelINS2_10policy_hubI4Itemy13Addition_funcE10Policy1000EN6thrust24THRUST_300001_SM_1000_NS6detail15normal_iteratorINSA_10device_ptrIS5_EEEEyS6_S5_N4cuda3std3__410__identityEEEvT0_PT3_T1_NS0_13GridEvenShareISN_EET2_T4_E12temp_storage+280];
	st.local.u32 	[%rd2], %r826;
	st.local.f64 	[%rd2+8], %fd47;
	st.local.v2.b32 	[%rd2+16], {%r24400, %r24401};
	st.local.v2.b32 	[%rd2+24], {%r24398, %r24399};
	st.local.v2.b32 	[%rd2+32], {%r24396, %r24397};
	st.local.v2.b32 	[%rd2+40], {%r24394, %r24395};
	st.local.v2.b32 	[%rd2+48], {%r24392, %r24393};
	st.local.v2.b32 	[%rd2+56], {%r24390, %r24391};
	st.local.v2.b32 	[%rd2+64], {%r24388, %r24389};
	st.local.v2.b32 	[%rd2+72], {%r24386, %r24387};
	st.local.v2.b32 	[%rd2+80], {%r24384, %r24385};
	st.local.v2.b32 	[%rd2+88], {%r24382, %r24383};
	st.local.v2.b32 	[%rd2+96], {%r24380, %r24381};
	st.local.v2.b32 	[%rd2+104], {%r24378, %r24379};
	st.local.v2.b32 	[%rd2+112], {%r24376, %r24377};
	st.local.v2.b32 	[%rd2+120], {%r24374, %r24375};
	st.local.v2.b32 	[%rd2+128], {%r24372, %r24373};
	st.local.v2.b32 	[%rd2+136], {%r24370, %r24371};
	st.local.v2.b32 	[%rd2+144], {%r24368, %r24369};
	st.local.v2.b32 	[%rd2+152], {%r24366, %r24367};
	st.local.v2.b32 	[%rd2+160], {%r24364, %r24365};
	st.local.v2.b32 	[%rd2+168], {%r24362, %r24363};
	st.local.v2.b32 	[%rd2+176], {%r24360, %r24361};
	st.local.v2.b32 	[%rd2+184], {%r24358, %r24359};
	st.local.v2.b32 	[%rd2+192], {%r24356, %r24357};
	st.local.v2.b32 	[%rd2+200], {%r24354, %r24355};
	st.local.v2.b32 	[%rd2+208], {%r24352, %r24353};
	st.local.v2.b32 	[%rd2+216], {%r24350, %r24351};
	st.local.v2.b32 	[%rd2+224], {%r24348, %r24349};
	st.local.v2.b32 	[%rd2+232], {%r24346, %r24347};
	st.local.v2.b32 	[%rd2+240], {%r24344, %r24345};
	st.local.v2.b32 	[%rd2+248], {%r24342, %r24343};
	st.local.v2.b32 	[%rd2+256], {%r24340, %r24341};
	st.local.v2.b32 	[%rd2+264], {%r24338, %r24339};
	st.local.u32 	[%rd1], %r39559;
	st.local.f64 	[%rd1+8], %fd102;
	cvt.u32.u16 	%r24403, %rs16515;
	cvt.u32.u16 	%r24404, %rs16516;
	prmt.b32 	%r24405, %r24404, %r24403, 0x3340U;
	cvt.u32.u16 	%r24406, %rs16517;
	cvt.u32.u16 	%r24407, %rs16518;
	prmt.b32 	%r24408, %r24407, %r24406, 0x3340U;
	prmt.b32 	%r24409, %r24408, %r24405, 0x5410U;
	cvt.u32.u16 	%r24410, %rs16519;
	cvt.u32.u16 	%r24411, %rs16520;
	prmt.b32 	%r24412, %r24411, %r24410, 0x3340U;
	cvt.u32.u16 	%r24413, %rs16521;
	cvt.u32.u16 	%r24414, %rs16522;
	prmt.b32 	%r24415, %r24414, %r24413, 0x3340U;
	prmt.b32 	%r24416, %r24415, %r24412, 0x5410U;
	st.local.v2.b32 	[%rd1+16], {%r24416, %r24409};
	cvt.u32.u16 	%r24417, %rs16507;
	cvt.u32.u16 	%r24418, %rs16508;
	prmt.b32 	%r24419, %r24418, %r24417, 0x3340U;
	cvt.u32.u16 	%r24420, %rs16509;
	cvt.u32.u16 	%r24421, %rs16510;
	prmt.b32 	%r24422, %r24421, %r24420, 0x3340U;
	prmt.b32 	%r24423, %r24422, %r24419, 0x5410U;
	cvt.u32.u16 	%r24424, %rs16511;
	cvt.u32.u16 	%r24425, %rs16512;
	prmt.b32 	%r24426, %r24425, %r24424, 0x3340U;
	cvt.u32.u16 	%r24427, %rs16513;
	cvt.u32.u16 	%r24428, %rs16514;
	prmt.b32 	%r24429, %r24428, %r24427, 0x3340U;
	prmt.b32 	%r24430, %r24429, %r24426, 0x5410U;
	st.local.v2.b32 	[%rd1+24], {%r24430, %r24423};
	cvt.u32.u16 	%r24431, %rs16499;
	cvt.u32.u16 	%r24432, %rs16500;
	prmt.b32 	%r24433, %r24432, %r24431, 0x3340U;
	cvt.u32.u16 	%r24434, %rs16501;
	cvt.u32.u16 	%r24435, %rs16502;
	prmt.b32 	%r24436, %r24435, %r24434, 0x3340U;
	prmt.b32 	%r24437, %r24436, %r24433, 0x5410U;
	cvt.u32.u16 	%r24438, %rs16503;
	cvt.u32.u16 	%r24439, %rs16504;
	prmt.b32 	%r24440, %r24439, %r24438, 0x3340U;
	cvt.u32.u16 	%r24441, %rs16505;
	cvt.u32.u16 	%r24442, %rs16506;
	prmt.b32 	%r24443, %r24442, %r24441, 0x3340U;
	prmt.b32 	%r24444, %r24443, %r24440, 0x5410U;
	st.local.v2.b32 	[%rd1+32], {%r24444, %r24437};
	cvt.u32.u16 	%r24445, %rs16491;
	cvt.u32.u16 	%r24446, %rs16492;
	prmt.b32 	%r24447, %r24446, %r24445, 0x3340U;
	cvt.u32.u16 	%r24448, %rs16493;
	cvt.u32.u16 	%r24449, %rs16494;
	prmt.b32 	%r24450, %r24449, %r24448, 0x3340U;
	prmt.b32 	%r24451, %r24450, %r24447, 0x5410U;
	cvt.u32.u16 	%r24452, %rs16495;
	cvt.u32.u16 	%r24453, %rs16496;
	prmt.b32 	%r24454, %r24453, %r24452, 0x3340U;
	cvt.u32.u16 	%r24455, %rs16497;
	cvt.u32.u16 	%r24456, %rs16498;
	prmt.b32 	%r24457, %r24456, %r24455, 0x3340U;
	prmt.b32 	%r24458, %r24457, %r24454, 0x5410U;
	st.local.v2.b32 	[%rd1+40], {%r24458, %r24451};
	cvt.u32.u16 	%r24459, %rs16483;
	cvt.u32.u16 	%r24460, %rs16484;
	prmt.b32 	%r24461, %r24460, %r24459, 0x3340U;
	cvt.u32.u16 	%r24462, %rs16485;
	cvt.u32.u16 	%r24463, %rs16486;
	prmt.b32 	%r24464, %r24463, %r24462, 0x3340U;
	prmt.b32 	%r24465, %r24464, %r24461, 0x5410U;
	cvt.u32.u16 	%r24466, %rs16487;
	cvt.u32.u16 	%r24467, %rs16488;
	prmt.b32 	%r24468, %r24467, %r24466, 0x3340U;
	cvt.u32.u16 	%r24469, %rs16489;
	cvt.u32.u16 	%r24470, %rs16490;
	prmt.b32 	%r24471, %r24470, %r24469, 0x3340U;
	prmt.b32 	%r24472, %r24471, %r24468, 0x5410U;
	st.local.v2.b32 	[%rd1+48], {%r24472, %r24465};
	cvt.u32.u16 	%r24473, %rs16475;
	cvt.u32.u16 	%r24474, %rs16476;
	prmt.b32 	%r24475, %r24474, %r24473, 0x3340U;
	cvt.u32.u16 	%r24476, %rs16477;
	cvt.u32.u16 	%r24477, %rs16478;
	prmt.b32 	%r24478, %r24477, %r24476, 0x3340U;
	prmt.b32 	%r24479, %r24478, %r24475, 0x5410U;
	cvt.u32.u16 	%r24480, %rs16479;
	cvt.u32.u16 	%r24481, %rs16480;
	prmt.b32 	%r24482, %r24481, %r24480, 0x3340U;
	cvt.u32.u16 	%r24483, %rs16481;
	cvt.u32.u16 	%r24484, %rs16482;
	prmt.b32 	%r24485, %r24484, %r24483, 0x3340U;
	prmt.b32 	%r24486, %r24485, %r24482, 0x5410U;
	st.local.v2.b32 	[%rd1+56], {%r24486, %r24479};
	cvt.u32.u16 	%r24487, %rs16467;
	cvt.u32.u16 	%r24488, %rs16468;
	prmt.b32 	%r24489, %r24488, %r24487, 0x3340U;
	cvt.u32.u16 	%r24490, %rs16469;
	cvt.u32.u16 	%r24491, %rs16470;
	prmt.b32 	%r24492, %r24491, %r24490, 0x3340U;
	prmt.b32 	%r24493, %r24492, %r24489, 0x5410U;
	cvt.u32.u16 	%r24494, %rs16471;
	cvt.u32.u16 	%r24495, %rs16472;
	prmt.b32 	%r24496, %r24495, %r24494, 0x3340U;
	cvt.u32.u16 	%r24497, %rs16473;
	cvt.u32.u16 	%r24498, %rs16474;
	prmt.b32 	%r24499, %r24498, %r24497, 0x3340U;
	prmt.b32 	%r24500, %r24499, %r24496, 0x5410U;
	st.local.v2.b32 	[%rd1+64], {%r24500, %r24493};
	cvt.u32.u16 	%r24501, %rs16459;
	cvt.u32.u16 	%r24502, %rs16460;
	prmt.b32 	%r24503, %r24502, %r24501, 0x3340U;
	cvt.u32.u16 	%r24504, %rs16461;
	cvt.u32.u16 	%r24505, %rs16462;
	prmt.b32 	%r24506, %r24505, %r24504, 0x3340U;
	prmt.b32 	%r24507, %r24506, %r24503, 0x5410U;
	cvt.u32.u16 	%r24508, %rs16463;
	cvt.u32.u16 	%r24509, %rs16464;
	prmt.b32 	%r24510, %r24509, %r24508, 0x3340U;
	cvt.u32.u16 	%r24511, %rs16465;
	cvt.u32.u16 	%r24512, %rs16466;
	prmt.b32 	%r24513, %r24512, %r24511, 0x3340U;
	prmt.b32 	%r24514, %r24513, %r24510, 0x5410U;
	st.local.v2.b32 	[%rd1+72], {%r24514, %r24507};
	cvt.u32.u16 	%r24515, %rs16451;
	cvt.u32.u16 	%r24516, %rs16452;
	prmt.b32 	%r24517, %r24516, %r24515, 0x3340U;
	cvt.u32.u16 	%r24518, %rs16453;
	cvt.u32.u16 	%r24519, %rs16454;
	prmt.b32 	%r24520, %r24519, %r24518, 0x3340U;
	prmt.b32 	%r24521, %r24520, %r24517, 0x5410U;
	cvt.u32.u16 	%r24522, %rs16455;
	cvt.u32.u16 	%r24523, %rs16456;
	prmt.b32 	%r24524, %r24523, %r24522, 0x3340U;
	cvt.u32.u16 	%r24525, %rs16457;
	cvt.u32.u16 	%r24526, %rs16458;
	prmt.b32 	%r24527, %r24526, %r24525, 0x3340U;
	prmt.b32 	%r24528, %r24527, %r24524, 0x5410U;
	st.local.v2.b32 	[%rd1+80], {%r24528, %r24521};
	cvt.u32.u16 	%r24529, %rs16443;
	cvt.u32.u16 	%r24530, %rs16444;
	prmt.b32 	%r24531, %r24530, %r24529, 0x3340U;
	cvt.u32.u16 	%r24532, %rs16445;
	cvt.u32.u16 	%r24533, %rs16446;
	prmt.b32 	%r24534, %r24533, %r24532, 0x3340U;
	prmt.b32 	%r24535, %r24534, %r24531, 0x5410U;
	cvt.u32.u16 	%r24536, %rs16447;
	cvt.u32.u16 	%r24537, %rs16448;
	prmt.b32 	%r24538, %r24537, %r24536, 0x3340U;
	cvt.u32.u16 	%r24539, %rs16449;
	cvt.u32.u16 	%r24540, %rs16450;
	prmt.b32 	%r24541, %r24540, %r24539, 0x3340U;
	prmt.b32 	%r24542, %r24541, %r24538, 0x5410U;
	st.local.v2.b32 	[%rd1+88], {%r24542, %r24535};
	cvt.u32.u16 	%r24543, %rs16435;
	cvt.u32.u16 	%r24544, %rs16436;
	prmt.b32 	%r24545, %r24544, %r24543, 0x3340U;
	cvt.u32.u16 	%r24546, %rs16437;
	cvt.u32.u16 	%r24547, %rs16438;
	prmt.b32 	%r24548, %r24547, %r24546, 0x3340U;
	prmt.b32 	%r24549, %r24548, %r24545, 0x5410U;
	cvt.u32.u16 	%r24550, %rs16439;
	cvt.u32.u16 	%r24551, %rs16440;
	prmt.b32 	%r24552, %r24551, %r24550, 0x3340U;
	cvt.u32.u16 	%r24553, %rs16441;
	cvt.u32.u16 	%r24554, %rs16442;
	prmt.b32 	%r24555, %r24554, %r24553, 0x3340U;
	prmt.b32 	%r24556, %r24555, %r24552, 0x5410U;
	st.local.v2.b32 	[%rd1+96], {%r24556, %r24549};
	cvt.u32.u16 	%r24557, %rs16427;
	cvt.u32.u16 	%r24558, %rs16428;
	prmt.b32 	%r24559, %r24558, %r24557, 0x3340U;
	cvt.u32.u16 	%r24560, %rs16429;
	cvt.u32.u16 	%r24561, %rs16430;
	prmt.b32 	%r24562, %r24561, %r24560, 0x3340U;
	prmt.b32 	%r24563, %r24562, %r24559, 0x5410U;
	cvt.u32.u16 	%r24564, %rs16431;
	cvt.u32.u16 	%r24565, %rs16432;
	prmt.b32 	%r24566, %r24565, %r24564, 0x3340U;
	cvt.u32.u16 	%r24567, %rs16433;
	cvt.u32.u16 	%r24568, %rs16434;
	prmt.b32 	%r24569, %r24568, %r24567, 0x3340U;
	prmt.b32 	%r24570, %r24569, %r24566, 0x5410U;
	st.local.v2.b32 	[%rd1+104], {%r24570, %r24563};
	cvt.u32.u16 	%r24571, %rs16419;
	cvt.u32.u16 	%r24572, %rs16420;
	prmt.b32 	%r24573, %r24572, %r24571, 0x3340U;
	cvt.u32.u16 	%r24574, %rs16421;
	cvt.u32.u16 	%r24575, %rs16422;
	prmt.b32 	%r24576, %r24575, %r24574, 0x3340U;
	prmt.b32 	%r24577, %r24576, %r24573, 0x5410U;
	cvt.u32.u16 	%r24578, %rs16423;
	cvt.u32.u16 	%r24579, %rs16424;
	prmt.b32 	%r24580, %r24579, %r24578, 0x3340U;
	cvt.u32.u16 	%r24581, %rs16425;
	cvt.u32.u16 	%r24582, %rs16426;
	prmt.b32 	%r24583, %r24582, %r24581, 0x3340U;
	prmt.b32 	%r24584, %r24583, %r24580, 0x5410U;
	st.local.v2.b32 	[%rd1+112], {%r24584, %r24577};
	cvt.u32.u16 	%r24585, %rs16411;
	cvt.u32.u16 	%r24586, %rs16412;
	prmt.b32 	%r24587, %r24586, %r24585, 0x3340U;
	cvt.u32.u16 	%r24588, %rs16413;
	cvt.u32.u16 	%r24589, %rs16414;
	prmt.b32 	%r24590, %r24589, %r24588, 0x3340U;
	prmt.b32 	%r24591, %r24590, %r24587, 0x5410U;
	cvt.u32.u16 	%r24592, %rs16415;
	cvt.u32.u16 	%r24593, %rs16416;
	prmt.b32 	%r24594, %r24593, %r24592, 0x3340U;
	cvt.u32.u16 	%r24595, %rs16417;
	cvt.u32.u16 	%r24596, %rs16418;
	prmt.b32 	%r24597, %r24596, %r24595, 0x3340U;
	prmt.b32 	%r24598, %r24597, %r24594, 0x5410U;
	st.local.v2.b32 	[%rd1+120], {%r24598, %r24591};
	cvt.u32.u16 	%r24599, %rs16403;
	cvt.u32.u16 	%r24600, %rs16404;
	prmt.b32 	%r24601, %r24600, %r24599, 0x3340U;
	cvt.u32.u16 	%r24602, %rs16405;
	cvt.u32.u16 	%r24603, %rs16406;
	prmt.b32 	%r24604, %r24603, %r24602, 0x3340U;
	prmt.b32 	%r24605, %r24604, %r24601, 0x5410U;
	cvt.u32.u16 	%r24606, %rs16407;
	cvt.u32.u16 	%r24607, %rs16408;
	prmt.b32 	%r24608, %r24607, %r24606, 0x3340U;
	cvt.u32.u16 	%r24609, %rs16409;
	cvt.u32.u16 	%r24610, %rs16410;
	prmt.b32 	%r24611, %r24610, %r24609, 0x3340U;
	prmt.b32 	%r24612, %r24611, %r24608, 0x5410U;
	st.local.v2.b32 	[%rd1+128], {%r24612, %r24605};
	cvt.u32.u16 	%r24613, %rs16395;
	cvt.u32.u16 	%r24614, %rs16396;
	prmt.b32 	%r24615, %r24614, %r24613, 0x3340U;
	cvt.u32.u16 	%r24616, %rs16397;
	cvt.u32.u16 	%r24617, %rs16398;
	prmt.b32 	%r24618, %r24617, %r24616, 0x3340U;
	prmt.b32 	%r24619, %r24618, %r24615, 0x5410U;
	cvt.u32.u16 	%r24620, %rs16399;
	cvt.u32.u16 	%r24621, %rs16400;
	prmt.b32 	%r24622, %r24621, %r24620, 0x3340U;
	cvt.u32.u16 	%r24623, %rs16401;
	cvt.u32.u16 	%r24624, %rs16402;
	prmt.b32 	%r24625, %r24624, %r24623, 0x3340U;
	prmt.b32 	%r24626, %r24625, %r24622, 0x5410U;
	st.local.v2.b32 	[%rd1+136], {%r24626, %r24619};
	cvt.u32.u16 	%r24627, %rs16387;
	cvt.u32.u16 	%r24628, %rs16388;
	prmt.b32 	%r24629, %r24628, %r24627, 0x3340U;
	cvt.u32.u16 	%r24630, %rs16389;
	cvt.u32.u16 	%r24631, %rs16390;
	prmt.b32 	%r24632, %r24631, %r24630, 0x3340U;
	prmt.b32 	%r24633, %r24632, %r24629, 0x5410U;
	cvt.u32.u16 	%r24634, %rs16391;
	cvt.u32.u16 	%r24635, %rs16392;
	prmt.b32 	%r24636, %r24635, %r24634, 0x3340U;
	cvt.u32.u16 	%r24637, %rs16393;
	cvt.u32.u16 	%r24638, %rs16394;
	prmt.b32 	%r24639, %r24638, %r24637, 0x3340U;
	prmt.b32 	%r24640, %r24639, %r24636, 0x5410U;
	st.local.v2.b32 	[%rd1+144], {%r24640, %r24633};
	cvt.u32.u16 	%r24641, %rs16379;
	cvt.u32.u16 	%r24642, %rs16380;
	prmt.b32 	%r24643, %r24642, %r24641, 0x3340U;
	cvt.u32.u16 	%r24644, %rs16381;
	cvt.u32.u16 	%r24645, %rs16382;
	prmt.b32 	%r24646, %r24645, %r24644, 0x3340U;
	prmt.b32 	%r24647, %r24646, %r24643, 0x5410U;
	cvt.u32.u16 	%r24648, %rs16383;
	cvt.u32.u16 	%r24649, %rs16384;
	prmt.b32 	%r24650, %r24649, %r24648, 0x3340U;
	cvt.u32.u16 	%r24651, %rs16385;
	cvt.u32.u16 	%r24652, %rs16386;
	prmt.b32 	%r24653, %r24652, %r24651, 0x3340U;
	prmt.b32 	%r24654, %r24653, %r24650, 0x5410U;
	st.local.v2.b32 	[%rd1+152], {%r24654, %r24647};
	cvt.u32.u16 	%r24655, %rs16371;
	cvt.u32.u16 	%r24656, %rs16372;
	prmt.b32 	%r24657, %r24656, %r24655, 0x3340U;
	cvt.u32.u16 	%r24658, %rs16373;
	cvt.u32.u16 	%r24659, %rs16374;
	prmt.b32 	%r24660, %r24659, %r24658, 0x3340U;
	prmt.b32 	%r24661, %r24660, %r24657, 0x5410U;
	cvt.u32.u16 	%r24662, %rs16375;
	cvt.u32.u16 	%r24663, %rs16376;
	prmt.b32 	%r24664, %r24663, %r24662, 0x3340U;
	cvt.u32.u16 	%r24665, %rs16377;
	cvt.u32.u16 	%r24666, %rs16378;
	prmt.b32 	%r24667, %r24666, %r24665, 0x3340U;
	prmt.b32 	%r24668, %r24667, %r24664, 0x5410U;
	st.local.v2.b32 	[%rd1+160], {%r24668, %r24661};
	cvt.u32.u16 	%r24669, %rs16363;
	cvt.u32.u16 	%r24670, %rs16364;
	prmt.b32 	%r24671, %r24670, %r24669, 0x3340U;
	cvt.u32.u16 	%r24672, %rs16365;
	cvt.u32.u16 	%r24673, %rs16366;
	prmt.b32 	%r24674, %r24673, %r24672, 0x3340U;
	prmt.b32 	%r24675, %r24674, %r24671, 0x5410U;
	cvt.u32.u16 	%r24676, %rs16367;
	cvt.u32.u16 	%r24677, %rs16368;
	prmt.b32 	%r24678, %r24677, %r24676, 0x3340U;
	cvt.u32.u16 	%r24679, %rs16369;
	cvt.u32.u16 	%r24680, %rs16370;
	prmt.b32 	%r24681, %r24680, %r24679, 0x3340U;
	prmt.b32 	%r24682, %r24681, %r24678, 0x5410U;
	st.local.v2.b32 	[%rd1+168], {%r24682, %r24675};
	cvt.u32.u16 	%r24683, %rs16355;
	cvt.u32.u16 	%r24684, %rs16356;
	prmt.b32 	%r24685, %r24684, %r24683, 0x3340U;
	cvt.u32.u16 	%r24686, %rs16357;
	cvt.u32.u16 	%r24687, %rs16358;
	prmt.b32 	%r24688, %r24687, %r24686, 0x3340U;
	prmt.b32 	%r24689, %r24688, %r24685, 0x5410U;
	cvt.u32.u16 	%r24690, %rs16359;
	cvt.u32.u16 	%r24691, %rs16360;
	prmt.b32 	%r24692, %r24691, %r24690, 0x3340U;
	cvt.u32.u16 	%r24693, %rs16361;
	cvt.u32.u16 	%r24694, %rs16362;
	prmt.b32 	%r24695, %r24694, %r24693, 0x3340U;
	prmt.b32 	%r24696, %r24695, %r24692, 0x5410U;
	st.local.v2.b32 	[%rd1+176], {%r24696, %r24689};
	cvt.u32.u16 	%r24697, %rs16347;
	cvt.u32.u16 	%r24698, %rs16348;
	prmt.b32 	%r24699, %r24698, %r24697, 0x3340U;
	cvt.u32.u16 	%r24700, %rs16349;
	cvt.u32.u16 	%r24701, %rs16350;
	prmt.b32 	%r24702, %r24701, %r24700, 0x3340U;
	prmt.b32 	%r24703, %r24702, %r24699, 0x5410U;
	cvt.u32.u16 	%r24704, %rs16351;
	cvt.u32.u16 	%r24705, %rs16352;
	prmt.b32 	%r24706, %r24705, %r24704, 0x3340U;
	cvt.u32.u16 	%r24707, %rs16353;
	cvt.u32.u16 	%r24708, %rs16354;
	prmt.b32 	%r24709, %r24708, %r24707, 0x3340U;
	prmt.b32 	%r24710, %r24709, %r24706, 0x5410U;
	st.local.v2.b32 	[%rd1+184], {%r24710, %r24703};
	cvt.u32.u16 	%r24711, %rs16339;
	cvt.u32.u16 	%r24712, %rs16340;
	prmt.b32 	%r24713, %r24712, %r24711, 0x3340U;
	cvt.u32.u16 	%r24714, %rs16341;
	cvt.u32.u16 	%r24715, %rs16342;
	prmt.b32 	%r24716, %r24715, %r24714, 0x3340U;
	prmt.b32 	%r24717, %r24716, %r24713, 0x5410U;
	cvt.u32.u16 	%r24718, %rs16343;
	cvt.u32.u16 	%r24719, %rs16344;
	prmt.b32 	%r24720, %r24719, %r24718, 0x3340U;
	cvt.u32.u16 	%r24721, %rs16345;
	cvt.u32.u16 	%r24722, %rs16346;
	prmt.b32 	%r24723, %r24722, %r24721, 0x3340U;
	prmt.b32 	%r24724, %r24723, %r24720, 0x5410U;
	st.local.v2.b32 	[%rd1+192], {%r24724, %r24717};
	cvt.u32.u16 	%r24725, %rs16331;
	cvt.u32.u16 	%r24726, %rs16332;
	prmt.b32 	%r24727, %r24726, %r24725, 0x3340U;
	cvt.u32.u16 	%r24728, %rs16333;
	cvt.u32.u16 	%r24729, %rs16334;
	prmt.b32 	%r24730, %r24729, %r24728, 0x3340U;
	prmt.b32 	%r24731, %r24730, %r24727, 0x5410U;
	cvt.u32.u16 	%r24732, %rs16335;
	cvt.u32.u16 	%r24733, %rs16336;
	prmt.b32 	%r24734, %r24733, %r24732, 0x3340U;
	cvt.u32.u16 	%r24735, %rs16337;
	cvt.u32.u16 	%r24736, %rs16338;
	prmt.b32 	%r24737, %r24736, %r24735, 0x3340U;
	prmt.b32 	%r24738, %r24737, %r24734, 0x5410U;
	st.local.v2.b32 	[%rd1+200], {%r24738, %r24731};
	cvt.u32.u16 	%r24739, %rs16323;
	cvt.u32.u16 	%r24740, %rs16324;
	prmt.b32 	%r24741, %r24740, %r24739, 0x3340U;
	cvt.u32.u16 	%r24742, %rs16325;
	cvt.u32.u16 	%r24743, %rs16326;
	prmt.b32 	%r24744, %r24743, %r24742, 0x3340U;
	prmt.b32 	%r24745, %r24744, %r24741, 0x5410U;
	cvt.u32.u16 	%r24746, %rs16327;
	cvt.u32.u16 	%r24747, %rs16328;
	prmt.b32 	%r24748, %r24747, %r24746, 0x3340U;
	cvt.u32.u16 	%r24749, %rs16329;
	cvt.u32.u16 	%r24750, %rs16330;
	prmt.b32 	%r24751, %r24750, %r24749, 0x3340U;
	prmt.b32 	%r24752, %r24751, %r24748, 0x5410U;
	st.local.v2.b32 	[%rd1+208], {%r24752, %r24745};
	cvt.u32.u16 	%r24753, %rs16315;
	cvt.u32.u16 	%r24754, %rs16316;
	prmt.b32 	%r24755, %r24754, %r24753, 0x3340U;
	cvt.u32.u16 	%r24756, %rs16317;
	cvt.u32.u16 	%r24757, %rs16318;
	prmt.b32 	%r24758, %r24757, %r24756, 0x3340U;
	prmt.b32 	%r24759, %r24758, %r24755, 0x5410U;
	cvt.u32.u16 	%r24760, %rs16319;
	cvt.u32.u16 	%r24761, %rs16320;
	prmt.b32 	%r24762, %r24761, %r24760, 0x3340U;
	cvt.u32.u16 	%r24763, %rs16321;
	cvt.u32.u16 	%r24764, %rs16322;
	prmt.b32 	%r24765, %r24764, %r24763, 0x3340U;
	prmt.b32 	%r24766, %r24765, %r24762, 0x5410U;
	st.local.v2.b32 	[%rd1+216], {%r24766, %r24759};
	cvt.u32.u16 	%r24767, %rs16307;
	cvt.u32.u16 	%r24768, %rs16308;
	prmt.b32 	%r24769, %r24768, %r24767, 0x3340U;
	cvt.u32.u16 	%r24770, %rs16309;
	cvt.u32.u16 	%r24771, %rs16310;
	prmt.b32 	%r24772, %r24771, %r24770, 0x3340U;
	prmt.b32 	%r24773, %r24772, %r24769, 0x5410U;
	cvt.u32.u16 	%r24774, %rs16311;
	cvt.u32.u16 	%r24775, %rs16312;
	prmt.b32 	%r24776, %r24775, %r24774, 0x3340U;
	cvt.u32.u16 	%r24777, %rs16313;
	cvt.u32.u16 	%r24778, %rs16314;
	prmt.b32 	%r24779, %r24778, %r24777, 0x3340U;
	prmt.b32 	%r24780, %r24779, %r24776, 0x5410U;
	st.local.v2.b32 	[%rd1+224], {%r24780, %r24773};
	cvt.u32.u16 	%r24781, %rs16299;
	cvt.u32.u16 	%r24782, %rs16300;
	prmt.b32 	%r24783, %r24782, %r24781, 0x3340U;
	cvt.u32.u16 	%r24784, %rs16301;
	cvt.u32.u16 	%r24785, %rs16302;
	prmt.b32 	%r24786, %r24785, %r24784, 0x3340U;
	prmt.b32 	%r24787, %r24786, %r24783, 0x5410U;
	cvt.u32.u16 	%r24788, %rs16303;
	cvt.u32.u16 	%r24789, %rs16304;
	prmt.b32 	%r24790, %r24789, %r24788, 0x3340U;
	cvt.u32.u16 	%r24791, %rs16305;
	cvt.u32.u16 	%r24792, %rs16306;
	prmt.b32 	%r24793, %r24792, %r24791, 0x3340U;
	prmt.b32 	%r24794, %r24793, %r24790, 0x5410U;
	st.local.v2.b32 	[%rd1+232], {%r24794, %r24787};
	cvt.u32.u16 	%r24795, %rs16291;
	cvt.u32.u16 	%r24796, %rs16292;
	prmt.b32 	%r24797, %r24796, %r24795, 0x3340U;
	cvt.u32.u16 	%r24798, %rs16293;
	cvt.u32.u16 	%r24799, %rs16294;
	prmt.b32 	%r24800, %r24799, %r24798, 0x3340U;
	prmt.b32 	%r24801, %r24800, %r24797, 0x5410U;
	cvt.u32.u16 	%r24802, %rs16295;
	cvt.u32.u16 	%r24803, %rs16296;
	prmt.b32 	%r24804, %r24803, %r24802, 0x3340U;
	cvt.u32.u16 	%r24805, %rs16297;
	cvt.u32.u16 	%r24806, %rs16298;
	prmt.b32 	%r24807, %r24806, %r24805, 0x3340U;
	prmt.b32 	%r24808, %r24807, %r24804, 0x5410U;
	st.local.v2.b32 	[%rd1+240], {%r24808, %r24801};
	cvt.u32.u16 	%r24809, %rs16283;
	cvt.u32.u16 	%r24810, %rs16284;
	prmt.b32 	%r24811, %r24810, %r24809, 0x3340U;
	cvt.u32.u16 	%r24812, %rs16285;
	cvt.u32.u16 	%r24813, %rs16286;
	prmt.b32 	%r24814, %r24813, %r24812, 0x3340U;
	prmt.b32 	%r24815, %r24814, %r24811, 0x5410U;
	cvt.u32.u16 	%r24816, %rs16287;
	cvt.u32.u16 	%r24817, %rs16288;
	prmt.b32 	%r24818, %r24817, %r24816, 0x3340U;
	cvt.u32.u16 	%r24819, %rs16289;
	cvt.u32.u16 	%r24820, %rs16290;
	prmt.b32 	%r24821, %r24820, %r24819, 0x3340U;
	prmt.b32 	%r24822, %r24821, %r24818, 0x5410U;
	st.local.v2.b32 	[%rd1+248], {%r24822, %r24815};
	cvt.u32.u16 	%r24823, %rs16275;
	cvt.u32.u16 	%r24824, %rs16276;
	prmt.b32 	%r24825, %r24824, %r24823, 0x3340U;
	cvt.u32.u16 	%r24826, %rs16277;
	cvt.u32.u16 	%r24827, %rs16278;
	prmt.b32 	%r24828, %r24827, %r24826, 0x3340U;
	prmt.b32 	%r24829, %r24828, %r24825, 0x5410U;
	cvt.u32.u16 	%r24830, %rs16279;
	cvt.u32.u16 	%r24831, %rs16280;
	prmt.b32 	%r24832, %r24831, %r24830, 0x3340U;
	cvt.u32.u16 	%r24833, %rs16281;
	cvt.u32.u16 	%r24834, %rs16282;
	prmt.b32 	%r24835, %r24834, %r24833, 0x3340U;
	prmt.b32 	%r24836, %r24835, %r24832, 0x5410U;
	st.local.v2.b32 	[%rd1+256], {%r24836, %r24829};
	cvt.u32.u16 	%r24837, %rs16267;
	cvt.u32.u16 	%r24838, %rs16268;
	prmt.b32 	%r24839, %r24838, %r24837, 0x3340U;
	cvt.u32.u16 	%r24840, %rs16269;
	cvt.u32.u16 	%r24841, %rs16270;
	prmt.b32 	%r24842, %r24841, %r24840, 0x3340U;
	prmt.b32 	%r24843, %r24842, %r24839, 0x5410U;
	cvt.u32.u16 	%r24844, %rs16271;
	cvt.u32.u16 	%r24845, %rs16272;
	prmt.b32 	%r24846, %r24845, %r24844, 0x3340U;
	cvt.u32.u16 	%r24847, %rs16273;
	cvt.u32.u16 	%r24848, %rs16274;
	prmt.b32 	%r24849, %r24848, %r24847, 0x3340U;
	prmt.b32 	%r24850, %r24849, %r24846, 0x5410U;
	st.local.v2.b32 	[%rd1+264], {%r24850, %r24843};
	mov.b32 	%r39620, 0;
$L__BB5_116:
	mov.u32 	%r39623, %r39620;
	cvt.u64.u32 	%rd208, %r39623;
	add.s64 	%rd209, %rd1, %rd208;
	ld.local.u8 	%rs14875, [%rd209+16];
	setp.ne.s16 	%p86, %rs14875, 0;
	add.s32 	%r39620, %r39623, 1;
	@%p86 bra 	$L__BB5_116;
	and.b16  	%rs14876, %rs18584, 255;
	setp.eq.s16 	%p87, %rs14876, 0;
	@%p87 bra 	$L__BB5_120;
	mov.b32 	%r39621, 0;
$L__BB5_119:
	cvt.u64.u32 	%rd210, %r39623;
	add.s64 	%rd211, %rd1, %rd210;
	st.local.u8 	[%rd211+16], %rs18584;
	add.s32 	%r39623, %r39623, 1;
	add.s32 	%r832, %r39621, 1;
	cvt.u64.u32 	%rd212, %r39621;
	add.s64 	%rd213, %rd2, %rd212;
	ld.local.u8 	%rs18584, [%rd213+17];
	setp.ne.s16 	%p88, %rs18584, 0;
	mov.u32 	%r39621, %r832;
	@%p88 bra 	$L__BB5_119;
$L__BB5_120:
	cvt.u64.u32 	%rd214, %r39623;
	add.s64 	%rd215, %rd1, %rd214;
	mov.b16 	%rs14877, 0;
	st.local.u8 	[%rd215+16], %rs14877;
	add.s32 	%r39559, %r39559, %r826;
	st.local.u32 	[%rd1], %r39559;
	add.f64 	%fd102, %fd47, %fd102;
	st.local.f64 	[%rd1+8], %fd102;
	ld.local.v2.b32 	{%r24852, %r24853}, [%rd1+16];
	bfe.u32 	%r24854, %r24852, 0, 8;
	cvt.u16.u32 	%rs16522, %r24854;
	bfe.u32 	%r24855, %r24852, 8, 8;
	cvt.u16.u32 	%rs16521, %r24855;
	bfe.u32 	%r24856, %r24852, 16, 8;
	cvt.u16.u32 	%rs16520, %r24856;
	bfe.u32 	%r24857, %r24852, 24, 8;
	cvt.u16.u32 	%rs16519, %r24857;
	bfe.u32 	%r24858, %r24853, 0, 8;
	cvt.u16.u32 	%rs16518, %r24858;
	bfe.u32 	%r24859, %r24853, 8, 8;
	cvt.u16.u32 	%rs16517, %r24859;
	bfe.u32 	%r24860, %r24853, 16, 8;
	cvt.u16.u32 	%rs16516, %r24860;
	bfe.u32 	%r24861, %r24853, 24, 8;
	cvt.u16.u32 	%rs16515, %r24861;
	ld.local.v2.b32 	{%r24862, %r24863}, [%rd1+24];
	bfe.u32 	%r24864, %r24862, 0, 8;
	cvt.u16.u32 	%rs16514, %r24864;
	bfe.u32 	%r24865, %r24862, 8, 8;
	cvt.u16.u32 	%rs16513, %r24865;
	bfe.u32 	%r24866, %r24862, 16, 8;
	cvt.u16.u32 	%rs16512, %r24866;
	bfe.u32 	%r24867, %r24862, 24, 8;
	cvt.u16.u32 	%rs16511, %r24867;
	bfe.u32 	%r24868, %r24863, 0, 8;
	cvt.u16.u32 	%rs16510, %r24868;
	bfe.u32 	%r24869, %r24863, 8, 8;
	cvt.u16.u32 	%rs16509, %r24869;
	bfe.u32 	%r24870, %r24863, 16, 8;
	cvt.u16.u32 	%rs16508, %r24870;
	bfe.u32 	%r24871, %r24863, 24, 8;
	cvt.u16.u32 	%rs16507, %r24871;
	ld.local.v2.b32 	{%r24872, %r24873}, [%rd1+32];
	bfe.u32 	%r24874, %r24872, 0, 8;
	cvt.u16.u32 	%rs16506, %r24874;
	bfe.u32 	%r24875, %r24872, 8, 8;
	cvt.u16.u32 	%rs16505, %r24875;
	bfe.u32 	%r24876, %r24872, 16, 8;
	cvt.u16.u32 	%rs16504, %r24876;
	bfe.u32 	%r24877, %r24872, 24, 8;
	cvt.u16.u32 	%rs16503, %r24877;
	bfe.u32 	%r24878, %r24873, 0, 8;
	cvt.u16.u32 	%rs16502, %r24878;
	bfe.u32 	%r24879, %r24873, 8, 8;
	cvt.u16.u32 	%rs16501, %r24879;
	bfe.u32 	%r24880, %r24873, 16, 8;
	cvt.u16.u32 	%rs16500, %r24880;
	bfe.u32 	%r24881, %r24873, 24, 8;
	cvt.u16.u32 	%rs16499, %r24881;
	ld.local.v2.b32 	{%r24882, %r24883}, [%rd1+40];
	bfe.u32 	%r24884, %r24882, 0, 8;
	cvt.u16.u32 	%rs16498, %r24884;
	bfe.u32 	%r24885, %r24882, 8, 8;
	cvt.u16.u32 	%rs16497, %r24885;
	bfe.u32 	%r24886, %r24882, 16, 8;
	cvt.u16.u32 	%rs16496, %r24886;
	bfe.u32 	%r24887, %r24882, 24, 8;
	cvt.u16.u32 	%rs16495, %r24887;
	bfe.u32 	%r24888, %r24883, 0, 8;
	cvt.u16.u32 	%rs16494, %r24888;
	bfe.u32 	%r24889, %r24883, 8, 8;
	cvt.u16.u32 	%rs16493, %r24889;
	bfe.u32 	%r24890, %r24883, 16, 8;
	cvt.u16.u32 	%rs16492, %r24890;
	bfe.u32 	%r24891, %r24883, 24, 8;
	cvt.u16.u32 	%rs16491, %r24891;
	ld.local.v2.b32 	{%r24892, %r24893}, [%rd1+48];
	bfe.u32 	%r24894, %r24892, 0, 8;
	cvt.u16.u32 	%rs16490, %r24894;
	bfe.u32 	%r24895, %r24892, 8, 8;
	cvt.u16.u32 	%rs16489, %r24895;
	bfe.u32 	%r24896, %r24892, 16, 8;
	cvt.u16.u32 	%rs16488, %r24896;
	bfe.u32 	%r24897, %r24892, 24, 8;
	cvt.u16.u32 	%rs16487, %r24897;
	bfe.u32 	%r24898, %r24893, 0, 8;
	cvt.u16.u32 	%rs16486, %r24898;
	bfe.u32 	%r24899, %r24893, 8, 8;
	cvt.u16.u32 	%rs16485, %r24899;
	bfe.u32 	%r24900, %r24893, 16, 8;
	cvt.u16.u32 	%rs16484, %r24900;
	bfe.u32 	%r24901, %r24893, 24, 8;
	cvt.u16.u32 	%rs16483, %r24901;
	ld.local.v2.b32 	{%r24902, %r24903}, [%rd1+56];
	bfe.u32 	%r24904, %r24902, 0, 8;
	cvt.u16.u32 	%rs16482, %r24904;
	bfe.u32 	%r24905, %r24902, 8, 8;
	cvt.u16.u32 	%rs16481, %r24905;
	bfe.u32 	%r24906, %r24902, 16, 8;
	cvt.u16.u32 	%rs16480, %r24906;
	bfe.u32 	%r24907, %r24902, 24, 8;
	cvt.u16.u32 	%rs16479, %r24907;
	bfe.u32 	%r24908, %r24903, 0, 8;
	cvt.u16.u32 	%rs16478, %r24908;
	bfe.u32 	%r24909, %r24903, 8, 8;
	cvt.u16.u32 	%rs16477, %r24909;
	bfe.u32 	%r24910, %r24903, 16, 8;
	cvt.u16.u32 	%rs16476, %r24910;
	bfe.u32 	%r24911, %r24903, 24, 8;
	cvt.u16.u32 	%rs16475, %r24911;
	ld.local.v2.b32 	{%r24912, %r24913}, [%rd1+64];
	bfe.u32 	%r24914, %r24912, 0, 8;
	cvt.u16.u32 	%rs16474, %r24914;
	bfe.u32 	%r24915, %r24912, 8, 8;
	cvt.u16.u32 	%rs16473, %r24915;
	bfe.u32 	%r24916, %r24912, 16, 8;
	cvt.u16.u32 	%rs16472, %r24916;
	bfe.u32 	%r24917, %r24912, 24, 8;
	cvt.u16.u32 	%rs16471, %r24917;
	bfe.u32 	%r24918, %r24913, 0, 8;
	cvt.u16.u32 	%rs16470, %r24918;
	bfe.u32 	%r24919, %r24913, 8, 8;
	cvt.u16.u32 	%rs16469, %r24919;
	bfe.u32 	%r24920, %r24913, 16, 8;
	cvt.u16.u32 	%rs16468, %r24920;
	bfe.u32 	%r24921, %r24913, 24, 8;
	cvt.u16.u32 	%rs16467, %r24921;
	ld.local.v2.b32 	{%r24922, %r24923}, [%rd1+72];
	bfe.u32 	%r24924, %r24922, 0, 8;
	cvt.u16.u32 	%rs16466, %r24924;
	bfe.u32 	%r24925, %r24922, 8, 8;
	cvt.u16.u32 	%rs16465, %r24925;
	bfe.u32 	%r24926, %r24922, 16, 8;
	cvt.u16.u32 	%rs16464, %r24926;
	bfe.u32 	%r24927, %r24922, 24, 8;
	cvt.u16.u32 	%rs16463, %r24927;
	bfe.u32 	%r24928, %r24923, 0, 8;
	cvt.u16.u32 	%rs16462, %r24928;
	bfe.u32 	%r24929, %r24923, 8, 8;
	cvt.u16.u32 	%rs16461, %r24929;
	bfe.u32 	%r24930, %r24923, 16, 8;
	cvt.u16.u32 	%rs16460, %r24930;
	bfe.u32 	%r24931, %r24923, 24, 8;
	cvt.u16.u32 	%rs16459, %r24931;
	ld.local.v2.b32 	{%r24932, %r24933}, [%rd1+80];
	bfe.u32 	%r24934, %r24932, 0, 8;
	cvt.u16.u32 	%rs16458, %r24934;
	bfe.u32 	%r24935, %r24932, 8, 8;
	cvt.u16.u32 	%rs16457, %r24935;
	bfe.u32 	%r24936, %r24932, 16, 8;
	cvt.u16.u32 	%rs16456, %r24936;
	bfe.u32 	%r24937, %r24932, 24, 8;
	cvt.u16.u32 	%rs16455, %r24937;
	bfe.u32 	%r24938, %r24933, 0, 8;
	cvt.u16.u32 	%rs16454, %r24938;
	bfe.u32 	%r24939, %r24933, 8, 8;
	cvt.u16.u32 	%rs16453, %r24939;
	bfe.u32 	%r24940, %r24933, 16, 8;
	cvt.u16.u32 	%rs16452, %r24940;
	bfe.u32 	%r24941, %r24933, 24, 8;
	cvt.u16.u32 	%rs16451, %r24941;
	ld.local.v2.b32 	{%r24942, %r24943}, [%rd1+88];
	bfe.u32 	%r24944, %r24942, 0, 8;
	cvt.u16.u32 	%rs16450, %r24944;
	bfe.u32 	%r24945, %r24942, 8, 8;
	cvt.u16.u32 	%rs16449, %r24945;
	bfe.u32 	%r24946, %r24942, 16, 8;
	cvt.u16.u32 	%rs16448, %r24946;
	bfe.u32 	%r24947, %r24942, 24, 8;
	cvt.u16.u32 	%rs16447, %r24947;
	bfe.u32 	%r24948, %r24943, 0, 8;
	cvt.u16.u32 	%rs16446, %r24948;
	bfe.u32 	%r24949, %r24943, 8, 8;
	cvt.u16.u32 	%rs16445, %r24949;
	bfe.u32 	%r24950, %r24943, 16, 8;
	cvt.u16.u32 	%rs16444, %r24950;
	bfe.u32 	%r24951, %r24943, 24, 8;
	cvt.u16.u32 	%rs16443, %r24951;
	ld.local.v2.b32 	{%r24952, %r24953}, [%rd1+96];
	bfe.u32 	%r24954, %r24952, 0, 8;
	cvt.u16.u32 	%rs16442, %r24954;
	bfe.u32 	%r24955, %r24952, 8, 8;
	cvt.u16.u32 	%rs16441, %r24955;
	bfe.u32 	%r24956, %r24952, 16, 8;
	cvt.u16.u32 	%rs16440, %r24956;
	bfe.u32 	%r24957, %r24952, 24, 8;
	cvt.u16.u32 	%rs16439, %r24957;
	bfe.u32 	%r24958, %r24953, 0, 8;
	cvt.u16.u32 	%rs16438, %r24958;
	bfe.u32 	%r24959, %r24953, 8, 8;
	cvt.u16.u32 	%rs16437, %r24959;
	bfe.u32 	%r24960, %r24953, 16, 8;
	cvt.u16.u32 	%rs16436, %r24960;
	bfe.u32 	%r24961, %r24953, 24, 8;
	cvt.u16.u32 	%rs16435, %r24961;
	ld.local.v2.b32 	{%r24962, %r24963}, [%rd1+104];
	bfe.u32 	%r24964, %r24962, 0, 8;
	cvt.u16.u32 	%rs16434, %r24964;
	bfe.u32 	%r24965, %r24962, 8, 8;
	cvt.u16.u32 	%rs16433, %r24965;
	bfe.u32 	%r24966, %r24962, 16, 8;
	cvt.u16.u32 	%rs16432, %r24966;
	bfe.u32 	%r24967, %r24962, 24, 8;
	cvt.u16.u32 	%rs16431, %r24967;
	bfe.u32 	%r24968, %r24963, 0, 8;
	cvt.u16.u32 	%rs16430, %r24968;
	bfe.u32 	%r24969, %r24963, 8, 8;
	cvt.u16.u32 	%rs16429, %r24969;
	bfe.u32 	%r24970, %r24963, 16, 8;
	cvt.u16.u32 	%rs16428, %r24970;
	bfe.u32 	%r24971, %r24963, 24, 8;
	cvt.u16.u32 	%rs16427, %r24971;
	ld.local.v2.b32 	{%r24972, %r24973}, [%rd1+112];
	bfe.u32 	%r24974, %r24972, 0, 8;
	cvt.u16.u32 	%rs16426, %r24974;
	bfe.u32 	%r24975, %r24972, 8, 8;
	cvt.u16.u32 	%rs16425, %r24975;
	bfe.u32 	%r24976, %r24972, 16, 8;
	cvt.u16.u32 	%rs16424, %r24976;
	bfe.u32 	%r24977, %r24972, 24, 8;
	cvt.u16.u32 	%rs16423, %r24977;
	bfe.u32 	%r24978, %r24973, 0, 8;
	cvt.u16.u32 	%rs16422, %r24978;
	bfe.u32 	%r24979, %r24973, 8, 8;
	cvt.u16.u32 	%rs16421, %r24979;
	bfe.u32 	%r24980, %r24973, 16, 8;
	cvt.u16.u32 	%rs16420, %r24980;
	bfe.u32 	%r24981, %r24973, 24, 8;
	cvt.u16.u32 	%rs16419, %r24981;
	ld.local.v2.b32 	{%r24982, %r24983}, [%rd1+120];
	bfe.u32 	%r24984, %r24982, 0, 8;
	cvt.u16.u32 	%rs16418, %r24984;
	bfe.u32 	%r24985, %r24982, 8, 8;
	cvt.u16.u32 	%rs16417, %r24985;
	bfe.u32 	%r24986, %r24982, 16, 8;
	cvt.u16.u32 	%rs16416, %r24986;
	bfe.u32 	%r24987, %r24982, 24, 8;
	cvt.u16.u32 	%rs16415, %r24987;
	bfe.u32 	%r24988, %r24983, 0, 8;
	cvt.u16.u32 	%rs16414, %r24988;
	bfe.u32 	%r24989, %r24983, 8, 8;
	cvt.u16.u32 	%rs16413, %r24989;
	bfe.u32 	%r24990, %r24983, 16, 8;
	cvt.u16.u32 	%rs16412, %r24990;
	bfe.u32 	%r24991, %r24983, 24, 8;
	cvt.u16.u32 	%rs16411, %r24991;
	ld.local.v2.b32 	{%r24992, %r24993}, [%rd1+128];
	bfe.u32 	%r24994, %r24992, 0, 8;
	cvt.u16.u32 	%rs16410, %r24994;
	bfe.u32 	%r24995, %r24992, 8, 8;
	cvt.u16.u32 	%rs16409, %r24995;
	bfe.u32 	%r24996, %r24992, 16, 8;
	cvt.u16.u32 	%rs16408, %r24996;
	bfe.u32 	%r24997, %r24992, 24, 8;
	cvt.u16.u32 	%rs16407, %r24997;
	bfe.u32 	%r24998, %r24993, 0, 8;
	cvt.u16.u32 	%rs16406, %r24998;
	bfe.u32 	%r24999, %r24993, 8, 8;
	cvt.u16.u32 	%rs16405, %r24999;
	bfe.u32 	%r25000, %r24993, 16, 8;
	cvt.u16.u32 	%rs16404, %r25000;
	bfe.u32 	%r25001, %r24993, 24, 8;
	cvt.u16.u32 	%rs16403, %r25001;
	ld.local.v2.b32 	{%r25002, %r25003}, [%rd1+136];
	bfe.u32 	%r25004, %r25002, 0, 8;
	cvt.u16.u32 	%rs16402, %r25004;
	bfe.u32 	%r25005, %r25002, 8, 8;
	cvt.u16.u32 	%rs16401, %r25005;
	bfe.u32 	%r25006, %r25002, 16, 8;
	cvt.u16.u32 	%rs16400, %r25006;
	bfe.u32 	%r25007, %r25002, 24, 8;
	cvt.u16.u32 	%rs16399, %r25007;
	bfe.u32 	%r25008, %r25003, 0, 8;
	cvt.u16.u32 	%rs16398, %r25008;
	bfe.u32 	%r25009, %r25003, 8, 8;
	cvt.u16.u32 	%rs16397, %r25009;
	bfe.u32 	%r25010, %r25003, 16, 8;
	cvt.u16.u32 	%rs16396, %r25010;
	bfe.u32 	%r25011, %r25003, 24, 8;
	cvt.u16.u32 	%rs16395, %r25011;
	ld.local.v2.b32 	{%r25012, %r25013}, [%rd1+144];
	bfe.u32 	%r25014, %r25012, 0, 8;
	cvt.u16.u32 	%rs16394, %r25014;
	bfe.u32 	%r25015, %r25012, 8, 8;
	cvt.u16.u32 	%rs16393, %r25015;
	bfe.u32 	%r25016, %r25012, 16, 8;
	cvt.u16.u32 	%rs16392, %r25016;
	bfe.u32 	%r25017, %r25012, 24, 8;
	cvt.u16.u32 	%rs16391, %r25017;
	bfe.u32 	%r25018, %r25013, 0, 8;
	cvt.u16.u32 	%rs16390, %r25018;
	bfe.u32 	%r25019, %r25013, 8, 8;
	cvt.u16.u32 	%rs16389, %r25019;
	bfe.u32 	%r25020, %r25013, 16, 8;
	cvt.u16.u32 	%rs16388, %r25020;
	bfe.u32 	%r25021, %r25013, 24, 8;
	cvt.u16.u32 	%rs16387, %r25021;
	ld.local.v2.b32 	{%r25022, %r25023}, [%rd1+152];
	bfe.u32 	%r25024, %r25022, 0, 8;
	cvt.u16.u32 	%rs16386, %r25024;
	bfe.u32 	%r25025, %r25022, 8, 8;
	cvt.u16.u32 	%rs16385, %r25025;
	bfe.u32 	%r25026, %r25022, 16, 8;
	cvt.u16.u32 	%rs16384, %r25026;
	bfe.u32 	%r25027, %r25022, 24, 8;
	cvt.u16.u32 	%rs16383, %r25027;
	bfe.u32 	%r25028, %r25023, 0, 8;
	cvt.u16.u32 	%rs16382, %r25028;
	bfe.u32 	%r25029, %r25023, 8, 8;
	cvt.u16.u32 	%rs16381, %r25029;
	bfe.u32 	%r25030, %r25023, 16, 8;
	cvt.u16.u32 	%rs16380, %r25030;
	bfe.u32 	%r25031, %r25023, 24, 8;
	cvt.u16.u32 	%rs16379, %r25031;
	ld.local.v2.b32 	{%r25032, %r25033}, [%rd1+160];
	bfe.u32 	%r25034, %r25032, 0, 8;
	cvt.u16.u32 	%rs16378, %r25034;
	bfe.u32 	%r25035, %r25032, 8, 8;
	cvt.u16.u32 	%rs16377, %r25035;
	bfe.u32 	%r25036, %r25032, 16, 8;
	cvt.u16.u32 	%rs16376, %r25036;
	bfe.u32 	%r25037, %r25032, 24, 8;
	cvt.u16.u32 	%rs16375, %r25037;
	bfe.u32 	%r25038, %r25033, 0, 8;
	cvt.u16.u32 	%rs16374, %r25038;
	bfe.u32 	%r25039, %r25033, 8, 8;
	cvt.u16.u32 	%rs16373, %r25039;
	bfe.u32 	%r25040, %r25033, 16, 8;
	cvt.u16.u32 	%rs16372, %r25040;
	bfe.u32 	%r25041, %r25033, 24, 8;
	cvt.u16.u32 	%rs16371, %r25041;
	ld.local.v2.b32 	{%r25042, %r25043}, [%rd1+168];
	bfe.u32 	%r25044, %r25042, 0, 8;
	cvt.u16.u32 	%rs16370, %r25044;
	bfe.u32 	%r25045, %r25042, 8, 8;
	cvt.u16.u32 	%rs16369, %r25045;
	bfe.u32 	%r25046, %r25042, 16, 8;
	cvt.u16.u32 	%rs16368, %r25046;
	bfe.u32 	%r25047, %r25042, 24, 8;
	cvt.u16.u32 	%rs16367, %r25047;
	bfe.u32 	%r25048, %r25043, 0, 8;
	cvt.u16.u32 	%rs16366, %r25048;
	bfe.u32 	%r25049, %r25043, 8, 8;
	cvt.u16.u32 	%rs16365, %r25049;
	bfe.u32 	%r25050, %r25043, 16, 8;
	cvt.u16.u32 	%rs16364, %r25050;
	bfe.u32 	%r25051, %r25043, 24, 8;
	cvt.u16.u32 	%rs16363, %r25051;
	ld.local.v2.b32 	{%r25052, %r25053}, [%rd1+176];
	bfe.u32 	%r25054, %r25052, 0, 8;
	cvt.u16.u32 	%rs16362, %r25054;
	bfe.u32 	%r25055, %r25052, 8, 8;
	cvt.u16.u32 	%rs16361, %r25055;
	bfe.u32 	%r25056, %r25052, 16, 8;
	cvt.u16.u32 	%rs16360, %r25056;
	bfe.u32 	%r25057, %r25052, 24, 8;
	cvt.u16.u32 	%rs16359, %r25057;
	bfe.u32 	%r25058, %r25053, 0, 8;
	cvt.u16.u32 	%rs16358, %r25058;
	bfe.u32 	%r25059, %r25053, 8, 8;
	cvt.u16.u32 	%rs16357, %r25059;
	bfe.u32 	%r25060, %r25053, 16, 8;
	cvt.u16.u32 	%rs16356, %r25060;
	bfe.u32 	%r25061, %r25053, 24, 8;
	cvt.u16.u32 	%rs16355, %r25061;
	ld.local.v2.b32 	{%r25062, %r25063}, [%rd1+184];
	bfe.u32 	%r25064, %r25062, 0, 8;
	cvt.u16.u32 	%rs16354, %r25064;
	bfe.u32 	%r25065, %r25062, 8, 8;
	cvt.u16.u32 	%rs16353, %r25065;
	bfe.u32 	%r25066, %r25062, 16, 8;
	cvt.u16.u32 	%rs16352, %r25066;
	bfe.u32 	%r25067, %r25062, 24, 8;
	cvt.u16.u32 	%rs16351, %r25067;
	bfe.u32 	%r25068, %r25063, 0, 8;
	cvt.u16.u32 	%rs16350, %r25068;
	bfe.u32 	%r25069, %r25063, 8, 8;
	cvt.u16.u32 	%rs16349, %r25069;
	bfe.u32 	%r25070, %r25063, 16, 8;
	cvt.u16.u32 	%rs16348, %r25070;
	bfe.u32 	%r25071, %r25063, 24, 8;
	cvt.u16.u32 	%rs16347, %r25071;
	ld.local.v2.b32 	{%r25072, %r25073}, [%rd1+192];
	bfe.u32 	%r25074, %r25072, 0, 8;
	cvt.u16.u32 	%rs16346, %r25074;
	bfe.u32 	%r25075, %r25072, 8, 8;
	cvt.u16.u32 	%rs16345, %r25075;
	bfe.u32 	%r25076, %r25072, 16, 8;
	cvt.u16.u32 	%rs16344, %r25076;
	bfe.u32 	%r25077, %r25072, 24, 8;
	cvt.u16.u32 	%rs16343, %r25077;
	bfe.u32 	%r25078, %r25073, 0, 8;
	cvt.u16.u32 	%rs16342, %r25078;
	bfe.u32 	%r25079, %r25073, 8, 8;
	cvt.u16.u32 	%rs16341, %r25079;
	bfe.u32 	%r25080, %r25073, 16, 8;
	cvt.u16.u32 	%rs16340, %r25080;
	bfe.u32 	%r25081, %r25073, 24, 8;
	cvt.u16.u32 	%rs16339, %r25081;
	ld.local.v2.b32 	{%r25082, %r25083}, [%rd1+200];
	bfe.u32 	%r25084, %r25082, 0, 8;
	cvt.u16.u32 	%rs16338, %r25084;
	bfe.u32 	%r25085, %r25082, 8, 8;
	cvt.u16.u32 	%rs16337, %r25085;
	bfe.u32 	%r25086, %r25082, 16, 8;
	cvt.u16.u32 	%rs16336, %r25086;
	bfe.u32 	%r25087, %r25082, 24, 8;
	cvt.u16.u32 	%rs16335, %r25087;
	bfe.u32 	%r25088, %r25083, 0, 8;
	cvt.u16.u32 	%rs16334, %r25088;
	bfe.u32 	%r25089, %r25083, 8, 8;
	cvt.u16.u32 	%rs16333, %r25089;
	bfe.u32 	%r25090, %r25083, 16, 8;
	cvt.u16.u32 	%rs16332, %r25090;
	bfe.u32 	%r25091, %r25083, 24, 8;
	cvt.u16.u32 	%rs16331, %r25091;
	ld.local.v2.b32 	{%r25092, %r25093}, [%rd1+208];
	bfe.u32 	%r25094, %r25092, 0, 8;
	cvt.u16.u32 	%rs16330, %r25094;
	bfe.u32 	%r25095, %r25092, 8, 8;
	cvt.u16.u32 	%rs16329, %r25095;
	bfe.u32 	%r25096, %r25092, 16, 8;
	cvt.u16.u32 	%rs16328, %r25096;
	bfe.u32 	%r25097, %r25092, 24, 8;
	cvt.u16.u32 	%rs16327, %r25097;
	bfe.u32 	%r25098, %r25093, 0, 8;
	cvt.u16.u32 	%rs16326, %r25098;
	bfe.u32 	%r25099, %r25093, 8, 8;
	cvt.u16.u32 	%rs16325, %r25099;
	bfe.u32 	%r25100, %r25093, 16, 8;
	cvt.u16.u32 	%rs16324, %r25100;
	bfe.u32 	%r25101, %r25093, 24, 8;
	cvt.u16.u32 	%rs16323, %r25101;
	ld.local.v2.b32 	{%r25102, %r25103}, [%rd1+216];
	bfe.u32 	%r25104, %r25102, 0, 8;
	cvt.u16.u32 	%rs16322, %r25104;
	bfe.u32 	%r25105, %r25102, 8, 8;
	cvt.u16.u32 	%rs16321, %r25105;
	bfe.u32 	%r25106, %r25102, 16, 8;
	cvt.u16.u32 	%rs16320, %r25106;
	bfe.u32 	%r25107, %r25102, 24, 8;
	cvt.u16.u32 	%rs16319, %r25107;
	bfe.u32 	%r25108, %r25103, 0, 8;
	cvt.u16.u32 	%rs16318, %r25108;
	bfe.u32 	%r25109, %r25103, 8, 8;
	cvt.u16.u32 	%rs16317, %r25109;
	bfe.u32 	%r25110, %r25103, 16, 8;
	cvt.u16.u32 	%rs16316, %r25110;
	bfe.u32 	%r25111, %r25103, 24, 8;
	cvt.u16.u32 	%rs16315, %r25111;
	ld.local.v2.b32 	{%r25112, %r25113}, [%rd1+224];
	bfe.u32 	%r25114, %r25112, 0, 8;
	cvt.u16.u32 	%rs16314, %r25114;
	bfe.u32 	%r25115, %r25112, 8, 8;
	cvt.u16.u32 	%rs16313, %r25115;
	bfe.u32 	%r25116, %r25112, 16, 8;
	cvt.u16.u32 	%rs16312, %r25116;
	bfe.u32 	%r25117, %r25112, 24, 8;
	cvt.u16.u32 	%rs16311, %r25117;
	bfe.u32 	%r25118, %r25113, 0, 8;
	cvt.u16.u32 	%rs16310, %r25118;
	bfe.u32 	%r25119, %r25113, 8, 8;
	cvt.u16.u32 	%rs16309, %r25119;
	bfe.u32 	%r25120, %r25113, 16, 8;
	cvt.u16.u32 	%rs16308, %r25120;
	bfe.u32 	%r25121, %r25113, 24, 8;
	cvt.u16.u32 	%rs16307, %r25121;
	ld.local.v2.b32 	{%r25122, %r25123}, [%rd1+232];
	bfe.u32 	%r25124, %r25122, 0, 8;
	cvt.u16.u32 	%rs16306, %r25124;
	bfe.u32 	%r25125, %r25122, 8, 8;
	cvt.u16.u32 	%rs16305, %r25125;
	bfe.u32 	%r25126, %r25122, 16, 8;
	cvt.u16.u32 	%rs16304, %r25126;
	bfe.u32 	%r25127, %r25122, 24, 8;
	cvt.u16.u32 	%rs16303, %r25127;
	bfe.u32 	%r25128, %r25123, 0, 8;
	cvt.u16.u32 	%rs16302, %r25128;
	bfe.u32 	%r25129, %r25123, 8, 8;
	cvt.u16.u32 	%rs16301, %r25129;
	bfe.u32 	%r25130, %r25123, 16, 8;
	cvt.u16.u32 	%rs16300, %r25130;
	bfe.u32 	%r25131, %r25123, 24, 8;
	cvt.u16.u32 	%rs16299, %r25131;
	ld.local.v2.b32 	{%r25132, %r25133}, [%rd1+240];
	bfe.u32 	%r25134, %r25132, 0, 8;
	cvt.u16.u32 	%rs16298, %r25134;
	bfe.u32 	%r25135, %r25132, 8, 8;
	cvt.u16.u32 	%rs16297, %r25135;
	bfe.u32 	%r25136, %r25132, 16, 8;
	cvt.u16.u32 	%rs16296, %r25136;
	bfe.u32 	%r25137, %r25132, 24, 8;
	cvt.u16.u32 	%rs16295, %r25137;
	bfe.u32 	%r25138, %r25133, 0, 8;
	cvt.u16.u32 	%rs16294, %r25138;
	bfe.u32 	%r25139, %r25133, 8, 8;
	cvt.u16.u32 	%rs16293, %r25139;
	bfe.u32 	%r25140, %r25133, 16, 8;
	cvt.u16.u32 	%rs16292, %r25140;
	bfe.u32 	%r25141, %r25133, 24, 8;
	cvt.u16.u32 	%rs16291, %r25141;
	ld.local.v2.b32 	{%r25142, %r25143}, [%rd1+248];
	bfe.u32 	%r25144, %r25142, 0, 8;
	cvt.u16.u32 	%rs16290, %r25144;
	bfe.u32 	%r25145, %r25142, 8, 8;
	cvt.u16.u32 	%rs16289, %r25145;
	bfe.u32 	%r25146, %r25142, 16, 8;
	cvt.u16.u32 	%rs16288, %r25146;
	bfe.u32 	%r25147, %r25142, 24, 8;
	cvt.u16.u32 	%rs16287, %r25147;
	bfe.u32 	%r25148, %r25143, 0, 8;
	cvt.u16.u32 	%rs16286, %r25148;
	bfe.u32 	%r25149, %r25143, 8, 8;
	cvt.u16.u32 	%rs16285, %r25149;
	bfe.u32 	%r25150, %r25143, 16, 8;
	cvt.u16.u32 	%rs16284, %r25150;
	bfe.u32 	%r25151, %r25143, 24, 8;
	cvt.u16.u32 	%rs16283, %r25151;
	ld.local.v2.b32 	{%r25152, %r25153}, [%rd1+256];
	bfe.u32 	%r25154, %r25152, 0, 8;
	cvt.u16.u32 	%rs16282, %r25154;
	bfe.u32 	%r25155, %r25152, 8, 8;
	cvt.u16.u32 	%rs16281, %r25155;
	bfe.u32 	%r25156, %r25152, 16, 8;
	cvt.u16.u32 	%rs16280, %r25156;
	bfe.u32 	%r25157, %r25152, 24, 8;
	cvt.u16.u32 	%rs16279, %r25157;
	bfe.u32 	%r25158, %r25153, 0, 8;
	cvt.u16.u32 	%rs16278, %r25158;
	bfe.u32 	%r25159, %r25153, 8, 8;
	cvt.u16.u32 	%rs16277, %r25159;
	bfe.u32 	%r25160, %r25153, 16, 8;
	cvt.u16.u32 	%rs16276, %r25160;
	bfe.u32 	%r25161, %r25153, 24, 8;
	cvt.u16.u32 	%rs16275, %r25161;
	ld.local.v2.b32 	{%r25162, %r25163}, [%rd1+264];
	bfe.u32 	%r25164, %r25162, 0, 8;
	cvt.u16.u32 	%rs16274, %r25164;
	bfe.u32 	%r25165, %r25162, 8, 8;
	cvt.u16.u32 	%rs16273, %r25165;
	bfe.u32 	%r25166, %r25162, 16, 8;
	cvt.u16.u32 	%rs16272, %r25166;
	bfe.u32 	%r25167, %r25162, 24, 8;
	cvt.u16.u32 	%rs16271, %r25167;
	bfe.u32 	%r25168, %r25163, 0, 8;
	cvt.u16.u32 	%rs16270, %r25168;
	bfe.u32 	%r25169, %r25163, 8, 8;
	cvt.u16.u32 	%rs16269, %r25169;
	bfe.u32 	%r25170, %r25163, 16, 8;
	cvt.u16.u32 	%rs16268, %r25170;
	bfe.u32 	%r25171, %r25163, 24, 8;
	cvt.u16.u32 	%rs16267, %r25171;
$L__BB5_121:
	cvt.u32.u64 	%r25172, %rd14;
	mov.u32 	%r25173, %ctaid.x;
	mul.lo.s32 	%r25174, %r25173, 192;
	sub.s32 	%r25175, %r25172, %r25174;
	setp.lt.s32 	%p89, %r25175, 65;
	@%p89 bra 	$L__BB5_128;
	ld.shared.v2.b32 	{%r25177, %r25178}, [_ZZN3cub18CUB_300001_SM_10006detail6reduce18DeviceReduceKernelINS2_10policy_hubI4Itemy13Addition_funcE10Policy1000EN6thrust24THRUST_300001_SM_1000_NS6detail15normal_iteratorINSA_10device_ptrIS5_EEEEyS6_S5_N4cuda3std3__410__identityEEEvT0_PT3_T1_NS0_13GridEvenShareISN_EET2_T4_E12temp_storage+816];
	ld.shared.v2.b32 	{%r25179, %r25180}, [_ZZN3cub18CUB_300001_SM_10006detail6reduce18DeviceReduceKernelINS2_10policy_hubI4Itemy13Addition_funcE10Policy1000EN6thrust24THRUST_300001_SM_1000_NS6detail15normal_iteratorINSA_10device_ptrIS5_EEEEyS6_S5_N4cuda3std3__410__identityEEEvT0_PT3_T1_NS0_13GridEvenShareISN_EET2_T4_E12temp_storage+808];
	ld.shared.v2.b32 	{%r25181, %r25182}, [_ZZN3cub18CUB_300001_SM_10006detail6reduce18DeviceReduceKernelINS2_10policy_hubI4Itemy13Addition_funcE10Policy1000EN6thrust24THRUST_300001_SM_1000_NS6detail15normal_iteratorINSA_10device_ptrIS5_EEEEyS6_S5_N4cuda3std3__410__identityEEEvT0_PT3_T1_NS0_13GridEvenShareISN_EET2_T4_E12temp_storage+800];
	ld.shared.v2.b32 	{%r25183, %r25184}, [_ZZN3cub18CUB_300001_SM_10006detail6reduce18DeviceReduceKernelINS2_10policy_hubI4Itemy13Addition_funcE10Policy1000EN6thrust24THRUST_300001_SM_1000_NS6detail15normal_iteratorINSA_10device_ptrIS5_EEEEyS6_S5_N4cuda3std3__410__identityEEEvT0_PT3_T1_NS0_13GridEvenShareISN_EET2_T4_E12temp_storage+792];
	ld.shared.v2.b32 	{%r25185, %r25186}, [_ZZN3cub18CUB_300001_SM_10006detail6reduce18DeviceReduceKernelINS2_10policy_hubI4Itemy13Addition_funcE10Policy1000EN6thrust24THRUST_300001_SM_1000_NS6detail15normal_iteratorINSA_10device_ptrIS5_EEEEyS6_S5_N4cuda3std3__410__identityEEEvT0_PT3_T1_NS0_13GridEvenShareISN_EET2_T4_E12temp_storage+784];
	ld.shared.v2.b32 	{%r25187, %r25188}, [_ZZN3cub18CUB_300001_SM_10006detail6reduce18DeviceReduceKernelINS2_10policy_hubI4Itemy13Addition_funcE10Policy1000EN6thrust24THRUST_300001_SM_1000_NS6detail15normal_iteratorINSA_10device_ptrIS5_EEEEyS6_S5_N4cuda3std3__410__identityEEEvT0_PT3_T1_NS0_13GridEvenShareISN_EET2_T4_E12temp_storage+776];
	ld.shared.v2.b32 	{%r25189, %r25190}, [_ZZN3cub18CUB_300001_SM_10006detail6reduce18DeviceReduceKernelINS2_10policy_hubI4Itemy13Addition_funcE10Policy1000EN6thrust24THRUST_300001_SM_1000_NS6detail15normal_iteratorINSA_10device_ptrIS5_EEEEyS6_S5_N4cuda3std3__410__identityEEEvT0_PT3_T1_NS0_13GridEvenShareISN_EET2_T4_E12temp_storage+768];
	ld.shared.v2.b32 	{%r25191, %r25192}, [_ZZN3cub18CUB_300001_SM_10006detail6reduce18DeviceReduceKernelINS2_10policy_hubI4Itemy13Addition_funcE10Policy1000EN6thrust24THRUST_300001_SM_1000_NS6detail15normal_iteratorINSA_10device_ptrIS5_EEEEyS6_S5_N4cuda3std3__410__identityEEEvT0_PT3_T1_NS0_13GridEvenShareISN_EET2_T4_E12temp_storage+760];
	ld.shared.v2.b32 	{%r25193, %r25194}, [_ZZN3cub18CUB_300001_SM_10006detail6reduce18DeviceReduceKernelINS2_10policy_hubI4Itemy13Addition_funcE10Policy1000EN6thrust24THRUST_300001_SM_1000_NS6detail15normal_iteratorINSA_10device_ptrIS5_EEEEyS6_S5_N4cuda3std3__410__identityEEEvT0_PT3_T1_NS0_13GridEvenShareISN_EET2_T4_E12temp_storage+752];
	ld.shared.v2.b32 	{%r25195, %r25196}, [_ZZN3cub18CUB_300001_SM_10006detail6reduce18DeviceReduceKernelINS2_10policy_hubI4Itemy13Addition_funcE10Policy1000EN6thrust24THRUST_300001_SM_1000_NS6detail15normal_iteratorINSA_10device_ptrIS5_EEEEyS6_S5_N4cuda3std3__410__identityEEEvT0_PT3_T1_NS0_13GridEvenShareISN_EET2_T4_E12temp_storage+744];
	ld.shared.v2.b32 	{%r25197, %r25198}, [_ZZN3cub18CUB_300001_SM_10006detail6reduce18DeviceReduceKernelINS2_10policy_hubI4Itemy13Addition_funcE10Policy1000EN6thrust24THRUST_300001_SM_1000_NS6detail15normal_iteratorINSA_10device_ptrIS5_EEEEyS6_S5_N4cuda3std3__410__identityEEEvT0_PT3_T1_NS0_13GridEvenShareISN_EET2_T4_E12temp_storage+736];
	ld.shared.v2.b32 	{%r25199, %r25200}, [_ZZN3cub18CUB_300001_SM_10006detail6reduce18DeviceReduceKernelINS2_10policy_hubI4Itemy13Addition_funcE10Policy1000EN6thrust24THRUST_300001_SM_1000_NS6detail15normal_iteratorINSA_10device_ptrIS5_EEEEyS6_S5_N4cuda3std3__410__identityEEEvT0_PT3_T1_NS0_13GridEvenShareISN_EET2_T4_E12temp_storage+728];
	ld.shared.v2.b32 	{%r25201, %r25202}, [_ZZN3cub18CUB_300001_SM_10006detail6reduce18DeviceReduceKernelINS2_10policy_hubI4Itemy13Addition_funcE10Policy1000EN6thrust24THRUST_300001_SM_1000_NS6detail15normal_iteratorINSA_10device_ptrIS5_EEEEyS6_S5_N4cuda3std3__410__identityEEEvT0_PT3_T1_NS0_13GridEvenShareISN_EET2_T4_E12temp_storage+720];
	ld.shared.v2.b32 	{%r25203, %r25204}, [_ZZN3cub18CUB_300001_SM_10006detail6reduce18DeviceReduceKernelINS2_10policy_hubI4Itemy13Addition_funcE10Policy1000EN6thrust24THRUST_300001_SM_1000_NS6detail15normal_iteratorINSA_10device_ptrIS5_EEEEyS6_S5_N4cuda3std3__410__identityEEEvT0_PT3_T1_NS0_13GridEvenShareISN_EET2_T4_E12temp_storage+712];
	ld.shared.v2.b32 	{%r25205, %r25206}, [_ZZN3cub18CUB_300001_SM_10006detail6reduce18DeviceReduceKernelINS2_10policy_hubI4Itemy13Addition_funcE10Policy1000EN6thrust24THRUST_300001_SM_1000_NS6detail15normal_iteratorINSA_10device_ptrIS5_EEEEyS6_S5_N4cuda3std3__410__identityEEEvT0_PT3_T1_NS0_13GridEvenShareISN_EET2_T4_E12temp_storage+704];
	ld.shared.v2.b32 	{%r25207, %r25208}, [_ZZN3cub18CUB_300001_SM_10006detail6reduce18DeviceReduceKernelINS2_10policy_hubI4Itemy13Addition_funcE10Policy1000EN6thrust24THRUST_300001_SM_1000_NS6detail15normal_iteratorINSA_10device_ptrIS5_EEEEyS6_S5_N4cuda3std3__410__identityEEEvT0_PT3_T1_NS0_13GridEvenShareISN_EET2_T4_E12temp_storage+696];
	ld.shared.v2.b32 	{%r25209, %r25210}, [_ZZN3cub18CUB_300001_SM_10006detail6reduce18DeviceReduceKernelINS2_10policy_hubI4Itemy13Addition_funcE10Policy1000EN6thrust24THRUST_300001_SM_1000_NS6detail15normal_iteratorINSA_10device_ptrIS5_EEEEyS6_S5_N4cuda3std3__410__identityEEEvT0_PT3_T1_NS0_13GridEvenShareISN_EET2_T4_E12temp_storage+688];
	ld.shared.v2.b32 	{%r25211, %r25212}, [_ZZN3cub18CUB_300001_SM_10006detail6reduce18DeviceReduceKernelINS2_10policy_hubI4Itemy13Addition_funcE10Policy1000EN6thrust24THRUST_300001_SM_1000_NS6detail15normal_iteratorINSA_10device_ptrIS5_EEEEyS6_S5_N4cuda3std3__410__identityEEEvT0_PT3_T1_NS0_13GridEvenShareISN_EET2_T4_E12temp_storage+680];
	ld.shared.v2.b32 	{%r25213, %r25214}, [_ZZN3cub18CUB_300001_SM_10006detail6reduce18DeviceReduceKernelINS2_10policy_hubI4Itemy13Addition_funcE10Policy1000EN6thrust24THRUST_300001_SM_1000_NS6detail15normal_iteratorINSA_10device_ptrIS5_EEEEyS6_S5_N4cuda3std3__410__identityEEEvT0_PT3_T1_NS0_13GridEvenShareISN_EET2_T4_E12temp_storage+672];
	ld.shared.v2.b32 	{%r25215, %r25216}, [_ZZN3cub18CUB_300001_SM_10006detail6reduce18DeviceReduceKernelINS2_10policy_hubI4Itemy13Addition_funcE10Policy1000EN6thrust24THRUST_300001_SM_1000_NS6detail15normal_iteratorINSA_10device_ptrIS5_EEEEyS6_S5_N4cuda3std3__410__identityEEEvT0_PT3_T1_NS0_13GridEvenShareISN_EET2_T4_E12temp_storage+664];
	ld.shared.v2.b32 	{%r25217, %r25218}, [_ZZN3cub18CUB_300001_SM_10006detail6reduce18DeviceReduceKernelINS2_10policy_hubI4Itemy13Addition_funcE10Policy1000EN6thrust24THRUST_300001_SM_1000_NS6detail15normal_iteratorINSA_10device_ptrIS5_EEEEyS6_S5_N4cuda3std3__410__identityEEEvT0_PT3_T1_NS0_13GridEvenShareISN_EET2_T4_E12temp_storage+656];
	ld.shared.v2.b32 	{%r25219, %r25220}, [_ZZN3cub18CUB_300001_SM_10006detail6reduce18DeviceReduceKernelINS2_10policy_hubI4Itemy13Addition_funcE10Policy1000EN6thrust24THRUST_300001_SM_1000_NS6detail15normal_iteratorINSA_10device_ptrIS5_EEEEyS6_S5_N4cuda3std3__410__identityEEEvT0_PT3_T1_NS0_13GridEvenShareISN_EET2_T4_E12temp_storage+648];
	ld.shared.v2.b32 	{%r25221, %r25222}, [_ZZN3cub18CUB_300001_SM_10006detail6reduce18DeviceReduceKernelINS2_10policy_hubI4Itemy13Addition_funcE10Policy1000EN6thrust24THRUST_300001_SM_1000_NS6detail15normal_iteratorINSA_10device_ptrIS5_EEEEyS6_S5_N4cuda3std3__410__identityEEEvT0_PT3_T1_NS0_13GridEvenShareISN_EET2_T4_E12temp_storage+640];
	ld.shared.v2.b32 	{%r25223, %r25224}, [_ZZN3cub18CUB_300001_SM_10006detail6reduce18DeviceReduceKernelINS2_10policy_hubI4Itemy13Addition_funcE10Policy1000EN6thrust24THRUST_300001_SM_1000_NS6detail15normal_iteratorINSA_10device_ptrIS5_EEEEyS6_S5_N4cuda3std3__410__identityEEEvT0_PT3_T1_NS0_13GridEvenShareISN_EET2_T4_E12temp_storage+632];
	ld.shared.v2.b32 	{%r25225, %r25226}, [_ZZN3cub18CUB_300001_SM_10006detail6reduce18DeviceReduceKernelINS2_10policy_hubI4Itemy13Addition_funcE10Policy1000EN6thrust24THRUST_300001_SM_1000_NS6detail15normal_iteratorINSA_10device_ptrIS5_EEEEyS6_S5_N4cuda3std3__410__identityEEEvT0_PT3_T1_NS0_13GridEvenShareISN_EET2_T4_E12temp_storage+624];
	ld.shared.v2.b32 	{%r25227, %r25228}, [_ZZN3cub18CUB_300001_SM_10006detail6reduce18DeviceReduceKernelINS2_10policy_hubI4Itemy13Addition_funcE10Policy1000EN6thrust24THRUST_300001_SM_1000_NS6detail15normal_iteratorINSA_10device_ptrIS5_EEEEyS6_S5_N4cuda3std3__410__identityEEEvT0_PT3_T1_NS0_13GridEvenShareISN_EET2_T4_E12temp_storage+616];
	ld.shared.v2.b32 	{%r25229, %r25230}, [_ZZN3cub18CUB_300001_SM_10006detail6reduce18DeviceReduceKernelINS2_10policy_hubI4Itemy13Addition_funcE10Policy1000EN6thrust24THRUST_300001_SM_1000_NS6detail15normal_iteratorINSA_10device_ptrIS5_EEEEyS6_S5_N4cuda3std3__410__identityEEEvT0_PT3_T1_NS0_13GridEvenShareISN_EET2_T4_E12temp_storage+608];
	ld.shared.v2.b32 	{%r25231, %r25232}, [_ZZN3cub18CUB_300001_SM_10006detail6reduce18DeviceReduceKernelINS2_10policy_hubI4Itemy13Addition_funcE10Policy1000EN6thrust24THRUST_300001_SM_1000_NS6detail15normal_iteratorINSA_10device_ptrIS5_EEEEyS6_S5_N4cuda3std3__410__identityEEEvT0_PT3_T1_NS0_13GridEvenShareISN_EET2_T4_E12temp_storage+600];
	ld.shared.v2.b32 	{%r25233, %r25234}, [_ZZN3cub18CUB_300001_SM_10006detail6reduce18DeviceReduceKernelINS2_10policy_hubI4Itemy13Addition_funcE10Policy1000EN6thrust24THRUST_300001_SM_1000_NS6detail15normal_iteratorINSA_10device_ptrIS5_EEEEyS6_S5_N4cuda3std3__410__identityEEEvT0_PT3_T1_NS0_13GridEvenShareISN_EET2_T4_E12temp_storage+592];
	ld.shared.v2.b32 	{%r25235, %r25236}, [_ZZN3cub18CUB_300001_SM_10006detail6reduce18DeviceReduceKernelINS2_10policy_hubI4Itemy13Addition_funcE10Policy1000EN6thrust24THRUST_300001_SM_1000_NS6detail15normal_iteratorINSA_10device_ptrIS5_EEEEyS6_S5_N4cuda3std3__410__identityEEEvT0_PT3_T1_NS0_13GridEvenShareISN_EET2_T4_E12temp_storage+584];
	ld.shared.v2.b32 	{%r25237, %r25238}, [_ZZN3cub18CUB_300001_SM_10006detail6reduce18DeviceReduceKernelINS2_10policy_hubI4Itemy13Addition_funcE10Policy1000EN6thrust24THRUST_300001_SM_1000_NS6detail15normal_iteratorINSA_10device_ptrIS5_EEEEyS6_S5_N4cuda3std3__410__identityEEEvT0_PT3_T1_NS0_13GridEvenShareISN_EET2_T4_E12temp_storage+576];
	ld.shared.v2.b32 	{%r25239, %r25240}, [_ZZN3cub18CUB_300001_SM_10006detail6reduce18DeviceReduceKernelINS2_10policy_hubI4Itemy13Addition_funcE10Policy1000EN6thrust24THRUST_300001_SM_1000_NS6detail15normal_iteratorINSA_10device_ptrIS5_EEEEyS6_S5_N4cuda3std3__410__identityEEEvT0_PT3_T1_NS0_13GridEvenShareISN_EET2_T4_E12temp_storage+568];
	bfe.u32 	%r25241, %r25239, 0, 8;
	cvt.u16.u32 	%rs18841, %r25241;
	ld.shared.f64 	%fd50, [_ZZN3cub18CUB_300001_SM_10006detail6reduce18DeviceReduceKernelINS2_10policy_hubI4Itemy13Addition_funcE10Policy1000EN6thrust24THRUST_300001_SM_1000_NS6detail15normal_iteratorINSA_10device_ptrIS5_EEEEyS6_S5_N4cuda3std3__410__identityEEEvT0_PT3_T1_NS0_13GridEvenShareISN_EET2_T4_E12temp_storage+560];
	ld.shared.u32 	%r836, [_ZZN3cub18CUB_300001_SM_10006detail6reduce18DeviceReduceKernelINS2_10policy_hubI4Itemy13Addition_funcE10Policy1000EN6thrust24THRUST_300001_SM_1000_NS6detail15normal_iteratorINSA_10device_ptrIS5_EEEEyS6_S5_N4cuda3std3__410__identityEEEvT0_PT3_T1_NS0_13GridEvenShareISN_EET2_T4_E12temp_storage+552];
	st.local.u32 	[%rd2], %r836;
	st.local.f64 	[%rd2+8], %fd50;
	st.local.v2.b32 	[%rd2+16], {%r25239, %r25240};
	st.local.v2.b32 	[%rd2+24], {%r25237, %r25238};
	st.local.v2.b32 	[%rd2+32], {%r25235, %r25236};
	st.local.v2.b32 	[%rd2+40], {%r25233, %r25234};
	st.local.v2.b32 	[%rd2+48], {%r25231, %r25232};
	st.local.v2.b32 	[%rd2+56], {%r25229, %r25230};
	st.local.v2.b32 	[%rd2+64], {%r25227, %r25228};
	st.local.v2.b32 	[%rd2+72], {%r25225, %r25226};
	st.local.v2.b32 	[%rd2+80], {%r25223, %r25224};
	st.local.v2.b32 	[%rd2+88], {%r25221, %r25222};
	st.local.v2.b32 	[%rd2+96], {%r25219, %r25220};
	st.local.v2.b32 	[%rd2+104], {%r25217, %r25218};
	st.local.v2.b32 	[%rd2+112], {%r25215, %r25216};
	st.local.v2.b32 	[%rd2+120], {%r25213, %r25214};
	st.local.v2.b32 	[%rd2+128], {%r25211, %r25212};
	st.local.v2.b32 	[%rd2+136], {%r25209, %r25210};
	st.local.v2.b32 	[%rd2+144], {%r25207, %r25208};
	st.local.v2.b32 	[%rd2+152], {%r25205, %r25206};
	st.local.v2.b32 	[%rd2+160], {%r25203, %r25204};
	st.local.v2.b32 	[%rd2+168], {%r25201, %r25202};
	st.local.v2.b32 	[%rd2+176], {%r25199, %r25200};
	st.local.v2.b32 	[%rd2+184], {%r25197, %r25198};
	st.local.v2.b32 	[%rd2+192], {%r25195, %r25196};
	st.local.v2.b32 	[%rd2+200], {%r25193, %r25194};
	st.local.v2.b32 	[%rd2+208], {%r25191, %r25192};
	st.local.v2.b32 	[%rd2+216], {%r25189, %r25190};
	st.local.v2.b32 	[%rd2+224], {%r25187, %r25188};
	st.local.v2.b32 	[%rd2+232], {%r25185, %r25186};
	st.local.v2.b32 	[%rd2+240], {%r25183, %r25184};
	st.local.v2.b32 	[%rd2+248], {%r25181, %r25182};
	st.local.v2.b32 	[%rd2+256], {%r25179, %r25180};
	st.local.v2.b32 	[%rd2+264], {%r25177, %r25178};
	st.local.u32 	[%rd1], %r39559;
	st.local.f64 	[%rd1+8], %fd102;
	cvt.u32.u16 	%r25242, %rs16515;
	cvt.u32.u16 	%r25243, %rs16516;
	prmt.b32 	%r25244, %r25243, %r25242, 0x3340U;
	cvt.u32.u16 	%r25245, %rs16517;
	cvt.u32.u16 	%r25246, %rs16518;
	prmt.b32 	%r25247, %r25246, %r25245, 0x3340U;
	prmt.b32 	%r25248, %r25247, %r25244, 0x5410U;
	cvt.u32.u16 	%r25249, %rs16519;
	cvt.u32.u16 	%r25250, %rs16520;
	prmt.b32 	%r25251, %r25250, %r25249, 0x3340U;
	cvt.u32.u16 	%r25252, %rs16521;
	cvt.u32.u16 	%r25253, %rs16522;
	prmt.b32 	%r25254, %r25253, %r25252, 0x3340U;
	prmt.b32 	%r25255, %r25254, %r25251, 0x5410U;
	st.local.v2.b32 	[%rd1+16], {%r25255, %r25248};
	cvt.u32.u16 	%r25256, %rs16507;
	cvt.u32.u16 	%r25257, %rs16508;
	prmt.b32 	%r25258, %r25257, %r25256, 0x3340U;
	cvt.u32.u16 	%r25259, %rs16509;
	cvt.u32.u16 	%r25260, %rs16510;
	prmt.b32 	%r25261, %r25260, %r25259, 0x3340U;
	prmt.b32 	%r25262, %r25261, %r25258, 0x5410U;
	cvt.u32.u16 	%r25263, %rs16511;
	cvt.u32.u16 	%r25264, %rs16512;
	prmt.b32 	%r25265, %r25264, %r25263, 0x3340U;
	cvt.u32.u16 	%r25266, %rs16513;
	cvt.u32.u16 	%r25267, %rs16514;
	prmt.b32 	%r25268, %r25267, %r25266, 0x3340U;
	prmt.b32 	%r25269, %r25268, %r25265, 0x5410U;
	st.local.v2.b32 	[%rd1+24], {%r25269, %r25262};
	cvt.u32.u16 	%r25270, %rs16499;
	cvt.u32.u16 	%r25271, %rs16500;
	prmt.b32 	%r25272, %r25271, %r25270, 0x3340U;
	cvt.u32.u16 	%r25273, %rs16501;
	cvt.u32.u16 	%r25274, %rs16502;
	prmt.b32 	%r25275, %r25274, %r25273, 0x3340U;
	prmt.b32 	%r25276, %r25275, %r25272, 0x5410U;
	cvt.u32.u16 	%r25277, %rs16503;
	cvt.u32.u16 	%r25278, %rs16504;
	prmt.b32 	%r25279, %r25278, %r25277, 0x3340U;
	cvt.u32.u16 	%r25280, %rs16505;
	cvt.u32.u16 	%r25281, %rs16506;
	prmt.b32 	%r25282, %r25281, %r25280, 0x3340U;
	prmt.b32 	%r25283, %r25282, %r25279, 0x5410U;
	st.local.v2.b32 	[%rd1+32], {%r25283, %r25276};
	cvt.u32.u16 	%r25284, %rs16491;
	cvt.u32.u16 	%r25285, %rs16492;
	prmt.b32 	%r25286, %r25285, %r25284, 0x3340U;
	cvt.u32.u16 	%r25287, %rs16493;
	cvt.u32.u16 	%r25288, %rs16494;
	prmt.b32 	%r25289, %r25288, %r25287, 0x3340U;
	prmt.b32 	%r25290, %r25289, %r25286, 0x5410U;
	cvt.u32.u16 	%r25291, %rs16495;
	cvt.u32.u16 	%r25292, %rs16496;
	prmt.b32 	%r25293, %r25292, %r25291, 0x3340U;
	cvt.u32.u16 	%r25294, %rs16497;
	cvt.u32.u16 	%r25295, %rs16498;
	prmt.b32 	%r25296, %r25295, %r25294, 0x3340U;
	prmt.b32 	%r25297, %r25296, %r25293, 0x5410U;
	st.local.v2.b32 	[%rd1+40], {%r25297, %r25290};
	cvt.u32.u16 	%r25298, %rs16483;
	cvt.u32.u16 	%r25299, %rs16484;
	prmt.b32 	%r25300, %r25299, %r25298, 0x3340U;
	cvt.u32.u16 	%r25301, %rs16485;
	cvt.u32.u16 	%r25302, %rs16486;
	prmt.b32 	%r25303, %r25302, %r25301, 0x3340U;
	prmt.b32 	%r25304, %r25303, %r25300, 0x5410U;
	cvt.u32.u16 	%r25305, %rs16487;
	cvt.u32.u16 	%r25306, %rs16488;
	prmt.b32 	%r25307, %r25306, %r25305, 0x3340U;
	cvt.u32.u16 	%r25308, %rs16489;
	cvt.u32.u16 	%r25309, %rs16490;
	prmt.b32 	%r25310, %r25309, %r25308, 0x3340U;
	prmt.b32 	%r25311, %r25310, %r25307, 0x5410U;
	st.local.v2.b32 	[%rd1+48], {%r25311, %r25304};
	cvt.u32.u16 	%r25312, %rs16475;
	cvt.u32.u16 	%r25313, %rs16476;
	prmt.b32 	%r25314, %r25313, %r25312, 0x3340U;
	cvt.u32.u16 	%r25315, %rs16477;
	cvt.u32.u16 	%r25316, %rs16478;
	prmt.b32 	%r25317, %r25316, %r25315, 0x3340U;
	prmt.b32 	%r25318, %r25317, %r25314, 0x5410U;
	cvt.u32.u16 	%r25319, %rs16479;
	cvt.u32.u16 	%r25320, %rs16480;
	prmt.b32 	%r25321, %r25320, %r25319, 0x3340U;
	cvt.u32.u16 	%r25322, %rs16481;
	cvt.u32.u16 	%r25323, %rs16482;
	prmt.b32 	%r25324, %r25323, %r25322, 0x3340U;
	prmt.b32 	%r25325, %r25324, %r25321, 0x5410U;
	st.local.v2.b32 	[%rd1+56], {%r25325, %r25318};
	cvt.u32.u16 	%r25326, %rs16467;
	cvt.u32.u16 	%r25327, %rs16468;
	prmt.b32 	%r25328, %r25327, %r25326, 0x3340U;
	cvt.u32.u16 	%r25329, %rs16469;
	cvt.u32.u16 	%r25330, %rs16470;
	prmt.b32 	%r25331, %r25330, %r25329, 0x3340U;
	prmt.b32 	%r25332, %r25331, %r25328, 0x5410U;
	cvt.u32.u16 	%r25333, %rs16471;
	cvt.u32.u16 	%r25334, %rs16472;
	prmt.b32 	%r25335, %r25334, %r25333, 0x3340U;
	cvt.u32.u16 	%r25336, %rs16473;
	cvt.u32.u16 	%r25337, %rs16474;
	prmt.b32 	%r25338, %r25337, %r25336, 0x3340U;
	prmt.b32 	%r25339, %r25338, %r25335, 0x5410U;
	st.local.v2.b32 	[%rd1+64], {%r25339, %r25332};
	cvt.u32.u16 	%r25340, %rs16459;
	cvt.u32.u16 	%r25341, %rs16460;
	prmt.b32 	%r25342, %r25341, %r25340, 0x3340U;
	cvt.u32.u16 	%r25343, %rs16461;
	cvt.u32.u16 	%r25344, %rs16462;
	prmt.b32 	%r25345, %r25344, %r25343, 0x3340U;
	prmt.b32 	%r25346, %r25345, %r25342, 0x5410U;
	cvt.u32.u16 	%r25347, %rs16463;
	cvt.u32.u16 	%r25348, %rs16464;
	prmt.b32 	%r25349, %r25348, %r25347, 0x3340U;
	cvt.u32.u16 	%r25350, %rs16465;
	cvt.u32.u16 	%r25351, %rs16466;
	prmt.b32 	%r25352, %r25351, %r25350, 0x3340U;
	prmt.b32 	%r25353, %r25352, %r25349, 0x5410U;
	st.local.v2.b32 	[%rd1+72], {%r25353, %r25346};
	cvt.u32.u16 	%r25354, %rs16451;
	cvt.u32.u16 	%r25355, %rs16452;
	prmt.b32 	%r25356, %r25355, %r25354, 0x3340U;
	cvt.u32.u16 	%r25357, %rs16453;
	cvt.u32.u16 	%r25358, %rs16454;
	prmt.b32 	%r25359, %r25358, %r25357, 0x3340U;
	prmt.b32 	%r25360, %r25359, %r25356, 0x5410U;
	cvt.u32.u16 	%r25361, %rs16455;
	cvt.u32.u16 	%r25362, %rs16456;
	prmt.b32 	%r25363, %r25362, %r25361, 0x3340U;
	cvt.u32.u16 	%r25364, %rs16457;
	cvt.u32.u16 	%r25365, %rs16458;
	prmt.b32 	%r25366, %r25365, %r25364, 0x3340U;
	prmt.b32 	%r25367, %r25366, %r25363, 0x5410U;
	st.local.v2.b32 	[%rd1+80], {%r25367, %r25360};
	cvt.u32.u16 	%r25368, %rs16443;
	cvt.u32.u16 	%r25369, %rs16444;
	prmt.b32 	%r25370, %r25369, %r25368, 0x3340U;
	cvt.u32.u16 	%r25371, %rs16445;
	cvt.u32.u16 	%r25372, %rs16446;
	prmt.b32 	%r25373, %r25372, %r25371, 0x3340U;
	prmt.b32 	%r25374, %r25373, %r25370, 0x5410U;
	cvt.u32.u16 	%r25375, %rs16447;
	cvt.u32.u16 	%r25376, %rs16448;
	prmt.b32 	%r25377, %r25376, %r25375, 0x3340U;
	cvt.u32.u16 	%r25378, %rs16449;
	cvt.u32.u16 	%r25379, %rs16450;
	prmt.b32 	%r25380, %r25379, %r25378, 0x3340U;
	prmt.b32 	%r25381, %r25380, %r25377, 0x5410U;
	st.local.v2.b32 	[%rd1+88], {%r25381, %r25374};
	cvt.u32.u16 	%r25382, %rs16435;
	cvt.u32.u16 	%r25383, %rs16436;
	prmt.b32 	%r25384, %r25383, %r25382, 0x3340U;
	cvt.u32.u16 	%r25385, %rs16437;
	cvt.u32.u16 	%r25386, %rs16438;
	prmt.b32 	%r25387, %r25386, %r25385, 0x3340U;
	prmt.b32 	%r25388, %r25387, %r25384, 0x5410U;
	cvt.u32.u16 	%r25389, %rs16439;
	cvt.u32.u16 	%r25390, %rs16440;
	prmt.b32 	%r25391, %r25390, %r25389, 0x3340U;
	cvt.u32.u16 	%r25392, %rs16441;
	cvt.u32.u16 	%r25393, %rs16442;
	prmt.b32 	%r25394, %r25393, %r25392, 0x3340U;
	prmt.b32 	%r25395, %r25394, %r25391, 0x5410U;
	st.local.v2.b32 	[%rd1+96], {%r25395, %r25388};
	cvt.u32.u16 	%r25396, %rs16427;
	cvt.u32.u16 	%r25397, %rs16428;
	prmt.b32 	%r25398, %r25397, %r25396, 0x3340U;
	cvt.u32.u16 	%r25399, %rs16429;
	cvt.u32.u16 	%r25400, %rs16430;
	prmt.b32 	%r25401, %r25400, %r25399, 0x3340U;
	prmt.b32 	%r25402, %r25401, %r25398, 0x5410U;
	cvt.u32.u16 	%r25403, %rs16431;
	cvt.u32.u16 	%r25404, %rs16432;
	prmt.b32 	%r25405, %r25404, %r25403, 0x3340U;
	cvt.u32.u16 	%r25406, %rs16433;
	cvt.u32.u16 	%r25407, %rs16434;
	prmt.b32 	%r25408, %r25407, %r25406, 0x3340U;
	prmt.b32 	%r25409, %r25408, %r25405, 0x5410U;
	st.local.v2.b32 	[%rd1+104], {%r25409, %r25402};
	cvt.u32.u16 	%r25410, %rs16419;
	cvt.u32.u16 	%r25411, %rs16420;
	prmt.b32 	%r25412, %r25411, %r25410, 0x3340U;
	cvt.u32.u16 	%r25413, %rs16421;
	cvt.u32.u16 	%r25414, %rs16422;
	prmt.b32 	%r25415, %r25414, %r25413, 0x3340U;
	prmt.b32 	%r25416, %r25415, %r25412, 0x5410U;
	cvt.u32.u16 	%r25417, %rs16423;
	cvt.u32.u16 	%r25418, %rs16424;
	prmt.b32 	%r25419, %r25418, %r25417, 0x3340U;
	cvt.u32.u16 	%r25420, %rs16425;
	cvt.u32.u16 	%r25421, %rs16426;
	prmt.b32 	%r25422, %r25421, %r25420, 0x3340U;
	prmt.b32 	%r25423, %r25422, %r25419, 0x5410U;
	st.local.v2.b32 	[%rd1+112], {%r25423, %r25416};
	cvt.u32.u16 	%r25424, %rs16411;
	cvt.u32.u16 	%r25425, %rs16412;
	prmt.b32 	%r25426, %r25425, %r25424, 0x3340U;
	cvt.u32.u16 	%r25427, %rs16413;
	cvt.u32.u16 	%r25428, %rs16414;
	prmt.b32 	%r25429, %r25428, %r25427, 0x3340U;
	prmt.b32 	%r25430, %r25429, %r25426, 0x5410U;
	cvt.u32.u16 	%r25431, %rs16415;
	cvt.u32.u16 	%r25432, %rs16416;
	prmt.b32 	%r25433, %r25432, %r25431, 0x3340U;
	cvt.u32.u16 	%r25434, %rs16417;
	cvt.u32.u16 	%r25435, %rs16418;
	prmt.b32 	%r25436, %r25435, %r25434, 0x3340U;
	prmt.b32 	%r25437, %r25436, %r25433, 0x5410U;
	st.local.v2.b32 	[%rd1+120], {%r25437, %r25430};
	cvt.u32.u16 	%r25438, %rs16403;
	cvt.u32.u16 	%r25439, %rs16404;
	prmt.b32 	%r25440, %r25439, %r25438, 0x3340U;
	cvt.u32.u16 	%r25441, %rs16405;
	cvt.u32.u16 	%r25442, %rs16406;
	prmt.b32 	%r25443, %r25442, %r25441, 0x3340U;
	prmt.b32 	%r25444, %r25443, %r25440, 0x5410U;
	cvt.u32.u16 	%r25445, %rs16407;
	cvt.u32.u16 	%r25446, %rs16408;
	prmt.b32 	%r25447, %r25446, %r25445, 0x3340U;
	cvt.u32.u16 	%r25448, %rs16409;
	cvt.u32.u16 	%r25449, %rs16410;
	prmt.b32 	%r25450, %r25449, %r25448, 0x3340U;
	prmt.b32 	%r25451, %r25450, %r25447, 0x5410U;
	st.local.v2.b32 	[%rd1+128], {%r25451, %r25444};
	cvt.u32.u16 	%r25452, %rs16395;
	cvt.u32.u16 	%r25453, %rs16396;
	prmt.b32 	%r25454, %r25453, %r25452, 0x3340U;
	cvt.u32.u16 	%r25455, %rs16397;
	cvt.u32.u16 	%r25456, %rs16398;
	prmt.b32 	%r25457, %r25456, %r25455, 0x3340U;
	prmt.b32 	%r25458, %r25457, %r25454, 0x5410U;
	cvt.u32.u16 	%r25459, %rs16399;
	cvt.u32.u16 	%r25460, %rs16400;
	prmt.b32 	%r25461, %r25460, %r25459, 0x3340U;
	cvt.u32.u16 	%r25462, %rs16401;
	cvt.u32.u16 	%r25463, %rs16402;
	prmt.b32 	%r25464, %r25463, %r25462, 0x3340U;
	prmt.b32 	%r25465, %r25464, %r25461, 0x5410U;
	st.local.v2.b32 	[%rd1+136], {%r25465, %r25458};
	cvt.u32.u16 	%r25466, %rs16387;
	cvt.u32.u16 	%r25467, %rs16388;
	prmt.b32 	%r25468, %r25467, %r25466, 0x3340U;
	cvt.u32.u16 	%r25469, %rs16389;
	cvt.u32.u16 	%r25470, %rs16390;
	prmt.b32 	%r25471, %r25470, %r25469, 0x3340U;
	prmt.b32 	%r25472, %r25471, %r25468, 0x5410U;
	cvt.u32.u16 	%r25473, %rs16391;
	cvt.u32.u16 	%r25474, %rs16392;
	prmt.b32 	%r25475, %r25474, %r25473, 0x3340U;
	cvt.u32.u16 	%r25476, %rs16393;
	cvt.u32.u16 	%r25477, %rs16394;
	prmt.b32 	%r25478, %r25477, %r25476, 0x3340U;
	prmt.b32 	%r25479, %r25478, %r25475, 0x5410U;
	st.local.v2.b32 	[%rd1+144], {%r25479, %r25472};
	cvt.u32.u16 	%r25480, %rs16379;
	cvt.u32.u16 	%r25481, %rs16380;
	prmt.b32 	%r25482, %r25481, %r25480, 0x3340U;
	cvt.u32.u16 	%r25483, %rs16381;
	cvt.u32.u16 	%r25484, %rs16382;
	prmt.b32 	%r25485, %r25484, %r25483, 0x3340U;
	prmt.b32 	%r25486, %r25485, %r25482, 0x5410U;
	cvt.u32.u16 	%r25487, %rs16383;
	cvt.u32.u16 	%r25488, %rs16384;
	prmt.b32 	%r25489, %r25488, %r25487, 0x3340U;
	cvt.u32.u16 	%r25490, %rs16385;
	cvt.u32.u16 	%r25491, %rs16386;
	prmt.b32 	%r25492, %r25491, %r25490, 0x3340U;
	prmt.b32 	%r25493, %r25492, %r25489, 0x5410U;
	st.local.v2.b32 	[%rd1+152], {%r25493, %r25486};
	cvt.u32.u16 	%r25494, %rs16371;
	cvt.u32.u16 	%r25495, %rs16372;
	prmt.b32 	%r25496, %r25495, %r25494, 0x3340U;
	cvt.u32.u16 	%r25497, %rs16373;
	cvt.u32.u16 	%r25498, %rs16374;
	prmt.b32 	%r25499, %r25498, %r25497, 0x3340U;
	prmt.b32 	%r25500, %r25499, %r25496, 0x5410U;
	cvt.u32.u16 	%r25501, %rs16375;
	cvt.u32.u16 	%r25502, %rs16376;
	prmt.b32 	%r25503, %r25502, %r25501, 0x3340U;
	cvt.u32.u16 	%r25504, %rs16377;
	cvt.u32.u16 	%r25505, %rs16378;
	prmt.b32 	%r25506, %r25505, %r25504, 0x3340U;
	prmt.b32 	%r25507, %r25506, %r25503, 0x5410U;
	st.local.v2.b32 	[%rd1+160], {%r25507, %r25500};
	cvt.u32.u16 	%r25508, %rs16363;
	cvt.u32.u16 	%r25509, %rs16364;
	prmt.b32 	%r25510, %r25509, %r25508, 0x3340U;
	cvt.u32.u16 	%r25511, %rs16365;
	cvt.u32.u16 	%r25512, %rs16366;
	prmt.b32 	%r25513, %r25512, %r25511, 0x3340U;
	prmt.b32 	%r25514, %r25513, %r25510, 0x5410U;
	cvt.u32.u16 	%r25515, %rs16367;
	cvt.u32.u16 	%r25516, %rs16368;
	prmt.b32 	%r25517, %r25516, %r25515, 0x3340U;
	cvt.u32.u16 	%r25518, %rs16369;
	cvt.u32.u16 	%r25519, %rs16370;
	prmt.b32 	%r25520, %r25519, %r25518, 0x3340U;
	prmt.b32 	%r25521, %r25520, %r25517, 0x5410U;
	st.local.v2.b32 	[%rd1+168], {%r25521, %r25514};
	cvt.u32.u16 	%r25522, %rs16355;
	cvt.u32.u16 	%r25523, %rs16356;
	prmt.b32 	%r25524, %r25523, %r25522, 0x3340U;
	cvt.u32.u16 	%r25525, %rs16357;
	cvt.u32.u16 	%r25526, %rs16358;
	prmt.b32 	%r25527, %r25526, %r25525, 0x3340U;
	prmt.b32 	%r25528, %r25527, %r25524, 0x5410U;
	cvt.u32.u16 	%r25529, %rs16359;
	cvt.u32.u16 	%r25530, %rs16360;
	prmt.b32 	%r25531, %r25530, %r25529, 0x3340U;
	cvt.u32.u16 	%r25532, %rs16361;
	cvt.u32.u16 	%r25533, %rs16362;
	prmt.b32 	%r25534, %r25533, %r25532, 0x3340U;
	prmt.b32 	%r25535, %r25534, %r25531, 0x5410U;
	st.local.v2.b32 	[%rd1+176], {%r25535, %r25528};
	cvt.u32.u16 	%r25536, %rs16347;
	cvt.u32.u16 	%r25537, %rs16348;
	prmt.b32 	%r25538, %r25537, %r25536, 0x3340U;
	cvt.u32.u16 	%r25539, %rs16349;
	cvt.u32.u16 	%r25540, %rs16350;
	prmt.b32 	%r25541, %r25540, %r25539, 0x3340U;
	prmt.b32 	%r25542, %r25541, %r25538, 0x5410U;
	cvt.u32.u16 	%r25543, %rs16351;
	cvt.u32.u16 	%r25544, %rs16352;
	prmt.b32 	%r25545, %r25544, %r25543, 0x3340U;
	cvt.u32.u16 	%r25546, %rs16353;
	cvt.u32.u16 	%r25547, %rs16354;
	prmt.b32 	%r25548, %r25547, %r25546, 0x3340U;
	prmt.b32 	%r25549, %r25548, %r25545, 0x5410U;
	st.local.v2.b32 	[%rd1+184], {%r25549, %r25542};
	cvt.u32.u16 	%r25550, %rs16339;
	cvt.u32.u16 	%r25551, %rs16340;
	prmt.b32 	%r25552, %r25551, %r25550, 0x3340U;
	cvt.u32.u16 	%r25553, %rs16341;
	cvt.u32.u16 	%r25554, %rs16342;
	prmt.b32 	%r25555, %r25554, %r25553, 0x3340U;
	prmt.b32 	%r25556, %r25555, %r25552, 0x5410U;
	cvt.u32.u16 	%r25557, %rs16343;
	cvt.u32.u16 	%r25558, %rs16344;
	prmt.b32 	%r25559, %r25558, %r25557, 0x3340U;
	cvt.u32.u16 	%r25560, %rs16345;
	cvt.u32.u16 	%r25561, %rs16346;
	prmt.b32 	%r25562, %r25561, %r25560, 0x3340U;
	prmt.b32 	%r25563, %r25562, %r25559, 0x5410U;
	st.local.v2.b32 	[%rd1+192], {%r25563, %r25556};
	cvt.u32.u16 	%r25564, %rs16331;
	cvt.u32.u16 	%r25565, %rs16332;
	prmt.b32 	%r25566, %r25565, %r25564, 0x3340U;
	cvt.u32.u16 	%r25567, %rs16333;
	cvt.u32.u16 	%r25568, %rs16334;
	prmt.b32 	%r25569, %r25568, %r25567, 0x3340U;
	prmt.b32 	%r25570, %r25569, %r25566, 0x5410U;
	cvt.u32.u16 	%r25571, %rs16335;
	cvt.u32.u16 	%r25572, %rs16336;
	prmt.b32 	%r25573, %r25572, %r25571, 0x3340U;
	cvt.u32.u16 	%r25574, %rs16337;
	cvt.u32.u16 	%r25575, %rs16338;
	prmt.b32 	%r25576, %r25575, %r25574, 0x3340U;
	prmt.b32 	%r25577, %r25576, %r25573, 0x5410U;
	st.local.v2.b32 	[%rd1+200], {%r25577, %r25570};
	cvt.u32.u16 	%r25578, %rs16323;
	cvt.u32.u16 	%r25579, %rs16324;
	prmt.b32 	%r25580, %r25579, %r25578, 0x3340U;
	cvt.u32.u16 	%r25581, %rs16325;
	cvt.u32.u16 	%r25582, %rs16326;
	prmt.b32 	%r25583, %r25582, %r25581, 0x3340U;
	prmt.b32 	%r25584, %r25583, %r25580, 0x5410U;
	cvt.u32.u16 	%r25585, %rs16327;
	cvt.u32.u16 	%r25586, %rs16328;
	prmt.b32 	%r25587, %r25586, %r25585, 0x3340U;
	cvt.u32.u16 	%r25588, %rs16329;
	cvt.u32.u16 	%r25589, %rs16330;
	prmt.b32 	%r25590, %r25589, %r25588, 0x3340U;
	prmt.b32 	%r25591, %r25590, %r25587, 0x5410U;
	st.local.v2.b32 	[%rd1+208], {%r25591, %r25584};
	cvt.u32.u16 	%r25592, %rs16315;
	cvt.u32.u16 	%r25593, %rs16316;
	prmt.b32 	%r25594, %r25593, %r25592, 0x3340U;
	cvt.u32.u16 	%r25595, %rs16317;
	cvt.u32.u16 	%r25596, %rs16318;
	prmt.b32 	%r25597, %r25596, %r25595, 0x3340U;
	prmt.b32 	%r25598, %r25597, %r25594, 0x5410U;
	cvt.u32.u16 	%r25599, %rs16319;
	cvt.u32.u16 	%r25600, %rs16320;
	prmt.b32 	%r25601, %r25600, %r25599, 0x3340U;
	cvt.u32.u16 	%r25602, %rs16321;
	cvt.u32.u16 	%r25603, %rs16322;
	prmt.b32 	%r25604, %r25603, %r25602, 0x3340U;
	prmt.b32 	%r25605, %r25604, %r25601, 0x5410U;
	st.local.v2.b32 	[%rd1+216], {%r25605, %r25598};
	cvt.u32.u16 	%r25606, %rs16307;
	cvt.u32.u16 	%r25607, %rs16308;
	prmt.b32 	%r25608, %r25607, %r25606, 0x3340U;
	cvt.u32.u16 	%r25609, %rs16309;
	cvt.u32.u16 	%r25610, %rs16310;
	prmt.b32 	%r25611, %r25610, %r25609, 0x3340U;
	prmt.b32 	%r25612, %r25611, %r25608, 0x5410U;
	cvt.u32.u16 	%r25613, %rs16311;
	cvt.u32.u16 	%r25614, %rs16312;
	prmt.b32 	%r25615, %r25614, %r25613, 0x3340U;
	cvt.u32.u16 	%r25616, %rs16313;
	cvt.u32.u16 	%r25617, %rs16314;
	prmt.b32 	%r25618, %r25617, %r25616, 0x3340U;
	prmt.b32 	%r25619, %r25618, %r25615, 0x5410U;
	st.local.v2.b32 	[%rd1+224], {%r25619, %r25612};
	cvt.u32.u16 	%r25620, %rs16299;
	cvt.u32.u16 	%r25621, %rs16300;
	prmt.b32 	%r25622, %r25621, %r25620, 0x3340U;
	cvt.u32.u16 	%r25623, %rs16301;
	cvt.u32.u16 	%r25624, %rs16302;
	prmt.b32 	%r25625, %r25624, %r25623, 0x3340U;
	prmt.b32 	%r25626, %r25625, %r25622, 0x5410U;
	cvt.u32.u16 	%r25627, %rs16303;
	cvt.u32.u16 	%r25628, %rs16304;
	prmt.b32 	%r25629, %r25628, %r25627, 0x3340U;
	cvt.u32.u16 	%r25630, %rs16305;
	cvt.u32.u16 	%r25631, %rs16306;
	prmt.b32 	%r25632, %r25631, %r25630, 0x3340U;
	prmt.b32 	%r25633, %r25632, %r25629, 0x5410U;
	st.local.v2.b32 	[%rd1+232], {%r25633, %r25626};
	cvt.u32.u16 	%r25634, %rs16291;
	cvt.u32.u16 	%r25635, %rs16292;
	prmt.b32 	%r25636, %r25635, %r25634, 0x3340U;
	cvt.u32.u16 	%r25637, %rs16293;
	cvt.u32.u16 	%r25638, %rs16294;
	prmt.b32 	%r25639, %r25638, %r25637, 0x3340U;
	prmt.b32 	%r25640, %r25639, %r25636, 0x5410U;
	cvt.u32.u16 	%r25641, %rs16295;
	cvt.u32.u16 	%r25642, %rs16296;
	prmt.b32 	%r25643, %r25642, %r25641, 0x3340U;
	cvt.u32.u16 	%r25644, %rs16297;
	cvt.u32.u16 	%r25645, %rs16298;
	prmt.b32 	%r25646, %r25645, %r25644, 0x3340U;
	prmt.b32 	%r25647, %r25646, %r25643, 0x5410U;
	st.local.v2.b32 	[%rd1+240], {%r25647, %r25640};
	cvt.u32.u16 	%r25648, %rs16283;
	cvt.u32.u16 	%r25649, %rs16284;
	prmt.b32 	%r25650, %r25649, %r25648, 0x3340U;
	cvt.u32.u16 	%r25651, %rs16285;
	cvt.u32.u16 	%r25652, %rs16286;
	prmt.b32 	%r25653, %r25652, %r25651, 0x3340U;
	prmt.b32 	%r25654, %r25653, %r25650, 0x5410U;
	cvt.u32.u16 	%r25655, %rs16287;
	cvt.u32.u16 	%r25656, %rs16288;
	prmt.b32 	%r25657, %r25656, %r25655, 0x3340U;
	cvt.u32.u16 	%r25658, %rs16289;
	cvt.u32.u16 	%r25659, %rs16290;
	prmt.b32 	%r25660, %r25659, %r25658, 0x3340U;
	prmt.b32 	%r25661, %r25660, %r25657, 0x5410U;
	st.local.v2.b32 	[%rd1+248], {%r25661, %r25654};
	cvt.u32.u16 	%r25662, %rs16275;
	cvt.u32.u16 	%r25663, %rs16276;
	prmt.b32 	%r25664, %r25663, %r25662, 0x3340U;
	cvt.u32.u16 	%r25665, %rs16277;
	cvt.u32.u16 	%r25666, %rs16278;
	prmt.b32 	%r25667, %r25666, %r25665, 0x3340U;
	prmt.b32 	%r25668, %r25667, %r25664, 0x5410U;
	cvt.u32.u16 	%r25669, %rs16279;
	cvt.u32.u16 	%r25670, %rs16280;
	prmt.b32 	%r25671, %r25670, %r25669, 0x3340U;
	cvt.u32.u16 	%r25672, %rs16281;
	cvt.u32.u16 	%r25673, %rs16282;
	prmt.b32 	%r25674, %r25673, %r25672, 0x3340U;
	prmt.b32 	%r25675, %r25674, %r25671, 0x5410U;
	st.local.v2.b32 	[%rd1+256], {%r25675, %r25668};
	cvt.u32.u16 	%r25676, %rs16267;
	cvt.u32.u16 	%r25677, %rs16268;
	prmt.b32 	%r25678, %r25677, %r25676, 0x3340U;
	cvt.u32.u16 	%r25679, %rs16269;
	cvt.u32.u16 	%r25680, %rs16270;
	prmt.b32 	%r25681, %r25680, %r25679, 0x3340U;
	prmt.b32 	%r25682, %r25681, %r25678, 0x5410U;
	cvt.u32.u16 	%r25683, %rs16271;
	cvt.u32.u16 	%r25684, %rs16272;
	prmt.b32 	%r25685, %r25684, %r25683, 0x3340U;
	cvt.u32.u16 	%r25686, %rs16273;
	cvt.u32.u16 	%r25687, %rs16274;
	prmt.b32 	%r25688, %r25687, %r25686, 0x3340U;
	prmt.b32 	%r25689, %r25688, %r25685, 0x5410U;
	st.local.v2.b32 	[%rd1+264], {%r25689, %r25682};
	mov.b32 	%r39625, 0;
$L__BB5_123:
	mov.u32 	%r39628, %r39625;
	cvt.u64.u32 	%rd216, %r39628;
	add.s64 	%rd217, %rd1, %rd216;
	ld.local.u8 	%rs14878, [%rd217+16];
	setp.ne.s16 	%p90, %rs14878, 0;
	add.s32 	%r39625, %r39628, 1;
	@%p90 bra 	$L__BB5_123;
	and.b16  	%rs14879, %rs18841, 255;
	setp.eq.s16 	%p91, %rs14879, 0;
	@%p91 bra 	$L__BB5_127;
	mov.b32 	%r39626, 0;
$L__BB5_126:
	cvt.u64.u32 	%rd218, %r39628;
	add.s64 	%rd219, %rd1, %rd218;
	st.local.u8 	[%rd219+16], %rs18841;
	add.s32 	%r39628, %r39628, 1;
	add.s32 	%r842, %r39626, 1;
	cvt.u64.u32 	%rd220, %r39626;
	add.s64 	%rd221, %rd2, %rd220;
	ld.local.u8 	%rs18841, [%rd221+17];
	setp.ne.s16 	%p92, %rs18841, 0;
	mov.u32 	%r39626, %r842;
	@%p92 bra 	$L__BB5_126;
$L__BB5_127:
	cvt.u64.u32 	%rd222, %r39628;
	add.s64 	%rd223, %rd1, %rd222;
	mov.b16 	%rs14880, 0;
	st.local.u8 	[%rd223+16], %rs14880;
	add.s32 	%r39559, %r39559, %r836;
	st.local.u32 	[%rd1], %r39559;
	add.f64 	%fd102, %fd50, %fd102;
	st.local.f64 	[%rd1+8], %fd102;
	ld.local.v2.b32 	{%r25691, %r25692}, [%rd1+16];
	bfe.u32 	%r25693, %r25691, 0, 8;
	cvt.u16.u32 	%rs16522, %r25693;
	bfe.u32 	%r25694, %r25691, 8, 8;
	cvt.u16.u32 	%rs16521, %r25694;
	bfe.u32 	%r25695, %r25691, 16, 8;
	cvt.u16.u32 	%rs16520, %r25695;
	bfe.u32 	%r25696, %r25691, 24, 8;
	cvt.u16.u32 	%rs16519, %r25696;
	bfe.u32 	%r25697, %r25692, 0, 8;
	cvt.u16.u32 	%rs16518, %r25697;
	bfe.u32 	%r25698, %r25692, 8, 8;
	cvt.u16.u32 	%rs16517, %r25698;
	bfe.u32 	%r25699, %r25692, 16, 8;
	cvt.u16.u32 	%rs16516, %r25699;
	bfe.u32 	%r25700, %r25692, 24, 8;
	cvt.u16.u32 	%rs16515, %r25700;
	ld.local.v2.b32 	{%r25701, %r25702}, [%rd1+24];
	bfe.u32 	%r25703, %r25701, 0, 8;
	cvt.u16.u32 	%rs16514, %r25703;
	bfe.u32 	%r25704, %r25701, 8, 8;
	cvt.u16.u32 	%rs16513, %r25704;
	bfe.u32 	%r25705, %r25701, 16, 8;
	cvt.u16.u32 	%rs16512, %r25705;
	bfe.u32 	%r25706, %r25701, 24, 8;
	cvt.u16.u32 	%rs16511, %r25706;
	bfe.u32 	%r25707, %r25702, 0, 8;
	cvt.u16.u32 	%rs16510, %r25707;
	bfe.u32 	%r25708, %r25702, 8, 8;
	cvt.u16.u32 	%rs16509, %r25708;
	bfe.u32 	%r25709, %r25702, 16, 8;
	cvt.u16.u32 	%rs16508, %r25709;
	bfe.u32 	%r25710, %r25702, 24, 8;
	cvt.u16.u32 	%rs16507, %r25710;
	ld.local.v2.b32 	{%r25711, %r25712}, [%rd1+32];
	bfe.u32 	%r25713, %r25711, 0, 8;
	cvt.u16.u32 	%rs16506, %r25713;
	bfe.u32 	%r25714, %r25711, 8, 8;
	cvt.u16.u32 	%rs16505, %r25714;
	bfe.u32 	%r25715, %r25711, 16, 8;
	cvt.u16.u32 	%rs16504, %r25715;
	bfe.u32 	%r25716, %r25711, 24, 8;
	cvt.u16.u32 	%rs16503, %r25716;
	bfe.u32 	%r25717, %r25712, 0, 8;
	cvt.u16.u32 	%rs16502, %r25717;
	bfe.u32 	%r25718, %r25712, 8, 8;
	cvt.u16.u32 	%rs16501, %r25718;
	bfe.u32 	%r25719, %r25712, 16, 8;
	cvt.u16.u32 	%rs16500, %r25719;
	bfe.u32 	%r25720, %r25712, 24, 8;
	cvt.u16.u32 	%rs16499, %r25720;
	ld.local.v2.b32 	{%r25721, %r25722}, [%rd1+40];
	bfe.u32 	%r25723, %r25721, 0, 8;
	cvt.u16.u32 	%rs16498, %r25723;
	bfe.u32 	%r25724, %r25721, 8, 8;
	cvt.u16.u32 	%rs16497, %r25724;
	bfe.u32 	%r25725, %r25721, 16, 8;
	cvt.u16.u32 	%rs16496, %r25725;
	bfe.u32 	%r25726, %r25721, 24, 8;
	cvt.u16.u32 	%rs16495, %r25726;
	bfe.u32 	%r25727, %r25722, 0, 8;
	cvt.u16.u32 	%rs16494, %r25727;
	bfe.u32 	%r25728, %r25722, 8, 8;
	cvt.u16.u32 	%rs16493, %r25728;
	bfe.u32 	%r25729, %r25722, 16, 8;
	cvt.u16.u32 	%rs16492, %r25729;
	bfe.u32 	%r25730, %r25722, 24, 8;
	cvt.u16.u32 	%rs16491, %r25730;
	ld.local.v2.b32 	{%r25731, %r25732}, [%rd1+48];
	bfe.u32 	%r25733, %r25731, 0, 8;
	cvt.u16.u32 	%rs16490, %r25733;
	bfe.u32 	%r25734, %r25731, 8, 8;
	cvt.u16.u32 	%rs16489, %r25734;
	bfe.u32 	%r25735, %r25731, 16, 8;
	cvt.u16.u32 	%rs16488, %r25735;
	bfe.u32 	%r25736, %r25731, 24, 8;
	cvt.u16.u32 	%rs16487, %r25736;
	bfe.u32 	%r25737, %r25732, 0, 8;
	cvt.u16.u32 	%rs16486, %r25737;
	bfe.u32 	%r25738, %r25732, 8, 8;
	cvt.u16.u32 	%rs16485, %r25738;
	bfe.u32 	%r25739, %r25732, 16, 8;
	cvt.u16.u32 	%rs16484, %r25739;
	bfe.u32 	%r25740, %r25732, 24, 8;
	cvt.u16.u32 	%rs16483, %r25740;
	ld.local.v2.b32 	{%r25741, %r25742}, [%rd1+56];
	bfe.u32 	%r25743, %r25741, 0, 8;
	cvt.u16.u32 	%rs16482, %r25743;
	bfe.u32 	%r25744, %r25741, 8, 8;
	cvt.u16.u32 	%rs16481, %r25744;
	bfe.u32 	%r25745, %r25741, 16, 8;
	cvt.u16.u32 	%rs16480, %r25745;
	bfe.u32 	%r25746, %r25741, 24, 8;
	cvt.u16.u32 	%rs16479, %r25746;
	bfe.u32 	%r25747, %r25742, 0, 8;
	cvt.u16.u32 	%rs16478, %r25747;
	bfe.u32 	%r25748, %r25742, 8, 8;
	cvt.u16.u32 	%rs16477, %r25748;
	bfe.u32 	%r25749, %r25742, 16, 8;
	cvt.u16.u32 	%rs16476, %r25749;
	bfe.u32 	%r25750, %r25742, 24, 8;
	cvt.u16.u32 	%rs16475, %r25750;
	ld.local.v2.b32 	{%r25751, %r25752}, [%rd1+64];
	bfe.u32 	%r25753, %r25751, 0, 8;
	cvt.u16.u32 	%rs16474, %r25753;
	bfe.u32 	%r25754, %r25751, 8, 8;
	cvt.u16.u32 	%rs16473, %r25754;
	bfe.u32 	%r25755, %r25751, 16, 8;
	cvt.u16.u32 	%rs16472, %r25755;
	bfe.u32 	%r25756, %r25751, 24, 8;
	cvt.u16.u32 	%rs16471, %r25756;
	bfe.u32 	%r25757, %r25752, 0, 8;
	cvt.u16.u32 	%rs16470, %r25757;
	bfe.u32 	%r25758, %r25752, 8, 8;
	cvt.u16.u32 	%rs16469, %r25758;
	bfe.u32 	%r25759, %r25752, 16, 8;
	cvt.u16.u32 	%rs16468, %r25759;
	bfe.u32 	%r25760, %r25752, 24, 8;
	cvt.u16.u32 	%rs16467, %r25760;
	ld.local.v2.b32 	{%r25761, %r25762}, [%rd1+72];
	bfe.u32 	%r25763, %r25761, 0, 8;
	cvt.u16.u32 	%rs16466, %r25763;
	bfe.u32 	%r25764, %r25761, 8, 8;
	cvt.u16.u32 	%rs16465, %r25764;
	bfe.u32 	%r25765, %r25761, 16, 8;
	cvt.u16.u32 	%rs16464, %r25765;
	bfe.u32 	%r25766, %r25761, 24, 8;
	cvt.u16.u32 	%rs16463, %r25766;
	bfe.u32 	%r25767, %r25762, 0, 8;
	cvt.u16.u32 	%rs16462, %r25767;
	bfe.u32 	%r25768, %r25762, 8, 8;
	cvt.u16.u32 	%rs16461, %r25768;
	bfe.u32 	%r25769, %r25762, 16, 8;
	cvt.u16.u32 	%rs16460, %r25769;
	bfe.u32 	%r25770, %r25762, 24, 8;
	cvt.u16.u32 	%rs16459, %r25770;
	ld.local.v2.b32 	{%r25771, %r25772}, [%rd1+80];
	bfe.u32 	%r25773, %r25771, 0, 8;
	cvt.u16.u32 	%rs16458, %r25773;
	bfe.u32 	%r25774, %r25771, 8, 8;
	cvt.u16.u32 	%rs16457, %r25774;
	bfe.u32 	%r25775, %r25771, 16, 8;
	cvt.u16.u32 	%rs16456, %r25775;
	bfe.u32 	%r25776, %r25771, 24, 8;
	cvt.u16.u32 	%rs16455, %r25776;
	bfe.u32 	%r25777, %r25772, 0, 8;
	cvt.u16.u32 	%rs16454, %r25777;
	bfe.u32 	%r25778, %r25772, 8, 8;
	cvt.u16.u32 	%rs16453, %r25778;
	bfe.u32 	%r25779, %r25772, 16, 8;
	cvt.u16.u32 	%rs16452, %r25779;
	bfe.u32 	%r25780, %r25772, 24, 8;
	cvt.u16.u32 	%rs16451, %r25780;
	ld.local.v2.b32 	{%r25781, %r25782}, [%rd1+88];
	bfe.u32 	%r25783, %r25781, 0, 8;
	cvt.u16.u32 	%rs16450, %r25783;
	bfe.u32 	%r25784, %r25781, 8, 8;
	cvt.u16.u32 	%rs16449, %r25784;
	bfe.u32 	%r25785, %r25781, 16, 8;
	cvt.u16.u32 	%rs16448, %r25785;
	bfe.u32 	%r25786, %r25781, 24, 8;
	cvt.u16.u32 	%rs16447, %r25786;
	bfe.u32 	%r25787, %r25782, 0, 8;
	cvt.u16.u32 	%rs16446, %r25787;
	bfe.u32 	%r25788, %r25782, 8, 8;
	cvt.u16.u32 	%rs16445, %r25788;
	bfe.u32 	%r25789, %r25782, 16, 8;
	cvt.u16.u32 	%rs16444, %r25789;
	bfe.u32 	%r25790, %r25782, 24, 8;
	cvt.u16.u32 	%rs16443, %r25790;
	ld.local.v2.b32 	{%r25791, %r25792}, [%rd1+96];
	bfe.u32 	%r25793, %r25791, 0, 8;
	cvt.u16.u32 	%rs16442, %r25793;
	bfe.u32 	%r25794, %r25791, 8, 8;
	cvt.u16.u32 	%rs16441, %r25794;
	bfe.u32 	%r25795, %r25791, 16, 8;
	cvt.u16.u32 	%rs16440, %r25795;
	bfe.u32 	%r25796, %r25791, 24, 8;
	cvt.u16.u32 	%rs16439, %r25796;
	bfe.u32 	%r25797, %r25792, 0, 8;
	cvt.u16.u32 	%rs16438, %r25797;
	bfe.u32 	%r25798, %r25792, 8, 8;
	cvt.u16.u32 	%rs16437, %r25798;
	bfe.u32 	%r25799, %r25792, 16, 8;
	cvt.u16.u32 	%rs16436, %r25799;
	bfe.u32 	%r25800, %r25792, 24, 8;
	cvt.u16.u32 	%rs16435, %r25800;
	ld.local.v2.b32 	{%r25801, %r25802}, [%rd1+104];
	bfe.u32 	%r25803, %r25801, 0, 8;
	cvt.u16.u32 	%rs16434, %r25803;
	bfe.u32 	%r25804, %r25801, 8, 8;
	cvt.u16.u32 	%rs16433, %r25804;
	bfe.u32 	%r25805, %r25801, 16, 8;
	cvt.u16.u32 	%rs16432, %r25805;
	bfe.u32 	%r25806, %r25801, 24, 8;
	cvt.u16.u32 	%rs16431, %r25806;
	bfe.u32 	%r25807, %r25802, 0, 8;
	cvt.u16.u32 	%rs16430, %r25807;
	bfe.u32 	%r25808, %r25802, 8, 8;
	cvt.u16.u32 	%rs16429, %r25808;
	bfe.u32 	%r25809, %r25802, 16, 8;
	cvt.u16.u32 	%rs16428, %r25809;
	bfe.u32 	%r25810, %r25802, 24, 8;
	cvt.u16.u32 	%rs16427, %r25810;
	ld.local.v2.b32 	{%r25811, %r25812}, [%rd1+112];
	bfe.u32 	%r25813, %r25811, 0, 8;
	cvt.u16.u32 	%rs16426, %r25813;
	bfe.u32 	%r25814, %r25811, 8, 8;
	cvt.u16.u32 	%rs16425, %r25814;
	bfe.u32 	%r25815, %r25811, 16, 8;
	cvt.u16.u32 	%rs16424, %r25815;
	bfe.u32 	%r25816, %r25811, 24, 8;
	cvt.u16.u32 	%rs16423, %r25816;
	bfe.u32 	%r25817, %r25812, 0, 8;
	cvt.u16.u32 	%rs16422, %r25817;
	bfe.u32 	%r25818, %r25812, 8, 8;
	cvt.u16.u32 	%rs16421, %r25818;
	bfe.u32 	%r25819, %r25812, 16, 8;
	cvt.u16.u32 	%rs16420, %r25819;
	bfe.u32 	%r25820, %r25812, 24, 8;
	cvt.u16.u32 	%rs16419, %r25820;
	ld.local.v2.b32 	{%r25821, %r25822}, [%rd1+120];
	bfe.u32 	%r25823, %r25821, 0, 8;
	cvt.u16.u32 	%rs16418, %r25823;
	bfe.u32 	%r25824, %r25821, 8, 8;
	cvt.u16.u32 	%rs16417, %r25824;
	bfe.u32 	%r25825, %r25821, 16, 8;
	cvt.u16.u32 	%rs16416, %r25825;
	bfe.u32 	%r25826, %r25821, 24, 8;
	cvt.u16.u32 	%rs16415, %r25826;
	bfe.u32 	%r25827, %r25822, 0, 8;
	cvt.u16.u32 	%rs16414, %r25827;
	bfe.u32 	%r25828, %r25822, 8, 8;
	cvt.u16.u32 	%rs16413, %r25828;
	bfe.u32 	%r25829, %r25822, 16, 8;
	cvt.u16.u32 	%rs16412, %r25829;
	bfe.u32 	%r25830, %r25822, 24, 8;
	cvt.u16.u32 	%rs16411, %r25830;
	ld.local.v2.b32 	{%r25831, %r25832}, [%rd1+128];
	bfe.u32 	%r25833, %r25831, 0, 8;
	cvt.u16.u32 	%rs16410, %r25833;
	bfe.u32 	%r25834, %r25831, 8, 8;
	cvt.u16.u32 	%rs16409, %r25834;
	bfe.u32 	%r25835, %r25831, 16, 8;
	cvt.u16.u32 	%rs16408, %r25835;
	bfe.u32 	%r25836, %r25831, 24, 8;
	cvt.u16.u32 	%rs16407, %r25836;
	bfe.u32 	%r25837, %r25832, 0, 8;
	cvt.u16.u32 	%rs16406, %r25837;
	bfe.u32 	%r25838, %r25832, 8, 8;
	cvt.u16.u32 	%rs16405, %r25838;
	bfe.u32 	%r25839, %r25832, 16, 8;
	cvt.u16.u32 	%rs16404, %r25839;
	bfe.u32 	%r25840, %r25832, 24, 8;
	cvt.u16.u32 	%rs16403, %r25840;
	ld.local.v2.b32 	{%r25841, %r25842}, [%rd1+136];
	bfe.u32 	%r25843, %r25841, 0, 8;
	cvt.u16.u32 	%rs16402, %r25843;
	bfe.u32 	%r25844, %r25841, 8, 8;
	cvt.u16.u32 	%rs16401, %r25844;
	bfe.u32 	%r25845, %r25841, 16, 8;
	cvt.u16.u32 	%rs16400, %r25845;
	bfe.u32 	%r25846, %r25841, 24, 8;
	cvt.u16.u32 	%rs16399, %r25846;
	bfe.u32 	%r25847, %r25842, 0, 8;
	cvt.u16.u32 	%rs16398, %r25847;
	bfe.u32 	%r25848, %r25842, 8, 8;
	cvt.u16.u32 	%rs16397, %r25848;
	bfe.u32 	%r25849, %r25842, 16, 8;
	cvt.u16.u32 	%rs16396, %r25849;
	bfe.u32 	%r25850, %r25842, 24, 8;
	cvt.u16.u32 	%rs16395, %r25850;
	ld.local.v2.b32 	{%r25851, %r25852}, [%rd1+144];
	bfe.u32 	%r25853, %r25851, 0, 8;
	cvt.u16.u32 	%rs16394, %r25853;
	bfe.u32 	%r25854, %r25851, 8, 8;
	cvt.u16.u32 	%rs16393, %r25854;
	bfe.u32 	%r25855, %r25851, 16, 8;
	cvt.u16.u32 	%rs16392, %r25855;
	bfe.u32 	%r25856, %r25851, 24, 8;
	cvt.u16.u32 	%rs16391, %r25856;
	bfe.u32 	%r25857, %r25852, 0, 8;
	cvt.u16.u32 	%rs16390, %r25857;
	bfe.u32 	%r25858, %r25852, 8, 8;
	cvt.u16.u32 	%rs16389, %r25858;
	bfe.u32 	%r25859, %r25852, 16, 8;
	cvt.u16.u32 	%rs16388, %r25859;
	bfe.u32 	%r25860, %r25852, 24, 8;
	cvt.u16.u32 	%rs16387, %r25860;
	ld.local.v2.b32 	{%r25861, %r25862}, [%rd1+152];
	bfe.u32 	%r25863, %r25861, 0, 8;
	cvt.u16.u32 	%rs16386, %r25863;
	bfe.u32 	%r25864, %r25861, 8, 8;
	cvt.u16.u32 	%rs16385, %r25864;
	bfe.u32 	%r25865, %r25861, 16, 8;
	cvt.u16.u32 	%rs16384, %r25865;
	bfe.u32 	%r25866, %r25861, 24, 8;
	cvt.u16.u32 	%rs16383, %r25866;
	bfe.u32 	%r25867, %r25862, 0, 8;
	cvt.u16.u32 	%rs16382, %r25867;
	bfe.u32 	%r25868, %r25862, 8, 8;
	cvt.u16.u32 	%rs16381, %r25868;
	bfe.u32 	%r25869, %r25862, 16, 8;
	cvt.u16.u32 	%rs16380, %r25869;
	bfe.u32 	%r25870, %r25862, 24, 8;
	cvt.u16.u32 	%rs16379, %r25870;
	ld.local.v2.b32 	{%r25871, %r25872}, [%rd1+160];
	bfe.u32 	%r25873, %r25871, 0, 8;
	cvt.u16.u32 	%rs16378, %r25873;
	bfe.u32 	%r25874, %r25871, 8, 8;
	cvt.u16.u32 	%rs16377, %r25874;
	bfe.u32 	%r25875, %r25871, 16, 8;
	cvt.u16.u32 	%rs16376, %r25875;
	bfe.u32 	%r25876, %r25871, 24, 8;
	cvt.u16.u32 	%rs16375, %r25876;
	bfe.u32 	%r25877, %r25872, 0, 8;
	cvt.u16.u32 	%rs16374, %r25877;
	bfe.u32 	%r25878, %r25872, 8, 8;
	cvt.u16.u32 	%rs16373, %r25878;
	bfe.u32 	%r25879, %r25872, 16, 8;
	cvt.u16.u32 	%rs16372, %r25879;
	bfe.u32 	%r25880, %r25872, 24, 8;
	cvt.u16.u32 	%rs16371, %r25880;
	ld.local.v2.b32 	{%r25881, %r25882}, [%rd1+168];
	bfe.u32 	%r25883, %r25881, 0, 8;
	cvt.u16.u32 	%rs16370, %r25883;
	bfe.u32 	%r25884, %r25881, 8, 8;
	cvt.u16.u32 	%rs16369, %r25884;
	bfe.u32 	%r25885, %r25881, 16, 8;
	cvt.u16.u32 	%rs16368, %r25885;
	bfe.u32 	%r25886, %r25881, 24, 8;
	cvt.u16.u32 	%rs16367, %r25886;
	bfe.u32 	%r25887, %r25882, 0, 8;
	cvt.u16.u32 	%rs16366, %r25887;
	bfe.u32 	%r25888, %r25882, 8, 8;
	cvt.u16.u32 	%rs16365, %r25888;
	bfe.u32 	%r25889, %r25882, 16, 8;
	cvt.u16.u32 	%rs16364, %r25889;
	bfe.u32 	%r25890, %r25882, 24, 8;
	cvt.u16.u32 	%rs16363, %r25890;
	ld.local.v2.b32 	{%r25891, %r25892}, [%rd1+176];
	bfe.u32 	%r25893, %r25891, 0, 8;
	cvt.u16.u32 	%rs16362, %r25893;
	bfe.u32 	%r25894, %r25891, 8, 8;
	cvt.u16.u32 	%rs16361, %r25894;
	bfe.u32 	%r25895, %r25891, 16, 8;
	cvt.u16.u32 	%rs16360, %r25895;
	bfe.u32 	%r25896, %r25891, 24, 8;
	cvt.u16.u32 	%rs16359, %r25896;
	bfe.u32 	%r25897, %r25892, 0, 8;
	cvt.u16.u32 	%rs16358, %r25897;
	bfe.u32 	%r25898, %r25892, 8, 8;
	cvt.u16.u32 	%rs16357, %r25898;
	bfe.u32 	%r25899, %r25892, 16, 8;
	cvt.u16.u32 	%rs16356, %r25899;
	bfe.u32 	%r25900, %r25892, 24, 8;
	cvt.u16.u32 	%rs16355, %r25900;
	ld.local.v2.b32 	{%r25901, %r25902}, [%rd1+184];
	bfe.u32 	%r25903, %r25901, 0, 8;
	cvt.u16.u32 	%rs16354, %r25903;
	bfe.u32 	%r25904, %r25901, 8, 8;
	cvt.u16.u32 	%rs16353, %r25904;
	bfe.u32 	%r25905, %r25901, 16, 8;
	cvt.u16.u32 	%rs16352, %r25905;
	bfe.u32 	%r25906, %r25901, 24, 8;
	cvt.u16.u32 	%rs16351, %r25906;
	bfe.u32 	%r25907, %r25902, 0, 8;
	cvt.u16.u32 	%rs16350, %r25907;
	bfe.u32 	%r25908, %r25902, 8, 8;
	cvt.u16.u32 	%rs16349, %r25908;
	bfe.u32 	%r25909, %r25902, 16, 8;
	cvt.u16.u32 	%rs16348, %r25909;
	bfe.u32 	%r25910, %r25902, 24, 8;
	cvt.u16.u32 	%rs16347, %r25910;
	ld.local.v2.b32 	{%r25911, %r25912}, [%rd1+192];
	bfe.u32 	%r25913, %r25911, 0, 8;
	cvt.u16.u32 	%rs16346, %r25913;
	bfe.u32 	%r25914, %r25911, 8, 8;
	cvt.u16.u32 	%rs16345, %r25914;
	bfe.u32 	%r25915, %r25911, 16, 8;
	cvt.u16.u32 	%rs16344, %r25915;
	bfe.u32 	%r25916, %r25911, 24, 8;
	cvt.u16.u32 	%rs16343, %r25916;
	bfe.u32 	%r25917, %r25912, 0, 8;
	cvt.u16.u32 	%rs16342, %r25917;
	bfe.u32 	%r25918, %r25912, 8, 8;
	cvt.u16.u32 	%rs16341, %r25918;
	bfe.u32 	%r25919, %r25912, 16, 8;
	cvt.u16.u32 	%rs16340, %r25919;
	bfe.u32 	%r25920, %r25912, 24, 8;
	cvt.u16.u32 	%rs16339, %r25920;
	ld.local.v2.b32 	{%r25921, %r25922}, [%rd1+200];
	bfe.u32 	%r25923, %r25921, 0, 8;
	cvt.u16.u32 	%rs16338, %r25923;
	bfe.u32 	%r25924, %r25921, 8, 8;
	cvt.u16.u32 	%rs16337, %r25924;
	bfe.u32 	%r25925, %r25921, 16, 8;
	cvt.u16.u32 	%rs16336, %r25925;
	bfe.u32 	%r25926, %r25921, 24, 8;
	cvt.u16.u32 	%rs16335, %r25926;
	bfe.u32 	%r25927, %r25922, 0, 8;
	cvt.u16.u32 	%rs16334, %r25927;
	bfe.u32 	%r25928, %r25922, 8, 8;
	cvt.u16.u32 	%rs16333, %r25928;
	bfe.u32 	%r25929, %r25922, 16, 8;
	cvt.u16.u32 	%rs16332, %r25929;
	bfe.u32 	%r25930, %r25922, 24, 8;
	cvt.u16.u32 	%rs16331, %r25930;
	ld.local.v2.b32 	{%r25931, %r25932}, [%rd1+208];
	bfe.u32 	%r25933, %r25931, 0, 8;
	cvt.u16.u32 	%rs16330, %r25933;
	bfe.u32 	%r25934, %r25931, 8, 8;
	cvt.u16.u32 	%rs16329, %r25934;
	bfe.u32 	%r25935, %r25931, 16, 8;
	cvt.u16.u32 	%rs16328, %r25935;
	bfe.u32 	%r25936, %r25931, 24, 8;
	cvt.u16.u32 	%rs16327, %r25936;
	bfe.u32 	%r25937, %r25932, 0, 8;
	cvt.u16.u32 	%rs16326, %r25937;
	bfe.u32 	%r25938, %r25932, 8, 8;
	cvt.u16.u32 	%rs16325, %r25938;
	bfe.u32 	%r25939, %r25932, 16, 8;
	cvt.u16.u32 	%rs16324, %r25939;
	bfe.u32 	%r25940, %r25932, 24, 8;
	cvt.u16.u32 	%rs16323, %r25940;
	ld.local.v2.b32 	{%r25941, %r25942}, [%rd1+216];
	bfe.u32 	%r25943, %r25941, 0, 8;
	cvt.u16.u32 	%rs16322, %r25943;
	bfe.u32 	%r25944, %r25941, 8, 8;
	cvt.u16.u32 	%rs16321, %r25944;
	bfe.u32 	%r25945, %r25941, 16, 8;
	cvt.u16.u32 	%rs16320, %r25945;
	bfe.u32 	%r25946, %r25941, 24, 8;
	cvt.u16.u32 	%rs16319, %r25946;
	bfe.u32 	%r25947, %r25942, 0, 8;
	cvt.u16.u32 	%rs16318, %r25947;
	bfe.u32 	%r25948, %r25942, 8, 8;
	cvt.u16.u32 	%rs16317, %r25948;
	bfe.u32 	%r25949, %r25942, 16, 8;
	cvt.u16.u32 	%rs16316, %r25949;
	bfe.u32 	%r25950, %r25942, 24, 8;
	cvt.u16.u32 	%rs16315, %r25950;
	ld.local.v2.b32 	{%r25951, %r25952}, [%rd1+224];
	bfe.u32 	%r25953, %r25951, 0, 8;
	cvt.u16.u32 	%rs16314, %r25953;
	bfe.u32 	%r25954, %r25951, 8, 8;
	cvt.u16.u32 	%rs16313, %r25954;
	bfe.u32 	%r25955, %r25951, 16, 8;
	cvt.u16.u32 	%rs16312, %r25955;
	bfe.u32 	%r25956, %r25951, 24, 8;
	cvt.u16.u32 	%rs16311, %r25956;
	bfe.u32 	%r25957, %r25952, 0, 8;
	cvt.u16.u32 	%rs16310, %r25957;
	bfe.u32 	%r25958, %r25952, 8, 8;
	cvt.u16.u32 	%rs16309, %r25958;
	bfe.u32 	%r25959, %r25952, 16, 8;
	cvt.u16.u32 	%rs16308, %r25959;
	bfe.u32 	%r25960, %r25952, 24, 8;
	cvt.u16.u32 	%rs16307, %r25960;
	ld.local.v2.b32 	{%r25961, %r25962}, [%rd1+232];
	bfe.u32 	%r25963, %r25961, 0, 8;
	cvt.u16.u32 	%rs16306, %r25963;
	bfe.u32 	%r25964, %r25961, 8, 8;
	cvt.u16.u32 	%rs16305, %r25964;
	bfe.u32 	%r25965, %r25961, 16, 8;
	cvt.u16.u32 	%rs16304, %r25965;
	bfe.u32 	%r25966, %r25961, 24, 8;
	cvt.u16.u32 	%rs16303, %r25966;
	bfe.u32 	%r25967, %r25962, 0, 8;
	cvt.u16.u32 	%rs16302, %r25967;
	bfe.u32 	%r25968, %r25962, 8, 8;
	cvt.u16.u32 	%rs16301, %r25968;
	bfe.u32 	%r25969, %r25962, 16, 8;
	cvt.u16.u32 	%rs16300, %r25969;
	bfe.u32 	%r25970, %r25962, 24, 8;
	cvt.u16.u32 	%rs16299, %r25970;
	ld.local.v2.b32 	{%r25971, %r25972}, [%rd1+240];
	bfe.u32 	%r25973, %r25971, 0, 8;
	cvt.u16.u32 	%rs16298, %r25973;
	bfe.u32 	%r25974, %r25971, 8, 8;
	cvt.u16.u32 	%rs16297, %r25974;
	bfe.u32 	%r25975, %r25971, 16, 8;
	cvt.u16.u32 	%rs16296, %r25975;
	bfe.u32 	%r25976, %r25971, 24, 8;
	cvt.u16.u32 	%rs16295, %r25976;
	bfe.u32 	%r25977, %r25972, 0, 8;
	cvt.u16.u32 	%rs16294, %r25977;
	bfe.u32 	%r25978, %r25972, 8, 8;
	cvt.u16.u32 	%rs16293, %r25978;
	bfe.u32 	%r25979, %r25972, 16, 8;
	cvt.u16.u32 	%rs16292, %r25979;
	bfe.u32 	%r25980, %r25972, 24, 8;
	cvt.u16.u32 	%rs16291, %r25980;
	ld.local.v2.b32 	{%r25981, %r25982}, [%rd1+248];
	bfe.u32 	%r25983, %r25981, 0, 8;
	cvt.u16.u32 	%rs16290, %r25983;
	bfe.u32 	%r25984, %r25981, 8, 8;
	cvt.u16.u32 	%rs16289, %r25984;
	bfe.u32 	%r25985, %r25981, 16, 8;
	cvt.u16.u32 	%rs16288, %r25985;
	bfe.u32 	%r25986, %r25981, 24, 8;
	cvt.u16.u32 	%rs16287, %r25986;
	bfe.u32 	%r25987, %r25982, 0, 8;
	cvt.u16.u32 	%rs16286, %r25987;
	bfe.u32 	%r25988, %r25982, 8, 8;
	cvt.u16.u32 	%rs16285, %r25988;
	bfe.u32 	%r25989, %r25982, 16, 8;
	cvt.u16.u32 	%rs16284, %r25989;
	bfe.u32 	%r25990, %r25982, 24, 8;
	cvt.u16.u32 	%rs16283, %r25990;
	ld.local.v2.b32 	{%r25991, %r25992}, [%rd1+256];
	bfe.u32 	%r25993, %r25991, 0, 8;
	cvt.u16.u32 	%rs16282, %r25993;
	bfe.u32 	%r25994, %r25991, 8, 8;
	cvt.u16.u32 	%rs16281, %r25994;
	bfe.u32 	%r25995, %r25991, 16, 8;
	cvt.u16.u32 	%rs16280, %r25995;
	bfe.u32 	%r25996, %r25991, 24, 8;
	cvt.u16.u32 	%rs16279, %r25996;
	bfe.u32 	%r25997, %r25992, 0, 8;
	cvt.u16.u32 	%rs16278, %r25997;
	bfe.u32 	%r25998, %r25992, 8, 8;
	cvt.u16.u32 	%rs16277, %r25998;
	bfe.u32 	%r25999, %r25992, 16, 8;
	cvt.u16.u32 	%rs16276, %r25999;
	bfe.u32 	%r26000, %r25992, 24, 8;
	cvt.u16.u32 	%rs16275, %r26000;
	ld.local.v2.b32 	{%r26001, %r26002}, [%rd1+264];
	bfe.u32 	%r26003, %r26001, 0, 8;
	cvt.u16.u32 	%rs16274, %r26003;
	bfe.u32 	%r26004, %r26001, 8, 8;
	cvt.u16.u32 	%rs16273, %r26004;
	bfe.u32 	%r26005, %r26001, 16, 8;
	cvt.u16.u32 	%rs16272, %r26005;
	bfe.u32 	%r26006, %r26001, 24, 8;
	cvt.u16.u32 	%rs16271, %r26006;
	bfe.u32 	%r26007, %r26002, 0, 8;
	cvt.u16.u32 	%rs16270, %r26007;
	bfe.u32 	%r26008, %r26002, 8, 8;
	cvt.u16.u32 	%rs16269, %r26008;
	bfe.u32 	%r26009, %r26002, 16, 8;
	cvt.u16.u32 	%rs16268, %r26009;
	bfe.u32 	%r26010, %r26002, 24, 8;
	cvt.u16.u32 	%rs16267, %r26010;
$L__BB5_128:
	cvt.u32.u64 	%r26011, %rd14;
	mov.u32 	%r26012, %ctaid.x;
	mul.lo.s32 	%r26013, %r26012, 192;
	sub.s32 	%r26014, %r26011, %r26013;
	setp.lt.s32 	%p93, %r26014, 97;
	@%p93 bra 	$L__BB5_135;
	ld.shared.v2.b32 	{%r26016, %r26017}, [_ZZN3cub18CUB_300001_SM_10006detail6reduce18DeviceReduceKernelINS2_10policy_hubI4Itemy13Addition_funcE10Policy1000EN6thrust24THRUST_300001_SM_1000_NS6detail15normal_iteratorINSA_10device_ptrIS5_EEEEyS6_S5_N4cuda3std3__410__identityEEEvT0_PT3_T1_NS0_13GridEvenShareISN_EET2_T4_E12temp_storage+1088];
	ld.shared.v2.b32 	{%r26018, %r26019}, [_ZZN3cub18CUB_300001_SM_10006detail6reduce18DeviceReduceKernelINS2_10policy_hubI4Itemy13Addition_funcE10Policy1000EN6thrust24THRUST_300001_SM_1000_NS6detail15normal_iteratorINSA_10device_ptrIS5_EEEEyS6_S5_N4cuda3std3__410__identityEEEvT0_PT3_T1_NS0_13GridEvenShareISN_EET2_T4_E12temp_storage+1080];
	ld.shared.v2.b32 	{%r26020, %r26021}, [_ZZN3cub18CUB_300001_SM_10006detail6reduce18DeviceReduceKernelINS2_10policy_hubI4Itemy13Addition_funcE10Policy1000EN6thrust24THRUST_300001_SM_1000_NS6detail15normal_iteratorINSA_10device_ptrIS5_EEEEyS6_S5_N4cuda3std3__410__identityEEEvT0_PT3_T1_NS0_13GridEvenShareISN_EET2_T4_E12temp_storage+1072];
	ld.shared.v2.b32 	{%r26022, %r26023}, [_ZZN3cub18CUB_300001_SM_10006detail6reduce18DeviceReduceKernelINS2_10policy_hubI4Itemy13Addition_funcE10Policy1000EN6thrust24THRUST_300001_SM_1000_NS6detail15normal_iteratorINSA_10device_ptrIS5_EEEEyS6_S5_N4cuda3std3__410__identityEEEvT0_PT3_T1_NS0_13GridEvenShareISN_EET2_T4_E12temp_storage+1064];
	ld.shared.v2.b32 	{%r26024, %r26025}, [_ZZN3cub18CUB_300001_SM_10006detail6reduce18DeviceReduceKernelINS2_10policy_hubI4Itemy13Addition_funcE10Policy1000EN6thrust24THRUST_300001_SM_1000_NS6detail15normal_iteratorINSA_10device_ptrIS5_EEEEyS6_S5_N4cuda3std3__410__identityEEEvT0_PT3_T1_NS0_13GridEvenShareISN_EET2_T4_E12temp_storage+1056];
	ld.shared.v2.b32 	{%r26026, %r26027}, [_ZZN3cub18CUB_300001_SM_10006detail6reduce18DeviceReduceKernelINS2_10policy_hubI4Itemy13Addition_funcE10Policy1000EN6thrust24THRUST_300001_SM_1000_NS6detail15normal_iteratorINSA_10device_ptrIS5_EEEEyS6_S5_N4cuda3std3__410__identityEEEvT0_PT3_T1_NS0_13GridEvenShareISN_EET2_T4_E12temp_storage+1048];
	ld.shared.v2.b32 	{%r26028, %r26029}, [_ZZN3cub18CUB_300001_SM_10006detail6reduce18DeviceReduceKernelINS2_10policy_hubI4Itemy13Addition_funcE10Policy1000EN6thrust24THRUST_300001_SM_1000_NS6detail15normal_iteratorINSA_10device_ptrIS5_EEEEyS6_S5_N4cuda3std3__410__identityEEEvT0_PT3_T1_NS0_13GridEvenShareISN_EET2_T4_E12temp_storage+1040];
	ld.shared.v2.b32 	{%r26030, %r26031}, [_ZZN3cub18CUB_300001_SM_10006detail6reduce18DeviceReduceKernelINS2_10policy_hubI4Itemy13Addition_funcE10Policy1000EN6thrust24THRUST_300001_SM_1000_NS6detail15normal_iteratorINSA_10device_ptrIS5_EEEEyS6_S5_N4cuda3std3__410__identityEEEvT0_PT3_T1_NS0_13GridEvenShareISN_EET2_T4_E12temp_storage+1032];
	ld.shared.v2.b32 	{%r26032, %r26033}, [_ZZN3cub18CUB_300001_SM_10006detail6reduce18DeviceReduceKernelINS2_10policy_hubI4Itemy13Addition_funcE10Policy1000EN6thrust24THRUST_300001_SM_1000_NS6detail15normal_iteratorINSA_10device_ptrIS5_EEEEyS6_S5_N4cuda3std3__410__identityEEEvT0_PT3_T1_NS0_13GridEvenShareISN_EET2_T4_E12temp_storage+1024];
	ld.shared.v2.b32 	{%r26034, %r26035}, [_ZZN3cub18CUB_300001_SM_10006detail6reduce18DeviceReduceKernelINS2_10policy_hubI4Itemy13Addition_funcE10Policy1000EN6thrust24THRUST_300001_SM_1000_NS6detail15normal_iteratorINSA_10device_ptrIS5_EEEEyS6_S5_N4cuda3std3__410__identityEEEvT0_PT3_T1_NS0_13GridEvenShareISN_EET2_T4_E12temp_storage+1016];
	ld.shared.v2.b32 	{%r26036, %r26037}, [_ZZN3cub18CUB_300001_SM_10006detail6reduce18DeviceReduceKernelINS2_10policy_hubI4Itemy13Addition_funcE10Policy1000EN6thrust24THRUST_300001_SM_1000_NS6detail15normal_iteratorINSA_10device_ptrIS5_EEEEyS6_S5_N4cuda3std3__410__identityEEEvT0_PT3_T1_NS0_13GridEvenShareISN_EET2_T4_E12temp_storage+1008];
	ld.shared.v2.b32 	{%r26038, %r26039}, [_ZZN3cub18CUB_300001_SM_10006detail6reduce18DeviceReduceKernelINS2_10policy_hubI4Itemy13Addition_funcE10Policy1000EN6thrust24THRUST_300001_SM_1000_NS6detail15normal_iteratorINSA_10device_ptrIS5_EEEEyS6_S5_N4cuda3std3__410__identityEEEvT0_PT3_T1_NS0_13GridEvenShareISN_EET2_T4_E12temp_storage+1000];
	ld.shared.v2.b32 	{%r26040, %r26041}, [_ZZN3cub18CUB_300001_SM_10006detail6reduce18DeviceReduceKernelINS2_10policy_hubI4Itemy13Addition_funcE10Policy1000EN6thrust24THRUST_300001_SM_1000_NS6detail15normal_iteratorINSA_10device_ptrIS5_EEEEyS6_S5_N4cuda3std3__410__identityEEEvT0_PT3_T1_NS0_13GridEvenShareISN_EET2_T4_E12temp_storage+992];
	ld.shared.v2.b32 	{%r26042, %r26043}, [_ZZN3cub18CUB_300001_SM_10006detail6reduce18DeviceReduceKernelINS2_10policy_hubI4Itemy13Addition_funcE10Policy1000EN6thrust24THRUST_300001_SM_1000_NS6detail15normal_iteratorINSA_10device_ptrIS5_EEEEyS6_S5_N4cuda3std3__410__identityEEEvT0_PT3_T1_NS0_13GridEvenShareISN_EET2_T4_E12temp_storage+984];
	ld.shared.v2.b32 	{%r26044, %r26045}, [_ZZN3cub18CUB_300001_SM_10006detail6reduce18DeviceReduceKernelINS2_10policy_hubI4Itemy13Addition_funcE10Policy1000EN6thrust24THRUST_300001_SM_1000_NS6detail15normal_iteratorINSA_10device_ptrIS5_EEEEyS6_S5_N4cuda3std3__410__identityEEEvT0_PT3_T1_NS0_13GridEvenShareISN_EET2_T4_E12temp_storage+976];
	ld.shared.v2.b32 	{%r26046, %r26047}, [_ZZN3cub18CUB_300001_SM_10006detail6reduce18DeviceReduceKernelINS2_10policy_hubI4Itemy13Addition_funcE10Policy1000EN6thrust24THRUST_300001_SM_1000_NS6detail15normal_iteratorINSA_10device_ptrIS5_EEEEyS6_S5_N4cuda3std3__410__identityEEEvT0_PT3_T1_NS0_13GridEvenShareISN_EET2_T4_E12temp_storage+968];
	ld.shared.v2.b32 	{%r26048, %r26049}, [_ZZN3cub18CUB_300001_SM_10006detail6reduce18DeviceReduceKernelINS2_10policy_hubI4Itemy13Addition_funcE10Policy1000EN6thrust24THRUST_300001_SM_1000_NS6detail15normal_iteratorINSA_10device_ptrIS5_EEEEyS6_S5_N4cuda3std3__410__identityEEEvT0_PT3_T1_NS0_13GridEvenShareISN_EET2_T4_E12temp_storage+960];
	ld.shared.v2.b32 	{%r26050, %r26051}, [_ZZN3cub18CUB_300001_SM_10006detail6reduce18DeviceReduceKernelINS2_10policy_hubI4Itemy13Addition_funcE10Policy1000EN6thrust24THRUST_300001_SM_1000_NS6detail15normal_iteratorINSA_10device_ptrIS5_EEEEyS6_S5_N4cuda3std3__410__identityEEEvT0_PT3_T1_NS0_13GridEvenShareISN_EET2_T4_E12temp_storage+952];
	ld.shared.v2.b32 	{%r26052, %r26053}, [_ZZN3cub18CUB_300001_SM_10006detail6reduce18DeviceReduceKernelINS2_10policy_hubI4Itemy13Addition_funcE10Policy1000EN6thrust24THRUST_300001_SM_1000_NS6detail15normal_iteratorINSA_10device_ptrIS5_EEEEyS6_S5_N4cuda3std3__410__identityEEEvT0_PT3_T1_NS0_13GridEvenShareISN_EET2_T4_E12temp_storage+944];
	ld.shared.v2.b32 	{%r26054, %r26055}, [_ZZN3cub18CUB_300001_SM_10006detail6reduce18DeviceReduceKernelINS2_10policy_hubI4Itemy13Addition_funcE10Policy1000EN6thrust24THRUST_300001_SM_1000_NS6detail15normal_iteratorINSA_10device_ptrIS5_EEEEyS6_S5_N4cuda3std3__410__identityEEEvT0_PT3_T1_NS0_13GridEvenShareISN_EET2_T4_E12temp_storage+936];
	ld.shared.v2.b32 	{%r26056, %r26057}, [_ZZN3cub18CUB_300001_SM_10006detail6reduce18DeviceReduceKernelINS2_10policy_hubI4Itemy13Addition_funcE10Policy1000EN6thrust24THRUST_300001_SM_1000_NS6detail15normal_iteratorINSA_10device_ptrIS5_EEEEyS6_S5_N4cuda3std3__410__identityEEEvT0_PT3_T1_NS0_13GridEvenShareISN_EET2_T4_E12temp_storage+928];
	ld.shared.v2.b32 	{%r26058, %r26059}, [_ZZN3cub18CUB_300001_SM_10006detail6reduce18DeviceReduceKernelINS2_10policy_hubI4Itemy13Addition_funcE10Policy1000EN6thrust24THRUST_300001_SM_1000_NS6detail15normal_iteratorINSA_10device_ptrIS5_EEEEyS6_S5_N4cuda3std3__410__identityEEEvT0_PT3_T1_NS0_13GridEvenShareISN_EET2_T4_E12temp_storage+920];
	ld.shared.v2.b32 	{%r26060, %r26061}, [_ZZN3cub18CUB_300001_SM_10006detail6reduce18DeviceReduceKernelINS2_10policy_hubI4Itemy13Addition_funcE10Policy1000EN6thrust24THRUST_300001_SM_1000_NS6detail15normal_iteratorINSA_10device_ptrIS5_EEEEyS6_S5_N4cuda3std3__410__identityEEEvT0_PT3_T1_NS0_13GridEvenShareISN_EET2_T4_E12temp_storage+912];
	ld.shared.v2.b32 	{%r26062, %r26063}, [_ZZN3cub18CUB_300001_SM_10006detail6reduce18DeviceReduceKernelINS2_10policy_hubI4Itemy13Addition_funcE10Policy1000EN6thrust24THRUST_300001_SM_1000_NS6detail15normal_iteratorINSA_10device_ptrIS5_EEEEyS6_S5_N4cuda3std3__410__identityEEEvT0_PT3_T1_NS0_13GridEvenShareISN_EET2_T4_E12temp_storage+904];
	ld.shared.v2.b32 	{%r26064, %r26065}, [_ZZN3cub18CUB_300001_SM_10006detail6reduce18DeviceReduceKernelINS2_10policy_hubI4Itemy13Addition_funcE10Policy1000EN6thrust24THRUST_300001_SM_1000_NS6detail15normal_iteratorINSA_10device_ptrIS5_EEEEyS6_S5_N4cuda3std3__410__identityEEEvT0_PT3_T1_NS0_13GridEvenShareISN_EET2_T4_E12temp_storage+896];
	ld.shared.v2.b32 	{%r26066, %r26067}, [_ZZN3cub18CUB_300001_SM_10006detail6reduce18DeviceReduceKernelINS2_10policy_hubI4Itemy13Addition_funcE10Policy1000EN6thrust24THRUST_300001_SM_1000_NS6detail15normal_iteratorINSA_10device_ptrIS5_EEEEyS6_S5_N4cuda3std3__410__identityEEEvT0_PT3_T1_NS0_13GridEvenShareISN_EET2_T4_E12temp_storage+888];
	ld.shared.v2.b32 	{%r26068, %r26069}, [_ZZN3cub18CUB_300001_SM_10006detail6reduce18DeviceReduceKernelINS2_10policy_hubI4Itemy13Addition_funcE10Policy1000EN6thrust24THRUST_300001_SM_1000_NS6detail15normal_iteratorINSA_10device_ptrIS5_EEEEyS6_S5_N4cuda3std3__410__identityEEEvT0_PT3_T1_NS0_13GridEvenShareISN_EET2_T4_E12temp_storage+880];
	ld.shared.v2.b32 	{%r26070, %r26071}, [_ZZN3cub18CUB_300001_SM_10006detail6reduce18DeviceReduceKernelINS2_10policy_hubI4Itemy13Addition_funcE10Policy1000EN6thrust24THRUST_300001_SM_1000_NS6detail15normal_iteratorINSA_10device_ptrIS5_EEEEyS6_S5_N4cuda3std3__410__identityEEEvT0_PT3_T1_NS0_13GridEvenShareISN_EET2_T4_E12temp_storage+872];
	ld.shared.v2.b32 	{%r26072, %r26073}, [_ZZN3cub18CUB_300001_SM_10006detail6reduce18DeviceReduceKernelINS2_10policy_hubI4Itemy13Addition_funcE10Policy1000EN6thrust24THRUST_300001_SM_1000_NS6detail15normal_iteratorINSA_10device_ptrIS5_EEEEyS6_S5_N4cuda3std3__410__identityEEEvT0_PT3_T1_NS0_13GridEvenShareISN_EET2_T4_E12temp_storage+864];
	ld.shared.v2.b32 	{%r26074, %r26075}, [_ZZN3cub18CUB_300001_SM_10006detail6reduce18DeviceReduceKernelINS2_10policy_hubI4Itemy13Addition_funcE10Policy1000EN6thrust24THRUST_300001_SM_1000_NS6detail15normal_iteratorINSA_10device_ptrIS5_EEEEyS6_S5_N4cuda3std3__410__identityEEEvT0_PT3_T1_NS0_13GridEvenShareISN_EET2_T4_E12temp_storage+856];
	ld.shared.v2.b32 	{%r26076, %r26077}, [_ZZN3cub18CUB_300001_SM_10006detail6reduce18DeviceReduceKernelINS2_10policy_hubI4Itemy13Addition_funcE10Policy1000EN6thrust24THRUST_300001_SM_1000_NS6detail15normal_iteratorINSA_10device_ptrIS5_EEEEyS6_S5_N4cuda3std3__410__identityEEEvT0_PT3_T1_NS0_13GridEvenShareISN_EET2_T4_E12temp_storage+848];
	ld.shared.v2.b32 	{%r26078, %r26079}, [_ZZN3cub18CUB_300001_SM_10006detail6reduce18DeviceReduceKernelINS2_10policy_hubI4Itemy13Addition_funcE10Policy1000EN6thrust24THRUST_300001_SM_1000_NS6detail15normal_iteratorINSA_10device_ptrIS5_EEEEyS6_S5_N4cuda3std3__410__identityEEEvT0_PT3_T1_NS0_13GridEvenShareISN_EET2_T4_E12temp_storage+840];
	bfe.u32 	%r26080, %r26078, 0, 8;
	cvt.u16.u32 	%rs19098, %r26080;
	ld.shared.f64 	%fd53, [_ZZN3cub18CUB_300001_SM_10006detail6reduce18DeviceReduceKernelINS2_10policy_hubI4Itemy13Addition_funcE10Policy1000EN6thrust24THRUST_300001_SM_1000_NS6detail15normal_iteratorINSA_10device_ptrIS5_EEEEyS6_S5_N4cuda3std3__410__identityEEEvT0_PT3_T1_NS0_13GridEvenShareISN_EET2_T4_E12temp_storage+832];
	ld.shared.u32 	%r846, [_ZZN3cub18CUB_300001_SM_10006detail6reduce18DeviceReduceKernelINS2_10policy_hubI4Itemy13Addition_funcE10Policy1000EN6thrust24THRUST_300001_SM_1000_NS6detail15normal_iteratorINSA_10device_ptrIS5_EEEEyS6_S5_N4cuda3std3__410__identityEEEvT0_PT3_T1_NS0_13GridEvenShareISN_EET2_T4_E12temp_storage+824];
	st.local.u32 	[%rd2], %r846;
	st.local.f64 	[%rd2+8], %fd53;
	st.local.v2.b32 	[%rd2+16], {%r26078, %r26079};
	st.local.v2.b32 	[%rd2+24], {%r26076, %r26077};
	st.local.v2.b32 	[%rd2+32], {%r26074, %r26075};
	st.local.v2.b32 	[%rd2+40], {%r26072, %r26073};
	st.local.v2.b32 	[%rd2+48], {%r26070, %r26071};
	st.local.v2.b32 	[%rd2+56], {%r26068, %r26069};
	st.local.v2.b32 	[%rd2+64], {%r26066, %r26067};
	st.local.v2.b32 	[%rd2+72], {%r26064, %r26065};
	st.local.v2.b32 	[%rd2+80], {%r26062, %r26063};
	st.local.v2.b32 	[%rd2+88], {%r26060, %r26061};
	st.local.v2.b32 	[%rd2+96], {%r26058, %r26059};
	st.local.v2.b32 	[%rd2+104], {%r26056, %r26057};
	st.local.v2.b32 	[%rd2+112], {%r26054, %r26055};
	st.local.v2.b32 	[%rd2+120], {%r26052, %r26053};
	st.local.v2.b32 	[%rd2+128], {%r26050, %r26051};
	st.local.v2.b32 	[%rd2+136], {%r26048, %r26049};
	st.local.v2.b32 	[%rd2+144], {%r26046, %r26047};
	st.local.v2.b32 	[%rd2+152], {%r26044, %r26045};
	st.local.v2.b32 	[%rd2+160], {%r26042, %r26043};
	st.local.v2.b32 	[%rd2+168], {%r26040, %r26041};
	st.local.v2.b32 	[%rd2+176], {%r26038, %r26039};
	st.local.v2.b32 	[%rd2+184], {%r26036, %r26037};
	st.local.v2.b32 	[%rd2+192], {%r26034, %r26035};
	st.local.v2.b32 	[%rd2+200], {%r26032, %r26033};
	st.local.v2.b32 	[%rd2+208], {%r26030, %r26031};
	st.local.v2.b32 	[%rd2+216], {%r26028, %r26029};
	st.local.v2.b32 	[%rd2+224], {%r26026, %r26027};
	st.local.v2.b32 	[%rd2+232], {%r26024, %r26025};
	st.local.v2.b32 	[%rd2+240], {%r26022, %r26023};
	st.local.v2.b32 	[%rd2+248], {%r26020, %r26021};
	st.local.v2.b32 	[%rd2+256], {%r26018, %r26019};
	st.local.v2.b32 	[%rd2+264], {%r26016, %r26017};
	st.local.u32 	[%rd1], %r39559;
	st.local.f64 	[%rd1+8], %fd102;
	cvt.u32.u16 	%r26081, %rs16515;
	cvt.u32.u16 	%r26082, %rs16516;
	prmt.b32 	%r26083, %r26082, %r26081, 0x3340U;
	cvt.u32.u16 	%r26084, %rs16517;
	cvt.u32.u16 	%r26085, %rs16518;
	prmt.b32 	%r26086, %r26085, %r26084, 0x3340U;
	prmt.b32 	%r26087, %r26086, %r26083, 0x5410U;
	cvt.u32.u16 	%r26088, %rs16519;
	cvt.u32.u16 	%r26089, %rs16520;
	prmt.b32 	%r26090, %r26089, %r26088, 0x3340U;
	cvt.u32.u16 	%r26091, %rs16521;
	cvt.u32.u16 	%r26092, %rs16522;
	prmt.b32 	%r26093, %r26092, %r26091, 0x3340U;
	prmt.b32 	%r26094, %r26093, %r26090, 0x5410U;
	st.local.v2.b32 	[%rd1+16], {%r26094, %r26087};
	cvt.u32.u16 	%r26095, %rs16507;
	cvt.u32.u16 	%r26096, %rs16508;
	prmt.b32 	%r26097, %r26096, %r26095, 0x3340U;
	cvt.u32.u16 	%r26098, %rs16509;
	cvt.u32.u16 	%r26099, %rs16510;
	prmt.b32 	%r26100, %r26099, %r26098, 0x3340U;
	prmt.b32 	%r26101, %r26100, %r26097, 0x5410U;
	cvt.u32.u16 	%r26102, %rs16511;
	cvt.u32.u16 	%r26103, %rs16512;
	prmt.b32 	%r26104, %r26103, %r26102, 0x3340U;
	cvt.u32.u16 	%r26105, %rs16513;
	cvt.u32.u16 	%r26106, %rs16514;
	prmt.b32 	%r26107, %r26106, %r26105, 0x3340U;
	prmt.b32 	%r26108, %r26107, %r26104, 0x5410U;
	st.local.v2.b32 	[%rd1+24], {%r26108, %r26101};
	cvt.u32.u16 	%r26109, %rs16499;
	cvt.u32.u16 	%r26110, %rs16500;
	prmt.b32 	%r26111, %r26110, %r26109, 0x3340U;
	cvt.u32.u16 	%r26112, %rs16501;
	cvt.u32.u16 	%r26113, %rs16502;
	prmt.b32 	%r26114, %r26113, %r26112, 0x3340U;
	prmt.b32 	%r26115, %r26114, %r26111, 0x5410U;
	cvt.u32.u16 	%r26116, %rs16503;
	cvt.u32.u16 	%r26117, %rs16504;
	prmt.b32 	%r26118, %r26117, %r26116, 0x3340U;
	cvt.u32.u16 	%r26119, %rs16505;
	cvt.u32.u16 	%r26120, %rs16506;
	prmt.b32 	%r26121, %r26120, %r26119, 0x3340U;
	prmt.b32 	%r26122, %r26121, %r26118, 0x5410U;
	st.local.v2.b32 	[%rd1+32], {%r26122, %r26115};
	cvt.u32.u16 	%r26123, %rs16491;
	cvt.u32.u16 	%r26124, %rs16492;
	prmt.b32 	%r26125, %r26124, %r26123, 0x3340U;
	cvt.u32.u16 	%r26126, %rs16493;
	cvt.u32.u16 	%r26127, %rs16494;
	prmt.b32 	%r26128, %r26127, %r26126, 0x3340U;
	prmt.b32 	%r26129, %r26128, %r26125, 0x5410U;
	cvt.u32.u16 	%r26130, %rs16495;
	cvt.u32.u16 	%r26131, %rs16496;
	prmt.b32 	%r26132, %r26131, %r26130, 0x3340U;
	cvt.u32.u16 	%r26133, %rs16497;
	cvt.u32.u16 	%r26134, %rs16498;
	prmt.b32 	%r26135, %r26134, %r26133, 0x3340U;
	prmt.b32 	%r26136, %r26135, %r26132, 0x5410U;
	st.local.v2.b32 	[%rd1+40], {%r26136, %r26129};
	cvt.u32.u16 	%r26137, %rs16483;
	cvt.u32.u16 	%r26138, %rs16484;
	prmt.b32 	%r26139, %r26138, %r26137, 0x3340U;
	cvt.u32.u16 	%r26140, %rs16485;
	cvt.u32.u16 	%r26141, %rs16486;
	prmt.b32 	%r26142, %r26141, %r26140, 0x3340U;
	prmt.b32 	%r26143, %r26142, %r26139, 0x5410U;
	cvt.u32.u16 	%r26144, %rs16487;
	cvt.u32.u16 	%r26145, %rs16488;
	prmt.b32 	%r26146, %r26145, %r26144, 0x3340U;
	cvt.u32.u16 	%r26147, %rs16489;
	cvt.u32.u16 	%r26148, %rs16490;
	prmt.b32 	%r26149, %r26148, %r26147, 0x3340U;
	prmt.b32 	%r26150, %r26149, %r26146, 0x5410U;
	st.local.v2.b32 	[%rd1+48], {%r26150, %r26143};
	cvt.u32.u16 	%r26151, %rs16475;
	cvt.u32.u16 	%r26152, %rs16476;
	prmt.b32 	%r26153, %r26152, %r26151, 0x3340U;
	cvt.u32.u16 	%r26154, %rs16477;
	cvt.u32.u16 	%r26155, %rs16478;
	prmt.b32 	%r26156, %r26155, %r26154, 0x3340U;
	prmt.b32 	%r26157, %r26156, %r26153, 0x5410U;
	cvt.u32.u16 	%r26158, %rs16479;
	cvt.u32.u16 	%r26159, %rs16480;
	prmt.b32 	%r26160, %r26159, %r26158, 0x3340U;
	cvt.u32.u16 	%r26161, %rs16481;
	cvt.u32.u16 	%r26162, %rs16482;
	prmt.b32 	%r26163, %r26162, %r26161, 0x3340U;
	prmt.b32 	%r26164, %r26163, %r26160, 0x5410U;
	st.local.v2.b32 	[%rd1+56], {%r26164, %r26157};
	cvt.u32.u16 	%r26165, %rs16467;
	cvt.u32.u16 	%r26166, %rs16468;
	prmt.b32 	%r26167, %r26166, %r26165, 0x3340U;
	cvt.u32.u16 	%r26168, %rs16469;
	cvt.u32.u16 	%r26169, %rs16470;
	prmt.b32 	%r26170, %r26169, %r26168, 0x3340U;
	prmt.b32 	%r26171, %r26170, %r26167, 0x5410U;
	cvt.u32.u16 	%r26172, %rs16471;
	cvt.u32.u16 	%r26173, %rs16472;
	prmt.b32 	%r26174, %r26173, %r26172, 0x3340U;
	cvt.u32.u16 	%r26175, %rs16473;
	cvt.u32.u16 	%r26176, %rs16474;
	prmt.b32 	%r26177, %r26176, %r26175, 0x3340U;
	prmt.b32 	%r26178, %r26177, %r26174, 0x5410U;
	st.local.v2.b32 	[%rd1+64], {%r26178, %r26171};
	cvt.u32.u16 	%r26179, %rs16459;
	cvt.u32.u16 	%r26180, %rs16460;
	prmt.b32 	%r26181, %r26180, %r26179, 0x3340U;
	cvt.u32.u16 	%r26182, %rs16461;
	cvt.u32.u16 	%r26183, %rs16462;
	prmt.b32 	%r26184, %r26183, %r26182, 0x3340U;
	prmt.b32 	%r26185, %r26184, %r26181, 0x5410U;
	cvt.u32.u16 	%r26186, %rs16463;
	cvt.u32.u16 	%r26187, %rs16464;
	prmt.b32 	%r26188, %r26187, %r26186, 0x3340U;
	cvt.u32.u16 	%r26189, %rs16465;
	cvt.u32.u16 	%r26190, %rs16466;
	prmt.b32 	%r26191, %r26190, %r26189, 0x3340U;
	prmt.b32 	%r26192, %r26191, %r26188, 0x5410U;
	st.local.v2.b32 	[%rd1+72], {%r26192, %r26185};
	cvt.u32.u16 	%r26193, %rs16451;
	cvt.u32.u16 	%r26194, %rs16452;
	prmt.b32 	%r26195, %r26194, %r26193, 0x3340U;
	cvt.u32.u16 	%r26196, %rs16453;
	cvt.u32.u16 	%r26197, %rs16454;
	prmt.b32 	%r26198, %r26197, %r26196, 0x3340U;
	prmt.b32 	%r26199, %r26198, %r26195, 0x5410U;
	cvt.u32.u16 	%r26200, %rs16455;
	cvt.u32.u16 	%r26201, %rs16456;
	prmt.b32 	%r26202, %r26201, %r26200, 0x3340U;
	cvt.u32.u16 	%r26203, %rs16457;
	cvt.u32.u16 	%r26204, %rs16458;
	prmt.b32 	%r26205, %r26204, %r26203, 0x3340U;
	prmt.b32 	%r26206, %r26205, %r26202, 0x5410U;
	st.local.v2.b32 	[%rd1+80], {%r26206, %r26199};
	cvt.u32.u16 	%r26207, %rs16443;
	cvt.u32.u16 	%r26208, %rs16444;
	prmt.b32 	%r26209, %r26208, %r26207, 0x3340U;
	cvt.u32.u16 	%r26210, %rs16445;
	cvt.u32.u16 	%r26211, %rs16446;
	prmt.b32 	%r26212, %r26211, %r26210, 0x3340U;
	prmt.b32 	%r26213, %r26212, %r26209, 0x5410U;
	cvt.u32.u16 	%r26214, %rs16447;
	cvt.u32.u16 	%r26215, %rs16448;
	prmt.b32 	%r26216, %r26215, %r26214, 0x3340U;
	cvt.u32.u16 	%r26217, %rs16449;
	cvt.u32.u16 	%r26218, %rs16450;
	prmt.b32 	%r26219, %r26218, %r26217, 0x3340U;
	prmt.b32 	%r26220, %r26219, %r26216, 0x5410U;
	st.local.v2.b32 	[%rd1+88], {%r26220, %r26213};
	cvt.u32.u16 	%r26221, %rs16435;
	cvt.u32.u16 	%r26222, %rs16436;
	prmt.b32 	%r26223, %r26222, %r26221, 0x3340U;
	cvt.u32.u16 	%r26224, %rs16437;
	cvt.u32.u16 	%r26225, %rs16438;
	prmt.b32 	%r26226, %r26225, %r26224, 0x3340U;
	prmt.b32 	%r26227, %r26226, %r26223, 0x5410U;
	cvt.u32.u16 	%r26228, %rs16439;
	cvt.u32.u16 	%r26229, %rs16440;
	prmt.b32 	%r26230, %r26229, %r26228, 0x3340U;
	cvt.u32.u16 	%r26231, %rs16441;
	cvt.u32.u16 	%r26232, %rs16442;
	prmt.b32 	%r26233, %r26232, %r26231, 0x3340U;
	prmt.b32 	%r26234, %r26233, %r26230, 0x5410U;
	st.local.v2.b32 	[%rd1+96], {%r26234, %r26227};
	cvt.u32.u16 	%r26235, %rs16427;
	cvt.u32.u16 	%r26236, %rs16428;
	prmt.b32 	%r26237, %r26236, %r26235, 0x3340U;
	cvt.u32.u16 	%r26238, %rs16429;
	cvt.u32.u16 	%r26239, %rs16430;
	prmt.b32 	%r26240, %r26239, %r26238, 0x3340U;
	prmt.b32 	%r26241, %r26240, %r26237, 0x5410U;
	cvt.u32.u16 	%r26242, %rs16431;
	cvt.u32.u16 	%r26243, %rs16432;
	prmt.b32 	%r26244, %r26243, %r26242, 0x3340U;
	cvt.u32.u16 	%r26245, %rs16433;
	cvt.u32.u16 	%r26246, %rs16434;
	prmt.b32 	%r26247, %r26246, %r26245, 0x3340U;
	prmt.b32 	%r26248, %r26247, %r26244, 0x5410U;
	st.local.v2.b32 	[%rd1+104], {%r26248, %r26241};
	cvt.u32.u16 	%r26249, %rs16419;
	cvt.u32.u16 	%r26250, %rs16420;
	prmt.b32 	%r26251, %r26250, %r26249, 0x3340U;
	cvt.u32.u16 	%r26252, %rs16421;
	cvt.u32.u16 	%r26253, %rs16422;
	prmt.b32 	%r26254, %r26253, %r26252, 0x3340U;
	prmt.b32 	%r26255, %r26254, %r26251, 0x5410U;
	cvt.u32.u16 	%r26256, %rs16423;
	cvt.u32.u16 	%r26257, %rs16424;
	prmt.b32 	%r26258, %r26257, %r26256, 0x3340U;
	cvt.u32.u16 	%r26259, %rs16425;
	cvt.u32.u16 	%r26260, %rs16426;
	prmt.b32 	%r26261, %r26260, %r26259, 0x3340U;
	prmt.b32 	%r26262, %r26261, %r26258, 0x5410U;
	st.local.v2.b32 	[%rd1+112], {%r26262, %r26255};
	cvt.u32.u16 	%r26263, %rs16411;
	cvt.u32.u16 	%r26264, %rs16412;
	prmt.b32 	%r26265, %r26264, %r26263, 0x3340U;
	cvt.u32.u16 	%r26266, %rs16413;
	cvt.u32.u16 	%r26267, %rs16414;
	prmt.b32 	%r26268, %r26267, %r26266, 0x3340U;
	prmt.b32 	%r26269, %r26268, %r26265, 0x5410U;
	cvt.u32.u16 	%r26270, %rs16415;
	cvt.u32.u16 	%r26271, %rs16416;
	prmt.b32 	%r26272, %r26271, %r26270, 0x3340U;
	cvt.u32.u16 	%r26273, %rs16417;
	cvt.u32.u16 	%r26274, %rs16418;
	prmt.b32 	%r26275, %r26274, %r26273, 0x3340U;
	prmt.b32 	%r26276, %r26275, %r26272, 0x5410U;
	st.local.v2.b32 	[%rd1+120], {%r26276, %r26269};
	cvt.u32.u16 	%r26277, %rs16403;
	cvt.u32.u16 	%r26278, %rs16404;
	prmt.b32 	%r26279, %r26278, %r26277, 0x3340U;
	cvt.u32.u16 	%r26280, %rs16405;
	cvt.u32.u16 	%r26281, %rs16406;
	prmt.b32 	%r26282, %r26281, %r26280, 0x3340U;
	prmt.b32 	%r26283, %r26282, %r26279, 0x5410U;
	cvt.u32.u16 	%r26284, %rs16407;
	cvt.u32.u16 	%r26285, %rs16408;
	prmt.b32 	%r26286, %r26285, %r26284, 0x3340U;
	cvt.u32.u16 	%r26287, %rs16409;
	cvt.u32.u16 	%r26288, %rs16410;
	prmt.b32 	%r26289, %r26288, %r26287, 0x3340U;
	prmt.b32 	%r26290, %r26289, %r26286, 0x5410U;
	st.local.v2.b32 	[%rd1+128], {%r26290, %r26283};
	cvt.u32.u16 	%r26291, %rs16395;
	cvt.u32.u16 	%r26292, %rs16396;
	prmt.b32 	%r26293, %r26292, %r26291, 0x3340U;
	cvt.u32.u16 	%r26294, %rs16397;
	cvt.u32.u16 	%r26295, %rs16398;
	prmt.b32 	%r26296, %r26295, %r26294, 0x3340U;
	prmt.b32 	%r26297, %r26296, %r26293, 0x5410U;
	cvt.u32.u16 	%r26298, %rs16399;
	cvt.u32.u16 	%r26299, %rs16400;
	prmt.b32 	%r26300, %r26299, %r26298, 0x3340U;
	cvt.u32.u16 	%r26301, %rs16401;
	cvt.u32.u16 	%r26302, %rs16402;
	prmt.b32 	%r26303, %r26302, %r26301, 0x3340U;
	prmt.b32 	%r26304, %r26303, %r26300, 0x5410U;
	st.local.v2.b32 	[%rd1+136], {%r26304, %r26297};
	cvt.u32.u16 	%r26305, %rs16387;
	cvt.u32.u16 	%r26306, %rs16388;
	prmt.b32 	%r26307, %r26306, %r26305, 0x3340U;
	cvt.u32.u16 	%r26308, %rs16389;
	cvt.u32.u16 	%r26309, %rs16390;
	prmt.b32 	%r26310, %r26309, %r26308, 0x3340U;
	prmt.b32 	%r26311, %r26310, %r26307, 0x5410U;
	cvt.u32.u16 	%r26312, %rs16391;
	cvt.u32.u16 	%r26313, %rs16392;
	prmt.b32 	%r26314, %r26313, %r26312, 0x3340U;
	cvt.u32.u16 	%r26315, %rs16393;
	cvt.u32.u16 	%r26316, %rs16394;
	prmt.b32 	%r26317, %r26316, %r26315, 0x3340U;
	prmt.b32 	%r26318, %r26317, %r26314, 0x5410U;
	st.local.v2.b32 	[%rd1+144], {%r26318, %r26311};
	cvt.u32.u16 	%r26319, %rs16379;
	cvt.u32.u16 	%r26320, %rs16380;
	prmt.b32 	%r26321, %r26320, %r26319, 0x3340U;
	cvt.u32.u16 	%r26322, %rs16381;
	cvt.u32.u16 	%r26323, %rs16382;
	prmt.b32 	%r26324, %r26323, %r26322, 0x3340U;
	prmt.b32 	%r26325, %r26324, %r26321, 0x5410U;
	cvt.u32.u16 	%r26326, %rs16383;
	cvt.u32.u16 	%r26327, %rs16384;
	prmt.b32 	%r26328, %r26327, %r26326, 0x3340U;
	cvt.u32.u16 	%r26329, %rs16385;
	cvt.u32.u16 	%r26330, %rs16386;
	prmt.b32 	%r26331, %r26330, %r26329, 0x3340U;
	prmt.b32 	%r26332, %r26331, %r26328, 0x5410U;
	st.local.v2.b32 	[%rd1+152], {%r26332, %r26325};
	cvt.u32.u16 	%r26333, %rs16371;
	cvt.u32.u16 	%r26334, %rs16372;
	prmt.b32 	%r26335, %r26334, %r26333, 0x3340U;
	cvt.u32.u16 	%r26336, %rs16373;
	cvt.u32.u16 	%r26337, %rs16374;
	prmt.b32 	%r26338, %r26337, %r26336, 0x3340U;
	prmt.b32 	%r26339, %r26338, %r26335, 0x5410U;
	cvt.u32.u16 	%r26340, %rs16375;
	cvt.u32.u16 	%r26341, %rs16376;
	prmt.b32 	%r26342, %r26341, %r26340, 0x3340U;
	cvt.u32.u16 	%r26343, %rs16377;
	cvt.u32.u16 	%r26344, %rs16378;
	prmt.b32 	%r26345, %r26344, %r26343, 0x3340U;
	prmt.b32 	%r26346, %r26345, %r26342, 0x5410U;
	st.local.v2.b32 	[%rd1+160], {%r26346, %r26339};
	cvt.u32.u16 	%r26347, %rs16363;
	cvt.u32.u16 	%r26348, %rs16364;
	prmt.b32 	%r26349, %r26348, %r26347, 0x3340U;
	cvt.u32.u16 	%r26350, %rs16365;
	cvt.u32.u16 	%r26351, %rs16366;
	prmt.b32 	%r26352, %r26351, %r26350, 0x3340U;
	prmt.b32 	%r26353, %r26352, %r26349, 0x5410U;
	cvt.u32.u16 	%r26354, %rs16367;
	cvt.u32.u16 	%r26355, %rs16368;
	prmt.b32 	%r26356, %r26355, %r26354, 0x3340U;
	cvt.u32.u16 	%r26357, %rs16369;
	cvt.u32.u16 	%r26358, %rs16370;
	prmt.b32 	%r26359, %r26358, %r26357, 0x3340U;
	prmt.b32 	%r26360, %r26359, %r26356, 0x5410U;
	st.local.v2.b32 	[%rd1+168], {%r26360, %r26353};
	cvt.u32.u16 	%r26361, %rs16355;
	cvt.u32.u16 	%r26362, %rs16356;
	prmt.b32 	%r26363, %r26362, %r26361, 0x3340U;
	cvt.u32.u16 	%r26364, %rs16357;
	cvt.u32.u16 	%r26365, %rs16358;
	prmt.b32 	%r26366, %r26365, %r26364, 0x3340U;
	prmt.b32 	%r26367, %r26366, %r26363, 0x5410U;
	cvt.u32.u16 	%r26368, %rs16359;
	cvt.u32.u16 	%r26369, %rs16360;
	prmt.b32 	%r26370, %r26369, %r26368, 0x3340U;
	cvt.u32.u16 	%r26371, %rs16361;
	cvt.u32.u16 	%r26372, %rs16362;
	prmt.b32 	%r26373, %r26372, %r26371, 0x3340U;
	prmt.b32 	%r26374, %r26373, %r26370, 0x5410U;
	st.local.v2.b32 	[%rd1+176], {%r26374, %r26367};
	cvt.u32.u16 	%r26375, %rs16347;
	cvt.u32.u16 	%r26376, %rs16348;
	prmt.b32 	%r26377, %r26376, %r26375, 0x3340U;
	cvt.u32.u16 	%r26378, %rs16349;
	cvt.u32.u16 	%r26379, %rs16350;
	prmt.b32 	%r26380, %r26379, %r26378, 0x3340U;
	prmt.b32 	%r26381, %r26380, %r26377, 0x5410U;
	cvt.u32.u16 	%r26382, %rs16351;
	cvt.u32.u16 	%r26383, %rs16352;
	prmt.b32 	%r26384, %r26383, %r26382, 0x3340U;
	cvt.u32.u16 	%r26385, %rs16353;
	cvt.u32.u16 	%r26386, %rs16354;
	prmt.b32 	%r26387, %r26386, %r26385, 0x3340U;
	prmt.b32 	%r26388, %r26387, %r26384, 0x5410U;
	st.local.v2.b32 	[%rd1+184], {%r26388, %r26381};
	cvt.u32.u16 	%r26389, %rs16339;
	cvt.u32.u16 	%r26390, %rs16340;
	prmt.b32 	%r26391, %r26390, %r26389, 0x3340U;
	cvt.u32.u16 	%r26392, %rs16341;
	cvt.u32.u16 	%r26393, %rs16342;
	prmt.b32 	%r26394, %r26393, %r26392, 0x3340U;
	prmt.b32 	%r26395, %r26394, %r26391, 0x5410U;
	cvt.u32.u16 	%r26396, %rs16343;
	cvt.u32.u16 	%r26397, %rs16344;
	prmt.b32 	%r26398, %r26397, %r26396, 0x3340U;
	cvt.u32.u16 	%r26399, %rs16345;
	cvt.u32.u16 	%r26400, %rs16346;
	prmt.b32 	%r26401, %r26400, %r26399, 0x3340U;
	prmt.b32 	%r26402, %r26401, %r26398, 0x5410U;
	st.local.v2.b32 	[%rd1+192], {%r26402, %r26395};
	cvt.u32.u16 	%r26403, %rs16331;
	cvt.u32.u16 	%r26404, %rs16332;
	prmt.b32 	%r26405, %r26404, %r26403, 0x3340U;
	cvt.u32.u16 	%r26406, %rs16333;
	cvt.u32.u16 	%r26407, %rs16334;
	prmt.b32 	%r26408, %r26407, %r26406, 0x3340U;
	prmt.b32 	%r26409, %r26408, %r26405, 0x5410U;
	cvt.u32.u16 	%r26410, %rs16335;
	cvt.u32.u16 	%r26411, %rs16336;
	prmt.b32 	%r26412, %r26411, %r26410, 0x3340U;
	cvt.u32.u16 	%r26413, %rs16337;
	cvt.u32.u16 	%r26414, %rs16338;
	prmt.b32 	%r26415, %r26414, %r26413, 0x3340U;
	prmt.b32 	%r26416, %r26415, %r26412, 0x5410U;
	st.local.v2.b32 	[%rd1+200], {%r26416, %r26409};
	cvt.u32.u16 	%r26417, %rs16323;
	cvt.u32.u16 	%r26418, %rs16324;
	prmt.b32 	%r26419, %r26418, %r26417, 0x3340U;
	cvt.u32.u16 	%r26420, %rs16325;
	cvt.u32.u16 	%r26421, %rs16326;
	prmt.b32 	%r26422, %r26421, %r26420, 0x3340U;
	prmt.b32 	%r26423, %r26422, %r26419, 0x5410U;
	cvt.u32.u16 	%r26424, %rs16327;
	cvt.u32.u16 	%r26425, %rs16328;
	prmt.b32 	%r26426, %r26425, %r26424, 0x3340U;
	cvt.u32.u16 	%r26427, %rs16329;
	cvt.u32.u16 	%r26428, %rs16330;
	prmt.b32 	%r26429, %r26428, %r26427, 0x3340U;
	prmt.b32 	%r26430, %r26429, %r26426, 0x5410U;
	st.local.v2.b32 	[%rd1+208], {%r26430, %r26423};
	cvt.u32.u16 	%r26431, %rs16315;
	cvt.u32.u16 	%r26432, %rs16316;
	prmt.b32 	%r26433, %r26432, %r26431, 0x3340U;
	cvt.u32.u16 	%r26434, %rs16317;
	cvt.u32.u16 	%r26435, %rs16318;
	prmt.b32 	%r26436, %r26435, %r26434, 0x3340U;
	prmt.b32 	%r26437, %r26436, %r26433, 0x5410U;
	cvt.u32.u16 	%r26438, %rs16319;
	cvt.u32.u16 	%r26439, %rs16320;
	prmt.b32 	%r26440, %r26439, %r26438, 0x3340U;
	cvt.u32.u16 	%r26441, %rs16321;
	cvt.u32.u16 	%r26442, %rs16322;
	prmt.b32 	%r26443, %r26442, %r26441, 0x3340U;
	prmt.b32 	%r26444, %r26443, %r26440, 0x5410U;
	st.local.v2.b32 	[%rd1+216], {%r26444, %r26437};
	cvt.u32.u16 	%r26445, %rs16307;
	cvt.u32.u16 	%r26446, %rs16308;
	prmt.b32 	%r26447, %r26446, %r26445, 0x3340U;
	cvt.u32.u16 	%r26448, %rs16309;
	cvt.u32.u16 	%r26449, %rs16310;
	prmt.b32 	%r26450, %r26449, %r26448, 0x3340U;
	prmt.b32 	%r26451, %r26450, %r26447, 0x5410U;
	cvt.u32.u16 	%r26452, %rs16311;
	cvt.u32.u16 	%r26453, %rs16312;
	prmt.b32 	%r26454, %r26453, %r26452, 0x3340U;
	cvt.u32.u16 	%r26455, %rs16313;
	cvt.u32.u16 	%r26456, %rs16314;
	prmt.b32 	%r26457, %r26456, %r26455, 0x3340U;
	prmt.b32 	%r26458, %r26457, %r26454, 0x5410U;
	st.local.v2.b32 	[%rd1+224], {%r26458, %r26451};
	cvt.u32.u16 	%r26459, %rs16299;
	cvt.u32.u16 	%r26460, %rs16300;
	prmt.b32 	%r26461, %r26460, %r26459, 0x3340U;
	cvt.u32.u16 	%r26462, %rs16301;
	cvt.u32.u16 	%r26463, %rs16302;
	prmt.b32 	%r26464, %r26463, %r26462, 0x3340U;
	prmt.b32 	%r26465, %r26464, %r26461, 0x5410U;
	cvt.u32.u16 	%r26466, %rs16303;
	cvt.u32.u16 	%r26467, %rs16304;
	prmt.b32 	%r26468, %r26467, %r26466, 0x3340U;
	cvt.u32.u16 	%r26469, %rs16305;
	cvt.u32.u16 	%r26470, %rs16306;
	prmt.b32 	%r26471, %r26470, %r26469, 0x3340U;
	prmt.b32 	%r26472, %r26471, %r26468, 0x5410U;
	st.local.v2.b32 	[%rd1+232], {%r26472, %r26465};
	cvt.u32.u16 	%r26473, %rs16291;
	cvt.u32.u16 	%r26474, %rs16292;
	prmt.b32 	%r26475, %r26474, %r26473, 0x3340U;
	cvt.u32.u16 	%r26476, %rs16293;
	cvt.u32.u16 	%r26477, %rs16294;
	prmt.b32 	%r26478, %r26477, %r26476, 0x3340U;
	prmt.b32 	%r26479, %r26478, %r26475, 0x5410U;
	cvt.u32.u16 	%r26480, %rs16295;
	cvt.u32.u16 	%r26481, %rs16296;
	prmt.b32 	%r26482, %r26481, %r26480, 0x3340U;
	cvt.u32.u16 	%r26483, %rs16297;
	cvt.u32.u16 	%r26484, %rs16298;
	prmt.b32 	%r26485, %r26484, %r26483, 0x3340U;
	prmt.b32 	%r26486, %r26485, %r26482, 0x5410U;
	st.local.v2.b32 	[%rd1+240], {%r26486, %r26479};
	cvt.u32.u16 	%r26487, %rs16283;
	cvt.u32.u16 	%r26488, %rs16284;
	prmt.b32 	%r26489, %r26488, %r26487, 0x3340U;
	cvt.u32.u16 	%r26490, %rs16285;
	cvt.u32.u16 	%r26491, %rs16286;
	prmt.b32 	%r26492, %r26491, %r26490, 0x3340U;
	prmt.b32 	%r26493, %r26492, %r26489, 0x5410U;
	cvt.u32.u16 	%r26494, %rs16287;
	cvt.u32.u16 	%r26495, %rs16288;
	prmt.b32 	%r26496, %r26495, %r26494, 0x3340U;
	cvt.u32.u16 	%r26497, %rs16289;
	cvt.u32.u16 	%r26498, %rs16290;
	prmt.b32 	%r26499, %r26498, %r26497, 0x3340U;
	prmt.b32 	%r26500, %r26499, %r26496, 0x5410U;
	st.local.v2.b32 	[%rd1+248], {%r26500, %r26493};
	cvt.u32.u16 	%r26501, %rs16275;
	cvt.u32.u16 	%r26502, %rs16276;
	prmt.b32 	%r26503, %r26502, %r26501, 0x3340U;
	cvt.u32.u16 	%r26504, %rs16277;
	cvt.u32.u16 	%r26505, %rs16278;
	prmt.b32 	%r26506, %r26505, %r26504, 0x3340U;
	prmt.b32 	%r26507, %r26506, %r26503, 0x5410U;
	cvt.u32.u16 	%r26508, %rs16279;
	cvt.u32.u16 	%r26509, %rs16280;
	prmt.b32 	%r26510, %r26509, %r26508, 0x3340U;
	cvt.u32.u16 	%r26511, %rs16281;
	cvt.u32.u16 	%r26512, %rs16282;
	prmt.b32 	%r26513, %r26512, %r26511, 0x3340U;
	prmt.b32 	%r26514, %r26513, %r26510, 0x5410U;
	st.local.v2.b32 	[%rd1+256], {%r26514, %r26507};
	cvt.u32.u16 	%r26515, %rs16267;
	cvt.u32.u16 	%r26516, %rs16268;
	prmt.b32 	%r26517, %r26516, %r26515, 0x3340U;
	cvt.u32.u16 	%r26518, %rs16269;
	cvt.u32.u16 	%r26519, %rs16270;
	prmt.b32 	%r26520, %r26519, %r26518, 0x3340U;
	prmt.b32 	%r26521, %r26520, %r26517, 0x5410U;
	cvt.u32.u16 	%r26522, %rs16271;
	cvt.u32.u16 	%r26523, %rs16272;
	prmt.b32 	%r26524, %r26523, %r26522, 0x3340U;
	cvt.u32.u16 	%r26525, %rs16273;
	cvt.u32.u16 	%r26526, %rs16274;
	prmt.b32 	%r26527, %r26526, %r26525, 0x3340U;
	prmt.b32 	%r26528, %r26527, %r26524, 0x5410U;
	st.local.v2.b32 	[%rd1+264], {%r26528, %r26521};
	mov.b32 	%r39630, 0;
$L__BB5_130:
	mov.u32 	%r39633, %r39630;
	cvt.u64.u32 	%rd224, %r39633;
	add.s64 	%rd225, %rd1, %rd224;
	ld.local.u8 	%rs14881, [%rd225+16];
	setp.ne.s16 	%p94, %rs14881, 0;
	add.s32 	%r39630, %r39633, 1;
	@%p94 bra 	$L__BB5_130;
	and.b16  	%rs14882, %rs19098, 255;
	setp.eq.s16 	%p95, %rs14882, 0;
	@%p95 bra 	$L__BB5_134;
	mov.b32 	%r39631, 0;
$L__BB5_133:
	cvt.u64.u32 	%rd226, %r39633;
	add.s64 	%rd227, %rd1, %rd226;
	st.local.u8 	[%rd227+16], %rs19098;
	add.s32 	%r39633, %r39633, 1;
	add.s32 	%r852, %r39631, 1;
	cvt.u64.u32 	%rd228, %r39631;
	add.s64 	%rd229, %rd2, %rd228;
	ld.local.u8 	%rs19098, [%rd229+17];
	setp.ne.s16 	%p96, %rs19098, 0;
	mov.u32 	%r39631, %r852;
	@%p96 bra 	$L__BB5_133;
$L__BB5_134:
	cvt.u64.u32 	%rd230, %r39633;
	add.s64 	%rd231, %rd1, %rd230;
	mov.b16 	%rs14883, 0;
	st.local.u8 	[%rd231+16], %rs14883;
	add.s32 	%r39559, %r39559, %r846;
	st.local.u32 	[%rd1], %r39559;
	add.f64 	%fd102, %fd53, %fd102;
	st.local.f64 	[%rd1+8], %fd102;
	ld.local.v2.b32 	{%r26530, %r26531}, [%rd1+16];
	bfe.u32 	%r26532, %r26530, 0, 8;
	cvt.u16.u32 	%rs16522, %r26532;
	bfe.u32 	%r26533, %r26530, 8, 8;
	cvt.u16.u32 	%rs16521, %r26533;
	bfe.u32 	%r26534, %r26530, 16, 8;
	cvt.u16.u32 	%rs16520, %r26534;
	bfe.u32 	%r26535, %r26530, 24, 8;
	cvt.u16.u32 	%rs16519, %r26535;
	bfe.u32 	%r26536, %r26531, 0, 8;
	cvt.u16.u32 	%rs16518, %r26536;
	bfe.u32 	%r26537, %r26531, 8, 8;
	cvt.u16.u32 	%rs16517, %r26537;
	bfe.u32 	%r26538, %r26531, 16, 8;
	cvt.u16.u32 	%rs16516, %r26538;
	bfe.u32 	%r26539, %r26531, 24, 8;
	cvt.u16.u32 	%rs16515, %r26539;
	ld.local.v2.b32 	{%r26540, %r26541}, [%rd1+24];
	bfe.u32 	%r26542, %r26540, 0, 8;
	cvt.u16.u32 	%rs16514, %r26542;
	bfe.u32 	%r26543, %r26540, 8, 8;
	cvt.u16.u32 	%rs16513, %r26543;
	bfe.u32 	%r26544, %r26540, 16, 8;
	cvt.u16.u32 	%rs16512, %r26544;
	bfe.u32 	%r26545, %r26540, 24, 8;
	cvt.u16.u32 	%rs16511, %r26545;
	bfe.u32 	%r26546, %r26541, 0, 8;
	cvt.u16.u32 	%rs16510, %r26546;
	bfe.u32 	%r26547, %r26541, 8, 8;
	cvt.u16.u32 	%rs16509, %r26547;
	bfe.u32 	%r26548, %r26541, 16, 8;
	cvt.u16.u32 	%rs16508, %r26548;
	bfe.u32 	%r26549, %r26541, 24, 8;
	cvt.u16.u32 	%rs16507, %r26549;
	ld.local.v2.b32 	{%r26550, %r26551}, [%rd1+32];
	bfe.u32 	%r26552, %r26550, 0, 8;
	cvt.u16.u32 	%rs16506, %r26552;
	bfe.u32 	%r26553, %r26550, 8, 8;
	cvt.u16.u32 	%rs16505, %r26553;
	bfe.u32 	%r26554, %r26550, 16, 8;
	cvt.u16.u32 	%rs16504, %r26554;
	bfe.u32 	%r26555, %r26550, 24, 8;
	cvt.u16.u32 	%rs16503, %r26555;
	bfe.u32 	%r26556, %r26551, 0, 8;
	cvt.u16.u32 	%rs16502, %r26556;
	bfe.u32 	%r26557, %r26551, 8, 8;
	cvt.u16.u32 	%rs16501, %r26557;
	bfe.u32 	%r26558, %r26551, 16, 8;
	cvt.u16.u32 	%rs16500, %r26558;
	bfe.u32 	%r26559, %r26551, 24, 8;
	cvt.u16.u32 	%rs16499, %r26559;
	ld.local.v2.b32 	{%r26560, %r26561}, [%rd1+40];
	bfe.u32 	%r26562, %r26560, 0, 8;
	cvt.u16.u32 	%rs16498, %r26562;
	bfe.u32 	%r26563, %r26560, 8, 8;
	cvt.u16.u32 	%rs16497, %r26563;
	bfe.u32 	%r26564, %r26560, 16, 8;
	cvt.u16.u32 	%rs16496, %r26564;
	bfe.u32 	%r26565, %r26560, 24, 8;
	cvt.u16.u32 	%rs16495, %r26565;
	bfe.u32 	%r26566, %r26561, 0, 8;
	cvt.u16.u32 	%rs16494, %r26566;
	bfe.u32 	%r26567, %r26561, 8, 8;
	cvt.u16.u32 	%rs16493, %r26567;
	bfe.u32 	%r26568, %r26561, 16, 8;
	cvt.u16.u32 	%rs16492, %r26568;
	bfe.u32 	%r26569, %r26561, 24, 8;
	cvt.u16.u32 	%rs16491, %r26569;
	ld.local.v2.b32 	{%r26570, %r26571}, [%rd1+48];
	bfe.u32 	%r26572, %r26570, 0, 8;
	cvt.u16.u32 	%rs16490, %r26572;
	bfe.u32 	%r26573, %r26570, 8, 8;
	cvt.u16.u32 	%rs16489, %r26573;
	bfe.u32 	%r26574, %r26570, 16, 8;
	cvt.u16.u32 	%rs16488, %r26574;
	bfe.u32 	%r26575, %r26570, 24, 8;
	cvt.u16.u32 	%rs16487, %r26575;
	bfe.u32 	%r26576, %r26571, 0, 8;
	cvt.u16.u32 	%rs16486, %r26576;
	bfe.u32 	%r26577, %r26571, 8, 8;
	cvt.u16.u32 	%rs16485, %r26577;
	bfe.u32 	%r26578, %r26571, 16, 8;
	cvt.u16.u32 	%rs16484, %r26578;
	bfe.u32 	%r26579, %r26571, 24, 8;
	cvt.u16.u32 	%rs16483, %r26579;
	ld.local.v2.b32 	{%r26580, %r26581}, [%rd1+56];
	bfe.u32 	%r26582, %r26580, 0, 8;
	cvt.u16.u32 	%rs16482, %r26582;
	bfe.u32 	%r26583, %r26580, 8, 8;
	cvt.u16.u32 	%rs16481, %r26583;
	bfe.u32 	%r26584, %r26580, 16, 8;
	cvt.u16.u32 	%rs16480, %r26584;
	bfe.u32 	%r26585, %r26580, 24, 8;
	cvt.u16.u32 	%rs16479, %r26585;
	bfe.u32 	%r26586, %r26581, 0, 8;
	cvt.u16.u32 	%rs16478, %r26586;
	bfe.u32 	%r26587, %r26581, 8, 8;
	cvt.u16.u32 	%rs16477, %r26587;
	bfe.u32 	%r26588, %r26581, 16, 8;
	cvt.u16.u32 	%rs16476, %r26588;
	bfe.u32 	%r26589, %r26581, 24, 8;
	cvt.u16.u32 	%rs16475, %r26589;
	ld.local.v2.b32 	{%r26590, %r26591}, [%rd1+64];
	bfe.u32 	%r26592, %r26590, 0, 8;
	cvt.u16.u32 	%rs16474, %r26592;
	bfe.u32 	%r26593, %r26590, 8, 8;
	cvt.u16.u32 	%rs16473, %r26593;
	bfe.u32 	%r26594, %r26590, 16, 8;
	cvt.u16.u32 	%rs16472, %r26594;
	bfe.u32 	%r26595, %r26590, 24, 8;
	cvt.u16.u32 	%rs16471, %r26595;
	bfe.u32 	%r26596, %r26591, 0, 8;
	cvt.u16.u32 	%rs16470, %r26596;
	bfe.u32 	%r26597, %r26591, 8, 8;
	cvt.u16.u32 	%rs16469, %r26597;
	bfe.u32 	%r26598, %r26591, 16, 8;
	cvt.u16.u32 	%rs16468, %r26598;
	bfe.u32 	%r26599, %r26591, 24, 8;
	cvt.u16.u32 	%rs16467, %r26599;
	ld.local.v2.b32 	{%r26600, %r26601}, [%rd1+72];
	bfe.u32 	%r26602, %r26600, 0, 8;
	cvt.u16.u32 	%rs16466, %r26602;
	bfe.u32 	%r26603, %r26600, 8, 8;
	cvt.u16.u32 	%rs16465, %r26603;
	bfe.u32 	%r26604, %r26600, 16, 8;
	cvt.u16.u32 	%rs16464, %r26604;
	bfe.u32 	%r26605, %r26600, 24, 8;
	cvt.u16.u32 	%rs16463, %r26605;
	bfe.u32 	%r26606, %r26601, 0, 8;
	cvt.u16.u32 	%rs16462, %r26606;
	bfe.u32 	%r26607, %r26601, 8, 8;
	cvt.u16.u32 	%rs16461, %r26607;
	bfe.u32 	%r26608, %r26601, 16, 8;
	cvt.u16.u32 	%rs16460, %r26608;
	bfe.u32 	%r26609, %r26601, 24, 8;
	cvt.u16.u32 	%rs16459, %r26609;
	ld.local.v2.b32 	{%r26610, %r26611}, [%rd1+80];
	bfe.u32 	%r26612, %r26610, 0, 8;
	cvt.u16.u32 	%rs16458, %r26612;
	bfe.u32 	%r26613, %r26610, 8, 8;
	cvt.u16.u32 	%rs16457, %r26613;
	bfe.u32 	%r26614, %r26610, 16, 8;
	cvt.u16.u32 	%rs16456, %r26614;
	bfe.u32 	%r26615, %r26610, 24, 8;
	cvt.u16.u32 	%rs16455, %r26615;
	bfe.u32 	%r26616, %r26611, 0, 8;
	cvt.u16.u32 	%rs16454, %r26616;
	bfe.u32 	%r26617, %r26611, 8, 8;
	cvt.u16.u32 	%rs16453, %r26617;
	bfe.u32 	%r26618, %r26611, 16, 8;
	cvt.u16.u32 	%rs16452, %r26618;
	bfe.u32 	%r26619, %r26611, 24, 8;
	cvt.u16.u32 	%rs16451, %r26619;
	ld.local.v2.b32 	{%r26620, %r26621}, [%rd1+88];
	bfe.u32 	%r26622, %r26620, 0, 8;
	cvt.u16.u32 	%rs16450, %r26622;
	bfe.u32 	%r26623, %r26620, 8, 8;
	cvt.u16.u32 	%rs16449, %r26623;
	bfe.u32 	%r26624, %r26620, 16, 8;
	cvt.u16.u32 	%rs16448, %r26624;
	bfe.u32 	%r26625, %r26620, 24, 8;
	cvt.u16.u32 	%rs16447, %r26625;
	bfe.u32 	%r26626, %r26621, 0, 8;
	cvt.u16.u32 	%rs16446, %r26626;
	bfe.u32 	%r26627, %r26621, 8, 8;
	cvt.u16.u32 	%rs16445, %r26627;
	bfe.u32 	%r26628, %r26621, 16, 8;
	cvt.u16.u32 	%rs16444, %r26628;
	bfe.u32 	%r26629, %r26621, 24, 8;
	cvt.u16.u32 	%rs16443, %r26629;
	ld.local.v2.b32 	{%r26630, %r26631}, [%rd1+96];
	bfe.u32 	%r26632, %r26630, 0, 8;
	cvt.u16.u32 	%rs16442, %r26632;
	bfe.u32 	%r26633, %r26630, 8, 8;
	cvt.u16.u32 	%rs16441, %r26633;
	bfe.u32 	%r26634, %r26630, 16, 8;
	cvt.u16.u32 	%rs16440, %r26634;
	bfe.u32 	%r26635, %r26630, 24, 8;
	cvt.u16.u32 	%rs16439, %r26635;
	bfe.u32 	%r26636, %r26631, 0, 8;
	cvt.u16.u32 	%rs16438, %r26636;
	bfe.u32 	%r26637, %r26631, 8, 8;
	cvt.u16.u32 	%rs16437, %r26637;
	bfe.u32 	%r26638, %r26631, 16, 8;
	cvt.u16.u32 	%rs16436, %r26638;
	bfe.u32 	%r26639, %r26631, 24, 8;
	cvt.u16.u32 	%rs16435, %r26639;
	ld.local.v2.b32 	{%r26640, %r26641}, [%rd1+104];
	bfe.u32 	%r26642, %r26640, 0, 8;
	cvt.u16.u32 	%rs16434, %r26642;
	bfe.u32 	%r26643, %r26640, 8, 8;
	cvt.u16.u32 	%rs16433, %r26643;
	bfe.u32 	%r26644, %r26640, 16, 8;
	cvt.u16.u32 	%rs16432, %r26644;
	bfe.u32 	%r26645, %r26640, 24, 8;
	cvt.u16.u32 	%rs16431, %r26645;
	bfe.u32 	%r26646, %r26641, 0, 8;
	cvt.u16.u32 	%rs16430, %r26646;
	bfe.u32 	%r26647, %r26641, 8, 8;
	cvt.u16.u32 	%rs16429, %r26647;
	bfe.u32 	%r26648, %r26641, 16, 8;
	cvt.u16.u32 	%rs16428, %r26648;
	bfe.u32 	%r26649, %r26641, 24, 8;
	cvt.u16.u32 	%rs16427, %r26649;
	ld.local.v2.b32 	{%r26650, %r26651}, [%rd1+112];
	bfe.u32 	%r26652, %r26650, 0, 8;
	cvt.u16.u32 	%rs16426, %r26652;
	bfe.u32 	%r26653, %r26650, 8, 8;
	cvt.u16.u32 	%rs16425, %r26653;
	bfe.u32 	%r26654, %r26650, 16, 8;
	cvt.u16.u32 	%rs16424, %r26654;
	bfe.u32 	%r26655, %r26650, 24, 8;
	cvt.u16.u32 	%rs16423, %r26655;
	bfe.u32 	%r26656, %r26651, 0, 8;
	cvt.u16.u32 	%rs16422, %r26656;
	bfe.u32 	%r26657, %r26651, 8, 8;
	cvt.u16.u32 	%rs16421, %r26657;
	bfe.u32 	%r26658, %r26651, 16, 8;
	cvt.u16.u32 	%rs16420, %r26658;
	bfe.u32 	%r26659, %r26651, 24, 8;
	cvt.u16.u32 	%rs16419, %r26659;
	ld.local.v2.b32 	{%r26660, %r26661}, [%rd1+120];
	bfe.u32 	%r26662, %r26660, 0, 8;
	cvt.u16.u32 	%rs16418, %r26662;
	bfe.u32 	%r26663, %r26660, 8, 8;
	cvt.u16.u32 	%rs16417, %r26663;
	bfe.u32 	%r26664, %r26660, 16, 8;
	cvt.u16.u32 	%rs16416, %r26664;
	bfe.u32 	%r26665, %r26660, 24, 8;
	cvt.u16.u32 	%rs16415, %r26665;
	bfe.u32 	%r26666, %r26661, 0, 8;
	cvt.u16.u32 	%rs16414, %r26666;
	bfe.u32 	%r26667, %r26661, 8, 8;
	cvt.u16.u32 	%rs16413, %r26667;
	bfe.u32 	%r26668, %r26661, 16, 8;
	cvt.u16.u32 	%rs16412, %r26668;
	bfe.u32 	%r26669, %r26661, 24, 8;
	cvt.u16.u32 	%rs16411, %r26669;
	ld.local.v2.b32 	{%r26670, %r26671}, [%rd1+128];
	bfe.u32 	%r26672, %r26670, 0, 8;
	cvt.u16.u32 	%rs16410, %r26672;
	bfe.u32 	%r26673, %r26670, 8, 8;
	cvt.u16.u32 	%rs16409, %r26673;
	bfe.u32 	%r26674, %r26670, 16, 8;
	cvt.u16.u32 	%rs16408, %r26674;
	bfe.u32 	%r26675, %r26670, 24, 8;
	cvt.u16.u32 	%rs16407, %r26675;
	bfe.u32 	%r26676, %r26671, 0, 8;
	cvt.u16.u32 	%rs16406, %r26676;
	bfe.u32 	%r26677, %r26671, 8, 8;
	cvt.u16.u32 	%rs16405, %r26677;
	bfe.u32 	%r26678, %r26671, 16, 8;
	cvt.u16.u32 	%rs16404, %r26678;
	bfe.u32 	%r26679, %r26671, 24, 8;
	cvt.u16.u32 	%rs16403, %r26679;
	ld.local.v2.b32 	{%r26680, %r26681}, [%rd1+136];
	bfe.u32 	%r26682, %r26680, 0, 8;
	cvt.u16.u32 	%rs16402, %r26682;
	bfe.u32 	%r26683, %r26680, 8, 8;
	cvt.u16.u32 	%rs16401, %r26683;
	bfe.u32 	%r26684, %r26680, 16, 8;
	cvt.u16.u32 	%rs16400, %r26684;
	bfe.u32 	%r26685, %r26680, 24, 8;
	cvt.u16.u32 	%rs16399, %r26685;
	bfe.u32 	%r26686, %r26681, 0, 8;
	cvt.u16.u32 	%rs16398, %r26686;
	bfe.u32 	%r26687, %r26681, 8, 8;
	cvt.u16.u32 	%rs16397, %r26687;
	bfe.u32 	%r26688, %r26681, 16, 8;
	cvt.u16.u32 	%rs16396, %r26688;
	bfe.u32 	%r26689, %r26681, 24, 8;
	cvt.u16.u32 	%rs16395, %r26689;
	ld.local.v2.b32 	{%r26690, %r26691}, [%rd1+144];
	bfe.u32 	%r26692, %r26690, 0, 8;
	cvt.u16.u32 	%rs16394, %r26692;
	bfe.u32 	%r26693, %r26690, 8, 8;
	cvt.u16.u32 	%rs16393, %r26693;
	bfe.u32 	%r26694, %r26690, 16, 8;
	cvt.u16.u32 	%rs16392, %r26694;
	bfe.u32 	%r26695, %r26690, 24, 8;
	cvt.u16.u32 	%rs16391, %r26695;
	bfe.u32 	%r26696, %r26691, 0, 8;
	cvt.u16.u32 	%rs16390, %r26696;
	bfe.u32 	%r26697, %r26691, 8, 8;
	cvt.u16.u32 	%rs16389, %r26697;
	bfe.u32 	%r26698, %r26691, 16, 8;
	cvt.u16.u32 	%rs16388, %r26698;
	bfe.u32 	%r26699, %r26691, 24, 8;
	cvt.u16.u32 	%rs16387, %r26699;
	ld.local.v2.b32 	{%r26700, %r26701}, [%rd1+152];
	bfe.u32 	%r26702, %r26700, 0, 8;
	cvt.u16.u32 	%rs16386, %r26702;
	bfe.u32 	%r26703, %r26700, 8, 8;
	cvt.u16.u32 	%rs16385, %r26703;
	bfe.u32 	%r26704, %r26700, 16, 8;
	cvt.u16.u32 	%rs16384, %r26704;
	bfe.u32 	%r26705, %r26700, 24, 8;
	cvt.u16.u32 	%rs16383, %r26705;
	bfe.u32 	%r26706, %r26701, 0, 8;
	cvt.u16.u32 	%rs16382, %r26706;
	bfe.u32 	%r26707, %r26701, 8, 8;
	cvt.u16.u32 	%rs16381, %r26707;
	bfe.u32 	%r26708, %r26701, 16, 8;
	cvt.u16.u32 	%rs16380, %r26708;
	bfe.u32 	%r26709, %r26701, 24, 8;
	cvt.u16.u32 	%rs16379, %r26709;
	ld.local.v2.b32 	{%r26710, %r26711}, [%rd1+160];
	bfe.u32 	%r26712, %r26710, 0, 8;
	cvt.u16.u32 	%rs16378, %r26712;
	bfe.u32 	%r26713, %r26710, 8, 8;
	cvt.u16.u32 	%rs16377, %r26713;
	bfe.u32 	%r26714, %r26710, 16, 8;
	cvt.u16.u32 	%rs16376, %r26714;
	bfe.u32 	%r26715, %r26710, 24, 8;
	cvt.u16.u32 	%rs16375, %r26715;
	bfe.u32 	%r26716, %r26711, 0, 8;
	cvt.u16.u32 	%rs16374, %r26716;
	bfe.u32 	%r26717, %r26711, 8, 8;
	cvt.u16.u32 	%rs16373, %r26717;
	bfe.u32 	%r26718, %r26711, 16, 8;
	cvt.u16.u32 	%rs16372, %r26718;
	bfe.u32 	%r26719, %r26711, 24, 8;
	cvt.u16.u32 	%rs16371, %r26719;
	ld.local.v2.b32 	{%r26720, %r26721}, [%rd1+168];
	bfe.u32 	%r26722, %r26720, 0, 8;
	cvt.u16.u32 	%rs16370, %r26722;
	bfe.u32 	%r26723, %r26720, 8, 8;
	cvt.u16.u32 	%rs16369, %r26723;
	bfe.u32 	%r26724, %r26720, 16, 8;
	cvt.u16.u32 	%rs16368, %r26724;
	bfe.u32 	%r26725, %r26720, 24, 8;
	cvt.u16.u32 	%rs16367, %r26725;
	bfe.u32 	%r26726, %r26721, 0, 8;
	cvt.u16.u32 	%rs16366, %r26726;
	bfe.u32 	%r26727, %r26721, 8, 8;
	cvt.u16.u32 	%rs16365, %r26727;
	bfe.u32 	%r26728, %r26721, 16, 8;
	cvt.u16.u32 	%rs16364, %r26728;
	bfe.u32 	%r26729, %r26721, 24, 8;
	cvt.u16.u32 	%rs16363, %r26729;
	ld.local.v2.b32 	{%r26730, %r26731}, [%rd1+176];
	bfe.u32 	%r26732, %r26730, 0, 8;
	cvt.u16.u32 	%rs16362, %r26732;
	bfe.u32 	%r26733, %r26730, 8, 8;
	cvt.u16.u32 	%rs16361, %r26733;
	bfe.u32 	%r26734, %r26730, 16, 8;
	cvt.u16.u32 	%rs16360, %r26734;
	bfe.u32 	%r26735, %r26730, 24, 8;
	cvt.u16.u32 	%rs16359, %r26735;
	bfe.u32 	%r26736, %r26731, 0, 8;
	cvt.u16.u32 	%rs16358, %r26736;
	bfe.u32 	%r26737, %r26731, 8, 8;
	cvt.u16.u32 	%rs16357, %r26737;
	bfe.u32 	%r26738, %r26731, 16, 8;
	cvt.u16.u32 	%rs16356, %r26738;
	bfe.u32 	%r26739, %r26731, 24, 8;
	cvt.u16.u32 	%rs16355, %r26739;
	ld.local.v2.b32 	{%r26740, %r26741}, [%rd1+184];
	bfe.u32 	%r26742, %r26740, 0, 8;
	cvt.u16.u32 	%rs16354, %r26742;
	bfe.u32 	%r26743, %r26740, 8, 8;
	cvt.u16.u32 	%rs16353, %r26743;
	bfe.u32 	%r26744, %r26740, 16, 8;
	cvt.u16.u32 	%rs16352, %r26744;
	bfe.u32 	%r26745, %r26740, 24, 8;
	cvt.u16.u32 	%rs16351, %r26745;
	bfe.u32 	%r26746, %r26741, 0, 8;
	cvt.u16.u32 	%rs16350, %r26746;
	bfe.u32 	%r26747, %r26741, 8, 8;
	cvt.u16.u32 	%rs16349, %r26747;
	bfe.u32 	%r26748, %r26741, 16, 8;
	cvt.u16.u32 	%rs16348, %r26748;
	bfe.u32 	%r26749, %r26741, 24, 8;
	cvt.u16.u32 	%rs16347, %r26749;
	ld.local.v2.b32 	{%r26750, %r26751}, [%rd1+192];
	bfe.u32 	%r26752, %r26750, 0, 8;
	cvt.u16.u32 	%rs16346, %r26752;
	bfe.u32 	%r26753, %r26750, 8, 8;
	cvt.u16.u32 	%rs16345, %r26753;
	bfe.u32 	%r26754, %r26750, 16, 8;
	cvt.u16.u32 	%rs16344, %r26754;
	bfe.u32 	%r26755, %r26750, 24, 8;
	cvt.u16.u32 	%rs16343, %r26755;
	bfe.u32 	%r26756, %r26751, 0, 8;
	cvt.u16.u32 	%rs16342, %r26756;
	bfe.u32 	%r26757, %r26751, 8, 8;
	cvt.u16.u32 	%rs16341, %r26757;
	bfe.u32 	%r26758, %r26751, 16, 8;
	cvt.u16.u32 	%rs16340, %r26758;
	bfe.u32 	%r26759, %r26751, 24, 8;
	cvt.u16.u32 	%rs16339, %r26759;
	ld.local.v2.b32 	{%r26760, %r26761}, [%rd1+200];
	bfe.u32 	%r26762, %r26760, 0, 8;
	cvt.u16.u32 	%rs16338, %r26762;
	bfe.u32 	%r26763, %r26760, 8, 8;
	cvt.u16.u32 	%rs16337, %r26763;
	bfe.u32 	%r26764, %r26760, 16, 8;
	cvt.u16.u32 	%rs16336, %r26764;
	bfe.u32 	%r26765, %r26760, 24, 8;
	cvt.u16.u32 	%rs16335, %r26765;
	bfe.u32 	%r26766, %r26761, 0, 8;
	cvt.u16.u32 	%rs16334, %r26766;
	bfe.u32 	%r26767, %r26761, 8, 8;
	cvt.u16.u32 	%rs16333, %r26767;
	bfe.u32 	%r26768, %r26761, 16, 8;
	cvt.u16.u32 	%rs16332, %r26768;
	bfe.u32 	%r26769, %r26761, 24, 8;
	cvt.u16.u32 	%rs16331, %r26769;
	ld.local.v2.b32 	{%r26770, %r26771}, [%rd1+208];
	bfe.u32 	%r26772, %r26770, 0, 8;
	cvt.u16.u32 	%rs16330, %r26772;
	bfe.u32 	%r26773, %r26770, 8, 8;
	cvt.u16.u32 	%rs16329, %r26773;
	bfe.u32 	%r26774, %r26770, 16, 8;
	cvt.u16.u32 	%rs16328, %r26774;
	bfe.u32 	%r26775, %r26770, 24, 8;
	cvt.u16.u32 	%rs16327, %r26775;
	bfe.u32 	%r26776, %r26771, 0, 8;
	cvt.u16.u32 	%rs16326, %r26776;
	bfe.u32 	%r26777, %r26771, 8, 8;
	cvt.u16.u32 	%rs16325, %r26777;
	bfe.u32 	%r26778, %r26771, 16, 8;
	cvt.u16.u32 	%rs16324, %r26778;
	bfe.u32 	%r26779, %r26771, 24, 8;
	cvt.u16.u32 	%rs16323, %r26779;
	ld.local.v2.b32 	{%r26780, %r26781}, [%rd1+216];
	bfe.u32 	%r26782, %r26780, 0, 8;
	cvt.u16.u32 	%rs16322, %r26782;
	bfe.u32 	%r26783, %r26780, 8, 8;
	cvt.u16.u32 	%rs16321, %r26783;
	bfe.u32 	%r26784, %r26780, 16, 8;
	cvt.u16.u32 	%rs16320, %r26784;
	bfe.u32 	%r26785, %r26780, 24, 8;
	cvt.u16.u32 	%rs16319, %r26785;
	bfe.u32 	%r26786, %r26781, 0, 8;
	cvt.u16.u32 	%rs16318, %r26786;
	bfe.u32 	%r26787, %r26781, 8, 8;
	cvt.u16.u32 	%rs16317, %r26787;
	bfe.u32 	%r26788, %r26781, 16, 8;
	cvt.u16.u32 	%rs16316, %r26788;
	bfe.u32 	%r26789, %r26781, 24, 8;
	cvt.u16.u32 	%rs16315, %r26789;
	ld.local.v2.b32 	{%r26790, %r26791}, [%rd1+224];
	bfe.u32 	%r26792, %r26790, 0, 8;
	cvt.u16.u32 	%rs16314, %r26792;
	bfe.u32 	%r26793, %r26790, 8, 8;
	cvt.u16.u32 	%rs16313, %r26793;
	bfe.u32 	%r26794, %r26790, 16, 8;
	cvt.u16.u32 	%rs16312, %r26794;
	bfe.u32 	%r26795, %r26790, 24, 8;
	cvt.u16.u32 	%rs16311, %r26795;
	bfe.u32 	%r26796, %r26791, 0, 8;
	cvt.u16.u32 	%rs16310, %r26796;
	bfe.u32 	%r26797, %r26791, 8, 8;
	cvt.u16.u32 	%rs16309, %r26797;
	bfe.u32 	%r26798, %r26791, 16, 8;
	cvt.u16.u32 	%rs16308, %r26798;
	bfe.u32 	%r26799, %r26791, 24, 8;
	cvt.u16.u32 	%rs16307, %r26799;
	ld.local.v2.b32 	{%r26800, %r26801}, [%rd1+232];
	bfe.u32 	%r26802, %r26800, 0, 8;
	cvt.u16.u32 	%rs16306, %r26802;
	bfe.u32 	%r26803, %r26800, 8, 8;
	cvt.u16.u32 	%rs16305, %r26803;
	bfe.u32 	%r26804, %r26800, 16, 8;
	cvt.u16.u32 	%rs16304, %r26804;
	bfe.u32 	%r26805, %r26800, 24, 8;
	cvt.u16.u32 	%rs16303, %r26805;
	bfe.u32 	%r26806, %r26801, 0, 8;
	cvt.u16.u32 	%rs16302, %r26806;
	bfe.u32 	%r26807, %r26801, 8, 8;
	cvt.u16.u32 	%rs16301, %r26807;
	bfe.u32 	%r26808, %r26801, 16, 8;
	cvt.u16.u32 	%rs16300, %r26808;
	bfe.u32 	%r26809, %r26801, 24, 8;
	cvt.u16.u32 	%rs16299, %r26809;
	ld.local.v2.b32 	{%r26810, %r26811}, [%rd1+240];
	bfe.u32 	%r26812, %r26810, 0, 8;
	cvt.u16.u32 	%rs16298, %r26812;
	bfe.u32 	%r26813, %r26810, 8, 8;
	cvt.u16.u32 	%rs16297, %r26813;
	bfe.u32 	%r26814, %r26810, 16, 8;
	cvt.u16.u32 	%rs16296, %r26814;
	bfe.u32 	%r26815, %r26810, 24, 8;
	cvt.u16.u32 	%rs16295, %r26815;
	bfe.u32 	%r26816, %r26811, 0, 8;
	cvt.u16.u32 	%rs16294, %r26816;
	bfe.u32 	%r26817, %r26811, 8, 8;
	cvt.u16.u32 	%rs16293, %r26817;
	bfe.u32 	%r26818, %r26811, 16, 8;
	cvt.u16.u32 	%rs16292, %r26818;
	bfe.u32 	%r26819, %r26811, 24, 8;
	cvt.u16.u32 	%rs16291, %r26819;
	ld.local.v2.b32 	{%r26820, %r26821}, [%rd1+248];
	bfe.u32 	%r26822, %r26820, 0, 8;
	cvt.u16.u32 	%rs16290, %r26822;
	bfe.u32 	%r26823, %r26820, 8, 8;
	cvt.u16.u32 	%rs16289, %r26823;
	bfe.u32 	%r26824, %r26820, 16, 8;
	cvt.u16.u32 	%rs16288, %r26824;
	bfe.u32 	%r26825, %r26820, 24, 8;
	cvt.u16.u32 	%rs16287, %r26825;
	bfe.u32 	%r26826, %r26821, 0, 8;
	cvt.u16.u32 	%rs16286, %r26826;
	bfe.u32 	%r26827, %r26821, 8, 8;
	cvt.u16.u32 	%rs16285, %r26827;
	bfe.u32 	%r26828, %r26821, 16, 8;
	cvt.u16.u32 	%rs16284, %r26828;
	bfe.u32 	%r26829, %r26821, 24, 8;
	cvt.u16.u32 	%rs16283, %r26829;
	ld.local.v2.b32 	{%r26830, %r26831}, [%rd1+256];
	bfe.u32 	%r26832, %r26830, 0, 8;
	cvt.u16.u32 	%rs16282, %r26832;
	bfe.u32 	%r26833, %r26830, 8, 8;
	cvt.u16.u32 	%rs16281, %r26833;
	bfe.u32 	%r26834, %r26830, 16, 8;
	cvt.u16.u32 	%rs16280, %r26834;
	bfe.u32 	%r26835, %r26830, 24, 8;
	cvt.u16.u32 	%rs16279, %r26835;
	bfe.u32 	%r26836, %r26831, 0, 8;
	cvt.u16.u32 	%rs16278, %r26836;
	bfe.u32 	%r26837, %r26831, 8, 8;
	cvt.u16.u32 	%rs16277, %r26837;
	bfe.u32 	%r26838, %r26831, 16, 8;
	cvt.u16.u32 	%rs16276, %r26838;
	bfe.u32 	%r26839, %r26831, 24, 8;
	cvt.u16.u32 	%rs16275, %r26839;
	ld.local.v2.b32 	{%r26840, %r26841}, [%rd1+264];
	bfe.u32 	%r26842, %r26840, 0, 8;
	cvt.u16.u32 	%rs16274, %r26842;
	bfe.u32 	%r26843, %r26840, 8, 8;
	cvt.u16.u32 	%rs16273, %r26843;
	bfe.u32 	%r26844, %r26840, 16, 8;
	cvt.u16.u32 	%rs16272, %r26844;
	bfe.u32 	%r26845, %r26840, 24, 8;
	cvt.u16.u32 	%rs16271, %r26845;
	bfe.u32 	%r26846, %r26841, 0, 8;
	cvt.u16.u32 	%rs16270, %r26846;
	bfe.u32 	%r26847, %r26841, 8, 8;
	cvt.u16.u32 	%rs16269, %r26847;
	bfe.u32 	%r26848, %r26841, 16, 8;
	cvt.u16.u32 	%rs16268, %r26848;
	bfe.u32 	%r26849, %r26841, 24, 8;
	cvt.u16.u32 	%rs16267, %r26849;
$L__BB5_135:
	cvt.u32.u64 	%r26850, %rd14;
	mov.u32 	%r26851, %ctaid.x;
	mul.lo.s32 	%r26852, %r26851, 192;
	sub.s32 	%r26853, %r26850, %r26852;
	setp.lt.s32 	%p97, %r26853, 129;
	@%p97 bra 	$L__BB5_142;
	ld.shared.v2.b32 	{%r26855, %r26856}, [_ZZN3cub18CUB_300001_SM_10006detail6reduce18DeviceReduceKernelINS2_10policy_hubI4Itemy13Addition_funcE10Policy1000EN6thrust24THRUST_300001_SM_1000_NS6detail15normal_iteratorINSA_10device_ptrIS5_EEEEyS6_S5_N4cuda3std3__410__identityEEEvT0_PT3_T1_NS0_13GridEvenShareISN_EET2_T4_E12temp_storage+1360];
	ld.shared.v2.b32 	{%r26857, %r26858}, [_ZZN3cub18CUB_300001_SM_10006detail6reduce18DeviceReduceKernelINS2_10policy_hubI4Itemy13Addition_funcE10Policy1000EN6thrust24THRUST_300001_SM_1000_NS6detail15normal_iteratorINSA_10device_ptrIS5_EEEEyS6_S5_N4cuda3std3__410__identityEEEvT0_PT3_T1_NS0_13GridEvenShareISN_EET2_T4_E12temp_storage+1352];
	ld.shared.v2.b32 	{%r26859, %r26860}, [_ZZN3cub18CUB_300001_SM_10006detail6reduce18DeviceReduceKernelINS2_10policy_hubI4Itemy13Addition_funcE10Policy1000EN6thrust24THRUST_300001_SM_1000_NS6detail15normal_iteratorINSA_10device_ptrIS5_EEEEyS6_S5_N4cuda3std3__410__identityEEEvT0_PT3_T1_NS0_13GridEvenShareISN_EET2_T4_E12temp_storage+1344];
	ld.shared.v2.b32 	{%r26861, %r26862}, [_ZZN3cub18CUB_300001_SM_10006detail6reduce18DeviceReduceKernelINS2_10policy_hubI4Itemy13Addition_funcE10Policy1000EN6thrust24THRUST_300001_SM_1000_NS6detail15normal_iteratorINSA_10device_ptrIS5_EEEEyS6_S5_N4cuda3std3__410__identityEEEvT0_PT3_T1_NS0_13GridEvenShareISN_EET2_T4_E12temp_storage+1336];
	ld.shared.v2.b32 	{%r26863, %r26864}, [_ZZN3cub18CUB_300001_SM_10006detail6reduce18DeviceReduceKernelINS2_10policy_hubI4Itemy13Addition_funcE10Policy1000EN6thrust24THRUST_300001_SM_1000_NS6detail15normal_iteratorINSA_10device_ptrIS5_EEEEyS6_S5_N4cuda3std3__410__identityEEEvT0_PT3_T1_NS0_13GridEvenShareISN_EET2_T4_E12temp_storage+1328];
	ld.shared.v2.b32 	{%r26865, %r26866}, [_ZZN3cub18CUB_300001_SM_10006detail6reduce18DeviceReduceKernelINS2_10policy_hubI4Itemy13Addition_funcE10Policy1000EN6thrust24THRUST_300001_SM_1000_NS6detail15normal_iteratorINSA_10device_ptrIS5_EEEEyS6_S5_N4cuda3std3__410__identityEEEvT0_PT3_T1_NS0_13GridEvenShareISN_EET2_T4_E12temp_storage+1320];
	ld.shared.v2.b32 	{%r26867, %r26868}, [_ZZN3cub18CUB_300001_SM_10006detail6reduce18DeviceReduceKernelINS2_10policy_hubI4Itemy13Addition_funcE10Policy1000EN6thrust24THRUST_300001_SM_1000_NS6detail15normal_iteratorINSA_10device_ptrIS5_EEEEyS6_S5_N4cuda3std3__410__identityEEEvT0_PT3_T1_NS0_13GridEvenShareISN_EET2_T4_E12temp_storage+1312];
	ld.shared.v2.b32 	{%r26869, %r26870}, [_ZZN3cub18CUB_300001_SM_10006detail6reduce18DeviceReduceKernelINS2_10policy_hubI4Itemy13Addition_funcE10Policy1000EN6thrust24THRUST_300001_SM_1000_NS6detail15normal_iteratorINSA_10device_ptrIS5_EEEEyS6_S5_N4cuda3std3__410__identityEEEvT0_PT3_T1_NS0_13GridEvenShareISN_EET2_T4_E12temp_storage+1304];
	ld.shared.v2.b32 	{%r26871, %r26872}, [_ZZN3cub18CUB_300001_SM_10006detail6reduce18DeviceReduceKernelINS2_10policy_hubI4Itemy13Addition_funcE10Policy1000EN6thrust24THRUST_300001_SM_1000_NS6detail15normal_iteratorINSA_10device_ptrIS5_EEEEyS6_S5_N4cuda3std3__410__identityEEEvT0_PT3_T1_NS0_13GridEvenShareISN_EET2_T4_E12temp_storage+1296];
	ld.shared.v2.b32 	{%r26873, %r26874}, [_ZZN3cub18CUB_300001_SM_10006detail6reduce18DeviceReduceKernelINS2_10policy_hubI4Itemy13Addition_funcE10Policy1000EN6thrust24THRUST_300001_SM_1000_NS6detail15normal_iteratorINSA_10device_ptrIS5_EEEEyS6_S5_N4cuda3std3__410__identityEEEvT0_PT3_T1_NS0_13GridEvenShareISN_EET2_T4_E12temp_storage+1288];
	ld.shared.v2.b32 	{%r26875, %r26876}, [_ZZN3cub18CUB_300001_SM_10006detail6reduce18DeviceReduceKernelINS2_10policy_hubI4Itemy13Addition_funcE10Policy1000EN6thrust24THRUST_300001_SM_1000_NS6detail15normal_iteratorINSA_10device_ptrIS5_EEEEyS6_S5_N4cuda3std3__410__identityEEEvT0_PT3_T1_NS0_13GridEvenShareISN_EET2_T4_E12temp_storage+1280];
	ld.shared.v2.b32 	{%r26877, %r26878}, [_ZZN3cub18CUB_300001_SM_10006detail6reduce18DeviceReduceKernelINS2_10policy_hubI4Itemy13Addition_funcE10Policy1000EN6thrust24THRUST_300001_SM_1000_NS6detail15normal_iteratorINSA_10device_ptrIS5_EEEEyS6_S5_N4cuda3std3__410__identityEEEvT0_PT3_T1_NS0_13GridEvenShareISN_EET2_T4_E12temp_storage+1272];
	ld.shared.v2.b32 	{%r26879, %r26880}, [_ZZN3cub18CUB_300001_SM_10006detail6reduce18DeviceReduceKernelINS2_10policy_hubI4Itemy13Addition_funcE10Policy1000EN6thrust24THRUST_300001_SM_1000_NS6detail15normal_iteratorINSA_10device_ptrIS5_EEEEyS6_S5_N4cuda3std3__410__identityEEEvT0_PT3_T1_NS0_13GridEvenShareISN_EET2_T4_E12temp_storage+1264];
	ld.shared.v2.b32 	{%r26881, %r26882}, [_ZZN3cub18CUB_300001_SM_10006detail6reduce18DeviceReduceKernelINS2_10policy_hubI4Itemy13Addition_funcE10Policy1000EN6thrust24THRUST_300001_SM_1000_NS6detail15normal_iteratorINSA_10device_ptrIS5_EEEEyS6_S5_N4cuda3std3__410__identityEEEvT0_PT3_T1_NS0_13GridEvenShareISN_EET2_T4_E12temp_storage+1256];
	ld.shared.v2.b32 	{%r26883, %r26884}, [_ZZN3cub18CUB_300001_SM_10006detail6reduce18DeviceReduceKernelINS2_10policy_hubI4Itemy13Addition_funcE10Policy1000EN6thrust24THRUST_300001_SM_1000_NS6detail15normal_iteratorINSA_10device_ptrIS5_EEEEyS6_S5_N4cuda3std3__410__identityEEEvT0_PT3_T1_NS0_13GridEvenShareISN_EET2_T4_E12temp_storage+1248];
	ld.shared.v2.b32 	{%r26885, %r26886}, [_ZZN3cub18CUB_300001_SM_10006detail6reduce18DeviceReduceKernelINS2_10policy_hubI4Itemy13Addition_funcE10Policy1000EN6thrust24THRUST_300001_SM_1000_NS6detail15normal_iteratorINSA_10device_ptrIS5_EEEEyS6_S5_N4cuda3std3__410__identityEEEvT0_PT3_T1_NS0_13GridEvenShareISN_EET2_T4_E12temp_storage+1240];
	ld.shared.v2.b32 	{%r26887, %r26888}, [_ZZN3cub18CUB_300001_SM_10006detail6reduce18DeviceReduceKernelINS2_10policy_hubI4Itemy13Addition_funcE10Policy1000EN6thrust24THRUST_300001_SM_1000_NS6detail15normal_iteratorINSA_10device_ptrIS5_EEEEyS6_S5_N4cuda3std3__410__identityEEEvT0_PT3_T1_NS0_13GridEvenShareISN_EET2_T4_E12temp_storage+1232];
	ld.shared.v2.b32 	{%r26889, %r26890}, [_ZZN3cub18CUB_300001_SM_10006detail6reduce18DeviceReduceKernelINS2_10policy_hubI4Itemy13Addition_funcE10Policy1000EN6thrust24THRUST_300001_SM_1000_NS6detail15normal_iteratorINSA_10device_ptrIS5_EEEEyS6_S5_N4cuda3std3__410__identityEEEvT0_PT3_T1_NS0_13GridEvenShareISN_EET2_T4_E12temp_storage+1224];
	ld.shared.v2.b32 	{%r26891, %r26892}, [_ZZN3cub18CUB_300001_SM_10006detail6reduce18DeviceReduceKernelINS2_10policy_hubI4Itemy13Addition_funcE10Policy1000EN6thrust24THRUST_300001_SM_1000_NS6detail15normal_iteratorINSA_10device_ptrIS5_EEEEyS6_S5_N4cuda3std3__410__identityEEEvT0_PT3_T1_NS0_13GridEvenShareISN_EET2_T4_E12temp_storage+1216];
	ld.shared.v2.b32 	{%r26893, %r26894}, [_ZZN3cub18CUB_300001_SM_10006detail6reduce18DeviceReduceKernelINS2_10policy_hubI4Itemy13Addition_funcE10Policy1000EN6thrust24THRUST_300001_SM_1000_NS6detail15normal_iteratorINSA_10device_ptrIS5_EEEEyS6_S5_N4cuda3std3__410__identityEEEvT0_PT3_T1_NS0_13GridEvenShareISN_EET2_T4_E12temp_storage+1208];
	ld.shared.v2.b32 	{%r26895, %r26896}, [_ZZN3cub18CUB_300001_SM_10006detail6reduce18DeviceReduceKernelINS2_10policy_hubI4Itemy13Addition_funcE10Policy1000EN6thrust24THRUST_300001_SM_1000_NS6detail15normal_iteratorINSA_10device_ptrIS5_EEEEyS6_S5_N4cuda3std3__410__identityEEEvT0_PT3_T1_NS0_13GridEvenShareISN_EET2_T4_E12temp_storage+1200];
	ld.shared.v2.b32 	{%r26897, %r26898}, [_ZZN3cub18CUB_300001_SM_10006detail6reduce18DeviceReduceKernelINS2_10policy_hubI4Itemy13Addition_funcE10Policy1000EN6thrust24THRUST_300001_SM_1000_NS6detail15normal_iteratorINSA_10device_ptrIS5_EEEEyS6_S5_N4cuda3std3__410__identityEEEvT0_PT3_T1_NS0_13GridEvenShareISN_EET2_T4_E12temp_storage+1192];
	ld.shared.v2.b32 	{%r26899, %r26900}, [_ZZN3cub18CUB_300001_SM_10006detail6reduce18DeviceReduceKernelINS2_10policy_hubI4Itemy13Addition_funcE10Policy1000EN6thrust24THRUST_300001_SM_1000_NS6detail15normal_iteratorINSA_10device_ptrIS5_EEEEyS6_S5_N4cuda3std3__410__identityEEEvT0_PT3_T1_NS0_13GridEvenShareISN_EET2_T4_E12temp_storage+1184];
	ld.shared.v2.b32 	{%r26901, %r26902}, [_ZZN3cub18CUB_300001_SM_10006detail6reduce18DeviceReduceKernelINS2_10policy_hubI4Itemy13Addition_funcE10Policy1000EN6thrust24THRUST_300001_SM_1000_NS6detail15normal_iteratorINSA_10device_ptrIS5_EEEEyS6_S5_N4cuda3std3__410__identityEEEvT0_PT3_T1_NS0_13GridEvenShareISN_EET2_T4_E12temp_storage+1176];
	ld.shared.v2.b32 	{%r26903, %r26904}, [_ZZN3cub18CUB_300001_SM_10006detail6reduce18DeviceReduceKernelINS2_10policy_hubI4Itemy13Addition_funcE10Policy1000EN6thrust24THRUST_300001_SM_1000_NS6detail15normal_iteratorINSA_10device_ptrIS5_EEEEyS6_S5_N4cuda3std3__410__identityEEEvT0_PT3_T1_NS0_13GridEvenShareISN_EET2_T4_E12temp_storage+1168];
	ld.shared.v2.b32 	{%r26905, %r26906}, [_ZZN3cub18CUB_300001_SM_10006detail6reduce18DeviceReduceKernelINS2_10policy_hubI4Itemy13Addition_funcE10Policy1000EN6thrust24THRUST_300001_SM_1000_NS6detail15normal_iteratorINSA_10device_ptrIS5_EEEEyS6_S5_N4cuda3std3__410__identityEEEvT0_PT3_T1_NS0_13GridEvenShareISN_EET2_T4_E12temp_storage+1160];
	ld.shared.v2.b32 	{%r26907, %r26908}, [_ZZN3cub18CUB_300001_SM_10006detail6reduce18DeviceReduceKernelINS2_10policy_hubI4Itemy13Addition_funcE10Policy1000EN6thrust24THRUST_300001_SM_1000_NS6detail15normal_iteratorINSA_10device_ptrIS5_EEEEyS6_S5_N4cuda3std3__410__identityEEEvT0_PT3_T1_NS0_13GridEvenShareISN_EET2_T4_E12temp_storage+1152];
	ld.shared.v2.b32 	{%r26909, %r26910}, [_ZZN3cub18CUB_300001_SM_10006detail6reduce18DeviceReduceKernelINS2_10policy_hubI4Itemy13Addition_funcE10Policy1000EN6thrust24THRUST_300001_SM_1000_NS6detail15normal_iteratorINSA_10device_ptrIS5_EEEEyS6_S5_N4cuda3std3__410__identityEEEvT0_PT3_T1_NS0_13GridEvenShareISN_EET2_T4_E12temp_storage+1144];
	ld.shared.v2.b32 	{%r26911, %r26912}, [_ZZN3cub18CUB_300001_SM_10006detail6reduce18DeviceReduceKernelINS2_10policy_hubI4Itemy13Addition_funcE10Policy1000EN6thrust24THRUST_300001_SM_1000_NS6detail15normal_iteratorINSA_10device_ptrIS5_EEEEyS6_S5_N4cuda3std3__410__identityEEEvT0_PT3_T1_NS0_13GridEvenShareISN_EET2_T4_E12temp_storage+1136];
	ld.shared.v2.b32 	{%r26913, %r26914}, [_ZZN3cub18CUB_300001_SM_10006detail6reduce18DeviceReduceKernelINS2_10policy_hubI4Itemy13Addition_funcE10Policy1000EN6thrust24THRUST_300001_SM_1000_NS6detail15normal_iteratorINSA_10device_ptrIS5_EEEEyS6_S5_N4cuda3std3__410__identityEEEvT0_PT3_T1_NS0_13GridEvenShareISN_EET2_T4_E12temp_storage+1128];
	ld.shared.v2.b32 	{%r26915, %r26916}, [_ZZN3cub18CUB_300001_SM_10006detail6reduce18DeviceReduceKernelINS2_10policy_hubI4Itemy13Addition_funcE10Policy1000EN6thrust24THRUST_300001_SM_1000_NS6detail15normal_iteratorINSA_10device_ptrIS5_EEEEyS6_S5_N4cuda3std3__410__identityEEEvT0_PT3_T1_NS0_13GridEvenShareISN_EET2_T4_E12temp_storage+1120];
	ld.shared.v2.b32 	{%r26917, %r26918}, [_ZZN3cub18CUB_300001_SM_10006detail6reduce18DeviceReduceKernelINS2_10policy_hubI4Itemy13Addition_funcE10Policy1000EN6thrust24THRUST_300001_SM_1000_NS6detail15normal_iteratorINSA_10device_ptrIS5_EEEEyS6_S5_N4cuda3std3__410__identityEEEvT0_PT3_T1_NS0_13GridEvenShareISN_EET2_T4_E12temp_storage+1112];
	bfe.u32 	%r26919, %r26917, 0, 8;
	cvt.u16.u32 	%rs19355, %r26919;
	ld.shared.f64 	%fd56, [_ZZN3cub18CUB_300001_SM_10006detail6reduce18DeviceReduceKernelINS2_10policy_hubI4Itemy13Addition_funcE10Policy1000EN6thrust24THRUST_300001_SM_1000_NS6detail15normal_iteratorINSA_10device_ptrIS5_EEEEyS6_S5_N4cuda3std3__410__identityEEEvT0_PT3_T1_NS0_13GridEvenShareISN_EET2_T4_E12temp_storage+1104];
	ld.shared.u32 	%r856, [_ZZN3cub18CUB_300001_SM_10006detail6reduce18DeviceReduceKernelINS2_10policy_hubI4Itemy13Addition_funcE10Policy1000EN6thrust24THRUST_300001_SM_1000_NS6detail15normal_iteratorINSA_10device_ptrIS5_EEEEyS6_S5_N4cuda3std3__410__identityEEEvT0_PT3_T1_NS0_13GridEvenShareISN_EET2_T4_E12temp_storage+1096];
	st.local.u32 	[%rd2], %r856;
	st.local.f64 	[%rd2+8], %fd56;
	st.local.v2.b32 	[%rd2+16], {%r26917, %r26918};
	st.local.v2.b32 	[%rd2+24], {%r26915, %r26916};
	st.local.v2.b32 	[%rd2+32], {%r26913, %r26914};
	st.local.v2.b32 	[%rd2+40], {%r26911, %r26912};
	st.local.v2.b32 	[%rd2+48], {%r26909, %r26910};
	st.local.v2.b32 	[%rd2+56], {%r26907, %r26908};
	st.local.v2.b32 	[%rd2+64], {%r26905, %r26906};
	st.local.v2.b32 	[%rd2+72], {%r26903, %r26904};
	st.local.v2.b32 	[%rd2+80], {%r26901, %r26902};
	st.local.v2.b32 	[%rd2+88], {%r26899, %r26900};
	st.local.v2.b32 	[%rd2+96], {%r26897, %r26898};
	st.local.v2.b32 	[%rd2+104], {%r26895, %r26896};
	st.local.v2.b32 	[%rd2+112], {%r26893, %r26894};
	st.local.v2.b32 	[%rd2+120], {%r26891, %r26892};
	st.local.v2.b32 	[%rd2+128], {%r26889, %r26890};
	st.local.v2.b32 	[%rd2+136], {%r26887, %r26888};
	st.local.v2.b32 	[%rd2+144], {%r26885, %r26886};
	st.local.v2.b32 	[%rd2+152], {%r26883, %r26884};
	st.local.v2.b32 	[%rd2+160], {%r26881, %r26882};
	st.local.v2.b32 	[%rd2+168], {%r26879, %r26880};
	st.local.v2.b32 	[%rd2+176], {%r26877, %r26878};
	st.local.v2.b32 	[%rd2+184], {%r26875, %r26876};
	st.local.v2.b32 	[%rd2+192], {%r26873, %r26874};
	st.local.v2.b32 	[%rd2+200], {%r26871, %r26872};
	st.local.v2.b32 	[%rd2+208], {%r26869, %r26870};
	st.local.v2.b32 	[%rd2+216], {%r26867, %r26868};
	st.local.v2.b32 	[%rd2+224], {%r26865, %r26866};
	st.local.v2.b32 	[%rd2+232], {%r26863, %r26864};
	st.local.v2.b32 	[%rd2+240], {%r26861, %r26862};
	st.local.v2.b32 	[%rd2+248], {%r26859, %r26860};
	st.local.v2.b32 	[%rd2+256], {%r26857, %r26858};
	st.local.v2.b32 	[%rd2+264], {%r26855, %r26856};
	st.local.u32 	[%rd1], %r39559;
	st.local.f64 	[%rd1+8], %fd102;
	cvt.u32.u16 	%r26920, %rs16515;
	cvt.u32.u16 	%r26921, %rs16516;
	prmt.b32 	%r26922, %r26921, %r26920, 0x3340U;
	cvt.u32.u16 	%r26923, %rs16517;
	cvt.u32.u16 	%r26924, %rs16518;
	prmt.b32 	%r26925, %r26924, %r26923, 0x3340U;
	prmt.b32 	%r26926, %r26925, %r26922, 0x5410U;
	cvt.u32.u16 	%r26927, %rs16519;
	cvt.u32.u16 	%r26928, %rs16520;
	prmt.b32 	%r26929, %r26928, %r26927, 0x3340U;
	cvt.u32.u16 	%r26930, %rs16521;
	cvt.u32.u16 	%r26931, %rs16522;
	prmt.b32 	%r26932, %r26931, %r26930, 0x3340U;
	prmt.b32 	%r26933, %r26932, %r26929, 0x5410U;
	st.local.v2.b32 	[%rd1+16], {%r26933, %r26926};
	cvt.u32.u16 	%r26934, %rs16507;
	cvt.u32.u16 	%r26935, %rs16508;
	prmt.b32 	%r26936, %r26935, %r26934, 0x3340U;
	cvt.u32.u16 	%r26937, %rs16509;
	cvt.u32.u16 	%r26938, %rs16510;
	prmt.b32 	%r26939, %r26938, %r26937, 0x3340U;
	prmt.b32 	%r26940, %r26939, %r26936, 0x5410U;
	cvt.u32.u16 	%r26941, %rs16511;
	cvt.u32.u16 	%r26942, %rs16512;
	prmt.b32 	%r26943, %r26942, %r26941, 0x3340U;
	cvt.u32.u16 	%r26944, %rs16513;
	cvt.u32.u16 	%r26945, %rs16514;
	prmt.b32 	%r26946, %r26945, %r26944, 0x3340U;
	prmt.b32 	%r26947, %r26946, %r26943, 0x5410U;
	st.local.v2.b32 	[%rd1+24], {%r26947, %r26940};
	cvt.u32.u16 	%r26948, %rs16499;
	cvt.u32.u16 	%r26949, %rs16500;
	prmt.b32 	%r26950, %r26949, %r26948, 0x3340U;
	cvt.u32.u16 	%r26951, %rs16501;
	cvt.u32.u16 	%r26952, %rs16502;
	prmt.b32 	%r26953, %r26952, %r26951, 0x3340U;
	prmt.b32 	%r26954, %r26953, %r26950, 0x5410U;
	cvt.u32.u16 	%r26955, %rs16503;
	cvt.u32.u16 	%r26956, %rs16504;
	prmt.b32 	%r26957, %r26956, %r26955, 0x3340U;
	cvt.u32.u16 	%r26958, %rs16505;
	cvt.u32.u16 	%r26959, %rs16506;
	prmt.b32 	%r26960, %r26959, %r26958, 0x3340U;
	prmt.b32 	%r26961, %r26960, %r26957, 0x5410U;
	st.local.v2.b32 	[%rd1+32], {%r26961, %r26954};
	cvt.u32.u16 	%r26962, %rs16491;
	cvt.u32.u16 	%r26963, %rs16492;
	prmt.b32 	%r26964, %r26963, %r26962, 0x3340U;
	cvt.u32.u16 	%r26965, %rs16493;
	cvt.u32.u16 	%r26966, %rs16494;
	prmt.b32 	%r26967, %r26966, %r26965, 0x3340U;
	prmt.b32 	%r26968, %r26967, %r26964, 0x5410U;
	cvt.u32.u16 	%r26969, %rs16495;
	cvt.u32.u16 	%r26970, %rs16496;
	prmt.b32 	%r26971, %r26970, %r26969, 0x3340U;
	cvt.u32.u16 	%r26972, %rs16497;
	cvt.u32.u16 	%r26973, %rs16498;
	prmt.b32 	%r26974, %r26973, %r26972, 0x3340U;
	prmt.b32 	%r26975, %r26974, %r26971, 0x5410U;
	st.local.v2.b32 	[%rd1+40], {%r26975, %r26968};
	cvt.u32.u16 	%r26976, %rs16483;
	cvt.u32.u16 	%r26977, %rs16484;
	prmt.b32 	%r26978, %r26977, %r26976, 0x3340U;
	cvt.u32.u16 	%r26979, %rs16485;
	cvt.u32.u16 	%r26980, %rs16486;
	prmt.b32 	%r26981, %r26980, %r26979, 0x3340U;
	prmt.b32 	%r26982, %r26981, %r26978, 0x5410U;
	cvt.u32.u16 	%r26983, %rs16487;
	cvt.u32.u16 	%r26984, %rs16488;
	prmt.b32 	%r26985, %r26984, %r26983, 0x3340U;
	cvt.u32.u16 	%r26986, %rs16489;
	cvt.u32.u16 	%r26987, %rs16490;
	prmt.b32 	%r26988, %r26987, %r26986, 0x3340U;
	prmt.b32 	%r26989, %r26988, %r26985, 0x5410U;
	st.local.v2.b32 	[%rd1+48], {%r26989, %r26982};
	cvt.u32.u16 	%r26990, %rs16475;
	cvt.u32.u16 	%r26991, %rs16476;
	prmt.b32 	%r26992, %r26991, %r26990, 0x3340U;
	cvt.u32.u16 	%r26993, %rs16477;
	cvt.u32.u16 	%r26994, %rs16478;
	prmt.b32 	%r26995, %r26994, %r26993, 0x3340U;
	prmt.b32 	%r26996, %r26995, %r26992, 0x5410U;
	cvt.u32.u16 	%r26997, %rs16479;
	cvt.u32.u16 	%r26998, %rs16480;
	prmt.b32 	%r26999, %r26998, %r26997, 0x3340U;
	cvt.u32.u16 	%r27000, %rs16481;
	cvt.u32.u16 	%r27001, %rs16482;
	prmt.b32 	%r27002, %r27001, %r27000, 0x3340U;
	prmt.b32 	%r27003, %r27002, %r26999, 0x5410U;
	st.local.v2.b32 	[%rd1+56], {%r27003, %r26996};
	cvt.u32.u16 	%r27004, %rs16467;
	cvt.u32.u16 	%r27005, %rs16468;
	prmt.b32 	%r27006, %r27005, %r27004, 0x3340U;
	cvt.u32.u16 	%r27007, %rs16469;
	cvt.u32.u16 	%r27008, %rs16470;
	prmt.b32 	%r27009, %r27008, %r27007, 0x3340U;
	prmt.b32 	%r27010, %r27009, %r27006, 0x5410U;
	cvt.u32.u16 	%r27011, %rs16471;
	cvt.u32.u16 	%r27012, %rs16472;
	prmt.b32 	%r27013, %r27012, %r27011, 0x3340U;
	cvt.u32.u16 	%r27014, %rs16473;
	cvt.u32.u16 	%r27015, %rs16474;
	prmt.b32 	%r27016, %r27015, %r27014, 0x3340U;
	prmt.b32 	%r27017, %r27016, %r27013, 0x5410U;
	st.local.v2.b32 	[%rd1+64], {%r27017, %r27010};
	cvt.u32.u16 	%r27018, %rs16459;
	cvt.u32.u16 	%r27019, %rs16460;
	prmt.b32 	%r27020, %r27019, %r27018, 0x3340U;
	cvt.u32.u16 	%r27021, %rs16461;
	cvt.u32.u16 	%r27022, %rs16462;
	prmt.b32 	%r27023, %r27022, %r27021, 0x3340U;
	prmt.b32 	%r27024, %r27023, %r27020, 0x5410U;
	cvt.u32.u16 	%r27025, %rs16463;
	cvt.u32.u16 	%r27026, %rs16464;
	prmt.b32 	%r27027, %r27026, %r27025, 0x3340U;
	cvt.u32.u16 	%r27028, %rs16465;
	cvt.u32.u16 	%r27029, %rs16466;
	prmt.b32 	%r27030, %r27029, %r27028, 0x3340U;
	prmt.b32 	%r27031, %r27030, %r27027, 0x5410U;
	st.local.v2.b32 	[%rd1+72], {%r27031, %r27024};
	cvt.u32.u16 	%r27032, %rs16451;
	cvt.u32.u16 	%r27033, %rs16452;
	prmt.b32 	%r27034, %r27033, %r27032, 0x3340U;
	cvt.u32.u16 	%r27035, %rs16453;
	cvt.u32.u16 	%r27036, %rs16454;
	prmt.b32 	%r27037, %r27036, %r27035, 0x3340U;
	prmt.b32 	%r27038, %r27037, %r27034, 0x5410U;
	cvt.u32.u16 	%r27039, %rs16455;
	cvt.u32.u16 	%r27040, %rs16456;
	prmt.b32 	%r27041, %r27040, %r27039, 0x3340U;
	cvt.u32.u16 	%r27042, %rs16457;
	cvt.u32.u16 	%r27043, %rs16458;
	prmt.b32 	%r27044, %r27043, %r27042, 0x3340U;
	prmt.b32 	%r27045, %r27044, %r27041, 0x5410U;
	st.local.v2.b32 	[%rd1+80], {%r27045, %r27038};
	cvt.u32.u16 	%r27046, %rs16443;
	cvt.u32.u16 	%r27047, %rs16444;
	prmt.b32 	%r27048, %r27047, %r27046, 0x3340U;
	cvt.u32.u16 	%r27049, %rs16445;
	cvt.u32.u16 	%r27050, %rs16446;
	prmt.b32 	%r27051, %r27050, %r27049, 0x3340U;
	prmt.b32 	%r27052, %r27051, %r27048, 0x5410U;
	cvt.u32.u16 	%r27053, %rs16447;
	cvt.u32.u16 	%r27054, %rs16448;
	prmt.b32 	%r27055, %r27054, %r27053, 0x3340U;
	cvt.u32.u16 	%r27056, %rs16449;
	cvt.u32.u16 	%r27057, %rs16450;
	prmt.b32 	%r27058, %r27057, %r27056, 0x3340U;
	prmt.b32 	%r27059, %r27058, %r27055, 0x5410U;
	st.local.v2.b32 	[%rd1+88], {%r27059, %r27052};
	cvt.u32.u16 	%r27060, %rs16435;
	cvt.u32.u16 	%r27061, %rs16436;
	prmt.b32 	%r27062, %r27061, %r27060, 0x3340U;
	cvt.u32.u16 	%r27063, %rs16437;
	cvt.u32.u16 	%r27064, %rs16438;
	prmt.b32 	%r27065, %r27064, %r27063, 0x3340U;
	prmt.b32 	%r27066, %r27065, %r27062, 0x5410U;
	cvt.u32.u16 	%r27067, %rs16439;
	cvt.u32.u16 	%r27068, %rs16440;
	prmt.b32 	%r27069, %r27068, %r27067, 0x3340U;
	cvt.u32.u16 	%r27070, %rs16441;
	cvt.u32.u16 	%r27071, %rs16442;
	prmt.b32 	%r27072, %r27071, %r27070, 0x3340U;
	prmt.b32 	%r27073, %r27072, %r27069, 0x5410U;
	st.local.v2.b32 	[%rd1+96], {%r27073, %r27066};
	cvt.u32.u16 	%r27074, %rs16427;
	cvt.u32.u16 	%r27075, %rs16428;
	prmt.b32 	%r27076, %r27075, %r27074, 0x3340U;
	cvt.u32.u16 	%r27077, %rs16429;
	cvt.u32.u16 	%r27078, %rs16430;
	prmt.b32 	%r27079, %r27078, %r27077, 0x3340U;
	prmt.b32 	%r27080, %r27079, %r27076, 0x5410U;
	cvt.u32.u16 	%r27081, %rs16431;
	cvt.u32.u16 	%r27082, %rs16432;
	prmt.b32 	%r27083, %r27082, %r27081, 0x3340U;
	cvt.u32.u16 	%r27084, %rs16433;
	cvt.u32.u16 	%r27085, %rs16434;
	prmt.b32 	%r27086, %r27085, %r27084, 0x3340U;
	prmt.b32 	%r27087, %r27086, %r27083, 0x5410U;
	st.local.v2.b32 	[%rd1+104], {%r27087, %r27080};
	cvt.u32.u16 	%r27088, %rs16419;
	cvt.u32.u16 	%r27089, %rs16420;
	prmt.b32 	%r27090, %r27089, %r27088, 0x3340U;
	cvt.u32.u16 	%r27091, %rs16421;
	cvt.u32.u16 	%r27092, %rs16422;
	prmt.b32 	%r27093, %r27092, %r27091, 0x3340U;
	prmt.b32 	%r27094, %r27093, %r27090, 0x5410U;
	cvt.u32.u16 	%r27095, %rs16423;
	cvt.u32.u16 	%r27096, %rs16424;
	prmt.b32 	%r27097, %r27096, %r27095, 0x3340U;
	cvt.u32.u16 	%r27098, %rs16425;
	cvt.u32.u16 	%r27099, %rs16426;
	prmt.b32 	%r27100, %r27099, %r27098, 0x3340U;
	prmt.b32 	%r27101, %r27100, %r27097, 0x5410U;
	st.local.v2.b32 	[%rd1+112], {%r27101, %r27094};
	cvt.u32.u16 	%r27102, %rs16411;
	cvt.u32.u16 	%r27103, %rs16412;
	prmt.b32 	%r27104, %r27103, %r27102, 0x3340U;
	cvt.u32.u16 	%r27105, %rs16413;
	cvt.u32.u16 	%r27106, %rs16414;
	prmt.b32 	%r27107, %r27106, %r27105, 0x3340U;
	prmt.b32 	%r27108, %r27107, %r27104, 0x5410U;
	cvt.u32.u16 	%r27109, %rs16415;
	cvt.u32.u16 	%r27110, %rs16416;
	prmt.b32 	%r27111, %r27110, %r27109, 0x3340U;
	cvt.u32.u16 	%r27112, %rs16417;
	cvt.u32.u16 	%r27113, %rs16418;
	prmt.b32 	%r27114, %r27113, %r27112, 0x3340U;
	prmt.b32 	%r27115, %r27114, %r27111, 0x5410U;
	st.local.v2.b32 	[%rd1+120], {%r27115, %r27108};
	cvt.u32.u16 	%r27116, %rs16403;
	cvt.u32.u16 	%r27117, %rs16404;
	prmt.b32 	%r27118, %r27117, %r27116, 0x3340U;
	cvt.u32.u16 	%r27119, %rs16405;
	cvt.u32.u16 	%r27120, %rs16406;
	prmt.b32 	%r27121, %r27120, %r27119, 0x3340U;
	prmt.b32 	%r27122, %r27121, %r27118, 0x5410U;
	cvt.u32.u16 	%r27123, %rs16407;
	cvt.u32.u16 	%r27124, %rs16408;
	prmt.b32 	%r27125, %r27124, %r27123, 0x3340U;
	cvt.u32.u16 	%r27126, %rs16409;
	cvt.u32.u16 	%r27127, %rs16410;
	prmt.b32 	%r27128, %r27127, %r27126, 0x3340U;
	prmt.b32 	%r27129, %r27128, %r27125, 0x5410U;
	st.local.v2.b32 	[%rd1+128], {%r27129, %r27122};
	cvt.u32.u16 	%r27130, %rs16395;
	cvt.u32.u16 	%r27131, %rs16396;
	prmt.b32 	%r27132, %r27131, %r27130, 0x3340U;
	cvt.u32.u16 	%r27133, %rs16397;
	cvt.u32.u16 	%r27134, %rs16398;
	prmt.b32 	%r27135, %r27134, %r27133, 0x3340U;
	prmt.b32 	%r27136, %r27135, %r27132, 0x5410U;
	cvt.u32.u16 	%r27137, %rs16399;
	cvt.u32.u16 	%r27138, %rs16400;
	prmt.b32 	%r27139, %r27138, %r27137, 0x3340U;
	cvt.u32.u16 	%r27140, %rs16401;
	cvt.u32.u16 	%r27141, %rs16402;
	prmt.b32 	%r27142, %r27141, %r27140, 0x3340U;
	prmt.b32 	%r27143, %r27142, %r27139, 0x5410U;
	st.local.v2.b32 	[%rd1+136], {%r27143, %r27136};
	cvt.u32.u16 	%r27144, %rs16387;
	cvt.u32.u16 	%r27145, %rs16388;
	prmt.b32 	%r27146, %r27145, %r27144, 0x3340U;
	cvt.u32.u16 	%r27147, %rs16389;
	cvt.u32.u16 	%r27148, %rs16390;
	prmt.b32 	%r27149, %r27148, %r27147, 0x3340U;
	prmt.b32 	%r27150, %r27149, %r27146, 0x5410U;
	cvt.u32.u16 	%r27151, %rs16391;
	cvt.u32.u16 	%r27152, %rs16392;
	prmt.b32 	%r27153, %r27152, %r27151, 0x3340U;
	cvt.u32.u16 	%r27154, %rs16393;
	cvt.u32.u16 	%r27155, %rs16394;
	prmt.b32 	%r27156, %r27155, %r27154, 0x3340U;
	prmt.b32 	%r27157, %r27156, %r27153, 0x5410U;
	st.local.v2.b32 	[%rd1+144], {%r27157, %r27150};
	cvt.u32.u16 	%r27158, %rs16379;
	cvt.u32.u16 	%r27159, %rs16380;
	prmt.b32 	%r27160, %r27159, %r27158, 0x3340U;
	cvt.u32.u16 	%r27161, %rs16381;
	cvt.u32.u16 	%r27162, %rs16382;
	prmt.b32 	%r27163, %r27162, %r27161, 0x3340U;
	prmt.b32 	%r27164, %r27163, %r27160, 0x5410U;
	cvt.u32.u16 	%r27165, %rs16383;
	cvt.u32.u16 	%r27166, %rs16384;
	prmt.b32 	%r27167, %r27166, %r27165, 0x3340U;
	cvt.u32.u16 	%r27168, %rs16385;
	cvt.u32.u16 	%r27169, %rs16386;
	prmt.b32 	%r27170, %r27169, %r27168, 0x3340U;
	prmt.b32 	%r27171, %r27170, %r27167, 0x5410U;
	st.local.v2.b32 	[%rd1+152], {%r27171, %r27164};
	cvt.u32.u16 	%r27172, %rs16371;
	cvt.u32.u16 	%r27173, %rs16372;
	prmt.b32 	%r27174, %r27173, %r27172, 0x3340U;
	cvt.u32.u16 	%r27175, %rs16373;
	cvt.u32.u16 	%r27176, %rs16374;
	prmt.b32 	%r27177, %r27176, %r27175, 0x3340U;
	prmt.b32 	%r27178, %r27177, %r27174, 0x5410U;
	cvt.u32.u16 	%r27179, %rs16375;
	cvt.u32.u16 	%r27180, %rs16376;
	prmt.b32 	%r27181, %r27180, %r27179, 0x3340U;
	cvt.u32.u16 	%r27182, %rs16377;
	cvt.u32.u16 	%r27183, %rs16378;
	prmt.b32 	%r27184, %r27183, %r27182, 0x3340U;
	prmt.b32 	%r27185, %r27184, %r27181, 0x5410U;
	st.local.v2.b32 	[%rd1+160], {%r27185, %r27178};
	cvt.u32.u16 	%r27186, %rs16363;
	cvt.u32.u16 	%r27187, %rs16364;
	prmt.b32 	%r27188, %r27187, %r27186, 0x3340U;
	cvt.u32.u16 	%r27189, %rs16365;
	cvt.u32.u16 	%r27190, %rs16366;
	prmt.b32 	%r27191, %r27190, %r27189, 0x3340U;
	prmt.b32 	%r27192, %r27191, %r27188, 0x5410U;
	cvt.u32.u16 	%r27193, %rs16367;
	cvt.u32.u16 	%r27194, %rs16368;
	prmt.b32 	%r27195, %r27194, %r27193, 0x3340U;
	cvt.u32.u16 	%r27196, %rs16369;
	cvt.u32.u16 	%r27197, %rs16370;
	prmt.b32 	%r27198, %r27197, %r27196, 0x3340U;
	prmt.b32 	%r27199, %r27198, %r27195, 0x5410U;
	st.local.v2.b32 	[%rd1+168], {%r27199, %r27192};
	cvt.u32.u16 	%r27200, %rs16355;
	cvt.u32.u16 	%r27201, %rs16356;
	prmt.b32 	%r27202, %r27201, %r27200, 0x3340U;
	cvt.u32.u16 	%r27203, %rs16357;
	cvt.u32.u16 	%r27204, %rs16358;
	prmt.b32 	%r27205, %r27204, %r27203, 0x3340U;
	prmt.b32 	%r27206, %r27205, %r27202, 0x5410U;
	cvt.u32.u16 	%r27207, %rs16359;
	cvt.u32.u16 	%r27208, %rs16360;
	prmt.b32 	%r27209, %r27208, %r27207, 0x3340U;
	cvt.u32.u16 	%r27210, %rs16361;
	cvt.u32.u16 	%r27211, %rs16362;
	prmt.b32 	%r27212, %r27211, %r27210, 0x3340U;
	prmt.b32 	%r27213, %r27212, %r27209, 0x5410U;
	st.local.v2.b32 	[%rd1+176], {%r27213, %r27206};
	cvt.u32.u16 	%r27214, %rs16347;
	cvt.u32.u16 	%r27215, %rs16348;
	prmt.b32 	%r27216, %r27215, %r27214, 0x3340U;
	cvt.u32.u16 	%r27217, %rs16349;
	cvt.u32.u16 	%r27218, %rs16350;
	prmt.b32 	%r27219, %r27218, %r27217, 0x3340U;
	prmt.b32 	%r27220, %r27219, %r27216, 0x5410U;
	cvt.u32.u16 	%r27221, %rs16351;
	cvt.u32.u16 	%r27222, %rs16352;
	prmt.b32 	%r27223, %r27222, %r27221, 0x3340U;
	cvt.u32.u16 	%r27224, %rs16353;
	cvt.u32.u16 	%r27225, %rs16354;
	prmt.b32 	%r27226, %r27225, %r27224, 0x3340U;
	prmt.b32 	%r27227, %r27226, %r27223, 0x5410U;
	st.local.v2.b32 	[%rd1+184], {%r27227, %r27220};
	cvt.u32.u16 	%r27228, %rs16339;
	cvt.u32.u16 	%r27229, %rs16340;
	prmt.b32 	%r27230, %r27229, %r27228, 0x3340U;
	cvt.u32.u16 	%r27231, %rs16341;
	cvt.u32.u16 	%r27232, %rs16342;
	prmt.b32 	%r27233, %r27232, %r27231, 0x3340U;
	prmt.b32 	%r27234, %r27233, %r27230, 0x5410U;
	cvt.u32.u16 	%r27235, %rs16343;
	cvt.u32.u16 	%r27236, %rs16344;
	prmt.b32 	%r27237, %r27236, %r27235, 0x3340U;
	cvt.u32.u16 	%r27238, %rs16345;
	cvt.u32.u16 	%r27239, %rs16346;
	prmt.b32 	%r27240, %r27239, %r27238, 0x3340U;
	prmt.b32 	%r27241, %r27240, %r27237, 0x5410U;
	st.local.v2.b32 	[%rd1+192], {%r27241, %r27234};
	cvt.u32.u16 	%r27242, %rs16331;
	cvt.u32.u16 	%r27243, %rs16332;
	prmt.b32 	%r27244, %r27243, %r27242, 0x3340U;
	cvt.u32.u16 	%r27245, %rs16333;
	cvt.u32.u16 	%r27246, %rs16334;
	prmt.b32 	%r27247, %r27246, %r27245, 0x3340U;
	prmt.b32 	%r27248, %r27247, %r27244, 0x5410U;
	cvt.u32.u16 	%r27249, %rs16335;
	cvt.u32.u16 	%r27250, %rs16336;
	prmt.b32 	%r27251, %r27250, %r27249, 0x3340U;
	cvt.u32.u16 	%r27252, %rs16337;
	cvt.u32.u16 	%r27253, %rs16338;
	prmt.b32 	%r27254, %r27253, %r27252, 0x3340U;
	prmt.b32 	%r27255, %r27254, %r27251, 0x5410U;
	st.local.v2.b32 	[%rd1+200], {%r27255, %r27248};
	cvt.u32.u16 	%r27256, %rs16323;
	cvt.u32.u16 	%r27257, %rs16324;
	prmt.b32 	%r27258, %r27257, %r27256, 0x3340U;
	cvt.u32.u16 	%r27259, %rs16325;
	cvt.u32.u16 	%r27260, %rs16326;
	prmt.b32 	%r27261, %r27260, %r27259, 0x3340U;
	prmt.b32 	%r27262, %r27261, %r27258, 0x5410U;
	cvt.u32.u16 	%r27263, %rs16327;
	cvt.u32.u16 	%r27264, %rs16328;
	prmt.b32 	%r27265, %r27264, %r27263, 0x3340U;
	cvt.u32.u16 	%r27266, %rs16329;
	cvt.u32.u16 	%r27267, %rs16330;
	prmt.b32 	%r27268, %r27267, %r27266, 0x3340U;
	prmt.b32 	%r27269, %r27268, %r27265, 0x5410U;
	st.local.v2.b32 	[%rd1+208], {%r27269, %r27262};
	cvt.u32.u16 	%r27270, %rs16315;
	cvt.u32.u16 	%r27271, %rs16316;
	prmt.b32 	%r27272, %r27271, %r27270, 0x3340U;
	cvt.u32.u16 	%r27273, %rs16317;
	cvt.u32.u16 	%r27274, %rs16318;
	prmt.b32 	%r27275, %r27274, %r27273, 0x3340U;
	prmt.b32 	%r27276, %r27275, %r27272, 0x5410U;
	cvt.u32.u16 	%r27277, %rs16319;
	cvt.u32.u16 	%r27278, %rs16320;
	prmt.b32 	%r27279, %r27278, %r27277, 0x3340U;
	cvt.u32.u16 	%r27280, %rs16321;
	cvt.u32.u16 	%r27281, %rs16322;
	prmt.b32 	%r27282, %r27281, %r27280, 0x3340U;
	prmt.b32 	%r27283, %r27282, %r27279, 0x5410U;
	st.local.v2.b32 	[%rd1+216], {%r27283, %r27276};
	cvt.u32.u16 	%r27284, %rs16307;
	cvt.u32.u16 	%r27285, %rs16308;
	prmt.b32 	%r27286, %r27285, %r27284, 0x3340U;
	cvt.u32.u16 	%r27287, %rs16309;
	cvt.u32.u16 	%r27288, %rs16310;
	prmt.b32 	%r27289, %r27288, %r27287, 0x3340U;
	prmt.b32 	%r27290, %r27289, %r27286, 0x5410U;
	cvt.u32.u16 	%r27291, %rs16311;
	cvt.u32.u16 	%r27292, %rs16312;
	prmt.b32 	%r27293, %r27292, %r27291, 0x3340U;
	cvt.u32.u16 	%r27294, %rs16313;
	cvt.u32.u16 	%r27295, %rs16314;
	prmt.b32 	%r27296, %r27295, %r27294, 0x3340U;
	prmt.b32 	%r27297, %r27296, %r27293, 0x5410U;
	st.local.v2.b32 	[%rd1+224], {%r27297, %r27290};
	cvt.u32.u16 	%r27298, %rs16299;
	cvt.u32.u16 	%r27299, %rs16300;
	prmt.b32 	%r27300, %r27299, %r27298, 0x3340U;
	cvt.u32.u16 	%r27301, %rs16301;
	cvt.u32.u16 	%r27302, %rs16302;
	prmt.b32 	%r27303, %r27302, %r27301, 0x3340U;
	prmt.b32 	%r27304, %r27303, %r27300, 0x5410U;
	cvt.u32.u16 	%r27305, %rs16303;
	cvt.u32.u16 	%r27306, %rs16304;
	prmt.b32 	%r27307, %r27306, %r27305, 0x3340U;
	cvt.u32.u16 	%r27308, %rs16305;
	cvt.u32.u16 	%r27309, %rs16306;
	prmt.b32 	%r27310, %r27309, %r27308, 0x3340U;
	prmt.b32 	%r27311, %r27310, %r27307, 0x5410U;
	st.local.v2.b32 	[%rd1+232], {%r27311, %r27304};
	cvt.u32.u16 	%r27312, %rs16291;
	cvt.u32.u16 	%r27313, %rs16292;
	prmt.b32 	%r27314, %r27313, %r27312, 0x3340U;
	cvt.u32.u16 	%r27315, %rs16293;
	cvt.u32.u16 	%r27316, %rs16294;
	prmt.b32 	%r27317, %r27316, %r27315, 0x3340U;
	prmt.b32 	%r27318, %r27317, %r27314, 0x5410U;
	cvt.u32.u16 	%r27319, %rs16295;
	cvt.u32.u16 	%r27320, %rs16296;
	prmt.b32 	%r27321, %r27320, %r27319, 0x3340U;
	cvt.u32.u16 	%r27322, %rs16297;
	cvt.u32.u16 	%r27323, %rs16298;
	prmt.b32 	%r27324, %r27323, %r27322, 0x3340U;
	prmt.b32 	%r27325, %r27324, %r27321, 0x5410U;
	st.local.v2.b32 	[%rd1+240], {%r27325, %r27318};
	cvt.u32.u16 	%r27326, %rs16283;
	cvt.u32.u16 	%r27327, %rs16284;
	prmt.b32 	%r27328, %r27327, %r27326, 0x3340U;
	cvt.u32.u16 	%r27329, %rs16285;
	cvt.u32.u16 	%r27330, %rs16286;
	prmt.b32 	%r27331, %r27330, %r27329, 0x3340U;
	prmt.b32 	%r27332, %r27331, %r27328, 0x5410U;
	cvt.u32.u16 	%r27333, %rs16287;
	cvt.u32.u16 	%r27334, %rs16288;
	prmt.b32 	%r27335, %r27334, %r27333, 0x3340U;
	cvt.u32.u16 	%r27336, %rs16289;
	cvt.u32.u16 	%r27337, %rs16290;
	prmt.b32 	%r27338, %r27337, %r27336, 0x3340U;
	prmt.b32 	%r27339, %r27338, %r27335, 0x5410U;
	st.local.v2.b32 	[%rd1+248], {%r27339, %r27332};
	cvt.u32.u16 	%r27340, %rs16275;
	cvt.u32.u16 	%r27341, %rs16276;
	prmt.b32 	%r27342, %r27341, %r27340, 0x3340U;
	cvt.u32.u16 	%r27343, %rs16277;
	cvt.u32.u16 	%r27344, %rs16278;
	prmt.b32 	%r27345, %r27344, %r27343, 0x3340U;
	prmt.b32 	%r27346, %r27345, %r27342, 0x5410U;
	cvt.u32.u16 	%r27347, %rs16279;
	cvt.u32.u16 	%r27348, %rs16280;
	prmt.b32 	%r27349, %r27348, %r27347, 0x3340U;
	cvt.u32.u16 	%r27350, %rs16281;
	cvt.u32.u16 	%r27351, %rs16282;
	prmt.b32 	%r27352, %r27351, %r27350, 0x3340U;
	prmt.b32 	%r27353, %r27352, %r27349, 0x5410U;
	st.local.v2.b32 	[%rd1+256], {%r27353, %r27346};
	cvt.u32.u16 	%r27354, %rs16267;
	cvt.u32.u16 	%r27355, %rs16268;
	prmt.b32 	%r27356, %r27355, %r27354, 0x3340U;
	cvt.u32.u16 	%r27357, %rs16269;
	cvt.u32.u16 	%r27358, %rs16270;
	prmt.b32 	%r27359, %r27358, %r27357, 0x3340U;
	prmt.b32 	%r27360, %r27359, %r27356, 0x5410U;
	cvt.u32.u16 	%r27361, %rs16271;
	cvt.u32.u16 	%r27362, %rs16272;
	prmt.b32 	%r27363, %r27362, %r27361, 0x3340U;
	cvt.u32.u16 	%r27364, %rs16273;
	cvt.u32.u16 	%r27365, %rs16274;
	prmt.b32 	%r27366, %r27365, %r27364, 0x3340U;
	prmt.b32 	%r27367, %r27366, %r27363, 0x5410U;
	st.local.v2.b32 	[%rd1+264], {%r27367, %r27360};
	mov.b32 	%r39635, 0;
$L__BB5_137:
	mov.u32 	%r39638, %r39635;
	cvt.u64.u32 	%rd232, %r39638;
	add.s64 	%rd233, %rd1, %rd232;
	ld.local.u8 	%rs14884, [%rd233+16];
	setp.ne.s16 	%p98, %rs14884, 0;
	add.s32 	%r39635, %r39638, 1;
	@%p98 bra 	$L__BB5_137;
	and.b16  	%rs14885, %rs19355, 255;
	setp.eq.s16 	%p99, %rs14885, 0;
	@%p99 bra 	$L__BB5_141;
	mov.b32 	%r39636, 0;
$L__BB5_140:
	cvt.u64.u32 	%rd234, %r39638;
	add.s64 	%rd235, %rd1, %rd234;
	st.local.u8 	[%rd235+16], %rs19355;
	add.s32 	%r39638, %r39638, 1;
	add.s32 	%r862, %r39636, 1;
	cvt.u64.u32 	%rd236, %r39636;
	add.s64 	%rd237, %rd2, %rd236;
	ld.local.u8 	%rs19355, [%rd237+17];
	setp.ne.s16 	%p100, %rs19355, 0;
	mov.u32 	%r39636, %r862;
	@%p100 bra 	$L__BB5_140;
$L__BB5_141:
	cvt.u64.u32 	%rd238, %r39638;
	add.s64 	%rd239, %rd1, %rd238;
	mov.b16 	%rs14886, 0;
	st.local.u8 	[%rd239+16], %rs14886;
	add.s32 	%r39559, %r39559, %r856;
	st.local.u32 	[%rd1], %r39559;
	add.f64 	%fd102, %fd56, %fd102;
	st.local.f64 	[%rd1+8], %fd102;
	ld.local.v2.b32 	{%r27369, %r27370}, [%rd1+16];
	bfe.u32 	%r27371, %r27369, 0, 8;
	cvt.u16.u32 	%rs16522, %r27371;
	bfe.u32 	%r27372, %r27369, 8, 8;
	cvt.u16.u32 	%rs16521, %r27372;
	bfe.u32 	%r27373, %r27369, 16, 8;
	cvt.u16.u32 	%rs16520, %r27373;
	bfe.u32 	%r27374, %r27369, 24, 8;
	cvt.u16.u32 	%rs16519, %r27374;
	bfe.u32 	%r27375, %r27370, 0, 8;
	cvt.u16.u32 	%rs16518, %r27375;
	bfe.u32 	%r27376, %r27370, 8, 8;
	cvt.u16.u32 	%rs16517, %r27376;
	bfe.u32 	%r27377, %r27370, 16, 8;
	cvt.u16.u32 	%rs16516, %r27377;
	bfe.u32 	%r27378, %r27370, 24, 8;
	cvt.u16.u32 	%rs16515, %r27378;
	ld.local.v2.b32 	{%r27379, %r27380}, [%rd1+24];
	bfe.u32 	%r27381, %r27379, 0, 8;
	cvt.u16.u32 	%rs16514, %r27381;
	bfe.u32 	%r27382, %r27379, 8, 8;
	cvt.u16.u32 	%rs16513, %r27382;
	bfe.u32 	%r27383, %r27379, 16, 8;
	cvt.u16.u32 	%rs16512, %r27383;
	bfe.u32 	%r27384, %r27379, 24, 8;
	cvt.u16.u32 	%rs16511, %r27384;
	bfe.u32 	%r27385, %r27380, 0, 8;
	cvt.u16.u32 	%rs16510, %r27385;
	bfe.u32 	%r27386, %r27380, 8, 8;
	cvt.u16.u32 	%rs16509, %r27386;
	bfe.u32 	%r27387, %r27380, 16, 8;
	cvt.u16.u32 	%rs16508, %r27387;
	bfe.u32 	%r27388, %r27380, 24, 8;
	cvt.u16.u32 	%rs16507, %r27388;
	ld.local.v2.b32 	{%r27389, %r27390}, [%rd1+32];
	bfe.u32 	%r27391, %r27389, 0, 8;
	cvt.u16.u32 	%rs16506, %r27391;
	bfe.u32 	%r27392, %r27389, 8, 8;
	cvt.u16.u32 	%rs16505, %r27392;
	bfe.u32 	%r27393, %r27389, 16, 8;
	cvt.u16.u32 	%rs16504, %r27393;
	bfe.u32 	%r27394, %r27389, 24, 8;
	cvt.u16.u32 	%rs16503, %r27394;
	bfe.u32 	%r27395, %r27390, 0, 8;
	cvt.u16.u32 	%rs16502, %r27395;
	bfe.u32 	%r27396, %r27390, 8, 8;
	cvt.u16.u32 	%rs16501, %r27396;
	bfe.u32 	%r27397, %r27390, 16, 8;
	cvt.u16.u32 	%rs16500, %r27397;
	bfe.u32 	%r27398, %r27390, 24, 8;
	cvt.u16.u32 	%rs16499, %r27398;
	ld.local.v2.b32 	{%r27399, %r27400}, [%rd1+40];
	bfe.u32 	%r27401, %r27399, 0, 8;
	cvt.u16.u32 	%rs16498, %r27401;
	bfe.u32 	%r27402, %r27399, 8, 8;
	cvt.u16.u32 	%rs16497, %r27402;
	bfe.u32 	%r27403, %r27399, 16, 8;
	cvt.u16.u32 	%rs16496, %r27403;
	bfe.u32 	%r27404, %r27399, 24, 8;
	cvt.u16.u32 	%rs16495, %r27404;
	bfe.u32 	%r27405, %r27400, 0, 8;
	cvt.u16.u32 	%rs16494, %r27405;
	bfe.u32 	%r27406, %r27400, 8, 8;
	cvt.u16.u32 	%rs16493, %r27406;
	bfe.u32 	%r27407, %r27400, 16, 8;
	cvt.u16.u32 	%rs16492, %r27407;
	bfe.u32 	%r27408, %r27400, 24, 8;
	cvt.u16.u32 	%rs16491, %r27408;
	ld.local.v2.b32 	{%r27409, %r27410}, [%rd1+48];
	bfe.u32 	%r27411, %r27409, 0, 8;
	cvt.u16.u32 	%rs16490, %r27411;
	bfe.u32 	%r27412, %r27409, 8, 8;
	cvt.u16.u32 	%rs16489, %r27412;
	bfe.u32 	%r27413, %r27409, 16, 8;
	cvt.u16.u32 	%rs16488, %r27413;
	bfe.u32 	%r27414, %r27409, 24, 8;
	cvt.u16.u32 	%rs16487, %r27414;
	bfe.u32 	%r27415, %r27410, 0, 8;
	cvt.u16.u32 	%rs16486, %r27415;
	bfe.u32 	%r27416, %r27410, 8, 8;
	cvt.u16.u32 	%rs16485, %r27416;
	bfe.u32 	%r27417, %r27410, 16, 8;
	cvt.u16.u32 	%rs16484, %r27417;
	bfe.u32 	%r27418, %r27410, 24, 8;
	cvt.u16.u32 	%rs16483, %r27418;
	ld.local.v2.b32 	{%r27419, %r27420}, [%rd1+56];
	bfe.u32 	%r27421, %r27419, 0, 8;
	cvt.u16.u32 	%rs16482, %r27421;
	bfe.u32 	%r27422, %r27419, 8, 8;
	cvt.u16.u32 	%rs16481, %r27422;
	bfe.u32 	%r27423, %r27419, 16, 8;
	cvt.u16.u32 	%rs16480, %r27423;
	bfe.u32 	%r27424, %r27419, 24, 8;
	cvt.u16.u32 	%rs16479, %r27424;
	bfe.u32 	%r27425, %r27420, 0, 8;
	cvt.u16.u32 	%rs16478, %r27425;
	bfe.u32 	%r27426, %r27420, 8, 8;
	cvt.u16.u32 	%rs16477, %r27426;
	bfe.u32 	%r27427, %r27420, 16, 8;
	cvt.u16.u32 	%rs16476, %r27427;
	bfe.u32 	%r27428, %r27420, 24, 8;
	cvt.u16.u32 	%rs16475, %r27428;
	ld.local.v2.b32 	{%r27429, %r27430}, [%rd1+64];
	bfe.u32 	%r27431, %r27429, 0, 8;
	cvt.u16.u32 	%rs16474, %r27431;
	bfe.u32 	%r27432, %r27429, 8, 8;
	cvt.u16.u32 	%rs16473, %r27432;
	bfe.u32 	%r27433, %r27429, 16, 8;
	cvt.u16.u32 	%rs16472, %r27433;
	bfe.u32 	%r27434, %r27429, 24, 8;
	cvt.u16.u32 	%rs16471, %r27434;
	bfe.u32 	%r27435, %r27430, 0, 8;
	cvt.u16.u32 	%rs16470, %r27435;
	bfe.u32 	%r27436, %r27430, 8, 8;
	cvt.u16.u32 	%rs16469, %r27436;
	bfe.u32 	%r27437, %r27430, 16, 8;
	cvt.u16.u32 	%rs16468, %r27437;
	bfe.u32 	%r27438, %r27430, 24, 8;
	cvt.u16.u32 	%rs16467, %r27438;
	ld.local.v2.b32 	{%r27439, %r27440}, [%rd1+72];
	bfe.u32 	%r27441, %r27439, 0, 8;
	cvt.u16.u32 	%rs16466, %r27441;
	bfe.u32 	%r27442, %r27439, 8, 8;
	cvt.u16.u32 	%rs16465, %r27442;
	bfe.u32 	%r27443, %r27439, 16, 8;
	cvt.u16.u32 	%rs16464, %r27443;
	bfe.u32 	%r27444, %r27439, 24, 8;
	cvt.u16.u32 	%rs16463, %r27444;
	bfe.u32 	%r27445, %r27440, 0, 8;
	cvt.u16.u32 	%rs16462, %r27445;
	bfe.u32 	%r27446, %r27440, 8, 8;
	cvt.u16.u32 	%rs16461, %r27446;
	bfe.u32 	%r27447, %r27440, 16, 8;
	cvt.u16.u32 	%rs16460, %r27447;
	bfe.u32 	%r27448, %r27440, 24, 8;
	cvt.u16.u32 	%rs16459, %r27448;
	ld.local.v2.b32 	{%r27449, %r27450}, [%rd1+80];
	bfe.u32 	%r27451, %r27449, 0, 8;
	cvt.u16.u32 	%rs16458, %r27451;
	bfe.u32 	%r27452, %r27449, 8, 8;
	cvt.u16.u32 	%rs16457, %r27452;
	bfe.u32 	%r27453, %r27449, 16, 8;
	cvt.u16.u32 	%rs16456, %r27453;
	bfe.u32 	%r27454, %r27449, 24, 8;
	cvt.u16.u32 	%rs16455, %r27454;
	bfe.u32 	%r27455, %r27450, 0, 8;
	cvt.u16.u32 	%rs16454, %r27455;
	bfe.u32 	%r27456, %r27450, 8, 8;
	cvt.u16.u32 	%rs16453, %r27456;
	bfe.u32 	%r27457, %r27450, 16, 8;
	cvt.u16.u32 	%rs16452, %r27457;
	bfe.u32 	%r27458, %r27450, 24, 8;
	cvt.u16.u32 	%rs16451, %r27458;
	ld.local.v2.b32 	{%r27459, %r27460}, [%rd1+88];
	bfe.u32 	%r27461, %r27459, 0, 8;
	cvt.u16.u32 	%rs16450, %r27461;
	bfe.u32 	%r27462, %r27459, 8, 8;
	cvt.u16.u32 	%rs16449, %r27462;
	bfe.u32 	%r27463, %r27459, 16, 8;
	cvt.u16.u32 	%rs16448, %r27463;
	bfe.u32 	%r27464, %r27459, 24, 8;
	cvt.u16.u32 	%rs16447, %r27464;
	bfe.u32 	%r27465, %r27460, 0, 8;
	cvt.u16.u32 	%rs16446, %r27465;
	bfe.u32 	%r27466, %r27460, 8, 8;
	cvt.u16.u32 	%rs16445, %r27466;
	bfe.u32 	%r27467, %r27460, 16, 8;
	cvt.u16.u32 	%rs16444, %r27467;
	bfe.u32 	%r27468, %r27460, 24, 8;
	cvt.u16.u32 	%rs16443, %r27468;
	ld.local.v2.b32 	{%r27469, %r27470}, [%rd1+96];
	bfe.u32 	%r27471, %r27469, 0, 8;
	cvt.u16.u32 	%rs16442, %r27471;
	bfe.u32 	%r27472, %r27469, 8, 8;
	cvt.u16.u32 	%rs16441, %r27472;
	bfe.u32 	%r27473, %r27469, 16, 8;
	cvt.u16.u32 	%rs16440, %r27473;
	bfe.u32 	%r27474, %r27469, 24, 8;
	cvt.u16.u32 	%rs16439, %r27474;
	bfe.u32 	%r27475, %r27470, 0, 8;
	cvt.u16.u32 	%rs16438, %r27475;
	bfe.u32 	%r27476, %r27470, 8, 8;
	cvt.u16.u32 	%rs16437, %r27476;
	bfe.u32 	%r27477, %r27470, 16, 8;
	cvt.u16.u32 	%rs16436, %r27477;
	bfe.u32 	%r27478, %r27470, 24, 8;
	cvt.u16.u32 	%rs16435, %r27478;
	ld.local.v2.b32 	{%r27479, %r27480}, [%rd1+104];
	bfe.u32 	%r27481, %r27479, 0, 8;
	cvt.u16.u32 	%rs16434, %r27481;
	bfe.u32 	%r27482, %r27479, 8, 8;
	cvt.u16.u32 	%rs16433, %r27482;
	bfe.u32 	%r27483, %r27479, 16, 8;
	cvt.u16.u32 	%rs16432, %r27483;
	bfe.u32 	%r27484, %r27479, 24, 8;
	cvt.u16.u32 	%rs16431, %r27484;
	bfe.u32 	%r27485, %r27480, 0, 8;
	cvt.u16.u32 	%rs16430, %r27485;
	bfe.u32 	%r27486, %r27480, 8, 8;
	cvt.u16.u32 	%rs16429, %r27486;
	bfe.u32 	%r27487, %r27480, 16, 8;
	cvt.u16.u32 	%rs16428, %r27487;
	bfe.u32 	%r27488, %r27480, 24, 8;
	cvt.u16.u32 	%rs16427, %r27488;
	ld.local.v2.b32 	{%r27489, %r27490}, [%rd1+112];
	bfe.u32 	%r27491, %r27489, 0, 8;
	cvt.u16.u32 	%rs16426, %r27491;
	bfe.u32 	%r27492, %r27489, 8, 8;
	cvt.u16.u32 	%rs16425, %r27492;
	bfe.u32 	%r27493, %r27489, 16, 8;
	cvt.u16.u32 	%rs16424, %r27493;
	bfe.u32 	%r27494, %r27489, 24, 8;
	cvt.u16.u32 	%rs16423, %r27494;
	bfe.u32 	%r27495, %r27490, 0, 8;
	cvt.u16.u32 	%rs16422, %r27495;
	bfe.u32 	%r27496, %r27490, 8, 8;
	cvt.u16.u32 	%rs16421, %r27496;
	bfe.u32 	%r27497, %r27490, 16, 8;
	cvt.u16.u32 	%rs16420, %r27497;
	bfe.u32 	%r27498, %r27490, 24, 8;
	cvt.u16.u32 	%rs16419, %r27498;
	ld.local.v2.b32 	{%r27499, %r27500}, [%rd1+120];
	bfe.u32 	%r27501, %r27499, 0, 8;
	cvt.u16.u32 	%rs16418, %r27501;
	bfe.u32 	%r27502, %r27499, 8, 8;
	cvt.u16.u32 	%rs16417, %r27502;
	bfe.u32 	%r27503, %r27499, 16, 8;
	cvt.u16.u32 	%rs16416, %r27503;
	bfe.u32 	%r27504, %r27499, 24, 8;
	cvt.u16.u32 	%rs16415, %r27504;
	bfe.u32 	%r27505, %r27500, 0, 8;
	cvt.u16.u32 	%rs16414, %r27505;
	bfe.u32 	%r27506, %r27500, 8, 8;
	cvt.u16.u32 	%rs16413, %r27506;
	bfe.u32 	%r27507, %r27500, 16, 8;
	cvt.u16.u32 	%rs16412, %r27507;
	bfe.u32 	%r27508, %r27500, 24, 8;
	cvt.u16.u32 	%rs16411, %r27508;
	ld.local.v2.b32 	{%r27509, %r27510}, [%rd1+128];
	bfe.u32 	%r27511, %r27509, 0, 8;
	cvt.u16.u32 	%rs16410, %r27511;
	bfe.u32 	%r27512, %r27509, 8, 8;
	cvt.u16.u32 	%rs16409, %r27512;
	bfe.u32 	%r27513, %r27509, 16, 8;
	cvt.u16.u32 	%rs16408, %r27513;
	bfe.u32 	%r27514, %r27509, 24, 8;
	cvt.u16.u32 	%rs16407, %r27514;
	bfe.u32 	%r27515, %r27510, 0, 8;
	cvt.u16.u32 	%rs16406, %r27515;
	bfe.u32 	%r27516, %r27510, 8, 8;
	cvt.u16.u32 	%rs16405, %r27516;
	bfe.u32 	%r27517, %r27510, 16, 8;
	cvt.u16.u32 	%rs16404, %r27517;
	bfe.u32 	%r27518, %r27510, 24, 8;
	cvt.u16.u32 	%rs16403, %r27518;
	ld.local.v2.b32 	{%r27519, %r27520}, [%rd1+136];
	bfe.u32 	%r27521, %r27519, 0, 8;
	cvt.u16.u32 	%rs16402, %r27521;
	bfe.u32 	%r27522, %r27519, 8, 8;
	cvt.u16.u32 	%rs16401, %r27522;
	bfe.u32 	%r27523, %r27519, 16, 8;
	cvt.u16.u32 	%rs16400, %r27523;
	bfe.u32 	%r27524, %r27519, 24, 8;
	cvt.u16.u32 	%rs16399, %r27524;
	bfe.u32 	%r27525, %r27520, 0, 8;
	cvt.u16.u32 	%rs16398, %r27525;
	bfe.u32 	%r27526, %r27520, 8, 8;
	cvt.u16.u32 	%rs16397, %r27526;
	bfe.u32 	%r27527, %r27520, 16, 8;
	cvt.u16.u32 	%rs16396, %r27527;
	bfe.u32 	%r27528, %r27520, 24, 8;
	cvt.u16.u32 	%rs16395, %r27528;
	ld.local.v2.b32 	{%r27529, %r27530}, [%rd1+144];
	bfe.u32 	%r27531, %r27529, 0, 8;
	cvt.u16.u32 	%rs16394, %r27531;
	bfe.u32 	%r27532, %r27529, 8, 8;
	cvt.u16.u32 	%rs16393, %r27532;
	bfe.u32 	%r27533, %r27529, 16, 8;
	cvt.u16.u32 	%rs16392, %r27533;
	bfe.u32 	%r27534, %r27529, 24, 8;
	cvt.u16.u32 	%rs16391, %r27534;
	bfe.u32 	%r27535, %r27530, 0, 8;
	cvt.u16.u32 	%rs16390, %r27535;
	bfe.u32 	%r27536, %r27530, 8, 8;
	cvt.u16.u32 	%rs16389, %r27536;
	bfe.u32 	%r27537, %r27530, 16, 8;
	cvt.u16.u32 	%rs16388, %r27537;
	bfe.u32 	%r27538, %r27530, 24, 8;
	cvt.u16.u32 	%rs16387, %r27538;
	ld.local.v2.b32 	{%r27539, %r27540}, [%rd1+152];
	bfe.u32 	%r27541, %r27539, 0, 8;
	cvt.u16.u32 	%rs16386, %r27541;
	bfe.u32 	%r27542, %r27539, 8, 8;
	cvt.u16.u32 	%rs16385, %r27542;
	bfe.u32 	%r27543, %r27539, 16, 8;
	cvt.u16.u32 	%rs16384, %r27543;
	bfe.u32 	%r27544, %r27539, 24, 8;
	cvt.u16.u32 	%rs16383, %r27544;
	bfe.u32 	%r27545, %r27540, 0, 8;
	cvt.u16.u32 	%rs16382, %r27545;
	bfe.u32 	%r27546, %r27540, 8, 8;
	cvt.u16.u32 	%rs16381, %r27546;
	bfe.u32 	%r27547, %r27540, 16, 8;
	cvt.u16.u32 	%rs16380, %r27547;
	bfe.u32 	%r27548, %r27540, 24, 8;
	cvt.u16.u32 	%rs16379, %r27548;
	ld.local.v2.b32 	{%r27549, %r27550}, [%rd1+160];
	bfe.u32 	%r27551, %r27549, 0, 8;
	cvt.u16.u32 	%rs16378, %r27551;
	bfe.u32 	%r27552, %r27549, 8, 8;
	cvt.u16.u32 	%rs16377, %r27552;
	bfe.u32 	%r27553, %r27549, 16, 8;
	cvt.u16.u32 	%rs16376, %r27553;
	bfe.u32 	%r27554, %r27549, 24, 8;
	cvt.u16.u32 	%rs16375, %r27554;
	bfe.u32 	%r27555, %r27550, 0, 8;
	cvt.u16.u32 	%rs16374, %r27555;
	bfe.u32 	%r27556, %r27550, 8, 8;
	cvt.u16.u32 	%rs16373, %r27556;
	bfe.u32 	%r27557, %r27550, 16, 8;
	cvt.u16.u32 	%rs16372, %r27557;
	bfe.u32 	%r27558, %r27550, 24, 8;
	cvt.u16.u32 	%rs16371, %r27558;
	ld.local.v2.b32 	{%r27559, %r27560}, [%rd1+168];
	bfe.u32 	%r27561, %r27559, 0, 8;
	cvt.u16.u32 	%rs16370, %r27561;
	bfe.u32 	%r27562, %r27559, 8, 8;
	cvt.u16.u32 	%rs16369, %r27562;
	bfe.u32 	%r27563, %r27559, 16, 8;
	cvt.u16.u32 	%rs16368, %r27563;
	bfe.u32 	%r27564, %r27559, 24, 8;
	cvt.u16.u32 	%rs16367, %r27564;
	bfe.u32 	%r27565, %r27560, 0, 8;
	cvt.u16.u32 	%rs16366, %r27565;
	bfe.u32 	%r27566, %r27560, 8, 8;
	cvt.u16.u32 	%rs16365, %r27566;
	bfe.u32 	%r27567, %r27560, 16, 8;
	cvt.u16.u32 	%rs16364, %r27567;
	bfe.u32 	%r27568, %r27560, 24, 8;
	cvt.u16.u32 	%rs16363, %r27568;
	ld.local.v2.b32 	{%r27569, %r27570}, [%rd1+176];
	bfe.u32 	%r27571, %r27569, 0, 8;
	cvt.u16.u32 	%rs16362, %r27571;
	bfe.u32 	%r27572, %r27569, 8, 8;
	cvt.u16.u32 	%rs16361, %r27572;
	bfe.u32 	%r27573, %r27569, 16, 8;
	cvt.u16.u32 	%rs16360, %r27573;
	bfe.u32 	%r27574, %r27569, 24, 8;
	cvt.u16.u32 	%rs16359, %r27574;
	bfe.u32 	%r27575, %r27570, 0, 8;
	cvt.u16.u32 	%rs16358, %r27575;
	bfe.u32 	%r27576, %r27570, 8, 8;
	cvt.u16.u32 	%rs16357, %r27576;
	bfe.u32 	%r27577, %r27570, 16, 8;
	cvt.u16.u32 	%rs16356, %r27577;
	bfe.u32 	%r27578, %r27570, 24, 8;
	cvt.u16.u32 	%rs16355, %r27578;
	ld.local.v2.b32 	{%r27579, %r27580}, [%rd1+184];
	bfe.u32 	%r27581, %r27579, 0, 8;
	cvt.u16.u32 	%rs16354, %r27581;
	bfe.u32 	%r27582, %r27579, 8, 8;
	cvt.u16.u32 	%rs16353, %r27582;
	bfe.u32 	%r27583, %r27579, 16, 8;
	cvt.u16.u32 	%rs16352, %r27583;
	bfe.u32 	%r27584, %r27579, 24, 8;
	cvt.u16.u32 	%rs16351, %r27584;
	bfe.u32 	%r27585, %r27580, 0, 8;
	cvt.u16.u32 	%rs16350, %r27585;
	bfe.u32 	%r27586, %r27580, 8, 8;
	cvt.u16.u32 	%rs16349, %r27586;
	bfe.u32 	%r27587, %r27580, 16, 8;
	cvt.u16.u32 	%rs16348, %r27587;
	bfe.u32 	%r27588, %r27580, 24, 8;
	cvt.u16.u32 	%rs16347, %r27588;
	ld.local.v2.b32 	{%r27589, %r27590}, [%rd1+192];
	bfe.u32 	%r27591, %r27589, 0, 8;
	cvt.u16.u32 	%rs16346, %r27591;
	bfe.u32 	%r27592, %r27589, 8, 8;
	cvt.u16.u32 	%rs16345, %r27592;
	bfe.u32 	%r27593, %r27589, 16, 8;
	cvt.u16.u32 	%rs16344, %r27593;
	bfe.u32 	%r27594, %r27589, 24, 8;
	cvt.u16.u32 	%rs16343, %r27594;
	bfe.u32 	%r27595, %r27590, 0, 8;
	cvt.u16.u32 	%rs16342, %r27595;
	bfe.u32 	%r27596, %r27590, 8, 8;
	cvt.u16.u32 	%rs16341, %r27596;
	bfe.u32 	%r27597, %r27590, 16, 8;
	cvt.u16.u32 	%rs16340, %r27597;
	bfe.u32 	%r27598, %r27590, 24, 8;
	cvt.u16.u32 	%rs16339, %r27598;
	ld.local.v2.b32 	{%r27599, %r27600}, [%rd1+200];
	bfe.u32 	%r27601, %r27599, 0, 8;
	cvt.u16.u32 	%rs16338, %r27601;
	bfe.u32 	%r27602, %r27599, 8, 8;
	cvt.u16.u32 	%rs16337, %r27602;
	bfe.u32 	%r27603, %r27599, 16, 8;
	cvt.u16.u32 	%rs16336, %r27603;
	bfe.u32 	%r27604, %r27599, 24, 8;
	cvt.u16.u32 	%rs16335, %r27604;
	bfe.u32 	%r27605, %r27600, 0, 8;
	cvt.u16.u32 	%rs16334, %r27605;
	bfe.u32 	%r27606, %r27600, 8, 8;
	cvt.u16.u32 	%rs16333, %r27606;
	bfe.u32 	%r27607, %r27600, 16, 8;
	cvt.u16.u32 	%rs16332, %r27607;
	bfe.u32 	%r27608, %r27600, 24, 8;
	cvt.u16.u32 	%rs16331, %r27608;
	ld.local.v2.b32 	{%r27609, %r27610}, [%rd1+208];
	bfe.u32 	%r27611, %r27609, 0, 8;
	cvt.u16.u32 	%rs16330, %r27611;
	bfe.u32 	%r27612, %r27609, 8, 8;
	cvt.u16.u32 	%rs16329, %r27612;
	bfe.u32 	%r27613, %r27609, 16, 8;
	cvt.u16.u32 	%rs16328, %r27613;
	bfe.u32 	%r27614, %r27609, 24, 8;
	cvt.u16.u32 	%rs16327, %r27614;
	bfe.u32 	%r27615, %r27610, 0, 8;
	cvt.u16.u32 	%rs16326, %r27615;
	bfe.u32 	%r27616, %r27610, 8, 8;
	cvt.u16.u32 	%rs16325, %r27616;
	bfe.u32 	%r27617, %r27610, 16, 8;
	cvt.u16.u32 	%rs16324, %r27617;
	bfe.u32 	%r27618, %r27610, 24, 8;
	cvt.u16.u32 	%rs16323, %r27618;
	ld.local.v2.b32 	{%r27619, %r27620}, [%rd1+216];
	bfe.u32 	%r27621, %r27619, 0, 8;
	cvt.u16.u32 	%rs16322, %r27621;
	bfe.u32 	%r27622, %r27619, 8, 8;
	cvt.u16.u32 	%rs16321, %r27622;
	bfe.u32 	%r27623, %r27619, 16, 8;
	cvt.u16.u32 	%rs16320, %r27623;
	bfe.u32 	%r27624, %r27619, 24, 8;
	cvt.u16.u32 	%rs16319, %r27624;
	bfe.u32 	%r27625, %r27620, 0, 8;
	cvt.u16.u32 	%rs16318, %r27625;
	bfe.u32 	%r27626, %r27620, 8, 8;
	cvt.u16.u32 	%rs16317, %r27626;
	bfe.u32 	%r27627, %r27620, 16, 8;
	cvt.u16.u32 	%rs16316, %r27627;
	bfe.u32 	%r27628, %r27620, 24, 8;
	cvt.u16.u32 	%rs16315, %r27628;
	ld.local.v2.b32 	{%r27629, %r27630}, [%rd1+224];
	bfe.u32 	%r27631, %r27629, 0, 8;
	cvt.u16.u32 	%rs16314, %r27631;
	bfe.u32 	%r27632, %r27629, 8, 8;
	cvt.u16.u32 	%rs16313, %r27632;
	bfe.u32 	%r27633, %r27629, 16, 8;
	cvt.u16.u32 	%rs16312, %r27633;
	bfe.u32 	%r27634, %r27629, 24, 8;
	cvt.u16.u32 	%rs16311, %r27634;
	bfe.u32 	%r27635, %r27630, 0, 8;
	cvt.u16.u32 	%rs16310, %r27635;
	bfe.u32 	%r27636, %r27630, 8, 8;
	cvt.u16.u32 	%rs16309, %r27636;
	bfe.u32 	%r27637, %r27630, 16, 8;
	cvt.u16.u32 	%rs16308, %r27637;
	bfe.u32 	%r27638, %r27630, 24, 8;
	cvt.u16.u32 	%rs16307, %r27638;
	ld.local.v2.b32 	{%r27639, %r27640}, [%rd1+232];
	bfe.u32 	%r27641, %r27639, 0, 8;
	cvt.u16.u32 	%rs16306, %r27641;
	bfe.u32 	%r27642, %r27639, 8, 8;
	cvt.u16.u32 	%rs16305, %r27642;
	bfe.u32 	%r27643, %r27639, 16, 8;
	cvt.u16.u32 	%rs16304, %r27643;
	bfe.u32 	%r27644, %r27639, 24, 8;
	cvt.u16.u32 	%rs16303, %r27644;
	bfe.u32 	%r27645, %r27640, 0, 8;
	cvt.u16.u32 	%rs16302, %r27645;
	bfe.u32 	%r27646, %r27640, 8, 8;
	cvt.u16.u32 	%rs16301, %r27646;
	bfe.u32 	%r27647, %r27640, 16, 8;
	cvt.u16.u32 	%rs16300, %r27647;
	bfe.u32 	%r27648, %r27640, 24, 8;
	cvt.u16.u32 	%rs16299, %r27648;
	ld.local.v2.b32 	{%r27649, %r27650}, [%rd1+240];
	bfe.u32 	%r27651, %r27649, 0, 8;
	cvt.u16.u32 	%rs16298, %r27651;
	bfe.u32 	%r27652, %r27649, 8, 8;
	cvt.u16.u32 	%rs16297, %r27652;
	bfe.u32 	%r27653, %r27649, 16, 8;
	cvt.u16.u32 	%rs16296, %r27653;
	bfe.u32 	%r27654, %r27649, 24, 8;
	cvt.u16.u32 	%rs16295, %r27654;
	bfe.u32 	%r27655, %r27650, 0, 8;
	cvt.u16.u32 	%rs16294, %r27655;
	bfe.u32 	%r27656, %r27650, 8, 8;
	cvt.u16.u32 	%rs16293, %r27656;
	bfe.u32 	%r27657, %r27650, 16, 8;
	cvt.u16.u32 	%rs16292, %r27657;
	bfe.u32 	%r27658, %r27650, 24, 8;
	cvt.u16.u32 	%rs16291, %r27658;
	ld.local.v2.b32 	{%r27659, %r27660}, [%rd1+248];
	bfe.u32 	%r27661, %r27659, 0, 8;
	cvt.u16.u32 	%rs16290, %r27661;
	bfe.u32 	%r27662, %r27659, 8, 8;
	cvt.u16.u32 	%rs16289, %r27662;
	bfe.u32 	%r27663, %r27659, 16, 8;
	cvt.u16.u32 	%rs16288, %r27663;
	bfe.u32 	%r27664, %r27659, 24, 8;
	cvt.u16.u32 	%rs16287, %r27664;
	bfe.u32 	%r27665, %r27660, 0, 8;
	cvt.u16.u32 	%rs16286, %r27665;
	bfe.u32 	%r27666, %r27660, 8, 8;
	cvt.u16.u32 	%rs16285, %r27666;
	bfe.u32 	%r27667, %r27660, 16, 8;
	cvt.u16.u32 	%rs16284, %r27667;
	bfe.u32 	%r27668, %r27660, 24, 8;
	cvt.u16.u32 	%rs16283, %r27668;
	ld.local.v2.b32 	{%r27669, %r27670}, [%rd1+256];
	bfe.u32 	%r27671, %r27669, 0, 8;
	cvt.u16.u32 	%rs16282, %r27671;
	bfe.u32 	%r27672, %r27669, 8, 8;
	cvt.u16.u32 	%rs16281, %r27672;
	bfe.u32 	%r27673, %r27669, 16, 8;
	cvt.u16.u32 	%rs16280, %r27673;
	bfe.u32 	%r27674, %r27669, 24, 8;
	cvt.u16.u32 	%rs16279, %r27674;
	bfe.u32 	%r27675, %r27670, 0, 8;
	cvt.u16.u32 	%rs16278, %r27675;
	bfe.u32 	%r27676, %r27670, 8, 8;
	cvt.u16.u32 	%rs16277, %r27676;
	bfe.u32 	%r27677, %r27670, 16, 8;
	cvt.u16.u32 	%rs16276, %r27677;
	bfe.u32 	%r27678, %r27670, 24, 8;
	cvt.u16.u32 	%rs16275, %r27678;
	ld.local.v2.b32 	{%r27679, %r27680}, [%rd1+264];
	bfe.u32 	%r27681, %r27679, 0, 8;
	cvt.u16.u32 	%rs16274, %r27681;
	bfe.u32 	%r27682, %r27679, 8, 8;
	cvt.u16.u32 	%rs16273, %r27682;
	bfe.u32 	%r27683, %r27679, 16, 8;
	cvt.u16.u32 	%rs16272, %r27683;
	bfe.u32 	%r27684, %r27679, 24, 8;
	cvt.u16.u32 	%rs16271, %r27684;
	bfe.u32 	%r27685, %r27680, 0, 8;
	cvt.u16.u32 	%rs16270, %r27685;
	bfe.u32 	%r27686, %r27680, 8, 8;
	cvt.u16.u32 	%rs16269, %r27686;
	bfe.u32 	%r27687, %r27680, 16, 8;
	cvt.u16.u32 	%rs16268, %r27687;
	bfe.u32 	%r27688, %r27680, 24, 8;
	cvt.u16.u32 	%rs16267, %r27688;
$L__BB5_142:
	cvt.u32.u64 	%r27689, %rd14;
	mov.u32 	%r27690, %ctaid.x;
	mul.lo.s32 	%r27691, %r27690, 192;
	sub.s32 	%r27692, %r27689, %r27691;
	setp.lt.s32 	%p101, %r27692, 161;
	@%p101 bra 	$L__BB5_231;
	ld.shared.v2.b32 	{%r27694, %r27695}, [_ZZN3cub18CUB_300001_SM_10006detail6reduce18DeviceReduceKernelINS2_10policy_hubI4Itemy13Addition_funcE10Policy1000EN6thrust24THRUST_300001_SM_1000_NS6detail15normal_iteratorINSA_10device_ptrIS5_EEEEyS6_S5_N4cuda3std3__410__identityEEEvT0_PT3_T1_NS0_13GridEvenShareISN_EET2_T4_E12temp_storage+1632];
	ld.shared.v2.b32 	{%r27696, %r27697}, [_ZZN3cub18CUB_300001_SM_10006detail6reduce18DeviceReduceKernelINS2_10policy_hubI4Itemy13Addition_funcE10Policy1000EN6thrust24THRUST_300001_SM_1000_NS6detail15normal_iteratorINSA_10device_ptrIS5_EEEEyS6_S5_N4cuda3std3__410__identityEEEvT0_PT3_T1_NS0_13GridEvenShareISN_EET2_T4_E12temp_storage+1624];
	ld.shared.v2.b32 	{%r27698, %r27699}, [_ZZN3cub18CUB_300001_SM_10006detail6reduce18DeviceReduceKernelINS2_10policy_hubI4Itemy13Addition_funcE10Policy1000EN6thrust24THRUST_300001_SM_1000_NS6detail15normal_iteratorINSA_10device_ptrIS5_EEEEyS6_S5_N4cuda3std3__410__identityEEEvT0_PT3_T1_NS0_13GridEvenShareISN_EET2_T4_E12temp_storage+1616];
	ld.shared.v2.b32 	{%r27700, %r27701}, [_ZZN3cub18CUB_300001_SM_10006detail6reduce18DeviceReduceKernelINS2_10policy_hubI4Itemy13Addition_funcE10Policy1000EN6thrust24THRUST_300001_SM_1000_NS6detail15normal_iteratorINSA_10device_ptrIS5_EEEEyS6_S5_N4cuda3std3__410__identityEEEvT0_PT3_T1_NS0_13GridEvenShareISN_EET2_T4_E12temp_storage+1608];
	ld.shared.v2.b32 	{%r27702, %r27703}, [_ZZN3cub18CUB_300001_SM_10006detail6reduce18DeviceReduceKernelINS2_10policy_hubI4Itemy13Addition_funcE10Policy1000EN6thrust24THRUST_300001_SM_1000_NS6detail15normal_iteratorINSA_10device_ptrIS5_EEEEyS6_S5_N4cuda3std3__410__identityEEEvT0_PT3_T1_NS0_13GridEvenShareISN_EET2_T4_E12temp_storage+1600];
	ld.shared.v2.b32 	{%r27704, %r27705}, [_ZZN3cub18CUB_300001_SM_10006detail6reduce18DeviceReduceKernelINS2_10policy_hubI4Itemy13Addition_funcE10Policy1000EN6thrust24THRUST_300001_SM_1000_NS6detail15normal_iteratorINSA_10device_ptrIS5_EEEEyS6_S5_N4cuda3std3__410__identityEEEvT0_PT3_T1_NS0_13GridEvenShareISN_EET2_T4_E12temp_storage+1592];
	ld.shared.v2.b32 	{%r27706, %r27707}, [_ZZN3cub18CUB_300001_SM_10006detail6reduce18DeviceReduceKernelINS2_10policy_hubI4Itemy13Addition_funcE10Policy1000EN6thrust24THRUST_300001_SM_1000_NS6detail15normal_iteratorINSA_10device_ptrIS5_EEEEyS6_S5_N4cuda3std3__410__identityEEEvT0_PT3_T1_NS0_13GridEvenShareISN_EET2_T4_E12temp_storage+1584];
	ld.shared.v2.b32 	{%r27708, %r27709}, [_ZZN3cub18CUB_300001_SM_10006detail6reduce18DeviceReduceKernelINS2_10policy_hubI4Itemy13Addition_funcE10Policy1000EN6thrust24THRUST_300001_SM_1000_NS6detail15normal_iteratorINSA_10device_ptrIS5_EEEEyS6_S5_N4cuda3std3__410__identityEEEvT0_PT3_T1_NS0_13GridEvenShareISN_EET2_T4_E12temp_storage+1576];
	ld.shared.v2.b32 	{%r27710, %r27711}, [_ZZN3cub18CUB_300001_SM_10006detail6reduce18DeviceReduceKernelINS2_10policy_hubI4Itemy13Addition_funcE10Policy1000EN6thrust24THRUST_300001_SM_1000_NS6detail15normal_iteratorINSA_10device_ptrIS5_EEEEyS6_S5_N4cuda3std3__410__identityEEEvT0_PT3_T1_NS0_13GridEvenShareISN_EET2_T4_E12temp_storage+1568];
	ld.shared.v2.b32 	{%r27712, %r27713}, [_ZZN3cub18CUB_300001_SM_10006detail6reduce18DeviceReduceKernelINS2_10policy_hubI4Itemy13Addition_funcE10Policy1000EN6thrust24THRUST_300001_SM_1000_NS6detail15normal_iteratorINSA_10device_ptrIS5_EEEEyS6_S5_N4cuda3std3__410__identityEEEvT0_PT3_T1_NS0_13GridEvenShareISN_EET2_T4_E12temp_storage+1560];
	ld.shared.v2.b32 	{%r27714, %r27715}, [_ZZN3cub18CUB_300001_SM_10006detail6reduce18DeviceReduceKernelINS2_10policy_hubI4Itemy13Addition_funcE10Policy1000EN6thrust24THRUST_300001_SM_1000_NS6detail15normal_iteratorINSA_10device_ptrIS5_EEEEyS6_S5_N4cuda3std3__410__identityEEEvT0_PT3_T1_NS0_13GridEvenShareISN_EET2_T4_E12temp_storage+1552];
	ld.shared.v2.b32 	{%r27716, %r27717}, [_ZZN3cub18CUB_300001_SM_10006detail6reduce18DeviceReduceKernelINS2_10policy_hubI4Itemy13Addition_funcE10Policy1000EN6thrust24THRUST_300001_SM_1000_NS6detail15normal_iteratorINSA_10device_ptrIS5_EEEEyS6_S5_N4cuda3std3__410__identityEEEvT0_PT3_T1_NS0_13GridEvenShareISN_EET2_T4_E12temp_storage+1544];
	ld.shared.v2.b32 	{%r27718, %r27719}, [_ZZN3cub18CUB_300001_SM_10006detail6reduce18DeviceReduceKernelINS2_10policy_hubI4Itemy13Addition_funcE10Policy1000EN6thrust24THRUST_300001_SM_1000_NS6detail15normal_iteratorINSA_10device_ptrIS5_EEEEyS6_S5_N4cuda3std3__410__identityEEEvT0_PT3_T1_NS0_13GridEvenShareISN_EET2_T4_E12temp_storage+1536];
	ld.shared.v2.b32 	{%r27720, %r27721}, [_ZZN3cub18CUB_300001_SM_10006detail6reduce18DeviceReduceKernelINS2_10policy_hubI4Itemy13Addition_funcE10Policy1000EN6thrust24THRUST_300001_SM_1000_NS6detail15normal_iteratorINSA_10device_ptrIS5_EEEEyS6_S5_N4cuda3std3__410__identityEEEvT0_PT3_T1_NS0_13GridEvenShareISN_EET2_T4_E12temp_storage+1528];
	ld.shared.v2.b32 	{%r27722, %r27723}, [_ZZN3cub18CUB_300001_SM_10006detail6reduce18DeviceReduceKernelINS2_10policy_hubI4Itemy13Addition_funcE10Policy1000EN6thrust24THRUST_300001_SM_1000_NS6detail15normal_iteratorINSA_10device_ptrIS5_EEEEyS6_S5_N4cuda3std3__410__identityEEEvT0_PT3_T1_NS0_13GridEvenShareISN_EET2_T4_E12temp_storage+1520];
	ld.shared.v2.b32 	{%r27724, %r27725}, [_ZZN3cub18CUB_300001_SM_10006detail6reduce18DeviceReduceKernelINS2_10policy_hubI4Itemy13Addition_funcE10Policy1000EN6thrust24THRUST_300001_SM_1000_NS6detail15normal_iteratorINSA_10device_ptrIS5_EEEEyS6_S5_N4cuda3std3__410__identityEEEvT0_PT3_T1_NS0_13GridEvenShareISN_EET2_T4_E12temp_storage+1512];
	ld.shared.v2.b32 	{%r27726, %r27727}, [_ZZN3cub18CUB_300001_SM_10006detail6reduce18DeviceReduceKernelINS2_10policy_hubI4Itemy13Addition_funcE10Policy1000EN6thrust24THRUST_300001_SM_1000_NS6detail15normal_iteratorINSA_10device_ptrIS5_EEEEyS6_S5_N4cuda3std3__410__identityEEEvT0_PT3_T1_NS0_13GridEvenShareISN_EET2_T4_E12temp_storage+1504];
	ld.shared.v2.b32 	{%r27728, %r27729}, [_ZZN3cub18CUB_300001_SM_10006detail6reduce18DeviceReduceKernelINS2_10policy_hubI4Itemy13Addition_funcE10Policy1000EN6thrust24THRUST_300001_SM_1000_NS6detail15normal_iteratorINSA_10device_ptrIS5_EEEEyS6_S5_N4cuda3std3__410__identityEEEvT0_PT3_T1_NS0_13GridEvenShareISN_EET2_T4_E12temp_storage+1496];
	ld.shared.v2.b32 	{%r27730, %r27731}, [_ZZN3cub18CUB_300001_SM_10006detail6reduce18DeviceReduceKernelINS2_10policy_hubI4Itemy13Addition_funcE10Policy1000EN6thrust24THRUST_300001_SM_1000_NS6detail15normal_iteratorINSA_10device_ptrIS5_EEEEyS6_S5_N4cuda3std3__410__identityEEEvT0_PT3_T1_NS0_13GridEvenShareISN_EET2_T4_E12temp_storage+1488];
	ld.shared.v2.b32 	{%r27732, %r27733}, [_ZZN3cub18CUB_300001_SM_10006detail6reduce18DeviceReduceKernelINS2_10policy_hubI4Itemy13Addition_funcE10Policy1000EN6thrust24THRUST_300001_SM_1000_NS6detail15normal_iteratorINSA_10device_ptrIS5_EEEEyS6_S5_N4cuda3std3__410__identityEEEvT0_PT3_T1_NS0_13GridEvenShareISN_EET2_T4_E12temp_storage+1480];
	ld.shared.v2.b32 	{%r27734, %r27735}, [_ZZN3cub18CUB_300001_SM_10006detail6reduce18DeviceReduceKernelINS2_10policy_hubI4Itemy13Addition_funcE10Policy1000EN6thrust24THRUST_300001_SM_1000_NS6detail15normal_iteratorINSA_10device_ptrIS5_EEEEyS6_S5_N4cuda3std3__410__identityEEEvT0_PT3_T1_NS0_13GridEvenShareISN_EET2_T4_E12temp_storage+1472];
	ld.shared.v2.b32 	{%r27736, %r27737}, [_ZZN3cub18CUB_300001_SM_10006detail6reduce18DeviceReduceKernelINS2_10policy_hubI4Itemy13Addition_funcE10Policy1000EN6thrust24THRUST_300001_SM_1000_NS6detail15normal_iteratorINSA_10device_ptrIS5_EEEEyS6_S5_N4cuda3std3__410__identityEEEvT0_PT3_T1_NS0_13GridEvenShareISN_EET2_T4_E12temp_storage+1464];
	ld.shared.v2.b32 	{%r27738, %r27739}, [_ZZN3cub18CUB_300001_SM_10006detail6reduce18DeviceReduceKernelINS2_10policy_hubI4Itemy13Addition_funcE10Policy1000EN6thrust24THRUST_300001_SM_1000_NS6detail15normal_iteratorINSA_10device_ptrIS5_EEEEyS6_S5_N4cuda3std3__410__identityEEEvT0_PT3_T1_NS0_13GridEvenShareISN_EET2_T4_E12temp_storage+1456];
	ld.shared.v2.b32 	{%r27740, %r27741}, [_ZZN3cub18CUB_300001_SM_10006detail6reduce18DeviceReduceKernelINS2_10policy_hubI4Itemy13Addition_funcE10Policy1000EN6thrust24THRUST_300001_SM_1000_NS6detail15normal_iteratorINSA_10device_ptrIS5_EEEEyS6_S5_N4cuda3std3__410__identityEEEvT0_PT3_T1_NS0_13GridEvenShareISN_EET2_T4_E12temp_storage+1448];
	ld.shared.v2.b32 	{%r27742, %r27743}, [_ZZN3cub18CUB_300001_SM_10006detail6reduce18DeviceReduceKernelINS2_10policy_hubI4Itemy13Addition_funcE10Policy1000EN6thrust24THRUST_300001_SM_1000_NS6detail15normal_iteratorINSA_10device_ptrIS5_EEEEyS6_S5_N4cuda3std3__410__identityEEEvT0_PT3_T1_NS0_13GridEvenShareISN_EET2_T4_E12temp_storage+1440];
	ld.shared.v2.b32 	{%r27744, %r27745}, [_ZZN3cub18CUB_300001_SM_10006detail6reduce18DeviceReduceKernelINS2_10policy_hubI4Itemy13Addition_funcE10Policy1000EN6thrust24THRUST_300001_SM_1000_NS6detail15normal_iteratorINSA_10device_ptrIS5_EEEEyS6_S5_N4cuda3std3__410__identityEEEvT0_PT3_T1_NS0_13GridEvenShareISN_EET2_T4_E12temp_storage+1432];
	ld.shared.v2.b32 	{%r27746, %r27747}, [_ZZN3cub18CUB_300001_SM_10006detail6reduce18DeviceReduceKernelINS2_10policy_hubI4Itemy13Addition_funcE10Policy1000EN6thrust24THRUST_300001_SM_1000_NS6detail15normal_iteratorINSA_10device_ptrIS5_EEEEyS6_S5_N4cuda3std3__410__identityEEEvT0_PT3_T1_NS0_13GridEvenShareISN_EET2_T4_E12temp_storage+1424];
	ld.shared.v2.b32 	{%r27748, %r27749}, [_ZZN3cub18CUB_300001_SM_10006detail6reduce18DeviceReduceKernelINS2_10policy_hubI4Itemy13Addition_funcE10Policy1000EN6thrust24THRUST_300001_SM_1000_NS6detail15normal_iteratorINSA_10device_ptrIS5_EEEEyS6_S5_N4cuda3std3__410__identityEEEvT0_PT3_T1_NS0_13GridEvenShareISN_EET2_T4_E12temp_storage+1416];
	ld.shared.v2.b32 	{%r27750, %r27751}, [_ZZN3cub18CUB_300001_SM_10006detail6reduce18DeviceReduceKernelINS2_10policy_hubI4Itemy13Addition_funcE10Policy1000EN6thrust24THRUST_300001_SM_1000_NS6detail15normal_iteratorINSA_10device_ptrIS5_EEEEyS6_S5_N4cuda3std3__410__identityEEEvT0_PT3_T1_NS0_13GridEvenShareISN_EET2_T4_E12temp_storage+1408];
	ld.shared.v2.b32 	{%r27752, %r27753}, [_ZZN3cub18CUB_300001_SM_10006detail6reduce18DeviceReduceKernelINS2_10policy_hubI4Itemy13Addition_funcE10Policy1000EN6thrust24THRUST_300001_SM_1000_NS6detail15normal_iteratorINSA_10device_ptrIS5_EEEEyS6_S5_N4cuda3std3__410__identityEEEvT0_PT3_T1_NS0_13GridEvenShareISN_EET2_T4_E12temp_storage+1400];
	ld.shared.v2.b32 	{%r27754, %r27755}, [_ZZN3cub18CUB_300001_SM_10006detail6reduce18DeviceReduceKernelINS2_10policy_hubI4Itemy13Addition_funcE10Policy1000EN6thrust24THRUST_300001_SM_1000_NS6detail15normal_iteratorINSA_10device_ptrIS5_EEEEyS6_S5_N4cuda3std3__410__identityEEEvT0_PT3_T1_NS0_13GridEvenShareISN_EET2_T4_E12temp_storage+1392];
	ld.shared.v2.b32 	{%r27756, %r27757}, [_ZZN3cub18CUB_300001_SM_10006detail6reduce18DeviceReduceKernelINS2_10policy_hubI4Itemy13Addition_funcE10Policy1000EN6thrust24THRUST_300001_SM_1000_NS6detail15normal_iteratorINSA_10device_ptrIS5_EEEEyS6_S5_N4cuda3std3__410__identityEEEvT0_PT3_T1_NS0_13GridEvenShareISN_EET2_T4_E12temp_storage+1384];
	bfe.u32 	%r27758, %r27756, 0, 8;
	cvt.u16.u32 	%rs19612, %r27758;
	ld.shared.f64 	%fd59, [_ZZN3cub18CUB_300001_SM_10006detail6reduce18DeviceReduceKernelINS2_10policy_hubI4Itemy13Addition_funcE10Policy1000EN6thrust24THRUST_300001_SM_1000_NS6detail15normal_iteratorINSA_10device_ptrIS5_EEEEyS6_S5_N4cuda3std3__410__identityEEEvT0_PT3_T1_NS0_13GridEvenShareISN_EET2_T4_E12temp_storage+1376];
	ld.shared.u32 	%r866, [_ZZN3cub18CUB_300001_SM_10006detail6reduce18DeviceReduceKernelINS2_10policy_hubI4Itemy13Addition_funcE10Policy1000EN6thrust24THRUST_300001_SM_1000_NS6detail15normal_iteratorINSA_10device_ptrIS5_EEEEyS6_S5_N4cuda3std3__410__identityEEEvT0_PT3_T1_NS0_13GridEvenShareISN_EET2_T4_E12temp_storage+1368];
	st.local.u32 	[%rd2], %r866;
	st.local.f64 	[%rd2+8], %fd59;
	st.local.v2.b32 	[%rd2+16], {%r27756, %r27757};
	st.local.v2.b32 	[%rd2+24], {%r27754, %r27755};
	st.local.v2.b32 	[%rd2+32], {%r27752, %r27753};
	st.local.v2.b32 	[%rd2+40], {%r27750, %r27751};
	st.local.v2.b32 	[%rd2+48], {%r27748, %r27749};
	st.local.v2.b32 	[%rd2+56], {%r27746, %r27747};
	st.local.v2.b32 	[%rd2+64], {%r27744, %r27745};
	st.local.v2.b32 	[%rd2+72], {%r27742, %r27743};
	st.local.v2.b32 	[%rd2+80], {%r27740, %r27741};
	st.local.v2.b32 	[%rd2+88], {%r27738, %r27739};
	st.local.v2.b32 	[%rd2+96], {%r27736, %r27737};
	st.local.v2.b32 	[%rd2+104], {%r27734, %r27735};
	st.local.v2.b32 	[%rd2+112], {%r27732, %r27733};
	st.local.v2.b32 	[%rd2+120], {%r27730, %r27731};
	st.local.v2.b32 	[%rd2+128], {%r27728, %r27729};
	st.local.v2.b32 	[%rd2+136], {%r27726, %r27727};
	st.local.v2.b32 	[%rd2+144], {%r27724, %r27725};
	st.local.v2.b32 	[%rd2+152], {%r27722, %r27723};
	st.local.v2.b32 	[%rd2+160], {%r27720, %r27721};
	st.local.v2.b32 	[%rd2+168], {%r27718, %r27719};
	st.local.v2.b32 	[%rd2+176], {%r27716, %r27717};
	st.local.v2.b32 	[%rd2+184], {%r27714, %r27715};
	st.local.v2.b32 	[%rd2+192], {%r27712, %r27713};
	st.local.v2.b32 	[%rd2+200], {%r27710, %r27711};
	st.local.v2.b32 	[%rd2+208], {%r27708, %r27709};
	st.local.v2.b32 	[%rd2+216], {%r27706, %r27707};
	st.local.v2.b32 	[%rd2+224], {%r27704, %r27705};
	st.local.v2.b32 	[%rd2+232], {%r27702, %r27703};
	st.local.v2.b32 	[%rd2+240], {%r27700, %r27701};
	st.local.v2.b32 	[%rd2+248], {%r27698, %r27699};
	st.local.v2.b32 	[%rd2+256], {%r27696, %r27697};
	st.local.v2.b32 	[%rd2+264], {%r27694, %r27695};
	st.local.u32 	[%rd1], %r39559;
	st.local.f64 	[%rd1+8], %fd102;
	cvt.u32.u16 	%r27759, %rs16515;
	cvt.u32.u16 	%r27760, %rs16516;
	prmt.b32 	%r27761, %r27760, %r27759, 0x3340U;
	cvt.u32.u16 	%r27762, %rs16517;
	cvt.u32.u16 	%r27763, %rs16518;
	prmt.b32 	%r27764, %r27763, %r27762, 0x3340U;
	prmt.b32 	%r27765, %r27764, %r27761, 0x5410U;
	cvt.u32.u16 	%r27766, %rs16519;
	cvt.u32.u16 	%r27767, %rs16520;
	prmt.b32 	%r27768, %r27767, %r27766, 0x3340U;
	cvt.u32.u16 	%r27769, %rs16521;
	cvt.u32.u16 	%r27770, %rs16522;
	prmt.b32 	%r27771, %r27770, %r27769, 0x3340U;
	prmt.b32 	%r27772, %r27771, %r27768, 0x5410U;
	st.local.v2.b32 	[%rd1+16], {%r27772, %r27765};
	cvt.u32.u16 	%r27773, %rs16507;
	cvt.u32.u16 	%r27774, %rs16508;
	prmt.b32 	%r27775, %r27774, %r27773, 0x3340U;
	cvt.u32.u16 	%r27776, %rs16509;
	cvt.u32.u16 	%r27777, %rs16510;
	prmt.b32 	%r27778, %r27777, %r27776, 0x3340U;
	prmt.b32 	%r27779, %r27778, %r27775, 0x5410U;
	cvt.u32.u16 	%r27780, %rs16511;
	cvt.u32.u16 	%r27781, %rs16512;
	prmt.b32 	%r27782, %r27781, %r27780, 0x3340U;
	cvt.u32.u16 	%r27783, %rs16513;
	cvt.u32.u16 	%r27784, %rs16514;
	prmt.b32 	%r27785, %r27784, %r27783, 0x3340U;
	prmt.b32 	%r27786, %r27785, %r27782, 0x5410U;
	st.local.v2.b32 	[%rd1+24], {%r27786, %r27779};
	cvt.u32.u16 	%r27787, %rs16499;
	cvt.u32.u16 	%r27788, %rs16500;
	prmt.b32 	%r27789, %r27788, %r27787, 0x3340U;
	cvt.u32.u16 	%r27790, %rs16501;
	cvt.u32.u16 	%r27791, %rs16502;
	prmt.b32 	%r27792, %r27791, %r27790, 0x3340U;
	prmt.b32 	%r27793, %r27792, %r27789, 0x5410U;
	cvt.u32.u16 	%r27794, %rs16503;
	cvt.u32.u16 	%r27795, %rs16504;
	prmt.b32 	%r27796, %r27795, %r27794, 0x3340U;
	cvt.u32.u16 	%r27797, %rs16505;
	cvt.u32.u16 	%r27798, %rs16506;
	prmt.b32 	%r27799, %r27798, %r27797, 0x3340U;
	prmt.b32 	%r27800, %r27799, %r27796, 0x5410U;
	st.local.v2.b32 	[%rd1+32], {%r27800, %r27793};
	cvt.u32.u16 	%r27801, %rs16491;
	cvt.u32.u16 	%r27802, %rs16492;
	prmt.b32 	%r27803, %r27802, %r27801, 0x3340U;
	cvt.u32.u16 	%r27804, %rs16493;
	cvt.u32.u16 	%r27805, %rs16494;
	prmt.b32 	%r27806, %r27805, %r27804, 0x3340U;
	prmt.b32 	%r27807, %r27806, %r27803, 0x5410U;
	cvt.u32.u16 	%r27808, %rs16495;
	cvt.u32.u16 	%r27809, %rs16496;
	prmt.b32 	%r27810, %r27809, %r27808, 0x3340U;
	cvt.u32.u16 	%r27811, %rs16497;
	cvt.u32.u16 	%r27812, %rs16498;
	prmt.b32 	%r27813, %r27812, %r27811, 0x3340U;
	prmt.b32 	%r27814, %r27813, %r27810, 0x5410U;
	st.local.v2.b32 	[%rd1+40], {%r27814, %r27807};
	cvt.u32.u16 	%r27815, %rs16483;
	cvt.u32.u16 	%r27816, %rs16484;
	prmt.b32 	%r27817, %r27816, %r27815, 0x3340U;
	cvt.u32.u16 	%r27818, %rs16485;
	cvt.u32.u16 	%r27819, %rs16486;
	prmt.b32 	%r27820, %r27819, %r27818, 0x3340U;
	prmt.b32 	%r27821, %r27820, %r27817, 0x5410U;
	cvt.u32.u16 	%r27822, %rs16487;
	cvt.u32.u16 	%r27823, %rs16488;
	prmt.b32 	%r27824, %r27823, %r27822, 0x3340U;
	cvt.u32.u16 	%r27825, %rs16489;
	cvt.u32.u16 	%r27826, %rs16490;
	prmt.b32 	%r27827, %r27826, %r27825, 0x3340U;
	prmt.b32 	%r27828, %r27827, %r27824, 0x5410U;
	st.local.v2.b32 	[%rd1+48], {%r27828, %r27821};
	cvt.u32.u16 	%r27829, %rs16475;
	cvt.u32.u16 	%r27830, %rs16476;
	prmt.b32 	%r27831, %r27830, %r27829, 0x3340U;
	cvt.u32.u16 	%r27832, %rs16477;
	cvt.u32.u16 	%r27833, %rs16478;
	prmt.b32 	%r27834, %r27833, %r27832, 0x3340U;
	prmt.b32 	%r27835, %r27834, %r27831, 0x5410U;
	cvt.u32.u16 	%r27836, %rs16479;
	cvt.u32.u16 	%r27837, %rs16480;
	prmt.b32 	%r27838, %r27837, %r27836, 0x3340U;
	cvt.u32.u16 	%r27839, %rs16481;
	cvt.u32.u16 	%r27840, %rs16482;
	prmt.b32 	%r27841, %r27840, %r27839, 0x3340U;
	prmt.b32 	%r27842, %r27841, %r27838, 0x5410U;
	st.local.v2.b32 	[%rd1+56], {%r27842, %r27835};
	cvt.u32.u16 	%r27843, %rs16467;
	cvt.u32.u16 	%r27844, %rs16468;
	prmt.b32 	%r27845, %r27844, %r27843, 0x3340U;
	cvt.u32.u16 	%r27846, %rs16469;
	cvt.u32.u16 	%r27847, %rs16470;
	prmt.b32 	%r27848, %r27847, %r27846, 0x3340U;
	prmt.b32 	%r27849, %r27848, %r27845, 0x5410U;
	cvt.u32.u16 	%r27850, %rs16471;
	cvt.u32.u16 	%r27851, %rs16472;
	prmt.b32 	%r27852, %r27851, %r27850, 0x3340U;
	cvt.u32.u16 	%r27853, %rs16473;
	cvt.u32.u16 	%r27854, %rs16474;
	prmt.b32 	%r27855, %r27854, %r27853, 0x3340U;
	prmt.b32 	%r27856, %r27855, %r27852, 0x5410U;
	st.local.v2.b32 	[%rd1+64], {%r27856, %r27849};
	cvt.u32.u16 	%r27857, %rs16459;
	cvt.u32.u16 	%r27858, %rs16460;
	prmt.b32 	%r27859, %r27858, %r27857, 0x3340U;
	cvt.u32.u16 	%r27860, %rs16461;
	cvt.u32.u16 	%r27861, %rs16462;
	prmt.b32 	%r27862, %r27861, %r27860, 0x3340U;
	prmt.b32 	%r27863, %r27862, %r27859, 0x5410U;
	cvt.u32.u16 	%r27864, %rs16463;
	cvt.u32.u16 	%r27865, %rs16464;
	prmt.b32 	%r27866, %r27865, %r27864, 0x3340U;
	cvt.u32.u16 	%r27867, %rs16465;
	cvt.u32.u16 	%r27868, %rs16466;
	prmt.b32 	%r27869, %r27868, %r27867, 0x3340U;
	prmt.b32 	%r27870, %r27869, %r27866, 0x5410U;
	st.local.v2.b32 	[%rd1+72], {%r27870, %r27863};
	cvt.u32.u16 	%r27871, %rs16451;
	cvt.u32.u16 	%r27872, %rs16452;
	prmt.b32 	%r27873, %r27872, %r27871, 0x3340U;
	cvt.u32.u16 	%r27874, %rs16453;
	cvt.u32.u16 	%r27875, %rs16454;
	prmt.b32 	%r27876, %r27875, %r27874, 0x3340U;
	prmt.b32 	%r27877, %r27876, %r27873, 0x5410U;
	cvt.u32.u16 	%r27878, %rs16455;
	cvt.u32.u16 	%r27879, %rs16456;
	prmt.b32 	%r27880, %r27879, %r27878, 0x3340U;
	cvt.u32.u16 	%r27881, %rs16457;
	cvt.u32.u16 	%r27882, %rs16458;
	prmt.b32 	%r27883, %r27882, %r27881, 0x3340U;
	prmt.b32 	%r27884, %r27883, %r27880, 0x5410U;
	st.local.v2.b32 	[%rd1+80], {%r27884, %r27877};
	cvt.u32.u16 	%r27885, %rs16443;
	cvt.u32.u16 	%r27886, %rs16444;
	prmt.b32 	%r27887, %r27886, %r27885, 0x3340U;
	cvt.u32.u16 	%r27888, %rs16445;
	cvt.u32.u16 	%r27889, %rs16446;
	prmt.b32 	%r27890, %r27889, %r27888, 0x3340U;
	prmt.b32 	%r27891, %r27890, %r27887, 0x5410U;
	cvt.u32.u16 	%r27892, %rs16447;
	cvt.u32.u16 	%r27893, %rs16448;
	prmt.b32 	%r27894, %r27893, %r27892, 0x3340U;
	cvt.u32.u16 	%r27895, %rs16449;
	cvt.u32.u16 	%r27896, %rs16450;
	prmt.b32 	%r27897, %r27896, %r27895, 0x3340U;
	prmt.b32 	%r27898, %r27897, %r27894, 0x5410U;
	st.local.v2.b32 	[%rd1+88], {%r27898, %r27891};
	cvt.u32.u16 	%r27899, %rs16435;
	cvt.u32.u16 	%r27900, %rs16436;
	prmt.b32 	%r27901, %r27900, %r27899, 0x3340U;
	cvt.u32.u16 	%r27902, %rs16437;
	cvt.u32.u16 	%r27903, %rs16438;
	prmt.b32 	%r27904, %r27903, %r27902, 0x3340U;
	prmt.b32 	%r27905, %r27904, %r27901, 0x5410U;
	cvt.u32.u16 	%r27906, %rs16439;
	cvt.u32.u16 	%r27907, %rs16440;
	prmt.b32 	%r27908, %r27907, %r27906, 0x3340U;
	cvt.u32.u16 	%r27909, %rs16441;
	cvt.u32.u16 	%r27910, %rs16442;
	prmt.b32 	%r27911, %r27910, %r27909, 0x3340U;
	prmt.b32 	%r27912, %r27911, %r27908, 0x5410U;
	st.local.v2.b32 	[%rd1+96], {%r27912, %r27905};
	cvt.u32.u16 	%r27913, %rs16427;
	cvt.u32.u16 	%r27914, %rs16428;
	prmt.b32 	%r27915, %r27914, %r27913, 0x3340U;
	cvt.u32.u16 	%r27916, %rs16429;
	cvt.u32.u16 	%r27917, %rs16430;
	prmt.b32 	%r27918, %r27917, %r27916, 0x3340U;
	prmt.b32 	%r27919, %r27918, %r27915, 0x5410U;
	cvt.u32.u16 	%r27920, %rs16431;
	cvt.u32.u16 	%r27921, %rs16432;
	prmt.b32 	%r27922, %r27921, %r27920, 0x3340U;
	cvt.u32.u16 	%r27923, %rs16433;
	cvt.u32.u16 	%r27924, %rs16434;
	prmt.b32 	%r27925, %r27924, %r27923, 0x3340U;
	prmt.b32 	%r27926, %r27925, %r27922, 0x5410U;
	st.local.v2.b32 	[%rd1+104], {%r27926, %r27919};
	cvt.u32.u16 	%r27927, %rs16419;
	cvt.u32.u16 	%r27928, %rs16420;
	prmt.b32 	%r27929, %r27928, %r27927, 0x3340U;
	cvt.u32.u16 	%r27930, %rs16421;
	cvt.u32.u16 	%r27931, %rs16422;
	prmt.b32 	%r27932, %r27931, %r27930, 0x3340U;
	prmt.b32 	%r27933, %r27932, %r27929, 0x5410U;
	cvt.u32.u16 	%r27934, %rs16423;
	cvt.u32.u16 	%r27935, %rs16424;
	prmt.b32 	%r27936, %r27935, %r27934, 0x3340U;
	cvt.u32.u16 	%r27937, %rs16425;
	cvt.u32.u16 	%r27938, %rs16426;
	prmt.b32 	%r27939, %r27938, %r27937, 0x3340U;
	prmt.b32 	%r27940, %r27939, %r27936, 0x5410U;
	st.local.v2.b32 	[%rd1+112], {%r27940, %r27933};
	cvt.u32.u16 	%r27941, %rs16411;
	cvt.u32.u16 	%r27942, %rs16412;
	prmt.b32 	%r27943, %r27942, %r27941, 0x3340U;
	cvt.u32.u16 	%r27944, %rs16413;
	cvt.u32.u16 	%r27945, %rs16414;
	prmt.b32 	%r27946, %r27945, %r27944, 0x3340U;
	prmt.b32 	%r27947, %r27946, %r27943, 0x5410U;
	cvt.u32.u16 	%r27948, %rs16415;
	cvt.u32.u16 	%r27949, %rs16416;
	prmt.b32 	%r27950, %r27949, %r27948, 0x3340U;
	cvt.u32.u16 	%r27951, %rs16417;
	cvt.u32.u16 	%r27952, %rs16418;
	prmt.b32 	%r27953, %r27952, %r27951, 0x3340U;
	prmt.b32 	%r27954, %r27953, %r27950, 0x5410U;
	st.local.v2.b32 	[%rd1+120], {%r27954, %r27947};
	cvt.u32.u16 	%r27955, %rs16403;
	cvt.u32.u16 	%r27956, %rs16404;
	prmt.b32 	%r27957, %r27956, %r27955, 0x3340U;
	cvt.u32.u16 	%r27958, %rs16405;
	cvt.u32.u16 	%r27959, %rs16406;
	prmt.b32 	%r27960, %r27959, %r27958, 0x3340U;
	prmt.b32 	%r27961, %r27960, %r27957, 0x5410U;
	cvt.u32.u16 	%r27962, %rs16407;
	cvt.u32.u16 	%r27963, %rs16408;
	prmt.b32 	%r27964, %r27963, %r27962, 0x3340U;
	cvt.u32.u16 	%r27965, %rs16409;
	cvt.u32.u16 	%r27966, %rs16410;
	prmt.b32 	%r27967, %r27966, %r27965, 0x3340U;
	prmt.b32 	%r27968, %r27967, %r27964, 0x5410U;
	st.local.v2.b32 	[%rd1+128], {%r27968, %r27961};
	cvt.u32.u16 	%r27969, %rs16395;
	cvt.u32.u16 	%r27970, %rs16396;
	prmt.b32 	%r27971, %r27970, %r27969, 0x3340U;
	cvt.u32.u16 	%r27972, %rs16397;
	cvt.u32.u16 	%r27973, %rs16398;
	prmt.b32 	%r27974, %r27973, %r27972, 0x3340U;
	prmt.b32 	%r27975, %r27974, %r27971, 0x5410U;
	cvt.u32.u16 	%r27976, %rs16399;
	cvt.u32.u16 	%r27977, %rs16400;
	prmt.b32 	%r27978, %r27977, %r27976, 0x3340U;
	cvt.u32.u16 	%r27979, %rs16401;
	cvt.u32.u16 	%r27980, %rs16402;
	prmt.b32 	%r27981, %r27980, %r27979, 0x3340U;
	prmt.b32 	%r27982, %r27981, %r27978, 0x5410U;
	st.local.v2.b32 	[%rd1+136], {%r27982, %r27975};
	cvt.u32.u16 	%r27983, %rs16387;
	cvt.u32.u16 	%r27984, %rs16388;
	prmt.b32 	%r27985, %r27984, %r27983, 0x3340U;
	cvt.u32.u16 	%r27986, %rs16389;
	cvt.u32.u16 	%r27987, %rs16390;
	prmt.b32 	%r27988, %r27987, %r27986, 0x3340U;
	prmt.b32 	%r27989, %r27988, %r27985, 0x5410U;
	cvt.u32.u16 	%r27990, %rs16391;
	cvt.u32.u16 	%r27991, %rs16392;
	prmt.b32 	%r27992, %r27991, %r27990, 0x3340U;
	cvt.u32.u16 	%r27993, %rs16393;
	cvt.u32.u16 	%r27994, %rs16394;
	prmt.b32 	%r27995, %r27994, %r27993, 0x3340U;
	prmt.b32 	%r27996, %r27995, %r27992, 0x5410U;
	st.local.v2.b32 	[%rd1+144], {%r27996, %r27989};
	cvt.u32.u16 	%r27997, %rs16379;
	cvt.u32.u16 	%r27998, %rs16380;
	prmt.b32 	%r27999, %r27998, %r27997, 0x3340U;
	cvt.u32.u16 	%r28000, %rs16381;
	cvt.u32.u16 	%r28001, %rs16382;
	prmt.b32 	%r28002, %r28001, %r28000, 0x3340U;
	prmt.b32 	%r28003, %r28002, %r27999, 0x5410U;
	cvt.u32.u16 	%r28004, %rs16383;
	cvt.u32.u16 	%r28005, %rs16384;
	prmt.b32 	%r28006, %r28005, %r28004, 0x3340U;
	cvt.u32.u16 	%r28007, %rs16385;
	cvt.u32.u16 	%r28008, %rs16386;
	prmt.b32 	%r28009, %r28008, %r28007, 0x3340U;
	prmt.b32 	%r28010, %r28009, %r28006, 0x5410U;
	st.local.v2.b32 	[%rd1+152], {%r28010, %r28003};
	cvt.u32.u16 	%r28011, %rs16371;
	cvt.u32.u16 	%r28012, %rs16372;
	prmt.b32 	%r28013, %r28012, %r28011, 0x3340U;
	cvt.u32.u16 	%r28014, %rs16373;
	cvt.u32.u16 	%r28015, %rs16374;
	prmt.b32 	%r28016, %r28015, %r28014, 0x3340U;
	prmt.b32 	%r28017, %r28016, %r28013, 0x5410U;
	cvt.u32.u16 	%r28018, %rs16375;
	cvt.u32.u16 	%r28019, %rs16376;
	prmt.b32 	%r28020, %r28019, %r28018, 0x3340U;
	cvt.u32.u16 	%r28021, %rs16377;
	cvt.u32.u16 	%r28022, %rs16378;
	prmt.b32 	%r28023, %r28022, %r28021, 0x3340U;
	prmt.b32 	%r28024, %r28023, %r28020, 0x5410U;
	st.local.v2.b32 	[%rd1+160], {%r28024, %r28017};
	cvt.u32.u16 	%r28025, %rs16363;
	cvt.u32.u16 	%r28026, %rs16364;
	prmt.b32 	%r28027, %r28026, %r28025, 0x3340U;
	cvt.u32.u16 	%r28028, %rs16365;
	cvt.u32.u16 	%r28029, %rs16366;
	prmt.b32 	%r28030, %r28029, %r28028, 0x3340U;
	prmt.b32 	%r28031, %r28030, %r28027, 0x5410U;
	cvt.u32.u16 	%r28032, %rs16367;
	cvt.u32.u16 	%r28033, %rs16368;
	prmt.b32 	%r28034, %r28033, %r28032, 0x3340U;
	cvt.u32.u16 	%r28035, %rs16369;
	cvt.u32.u16 	%r28036, %rs16370;
	prmt.b32 	%r28037, %r28036, %r28035, 0x3340U;
	prmt.b32 	%r28038, %r28037, %r28034, 0x5410U;
	st.local.v2.b32 	[%rd1+168], {%r28038, %r28031};
	cvt.u32.u16 	%r28039, %rs16355;
	cvt.u32.u16 	%r28040, %rs16356;
	prmt.b32 	%r28041, %r28040, %r28039, 0x3340U;
	cvt.u32.u16 	%r28042, %rs16357;
	cvt.u32.u16 	%r28043, %rs16358;
	prmt.b32 	%r28044, %r28043, %r28042, 0x3340U;
	prmt.b32 	%r28045, %r28044, %r28041, 0x5410U;
	cvt.u32.u16 	%r28046, %rs16359;
	cvt.u32.u16 	%r28047, %rs16360;
	prmt.b32 	%r28048, %r28047, %r28046, 0x3340U;
	cvt.u32.u16 	%r28049, %rs16361;
	cvt.u32.u16 	%r28050, %rs16362;
	prmt.b32 	%r28051, %r28050, %r28049, 0x3340U;
	prmt.b32 	%r28052, %r28051, %r28048, 0x5410U;
	st.local.v2.b32 	[%rd1+176], {%r28052, %r28045};
	cvt.u32.u16 	%r28053, %rs16347;
	cvt.u32.u16 	%r28054, %rs16348;
	prmt.b32 	%r28055, %r28054, %r28053, 0x3340U;
	cvt.u32.u16 	%r28056, %rs16349;
	cvt.u32.u16 	%r28057, %rs16350;
	prmt.b32 	%r28058, %r28057, %r28056, 0x3340U;
	prmt.b32 	%r28059, %r28058, %r28055, 0x5410U;
	cvt.u32.u16 	%r28060, %rs16351;
	cvt.u32.u16 	%r28061, %rs16352;
	prmt.b32 	%r28062, %r28061, %r28060, 0x3340U;
	cvt.u32.u16 	%r28063, %rs16353;
	cvt.u32.u16 	%r28064, %rs16354;
	prmt.b32 	%r28065, %r28064, %r28063, 0x3340U;
	prmt.b32 	%r28066, %r28065, %r28062, 0x5410U;
	st.local.v2.b32 	[%rd1+184], {%r28066, %r28059};
	cvt.u32.u16 	%r28067, %rs16339;
	cvt.u32.u16 	%r28068, %rs16340;
	prmt.b32 	%r28069, %r28068, %r28067, 0x3340U;
	cvt.u32.u16 	%r28070, %rs16341;
	cvt.u32.u16 	%r28071, %rs16342;
	prmt.b32 	%r28072, %r28071, %r28070, 0x3340U;
	prmt.b32 	%r28073, %r28072, %r28069, 0x5410U;
	cvt.u32.u16 	%r28074, %rs16343;
	cvt.u32.u16 	%r28075, %rs16344;
	prmt.b32 	%r28076, %r28075, %r28074, 0x3340U;
	cvt.u32.u16 	%r28077, %rs16345;
	cvt.u32.u16 	%r28078, %rs16346;
	prmt.b32 	%r28079, %r28078, %r28077, 0x3340U;
	prmt.b32 	%r28080, %r28079, %r28076, 0x5410U;
	st.local.v2.b32 	[%rd1+192], {%r28080, %r28073};
	cvt.u32.u16 	%r28081, %rs16331;
	cvt.u32.u16 	%r28082, %rs16332;
	prmt.b32 	%r28083, %r28082, %r28081, 0x3340U;
	cvt.u32.u16 	%r28084, %rs16333;
	cvt.u32.u16 	%r28085, %rs16334;
	prmt.b32 	%r28086, %r28085, %r28084, 0x3340U;
	prmt.b32 	%r28087, %r28086, %r28083, 0x5410U;
	cvt.u32.u16 	%r28088, %rs16335;
	cvt.u32.u16 	%r28089, %rs16336;
	prmt.b32 	%r28090, %r28089, %r28088, 0x3340U;
	cvt.u32.u16 	%r28091, %rs16337;
	cvt.u32.u16 	%r28092, %rs16338;
	prmt.b32 	%r28093, %r28092, %r28091, 0x3340U;
	prmt.b32 	%r28094, %r28093, %r28090, 0x5410U;
	st.local.v2.b32 	[%rd1+200], {%r28094, %r28087};
	cvt.u32.u16 	%r28095, %rs16323;
	cvt.u32.u16 	%r28096, %rs16324;
	prmt.b32 	%r28097, %r28096, %r28095, 0x3340U;
	cvt.u32.u16 	%r28098, %rs16325;
	cvt.u32.u16 	%r28099, %rs16326;
	prmt.b32 	%r28100, %r28099, %r28098, 0x3340U;
	prmt.b32 	%r28101, %r28100, %r28097, 0x5410U;
	cvt.u32.u16 	%r28102, %rs16327;
	cvt.u32.u16 	%r28103, %rs16328;
	prmt.b32 	%r28104, %r28103, %r28102, 0x3340U;
	cvt.u32.u16 	%r28105, %rs16329;
	cvt.u32.u16 	%r28106, %rs16330;
	prmt.b32 	%r28107, %r28106, %r28105, 0x3340U;
	prmt.b32 	%r28108, %r28107, %r28104, 0x5410U;
	st.local.v2.b32 	[%rd1+208], {%r28108, %r28101};
	cvt.u32.u16 	%r28109, %rs16315;
	cvt.u32.u16 	%r28110, %rs16316;
	prmt.b32 	%r28111, %r28110, %r28109, 0x3340U;
	cvt.u32.u16 	%r28112, %rs16317;
	cvt.u32.u16 	%r28113, %rs16318;
	prmt.b32 	%r28114, %r28113, %r28112, 0x3340U;
	prmt.b32 	%r28115, %r28114, %r28111, 0x5410U;
	cvt.u32.u16 	%r28116, %rs16319;
	cvt.u32.u16 	%r28117, %rs16320;
	prmt.b32 	%r28118, %r28117, %r28116, 0x3340U;
	cvt.u32.u16 	%r28119, %rs16321;
	cvt.u32.u16 	%r28120, %rs16322;
	prmt.b32 	%r28121, %r28120, %r28119, 0x3340U;
	prmt.b32 	%r28122, %r28121, %r28118, 0x5410U;
	st.local.v2.b32 	[%rd1+216], {%r28122, %r28115};
	cvt.u32.u16 	%r28123, %rs16307;
	cvt.u32.u16 	%r28124, %rs16308;
	prmt.b32 	%r28125, %r28124, %r28123, 0x3340U;
	cvt.u32.u16 	%r28126, %rs16309;
	cvt.u32.u16 	%r28127, %rs16310;
	prmt.b32 	%r28128, %r28127, %r28126, 0x3340U;
	prmt.b32 	%r28129, %r28128, %r28125, 0x5410U;
	cvt.u32.u16 	%r28130, %rs16311;
	cvt.u32.u16 	%r28131, %rs16312;
	prmt.b32 	%r28132, %r28131, %r28130, 0x3340U;
	cvt.u32.u16 	%r28133, %rs16313;
	cvt.u32.u16 	%r28134, %rs16314;
	prmt.b32 	%r28135, %r28134, %r28133, 0x3340U;
	prmt.b32 	%r28136, %r28135, %r28132, 0x5410U;
	st.local.v2.b32 	[%rd1+224], {%r28136, %r28129};
	cvt.u32.u16 	%r28137, %rs16299;
	cvt.u32.u16 	%r28138, %rs16300;
	prmt.b32 	%r28139, %r28138, %r28137, 0x3340U;
	cvt.u32.u16 	%r28140, %rs16301;
	cvt.u32.u16 	%r28141, %rs16302;
	prmt.b32 	%r28142, %r28141, %r28140, 0x3340U;
	prmt.b32 	%r28143, %r28142, %r28139, 0x5410U;
	cvt.u32.u16 	%r28144, %rs16303;
	cvt.u32.u16 	%r28145, %rs16304;
	prmt.b32 	%r28146, %r28145, %r28144, 0x3340U;
	cvt.u32.u16 	%r28147, %rs16305;
	cvt.u32.u16 	%r28148, %rs16306;
	prmt.b32 	%r28149, %r28148, %r28147, 0x3340U;
	prmt.b32 	%r28150, %r28149, %r28146, 0x5410U;
	st.local.v2.b32 	[%rd1+232], {%r28150, %r28143};
	cvt.u32.u16 	%r28151, %rs16291;
	cvt.u32.u16 	%r28152, %rs16292;
	prmt.b32 	%r28153, %r28152, %r28151, 0x3340U;
	cvt.u32.u16 	%r28154, %rs16293;
	cvt.u32.u16 	%r28155, %rs16294;
	prmt.b32 	%r28156, %r28155, %r28154, 0x3340U;
	prmt.b32 	%r28157, %r28156, %r28153, 0x5410U;
	cvt.u32.u16 	%r28158, %rs16295;
	cvt.u32.u16 	%r28159, %rs16296;
	prmt.b32 	%r28160, %r28159, %r28158, 0x3340U;
	cvt.u32.u16 	%r28161, %rs16297;
	cvt.u32.u16 	%r28162, %rs16298;
	prmt.b32 	%r28163, %r28162, %r28161, 0x3340U;
	prmt.b32 	%r28164, %r28163, %r28160, 0x5410U;
	st.local.v2.b32 	[%rd1+240], {%r28164, %r28157};
	cvt.u32.u16 	%r28165, %rs16283;
	cvt.u32.u16 	%r28166, %rs16284;
	prmt.b32 	%r28167, %r28166, %r28165, 0x3340U;
	cvt.u32.u16 	%r28168, %rs16285;
	cvt.u32.u16 	%r28169, %rs16286;
	prmt.b32 	%r28170, %r28169, %r28168, 0x3340U;
	prmt.b32 	%r28171, %r28170, %r28167, 0x5410U;
	cvt.u32.u16 	%r28172, %rs16287;
	cvt.u32.u16 	%r28173, %rs16288;
	prmt.b32 	%r28174, %r28173, %r28172, 0x3340U;
	cvt.u32.u16 	%r28175, %rs16289;
	cvt.u32.u16 	%r28176, %rs16290;
	prmt.b32 	%r28177, %r28176, %r28175, 0x3340U;
	prmt.b32 	%r28178, %r28177, %r28174, 0x5410U;
	st.local.v2.b32 	[%rd1+248], {%r28178, %r28171};
	cvt.u32.u16 	%r28179, %rs16275;
	cvt.u32.u16 	%r28180, %rs16276;
	prmt.b32 	%r28181, %r28180, %r28179, 0x3340U;
	cvt.u32.u16 	%r28182, %rs16277;
	cvt.u32.u16 	%r28183, %rs16278;
	prmt.b32 	%r28184, %r28183, %r28182, 0x3340U;
	prmt.b32 	%r28185, %r28184, %r28181, 0x5410U;
	cvt.u32.u16 	%r28186, %rs16279;
	cvt.u32.u16 	%r28187, %rs16280;
	prmt.b32 	%r28188, %r28187, %r28186, 0x3340U;
	cvt.u32.u16 	%r28189, %rs16281;
	cvt.u32.u16 	%r28190, %rs16282;
	prmt.b32 	%r28191, %r28190, %r28189, 0x3340U;
	prmt.b32 	%r28192, %r28191, %r28188, 0x5410U;
	st.local.v2.b32 	[%rd1+256], {%r28192, %r28185};
	cvt.u32.u16 	%r28193, %rs16267;
	cvt.u32.u16 	%r28194, %rs16268;
	prmt.b32 	%r28195, %r28194, %r28193, 0x3340U;
	cvt.u32.u16 	%r28196, %rs16269;
	cvt.u32.u16 	%r28197, %rs16270;
	prmt.b32 	%r28198, %r28197, %r28196, 0x3340U;
	prmt.b32 	%r28199, %r28198, %r28195, 0x5410U;
	cvt.u32.u16 	%r28200, %rs16271;
	cvt.u32.u16 	%r28201, %rs16272;
	prmt.b32 	%r28202, %r28201, %r28200, 0x3340U;
	cvt.u32.u16 	%r28203, %rs16273;
	cvt.u32.u16 	%r28204, %rs16274;
	prmt.b32 	%r28205, %r28204, %r28203, 0x3340U;
	prmt.b32 	%r28206, %r28205, %r28202, 0x5410U;
	st.local.v2.b32 	[%rd1+264], {%r28206, %r28199};
	mov.b32 	%r39640, 0;
$L__BB5_144:
	mov.u32 	%r39643, %r39640;
	cvt.u64.u32 	%rd240, %r39643;
	add.s64 	%rd241, %rd1, %rd240;
	ld.local.u8 	%rs14887, [%rd241+16];
	setp.ne.s16 	%p102, %rs14887, 0;
	add.s32 	%r39640, %r39643, 1;
	@%p102 bra 	$L__BB5_144;
	and.b16  	%rs14888, %rs19612, 255;
	setp.eq.s16 	%p103, %rs14888, 0;
	@%p103 bra 	$L__BB5_148;
	mov.b32 	%r39641, 0;
$L__BB5_147:
	cvt.u64.u32 	%rd242, %r39643;
	add.s64 	%rd243, %rd1, %rd242;
	st.local.u8 	[%rd243+16], %rs19612;
	add.s32 	%r39643, %r39643, 1;
	add.s32 	%r872, %r39641, 1;
	cvt.u64.u32 	%rd244, %r39641;
	add.s64 	%rd245, %rd2, %rd244;
	ld.local.u8 	%rs19612, [%rd245+17];
	setp.ne.s16 	%p104, %rs19612, 0;
	mov.u32 	%r39641, %r872;
	@%p104 bra 	$L__BB5_147;
$L__BB5_148:
	cvt.u64.u32 	%rd246, %r39643;
	add.s64 	%rd247, %rd1, %rd246;
	mov.b16 	%rs14889, 0;
	st.local.u8 	[%rd247+16], %rs14889;
	add.s32 	%r39559, %r39559, %r866;
	st.local.u32 	[%rd1], %r39559;
	add.f64 	%fd102, %fd59, %fd102;
	st.local.f64 	[%rd1+8], %fd102;
	ld.local.v2.b32 	{%r28208, %r28209}, [%rd1+16];
	bfe.u32 	%r28210, %r28208, 0, 8;
	cvt.u16.u32 	%rs16522, %r28210;
	bfe.u32 	%r28211, %r28208, 8, 8;
	cvt.u16.u32 	%rs16521, %r28211;
	bfe.u32 	%r28212, %r28208, 16, 8;
	cvt.u16.u32 	%rs16520, %r28212;
	bfe.u32 	%r28213, %r28208, 24, 8;
	cvt.u16.u32 	%rs16519, %r28213;
	bfe.u32 	%r28214, %r28209, 0, 8;
	cvt.u16.u32 	%rs16518, %r28214;
	bfe.u32 	%r28215, %r28209, 8, 8;
	cvt.u16.u32 	%rs16517, %r28215;
	bfe.u32 	%r28216, %r28209, 16, 8;
	cvt.u16.u32 	%rs16516, %r28216;
	bfe.u32 	%r28217, %r28209, 24, 8;
	cvt.u16.u32 	%rs16515, %r28217;
	ld.local.v2.b32 	{%r28218, %r28219}, [%rd1+24];
	bfe.u32 	%r28220, %r28218, 0, 8;
	cvt.u16.u32 	%rs16514, %r28220;
	bfe.u32 	%r28221, %r28218, 8, 8;
	cvt.u16.u32 	%rs16513, %r28221;
	bfe.u32 	%r28222, %r28218, 16, 8;
	cvt.u16.u32 	%rs16512, %r28222;
	bfe.u32 	%r28223, %r28218, 24, 8;
	cvt.u16.u32 	%rs16511, %r28223;
	bfe.u32 	%r28224, %r28219, 0, 8;
	cvt.u16.u32 	%rs16510, %r28224;
	bfe.u32 	%r28225, %r28219, 8, 8;
	cvt.u16.u32 	%rs16509, %r28225;
	bfe.u32 	%r28226, %r28219, 16, 8;
	cvt.u16.u32 	%rs16508, %r28226;
	bfe.u32 	%r28227, %r28219, 24, 8;
	cvt.u16.u32 	%rs16507, %r28227;
	ld.local.v2.b32 	{%r28228, %r28229}, [%rd1+32];
	bfe.u32 	%r28230, %r28228, 0, 8;
	cvt.u16.u32 	%rs16506, %r28230;
	bfe.u32 	%r28231, %r28228, 8, 8;
	cvt.u16.u32 	%rs16505, %r28231;
	bfe.u32 	%r28232, %r28228, 16, 8;
	cvt.u16.u32 	%rs16504, %r28232;
	bfe.u32 	%r28233, %r28228, 24, 8;
	cvt.u16.u32 	%rs16503, %r28233;
	bfe.u32 	%r28234, %r28229, 0, 8;
	cvt.u16.u32 	%rs16502, %r28234;
	bfe.u32 	%r28235, %r28229, 8, 8;
	cvt.u16.u32 	%rs16501, %r28235;
	bfe.u32 	%r28236, %r28229, 16, 8;
	cvt.u16.u32 	%rs16500, %r28236;
	bfe.u32 	%r28237, %r28229, 24, 8;
	cvt.u16.u32 	%rs16499, %r28237;
	ld.local.v2.b32 	{%r28238, %r28239}, [%rd1+40];
	bfe.u32 	%r28240, %r28238, 0, 8;
	cvt.u16.u32 	%rs16498, %r28240;
	bfe.u32 	%r28241, %r28238, 8, 8;
	cvt.u16.u32 	%rs16497, %r28241;
	bfe.u32 	%r28242, %r28238, 16, 8;
	cvt.u16.u32 	%rs16496, %r28242;
	bfe.u32 	%r28243, %r28238, 24, 8;
	cvt.u16.u32 	%rs16495, %r28243;
	bfe.u32 	%r28244, %r28239, 0, 8;
	cvt.u16.u32 	%rs16494, %r28244;
	bfe.u32 	%r28245, %r28239, 8, 8;
	cvt.u16.u32 	%rs16493, %r28245;
	bfe.u32 	%r28246, %r28239, 16, 8;
	cvt.u16.u32 	%rs16492, %r28246;
	bfe.u32 	%r28247, %r28239, 24, 8;
	cvt.u16.u32 	%rs16491, %r28247;
	ld.local.v2.b32 	{%r28248, %r28249}, [%rd1+48];
	bfe.u32 	%r28250, %r28248, 0, 8;
	cvt.u16.u32 	%rs16490, %r28250;
	bfe.u32 	%r28251, %r28248, 8, 8;
	cvt.u16.u32 	%rs16489, %r28251;
	bfe.u32 	%r28252, %r28248, 16, 8;
	cvt.u16.u32 	%rs16488, %r28252;
	bfe.u32 	%r28253, %r28248, 24, 8;
	cvt.u16.u32 	%rs16487, %r28253;
	bfe.u32 	%r28254, %r28249, 0, 8;
	cvt.u16.u32 	%rs16486, %r28254;
	bfe.u32 	%r28255, %r28249, 8, 8;
	cvt.u16.u32 	%rs16485, %r28255;
	bfe.u32 	%r28256, %r28249, 16, 8;
	cvt.u16.u32 	%rs16484, %r28256;
	bfe.u32 	%r28257, %r28249, 24, 8;
	cvt.u16.u32 	%rs16483, %r28257;
	ld.local.v2.b32 	{%r28258, %r28259}, [%rd1+56];
	bfe.u32 	%r28260, %r28258, 0, 8;
	cvt.u16.u32 	%rs16482, %r28260;
	bfe.u32 	%r28261, %r28258, 8, 8;
	cvt.u16.u32 	%rs16481, %r28261;
	bfe.u32 	%r28262, %r28258, 16, 8;
	cvt.u16.u32 	%rs16480, %r28262;
	bfe.u32 	%r28263, %r28258, 24, 8;
	cvt.u16.u32 	%rs16479, %r28263;
	bfe.u32 	%r28264, %r28259, 0, 8;
	cvt.u16.u32 	%rs16478, %r28264;
	bfe.u32 	%r28265, %r28259, 8, 8;
	cvt.u16.u32 	%rs16477, %r28265;
	bfe.u32 	%r28266, %r28259, 16, 8;
	cvt.u16.u32 	%rs16476, %r28266;
	bfe.u32 	%r28267, %r28259, 24, 8;
	cvt.u16.u32 	%rs16475, %r28267;
	ld.local.v2.b32 	{%r28268, %r28269}, [%rd1+64];
	bfe.u32 	%r28270, %r28268, 0, 8;
	cvt.u16.u32 	%rs16474, %r28270;
	bfe.u32 	%r28271, %r28268, 8, 8;
	cvt.u16.u32 	%rs16473, %r28271;
	bfe.u32 	%r28272, %r28268, 16, 8;
	cvt.u16.u32 	%rs16472, %r28272;
	bfe.u32 	%r28273, %r28268, 24, 8;
	cvt.u16.u32 	%rs16471, %r28273;
	bfe.u32 	%r28274, %r28269, 0, 8;
	cvt.u16.u32 	%rs16470, %r28274;
	bfe.u32 	%r28275, %r28269, 8, 8;
	cvt.u16.u32 	%rs16469, %r28275;
	bfe.u32 	%r28276, %r28269, 16, 8;
	cvt.u16.u32 	%rs16468, %r28276;
	bfe.u32 	%r28277, %r28269, 24, 8;
	cvt.u16.u32 	%rs16467, %r28277;
	ld.local.v2.b32 	{%r28278, %r28279}, [%rd1+72];
	bfe.u32 	%r28280, %r28278, 0, 8;
	cvt.u16.u32 	%rs16466, %r28280;
	bfe.u32 	%r28281, %r28278, 8, 8;
	cvt.u16.u32 	%rs16465, %r28281;
	bfe.u32 	%r28282, %r28278, 16, 8;
	cvt.u16.u32 	%rs16464, %r28282;
	bfe.u32 	%r28283, %r28278, 24, 8;
	cvt.u16.u32 	%rs16463, %r28283;
	bfe.u32 	%r28284, %r28279, 0, 8;
	cvt.u16.u32 	%rs16462, %r28284;
	bfe.u32 	%r28285, %r28279, 8, 8;
	cvt.u16.u32 	%rs16461, %r28285;
	bfe.u32 	%r28286, %r28279, 16, 8;
	cvt.u16.u32 	%rs16460, %r28286;
	bfe.u32 	%r28287, %r28279, 24, 8;
	cvt.u16.u32 	%rs16459, %r28287;
	ld.local.v2.b32 	{%r28288, %r28289}, [%rd1+80];
	bfe.u32 	%r28290, %r28288, 0, 8;
	cvt.u16.u32 	%rs16458, %r28290;
	bfe.u32 	%r28291, %r28288, 8, 8;
	cvt.u16.u32 	%rs16457, %r28291;
	bfe.u32 	%r28292, %r28288, 16, 8;
	cvt.u16.u32 	%rs16456, %r28292;
	bfe.u32 	%r28293, %r28288, 24, 8;
	cvt.u16.u32 	%rs16455, %r28293;
	bfe.u32 	%r28294, %r28289, 0, 8;
	cvt.u16.u32 	%rs16454, %r28294;
	bfe.u32 	%r28295, %r28289, 8, 8;
	cvt.u16.u32 	%rs16453, %r28295;
	bfe.u32 	%r28296, %r28289, 16, 8;
	cvt.u16.u32 	%rs16452, %r28296;
	bfe.u32 	%r28297, %r28289, 24, 8;
	cvt.u16.u32 	%rs16451, %r28297;
	ld.local.v2.b32 	{%r28298, %r28299}, [%rd1+88];
	bfe.u32 	%r28300, %r28298, 0, 8;
	cvt.u16.u32 	%rs16450, %r28300;
	bfe.u32 	%r28301, %r28298, 8, 8;
	cvt.u16.u32 	%rs16449, %r28301;
	bfe.u32 	%r28302, %r28298, 16, 8;
	cvt.u16.u32 	%rs16448, %r28302;
	bfe.u32 	%r28303, %r28298, 24, 8;
	cvt.u16.u32 	%rs16447, %r28303;
	bfe.u32 	%r28304, %r28299, 0, 8;
	cvt.u16.u32 	%rs16446, %r28304;
	bfe.u32 	%r28305, %r28299, 8, 8;
	cvt.u16.u32 	%rs16445, %r28305;
	bfe.u32 	%r28306, %r28299, 16, 8;
	cvt.u16.u32 	%rs16444, %r28306;
	bfe.u32 	%r28307, %r28299, 24, 8;
	cvt.u16.u32 	%rs16443, %r28307;
	ld.local.v2.b32 	{%r28308, %r28309}, [%rd1+96];
	bfe.u32 	%r28310, %r28308, 0, 8;
	cvt.u16.u32 	%rs16442, %r28310;
	bfe.u32 	%r28311, %r28308, 8, 8;
	cvt.u16.u32 	%rs16441, %r28311;
	bfe.u32 	%r28312, %r28308, 16, 8;
	cvt.u16.u32 	%rs16440, %r28312;
	bfe.u32 	%r28313, %r28308, 24, 8;
	cvt.u16.u32 	%rs16439, %r28313;
	bfe.u32 	%r28314, %r28309, 0, 8;
	cvt.u16.u32 	%rs16438, %r28314;
	bfe.u32 	%r28315, %r28309, 8, 8;
	cvt.u16.u32 	%rs16437, %r28315;
	bfe.u32 	%r28316, %r28309, 16, 8;
	cvt.u16.u32 	%rs16436, %r28316;
	bfe.u32 	%r28317, %r28309, 24, 8;
	cvt.u16.u32 	%rs16435, %r28317;
	ld.local.v2.b32 	{%r28318, %r28319}, [%rd1+104];
	bfe.u32 	%r28320, %r28318, 0, 8;
	cvt.u16.u32 	%rs16434, %r28320;
	bfe.u32 	%r28321, %r28318, 8, 8;
	cvt.u16.u32 	%rs16433, %r28321;
	bfe.u32 	%r28322, %r28318, 16, 8;
	cvt.u16.u32 	%rs16432, %r28322;
	bfe.u32 	%r28323, %r28318, 24, 8;
	cvt.u16.u32 	%rs16431, %r28323;
	bfe.u32 	%r28324, %r28319, 0, 8;
	cvt.u16.u32 	%rs16430, %r28324;
	bfe.u32 	%r28325, %r28319, 8, 8;
	cvt.u16.u32 	%rs16429, %r28325;
	bfe.u32 	%r28326, %r28319, 16, 8;
	cvt.u16.u32 	%rs16428, %r28326;
	bfe.u32 	%r28327, %r28319, 24, 8;
	cvt.u16.u32 	%rs16427, %r28327;
	ld.local.v2.b32 	{%r28328, %r28329}, [%rd1+112];
	bfe.u32 	%r28330, %r28328, 0, 8;
	cvt.u16.u32 	%rs16426, %r28330;
	bfe.u32 	%r28331, %r28328, 8, 8;
	cvt.u16.u32 	%rs16425, %r28331;
	bfe.u32 	%r28332, %r28328, 16, 8;
	cvt.u16.u32 	%rs16424, %r28332;
	bfe.u32 	%r28333, %r28328, 24, 8;
	cvt.u16.u32 	%rs16423, %r28333;
	bfe.u32 	%r28334, %r28329, 0, 8;
	cvt.u16.u32 	%rs16422, %r28334;
	bfe.u32 	%r28335, %r28329, 8, 8;
	cvt.u16.u32 	%rs16421, %r28335;
	bfe.u32 	%r28336, %r28329, 16, 8;
	cvt.u16.u32 	%rs16420, %r28336;
	bfe.u32 	%r28337, %r28329, 24, 8;
	cvt.u16.u32 	%rs16419, %r28337;
	ld.local.v2.b32 	{%r28338, %r28339}, [%rd1+120];
	bfe.u32 	%r28340, %r28338, 0, 8;
	cvt.u16.u32 	%rs16418, %r28340;
	bfe.u32 	%r28341, %r28338, 8, 8;
	cvt.u16.u32 	%rs16417, %r28341;
	bfe.u32 	%r28342, %r28338, 16, 8;
	cvt.u16.u32 	%rs16416, %r28342;
	bfe.u32 	%r28343, %r28338, 24, 8;
	cvt.u16.u32 	%rs16415, %r28343;
	bfe.u32 	%r28344, %r28339, 0, 8;
	cvt.u16.u32 	%rs16414, %r28344;
	bfe.u32 	%r28345, %r28339, 8, 8;
	cvt.u16.u32 	%rs16413, %r28345;
	bfe.u32 	%r28346, %r28339, 16, 8;
	cvt.u16.u32 	%rs16412, %r28346;
	bfe.u32 	%r28347, %r28339, 24, 8;
	cvt.u16.u32 	%rs16411, %r28347;
	ld.local.v2.b32 	{%r28348, %r28349}, [%rd1+128];
	bfe.u32 	%r28350, %r28348, 0, 8;
	cvt.u16.u32 	%rs16410, %r28350;
	bfe.u32 	%r28351, %r28348, 8, 8;
	cvt.u16.u32 	%rs16409, %r28351;
	bfe.u32 	%r28352, %r28348, 16, 8;
	cvt.u16.u32 	%rs16408, %r28352;
	bfe.u32 	%r28353, %r28348, 24, 8;
	cvt.u16.u32 	%rs16407, %r28353;
	bfe.u32 	%r28354, %r28349, 0, 8;
	cvt.u16.u32 	%rs16406, %r28354;
	bfe.u32 	%r28355, %r28349, 8, 8;
	cvt.u16.u32 	%rs16405, %r28355;
	bfe.u32 	%r28356, %r28349, 16, 8;
	cvt.u16.u32 	%rs16404, %r28356;
	bfe.u32 	%r28357, %r28349, 24, 8;
	cvt.u16.u32 	%rs16403, %r28357;
	ld.local.v2.b32 	{%r28358, %r28359}, [%rd1+136];
	bfe.u32 	%r28360, %r28358, 0, 8;
	cvt.u16.u32 	%rs16402, %r28360;
	bfe.u32 	%r28361, %r28358, 8, 8;
	cvt.u16.u32 	%rs16401, %r28361;
	bfe.u32 	%r28362, %r28358, 16, 8;
	cvt.u16.u32 	%rs16400, %r28362;
	bfe.u32 	%r28363, %r28358, 24, 8;
	cvt.u16.u32 	%rs16399, %r28363;
	bfe.u32 	%r28364, %r28359, 0, 8;
	cvt.u16.u32 	%rs16398, %r28364;
	bfe.u32 	%r28365, %r28359, 8, 8;
	cvt.u16.u32 	%rs16397, %r28365;
	bfe.u32 	%r28366, %r28359, 16, 8;
	cvt.u16.u32 	%rs16396, %r28366;
	bfe.u32 	%r28367, %r28359, 24, 8;
	cvt.u16.u32 	%rs16395, %r28367;
	ld.local.v2.b32 	{%r28368, %r28369}, [%rd1+144];
	bfe.u32 	%r28370, %r28368, 0, 8;
	cvt.u16.u32 	%rs16394, %r28370;
	bfe.u32 	%r28371, %r28368, 8, 8;
	cvt.u16.u32 	%rs16393, %r28371;
	bfe.u32 	%r28372, %r28368, 16, 8;
	cvt.u16.u32 	%rs16392, %r28372;
	bfe.u32 	%r28373, %r28368, 24, 8;
	cvt.u16.u32 	%rs16391, %r28373;
	bfe.u32 	%r28374, %r28369, 0, 8;
	cvt.u16.u32 	%rs16390, %r28374;
	bfe.u32 	%r28375, %r28369, 8, 8;
	cvt.u16.u32 	%rs16389, %r28375;
	bfe.u32 	%r28376, %r28369, 16, 8;
	cvt.u16.u32 	%rs16388, %r28376;
	bfe.u32 	%r28377, %r28369, 24, 8;
	cvt.u16.u32 	%rs16387, %r28377;
	ld.local.v2.b32 	{%r28378, %r28379}, [%rd1+152];
	bfe.u32 	%r28380, %r28378, 0, 8;
	cvt.u16.u32 	%rs16386, %r28380;
	bfe.u32 	%r28381, %r28378, 8, 8;
	cvt.u16.u32 	%rs16385, %r28381;
	bfe.u32 	%r28382, %r28378, 16, 8;
	cvt.u16.u32 	%rs16384, %r28382;
	bfe.u32 	%r28383, %r28378, 24, 8;
	cvt.u16.u32 	%rs16383, %r28383;
	bfe.u32 	%r28384, %r28379, 0, 8;
	cvt.u16.u32 	%rs16382, %r28384;
	bfe.u32 	%r28385, %r28379, 8, 8;
	cvt.u16.u32 	%rs16381, %r28385;
	bfe.u32 	%r28386, %r28379, 16, 8;
	cvt.u16.u32 	%rs16380, %r28386;
	bfe.u32 	%r28387, %r28379, 24, 8;
	cvt.u16.u32 	%rs16379, %r28387;
	ld.local.v2.b32 	{%r28388, %r28389}, [%rd1+160];
	bfe.u32 	%r28390, %r28388, 0, 8;
	cvt.u16.u32 	%rs16378, %r28390;
	bfe.u32 	%r28391, %r28388, 8, 8;
	cvt.u16.u32 	%rs16377, %r28391;
	bfe.u32 	%r28392, %r28388, 16, 8;
	cvt.u16.u32 	%rs16376, %r28392;
	bfe.u32 	%r28393, %r28388, 24, 8;
	cvt.u16.u32 	%rs16375, %r28393;
	bfe.u32 	%r28394, %r28389, 0, 8;
	cvt.u16.u32 	%rs16374, %r28394;
	bfe.u32 	%r28395, %r28389, 8, 8;
	cvt.u16.u32 	%rs16373, %r28395;
	bfe.u32 	%r28396, %r28389, 16, 8;
	cvt.u16.u32 	%rs16372, %r28396;
	bfe.u32 	%r28397, %r28389, 24, 8;
	cvt.u16.u32 	%rs16371, %r28397;
	ld.local.v2.b32 	{%r28398, %r28399}, [%rd1+168];
	bfe.u32 	%r28400, %r28398, 0, 8;
	cvt.u16.u32 	%rs16370, %r28400;
	bfe.u32 	%r28401, %r28398, 8, 8;
	cvt.u16.u32 	%rs16369, %r28401;
	bfe.u32 	%r28402, %r28398, 16, 8;
	cvt.u16.u32 	%rs16368, %r28402;
	bfe.u32 	%r28403, %r28398, 24, 8;
	cvt.u16.u32 	%rs16367, %r28403;
	bfe.u32 	%r28404, %r28399, 0, 8;
	cvt.u16.u32 	%rs16366, %r28404;
	bfe.u32 	%r28405, %r28399, 8, 8;
	cvt.u16.u32 	%rs16365, %r28405;
	bfe.u32 	%r28406, %r28399, 16, 8;
	cvt.u16.u32 	%rs16364, %r28406;
	bfe.u32 	%r28407, %r28399, 24, 8;
	cvt.u16.u32 	%rs16363, %r28407;
	ld.local.v2.b32 	{%r28408, %r28409}, [%rd1+176];
	bfe.u32 	%r28410, %r28408, 0, 8;
	cvt.u16.u32 	%rs16362, %r28410;
	bfe.u32 	%r28411, %r28408, 8, 8;
	cvt.u16.u32 	%rs16361, %r28411;
	bfe.u32 	%r28412, %r28408, 16, 8;
	cvt.u16.u32 	%rs16360, %r28412;
	bfe.u32 	%r28413, %r28408, 24, 8;
	cvt.u16.u32 	%rs16359, %r28413;
	bfe.u32 	%r28414, %r28409, 0, 8;
	cvt.u16.u32 	%rs16358, %r28414;
	bfe.u32 	%r28415, %r28409, 8, 8;
	cvt.u16.u32 	%rs16357, %r28415;
	bfe.u32 	%r28416, %r28409, 16, 8;
	cvt.u16.u32 	%rs16356, %r28416;
	bfe.u32 	%r28417, %r28409, 24, 8;
	cvt.u16.u32 	%rs16355, %r28417;
	ld.local.v2.b32 	{%r28418, %r28419}, [%rd1+184];
	bfe.u32 	%r28420, %r28418, 0, 8;
	cvt.u16.u32 	%rs16354, %r28420;
	bfe.u32 	%r28421, %r28418, 8, 8;
	cvt.u16.u32 	%rs16353, %r28421;
	bfe.u32 	%r28422, %r28418, 16, 8;
	cvt.u16.u32 	%rs16352, %r28422;
	bfe.u32 	%r28423, %r28418, 24, 8;
	cvt.u16.u32 	%rs16351, %r28423;
	bfe.u32 	%r28424, %r28419, 0, 8;
	cvt.u16.u32 	%rs16350, %r28424;
	bfe.u32 	%r28425, %r28419, 8, 8;
	cvt.u16.u32 	%rs16349, %r28425;
	bfe.u32 	%r28426, %r28419, 16, 8;
	cvt.u16.u32 	%rs16348, %r28426;
	bfe.u32 	%r28427, %r28419, 24, 8;
	cvt.u16.u32 	%rs16347, %r28427;
	ld.local.v2.b32 	{%r28428, %r28429}, [%rd1+192];
	bfe.u32 	%r28430, %r28428, 0, 8;
	cvt.u16.u32 	%rs16346, %r28430;
	bfe.u32 	%r28431, %r28428, 8, 8;
	cvt.u16.u32 	%rs16345, %r28431;
	bfe.u32 	%r28432, %r28428, 16, 8;
	cvt.u16.u32 	%rs16344, %r28432;
	bfe.u32 	%r28433, %r28428, 24, 8;
	cvt.u16.u32 	%rs16343, %r28433;
	bfe.u32 	%r28434, %r28429, 0, 8;
	cvt.u16.u32 	%rs16342, %r28434;
	bfe.u32 	%r28435, %r28429, 8, 8;
	cvt.u16.u32 	%rs16341, %r28435;
	bfe.u32 	%r28436, %r28429, 16, 8;
	cvt.u16.u32 	%rs16340, %r28436;
	bfe.u32 	%r28437, %r28429, 24, 8;
	cvt.u16.u32 	%rs16339, %r28437;
	ld.local.v2.b32 	{%r28438, %r28439}, [%rd1+200];
	bfe.u32 	%r28440, %r28438, 0, 8;
	cvt.u16.u32 	%rs16338, %r28440;
	bfe.u32 	%r28441, %r28438, 8, 8;
	cvt.u16.u32 	%rs16337, %r28441;
	bfe.u32 	%r28442, %r28438, 16, 8;
	cvt.u16.u32 	%rs16336, %r28442;
	bfe.u32 	%r28443, %r28438, 24, 8;
	cvt.u16.u32 	%rs16335, %r28443;
	bfe.u32 	%r28444, %r28439, 0, 8;
	cvt.u16.u32 	%rs16334, %r28444;
	bfe.u32 	%r28445, %r28439, 8, 8;
	cvt.u16.u32 	%rs16333, %r28445;
	bfe.u32 	%r28446, %r28439, 16, 8;
	cvt.u16.u32 	%rs16332, %r28446;
	bfe.u32 	%r28447, %r28439, 24, 8;
	cvt.u16.u32 	%rs16331, %r28447;
	ld.local.v2.b32 	{%r28448, %r28449}, [%rd1+208];
	bfe.u32 	%r28450, %r28448, 0, 8;
	cvt.u16.u32 	%rs16330, %r28450;
	bfe.u32 	%r28451, %r28448, 8, 8;
	cvt.u16.u32 	%rs16329, %r28451;
	bfe.u32 	%r28452, %r28448, 16, 8;
	cvt.u16.u32 	%rs16328, %r28452;
	bfe.u32 	%r28453, %r28448, 24, 8;
	cvt.u16.u32 	%rs16327, %r28453;
	bfe.u32 	%r28454, %r28449, 0, 8;
	cvt.u16.u32 	%rs16326, %r28454;
	bfe.u32 	%r28455, %r28449, 8, 8;
	cvt.u16.u32 	%rs16325, %r28455;
	bfe.u32 	%r28456, %r28449, 16, 8;
	cvt.u16.u32 	%rs16324, %r28456;
	bfe.u32 	%r28457, %r28449, 24, 8;
	cvt.u16.u32 	%rs16323, %r28457;
	ld.local.v2.b32 	{%r28458, %r28459}, [%rd1+216];
	bfe.u32 	%r28460, %r28458, 0, 8;
	cvt.u16.u32 	%rs16322, %r28460;
	bfe.u32 	%r28461, %r28458, 8, 8;
	cvt.u16.u32 	%rs16321, %r28461;
	bfe.u32 	%r28462, %r28458, 16, 8;
	cvt.u16.u32 	%rs16320, %r28462;
	bfe.u32 	%r28463, %r28458, 24, 8;
	cvt.u16.u32 	%rs16319, %r28463;
	bfe.u32 	%r28464, %r28459, 0, 8;
	cvt.u16.u32 	%rs16318, %r28464;
	bfe.u32 	%r28465, %r28459, 8, 8;
	cvt.u16.u32 	%rs16317, %r28465;
	bfe.u32 	%r28466, %r28459, 16, 8;
	cvt.u16.u32 	%rs16316, %r28466;
	bfe.u32 	%r28467, %r28459, 24, 8;
	cvt.u16.u32 	%rs16315, %r28467;
	ld.local.v2.b32 	{%r28468, %r28469}, [%rd1+224];
	bfe.u32 	%r28470, %r28468, 0, 8;
	cvt.u16.u32 	%rs16314, %r28470;
	bfe.u32 	%r28471, %r28468, 8, 8;
	cvt.u16.u32 	%rs16313, %r28471;
	bfe.u32 	%r28472, %r28468, 16, 8;
	cvt.u16.u32 	%rs16312, %r28472;
	bfe.u32 	%r28473, %r28468, 24, 8;
	cvt.u16.u32 	%rs16311, %r28473;
	bfe.u32 	%r28474, %r28469, 0, 8;
	cvt.u16.u32 	%rs16310, %r28474;
	bfe.u32 	%r28475, %r28469, 8, 8;
	cvt.u16.u32 	%rs16309, %r28475;
	bfe.u32 	%r28476, %r28469, 16, 8;
	cvt.u16.u32 	%rs16308, %r28476;
	bfe.u32 	%r28477, %r28469, 24, 8;
	cvt.u16.u32 	%rs16307, %r28477;
	ld.local.v2.b32 	{%r28478, %r28479}, [%rd1+232];
	bfe.u32 	%r28480, %r28478, 0, 8;
	cvt.u16.u32 	%rs16306, %r28480;
	bfe.u32 	%r28481, %r28478, 8, 8;
	cvt.u16.u32 	%rs16305, %r28481;
	bfe.u32 	%r28482, %r28478, 16, 8;
	cvt.u16.u32 	%rs16304, %r28482;
	bfe.u32 	%r28483, %r28478, 24, 8;
	cvt.u16.u32 	%rs16303, %r28483;
	bfe.u32 	%r28484, %r28479, 0, 8;
	cvt.u16.u32 	%rs16302, %r28484;
	bfe.u32 	%r28485, %r28479, 8, 8;
	cvt.u16.u32 	%rs16301, %r28485;
	bfe.u32 	%r28486, %r28479, 16, 8;
	cvt.u16.u32 	%rs16300, %r28486;
	bfe.u32 	%r28487, %r28479, 24, 8;
	cvt.u16.u32 	%rs16299, %r28487;
	ld.local.v2.b32 	{%r28488, %r28489}, [%rd1+240];
	bfe.u32 	%r28490, %r28488, 0, 8;
	cvt.u16.u32 	%rs16298, %r28490;
	bfe.u32 	%r28491, %r28488, 8, 8;
	cvt.u16.u32 	%rs16297, %r28491;
	bfe.u32 	%r28492, %r28488, 16, 8;
	cvt.u16.u32 	%rs16296, %r28492;
	bfe.u32 	%r28493, %r28488, 24, 8;
	cvt.u16.u32 	%rs16295, %r28493;
	bfe.u32 	%r28494, %r28489, 0, 8;
	cvt.u16.u32 	%rs16294, %r28494;
	bfe.u32 	%r28495, %r28489, 8, 8;
	cvt.u16.u32 	%rs16293, %r28495;
	bfe.u32 	%r28496, %r28489, 16, 8;
	cvt.u16.u32 	%rs16292, %r28496;
	bfe.u32 	%r28497, %r28489, 24, 8;
	cvt.u16.u32 	%rs16291, %r28497;
	ld.local.v2.b32 	{%r28498, %r28499}, [%rd1+248];
	bfe.u32 	%r28500, %r28498, 0, 8;
	cvt.u16.u32 	%rs16290, %r28500;
	bfe.u32 	%r28501, %r28498, 8, 8;
	cvt.u16.u32 	%rs16289, %r28501;
	bfe.u32 	%r28502, %r28498, 16, 8;
	cvt.u16.u32 	%rs16288, %r28502;
	bfe.u32 	%r28503, %r28498, 24, 8;
	cvt.u16.u32 	%rs16287, %r28503;
	bfe.u32 	%r28504, %r28499, 0, 8;
	cvt.u16.u32 	%rs16286, %r28504;
	bfe.u32 	%r28505, %r28499, 8, 8;
	cvt.u16.u32 	%rs16285, %r28505;
	bfe.u32 	%r28506, %r28499, 16, 8;
	cvt.u16.u32 	%rs16284, %r28506;
	bfe.u32 	%r28507, %r28499, 24, 8;
	cvt.u16.u32 	%rs16283, %r28507;
	ld.local.v2.b32 	{%r28508, %r28509}, [%rd1+256];
	bfe.u32 	%r28510, %r28508, 0, 8;
	cvt.u16.u32 	%rs16282, %r28510;
	bfe.u32 	%r28511, %r28508, 8, 8;
	cvt.u16.u32 	%rs16281, %r28511;
	bfe.u32 	%r28512, %r28508, 16, 8;
	cvt.u16.u32 	%rs16280, %r28512;
	bfe.u32 	%r28513, %r28508, 24, 8;
	cvt.u16.u32 	%rs16279, %r28513;
	bfe.u32 	%r28514, %r28509, 0, 8;
	cvt.u16.u32 	%rs16278, %r28514;
	bfe.u32 	%r28515, %r28509, 8, 8;
	cvt.u16.u32 	%rs16277, %r28515;
	bfe.u32 	%r28516, %r28509, 16, 8;
	cvt.u16.u32 	%rs16276, %r28516;
	bfe.u32 	%r28517, %r28509, 24, 8;
	cvt.u16.u32 	%rs16275, %r28517;
	ld.local.v2.b32 	{%r28518, %r28519}, [%rd1+264];
	bfe.u32 	%r28520, %r28518, 0, 8;
	cvt.u16.u32 	%rs16274, %r28520;
	bfe.u32 	%r28521, %r28518, 8, 8;
	cvt.u16.u32 	%rs16273, %r28521;
	bfe.u32 	%r28522, %r28518, 16, 8;
	cvt.u16.u32 	%rs16272, %r28522;
	bfe.u32 	%r28523, %r28518, 24, 8;
	cvt.u16.u32 	%rs16271, %r28523;
	bfe.u32 	%r28524, %r28519, 0, 8;
	cvt.u16.u32 	%rs16270, %r28524;
	bfe.u32 	%r28525, %r28519, 8, 8;
	cvt.u16.u32 	%rs16269, %r28525;
	bfe.u32 	%r28526, %r28519, 16, 8;
	cvt.u16.u32 	%rs16268, %r28526;
	bfe.u32 	%r28527, %r28519, 24, 8;
	cvt.u16.u32 	%rs16267, %r28527;
	bra.uni 	$L__BB5_231;
$L__BB5_149:
	mov.u32 	%r1334, %ctaid.x;
	mul.lo.s32 	%r1335, %r1334, 192;
	cvt.u64.u32 	%rd23, %r1335;
	mov.u32 	%r1336, %tid.x;
	add.s32 	%r1337, %r1335, %r1336;
	mul.wide.u32 	%rd24, %r1337, 272;
	add.s64 	%rd25, %rd5, %rd24;
	ld.global.v2.b32 	{%r1338, %r1339}, [%rd25+264];
	bfe.u32 	%r1340, %r1338, 0, 8;
	cvt.u16.u32 	%rs16274, %r1340;
	bfe.u32 	%r1341, %r1338, 8, 8;
	cvt.u16.u32 	%rs16273, %r1341;
	bfe.u32 	%r1342, %r1338, 16, 8;
	cvt.u16.u32 	%rs16272, %r1342;
	bfe.u32 	%r1343, %r1338, 24, 8;
	cvt.u16.u32 	%rs16271, %r1343;
	bfe.u32 	%r1344, %r1339, 0, 8;
	cvt.u16.u32 	%rs16270, %r1344;
	bfe.u32 	%r1345, %r1339, 8, 8;
	cvt.u16.u32 	%rs16269, %r1345;
	bfe.u32 	%r1346, %r1339, 16, 8;
	cvt.u16.u32 	%rs16268, %r1346;
	bfe.u32 	%r1347, %r1339, 24, 8;
	cvt.u16.u32 	%rs16267, %r1347;
	ld.global.v2.b32 	{%r1348, %r1349}, [%rd25+256];
	bfe.u32 	%r1350, %r1348, 0, 8;
	cvt.u16.u32 	%rs16282, %r1350;
	bfe.u32 	%r1351, %r1348, 8, 8;
	cvt.u16.u32 	%rs16281, %r1351;
	bfe.u32 	%r1352, %r1348, 16, 8;
	cvt.u16.u32 	%rs16280, %r1352;
	bfe.u32 	%r1353, %r1348, 24, 8;
	cvt.u16.u32 	%rs16279, %r1353;
	bfe.u32 	%r1354, %r1349, 0, 8;
	cvt.u16.u32 	%rs16278, %r1354;
	bfe.u32 	%r1355, %r1349, 8, 8;
	cvt.u16.u32 	%rs16277, %r1355;
	bfe.u32 	%r1356, %r1349, 16, 8;
	cvt.u16.u32 	%rs16276, %r1356;
	bfe.u32 	%r1357, %r1349, 24, 8;
	cvt.u16.u32 	%rs16275, %r1357;
	ld.global.v2.b32 	{%r1358, %r1359}, [%rd25+248];
	bfe.u32 	%r1360, %r1358, 0, 8;
	cvt.u16.u32 	%rs16290, %r1360;
	bfe.u32 	%r1361, %r1358, 8, 8;
	cvt.u16.u32 	%rs16289, %r1361;
	bfe.u32 	%r1362, %r1358, 16, 8;
	cvt.u16.u32 	%rs16288, %r1362;
	bfe.u32 	%r1363, %r1358, 24, 8;
	cvt.u16.u32 	%rs16287, %r1363;
	bfe.u32 	%r1364, %r1359, 0, 8;
	cvt.u16.u32 	%rs16286, %r1364;
	bfe.u32 	%r1365, %r1359, 8, 8;
	cvt.u16.u32 	%rs16285, %r1365;
	bfe.u32 	%r1366, %r1359, 16, 8;
	cvt.u16.u32 	%rs16284, %r1366;
	bfe.u32 	%r1367, %r1359, 24, 8;
	cvt.u16.u32 	%rs16283, %r1367;
	ld.global.v2.b32 	{%r1368, %r1369}, [%rd25+240];
	bfe.u32 	%r1370, %r1368, 0, 8;
	cvt.u16.u32 	%rs16298, %r1370;
	bfe.u32 	%r1371, %r1368, 8, 8;
	cvt.u16.u32 	%rs16297, %r1371;
	bfe.u32 	%r1372, %r1368, 16, 8;
	cvt.u16.u32 	%rs16296, %r1372;
	bfe.u32 	%r1373, %r1368, 24, 8;
	cvt.u16.u32 	%rs16295, %r1373;
	bfe.u32 	%r1374, %r1369, 0, 8;
	cvt.u16.u32 	%rs16294, %r1374;
	bfe.u32 	%r1375, %r1369, 8, 8;
	cvt.u16.u32 	%rs16293, %r1375;
	bfe.u32 	%r1376, %r1369, 16, 8;
	cvt.u16.u32 	%rs16292, %r1376;
	bfe.u32 	%r1377, %r1369, 24, 8;
	cvt.u16.u32 	%rs16291, %r1377;
	ld.global.v2.b32 	{%r1378, %r1379}, [%rd25+232];
	bfe.u32 	%r1380, %r1378, 0, 8;
	cvt.u16.u32 	%rs16306, %r1380;
	bfe.u32 	%r1381, %r1378, 8, 8;
	cvt.u16.u32 	%rs16305, %r1381;
	bfe.u32 	%r1382, %r1378, 16, 8;
	cvt.u16.u32 	%rs16304, %r1382;
	bfe.u32 	%r1383, %r1378, 24, 8;
	cvt.u16.u32 	%rs16303, %r1383;
	bfe.u32 	%r1384, %r1379, 0, 8;
	cvt.u16.u32 	%rs16302, %r1384;
	bfe.u32 	%r1385, %r1379, 8, 8;
	cvt.u16.u32 	%rs16301, %r1385;
	bfe.u32 	%r1386, %r1379, 16, 8;
	cvt.u16.u32 	%rs16300, %r1386;
	bfe.u32 	%r1387, %r1379, 24, 8;
	cvt.u16.u32 	%rs16299, %r1387;
	ld.global.v2.b32 	{%r1388, %r1389}, [%rd25+224];
	bfe.u32 	%r1390, %r1388, 0, 8;
	cvt.u16.u32 	%rs16314, %r1390;
	bfe.u32 	%r1391, %r1388, 8, 8;
	cvt.u16.u32 	%rs16313, %r1391;
	bfe.u32 	%r1392, %r1388, 16, 8;
	cvt.u16.u32 	%rs16312, %r1392;
	bfe.u32 	%r1393, %r1388, 24, 8;
	cvt.u16.u32 	%rs16311, %r1393;
	bfe.u32 	%r1394, %r1389, 0, 8;
	cvt.u16.u32 	%rs16310, %r1394;
	bfe.u32 	%r1395, %r1389, 8, 8;
	cvt.u16.u32 	%rs16309, %r1395;
	bfe.u32 	%r1396, %r1389, 16, 8;
	cvt.u16.u32 	%rs16308, %r1396;
	bfe.u32 	%r1397, %r1389, 24, 8;
	cvt.u16.u32 	%rs16307, %r1397;
	ld.global.v2.b32 	{%r1398, %r1399}, [%rd25+216];
	bfe.u32 	%r1400, %r1398, 0, 8;
	cvt.u16.u32 	%rs16322, %r1400;
	bfe.u32 	%r1401, %r1398, 8, 8;
	cvt.u16.u32 	%rs16321, %r1401;
	bfe.u32 	%r1402, %r1398, 16, 8;
	cvt.u16.u32 	%rs16320, %r1402;
	bfe.u32 	%r1403, %r1398, 24, 8;
	cvt.u16.u32 	%rs16319, %r1403;
	bfe.u32 	%r1404, %r1399, 0, 8;
	cvt.u16.u32 	%rs16318, %r1404;
	bfe.u32 	%r1405, %r1399, 8, 8;
	cvt.u16.u32 	%rs16317, %r1405;
	bfe.u32 	%r1406, %r1399, 16, 8;
	cvt.u16.u32 	%rs16316, %r1406;
	bfe.u32 	%r1407, %r1399, 24, 8;
	cvt.u16.u32 	%rs16315, %r1407;
	ld.global.v2.b32 	{%r1408, %r1409}, [%rd25+208];
	bfe.u32 	%r1410, %r1408, 0, 8;
	cvt.u16.u32 	%rs16330, %r1410;
	bfe.u32 	%r1411, %r1408, 8, 8;
	cvt.u16.u32 	%rs16329, %r1411;
	bfe.u32 	%r1412, %r1408, 16, 8;
	cvt.u16.u32 	%rs16328, %r1412;
	bfe.u32 	%r1413, %r1408, 24, 8;
	cvt.u16.u32 	%rs16327, %r1413;
	bfe.u32 	%r1414, %r1409, 0, 8;
	cvt.u16.u32 	%rs16326, %r1414;
	bfe.u32 	%r1415, %r1409, 8, 8;
	cvt.u16.u32 	%rs16325, %r1415;
	bfe.u32 	%r1416, %r1409, 16, 8;
	cvt.u16.u32 	%rs16324, %r1416;
	bfe.u32 	%r1417, %r1409, 24, 8;
	cvt.u16.u32 	%rs16323, %r1417;
	ld.global.v2.b32 	{%r1418, %r1419}, [%rd25+200];
	bfe.u32 	%r1420, %r1418, 0, 8;
	cvt.u16.u32 	%rs16338, %r1420;
	bfe.u32 	%r1421, %r1418, 8, 8;
	cvt.u16.u32 	%rs16337, %r1421;
	bfe.u32 	%r1422, %r1418, 16, 8;
	cvt.u16.u32 	%rs16336, %r1422;
	bfe.u32 	%r1423, %r1418, 24, 8;
	cvt.u16.u32 	%rs16335, %r1423;
	bfe.u32 	%r1424, %r1419, 0, 8;
	cvt.u16.u32 	%rs16334, %r1424;
	bfe.u32 	%r1425, %r1419, 8, 8;
	cvt.u16.u32 	%rs16333, %r1425;
	bfe.u32 	%r1426, %r1419, 16, 8;
	cvt.u16.u32 	%rs16332, %r1426;
	bfe.u32 	%r1427, %r1419, 24, 8;
	cvt.u16.u32 	%rs16331, %r1427;
	ld.global.v2.b32 	{%r1428, %r1429}, [%rd25+192];
	bfe.u32 	%r1430, %r1428, 0, 8;
	cvt.u16.u32 	%rs16346, %r1430;
	bfe.u32 	%r1431, %r1428, 8, 8;
	cvt.u16.u32 	%rs16345, %r1431;
	bfe.u32 	%r1432, %r1428, 16, 8;
	cvt.u16.u32 	%rs16344, %r1432;
	bfe.u32 	%r1433, %r1428, 24, 8;
	cvt.u16.u32 	%rs16343, %r1433;
	bfe.u32 	%r1434, %r1429, 0, 8;
	cvt.u16.u32 	%rs16342, %r1434;
	bfe.u32 	%r1435, %r1429, 8, 8;
	cvt.u16.u32 	%rs16341, %r1435;
	bfe.u32 	%r1436, %r1429, 16, 8;
	cvt.u16.u32 	%rs16340, %r1436;
	bfe.u32 	%r1437, %r1429, 24, 8;
	cvt.u16.u32 	%rs16339, %r1437;
	ld.global.v2.b32 	{%r1438, %r1439}, [%rd25+184];
	bfe.u32 	%r1440, %r1438, 0, 8;
	cvt.u16.u32 	%rs16354, %r1440;
	bfe.u32 	%r1441, %r1438, 8, 8;
	cvt.u16.u32 	%rs16353, %r1441;
	bfe.u32 	%r1442, %r1438, 16, 8;
	cvt.u16.u32 	%rs16352, %r1442;
	bfe.u32 	%r1443, %r1438, 24, 8;
	cvt.u16.u32 	%rs16351, %r1443;
	bfe.u32 	%r1444, %r1439, 0, 8;
	cvt.u16.u32 	%rs16350, %r1444;
	bfe.u32 	%r1445, %r1439, 8, 8;
	cvt.u16.u32 	%rs16349, %r1445;
	bfe.u32 	%r1446, %r1439, 16, 8;
	cvt.u16.u32 	%rs16348, %r1446;
	bfe.u32 	%r1447, %r1439, 24, 8;
	cvt.u16.u32 	%rs16347, %r1447;
	ld.global.v2.b32 	{%r1448, %r1449}, [%rd25+176];
	bfe.u32 	%r1450, %r1448, 0, 8;
	cvt.u16.u32 	%rs16362, %r1450;
	bfe.u32 	%r1451, %r1448, 8, 8;
	cvt.u16.u32 	%rs16361, %r1451;
	bfe.u32 	%r1452, %r1448, 16, 8;
	cvt.u16.u32 	%rs16360, %r1452;
	bfe.u32 	%r1453, %r1448, 24, 8;
	cvt.u16.u32 	%rs16359, %r1453;
	bfe.u32 	%r1454, %r1449, 0, 8;
	cvt.u16.u32 	%rs16358, %r1454;
	bfe.u32 	%r1455, %r1449, 8, 8;
	cvt.u16.u32 	%rs16357, %r1455;
	bfe.u32 	%r1456, %r1449, 16, 8;
	cvt.u16.u32 	%rs16356, %r1456;
	bfe.u32 	%r1457, %r1449, 24, 8;
	cvt.u16.u32 	%rs16355, %r1457;
	ld.global.v2.b32 	{%r1458, %r1459}, [%rd25+168];
	bfe.u32 	%r1460, %r1458, 0, 8;
	cvt.u16.u32 	%rs16370, %r1460;
	bfe.u32 	%r1461, %r1458, 8, 8;
	cvt.u16.u32 	%rs16369, %r1461;
	bfe.u32 	%r1462, %r1458, 16, 8;
	cvt.u16.u32 	%rs16368, %r1462;
	bfe.u32 	%r1463, %r1458, 24, 8;
	cvt.u16.u32 	%rs16367, %r1463;
	bfe.u32 	%r1464, %r1459, 0, 8;
	cvt.u16.u32 	%rs16366, %r1464;
	bfe.u32 	%r1465, %r1459, 8, 8;
	cvt.u16.u32 	%rs16365, %r1465;
	bfe.u32 	%r1466, %r1459, 16, 8;
	cvt.u16.u32 	%rs16364, %r1466;
	bfe.u32 	%r1467, %r1459, 24, 8;
	cvt.u16.u32 	%rs16363, %r1467;
	ld.global.v2.b32 	{%r1468, %r1469}, [%rd25+160];
	bfe.u32 	%r1470, %r1468, 0, 8;
	cvt.u16.u32 	%rs16378, %r1470;
	bfe.u32 	%r1471, %r1468, 8, 8;
	cvt.u16.u32 	%rs16377, %r1471;
	bfe.u32 	%r1472, %r1468, 16, 8;
	cvt.u16.u32 	%rs16376, %r1472;
	bfe.u32 	%r1473, %r1468, 24, 8;
	cvt.u16.u32 	%rs16375, %r1473;
	bfe.u32 	%r1474, %r1469, 0, 8;
	cvt.u16.u32 	%rs16374, %r1474;
	bfe.u32 	%r1475, %r1469, 8, 8;
	cvt.u16.u32 	%rs16373, %r1475;
	bfe.u32 	%r1476, %r1469, 16, 8;
	cvt.u16.u32 	%rs16372, %r1476;
	bfe.u32 	%r1477, %r1469, 24, 8;
	cvt.u16.u32 	%rs16371, %r1477;
	ld.global.v2.b32 	{%r1478, %r1479}, [%rd25+152];
	bfe.u32 	%r1480, %r1478, 0, 8;
	cvt.u16.u32 	%rs16386, %r1480;
	bfe.u32 	%r1481, %r1478, 8, 8;
	cvt.u16.u32 	%rs16385, %r1481;
	bfe.u32 	%r1482, %r1478, 16, 8;
	cvt.u16.u32 	%rs16384, %r1482;
	bfe.u32 	%r1483, %r1478, 24, 8;
	cvt.u16.u32 	%rs16383, %r1483;
	bfe.u32 	%r1484, %r1479, 0, 8;
	cvt.u16.u32 	%rs16382, %r1484;
	bfe.u32 	%r1485, %r1479, 8, 8;
	cvt.u16.u32 	%rs16381, %r1485;
	bfe.u32 	%r1486, %r1479, 16, 8;
	cvt.u16.u32 	%rs16380, %r1486;
	bfe.u32 	%r1487, %r1479, 24, 8;
	cvt.u16.u32 	%rs16379, %r1487;
	ld.global.v2.b32 	{%r1488, %r1489}, [%rd25+144];
	bfe.u32 	%r1490, %r1488, 0, 8;
	cvt.u16.u32 	%rs16394, %r1490;
	bfe.u32 	%r1491, %r1488, 8, 8;
	cvt.u16.u32 	%rs16393, %r1491;
	bfe.u32 	%r1492, %r1488, 16, 8;
	cvt.u16.u32 	%rs16392, %r1492;
	bfe.u32 	%r1493, %r1488, 24, 8;
	cvt.u16.u32 	%rs16391, %r1493;
	bfe.u32 	%r1494, %r1489, 0, 8;
	cvt.u16.u32 	%rs16390, %r1494;
	bfe.u32 	%r1495, %r1489, 8, 8;
	cvt.u16.u32 	%rs16389, %r1495;
	bfe.u32 	%r1496, %r1489, 16, 8;
	cvt.u16.u32 	%rs16388, %r1496;
	bfe.u32 	%r1497, %r1489, 24, 8;
	cvt.u16.u32 	%rs16387, %r1497;
	ld.global.v2.b32 	{%r1498, %r1499}, [%rd25+136];
	bfe.u32 	%r1500, %r1498, 0, 8;
	cvt.u16.u32 	%rs16402, %r1500;
	bfe.u32 	%r1501, %r1498, 8, 8;
	cvt.u16.u32 	%rs16401, %r1501;
	bfe.u32 	%r1502, %r1498, 16, 8;
	cvt.u16.u32 	%rs16400, %r1502;
	bfe.u32 	%r1503, %r1498, 24, 8;
	cvt.u16.u32 	%rs16399, %r1503;
	bfe.u32 	%r1504, %r1499, 0, 8;
	cvt.u16.u32 	%rs16398, %r1504;
	bfe.u32 	%r1505, %r1499, 8, 8;
	cvt.u16.u32 	%rs16397, %r1505;
	bfe.u32 	%r1506, %r1499, 16, 8;
	cvt.u16.u32 	%rs16396, %r1506;
	bfe.u32 	%r1507, %r1499, 24, 8;
	cvt.u16.u32 	%rs16395, %r1507;
	ld.global.v2.b32 	{%r1508, %r1509}, [%rd25+128];
	bfe.u32 	%r1510, %r1508, 0, 8;
	cvt.u16.u32 	%rs16410, %r1510;
	bfe.u32 	%r1511, %r1508, 8, 8;
	cvt.u16.u32 	%rs16409, %r1511;
	bfe.u32 	%r1512, %r1508, 16, 8;
	cvt.u16.u32 	%rs16408, %r1512;
	bfe.u32 	%r1513, %r1508, 24, 8;
	cvt.u16.u32 	%rs16407, %r1513;
	bfe.u32 	%r1514, %r1509, 0, 8;
	cvt.u16.u32 	%rs16406, %r1514;
	bfe.u32 	%r1515, %r1509, 8, 8;
	cvt.u16.u32 	%rs16405, %r1515;
	bfe.u32 	%r1516, %r1509, 16, 8;
	cvt.u16.u32 	%rs16404, %r1516;
	bfe.u32 	%r1517, %r1509, 24, 8;
	cvt.u16.u32 	%rs16403, %r1517;
	ld.global.v2.b32 	{%r1518, %r1519}, [%rd25+120];
	bfe.u32 	%r1520, %r1518, 0, 8;
	cvt.u16.u32 	%rs16418, %r1520;
	bfe.u32 	%r1521, %r1518, 8, 8;
	cvt.u16.u32 	%rs16417, %r1521;
	bfe.u32 	%r1522, %r1518, 16, 8;
	cvt.u16.u32 	%rs16416, %r1522;
	bfe.u32 	%r1523, %r1518, 24, 8;
	cvt.u16.u32 	%rs16415, %r1523;
	bfe.u32 	%r1524, %r1519, 0, 8;
	cvt.u16.u32 	%rs16414, %r1524;
	bfe.u32 	%r1525, %r1519, 8, 8;
	cvt.u16.u32 	%rs16413, %r1525;
	bfe.u32 	%r1526, %r1519, 16, 8;
	cvt.u16.u32 	%rs16412, %r1526;
	bfe.u32 	%r1527, %r1519, 24, 8;
	cvt.u16.u32 	%rs16411, %r1527;
	ld.global.v2.b32 	{%r1528, %r1529}, [%rd25+112];
	bfe.u32 	%r1530, %r1528, 0, 8;
	cvt.u16.u32 	%rs16426, %r1530;
	bfe.u32 	%r1531, %r1528, 8, 8;
	cvt.u16.u32 	%rs16425, %r1531;
	bfe.u32 	%r1532, %r1528, 16, 8;
	cvt.u16.u32 	%rs16424, %r1532;
	bfe.u32 	%r1533, %r1528, 24, 8;
	cvt.u16.u32 	%rs16423, %r1533;
	bfe.u32 	%r1534, %r1529, 0, 8;
	cvt.u16.u32 	%rs16422, %r1534;
	bfe.u32 	%r1535, %r1529, 8, 8;
	cvt.u16.u32 	%rs16421, %r1535;
	bfe.u32 	%r1536, %r1529, 16, 8;
	cvt.u16.u32 	%rs16420, %r1536;
	bfe.u32 	%r1537, %r1529, 24, 8;
	cvt.u16.u32 	%rs16419, %r1537;
	ld.global.v2.b32 	{%r1538, %r1539}, [%rd25+104];
	bfe.u32 	%r1540, %r1538, 0, 8;
	cvt.u16.u32 	%rs16434, %r1540;
	bfe.u32 	%r1541, %r1538, 8, 8;
	cvt.u16.u32 	%rs16433, %r1541;
	bfe.u32 	%r1542, %r1538, 16, 8;
	cvt.u16.u32 	%rs16432, %r1542;
	bfe.u32 	%r1543, %r1538, 24, 8;
	cvt.u16.u32 	%rs16431, %r1543;
	bfe.u32 	%r1544, %r1539, 0, 8;
	cvt.u16.u32 	%rs16430, %r1544;
	bfe.u32 	%r1545, %r1539, 8, 8;
	cvt.u16.u32 	%rs16429, %r1545;
	bfe.u32 	%r1546, %r1539, 16, 8;
	cvt.u16.u32 	%rs16428, %r1546;
	bfe.u32 	%r1547, %r1539, 24, 8;
	cvt.u16.u32 	%rs16427, %r1547;
	ld.global.v2.b32 	{%r1548, %r1549}, [%rd25+96];
	bfe.u32 	%r1550, %r1548, 0, 8;
	cvt.u16.u32 	%rs16442, %r1550;
	bfe.u32 	%r1551, %r1548, 8, 8;
	cvt.u16.u32 	%rs16441, %r1551;
	bfe.u32 	%r1552, %r1548, 16, 8;
	cvt.u16.u32 	%rs16440, %r1552;
	bfe.u32 	%r1553, %r1548, 24, 8;
	cvt.u16.u32 	%rs16439, %r1553;
	bfe.u32 	%r1554, %r1549, 0, 8;
	cvt.u16.u32 	%rs16438, %r1554;
	bfe.u32 	%r1555, %r1549, 8, 8;
	cvt.u16.u32 	%rs16437, %r1555;
	bfe.u32 	%r1556, %r1549, 16, 8;
	cvt.u16.u32 	%rs16436, %r1556;
	bfe.u32 	%r1557, %r1549, 24, 8;
	cvt.u16.u32 	%rs16435, %r1557;
	ld.global.v2.b32 	{%r1558, %r1559}, [%rd25+88];
	bfe.u32 	%r1560, %r1558, 0, 8;
	cvt.u16.u32 	%rs16450, %r1560;
	bfe.u32 	%r1561, %r1558, 8, 8;
	cvt.u16.u32 	%rs16449, %r1561;
	bfe.u32 	%r1562, %r1558, 16, 8;
	cvt.u16.u32 	%rs16448, %r1562;
	bfe.u32 	%r1563, %r1558, 24, 8;
	cvt.u16.u32 	%rs16447, %r1563;
	bfe.u32 	%r1564, %r1559, 0, 8;
	cvt.u16.u32 	%rs16446, %r1564;
	bfe.u32 	%r1565, %r1559, 8, 8;
	cvt.u16.u32 	%rs16445, %r1565;
	bfe.u32 	%r1566, %r1559, 16, 8;
	cvt.u16.u32 	%rs16444, %r1566;
	bfe.u32 	%r1567, %r1559, 24, 8;
	cvt.u16.u32 	%rs16443, %r1567;
	ld.global.v2.b32 	{%r1568, %r1569}, [%rd25+80];
	bfe.u32 	%r1570, %r1568, 0, 8;
	cvt.u16.u32 	%rs16458, %r1570;
	bfe.u32 	%r1571, %r1568, 8, 8;
	cvt.u16.u32 	%rs16457, %r1571;
	bfe.u32 	%r1572, %r1568, 16, 8;
	cvt.u16.u32 	%rs16456, %r1572;
	bfe.u32 	%r1573, %r1568, 24, 8;
	cvt.u16.u32 	%rs16455, %r1573;
	bfe.u32 	%r1574, %r1569, 0, 8;
	cvt.u16.u32 	%rs16454, %r1574;
	bfe.u32 	%r1575, %r1569, 8, 8;
	cvt.u16.u32 	%rs16453, %r1575;
	bfe.u32 	%r1576, %r1569, 16, 8;
	cvt.u16.u32 	%rs16452, %r1576;
	bfe.u32 	%r1577, %r1569, 24, 8;
	cvt.u16.u32 	%rs16451, %r1577;
	ld.global.v2.b32 	{%r1578, %r1579}, [%rd25+72];
	bfe.u32 	%r1580, %r1578, 0, 8;
	cvt.u16.u32 	%rs16466, %r1580;
	bfe.u32 	%r1581, %r1578, 8, 8;
	cvt.u16.u32 	%rs16465, %r1581;
	bfe.u32 	%r1582, %r1578, 16, 8;
	cvt.u16.u32 	%rs16464, %r1582;
	bfe.u32 	%r1583, %r1578, 24, 8;
	cvt.u16.u32 	%rs16463, %r1583;
	bfe.u32 	%r1584, %r1579, 0, 8;
	cvt.u16.u32 	%rs16462, %r1584;
	bfe.u32 	%r1585, %r1579, 8, 8;
	cvt.u16.u32 	%rs16461, %r1585;
	bfe.u32 	%r1586, %r1579, 16, 8;
	cvt.u16.u32 	%rs16460, %r1586;
	bfe.u32 	%r1587, %r1579, 24, 8;
	cvt.u16.u32 	%rs16459, %r1587;
	ld.global.v2.b32 	{%r1588, %r1589}, [%rd25+64];
	bfe.u32 	%r1590, %r1588, 0, 8;
	cvt.u16.u32 	%rs16474, %r1590;
	bfe.u32 	%r1591, %r1588, 8, 8;
	cvt.u16.u32 	%rs16473, %r1591;
	bfe.u32 	%r1592, %r1588, 16, 8;
	cvt.u16.u32 	%rs16472, %r1592;
	bfe.u32 	%r1593, %r1588, 24, 8;
	cvt.u16.u32 	%rs16471, %r1593;
	bfe.u32 	%r1594, %r1589, 0, 8;
	cvt.u16.u32 	%rs16470, %r1594;
	bfe.u32 	%r1595, %r1589, 8, 8;
	cvt.u16.u32 	%rs16469, %r1595;
	bfe.u32 	%r1596, %r1589, 16, 8;
	cvt.u16.u32 	%rs16468, %r1596;
	bfe.u32 	%r1597, %r1589, 24, 8;
	cvt.u16.u32 	%rs16467, %r1597;
	ld.global.v2.b32 	{%r1598, %r1599}, [%rd25+56];
	bfe.u32 	%r1600, %r1598, 0, 8;
	cvt.u16.u32 	%rs16482, %r1600;
	bfe.u32 	%r1601, %r1598, 8, 8;
	cvt.u16.u32 	%rs16481, %r1601;
	bfe.u32 	%r1602, %r1598, 16, 8;
	cvt.u16.u32 	%rs16480, %r1602;
	bfe.u32 	%r1603, %r1598, 24, 8;
	cvt.u16.u32 	%rs16479, %r1603;
	bfe.u32 	%r1604, %r1599, 0, 8;
	cvt.u16.u32 	%rs16478, %r1604;
	bfe.u32 	%r1605, %r1599, 8, 8;
	cvt.u16.u32 	%rs16477, %r1605;
	bfe.u32 	%r1606, %r1599, 16, 8;
	cvt.u16.u32 	%rs16476, %r1606;
	bfe.u32 	%r1607, %r1599, 24, 8;
	cvt.u16.u32 	%rs16475, %r1607;
	ld.global.v2.b32 	{%r1608, %r1609}, [%rd25+48];
	bfe.u32 	%r1610, %r1608, 0, 8;
	cvt.u16.u32 	%rs16490, %r1610;
	bfe.u32 	%r1611, %r1608, 8, 8;
	cvt.u16.u32 	%rs16489, %r1611;
	bfe.u32 	%r1612, %r1608, 16, 8;
	cvt.u16.u32 	%rs16488, %r1612;
	bfe.u32 	%r1613, %r1608, 24, 8;
	cvt.u16.u32 	%rs16487, %r1613;
	bfe.u32 	%r1614, %r1609, 0, 8;
	cvt.u16.u32 	%rs16486, %r1614;
	bfe.u32 	%r1615, %r1609, 8, 8;
	cvt.u16.u32 	%rs16485, %r1615;
	bfe.u32 	%r1616, %r1609, 16, 8;
	cvt.u16.u32 	%rs16484, %r1616;
	bfe.u32 	%r1617, %r1609, 24, 8;
	cvt.u16.u32 	%rs16483, %r1617;
	ld.global.v2.b32 	{%r1618, %r1619}, [%rd25+40];
	bfe.u32 	%r1620, %r1618, 0, 8;
	cvt.u16.u32 	%rs16498, %r1620;
	bfe.u32 	%r1621, %r1618, 8, 8;
	cvt.u16.u32 	%rs16497, %r1621;
	bfe.u32 	%r1622, %r1618, 16, 8;
	cvt.u16.u32 	%rs16496, %r1622;
	bfe.u32 	%r1623, %r1618, 24, 8;
	cvt.u16.u32 	%rs16495, %r1623;
	bfe.u32 	%r1624, %r1619, 0, 8;
	cvt.u16.u32 	%rs16494, %r1624;
	bfe.u32 	%r1625, %r1619, 8, 8;
	cvt.u16.u32 	%rs16493, %r1625;
	bfe.u32 	%r1626, %r1619, 16, 8;
	cvt.u16.u32 	%rs16492, %r1626;
	bfe.u32 	%r1627, %r1619, 24, 8;
	cvt.u16.u32 	%rs16491, %r1627;
	ld.global.v2.b32 	{%r1628, %r1629}, [%rd25+32];
	bfe.u32 	%r1630, %r1628, 0, 8;
	cvt.u16.u32 	%rs16506, %r1630;
	bfe.u32 	%r1631, %r1628, 8, 8;
	cvt.u16.u32 	%rs16505, %r1631;
	bfe.u32 	%r1632, %r1628, 16, 8;
	cvt.u16.u32 	%rs16504, %r1632;
	bfe.u32 	%r1633, %r1628, 24, 8;
	cvt.u16.u32 	%rs16503, %r1633;
	bfe.u32 	%r1634, %r1629, 0, 8;
	cvt.u16.u32 	%rs16502, %r1634;
	bfe.u32 	%r1635, %r1629, 8, 8;
	cvt.u16.u32 	%rs16501, %r1635;
	bfe.u32 	%r1636, %r1629, 16, 8;
	cvt.u16.u32 	%rs16500, %r1636;
	bfe.u32 	%r1637, %r1629, 24, 8;
	cvt.u16.u32 	%rs16499, %r1637;
	ld.global.v2.b32 	{%r1638, %r1639}, [%rd25+24];
	bfe.u32 	%r1640, %r1638, 0, 8;
	cvt.u16.u32 	%rs16514, %r1640;
	bfe.u32 	%r1641, %r1638, 8, 8;
	cvt.u16.u32 	%rs16513, %r1641;
	bfe.u32 	%r1642, %r1638, 16, 8;
	cvt.u16.u32 	%rs16512, %r1642;
	bfe.u32 	%r1643, %r1638, 24, 8;
	cvt.u16.u32 	%rs16511, %r1643;
	bfe.u32 	%r1644, %r1639, 0, 8;
	cvt.u16.u32 	%rs16510, %r1644;
	bfe.u32 	%r1645, %r1639, 8, 8;
	cvt.u16.u32 	%rs16509, %r1645;
	bfe.u32 	%r1646, %r1639, 16, 8;
	cvt.u16.u32 	%rs16508, %r1646;
	bfe.u32 	%r1647, %r1639, 24, 8;
	cvt.u16.u32 	%rs16507, %r1647;
	ld.global.v2.b32 	{%r1648, %r1649}, [%rd25+16];
	bfe.u32 	%r1650, %r1648, 0, 8;
	cvt.u16.u32 	%rs16522, %r1650;
	bfe.u32 	%r1651, %r1648, 8, 8;
	cvt.u16.u32 	%rs16521, %r1651;
	bfe.u32 	%r1652, %r1648, 16, 8;
	cvt.u16.u32 	%rs16520, %r1652;
	bfe.u32 	%r1653, %r1648, 24, 8;
	cvt.u16.u32 	%rs16519, %r1653;
	bfe.u32 	%r1654, %r1649, 0, 8;
	cvt.u16.u32 	%rs16518, %r1654;
	bfe.u32 	%r1655, %r1649, 8, 8;
	cvt.u16.u32 	%rs16517, %r1655;
	bfe.u32 	%r1656, %r1649, 16, 8;
	cvt.u16.u32 	%rs16516, %r1656;
	bfe.u32 	%r1657, %r1649, 24, 8;
	cvt.u16.u32 	%rs16515, %r1657;
	ld.global.f64 	%fd102, [%rd25+8];
	ld.global.u32 	%r39559, [%rd25];
	mul.lo.s32 	%r1658, %r1331, 192;
	cvt.s64.s32 	%rd26, %r1658;
	sub.s64 	%rd27, %rd14, %rd23;
	setp.lt.u64 	%p2, %rd27, %rd26;
	@%p2 bra 	$L__BB5_167;
	mov.u32 	%r1659, %ctaid.x;
	mul.lo.s32 	%r1660, %r1659, 192;
	cvt.u64.u32 	%rd342, %r1660;
	add.s64 	%rd29, %rd14, -192;
$L__BB5_151:
	cvt.s64.s32 	%rd28, %r1658;
	add.s64 	%rd342, %rd342, %rd28;
	setp.gt.u64 	%p3, %rd342, %rd29;
	@%p3 bra 	$L__BB5_158;
	mov.u32 	%r1663, %tid.x;
	cvt.u64.u32 	%rd30, %r1663;
	add.s64 	%rd31, %rd342, %rd30;
	mad.lo.s64 	%rd32, %rd31, 272, %rd5;
	ld.global.v2.b32 	{%r1664, %r1665}, [%rd32+264];
	ld.global.v2.b32 	{%r1666, %r1667}, [%rd32+256];
	ld.global.v2.b32 	{%r1668, %r1669}, [%rd32+248];
	ld.global.v2.b32 	{%r1670, %r1671}, [%rd32+240];
	ld.global.v2.b32 	{%r1672, %r1673}, [%rd32+232];
	ld.global.v2.b32 	{%r1674, %r1675}, [%rd32+224];
	ld.global.v2.b32 	{%r1676, %r1677}, [%rd32+216];
	ld.global.v2.b32 	{%r1678, %r1679}, [%rd32+208];
	ld.global.v2.b32 	{%r1680, %r1681}, [%rd32+200];
	ld.global.v2.b32 	{%r1682, %r1683}, [%rd32+192];
	ld.global.v2.b32 	{%r1684, %r1685}, [%rd32+184];
	ld.global.v2.b32 	{%r1686, %r1687}, [%rd32+176];
	ld.global.v2.b32 	{%r1688, %r1689}, [%rd32+168];
	ld.global.v2.b32 	{%r1690, %r1691}, [%rd32+160];
	ld.global.v2.b32 	{%r1692, %r1693}, [%rd32+152];
	ld.global.v2.b32 	{%r1694, %r1695}, [%rd32+144];
	ld.global.v2.b32 	{%r1696, %r1697}, [%rd32+136];
	ld.global.v2.b32 	{%r1698, %r1699}, [%rd32+128];
	ld.global.v2.b32 	{%r1700, %r1701}, [%rd32+120];
	ld.global.v2.b32 	{%r1702, %r1703}, [%rd32+112];
	ld.global.v2.b32 	{%r1704, %r1705}, [%rd32+104];
	ld.global.v2.b32 	{%r1706, %r1707}, [%rd32+96];
	ld.global.v2.b32 	{%r1708, %r1709}, [%rd32+88];
	ld.global.v2.b32 	{%r1710, %r1711}, [%rd32+80];
	ld.global.v2.b32 	{%r1712, %r1713}, [%rd32+72];
	ld.global.v2.b32 	{%r1714, %r1715}, [%rd32+64];
	ld.global.v2.b32 	{%r1716, %r1717}, [%rd32+56];
	ld.global.v2.b32 	{%r1718, %r1719}, [%rd32+48];
	ld.global.v2.b32 	{%r1720, %r1721}, [%rd32+40];
	ld.global.v2.b32 	{%r1722, %r1723}, [%rd32+32];
	ld.global.v2.b32 	{%r1724, %r1725}, [%rd32+24];
	ld.global.v2.b32 	{%r1726, %r1727}, [%rd32+16];
	bfe.u32 	%r1728, %r1726, 0, 8;
	cvt.u16.u32 	%rs20125, %r1728;
	ld.global.f64 	%fd64, [%rd32+8];
	ld.global.u32 	%r878, [%rd32];
	st.local.u32 	[%rd2], %r878;
	st.local.f64 	[%rd2+8], %fd64;
	st.local.v2.b32 	[%rd2+16], {%r1726, %r1727};
	st.local.v2.b32 	[%rd2+24], {%r1724, %r1725};
	st.local.v2.b32 	[%rd2+32], {%r1722, %r1723};
	st.local.v2.b32 	[%rd2+40], {%r1720, %r1721};
	st.local.v2.b32 	[%rd2+48], {%r1718, %r1719};
	st.local.v2.b32 	[%rd2+56], {%r1716, %r1717};
	st.local.v2.b32 	[%rd2+64], {%r1714, %r1715};
	st.local.v2.b32 	[%rd2+72], {%r1712, %r1713};
	st.local.v2.b32 	[%rd2+80], {%r1710, %r1711};
	st.local.v2.b32 	[%rd2+88], {%r1708, %r1709};
	st.local.v2.b32 	[%rd2+96], {%r1706, %r1707};
	st.local.v2.b32 	[%rd2+104], {%r1704, %r1705};
	st.local.v2.b32 	[%rd2+112], {%r1702, %r1703};
	st.local.v2.b32 	[%rd2+120], {%r1700, %r1701};
	st.local.v2.b32 	[%rd2+128], {%r1698, %r1699};
	st.local.v2.b32 	[%rd2+136], {%r1696, %r1697};
	st.local.v2.b32 	[%rd2+144], {%r1694, %r1695};
	st.local.v2.b32 	[%rd2+152], {%r1692, %r1693};
	st.local.v2.b32 	[%rd2+160], {%r1690, %r1691};
	st.local.v2.b32 	[%rd2+168], {%r1688, %r1689};
	st.local.v2.b32 	[%rd2+176], {%r1686, %r1687};
	st.local.v2.b32 	[%rd2+184], {%r1684, %r1685};
	st.local.v2.b32 	[%rd2+192], {%r1682, %r1683};
	st.local.v2.b32 	[%rd2+200], {%r1680, %r1681};
	st.local.v2.b32 	[%rd2+208], {%r1678, %r1679};
	st.local.v2.b32 	[%rd2+216], {%r1676, %r1677};
	st.local.v2.b32 	[%rd2+224], {%r1674, %r1675};
	st.local.v2.b32 	[%rd2+232], {%r1672, %r1673};
	st.local.v2.b32 	[%rd2+240], {%r1670, %r1671};
	st.local.v2.b32 	[%rd2+248], {%r1668, %r1669};
	st.local.v2.b32 	[%rd2+256], {%r1666, %r1667};
	st.local.v2.b32 	[%rd2+264], {%r1664, %r1665};
	st.local.u32 	[%rd1], %r39559;
	st.local.f64 	[%rd1+8], %fd102;
	cvt.u32.u16 	%r1729, %rs16515;
	cvt.u32.u16 	%r1730, %rs16516;
	prmt.b32 	%r1731, %r1730, %r1729, 0x3340U;
	cvt.u32.u16 	%r1732, %rs16517;
	cvt.u32.u16 	%r1733, %rs16518;
	prmt.b32 	%r1734, %r1733, %r1732, 0x3340U;
	prmt.b32 	%r1735, %r1734, %r1731, 0x5410U;
	cvt.u32.u16 	%r1736, %rs16519;
	cvt.u32.u16 	%r1737, %rs16520;
	prmt.b32 	%r1738, %r1737, %r1736, 0x3340U;
	cvt.u32.u16 	%r1739, %rs16521;
	cvt.u32.u16 	%r1740, %rs16522;
	prmt.b32 	%r1741, %r1740, %r1739, 0x3340U;
	prmt.b32 	%r1742, %r1741, %r1738, 0x5410U;
	st.local.v2.b32 	[%rd1+16], {%r1742, %r1735};
	cvt.u32.u16 	%r1743, %rs16507;
	cvt.u32.u16 	%r1744, %rs16508;
	prmt.b32 	%r1745, %r1744, %r1743, 0x3340U;
	cvt.u32.u16 	%r1746, %rs16509;
	cvt.u32.u16 	%r1747, %rs16510;
	prmt.b32 	%r1748, %r1747, %r1746, 0x3340U;
	prmt.b32 	%r1749, %r1748, %r1745, 0x5410U;
	cvt.u32.u16 	%r1750, %rs16511;
	cvt.u32.u16 	%r1751, %rs16512;
	prmt.b32 	%r1752, %r1751, %r1750, 0x3340U;
	cvt.u32.u16 	%r1753, %rs16513;
	cvt.u32.u16 	%r1754, %rs16514;
	prmt.b32 	%r1755, %r1754, %r1753, 0x3340U;
	prmt.b32 	%r1756, %r1755, %r1752, 0x5410U;
	st.local.v2.b32 	[%rd1+24], {%r1756, %r1749};
	cvt.u32.u16 	%r1757, %rs16499;
	cvt.u32.u16 	%r1758, %rs16500;
	prmt.b32 	%r1759, %r1758, %r1757, 0x3340U;
	cvt.u32.u16 	%r1760, %rs16501;
	cvt.u32.u16 	%r1761, %rs16502;
	prmt.b32 	%r1762, %r1761, %r1760, 0x3340U;
	prmt.b32 	%r1763, %r1762, %r1759, 0x5410U;
	cvt.u32.u16 	%r1764, %rs16503;
	cvt.u32.u16 	%r1765, %rs16504;
	prmt.b32 	%r1766, %r1765, %r1764, 0x3340U;
	cvt.u32.u16 	%r1767, %rs16505;
	cvt.u32.u16 	%r1768, %rs16506;
	prmt.b32 	%r1769, %r1768, %r1767, 0x3340U;
	prmt.b32 	%r1770, %r1769, %r1766, 0x5410U;
	st.local.v2.b32 	[%rd1+32], {%r1770, %r1763};
	cvt.u32.u16 	%r1771, %rs16491;
	cvt.u32.u16 	%r1772, %rs16492;
	prmt.b32 	%r1773, %r1772, %r1771, 0x3340U;
	cvt.u32.u16 	%r1774, %rs16493;
	cvt.u32.u16 	%r1775, %rs16494;
	prmt.b32 	%r1776, %r1775, %r1774, 0x3340U;
	prmt.b32 	%r1777, %r1776, %r1773, 0x5410U;
	cvt.u32.u16 	%r1778, %rs16495;
	cvt.u32.u16 	%r1779, %rs16496;
	prmt.b32 	%r1780, %r1779, %r1778, 0x3340U;
	cvt.u32.u16 	%r1781, %rs16497;
	cvt.u32.u16 	%r1782, %rs16498;
	prmt.b32 	%r1783, %r1782, %r1781, 0x3340U;
	prmt.b32 	%r1784, %r1783, %r1780, 0x5410U;
	st.local.v2.b32 	[%rd1+40], {%r1784, %r1777};
	cvt.u32.u16 	%r1785, %rs16483;
	cvt.u32.u16 	%r1786, %rs16484;
	prmt.b32 	%r1787, %r1786, %r1785, 0x3340U;
	cvt.u32.u16 	%r1788, %rs16485;
	cvt.u32.u16 	%r1789, %rs16486;
	prmt.b32 	%r1790, %r1789, %r1788, 0x3340U;
	prmt.b32 	%r1791, %r1790, %r1787, 0x5410U;
	cvt.u32.u16 	%r1792, %rs16487;
	cvt.u32.u16 	%r1793, %rs16488;
	prmt.b32 	%r1794, %r1793, %r1792, 0x3340U;
	cvt.u32.u16 	%r1795, %rs16489;
	cvt.u32.u16 	%r1796, %rs16490;
	prmt.b32 	%r1797, %r1796, %r1795, 0x3340U;
	prmt.b32 	%r1798, %r1797, %r1794, 0x5410U;
	st.local.v2.b32 	[%rd1+48], {%r1798, %r1791};
	cvt.u32.u16 	%r1799, %rs16475;
	cvt.u32.u16 	%r1800, %rs16476;
	prmt.b32 	%r1801, %r1800, %r1799, 0x3340U;
	cvt.u32.u16 	%r1802, %rs16477;
	cvt.u32.u16 	%r1803, %rs16478;
	prmt.b32 	%r1804, %r1803, %r1802, 0x3340U;
	prmt.b32 	%r1805, %r1804, %r1801, 0x5410U;
	cvt.u32.u16 	%r1806, %rs16479;
	cvt.u32.u16 	%r1807, %rs16480;
	prmt.b32 	%r1808, %r1807, %r1806, 0x3340U;
	cvt.u32.u16 	%r1809, %rs16481;
	cvt.u32.u16 	%r1810, %rs16482;
	prmt.b32 	%r1811, %r1810, %r1809, 0x3340U;
	prmt.b32 	%r1812, %r1811, %r1808, 0x5410U;
	st.local.v2.b32 	[%rd1+56], {%r1812, %r1805};
	cvt.u32.u16 	%r1813, %rs16467;
	cvt.u32.u16 	%r1814, %rs16468;
	prmt.b32 	%r1815, %r1814, %r1813, 0x3340U;
	cvt.u32.u16 	%r1816, %rs16469;
	cvt.u32.u16 	%r1817, %rs16470;
	prmt.b32 	%r1818, %r1817, %r1816, 0x3340U;
	prmt.b32 	%r1819, %r1818, %r1815, 0x5410U;
	cvt.u32.u16 	%r1820, %rs16471;
	cvt.u32.u16 	%r1821, %rs16472;
	prmt.b32 	%r1822, %r1821, %r1820, 0x3340U;
	cvt.u32.u16 	%r1823, %rs16473;
	cvt.u32.u16 	%r1824, %rs16474;
	prmt.b32 	%r1825, %r1824, %r1823, 0x3340U;
	prmt.b32 	%r1826, %r1825, %r1822, 0x5410U;
	st.local.v2.b32 	[%rd1+64], {%r1826, %r1819};
	cvt.u32.u16 	%r1827, %rs16459;
	cvt.u32.u16 	%r1828, %rs16460;
	prmt.b32 	%r1829, %r1828, %r1827, 0x3340U;
	cvt.u32.u16 	%r1830, %rs16461;
	cvt.u32.u16 	%r1831, %rs16462;
	prmt.b32 	%r1832, %r1831, %r1830, 0x3340U;
	prmt.b32 	%r1833, %r1832, %r1829, 0x5410U;
	cvt.u32.u16 	%r1834, %rs16463;
	cvt.u32.u16 	%r1835, %rs16464;
	prmt.b32 	%r1836, %r1835, %r1834, 0x3340U;
	cvt.u32.u16 	%r1837, %rs16465;
	cvt.u32.u16 	%r1838, %rs16466;
	prmt.b32 	%r1839, %r1838, %r1837, 0x3340U;
	prmt.b32 	%r1840, %r1839, %r1836, 0x5410U;
	st.local.v2.b32 	[%rd1+72], {%r1840, %r1833};
	cvt.u32.u16 	%r1841, %rs16451;
	cvt.u32.u16 	%r1842, %rs16452;
	prmt.b32 	%r1843, %r1842, %r1841, 0x3340U;
	cvt.u32.u16 	%r1844, %rs16453;
	cvt.u32.u16 	%r1845, %rs16454;
	prmt.b32 	%r1846, %r1845, %r1844, 0x3340U;
	prmt.b32 	%r1847, %r1846, %r1843, 0x5410U;
	cvt.u32.u16 	%r1848, %rs16455;
	cvt.u32.u16 	%r1849, %rs16456;
	prmt.b32 	%r1850, %r1849, %r1848, 0x3340U;
	cvt.u32.u16 	%r1851, %rs16457;
	cvt.u32.u16 	%r1852, %rs16458;
	prmt.b32 	%r1853, %r1852, %r1851, 0x3340U;
	prmt.b32 	%r1854, %r1853, %r1850, 0x5410U;
	st.local.v2.b32 	[%rd1+80], {%r1854, %r1847};
	cvt.u32.u16 	%r1855, %rs16443;
	cvt.u32.u16 	%r1856, %rs16444;
	prmt.b32 	%r1857, %r1856, %r1855, 0x3340U;
	cvt.u32.u16 	%r1858, %rs16445;
	cvt.u32.u16 	%r1859, %rs16446;
	prmt.b32 	%r1860, %r1859, %r1858, 0x3340U;
	prmt.b32 	%r1861, %r1860, %r1857, 0x5410U;
	cvt.u32.u16 	%r1862, %rs16447;
	cvt.u32.u16 	%r1863, %rs16448;
	prmt.b32 	%r1864, %r1863, %r1862, 0x3340U;
	cvt.u32.u16 	%r1865, %rs16449;
	cvt.u32.u16 	%r1866, %rs16450;
	prmt.b32 	%r1867, %r1866, %r1865, 0x3340U;
	prmt.b32 	%r1868, %r1867, %r1864, 0x5410U;
	st.local.v2.b32 	[%rd1+88], {%r1868, %r1861};
	cvt.u32.u16 	%r1869, %rs16435;
	cvt.u32.u16 	%r1870, %rs16436;
	prmt.b32 	%r1871, %r1870, %r1869, 0x3340U;
	cvt.u32.u16 	%r1872, %rs16437;
	cvt.u32.u16 	%r1873, %rs16438;
	prmt.b32 	%r1874, %r1873, %r1872, 0x3340U;
	prmt.b32 	%r1875, %r1874, %r1871, 0x5410U;
	cvt.u32.u16 	%r1876, %rs16439;
	cvt.u32.u16 	%r1877, %rs16440;
	prmt.b32 	%r1878, %r1877, %r1876, 0x3340U;
	cvt.u32.u16 	%r1879, %rs16441;
	cvt.u32.u16 	%r1880, %rs16442;
	prmt.b32 	%r1881, %r1880, %r1879, 0x3340U;
	prmt.b32 	%r1882, %r1881, %r1878, 0x5410U;
	st.local.v2.b32 	[%rd1+96], {%r1882, %r1875};
	cvt.u32.u16 	%r1883, %rs16427;
	cvt.u32.u16 	%r1884, %rs16428;
	prmt.b32 	%r1885, %r1884, %r1883, 0x3340U;
	cvt.u32.u16 	%r1886, %rs16429;
	cvt.u32.u16 	%r1887, %rs16430;
	prmt.b32 	%r1888, %r1887, %r1886, 0x3340U;
	prmt.b32 	%r1889, %r1888, %r1885, 0x5410U;
	cvt.u32.u16 	%r1890, %rs16431;
	cvt.u32.u16 	%r1891, %rs16432;
	prmt.b32 	%r1892, %r1891, %r1890, 0x3340U;
	cvt.u32.u16 	%r1893, %rs16433;
	cvt.u32.u16 	%r1894, %rs16434;
	prmt.b32 	%r1895, %r1894, %r1893, 0x3340U;
	prmt.b32 	%r1896, %r1895, %r1892, 0x5410U;
	st.local.v2.b32 	[%rd1+104], {%r1896, %r1889};
	cvt.u32.u16 	%r1897, %rs16419;
	cvt.u32.u16 	%r1898, %rs16420;
	prmt.b32 	%r1899, %r1898, %r1897, 0x3340U;
	cvt.u32.u16 	%r1900, %rs16421;
	cvt.u32.u16 	%r1901, %rs16422;
	prmt.b32 	%r1902, %r1901, %r1900, 0x3340U;
	prmt.b32 	%r1903, %r1902, %r1899, 0x5410U;
	cvt.u32.u16 	%r1904, %rs16423;
	cvt.u32.u16 	%r1905, %rs16424;
	prmt.b32 	%r1906, %r1905, %r1904, 0x3340U;
	cvt.u32.u16 	%r1907, %rs16425;
	cvt.u32.u16 	%r1908, %rs16426;
	prmt.b32 	%r1909, %r1908, %r1907, 0x3340U;
	prmt.b32 	%r1910, %r1909, %r1906, 0x5410U;
	st.local.v2.b32 	[%rd1+112], {%r1910, %r1903};
	cvt.u32.u16 	%r1911, %rs16411;
	cvt.u32.u16 	%r1912, %rs16412;
	prmt.b32 	%r1913, %r1912, %r1911, 0x3340U;
	cvt.u32.u16 	%r1914, %rs16413;
	cvt.u32.u16 	%r1915, %rs16414;
	prmt.b32 	%r1916, %r1915, %r1914, 0x3340U;
	prmt.b32 	%r1917, %r1916, %r1913, 0x5410U;
	cvt.u32.u16 	%r1918, %rs16415;
	cvt.u32.u16 	%r1919, %rs16416;
	prmt.b32 	%r1920, %r1919, %r1918, 0x3340U;
	cvt.u32.u16 	%r1921, %rs16417;
	cvt.u32.u16 	%r1922, %rs16418;
	prmt.b32 	%r1923, %r1922, %r1921, 0x3340U;
	prmt.b32 	%r1924, %r1923, %r1920, 0x5410U;
	st.local.v2.b32 	[%rd1+120], {%r1924, %r1917};
	cvt.u32.u16 	%r1925, %rs16403;
	cvt.u32.u16 	%r1926, %rs16404;
	prmt.b32 	%r1927, %r1926, %r1925, 0x3340U;
	cvt.u32.u16 	%r1928, %rs16405;
	cvt.u32.u16 	%r1929, %rs16406;
	prmt.b32 	%r1930, %r1929, %r1928, 0x3340U;
	prmt.b32 	%r1931, %r1930, %r1927, 0x5410U;
	cvt.u32.u16 	%r1932, %rs16407;
	cvt.u32.u16 	%r1933, %rs16408;
	prmt.b32 	%r1934, %r1933, %r1932, 0x3340U;
	cvt.u32.u16 	%r1935, %rs16409;
	cvt.u32.u16 	%r1936, %rs16410;
	prmt.b32 	%r1937, %r1936, %r1935, 0x3340U;
	prmt.b32 	%r1938, %r1937, %r1934, 0x5410U;
	st.local.v2.b32 	[%rd1+128], {%r1938, %r1931};
	cvt.u32.u16 	%r1939, %rs16395;
	cvt.u32.u16 	%r1940, %rs16396;
	prmt.b32 	%r1941, %r1940, %r1939, 0x3340U;
	cvt.u32.u16 	%r1942, %rs16397;
	cvt.u32.u16 	%r1943, %rs16398;
	prmt.b32 	%r1944, %r1943, %r1942, 0x3340U;
	prmt.b32 	%r1945, %r1944, %r1941, 0x5410U;
	cvt.u32.u16 	%r1946, %rs16399;
	cvt.u32.u16 	%r1947, %rs16400;
	prmt.b32 	%r1948, %r1947, %r1946, 0x3340U;
	cvt.u32.u16 	%r1949, %rs16401;
	cvt.u32.u16 	%r1950, %rs16402;
	prmt.b32 	%r1951, %r1950, %r1949, 0x3340U;
	prmt.b32 	%r1952, %r1951, %r1948, 0x5410U;
	st.local.v2.b32 	[%rd1+136], {%r1952, %r1945};
	cvt.u32.u16 	%r1953, %rs16387;
	cvt.u32.u16 	%r1954, %rs16388;
	prmt.b32 	%r1955, %r1954, %r1953, 0x3340U;
	cvt.u32.u16 	%r1956, %rs16389;
	cvt.u32.u16 	%r1957, %rs16390;
	prmt.b32 	%r1958, %r1957, %r1956, 0x3340U;
	prmt.b32 	%r1959, %r1958, %r1955, 0x5410U;
	cvt.u32.u16 	%r1960, %rs16391;
	cvt.u32.u16 	%r1961, %rs16392;
	prmt.b32 	%r1962, %r1961, %r1960, 0x3340U;
	cvt.u32.u16 	%r1963, %rs16393;
	cvt.u32.u16 	%r1964, %rs16394;
	prmt.b32 	%r1965, %r1964, %r1963, 0x3340U;
	prmt.b32 	%r1966, %r1965, %r1962, 0x5410U;
	st.local.v2.b32 	[%rd1+144], {%r1966, %r1959};
	cvt.u32.u16 	%r1967, %rs16379;
	cvt.u32.u16 	%r1968, %rs16380;
	prmt.b32 	%r1969, %r1968, %r1967, 0x3340U;
	cvt.u32.u16 	%r1970, %rs16381;
	cvt.u32.u16 	%r1971, %rs16382;
	prmt.b32 	%r1972, %r1971, %r1970, 0x3340U;
	prmt.b32 	%r1973, %r1972, %r1969, 0x5410U;
	cvt.u32.u16 	%r1974, %rs16383;
	cvt.u32.u16 	%r1975, %rs16384;
	prmt.b32 	%r1976, %r1975, %r1974, 0x3340U;
	cvt.u32.u16 	%r1977, %rs16385;
	cvt.u32.u16 	%r1978, %rs16386;
	prmt.b32 	%r1979, %r1978, %r1977, 0x3340U;
	prmt.b32 	%r1980, %r1979, %r1976, 0x5410U;
	st.local.v2.b32 	[%rd1+152], {%r1980, %r1973};
	cvt.u32.u16 	%r1981, %rs16371;
	cvt.u32.u16 	%r1982, %rs16372;
	prmt.b32 	%r1983, %r1982, %r1981, 0x3340U;
	cvt.u32.u16 	%r1984, %rs16373;
	cvt.u32.u16 	%r1985, %rs16374;
	prmt.b32 	%r1986, %r1985, %r1984, 0x3340U;
	prmt.b32 	%r1987, %r1986, %r1983, 0x5410U;
	cvt.u32.u16 	%r1988, %rs16375;
	cvt.u32.u16 	%r1989, %rs16376;
	prmt.b32 	%r1990, %r1989, %r1988, 0x3340U;
	cvt.u32.u16 	%r1991, %rs16377;
	cvt.u32.u16 	%r1992, %rs16378;
	prmt.b32 	%r1993, %r1992, %r1991, 0x3340U;
	prmt.b32 	%r1994, %r1993, %r1990, 0x5410U;
	st.local.v2.b32 	[%rd1+160], {%r1994, %r1987};
	cvt.u32.u16 	%r1995, %rs16363;
	cvt.u32.u16 	%r1996, %rs16364;
	prmt.b32 	%r1997, %r1996, %r1995, 0x3340U;
	cvt.u32.u16 	%r1998, %rs16365;
	cvt.u32.u16 	%r1999, %rs16366;
	prmt.b32 	%r2000, %r1999, %r1998, 0x3340U;
	prmt.b32 	%r2001, %r2000, %r1997, 0x5410U;
	cvt.u32.u16 	%r2002, %rs16367;
	cvt.u32.u16 	%r2003, %rs16368;
	prmt.b32 	%r2004, %r2003, %r2002, 0x3340U;
	cvt.u32.u16 	%r2005, %rs16369;
	cvt.u32.u16 	%r2006, %rs16370;
	prmt.b32 	%r2007, %r2006, %r2005, 0x3340U;
	prmt.b32 	%r2008, %r2007, %r2004, 0x5410U;
	st.local.v2.b32 	[%rd1+168], {%r2008, %r2001};
	cvt.u32.u16 	%r2009, %rs16355;
	cvt.u32.u16 	%r2010, %rs16356;
	prmt.b32 	%r2011, %r2010, %r2009, 0x3340U;
	cvt.u32.u16 	%r2012, %rs16357;
	cvt.u32.u16 	%r2013, %rs16358;
	prmt.b32 	%r2014, %r2013, %r2012, 0x3340U;
	prmt.b32 	%r2015, %r2014, %r2011, 0x5410U;
	cvt.u32.u16 	%r2016, %rs16359;
	cvt.u32.u16 	%r2017, %rs16360;
	prmt.b32 	%r2018, %r2017, %r2016, 0x3340U;
	cvt.u32.u16 	%r2019, %rs16361;
	cvt.u32.u16 	%r2020, %rs16362;
	prmt.b32 	%r2021, %r2020, %r2019, 0x3340U;
	prmt.b32 	%r2022, %r2021, %r2018, 0x5410U;
	st.local.v2.b32 	[%rd1+176], {%r2022, %r2015};
	cvt.u32.u16 	%r2023, %rs16347;
	cvt.u32.u16 	%r2024, %rs16348;
	prmt.b32 	%r2025, %r2024, %r2023, 0x3340U;
	cvt.u32.u16 	%r2026, %rs16349;
	cvt.u32.u16 	%r2027, %rs16350;
	prmt.b32 	%r2028, %r2027, %r2026, 0x3340U;
	prmt.b32 	%r2029, %r2028, %r2025, 0x5410U;
	cvt.u32.u16 	%r2030, %rs16351;
	cvt.u32.u16 	%r2031, %rs16352;
	prmt.b32 	%r2032, %r2031, %r2030, 0x3340U;
	cvt.u32.u16 	%r2033, %rs16353;
	cvt.u32.u16 	%r2034, %rs16354;
	prmt.b32 	%r2035, %r2034, %r2033, 0x3340U;
	prmt.b32 	%r2036, %r2035, %r2032, 0x5410U;
	st.local.v2.b32 	[%rd1+184], {%r2036, %r2029};
	cvt.u32.u16 	%r2037, %rs16339;
	cvt.u32.u16 	%r2038, %rs16340;
	prmt.b32 	%r2039, %r2038, %r2037, 0x3340U;
	cvt.u32.u16 	%r2040, %rs16341;
	cvt.u32.u16 	%r2041, %rs16342;
	prmt.b32 	%r2042, %r2041, %r2040, 0x3340U;
	prmt.b32 	%r2043, %r2042, %r2039, 0x5410U;
	cvt.u32.u16 	%r2044, %rs16343;
	cvt.u32.u16 	%r2045, %rs16344;
	prmt.b32 	%r2046, %r2045, %r2044, 0x3340U;
	cvt.u32.u16 	%r2047, %rs16345;
	cvt.u32.u16 	%r2048, %rs16346;
	prmt.b32 	%r2049, %r2048, %r2047, 0x3340U;
	prmt.b32 	%r2050, %r2049, %r2046, 0x5410U;
	st.local.v2.b32 	[%rd1+192], {%r2050, %r2043};
	cvt.u32.u16 	%r2051, %rs16331;
	cvt.u32.u16 	%r2052, %rs16332;
	prmt.b32 	%r2053, %r2052, %r2051, 0x3340U;
	cvt.u32.u16 	%r2054, %rs16333;
	cvt.u32.u16 	%r2055, %rs16334;
	prmt.b32 	%r2056, %r2055, %r2054, 0x3340U;
	prmt.b32 	%r2057, %r2056, %r2053, 0x5410U;
	cvt.u32.u16 	%r2058, %rs16335;
	cvt.u32.u16 	%r2059, %rs16336;
	prmt.b32 	%r2060, %r2059, %r2058, 0x3340U;
	cvt.u32.u16 	%r2061, %rs16337;
	cvt.u32.u16 	%r2062, %rs16338;
	prmt.b32 	%r2063, %r2062, %r2061, 0x3340U;
	prmt.b32 	%r2064, %r2063, %r2060, 0x5410U;
	st.local.v2.b32 	[%rd1+200], {%r2064, %r2057};
	cvt.u32.u16 	%r2065, %rs16323;
	cvt.u32.u16 	%r2066, %rs16324;
	prmt.b32 	%r2067, %r2066, %r2065, 0x3340U;
	cvt.u32.u16 	%r2068, %rs16325;
	cvt.u32.u16 	%r2069, %rs16326;
	prmt.b32 	%r2070, %r2069, %r2068, 0x3340U;
	prmt.b32 	%r2071, %r2070, %r2067, 0x5410U;
	cvt.u32.u16 	%r2072, %rs16327;
	cvt.u32.u16 	%r2073, %rs16328;
	prmt.b32 	%r2074, %r2073, %r2072, 0x3340U;
	cvt.u32.u16 	%r2075, %rs16329;
	cvt.u32.u16 	%r2076, %rs16330;
	prmt.b32 	%r2077, %r2076, %r2075, 0x3340U;
	prmt.b32 	%r2078, %r2077, %r2074, 0x5410U;
	st.local.v2.b32 	[%rd1+208], {%r2078, %r2071};
	cvt.u32.u16 	%r2079, %rs16315;
	cvt.u32.u16 	%r2080, %rs16316;
	prmt.b32 	%r2081, %r2080, %r2079, 0x3340U;
	cvt.u32.u16 	%r2082, %rs16317;
	cvt.u32.u16 	%r2083, %rs16318;
	prmt.b32 	%r2084, %r2083, %r2082, 0x3340U;
	prmt.b32 	%r2085, %r2084, %r2081, 0x5410U;
	cvt.u32.u16 	%r2086, %rs16319;
	cvt.u32.u16 	%r2087, %rs16320;
	prmt.b32 	%r2088, %r2087, %r2086, 0x3340U;
	cvt.u32.u16 	%r2089, %rs16321;
	cvt.u32.u16 	%r2090, %rs16322;
	prmt.b32 	%r2091, %r2090, %r2089, 0x3340U;
	prmt.b32 	%r2092, %r2091, %r2088, 0x5410U;
	st.local.v2.b32 	[%rd1+216], {%r2092, %r2085};
	cvt.u32.u16 	%r2093, %rs16307;
	cvt.u32.u16 	%r2094, %rs16308;
	prmt.b32 	%r2095, %r2094, %r2093, 0x3340U;
	cvt.u32.u16 	%r2096, %rs16309;
	cvt.u32.u16 	%r2097, %rs16310;
	prmt.b32 	%r2098, %r2097, %r2096, 0x3340U;
	prmt.b32 	%r2099, %r2098, %r2095, 0x5410U;
	cvt.u32.u16 	%r2100, %rs16311;
	cvt.u32.u16 	%r2101, %rs16312;
	prmt.b32 	%r2102, %r2101, %r2100, 0x3340U;
	cvt.u32.u16 	%r2103, %rs16313;
	cvt.u32.u16 	%r2104, %rs16314;
	prmt.b32 	%r2105, %r2104, %r2103, 0x3340U;
	prmt.b32 	%r2106, %r2105, %r2102, 0x5410U;
	st.local.v2.b32 	[%rd1+224], {%r2106, %r2099};
	cvt.u32.u16 	%r2107, %rs16299;
	cvt.u32.u16 	%r2108, %rs16300;
	prmt.b32 	%r2109, %r2108, %r2107, 0x3340U;
	cvt.u32.u16 	%r2110, %rs16301;
	cvt.u32.u16 	%r2111, %rs16302;
	prmt.b32 	%r2112, %r2111, %r2110, 0x3340U;
	prmt.b32 	%r2113, %r2112, %r2109, 0x5410U;
	cvt.u32.u16 	%r2114, %rs16303;
	cvt.u32.u16 	%r2115, %rs16304;
	prmt.b32 	%r2116, %r2115, %r2114, 0x3340U;
	cvt.u32.u16 	%r2117, %rs16305;
	cvt.u32.u16 	%r2118, %rs16306;
	prmt.b32 	%r2119, %r2118, %r2117, 0x3340U;
	prmt.b32 	%r2120, %r2119, %r2116, 0x5410U;
	st.local.v2.b32 	[%rd1+232], {%r2120, %r2113};
	cvt.u32.u16 	%r2121, %rs16291;
	cvt.u32.u16 	%r2122, %rs16292;
	prmt.b32 	%r2123, %r2122, %r2121, 0x3340U;
	cvt.u32.u16 	%r2124, %rs16293;
	cvt.u32.u16 	%r2125, %rs16294;
	prmt.b32 	%r2126, %r2125, %r2124, 0x3340U;
	prmt.b32 	%r2127, %r2126, %r2123, 0x5410U;
	cvt.u32.u16 	%r2128, %rs16295;
	cvt.u32.u16 	%r2129, %rs16296;
	prmt.b32 	%r2130, %r2129, %r2128, 0x3340U;
	cvt.u32.u16 	%r2131, %rs16297;
	cvt.u32.u16 	%r2132, %rs16298;
	prmt.b32 	%r2133, %r2132, %r2131, 0x3340U;
	prmt.b32 	%r2134, %r2133, %r2130, 0x5410U;
	st.local.v2.b32 	[%rd1+240], {%r2134, %r2127};
	cvt.u32.u16 	%r2135, %rs16283;
	cvt.u32.u16 	%r2136, %rs16284;
	prmt.b32 	%r2137, %r2136, %r2135, 0x3340U;
	cvt.u32.u16 	%r2138, %rs16285;
	cvt.u32.u16 	%r2139, %rs16286;
	prmt.b32 	%r2140, %r2139, %r2138, 0x3340U;
	prmt.b32 	%r2141, %r2140, %r2137, 0x5410U;
	cvt.u32.u16 	%r2142, %rs16287;
	cvt.u32.u16 	%r2143, %rs16288;
	prmt.b32 	%r2144, %r2143, %r2142, 0x3340U;
	cvt.u32.u16 	%r2145, %rs16289;
	cvt.u32.u16 	%r2146, %rs16290;
	prmt.b32 	%r2147, %r2146, %r2145, 0x3340U;
	prmt.b32 	%r2148, %r2147, %r2144, 0x5410U;
	st.local.v2.b32 	[%rd1+248], {%r2148, %r2141};
	cvt.u32.u16 	%r2149, %rs16275;
	cvt.u32.u16 	%r2150, %rs16276;
	prmt.b32 	%r2151, %r2150, %r2149, 0x3340U;
	cvt.u32.u16 	%r2152, %rs16277;
	cvt.u32.u16 	%r2153, %rs16278;
	prmt.b32 	%r2154, %r2153, %r2152, 0x3340U;
	prmt.b32 	%r2155, %r2154, %r2151, 0x5410U;
	cvt.u32.u16 	%r2156, %rs16279;
	cvt.u32.u16 	%r2157, %rs16280;
	prmt.b32 	%r2158, %r2157, %r2156, 0x3340U;
	cvt.u32.u16 	%r2159, %rs16281;
	cvt.u32.u16 	%r2160, %rs16282;
	prmt.b32 	%r2161, %r2160, %r2159, 0x3340U;
	prmt.b32 	%r2162, %r2161, %r2158, 0x5410U;
	st.local.v2.b32 	[%rd1+256], {%r2162, %r2155};
	cvt.u32.u16 	%r2163, %rs16267;
	cvt.u32.u16 	%r2164, %rs16268;
	prmt.b32 	%r2165, %r2164, %r2163, 0x3340U;
	cvt.u32.u16 	%r2166, %rs16269;
	cvt.u32.u16 	%r2167, %rs16270;
	prmt.b32 	%r2168, %r2167, %r2166, 0x3340U;
	prmt.b32 	%r2169, %r2168, %r2165, 0x5410U;
	cvt.u32.u16 	%r2170, %rs16271;
	cvt.u32.u16 	%r2171, %rs16272;
	prmt.b32 	%r2172, %r2171, %r2170, 0x3340U;
	cvt.u32.u16 	%r2173, %rs16273;
	cvt.u32.u16 	%r2174, %rs16274;
	prmt.b32 	%r2175, %r2174, %r2173, 0x3340U;
	prmt.b32 	%r2176, %r2175, %r2172, 0x5410U;
	st.local.v2.b32 	[%rd1+264], {%r2176, %r2169};
	mov.b32 	%r39646, 0;
$L__BB5_153:
	mov.u32 	%r39649, %r39646;
	cvt.u64.u32 	%rd33, %r39649;
	add.s64 	%rd34, %rd1, %rd33;
	ld.local.u8 	%rs14180, [%rd34+16];
	setp.ne.s16 	%p4, %rs14180, 0;
	add.s32 	%r39646, %r39649, 1;
	@%p4 bra 	$L__BB5_153;
	and.b16  	%rs14181, %rs20125, 255;
	setp.eq.s16 	%p5, %rs14181, 0;
	@%p5 bra 	$L__BB5_157;
	mov.b32 	%r39647, 0;
$L__BB5_156:
	cvt.u64.u32 	%rd35, %r39649;
	add.s64 	%rd36, %rd1, %rd35;
	st.local.u8 	[%rd36+16], %rs20125;
	add.s32 	%r39649, %r39649, 1;
	add.s32 	%r884, %r39647, 1;
	cvt.u64.u32 	%rd37, %r39647;
	add.s64 	%rd38, %rd2, %rd37;
	ld.local.u8 	%rs20125, [%rd38+17];
	setp.ne.s16 	%p6, %rs20125, 0;
	mov.u32 	%r39647, %r884;
	@%p6 bra 	$L__BB5_156;
$L__BB5_157:
	cvt.u64.u32 	%rd39, %r39649;
	add.s64 	%rd40, %rd1, %rd39;
	mov.b16 	%rs14182, 0;
	st.local.u8 	[%rd40+16], %rs14182;
	add.s32 	%r39559, %r39559, %r878;
	st.local.u32 	[%rd1], %r39559;
	add.f64 	%fd102, %fd64, %fd102;
	st.local.f64 	[%rd1+8], %fd102;
	ld.local.v2.b32 	{%r2178, %r2179}, [%rd1+16];
	bfe.u32 	%r2180, %r2178, 0, 8;
	cvt.u16.u32 	%rs16522, %r2180;
	bfe.u32 	%r2181, %r2178, 8, 8;
	cvt.u16.u32 	%rs16521, %r2181;
	bfe.u32 	%r2182, %r2178, 16, 8;
	cvt.u16.u32 	%rs16520, %r2182;
	bfe.u32 	%r2183, %r2178, 24, 8;
	cvt.u16.u32 	%rs16519, %r2183;
	bfe.u32 	%r2184, %r2179, 0, 8;
	cvt.u16.u32 	%rs16518, %r2184;
	bfe.u32 	%r2185, %r2179, 8, 8;
	cvt.u16.u32 	%rs16517, %r2185;
	bfe.u32 	%r2186, %r2179, 16, 8;
	cvt.u16.u32 	%rs16516, %r2186;
	bfe.u32 	%r2187, %r2179, 24, 8;
	cvt.u16.u32 	%rs16515, %r2187;
	ld.local.v2.b32 	{%r2188, %r2189}, [%rd1+24];
	bfe.u32 	%r2190, %r2188, 0, 8;
	cvt.u16.u32 	%rs16514, %r2190;
	bfe.u32 	%r2191, %r2188, 8, 8;
	cvt.u16.u32 	%rs16513, %r2191;
	bfe.u32 	%r2192, %r2188, 16, 8;
	cvt.u16.u32 	%rs16512, %r2192;
	bfe.u32 	%r2193, %r2188, 24, 8;
	cvt.u16.u32 	%rs16511, %r2193;
	bfe.u32 	%r2194, %r2189, 0, 8;
	cvt.u16.u32 	%rs16510, %r2194;
	bfe.u32 	%r2195, %r2189, 8, 8;
	cvt.u16.u32 	%rs16509, %r2195;
	bfe.u32 	%r2196, %r2189, 16, 8;
	cvt.u16.u32 	%rs16508, %r2196;
	bfe.u32 	%r2197, %r2189, 24, 8;
	cvt.u16.u32 	%rs16507, %r2197;
	ld.local.v2.b32 	{%r2198, %r2199}, [%rd1+32];
	bfe.u32 	%r2200, %r2198, 0, 8;
	cvt.u16.u32 	%rs16506, %r2200;
	bfe.u32 	%r2201, %r2198, 8, 8;
	cvt.u16.u32 	%rs16505, %r2201;
	bfe.u32 	%r2202, %r2198, 16, 8;
	cvt.u16.u32 	%rs16504, %r2202;
	bfe.u32 	%r2203, %r2198, 24, 8;
	cvt.u16.u32 	%rs16503, %r2203;
	bfe.u32 	%r2204, %r2199, 0, 8;
	cvt.u16.u32 	%rs16502, %r2204;
	bfe.u32 	%r2205, %r2199, 8, 8;
	cvt.u16.u32 	%rs16501, %r2205;
	bfe.u32 	%r2206, %r2199, 16, 8;
	cvt.u16.u32 	%rs16500, %r2206;
	bfe.u32 	%r2207, %r2199, 24, 8;
	cvt.u16.u32 	%rs16499, %r2207;
	ld.local.v2.b32 	{%r2208, %r2209}, [%rd1+40];
	bfe.u32 	%r2210, %r2208, 0, 8;
	cvt.u16.u32 	%rs16498, %r2210;
	bfe.u32 	%r2211, %r2208, 8, 8;
	cvt.u16.u32 	%rs16497, %r2211;
	bfe.u32 	%r2212, %r2208, 16, 8;
	cvt.u16.u32 	%rs16496, %r2212;
	bfe.u32 	%r2213, %r2208, 24, 8;
	cvt.u16.u32 	%rs16495, %r2213;
	bfe.u32 	%r2214, %r2209, 0, 8;
	cvt.u16.u32 	%rs16494, %r2214;
	bfe.u32 	%r2215, %r2209, 8, 8;
	cvt.u16.u32 	%rs16493, %r2215;
	bfe.u32 	%r2216, %r2209, 16, 8;
	cvt.u16.u32 	%rs16492, %r2216;
	bfe.u32 	%r2217, %r2209, 24, 8;
	cvt.u16.u32 	%rs16491, %r2217;
	ld.local.v2.b32 	{%r2218, %r2219}, [%rd1+48];
	bfe.u32 	%r2220, %r2218, 0, 8;
	cvt.u16.u32 	%rs16490, %r2220;
	bfe.u32 	%r2221, %r2218, 8, 8;
	cvt.u16.u32 	%rs16489, %r2221;
	bfe.u32 	%r2222, %r2218, 16, 8;
	cvt.u16.u32 	%rs16488, %r2222;
	bfe.u32 	%r2223, %r2218, 24, 8;
	cvt.u16.u32 	%rs16487, %r2223;
	bfe.u32 	%r2224, %r2219, 0, 8;
	cvt.u16.u32 	%rs16486, %r2224;
	bfe.u32 	%r2225, %r2219, 8, 8;
	cvt.u16.u32 	%rs16485, %r2225;
	bfe.u32 	%r2226, %r2219, 16, 8;
	cvt.u16.u32 	%rs16484, %r2226;
	bfe.u32 	%r2227, %r2219, 24, 8;
	cvt.u16.u32 	%rs16483, %r2227;
	ld.local.v2.b32 	{%r2228, %r2229}, [%rd1+56];
	bfe.u32 	%r2230, %r2228, 0, 8;
	cvt.u16.u32 	%rs16482, %r2230;
	bfe.u32 	%r2231, %r2228, 8, 8;
	cvt.u16.u32 	%rs16481, %r2231;
	bfe.u32 	%r2232, %r2228, 16, 8;
	cvt.u16.u32 	%rs16480, %r2232;
	bfe.u32 	%r2233, %r2228, 24, 8;
	cvt.u16.u32 	%rs16479, %r2233;
	bfe.u32 	%r2234, %r2229, 0, 8;
	cvt.u16.u32 	%rs16478, %r2234;
	bfe.u32 	%r2235, %r2229, 8, 8;
	cvt.u16.u32 	%rs16477, %r2235;
	bfe.u32 	%r2236, %r2229, 16, 8;
	cvt.u16.u32 	%rs16476, %r2236;
	bfe.u32 	%r2237, %r2229, 24, 8;
	cvt.u16.u32 	%rs16475, %r2237;
	ld.local.v2.b32 	{%r2238, %r2239}, [%rd1+64];
	bfe.u32 	%r2240, %r2238, 0, 8;
	cvt.u16.u32 	%rs16474, %r2240;
	bfe.u32 	%r2241, %r2238, 8, 8;
	cvt.u16.u32 	%rs16473, %r2241;
	bfe.u32 	%r2242, %r2238, 16, 8;
	cvt.u16.u32 	%rs16472, %r2242;
	bfe.u32 	%r2243, %r2238, 24, 8;
	cvt.u16.u32 	%rs16471, %r2243;
	bfe.u32 	%r2244, %r2239, 0, 8;
	cvt.u16.u32 	%rs16470, %r2244;
	bfe.u32 	%r2245, %r2239, 8, 8;
	cvt.u16.u32 	%rs16469, %r2245;
	bfe.u32 	%r2246, %r2239, 16, 8;
	cvt.u16.u32 	%rs16468, %r2246;
	bfe.u32 	%r2247, %r2239, 24, 8;
	cvt.u16.u32 	%rs16467, %r2247;
	ld.local.v2.b32 	{%r2248, %r2249}, [%rd1+72];
	bfe.u32 	%r2250, %r2248, 0, 8;
	cvt.u16.u32 	%rs16466, %r2250;
	bfe.u32 	%r2251, %r2248, 8, 8;
	cvt.u16.u32 	%rs16465, %r2251;
	bfe.u32 	%r2252, %r2248, 16, 8;
	cvt.u16.u32 	%rs16464, %r2252;
	bfe.u32 	%r2253, %r2248, 24, 8;
	cvt.u16.u32 	%rs16463, %r2253;
	bfe.u32 	%r2254, %r2249, 0, 8;
	cvt.u16.u32 	%rs16462, %r2254;
	bfe.u32 	%r2255, %r2249, 8, 8;
	cvt.u16.u32 	%rs16461, %r2255;
	bfe.u32 	%r2256, %r2249, 16, 8;
	cvt.u16.u32 	%rs16460, %r2256;
	bfe.u32 	%r2257, %r2249, 24, 8;
	cvt.u16.u32 	%rs16459, %r2257;
	ld.local.v2.b32 	{%r2258, %r2259}, [%rd1+80];
	bfe.u32 	%r2260, %r2258, 0, 8;
	cvt.u16.u32 	%rs16458, %r2260;
	bfe.u32 	%r2261, %r2258, 8, 8;
	cvt.u16.u32 	%rs16457, %r2261;
	bfe.u32 	%r2262, %r2258, 16, 8;
	cvt.u16.u32 	%rs16456, %r2262;
	bfe.u32 	%r2263, %r2258, 24, 8;
	cvt.u16.u32 	%rs16455, %r2263;
	bfe.u32 	%r2264, %r2259, 0, 8;
	cvt.u16.u32 	%rs16454, %r2264;
	bfe.u32 	%r2265, %r2259, 8, 8;
	cvt.u16.u32 	%rs16453, %r2265;
	bfe.u32 	%r2266, %r2259, 16, 8;
	cvt.u16.u32 	%rs16452, %r2266;
	bfe.u32 	%r2267, %r2259, 24, 8;
	cvt.u16.u32 	%rs16451, %r2267;
	ld.local.v2.b32 	{%r2268, %r2269}, [%rd1+88];
	bfe.u32 	%r2270, %r2268, 0, 8;
	cvt.u16.u32 	%rs16450, %r2270;
	bfe.u32 	%r2271, %r2268, 8, 8;
	cvt.u16.u32 	%rs16449, %r2271;
	bfe.u32 	%r2272, %r2268, 16, 8;
	cvt.u16.u32 	%rs16448, %r2272;
	bfe.u32 	%r2273, %r2268, 24, 8;
	cvt.u16.u32 	%rs16447, %r2273;
	bfe.u32 	%r2274, %r2269, 0, 8;
	cvt.u16.u32 	%rs16446, %r2274;
	bfe.u32 	%r2275, %r2269, 8, 8;
	cvt.u16.u32 	%rs16445, %r2275;
	bfe.u32 	%r2276, %r2269, 16, 8;
	cvt.u16.u32 	%rs16444, %r2276;
	bfe.u32 	%r2277, %r2269, 24, 8;
	cvt.u16.u32 	%rs16443, %r2277;
	ld.local.v2.b32 	{%r2278, %r2279}, [%rd1+96];
	bfe.u32 	%r2280, %r2278, 0, 8;
	cvt.u16.u32 	%rs16442, %r2280;
	bfe.u32 	%r2281, %r2278, 8, 8;
	cvt.u16.u32 	%rs16441, %r2281;
	bfe.u32 	%r2282, %r2278, 16, 8;
	cvt.u16.u32 	%rs16440, %r2282;
	bfe.u32 	%r2283, %r2278, 24, 8;
	cvt.u16.u32 	%rs16439, %r2283;
	bfe.u32 	%r2284, %r2279, 0, 8;
	cvt.u16.u32 	%rs16438, %r2284;
	bfe.u32 	%r2285, %r2279, 8, 8;
	cvt.u16.u32 	%rs16437, %r2285;
	bfe.u32 	%r2286, %r2279, 16, 8;
	cvt.u16.u32 	%rs16436, %r2286;
	bfe.u32 	%r2287, %r2279, 24, 8;
	cvt.u16.u32 	%rs16435, %r2287;
	ld.local.v2.b32 	{%r2288, %r2289}, [%rd1+104];
	bfe.u32 	%r2290, %r2288, 0, 8;
	cvt.u16.u32 	%rs16434, %r2290;
	bfe.u32 	%r2291, %r2288, 8, 8;
	cvt.u16.u32 	%rs16433, %r2291;
	bfe.u32 	%r2292, %r2288, 16, 8;
	cvt.u16.u32 	%rs16432, %r2292;
	bfe.u32 	%r2293, %r2288, 24, 8;
	cvt.u16.u32 	%rs16431, %r2293;
	bfe.u32 	%r2294, %r2289, 0, 8;
	cvt.u16.u32 	%rs16430, %r2294;
	bfe.u32 	%r2295, %r2289, 8, 8;
	cvt.u16.u32 	%rs16429, %r2295;
	bfe.u32 	%r2296, %r2289, 16, 8;
	cvt.u16.u32 	%rs16428, %r2296;
	bfe.u32 	%r2297, %r2289, 24, 8;
	cvt.u16.u32 	%rs16427, %r2297;
	ld.local.v2.b32 	{%r2298, %r2299}, [%rd1+112];
	bfe.u32 	%r2300, %r2298, 0, 8;
	cvt.u16.u32 	%rs16426, %r2300;
	bfe.u32 	%r2301, %r2298, 8, 8;
	cvt.u16.u32 	%rs16425, %r2301;
	bfe.u32 	%r2302, %r2298, 16, 8;
	cvt.u16.u32 	%rs16424, %r2302;
	bfe.u32 	%r2303, %r2298, 24, 8;
	cvt.u16.u32 	%rs16423, %r2303;
	bfe.u32 	%r2304, %r2299, 0, 8;
	cvt.u16.u32 	%rs16422, %r2304;
	bfe.u32 	%r2305, %r2299, 8, 8;
	cvt.u16.u32 	%rs16421, %r2305;
	bfe.u32 	%r2306, %r2299, 16, 8;
	cvt.u16.u32 	%rs16420, %r2306;
	bfe.u32 	%r2307, %r2299, 24, 8;
	cvt.u16.u32 	%rs16419, %r2307;
	ld.local.v2.b32 	{%r2308, %r2309}, [%rd1+120];
	bfe.u32 	%r2310, %r2308, 0, 8;
	cvt.u16.u32 	%rs16418, %r2310;
	bfe.u32 	%r2311, %r2308, 8, 8;
	cvt.u16.u32 	%rs16417, %r2311;
	bfe.u32 	%r2312, %r2308, 16, 8;
	cvt.u16.u32 	%rs16416, %r2312;
	bfe.u32 	%r2313, %r2308, 24, 8;
	cvt.u16.u32 	%rs16415, %r2313;
	bfe.u32 	%r2314, %r2309, 0, 8;
	cvt.u16.u32 	%rs16414, %r2314;
	bfe.u32 	%r2315, %r2309, 8, 8;
	cvt.u16.u32 	%rs16413, %r2315;
	bfe.u32 	%r2316, %r2309, 16, 8;
	cvt.u16.u32 	%rs16412, %r2316;
	bfe.u32 	%r2317, %r2309, 24, 8;
	cvt.u16.u32 	%rs16411, %r2317;
	ld.local.v2.b32 	{%r2318, %r2319}, [%rd1+128];
	bfe.u32 	%r2320, %r2318, 0, 8;
	cvt.u16.u32 	%rs16410, %r2320;
	bfe.u32 	%r2321, %r2318, 8, 8;
	cvt.u16.u32 	%rs16409, %r2321;
	bfe.u32 	%r2322, %r2318, 16, 8;
	cvt.u16.u32 	%rs16408, %r2322;
	bfe.u32 	%r2323, %r2318, 24, 8;
	cvt.u16.u32 	%rs16407, %r2323;
	bfe.u32 	%r2324, %r2319, 0, 8;
	cvt.u16.u32 	%rs16406, %r2324;
	bfe.u32 	%r2325, %r2319, 8, 8;
	cvt.u16.u32 	%rs16405, %r2325;
	bfe.u32 	%r2326, %r2319, 16, 8;
	cvt.u16.u32 	%rs16404, %r2326;
	bfe.u32 	%r2327, %r2319, 24, 8;
	cvt.u16.u32 	%rs16403, %r2327;
	ld.local.v2.b32 	{%r2328, %r2329}, [%rd1+136];
	bfe.u32 	%r2330, %r2328, 0, 8;
	cvt.u16.u32 	%rs16402, %r2330;
	bfe.u32 	%r2331, %r2328, 8, 8;
	cvt.u16.u32 	%rs16401, %r2331;
	bfe.u32 	%r2332, %r2328, 16, 8;
	cvt.u16.u32 	%rs16400, %r2332;
	bfe.u32 	%r2333, %r2328, 24, 8;
	cvt.u16.u32 	%rs16399, %r2333;
	bfe.u32 	%r2334, %r2329, 0, 8;
	cvt.u16.u32 	%rs16398, %r2334;
	bfe.u32 	%r2335, %r2329, 8, 8;
	cvt.u16.u32 	%rs16397, %r2335;
	bfe.u32 	%r2336, %r2329, 16, 8;
	cvt.u16.u32 	%rs16396, %r2336;
	bfe.u32 	%r2337, %r2329, 24, 8;
	cvt.u16.u32 	%rs16395, %r2337;
	ld.local.v2.b32 	{%r2338, %r2339}, [%rd1+144];
	bfe.u32 	%r2340, %r2338, 0, 8;
	cvt.u16.u32 	%rs16394, %r2340;
	bfe.u32 	%r2341, %r2338, 8, 8;
	cvt.u16.u32 	%rs16393, %r2341;
	bfe.u32 	%r2342, %r2338, 16, 8;
	cvt.u16.u32 	%rs16392, %r2342;
	bfe.u32 	%r2343, %r2338, 24, 8;
	cvt.u16.u32 	%rs16391, %r2343;
	bfe.u32 	%r2344, %r2339, 0, 8;
	cvt.u16.u32 	%rs16390, %r2344;
	bfe.u32 	%r2345, %r2339, 8, 8;
	cvt.u16.u32 	%rs16389, %r2345;
	bfe.u32 	%r2346, %r2339, 16, 8;
	cvt.u16.u32 	%rs16388, %r2346;
	bfe.u32 	%r2347, %r2339, 24, 8;
	cvt.u16.u32 	%rs16387, %r2347;
	ld.local.v2.b32 	{%r2348, %r2349}, [%rd1+152];
	bfe.u32 	%r2350, %r2348, 0, 8;
	cvt.u16.u32 	%rs16386, %r2350;
	bfe.u32 	%r2351, %r2348, 8, 8;
	cvt.u16.u32 	%rs16385, %r2351;
	bfe.u32 	%r2352, %r2348, 16, 8;
	cvt.u16.u32 	%rs16384, %r2352;
	bfe.u32 	%r2353, %r2348, 24, 8;
	cvt.u16.u32 	%rs16383, %r2353;
	bfe.u32 	%r2354, %r2349, 0, 8;
	cvt.u16.u32 	%rs16382, %r2354;
	bfe.u32 	%r2355, %r2349, 8, 8;
	cvt.u16.u32 	%rs16381, %r2355;
	bfe.u32 	%r2356, %r2349, 16, 8;
	cvt.u16.u32 	%rs16380, %r2356;
	bfe.u32 	%r2357, %r2349, 24, 8;
	cvt.u16.u32 	%rs16379, %r2357;
	ld.local.v2.b32 	{%r2358, %r2359}, [%rd1+160];
	bfe.u32 	%r2360, %r2358, 0, 8;
	cvt.u16.u32 	%rs16378, %r2360;
	bfe.u32 	%r2361, %r2358, 8, 8;
	cvt.u16.u32 	%rs16377, %r2361;
	bfe.u32 	%r2362, %r2358, 16, 8;
	cvt.u16.u32 	%rs16376, %r2362;
	bfe.u32 	%r2363, %r2358, 24, 8;
	cvt.u16.u32 	%rs16375, %r2363;
	bfe.u32 	%r2364, %r2359, 0, 8;
	cvt.u16.u32 	%rs16374, %r2364;
	bfe.u32 	%r2365, %r2359, 8, 8;
	cvt.u16.u32 	%rs16373, %r2365;
	bfe.u32 	%r2366, %r2359, 16, 8;
	cvt.u16.u32 	%rs16372, %r2366;
	bfe.u32 	%r2367, %r2359, 24, 8;
	cvt.u16.u32 	%rs16371, %r2367;
	ld.local.v2.b32 	{%r2368, %r2369}, [%rd1+168];
	bfe.u32 	%r2370, %r2368, 0, 8;
	cvt.u16.u32 	%rs16370, %r2370;
	bfe.u32 	%r2371, %r2368, 8, 8;
	cvt.u16.u32 	%rs16369, %r2371;
	bfe.u32 	%r2372, %r2368, 16, 8;
	cvt.u16.u32 	%rs16368, %r2372;
	bfe.u32 	%r2373, %r2368, 24, 8;
	cvt.u16.u32 	%rs16367, %r2373;
	bfe.u32 	%r2374, %r2369, 0, 8;
	cvt.u16.u32 	%rs16366, %r2374;
	bfe.u32 	%r2375, %r2369, 8, 8;
	cvt.u16.u32 	%rs16365, %r2375;
	bfe.u32 	%r2376, %r2369, 16, 8;
	cvt.u16.u32 	%rs16364, %r2376;
	bfe.u32 	%r2377, %r2369, 24, 8;
	cvt.u16.u32 	%rs16363, %r2377;
	ld.local.v2.b32 	{%r2378, %r2379}, [%rd1+176];
	bfe.u32 	%r2380, %r2378, 0, 8;
	cvt.u16.u32 	%rs16362, %r2380;
	bfe.u32 	%r2381, %r2378, 8, 8;
	cvt.u16.u32 	%rs16361, %r2381;
	bfe.u32 	%r2382, %r2378, 16, 8;
	cvt.u16.u32 	%rs16360, %r2382;
	bfe.u32 	%r2383, %r2378, 24, 8;
	cvt.u16.u32 	%rs16359, %r2383;
	bfe.u32 	%r2384, %r2379, 0, 8;
	cvt.u16.u32 	%rs16358, %r2384;
	bfe.u32 	%r2385, %r2379, 8, 8;
	cvt.u16.u32 	%rs16357, %r2385;
	bfe.u32 	%r2386, %r2379, 16, 8;
	cvt.u16.u32 	%rs16356, %r2386;
	bfe.u32 	%r2387, %r2379, 24, 8;
	cvt.u16.u32 	%rs16355, %r2387;
	ld.local.v2.b32 	{%r2388, %r2389}, [%rd1+184];
	bfe.u32 	%r2390, %r2388, 0, 8;
	cvt.u16.u32 	%rs16354, %r2390;
	bfe.u32 	%r2391, %r2388, 8, 8;
	cvt.u16.u32 	%rs16353, %r2391;
	bfe.u32 	%r2392, %r2388, 16, 8;
	cvt.u16.u32 	%rs16352, %r2392;
	bfe.u32 	%r2393, %r2388, 24, 8;
	cvt.u16.u32 	%rs16351, %r2393;
	bfe.u32 	%r2394, %r2389, 0, 8;
	cvt.u16.u32 	%rs16350, %r2394;
	bfe.u32 	%r2395, %r2389, 8, 8;
	cvt.u16.u32 	%rs16349, %r2395;
	bfe.u32 	%r2396, %r2389, 16, 8;
	cvt.u16.u32 	%rs16348, %r2396;
	bfe.u32 	%r2397, %r2389, 24, 8;
	cvt.u16.u32 	%rs16347, %r2397;
	ld.local.v2.b32 	{%r2398, %r2399}, [%rd1+192];
	bfe.u32 	%r2400, %r2398, 0, 8;
	cvt.u16.u32 	%rs16346, %r2400;
	bfe.u32 	%r2401, %r2398, 8, 8;
	cvt.u16.u32 	%rs16345, %r2401;
	bfe.u32 	%r2402, %r2398, 16, 8;
	cvt.u16.u32 	%rs16344, %r2402;
	bfe.u32 	%r2403, %r2398, 24, 8;
	cvt.u16.u32 	%rs16343, %r2403;
	bfe.u32 	%r2404, %r2399, 0, 8;
	cvt.u16.u32 	%rs16342, %r2404;
	bfe.u32 	%r2405, %r2399, 8, 8;
	cvt.u16.u32 	%rs16341, %r2405;
	bfe.u32 	%r2406, %r2399, 16, 8;
	cvt.u16.u32 	%rs16340, %r2406;
	bfe.u32 	%r2407, %r2399, 24, 8;
	cvt.u16.u32 	%rs16339, %r2407;
	ld.local.v2.b32 	{%r2408, %r2409}, [%rd1+200];
	bfe.u32 	%r2410, %r2408, 0, 8;
	cvt.u16.u32 	%rs16338, %r2410;
	bfe.u32 	%r2411, %r2408, 8, 8;
	cvt.u16.u32 	%rs16337, %r2411;
	bfe.u32 	%r2412, %r2408, 16, 8;
	cvt.u16.u32 	%rs16336, %r2412;
	bfe.u32 	%r2413, %r2408, 24, 8;
	cvt.u16.u32 	%rs16335, %r2413;
	bfe.u32 	%r2414, %r2409, 0, 8;
	cvt.u16.u32 	%rs16334, %r2414;
	bfe.u32 	%r2415, %r2409, 8, 8;
	cvt.u16.u32 	%rs16333, %r2415;
	bfe.u32 	%r2416, %r2409, 16, 8;
	cvt.u16.u32 	%rs16332, %r2416;
	bfe.u32 	%r2417, %r2409, 24, 8;
	cvt.u16.u32 	%rs16331, %r2417;
	ld.local.v2.b32 	{%r2418, %r2419}, [%rd1+208];
	bfe.u32 	%r2420, %r2418, 0, 8;
	cvt.u16.u32 	%rs16330, %r2420;
	bfe.u32 	%r2421, %r2418, 8, 8;
	cvt.u16.u32 	%rs16329, %r2421;
	bfe.u32 	%r2422, %r2418, 16, 8;
	cvt.u16.u32 	%rs16328, %r2422;
	bfe.u32 	%r2423, %r2418, 24, 8;
	cvt.u16.u32 	%rs16327, %r2423;
	bfe.u32 	%r2424, %r2419, 0, 8;
	cvt.u16.u32 	%rs16326, %r2424;
	bfe.u32 	%r2425, %r2419, 8, 8;
	cvt.u16.u32 	%rs16325, %r2425;
	bfe.u32 	%r2426, %r2419, 16, 8;
	cvt.u16.u32 	%rs16324, %r2426;
	bfe.u32 	%r2427, %r2419, 24, 8;
	cvt.u16.u32 	%rs16323, %r2427;
	ld.local.v2.b32 	{%r2428, %r2429}, [%rd1+216];
	bfe.u32 	%r2430, %r2428, 0, 8;
	cvt.u16.u32 	%rs16322, %r2430;
	bfe.u32 	%r2431, %r2428, 8, 8;
	cvt.u16.u32 	%rs16321, %r2431;
	bfe.u32 	%r2432, %r2428, 16, 8;
	cvt.u16.u32 	%rs16320, %r2432;
	bfe.u32 	%r2433, %r2428, 24, 8;
	cvt.u16.u32 	%rs16319, %r2433;
	bfe.u32 	%r2434, %r2429, 0, 8;
	cvt.u16.u32 	%rs16318, %r2434;
	bfe.u32 	%r2435, %r2429, 8, 8;
	cvt.u16.u32 	%rs16317, %r2435;
	bfe.u32 	%r2436, %r2429, 16, 8;
	cvt.u16.u32 	%rs16316, %r2436;
	bfe.u32 	%r2437, %r2429, 24, 8;
	cvt.u16.u32 	%rs16315, %r2437;
	ld.local.v2.b32 	{%r2438, %r2439}, [%rd1+224];
	bfe.u32 	%r2440, %r2438, 0, 8;
	cvt.u16.u32 	%rs16314, %r2440;
	bfe.u32 	%r2441, %r2438, 8, 8;
	cvt.u16.u32 	%rs16313, %r2441;
	bfe.u32 	%r2442, %r2438, 16, 8;
	cvt.u16.u32 	%rs16312, %r2442;
	bfe.u32 	%r2443, %r2438, 24, 8;
	cvt.u16.u32 	%rs16311, %r2443;
	bfe.u32 	%r2444, %r2439, 0, 8;
	cvt.u16.u32 	%rs16310, %r2444;
	bfe.u32 	%r2445, %r2439, 8, 8;
	cvt.u16.u32 	%rs16309, %r2445;
	bfe.u32 	%r2446, %r2439, 16, 8;
	cvt.u16.u32 	%rs16308, %r2446;
	bfe.u32 	%r2447, %r2439, 24, 8;
	cvt.u16.u32 	%rs16307, %r2447;
	ld.local.v2.b32 	{%r2448, %r2449}, [%rd1+232];
	bfe.u32 	%r2450, %r2448, 0, 8;
	cvt.u16.u32 	%rs16306, %r2450;
	bfe.u32 	%r2451, %r2448, 8, 8;
	cvt.u16.u32 	%rs16305, %r2451;
	bfe.u32 	%r2452, %r2448, 16, 8;
	cvt.u16.u32 	%rs16304, %r2452;
	bfe.u32 	%r2453, %r2448, 24, 8;
	cvt.u16.u32 	%rs16303, %r2453;
	bfe.u32 	%r2454, %r2449, 0, 8;
	cvt.u16.u32 	%rs16302, %r2454;
	bfe.u32 	%r2455, %r2449, 8, 8;
	cvt.u16.u32 	%rs16301, %r2455;
	bfe.u32 	%r2456, %r2449, 16, 8;
	cvt.u16.u32 	%rs16300, %r2456;
	bfe.u32 	%r2457, %r2449, 24, 8;
	cvt.u16.u32 	%rs16299, %r2457;
	ld.local.v2.b32 	{%r2458, %r2459}, [%rd1+240];
	bfe.u32 	%r2460, %r2458, 0, 8;
	cvt.u16.u32 	%rs16298, %r2460;
	bfe.u32 	%r2461, %r2458, 8, 8;
	cvt.u16.u32 	%rs16297, %r2461;
	bfe.u32 	%r2462, %r2458, 16, 8;
	cvt.u16.u32 	%rs16296, %r2462;
	bfe.u32 	%r2463, %r2458, 24, 8;
	cvt.u16.u32 	%rs16295, %r2463;
	bfe.u32 	%r2464, %r2459, 0, 8;
	cvt.u16.u32 	%rs16294, %r2464;
	bfe.u32 	%r2465, %r2459, 8, 8;
	cvt.u16.u32 	%rs16293, %r2465;
	bfe.u32 	%r2466, %r2459, 16, 8;
	cvt.u16.u32 	%rs16292, %r2466;
	bfe.u32 	%r2467, %r2459, 24, 8;
	cvt.u16.u32 	%rs16291, %r2467;
	ld.local.v2.b32 	{%r2468, %r2469}, [%rd1+248];
	bfe.u32 	%r2470, %r2468, 0, 8;
	cvt.u16.u32 	%rs16290, %r2470;
	bfe.u32 	%r2471, %r2468, 8, 8;
	cvt.u16.u32 	%rs16289, %r2471;
	bfe.u32 	%r2472, %r2468, 16, 8;
	cvt.u16.u32 	%rs16288, %r2472;
	bfe.u32 	%r2473, %r2468, 24, 8;
	cvt.u16.u32 	%rs16287, %r2473;
	bfe.u32 	%r2474, %r2469, 0, 8;
	cvt.u16.u32 	%rs16286, %r2474;
	bfe.u32 	%r2475, %r2469, 8, 8;
	cvt.u16.u32 	%rs16285, %r2475;
	bfe.u32 	%r2476, %r2469, 16, 8;
	cvt.u16.u32 	%rs16284, %r2476;
	bfe.u32 	%r2477, %r2469, 24, 8;
	cvt.u16.u32 	%rs16283, %r2477;
	ld.local.v2.b32 	{%r2478, %r2479}, [%rd1+256];
	bfe.u32 	%r2480, %r2478, 0, 8;
	cvt.u16.u32 	%rs16282, %r2480;
	bfe.u32 	%r2481, %r2478, 8, 8;
	cvt.u16.u32 	%rs16281, %r2481;
	bfe.u32 	%r2482, %r2478, 16, 8;
	cvt.u16.u32 	%rs16280, %r2482;
	bfe.u32 	%r2483, %r2478, 24, 8;
	cvt.u16.u32 	%rs16279, %r2483;
	bfe.u32 	%r2484, %r2479, 0, 8;
	cvt.u16.u32 	%rs16278, %r2484;
	bfe.u32 	%r2485, %r2479, 8, 8;
	cvt.u16.u32 	%rs16277, %r2485;
	bfe.u32 	%r2486, %r2479, 16, 8;
	cvt.u16.u32 	%rs16276, %r2486;
	bfe.u32 	%r2487, %r2479, 24, 8;
	cvt.u16.u32 	%rs16275, %r2487;
	ld.local.v2.b32 	{%r2488, %r2489}, [%rd1+264];
	bfe.u32 	%r2490, %r2488, 0, 8;
	cvt.u16.u32 	%rs16274, %r2490;
	bfe.u32 	%r2491, %r2488, 8, 8;
	cvt.u16.u32 	%rs16273, %r2491;
	bfe.u32 	%r2492, %r2488, 16, 8;
	cvt.u16.u32 	%rs16272, %r2492;
	bfe.u32 	%r2493, %r2488, 24, 8;
	cvt.u16.u32 	%rs16271, %r2493;
	bfe.u32 	%r2494, %r2489, 0, 8;
	cvt.u16.u32 	%rs16270, %r2494;
	bfe.u32 	%r2495, %r2489, 8, 8;
	cvt.u16.u32 	%rs16269, %r2495;
	bfe.u32 	%r2496, %r2489, 16, 8;
	cvt.u16.u32 	%rs16268, %r2496;
	bfe.u32 	%r2497, %r2489, 24, 8;
	cvt.u16.u32 	%rs16267, %r2497;
	sub.s64 	%rd41, %rd14, %rd342;
	cvt.s64.s32 	%rd42, %r1658;
	setp.lt.u64 	%p7, %rd41, %rd42;
	@%p7 bra 	$L__BB5_167;
	bra.uni 	$L__BB5_151;
$L__BB5_158:
	setp.le.u64 	%p8, %rd14, %rd342;
	@%p8 bra 	$L__BB5_167;
	cvt.u32.u64 	%r2499, %rd342;
	cvt.u32.u64 	%r2500, %rd14;
	sub.s32 	%r2501, %r2500, %r2499;
	mov.u32 	%r2502, %tid.x;
	setp.ge.s32 	%p9, %r2502, %r2501;
	@%p9 bra 	$L__BB5_167;
	mov.u32 	%r39650, %tid.x;
$L__BB5_161:
	cvt.u64.u32 	%rd43, %r39650;
	add.s64 	%rd44, %rd342, %rd43;
	mad.lo.s64 	%rd45, %rd44, 272, %rd5;
	ld.global.v2.b32 	{%r2504, %r2505}, [%rd45+264];
	ld.global.v2.b32 	{%r2506, %r2507}, [%rd45+256];
	ld.global.v2.b32 	{%r2508, %r2509}, [%rd45+248];
	ld.global.v2.b32 	{%r2510, %r2511}, [%rd45+240];
	ld.global.v2.b32 	{%r2512, %r2513}, [%rd45+232];
	ld.global.v2.b32 	{%r2514, %r2515}, [%rd45+224];
	ld.global.v2.b32 	{%r2516, %r2517}, [%rd45+216];
	ld.global.v2.b32 	{%r2518, %r2519}, [%rd45+208];
	ld.global.v2.b32 	{%r2520, %r2521}, [%rd45+200];
	ld.global.v2.b32 	{%r2522, %r2523}, [%rd45+192];
	ld.global.v2.b32 	{%r2524, %r2525}, [%rd45+184];
	ld.global.v2.b32 	{%r2526, %r2527}, [%rd45+176];
	ld.global.v2.b32 	{%r2528, %r2529}, [%rd45+168];
	ld.global.v2.b32 	{%r2530, %r2531}, [%rd45+160];
	ld.global.v2.b32 	{%r2532, %r2533}, [%rd45+152];
	ld.global.v2.b32 	{%r2534, %r2535}, [%rd45+144];
	ld.global.v2.b32 	{%r2536, %r2537}, [%rd45+136];
	ld.global.v2.b32 	{%r2538, %r2539}, [%rd45+128];
	ld.global.v2.b32 	{%r2540, %r2541}, [%rd45+120];
	ld.global.v2.b32 	{%r2542, %r2543}, [%rd45+112];
	ld.global.v2.b32 	{%r2544, %r2545}, [%rd45+104];
	ld.global.v2.b32 	{%r2546, %r2547}, [%rd45+96];
	ld.global.v2.b32 	{%r2548, %r2549}, [%rd45+88];
	ld.global.v2.b32 	{%r2550, %r2551}, [%rd45+80];
	ld.global.v2.b32 	{%r2552, %r2553}, [%rd45+72];
	ld.global.v2.b32 	{%r2554, %r2555}, [%rd45+64];
	ld.global.v2.b32 	{%r2556, %r2557}, [%rd45+56];
	ld.global.v2.b32 	{%r2558, %r2559}, [%rd45+48];
	ld.global.v2.b32 	{%r2560, %r2561}, [%rd45+40];
	ld.global.v2.b32 	{%r2562, %r2563}, [%rd45+32];
	ld.global.v2.b32 	{%r2564, %r2565}, [%rd45+24];
	ld.global.v2.b32 	{%r2566, %r2567}, [%rd45+16];
	bfe.u32 	%r2568, %r2566, 0, 8;
	cvt.u16.u32 	%rs20382, %r2568;
	ld.global.f64 	%fd67, [%rd45+8];
	ld.global.u32 	%r890, [%rd45];
	st.local.u32 	[%rd2], %r890;
	st.local.f64 	[%rd2+8], %fd67;
	st.local.v2.b32 	[%rd2+16], {%r2566, %r2567};
	st.local.v2.b32 	[%rd2+24], {%r2564, %r2565};
	st.local.v2.b32 	[%rd2+32], {%r2562, %r2563};
	st.local.v2.b32 	[%rd2+40], {%r2560, %r2561};
	st.local.v2.b32 	[%rd2+48], {%r2558, %r2559};
	st.local.v2.b32 	[%rd2+56], {%r2556, %r2557};
	st.local.v2.b32 	[%rd2+64], {%r2554, %r2555};
	st.local.v2.b32 	[%rd2+72], {%r2552, %r2553};
	st.local.v2.b32 	[%rd2+80], {%r2550, %r2551};
	st.local.v2.b32 	[%rd2+88], {%r2548, %r2549};
	st.local.v2.b32 	[%rd2+96], {%r2546, %r2547};
	st.local.v2.b32 	[%rd2+104], {%r2544, %r2545};
	st.local.v2.b32 	[%rd2+112], {%r2542, %r2543};
	st.local.v2.b32 	[%rd2+120], {%r2540, %r2541};
	st.local.v2.b32 	[%rd2+128], {%r2538, %r2539};
	st.local.v2.b32 	[%rd2+136], {%r2536, %r2537};
	st.local.v2.b32 	[%rd2+144], {%r2534, %r2535};
	st.local.v2.b32 	[%rd2+152], {%r2532, %r2533};
	st.local.v2.b32 	[%rd2+160], {%r2530, %r2531};
	st.local.v2.b32 	[%rd2+168], {%r2528, %r2529};
	st.local.v2.b32 	[%rd2+176], {%r2526, %r2527};
	st.local.v2.b32 	[%rd2+184], {%r2524, %r2525};
	st.local.v2.b32 	[%rd2+192], {%r2522, %r2523};
	st.local.v2.b32 	[%rd2+200], {%r2520, %r2521};
	st.local.v2.b32 	[%rd2+208], {%r2518, %r2519};
	st.local.v2.b32 	[%rd2+216], {%r2516, %r2517};
	st.local.v2.b32 	[%rd2+224], {%r2514, %r2515};
	st.local.v2.b32 	[%rd2+232], {%r2512, %r2513};
	st.local.v2.b32 	[%rd2+240], {%r2510, %r2511};
	st.local.v2.b32 	[%rd2+248], {%r2508, %r2509};
	st.local.v2.b32 	[%rd2+256], {%r2506, %r2507};
	st.local.v2.b32 	[%rd2+264], {%r2504, %r2505};
	st.local.u32 	[%rd1], %r39559;
	st.local.f64 	[%rd1+8], %fd102;
	cvt.u32.u16 	%r2569, %rs16515;
	cvt.u32.u16 	%r2570, %rs16516;
	prmt.b32 	%r2571, %r2570, %r2569, 0x3340U;
	cvt.u32.u16 	%r2572, %rs16517;
	cvt.u32.u16 	%r2573, %rs16518;
	prmt.b32 	%r2574, %r2573, %r2572, 0x3340U;
	prmt.b32 	%r2575, %r2574, %r2571, 0x5410U;
	cvt.u32.u16 	%r2576, %rs16519;
	cvt.u32.u16 	%r2577, %rs16520;
	prmt.b32 	%r2578, %r2577, %r2576, 0x3340U;
	cvt.u32.u16 	%r2579, %rs16521;
	cvt.u32.u16 	%r2580, %rs16522;
	prmt.b32 	%r2581, %r2580, %r2579, 0x3340U;
	prmt.b32 	%r2582, %r2581, %r2578, 0x5410U;
	st.local.v2.b32 	[%rd1+16], {%r2582, %r2575};
	cvt.u32.u16 	%r2583, %rs16507;
	cvt.u32.u16 	%r2584, %rs16508;
	prmt.b32 	%r2585, %r2584, %r2583, 0x3340U;
	cvt.u32.u16 	%r2586, %rs16509;
	cvt.u32.u16 	%r2587, %rs16510;
	prmt.b32 	%r2588, %r2587, %r2586, 0x3340U;
	prmt.b32 	%r2589, %r2588, %r2585, 0x5410U;
	cvt.u32.u16 	%r2590, %rs16511;
	cvt.u32.u16 	%r2591, %rs16512;
	prmt.b32 	%r2592, %r2591, %r2590, 0x3340U;
	cvt.u32.u16 	%r2593, %rs16513;
	cvt.u32.u16 	%r2594, %rs16514;
	prmt.b32 	%r2595, %r2594, %r2593, 0x3340U;
	prmt.b32 	%r2596, %r2595, %r2592, 0x5410U;
	st.local.v2.b32 	[%rd1+24], {%r2596, %r2589};
	cvt.u32.u16 	%r2597, %rs16499;
	cvt.u32.u16 	%r2598, %rs16500;
	prmt.b32 	%r2599, %r2598, %r2597, 0x3340U;
	cvt.u32.u16 	%r2600, %rs16501;
	cvt.u32.u16 	%r2601, %rs16502;
	prmt.b32 	%r2602, %r2601, %r2600, 0x3340U;
	prmt.b32 	%r2603, %r2602, %r2599, 0x5410U;
	cvt.u32.u16 	%r2604, %rs16503;
	cvt.u32.u16 	%r2605, %rs16504;
	prmt.b32 	%r2606, %r2605, %r2604, 0x3340U;
	cvt.u32.u16 	%r2607, %rs16505;
	cvt.u32.u16 	%r2608, %rs16506;
	prmt.b32 	%r2609, %r2608, %r2607, 0x3340U;
	prmt.b32 	%r2610, %r2609, %r2606, 0x5410U;
	st.local.v2.b32 	[%rd1+32], {%r2610, %r2603};
	cvt.u32.u16 	%r2611, %rs16491;
	cvt.u32.u16 	%r2612, %rs16492;
	prmt.b32 	%r2613, %r2612, %r2611, 0x3340U;
	cvt.u32.u16 	%r2614, %rs16493;
	cvt.u32.u16 	%r2615, %rs16494;
	prmt.b32 	%r2616, %r2615, %r2614, 0x3340U;
	prmt.b32 	%r2617, %r2616, %r2613, 0x5410U;
	cvt.u32.u16 	%r2618, %rs16495;
	cvt.u32.u16 	%r2619, %rs16496;
	prmt.b32 	%r2620, %r2619, %r2618, 0x3340U;
	cvt.u32.u16 	%r2621, %rs16497;
	cvt.u32.u16 	%r2622, %rs16498;
	prmt.b32 	%r2623, %r2622, %r2621, 0x3340U;
	prmt.b32 	%r2624, %r2623, %r2620, 0x5410U;
	st.local.v2.b32 	[%rd1+40], {%r2624, %r2617};
	cvt.u32.u16 	%r2625, %rs16483;
	cvt.u32.u16 	%r2626, %rs16484;
	prmt.b32 	%r2627, %r2626, %r2625, 0x3340U;
	cvt.u32.u16 	%r2628, %rs16485;
	cvt.u32.u16 	%r2629, %rs16486;
	prmt.b32 	%r2630, %r2629, %r2628, 0x3340U;
	prmt.b32 	%r2631, %r2630, %r2627, 0x5410U;
	cvt.u32.u16 	%r2632, %rs16487;
	cvt.u32.u16 	%r2633, %rs16488;
	prmt.b32 	%r2634, %r2633, %r2632, 0x3340U;
	cvt.u32.u16 	%r2635, %rs16489;
	cvt.u32.u16 	%r2636, %rs16490;
	prmt.b32 	%r2637, %r2636, %r2635, 0x3340U;
	prmt.b32 	%r2638, %r2637, %r2634, 0x5410U;
	st.local.v2.b32 	[%rd1+48], {%r2638, %r2631};
	cvt.u32.u16 	%r2639, %rs16475;
	cvt.u32.u16 	%r2640, %rs16476;
	prmt.b32 	%r2641, %r2640, %r2639, 0x3340U;
	cvt.u32.u16 	%r2642, %rs16477;
	cvt.u32.u16 	%r2643, %rs16478;
	prmt.b32 	%r2644, %r2643, %r2642, 0x3340U;
	prmt.b32 	%r2645, %r2644, %r2641, 0x5410U;
	cvt.u32.u16 	%r2646, %rs16479;
	cvt.u32.u16 	%r2647, %rs16480;
	prmt.b32 	%r2648, %r2647, %r2646, 0x3340U;
	cvt.u32.u16 	%r2649, %rs16481;
	cvt.u32.u16 	%r2650, %rs16482;
	prmt.b32 	%r2651, %r2650, %r2649, 0x3340U;
	prmt.b32 	%r2652, %r2651, %r2648, 0x5410U;
	st.local.v2.b32 	[%rd1+56], {%r2652, %r2645};
	cvt.u32.u16 	%r2653, %rs16467;
	cvt.u32.u16 	%r2654, %rs16468;
	prmt.b32 	%r2655, %r2654, %r2653, 0x3340U;
	cvt.u32.u16 	%r2656, %rs16469;
	cvt.u32.u16 	%r2657, %rs16470;
	prmt.b32 	%r2658, %r2657, %r2656, 0x3340U;
	prmt.b32 	%r2659, %r2658, %r2655, 0x5410U;
	cvt.u32.u16 	%r2660, %rs16471;
	cvt.u32.u16 	%r2661, %rs16472;
	prmt.b32 	%r2662, %r2661, %r2660, 0x3340U;
	cvt.u32.u16 	%r2663, %rs16473;
	cvt.u32.u16 	%r2664, %rs16474;
	prmt.b32 	%r2665, %r2664, %r2663, 0x3340U;
	prmt.b32 	%r2666, %r2665, %r2662, 0x5410U;
	st.local.v2.b32 	[%rd1+64], {%r2666, %r2659};
	cvt.u32.u16 	%r2667, %rs16459;
	cvt.u32.u16 	%r2668, %rs16460;
	prmt.b32 	%r2669, %r2668, %r2667, 0x3340U;
	cvt.u32.u16 	%r2670, %rs16461;
	cvt.u32.u16 	%r2671, %rs16462;
	prmt.b32 	%r2672, %r2671, %r2670, 0x3340U;
	prmt.b32 	%r2673, %r2672, %r2669, 0x5410U;
	cvt.u32.u16 	%r2674, %rs16463;
	cvt.u32.u16 	%r2675, %rs16464;
	prmt.b32 	%r2676, %r2675, %r2674, 0x3340U;
	cvt.u32.u16 	%r2677, %rs16465;
	cvt.u32.u16 	%r2678, %rs16466;
	prmt.b32 	%r2679, %r2678, %r2677, 0x3340U;
	prmt.b32 	%r2680, %r2679, %r2676, 0x5410U;
	st.local.v2.b32 	[%rd1+72], {%r2680, %r2673};
	cvt.u32.u16 	%r2681, %rs16451;
	cvt.u32.u16 	%r2682, %rs16452;
	prmt.b32 	%r2683, %r2682, %r2681, 0x3340U;
	cvt.u32.u16 	%r2684, %rs16453;
	cvt.u32.u16 	%r2685, %rs16454;
	prmt.b32 	%r2686, %r2685, %r2684, 0x3340U;
	prmt.b32 	%r2687, %r2686, %r2683, 0x5410U;
	cvt.u32.u16 	%r2688, %rs16455;
	cvt.u32.u16 	%r2689, %rs16456;
	prmt.b32 	%r2690, %r2689, %r2688, 0x3340U;
	cvt.u32.u16 	%r2691, %rs16457;
	cvt.u32.u16 	%r2692, %rs16458;
	prmt.b32 	%r2693, %r2692, %r2691, 0x3340U;
	prmt.b32 	%r2694, %r2693, %r2690, 0x5410U;
	st.local.v2.b32 	[%rd1+80], {%r2694, %r2687};
	cvt.u32.u16 	%r2695, %rs16443;
	cvt.u32.u16 	%r2696, %rs16444;
	prmt.b32 	%r2697, %r2696, %r2695, 0x3340U;
	cvt.u32.u16 	%r2698, %rs16445;
	cvt.u32.u16 	%r2699, %rs16446;
	prmt.b32 	%r2700, %r2699, %r2698, 0x3340U;
	prmt.b32 	%r2701, %r2700, %r2697, 0x5410U;
	cvt.u32.u16 	%r2702, %rs16447;
	cvt.u32.u16 	%r2703, %rs16448;
	prmt.b32 	%r2704, %r2703, %r2702, 0x3340U;
	cvt.u32.u16 	%r2705, %rs16449;
	cvt.u32.u16 	%r2706, %rs16450;
	prmt.b32 	%r2707, %r2706, %r2705, 0x3340U;
	prmt.b32 	%r2708, %r2707, %r2704, 0x5410U;
	st.local.v2.b32 	[%rd1+88], {%r2708, %r2701};
	cvt.u32.u16 	%r2709, %rs16435;
	cvt.u32.u16 	%r2710, %rs16436;
	prmt.b32 	%r2711, %r2710, %r2709, 0x3340U;
	cvt.u32.u16 	%r2712, %rs16437;
	cvt.u32.u16 	%r2713, %rs16438;
	prmt.b32 	%r2714, %r2713, %r2712, 0x3340U;
	prmt.b32 	%r2715, %r2714, %r2711, 0x5410U;
	cvt.u32.u16 	%r2716, %rs16439;
	cvt.u32.u16 	%r2717, %rs16440;
	prmt.b32 	%r2718, %r2717, %r2716, 0x3340U;
	cvt.u32.u16 	%r2719, %rs16441;
	cvt.u32.u16 	%r2720, %rs16442;
	prmt.b32 	%r2721, %r2720, %r2719, 0x3340U;
	prmt.b32 	%r2722, %r2721, %r2718, 0x5410U;
	st.local.v2.b32 	[%rd1+96], {%r2722, %r2715};
	cvt.u32.u16 	%r2723, %rs16427;
	cvt.u32.u16 	%r2724, %rs16428;
	prmt.b32 	%r2725, %r2724, %r2723, 0x3340U;
	cvt.u32.u16 	%r2726, %rs16429;
	cvt.u32.u16 	%r2727, %rs16430;
	prmt.b32 	%r2728, %r2727, %r2726, 0x3340U;
	prmt.b32 	%r2729, %r2728, %r2725, 0x5410U;
	cvt.u32.u16 	%r2730, %rs16431;
	cvt.u32.u16 	%r2731, %rs16432;
	prmt.b32 	%r2732, %r2731, %r2730, 0x3340U;
	cvt.u32.u16 	%r2733, %rs16433;
	cvt.u32.u16 	%r2734, %rs16434;
	prmt.b32 	%r2735, %r2734, %r2733, 0x3340U;
	prmt.b32 	%r2736, %r2735, %r2732, 0x5410U;
	st.local.v2.b32 	[%rd1+104], {%r2736, %r2729};
	cvt.u32.u16 	%r2737, %rs16419;
	cvt.u32.u16 	%r2738, %rs16420;
	prmt.b32 	%r2739, %r2738, %r2737, 0x3340U;
	cvt.u32.u16 	%r2740, %rs16421;
	cvt.u32.u16 	%r2741, %rs16422;
	prmt.b32 	%r2742, %r2741, %r2740, 0x3340U;
	prmt.b32 	%r2743, %r2742, %r2739, 0x5410U;
	cvt.u32.u16 	%r2744, %rs16423;
	cvt.u32.u16 	%r2745, %rs16424;
	prmt.b32 	%r2746, %r2745, %r2744, 0x3340U;
	cvt.u32.u16 	%r2747, %rs16425;
	cvt.u32.u16 	%r2748, %rs16426;
	prmt.b32 	%r2749, %r2748, %r2747, 0x3340U;
	prmt.b32 	%r2750, %r2749, %r2746, 0x5410U;
	st.local.v2.b32 	[%rd1+112], {%r2750, %r2743};
	cvt.u32.u16 	%r2751, %rs16411;
	cvt.u32.u16 	%r2752, %rs16412;
	prmt.b32 	%r2753, %r2752, %r2751, 0x3340U;
	cvt.u32.u16 	%r2754, %rs16413;
	cvt.u32.u16 	%r2755, %rs16414;
	prmt.b32 	%r2756, %r2755, %r2754, 0x3340U;
	prmt.b32 	%r2757, %r2756, %r2753, 0x5410U;
	cvt.u32.u16 	%r2758, %rs16415;
	cvt.u32.u16 	%r2759, %rs16416;
	prmt.b32 	%r2760, %r2759, %r2758, 0x3340U;
	cvt.u32.u16 	%r2761, %rs16417;
	cvt.u32.u16 	%r2762, %rs16418;
	prmt.b32 	%r2763, %r2762, %r2761, 0x3340U;
	prmt.b32 	%r2764, %r2763, %r2760, 0x5410U;
	st.local.v2.b32 	[%rd1+120], {%r2764, %r2757};
	cvt.u32.u16 	%r2765, %rs16403;
	cvt.u32.u16 	%r2766, %rs16404;
	prmt.b32 	%r2767, %r2766, %r2765, 0x3340U;
	cvt.u32.u16 	%r2768, %rs16405;
	cvt.u32.u16 	%r2769, %rs16406;
	prmt.b32 	%r2770, %r2769, %r2768, 0x3340U;
	prmt.b32 	%r2771, %r2770, %r2767, 0x5410U;
	cvt.u32.u16 	%r2772, %rs16407;
	cvt.u32.u16 	%r2773, %rs16408;
	prmt.b32 	%r2774, %r2773, %r2772, 0x3340U;
	cvt.u32.u16 	%r2775, %rs16409;
	cvt.u32.u16 	%r2776, %rs16410;
	prmt.b32 	%r2777, %r2776, %r2775, 0x3340U;
	prmt.b32 	%r2778, %r2777, %r2774, 0x5410U;
	st.local.v2.b32 	[%rd1+128], {%r2778, %r2771};
	cvt.u32.u16 	%r2779, %rs16395;
	cvt.u32.u16 	%r2780, %rs16396;
	prmt.b32 	%r2781, %r2780, %r2779, 0x3340U;
	cvt.u32.u16 	%r2782, %rs16397;
	cvt.u32.u16 	%r2783, %rs16398;
	prmt.b32 	%r2784, %r2783, %r2782, 0x3340U;
	prmt.b32 	%r2785, %r2784, %r2781, 0x5410U;
	cvt.u32.u16 	%r2786, %rs16399;
	cvt.u32.u16 	%r2787, %rs16400;
	prmt.b32 	%r2788, %r2787, %r2786, 0x3340U;
	cvt.u32.u16 	%r2789, %rs16401;
	cvt.u32.u16 	%r2790, %rs16402;
	prmt.b32 	%r2791, %r2790, %r2789, 0x3340U;
	prmt.b32 	%r2792, %r2791, %r2788, 0x5410U;
	st.local.v2.b32 	[%rd1+136], {%r2792, %r2785};
	cvt.u32.u16 	%r2793, %rs16387;
	cvt.u32.u16 	%r2794, %rs16388;
	prmt.b32 	%r2795, %r2794, %r2793, 0x3340U;
	cvt.u32.u16 	%r2796, %rs16389;
	cvt.u32.u16 	%r2797, %rs16390;
	prmt.b32 	%r2798, %r2797, %r2796, 0x3340U;
	prmt.b32 	%r2799, %r2798, %r2795, 0x5410U;
	cvt.u32.u16 	%r2800, %rs16391;
	cvt.u32.u16 	%r2801, %rs16392;
	prmt.b32 	%r2802, %r2801, %r2800, 0x3340U;
	cvt.u32.u16 	%r2803, %rs16393;
	cvt.u32.u16 	%r2804, %rs16394;
	prmt.b32 	%r2805, %r2804, %r2803, 0x3340U;
	prmt.b32 	%r2806, %r2805, %r2802, 0x5410U;
	st.local.v2.b32 	[%rd1+144], {%r2806, %r2799};
	cvt.u32.u16 	%r2807, %rs16379;
	cvt.u32.u16 	%r2808, %rs16380;
	prmt.b32 	%r2809, %r2808, %r2807, 0x3340U;
	cvt.u32.u16 	%r2810, %rs16381;
	cvt.u32.u16 	%r2811, %rs16382;
	prmt.b32 	%r2812, %r2811, %r2810, 0x3340U;
	prmt.b32 	%r2813, %r2812, %r2809, 0x5410U;
	cvt.u32.u16 	%r2814, %rs16383;
	cvt.u32.u16 	%r2815, %rs16384;
	prmt.b32 	%r2816, %r2815, %r2814, 0x3340U;
	cvt.u32.u16 	%r2817, %rs16385;
	cvt.u32.u16 	%r2818, %rs16386;
	prmt.b32 	%r2819, %r2818, %r2817, 0x3340U;
	prmt.b32 	%r2820, %r2819, %r2816, 0x5410U;
	st.local.v2.b32 	[%rd1+152], {%r2820, %r2813};
	cvt.u32.u16 	%r2821, %rs16371;
	cvt.u32.u16 	%r2822, %rs16372;
	prmt.b32 	%r2823, %r2822, %r2821, 0x3340U;
	cvt.u32.u16 	%r2824, %rs16373;
	cvt.u32.u16 	%r2825, %rs16374;
	prmt.b32 	%r2826, %r2825, %r2824, 0x3340U;
	prmt.b32 	%r2827, %r2826, %r2823, 0x5410U;
	cvt.u32.u16 	%r2828, %rs16375;
	cvt.u32.u16 	%r2829, %rs16376;
	prmt.b32 	%r2830, %r2829, %r2828, 0x3340U;
	cvt.u32.u16 	%r2831, %rs16377;
	cvt.u32.u16 	%r2832, %rs16378;
	prmt.b32 	%r2833, %r2832, %r2831, 0x3340U;
	prmt.b32 	%r2834, %r2833, %r2830, 0x5410U;
	st.local.v2.b32 	[%rd1+160], {%r2834, %r2827};
	cvt.u32.u16 	%r2835, %rs16363;
	cvt.u32.u16 	%r2836, %rs16364;
	prmt.b32 	%r2837, %r2836, %r2835, 0x3340U;
	cvt.u32.u16 	%r2838, %rs16365;
	cvt.u32.u16 	%r2839, %rs16366;
	prmt.b32 	%r2840, %r2839, %r2838, 0x3340U;
	prmt.b32 	%r2841, %r2840, %r2837, 0x5410U;
	cvt.u32.u16 	%r2842, %rs16367;
	cvt.u32.u16 	%r2843, %rs16368;
	prmt.b32 	%r2844, %r2843, %r2842, 0x3340U;
	cvt.u32.u16 	%r2845, %rs16369;
	cvt.u32.u16 	%r2846, %rs16370;
	prmt.b32 	%r2847, %r2846, %r2845, 0x3340U;
	prmt.b32 	%r2848, %r2847, %r2844, 0x5410U;
	st.local.v2.b32 	[%rd1+168], {%r2848, %r2841};
	cvt.u32.u16 	%r2849, %rs16355;
	cvt.u32.u16 	%r2850, %rs16356;
	prmt.b32 	%r2851, %r2850, %r2849, 0x3340U;
	cvt.u32.u16 	%r2852, %rs16357;
	cvt.u32.u16 	%r2853, %rs16358;
	prmt.b32 	%r2854, %r2853, %r2852, 0x3340U;
	prmt.b32 	%r2855, %r2854, %r2851, 0x5410U;
	cvt.u32.u16 	%r2856, %rs16359;
	cvt.u32.u16 	%r2857, %rs16360;
	prmt.b32 	%r2858, %r2857, %r2856, 0x3340U;
	cvt.u32.u16 	%r2859, %rs16361;
	cvt.u32.u16 	%r2860, %rs16362;
	prmt.b32 	%r2861, %r2860, %r2859, 0x3340U;
	prmt.b32 	%r2862, %r2861, %r2858, 0x5410U;
	st.local.v2.b32 	[%rd1+176], {%r2862, %r2855};
	cvt.u32.u16 	%r2863, %rs16347;
	cvt.u32.u16 	%r2864, %rs16348;
	prmt.b32 	%r2865, %r2864, %r2863, 0x3340U;
	cvt.u32.u16 	%r2866, %rs16349;
	cvt.u32.u16 	%r2867, %rs16350;
	prmt.b32 	%r2868, %r2867, %r2866, 0x3340U;
	prmt.b32 	%r2869, %r2868, %r2865, 0x5410U;
	cvt.u32.u16 	%r2870, %rs16351;
	cvt.u32.u16 	%r2871, %rs16352;
	prmt.b32 	%r2872, %r2871, %r2870, 0x3340U;
	cvt.u32.u16 	%r2873, %rs16353;
	cvt.u32.u16 	%r2874, %rs16354;
	prmt.b32 	%r2875, %r2874, %r2873, 0x3340U;
	prmt.b32 	%r2876, %r2875, %r2872, 0x5410U;
	st.local.v2.b32 	[%rd1+184], {%r2876, %r2869};
	cvt.u32.u16 	%r2877, %rs16339;
	cvt.u32.u16 	%r2878, %rs16340;
	prmt.b32 	%r2879, %r2878, %r2877, 0x3340U;
	cvt.u32.u16 	%r2880, %rs16341;
	cvt.u32.u16 	%r2881, %rs16342;
	prmt.b32 	%r2882, %r2881, %r2880, 0x3340U;
	prmt.b32 	%r2883, %r2882, %r2879, 0x5410U;
	cvt.u32.u16 	%r2884, %rs16343;
	cvt.u32.u16 	%r2885, %rs16344;
	prmt.b32 	%r2886, %r2885, %r2884, 0x3340U;
	cvt.u32.u16 	%r2887, %rs16345;
	cvt.u32.u16 	%r2888, %rs16346;
	prmt.b32 	%r2889, %r2888, %r2887, 0x3340U;
	prmt.b32 	%r2890, %r2889, %r2886, 0x5410U;
	st.local.v2.b32 	[%rd1+192], {%r2890, %r2883};
	cvt.u32.u16 	%r2891, %rs16331;
	cvt.u32.u16 	%r2892, %rs16332;
	prmt.b32 	%r2893, %r2892, %r2891, 0x3340U;
	cvt.u32.u16 	%r2894, %rs16333;
	cvt.u32.u16 	%r2895, %rs16334;
	prmt.b32 	%r2896, %r2895, %r2894, 0x3340U;
	prmt.b32 	%r2897, %r2896, %r2893, 0x5410U;
	cvt.u32.u16 	%r2898, %rs16335;
	cvt.u32.u16 	%r2899, %rs16336;
	prmt.b32 	%r2900, %r2899, %r2898, 0x3340U;
	cvt.u32.u16 	%r2901, %rs16337;
	cvt.u32.u16 	%r2902, %rs16338;
	prmt.b32 	%r2903, %r2902, %r2901, 0x3340U;
	prmt.b32 	%r2904, %r2903, %r2900, 0x5410U;
	st.local.v2.b32 	[%rd1+200], {%r2904, %r2897};
	cvt.u32.u16 	%r2905, %rs16323;
	cvt.u32.u16 	%r2906, %rs16324;
	prmt.b32 	%r2907, %r2906, %r2905, 0x3340U;
	cvt.u32.u16 	%r2908, %rs16325;
	cvt.u32.u16 	%r2909, %rs16326;
	prmt.b32 	%r2910, %r2909, %r2908, 0x3340U;
	prmt.b32 	%r2911, %r2910, %r2907, 0x5410U;
	cvt.u32.u16 	%r2912, %rs16327;
	cvt.u32.u16 	%r2913, %rs16328;
	prmt.b32 	%r2914, %r2913, %r2912, 0x3340U;
	cvt.u32.u16 	%r2915, %rs16329;
	cvt.u32.u16 	%r2916, %rs16330;
	prmt.b32 	%r2917, %r2916, %r2915, 0x3340U;
	prmt.b32 	%r2918, %r2917, %r2914, 0x5410U;
	st.local.v2.b32 	[%rd1+208], {%r2918, %r2911};
	cvt.u32.u16 	%r2919, %rs16315;
	cvt.u32.u16 	%r2920, %rs16316;
	prmt.b32 	%r2921, %r2920, %r2919, 0x3340U;
	cvt.u32.u16 	%r2922, %rs16317;
	cvt.u32.u16 	%r2923, %rs16318;
	prmt.b32 	%r2924, %r2923, %r2922, 0x3340U;
	prmt.b32 	%r2925, %r2924, %r2921, 0x5410U;
	cvt.u32.u16 	%r2926, %rs16319;
	cvt.u32.u16 	%r2927, %rs16320;
	prmt.b32 	%r2928, %r2927, %r2926, 0x3340U;
	cvt.u32.u16 	%r2929, %rs16321;
	cvt.u32.u16 	%r2930, %rs16322;
	prmt.b32 	%r2931, %r2930, %r2929, 0x3340U;
	prmt.b32 	%r2932, %r2931, %r2928, 0x5410U;
	st.local.v2.b32 	[%rd1+216], {%r2932, %r2925};
	cvt.u32.u16 	%r2933, %rs16307;
	cvt.u32.u16 	%r2934, %rs16308;
	prmt.b32 	%r2935, %r2934, %r2933, 0x3340U;
	cvt.u32.u16 	%r2936, %rs16309;
	cvt.u32.u16 	%r2937, %rs16310;
	prmt.b32 	%r2938, %r2937, %r2936, 0x3340U;
	prmt.b32 	%r2939, %r2938, %r2935, 0x5410U;
	cvt.u32.u16 	%r2940, %rs16311;
	cvt.u32.u16 	%r2941, %rs16312;
	prmt.b32 	%r2942, %r2941, %r2940, 0x3340U;
	cvt.u32.u16 	%r2943, %rs16313;
	cvt.u32.u16 	%r2944, %rs16314;
	prmt.b32 	%r2945, %r2944, %r2943, 0x3340U;
	prmt.b32 	%r2946, %r2945, %r2942, 0x5410U;
	st.local.v2.b32 	[%rd1+224], {%r2946, %r2939};
	cvt.u32.u16 	%r2947, %rs16299;
	cvt.u32.u16 	%r2948, %rs16300;
	prmt.b32 	%r2949, %r2948, %r2947, 0x3340U;
	cvt.u32.u16 	%r2950, %rs16301;
	cvt.u32.u16 	%r2951, %rs16302;
	prmt.b32 	%r2952, %r2951, %r2950, 0x3340U;
	prmt.b32 	%r2953, %r2952, %r2949, 0x5410U;
	cvt.u32.u16 	%r2954, %rs16303;
	cvt.u32.u16 	%r2955, %rs16304;
	prmt.b32 	%r2956, %r2955, %r2954, 0x3340U;
	cvt.u32.u16 	%r2957, %rs16305;
	cvt.u32.u16 	%r2958, %rs16306;
	prmt.b32 	%r2959, %r2958, %r2957, 0x3340U;
	prmt.b32 	%r2960, %r2959, %r2956, 0x5410U;
	st.local.v2.b32 	[%rd1+232], {%r2960, %r2953};
	cvt.u32.u16 	%r2961, %rs16291;
	cvt.u32.u16 	%r2962, %rs16292;
	prmt.b32 	%r2963, %r2962, %r2961, 0x3340U;
	cvt.u32.u16 	%r2964, %rs16293;
	cvt.u32.u16 	%r2965, %rs16294;
	prmt.b32 	%r2966, %r2965, %r2964, 0x3340U;
	prmt.b32 	%r2967, %r2966, %r2963, 0x5410U;
	cvt.u32.u16 	%r2968, %rs16295;
	cvt.u32.u16 	%r2969, %rs16296;
	prmt.b32 	%r2970, %r2969, %r2968, 0x3340U;
	cvt.u32.u16 	%r2971, %rs16297;
	cvt.u32.u16 	%r2972, %rs16298;
	prmt.b32 	%r2973, %r2972, %r2971, 0x3340U;
	prmt.b32 	%r2974, %r2973, %r2970, 0x5410U;
	st.local.v2.b32 	[%rd1+240], {%r2974, %r2967};
	cvt.u32.u16 	%r2975, %rs16283;
	cvt.u32.u16 	%r2976, %rs16284;
	prmt.b32 	%r2977, %r2976, %r2975, 0x3340U;
	cvt.u32.u16 	%r2978, %rs16285;
	cvt.u32.u16 	%r2979, %rs16286;
	prmt.b32 	%r2980, %r2979, %r2978, 0x3340U;
	prmt.b32 	%r2981, %r2980, %r2977, 0x5410U;
	cvt.u32.u16 	%r2982, %rs16287;
	cvt.u32.u16 	%r2983, %rs16288;
	prmt.b32 	%r2984, %r2983, %r2982, 0x3340U;
	cvt.u32.u16 	%r2985, %rs16289;
	cvt.u32.u16 	%r2986, %rs16290;
	prmt.b32 	%r2987, %r2986, %r2985, 0x3340U;
	prmt.b32 	%r2988, %r2987, %r2984, 0x5410U;
	st.local.v2.b32 	[%rd1+248], {%r2988, %r2981};
	cvt.u32.u16 	%r2989, %rs16275;
	cvt.u32.u16 	%r2990, %rs16276;
	prmt.b32 	%r2991, %r2990, %r2989, 0x3340U;
	cvt.u32.u16 	%r2992, %rs16277;
	cvt.u32.u16 	%r2993, %rs16278;
	prmt.b32 	%r2994, %r2993, %r2992, 0x3340U;
	prmt.b32 	%r2995, %r2994, %r2991, 0x5410U;
	cvt.u32.u16 	%r2996, %rs16279;
	cvt.u32.u16 	%r2997, %rs16280;
	prmt.b32 	%r2998, %r2997, %r2996, 0x3340U;
	cvt.u32.u16 	%r2999, %rs16281;
	cvt.u32.u16 	%r3000, %rs16282;
	prmt.b32 	%r3001, %r3000, %r2999, 0x3340U;
	prmt.b32 	%r3002, %r3001, %r2998, 0x5410U;
	st.local.v2.b32 	[%rd1+256], {%r3002, %r2995};
	cvt.u32.u16 	%r3003, %rs16267;
	cvt.u32.u16 	%r3004, %rs16268;
	prmt.b32 	%r3005, %r3004, %r3003, 0x3340U;
	cvt.u32.u16 	%r3006, %rs16269;
	cvt.u32.u16 	%r3007, %rs16270;
	prmt.b32 	%r3008, %r3007, %r3006, 0x3340U;
	prmt.b32 	%r3009, %r3008, %r3005, 0x5410U;
	cvt.u32.u16 	%r3010, %rs16271;
	cvt.u32.u16 	%r3011, %rs16272;
	prmt.b32 	%r3012, %r3011, %r3010, 0x3340U;
	cvt.u32.u16 	%r3013, %rs16273;
	cvt.u32.u16 	%r3014, %rs16274;
	prmt.b32 	%r3015, %r3014, %r3013, 0x3340U;
	prmt.b32 	%r3016, %r3015, %r3012, 0x5410U;
	st.local.v2.b32 	[%rd1+264], {%r3016, %r3009};
	mov.b32 	%r39652, 0;
$L__BB5_162:
	mov.u32 	%r39655, %r39652;
	cvt.u64.u32 	%rd46, %r39655;
	add.s64 	%rd47, %rd1, %rd46;
	ld.local.u8 	%rs14183, [%rd47+16];
	setp.ne.s16 	%p10, %rs14183, 0;
	add.s32 	%r39652, %r39655, 1;
	@%p10 bra 	$L__BB5_162;
	and.b16  	%rs14184, %rs20382, 255;
	setp.eq.s16 	%p11, %rs14184, 0;
	@%p11 bra 	$L__BB5_166;
	mov.b32 	%r39653, 0;
$L__BB5_165:
	cvt.u64.u32 	%rd48, %r39655;
	add.s64 	%rd49, %rd1, %rd48;
	st.local.u8 	[%rd49+16], %rs20382;
	add.s32 	%r39655, %r39655, 1;
	add.s32 	%r896, %r39653, 1;
	cvt.u64.u32 	%rd50, %r39653;
	add.s64 	%rd51, %rd2, %rd50;
	ld.local.u8 	%rs20382, [%rd51+17];
	setp.ne.s16 	%p12, %rs20382, 0;
	mov.u32 	%r39653, %r896;
	@%p12 bra 	$L__BB5_165;
$L__BB5_166:
	cvt.u64.u32 	%rd52, %r39655;
	add.s64 	%rd53, %rd1, %rd52;
	mov.b16 	%rs14185, 0;
	st.local.u8 	[%rd53+16], %rs14185;
	add.s32 	%r39559, %r39559, %r890;
	st.local.u32 	[%rd1], %r39559;
	add.f64 	%fd102, %fd67, %fd102;
	st.local.f64 	[%rd1+8], %fd102;
	ld.local.v2.b32 	{%r3018, %r3019}, [%rd1+16];
	bfe.u32 	%r3020, %r3018, 0, 8;
	cvt.u16.u32 	%rs16522, %r3020;
	bfe.u32 	%r3021, %r3018, 8, 8;
	cvt.u16.u32 	%rs16521, %r3021;
	bfe.u32 	%r3022, %r3018, 16, 8;
	cvt.u16.u32 	%rs16520, %r3022;
	bfe.u32 	%r3023, %r3018, 24, 8;
	cvt.u16.u32 	%rs16519, %r3023;
	bfe.u32 	%r3024, %r3019, 0, 8;
	cvt.u16.u32 	%rs16518, %r3024;
	bfe.u32 	%r3025, %r3019, 8, 8;
	cvt.u16.u32 	%rs16517, %r3025;
	bfe.u32 	%r3026, %r3019, 16, 8;
	cvt.u16.u32 	%rs16516, %r3026;
	bfe.u32 	%r3027, %r3019, 24, 8;
	cvt.u16.u32 	%rs16515, %r3027;
	ld.local.v2.b32 	{%r3028, %r3029}, [%rd1+24];
	bfe.u32 	%r3030, %r3028, 0, 8;
	cvt.u16.u32 	%rs16514, %r3030;
	bfe.u32 	%r3031, %r3028, 8, 8;
	cvt.u16.u32 	%rs16513, %r3031;
	bfe.u32 	%r3032, %r3028, 16, 8;
	cvt.u16.u32 	%rs16512, %r3032;
	bfe.u32 	%r3033, %r3028, 24, 8;
	cvt.u16.u32 	%rs16511, %r3033;
	bfe.u32 	%r3034, %r3029, 0, 8;
	cvt.u16.u32 	%rs16510, %r3034;
	bfe.u32 	%r3035, %r3029, 8, 8;
	cvt.u16.u32 	%rs16509, %r3035;
	bfe.u32 	%r3036, %r3029, 16, 8;
	cvt.u16.u32 	%rs16508, %r3036;
	bfe.u32 	%r3037, %r3029, 24, 8;
	cvt.u16.u32 	%rs16507, %r3037;
	ld.local.v2.b32 	{%r3038, %r3039}, [%rd1+32];
	bfe.u32 	%r3040, %r3038, 0, 8;
	cvt.u16.u32 	%rs16506, %r3040;
	bfe.u32 	%r3041, %r3038, 8, 8;
	cvt.u16.u32 	%rs16505, %r3041;
	bfe.u32 	%r3042, %r3038, 16, 8;
	cvt.u16.u32 	%rs16504, %r3042;
	bfe.u32 	%r3043, %r3038, 24, 8;
	cvt.u16.u32 	%rs16503, %r3043;
	bfe.u32 	%r3044, %r3039, 0, 8;
	cvt.u16.u32 	%rs16502, %r3044;
	bfe.u32 	%r3045, %r3039, 8, 8;
	cvt.u16.u32 	%rs16501, %r3045;
	bfe.u32 	%r3046, %r3039, 16, 8;
	cvt.u16.u32 	%rs16500, %r3046;
	bfe.u32 	%r3047, %r3039, 24, 8;
	cvt.u16.u32 	%rs16499, %r3047;
	ld.local.v2.b32 	{%r3048, %r3049}, [%rd1+40];
	bfe.u32 	%r3050, %r3048, 0, 8;
	cvt.u16.u32 	%rs16498, %r3050;
	bfe.u32 	%r3051, %r3048, 8, 8;
	cvt.u16.u32 	%rs16497, %r3051;
	bfe.u32 	%r3052, %r3048, 16, 8;
	cvt.u16.u32 	%rs16496, %r3052;
	bfe.u32 	%r3053, %r3048, 24, 8;
	cvt.u16.u32 	%rs16495, %r3053;
	bfe.u32 	%r3054, %r3049, 0, 8;
	cvt.u16.u32 	%rs16494, %r3054;
	bfe.u32 	%r3055, %r3049, 8, 8;
	cvt.u16.u32 	%rs16493, %r3055;
	bfe.u32 	%r3056, %r3049, 16, 8;
	cvt.u16.u32 	%rs16492, %r3056;
	bfe.u32 	%r3057, %r3049, 24, 8;
	cvt.u16.u32 	%rs16491, %r3057;
	ld.local.v2.b32 	{%r3058, %r3059}, [%rd1+48];
	bfe.u32 	%r3060, %r3058, 0, 8;
	cvt.u16.u32 	%rs16490, %r3060;
	bfe.u32 	%r3061, %r3058, 8, 8;
	cvt.u16.u32 	%rs16489, %r3061;
	bfe.u32 	%r3062, %r3058, 16, 8;
	cvt.u16.u32 	%rs16488, %r3062;
	bfe.u32 	%r3063, %r3058, 24, 8;
	cvt.u16.u32 	%rs16487, %r3063;
	bfe.u32 	%r3064, %r3059, 0, 8;
	cvt.u16.u32 	%rs16486, %r3064;
	bfe.u32 	%r3065, %r3059, 8, 8;
	cvt.u16.u32 	%rs16485, %r3065;
	bfe.u32 	%r3066, %r3059, 16, 8;
	cvt.u16.u32 	%rs16484, %r3066;
	bfe.u32 	%r3067, %r3059, 24, 8;
	cvt.u16.u32 	%rs16483, %r3067;
	ld.local.v2.b32 	{%r3068, %r3069}, [%rd1+56];
	bfe.u32 	%r3070, %r3068, 0, 8;
	cvt.u16.u32 	%rs16482, %r3070;
	bfe.u32 	%r3071, %r3068, 8, 8;
	cvt.u16.u32 	%rs16481, %r3071;
	bfe.u32 	%r3072, %r3068, 16, 8;
	cvt.u16.u32 	%rs16480, %r3072;
	bfe.u32 	%r3073, %r3068, 24, 8;
	cvt.u16.u32 	%rs16479, %r3073;
	bfe.u32 	%r3074, %r3069, 0, 8;
	cvt.u16.u32 	%rs16478, %r3074;
	bfe.u32 	%r3075, %r3069, 8, 8;
	cvt.u16.u32 	%rs16477, %r3075;
	bfe.u32 	%r3076, %r3069, 16, 8;
	cvt.u16.u32 	%rs16476, %r3076;
	bfe.u32 	%r3077, %r3069, 24, 8;
	cvt.u16.u32 	%rs16475, %r3077;
	ld.local.v2.b32 	{%r3078, %r3079}, [%rd1+64];
	bfe.u32 	%r3080, %r3078, 0, 8;
	cvt.u16.u32 	%rs16474, %r3080;
	bfe.u32 	%r3081, %r3078, 8, 8;
	cvt.u16.u32 	%rs16473, %r3081;
	bfe.u32 	%r3082, %r3078, 16, 8;
	cvt.u16.u32 	%rs16472, %r3082;
	bfe.u32 	%r3083, %r3078, 24, 8;
	cvt.u16.u32 	%rs16471, %r3083;
	bfe.u32 	%r3084, %r3079, 0, 8;
	cvt.u16.u32 	%rs16470, %r3084;
	bfe.u32 	%r3085, %r3079, 8, 8;
	cvt.u16.u32 	%rs16469, %r3085;
	bfe.u32 	%r3086, %r3079, 16, 8;
	cvt.u16.u32 	%rs16468, %r3086;
	bfe.u32 	%r3087, %r3079, 24, 8;
	cvt.u16.u32 	%rs16467, %r3087;
	ld.local.v2.b32 	{%r3088, %r3089}, [%rd1+72];
	bfe.u32 	%r3090, %r3088, 0, 8;
	cvt.u16.u32 	%rs16466, %r3090;
	bfe.u32 	%r3091, %r3088, 8, 8;
	cvt.u16.u32 	%rs16465, %r3091;
	bfe.u32 	%r3092, %r3088, 16, 8;
	cvt.u16.u32 	%rs16464, %r3092;
	bfe.u32 	%r3093, %r3088, 24, 8;
	cvt.u16.u32 	%rs16463, %r3093;
	bfe.u32 	%r3094, %r3089, 0, 8;
	cvt.u16.u32 	%rs16462, %r3094;
	bfe.u32 	%r3095, %r3089, 8, 8;
	cvt.u16.u32 	%rs16461, %r3095;
	bfe.u32 	%r3096, %r3089, 16, 8;
	cvt.u16.u32 	%rs16460, %r3096;
	bfe.u32 	%r3097, %r3089, 24, 8;
	cvt.u16.u32 	%rs16459, %r3097;
	ld.local.v2.b32 	{%r3098, %r3099}, [%rd1+80];
	bfe.u32 	%r3100, %r3098, 0, 8;
	cvt.u16.u32 	%rs16458, %r3100;
	bfe.u32 	%r3101, %r3098, 8, 8;
	cvt.u16.u32 	%rs16457, %r3101;
	bfe.u32 	%r3102, %r3098, 16, 8;
	cvt.u16.u32 	%rs16456, %r3102;
	bfe.u32 	%r3103, %r3098, 24, 8;
	cvt.u16.u32 	%rs16455, %r3103;
	bfe.u32 	%r3104, %r3099, 0, 8;
	cvt.u16.u32 	%rs16454, %r3104;
	bfe.u32 	%r3105, %r3099, 8, 8;
	cvt.u16.u32 	%rs16453, %r3105;
	bfe.u32 	%r3106, %r3099, 16, 8;
	cvt.u16.u32 	%rs16452, %r3106;
	bfe.u32 	%r3107, %r3099, 24, 8;
	cvt.u16.u32 	%rs16451, %r3107;
	ld.local.v2.b32 	{%r3108, %r3109}, [%rd1+88];
	bfe.u32 	%r3110, %r3108, 0, 8;
	cvt.u16.u32 	%rs16450, %r3110;
	bfe.u32 	%r3111, %r3108, 8, 8;
	cvt.u16.u32 	%rs16449, %r3111;
	bfe.u32 	%r3112, %r3108, 16, 8;
	cvt.u16.u32 	%rs16448, %r3112;
	bfe.u32 	%r3113, %r3108, 24, 8;
	cvt.u16.u32 	%rs16447, %r3113;
	bfe.u32 	%r3114, %r3109, 0, 8;
	cvt.u16.u32 	%rs16446, %r3114;
	bfe.u32 	%r3115, %r3109, 8, 8;
	cvt.u16.u32 	%rs16445, %r3115;
	bfe.u32 	%r3116, %r3109, 16, 8;
	cvt.u16.u32 	%rs16444, %r3116;
	bfe.u32 	%r3117, %r3109, 24, 8;
	cvt.u16.u32 	%rs16443, %r3117;
	ld.local.v2.b32 	{%r3118, %r3119}, [%rd1+96];
	bfe.u32 	%r3120, %r3118, 0, 8;
	cvt.u16.u32 	%rs16442, %r3120;
	bfe.u32 	%r3121, %r3118, 8, 8;
	cvt.u16.u32 	%rs16441, %r3121;
	bfe.u32 	%r3122, %r3118, 16, 8;
	cvt.u16.u32 	%rs16440, %r3122;
	bfe.u32 	%r3123, %r3118, 24, 8;
	cvt.u16.u32 	%rs16439, %r3123;
	bfe.u32 	%r3124, %r3119, 0, 8;
	cvt.u16.u32 	%rs16438, %r3124;
	bfe.u32 	%r3125, %r3119, 8, 8;
	cvt.u16.u32 	%rs16437, %r3125;
	bfe.u32 	%r3126, %r3119, 16, 8;
	cvt.u16.u32 	%rs16436, %r3126;
	bfe.u32 	%r3127, %r3119, 24, 8;
	cvt.u16.u32 	%rs16435, %r3127;
	ld.local.v2.b32 	{%r3128, %r3129}, [%rd1+104];
	bfe.u32 	%r3130, %r3128, 0, 8;
	cvt.u16.u32 	%rs16434, %r3130;
	bfe.u32 	%r3131, %r3128, 8, 8;
	cvt.u16.u32 	%rs16433, %r3131;
	bfe.u32 	%r3132, %r3128, 16, 8;
	cvt.u16.u32 	%rs16432, %r3132;
	bfe.u32 	%r3133, %r3128, 24, 8;
	cvt.u16.u32 	%rs16431, %r3133;
	bfe.u32 	%r3134, %r3129, 0, 8;
	cvt.u16.u32 	%rs16430, %r3134;
	bfe.u32 	%r3135, %r3129, 8, 8;
	cvt.u16.u32 	%rs16429, %r3135;
	bfe.u32 	%r3136, %r3129, 16, 8;
	cvt.u16.u32 	%rs16428, %r3136;
	bfe.u32 	%r3137, %r3129, 24, 8;
	cvt.u16.u32 	%rs16427, %r3137;
	ld.local.v2.b32 	{%r3138, %r3139}, [%rd1+112];
	bfe.u32 	%r3140, %r3138, 0, 8;
	cvt.u16.u32 	%rs16426, %r3140;
	bfe.u32 	%r3141, %r3138, 8, 8;
	cvt.u16.u32 	%rs16425, %r3141;
	bfe.u32 	%r3142, %r3138, 16, 8;
	cvt.u16.u32 	%rs16424, %r3142;
	bfe.u32 	%r3143, %r3138, 24, 8;
	cvt.u16.u32 	%rs16423, %r3143;
	bfe.u32 	%r3144, %r3139, 0, 8;
	cvt.u16.u32 	%rs16422, %r3144;
	bfe.u32 	%r3145, %r3139, 8, 8;
	cvt.u16.u32 	%rs16421, %r3145;
	bfe.u32 	%r3146, %r3139, 16, 8;
	cvt.u16.u32 	%rs16420, %r3146;
	bfe.u32 	%r3147, %r3139, 24, 8;
	cvt.u16.u32 	%rs16419, %r3147;
	ld.local.v2.b32 	{%r3148, %r3149}, [%rd1+120];
	bfe.u32 	%r3150, %r3148, 0, 8;
	cvt.u16.u32 	%rs16418, %r3150;
	bfe.u32 	%r3151, %r3148, 8, 8;
	cvt.u16.u32 	%rs16417, %r3151;
	bfe.u32 	%r3152, %r3148, 16, 8;
	cvt.u16.u32 	%rs16416, %r3152;
	bfe.u32 	%r3153, %r3148, 24, 8;
	cvt.u16.u32 	%rs16415, %r3153;
	bfe.u32 	%r3154, %r3149, 0, 8;
	cvt.u16.u32 	%rs16414, %r3154;
	bfe.u32 	%r3155, %r3149, 8, 8;
	cvt.u16.u32 	%rs16413, %r3155;
	bfe.u32 	%r3156, %r3149, 16, 8;
	cvt.u16.u32 	%rs16412, %r3156;
	bfe.u32 	%r3157, %r3149, 24, 8;
	cvt.u16.u32 	%rs16411, %r3157;
	ld.local.v2.b32 	{%r3158, %r3159}, [%rd1+128];
	bfe.u32 	%r3160, %r3158, 0, 8;
	cvt.u16.u32 	%rs16410, %r3160;
	bfe.u32 	%r3161, %r3158, 8, 8;
	cvt.u16.u32 	%rs16409, %r3161;
	bfe.u32 	%r3162, %r3158, 16, 8;
	cvt.u16.u32 	%rs16408, %r3162;
	bfe.u32 	%r3163, %r3158, 24, 8;
	cvt.u16.u32 	%rs16407, %r3163;
	bfe.u32 	%r3164, %r3159, 0, 8;
	cvt.u16.u32 	%rs16406, %r3164;
	bfe.u32 	%r3165, %r3159, 8, 8;
	cvt.u16.u32 	%rs16405, %r3165;
	bfe.u32 	%r3166, %r3159, 16, 8;
	cvt.u16.u32 	%rs16404, %r3166;
	bfe.u32 	%r3167, %r3159, 24, 8;
	cvt.u16.u32 	%rs16403, %r3167;
	ld.local.v2.b32 	{%r3168, %r3169}, [%rd1+136];
	bfe.u32 	%r3170, %r3168, 0, 8;
	cvt.u16.u32 	%rs16402, %r3170;
	bfe.u32 	%r3171, %r3168, 8, 8;
	cvt.u16.u32 	%rs16401, %r3171;
	bfe.u32 	%r3172, %r3168, 16, 8;
	cvt.u16.u32 	%rs16400, %r3172;
	bfe.u32 	%r3173, %r3168, 24, 8;
	cvt.u16.u32 	%rs16399, %r3173;
	bfe.u32 	%r3174, %r3169, 0, 8;
	cvt.u16.u32 	%rs16398, %r3174;
	bfe.u32 	%r3175, %r3169, 8, 8;
	cvt.u16.u32 	%rs16397, %r3175;
	bfe.u32 	%r3176, %r3169, 16, 8;
	cvt.u16.u32 	%rs16396, %r3176;
	bfe.u32 	%r3177, %r3169, 24, 8;
	cvt.u16.u32 	%rs16395, %r3177;
	ld.local.v2.b32 	{%r3178, %r3179}, [%rd1+144];
	bfe.u32 	%r3180, %r3178, 0, 8;
	cvt.u16.u32 	%rs16394, %r3180;
	bfe.u32 	%r3181, %r3178, 8, 8;
	cvt.u16.u32 	%rs16393, %r3181;
	bfe.u32 	%r3182, %r3178, 16, 8;
	cvt.u16.u32 	%rs16392, %r3182;
	bfe.u32 	%r3183, %r3178, 24, 8;
	cvt.u16.u32 	%rs16391, %r3183;
	bfe.u32 	%r3184, %r3179, 0, 8;
	cvt.u16.u32 	%rs16390, %r3184;
	bfe.u32 	%r3185, %r3179, 8, 8;
	cvt.u16.u32 	%rs16389, %r3185;
	bfe.u32 	%r3186, %r3179, 16, 8;
	cvt.u16.u32 	%rs16388, %r3186;
	bfe.u32 	%r3187, %r3179, 24, 8;
	cvt.u16.u32 	%rs16387, %r3187;
	ld.local.v2.b32 	{%r3188, %r3189}, [%rd1+152];
	bfe.u32 	%r3190, %r3188, 0, 8;
	cvt.u16.u32 	%rs16386, %r3190;
	bfe.u32 	%r3191, %r3188, 8, 8;
	cvt.u16.u32 	%rs16385, %r3191;
	bfe.u32 	%r3192, %r3188, 16, 8;
	cvt.u16.u32 	%rs16384, %r3192;
	bfe.u32 	%r3193, %r3188, 24, 8;
	cvt.u16.u32 	%rs16383, %r3193;
	bfe.u32 	%r3194, %r3189, 0, 8;
	cvt.u16.u32 	%rs16382, %r3194;
	bfe.u32 	%r3195, %r3189, 8, 8;
	cvt.u16.u32 	%rs16381, %r3195;
	bfe.u32 	%r3196, %r3189, 16, 8;
	cvt.u16.u32 	%rs16380, %r3196;
	bfe.u32 	%r3197, %r3189, 24, 8;
	cvt.u16.u32 	%rs16379, %r3197;
	ld.local.v2.b32 	{%r3198, %r3199}, [%rd1+160];
	bfe.u32 	%r3200, %r3198, 0, 8;
	cvt.u16.u32 	%rs16378, %r3200;
	bfe.u32 	%r3201, %r3198, 8, 8;
	cvt.u16.u32 	%rs16377, %r3201;
	bfe.u32 	%r3202, %r3198, 16, 8;
	cvt.u16.u32 	%rs16376, %r3202;
	bfe.u32 	%r3203, %r3198, 24, 8;
	cvt.u16.u32 	%rs16375, %r3203;
	bfe.u32 	%r3204, %r3199, 0, 8;
	cvt.u16.u32 	%rs16374, %r3204;
	bfe.u32 	%r3205, %r3199, 8, 8;
	cvt.u16.u32 	%rs16373, %r3205;
	bfe.u32 	%r3206, %r3199, 16, 8;
	cvt.u16.u32 	%rs16372, %r3206;
	bfe.u32 	%r3207, %r3199, 24, 8;
	cvt.u16.u32 	%rs16371, %r3207;
	ld.local.v2.b32 	{%r3208, %r3209}, [%rd1+168];
	bfe.u32 	%r3210, %r3208, 0, 8;
	cvt.u16.u32 	%rs16370, %r3210;
	bfe.u32 	%r3211, %r3208, 8, 8;
	cvt.u16.u32 	%rs16369, %r3211;
	bfe.u32 	%r3212, %r3208, 16, 8;
	cvt.u16.u32 	%rs16368, %r3212;
	bfe.u32 	%r3213, %r3208, 24, 8;
	cvt.u16.u32 	%rs16367, %r3213;
	bfe.u32 	%r3214, %r3209, 0, 8;
	cvt.u16.u32 	%rs16366, %r3214;
	bfe.u32 	%r3215, %r3209, 8, 8;
	cvt.u16.u32 	%rs16365, %r3215;
	bfe.u32 	%r3216, %r3209, 16, 8;
	cvt.u16.u32 	%rs16364, %r3216;
	bfe.u32 	%r3217, %r3209, 24, 8;
	cvt.u16.u32 	%rs16363, %r3217;
	ld.local.v2.b32 	{%r3218, %r3219}, [%rd1+176];
	bfe.u32 	%r3220, %r3218, 0, 8;
	cvt.u16.u32 	%rs16362, %r3220;
	bfe.u32 	%r3221, %r3218, 8, 8;
	cvt.u16.u32 	%rs16361, %r3221;
	bfe.u32 	%r3222, %r3218, 16, 8;
	cvt.u16.u32 	%rs16360, %r3222;
	bfe.u32 	%r3223, %r3218, 24, 8;
	cvt.u16.u32 	%rs16359, %r3223;
	bfe.u32 	%r3224, %r3219, 0, 8;
	cvt.u16.u32 	%rs16358, %r3224;
	bfe.u32 	%r3225, %r3219, 8, 8;
	cvt.u16.u32 	%rs16357, %r3225;
	bfe.u32 	%r3226, %r3219, 16, 8;
	cvt.u16.u32 	%rs16356, %r3226;
	bfe.u32 	%r3227, %r3219, 24, 8;
	cvt.u16.u32 	%rs16355, %r3227;
	ld.local.v2.b32 	{%r3228, %r3229}, [%rd1+184];
	bfe.u32 	%r3230, %r3228, 0, 8;
	cvt.u16.u32 	%rs16354, %r3230;
	bfe.u32 	%r3231, %r3228, 8, 8;
	cvt.u16.u32 	%rs16353, %r3231;
	bfe.u32 	%r3232, %r3228, 16, 8;
	cvt.u16.u32 	%rs16352, %r3232;
	bfe.u32 	%r3233, %r3228, 24, 8;
	cvt.u16.u32 	%rs16351, %r3233;
	bfe.u32 	%r3234, %r3229, 0, 8;
	cvt.u16.u32 	%rs16350, %r3234;
	bfe.u32 	%r3235, %r3229, 8, 8;
	cvt.u16.u32 	%rs16349, %r3235;
	bfe.u32 	%r3236, %r3229, 16, 8;
	cvt.u16.u32 	%rs16348, %r3236;
	bfe.u32 	%r3237, %r3229, 24, 8;
	cvt.u16.u32 	%rs16347, %r3237;
	ld.local.v2.b32 	{%r3238, %r3239}, [%rd1+192];
	bfe.u32 	%r3240, %r3238, 0, 8;
	cvt.u16.u32 	%rs16346, %r3240;
	bfe.u32 	%r3241, %r3238, 8, 8;
	cvt.u16.u32 	%rs16345, %r3241;
	bfe.u32 	%r3242, %r3238, 16, 8;
	cvt.u16.u32 	%rs16344, %r3242;
	bfe.u32 	%r3243, %r3238, 24, 8;
	cvt.u16.u32 	%rs16343, %r3243;
	bfe.u32 	%r3244, %r3239, 0, 8;
	cvt.u16.u32 	%rs16342, %r3244;
	bfe.u32 	%r3245, %r3239, 8, 8;
	cvt.u16.u32 	%rs16341, %r3245;
	bfe.u32 	%r3246, %r3239, 16, 8;
	cvt.u16.u32 	%rs16340, %r3246;
	bfe.u32 	%r3247, %r3239, 24, 8;
	cvt.u16.u32 	%rs16339, %r3247;
	ld.local.v2.b32 	{%r3248, %r3249}, [%rd1+200];
	bfe.u32 	%r3250, %r3248, 0, 8;
	cvt.u16.u32 	%rs16338, %r3250;
	bfe.u32 	%r3251, %r3248, 8, 8;
	cvt.u16.u32 	%rs16337, %r3251;
	bfe.u32 	%r3252, %r3248, 16, 8;
	cvt.u16.u32 	%rs16336, %r3252;
	bfe.u32 	%r3253, %r3248, 24, 8;
	cvt.u16.u32 	%rs16335, %r3253;
	bfe.u32 	%r3254, %r3249, 0, 8;
	cvt.u16.u32 	%rs16334, %r3254;
	bfe.u32 	%r3255, %r3249, 8, 8;
	cvt.u16.u32 	%rs16333, %r3255;
	bfe.u32 	%r3256, %r3249, 16, 8;
	cvt.u16.u32 	%rs16332, %r3256;
	bfe.u32 	%r3257, %r3249, 24, 8;
	cvt.u16.u32 	%rs16331, %r3257;
	ld.local.v2.b32 	{%r3258, %r3259}, [%rd1+208];
	bfe.u32 	%r3260, %r3258, 0, 8;
	cvt.u16.u32 	%rs16330, %r3260;
	bfe.u32 	%r3261, %r3258, 8, 8;
	cvt.u16.u32 	%rs16329, %r3261;
	bfe.u32 	%r3262, %r3258, 16, 8;
	cvt.u16.u32 	%rs16328, %r3262;
	bfe.u32 	%r3263, %r3258, 24, 8;
	cvt.u16.u32 	%rs16327, %r3263;
	bfe.u32 	%r3264, %r3259, 0, 8;
	cvt.u16.u32 	%rs16326, %r3264;
	bfe.u32 	%r3265, %r3259, 8, 8;
	cvt.u16.u32 	%rs16325, %r3265;
	bfe.u32 	%r3266, %r3259, 16, 8;
	cvt.u16.u32 	%rs16324, %r3266;
	bfe.u32 	%r3267, %r3259, 24, 8;
	cvt.u16.u32 	%rs16323, %r3267;
	ld.local.v2.b32 	{%r3268, %r3269}, [%rd1+216];
	bfe.u32 	%r3270, %r3268, 0, 8;
	cvt.u16.u32 	%rs16322, %r3270;
	bfe.u32 	%r3271, %r3268, 8, 8;
	cvt.u16.u32 	%rs16321, %r3271;
	bfe.u32 	%r3272, %r3268, 16, 8;
	cvt.u16.u32 	%rs16320, %r3272;
	bfe.u32 	%r3273, %r3268, 24, 8;
	cvt.u16.u32 	%rs16319, %r3273;
	bfe.u32 	%r3274, %r3269, 0, 8;
	cvt.u16.u32 	%rs16318, %r3274;
	bfe.u32 	%r3275, %r3269, 8, 8;
	cvt.u16.u32 	%rs16317, %r3275;
	bfe.u32 	%r3276, %r3269, 16, 8;
	cvt.u16.u32 	%rs16316, %r3276;
	bfe.u32 	%r3277, %r3269, 24, 8;
	cvt.u16.u32 	%rs16315, %r3277;
	ld.local.v2.b32 	{%r3278, %r3279}, [%rd1+224];
	bfe.u32 	%r3280, %r3278, 0, 8;
	cvt.u16.u32 	%rs16314, %r3280;
	bfe.u32 	%r3281, %r3278, 8, 8;
	cvt.u16.u32 	%rs16313, %r3281;
	bfe.u32 	%r3282, %r3278, 16, 8;
	cvt.u16.u32 	%rs16312, %r3282;
	bfe.u32 	%r3283, %r3278, 24, 8;
	cvt.u16.u32 	%rs16311, %r3283;
	bfe.u32 	%r3284, %r3279, 0, 8;
	cvt.u16.u32 	%rs16310, %r3284;
	bfe.u32 	%r3285, %r3279, 8, 8;
	cvt.u16.u32 	%rs16309, %r3285;
	bfe.u32 	%r3286, %r3279, 16, 8;
	cvt.u16.u32 	%rs16308, %r3286;
	bfe.u32 	%r3287, %r3279, 24, 8;
	cvt.u16.u32 	%rs16307, %r3287;
	ld.local.v2.b32 	{%r3288, %r3289}, [%rd1+232];
	bfe.u32 	%r3290, %r3288, 0, 8;
	cvt.u16.u32 	%rs16306, %r3290;
	bfe.u32 	%r3291, %r3288, 8, 8;
	cvt.u16.u32 	%rs16305, %r3291;
	bfe.u32 	%r3292, %r3288, 16, 8;
	cvt.u16.u32 	%rs16304, %r3292;
	bfe.u32 	%r3293, %r3288, 24, 8;
	cvt.u16.u32 	%rs16303, %r3293;
	bfe.u32 	%r3294, %r3289, 0, 8;
	cvt.u16.u32 	%rs16302, %r3294;
	bfe.u32 	%r3295, %r3289, 8, 8;
	cvt.u16.u32 	%rs16301, %r3295;
	bfe.u32 	%r3296, %r3289, 16, 8;
	cvt.u16.u32 	%rs16300, %r3296;
	bfe.u32 	%r3297, %r3289, 24, 8;
	cvt.u16.u32 	%rs16299, %r3297;
	ld.local.v2.b32 	{%r3298, %r3299}, [%rd1+240];
	bfe.u32 	%r3300, %r3298, 0, 8;
	cvt.u16.u32 	%rs16298, %r3300;
	bfe.u32 	%r3301, %r3298, 8, 8;
	cvt.u16.u32 	%rs16297, %r3301;
	bfe.u32 	%r3302, %r3298, 16, 8;
	cvt.u16.u32 	%rs16296, %r3302;
	bfe.u32 	%r3303, %r3298, 24, 8;
	cvt.u16.u32 	%rs16295, %r3303;
	bfe.u32 	%r3304, %r3299, 0, 8;
	cvt.u16.u32 	%rs16294, %r3304;
	bfe.u32 	%r3305, %r3299, 8, 8;
	cvt.u16.u32 	%rs16293, %r3305;
	bfe.u32 	%r3306, %r3299, 16, 8;
	cvt.u16.u32 	%rs16292, %r3306;
	bfe.u32 	%r3307, %r3299, 24, 8;
	cvt.u16.u32 	%rs16291, %r3307;
	ld.local.v2.b32 	{%r3308, %r3309}, [%rd1+248];
	bfe.u32 	%r3310, %r3308, 0, 8;
	cvt.u16.u32 	%rs16290, %r3310;
	bfe.u32 	%r3311, %r3308, 8, 8;
	cvt.u16.u32 	%rs16289, %r3311;
	bfe.u32 	%r3312, %r3308, 16, 8;
	cvt.u16.u32 	%rs16288, %r3312;
	bfe.u32 	%r3313, %r3308, 24, 8;
	cvt.u16.u32 	%rs16287, %r3313;
	bfe.u32 	%r3314, %r3309, 0, 8;
	cvt.u16.u32 	%rs16286, %r3314;
	bfe.u32 	%r3315, %r3309, 8, 8;
	cvt.u16.u32 	%rs16285, %r3315;
	bfe.u32 	%r3316, %r3309, 16, 8;
	cvt.u16.u32 	%rs16284, %r3316;
	bfe.u32 	%r3317, %r3309, 24, 8;
	cvt.u16.u32 	%rs16283, %r3317;
	ld.local.v2.b32 	{%r3318, %r3319}, [%rd1+256];
	bfe.u32 	%r3320, %r3318, 0, 8;
	cvt.u16.u32 	%rs16282, %r3320;
	bfe.u32 	%r3321, %r3318, 8, 8;
	cvt.u16.u32 	%rs16281, %r3321;
	bfe.u32 	%r3322, %r3318, 16, 8;
	cvt.u16.u32 	%rs16280, %r3322;
	bfe.u32 	%r3323, %r3318, 24, 8;
	cvt.u16.u32 	%rs16279, %r3323;
	bfe.u32 	%r3324, %r3319, 0, 8;
	cvt.u16.u32 	%rs16278, %r3324;
	bfe.u32 	%r3325, %r3319, 8, 8;
	cvt.u16.u32 	%rs16277, %r3325;
	bfe.u32 	%r3326, %r3319, 16, 8;
	cvt.u16.u32 	%rs16276, %r3326;
	bfe.u32 	%r3327, %r3319, 24, 8;
	cvt.u16.u32 	%rs16275, %r3327;
	ld.local.v2.b32 	{%r3328, %r3329}, [%rd1+264];
	bfe.u32 	%r3330, %r3328, 0, 8;
	cvt.u16.u32 	%rs16274, %r3330;
	bfe.u32 	%r3331, %r3328, 8, 8;
	cvt.u16.u32 	%rs16273, %r3331;
	bfe.u32 	%r3332, %r3328, 16, 8;
	cvt.u16.u32 	%rs16272, %r3332;
	bfe.u32 	%r3333, %r3328, 24, 8;
	cvt.u16.u32 	%rs16271, %r3333;
	bfe.u32 	%r3334, %r3329, 0, 8;
	cvt.u16.u32 	%rs16270, %r3334;
	bfe.u32 	%r3335, %r3329, 8, 8;
	cvt.u16.u32 	%rs16269, %r3335;
	bfe.u32 	%r3336, %r3329, 16, 8;
	cvt.u16.u32 	%rs16268, %r3336;
	bfe.u32 	%r3337, %r3329, 24, 8;
	cvt.u16.u32 	%rs16267, %r3337;
	add.s32 	%r39650, %r39650, 192;
	cvt.u32.u64 	%r3338, %rd342;
	cvt.u32.u64 	%r3339, %rd14;
	sub.s32 	%r3340, %r3339, %r3338;
	setp.lt.s32 	%p13, %r39650, %r3340;
	@%p13 bra 	$L__BB5_161;
$L__BB5_167:
	// begin inline asm
	mov.u32 %r3341, %laneid;
	// end inline asm
	cvt.u32.u16 	%r3682, %rs16522;
	and.b32  	%r3683, %r3682, 255;
	and.b16  	%rs14186, %rs16521, 255;
	mul.wide.u16 	%r3684, %rs14186, 256;
	or.b32  	%r3685, %r3684, %r3683;
	cvt.u32.u16 	%r3686, %rs16520;
	shl.b32 	%r3687, %r3686, 16;
	and.b32  	%r3688, %r3687, 16711680;
	or.b32  	%r3689, %r3685, %r3688;
	cvt.u32.u16 	%r3690, %rs16519;
	shl.b32 	%r3691, %r3690, 24;
	or.b32  	%r3363, %r3689, %r3691;
	cvt.u32.u16 	%r3692, %rs16518;
	and.b32  	%r3693, %r3692, 255;
	and.b16  	%rs14187, %rs16517, 255;
	mul.wide.u16 	%r3694, %rs14187, 256;
	or.b32  	%r3695, %r3694, %r3693;
	cvt.u32.u16 	%r3696, %rs16516;
	shl.b32 	%r3697, %r3696, 16;
	and.b32  	%r3698, %r3697, 16711680;
	or.b32  	%r3699, %r3695, %r3698;
	cvt.u32.u16 	%r3700, %rs16515;
	shl.b32 	%r3701, %r3700, 24;
	or.b32  	%r3368, %r3699, %r3701;
	cvt.u32.u16 	%r3702, %rs16514;
	and.b32  	%r3703, %r3702, 255;
	and.b16  	%rs14188, %rs16513, 255;
	mul.wide.u16 	%r3704, %rs14188, 256;
	or.b32  	%r3705, %r3704, %r3703;
	cvt.u32.u16 	%r3706, %rs16512;
	shl.b32 	%r3707, %r3706, 16;
	and.b32  	%r3708, %r3707, 16711680;
	or.b32  	%r3709, %r3705, %r3708;
	cvt.u32.u16 	%r3710, %rs16511;
	shl.b32 	%r3711, %r3710, 24;
	or.b32  	%r3373, %r3709, %r3711;
	cvt.u32.u16 	%r3712, %rs16510;
	and.b32  	%r3713, %r3712, 255;
	and.b16  	%rs14189, %rs16509, 255;
	mul.wide.u16 	%r3714, %rs14189, 256;
	or.b32  	%r3715, %r3714, %r3713;
	cvt.u32.u16 	%r3716, %rs16508;
	shl.b32 	%r3717, %r3716, 16;
	and.b32  	%r3718, %r3717, 16711680;
	or.b32  	%r3719, %r3715, %r3718;
	cvt.u32.u16 	%r3720, %rs16507;
	shl.b32 	%r3721, %r3720, 24;
	or.b32  	%r3378, %r3719, %r3721;
	cvt.u32.u16 	%r3722, %rs16506;
	and.b32  	%r3723, %r3722, 255;
	and.b16  	%rs14190, %rs16505, 255;
	mul.wide.u16 	%r3724, %rs14190, 256;
	or.b32  	%r3725, %r3724, %r3723;
	cvt.u32.u16 	%r3726, %rs16504;
	shl.b32 	%r3727, %r3726, 16;
	and.b32  	%r3728, %r3727, 16711680;
	or.b32  	%r3729, %r3725, %r3728;
	cvt.u32.u16 	%r3730, %rs16503;
	shl.b32 	%r3731, %r3730, 24;
	or.b32  	%r3383, %r3729, %r3731;
	cvt.u32.u16 	%r3732, %rs16502;
	and.b32  	%r3733, %r3732, 255;
	and.b16  	%rs14191, %rs16501, 255;
	mul.wide.u16 	%r3734, %rs14191, 256;
	or.b32  	%r3735, %r3734, %r3733;
	cvt.u32.u16 	%r3736, %rs16500;
	shl.b32 	%r3737, %r3736, 16;
	and.b32  	%r3738, %r3737, 16711680;
	or.b32  	%r3739, %r3735, %r3738;
	cvt.u32.u16 	%r3740, %rs16499;
	shl.b32 	%r3741, %r3740, 24;
	or.b32  	%r3388, %r3739, %r3741;
	cvt.u32.u16 	%r3742, %rs16498;
	and.b32  	%r3743, %r3742, 255;
	and.b16  	%rs14192, %rs16497, 255;
	mul.wide.u16 	%r3744, %rs14192, 256;
	or.b32  	%r3745, %r3744, %r3743;
	cvt.u32.u16 	%r3746, %rs16496;
	shl.b32 	%r3747, %r3746, 16;
	and.b32  	%r3748, %r3747, 16711680;
	or.b32  	%r3749, %r3745, %r3748;
	cvt.u32.u16 	%r3750, %rs16495;
	shl.b32 	%r3751, %r3750, 24;
	or.b32  	%r3393, %r3749, %r3751;
	cvt.u32.u16 	%r3752, %rs16494;
	and.b32  	%r3753, %r3752, 255;
	and.b16  	%rs14193, %rs16493, 255;
	mul.wide.u16 	%r3754, %rs14193, 256;
	or.b32  	%r3755, %r3754, %r3753;
	cvt.u32.u16 	%r3756, %rs16492;
	shl.b32 	%r3757, %r3756, 16;
	and.b32  	%r3758, %r3757, 16711680;
	or.b32  	%r3759, %r3755, %r3758;
	cvt.u32.u16 	%r3760, %rs16491;
	shl.b32 	%r3761, %r3760, 24;
	or.b32  	%r3398, %r3759, %r3761;
	cvt.u32.u16 	%r3762, %rs16490;
	and.b32  	%r3763, %r3762, 255;
	and.b16  	%rs14194, %rs16489, 255;
	mul.wide.u16 	%r3764, %rs14194, 256;
	or.b32  	%r3765, %r3764, %r3763;
	cvt.u32.u16 	%r3766, %rs16488;
	shl.b32 	%r3767, %r3766, 16;
	and.b32  	%r3768, %r3767, 16711680;
	or.b32  	%r3769, %r3765, %r3768;
	cvt.u32.u16 	%r3770, %rs16487;
	shl.b32 	%r3771, %r3770, 24;
	or.b32  	%r3403, %r3769, %r3771;
	cvt.u32.u16 	%r3772, %rs16486;
	and.b32  	%r3773, %r3772, 255;
	and.b16  	%rs14195, %rs16485, 255;
	mul.wide.u16 	%r3774, %rs14195, 256;
	or.b32  	%r3775, %r3774, %r3773;
	cvt.u32.u16 	%r3776, %rs16484;
	shl.b32 	%r3777, %r3776, 16;
	and.b32  	%r3778, %r3777, 16711680;
	or.b32  	%r3779, %r3775, %r3778;
	cvt.u32.u16 	%r3780, %rs16483;
	shl.b32 	%r3781, %r3780, 24;
	or.b32  	%r3408, %r3779, %r3781;
	cvt.u32.u16 	%r3782, %rs16482;
	and.b32  	%r3783, %r3782, 255;
	and.b16  	%rs14196, %rs16481, 255;
	mul.wide.u16 	%r3784, %rs14196, 256;
	or.b32  	%r3785, %r3784, %r3783;
	cvt.u32.u16 	%r3786, %rs16480;
	shl.b32 	%r3787, %r3786, 16;
	and.b32  	%r3788, %r3787, 16711680;
	or.b32  	%r3789, %r3785, %r3788;
	cvt.u32.u16 	%r3790, %rs16479;
	shl.b32 	%r3791, %r3790, 24;
	or.b32  	%r3413, %r3789, %r3791;
	cvt.u32.u16 	%r3792, %rs16478;
	and.b32  	%r3793, %r3792, 255;
	and.b16  	%rs14197, %rs16477, 255;
	mul.wide.u16 	%r3794, %rs14197, 256;
	or.b32  	%r3795, %r3794, %r3793;
	cvt.u32.u16 	%r3796, %rs16476;
	shl.b32 	%r3797, %r3796, 16;
	and.b32  	%r3798, %r3797, 16711680;
	or.b32  	%r3799, %r3795, %r3798;
	cvt.u32.u16 	%r3800, %rs16475;
	shl.b32 	%r3801, %r3800, 24;
	or.b32  	%r3418, %r3799, %r3801;
	cvt.u32.u16 	%r3802, %rs16474;
	and.b32  	%r3803, %r3802, 255;
	and.b16  	%rs14198, %rs16473, 255;
	mul.wide.u16 	%r3804, %rs14198, 256;
	or.b32  	%r3805, %r3804, %r3803;
	cvt.u32.u16 	%r3806, %rs16472;
	shl.b32 	%r3807, %r3806, 16;
	and.b32  	%r3808, %r3807, 16711680;
	or.b32  	%r3809, %r3805, %r3808;
	cvt.u32.u16 	%r3810, %rs16471;
	shl.b32 	%r3811, %r3810, 24;
	or.b32  	%r3423, %r3809, %r3811;
	cvt.u32.u16 	%r3812, %rs16470;
	and.b32  	%r3813, %r3812, 255;
	and.b16  	%rs14199, %rs16469, 255;
	mul.wide.u16 	%r3814, %rs14199, 256;
	or.b32  	%r3815, %r3814, %r3813;
	cvt.u32.u16 	%r3816, %rs16468;
	shl.b32 	%r3817, %r3816, 16;
	and.b32  	%r3818, %r3817, 16711680;
	or.b32  	%r3819, %r3815, %r3818;
	cvt.u32.u16 	%r3820, %rs16467;
	shl.b32 	%r3821, %r3820, 24;
	or.b32  	%r3428, %r3819, %r3821;
	cvt.u32.u16 	%r3822, %rs16466;
	and.b32  	%r3823, %r3822, 255;
	and.b16  	%rs14200, %rs16465, 255;
	mul.wide.u16 	%r3824, %rs14200, 256;
	or.b32  	%r3825, %r3824, %r3823;
	cvt.u32.u16 	%r3826, %rs16464;
	shl.b32 	%r3827, %r3826, 16;
	and.b32  	%r3828, %r3827, 16711680;
	or.b32  	%r3829, %r3825, %r3828;
	cvt.u32.u16 	%r3830, %rs16463;
	shl.b32 	%r3831, %r3830, 24;
	or.b32  	%r3433, %r3829, %r3831;
	cvt.u32.u16 	%r3832, %rs16462;
	and.b32  	%r3833, %r3832, 255;
	and.b16  	%rs14201, %rs16461, 255;
	mul.wide.u16 	%r3834, %rs14201, 256;
	or.b32  	%r3835, %r3834, %r3833;
	cvt.u32.u16 	%r3836, %rs16460;
	shl.b32 	%r3837, %r3836, 16;
	and.b32  	%r3838, %r3837, 16711680;
	or.b32  	%r3839, %r3835, %r3838;
	cvt.u32.u16 	%r3840, %rs16459;
	shl.b32 	%r3841, %r3840, 24;
	or.b32  	%r3438, %r3839, %r3841;
	cvt.u32.u16 	%r3842, %rs16458;
	and.b32  	%r3843, %r3842, 255;
	and.b16  	%rs14202, %rs16457, 255;
	mul.wide.u16 	%r3844, %rs14202, 256;
	or.b32  	%r3845, %r3844, %r3843;
	cvt.u32.u16 	%r3846, %rs16456;
	shl.b32 	%r3847, %r3846, 16;
	and.b32  	%r3848, %r3847, 16711680;
	or.b32  	%r3849, %r3845, %r3848;
	cvt.u32.u16 	%r3850, %rs16455;
	shl.b32 	%r3851, %r3850, 24;
	or.b32  	%r3443, %r3849, %r3851;
	cvt.u32.u16 	%r3852, %rs16454;
	and.b32  	%r3853, %r3852, 255;
	and.b16  	%rs14203, %rs16453, 255;
	mul.wide.u16 	%r3854, %rs14203, 256;
	or.b32  	%r3855, %r3854, %r3853;
	cvt.u32.u16 	%r3856, %rs16452;
	shl.b32 	%r3857, %r3856, 16;
	and.b32  	%r3858, %r3857, 16711680;
	or.b32  	%r3859, %r3855, %r3858;
	cvt.u32.u16 	%r3860, %rs16451;
	shl.b32 	%r3861, %r3860, 24;
	or.b32  	%r3448, %r3859, %r3861;
	cvt.u32.u16 	%r3862, %rs16450;
	and.b32  	%r3863, %r3862, 255;
	and.b16  	%rs14204, %rs16449, 255;
	mul.wide.u16 	%r3864, %rs14204, 256;
	or.b32  	%r3865, %r3864, %r3863;
	cvt.u32.u16 	%r3866, %rs16448;
	shl.b32 	%r3867, %r3866, 16;
	and.b32  	%r3868, %r3867, 16711680;
	or.b32  	%r3869, %r3865, %r3868;
	cvt.u32.u16 	%r3870, %rs16447;
	shl.b32 	%r3871, %r3870, 24;
	or.b32  	%r3453, %r3869, %r3871;
	cvt.u32.u16 	%r3872, %rs16446;
	and.b32  	%r3873, %r3872, 255;
	and.b16  	%rs14205, %rs16445, 255;
	mul.wide.u16 	%r3874, %rs14205, 256;
	or.b32  	%r3875, %r3874, %r3873;
	cvt.u32.u16 	%r3876, %rs16444;
	shl.b32 	%r3877, %r3876, 16;
	and.b32  	%r3878, %r3877, 16711680;
	or.b32  	%r3879, %r3875, %r3878;
	cvt.u32.u16 	%r3880, %rs16443;
	shl.b32 	%r3881, %r3880, 24;
	or.b32  	%r3458, %r3879, %r3881;
	cvt.u32.u16 	%r3882, %rs16442;
	and.b32  	%r3883, %r3882, 255;
	and.b16  	%rs14206, %rs16441, 255;
	mul.wide.u16 	%r3884, %rs14206, 256;
	or.b32  	%r3885, %r3884, %r3883;
	cvt.u32.u16 	%r3886, %rs16440;
	shl.b32 	%r3887, %r3886, 16;
	and.b32  	%r3888, %r3887, 16711680;
	or.b32  	%r3889, %r3885, %r3888;
	cvt.u32.u16 	%r3890, %rs16439;
	shl.b32 	%r3891, %r3890, 24;
	or.b32  	%r3463, %r3889, %r3891;
	cvt.u32.u16 	%r3892, %rs16438;
	and.b32  	%r3893, %r3892, 255;
	and.b16  	%rs14207, %rs16437, 255;
	mul.wide.u16 	%r3894, %rs14207, 256;
	or.b32  	%r3895, %r3894, %r3893;
	cvt.u32.u16 	%r3896, %rs16436;
	shl.b32 	%r3897, %r3896, 16;
	and.b32  	%r3898, %r3897, 16711680;
	or.b32  	%r3899, %r3895, %r3898;
	cvt.u32.u16 	%r3900, %rs16435;
	shl.b32 	%r3901, %r3900, 24;
	or.b32  	%r3468, %r3899, %r3901;
	cvt.u32.u16 	%r3902, %rs16434;
	and.b32  	%r3903, %r3902, 255;
	and.b16  	%rs14208, %rs16433, 255;
	mul.wide.u16 	%r3904, %rs14208, 256;
	or.b32  	%r3905, %r3904, %r3903;
	cvt.u32.u16 	%r3906, %rs16432;
	shl.b32 	%r3907, %r3906, 16;
	and.b32  	%r3908, %r3907, 16711680;
	or.b32  	%r3909, %r3905, %r3908;
	cvt.u32.u16 	%r3910, %rs16431;
	shl.b32 	%r3911, %r3910, 24;
	or.b32  	%r3473, %r3909, %r3911;
	cvt.u32.u16 	%r3912, %rs16430;
	and.b32  	%r3913, %r3912, 255;
	and.b16  	%rs14209, %rs16429, 255;
	mul.wide.u16 	%r3914, %rs14209, 256;
	or.b32  	%r3915, %r3914, %r3913;
	cvt.u32.u16 	%r3916, %rs16428;
	shl.b32 	%r3917, %r3916, 16;
	and.b32  	%r3918, %r3917, 16711680;
	or.b32  	%r3919, %r3915, %r3918;
	cvt.u32.u16 	%r3920, %rs16427;
	shl.b32 	%r3921, %r3920, 24;
	or.b32  	%r3478, %r3919, %r3921;
	cvt.u32.u16 	%r3922, %rs16426;
	and.b32  	%r3923, %r3922, 255;
	and.b16  	%rs14210, %rs16425, 255;
	mul.wide.u16 	%r3924, %rs14210, 256;
	or.b32  	%r3925, %r3924, %r3923;
	cvt.u32.u16 	%r3926, %rs16424;
	shl.b32 	%r3927, %r3926, 16;
	and.b32  	%r3928, %r3927, 16711680;
	or.b32  	%r3929, %r3925, %r3928;
	cvt.u32.u16 	%r3930, %rs16423;
	shl.b32 	%r3931, %r3930, 24;
	or.b32  	%r3483, %r3929, %r3931;
	cvt.u32.u16 	%r3932, %rs16422;
	and.b32  	%r3933, %r3932, 255;
	and.b16  	%rs14211, %rs16421, 255;
	mul.wide.u16 	%r3934, %rs14211, 256;
	or.b32  	%r3935, %r3934, %r3933;
	cvt.u32.u16 	%r3936, %rs16420;
	shl.b32 	%r3937, %r3936, 16;
	and.b32  	%r3938, %r3937, 16711680;
	or.b32  	%r3939, %r3935, %r3938;
	cvt.u32.u16 	%r3940, %rs16419;
	shl.b32 	%r3941, %r3940, 24;
	or.b32  	%r3488, %r3939, %r3941;
	cvt.u32.u16 	%r3942, %rs16418;
	and.b32  	%r3943, %r3942, 255;
	and.b16  	%rs14212, %rs16417, 255;
	mul.wide.u16 	%r3944, %rs14212, 256;
	or.b32  	%r3945, %r3944, %r3943;
	cvt.u32.u16 	%r3946, %rs16416;
	shl.b32 	%r3947, %r3946, 16;
	and.b32  	%r3948, %r3947, 16711680;
	or.b32  	%r3949, %r3945, %r3948;
	cvt.u32.u16 	%r3950, %rs16415;
	shl.b32 	%r3951, %r3950, 24;
	or.b32  	%r3493, %r3949, %r3951;
	cvt.u32.u16 	%r3952, %rs16414;
	and.b32  	%r3953, %r3952, 255;
	and.b16  	%rs14213, %rs16413, 255;
	mul.wide.u16 	%r3954, %rs14213, 256;
	or.b32  	%r3955, %r3954, %r3953;
	cvt.u32.u16 	%r3956, %rs16412;
	shl.b32 	%r3957, %r3956, 16;
	and.b32  	%r3958, %r3957, 16711680;
	or.b32  	%r3959, %r3955, %r3958;
	cvt.u32.u16 	%r3960, %rs16411;
	shl.b32 	%r3961, %r3960, 24;
	or.b32  	%r3498, %r3959, %r3961;
	cvt.u32.u16 	%r3962, %rs16410;
	and.b32  	%r3963, %r3962, 255;
	and.b16  	%rs14214, %rs16409, 255;
	mul.wide.u16 	%r3964, %rs14214, 256;
	or.b32  	%r3965, %r3964, %r3963;
	cvt.u32.u16 	%r3966, %rs16408;
	shl.b32 	%r3967, %r3966, 16;
	and.b32  	%r3968, %r3967, 16711680;
	or.b32  	%r3969, %r3965, %r3968;
	cvt.u32.u16 	%r3970, %rs16407;
	shl.b32 	%r3971, %r3970, 24;
	or.b32  	%r3503, %r3969, %r3971;
	cvt.u32.u16 	%r3972, %rs16406;
	and.b32  	%r3973, %r3972, 255;
	and.b16  	%rs14215, %rs16405, 255;
	mul.wide.u16 	%r3974, %rs14215, 256;
	or.b32  	%r3975, %r3974, %r3973;
	cvt.u32.u16 	%r3976, %rs16404;
	shl.b32 	%r3977, %r3976, 16;
	and.b32  	%r3978, %r3977, 16711680;
	or.b32  	%r3979, %r3975, %r3978;
	cvt.u32.u16 	%r3980, %rs16403;
	shl.b32 	%r3981, %r3980, 24;
	or.b32  	%r3508, %r3979, %r3981;
	cvt.u32.u16 	%r3982, %rs16402;
	and.b32  	%r3983, %r3982, 255;
	and.b16  	%rs14216, %rs16401, 255;
	mul.wide.u16 	%r3984, %rs14216, 256;
	or.b32  	%r3985, %r3984, %r3983;
	cvt.u32.u16 	%r3986, %rs16400;
	shl.b32 	%r3987, %r3986, 16;
	and.b32  	%r3988, %r3987, 16711680;
	or.b32  	%r3989, %r3985, %r3988;
	cvt.u32.u16 	%r3990, %rs16399;
	shl.b32 	%r3991, %r3990, 24;
	or.b32  	%r3513, %r3989, %r3991;
	cvt.u32.u16 	%r3992, %rs16398;
	and.b32  	%r3993, %r3992, 255;
	and.b16  	%rs14217, %rs16397, 255;
	mul.wide.u16 	%r3994, %rs14217, 256;
	or.b32  	%r3995, %r3994, %r3993;
	cvt.u32.u16 	%r3996, %rs16396;
	shl.b32 	%r3997, %r3996, 16;
	and.b32  	%r3998, %r3997, 16711680;
	or.b32  	%r3999, %r3995, %r3998;
	cvt.u32.u16 	%r4000, %rs16395;
	shl.b32 	%r4001, %r4000, 24;
	or.b32  	%r3518, %r3999, %r4001;
	cvt.u32.u16 	%r4002, %rs16394;
	and.b32  	%r4003, %r4002, 255;
	and.b16  	%rs14218, %rs16393, 255;
	mul.wide.u16 	%r4004, %rs14218, 256;
	or.b32  	%r4005, %r4004, %r4003;
	cvt.u32.u16 	%r4006, %rs16392;
	shl.b32 	%r4007, %r4006, 16;
	and.b32  	%r4008, %r4007, 16711680;
	or.b32  	%r4009, %r4005, %r4008;
	cvt.u32.u16 	%r4010, %rs16391;
	shl.b32 	%r4011, %r4010, 24;
	or.b32  	%r3523, %r4009, %r4011;
	cvt.u32.u16 	%r4012, %rs16390;
	and.b32  	%r4013, %r4012, 255;
	and.b16  	%rs14219, %rs16389, 255;
	mul.wide.u16 	%r4014, %rs14219, 256;
	or.b32  	%r4015, %r4014, %r4013;
	cvt.u32.u16 	%r4016, %rs16388;
	shl.b32 	%r4017, %r4016, 16;
	and.b32  	%r4018, %r4017, 16711680;
	or.b32  	%r4019, %r4015, %r4018;
	cvt.u32.u16 	%r4020, %rs16387;
	shl.b32 	%r4021, %r4020, 24;
	or.b32  	%r3528, %r4019, %r4021;
	cvt.u32.u16 	%r4022, %rs16386;
	and.b32  	%r4023, %r4022, 255;
	and.b16  	%rs14220, %rs16385, 255;
	mul.wide.u16 	%r4024, %rs14220, 256;
	or.b32  	%r4025, %r4024, %r4023;
	cvt.u32.u16 	%r4026, %rs16384;
	shl.b32 	%r4027, %r4026, 16;
	and.b32  	%r4028, %r4027, 16711680;
	or.b32  	%r4029, %r4025, %r4028;
	cvt.u32.u16 	%r4030, %rs16383;
	shl.b32 	%r4031, %r4030, 24;
	or.b32  	%r3533, %r4029, %r4031;
	cvt.u32.u16 	%r4032, %rs16382;
	and.b32  	%r4033, %r4032, 255;
	and.b16  	%rs14221, %rs16381, 255;
	mul.wide.u16 	%r4034, %rs14221, 256;
	or.b32  	%r4035, %r4034, %r4033;
	cvt.u32.u16 	%r4036, %rs16380;
	shl.b32 	%r4037, %r4036, 16;
	and.b32  	%r4038, %r4037, 16711680;
	or.b32  	%r4039, %r4035, %r4038;
	cvt.u32.u16 	%r4040, %rs16379;
	shl.b32 	%r4041, %r4040, 24;
	or.b32  	%r3538, %r4039, %r4041;
	cvt.u32.u16 	%r4042, %rs16378;
	and.b32  	%r4043, %r4042, 255;
	and.b16  	%rs14222, %rs16377, 255;
	mul.wide.u16 	%r4044, %rs14222, 256;
	or.b32  	%r4045, %r4044, %r4043;
	cvt.u32.u16 	%r4046, %rs16376;
	shl.b32 	%r4047, %r4046, 16;
	and.b32  	%r4048, %r4047, 16711680;
	or.b32  	%r4049, %r4045, %r4048;
	cvt.u32.u16 	%r4050, %rs16375;
	shl.b32 	%r4051, %r4050, 24;
	or.b32  	%r3543, %r4049, %r4051;
	cvt.u32.u16 	%r4052, %rs16374;
	and.b32  	%r4053, %r4052, 255;
	and.b16  	%rs14223, %rs16373, 255;
	mul.wide.u16 	%r4054, %rs14223, 256;
	or.b32  	%r4055, %r4054, %r4053;
	cvt.u32.u16 	%r4056, %rs16372;
	shl.b32 	%r4057, %r4056, 16;
	and.b32  	%r4058, %r4057, 16711680;
	or.b32  	%r4059, %r4055, %r4058;
	cvt.u32.u16 	%r4060, %rs16371;
	shl.b32 	%r4061, %r4060, 24;
	or.b32  	%r3548, %r4059, %r4061;
	cvt.u32.u16 	%r4062, %rs16370;
	and.b32  	%r4063, %r4062, 255;
	and.b16  	%rs14224, %rs16369, 255;
	mul.wide.u16 	%r4064, %rs14224, 256;
	or.b32  	%r4065, %r4064, %r4063;
	cvt.u32.u16 	%r4066, %rs16368;
	shl.b32 	%r4067, %r4066, 16;
	and.b32  	%r4068, %r4067, 16711680;
	or.b32  	%r4069, %r4065, %r4068;
	cvt.u32.u16 	%r4070, %rs16367;
	shl.b32 	%r4071, %r4070, 24;
	or.b32  	%r3553, %r4069, %r4071;
	cvt.u32.u16 	%r4072, %rs16366;
	and.b32  	%r4073, %r4072, 255;
	and.b16  	%rs14225, %rs16365, 255;
	mul.wide.u16 	%r4074, %rs14225, 256;
	or.b32  	%r4075, %r4074, %r4073;
	cvt.u32.u16 	%r4076, %rs16364;
	shl.b32 	%r4077, %r4076, 16;
	and.b32  	%r4078, %r4077, 16711680;
	or.b32  	%r4079, %r4075, %r4078;
	cvt.u32.u16 	%r4080, %rs16363;
	shl.b32 	%r4081, %r4080, 24;
	or.b32  	%r3558, %r4079, %r4081;
	cvt.u32.u16 	%r4082, %rs16362;
	and.b32  	%r4083, %r4082, 255;
	and.b16  	%rs14226, %rs16361, 255;
	mul.wide.u16 	%r4084, %rs14226, 256;
	or.b32  	%r4085, %r4084, %r4083;
	cvt.u32.u16 	%r4086, %rs16360;
	shl.b32 	%r4087, %r4086, 16;
	and.b32  	%r4088, %r4087, 16711680;
	or.b32  	%r4089, %r4085, %r4088;
	cvt.u32.u16 	%r4090, %rs16359;
	shl.b32 	%r4091, %r4090, 24;
	or.b32  	%r3563, %r4089, %r4091;
	cvt.u32.u16 	%r4092, %rs16358;
	and.b32  	%r4093, %r4092, 255;
	and.b16  	%rs14227, %rs16357, 255;
	mul.wide.u16 	%r4094, %rs14227, 256;
	or.b32  	%r4095, %r4094, %r4093;
	cvt.u32.u16 	%r4096, %rs16356;
	shl.b32 	%r4097, %r4096, 16;
	and.b32  	%r4098, %r4097, 16711680;
	or.b32  	%r4099, %r4095, %r4098;
	cvt.u32.u16 	%r4100, %rs16355;
	shl.b32 	%r4101, %r4100, 24;
	or.b32  	%r3568, %r4099, %r4101;
	cvt.u32.u16 	%r4102, %rs16354;
	and.b32  	%r4103, %r4102, 255;
	and.b16  	%rs14228, %rs16353, 255;
	mul.wide.u16 	%r4104, %rs14228, 256;
	or.b32  	%r4105, %r4104, %r4103;
	cvt.u32.u16 	%r4106, %rs16352;
	shl.b32 	%r4107, %r4106, 16;
	and.b32  	%r4108, %r4107, 16711680;
	or.b32  	%r4109, %r4105, %r4108;
	cvt.u32.u16 	%r4110, %rs16351;
	shl.b32 	%r4111, %r4110, 24;
	or.b32  	%r3573, %r4109, %r4111;
	cvt.u32.u16 	%r4112, %rs16350;
	and.b32  	%r4113, %r4112, 255;
	and.b16  	%rs14229, %rs16349, 255;
	mul.wide.u16 	%r4114, %rs14229, 256;
	or.b32  	%r4115, %r4114, %r4113;
	cvt.u32.u16 	%r4116, %rs16348;
	shl.b32 	%r4117, %r4116, 16;
	and.b32  	%r4118, %r4117, 16711680;
	or.b32  	%r4119, %r4115, %r4118;
	cvt.u32.u16 	%r4120, %rs16347;
	shl.b32 	%r4121, %r4120, 24;
	or.b32  	%r3578, %r4119, %r4121;
	cvt.u32.u16 	%r4122, %rs16346;
	and.b32  	%r4123, %r4122, 255;
	and.b16  	%rs14230, %rs16345, 255;
	mul.wide.u16 	%r4124, %rs14230, 256;
	or.b32  	%r4125, %r4124, %r4123;
	cvt.u32.u16 	%r4126, %rs16344;
	shl.b32 	%r4127, %r4126, 16;
	and.b32  	%r4128, %r4127, 16711680;
	or.b32  	%r4129, %r4125, %r4128;
	cvt.u32.u16 	%r4130, %rs16343;
	shl.b32 	%r4131, %r4130, 24;
	or.b32  	%r3583, %r4129, %r4131;
	cvt.u32.u16 	%r4132, %rs16342;
	and.b32  	%r4133, %r4132, 255;
	and.b16  	%rs14231, %rs16341, 255;
	mul.wide.u16 	%r4134, %rs14231, 256;
	or.b32  	%r4135, %r4134, %r4133;
	cvt.u32.u16 	%r4136, %rs16340;
	shl.b32 	%r4137, %r4136, 16;
	and.b32  	%r4138, %r4137, 16711680;
	or.b32  	%r4139, %r4135, %r4138;
	cvt.u32.u16 	%r4140, %rs16339;
	shl.b32 	%r4141, %r4140, 24;
	or.b32  	%r3588, %r4139, %r4141;
	cvt.u32.u16 	%r4142, %rs16338;
	and.b32  	%r4143, %r4142, 255;
	and.b16  	%rs14232, %rs16337, 255;
	mul.wide.u16 	%r4144, %rs14232, 256;
	or.b32  	%r4145, %r4144, %r4143;
	cvt.u32.u16 	%r4146, %rs16336;
	shl.b32 	%r4147, %r4146, 16;
	and.b32  	%r4148, %r4147, 16711680;
	or.b32  	%r4149, %r4145, %r4148;
	cvt.u32.u16 	%r4150, %rs16335;
	shl.b32 	%r4151, %r4150, 24;
	or.b32  	%r3593, %r4149, %r4151;
	cvt.u32.u16 	%r4152, %rs16334;
	and.b32  	%r4153, %r4152, 255;
	and.b16  	%rs14233, %rs16333, 255;
	mul.wide.u16 	%r4154, %rs14233, 256;
	or.b32  	%r4155, %r4154, %r4153;
	cvt.u32.u16 	%r4156, %rs16332;
	shl.b32 	%r4157, %r4156, 16;
	and.b32  	%r4158, %r4157, 16711680;
	or.b32  	%r4159, %r4155, %r4158;
	cvt.u32.u16 	%r4160, %rs16331;
	shl.b32 	%r4161, %r4160, 24;
	or.b32  	%r3598, %r4159, %r4161;
	cvt.u32.u16 	%r4162, %rs16330;
	and.b32  	%r4163, %r4162, 255;
	and.b16  	%rs14234, %rs16329, 255;
	mul.wide.u16 	%r4164, %rs14234, 256;
	or.b32  	%r4165, %r4164, %r4163;
	cvt.u32.u16 	%r4166, %rs16328;
	shl.b32 	%r4167, %r4166, 16;
	and.b32  	%r4168, %r4167, 16711680;
	or.b32  	%r4169, %r4165, %r4168;
	cvt.u32.u16 	%r4170, %rs16327;
	shl.b32 	%r4171, %r4170, 24;
	or.b32  	%r3603, %r4169, %r4171;
	cvt.u32.u16 	%r4172, %rs16326;
	and.b32  	%r4173, %r4172, 255;
	and.b16  	%rs14235, %rs16325, 255;
	mul.wide.u16 	%r4174, %rs14235, 256;
	or.b32  	%r4175, %r4174, %r4173;
	cvt.u32.u16 	%r4176, %rs16324;
	shl.b32 	%r4177, %r4176, 16;
	and.b32  	%r4178, %r4177, 16711680;
	or.b32  	%r4179, %r4175, %r4178;
	cvt.u32.u16 	%r4180, %rs16323;
	shl.b32 	%r4181, %r4180, 24;
	or.b32  	%r3608, %r4179, %r4181;
	cvt.u32.u16 	%r4182, %rs16322;
	and.b32  	%r4183, %r4182, 255;
	and.b16  	%rs14236, %rs16321, 255;
	mul.wide.u16 	%r4184, %rs14236, 256;
	or.b32  	%r4185, %r4184, %r4183;
	cvt.u32.u16 	%r4186, %rs16320;
	shl.b32 	%r4187, %r4186, 16;
	and.b32  	%r4188, %r4187, 16711680;
	or.b32  	%r4189, %r4185, %r4188;
	cvt.u32.u16 	%r4190, %rs16319;
	shl.b32 	%r4191, %r4190, 24;
	or.b32  	%r3613, %r4189, %r4191;
	cvt.u32.u16 	%r4192, %rs16318;
	and.b32  	%r4193, %r4192, 255;
	and.b16  	%rs14237, %rs16317, 255;
	mul.wide.u16 	%r4194, %rs14237, 256;
	or.b32  	%r4195, %r4194, %r4193;
	cvt.u32.u16 	%r4196, %rs16316;
	shl.b32 	%r4197, %r4196, 16;
	and.b32  	%r4198, %r4197, 16711680;
	or.b32  	%r4199, %r4195, %r4198;
	cvt.u32.u16 	%r4200, %rs16315;
	shl.b32 	%r4201, %r4200, 24;
	or.b32  	%r3618, %r4199, %r4201;
	cvt.u32.u16 	%r4202, %rs16314;
	and.b32  	%r4203, %r4202, 255;
	and.b16  	%rs14238, %rs16313, 255;
	mul.wide.u16 	%r4204, %rs14238, 256;
	or.b32  	%r4205, %r4204, %r4203;
	cvt.u32.u16 	%r4206, %rs16312;
	shl.b32 	%r4207, %r4206, 16;
	and.b32  	%r4208, %r4207, 16711680;
	or.b32  	%r4209, %r4205, %r4208;
	cvt.u32.u16 	%r4210, %rs16311;
	shl.b32 	%r4211, %r4210, 24;
	or.b32  	%r3623, %r4209, %r4211;
	cvt.u32.u16 	%r4212, %rs16310;
	and.b32  	%r4213, %r4212, 255;
	and.b16  	%rs14239, %rs16309, 255;
	mul.wide.u16 	%r4214, %rs14239, 256;
	or.b32  	%r4215, %r4214, %r4213;
	cvt.u32.u16 	%r4216, %rs16308;
	shl.b32 	%r4217, %r4216, 16;
	and.b32  	%r4218, %r4217, 16711680;
	or.b32  	%r4219, %r4215, %r4218;
	cvt.u32.u16 	%r4220, %rs16307;
	shl.b32 	%r4221, %r4220, 24;
	or.b32  	%r3628, %r4219, %r4221;
	cvt.u32.u16 	%r4222, %rs16306;
	and.b32  	%r4223, %r4222, 255;
	and.b16  	%rs14240, %rs16305, 255;
	mul.wide.u16 	%r4224, %rs14240, 256;
	or.b32  	%r4225, %r4224, %r4223;
	cvt.u32.u16 	%r4226, %rs16304;
	shl.b32 	%r4227, %r4226, 16;
	and.b32  	%r4228, %r4227, 16711680;
	or.b32  	%r4229, %r4225, %r4228;
	cvt.u32.u16 	%r4230, %rs16303;
	shl.b32 	%r4231, %r4230, 24;
	or.b32  	%r3633, %r4229, %r4231;
	cvt.u32.u16 	%r4232, %rs16302;
	and.b32  	%r4233, %r4232, 255;
	and.b16  	%rs14241, %rs16301, 255;
	mul.wide.u16 	%r4234, %rs14241, 256;
	or.b32  	%r4235, %r4234, %r4233;
	cvt.u32.u16 	%r4236, %rs16300;
	shl.b32 	%r4237, %r4236, 16;
	and.b32  	%r4238, %r4237, 16711680;
	or.b32  	%r4239, %r4235, %r4238;
	cvt.u32.u16 	%r4240, %rs16299;
	shl.b32 	%r4241, %r4240, 24;
	or.b32  	%r3638, %r4239, %r4241;
	cvt.u32.u16 	%r4242, %rs16298;
	and.b32  	%r4243, %r4242, 255;
	and.b16  	%rs14242, %rs16297, 255;
	mul.wide.u16 	%r4244, %rs14242, 256;
	or.b32  	%r4245, %r4244, %r4243;
	cvt.u32.u16 	%r4246, %rs16296;
	shl.b32 	%r4247, %r4246, 16;
	and.b32  	%r4248, %r4247, 16711680;
	or.b32  	%r4249, %r4245, %r4248;
	cvt.u32.u16 	%r4250, %rs16295;
	shl.b32 	%r4251, %r4250, 24;
	or.b32  	%r3643, %r4249, %r4251;
	cvt.u32.u16 	%r4252, %rs16294;
	and.b32  	%r4253, %r4252, 255;
	and.b16  	%rs14243, %rs16293, 255;
	mul.wide.u16 	%r4254, %rs14243, 256;
	or.b32  	%r4255, %r4254, %r4253;
	cvt.u32.u16 	%r4256, %rs16292;
	shl.b32 	%r4257, %r4256, 16;
	and.b32  	%r4258, %r4257, 16711680;
	or.b32  	%r4259, %r4255, %r4258;
	cvt.u32.u16 	%r4260, %rs16291;
	shl.b32 	%r4261, %r4260, 24;
	or.b32  	%r3648, %r4259, %r4261;
	cvt.u32.u16 	%r4262, %rs16290;
	and.b32  	%r4263, %r4262, 255;
	and.b16  	%rs14244, %rs16289, 255;
	mul.wide.u16 	%r4264, %rs14244, 256;
	or.b32  	%r4265, %r4264, %r4263;
	cvt.u32.u16 	%r4266, %rs16288;
	shl.b32 	%r4267, %r4266, 16;
	and.b32  	%r4268, %r4267, 16711680;
	or.b32  	%r4269, %r4265, %r4268;
	cvt.u32.u16 	%r4270, %rs16287;
	shl.b32 	%r4271, %r4270, 24;
	or.b32  	%r3653, %r4269, %r4271;
	cvt.u32.u16 	%r4272, %rs16286;
	and.b32  	%r4273, %r4272, 255;
	and.b16  	%rs14245, %rs16285, 255;
	mul.wide.u16 	%r4274, %rs14245, 256;
	or.b32  	%r4275, %r4274, %r4273;
	cvt.u32.u16 	%r4276, %rs16284;
	shl.b32 	%r4277, %r4276, 16;
	and.b32  	%r4278, %r4277, 16711680;
	or.b32  	%r4279, %r4275, %r4278;
	cvt.u32.u16 	%r4280, %rs16283;
	shl.b32 	%r4281, %r4280, 24;
	or.b32  	%r3658, %r4279, %r4281;
	cvt.u32.u16 	%r4282, %rs16282;
	and.b32  	%r4283, %r4282, 255;
	and.b16  	%rs14246, %rs16281, 255;
	mul.wide.u16 	%r4284, %rs14246, 256;
	or.b32  	%r4285, %r4284, %r4283;
	cvt.u32.u16 	%r4286, %rs16280;
	shl.b32 	%r4287, %r4286, 16;
	and.b32  	%r4288, %r4287, 16711680;
	or.b32  	%r4289, %r4285, %r4288;
	cvt.u32.u16 	%r4290, %rs16279;
	shl.b32 	%r4291, %r4290, 24;
	or.b32  	%r3663, %r4289, %r4291;
	cvt.u32.u16 	%r4292, %rs16278;
	and.b32  	%r4293, %r4292, 255;
	and.b16  	%rs14247, %rs16277, 255;
	mul.wide.u16 	%r4294, %rs14247, 256;
	or.b32  	%r4295, %r4294, %r4293;
	cvt.u32.u16 	%r4296, %rs16276;
	shl.b32 	%r4297, %r4296, 16;
	and.b32  	%r4298, %r4297, 16711680;
	or.b32  	%r4299, %r4295, %r4298;
	cvt.u32.u16 	%r4300, %rs16275;
	shl.b32 	%r4301, %r4300, 24;
	or.b32  	%r3668, %r4299, %r4301;
	cvt.u32.u16 	%r4302, %rs16274;
	and.b32  	%r4303, %r4302, 255;
	and.b16  	%rs14248, %rs16273, 255;
	mul.wide.u16 	%r4304, %rs14248, 256;
	or.b32  	%r4305, %r4304, %r4303;
	cvt.u32.u16 	%r4306, %rs16272;
	shl.b32 	%r4307, %r4306, 16;
	and.b32  	%r4308, %r4307, 16711680;
	or.b32  	%r4309, %r4305, %r4308;
	cvt.u32.u16 	%r4310, %rs16271;
	shl.b32 	%r4311, %r4310, 24;
	or.b32  	%r3673, %r4309, %r4311;
	cvt.u32.u16 	%r4312, %rs16270;
	and.b32  	%r4313, %r4312, 255;
	and.b16  	%rs14249, %rs16269, 255;
	mul.wide.u16 	%r4314, %rs14249, 256;
	or.b32  	%r4315, %r4314, %r4313;
	cvt.u32.u16 	%r4316, %rs16268;
	shl.b32 	%r4317, %r4316, 16;
	and.b32  	%r4318, %r4317, 16711680;
	or.b32  	%r4319, %r4315, %r4318;
	cvt.u32.u16 	%r4320, %rs16267;
	shl.b32 	%r4321, %r4320, 24;
	or.b32  	%r3678, %r4319, %r4321;
	mov.b32 	%r3679, 1;
	mov.b32 	%r3680, 31;
	mov.b32 	%r3681, -1;
	// begin inline asm
	shfl.sync.down.b32 %r3342, %r39559, %r3679, %r3680, %r3681;
	// end inline asm
	// begin inline asm
	shfl.sync.down.b32 %r3347, %r3348, %r3679, %r3680, %r3681;
	// end inline asm
	mov.b64 	%rd54, %fd102;
	mov.b64 	{%r3353, %r3358}, %rd54;
	// begin inline asm
	shfl.sync.down.b32 %r3352, %r3353, %r3679, %r3680, %r3681;
	// end inline asm
	// begin inline asm
	shfl.sync.down.b32 %r3357, %r3358, %r3679, %r3680, %r3681;
	// end inline asm
	// begin inline asm
	shfl.sync.down.b32 %r3362, %r3363, %r3679, %r3680, %r3681;
	// end inline asm
	// begin inline asm
	shfl.sync.down.b32 %r3367, %r3368, %r3679, %r3680, %r3681;
	// end inline asm
	// begin inline asm
	shfl.sync.down.b32 %r3372, %r3373, %r3679, %r3680, %r3681;
	// end inline asm
	// begin inline asm
	shfl.sync.down.b32 %r3377, %r3378, %r3679, %r3680, %r3681;
	// end inline asm
	// begin inline asm
	shfl.sync.down.b32 %r3382, %r3383, %r3679, %r3680, %r3681;
	// end inline asm
	// begin inline asm
	shfl.sync.down.b32 %r3387, %r3388, %r3679, %r3680, %r3681;
	// end inline asm
	// begin inline asm
	shfl.sync.down.b32 %r3392, %r3393, %r3679, %r3680, %r3681;
	// end inline asm
	// begin inline asm
	shfl.sync.down.b32 %r3397, %r3398, %r3679, %r3680, %r3681;
	// end inline asm
	// begin inline asm
	shfl.sync.down.b32 %r3402, %r3403, %r3679, %r3680, %r3681;
	// end inline asm
	// begin inline asm
	shfl.sync.down.b32 %r3407, %r3408, %r3679, %r3680, %r3681;
	// end inline asm
	// begin inline asm
	shfl.sync.down.b32 %r3412, %r3413, %r3679, %r3680, %r3681;
	// end inline asm
	// begin inline asm
	shfl.sync.down.b32 %r3417, %r3418, %r3679, %r3680, %r3681;
	// end inline asm
	// begin inline asm
	shfl.sync.down.b32 %r3422, %r3423, %r3679, %r3680, %r3681;
	// end inline asm
	// begin inline asm
	shfl.sync.down.b32 %r3427, %r3428, %r3679, %r3680, %r3681;
	// end inline asm
	// begin inline asm
	shfl.sync.down.b32 %r3432, %r3433, %r3679, %r3680, %r3681;
	// end inline asm
	// begin inline asm
	shfl.sync.down.b32 %r3437, %r3438, %r3679, %r3680, %r3681;
	// end inline asm
	// begin inline asm
	shfl.sync.down.b32 %r3442, %r3443, %r3679, %r3680, %r3681;
	// end inline asm
	// begin inline asm
	shfl.sync.down.b32 %r3447, %r3448, %r3679, %r3680, %r3681;
	// end inline asm
	// begin inline asm
	shfl.sync.down.b32 %r3452, %r3453, %r3679, %r3680, %r3681;
	// end inline asm
	// begin inline asm
	shfl.sync.down.b32 %r3457, %r3458, %r3679, %r3680, %r3681;
	// end inline asm
	// begin inline asm
	shfl.sync.down.b32 %r3462, %r3463, %r3679, %r3680, %r3681;
	// end inline asm
	// begin inline asm
	shfl.sync.down.b32 %r3467, %r3468, %r3679, %r3680, %r3681;
	// end inline asm
	// begin inline asm
	shfl.sync.down.b32 %r3472, %r3473, %r3679, %r3680, %r3681;
	// end inline asm
	// begin inline asm
	shfl.sync.down.b32 %r3477, %r3478, %r3679, %r3680, %r3681;
	// end inline asm
	// begin inline asm
	shfl.sync.down.b32 %r3482, %r3483, %r3679, %r3680, %r3681;
	// end inline asm
	// begin inline asm
	shfl.sync.down.b32 %r3487, %r3488, %r3679, %r3680, %r3681;
	// end inline asm
	// begin inline asm
	shfl.sync.down.b32 %r3492, %r3493, %r3679, %r3680, %r3681;
	// end inline asm
	// begin inline asm
	shfl.sync.down.b32 %r3497, %r3498, %r3679, %r3680, %r3681;
	// end inline asm
	// begin inline asm
	shfl.sync.down.b32 %r3502, %r3503, %r3679, %r3680, %r3681;
	// end inline asm
	// begin inline asm
	shfl.sync.down.b32 %r3507, %r3508, %r3679, %r3680, %r3681;
	// end inline asm
	// begin inline asm
	shfl.sync.down.b32 %r3512, %r3513, %r3679, %r3680, %r3681;
	// end inline asm
	// begin inline asm
	shfl.sync.down.b32 %r3517, %r3518, %r3679, %r3680, %r3681;
	// end inline asm
	// begin inline asm
	shfl.sync.down.b32 %r3522, %r3523, %r3679, %r3680, %r3681;
	// end inline asm
	// begin inline asm
	shfl.sync.down.b32 %r3527, %r3528, %r3679, %r3680, %r3681;
	// end inline asm
	// begin inline asm
	shfl.sync.down.b32 %r3532, %r3533, %r3679, %r3680, %r3681;
	// end inline asm
	// begin inline asm
	shfl.sync.down.b32 %r3537, %r3538, %r3679, %r3680, %r3681;
	// end inline asm
	// begin inline asm
	shfl.sync.down.b32 %r3542, %r3543, %r3679, %r3680, %r3681;
	// end inline asm
	// begin inline asm
	shfl.sync.down.b32 %r3547, %r3548, %r3679, %r3680, %r3681;
	// end inline asm
	// begin inline asm
	shfl.sync.down.b32 %r3552, %r3553, %r3679, %r3680, %r3681;
	// end inline asm
	// begin inline asm
	shfl.sync.down.b32 %r3557, %r3558, %r3679, %r3680, %r3681;
	// end inline asm
	// begin inline asm
	shfl.sync.down.b32 %r3562, %r3563, %r3679, %r3680, %r3681;
	// end inline asm
	// begin inline asm
	shfl.sync.down.b32 %r3567, %r3568, %r3679, %r3680, %r3681;
	// end inline asm
	// begin inline asm
	shfl.sync.down.b32 %r3572, %r3573, %r3679, %r3680, %r3681;
	// end inline asm
	// begin inline asm
	shfl.sync.down.b32 %r3577, %r3578, %r3679, %r3680, %r3681;
	// end inline asm
	// begin inline asm
	shfl.sync.down.b32 %r3582, %r3583, %r3679, %r3680, %r3681;
	// end inline asm
	// begin inline asm
	shfl.sync.down.b32 %r3587, %r3588, %r3679, %r3680, %r3681;
	// end inline asm
	// begin inline asm
	shfl.sync.down.b32 %r3592, %r3593, %r3679, %r3680, %r3681;
	// end inline asm
	// begin inline asm
	shfl.sync.down.b32 %r3597, %r3598, %r3679, %r3680, %r3681;
	// end inline asm
	// begin inline asm
	shfl.sync.down.b32 %r3602, %r3603, %r3679, %r3680, %r3681;
	// end inline asm
	// begin inline asm
	shfl.sync.down.b32 %r3607, %r3608, %r3679, %r3680, %r3681;
	// end inline asm
	// begin inline asm
	shfl.sync.down.b32 %r3612, %r3613, %r3679, %r3680, %r3681;
	// end inline asm
	// begin inline asm
	shfl.sync.down.b32 %r3617, %r3618, %r3679, %r3680, %r3681;
	// end inline asm
	// begin inline asm
	shfl.sync.down.b32 %r3622, %r3623, %r3679, %r3680, %r3681;
	// end inline asm
	// begin inline asm
	shfl.sync.down.b32 %r3627, %r3628, %r3679, %r3680, %r3681;
	// end inline asm
	// begin inline asm
	shfl.sync.down.b32 %r3632, %r3633, %r3679, %r3680, %r3681;
	// end inline asm
	// begin inline asm
	shfl.sync.down.b32 %r3637, %r3638, %r3679, %r3680, %r3681;
	// end inline asm
	// begin inline asm
	shfl.sync.down.b32 %r3642, %r3643, %r3679, %r3680, %r3681;
	// end inline asm
	// begin inline asm
	shfl.sync.down.b32 %r3647, %r3648, %r3679, %r3680, %r3681;
	// end inline asm
	// begin inline asm
	shfl.sync.down.b32 %r3652, %r3653, %r3679, %r3680, %r3681;
	// end inline asm
	// begin inline asm
	shfl.sync.down.b32 %r3657, %r3658, %r3679, %r3680, %r3681;
	// end inline asm
	// begin inline asm
	shfl.sync.down.b32 %r3662, %r3663, %r3679, %r3680, %r3681;
	// end inline asm
	// begin inline asm
	shfl.sync.down.b32 %r3667, %r3668, %r3679, %r3680, %r3681;
	// end inline asm
	// begin inline asm
	shfl.sync.down.b32 %r3672, %r3673, %r3679, %r3680, %r3681;
	// end inline asm
	// begin inline asm
	shfl.sync.down.b32 %r3677, %r3678, %r3679, %r3680, %r3681;
	// end inline asm
	setp.gt.s32 	%p14, %r3341, 30;
	@%p14 bra 	$L__BB5_174;
	cvt.u16.u32 	%rs20895, %r3362;
	mov.b64 	%rd55, {%r3352, %r3357};
	mov.b64 	%fd71, %rd55;
	st.local.u32 	[%rd2], %r3342;
	st.local.v2.u32 	[%rd2+8], {%r3352, %r3357};
	st.local.v2.b32 	[%rd2+16], {%r3362, %r3367};
	st.local.v2.b32 	[%rd2+24], {%r3372, %r3377};
	st.local.v2.b32 	[%rd2+32], {%r3382, %r3387};
	st.local.v2.b32 	[%rd2+40], {%r3392, %r3397};
	st.local.v2.b32 	[%rd2+48], {%r3402, %r3407};
	st.local.v2.b32 	[%rd2+56], {%r3412, %r3417};
	st.local.v2.b32 	[%rd2+64], {%r3422, %r3427};
	st.local.v2.b32 	[%rd2+72], {%r3432, %r3437};
	st.local.v2.b32 	[%rd2+80], {%r3442, %r3447};
	st.local.v2.b32 	[%rd2+88], {%r3452, %r3457};
	st.local.v2.b32 	[%rd2+96], {%r3462, %r3467};
	st.local.v2.b32 	[%rd2+104], {%r3472, %r3477};
	st.local.v2.b32 	[%rd2+112], {%r3482, %r3487};
	st.local.v2.b32 	[%rd2+120], {%r3492, %r3497};
	st.local.v2.b32 	[%rd2+128], {%r3502, %r3507};
	st.local.v2.b32 	[%rd2+136], {%r3512, %r3517};
	st.local.v2.b32 	[%rd2+144], {%r3522, %r3527};
	st.local.v2.b32 	[%rd2+152], {%r3532, %r3537};
	st.local.v2.b32 	[%rd2+160], {%r3542, %r3547};
	st.local.v2.b32 	[%rd2+168], {%r3552, %r3557};
	st.local.v2.b32 	[%rd2+176], {%r3562, %r3567};
	st.local.v2.b32 	[%rd2+184], {%r3572, %r3577};
	st.local.v2.b32 	[%rd2+192], {%r3582, %r3587};
	st.local.v2.b32 	[%rd2+200], {%r3592, %r3597};
	st.local.v2.b32 	[%rd2+208], {%r3602, %r3607};
	st.local.v2.b32 	[%rd2+216], {%r3612, %r3617};
	st.local.v2.b32 	[%rd2+224], {%r3622, %r3627};
	st.local.v2.b32 	[%rd2+232], {%r3632, %r3637};
	st.local.v2.b32 	[%rd2+240], {%r3642, %r3647};
	st.local.v2.b32 	[%rd2+248], {%r3652, %r3657};
	st.local.v2.b32 	[%rd2+256], {%r3662, %r3667};
	st.local.v2.b32 	[%rd2+264], {%r3672, %r3677};
	st.local.u32 	[%rd1], %r39559;
	st.local.f64 	[%rd1+8], %fd102;
	cvt.u32.u16 	%r4323, %rs16515;
	cvt.u32.u16 	%r4324, %rs16516;
	prmt.b32 	%r4325, %r4324, %r4323, 0x3340U;
	cvt.u32.u16 	%r4326, %rs16517;
	cvt.u32.u16 	%r4327, %rs16518;
	prmt.b32 	%r4328, %r4327, %r4326, 0x3340U;
	prmt.b32 	%r4329, %r4328, %r4325, 0x5410U;
	cvt.u32.u16 	%r4330, %rs16519;
	cvt.u32.u16 	%r4331, %rs16520;
	prmt.b32 	%r4332, %r4331, %r4330, 0x3340U;
	cvt.u32.u16 	%r4333, %rs16521;
	cvt.u32.u16 	%r4334, %rs16522;
	prmt.b32 	%r4335, %r4334, %r4333, 0x3340U;
	prmt.b32 	%r4336, %r4335, %r4332, 0x5410U;
	st.local.v2.b32 	[%rd1+16], {%r4336, %r4329};
	cvt.u32.u16 	%r4337, %rs16507;
	cvt.u32.u16 	%r4338, %rs16508;
	prmt.b32 	%r4339, %r4338, %r4337, 0x3340U;
	cvt.u32.u16 	%r4340, %rs16509;
	cvt.u32.u16 	%r4341, %rs16510;
	prmt.b32 	%r4342, %r4341, %r4340, 0x3340U;
	prmt.b32 	%r4343, %r4342, %r4339, 0x5410U;
	cvt.u32.u16 	%r4344, %rs16511;
	cvt.u32.u16 	%r4345, %rs16512;
	prmt.b32 	%r4346, %r4345, %r4344, 0x3340U;
	cvt.u32.u16 	%r4347, %rs16513;
	cvt.u32.u16 	%r4348, %rs16514;
	prmt.b32 	%r4349, %r4348, %r4347, 0x3340U;
	prmt.b32 	%r4350, %r4349, %r4346, 0x5410U;
	st.local.v2.b32 	[%rd1+24], {%r4350, %r4343};
	cvt.u32.u16 	%r4351, %rs16499;
	cvt.u32.u16 	%r4352, %rs16500;
	prmt.b32 	%r4353, %r4352, %r4351, 0x3340U;
	cvt.u32.u16 	%r4354, %rs16501;
	cvt.u32.u16 	%r4355, %rs16502;
	prmt.b32 	%r4356, %r4355, %r4354, 0x3340U;
	prmt.b32 	%r4357, %r4356, %r4353, 0x5410U;
	cvt.u32.u16 	%r4358, %rs16503;
	cvt.u32.u16 	%r4359, %rs16504;
	prmt.b32 	%r4360, %r4359, %r4358, 0x3340U;
	cvt.u32.u16 	%r4361, %rs16505;
	cvt.u32.u16 	%r4362, %rs16506;
	prmt.b32 	%r4363, %r4362, %r4361, 0x3340U;
	prmt.b32 	%r4364, %r4363, %r4360, 0x5410U;
	st.local.v2.b32 	[%rd1+32], {%r4364, %r4357};
	cvt.u32.u16 	%r4365, %rs16491;
	cvt.u32.u16 	%r4366, %rs16492;
	prmt.b32 	%r4367, %r4366, %r4365, 0x3340U;
	cvt.u32.u16 	%r4368, %rs16493;
	cvt.u32.u16 	%r4369, %rs16494;
	prmt.b32 	%r4370, %r4369, %r4368, 0x3340U;
	prmt.b32 	%r4371, %r4370, %r4367, 0x5410U;
	cvt.u32.u16 	%r4372, %rs16495;
	cvt.u32.u16 	%r4373, %rs16496;
	prmt.b32 	%r4374, %r4373, %r4372, 0x3340U;
	cvt.u32.u16 	%r4375, %rs16497;
	cvt.u32.u16 	%r4376, %rs16498;
	prmt.b32 	%r4377, %r4376, %r4375, 0x3340U;
	prmt.b32 	%r4378, %r4377, %r4374, 0x5410U;
	st.local.v2.b32 	[%rd1+40], {%r4378, %r4371};
	cvt.u32.u16 	%r4379, %rs16483;
	cvt.u32.u16 	%r4380, %rs16484;
	prmt.b32 	%r4381, %r4380, %r4379, 0x3340U;
	cvt.u32.u16 	%r4382, %rs16485;
	cvt.u32.u16 	%r4383, %rs16486;
	prmt.b32 	%r4384, %r4383, %r4382, 0x3340U;
	prmt.b32 	%r4385, %r4384, %r4381, 0x5410U;
	cvt.u32.u16 	%r4386, %rs16487;
	cvt.u32.u16 	%r4387, %rs16488;
	prmt.b32 	%r4388, %r4387, %r4386, 0x3340U;
	cvt.u32.u16 	%r4389, %rs16489;
	cvt.u32.u16 	%r4390, %rs16490;
	prmt.b32 	%r4391, %r4390, %r4389, 0x3340U;
	prmt.b32 	%r4392, %r4391, %r4388, 0x5410U;
	st.local.v2.b32 	[%rd1+48], {%r4392, %r4385};
	cvt.u32.u16 	%r4393, %rs16475;
	cvt.u32.u16 	%r4394, %rs16476;
	prmt.b32 	%r4395, %r4394, %r4393, 0x3340U;
	cvt.u32.u16 	%r4396, %rs16477;
	cvt.u32.u16 	%r4397, %rs16478;
	prmt.b32 	%r4398, %r4397, %r4396, 0x3340U;
	prmt.b32 	%r4399, %r4398, %r4395, 0x5410U;
	cvt.u32.u16 	%r4400, %rs16479;
	cvt.u32.u16 	%r4401, %rs16480;
	prmt.b32 	%r4402, %r4401, %r4400, 0x3340U;
	cvt.u32.u16 	%r4403, %rs16481;
	cvt.u32.u16 	%r4404, %rs16482;
	prmt.b32 	%r4405, %r4404, %r4403, 0x3340U;
	prmt.b32 	%r4406, %r4405, %r4402, 0x5410U;
	st.local.v2.b32 	[%rd1+56], {%r4406, %r4399};
	cvt.u32.u16 	%r4407, %rs16467;
	cvt.u32.u16 	%r4408, %rs16468;
	prmt.b32 	%r4409, %r4408, %r4407, 0x3340U;
	cvt.u32.u16 	%r4410, %rs16469;
	cvt.u32.u16 	%r4411, %rs16470;
	prmt.b32 	%r4412, %r4411, %r4410, 0x3340U;
	prmt.b32 	%r4413, %r4412, %r4409, 0x5410U;
	cvt.u32.u16 	%r4414, %rs16471;
	cvt.u32.u16 	%r4415, %rs16472;
	prmt.b32 	%r4416, %r4415, %r4414, 0x3340U;
	cvt.u32.u16 	%r4417, %rs16473;
	cvt.u32.u16 	%r4418, %rs16474;
	prmt.b32 	%r4419, %r4418, %r4417, 0x3340U;
	prmt.b32 	%r4420, %r4419, %r4416, 0x5410U;
	st.local.v2.b32 	[%rd1+64], {%r4420, %r4413};
	cvt.u32.u16 	%r4421, %rs16459;
	cvt.u32.u16 	%r4422, %rs16460;
	prmt.b32 	%r4423, %r4422, %r4421, 0x3340U;
	cvt.u32.u16 	%r4424, %rs16461;
	cvt.u32.u16 	%r4425, %rs16462;
	prmt.b32 	%r4426, %r4425, %r4424, 0x3340U;
	prmt.b32 	%r4427, %r4426, %r4423, 0x5410U;
	cvt.u32.u16 	%r4428, %rs16463;
	cvt.u32.u16 	%r4429, %rs16464;
	prmt.b32 	%r4430, %r4429, %r4428, 0x3340U;
	cvt.u32.u16 	%r4431, %rs16465;
	cvt.u32.u16 	%r4432, %rs16466;
	prmt.b32 	%r4433, %r4432, %r4431, 0x3340U;
	prmt.b32 	%r4434, %r4433, %r4430, 0x5410U;
	st.local.v2.b32 	[%rd1+72], {%r4434, %r4427};
	cvt.u32.u16 	%r4435, %rs16451;
	cvt.u32.u16 	%r4436, %rs16452;
	prmt.b32 	%r4437, %r4436, %r4435, 0x3340U;
	cvt.u32.u16 	%r4438, %rs16453;
	cvt.u32.u16 	%r4439, %rs16454;
	prmt.b32 	%r4440, %r4439, %r4438, 0x3340U;
	prmt.b32 	%r4441, %r4440, %r4437, 0x5410U;
	cvt.u32.u16 	%r4442, %rs16455;
	cvt.u32.u16 	%r4443, %rs16456;
	prmt.b32 	%r4444, %r4443, %r4442, 0x3340U;
	cvt.u32.u16 	%r4445, %rs16457;
	cvt.u32.u16 	%r4446, %rs16458;
	prmt.b32 	%r4447, %r4446, %r4445, 0x3340U;
	prmt.b32 	%r4448, %r4447, %r4444, 0x5410U;
	st.local.v2.b32 	[%rd1+80], {%r4448, %r4441};
	cvt.u32.u16 	%r4449, %rs16443;
	cvt.u32.u16 	%r4450, %rs16444;
	prmt.b32 	%r4451, %r4450, %r4449, 0x3340U;
	cvt.u32.u16 	%r4452, %rs16445;
	cvt.u32.u16 	%r4453, %rs16446;
	prmt.b32 	%r4454, %r4453, %r4452, 0x3340U;
	prmt.b32 	%r4455, %r4454, %r4451, 0x5410U;
	cvt.u32.u16 	%r4456, %rs16447;
	cvt.u32.u16 	%r4457, %rs16448;
	prmt.b32 	%r4458, %r4457, %r4456, 0x3340U;
	cvt.u32.u16 	%r4459, %rs16449;
	cvt.u32.u16 	%r4460, %rs16450;
	prmt.b32 	%r4461, %r4460, %r4459, 0x3340U;
	prmt.b32 	%r4462, %r4461, %r4458, 0x5410U;
	st.local.v2.b32 	[%rd1+88], {%r4462, %r4455};
	cvt.u32.u16 	%r4463, %rs16435;
	cvt.u32.u16 	%r4464, %rs16436;
	prmt.b32 	%r4465, %r4464, %r4463, 0x3340U;
	cvt.u32.u16 	%r4466, %rs16437;
	cvt.u32.u16 	%r4467, %rs16438;
	prmt.b32 	%r4468, %r4467, %r4466, 0x3340U;
	prmt.b32 	%r4469, %r4468, %r4465, 0x5410U;
	cvt.u32.u16 	%r4470, %rs16439;
	cvt.u32.u16 	%r4471, %rs16440;
	prmt.b32 	%r4472, %r4471, %r4470, 0x3340U;
	cvt.u32.u16 	%r4473, %rs16441;
	cvt.u32.u16 	%r4474, %rs16442;
	prmt.b32 	%r4475, %r4474, %r4473, 0x3340U;
	prmt.b32 	%r4476, %r4475, %r4472, 0x5410U;
	st.local.v2.b32 	[%rd1+96], {%r4476, %r4469};
	cvt.u32.u16 	%r4477, %rs16427;
	cvt.u32.u16 	%r4478, %rs16428;
	prmt.b32 	%r4479, %r4478, %r4477, 0x3340U;
	cvt.u32.u16 	%r4480, %rs16429;
	cvt.u32.u16 	%r4481, %rs16430;
	prmt.b32 	%r4482, %r4481, %r4480, 0x3340U;
	prmt.b32 	%r4483, %r4482, %r4479, 0x5410U;
	cvt.u32.u16 	%r4484, %rs16431;
	cvt.u32.u16 	%r4485, %rs16432;
	prmt.b32 	%r4486, %r4485, %r4484, 0x3340U;
	cvt.u32.u16 	%r4487, %rs16433;
	cvt.u32.u16 	%r4488, %rs16434;
	prmt.b32 	%r4489, %r4488, %r4487, 0x3340U;
	prmt.b32 	%r4490, %r4489, %r4486, 0x5410U;
	st.local.v2.b32 	[%rd1+104], {%r4490, %r4483};
	cvt.u32.u16 	%r4491, %rs16419;
	cvt.u32.u16 	%r4492, %rs16420;
	prmt.b32 	%r4493, %r4492, %r4491, 0x3340U;
	cvt.u32.u16 	%r4494, %rs16421;
	cvt.u32.u16 	%r4495, %rs16422;
	prmt.b32 	%r4496, %r4495, %r4494, 0x3340U;
	prmt.b32 	%r4497, %r4496, %r4493, 0x5410U;
	cvt.u32.u16 	%r4498, %rs16423;
	cvt.u32.u16 	%r4499, %rs16424;
	prmt.b32 	%r4500, %r4499, %r4498, 0x3340U;
	cvt.u32.u16 	%r4501, %rs16425;
	cvt.u32.u16 	%r4502, %rs16426;
	prmt.b32 	%r4503, %r4502, %r4501, 0x3340U;
	prmt.b32 	%r4504, %r4503, %r4500, 0x5410U;
	st.local.v2.b32 	[%rd1+112], {%r4504, %r4497};
	cvt.u32.u16 	%r4505, %rs16411;
	cvt.u32.u16 	%r4506, %rs16412;
	prmt.b32 	%r4507, %r4506, %r4505, 0x3340U;
	cvt.u32.u16 	%r4508, %rs16413;
	cvt.u32.u16 	%r4509, %rs16414;
	prmt.b32 	%r4510, %r4509, %r4508, 0x3340U;
	prmt.b32 	%r4511, %r4510, %r4507, 0x5410U;
	cvt.u32.u16 	%r4512, %rs16415;
	cvt.u32.u16 	%r4513, %rs16416;
	prmt.b32 	%r4514, %r4513, %r4512, 0x3340U;
	cvt.u32.u16 	%r4515, %rs16417;
	cvt.u32.u16 	%r4516, %rs16418;
	prmt.b32 	%r4517, %r4516, %r4515, 0x3340U;
	prmt.b32 	%r4518, %r4517, %r4514, 0x5410U;
	st.local.v2.b32 	[%rd1+120], {%r4518, %r4511};
	cvt.u32.u16 	%r4519, %rs16403;
	cvt.u32.u16 	%r4520, %rs16404;
	prmt.b32 	%r4521, %r4520, %r4519, 0x3340U;
	cvt.u32.u16 	%r4522, %rs16405;
	cvt.u32.u16 	%r4523, %rs16406;
	prmt.b32 	%r4524, %r4523, %r4522, 0x3340U;
	prmt.b32 	%r4525, %r4524, %r4521, 0x5410U;
	cvt.u32.u16 	%r4526, %rs16407;
	cvt.u32.u16 	%r4527, %rs16408;
	prmt.b32 	%r4528, %r4527, %r4526, 0x3340U;
	cvt.u32.u16 	%r4529, %rs16409;
	cvt.u32.u16 	%r4530, %rs16410;
	prmt.b32 	%r4531, %r4530, %r4529, 0x3340U;
	prmt.b32 	%r4532, %r4531, %r4528, 0x5410U;
	st.local.v2.b32 	[%rd1+128], {%r4532, %r4525};
	cvt.u32.u16 	%r4533, %rs16395;
	cvt.u32.u16 	%r4534, %rs16396;
	prmt.b32 	%r4535, %r4534, %r4533, 0x3340U;
	cvt.u32.u16 	%r4536, %rs16397;
	cvt.u32.u16 	%r4537, %rs16398;
	prmt.b32 	%r4538, %r4537, %r4536, 0x3340U;
	prmt.b32 	%r4539, %r4538, %r4535, 0x5410U;
	cvt.u32.u16 	%r4540, %rs16399;
	cvt.u32.u16 	%r4541, %rs16400;
	prmt.b32 	%r4542, %r4541, %r4540, 0x3340U;
	cvt.u32.u16 	%r4543, %rs16401;
	cvt.u32.u16 	%r4544, %rs16402;
	prmt.b32 	%r4545, %r4544, %r4543, 0x3340U;
	prmt.b32 	%r4546, %r4545, %r4542, 0x5410U;
	st.local.v2.b32 	[%rd1+136], {%r4546, %r4539};
	cvt.u32.u16 	%r4547, %rs16387;
	cvt.u32.u16 	%r4548, %rs16388;
	prmt.b32 	%r4549, %r4548, %r4547, 0x3340U;
	cvt.u32.u16 	%r4550, %rs16389;
	cvt.u32.u16 	%r4551, %rs16390;
	prmt.b32 	%r4552, %r4551, %r4550, 0x3340U;
	prmt.b32 	%r4553, %r4552, %r4549, 0x5410U;
	cvt.u32.u16 	%r4554, %rs16391;
	cvt.u32.u16 	%r4555, %rs16392;
	prmt.b32 	%r4556, %r4555, %r4554, 0x3340U;
	cvt.u32.u16 	%r4557, %rs16393;
	cvt.u32.u16 	%r4558, %rs16394;
	prmt.b32 	%r4559, %r4558, %r4557, 0x3340U;
	prmt.b32 	%r4560, %r4559, %r4556, 0x5410U;
	st.local.v2.b32 	[%rd1+144], {%r4560, %r4553};
	cvt.u32.u16 	%r4561, %rs16379;
	cvt.u32.u16 	%r4562, %rs16380;
	prmt.b32 	%r4563, %r4562, %r4561, 0x3340U;
	cvt.u32.u16 	%r4564, %rs16381;
	cvt.u32.u16 	%r4565, %rs16382;
	prmt.b32 	%r4566, %r4565, %r4564, 0x3340U;
	prmt.b32 	%r4567, %r4566, %r4563, 0x5410U;
	cvt.u32.u16 	%r4568, %rs16383;
	cvt.u32.u16 	%r4569, %rs16384;
	prmt.b32 	%r4570, %r4569, %r4568, 0x3340U;
	cvt.u32.u16 	%r4571, %rs16385;
	cvt.u32.u16 	%r4572, %rs16386;
	prmt.b32 	%r4573, %r4572, %r4571, 0x3340U;
	prmt.b32 	%r4574, %r4573, %r4570, 0x5410U;
	st.local.v2.b32 	[%rd1+152], {%r4574, %r4567};
	cvt.u32.u16 	%r4575, %rs16371;
	cvt.u32.u16 	%r4576, %rs16372;
	prmt.b32 	%r4577, %r4576, %r4575, 0x3340U;
	cvt.u32.u16 	%r4578, %rs16373;
	cvt.u32.u16 	%r4579, %rs16374;
	prmt.b32 	%r4580, %r4579, %r4578, 0x3340U;
	prmt.b32 	%r4581, %r4580, %r4577, 0x5410U;
	cvt.u32.u16 	%r4582, %rs16375;
	cvt.u32.u16 	%r4583, %rs16376;
	prmt.b32 	%r4584, %r4583, %r4582, 0x3340U;
	cvt.u32.u16 	%r4585, %rs16377;
	cvt.u32.u16 	%r4586, %rs16378;
	prmt.b32 	%r4587, %r4586, %r4585, 0x3340U;
	prmt.b32 	%r4588, %r4587, %r4584, 0x5410U;
	st.local.v2.b32 	[%rd1+160], {%r4588, %r4581};
	cvt.u32.u16 	%r4589, %rs16363;
	cvt.u32.u16 	%r4590, %rs16364;
	prmt.b32 	%r4591, %r4590, %r4589, 0x3340U;
	cvt.u32.u16 	%r4592, %rs16365;
	cvt.u32.u16 	%r4593, %rs16366;
	prmt.b32 	%r4594, %r4593, %r4592, 0x3340U;
	prmt.b32 	%r4595, %r4594, %r4591, 0x5410U;
	cvt.u32.u16 	%r4596, %rs16367;
	cvt.u32.u16 	%r4597, %rs16368;
	prmt.b32 	%r4598, %r4597, %r4596, 0x3340U;
	cvt.u32.u16 	%r4599, %rs16369;
	cvt.u32.u16 	%r4600, %rs16370;
	prmt.b32 	%r4601, %r4600, %r4599, 0x3340U;
	prmt.b32 	%r4602, %r4601, %r4598, 0x5410U;
	st.local.v2.b32 	[%rd1+168], {%r4602, %r4595};
	cvt.u32.u16 	%r4603, %rs16355;
	cvt.u32.u16 	%r4604, %rs16356;
	prmt.b32 	%r4605, %r4604, %r4603, 0x3340U;
	cvt.u32.u16 	%r4606, %rs16357;
	cvt.u32.u16 	%r4607, %rs16358;
	prmt.b32 	%r4608, %r4607, %r4606, 0x3340U;
	prmt.b32 	%r4609, %r4608, %r4605, 0x5410U;
	cvt.u32.u16 	%r4610, %rs16359;
	cvt.u32.u16 	%r4611, %rs16360;
	prmt.b32 	%r4612, %r4611, %r4610, 0x3340U;
	cvt.u32.u16 	%r4613, %rs16361;
	cvt.u32.u16 	%r4614, %rs16362;
	prmt.b32 	%r4615, %r4614, %r4613, 0x3340U;
	prmt.b32 	%r4616, %r4615, %r4612, 0x5410U;
	st.local.v2.b32 	[%rd1+176], {%r4616, %r4609};
	cvt.u32.u16 	%r4617, %rs16347;
	cvt.u32.u16 	%r4618, %rs16348;
	prmt.b32 	%r4619, %r4618, %r4617, 0x3340U;
	cvt.u32.u16 	%r4620, %rs16349;
	cvt.u32.u16 	%r4621, %rs16350;
	prmt.b32 	%r4622, %r4621, %r4620, 0x3340U;
	prmt.b32 	%r4623, %r4622, %r4619, 0x5410U;
	cvt.u32.u16 	%r4624, %rs16351;
	cvt.u32.u16 	%r4625, %rs16352;
	prmt.b32 	%r4626, %r4625, %r4624, 0x3340U;
	cvt.u32.u16 	%r4627, %rs16353;
	cvt.u32.u16 	%r4628, %rs16354;
	prmt.b32 	%r4629, %r4628, %r4627, 0x3340U;
	prmt.b32 	%r4630, %r4629, %r4626, 0x5410U;
	st.local.v2.b32 	[%rd1+184], {%r4630, %r4623};
	cvt.u32.u16 	%r4631, %rs16339;
	cvt.u32.u16 	%r4632, %rs16340;
	prmt.b32 	%r4633, %r4632, %r4631, 0x3340U;
	cvt.u32.u16 	%r4634, %rs16341;
	cvt.u32.u16 	%r4635, %rs16342;
	prmt.b32 	%r4636, %r4635, %r4634, 0x3340U;
	prmt.b32 	%r4637, %r4636, %r4633, 0x5410U;
	cvt.u32.u16 	%r4638, %rs16343;
	cvt.u32.u16 	%r4639, %rs16344;
	prmt.b32 	%r4640, %r4639, %r4638, 0x3340U;
	cvt.u32.u16 	%r4641, %rs16345;
	cvt.u32.u16 	%r4642, %rs16346;
	prmt.b32 	%r4643, %r4642, %r4641, 0x3340U;
	prmt.b32 	%r4644, %r4643, %r4640, 0x5410U;
	st.local.v2.b32 	[%rd1+192], {%r4644, %r4637};
	cvt.u32.u16 	%r4645, %rs16331;
	cvt.u32.u16 	%r4646, %rs16332;
	prmt.b32 	%r4647, %r4646, %r4645, 0x3340U;
	cvt.u32.u16 	%r4648, %rs16333;
	cvt.u32.u16 	%r4649, %rs16334;
	prmt.b32 	%r4650, %r4649, %r4648, 0x3340U;
	prmt.b32 	%r4651, %r4650, %r4647, 0x5410U;
	cvt.u32.u16 	%r4652, %rs16335;
	cvt.u32.u16 	%r4653, %rs16336;
	prmt.b32 	%r4654, %r4653, %r4652, 0x3340U;
	cvt.u32.u16 	%r4655, %rs16337;
	cvt.u32.u16 	%r4656, %rs16338;
	prmt.b32 	%r4657, %r4656, %r4655, 0x3340U;
	prmt.b32 	%r4658, %r4657, %r4654, 0x5410U;
	st.local.v2.b32 	[%rd1+200], {%r4658, %r4651};
	cvt.u32.u16 	%r4659, %rs16323;
	cvt.u32.u16 	%r4660, %rs16324;
	prmt.b32 	%r4661, %r4660, %r4659, 0x3340U;
	cvt.u32.u16 	%r4662, %rs16325;
	cvt.u32.u16 	%r4663, %rs16326;
	prmt.b32 	%r4664, %r4663, %r4662, 0x3340U;
	prmt.b32 	%r4665, %r4664, %r4661, 0x5410U;
	cvt.u32.u16 	%r4666, %rs16327;
	cvt.u32.u16 	%r4667, %rs16328;
	prmt.b32 	%r4668, %r4667, %r4666, 0x3340U;
	cvt.u32.u16 	%r4669, %rs16329;
	cvt.u32.u16 	%r4670, %rs16330;
	prmt.b32 	%r4671, %r4670, %r4669, 0x3340U;
	prmt.b32 	%r4672, %r4671, %r4668, 0x5410U;
	st.local.v2.b32 	[%rd1+208], {%r4672, %r4665};
	cvt.u32.u16 	%r4673, %rs16315;
	cvt.u32.u16 	%r4674, %rs16316;
	prmt.b32 	%r4675, %r4674, %r4673, 0x3340U;
	cvt.u32.u16 	%r4676, %rs16317;
	cvt.u32.u16 	%r4677, %rs16318;
	prmt.b32 	%r4678, %r4677, %r4676, 0x3340U;
	prmt.b32 	%r4679, %r4678, %r4675, 0x5410U;
	cvt.u32.u16 	%r4680, %rs16319;
	cvt.u32.u16 	%r4681, %rs16320;
	prmt.b32 	%r4682, %r4681, %r4680, 0x3340U;
	cvt.u32.u16 	%r4683, %rs16321;
	cvt.u32.u16 	%r4684, %rs16322;
	prmt.b32 	%r4685, %r4684, %r4683, 0x3340U;
	prmt.b32 	%r4686, %r4685, %r4682, 0x5410U;
	st.local.v2.b32 	[%rd1+216], {%r4686, %r4679};
	cvt.u32.u16 	%r4687, %rs16307;
	cvt.u32.u16 	%r4688, %rs16308;
	prmt.b32 	%r4689, %r4688, %r4687, 0x3340U;
	cvt.u32.u16 	%r4690, %rs16309;
	cvt.u32.u16 	%r4691, %rs16310;
	prmt.b32 	%r4692, %r4691, %r4690, 0x3340U;
	prmt.b32 	%r4693, %r4692, %r4689, 0x5410U;
	cvt.u32.u16 	%r4694, %rs16311;
	cvt.u32.u16 	%r4695, %rs16312;
	prmt.b32 	%r4696, %r4695, %r4694, 0x3340U;
	cvt.u32.u16 	%r4697, %rs16313;
	cvt.u32.u16 	%r4698, %rs16314;
	prmt.b32 	%r4699, %r4698, %r4697, 0x3340U;
	prmt.b32 	%r4700, %r4699, %r4696, 0x5410U;
	st.local.v2.b32 	[%rd1+224], {%r4700, %r4693};
	cvt.u32.u16 	%r4701, %rs16299;
	cvt.u32.u16 	%r4702, %rs16300;
	prmt.b32 	%r4703, %r4702, %r4701, 0x3340U;
	cvt.u32.u16 	%r4704, %rs16301;
	cvt.u32.u16 	%r4705, %rs16302;
	prmt.b32 	%r4706, %r4705, %r4704, 0x3340U;
	prmt.b32 	%r4707, %r4706, %r4703, 0x5410U;
	cvt.u32.u16 	%r4708, %rs16303;
	cvt.u32.u16 	%r4709, %rs16304;
	prmt.b32 	%r4710, %r4709, %r4708, 0x3340U;
	cvt.u32.u16 	%r4711, %rs16305;
	cvt.u32.u16 	%r4712, %rs16306;
	prmt.b32 	%r4713, %r4712, %r4711, 0x3340U;
	prmt.b32 	%r4714, %r4713, %r4710, 0x5410U;
	st.local.v2.b32 	[%rd1+232], {%r4714, %r4707};
	cvt.u32.u16 	%r4715, %rs16291;
	cvt.u32.u16 	%r4716, %rs16292;
	prmt.b32 	%r4717, %r4716, %r4715, 0x3340U;
	cvt.u32.u16 	%r4718, %rs16293;
	cvt.u32.u16 	%r4719, %rs16294;
	prmt.b32 	%r4720, %r4719, %r4718, 0x3340U;
	prmt.b32 	%r4721, %r4720, %r4717, 0x5410U;
	cvt.u32.u16 	%r4722, %rs16295;
	cvt.u32.u16 	%r4723, %rs16296;
	prmt.b32 	%r4724, %r4723, %r4722, 0x3340U;
	cvt.u32.u16 	%r4725, %rs16297;
	cvt.u32.u16 	%r4726, %rs16298;
	prmt.b32 	%r4727, %r4726, %r4725, 0x3340U;
	prmt.b32 	%r4728, %r4727, %r4724, 0x5410U;
	st.local.v2.b32 	[%rd1+240], {%r4728, %r4721};
	cvt.u32.u16 	%r4729, %rs16283;
	cvt.u32.u16 	%r4730, %rs16284;
	prmt.b32 	%r4731, %r4730, %r4729, 0x3340U;
	cvt.u32.u16 	%r4732, %rs16285;
	cvt.u32.u16 	%r4733, %rs16286;
	prmt.b32 	%r4734, %r4733, %r4732, 0x3340U;
	prmt.b32 	%r4735, %r4734, %r4731, 0x5410U;
	cvt.u32.u16 	%r4736, %rs16287;
	cvt.u32.u16 	%r4737, %rs16288;
	prmt.b32 	%r4738, %r4737, %r4736, 0x3340U;
	cvt.u32.u16 	%r4739, %rs16289;
	cvt.u32.u16 	%r4740, %rs16290;
	prmt.b32 	%r4741, %r4740, %r4739, 0x3340U;
	prmt.b32 	%r4742, %r4741, %r4738, 0x5410U;
	st.local.v2.b32 	[%rd1+248], {%r4742, %r4735};
	cvt.u32.u16 	%r4743, %rs16275;
	cvt.u32.u16 	%r4744, %rs16276;
	prmt.b32 	%r4745, %r4744, %r4743, 0x3340U;
	cvt.u32.u16 	%r4746, %rs16277;
	cvt.u32.u16 	%r4747, %rs16278;
	prmt.b32 	%r4748, %r4747, %r4746, 0x3340U;
	prmt.b32 	%r4749, %r4748, %r4745, 0x5410U;
	cvt.u32.u16 	%r4750, %rs16279;
	cvt.u32.u16 	%r4751, %rs16280;
	prmt.b32 	%r4752, %r4751, %r4750, 0x3340U;
	cvt.u32.u16 	%r4753, %rs16281;
	cvt.u32.u16 	%r4754, %rs16282;
	prmt.b32 	%r4755, %r4754, %r4753, 0x3340U;
	prmt.b32 	%r4756, %r4755, %r4752, 0x5410U;
	st.local.v2.b32 	[%rd1+256], {%r4756, %r4749};
	cvt.u32.u16 	%r4757, %rs16267;
	cvt.u32.u16 	%r4758, %rs16268;
	prmt.b32 	%r4759, %r4758, %r4757, 0x3340U;
	cvt.u32.u16 	%r4760, %rs16269;
	cvt.u32.u16 	%r4761, %rs16270;
	prmt.b32 	%r4762, %r4761, %r4760, 0x3340U;
	prmt.b32 	%r4763, %r4762, %r4759, 0x5410U;
	cvt.u32.u16 	%r4764, %rs16271;
	cvt.u32.u16 	%r4765, %rs16272;
	prmt.b32 	%r4766, %r4765, %r4764, 0x3340U;
	cvt.u32.u16 	%r4767, %rs16273;
	cvt.u32.u16 	%r4768, %rs16274;
	prmt.b32 	%r4769, %r4768, %r4767, 0x3340U;
	prmt.b32 	%r4770, %r4769, %r4766, 0x5410U;
	st.local.v2.b32 	[%rd1+264], {%r4770, %r4763};
	mov.b32 	%r39658, 0;
$L__BB5_169:
	mov.u32 	%r39661, %r39658;
	cvt.u64.u32 	%rd56, %r39661;
	add.s64 	%rd57, %rd1, %rd56;
	ld.local.u8 	%rs14250, [%rd57+16];
	setp.ne.s16 	%p15, %rs14250, 0;
	add.s32 	%r39658, %r39661, 1;
	@%p15 bra 	$L__BB5_169;
	and.b16  	%rs14251, %rs20895, 255;
	setp.eq.s16 	%p16, %rs14251, 0;
	@%p16 bra 	$L__BB5_173;
	mov.b32 	%r39659, 0;
$L__BB5_172:
	cvt.u64.u32 	%rd58, %r39661;
	add.s64 	%rd59, %rd1, %rd58;
	st.local.u8 	[%rd59+16], %rs20895;
	add.s32 	%r39661, %r39661, 1;
	add.s32 	%r975, %r39659, 1;
	cvt.u64.u32 	%rd60, %r39659;
	add.s64 	%rd61, %rd2, %rd60;
	ld.local.u8 	%rs20895, [%rd61+17];
	setp.ne.s16 	%p17, %rs20895, 0;
	mov.u32 	%r39659, %r975;
	@%p17 bra 	$L__BB5_172;
$L__BB5_173:
	cvt.u64.u32 	%rd62, %r39661;
	add.s64 	%rd63, %rd1, %rd62;
	mov.b16 	%rs14252, 0;
	st.local.u8 	[%rd63+16], %rs14252;
	add.s32 	%r39559, %r39559, %r3342;
	st.local.u32 	[%rd1], %r39559;
	add.f64 	%fd102, %fd102, %fd71;
	st.local.f64 	[%rd1+8], %fd102;
	ld.local.v2.b32 	{%r4772, %r4773}, [%rd1+16];
	bfe.u32 	%r4774, %r4772, 0, 8;
	cvt.u16.u32 	%rs16522, %r4774;
	bfe.u32 	%r4775, %r4772, 8, 8;
	cvt.u16.u32 	%rs16521, %r4775;
	bfe.u32 	%r4776, %r4772, 16, 8;
	cvt.u16.u32 	%rs16520, %r4776;
	bfe.u32 	%r4777, %r4772, 24, 8;
	cvt.u16.u32 	%rs16519, %r4777;
	bfe.u32 	%r4778, %r4773, 0, 8;
	cvt.u16.u32 	%rs16518, %r4778;
	bfe.u32 	%r4779, %r4773, 8, 8;
	cvt.u16.u32 	%rs16517, %r4779;
	bfe.u32 	%r4780, %r4773, 16, 8;
	cvt.u16.u32 	%rs16516, %r4780;
	bfe.u32 	%r4781, %r4773, 24, 8;
	cvt.u16.u32 	%rs16515, %r4781;
	ld.local.v2.b32 	{%r4782, %r4783}, [%rd1+24];
	bfe.u32 	%r4784, %r4782, 0, 8;
	cvt.u16.u32 	%rs16514, %r4784;
	bfe.u32 	%r4785, %r4782, 8, 8;
	cvt.u16.u32 	%rs16513, %r4785;
	bfe.u32 	%r4786, %r4782, 16, 8;
	cvt.u16.u32 	%rs16512, %r4786;
	bfe.u32 	%r4787, %r4782, 24, 8;
	cvt.u16.u32 	%rs16511, %r4787;
	bfe.u32 	%r4788, %r4783, 0, 8;
	cvt.u16.u32 	%rs16510, %r4788;
	bfe.u32 	%r4789, %r4783, 8, 8;
	cvt.u16.u32 	%rs16509, %r4789;
	bfe.u32 	%r4790, %r4783, 16, 8;
	cvt.u16.u32 	%rs16508, %r4790;
	bfe.u32 	%r4791, %r4783, 24, 8;
	cvt.u16.u32 	%rs16507, %r4791;
	ld.local.v2.b32 	{%r4792, %r4793}, [%rd1+32];
	bfe.u32 	%r4794, %r4792, 0, 8;
	cvt.u16.u32 	%rs16506, %r4794;
	bfe.u32 	%r4795, %r4792, 8, 8;
	cvt.u16.u32 	%rs16505, %r4795;
	bfe.u32 	%r4796, %r4792, 16, 8;
	cvt.u16.u32 	%rs16504, %r4796;
	bfe.u32 	%r4797, %r4792, 24, 8;
	cvt.u16.u32 	%rs16503, %r4797;
	bfe.u32 	%r4798, %r4793, 0, 8;
	cvt.u16.u32 	%rs16502, %r4798;
	bfe.u32 	%r4799, %r4793, 8, 8;
	cvt.u16.u32 	%rs16501, %r4799;
	bfe.u32 	%r4800, %r4793, 16, 8;
	cvt.u16.u32 	%rs16500, %r4800;
	bfe.u32 	%r4801, %r4793, 24, 8;
	cvt.u16.u32 	%rs16499, %r4801;
	ld.local.v2.b32 	{%r4802, %r4803}, [%rd1+40];
	bfe.u32 	%r4804, %r4802, 0, 8;
	cvt.u16.u32 	%rs16498, %r4804;
	bfe.u32 	%r4805, %r4802, 8, 8;
	cvt.u16.u32 	%rs16497, %r4805;
	bfe.u32 	%r4806, %r4802, 16, 8;
	cvt.u16.u32 	%rs16496, %r4806;
	bfe.u32 	%r4807, %r4802, 24, 8;
	cvt.u16.u32 	%rs16495, %r4807;
	bfe.u32 	%r4808, %r4803, 0, 8;
	cvt.u16.u32 	%rs16494, %r4808;
	bfe.u32 	%r4809, %r4803, 8, 8;
	cvt.u16.u32 	%rs16493, %r4809;
	bfe.u32 	%r4810, %r4803, 16, 8;
	cvt.u16.u32 	%rs16492, %r4810;
	bfe.u32 	%r4811, %r4803, 24, 8;
	cvt.u16.u32 	%rs16491, %r4811;
	ld.local.v2.b32 	{%r4812, %r4813}, [%rd1+48];
	bfe.u32 	%r4814, %r4812, 0, 8;
	cvt.u16.u32 	%rs16490, %r4814;
	bfe.u32 	%r4815, %r4812, 8, 8;
	cvt.u16.u32 	%rs16489, %r4815;
	bfe.u32 	%r4816, %r4812, 16, 8;
	cvt.u16.u32 	%rs16488, %r4816;
	bfe.u32 	%r4817, %r4812, 24, 8;
	cvt.u16.u32 	%rs16487, %r4817;
	bfe.u32 	%r4818, %r4813, 0, 8;
	cvt.u16.u32 	%rs16486, %r4818;
	bfe.u32 	%r4819, %r4813, 8, 8;
	cvt.u16.u32 	%rs16485, %r4819;
	bfe.u32 	%r4820, %r4813, 16, 8;
	cvt.u16.u32 	%rs16484, %r4820;
	bfe.u32 	%r4821, %r4813, 24, 8;
	cvt.u16.u32 	%rs16483, %r4821;
	ld.local.v2.b32 	{%r4822, %r4823}, [%rd1+56];
	bfe.u32 	%r4824, %r4822, 0, 8;
	cvt.u16.u32 	%rs16482, %r4824;
	bfe.u32 	%r4825, %r4822, 8, 8;
	cvt.u16.u32 	%rs16481, %r4825;
	bfe.u32 	%r4826, %r4822, 16, 8;
	cvt.u16.u32 	%rs16480, %r4826;
	bfe.u32 	%r4827, %r4822, 24, 8;
	cvt.u16.u32 	%rs16479, %r4827;
	bfe.u32 	%r4828, %r4823, 0, 8;
	cvt.u16.u32 	%rs16478, %r4828;
	bfe.u32 	%r4829, %r4823, 8, 8;
	cvt.u16.u32 	%rs16477, %r4829;
	bfe.u32 	%r4830, %r4823, 16, 8;
	cvt.u16.u32 	%rs16476, %r4830;
	bfe.u32 	%r4831, %r4823, 24, 8;
	cvt.u16.u32 	%rs16475, %r4831;
	ld.local.v2.b32 	{%r4832, %r4833}, [%rd1+64];
	bfe.u32 	%r4834, %r4832, 0, 8;
	cvt.u16.u32 	%rs16474, %r4834;
	bfe.u32 	%r4835, %r4832, 8, 8;
	cvt.u16.u32 	%rs16473, %r4835;
	bfe.u32 	%r4836, %r4832, 16, 8;
	cvt.u16.u32 	%rs16472, %r4836;
	bfe.u32 	%r4837, %r4832, 24, 8;
	cvt.u16.u32 	%rs16471, %r4837;
	bfe.u32 	%r4838, %r4833, 0, 8;
	cvt.u16.u32 	%rs16470, %r4838;
	bfe.u32 	%r4839, %r4833, 8, 8;
	cvt.u16.u32 	%rs16469, %r4839;
	bfe.u32 	%r4840, %r4833, 16, 8;
	cvt.u16.u32 	%rs16468, %r4840;
	bfe.u32 	%r4841, %r4833, 24, 8;
	cvt.u16.u32 	%rs16467, %r4841;
	ld.local.v2.b32 	{%r4842, %r4843}, [%rd1+72];
	bfe.u32 	%r4844, %r4842, 0, 8;
	cvt.u16.u32 	%rs16466, %r4844;
	bfe.u32 	%r4845, %r4842, 8, 8;
	cvt.u16.u32 	%rs16465, %r4845;
	bfe.u32 	%r4846, %r4842, 16, 8;
	cvt.u16.u32 	%rs16464, %r4846;
	bfe.u32 	%r4847, %r4842, 24, 8;
	cvt.u16.u32 	%rs16463, %r4847;
	bfe.u32 	%r4848, %r4843, 0, 8;
	cvt.u16.u32 	%rs16462, %r4848;
	bfe.u32 	%r4849, %r4843, 8, 8;
	cvt.u16.u32 	%rs16461, %r4849;
	bfe.u32 	%r4850, %r4843, 16, 8;
	cvt.u16.u32 	%rs16460, %r4850;
	bfe.u32 	%r4851, %r4843, 24, 8;
	cvt.u16.u32 	%rs16459, %r4851;
	ld.local.v2.b32 	{%r4852, %r4853}, [%rd1+80];
	bfe.u32 	%r4854, %r4852, 0, 8;
	cvt.u16.u32 	%rs16458, %r4854;
	bfe.u32 	%r4855, %r4852, 8, 8;
	cvt.u16.u32 	%rs16457, %r4855;
	bfe.u32 	%r4856, %r4852, 16, 8;
	cvt.u16.u32 	%rs16456, %r4856;
	bfe.u32 	%r4857, %r4852, 24, 8;
	cvt.u16.u32 	%rs16455, %r4857;
	bfe.u32 	%r4858, %r4853, 0, 8;
	cvt.u16.u32 	%rs16454, %r4858;
	bfe.u32 	%r4859, %r4853, 8, 8;
	cvt.u16.u32 	%rs16453, %r4859;
	bfe.u32 	%r4860, %r4853, 16, 8;
	cvt.u16.u32 	%rs16452, %r4860;
	bfe.u32 	%r4861, %r4853, 24, 8;
	cvt.u16.u32 	%rs16451, %r4861;
	ld.local.v2.b32 	{%r4862, %r4863}, [%rd1+88];
	bfe.u32 	%r4864, %r4862, 0, 8;
	cvt.u16.u32 	%rs16450, %r4864;
	bfe.u32 	%r4865, %r4862, 8, 8;
	cvt.u16.u32 	%rs16449, %r4865;
	bfe.u32 	%r4866, %r4862, 16, 8;
	cvt.u16.u32 	%rs16448, %r4866;
	bfe.u32 	%r4867, %r4862, 24, 8;
	cvt.u16.u32 	%rs16447, %r4867;
	bfe.u32 	%r4868, %r4863, 0, 8;
	cvt.u16.u32 	%rs16446, %r4868;
	bfe.u32 	%r4869, %r4863, 8, 8;
	cvt.u16.u32 	%rs16445, %r4869;
	bfe.u32 	%r4870, %r4863, 16, 8;
	cvt.u16.u32 	%rs16444, %r4870;
	bfe.u32 	%r4871, %r4863, 24, 8;
	cvt.u16.u32 	%rs16443, %r4871;
	ld.local.v2.b32 	{%r4872, %r4873}, [%rd1+96];
	bfe.u32 	%r4874, %r4872, 0, 8;
	cvt.u16.u32 	%rs16442, %r4874;
	bfe.u32 	%r4875, %r4872, 8, 8;
	cvt.u16.u32 	%rs16441, %r4875;
	bfe.u32 	%r4876, %r4872, 16, 8;
	cvt.u16.u32 	%rs16440, %r4876;
	bfe.u32 	%r4877, %r4872, 24, 8;
	cvt.u16.u32 	%rs16439, %r4877;
	bfe.u32 	%r4878, %r4873, 0, 8;
	cvt.u16.u32 	%rs16438, %r4878;
	bfe.u32 	%r4879, %r4873, 8, 8;
	cvt.u16.u32 	%rs16437, %r4879;
	bfe.u32 	%r4880, %r4873, 16, 8;
	cvt.u16.u32 	%rs16436, %r4880;
	bfe.u32 	%r4881, %r4873, 24, 8;
	cvt.u16.u32 	%rs16435, %r4881;
	ld.local.v2.b32 	{%r4882, %r4883}, [%rd1+104];
	bfe.u32 	%r4884, %r4882, 0, 8;
	cvt.u16.u32 	%rs16434, %r4884;
	bfe.u32 	%r4885, %r4882, 8, 8;
	cvt.u16.u32 	%rs16433, %r4885;
	bfe.u32 	%r4886, %r4882, 16, 8;
	cvt.u16.u32 	%rs16432, %r4886;
	bfe.u32 	%r4887, %r4882, 24, 8;
	cvt.u16.u32 	%rs16431, %r4887;
	bfe.u32 	%r4888, %r4883, 0, 8;
	cvt.u16.u32 	%rs16430, %r4888;
	bfe.u32 	%r4889, %r4883, 8, 8;
	cvt.u16.u32 	%rs16429, %r4889;
	bfe.u32 	%r4890, %r4883, 16, 8;
	cvt.u16.u32 	%rs16428, %r4890;
	bfe.u32 	%r4891, %r4883, 24, 8;
	cvt.u16.u32 	%rs16427, %r4891;
	ld.local.v2.b32 	{%r4892, %r4893}, [%rd1+112];
	bfe.u32 	%r4894, %r4892, 0, 8;
	cvt.u16.u32 	%rs16426, %r4894;
	bfe.u32 	%r4895, %r4892, 8, 8;
	cvt.u16.u32 	%rs16425, %r4895;
	bfe.u32 	%r4896, %r4892, 16, 8;
	cvt.u16.u32 	%rs16424, %r4896;
	bfe.u32 	%r4897, %r4892, 24, 8;
	cvt.u16.u32 	%rs16423, %r4897;
	bfe.u32 	%r4898, %r4893, 0, 8;
	cvt.u16.u32 	%rs16422, %r4898;
	bfe.u32 	%r4899, %r4893, 8, 8;
	cvt.u16.u32 	%rs16421, %r4899;
	bfe.u32 	%r4900, %r4893, 16, 8;
	cvt.u16.u32 	%rs16420, %r4900;
	bfe.u32 	%r4901, %r4893, 24, 8;
	cvt.u16.u32 	%rs16419, %r4901;
	ld.local.v2.b32 	{%r4902, %r4903}, [%rd1+120];
	bfe.u32 	%r4904, %r4902, 0, 8;
	cvt.u16.u32 	%rs16418, %r4904;
	bfe.u32 	%r4905, %r4902, 8, 8;
	cvt.u16.u32 	%rs16417, %r4905;
	bfe.u32 	%r4906, %r4902, 16, 8;
	cvt.u16.u32 	%rs16416, %r4906;
	bfe.u32 	%r4907, %r4902, 24, 8;
	cvt.u16.u32 	%rs16415, %r4907;
	bfe.u32 	%r4908, %r4903, 0, 8;
	cvt.u16.u32 	%rs16414, %r4908;
	bfe.u32 	%r4909, %r4903, 8, 8;
	cvt.u16.u32 	%rs16413, %r4909;
	bfe.u32 	%r4910, %r4903, 16, 8;
	cvt.u16.u32 	%rs16412, %r4910;
	bfe.u32 	%r4911, %r4903, 24, 8;
	cvt.u16.u32 	%rs16411, %r4911;
	ld.local.v2.b32 	{%r4912, %r4913}, [%rd1+128];
	bfe.u32 	%r4914, %r4912, 0, 8;
	cvt.u16.u32 	%rs16410, %r4914;
	bfe.u32 	%r4915, %r4912, 8, 8;
	cvt.u16.u32 	%rs16409, %r4915;
	bfe.u32 	%r4916, %r4912, 16, 8;
	cvt.u16.u32 	%rs16408, %r4916;
	bfe.u32 	%r4917, %r4912, 24, 8;
	cvt.u16.u32 	%rs16407, %r4917;
	bfe.u32 	%r4918, %r4913, 0, 8;
	cvt.u16.u32 	%rs16406, %r4918;
	bfe.u32 	%r4919, %r4913, 8, 8;
	cvt.u16.u32 	%rs16405, %r4919;
	bfe.u32 	%r4920, %r4913, 16, 8;
	cvt.u16.u32 	%rs16404, %r4920;
	bfe.u32 	%r4921, %r4913, 24, 8;
	cvt.u16.u32 	%rs16403, %r4921;
	ld.local.v2.b32 	{%r4922, %r4923}, [%rd1+136];
	bfe.u32 	%r4924, %r4922, 0, 8;
	cvt.u16.u32 	%rs16402, %r4924;
	bfe.u32 	%r4925, %r4922, 8, 8;
	cvt.u16.u32 	%rs16401, %r4925;
	bfe.u32 	%r4926, %r4922, 16, 8;
	cvt.u16.u32 	%rs16400, %r4926;
	bfe.u32 	%r4927, %r4922, 24, 8;
	cvt.u16.u32 	%rs16399, %r4927;
	bfe.u32 	%r4928, %r4923, 0, 8;
	cvt.u16.u32 	%rs16398, %r4928;
	bfe.u32 	%r4929, %r4923, 8, 8;
	cvt.u16.u32 	%rs16397, %r4929;
	bfe.u32 	%r4930, %r4923, 16, 8;
	cvt.u16.u32 	%rs16396, %r4930;
	bfe.u32 	%r4931, %r4923, 24, 8;
	cvt.u16.u32 	%rs16395, %r4931;
	ld.local.v2.b32 	{%r4932, %r4933}, [%rd1+144];
	bfe.u32 	%r4934, %r4932, 0, 8;
	cvt.u16.u32 	%rs16394, %r4934;
	bfe.u32 	%r4935, %r4932, 8, 8;
	cvt.u16.u32 	%rs16393, %r4935;
	bfe.u32 	%r4936, %r4932, 16, 8;
	cvt.u16.u32 	%rs16392, %r4936;
	bfe.u32 	%r4937, %r4932, 24, 8;
	cvt.u16.u32 	%rs16391, %r4937;
	bfe.u32 	%r4938, %r4933, 0, 8;
	cvt.u16.u32 	%rs16390, %r4938;
	bfe.u32 	%r4939, %r4933, 8, 8;
	cvt.u16.u32 	%rs16389, %r4939;
	bfe.u32 	%r4940, %r4933, 16, 8;
	cvt.u16.u32 	%rs16388, %r4940;
	bfe.u32 	%r4941, %r4933, 24, 8;
	cvt.u16.u32 	%rs16387, %r4941;
	ld.local.v2.b32 	{%r4942, %r4943}, [%rd1+152];
	bfe.u32 	%r4944, %r4942, 0, 8;
	cvt.u16.u32 	%rs16386, %r4944;
	bfe.u32 	%r4945, %r4942, 8, 8;
	cvt.u16.u32 	%rs16385, %r4945;
	bfe.u32 	%r4946, %r4942, 16, 8;
	cvt.u16.u32 	%rs16384, %r4946;
	bfe.u32 	%r4947, %r4942, 24, 8;
	cvt.u16.u32 	%rs16383, %r4947;
	bfe.u32 	%r4948, %r4943, 0, 8;
	cvt.u16.u32 	%rs16382, %r4948;
	bfe.u32 	%r4949, %r4943, 8, 8;
	cvt.u16.u32 	%rs16381, %r4949;
	bfe.u32 	%r4950, %r4943, 16, 8;
	cvt.u16.u32 	%rs16380, %r4950;
	bfe.u32 	%r4951, %r4943, 24, 8;
	cvt.u16.u32 	%rs16379, %r4951;
	ld.local.v2.b32 	{%r4952, %r4953}, [%rd1+160];
	bfe.u32 	%r4954, %r4952, 0, 8;
	cvt.u16.u32 	%rs16378, %r4954;
	bfe.u32 	%r4955, %r4952, 8, 8;
	cvt.u16.u32 	%rs16377, %r4955;
	bfe.u32 	%r4956, %r4952, 16, 8;
	cvt.u16.u32 	%rs16376, %r4956;
	bfe.u32 	%r4957, %r4952, 24, 8;
	cvt.u16.u32 	%rs16375, %r4957;
	bfe.u32 	%r4958, %r4953, 0, 8;
	cvt.u16.u32 	%rs16374, %r4958;
	bfe.u32 	%r4959, %r4953, 8, 8;
	cvt.u16.u32 	%rs16373, %r4959;
	bfe.u32 	%r4960, %r4953, 16, 8;
	cvt.u16.u32 	%rs16372, %r4960;
	bfe.u32 	%r4961, %r4953, 24, 8;
	cvt.u16.u32 	%rs16371, %r4961;
	ld.local.v2.b32 	{%r4962, %r4963}, [%rd1+168];
	bfe.u32 	%r4964, %r4962, 0, 8;
	cvt.u16.u32 	%rs16370, %r4964;
	bfe.u32 	%r4965, %r4962, 8, 8;
	cvt.u16.u32 	%rs16369, %r4965;
	bfe.u32 	%r4966, %r4962, 16, 8;
	cvt.u16.u32 	%rs16368, %r4966;
	bfe.u32 	%r4967, %r4962, 24, 8;
	cvt.u16.u32 	%rs16367, %r4967;
	bfe.u32 	%r4968, %r4963, 0, 8;
	cvt.u16.u32 	%rs16366, %r4968;
	bfe.u32 	%r4969, %r4963, 8, 8;
	cvt.u16.u32 	%rs16365, %r4969;
	bfe.u32 	%r4970, %r4963, 16, 8;
	cvt.u16.u32 	%rs16364, %r4970;
	bfe.u32 	%r4971, %r4963, 24, 8;
	cvt.u16.u32 	%rs16363, %r4971;
	ld.local.v2.b32 	{%r4972, %r4973}, [%rd1+176];
	bfe.u32 	%r4974, %r4972, 0, 8;
	cvt.u16.u32 	%rs16362, %r4974;
	bfe.u32 	%r4975, %r4972, 8, 8;
	cvt.u16.u32 	%rs16361, %r4975;
	bfe.u32 	%r4976, %r4972, 16, 8;
	cvt.u16.u32 	%rs16360, %r4976;
	bfe.u32 	%r4977, %r4972, 24, 8;
	cvt.u16.u32 	%rs16359, %r4977;
	bfe.u32 	%r4978, %r4973, 0, 8;
	cvt.u16.u32 	%rs16358, %r4978;
	bfe.u32 	%r4979, %r4973, 8, 8;
	cvt.u16.u32 	%rs16357, %r4979;
	bfe.u32 	%r4980, %r4973, 16, 8;
	cvt.u16.u32 	%rs16356, %r4980;
	bfe.u32 	%r4981, %r4973, 24, 8;
	cvt.u16.u32 	%rs16355, %r4981;
	ld.local.v2.b32 	{%r4982, %r4983}, [%rd1+184];
	bfe.u32 	%r4984, %r4982, 0, 8;
	cvt.u16.u32 	%rs16354, %r4984;
	bfe.u32 	%r4985, %r4982, 8, 8;
	cvt.u16.u32 	%rs16353, %r4985;
	bfe.u32 	%r4986, %r4982, 16, 8;
	cvt.u16.u32 	%rs16352, %r4986;
	bfe.u32 	%r4987, %r4982, 24, 8;
	cvt.u16.u32 	%rs16351, %r4987;
	bfe.u32 	%r4988, %r4983, 0, 8;
	cvt.u16.u32 	%rs16350, %r4988;
	bfe.u32 	%r4989, %r4983, 8, 8;
	cvt.u16.u32 	%rs16349, %r4989;
	bfe.u32 	%r4990, %r4983, 16, 8;
	cvt.u16.u32 	%rs16348, %r4990;
	bfe.u32 	%r4991, %r4983, 24, 8;
	cvt.u16.u32 	%rs16347, %r4991;
	ld.local.v2.b32 	{%r4992, %r4993}, [%rd1+192];
	bfe.u32 	%r4994, %r4992, 0, 8;
	cvt.u16.u32 	%rs16346, %r4994;
	bfe.u32 	%r4995, %r4992, 8, 8;
	cvt.u16.u32 	%rs16345, %r4995;
	bfe.u32 	%r4996, %r4992, 16, 8;
	cvt.u16.u32 	%rs16344, %r4996;
	bfe.u32 	%r4997, %r4992, 24, 8;
	cvt.u16.u32 	%rs16343, %r4997;
	bfe.u32 	%r4998, %r4993, 0, 8;
	cvt.u16.u32 	%rs16342, %r4998;
	bfe.u32 	%r4999, %r4993, 8, 8;
	cvt.u16.u32 	%rs16341, %r4999;
	bfe.u32 	%r5000, %r4993, 16, 8;
	cvt.u16.u32 	%rs16340, %r5000;
	bfe.u32 	%r5001, %r4993, 24, 8;
	cvt.u16.u32 	%rs16339, %r5001;
	ld.local.v2.b32 	{%r5002, %r5003}, [%rd1+200];
	bfe.u32 	%r5004, %r5002, 0, 8;
	cvt.u16.u32 	%rs16338, %r5004;
	bfe.u32 	%r5005, %r5002, 8, 8;
	cvt.u16.u32 	%rs16337, %r5005;
	bfe.u32 	%r5006, %r5002, 16, 8;
	cvt.u16.u32 	%rs16336, %r5006;
	bfe.u32 	%r5007, %r5002, 24, 8;
	cvt.u16.u32 	%rs16335, %r5007;
	bfe.u32 	%r5008, %r5003, 0, 8;
	cvt.u16.u32 	%rs16334, %r5008;
	bfe.u32 	%r5009, %r5003, 8, 8;
	cvt.u16.u32 	%rs16333, %r5009;
	bfe.u32 	%r5010, %r5003, 16, 8;
	cvt.u16.u32 	%rs16332, %r5010;
	bfe.u32 	%r5011, %r5003, 24, 8;
	cvt.u16.u32 	%rs16331, %r5011;
	ld.local.v2.b32 	{%r5012, %r5013}, [%rd1+208];
	bfe.u32 	%r5014, %r5012, 0, 8;
	cvt.u16.u32 	%rs16330, %r5014;
	bfe.u32 	%r5015, %r5012, 8, 8;
	cvt.u16.u32 	%rs16329, %r5015;
	bfe.u32 	%r5016, %r5012, 16, 8;
	cvt.u16.u32 	%rs16328, %r5016;
	bfe.u32 	%r5017, %r5012, 24, 8;
	cvt.u16.u32 	%rs16327, %r5017;
	bfe.u32 	%r5018, %r5013, 0, 8;
	cvt.u16.u32 	%rs16326, %r5018;
	bfe.u32 	%r5019, %r5013, 8, 8;
	cvt.u16.u32 	%rs16325, %r5019;
	bfe.u32 	%r5020, %r5013, 16, 8;
	cvt.u16.u32 	%rs16324, %r5020;
	bfe.u32 	%r5021, %r5013, 24, 8;
	cvt.u16.u32 	%rs16323, %r5021;
	ld.local.v2.b32 	{%r5022, %r5023}, [%rd1+216];
	bfe.u32 	%r5024, %r5022, 0, 8;
	cvt.u16.u32 	%rs16322, %r5024;
	bfe.u32 	%r5025, %r5022, 8, 8;
	cvt.u16.u32 	%rs16321, %r5025;
	bfe.u32 	%r5026, %r5022, 16, 8;
	cvt.u16.u32 	%rs16320, %r5026;
	bfe.u32 	%r5027, %r5022, 24, 8;
	cvt.u16.u32 	%rs16319, %r5027;
	bfe.u32 	%r5028, %r5023, 0, 8;
	cvt.u16.u32 	%rs16318, %r5028;
	bfe.u32 	%r5029, %r5023, 8, 8;
	cvt.u16.u32 	%rs16317, %r5029;
	bfe.u32 	%r5030, %r5023, 16, 8;
	cvt.u16.u32 	%rs16316, %r5030;
	bfe.u32 	%r5031, %r5023, 24, 8;
	cvt.u16.u32 	%rs16315, %r5031;
	ld.local.v2.b32 	{%r5032, %r5033}, [%rd1+224];
	bfe.u32 	%r5034, %r5032, 0, 8;
	cvt.u16.u32 	%rs16314, %r5034;
	bfe.u32 	%r5035, %r5032, 8, 8;
	cvt.u16.u32 	%rs16313, %r5035;
	bfe.u32 	%r5036, %r5032, 16, 8;
	cvt.u16.u32 	%rs16312, %r5036;
	bfe.u32 	%r5037, %r5032, 24, 8;
	cvt.u16.u32 	%rs16311, %r5037;
	bfe.u32 	%r5038, %r5033, 0, 8;
	cvt.u16.u32 	%rs16310, %r5038;
	bfe.u32 	%r5039, %r5033, 8, 8;
	cvt.u16.u32 	%rs16309, %r5039;
	bfe.u32 	%r5040, %r5033, 16, 8;
	cvt.u16.u32 	%rs16308, %r5040;
	bfe.u32 	%r5041, %r5033, 24, 8;
	cvt.u16.u32 	%rs16307, %r5041;
	ld.local.v2.b32 	{%r5042, %r5043}, [%rd1+232];
	bfe.u32 	%r5044, %r5042, 0, 8;
	cvt.u16.u32 	%rs16306, %r5044;
	bfe.u32 	%r5045, %r5042, 8, 8;
	cvt.u16.u32 	%rs16305, %r5045;
	bfe.u32 	%r5046, %r5042, 16, 8;
	cvt.u16.u32 	%rs16304, %r5046;
	bfe.u32 	%r5047, %r5042, 24, 8;
	cvt.u16.u32 	%rs16303, %r5047;
	bfe.u32 	%r5048, %r5043, 0, 8;
	cvt.u16.u32 	%rs16302, %r5048;
	bfe.u32 	%r5049, %r5043, 8, 8;
	cvt.u16.u32 	%rs16301, %r5049;
	bfe.u32 	%r5050, %r5043, 16, 8;
	cvt.u16.u32 	%rs16300, %r5050;
	bfe.u32 	%r5051, %r5043, 24, 8;
	cvt.u16.u32 	%rs16299, %r5051;
	ld.local.v2.b32 	{%r5052, %r5053}, [%rd1+240];
	bfe.u32 	%r5054, %r5052, 0, 8;
	cvt.u16.u32 	%rs16298, %r5054;
	bfe.u32 	%r5055, %r5052, 8, 8;
	cvt.u16.u32 	%rs16297, %r5055;
	bfe.u32 	%r5056, %r5052, 16, 8;
	cvt.u16.u32 	%rs16296, %r5056;
	bfe.u32 	%r5057, %r5052, 24, 8;
	cvt.u16.u32 	%rs16295, %r5057;
	bfe.u32 	%r5058, %r5053, 0, 8;
	cvt.u16.u32 	%rs16294, %r5058;
	bfe.u32 	%r5059, %r5053, 8, 8;
	cvt.u16.u32 	%rs16293, %r5059;
	bfe.u32 	%r5060, %r5053, 16, 8;
	cvt.u16.u32 	%rs16292, %r5060;
	bfe.u32 	%r5061, %r5053, 24, 8;
	cvt.u16.u32 	%rs16291, %r5061;
	ld.local.v2.b32 	{%r5062, %r5063}, [%rd1+248];
	bfe.u32 	%r5064, %r5062, 0, 8;
	cvt.u16.u32 	%rs16290, %r5064;
	bfe.u32 	%r5065, %r5062, 8, 8;
	cvt.u16.u32 	%rs16289, %r5065;
	bfe.u32 	%r5066, %r5062, 16, 8;
	cvt.u16.u32 	%rs16288, %r5066;
	bfe.u32 	%r5067, %r5062, 24, 8;
	cvt.u16.u32 	%rs16287, %r5067;
	bfe.u32 	%r5068, %r5063, 0, 8;
	cvt.u16.u32 	%rs16286, %r5068;
	bfe.u32 	%r5069, %r5063, 8, 8;
	cvt.u16.u32 	%rs16285, %r5069;
	bfe.u32 	%r5070, %r5063, 16, 8;
	cvt.u16.u32 	%rs16284, %r5070;
	bfe.u32 	%r5071, %r5063, 24, 8;
	cvt.u16.u32 	%rs16283, %r5071;
	ld.local.v2.b32 	{%r5072, %r5073}, [%rd1+256];
	bfe.u32 	%r5074, %r5072, 0, 8;
	cvt.u16.u32 	%rs16282, %r5074;
	bfe.u32 	%r5075, %r5072, 8, 8;
	cvt.u16.u32 	%rs16281, %r5075;
	bfe.u32 	%r5076, %r5072, 16, 8;
	cvt.u16.u32 	%rs16280, %r5076;
	bfe.u32 	%r5077, %r5072, 24, 8;
	cvt.u16.u32 	%rs16279, %r5077;
	bfe.u32 	%r5078, %r5073, 0, 8;
	cvt.u16.u32 	%rs16278, %r5078;
	bfe.u32 	%r5079, %r5073, 8, 8;
	cvt.u16.u32 	%rs16277, %r5079;
	bfe.u32 	%r5080, %r5073, 16, 8;
	cvt.u16.u32 	%rs16276, %r5080;
	bfe.u32 	%r5081, %r5073, 24, 8;
	cvt.u16.u32 	%rs16275, %r5081;
	ld.local.v2.b32 	{%r5082, %r5083}, [%rd1+264];
	bfe.u32 	%r5084, %r5082, 0, 8;
	cvt.u16.u32 	%rs16274, %r5084;
	bfe.u32 	%r5085, %r5082, 8, 8;
	cvt.u16.u32 	%rs16273, %r5085;
	bfe.u32 	%r5086, %r5082, 16, 8;
	cvt.u16.u32 	%rs16272, %r5086;
	bfe.u32 	%r5087, %r5082, 24, 8;
	cvt.u16.u32 	%rs16271, %r5087;
	bfe.u32 	%r5088, %r5083, 0, 8;
	cvt.u16.u32 	%rs16270, %r5088;
	bfe.u32 	%r5089, %r5083, 8, 8;
	cvt.u16.u32 	%rs16269, %r5089;
	bfe.u32 	%r5090, %r5083, 16, 8;
	cvt.u16.u32 	%rs16268, %r5090;
	bfe.u32 	%r5091, %r5083, 24, 8;
	cvt.u16.u32 	%rs16267, %r5091;
$L__BB5_174:
	cvt.u32.u16 	%r5432, %rs16522;
	and.b32  	%r5433, %r5432, 255;
	and.b16  	%rs14253, %rs16521, 255;
	mul.wide.u16 	%r5434, %rs14253, 256;
	or.b32  	%r5435, %r5434, %r5433;
	cvt.u32.u16 	%r5436, %rs16520;
	shl.b32 	%r5437, %r5436, 16;
	and.b32  	%r5438, %r5437, 16711680;
	or.b32  	%r5439, %r5435, %r5438;
	cvt.u32.u16 	%r5440, %rs16519;
	shl.b32 	%r5441, %r5440, 24;
	or.b32  	%r5113, %r5439, %r5441;
	cvt.u32.u16 	%r5442, %rs16518;
	and.b32  	%r5443, %r5442, 255;
	and.b16  	%rs14254, %rs16517, 255;
	mul.wide.u16 	%r5444, %rs14254, 256;
	or.b32  	%r5445, %r5444, %r5443;
	cvt.u32.u16 	%r5446, %rs16516;
	shl.b32 	%r5447, %r5446, 16;
	and.b32  	%r5448, %r5447, 16711680;
	or.b32  	%r5449, %r5445, %r5448;
	cvt.u32.u16 	%r5450, %rs16515;
	shl.b32 	%r5451, %r5450, 24;
	or.b32  	%r5118, %r5449, %r5451;
	cvt.u32.u16 	%r5452, %rs16514;
	and.b32  	%r5453, %r5452, 255;
	and.b16  	%rs14255, %rs16513, 255;
	mul.wide.u16 	%r5454, %rs14255, 256;
	or.b32  	%r5455, %r5454, %r5453;
	cvt.u32.u16 	%r5456, %rs16512;
	shl.b32 	%r5457, %r5456, 16;
	and.b32  	%r5458, %r5457, 16711680;
	or.b32  	%r5459, %r5455, %r5458;
	cvt.u32.u16 	%r5460, %rs16511;
	shl.b32 	%r5461, %r5460, 24;
	or.b32  	%r5123, %r5459, %r5461;
	cvt.u32.u16 	%r5462, %rs16510;
	and.b32  	%r5463, %r5462, 255;
	and.b16  	%rs14256, %rs16509, 255;
	mul.wide.u16 	%r5464, %rs14256, 256;
	or.b32  	%r5465, %r5464, %r5463;
	cvt.u32.u16 	%r5466, %rs16508;
	shl.b32 	%r5467, %r5466, 16;
	and.b32  	%r5468, %r5467, 16711680;
	or.b32  	%r5469, %r5465, %r5468;
	cvt.u32.u16 	%r5470, %rs16507;
	shl.b32 	%r5471, %r5470, 24;
	or.b32  	%r5128, %r5469, %r5471;
	cvt.u32.u16 	%r5472, %rs16506;
	and.b32  	%r5473, %r5472, 255;
	and.b16  	%rs14257, %rs16505, 255;
	mul.wide.u16 	%r5474, %rs14257, 256;
	or.b32  	%r5475, %r5474, %r5473;
	cvt.u32.u16 	%r5476, %rs16504;
	shl.b32 	%r5477, %r5476, 16;
	and.b32  	%r5478, %r5477, 16711680;
	or.b32  	%r5479, %r5475, %r5478;
	cvt.u32.u16 	%r5480, %rs16503;
	shl.b32 	%r5481, %r5480, 24;
	or.b32  	%r5133, %r5479, %r5481;
	cvt.u32.u16 	%r5482, %rs16502;
	and.b32  	%r5483, %r5482, 255;
	and.b16  	%rs14258, %rs16501, 255;
	mul.wide.u16 	%r5484, %rs14258, 256;
	or.b32  	%r5485, %r5484, %r5483;
	cvt.u32.u16 	%r5486, %rs16500;
	shl.b32 	%r5487, %r5486, 16;
	and.b32  	%r5488, %r5487, 16711680;
	or.b32  	%r5489, %r5485, %r5488;
	cvt.u32.u16 	%r5490, %rs16499;
	shl.b32 	%r5491, %r5490, 24;
	or.b32  	%r5138, %r5489, %r5491;
	cvt.u32.u16 	%r5492, %rs16498;
	and.b32  	%r5493, %r5492, 255;
	and.b16  	%rs14259, %rs16497, 255;
	mul.wide.u16 	%r5494, %rs14259, 256;
	or.b32  	%r5495, %r5494, %r5493;
	cvt.u32.u16 	%r5496, %rs16496;
	shl.b32 	%r5497, %r5496, 16;
	and.b32  	%r5498, %r5497, 16711680;
	or.b32  	%r5499, %r5495, %r5498;
	cvt.u32.u16 	%r5500, %rs16495;
	shl.b32 	%r5501, %r5500, 24;
	or.b32  	%r5143, %r5499, %r5501;
	cvt.u32.u16 	%r5502, %rs16494;
	and.b32  	%r5503, %r5502, 255;
	and.b16  	%rs14260, %rs16493, 255;
	mul.wide.u16 	%r5504, %rs14260, 256;
	or.b32  	%r5505, %r5504, %r5503;
	cvt.u32.u16 	%r5506, %rs16492;
	shl.b32 	%r5507, %r5506, 16;
	and.b32  	%r5508, %r5507, 16711680;
	or.b32  	%r5509, %r5505, %r5508;
	cvt.u32.u16 	%r5510, %rs16491;
	shl.b32 	%r5511, %r5510, 24;
	or.b32  	%r5148, %r5509, %r5511;
	cvt.u32.u16 	%r5512, %rs16490;
	and.b32  	%r5513, %r5512, 255;
	and.b16  	%rs14261, %rs16489, 255;
	mul.wide.u16 	%r5514, %rs14261, 256;
	or.b32  	%r5515, %r5514, %r5513;
	cvt.u32.u16 	%r5516, %rs16488;
	shl.b32 	%r5517, %r5516, 16;
	and.b32  	%r5518, %r5517, 16711680;
	or.b32  	%r5519, %r5515, %r5518;
	cvt.u32.u16 	%r5520, %rs16487;
	shl.b32 	%r5521, %r5520, 24;
	or.b32  	%r5153, %r5519, %r5521;
	cvt.u32.u16 	%r5522, %rs16486;
	and.b32  	%r5523, %r5522, 255;
	and.b16  	%rs14262, %rs16485, 255;
	mul.wide.u16 	%r5524, %rs14262, 256;
	or.b32  	%r5525, %r5524, %r5523;
	cvt.u32.u16 	%r5526, %rs16484;
	shl.b32 	%r5527, %r5526, 16;
	and.b32  	%r5528, %r5527, 16711680;
	or.b32  	%r5529, %r5525, %r5528;
	cvt.u32.u16 	%r5530, %rs16483;
	shl.b32 	%r5531, %r5530, 24;
	or.b32  	%r5158, %r5529, %r5531;
	cvt.u32.u16 	%r5532, %rs16482;
	and.b32  	%r5533, %r5532, 255;
	and.b16  	%rs14263, %rs16481, 255;
	mul.wide.u16 	%r5534, %rs14263, 256;
	or.b32  	%r5535, %r5534, %r5533;
	cvt.u32.u16 	%r5536, %rs16480;
	shl.b32 	%r5537, %r5536, 16;
	and.b32  	%r5538, %r5537, 16711680;
	or.b32  	%r5539, %r5535, %r5538;
	cvt.u32.u16 	%r5540, %rs16479;
	shl.b32 	%r5541, %r5540, 24;
	or.b32  	%r5163, %r5539, %r5541;
	cvt.u32.u16 	%r5542, %rs16478;
	and.b32  	%r5543, %r5542, 255;
	and.b16  	%rs14264, %rs16477, 255;
	mul.wide.u16 	%r5544, %rs14264, 256;
	or.b32  	%r5545, %r5544, %r5543;
	cvt.u32.u16 	%r5546, %rs16476;
	shl.b32 	%r5547, %r5546, 16;
	and.b32  	%r5548, %r5547, 16711680;
	or.b32  	%r5549, %r5545, %r5548;
	cvt.u32.u16 	%r5550, %rs16475;
	shl.b32 	%r5551, %r5550, 24;
	or.b32  	%r5168, %r5549, %r5551;
	cvt.u32.u16 	%r5552, %rs16474;
	and.b32  	%r5553, %r5552, 255;
	and.b16  	%rs14265, %rs16473, 255;
	mul.wide.u16 	%r5554, %rs14265, 256;
	or.b32  	%r5555, %r5554, %r5553;
	cvt.u32.u16 	%r5556, %rs16472;
	shl.b32 	%r5557, %r5556, 16;
	and.b32  	%r5558, %r5557, 16711680;
	or.b32  	%r5559, %r5555, %r5558;
	cvt.u32.u16 	%r5560, %rs16471;
	shl.b32 	%r5561, %r5560, 24;
	or.b32  	%r5173, %r5559, %r5561;
	cvt.u32.u16 	%r5562, %rs16470;
	and.b32  	%r5563, %r5562, 255;
	and.b16  	%rs14266, %rs16469, 255;
	mul.wide.u16 	%r5564, %rs14266, 256;
	or.b32  	%r5565, %r5564, %r5563;
	cvt.u32.u16 	%r5566, %rs16468;
	shl.b32 	%r5567, %r5566, 16;
	and.b32  	%r5568, %r5567, 16711680;
	or.b32  	%r5569, %r5565, %r5568;
	cvt.u32.u16 	%r5570, %rs16467;
	shl.b32 	%r5571, %r5570, 24;
	or.b32  	%r5178, %r5569, %r5571;
	cvt.u32.u16 	%r5572, %rs16466;
	and.b32  	%r5573, %r5572, 255;
	and.b16  	%rs14267, %rs16465, 255;
	mul.wide.u16 	%r5574, %rs14267, 256;
	or.b32  	%r5575, %r5574, %r5573;
	cvt.u32.u16 	%r5576, %rs16464;
	shl.b32 	%r5577, %r5576, 16;
	and.b32  	%r5578, %r5577, 16711680;
	or.b32  	%r5579, %r5575, %r5578;
	cvt.u32.u16 	%r5580, %rs16463;
	shl.b32 	%r5581, %r5580, 24;
	or.b32  	%r5183, %r5579, %r5581;
	cvt.u32.u16 	%r5582, %rs16462;
	and.b32  	%r5583, %r5582, 255;
	and.b16  	%rs14268, %rs16461, 255;
	mul.wide.u16 	%r5584, %rs14268, 256;
	or.b32  	%r5585, %r5584, %r5583;
	cvt.u32.u16 	%r5586, %rs16460;
	shl.b32 	%r5587, %r5586, 16;
	and.b32  	%r5588, %r5587, 16711680;
	or.b32  	%r5589, %r5585, %r5588;
	cvt.u32.u16 	%r5590, %rs16459;
	shl.b32 	%r5591, %r5590, 24;
	or.b32  	%r5188, %r5589, %r5591;
	cvt.u32.u16 	%r5592, %rs16458;
	and.b32  	%r5593, %r5592, 255;
	and.b16  	%rs14269, %rs16457, 255;
	mul.wide.u16 	%r5594, %rs14269, 256;
	or.b32  	%r5595, %r5594, %r5593;
	cvt.u32.u16 	%r5596, %rs16456;
	shl.b32 	%r5597, %r5596, 16;
	and.b32  	%r5598, %r5597, 16711680;
	or.b32  	%r5599, %r5595, %r5598;
	cvt.u32.u16 	%r5600, %rs16455;
	shl.b32 	%r5601, %r5600, 24;
	or.b32  	%r5193, %r5599, %r5601;
	cvt.u32.u16 	%r5602, %rs16454;
	and.b32  	%r5603, %r5602, 255;
	and.b16  	%rs14270, %rs16453, 255;
	mul.wide.u16 	%r5604, %rs14270, 256;
	or.b32  	%r5605, %r5604, %r5603;
	cvt.u32.u16 	%r5606, %rs16452;
	shl.b32 	%r5607, %r5606, 16;
	and.b32  	%r5608, %r5607, 16711680;
	or.b32  	%r5609, %r5605, %r5608;
	cvt.u32.u16 	%r5610, %rs16451;
	shl.b32 	%r5611, %r5610, 24;
	or.b32  	%r5198, %r5609, %r5611;
	cvt.u32.u16 	%r5612, %rs16450;
	and.b32  	%r5613, %r5612, 255;
	and.b16  	%rs14271, %rs16449, 255;
	mul.wide.u16 	%r5614, %rs14271, 256;
	or.b32  	%r5615, %r5614, %r5613;
	cvt.u32.u16 	%r5616, %rs16448;
	shl.b32 	%r5617, %r5616, 16;
	and.b32  	%r5618, %r5617, 16711680;
	or.b32  	%r5619, %r5615, %r5618;
	cvt.u32.u16 	%r5620, %rs16447;
	shl.b32 	%r5621, %r5620, 24;
	or.b32  	%r5203, %r5619, %r5621;
	cvt.u32.u16 	%r5622, %rs16446;
	and.b32  	%r5623, %r5622, 255;
	and.b16  	%rs14272, %rs16445, 255;
	mul.wide.u16 	%r5624, %rs14272, 256;
	or.b32  	%r5625, %r5624, %r5623;
	cvt.u32.u16 	%r5626, %rs16444;
	shl.b32 	%r5627, %r5626, 16;
	and.b32  	%r5628, %r5627, 16711680;
	or.b32  	%r5629, %r5625, %r5628;
	cvt.u32.u16 	%r5630, %rs16443;
	shl.b32 	%r5631, %r5630, 24;
	or.b32  	%r5208, %r5629, %r5631;
	cvt.u32.u16 	%r5632, %rs16442;
	and.b32  	%r5633, %r5632, 255;
	and.b16  	%rs14273, %rs16441, 255;
	mul.wide.u16 	%r5634, %rs14273, 256;
	or.b32  	%r5635, %r5634, %r5633;
	cvt.u32.u16 	%r5636, %rs16440;
	shl.b32 	%r5637, %r5636, 16;
	and.b32  	%r5638, %r5637, 16711680;
	or.b32  	%r5639, %r5635, %r5638;
	cvt.u32.u16 	%r5640, %rs16439;
	shl.b32 	%r5641, %r5640, 24;
	or.b32  	%r5213, %r5639, %r5641;
	cvt.u32.u16 	%r5642, %rs16438;
	and.b32  	%r5643, %r5642, 255;
	and.b16  	%rs14274, %rs16437, 255;
	mul.wide.u16 	%r5644, %rs14274, 256;
	or.b32  	%r5645, %r5644, %r5643;
	cvt.u32.u16 	%r5646, %rs16436;
	shl.b32 	%r5647, %r5646, 16;
	and.b32  	%r5648, %r5647, 16711680;
	or.b32  	%r5649, %r5645, %r5648;
	cvt.u32.u16 	%r5650, %rs16435;
	shl.b32 	%r5651, %r5650, 24;
	or.b32  	%r5218, %r5649, %r5651;
	cvt.u32.u16 	%r5652, %rs16434;
	and.b32  	%r5653, %r5652, 255;
	and.b16  	%rs14275, %rs16433, 255;
	mul.wide.u16 	%r5654, %rs14275, 256;
	or.b32  	%r5655, %r5654, %r5653;
	cvt.u32.u16 	%r5656, %rs16432;
	shl.b32 	%r5657, %r5656, 16;
	and.b32  	%r5658, %r5657, 16711680;
	or.b32  	%r5659, %r5655, %r5658;
	cvt.u32.u16 	%r5660, %rs16431;
	shl.b32 	%r5661, %r5660, 24;
	or.b32  	%r5223, %r5659, %r5661;
	cvt.u32.u16 	%r5662, %rs16430;
	and.b32  	%r5663, %r5662, 255;
	and.b16  	%rs14276, %rs16429, 255;
	mul.wide.u16 	%r5664, %rs14276, 256;
	or.b32  	%r5665, %r5664, %r5663;
	cvt.u32.u16 	%r5666, %rs16428;
	shl.b32 	%r5667, %r5666, 16;
	and.b32  	%r5668, %r5667, 16711680;
	or.b32  	%r5669, %r5665, %r5668;
	cvt.u32.u16 	%r5670, %rs16427;
	shl.b32 	%r5671, %r5670, 24;
	or.b32  	%r5228, %r5669, %r5671;
	cvt.u32.u16 	%r5672, %rs16426;
	and.b32  	%r5673, %r5672, 255;
	and.b16  	%rs14277, %rs16425, 255;
	mul.wide.u16 	%r5674, %rs14277, 256;
	or.b32  	%r5675, %r5674, %r5673;
	cvt.u32.u16 	%r5676, %rs16424;
	shl.b32 	%r5677, %r5676, 16;
	and.b32  	%r5678, %r5677, 16711680;
	or.b32  	%r5679, %r5675, %r5678;
	cvt.u32.u16 	%r5680, %rs16423;
	shl.b32 	%r5681, %r5680, 24;
	or.b32  	%r5233, %r5679, %r5681;
	cvt.u32.u16 	%r5682, %rs16422;
	and.b32  	%r5683, %r5682, 255;
	and.b16  	%rs14278, %rs16421, 255;
	mul.wide.u16 	%r5684, %rs14278, 256;
	or.b32  	%r5685, %r5684, %r5683;
	cvt.u32.u16 	%r5686, %rs16420;
	shl.b32 	%r5687, %r5686, 16;
	and.b32  	%r5688, %r5687, 16711680;
	or.b32  	%r5689, %r5685, %r5688;
	cvt.u32.u16 	%r5690, %rs16419;
	shl.b32 	%r5691, %r5690, 24;
	or.b32  	%r5238, %r5689, %r5691;
	cvt.u32.u16 	%r5692, %rs16418;
	and.b32  	%r5693, %r5692, 255;
	and.b16  	%rs14279, %rs16417, 255;
	mul.wide.u16 	%r5694, %rs14279, 256;
	or.b32  	%r5695, %r5694, %r5693;
	cvt.u32.u16 	%r5696, %rs16416;
	shl.b32 	%r5697, %r5696, 16;
	and.b32  	%r5698, %r5697, 16711680;
	or.b32  	%r5699, %r5695, %r5698;
	cvt.u32.u16 	%r5700, %rs16415;
	shl.b32 	%r5701, %r5700, 24;
	or.b32  	%r5243, %r5699, %r5701;
	cvt.u32.u16 	%r5702, %rs16414;
	and.b32  	%r5703, %r5702, 255;
	and.b16  	%rs14280, %rs16413, 255;
	mul.wide.u16 	%r5704, %rs14280, 256;
	or.b32  	%r5705, %r5704, %r5703;
	cvt.u32.u16 	%r5706, %rs16412;
	shl.b32 	%r5707, %r5706, 16;
	and.b32  	%r5708, %r5707, 16711680;
	or.b32  	%r5709, %r5705, %r5708;
	cvt.u32.u16 	%r5710, %rs16411;
	shl.b32 	%r5711, %r5710, 24;
	or.b32  	%r5248, %r5709, %r5711;
	cvt.u32.u16 	%r5712, %rs16410;
	and.b32  	%r5713, %r5712, 255;
	and.b16  	%rs14281, %rs16409, 255;
	mul.wide.u16 	%r5714, %rs14281, 256;
	or.b32  	%r5715, %r5714, %r5713;
	cvt.u32.u16 	%r5716, %rs16408;
	shl.b32 	%r5717, %r5716, 16;
	and.b32  	%r5718, %r5717, 16711680;
	or.b32  	%r5719, %r5715, %r5718;
	cvt.u32.u16 	%r5720, %rs16407;
	shl.b32 	%r5721, %r5720, 24;
	or.b32  	%r5253, %r5719, %r5721;
	cvt.u32.u16 	%r5722, %rs16406;
	and.b32  	%r5723, %r5722, 255;
	and.b16  	%rs14282, %rs16405, 255;
	mul.wide.u16 	%r5724, %rs14282, 256;
	or.b32  	%r5725, %r5724, %r5723;
	cvt.u32.u16 	%r5726, %rs16404;
	shl.b32 	%r5727, %r5726, 16;
	and.b32  	%r5728, %r5727, 16711680;
	or.b32  	%r5729, %r5725, %r5728;
	cvt.u32.u16 	%r5730, %rs16403;
	shl.b32 	%r5731, %r5730, 24;
	or.b32  	%r5258, %r5729, %r5731;
	cvt.u32.u16 	%r5732, %rs16402;
	and.b32  	%r5733, %r5732, 255;
	and.b16  	%rs14283, %rs16401, 255;
	mul.wide.u16 	%r5734, %rs14283, 256;
	or.b32  	%r5735, %r5734, %r5733;
	cvt.u32.u16 	%r5736, %rs16400;
	shl.b32 	%r5737, %r5736, 16;
	and.b32  	%r5738, %r5737, 16711680;
	or.b32  	%r5739, %r5735, %r5738;
	cvt.u32.u16 	%r5740, %rs16399;
	shl.b32 	%r5741, %r5740, 24;
	or.b32  	%r5263, %r5739, %r5741;
	cvt.u32.u16 	%r5742, %rs16398;
	and.b32  	%r5743, %r5742, 255;
	and.b16  	%rs14284, %rs16397, 255;
	mul.wide.u16 	%r5744, %rs14284, 256;
	or.b32  	%r5745, %r5744, %r5743;
	cvt.u32.u16 	%r5746, %rs16396;
	shl.b32 	%r5747, %r5746, 16;
	and.b32  	%r5748, %r5747, 16711680;
	or.b32  	%r5749, %r5745, %r5748;
	cvt.u32.u16 	%r5750, %rs16395;
	shl.b32 	%r5751, %r5750, 24;
	or.b32  	%r5268, %r5749, %r5751;
	cvt.u32.u16 	%r5752, %rs16394;
	and.b32  	%r5753, %r5752, 255;
	and.b16  	%rs14285, %rs16393, 255;
	mul.wide.u16 	%r5754, %rs14285, 256;
	or.b32  	%r5755, %r5754, %r5753;
	cvt.u32.u16 	%r5756, %rs16392;
	shl.b32 	%r5757, %r5756, 16;
	and.b32  	%r5758, %r5757, 16711680;
	or.b32  	%r5759, %r5755, %r5758;
	cvt.u32.u16 	%r5760, %rs16391;
	shl.b32 	%r5761, %r5760, 24;
	or.b32  	%r5273, %r5759, %r5761;
	cvt.u32.u16 	%r5762, %rs16390;
	and.b32  	%r5763, %r5762, 255;
	and.b16  	%rs14286, %rs16389, 255;
	mul.wide.u16 	%r5764, %rs14286, 256;
	or.b32  	%r5765, %r5764, %r5763;
	cvt.u32.u16 	%r5766, %rs16388;
	shl.b32 	%r5767, %r5766, 16;
	and.b32  	%r5768, %r5767, 16711680;
	or.b32  	%r5769, %r5765, %r5768;
	cvt.u32.u16 	%r5770, %rs16387;
	shl.b32 	%r5771, %r5770, 24;
	or.b32  	%r5278, %r5769, %r5771;
	cvt.u32.u16 	%r5772, %rs16386;
	and.b32  	%r5773, %r5772, 255;
	and.b16  	%rs14287, %rs16385, 255;
	mul.wide.u16 	%r5774, %rs14287, 256;
	or.b32  	%r5775, %r5774, %r5773;
	cvt.u32.u16 	%r5776, %rs16384;
	shl.b32 	%r5777, %r5776, 16;
	and.b32  	%r5778, %r5777, 16711680;
	or.b32  	%r5779, %r5775, %r5778;
	cvt.u32.u16 	%r5780, %rs16383;
	shl.b32 	%r5781, %r5780, 24;
	or.b32  	%r5283, %r5779, %r5781;
	cvt.u32.u16 	%r5782, %rs16382;
	and.b32  	%r5783, %r5782, 255;
	and.b16  	%rs14288, %rs16381, 255;
	mul.wide.u16 	%r5784, %rs14288, 256;
	or.b32  	%r5785, %r5784, %r5783;
	cvt.u32.u16 	%r5786, %rs16380;
	shl.b32 	%r5787, %r5786, 16;
	and.b32  	%r5788, %r5787, 16711680;
	or.b32  	%r5789, %r5785, %r5788;
	cvt.u32.u16 	%r5790, %rs16379;
	shl.b32 	%r5791, %r5790, 24;
	or.b32  	%r5288, %r5789, %r5791;
	cvt.u32.u16 	%r5792, %rs16378;
	and.b32  	%r5793, %r5792, 255;
	and.b16  	%rs14289, %rs16377, 255;
	mul.wide.u16 	%r5794, %rs14289, 256;
	or.b32  	%r5795, %r5794, %r5793;
	cvt.u32.u16 	%r5796, %rs16376;
	shl.b32 	%r5797, %r5796, 16;
	and.b32  	%r5798, %r5797, 16711680;
	or.b32  	%r5799, %r5795, %r5798;
	cvt.u32.u16 	%r5800, %rs16375;
	shl.b32 	%r5801, %r5800, 24;
	or.b32  	%r5293, %r5799, %r5801;
	cvt.u32.u16 	%r5802, %rs16374;
	and.b32  	%r5803, %r5802, 255;
	and.b16  	%rs14290, %rs16373, 255;
	mul.wide.u16 	%r5804, %rs14290, 256;
	or.b32  	%r5805, %r5804, %r5803;
	cvt.u32.u16 	%r5806, %rs16372;
	shl.b32 	%r5807, %r5806, 16;
	and.b32  	%r5808, %r5807, 16711680;
	or.b32  	%r5809, %r5805, %r5808;
	cvt.u32.u16 	%r5810, %rs16371;
	shl.b32 	%r5811, %r5810, 24;
	or.b32  	%r5298, %r5809, %r5811;
	cvt.u32.u16 	%r5812, %rs16370;
	and.b32  	%r5813, %r5812, 255;
	and.b16  	%rs14291, %rs16369, 255;
	mul.wide.u16 	%r5814, %rs14291, 256;
	or.b32  	%r5815, %r5814, %r5813;
	cvt.u32.u16 	%r5816, %rs16368;
	shl.b32 	%r5817, %r5816, 16;
	and.b32  	%r5818, %r5817, 16711680;
	or.b32  	%r5819, %r5815, %r5818;
	cvt.u32.u16 	%r5820, %rs16367;
	shl.b32 	%r5821, %r5820, 24;
	or.b32  	%r5303, %r5819, %r5821;
	cvt.u32.u16 	%r5822, %rs16366;
	and.b32  	%r5823, %r5822, 255;
	and.b16  	%rs14292, %rs16365, 255;
	mul.wide.u16 	%r5824, %rs14292, 256;
	or.b32  	%r5825, %r5824, %r5823;
	cvt.u32.u16 	%r5826, %rs16364;
	shl.b32 	%r5827, %r5826, 16;
	and.b32  	%r5828, %r5827, 16711680;
	or.b32  	%r5829, %r5825, %r5828;
	cvt.u32.u16 	%r5830, %rs16363;
	shl.b32 	%r5831, %r5830, 24;
	or.b32  	%r5308, %r5829, %r5831;
	cvt.u32.u16 	%r5832, %rs16362;
	and.b32  	%r5833, %r5832, 255;
	and.b16  	%rs14293, %rs16361, 255;
	mul.wide.u16 	%r5834, %rs14293, 256;
	or.b32  	%r5835, %r5834, %r5833;
	cvt.u32.u16 	%r5836, %rs16360;
	shl.b32 	%r5837, %r5836, 16;
	and.b32  	%r5838, %r5837, 16711680;
	or.b32  	%r5839, %r5835, %r5838;
	cvt.u32.u16 	%r5840, %rs16359;
	shl.b32 	%r5841, %r5840, 24;
	or.b32  	%r5313, %r5839, %r5841;
	cvt.u32.u16 	%r5842, %rs16358;
	and.b32  	%r5843, %r5842, 255;
	and.b16  	%rs14294, %rs16357, 255;
	mul.wide.u16 	%r5844, %rs14294, 256;
	or.b32  	%r5845, %r5844, %r5843;
	cvt.u32.u16 	%r5846, %rs16356;
	shl.b32 	%r5847, %r5846, 16;
	and.b32  	%r5848, %r5847, 16711680;
	or.b32  	%r5849, %r5845, %r5848;
	cvt.u32.u16 	%r5850, %rs16355;
	shl.b32 	%r5851, %r5850, 24;
	or.b32  	%r5318, %r5849, %r5851;
	cvt.u32.u16 	%r5852, %rs16354;
	and.b32  	%r5853, %r5852, 255;
	and.b16  	%rs14295, %rs16353, 255;
	mul.wide.u16 	%r5854, %rs14295, 256;
	or.b32  	%r5855, %r5854, %r5853;
	cvt.u32.u16 	%r5856, %rs16352;
	shl.b32 	%r5857, %r5856, 16;
	and.b32  	%r5858, %r5857, 16711680;
	or.b32  	%r5859, %r5855, %r5858;
	cvt.u32.u16 	%r5860, %rs16351;
	shl.b32 	%r5861, %r5860, 24;
	or.b32  	%r5323, %r5859, %r5861;
	cvt.u32.u16 	%r5862, %rs16350;
	and.b32  	%r5863, %r5862, 255;
	and.b16  	%rs14296, %rs16349, 255;
	mul.wide.u16 	%r5864, %rs14296, 256;
	or.b32  	%r5865, %r5864, %r5863;
	cvt.u32.u16 	%r5866, %rs16348;
	shl.b32 	%r5867, %r5866, 16;
	and.b32  	%r5868, %r5867, 16711680;
	or.b32  	%r5869, %r5865, %r5868;
	cvt.u32.u16 	%r5870, %rs16347;
	shl.b32 	%r5871, %r5870, 24;
	or.b32  	%r5328, %r5869, %r5871;
	cvt.u32.u16 	%r5872, %rs16346;
	and.b32  	%r5873, %r5872, 255;
	and.b16  	%rs14297, %rs16345, 255;
	mul.wide.u16 	%r5874, %rs14297, 256;
	or.b32  	%r5875, %r5874, %r5873;
	cvt.u32.u16 	%r5876, %rs16344;
	shl.b32 	%r5877, %r5876, 16;
	and.b32  	%r5878, %r5877, 16711680;
	or.b32  	%r5879, %r5875, %r5878;
	cvt.u32.u16 	%r5880, %rs16343;
	shl.b32 	%r5881, %r5880, 24;
	or.b32  	%r5333, %r5879, %r5881;
	cvt.u32.u16 	%r5882, %rs16342;
	and.b32  	%r5883, %r5882, 255;
	and.b16  	%rs14298, %rs16341, 255;
	mul.wide.u16 	%r5884, %rs14298, 256;
	or.b32  	%r5885, %r5884, %r5883;
	cvt.u32.u16 	%r5886, %rs16340;
	shl.b32 	%r5887, %r5886, 16;
	and.b32  	%r5888, %r5887, 16711680;
	or.b32  	%r5889, %r5885, %r5888;
	cvt.u32.u16 	%r5890, %rs16339;
	shl.b32 	%r5891, %r5890, 24;
	or.b32  	%r5338, %r5889, %r5891;
	cvt.u32.u16 	%r5892, %rs16338;
	and.b32  	%r5893, %r5892, 255;
	and.b16  	%rs14299, %rs16337, 255;
	mul.wide.u16 	%r5894, %rs14299, 256;
	or.b32  	%r5895, %r5894, %r5893;
	cvt.u32.u16 	%r5896, %rs16336;
	shl.b32 	%r5897, %r5896, 16;
	and.b32  	%r5898, %r5897, 16711680;
	or.b32  	%r5899, %r5895, %r5898;
	cvt.u32.u16 	%r5900, %rs16335;
	shl.b32 	%r5901, %r5900, 24;
	or.b32  	%r5343, %r5899, %r5901;
	cvt.u32.u16 	%r5902, %rs16334;
	and.b32  	%r5903, %r5902, 255;
	and.b16  	%rs14300, %rs16333, 255;
	mul.wide.u16 	%r5904, %rs14300, 256;
	or.b32  	%r5905, %r5904, %r5903;
	cvt.u32.u16 	%r5906, %rs16332;
	shl.b32 	%r5907, %r5906, 16;
	and.b32  	%r5908, %r5907, 16711680;
	or.b32  	%r5909, %r5905, %r5908;
	cvt.u32.u16 	%r5910, %rs16331;
	shl.b32 	%r5911, %r5910, 24;
	or.b32  	%r5348, %r5909, %r5911;
	cvt.u32.u16 	%r5912, %rs16330;
	and.b32  	%r5913, %r5912, 255;
	and.b16  	%rs14301, %rs16329, 255;
	mul.wide.u16 	%r5914, %rs14301, 256;
	or.b32  	%r5915, %r5914, %r5913;
	cvt.u32.u16 	%r5916, %rs16328;
	shl.b32 	%r5917, %r5916, 16;
	and.b32  	%r5918, %r5917, 16711680;
	or.b32  	%r5919, %r5915, %r5918;
	cvt.u32.u16 	%r5920, %rs16327;
	shl.b32 	%r5921, %r5920, 24;
	or.b32  	%r5353, %r5919, %r5921;
	cvt.u32.u16 	%r5922, %rs16326;
	and.b32  	%r5923, %r5922, 255;
	and.b16  	%rs14302, %rs16325, 255;
	mul.wide.u16 	%r5924, %rs14302, 256;
	or.b32  	%r5925, %r5924, %r5923;
	cvt.u32.u16 	%r5926, %rs16324;
	shl.b32 	%r5927, %r5926, 16;
	and.b32  	%r5928, %r5927, 16711680;
	or.b32  	%r5929, %r5925, %r5928;
	cvt.u32.u16 	%r5930, %rs16323;
	shl.b32 	%r5931, %r5930, 24;
	or.b32  	%r5358, %r5929, %r5931;
	cvt.u32.u16 	%r5932, %rs16322;
	and.b32  	%r5933, %r5932, 255;
	and.b16  	%rs14303, %rs16321, 255;
	mul.wide.u16 	%r5934, %rs14303, 256;
	or.b32  	%r5935, %r5934, %r5933;
	cvt.u32.u16 	%r5936, %rs16320;
	shl.b32 	%r5937, %r5936, 16;
	and.b32  	%r5938, %r5937, 16711680;
	or.b32  	%r5939, %r5935, %r5938;
	cvt.u32.u16 	%r5940, %rs16319;
	shl.b32 	%r5941, %r5940, 24;
	or.b32  	%r5363, %r5939, %r5941;
	cvt.u32.u16 	%r5942, %rs16318;
	and.b32  	%r5943, %r5942, 255;
	and.b16  	%rs14304, %rs16317, 255;
	mul.wide.u16 	%r5944, %rs14304, 256;
	or.b32  	%r5945, %r5944, %r5943;
	cvt.u32.u16 	%r5946, %rs16316;
	shl.b32 	%r5947, %r5946, 16;
	and.b32  	%r5948, %r5947, 16711680;
	or.b32  	%r5949, %r5945, %r5948;
	cvt.u32.u16 	%r5950, %rs16315;
	shl.b32 	%r5951, %r5950, 24;
	or.b32  	%r5368, %r5949, %r5951;
	cvt.u32.u16 	%r5952, %rs16314;
	and.b32  	%r5953, %r5952, 255;
	and.b16  	%rs14305, %rs16313, 255;
	mul.wide.u16 	%r5954, %rs14305, 256;
	or.b32  	%r5955, %r5954, %r5953;
	cvt.u32.u16 	%r5956, %rs16312;
	shl.b32 	%r5957, %r5956, 16;
	and.b32  	%r5958, %r5957, 16711680;
	or.b32  	%r5959, %r5955, %r5958;
	cvt.u32.u16 	%r5960, %rs16311;
	shl.b32 	%r5961, %r5960, 24;
	or.b32  	%r5373, %r5959, %r5961;
	cvt.u32.u16 	%r5962, %rs16310;
	and.b32  	%r5963, %r5962, 255;
	and.b16  	%rs14306, %rs16309, 255;
	mul.wide.u16 	%r5964, %rs14306, 256;
	or.b32  	%r5965, %r5964, %r5963;
	cvt.u32.u16 	%r5966, %rs16308;
	shl.b32 	%r5967, %r5966, 16;
	and.b32  	%r5968, %r5967, 16711680;
	or.b32  	%r5969, %r5965, %r5968;
	cvt.u32.u16 	%r5970, %rs16307;
	shl.b32 	%r5971, %r5970, 24;
	or.b32  	%r5378, %r5969, %r5971;
	cvt.u32.u16 	%r5972, %rs16306;
	and.b32  	%r5973, %r5972, 255;
	and.b16  	%rs14307, %rs16305, 255;
	mul.wide.u16 	%r5974, %rs14307, 256;
	or.b32  	%r5975, %r5974, %r5973;
	cvt.u32.u16 	%r5976, %rs16304;
	shl.b32 	%r5977, %r5976, 16;
	and.b32  	%r5978, %r5977, 16711680;
	or.b32  	%r5979, %r5975, %r5978;
	cvt.u32.u16 	%r5980, %rs16303;
	shl.b32 	%r5981, %r5980, 24;
	or.b32  	%r5383, %r5979, %r5981;
	cvt.u32.u16 	%r5982, %rs16302;
	and.b32  	%r5983, %r5982, 255;
	and.b16  	%rs14308, %rs16301, 255;
	mul.wide.u16 	%r5984, %rs14308, 256;
	or.b32  	%r5985, %r5984, %r5983;
	cvt.u32.u16 	%r5986, %rs16300;
	shl.b32 	%r5987, %r5986, 16;
	and.b32  	%r5988, %r5987, 16711680;
	or.b32  	%r5989, %r5985, %r5988;
	cvt.u32.u16 	%r5990, %rs16299;
	shl.b32 	%r5991, %r5990, 24;
	or.b32  	%r5388, %r5989, %r5991;
	cvt.u32.u16 	%r5992, %rs16298;
	and.b32  	%r5993, %r5992, 255;
	and.b16  	%rs14309, %rs16297, 255;
	mul.wide.u16 	%r5994, %rs14309, 256;
	or.b32  	%r5995, %r5994, %r5993;
	cvt.u32.u16 	%r5996, %rs16296;
	shl.b32 	%r5997, %r5996, 16;
	and.b32  	%r5998, %r5997, 16711680;
	or.b32  	%r5999, %r5995, %r5998;
	cvt.u32.u16 	%r6000, %rs16295;
	shl.b32 	%r6001, %r6000, 24;
	or.b32  	%r5393, %r5999, %r6001;
	cvt.u32.u16 	%r6002, %rs16294;
	and.b32  	%r6003, %r6002, 255;
	and.b16  	%rs14310, %rs16293, 255;
	mul.wide.u16 	%r6004, %rs14310, 256;
	or.b32  	%r6005, %r6004, %r6003;
	cvt.u32.u16 	%r6006, %rs16292;
	shl.b32 	%r6007, %r6006, 16;
	and.b32  	%r6008, %r6007, 16711680;
	or.b32  	%r6009, %r6005, %r6008;
	cvt.u32.u16 	%r6010, %rs16291;
	shl.b32 	%r6011, %r6010, 24;
	or.b32  	%r5398, %r6009, %r6011;
	cvt.u32.u16 	%r6012, %rs16290;
	and.b32  	%r6013, %r6012, 255;
	and.b16  	%rs14311, %rs16289, 255;
	mul.wide.u16 	%r6014, %rs14311, 256;
	or.b32  	%r6015, %r6014, %r6013;
	cvt.u32.u16 	%r6016, %rs16288;
	shl.b32 	%r6017, %r6016, 16;
	and.b32  	%r6018, %r6017, 16711680;
	or.b32  	%r6019, %r6015, %r6018;
	cvt.u32.u16 	%r6020, %rs16287;
	shl.b32 	%r6021, %r6020, 24;
	or.b32  	%r5403, %r6019, %r6021;
	cvt.u32.u16 	%r6022, %rs16286;
	and.b32  	%r6023, %r6022, 255;
	and.b16  	%rs14312, %rs16285, 255;
	mul.wide.u16 	%r6024, %rs14312, 256;
	or.b32  	%r6025, %r6024, %r6023;
	cvt.u32.u16 	%r6026, %rs16284;
	shl.b32 	%r6027, %r6026, 16;
	and.b32  	%r6028, %r6027, 16711680;
	or.b32  	%r6029, %r6025, %r6028;
	cvt.u32.u16 	%r6030, %rs16283;
	shl.b32 	%r6031, %r6030, 24;
	or.b32  	%r5408, %r6029, %r6031;
	cvt.u32.u16 	%r6032, %rs16282;
	and.b32  	%r6033, %r6032, 255;
	and.b16  	%rs14313, %rs16281, 255;
	mul.wide.u16 	%r6034, %rs14313, 256;
	or.b32  	%r6035, %r6034, %r6033;
	cvt.u32.u16 	%r6036, %rs16280;
	shl.b32 	%r6037, %r6036, 16;
	and.b32  	%r6038, %r6037, 16711680;
	or.b32  	%r6039, %r6035, %r6038;
	cvt.u32.u16 	%r6040, %rs16279;
	shl.b32 	%r6041, %r6040, 24;
	or.b32  	%r5413, %r6039, %r6041;
	cvt.u32.u16 	%r6042, %rs16278;
	and.b32  	%r6043, %r6042, 255;
	and.b16  	%rs14314, %rs16277, 255;
	mul.wide.u16 	%r6044, %rs14314, 256;
	or.b32  	%r6045, %r6044, %r6043;
	cvt.u32.u16 	%r6046, %rs16276;
	shl.b32 	%r6047, %r6046, 16;
	and.b32  	%r6048, %r6047, 16711680;
	or.b32  	%r6049, %r6045, %r6048;
	cvt.u32.u16 	%r6050, %rs16275;
	shl.b32 	%r6051, %r6050, 24;
	or.b32  	%r5418, %r6049, %r6051;
	cvt.u32.u16 	%r6052, %rs16274;
	and.b32  	%r6053, %r6052, 255;
	and.b16  	%rs14315, %rs16273, 255;
	mul.wide.u16 	%r6054, %rs14315, 256;
	or.b32  	%r6055, %r6054, %r6053;
	cvt.u32.u16 	%r6056, %rs16272;
	shl.b32 	%r6057, %r6056, 16;
	and.b32  	%r6058, %r6057, 16711680;
	or.b32  	%r6059, %r6055, %r6058;
	cvt.u32.u16 	%r6060, %rs16271;
	shl.b32 	%r6061, %r6060, 24;
	or.b32  	%r5423, %r6059, %r6061;
	cvt.u32.u16 	%r6062, %rs16270;
	and.b32  	%r6063, %r6062, 255;
	and.b16  	%rs14316, %rs16269, 255;
	mul.wide.u16 	%r6064, %rs14316, 256;
	or.b32  	%r6065, %r6064, %r6063;
	cvt.u32.u16 	%r6066, %rs16268;
	shl.b32 	%r6067, %r6066, 16;
	and.b32  	%r6068, %r6067, 16711680;
	or.b32  	%r6069, %r6065, %r6068;
	cvt.u32.u16 	%r6070, %rs16267;
	shl.b32 	%r6071, %r6070, 24;
	or.b32  	%r5428, %r6069, %r6071;
	mov.b32 	%r5429, 2;
	mov.b32 	%r5430, 31;
	mov.b32 	%r5431, -1;
	// begin inline asm
	shfl.sync.down.b32 %r5092, %r39559, %r5429, %r5430, %r5431;
	// end inline asm
	// begin inline asm
	shfl.sync.down.b32 %r5097, %r5098, %r5429, %r5430, %r5431;
	// end inline asm
	mov.b64 	%rd64, %fd102;
	mov.b64 	{%r5103, %r5108}, %rd64;
	// begin inline asm
	shfl.sync.down.b32 %r5102, %r5103, %r5429, %r5430, %r5431;
	// end inline asm
	// begin inline asm
	shfl.sync.down.b32 %r5107, %r5108, %r5429, %r5430, %r5431;
	// end inline asm
	// begin inline asm
	shfl.sync.down.b32 %r5112, %r5113, %r5429, %r5430, %r5431;
	// end inline asm
	// begin inline asm
	shfl.sync.down.b32 %r5117, %r5118, %r5429, %r5430, %r5431;
	// end inline asm
	// begin inline asm
	shfl.sync.down.b32 %r5122, %r5123, %r5429, %r5430, %r5431;
	// end inline asm
	// begin inline asm
	shfl.sync.down.b32 %r5127, %r5128, %r5429, %r5430, %r5431;
	// end inline asm
	// begin inline asm
	shfl.sync.down.b32 %r5132, %r5133, %r5429, %r5430, %r5431;
	// end inline asm
	// begin inline asm
	shfl.sync.down.b32 %r5137, %r5138, %r5429, %r5430, %r5431;
	// end inline asm
	// begin inline asm
	shfl.sync.down.b32 %r5142, %r5143, %r5429, %r5430, %r5431;
	// end inline asm
	// begin inline asm
	shfl.sync.down.b32 %r5147, %r5148, %r5429, %r5430, %r5431;
	// end inline asm
	// begin inline asm
	shfl.sync.down.b32 %r5152, %r5153, %r5429, %r5430, %r5431;
	// end inline asm
	// begin inline asm
	shfl.sync.down.b32 %r5157, %r5158, %r5429, %r5430, %r5431;
	// end inline asm
	// begin inline asm
	shfl.sync.down.b32 %r5162, %r5163, %r5429, %r5430, %r5431;
	// end inline asm
	// begin inline asm
	shfl.sync.down.b32 %r5167, %r5168, %r5429, %r5430, %r5431;
	// end inline asm
	// begin inline asm
	shfl.sync.down.b32 %r5172, %r5173, %r5429, %r5430, %r5431;
	// end inline asm
	// begin inline asm
	shfl.sync.down.b32 %r5177, %r5178, %r5429, %r5430, %r5431;
	// end inline asm
	// begin inline asm
	shfl.sync.down.b32 %r5182, %r5183, %r5429, %r5430, %r5431;
	// end inline asm
	// begin inline asm
	shfl.sync.down.b32 %r5187, %r5188, %r5429, %r5430, %r5431;
	// end inline asm
	// begin inline asm
	shfl.sync.down.b32 %r5192, %r5193, %r5429, %r5430, %r5431;
	// end inline asm
	// begin inline asm
	shfl.sync.down.b32 %r5197, %r5198, %r5429, %r5430, %r5431;
	// end inline asm
	// begin inline asm
	shfl.sync.down.b32 %r5202, %r5203, %r5429, %r5430, %r5431;
	// end inline asm
	// begin inline asm
	shfl.sync.down.b32 %r5207, %r5208, %r5429, %r5430, %r5431;
	// end inline asm
	// begin inline asm
	shfl.sync.down.b32 %r5212, %r5213, %r5429, %r5430, %r5431;
	// end inline asm
	// begin inline asm
	shfl.sync.down.b32 %r5217, %r5218, %r5429, %r5430, %r5431;
	// end inline asm
	// begin inline asm
	shfl.sync.down.b32 %r5222, %r5223, %r5429, %r5430, %r5431;
	// end inline asm
	// begin inline asm
	shfl.sync.down.b32 %r5227, %r5228, %r5429, %r5430, %r5431;
	// end inline asm
	// begin inline asm
	shfl.sync.down.b32 %r5232, %r5233, %r5429, %r5430, %r5431;
	// end inline asm
	// begin inline asm
	shfl.sync.down.b32 %r5237, %r5238, %r5429, %r5430, %r5431;
	// end inline asm
	// begin inline asm
	shfl.sync.down.b32 %r5242, %r5243, %r5429, %r5430, %r5431;
	// end inline asm
	// begin inline asm
	shfl.sync.down.b32 %r5247, %r5248, %r5429, %r5430, %r5431;
	// end inline asm
	// begin inline asm
	shfl.sync.down.b32 %r5252, %r5253, %r5429, %r5430, %r5431;
	// end inline asm
	// begin inline asm
	shfl.sync.down.b32 %r5257, %r5258, %r5429, %r5430, %r5431;
	// end inline asm
	// begin inline asm
	shfl.sync.down.b32 %r5262, %r5263, %r5429, %r5430, %r5431;
	// end inline asm
	// begin inline asm
	shfl.sync.down.b32 %r5267, %r5268, %r5429, %r5430, %r5431;
	// end inline asm
	// begin inline asm
	shfl.sync.down.b32 %r5272, %r5273, %r5429, %r5430, %r5431;
	// end inline asm
	// begin inline asm
	shfl.sync.down.b32 %r5277, %r5278, %r5429, %r5430, %r5431;
	// end inline asm
	// begin inline asm
	shfl.sync.down.b32 %r5282, %r5283, %r5429, %r5430, %r5431;
	// end inline asm
	// begin inline asm
	shfl.sync.down.b32 %r5287, %r5288, %r5429, %r5430, %r5431;
	// end inline asm
	// begin inline asm
	shfl.sync.down.b32 %r5292, %r5293, %r5429, %r5430, %r5431;
	// end inline asm
	// begin inline asm
	shfl.sync.down.b32 %r5297, %r5298, %r5429, %r5430, %r5431;
	// end inline asm
	// begin inline asm
	shfl.sync.down.b32 %r5302, %r5303, %r5429, %r5430, %r5431;
	// end inline asm
	// begin inline asm
	shfl.sync.down.b32 %r5307, %r5308, %r5429, %r5430, %r5431;
	// end inline asm
	// begin inline asm
	shfl.sync.down.b32 %r5312, %r5313, %r5429, %r5430, %r5431;
	// end inline asm
	// begin inline asm
	shfl.sync.down.b32 %r5317, %r5318, %r5429, %r5430, %r5431;
	// end inline asm
	// begin inline asm
	shfl.sync.down.b32 %r5322, %r5323, %r5429, %r5430, %r5431;
	// end inline asm
	// begin inline asm
	shfl.sync.down.b32 %r5327, %r5328, %r5429, %r5430, %r5431;
	// end inline asm
	// begin inline asm
	shfl.sync.down.b32 %r5332, %r5333, %r5429, %r5430, %r5431;
	// end inline asm
	// begin inline asm
	shfl.sync.down.b32 %r5337, %r5338, %r5429, %r5430, %r5431;
	// end inline asm
	// begin inline asm
	shfl.sync.down.b32 %r5342, %r5343, %r5429, %r5430, %r5431;
	// end inline asm
	// begin inline asm
	shfl.sync.down.b32 %r5347, %r5348, %r5429, %r5430, %r5431;
	// end inline asm
	// begin inline asm
	shfl.sync.down.b32 %r5352, %r5353, %r5429, %r5430, %r5431;
	// end inline asm
	// begin inline asm
	shfl.sync.down.b32 %r5357, %r5358, %r5429, %r5430, %r5431;
	// end inline asm
	// begin inline asm
	shfl.sync.down.b32 %r5362, %r5363, %r5429, %r5430, %r5431;
	// end inline asm
	// begin inline asm
	shfl.sync.down.b32 %r5367, %r5368, %r5429, %r5430, %r5431;
	// end inline asm
	// begin inline asm
	shfl.sync.down.b32 %r5372, %r5373, %r5429, %r5430, %r5431;
	// end inline asm
	// begin inline asm
	shfl.sync.down.b32 %r5377, %r5378, %r5429, %r5430, %r5431;
	// end inline asm
	// begin inline asm
	shfl.sync.down.b32 %r5382, %r5383, %r5429, %r5430, %r5431;
	// end inline asm
	// begin inline asm
	shfl.sync.down.b32 %r5387, %r5388, %r5429, %r5430, %r5431;
	// end inline asm
	// begin inline asm
	shfl.sync.down.b32 %r5392, %r5393, %r5429, %r5430, %r5431;
	// end inline asm
	// begin inline asm
	shfl.sync.down.b32 %r5397, %r5398, %r5429, %r5430, %r5431;
	// end inline asm
	// begin inline asm
	shfl.sync.down.b32 %r5402, %r5403, %r5429, %r5430, %r5431;
	// end inline asm
	// begin inline asm
	shfl.sync.down.b32 %r5407, %r5408, %r5429, %r5430, %r5431;
	// end inline asm
	// begin inline asm
	shfl.sync.down.b32 %r5412, %r5413, %r5429, %r5430, %r5431;
	// end inline asm
	// begin inline asm
	shfl.sync.down.b32 %r5417, %r5418, %r5429, %r5430, %r5431;
	// end inline asm
	// begin inline asm
	shfl.sync.down.b32 %r5422, %r5423, %r5429, %r5430, %r5431;
	// end inline asm
	// begin inline asm
	shfl.sync.down.b32 %r5427, %r5428, %r5429, %r5430, %r5431;
	// end inline asm
	setp.gt.s32 	%p18, %r3341, 29;
	@%p18 bra 	$L__BB5_181;
	cvt.u16.u32 	%rs21152, %r5112;
	mov.b64 	%rd65, {%r5102, %r5107};
	mov.b64 	%fd74, %rd65;
	st.local.u32 	[%rd2], %r5092;
	st.local.v2.u32 	[%rd2+8], {%r5102, %r5107};
	st.local.v2.b32 	[%rd2+16], {%r5112, %r5117};
	st.local.v2.b32 	[%rd2+24], {%r5122, %r5127};
	st.local.v2.b32 	[%rd2+32], {%r5132, %r5137};
	st.local.v2.b32 	[%rd2+40], {%r5142, %r5147};
	st.local.v2.b32 	[%rd2+48], {%r5152, %r5157};
	st.local.v2.b32 	[%rd2+56], {%r5162, %r5167};
	st.local.v2.b32 	[%rd2+64], {%r5172, %r5177};
	st.local.v2.b32 	[%rd2+72], {%r5182, %r5187};
	st.local.v2.b32 	[%rd2+80], {%r5192, %r5197};
	st.local.v2.b32 	[%rd2+88], {%r5202, %r5207};
	st.local.v2.b32 	[%rd2+96], {%r5212, %r5217};
	st.local.v2.b32 	[%rd2+104], {%r5222, %r5227};
	st.local.v2.b32 	[%rd2+112], {%r5232, %r5237};
	st.local.v2.b32 	[%rd2+120], {%r5242, %r5247};
	st.local.v2.b32 	[%rd2+128], {%r5252, %r5257};
	st.local.v2.b32 	[%rd2+136], {%r5262, %r5267};
	st.local.v2.b32 	[%rd2+144], {%r5272, %r5277};
	st.local.v2.b32 	[%rd2+152], {%r5282, %r5287};
	st.local.v2.b32 	[%rd2+160], {%r5292, %r5297};
	st.local.v2.b32 	[%rd2+168], {%r5302, %r5307};
	st.local.v2.b32 	[%rd2+176], {%r5312, %r5317};
	st.local.v2.b32 	[%rd2+184], {%r5322, %r5327};
	st.local.v2.b32 	[%rd2+192], {%r5332, %r5337};
	st.local.v2.b32 	[%rd2+200], {%r5342, %r5347};
	st.local.v2.b32 	[%rd2+208], {%r5352, %r5357};
	st.local.v2.b32 	[%rd2+216], {%r5362, %r5367};
	st.local.v2.b32 	[%rd2+224], {%r5372, %r5377};
	st.local.v2.b32 	[%rd2+232], {%r5382, %r5387};
	st.local.v2.b32 	[%rd2+240], {%r5392, %r5397};
	st.local.v2.b32 	[%rd2+248], {%r5402, %r5407};
	st.local.v2.b32 	[%rd2+256], {%r5412, %r5417};
	st.local.v2.b32 	[%rd2+264], {%r5422, %r5427};
	st.local.u32 	[%rd1], %r39559;
	st.local.f64 	[%rd1+8], %fd102;
	cvt.u32.u16 	%r6073, %rs16515;
	cvt.u32.u16 	%r6074, %rs16516;
	prmt.b32 	%r6075, %r6074, %r6073, 0x3340U;
	cvt.u32.u16 	%r6076, %rs16517;
	cvt.u32.u16 	%r6077, %rs16518;
	prmt.b32 	%r6078, %r6077, %r6076, 0x3340U;
	prmt.b32 	%r6079, %r6078, %r6075, 0x5410U;
	cvt.u32.u16 	%r6080, %rs16519;
	cvt.u32.u16 	%r6081, %rs16520;
	prmt.b32 	%r6082, %r6081, %r6080, 0x3340U;
	cvt.u32.u16 	%r6083, %rs16521;
	cvt.u32.u16 	%r6084, %rs16522;
	prmt.b32 	%r6085, %r6084, %r6083, 0x3340U;
	prmt.b32 	%r6086, %r6085, %r6082, 0x5410U;
	st.local.v2.b32 	[%rd1+16], {%r6086, %r6079};
	cvt.u32.u16 	%r6087, %rs16507;
	cvt.u32.u16 	%r6088, %rs16508;
	prmt.b32 	%r6089, %r6088, %r6087, 0x3340U;
	cvt.u32.u16 	%r6090, %rs16509;
	cvt.u32.u16 	%r6091, %rs16510;
	prmt.b32 	%r6092, %r6091, %r6090, 0x3340U;
	prmt.b32 	%r6093, %r6092, %r6089, 0x5410U;
	cvt.u32.u16 	%r6094, %rs16511;
	cvt.u32.u16 	%r6095, %rs16512;
	prmt.b32 	%r6096, %r6095, %r6094, 0x3340U;
	cvt.u32.u16 	%r6097, %rs16513;
	cvt.u32.u16 	%r6098, %rs16514;
	prmt.b32 	%r6099, %r6098, %r6097, 0x3340U;
	prmt.b32 	%r6100, %r6099, %r6096, 0x5410U;
	st.local.v2.b32 	[%rd1+24], {%r6100, %r6093};
	cvt.u32.u16 	%r6101, %rs16499;
	cvt.u32.u16 	%r6102, %rs16500;
	prmt.b32 	%r6103, %r6102, %r6101, 0x3340U;
	cvt.u32.u16 	%r6104, %rs16501;
	cvt.u32.u16 	%r6105, %rs16502;
	prmt.b32 	%r6106, %r6105, %r6104, 0x3340U;
	prmt.b32 	%r6107, %r6106, %r6103, 0x5410U;
	cvt.u32.u16 	%r6108, %rs16503;
	cvt.u32.u16 	%r6109, %rs16504;
	prmt.b32 	%r6110, %r6109, %r6108, 0x3340U;
	cvt.u32.u16 	%r6111, %rs16505;
	cvt.u32.u16 	%r6112, %rs16506;
	prmt.b32 	%r6113, %r6112, %r6111, 0x3340U;
	prmt.b32 	%r6114, %r6113, %r6110, 0x5410U;
	st.local.v2.b32 	[%rd1+32], {%r6114, %r6107};
	cvt.u32.u16 	%r6115, %rs16491;
	cvt.u32.u16 	%r6116, %rs16492;
	prmt.b32 	%r6117, %r6116, %r6115, 0x3340U;
	cvt.u32.u16 	%r6118, %rs16493;
	cvt.u32.u16 	%r6119, %rs16494;
	prmt.b32 	%r6120, %r6119, %r6118, 0x3340U;
	prmt.b32 	%r6121, %r6120, %r6117, 0x5410U;
	cvt.u32.u16 	%r6122, %rs16495;
	cvt.u32.u16 	%r6123, %rs16496;
	prmt.b32 	%r6124, %r6123, %r6122, 0x3340U;
	cvt.u32.u16 	%r6125, %rs16497;
	cvt.u32.u16 	%r6126, %rs16498;
	prmt.b32 	%r6127, %r6126, %r6125, 0x3340U;
	prmt.b32 	%r6128, %r6127, %r6124, 0x5410U;
	st.local.v2.b32 	[%rd1+40], {%r6128, %r6121};
	cvt.u32.u16 	%r6129, %rs16483;
	cvt.u32.u16 	%r6130, %rs16484;
	prmt.b32 	%r6131, %r6130, %r6129, 0x3340U;
	cvt.u32.u16 	%r6132, %rs16485;
	cvt.u32.u16 	%r6133, %rs16486;
	prmt.b32 	%r6134, %r6133, %r6132, 0x3340U;
	prmt.b32 	%r6135, %r6134, %r6131, 0x5410U;
	cvt.u32.u16 	%r6136, %rs16487;
	cvt.u32.u16 	%r6137, %rs16488;
	prmt.b32 	%r6138, %r6137, %r6136, 0x3340U;
	cvt.u32.u16 	%r6139, %rs16489;
	cvt.u32.u16 	%r6140, %rs16490;
	prmt.b32 	%r6141, %r6140, %r6139, 0x3340U;
	prmt.b32 	%r6142, %r6141, %r6138, 0x5410U;
	st.local.v2.b32 	[%rd1+48], {%r6142, %r6135};
	cvt.u32.u16 	%r6143, %rs16475;
	cvt.u32.u16 	%r6144, %rs16476;
	prmt.b32 	%r6145, %r6144, %r6143, 0x3340U;
	cvt.u32.u16 	%r6146, %rs16477;
	cvt.u32.u16 	%r6147, %rs16478;
	prmt.b32 	%r6148, %r6147, %r6146, 0x3340U;
	prmt.b32 	%r6149, %r6148, %r6145, 0x5410U;
	cvt.u32.u16 	%r6150, %rs16479;
	cvt.u32.u16 	%r6151, %rs16480;
	prmt.b32 	%r6152, %r6151, %r6150, 0x3340U;
	cvt.u32.u16 	%r6153, %rs16481;
	cvt.u32.u16 	%r6154, %rs16482;
	prmt.b32 	%r6155, %r6154, %r6153, 0x3340U;
	prmt.b32 	%r6156, %r6155, %r6152, 0x5410U;
	st.local.v2.b32 	[%rd1+56], {%r6156, %r6149};
	cvt.u32.u16 	%r6157, %rs16467;
	cvt.u32.u16 	%r6158, %rs16468;
	prmt.b32 	%r6159, %r6158, %r6157, 0x3340U;
	cvt.u32.u16 	%r6160, %rs16469;
	cvt.u32.u16 	%r6161, %rs16470;
	prmt.b32 	%r6162, %r6161, %r6160, 0x3340U;
	prmt.b32 	%r6163, %r6162, %r6159, 0x5410U;
	cvt.u32.u16 	%r6164, %rs16471;
	cvt.u32.u16 	%r6165, %rs16472;
	prmt.b32 	%r6166, %r6165, %r6164, 0x3340U;
	cvt.u32.u16 	%r6167, %rs16473;
	cvt.u32.u16 	%r6168, %rs16474;
	prmt.b32 	%r6169, %r6168, %r6167, 0x3340U;
	prmt.b32 	%r6170, %r6169, %r6166, 0x5410U;
	st.local.v2.b32 	[%rd1+64], {%r6170, %r6163};
	cvt.u32.u16 	%r6171, %rs16459;
	cvt.u32.u16 	%r6172, %rs16460;
	prmt.b32 	%r6173, %r6172, %r6171, 0x3340U;
	cvt.u32.u16 	%r6174, %rs16461;
	cvt.u32.u16 	%r6175, %rs16462;
	prmt.b32 	%r6176, %r6175, %r6174, 0x3340U;
	prmt.b32 	%r6177, %r6176, %r6173, 0x5410U;
	cvt.u32.u16 	%r6178, %rs16463;
	cvt.u32.u16 	%r6179, %rs16464;
	prmt.b32 	%r6180, %r6179, %r6178, 0x3340U;
	cvt.u32.u16 	%r6181, %rs16465;
	cvt.u32.u16 	%r6182, %rs16466;
	prmt.b32 	%r6183, %r6182, %r6181, 0x3340U;
	prmt.b32 	%r6184, %r6183, %r6180, 0x5410U;
	st.local.v2.b32 	[%rd1+72], {%r6184, %r6177};
	cvt.u32.u16 	%r6185, %rs16451;
	cvt.u32.u16 	%r6186, %rs16452;
	prmt.b32 	%r6187, %r6186, %r6185, 0x3340U;
	cvt.u32.u16 	%r6188, %rs16453;
	cvt.u32.u16 	%r6189, %rs16454;
	prmt.b32 	%r6190, %r6189, %r6188, 0x3340U;
	prmt.b32 	%r6191, %r6190, %r6187, 0x5410U;
	cvt.u32.u16 	%r6192, %rs16455;
	cvt.u32.u16 	%r6193, %rs16456;
	prmt.b32 	%r6194, %r6193, %r6192, 0x3340U;
	cvt.u32.u16 	%r6195, %rs16457;
	cvt.u32.u16 	%r6196, %rs16458;
	prmt.b32 	%r6197, %r6196, %r6195, 0x3340U;
	prmt.b32 	%r6198, %r6197, %r6194, 0x5410U;
	st.local.v2.b32 	[%rd1+80], {%r6198, %r6191};
	cvt.u32.u16 	%r6199, %rs16443;
	cvt.u32.u16 	%r6200, %rs16444;
	prmt.b32 	%r6201, %r6200, %r6199, 0x3340U;
	cvt.u32.u16 	%r6202, %rs16445;
	cvt.u32.u16 	%r6203, %rs16446;
	prmt.b32 	%r6204, %r6203, %r6202, 0x3340U;
	prmt.b32 	%r6205, %r6204, %r6201, 0x5410U;
	cvt.u32.u16 	%r6206, %rs16447;
	cvt.u32.u16 	%r6207, %rs16448;
	prmt.b32 	%r6208, %r6207, %r6206, 0x3340U;
	cvt.u32.u16 	%r6209, %rs16449;
	cvt.u32.u16 	%r6210, %rs16450;
	prmt.b32 	%r6211, %r6210, %r6209, 0x3340U;
	prmt.b32 	%r6212, %r6211, %r6208, 0x5410U;
	st.local.v2.b32 	[%rd1+88], {%r6212, %r6205};
	cvt.u32.u16 	%r6213, %rs16435;
	cvt.u32.u16 	%r6214, %rs16436;
	prmt.b32 	%r6215, %r6214, %r6213, 0x3340U;
	cvt.u32.u16 	%r6216, %rs16437;
	cvt.u32.u16 	%r6217, %rs16438;
	prmt.b32 	%r6218, %r6217, %r6216, 0x3340U;
	prmt.b32 	%r6219, %r6218, %r6215, 0x5410U;
	cvt.u32.u16 	%r6220, %rs16439;
	cvt.u32.u16 	%r6221, %rs16440;
	prmt.b32 	%r6222, %r6221, %r6220, 0x3340U;
	cvt.u32.u16 	%r6223, %rs16441;
	cvt.u32.u16 	%r6224, %rs16442;
	prmt.b32 	%r6225, %r6224, %r6223, 0x3340U;
	prmt.b32 	%r6226, %r6225, %r6222, 0x5410U;
	st.local.v2.b32 	[%rd1+96], {%r6226, %r6219};
	cvt.u32.u16 	%r6227, %rs16427;
	cvt.u32.u16 	%r6228, %rs16428;
	prmt.b32 	%r6229, %r6228, %r6227, 0x3340U;
	cvt.u32.u16 	%r6230, %rs16429;
	cvt.u32.u16 	%r6231, %rs16430;
	prmt.b32 	%r6232, %r6231, %r6230, 0x3340U;
	prmt.b32 	%r6233, %r6232, %r6229, 0x5410U;
	cvt.u32.u16 	%r6234, %rs16431;
	cvt.u32.u16 	%r6235, %rs16432;
	prmt.b32 	%r6236, %r6235, %r6234, 0x3340U;
	cvt.u32.u16 	%r6237, %rs16433;
	cvt.u32.u16 	%r6238, %rs16434;
	prmt.b32 	%r6239, %r6238, %r6237, 0x3340U;
	prmt.b32 	%r6240, %r6239, %r6236, 0x5410U;
	st.local.v2.b32 	[%rd1+104], {%r6240, %r6233};
	cvt.u32.u16 	%r6241, %rs16419;
	cvt.u32.u16 	%r6242, %rs16420;
	prmt.b32 	%r6243, %r6242, %r6241, 0x3340U;
	cvt.u32.u16 	%r6244, %rs16421;
	cvt.u32.u16 	%r6245, %rs16422;
	prmt.b32 	%r6246, %r6245, %r6244, 0x3340U;
	prmt.b32 	%r6247, %r6246, %r6243, 0x5410U;
	cvt.u32.u16 	%r6248, %rs16423;
	cvt.u32.u16 	%r6249, %rs16424;
	prmt.b32 	%r6250, %r6249, %r6248, 0x3340U;
	cvt.u32.u16 	%r6251, %rs16425;
	cvt.u32.u16 	%r6252, %rs16426;
	prmt.b32 	%r6253, %r6252, %r6251, 0x3340U;
	prmt.b32 	%r6254, %r6253, %r6250, 0x5410U;
	st.local.v2.b32 	[%rd1+112], {%r6254, %r6247};
	cvt.u32.u16 	%r6255, %rs16411;
	cvt.u32.u16 	%r6256, %rs16412;
	prmt.b32 	%r6257, %r6256, %r6255, 0x3340U;
	cvt.u32.u16 	%r6258, %rs16413;
	cvt.u32.u16 	%r6259, %rs16414;
	prmt.b32 	%r6260, %r6259, %r6258, 0x3340U;
	prmt.b32 	%r6261, %r6260, %r6257, 0x5410U;
	cvt.u32.u16 	%r6262, %rs16415;
	cvt.u32.u16 	%r6263, %rs16416;
	prmt.b32 	%r6264, %r6263, %r6262, 0x3340U;
	cvt.u32.u16 	%r6265, %rs16417;
	cvt.u32.u16 	%r6266, %rs16418;
	prmt.b32 	%r6267, %r6266, %r6265, 0x3340U;
	prmt.b32 	%r6268, %r6267, %r6264, 0x5410U;
	st.local.v2.b32 	[%rd1+120], {%r6268, %r6261};
	cvt.u32.u16 	%r6269, %rs16403;
	cvt.u32.u16 	%r6270, %rs16404;
	prmt.b32 	%r6271, %r6270, %r6269, 0x3340U;
	cvt.u32.u16 	%r6272, %rs16405;
	cvt.u32.u16 	%r6273, %rs16406;
	prmt.b32 	%r6274, %r6273, %r6272, 0x3340U;
	prmt.b32 	%r6275, %r6274, %r6271, 0x5410U;
	cvt.u32.u16 	%r6276, %rs16407;
	cvt.u32.u16 	%r6277, %rs16408;
	prmt.b32 	%r6278, %r6277, %r6276, 0x3340U;
	cvt.u32.u16 	%r6279, %rs16409;
	cvt.u32.u16 	%r6280, %rs16410;
	prmt.b32 	%r6281, %r6280, %r6279, 0x3340U;
	prmt.b32 	%r6282, %r6281, %r6278, 0x5410U;
	st.local.v2.b32 	[%rd1+128], {%r6282, %r6275};
	cvt.u32.u16 	%r6283, %rs16395;
	cvt.u32.u16 	%r6284, %rs16396;
	prmt.b32 	%r6285, %r6284, %r6283, 0x3340U;
	cvt.u32.u16 	%r6286, %rs16397;
	cvt.u32.u16 	%r6287, %rs16398;
	prmt.b32 	%r6288, %r6287, %r6286, 0x3340U;
	prmt.b32 	%r6289, %r6288, %r6285, 0x5410U;
	cvt.u32.u16 	%r6290, %rs16399;
	cvt.u32.u16 	%r6291, %rs16400;
	prmt.b32 	%r6292, %r6291, %r6290, 0x3340U;
	cvt.u32.u16 	%r6293, %rs16401;
	cvt.u32.u16 	%r6294, %rs16402;
	prmt.b32 	%r6295, %r6294, %r6293, 0x3340U;
	prmt.b32 	%r6296, %r6295, %r6292, 0x5410U;
	st.local.v2.b32 	[%rd1+136], {%r6296, %r6289};
	cvt.u32.u16 	%r6297, %rs16387;
	cvt.u32.u16 	%r6298, %rs16388;
	prmt.b32 	%r6299, %r6298, %r6297, 0x3340U;
	cvt.u32.u16 	%r6300, %rs16389;
	cvt.u32.u16 	%r6301, %rs16390;
	prmt.b32 	%r6302, %r6301, %r6300, 0x3340U;
	prmt.b32 	%r6303, %r6302, %r6299, 0x5410U;
	cvt.u32.u16 	%r6304, %rs16391;
	cvt.u32.u16 	%r6305, %rs16392;
	prmt.b32 	%r6306, %r6305, %r6304, 0x3340U;
	cvt.u32.u16 	%r6307, %rs16393;
	cvt.u32.u16 	%r6308, %rs16394;
	prmt.b32 	%r6309, %r6308, %r6307, 0x3340U;
	prmt.b32 	%r6310, %r6309, %r6306, 0x5410U;
	st.local.v2.b32 	[%rd1+144], {%r6310, %r6303};
	cvt.u32.u16 	%r6311, %rs16379;
	cvt.u32.u16 	%r6312, %rs16380;
	prmt.b32 	%r6313, %r6312, %r6311, 0x3340U;
	cvt.u32.u16 	%r6314, %rs16381;
	cvt.u32.u16 	%r6315, %rs16382;
	prmt.b32 	%r6316, %r6315, %r6314, 0x3340U;
	prmt.b32 	%r6317, %r6316, %r6313, 0x5410U;
	cvt.u32.u16 	%r6318, %rs16383;
	cvt.u32.u16 	%r6319, %rs16384;
	prmt.b32 	%r6320, %r6319, %r6318, 0x3340U;
	cvt.u32.u16 	%r6321, %rs16385;
	cvt.u32.u16 	%r6322, %rs16386;
	prmt.b32 	%r6323, %r6322, %r6321, 0x3340U;
	prmt.b32 	%r6324, %r6323, %r6320, 0x5410U;
	st.local.v2.b32 	[%rd1+152], {%r6324, %r6317};
	cvt.u32.u16 	%r6325, %rs16371;
	cvt.u32.u16 	%r6326, %rs16372;
	prmt.b32 	%r6327, %r6326, %r6325, 0x3340U;
	cvt.u32.u16 	%r6328, %rs16373;
	cvt.u32.u16 	%r6329, %rs16374;
	prmt.b32 	%r6330, %r6329, %r6328, 0x3340U;
	prmt.b32 	%r6331, %r6330, %r6327, 0x5410U;
	cvt.u32.u16 	%r6332, %rs16375;
	cvt.u32.u16 	%r6333, %rs16376;
	prmt.b32 	%r6334, %r6333, %r6332, 0x3340U;
	cvt.u32.u16 	%r6335, %rs16377;
	cvt.u32.u16 	%r6336, %rs16378;
	prmt.b32 	%r6337, %r6336, %r6335, 0x3340U;
	prmt.b32 	%r6338, %r6337, %r6334, 0x5410U;
	st.local.v2.b32 	[%rd1+160], {%r6338, %r6331};
	cvt.u32.u16 	%r6339, %rs16363;
	cvt.u32.u16 	%r6340, %rs16364;
	prmt.b32 	%r6341, %r6340, %r6339, 0x3340U;
	cvt.u32.u16 	%r6342, %rs16365;
	cvt.u32.u16 	%r6343, %rs16366;
	prmt.b32 	%r6344, %r6343, %r6342, 0x3340U;
	prmt.b32 	%r6345, %r6344, %r6341, 0x5410U;
	cvt.u32.u16 	%r6346, %rs16367;
	cvt.u32.u16 	%r6347, %rs16368;
	prmt.b32 	%r6348, %r6347, %r6346, 0x3340U;
	cvt.u32.u16 	%r6349, %rs16369;
	cvt.u32.u16 	%r6350, %rs16370;
	prmt.b32 	%r6351, %r6350, %r6349, 0x3340U;
	prmt.b32 	%r6352, %r6351, %r6348, 0x5410U;
	st.local.v2.b32 	[%rd1+168], {%r6352, %r6345};
	cvt.u32.u16 	%r6353, %rs16355;
	cvt.u32.u16 	%r6354, %rs16356;
	prmt.b32 	%r6355, %r6354, %r6353, 0x3340U;
	cvt.u32.u16 	%r6356, %rs16357;
	cvt.u32.u16 	%r6357, %rs16358;
	prmt.b32 	%r6358, %r6357, %r6356, 0x3340U;
	prmt.b32 	%r6359, %r6358, %r6355, 0x5410U;
	cvt.u32.u16 	%r6360, %rs16359;
	cvt.u32.u16 	%r6361, %rs16360;
	prmt.b32 	%r6362, %r6361, %r6360, 0x3340U;
	cvt.u32.u16 	%r6363, %rs16361;
	cvt.u32.u16 	%r6364, %rs16362;
	prmt.b32 	%r6365, %r6364, %r6363, 0x3340U;
	prmt.b32 	%r6366, %r6365, %r6362, 0x5410U;
	st.local.v2.b32 	[%rd1+176], {%r6366, %r6359};
	cvt.u32.u16 	%r6367, %rs16347;
	cvt.u32.u16 	%r6368, %rs16348;
	prmt.b32 	%r6369, %r6368, %r6367, 0x3340U;
	cvt.u32.u16 	%r6370, %rs16349;
	cvt.u32.u16 	%r6371, %rs16350;
	prmt.b32 	%r6372, %r6371, %r6370, 0x3340U;
	prmt.b32 	%r6373, %r6372, %r6369, 0x5410U;
	cvt.u32.u16 	%r6374, %rs16351;
	cvt.u32.u16 	%r6375, %rs16352;
	prmt.b32 	%r6376, %r6375, %r6374, 0x3340U;
	cvt.u32.u16 	%r6377, %rs16353;
	cvt.u32.u16 	%r6378, %rs16354;
	prmt.b32 	%r6379, %r6378, %r6377, 0x3340U;
	prmt.b32 	%r6380, %r6379, %r6376, 0x5410U;
	st.local.v2.b32 	[%rd1+184], {%r6380, %r6373};
	cvt.u32.u16 	%r6381, %rs16339;
	cvt.u32.u16 	%r6382, %rs16340;
	prmt.b32 	%r6383, %r6382, %r6381, 0x3340U;
	cvt.u32.u16 	%r6384, %rs16341;
	cvt.u32.u16 	%r6385, %rs16342;
	prmt.b32 	%r6386, %r6385, %r6384, 0x3340U;
	prmt.b32 	%r6387, %r6386, %r6383, 0x5410U;
	cvt.u32.u16 	%r6388, %rs16343;
	cvt.u32.u16 	%r6389, %rs16344;
	prmt.b32 	%r6390, %r6389, %r6388, 0x3340U;
	cvt.u32.u16 	%r6391, %rs16345;
	cvt.u32.u16 	%r6392, %rs16346;
	prmt.b32 	%r6393, %r6392, %r6391, 0x3340U;
	prmt.b32 	%r6394, %r6393, %r6390, 0x5410U;
	st.local.v2.b32 	[%rd1+192], {%r6394, %r6387};
	cvt.u32.u16 	%r6395, %rs16331;
	cvt.u32.u16 	%r6396, %rs16332;
	prmt.b32 	%r6397, %r6396, %r6395, 0x3340U;
	cvt.u32.u16 	%r6398, %rs16333;
	cvt.u32.u16 	%r6399, %rs16334;
	prmt.b32 	%r6400, %r6399, %r6398, 0x3340U;
	prmt.b32 	%r6401, %r6400, %r6397, 0x5410U;
	cvt.u32.u16 	%r6402, %rs16335;
	cvt.u32.u16 	%r6403, %rs16336;
	prmt.b32 	%r6404, %r6403, %r6402, 0x3340U;
	cvt.u32.u16 	%r6405, %rs16337;
	cvt.u32.u16 	%r6406, %rs16338;
	prmt.b32 	%r6407, %r6406, %r6405, 0x3340U;
	prmt.b32 	%r6408, %r6407, %r6404, 0x5410U;
	st.local.v2.b32 	[%rd1+200], {%r6408, %r6401};
	cvt.u32.u16 	%r6409, %rs16323;
	cvt.u32.u16 	%r6410, %rs16324;
	prmt.b32 	%r6411, %r6410, %r6409, 0x3340U;
	cvt.u32.u16 	%r6412, %rs16325;
	cvt.u32.u16 	%r6413, %rs16326;
	prmt.b32 	%r6414, %r6413, %r6412, 0x3340U;
	prmt.b32 	%r6415, %r6414, %r6411, 0x5410U;
	cvt.u32.u16 	%r6416, %rs16327;
	cvt.u32.u16 	%r6417, %rs16328;
	prmt.b32 	%r6418, %r6417, %r6416, 0x3340U;
	cvt.u32.u16 	%r6419, %rs16329;
	cvt.u32.u16 	%r6420, %rs16330;
	prmt.b32 	%r6421, %r6420, %r6419, 0x3340U;
	prmt.b32 	%r6422, %r6421, %r6418, 0x5410U;
	st.local.v2.b32 	[%rd1+208], {%r6422, %r6415};
	cvt.u32.u16 	%r6423, %rs16315;
	cvt.u32.u16 	%r6424, %rs16316;
	prmt.b32 	%r6425, %r6424, %r6423, 0x3340U;
	cvt.u32.u16 	%r6426, %rs16317;
	cvt.u32.u16 	%r6427, %rs16318;
	prmt.b32 	%r6428, %r6427, %r6426, 0x3340U;
	prmt.b32 	%r6429, %r6428, %r6425, 0x5410U;
	cvt.u32.u16 	%r6430, %rs16319;
	cvt.u32.u16 	%r6431, %rs16320;
	prmt.b32 	%r6432, %r6431, %r6430, 0x3340U;
	cvt.u32.u16 	%r6433, %rs16321;
	cvt.u32.u16 	%r6434, %rs16322;
	prmt.b32 	%r6435, %r6434, %r6433, 0x3340U;
	prmt.b32 	%r6436, %r6435, %r6432, 0x5410U;
	st.local.v2.b32 	[%rd1+216], {%r6436, %r6429};
	cvt.u32.u16 	%r6437, %rs16307;
	cvt.u32.u16 	%r6438, %rs16308;
	prmt.b32 	%r6439, %r6438, %r6437, 0x3340U;
	cvt.u32.u16 	%r6440, %rs16309;
	cvt.u32.u16 	%r6441, %rs16310;
	prmt.b32 	%r6442, %r6441, %r6440, 0x3340U;
	prmt.b32 	%r6443, %r6442, %r6439, 0x5410U;
	cvt.u32.u16 	%r6444, %rs16311;
	cvt.u32.u16 	%r6445, %rs16312;
	prmt.b32 	%r6446, %r6445, %r6444, 0x3340U;
	cvt.u32.u16 	%r6447, %rs16313;
	cvt.u32.u16 	%r6448, %rs16314;
	prmt.b32 	%r6449, %r6448, %r6447, 0x3340U;
	prmt.b32 	%r6450, %r6449, %r6446, 0x5410U;
	st.local.v2.b32 	[%rd1+224], {%r6450, %r6443};
	cvt.u32.u16 	%r6451, %rs16299;
	cvt.u32.u16 	%r6452, %rs16300;
	prmt.b32 	%r6453, %r6452, %r6451, 0x3340U;
	cvt.u32.u16 	%r6454, %rs16301;
	cvt.u32.u16 	%r6455, %rs16302;
	prmt.b32 	%r6456, %r6455, %r6454, 0x3340U;
	prmt.b32 	%r6457, %r6456, %r6453, 0x5410U;
	cvt.u32.u16 	%r6458, %rs16303;
	cvt.u32.u16 	%r6459, %rs16304;
	prmt.b32 	%r6460, %r6459, %r6458, 0x3340U;
	cvt.u32.u16 	%r6461, %rs16305;
	cvt.u32.u16 	%r6462, %rs16306;
	prmt.b32 	%r6463, %r6462, %r6461, 0x3340U;
	prmt.b32 	%r6464, %r6463, %r6460, 0x5410U;
	st.local.v2.b32 	[%rd1+232], {%r6464, %r6457};
	cvt.u32.u16 	%r6465, %rs16291;
	cvt.u32.u16 	%r6466, %rs16292;
	prmt.b32 	%r6467, %r6466, %r6465, 0x3340U;
	cvt.u32.u16 	%r6468, %rs16293;
	cvt.u32.u16 	%r6469, %rs16294;
	prmt.b32 	%r6470, %r6469, %r6468, 0x3340U;
	prmt.b32 	%r6471, %r6470, %r6467, 0x5410U;
	cvt.u32.u16 	%r6472, %rs16295;
	cvt.u32.u16 	%r6473, %rs16296;
	prmt.b32 	%r6474, %r6473, %r6472, 0x3340U;
	cvt.u32.u16 	%r6475, %rs16297;
	cvt.u32.u16 	%r6476, %rs16298;
	prmt.b32 	%r6477, %r6476, %r6475, 0x3340U;
	prmt.b32 	%r6478, %r6477, %r6474, 0x5410U;
	st.local.v2.b32 	[%rd1+240], {%r6478, %r6471};
	cvt.u32.u16 	%r6479, %rs16283;
	cvt.u32.u16 	%r6480, %rs16284;
	prmt.b32 	%r6481, %r6480, %r6479, 0x3340U;
	cvt.u32.u16 	%r6482, %rs16285;
	cvt.u32.u16 	%r6483, %rs16286;
	prmt.b32 	%r6484, %r6483, %r6482, 0x3340U;
	prmt.b32 	%r6485, %r6484, %r6481, 0x5410U;
	cvt.u32.u16 	%r6486, %rs16287;
	cvt.u32.u16 	%r6487, %rs16288;
	prmt.b32 	%r6488, %r6487, %r6486, 0x3340U;
	cvt.u32.u16 	%r6489, %rs16289;
	cvt.u32.u16 	%r6490, %rs16290;
	prmt.b32 	%r6491, %r6490, %r6489, 0x3340U;
	prmt.b32 	%r6492, %r6491, %r6488, 0x5410U;
	st.local.v2.b32 	[%rd1+248], {%r6492, %r6485};
	cvt.u32.u16 	%r6493, %rs16275;
	cvt.u32.u16 	%r6494, %rs16276;
	prmt.b32 	%r6495, %r6494, %r6493, 0x3340U;
	cvt.u32.u16 	%r6496, %rs16277;
	cvt.u32.u16 	%r6497, %rs16278;
	prmt.b32 	%r6498, %r6497, %r6496, 0x3340U;
	prmt.b32 	%r6499, %r6498, %r6495, 0x5410U;
	cvt.u32.u16 	%r6500, %rs16279;
	cvt.u32.u16 	%r6501, %rs16280;
	prmt.b32 	%r6502, %r6501, %r6500, 0x3340U;
	cvt.u32.u16 	%r6503, %rs16281;
	cvt.u32.u16 	%r6504, %rs16282;
	prmt.b32 	%r6505, %r6504, %r6503, 0x3340U;
	prmt.b32 	%r6506, %r6505, %r6502, 0x5410U;
	st.local.v2.b32 	[%rd1+256], {%r6506, %r6499};
	cvt.u32.u16 	%r6507, %rs16267;
	cvt.u32.u16 	%r6508, %rs16268;
	prmt.b32 	%r6509, %r6508, %r6507, 0x3340U;
	cvt.u32.u16 	%r6510, %rs16269;
	cvt.u32.u16 	%r6511, %rs16270;
	prmt.b32 	%r6512, %r6511, %r6510, 0x3340U;
	prmt.b32 	%r6513, %r6512, %r6509, 0x5410U;
	cvt.u32.u16 	%r6514, %rs16271;
	cvt.u32.u16 	%r6515, %rs16272;
	prmt.b32 	%r6516, %r6515, %r6514, 0x3340U;
	cvt.u32.u16 	%r6517, %rs16273;
	cvt.u32.u16 	%r6518, %rs16274;
	prmt.b32 	%r6519, %r6518, %r6517, 0x3340U;
	prmt.b32 	%r6520, %r6519, %r6516, 0x5410U;
	st.local.v2.b32 	[%rd1+264], {%r6520, %r6513};
	mov.b32 	%r39663, 0;
$L__BB5_176:
	mov.u32 	%r39666, %r39663;
	cvt.u64.u32 	%rd66, %r39666;
	add.s64 	%rd67, %rd1, %rd66;
	ld.local.u8 	%rs14317, [%rd67+16];
	setp.ne.s16 	%p19, %rs14317, 0;
	add.s32 	%r39663, %r39666, 1;
	@%p19 bra 	$L__BB5_176;
	and.b16  	%rs14318, %rs21152, 255;
	setp.eq.s16 	%p20, %rs14318, 0;
	@%p20 bra 	$L__BB5_180;
	mov.b32 	%r39664, 0;
$L__BB5_179:
	cvt.u64.u32 	%rd68, %r39666;
	add.s64 	%rd69, %rd1, %rd68;
	st.local.u8 	[%rd69+16], %rs21152;
	add.s32 	%r39666, %r39666, 1;
	add.s32 	%r1051, %r39664, 1;
	cvt.u64.u32 	%rd70, %r39664;
	add.s64 	%rd71, %rd2, %rd70;
	ld.local.u8 	%rs21152, [%rd71+17];
	setp.ne.s16 	%p21, %rs21152, 0;
	mov.u32 	%r39664, %r1051;
	@%p21 bra 	$L__BB5_179;
$L__BB5_180:
	cvt.u64.u32 	%rd72, %r39666;
	add.s64 	%rd73, %rd1, %rd72;
	mov.b16 	%rs14319, 0;
	st.local.u8 	[%rd73+16], %rs14319;
	add.s32 	%r39559, %r39559, %r5092;
	st.local.u32 	[%rd1], %r39559;
	add.f64 	%fd102, %fd102, %fd74;
	st.local.f64 	[%rd1+8], %fd102;
	ld.local.v2.b32 	{%r6522, %r6523}, [%rd1+16];
	bfe.u32 	%r6524, %r6522, 0, 8;
	cvt.u16.u32 	%rs16522, %r6524;
	bfe.u32 	%r6525, %r6522, 8, 8;
	cvt.u16.u32 	%rs16521, %r6525;
	bfe.u32 	%r6526, %r6522, 16, 8;
	cvt.u16.u32 	%rs16520, %r6526;
	bfe.u32 	%r6527, %r6522, 24, 8;
	cvt.u16.u32 	%rs16519, %r6527;
	bfe.u32 	%r6528, %r6523, 0, 8;
	cvt.u16.u32 	%rs16518, %r6528;
	bfe.u32 	%r6529, %r6523, 8, 8;
	cvt.u16.u32 	%rs16517, %r6529;
	bfe.u32 	%r6530, %r6523, 16, 8;
	cvt.u16.u32 	%rs16516, %r6530;
	bfe.u32 	%r6531, %r6523, 24, 8;
	cvt.u16.u32 	%rs16515, %r6531;
	ld.local.v2.b32 	{%r6532, %r6533}, [%rd1+24];
	bfe.u32 	%r6534, %r6532, 0, 8;
	cvt.u16.u32 	%rs16514, %r6534;
	bfe.u32 	%r6535, %r6532, 8, 8;
	cvt.u16.u32 	%rs16513, %r6535;
	bfe.u32 	%r6536, %r6532, 16, 8;
	cvt.u16.u32 	%rs16512, %r6536;
	bfe.u32 	%r6537, %r6532, 24, 8;
	cvt.u16.u32 	%rs16511, %r6537;
	bfe.u32 	%r6538, %r6533, 0, 8;
	cvt.u16.u32 	%rs16510, %r6538;
	bfe.u32 	%r6539, %r6533, 8, 8;
	cvt.u16.u32 	%rs16509, %r6539;
	bfe.u32 	%r6540, %r6533, 16, 8;
	cvt.u16.u32 	%rs16508, %r6540;
	bfe.u32 	%r6541, %r6533, 24, 8;
	cvt.u16.u32 	%rs16507, %r6541;
	ld.local.v2.b32 	{%r6542, %r6543}, [%rd1+32];
	bfe.u32 	%r6544, %r6542, 0, 8;
	cvt.u16.u32 	%rs16506, %r6544;
	bfe.u32 	%r6545, %r6542, 8, 8;
	cvt.u16.u32 	%rs16505, %r6545;
	bfe.u32 	%r6546, %r6542, 16, 8;
	cvt.u16.u32 	%rs16504, %r6546;
	bfe.u32 	%r6547, %r6542, 24, 8;
	cvt.u16.u32 	%rs16503, %r6547;
	bfe.u32 	%r6548, %r6543, 0, 8;
	cvt.u16.u32 	%rs16502, %r6548;
	bfe.u32 	%r6549, %r6543, 8, 8;
	cvt.u16.u32 	%rs16501, %r6549;
	bfe.u32 	%r6550, %r6543, 16, 8;
	cvt.u16.u32 	%rs16500, %r6550;
	bfe.u32 	%r6551, %r6543, 24, 8;
	cvt.u16.u32 	%rs16499, %r6551;
	ld.local.v2.b32 	{%r6552, %r6553}, [%rd1+40];
	bfe.u32 	%r6554, %r6552, 0, 8;
	cvt.u16.u32 	%rs16498, %r6554;
	bfe.u32 	%r6555, %r6552, 8, 8;
	cvt.u16.u32 	%rs16497, %r6555;
	bfe.u32 	%r6556, %r6552, 16, 8;
	cvt.u16.u32 	%rs16496, %r6556;
	bfe.u32 	%r6557, %r6552, 24, 8;
	cvt.u16.u32 	%rs16495, %r6557;
	bfe.u32 	%r6558, %r6553, 0, 8;
	cvt.u16.u32 	%rs16494, %r6558;
	bfe.u32 	%r6559, %r6553, 8, 8;
	cvt.u16.u32 	%rs16493, %r6559;
	bfe.u32 	%r6560, %r6553, 16, 8;
	cvt.u16.u32 	%rs16492, %r6560;
	bfe.u32 	%r6561, %r6553, 24, 8;
	cvt.u16.u32 	%rs16491, %r6561;
	ld.local.v2.b32 	{%r6562, %r6563}, [%rd1+48];
	bfe.u32 	%r6564, %r6562, 0, 8;
	cvt.u16.u32 	%rs16490, %r6564;
	bfe.u32 	%r6565, %r6562, 8, 8;
	cvt.u16.u32 	%rs16489, %r6565;
	bfe.u32 	%r6566, %r6562, 16, 8;
	cvt.u16.u32 	%rs16488, %r6566;
	bfe.u32 	%r6567, %r6562, 24, 8;
	cvt.u16.u32 	%rs16487, %r6567;
	bfe.u32 	%r6568, %r6563, 0, 8;
	cvt.u16.u32 	%rs16486, %r6568;
	bfe.u32 	%r6569, %r6563, 8, 8;
	cvt.u16.u32 	%rs16485, %r6569;
	bfe.u32 	%r6570, %r6563, 16, 8;
	cvt.u16.u32 	%rs16484, %r6570;
	bfe.u32 	%r6571, %r6563, 24, 8;
	cvt.u16.u32 	%rs16483, %r6571;
	ld.local.v2.b32 	{%r6572, %r6573}, [%rd1+56];
	bfe.u32 	%r6574, %r6572, 0, 8;
	cvt.u16.u32 	%rs16482, %r6574;
	bfe.u32 	%r6575, %r6572, 8, 8;
	cvt.u16.u32 	%rs16481, %r6575;
	bfe.u32 	%r6576, %r6572, 16, 8;
	cvt.u16.u32 	%rs16480, %r6576;
	bfe.u32 	%r6577, %r6572, 24, 8;
	cvt.u16.u32 	%rs16479, %r6577;
	bfe.u32 	%r6578, %r6573, 0, 8;
	cvt.u16.u32 	%rs16478, %r6578;
	bfe.u32 	%r6579, %r6573, 8, 8;
	cvt.u16.u32 	%rs16477, %r6579;
	bfe.u32 	%r6580, %r6573, 16, 8;
	cvt.u16.u32 	%rs16476, %r6580;
	bfe.u32 	%r6581, %r6573, 24, 8;
	cvt.u16.u32 	%rs16475, %r6581;
	ld.local.v2.b32 	{%r6582, %r6583}, [%rd1+64];
	bfe.u32 	%r6584, %r6582, 0, 8;
	cvt.u16.u32 	%rs16474, %r6584;
	bfe.u32 	%r6585, %r6582, 8, 8;
	cvt.u16.u32 	%rs16473, %r6585;
	bfe.u32 	%r6586, %r6582, 16, 8;
	cvt.u16.u32 	%rs16472, %r6586;
	bfe.u32 	%r6587, %r6582, 24, 8;
	cvt.u16.u32 	%rs16471, %r6587;
	bfe.u32 	%r6588, %r6583, 0, 8;
	cvt.u16.u32 	%rs16470, %r6588;
	bfe.u32 	%r6589, %r6583, 8, 8;
	cvt.u16.u32 	%rs16469, %r6589;
	bfe.u32 	%r6590, %r6583, 16, 8;
	cvt.u16.u32 	%rs16468, %r6590;
	bfe.u32 	%r6591, %r6583, 24, 8;
	cvt.u16.u32 	%rs16467, %r6591;
	ld.local.v2.b32 	{%r6592, %r6593}, [%rd1+72];
	bfe.u32 	%r6594, %r6592, 0, 8;
	cvt.u16.u32 	%rs16466, %r6594;
	bfe.u32 	%r6595, %r6592, 8, 8;
	cvt.u16.u32 	%rs16465, %r6595;
	bfe.u32 	%r6596, %r6592, 16, 8;
	cvt.u16.u32 	%rs16464, %r6596;
	bfe.u32 	%r6597, %r6592, 24, 8;
	cvt.u16.u32 	%rs16463, %r6597;
	bfe.u32 	%r6598, %r6593, 0, 8;
	cvt.u16.u32 	%rs16462, %r6598;
	bfe.u32 	%r6599, %r6593, 8, 8;
	cvt.u16.u32 	%rs16461, %r6599;
	bfe.u32 	%r6600, %r6593, 16, 8;
	cvt.u16.u32 	%rs16460, %r6600;
	bfe.u32 	%r6601, %r6593, 24, 8;
	cvt.u16.u32 	%rs16459, %r6601;
	ld.local.v2.b32 	{%r6602, %r6603}, [%rd1+80];
	bfe.u32 	%r6604, %r6602, 0, 8;
	cvt.u16.u32 	%rs16458, %r6604;
	bfe.u32 	%r6605, %r6602, 8, 8;
	cvt.u16.u32 	%rs16457, %r6605;
	bfe.u32 	%r6606, %r6602, 16, 8;
	cvt.u16.u32 	%rs16456, %r6606;
	bfe.u32 	%r6607, %r6602, 24, 8;
	cvt.u16.u32 	%rs16455, %r6607;
	bfe.u32 	%r6608, %r6603, 0, 8;
	cvt.u16.u32 	%rs16454, %r6608;
	bfe.u32 	%r6609, %r6603, 8, 8;
	cvt.u16.u32 	%rs16453, %r6609;
	bfe.u32 	%r6610, %r6603, 16, 8;
	cvt.u16.u32 	%rs16452, %r6610;
	bfe.u32 	%r6611, %r6603, 24, 8;
	cvt.u16.u32 	%rs16451, %r6611;
	ld.local.v2.b32 	{%r6612, %r6613}, [%rd1+88];
	bfe.u32 	%r6614, %r6612, 0, 8;
	cvt.u16.u32 	%rs16450, %r6614;
	bfe.u32 	%r6615, %r6612, 8, 8;
	cvt.u16.u32 	%rs16449, %r6615;
	bfe.u32 	%r6616, %r6612, 16, 8;
	cvt.u16.u32 	%rs16448, %r6616;
	bfe.u32 	%r6617, %r6612, 24, 8;
	cvt.u16.u32 	%rs16447, %r6617;
	bfe.u32 	%r6618, %r6613, 0, 8;
	cvt.u16.u32 	%rs16446, %r6618;
	bfe.u32 	%r6619, %r6613, 8, 8;
	cvt.u16.u32 	%rs16445, %r6619;
	bfe.u32 	%r6620, %r6613, 16, 8;
	cvt.u16.u32 	%rs16444, %r6620;
	bfe.u32 	%r6621, %r6613, 24, 8;
	cvt.u16.u32 	%rs16443, %r6621;
	ld.local.v2.b32 	{%r6622, %r6623}, [%rd1+96];
	bfe.u32 	%r6624, %r6622, 0, 8;
	cvt.u16.u32 	%rs16442, %r6624;
	bfe.u32 	%r6625, %r6622, 8, 8;
	cvt.u16.u32 	%rs16441, %r6625;
	bfe.u32 	%r6626, %r6622, 16, 8;
	cvt.u16.u32 	%rs16440, %r6626;
	bfe.u32 	%r6627, %r6622, 24, 8;
	cvt.u16.u32 	%rs16439, %r6627;
	bfe.u32 	%r6628, %r6623, 0, 8;
	cvt.u16.u32 	%rs16438, %r6628;
	bfe.u32 	%r6629, %r6623, 8, 8;
	cvt.u16.u32 	%rs16437, %r6629;
	bfe.u32 	%r6630, %r6623, 16, 8;
	cvt.u16.u32 	%rs16436, %r6630;
	bfe.u32 	%r6631, %r6623, 24, 8;
	cvt.u16.u32 	%rs16435, %r6631;
	ld.local.v2.b32 	{%r6632, %r6633}, [%rd1+104];
	bfe.u32 	%r6634, %r6632, 0, 8;
	cvt.u16.u32 	%rs16434, %r6634;
	bfe.u32 	%r6635, %r6632, 8, 8;
	cvt.u16.u32 	%rs16433, %r6635;
	bfe.u32 	%r6636, %r6632, 16, 8;
	cvt.u16.u32 	%rs16432, %r6636;
	bfe.u32 	%r6637, %r6632, 24, 8;
	cvt.u16.u32 	%rs16431, %r6637;
	bfe.u32 	%r6638, %r6633, 0, 8;
	cvt.u16.u32 	%rs16430, %r6638;
	bfe.u32 	%r6639, %r6633, 8, 8;
	cvt.u16.u32 	%rs16429, %r6639;
	bfe.u32 	%r6640, %r6633, 16, 8;
	cvt.u16.u32 	%rs16428, %r6640;
	bfe.u32 	%r6641, %r6633, 24, 8;
	cvt.u16.u32 	%rs16427, %r6641;
	ld.local.v2.b32 	{%r6642, %r6643}, [%rd1+112];
	bfe.u32 	%r6644, %r6642, 0, 8;
	cvt.u16.u32 	%rs16426, %r6644;
	bfe.u32 	%r6645, %r6642, 8, 8;
	cvt.u16.u32 	%rs16425, %r6645;
	bfe.u32 	%r6646, %r6642, 16, 8;
	cvt.u16.u32 	%rs16424, %r6646;
	bfe.u32 	%r6647, %r6642, 24, 8;
	cvt.u16.u32 	%rs16423, %r6647;
	bfe.u32 	%r6648, %r6643, 0, 8;
	cvt.u16.u32 	%rs16422, %r6648;
	bfe.u32 	%r6649, %r6643, 8, 8;
	cvt.u16.u32 	%rs16421, %r6649;
	bfe.u32 	%r6650, %r6643, 16, 8;
	cvt.u16.u32 	%rs16420, %r6650;
	bfe.u32 	%r6651, %r6643, 24, 8;
	cvt.u16.u32 	%rs16419, %r6651;
	ld.local.v2.b32 	{%r6652, %r6653}, [%rd1+120];
	bfe.u32 	%r6654, %r6652, 0, 8;
	cvt.u16.u32 	%rs16418, %r6654;
	bfe.u32 	%r6655, %r6652, 8, 8;
	cvt.u16.u32 	%rs16417, %r6655;
	bfe.u32 	%r6656, %r6652, 16, 8;
	cvt.u16.u32 	%rs16416, %r6656;
	bfe.u32 	%r6657, %r6652, 24, 8;
	cvt.u16.u32 	%rs16415, %r6657;
	bfe.u32 	%r6658, %r6653, 0, 8;
	cvt.u16.u32 	%rs16414, %r6658;
	bfe.u32 	%r6659, %r6653, 8, 8;
	cvt.u16.u32 	%rs16413, %r6659;
	bfe.u32 	%r6660, %r6653, 16, 8;
	cvt.u16.u32 	%rs16412, %r6660;
	bfe.u32 	%r6661, %r6653, 24, 8;
	cvt.u16.u32 	%rs16411, %r6661;
	ld.local.v2.b32 	{%r6662, %r6663}, [%rd1+128];
	bfe.u32 	%r6664, %r6662, 0, 8;
	cvt.u16.u32 	%rs16410, %r6664;
	bfe.u32 	%r6665, %r6662, 8, 8;
	cvt.u16.u32 	%rs16409, %r6665;
	bfe.u32 	%r6666, %r6662, 16, 8;
	cvt.u16.u32 	%rs16408, %r6666;
	bfe.u32 	%r6667, %r6662, 24, 8;
	cvt.u16.u32 	%rs16407, %r6667;
	bfe.u32 	%r6668, %r6663, 0, 8;
	cvt.u16.u32 	%rs16406, %r6668;
	bfe.u32 	%r6669, %r6663, 8, 8;
	cvt.u16.u32 	%rs16405, %r6669;
	bfe.u32 	%r6670, %r6663, 16, 8;
	cvt.u16.u32 	%rs16404, %r6670;
	bfe.u32 	%r6671, %r6663, 24, 8;
	cvt.u16.u32 	%rs16403, %r6671;
	ld.local.v2.b32 	{%r6672, %r6673}, [%rd1+136];
	bfe.u32 	%r6674, %r6672, 0, 8;
	cvt.u16.u32 	%rs16402, %r6674;
	bfe.u32 	%r6675, %r6672, 8, 8;
	cvt.u16.u32 	%rs16401, %r6675;
	bfe.u32 	%r6676, %r6672, 16, 8;
	cvt.u16.u32 	%rs16400, %r6676;
	bfe.u32 	%r6677, %r6672, 24, 8;
	cvt.u16.u32 	%rs16399, %r6677;
	bfe.u32 	%r6678, %r6673, 0, 8;
	cvt.u16.u32 	%rs16398, %r6678;
	bfe.u32 	%r6679, %r6673, 8, 8;
	cvt.u16.u32 	%rs16397, %r6679;
	bfe.u32 	%r6680, %r6673, 16, 8;
	cvt.u16.u32 	%rs16396, %r6680;
	bfe.u32 	%r6681, %r6673, 24, 8;
	cvt.u16.u32 	%rs16395, %r6681;
	ld.local.v2.b32 	{%r6682, %r6683}, [%rd1+144];
	bfe.u32 	%r6684, %r6682, 0, 8;
	cvt.u16.u32 	%rs16394, %r6684;
	bfe.u32 	%r6685, %r6682, 8, 8;
	cvt.u16.u32 	%rs16393, %r6685;
	bfe.u32 	%r6686, %r6682, 16, 8;
	cvt.u16.u32 	%rs16392, %r6686;
	bfe.u32 	%r6687, %r6682, 24, 8;
	cvt.u16.u32 	%rs16391, %r6687;
	bfe.u32 	%r6688, %r6683, 0, 8;
	cvt.u16.u32 	%rs16390, %r6688;
	bfe.u32 	%r6689, %r6683, 8, 8;
	cvt.u16.u32 	%rs16389, %r6689;
	bfe.u32 	%r6690, %r6683, 16, 8;
	cvt.u16.u32 	%rs16388, %r6690;
	bfe.u32 	%r6691, %r6683, 24, 8;
	cvt.u16.u32 	%rs16387, %r6691;
	ld.local.v2.b32 	{%r6692, %r6693}, [%rd1+152];
	bfe.u32 	%r6694, %r6692, 0, 8;
	cvt.u16.u32 	%rs16386, %r6694;
	bfe.u32 	%r6695, %r6692, 8, 8;
	cvt.u16.u32 	%rs16385, %r6695;
	bfe.u32 	%r6696, %r6692, 16, 8;
	cvt.u16.u32 	%rs16384, %r6696;
	bfe.u32 	%r6697, %r6692, 24, 8;
	cvt.u16.u32 	%rs16383, %r6697;
	bfe.u32 	%r6698, %r6693, 0, 8;
	cvt.u16.u32 	%rs16382, %r6698;
	bfe.u32 	%r6699, %r6693, 8, 8;
	cvt.u16.u32 	%rs16381, %r6699;
	bfe.u32 	%r6700, %r6693, 16, 8;
	cvt.u16.u32 	%rs16380, %r6700;
	bfe.u32 	%r6701, %r6693, 24, 8;
	cvt.u16.u32 	%rs16379, %r6701;
	ld.local.v2.b32 	{%r6702, %r6703}, [%rd1+160];
	bfe.u32 	%r6704, %r6702, 0, 8;
	cvt.u16.u32 	%rs16378, %r6704;
	bfe.u32 	%r6705, %r6702, 8, 8;
	cvt.u16.u32 	%rs16377, %r6705;
	bfe.u32 	%r6706, %r6702, 16, 8;
	cvt.u16.u32 	%rs16376, %r6706;
	bfe.u32 	%r6707, %r6702, 24, 8;
	cvt.u16.u32 	%rs16375, %r6707;
	bfe.u32 	%r6708, %r6703, 0, 8;
	cvt.u16.u32 	%rs16374, %r6708;
	bfe.u32 	%r6709, %r6703, 8, 8;
	cvt.u16.u32 	%rs16373, %r6709;
	bfe.u32 	%r6710, %r6703, 16, 8;
	cvt.u16.u32 	%rs16372, %r6710;
	bfe.u32 	%r6711, %r6703, 24, 8;
	cvt.u16.u32 	%rs16371, %r6711;
	ld.local.v2.b32 	{%r6712, %r6713}, [%rd1+168];
	bfe.u32 	%r6714, %r6712, 0, 8;
	cvt.u16.u32 	%rs16370, %r6714;
	bfe.u32 	%r6715, %r6712, 8, 8;
	cvt.u16.u32 	%rs16369, %r6715;
	bfe.u32 	%r6716, %r6712, 16, 8;
	cvt.u16.u32 	%rs16368, %r6716;
	bfe.u32 	%r6717, %r6712, 24, 8;
	cvt.u16.u32 	%rs16367, %r6717;
	bfe.u32 	%r6718, %r6713, 0, 8;
	cvt.u16.u32 	%rs16366, %r6718;
	bfe.u32 	%r6719, %r6713, 8, 8;
	cvt.u16.u32 	%rs16365, %r6719;
	bfe.u32 	%r6720, %r6713, 16, 8;
	cvt.u16.u32 	%rs16364, %r6720;
	bfe.u32 	%r6721, %r6713, 24, 8;
	cvt.u16.u32 	%rs16363, %r6721;
	ld.local.v2.b32 	{%r6722, %r6723}, [%rd1+176];
	bfe.u32 	%r6724, %r6722, 0, 8;
	cvt.u16.u32 	%rs16362, %r6724;
	bfe.u32 	%r6725, %r6722, 8, 8;
	cvt.u16.u32 	%rs16361, %r6725;
	bfe.u32 	%r6726, %r6722, 16, 8;
	cvt.u16.u32 	%rs16360, %r6726;
	bfe.u32 	%r6727, %r6722, 24, 8;
	cvt.u16.u32 	%rs16359, %r6727;
	bfe.u32 	%r6728, %r6723, 0, 8;
	cvt.u16.u32 	%rs16358, %r6728;
	bfe.u32 	%r6729, %r6723, 8, 8;
	cvt.u16.u32 	%rs16357, %r6729;
	bfe.u32 	%r6730, %r6723, 16, 8;
	cvt.u16.u32 	%rs16356, %r6730;
	bfe.u32 	%r6731, %r6723, 24, 8;
	cvt.u16.u32 	%rs16355, %r6731;
	ld.local.v2.b32 	{%r6732, %r6733}, [%rd1+184];
	bfe.u32 	%r6734, %r6732, 0, 8;
	cvt.u16.u32 	%rs16354, %r6734;
	bfe.u32 	%r6735, %r6732, 8, 8;
	cvt.u16.u32 	%rs16353, %r6735;
	bfe.u32 	%r6736, %r6732, 16, 8;
	cvt.u16.u32 	%rs16352, %r6736;
	bfe.u32 	%r6737, %r6732, 24, 8;
	cvt.u16.u32 	%rs16351, %r6737;
	bfe.u32 	%r6738, %r6733, 0, 8;
	cvt.u16.u32 	%rs16350, %r6738;
	bfe.u32 	%r6739, %r6733, 8, 8;
	cvt.u16.u32 	%rs16349, %r6739;
	bfe.u32 	%r6740, %r6733, 16, 8;
	cvt.u16.u32 	%rs16348, %r6740;
	bfe.u32 	%r6741, %r6733, 24, 8;
	cvt.u16.u32 	%rs16347, %r6741;
	ld.local.v2.b32 	{%r6742, %r6743}, [%rd1+192];
	bfe.u32 	%r6744, %r6742, 0, 8;
	cvt.u16.u32 	%rs16346, %r6744;
	bfe.u32 	%r6745, %r6742, 8, 8;
	cvt.u16.u32 	%rs16345, %r6745;
	bfe.u32 	%r6746, %r6742, 16, 8;
	cvt.u16.u32 	%rs16344, %r6746;
	bfe.u32 	%r6747, %r6742, 24, 8;
	cvt.u16.u32 	%rs16343, %r6747;
	bfe.u32 	%r6748, %r6743, 0, 8;
	cvt.u16.u32 	%rs16342, %r6748;
	bfe.u32 	%r6749, %r6743, 8, 8;
	cvt.u16.u32 	%rs16341, %r6749;
	bfe.u32 	%r6750, %r6743, 16, 8;
	cvt.u16.u32 	%rs16340, %r6750;
	bfe.u32 	%r6751, %r6743, 24, 8;
	cvt.u16.u32 	%rs16339, %r6751;
	ld.local.v2.b32 	{%r6752, %r6753}, [%rd1+200];
	bfe.u32 	%r6754, %r6752, 0, 8;
	cvt.u16.u32 	%rs16338, %r6754;
	bfe.u32 	%r6755, %r6752, 8, 8;
	cvt.u16.u32 	%rs16337, %r6755;
	bfe.u32 	%r6756, %r6752, 16, 8;
	cvt.u16.u32 	%rs16336, %r6756;
	bfe.u32 	%r6757, %r6752, 24, 8;
	cvt.u16.u32 	%rs16335, %r6757;
	bfe.u32 	%r6758, %r6753, 0, 8;
	cvt.u16.u32 	%rs16334, %r6758;
	bfe.u32 	%r6759, %r6753, 8, 8;
	cvt.u16.u32 	%rs16333, %r6759;
	bfe.u32 	%r6760, %r6753, 16, 8;
	cvt.u16.u32 	%rs16332, %r6760;
	bfe.u32 	%r6761, %r6753, 24, 8;
	cvt.u16.u32 	%rs16331, %r6761;
	ld.local.v2.b32 	{%r6762, %r6763}, [%rd1+208];
	bfe.u32 	%r6764, %r6762, 0, 8;
	cvt.u16.u32 	%rs16330, %r6764;
	bfe.u32 	%r6765, %r6762, 8, 8;
	cvt.u16.u32 	%rs16329, %r6765;
	bfe.u32 	%r6766, %r6762, 16, 8;
	cvt.u16.u32 	%rs16328, %r6766;
	bfe.u32 	%r6767, %r6762, 24, 8;
	cvt.u16.u32 	%rs16327, %r6767;
	bfe.u32 	%r6768, %r6763, 0, 8;
	cvt.u16.u32 	%rs16326, %r6768;
	bfe.u32 	%r6769, %r6763, 8, 8;
	cvt.u16.u32 	%rs16325, %r6769;
	bfe.u32 	%r6770, %r6763, 16, 8;
	cvt.u16.u32 	%rs16324, %r6770;
	bfe.u32 	%r6771, %r6763, 24, 8;
	cvt.u16.u32 	%rs16323, %r6771;
	ld.local.v2.b32 	{%r6772, %r6773}, [%rd1+216];
	bfe.u32 	%r6774, %r6772, 0, 8;
	cvt.u16.u32 	%rs16322, %r6774;
	bfe.u32 	%r6775, %r6772, 8, 8;
	cvt.u16.u32 	%rs16321, %r6775;
	bfe.u32 	%r6776, %r6772, 16, 8;
	cvt.u16.u32 	%rs16320, %r6776;
	bfe.u32 	%r6777, %r6772, 24, 8;
	cvt.u16.u32 	%rs16319, %r6777;
	bfe.u32 	%r6778, %r6773, 0, 8;
	cvt.u16.u32 	%rs16318, %r6778;
	bfe.u32 	%r6779, %r6773, 8, 8;
	cvt.u16.u32 	%rs16317, %r6779;
	bfe.u32 	%r6780, %r6773, 16, 8;
	cvt.u16.u32 	%rs16316, %r6780;
	bfe.u32 	%r6781, %r6773, 24, 8;
	cvt.u16.u32 	%rs16315, %r6781;
	ld.local.v2.b32 	{%r6782, %r6783}, [%rd1+224];
	bfe.u32 	%r6784, %r6782, 0, 8;
	cvt.u16.u32 	%rs16314, %r6784;
	bfe.u32 	%r6785, %r6782, 8, 8;
	cvt.u16.u32 	%rs16313, %r6785;
	bfe.u32 	%r6786, %r6782, 16, 8;
	cvt.u16.u32 	%rs16312, %r6786;
	bfe.u32 	%r6787, %r6782, 24, 8;
	cvt.u16.u32 	%rs16311, %r6787;
	bfe.u32 	%r6788, %r6783, 0, 8;
	cvt.u16.u32 	%rs16310, %r6788;
	bfe.u32 	%r6789, %r6783, 8, 8;
	cvt.u16.u32 	%rs16309, %r6789;
	bfe.u32 	%r6790, %r6783, 16, 8;
	cvt.u16.u32 	%rs16308, %r6790;
	bfe.u32 	%r6791, %r6783, 24, 8;
	cvt.u16.u32 	%rs16307, %r6791;
	ld.local.v2.b32 	{%r6792, %r6793}, [%rd1+232];
	bfe.u32 	%r6794, %r6792, 0, 8;
	cvt.u16.u32 	%rs16306, %r6794;
	bfe.u32 	%r6795, %r6792, 8, 8;
	cvt.u16.u32 	%rs16305, %r6795;
	bfe.u32 	%r6796, %r6792, 16, 8;
	cvt.u16.u32 	%rs16304, %r6796;
	bfe.u32 	%r6797, %r6792, 24, 8;
	cvt.u16.u32 	%rs16303, %r6797;
	bfe.u32 	%r6798, %r6793, 0, 8;
	cvt.u16.u32 	%rs16302, %r6798;
	bfe.u32 	%r6799, %r6793, 8, 8;
	cvt.u16.u32 	%rs16301, %r6799;
	bfe.u32 	%r6800, %r6793, 16, 8;
	cvt.u16.u32 	%rs16300, %r6800;
	bfe.u32 	%r6801, %r6793, 24, 8;
	cvt.u16.u32 	%rs16299, %r6801;
	ld.local.v2.b32 	{%r6802, %r6803}, [%rd1+240];
	bfe.u32 	%r6804, %r6802, 0, 8;
	cvt.u16.u32 	%rs16298, %r6804;
	bfe.u32 	%r6805, %r6802, 8, 8;
	cvt.u16.u32 	%rs16297, %r6805;
	bfe.u32 	%r6806, %r6802, 16, 8;
	cvt.u16.u32 	%rs16296, %r6806;
	bfe.u32 	%r6807, %r6802, 24, 8;
	cvt.u16.u32 	%rs16295, %r6807;
	bfe.u32 	%r6808, %r6803, 0, 8;
	cvt.u16.u32 	%rs16294, %r6808;
	bfe.u32 	%r6809, %r6803, 8, 8;
	cvt.u16.u32 	%rs16293, %r6809;
	bfe.u32 	%r6810, %r6803, 16, 8;
	cvt.u16.u32 	%rs16292, %r6810;
	bfe.u32 	%r6811, %r6803, 24, 8;
	cvt.u16.u32 	%rs16291, %r6811;
	ld.local.v2.b32 	{%r6812, %r6813}, [%rd1+248];
	bfe.u32 	%r6814, %r6812, 0, 8;
	cvt.u16.u32 	%rs16290, %r6814;
	bfe.u32 	%r6815, %r6812, 8, 8;
	cvt.u16.u32 	%rs16289, %r6815;
	bfe.u32 	%r6816, %r6812, 16, 8;
	cvt.u16.u32 	%rs16288, %r6816;
	bfe.u32 	%r6817, %r6812, 24, 8;
	cvt.u16.u32 	%rs16287, %r6817;
	bfe.u32 	%r6818, %r6813, 0, 8;
	cvt.u16.u32 	%rs16286, %r6818;
	bfe.u32 	%r6819, %r6813, 8, 8;
	cvt.u16.u32 	%rs16285, %r6819;
	bfe.u32 	%r6820, %r6813, 16, 8;
	cvt.u16.u32 	%rs16284, %r6820;
	bfe.u32 	%r6821, %r6813, 24, 8;
	cvt.u16.u32 	%rs16283, %r6821;
	ld.local.v2.b32 	{%r6822, %r6823}, [%rd1+256];
	bfe.u32 	%r6824, %r6822, 0, 8;
	cvt.u16.u32 	%rs16282, %r6824;
	bfe.u32 	%r6825, %r6822, 8, 8;
	cvt.u16.u32 	%rs16281, %r6825;
	bfe.u32 	%r6826, %r6822, 16, 8;
	cvt.u16.u32 	%rs16280, %r6826;
	bfe.u32 	%r6827, %r6822, 24, 8;
	cvt.u16.u32 	%rs16279, %r6827;
	bfe.u32 	%r6828, %r6823, 0, 8;
	cvt.u16.u32 	%rs16278, %r6828;
	bfe.u32 	%r6829, %r6823, 8, 8;
	cvt.u16.u32 	%rs16277, %r6829;
	bfe.u32 	%r6830, %r6823, 16, 8;
	cvt.u16.u32 	%rs16276, %r6830;
	bfe.u32 	%r6831, %r6823, 24, 8;
	cvt.u16.u32 	%rs16275, %r6831;
	ld.local.v2.b32 	{%r6832, %r6833}, [%rd1+264];
	bfe.u32 	%r6834, %r6832, 0, 8;
	cvt.u16.u32 	%rs16274, %r6834;
	bfe.u32 	%r6835, %r6832, 8, 8;
	cvt.u16.u32 	%rs16273, %r6835;
	bfe.u32 	%r6836, %r6832, 16, 8;
	cvt.u16.u32 	%rs16272, %r6836;
	bfe.u32 	%r6837, %r6832, 24, 8;
	cvt.u16.u32 	%rs16271, %r6837;
	bfe.u32 	%r6838, %r6833, 0, 8;
	cvt.u16.u32 	%rs16270, %r6838;
	bfe.u32 	%r6839, %r6833, 8, 8;
	cvt.u16.u32 	%rs16269, %r6839;
	bfe.u32 	%r6840, %r6833, 16, 8;
	cvt.u16.u32 	%rs16268, %r6840;
	bfe.u32 	%r6841, %r6833, 24, 8;
	cvt.u16.u32 	%rs16267, %r6841;
$L__BB5_181:
	cvt.u32.u16 	%r7182, %rs16522;
	and.b32  	%r7183, %r7182, 255;
	and.b16  	%rs14320, %rs16521, 255;
	mul.wide.u16 	%r7184, %rs14320, 256;
	or.b32  	%r7185, %r7184, %r7183;
	cvt.u32.u16 	%r7186, %rs16520;
	shl.b32 	%r7187, %r7186, 16;
	and.b32  	%r7188, %r7187, 16711680;
	or.b32  	%r7189, %r7185, %r7188;
	cvt.u32.u16 	%r7190, %rs16519;
	shl.b32 	%r7191, %r7190, 24;
	or.b32  	%r6863, %r7189, %r7191;
	cvt.u32.u16 	%r7192, %rs16518;
	and.b32  	%r7193, %r7192, 255;
	and.b16  	%rs14321, %rs16517, 255;
	mul.wide.u16 	%r7194, %rs14321, 256;
	or.b32  	%r7195, %r7194, %r7193;
	cvt.u32.u16 	%r7196, %rs16516;
	shl.b32 	%r7197, %r7196, 16;
	and.b32  	%r7198, %r7197, 16711680;
	or.b32  	%r7199, %r7195, %r7198;
	cvt.u32.u16 	%r7200, %rs16515;
	shl.b32 	%r7201, %r7200, 24;
	or.b32  	%r6868, %r7199, %r7201;
	cvt.u32.u16 	%r7202, %rs16514;
	and.b32  	%r7203, %r7202, 255;
	and.b16  	%rs14322, %rs16513, 255;
	mul.wide.u16 	%r7204, %rs14322, 256;
	or.b32  	%r7205, %r7204, %r7203;
	cvt.u32.u16 	%r7206, %rs16512;
	shl.b32 	%r7207, %r7206, 16;
	and.b32  	%r7208, %r7207, 16711680;
	or.b32  	%r7209, %r7205, %r7208;
	cvt.u32.u16 	%r7210, %rs16511;
	shl.b32 	%r7211, %r7210, 24;
	or.b32  	%r6873, %r7209, %r7211;
	cvt.u32.u16 	%r7212, %rs16510;
	and.b32  	%r7213, %r7212, 255;
	and.b16  	%rs14323, %rs16509, 255;
	mul.wide.u16 	%r7214, %rs14323, 256;
	or.b32  	%r7215, %r7214, %r7213;
	cvt.u32.u16 	%r7216, %rs16508;
	shl.b32 	%r7217, %r7216, 16;
	and.b32  	%r7218, %r7217, 16711680;
	or.b32  	%r7219, %r7215, %r7218;
	cvt.u32.u16 	%r7220, %rs16507;
	shl.b32 	%r7221, %r7220, 24;
	or.b32  	%r6878, %r7219, %r7221;
	cvt.u32.u16 	%r7222, %rs16506;
	and.b32  	%r7223, %r7222, 255;
	and.b16  	%rs14324, %rs16505, 255;
	mul.wide.u16 	%r7224, %rs14324, 256;
	or.b32  	%r7225, %r7224, %r7223;
	cvt.u32.u16 	%r7226, %rs16504;
	shl.b32 	%r7227, %r7226, 16;
	and.b32  	%r7228, %r7227, 16711680;
	or.b32  	%r7229, %r7225, %r7228;
	cvt.u32.u16 	%r7230, %rs16503;
	shl.b32 	%r7231, %r7230, 24;
	or.b32  	%r6883, %r7229, %r7231;
	cvt.u32.u16 	%r7232, %rs16502;
	and.b32  	%r7233, %r7232, 255;
	and.b16  	%rs14325, %rs16501, 255;
	mul.wide.u16 	%r7234, %rs14325, 256;
	or.b32  	%r7235, %r7234, %r7233;
	cvt.u32.u16 	%r7236, %rs16500;
	shl.b32 	%r7237, %r7236, 16;
	and.b32  	%r7238, %r7237, 16711680;
	or.b32  	%r7239, %r7235, %r7238;
	cvt.u32.u16 	%r7240, %rs16499;
	shl.b32 	%r7241, %r7240, 24;
	or.b32  	%r6888, %r7239, %r7241;
	cvt.u32.u16 	%r7242, %rs16498;
	and.b32  	%r7243, %r7242, 255;
	and.b16  	%rs14326, %rs16497, 255;
	mul.wide.u16 	%r7244, %rs14326, 256;
	or.b32  	%r7245, %r7244, %r7243;
	cvt.u32.u16 	%r7246, %rs16496;
	shl.b32 	%r7247, %r7246, 16;
	and.b32  	%r7248, %r7247, 16711680;
	or.b32  	%r7249, %r7245, %r7248;
	cvt.u32.u16 	%r7250, %rs16495;
	shl.b32 	%r7251, %r7250, 24;
	or.b32  	%r6893, %r7249, %r7251;
	cvt.u32.u16 	%r7252, %rs16494;
	and.b32  	%r7253, %r7252, 255;
	and.b16  	%rs14327, %rs16493, 255;
	mul.wide.u16 	%r7254, %rs14327, 256;
	or.b32  	%r7255, %r7254, %r7253;
	cvt.u32.u16 	%r7256, %rs16492;
	shl.b32 	%r7257, %r7256, 16;
	and.b32  	%r7258, %r7257, 16711680;
	or.b32  	%r7259, %r7255, %r7258;
	cvt.u32.u16 	%r7260, %rs16491;
	shl.b32 	%r7261, %r7260, 24;
	or.b32  	%r6898, %r7259, %r7261;
	cvt.u32.u16 	%r7262, %rs16490;
	and.b32  	%r7263, %r7262, 255;
	and.b16  	%rs14328, %rs16489, 255;
	mul.wide.u16 	%r7264, %rs14328, 256;
	or.b32  	%r7265, %r7264, %r7263;
	cvt.u32.u16 	%r7266, %rs16488;
	shl.b32 	%r7267, %r7266, 16;
	and.b32  	%r7268, %r7267, 16711680;
	or.b32  	%r7269, %r7265, %r7268;
	cvt.u32.u16 	%r7270, %rs16487;
	shl.b32 	%r7271, %r7270, 24;
	or.b32  	%r6903, %r7269, %r7271;
	cvt.u32.u16 	%r7272, %rs16486;
	and.b32  	%r7273, %r7272, 255;
	and.b16  	%rs14329, %rs16485, 255;
	mul.wide.u16 	%r7274, %rs14329, 256;
	or.b32  	%r7275, %r7274, %r7273;
	cvt.u32.u16 	%r7276, %rs16484;
	shl.b32 	%r7277, %r7276, 16;
	and.b32  	%r7278, %r7277, 16711680;
	or.b32  	%r7279, %r7275, %r7278;
	cvt.u32.u16 	%r7280, %rs16483;
	shl.b32 	%r7281, %r7280, 24;
	or.b32  	%r6908, %r7279, %r7281;
	cvt.u32.u16 	%r7282, %rs16482;
	and.b32  	%r7283, %r7282, 255;
	and.b16  	%rs14330, %rs16481, 255;
	mul.wide.u16 	%r7284, %rs14330, 256;
	or.b32  	%r7285, %r7284, %r7283;
	cvt.u32.u16 	%r7286, %rs16480;
	shl.b32 	%r7287, %r7286, 16;
	and.b32  	%r7288, %r7287, 16711680;
	or.b32  	%r7289, %r7285, %r7288;
	cvt.u32.u16 	%r7290, %rs16479;
	shl.b32 	%r7291, %r7290, 24;
	or.b32  	%r6913, %r7289, %r7291;
	cvt.u32.u16 	%r7292, %rs16478;
	and.b32  	%r7293, %r7292, 255;
	and.b16  	%rs14331, %rs16477, 255;
	mul.wide.u16 	%r7294, %rs14331, 256;
	or.b32  	%r7295, %r7294, %r7293;
	cvt.u32.u16 	%r7296, %rs16476;
	shl.b32 	%r7297, %r7296, 16;
	and.b32  	%r7298, %r7297, 16711680;
	or.b32  	%r7299, %r7295, %r7298;
	cvt.u32.u16 	%r7300, %rs16475;
	shl.b32 	%r7301, %r7300, 24;
	or.b32  	%r6918, %r7299, %r7301;
	cvt.u32.u16 	%r7302, %rs16474;
	and.b32  	%r7303, %r7302, 255;
	and.b16  	%rs14332, %rs16473, 255;
	mul.wide.u16 	%r7304, %rs14332, 256;
	or.b32  	%r7305, %r7304, %r7303;
	cvt.u32.u16 	%r7306, %rs16472;
	shl.b32 	%r7307, %r7306, 16;
	and.b32  	%r7308, %r7307, 16711680;
	or.b32  	%r7309, %r7305, %r7308;
	cvt.u32.u16 	%r7310, %rs16471;
	shl.b32 	%r7311, %r7310, 24;
	or.b32  	%r6923, %r7309, %r7311;
	cvt.u32.u16 	%r7312, %rs16470;
	and.b32  	%r7313, %r7312, 255;
	and.b16  	%rs14333, %rs16469, 255;
	mul.wide.u16 	%r7314, %rs14333, 256;
	or.b32  	%r7315, %r7314, %r7313;
	cvt.u32.u16 	%r7316, %rs16468;
	shl.b32 	%r7317, %r7316, 16;
	and.b32  	%r7318, %r7317, 16711680;
	or.b32  	%r7319, %r7315, %r7318;
	cvt.u32.u16 	%r7320, %rs16467;
	shl.b32 	%r7321, %r7320, 24;
	or.b32  	%r6928, %r7319, %r7321;
	cvt.u32.u16 	%r7322, %rs16466;
	and.b32  	%r7323, %r7322, 255;
	and.b16  	%rs14334, %rs16465, 255;
	mul.wide.u16 	%r7324, %rs14334, 256;
	or.b32  	%r7325, %r7324, %r7323;
	cvt.u32.u16 	%r7326, %rs16464;
	shl.b32 	%r7327, %r7326, 16;
	and.b32  	%r7328, %r7327, 16711680;
	or.b32  	%r7329, %r7325, %r7328;
	cvt.u32.u16 	%r7330, %rs16463;
	shl.b32 	%r7331, %r7330, 24;
	or.b32  	%r6933, %r7329, %r7331;
	cvt.u32.u16 	%r7332, %rs16462;
	and.b32  	%r7333, %r7332, 255;
	and.b16  	%rs14335, %rs16461, 255;
	mul.wide.u16 	%r7334, %rs14335, 256;
	or.b32  	%r7335, %r7334, %r7333;
	cvt.u32.u16 	%r7336, %rs16460;
	shl.b32 	%r7337, %r7336, 16;
	and.b32  	%r7338, %r7337, 16711680;
	or.b32  	%r7339, %r7335, %r7338;
	cvt.u32.u16 	%r7340, %rs16459;
	shl.b32 	%r7341, %r7340, 24;
	or.b32  	%r6938, %r7339, %r7341;
	cvt.u32.u16 	%r7342, %rs16458;
	and.b32  	%r7343, %r7342, 255;
	and.b16  	%rs14336, %rs16457, 255;
	mul.wide.u16 	%r7344, %rs14336, 256;
	or.b32  	%r7345, %r7344, %r7343;
	cvt.u32.u16 	%r7346, %rs16456;
	shl.b32 	%r7347, %r7346, 16;
	and.b32  	%r7348, %r7347, 16711680;
	or.b32  	%r7349, %r7345, %r7348;
	cvt.u32.u16 	%r7350, %rs16455;
	shl.b32 	%r7351, %r7350, 24;
	or.b32  	%r6943, %r7349, %r7351;
	cvt.u32.u16 	%r7352, %rs16454;
	and.b32  	%r7353, %r7352, 255;
	and.b16  	%rs14337, %rs16453, 255;
	mul.wide.u16 	%r7354, %rs14337, 256;
	or.b32  	%r7355, %r7354, %r7353;
	cvt.u32.u16 	%r7356, %rs16452;
	shl.b32 	%r7357, %r7356, 16;
	and.b32  	%r7358, %r7357, 16711680;
	or.b32  	%r7359, %r7355, %r7358;
	cvt.u32.u16 	%r7360, %rs16451;
	shl.b32 	%r7361, %r7360, 24;
	or.b32  	%r6948, %r7359, %r7361;
	cvt.u32.u16 	%r7362, %rs16450;
	and.b32  	%r7363, %r7362, 255;
	and.b16  	%rs14338, %rs16449, 255;
	mul.wide.u16 	%r7364, %rs14338, 256;
	or.b32  	%r7365, %r7364, %r7363;
	cvt.u32.u16 	%r7366, %rs16448;
	shl.b32 	%r7367, %r7366, 16;
	and.b32  	%r7368, %r7367, 16711680;
	or.b32  	%r7369, %r7365, %r7368;
	cvt.u32.u16 	%r7370, %rs16447;
	shl.b32 	%r7371, %r7370, 24;
	or.b32  	%r6953, %r7369, %r7371;
	cvt.u32.u16 	%r7372, %rs16446;
	and.b32  	%r7373, %r7372, 255;
	and.b16  	%rs14339, %rs16445, 255;
	mul.wide.u16 	%r7374, %rs14339, 256;
	or.b32  	%r7375, %r7374, %r7373;
	cvt.u32.u16 	%r7376, %rs16444;
	shl.b32 	%r7377, %r7376, 16;
	and.b32  	%r7378, %r7377, 16711680;
	or.b32  	%r7379, %r7375, %r7378;
	cvt.u32.u16 	%r7380, %rs16443;
	shl.b32 	%r7381, %r7380, 24;
	or.b32  	%r6958, %r7379, %r7381;
	cvt.u32.u16 	%r7382, %rs16442;
	and.b32  	%r7383, %r7382, 255;
	and.b16  	%rs14340, %rs16441, 255;
	mul.wide.u16 	%r7384, %rs14340, 256;
	or.b32  	%r7385, %r7384, %r7383;
	cvt.u32.u16 	%r7386, %rs16440;
	shl.b32 	%r7387, %r7386, 16;
	and.b32  	%r7388, %r7387, 16711680;
	or.b32  	%r7389, %r7385, %r7388;
	cvt.u32.u16 	%r7390, %rs16439;
	shl.b32 	%r7391, %r7390, 24;
	or.b32  	%r6963, %r7389, %r7391;
	cvt.u32.u16 	%r7392, %rs16438;
	and.b32  	%r7393, %r7392, 255;
	and.b16  	%rs14341, %rs16437, 255;
	mul.wide.u16 	%r7394, %rs14341, 256;
	or.b32  	%r7395, %r7394, %r7393;
	cvt.u32.u16 	%r7396, %rs16436;
	shl.b32 	%r7397, %r7396, 16;
	and.b32  	%r7398, %r7397, 16711680;
	or.b32  	%r7399, %r7395, %r7398;
	cvt.u32.u16 	%r7400, %rs16435;
	shl.b32 	%r7401, %r7400, 24;
	or.b32  	%r6968, %r7399, %r7401;
	cvt.u32.u16 	%r7402, %rs16434;
	and.b32  	%r7403, %r7402, 255;
	and.b16  	%rs14342, %rs16433, 255;
	mul.wide.u16 	%r7404, %rs14342, 256;
	or.b32  	%r7405, %r7404, %r7403;
	cvt.u32.u16 	%r7406, %rs16432;
	shl.b32 	%r7407, %r7406, 16;
	and.b32  	%r7408, %r7407, 16711680;
	or.b32  	%r7409, %r7405, %r7408;
	cvt.u32.u16 	%r7410, %rs16431;
	shl.b32 	%r7411, %r7410, 24;
	or.b32  	%r6973, %r7409, %r7411;
	cvt.u32.u16 	%r7412, %rs16430;
	and.b32  	%r7413, %r7412, 255;
	and.b16  	%rs14343, %rs16429, 255;
	mul.wide.u16 	%r7414, %rs14343, 256;
	or.b32  	%r7415, %r7414, %r7413;
	cvt.u32.u16 	%r7416, %rs16428;
	shl.b32 	%r7417, %r7416, 16;
	and.b32  	%r7418, %r7417, 16711680;
	or.b32  	%r7419, %r7415, %r7418;
	cvt.u32.u16 	%r7420, %rs16427;
	shl.b32 	%r7421, %r7420, 24;
	or.b32  	%r6978, %r7419, %r7421;
	cvt.u32.u16 	%r7422, %rs16426;
	and.b32  	%r7423, %r7422, 255;
	and.b16  	%rs14344, %rs16425, 255;
	mul.wide.u16 	%r7424, %rs14344, 256;
	or.b32  	%r7425, %r7424, %r7423;
	cvt.u32.u16 	%r7426, %rs16424;
	shl.b32 	%r7427, %r7426, 16;
	and.b32  	%r7428, %r7427, 16711680;
	or.b32  	%r7429, %r7425, %r7428;
	cvt.u32.u16 	%r7430, %rs16423;
	shl.b32 	%r7431, %r7430, 24;
	or.b32  	%r6983, %r7429, %r7431;
	cvt.u32.u16 	%r7432, %rs16422;
	and.b32  	%r7433, %r7432, 255;
	and.b16  	%rs14345, %rs16421, 255;
	mul.wide.u16 	%r7434, %rs14345, 256;
	or.b32  	%r7435, %r7434, %r7433;
	cvt.u32.u16 	%r7436, %rs16420;
	shl.b32 	%r7437, %r7436, 16;
	and.b32  	%r7438, %r7437, 16711680;
	or.b32  	%r7439, %r7435, %r7438;
	cvt.u32.u16 	%r7440, %rs16419;
	shl.b32 	%r7441, %r7440, 24;
	or.b32  	%r6988, %r7439, %r7441;
	cvt.u32.u16 	%r7442, %rs16418;
	and.b32  	%r7443, %r7442, 255;
	and.b16  	%rs14346, %rs16417, 255;
	mul.wide.u16 	%r7444, %rs14346, 256;
	or.b32  	%r7445, %r7444, %r7443;
	cvt.u32.u16 	%r7446, %rs16416;
	shl.b32 	%r7447, %r7446, 16;
	and.b32  	%r7448, %r7447, 16711680;
	or.b32  	%r7449, %r7445, %r7448;
	cvt.u32.u16 	%r7450, %rs16415;
	shl.b32 	%r7451, %r7450, 24;
	or.b32  	%r6993, %r7449, %r7451;
	cvt.u32.u16 	%r7452, %rs16414;
	and.b32  	%r7453, %r7452, 255;
	and.b16  	%rs14347, %rs16413, 255;
	mul.wide.u16 	%r7454, %rs14347, 256;
	or.b32  	%r7455, %r7454, %r7453;
	cvt.u32.u16 	%r7456, %rs16412;
	shl.b32 	%r7457, %r7456, 16;
	and.b32  	%r7458, %r7457, 16711680;
	or.b32  	%r7459, %r7455, %r7458;
	cvt.u32.u16 	%r7460, %rs16411;
	shl.b32 	%r7461, %r7460, 24;
	or.b32  	%r6998, %r7459, %r7461;
	cvt.u32.u16 	%r7462, %rs16410;
	and.b32  	%r7463, %r7462, 255;
	and.b16  	%rs14348, %rs16409, 255;
	mul.wide.u16 	%r7464, %rs14348, 256;
	or.b32  	%r7465, %r7464, %r7463;
	cvt.u32.u16 	%r7466, %rs16408;
	shl.b32 	%r7467, %r7466, 16;
	and.b32  	%r7468, %r7467, 16711680;
	or.b32  	%r7469, %r7465, %r7468;
	cvt.u32.u16 	%r7470, %rs16407;
	shl.b32 	%r7471, %r7470, 24;
	or.b32  	%r7003, %r7469, %r7471;
	cvt.u32.u16 	%r7472, %rs16406;
	and.b32  	%r7473, %r7472, 255;
	and.b16  	%rs14349, %rs16405, 255;
	mul.wide.u16 	%r7474, %rs14349, 256;
	or.b32  	%r7475, %r7474, %r7473;
	cvt.u32.u16 	%r7476, %rs16404;
	shl.b32 	%r7477, %r7476, 16;
	and.b32  	%r7478, %r7477, 16711680;
	or.b32  	%r7479, %r7475, %r7478;
	cvt.u32.u16 	%r7480, %rs16403;
	shl.b32 	%r7481, %r7480, 24;
	or.b32  	%r7008, %r7479, %r7481;
	cvt.u32.u16 	%r7482, %rs16402;
	and.b32  	%r7483, %r7482, 255;
	and.b16  	%rs14350, %rs16401, 255;
	mul.wide.u16 	%r7484, %rs14350, 256;
	or.b32  	%r7485, %r7484, %r7483;
	cvt.u32.u16 	%r7486, %rs16400;
	shl.b32 	%r7487, %r7486, 16;
	and.b32  	%r7488, %r7487, 16711680;
	or.b32  	%r7489, %r7485, %r7488;
	cvt.u32.u16 	%r7490, %rs16399;
	shl.b32 	%r7491, %r7490, 24;
	or.b32  	%r7013, %r7489, %r7491;
	cvt.u32.u16 	%r7492, %rs16398;
	and.b32  	%r7493, %r7492, 255;
	and.b16  	%rs14351, %rs16397, 255;
	mul.wide.u16 	%r7494, %rs14351, 256;
	or.b32  	%r7495, %r7494, %r7493;
	cvt.u32.u16 	%r7496, %rs16396;
	shl.b32 	%r7497, %r7496, 16;
	and.b32  	%r7498, %r7497, 16711680;
	or.b32  	%r7499, %r7495, %r7498;
	cvt.u32.u16 	%r7500, %rs16395;
	shl.b32 	%r7501, %r7500, 24;
	or.b32  	%r7018, %r7499, %r7501;
	cvt.u32.u16 	%r7502, %rs16394;
	and.b32  	%r7503, %r7502, 255;
	and.b16  	%rs14352, %rs16393, 255;
	mul.wide.u16 	%r7504, %rs14352, 256;
	or.b32  	%r7505, %r7504, %r7503;
	cvt.u32.u16 	%r7506, %rs16392;
	shl.b32 	%r7507, %r7506, 16;
	and.b32  	%r7508, %r7507, 16711680;
	or.b32  	%r7509, %r7505, %r7508;
	cvt.u32.u16 	%r7510, %rs16391;
	shl.b32 	%r7511, %r7510, 24;
	or.b32  	%r7023, %r7509, %r7511;
	cvt.u32.u16 	%r7512, %rs16390;
	and.b32  	%r7513, %r7512, 255;
	and.b16  	%rs14353, %rs16389, 255;
	mul.wide.u16 	%r7514, %rs14353, 256;
	or.b32  	%r7515, %r7514, %r7513;
	cvt.u32.u16 	%r7516, %rs16388;
	shl.b32 	%r7517, %r7516, 16;
	and.b32  	%r7518, %r7517, 16711680;
	or.b32  	%r7519, %r7515, %r7518;
	cvt.u32.u16 	%r7520, %rs16387;
	shl.b32 	%r7521, %r7520, 24;
	or.b32  	%r7028, %r7519, %r7521;
	cvt.u32.u16 	%r7522, %rs16386;
	and.b32  	%r7523, %r7522, 255;
	and.b16  	%rs14354, %rs16385, 255;
	mul.wide.u16 	%r7524, %rs14354, 256;
	or.b32  	%r7525, %r7524, %r7523;
	cvt.u32.u16 	%r7526, %rs16384;
	shl.b32 	%r7527, %r7526, 16;
	and.b32  	%r7528, %r7527, 16711680;
	or.b32  	%r7529, %r7525, %r7528;
	cvt.u32.u16 	%r7530, %rs16383;
	shl.b32 	%r7531, %r7530, 24;
	or.b32  	%r7033, %r7529, %r7531;
	cvt.u32.u16 	%r7532, %rs16382;
	and.b32  	%r7533, %r7532, 255;
	and.b16  	%rs14355, %rs16381, 255;
	mul.wide.u16 	%r7534, %rs14355, 256;
	or.b32  	%r7535, %r7534, %r7533;
	cvt.u32.u16 	%r7536, %rs16380;
	shl.b32 	%r7537, %r7536, 16;
	and.b32  	%r7538, %r7537, 16711680;
	or.b32  	%r7539, %r7535, %r7538;
	cvt.u32.u16 	%r7540, %rs16379;
	shl.b32 	%r7541, %r7540, 24;
	or.b32  	%r7038, %r7539, %r7541;
	cvt.u32.u16 	%r7542, %rs16378;
	and.b32  	%r7543, %r7542, 255;
	and.b16  	%rs14356, %rs16377, 255;
	mul.wide.u16 	%r7544, %rs14356, 256;
	or.b32  	%r7545, %r7544, %r7543;
	cvt.u32.u16 	%r7546, %rs16376;
	shl.b32 	%r7547, %r7546, 16;
	and.b32  	%r7548, %r7547, 16711680;
	or.b32  	%r7549, %r7545, %r7548;
	cvt.u32.u16 	%r7550, %rs16375;
	shl.b32 	%r7551, %r7550, 24;
	or.b32  	%r7043, %r7549, %r7551;
	cvt.u32.u16 	%r7552, %rs16374;
	and.b32  	%r7553, %r7552, 255;
	and.b16  	%rs14357, %rs16373, 255;
	mul.wide.u16 	%r7554, %rs14357, 256;
	or.b32  	%r7555, %r7554, %r7553;
	cvt.u32.u16 	%r7556, %rs16372;
	shl.b32 	%r7557, %r7556, 16;
	and.b32  	%r7558, %r7557, 16711680;
	or.b32  	%r7559, %r7555, %r7558;
	cvt.u32.u16 	%r7560, %rs16371;
	shl.b32 	%r7561, %r7560, 24;
	or.b32  	%r7048, %r7559, %r7561;
	cvt.u32.u16 	%r7562, %rs16370;
	and.b32  	%r7563, %r7562, 255;
	and.b16  	%rs14358, %rs16369, 255;
	mul.wide.u16 	%r7564, %rs14358, 256;
	or.b32  	%r7565, %r7564, %r7563;
	cvt.u32.u16 	%r7566, %rs16368;
	shl.b32 	%r7567, %r7566, 16;
	and.b32  	%r7568, %r7567, 16711680;
	or.b32  	%r7569, %r7565, %r7568;
	cvt.u32.u16 	%r7570, %rs16367;
	shl.b32 	%r7571, %r7570, 24;
	or.b32  	%r7053, %r7569, %r7571;
	cvt.u32.u16 	%r7572, %rs16366;
	and.b32  	%r7573, %r7572, 255;
	and.b16  	%rs14359, %rs16365, 255;
	mul.wide.u16 	%r7574, %rs14359, 256;
	or.b32  	%r7575, %r7574, %r7573;
	cvt.u32.u16 	%r7576, %rs16364;
	shl.b32 	%r7577, %r7576, 16;
	and.b32  	%r7578, %r7577, 16711680;
	or.b32  	%r7579, %r7575, %r7578;
	cvt.u32.u16 	%r7580, %rs16363;
	shl.b32 	%r7581, %r7580, 24;
	or.b32  	%r7058, %r7579, %r7581;
	cvt.u32.u16 	%r7582, %rs16362;
	and.b32  	%r7583, %r7582, 255;
	and.b16  	%rs14360, %rs16361, 255;
	mul.wide.u16 	%r7584, %rs14360, 256;
	or.b32  	%r7585, %r7584, %r7583;
	cvt.u32.u16 	%r7586, %rs16360;
	shl.b32 	%r7587, %r7586, 16;
	and.b32  	%r7588, %r7587, 16711680;
	or.b32  	%r7589, %r7585, %r7588;
	cvt.u32.u16 	%r7590, %rs16359;
	shl.b32 	%r7591, %r7590, 24;
	or.b32  	%r7063, %r7589, %r7591;
	cvt.u32.u16 	%r7592, %rs16358;
	and.b32  	%r7593, %r7592, 255;
	and.b16  	%rs14361, %rs16357, 255;
	mul.wide.u16 	%r7594, %rs14361, 256;
	or.b32  	%r7595, %r7594, %r7593;
	cvt.u32.u16 	%r7596, %rs16356;
	shl.b32 	%r7597, %r7596, 16;
	and.b32  	%r7598, %r7597, 16711680;
	or.b32  	%r7599, %r7595, %r7598;
	cvt.u32.u16 	%r7600, %rs16355;
	shl.b32 	%r7601, %r7600, 24;
	or.b32  	%r7068, %r7599, %r7601;
	cvt.u32.u16 	%r7602, %rs16354;
	and.b32  	%r7603, %r7602, 255;
	and.b16  	%rs14362, %rs16353, 255;
	mul.wide.u16 	%r7604, %rs14362, 256;
	or.b32  	%r7605, %r7604, %r7603;
	cvt.u32.u16 	%r7606, %rs16352;
	shl.b32 	%r7607, %r7606, 16;
	and.b32  	%r7608, %r7607, 16711680;
	or.b32  	%r7609, %r7605, %r7608;
	cvt.u32.u16 	%r7610, %rs16351;
	shl.b32 	%r7611, %r7610, 24;
	or.b32  	%r7073, %r7609, %r7611;
	cvt.u32.u16 	%r7612, %rs16350;
	and.b32  	%r7613, %r7612, 255;
	and.b16  	%rs14363, %rs16349, 255;
	mul.wide.u16 	%r7614, %rs14363, 256;
	or.b32  	%r7615, %r7614, %r7613;
	cvt.u32.u16 	%r7616, %rs16348;
	shl.b32 	%r7617, %r7616, 16;
	and.b32  	%r7618, %r7617, 16711680;
	or.b32  	%r7619, %r7615, %r7618;
	cvt.u32.u16 	%r7620, %rs16347;
	shl.b32 	%r7621, %r7620, 24;
	or.b32  	%r7078, %r7619, %r7621;
	cvt.u32.u16 	%r7622, %rs16346;
	and.b32  	%r7623, %r7622, 255;
	and.b16  	%rs14364, %rs16345, 255;
	mul.wide.u16 	%r7624, %rs14364, 256;
	or.b32  	%r7625, %r7624, %r7623;
	cvt.u32.u16 	%r7626, %rs16344;
	shl.b32 	%r7627, %r7626, 16;
	and.b32  	%r7628, %r7627, 16711680;
	or.b32  	%r7629, %r7625, %r7628;
	cvt.u32.u16 	%r7630, %rs16343;
	shl.b32 	%r7631, %r7630, 24;
	or.b32  	%r7083, %r7629, %r7631;
	cvt.u32.u16 	%r7632, %rs16342;
	and.b32  	%r7633, %r7632, 255;
	and.b16  	%rs14365, %rs16341, 255;
	mul.wide.u16 	%r7634, %rs14365, 256;
	or.b32  	%r7635, %r7634, %r7633;
	cvt.u32.u16 	%r7636, %rs16340;
	shl.b32 	%r7637, %r7636, 16;
	and.b32  	%r7638, %r7637, 16711680;
	or.b32  	%r7639, %r7635, %r7638;
	cvt.u32.u16 	%r7640, %rs16339;
	shl.b32 	%r7641, %r7640, 24;
	or.b32  	%r7088, %r7639, %r7641;
	cvt.u32.u16 	%r7642, %rs16338;
	and.b32  	%r7643, %r7642, 255;
	and.b16  	%rs14366, %rs16337, 255;
	mul.wide.u16 	%r7644, %rs14366, 256;
	or.b32  	%r7645, %r7644, %r7643;
	cvt.u32.u16 	%r7646, %rs16336;
	shl.b32 	%r7647, %r7646, 16;
	and.b32  	%r7648, %r7647, 16711680;
	or.b32  	%r7649, %r7645, %r7648;
	cvt.u32.u16 	%r7650, %rs16335;
	shl.b32 	%r7651, %r7650, 24;
	or.b32  	%r7093, %r7649, %r7651;
	cvt.u32.u16 	%r7652, %rs16334;
	and.b32  	%r7653, %r7652, 255;
	and.b16  	%rs14367, %rs16333, 255;
	mul.wide.u16 	%r7654, %rs14367, 256;
	or.b32  	%r7655, %r7654, %r7653;
	cvt.u32.u16 	%r7656, %rs16332;
	shl.b32 	%r7657, %r7656, 16;
	and.b32  	%r7658, %r7657, 16711680;
	or.b32  	%r7659, %r7655, %r7658;
	cvt.u32.u16 	%r7660, %rs16331;
	shl.b32 	%r7661, %r7660, 24;
	or.b32  	%r7098, %r7659, %r7661;
	cvt.u32.u16 	%r7662, %rs16330;
	and.b32  	%r7663, %r7662, 255;
	and.b16  	%rs14368, %rs16329, 255;
	mul.wide.u16 	%r7664, %rs14368, 256;
	or.b32  	%r7665, %r7664, %r7663;
	cvt.u32.u16 	%r7666, %rs16328;
	shl.b32 	%r7667, %r7666, 16;
	and.b32  	%r7668, %r7667, 16711680;
	or.b32  	%r7669, %r7665, %r7668;
	cvt.u32.u16 	%r7670, %rs16327;
	shl.b32 	%r7671, %r7670, 24;
	or.b32  	%r7103, %r7669, %r7671;
	cvt.u32.u16 	%r7672, %rs16326;
	and.b32  	%r7673, %r7672, 255;
	and.b16  	%rs14369, %rs16325, 255;
	mul.wide.u16 	%r7674, %rs14369, 256;
	or.b32  	%r7675, %r7674, %r7673;
	cvt.u32.u16 	%r7676, %rs16324;
	shl.b32 	%r7677, %r7676, 16;
	and.b32  	%r7678, %r7677, 16711680;
	or.b32  	%r7679, %r7675, %r7678;
	cvt.u32.u16 	%r7680, %rs16323;
	shl.b32 	%r7681, %r7680, 24;
	or.b32  	%r7108, %r7679, %r7681;
	cvt.u32.u16 	%r7682, %rs16322;
	and.b32  	%r7683, %r7682, 255;
	and.b16  	%rs14370, %rs16321, 255;
	mul.wide.u16 	%r7684, %rs14370, 256;
	or.b32  	%r7685, %r7684, %r7683;
	cvt.u32.u16 	%r7686, %rs16320;
	shl.b32 	%r7687, %r7686, 16;
	and.b32  	%r7688, %r7687, 16711680;
	or.b32  	%r7689, %r7685, %r7688;
	cvt.u32.u16 	%r7690, %rs16319;
	shl.b32 	%r7691, %r7690, 24;
	or.b32  	%r7113, %r7689, %r7691;
	cvt.u32.u16 	%r7692, %rs16318;
	and.b32  	%r7693, %r7692, 255;
	and.b16  	%rs14371, %rs16317, 255;
	mul.wide.u16 	%r7694, %rs14371, 256;
	or.b32  	%r7695, %r7694, %r7693;
	cvt.u32.u16 	%r7696, %rs16316;
	shl.b32 	%r7697, %r7696, 16;
	and.b32  	%r7698, %r7697, 16711680;
	or.b32  	%r7699, %r7695, %r7698;
	cvt.u32.u16 	%r7700, %rs16315;
	shl.b32 	%r7701, %r7700, 24;
	or.b32  	%r7118, %r7699, %r7701;
	cvt.u32.u16 	%r7702, %rs16314;
	and.b32  	%r7703, %r7702, 255;
	and.b16  	%rs14372, %rs16313, 255;
	mul.wide.u16 	%r7704, %rs14372, 256;
	or.b32  	%r7705, %r7704, %r7703;
	cvt.u32.u16 	%r7706, %rs16312;
	shl.b32 	%r7707, %r7706, 16;
	and.b32  	%r7708, %r7707, 16711680;
	or.b32  	%r7709, %r7705, %r7708;
	cvt.u32.u16 	%r7710, %rs16311;
	shl.b32 	%r7711, %r7710, 24;
	or.b32  	%r7123, %r7709, %r7711;
	cvt.u32.u16 	%r7712, %rs16310;
	and.b32  	%r7713, %r7712, 255;
	and.b16  	%rs14373, %rs16309, 255;
	mul.wide.u16 	%r7714, %rs14373, 256;
	or.b32  	%r7715, %r7714, %r7713;
	cvt.u32.u16 	%r7716, %rs16308;
	shl.b32 	%r7717, %r7716, 16;
	and.b32  	%r7718, %r7717, 16711680;
	or.b32  	%r7719, %r7715, %r7718;
	cvt.u32.u16 	%r7720, %rs16307;
	shl.b32 	%r7721, %r7720, 24;
	or.b32  	%r7128, %r7719, %r7721;
	cvt.u32.u16 	%r7722, %rs16306;
	and.b32  	%r7723, %r7722, 255;
	and.b16  	%rs14374, %rs16305, 255;
	mul.wide.u16 	%r7724, %rs14374, 256;
	or.b32  	%r7725, %r7724, %r7723;
	cvt.u32.u16 	%r7726, %rs16304;
	shl.b32 	%r7727, %r7726, 16;
	and.b32  	%r7728, %r7727, 16711680;
	or.b32  	%r7729, %r7725, %r7728;
	cvt.u32.u16 	%r7730, %rs16303;
	shl.b32 	%r7731, %r7730, 24;
	or.b32  	%r7133, %r7729, %r7731;
	cvt.u32.u16 	%r7732, %rs16302;
	and.b32  	%r7733, %r7732, 255;
	and.b16  	%rs14375, %rs16301, 255;
	mul.wide.u16 	%r7734, %rs14375, 256;
	or.b32  	%r7735, %r7734, %r7733;
	cvt.u32.u16 	%r7736, %rs16300;
	shl.b32 	%r7737, %r7736, 16;
	and.b32  	%r7738, %r7737, 16711680;
	or.b32  	%r7739, %r7735, %r7738;
	cvt.u32.u16 	%r7740, %rs16299;
	shl.b32 	%r7741, %r7740, 24;
	or.b32  	%r7138, %r7739, %r7741;
	cvt.u32.u16 	%r7742, %rs16298;
	and.b32  	%r7743, %r7742, 255;
	and.b16  	%rs14376, %rs16297, 255;
	mul.wide.u16 	%r7744, %rs14376, 256;
	or.b32  	%r7745, %r7744, %r7743;
	cvt.u32.u16 	%r7746, %rs16296;
	shl.b32 	%r7747, %r7746, 16;
	and.b32  	%r7748, %r7747, 16711680;
	or.b32  	%r7749, %r7745, %r7748;
	cvt.u32.u16 	%r7750, %rs16295;
	shl.b32 	%r7751, %r7750, 24;
	or.b32  	%r7143, %r7749, %r7751;
	cvt.u32.u16 	%r7752, %rs16294;
	and.b32  	%r7753, %r7752, 255;
	and.b16  	%rs14377, %rs16293, 255;
	mul.wide.u16 	%r7754, %rs14377, 256;
	or.b32  	%r7755, %r7754, %r7753;
	cvt.u32.u16 	%r7756, %rs16292;
	shl.b32 	%r7757, %r7756, 16;
	and.b32  	%r7758, %r7757, 16711680;
	or.b32  	%r7759, %r7755, %r7758;
	cvt.u32.u16 	%r7760, %rs16291;
	shl.b32 	%r7761, %r7760, 24;
	or.b32  	%r7148, %r7759, %r7761;
	cvt.u32.u16 	%r7762, %rs16290;
	and.b32  	%r7763, %r7762, 255;
	and.b16  	%rs14378, %rs16289, 255;
	mul.wide.u16 	%r7764, %rs14378, 256;
	or.b32  	%r7765, %r7764, %r7763;
	cvt.u32.u16 	%r7766, %rs16288;
	shl.b32 	%r7767, %r7766, 16;
	and.b32  	%r7768, %r7767, 16711680;
	or.b32  	%r7769, %r7765, %r7768;
	cvt.u32.u16 	%r7770, %rs16287;
	shl.b32 	%r7771, %r7770, 24;
	or.b32  	%r7153, %r7769, %r7771;
	cvt.u32.u16 	%r7772, %rs16286;
	and.b32  	%r7773, %r7772, 255;
	and.b16  	%rs14379, %rs16285, 255;
	mul.wide.u16 	%r7774, %rs14379, 256;
	or.b32  	%r7775, %r7774, %r7773;
	cvt.u32.u16 	%r7776, %rs16284;
	shl.b32 	%r7777, %r7776, 16;
	and.b32  	%r7778, %r7777, 16711680;
	or.b32  	%r7779, %r7775, %r7778;
	cvt.u32.u16 	%r7780, %rs16283;
	shl.b32 	%r7781, %r7780, 24;
	or.b32  	%r7158, %r7779, %r7781;
	cvt.u32.u16 	%r7782, %rs16282;
	and.b32  	%r7783, %r7782, 255;
	and.b16  	%rs14380, %rs16281, 255;
	mul.wide.u16 	%r7784, %rs14380, 256;
	or.b32  	%r7785, %r7784, %r7783;
	cvt.u32.u16 	%r7786, %rs16280;
	shl.b32 	%r7787, %r7786, 16;
	and.b32  	%r7788, %r7787, 16711680;
	or.b32  	%r7789, %r7785, %r7788;
	cvt.u32.u16 	%r7790, %rs16279;
	shl.b32 	%r7791, %r7790, 24;
	or.b32  	%r7163, %r7789, %r7791;
	cvt.u32.u16 	%r7792, %rs16278;
	and.b32  	%r7793, %r7792, 255;
	and.b16  	%rs14381, %rs16277, 255;
	mul.wide.u16 	%r7794, %rs14381, 256;
	or.b32  	%r7795, %r7794, %r7793;
	cvt.u32.u16 	%r7796, %rs16276;
	shl.b32 	%r7797, %r7796, 16;
	and.b32  	%r7798, %r7797, 16711680;
	or.b32  	%r7799, %r7795, %r7798;
	cvt.u32.u16 	%r7800, %rs16275;
	shl.b32 	%r7801, %r7800, 24;
	or.b32  	%r7168, %r7799, %r7801;
	cvt.u32.u16 	%r7802, %rs16274;
	and.b32  	%r7803, %r7802, 255;
	and.b16  	%rs14382, %rs16273, 255;
	mul.wide.u16 	%r7804, %rs14382, 256;
	or.b32  	%r7805, %r7804, %r7803;
	cvt.u32.u16 	%r7806, %rs16272;
	shl.b32 	%r7807, %r7806, 16;
	and.b32  	%r7808, %r7807, 16711680;
	or.b32  	%r7809, %r7805, %r7808;
	cvt.u32.u16 	%r7810, %rs16271;
	shl.b32 	%r7811, %r7810, 24;
	or.b32  	%r7173, %r7809, %r7811;
	cvt.u32.u16 	%r7812, %rs16270;
	and.b32  	%r7813, %r7812, 255;
	and.b16  	%rs14383, %rs16269, 255;
	mul.wide.u16 	%r7814, %rs14383, 256;
	or.b32  	%r7815, %r7814, %r7813;
	cvt.u32.u16 	%r7816, %rs16268;
	shl.b32 	%r7817, %r7816, 16;
	and.b32  	%r7818, %r7817, 16711680;
	or.b32  	%r7819, %r7815, %r7818;
	cvt.u32.u16 	%r7820, %rs16267;
	shl.b32 	%r7821, %r7820, 24;
	or.b32  	%r7178, %r7819, %r7821;
	mov.b32 	%r7179, 4;
	mov.b32 	%r7180, 31;
	mov.b32 	%r7181, -1;
	// begin inline asm
	shfl.sync.down.b32 %r6842, %r39559, %r7179, %r7180, %r7181;
	// end inline asm
	// begin inline asm
	shfl.sync.down.b32 %r6847, %r6848, %r7179, %r7180, %r7181;
	// end inline asm
	mov.b64 	%rd74, %fd102;
	mov.b64 	{%r6853, %r6858}, %rd74;
	// begin inline asm
	shfl.sync.down.b32 %r6852, %r6853, %r7179, %r7180, %r7181;
	// end inline asm
	// begin inline asm
	shfl.sync.down.b32 %r6857, %r6858, %r7179, %r7180, %r7181;
	// end inline asm
	// begin inline asm
	shfl.sync.down.b32 %r6862, %r6863, %r7179, %r7180, %r7181;
	// end inline asm
	// begin inline asm
	shfl.sync.down.b32 %r6867, %r6868, %r7179, %r7180, %r7181;
	// end inline asm
	// begin inline asm
	shfl.sync.down.b32 %r6872, %r6873, %r7179, %r7180, %r7181;
	// end inline asm
	// begin inline asm
	shfl.sync.down.b32 %r6877, %r6878, %r7179, %r7180, %r7181;
	// end inline asm
	// begin inline asm
	shfl.sync.down.b32 %r6882, %r6883, %r7179, %r7180, %r7181;
	// end inline asm
	// begin inline asm
	shfl.sync.down.b32 %r6887, %r6888, %r7179, %r7180, %r7181;
	// end inline asm
	// begin inline asm
	shfl.sync.down.b32 %r6892, %r6893, %r7179, %r7180, %r7181;
	// end inline asm
	// begin inline asm
	shfl.sync.down.b32 %r6897, %r6898, %r7179, %r7180, %r7181;
	// end inline asm
	// begin inline asm
	shfl.sync.down.b32 %r6902, %r6903, %r7179, %r7180, %r7181;
	// end inline asm
	// begin inline asm
	shfl.sync.down.b32 %r6907, %r6908, %r7179, %r7180, %r7181;
	// end inline asm
	// begin inline asm
	shfl.sync.down.b32 %r6912, %r6913, %r7179, %r7180, %r7181;
	// end inline asm
	// begin inline asm
	shfl.sync.down.b32 %r6917, %r6918, %r7179, %r7180, %r7181;
	// end inline asm
	// begin inline asm
	shfl.sync.down.b32 %r6922, %r6923, %r7179, %r7180, %r7181;
	// end inline asm
	// begin inline asm
	shfl.sync.down.b32 %r6927, %r6928, %r7179, %r7180, %r7181;
	// end inline asm
	// begin inline asm
	shfl.sync.down.b32 %r6932, %r6933, %r7179, %r7180, %r7181;
	// end inline asm
	// begin inline asm
	shfl.sync.down.b32 %r6937, %r6938, %r7179, %r7180, %r7181;
	// end inline asm
	// begin inline asm
	shfl.sync.down.b32 %r6942, %r6943, %r7179, %r7180, %r7181;
	// end inline asm
	// begin inline asm
	shfl.sync.down.b32 %r6947, %r6948, %r7179, %r7180, %r7181;
	// end inline asm
	// begin inline asm
	shfl.sync.down.b32 %r6952, %r6953, %r7179, %r7180, %r7181;
	// end inline asm
	// begin inline asm
	shfl.sync.down.b32 %r6957, %r6958, %r7179, %r7180, %r7181;
	// end inline asm
	// begin inline asm
	shfl.sync.down.b32 %r6962, %r6963, %r7179, %r7180, %r7181;
	// end inline asm
	// begin inline asm
	shfl.sync.down.b32 %r6967, %r6968, %r7179, %r7180, %r7181;
	// end inline asm
	// begin inline asm
	shfl.sync.down.b32 %r6972, %r6973, %r7179, %r7180, %r7181;
	// end inline asm
	// begin inline asm
	shfl.sync.down.b32 %r6977, %r6978, %r7179, %r7180, %r7181;
	// end inline asm
	// begin inline asm
	shfl.sync.down.b32 %r6982, %r6983, %r7179, %r7180, %r7181;
	// end inline asm
	// begin inline asm
	shfl.sync.down.b32 %r6987, %r6988, %r7179, %r7180, %r7181;
	// end inline asm
	// begin inline asm
	shfl.sync.down.b32 %r6992, %r6993, %r7179, %r7180, %r7181;
	// end inline asm
	// begin inline asm
	shfl.sync.down.b32 %r6997, %r6998, %r7179, %r7180, %r7181;
	// end inline asm
	// begin inline asm
	shfl.sync.down.b32 %r7002, %r7003, %r7179, %r7180, %r7181;
	// end inline asm
	// begin inline asm
	shfl.sync.down.b32 %r7007, %r7008, %r7179, %r7180, %r7181;
	// end inline asm
	// begin inline asm
	shfl.sync.down.b32 %r7012, %r7013, %r7179, %r7180, %r7181;
	// end inline asm
	// begin inline asm
	shfl.sync.down.b32 %r7017, %r7018, %r7179, %r7180, %r7181;
	// end inline asm
	// begin inline asm
	shfl.sync.down.b32 %r7022, %r7023, %r7179, %r7180, %r7181;
	// end inline asm
	// begin inline asm
	shfl.sync.down.b32 %r7027, %r7028, %r7179, %r7180, %r7181;
	// end inline asm
	// begin inline asm
	shfl.sync.down.b32 %r7032, %r7033, %r7179, %r7180, %r7181;
	// end inline asm
	// begin inline asm
	shfl.sync.down.b32 %r7037, %r7038, %r7179, %r7180, %r7181;
	// end inline asm
	// begin inline asm
	shfl.sync.down.b32 %r7042, %r7043, %r7179, %r7180, %r7181;
	// end inline asm
	// begin inline asm
	shfl.sync.down.b32 %r7047, %r7048, %r7179, %r7180, %r7181;
	// end inline asm
	// begin inline asm
	shfl.sync.down.b32 %r7052, %r7053, %r7179, %r7180, %r7181;
	// end inline asm
	// begin inline asm
	shfl.sync.down.b32 %r7057, %r7058, %r7179, %r7180, %r7181;
	// end inline asm
	// begin inline asm
	shfl.sync.down.b32 %r7062, %r7063, %r7179, %r7180, %r7181;
	// end inline asm
	// begin inline asm
	shfl.sync.down.b32 %r7067, %r7068, %r7179, %r7180, %r7181;
	// end inline asm
	// begin inline asm
	shfl.sync.down.b32 %r7072, %r7073, %r7179, %r7180, %r7181;
	// end inline asm
	// begin inline asm
	shfl.sync.down.b32 %r7077, %r7078, %r7179, %r7180, %r7181;
	// end inline asm
	// begin inline asm
	shfl.sync.down.b32 %r7082, %r7083, %r7179, %r7180, %r7181;
	// end inline asm
	// begin inline asm
	shfl.sync.down.b32 %r7087, %r7088, %r7179, %r7180, %r7181;
	// end inline asm
	// begin inline asm
	shfl.sync.down.b32 %r7092, %r7093, %r7179, %r7180, %r7181;
	// end inline asm
	// begin inline asm
	shfl.sync.down.b32 %r7097, %r7098, %r7179, %r7180, %r7181;
	// end inline asm
	// begin inline asm
	shfl.sync.down.b32 %r7102, %r7103, %r7179, %r7180, %r7181;
	// end inline asm
	// begin inline asm
	shfl.sync.down.b32 %r7107, %r7108, %r7179, %r7180, %r7181;
	// end inline asm
	// begin inline asm
	shfl.sync.down.b32 %r7112, %r7113, %r7179, %r7180, %r7181;
	// end inline asm
	// begin inline asm
	shfl.sync.down.b32 %r7117, %r7118, %r7179, %r7180, %r7181;
	// end inline asm
	// begin inline asm
	shfl.sync.down.b32 %r7122, %r7123, %r7179, %r7180, %r7181;
	// end inline asm
	// begin inline asm
	shfl.sync.down.b32 %r7127, %r7128, %r7179, %r7180, %r7181;
	// end inline asm
	// begin inline asm
	shfl.sync.down.b32 %r7132, %r7133, %r7179, %r7180, %r7181;
	// end inline asm
	// begin inline asm
	shfl.sync.down.b32 %r7137, %r7138, %r7179, %r7180, %r7181;
	// end inline asm
	// begin inline asm
	shfl.sync.down.b32 %r7142, %r7143, %r7179, %r7180, %r7181;
	// end inline asm
	// begin inline asm
	shfl.sync.down.b32 %r7147, %r7148, %r7179, %r7180, %r7181;
	// end inline asm
	// begin inline asm
	shfl.sync.down.b32 %r7152, %r7153, %r7179, %r7180, %r7181;
	// end inline asm
	// begin inline asm
	shfl.sync.down.b32 %r7157, %r7158, %r7179, %r7180, %r7181;
	// end inline asm
	// begin inline asm
	shfl.sync.down.b32 %r7162, %r7163, %r7179, %r7180, %r7181;
	// end inline asm
	// begin inline asm
	shfl.sync.down.b32 %r7167, %r7168, %r7179, %r7180, %r7181;
	// end inline asm
	// begin inline asm
	shfl.sync.down.b32 %r7172, %r7173, %r7179, %r7180, %r7181;
	// end inline asm
	// begin inline asm
	shfl.sync.down.b32 %r7177, %r7178, %r7179, %r7180, %r7181;
	// end inline asm
	setp.gt.s32 	%p22, %r3341, 27;
	@%p22 bra 	$L__BB5_188;
	cvt.u16.u32 	%rs21409, %r6862;
	mov.b64 	%rd75, {%r6852, %r6857};
	mov.b64 	%fd77, %rd75;
	st.local.u32 	[%rd2], %r6842;
	st.local.v2.u32 	[%rd2+8], {%r6852, %r6857};
	st.local.v2.b32 	[%rd2+16], {%r6862, %r6867};
	st.local.v2.b32 	[%rd2+24], {%r6872, %r6877};
	st.local.v2.b32 	[%rd2+32], {%r6882, %r6887};
	st.local.v2.b32 	[%rd2+40], {%r6892, %r6897};
	st.local.v2.b32 	[%rd2+48], {%r6902, %r6907};
	st.local.v2.b32 	[%rd2+56], {%r6912, %r6917};
	st.local.v2.b32 	[%rd2+64], {%r6922, %r6927};
	st.local.v2.b32 	[%rd2+72], {%r6932, %r6937};
	st.local.v2.b32 	[%rd2+80], {%r6942, %r6947};
	st.local.v2.b32 	[%rd2+88], {%r6952, %r6957};
	st.local.v2.b32 	[%rd2+96], {%r6962, %r6967};
	st.local.v2.b32 	[%rd2+104], {%r6972, %r6977};
	st.local.v2.b32 	[%rd2+112], {%r6982, %r6987};
	st.local.v2.b32 	[%rd2+120], {%r6992, %r6997};
	st.local.v2.b32 	[%rd2+128], {%r7002, %r7007};
	st.local.v2.b32 	[%rd2+136], {%r7012, %r7017};
	st.local.v2.b32 	[%rd2+144], {%r7022, %r7027};
	st.local.v2.b32 	[%rd2+152], {%r7032, %r7037};
	st.local.v2.b32 	[%rd2+160], {%r7042, %r7047};
	st.local.v2.b32 	[%rd2+168], {%r7052, %r7057};
	st.local.v2.b32 	[%rd2+176], {%r7062, %r7067};
	st.local.v2.b32 	[%rd2+184], {%r7072, %r7077};
	st.local.v2.b32 	[%rd2+192], {%r7082, %r7087};
	st.local.v2.b32 	[%rd2+200], {%r7092, %r7097};
	st.local.v2.b32 	[%rd2+208], {%r7102, %r7107};
	st.local.v2.b32 	[%rd2+216], {%r7112, %r7117};
	st.local.v2.b32 	[%rd2+224], {%r7122, %r7127};
	st.local.v2.b32 	[%rd2+232], {%r7132, %r7137};
	st.local.v2.b32 	[%rd2+240], {%r7142, %r7147};
	st.local.v2.b32 	[%rd2+248], {%r7152, %r7157};
	st.local.v2.b32 	[%rd2+256], {%r7162, %r7167};
	st.local.v2.b32 	[%rd2+264], {%r7172, %r7177};
	st.local.u32 	[%rd1], %r39559;
	st.local.f64 	[%rd1+8], %fd102;
	cvt.u32.u16 	%r7823, %rs16515;
	cvt.u32.u16 	%r7824, %rs16516;
	prmt.b32 	%r7825, %r7824, %r7823, 0x3340U;
	cvt.u32.u16 	%r7826, %rs16517;
	cvt.u32.u16 	%r7827, %rs16518;
	prmt.b32 	%r7828, %r7827, %r7826, 0x3340U;
	prmt.b32 	%r7829, %r7828, %r7825, 0x5410U;
	cvt.u32.u16 	%r7830, %rs16519;
	cvt.u32.u16 	%r7831, %rs16520;
	prmt.b32 	%r7832, %r7831, %r7830, 0x3340U;
	cvt.u32.u16 	%r7833, %rs16521;
	cvt.u32.u16 	%r7834, %rs16522;
	prmt.b32 	%r7835, %r7834, %r7833, 0x3340U;
	prmt.b32 	%r7836, %r7835, %r7832, 0x5410U;
	st.local.v2.b32 	[%rd1+16], {%r7836, %r7829};
	cvt.u32.u16 	%r7837, %rs16507;
	cvt.u32.u16 	%r7838, %rs16508;
	prmt.b32 	%r7839, %r7838, %r7837, 0x3340U;
	cvt.u32.u16 	%r7840, %rs16509;
	cvt.u32.u16 	%r7841, %rs16510;
	prmt.b32 	%r7842, %r7841, %r7840, 0x3340U;
	prmt.b32 	%r7843, %r7842, %r7839, 0x5410U;
	cvt.u32.u16 	%r7844, %rs16511;
	cvt.u32.u16 	%r7845, %rs16512;
	prmt.b32 	%r7846, %r7845, %r7844, 0x3340U;
	cvt.u32.u16 	%r7847, %rs16513;
	cvt.u32.u16 	%r7848, %rs16514;
	prmt.b32 	%r7849, %r7848, %r7847, 0x3340U;
	prmt.b32 	%r7850, %r7849, %r7846, 0x5410U;
	st.local.v2.b32 	[%rd1+24], {%r7850, %r7843};
	cvt.u32.u16 	%r7851, %rs16499;
	cvt.u32.u16 	%r7852, %rs16500;
	prmt.b32 	%r7853, %r7852, %r7851, 0x3340U;
	cvt.u32.u16 	%r7854, %rs16501;
	cvt.u32.u16 	%r7855, %rs16502;
	prmt.b32 	%r7856, %r7855, %r7854, 0x3340U;
	prmt.b32 	%r7857, %r7856, %r7853, 0x5410U;
	cvt.u32.u16 	%r7858, %rs16503;
	cvt.u32.u16 	%r7859, %rs16504;
	prmt.b32 	%r7860, %r7859, %r7858, 0x3340U;
	cvt.u32.u16 	%r7861, %rs16505;
	cvt.u32.u16 	%r7862, %rs16506;
	prmt.b32 	%r7863, %r7862, %r7861, 0x3340U;
	prmt.b32 	%r7864, %r7863, %r7860, 0x5410U;
	st.local.v2.b32 	[%rd1+32], {%r7864, %r7857};
	cvt.u32.u16 	%r7865, %rs16491;
	cvt.u32.u16 	%r7866, %rs16492;
	prmt.b32 	%r7867, %r7866, %r7865, 0x3340U;
	cvt.u32.u16 	%r7868, %rs16493;
	cvt.u32.u16 	%r7869, %rs16494;
	prmt.b32 	%r7870, %r7869, %r7868, 0x3340U;
	prmt.b32 	%r7871, %r7870, %r7867, 0x5410U;
	cvt.u32.u16 	%r7872, %rs16495;
	cvt.u32.u16 	%r7873, %rs16496;
	prmt.b32 	%r7874, %r7873, %r7872, 0x3340U;
	cvt.u32.u16 	%r7875, %rs16497;
	cvt.u32.u16 	%r7876, %rs16498;
	prmt.b32 	%r7877, %r7876, %r7875, 0x3340U;
	prmt.b32 	%r7878, %r7877, %r7874, 0x5410U;
	st.local.v2.b32 	[%rd1+40], {%r7878, %r7871};
	cvt.u32.u16 	%r7879, %rs16483;
	cvt.u32.u16 	%r7880, %rs16484;
	prmt.b32 	%r7881, %r7880, %r7879, 0x3340U;
	cvt.u32.u16 	%r7882, %rs16485;
	cvt.u32.u16 	%r7883, %rs16486;
	prmt.b32 	%r7884, %r7883, %r7882, 0x3340U;
	prmt.b32 	%r7885, %r7884, %r7881, 0x5410U;
	cvt.u32.u16 	%r7886, %rs16487;
	cvt.u32.u16 	%r7887, %rs16488;
	prmt.b32 	%r7888, %r7887, %r7886, 0x3340U;
	cvt.u32.u16 	%r7889, %rs16489;
	cvt.u32.u16 	%r7890, %rs16490;
	prmt.b32 	%r7891, %r7890, %r7889, 0x3340U;
	prmt.b32 	%r7892, %r7891, %r7888, 0x5410U;
	st.local.v2.b32 	[%rd1+48], {%r7892, %r7885};
	cvt.u32.u16 	%r7893, %rs16475;
	cvt.u32.u16 	%r7894, %rs16476;
	prmt.b32 	%r7895, %r7894, %r7893, 0x3340U;
	cvt.u32.u16 	%r7896, %rs16477;
	cvt.u32.u16 	%r7897, %rs16478;
	prmt.b32 	%r7898, %r7897, %r7896, 0x3340U;
	prmt.b32 	%r7899, %r7898, %r7895, 0x5410U;
	cvt.u32.u16 	%r7900, %rs16479;
	cvt.u32.u16 	%r7901, %rs16480;
	prmt.b32 	%r7902, %r7901, %r7900, 0x3340U;
	cvt.u32.u16 	%r7903, %rs16481;
	cvt.u32.u16 	%r7904, %rs16482;
	prmt.b32 	%r7905, %r7904, %r7903, 0x3340U;
	prmt.b32 	%r7906, %r7905, %r7902, 0x5410U;
	st.local.v2.b32 	[%rd1+56], {%r7906, %r7899};
	cvt.u32.u16 	%r7907, %rs16467;
	cvt.u32.u16 	%r7908, %rs16468;
	prmt.b32 	%r7909, %r7908, %r7907, 0x3340U;
	cvt.u32.u16 	%r7910, %rs16469;
	cvt.u32.u16 	%r7911, %rs16470;
	prmt.b32 	%r7912, %r7911, %r7910, 0x3340U;
	prmt.b32 	%r7913, %r7912, %r7909, 0x5410U;
	cvt.u32.u16 	%r7914, %rs16471;
	cvt.u32.u16 	%r7915, %rs16472;
	prmt.b32 	%r7916, %r7915, %r7914, 0x3340U;
	cvt.u32.u16 	%r7917, %rs16473;
	cvt.u32.u16 	%r7918, %rs16474;
	prmt.b32 	%r7919, %r7918, %r7917, 0x3340U;
	prmt.b32 	%r7920, %r7919, %r7916, 0x5410U;
	st.local.v2.b32 	[%rd1+64], {%r7920, %r7913};
	cvt.u32.u16 	%r7921, %rs16459;
	cvt.u32.u16 	%r7922, %rs16460;
	prmt.b32 	%r7923, %r7922, %r7921, 0x3340U;
	cvt.u32.u16 	%r7924, %rs16461;
	cvt.u32.u16 	%r7925, %rs16462;
	prmt.b32 	%r7926, %r7925, %r7924, 0x3340U;
	prmt.b32 	%r7927, %r7926, %r7923, 0x5410U;
	cvt.u32.u16 	%r7928, %rs16463;
	cvt.u32.u16 	%r7929, %rs16464;
	prmt.b32 	%r7930, %r7929, %r7928, 0x3340U;
	cvt.u32.u16 	%r7931, %rs16465;
	cvt.u32.u16 	%r7932, %rs16466;
	prmt.b32 	%r7933, %r7932, %r7931, 0x3340U;
	prmt.b32 	%r7934, %r7933, %r7930, 0x5410U;
	st.local.v2.b32 	[%rd1+72], {%r7934, %r7927};
	cvt.u32.u16 	%r7935, %rs16451;
	cvt.u32.u16 	%r7936, %rs16452;
	prmt.b32 	%r7937, %r7936, %r7935, 0x3340U;
	cvt.u32.u16 	%r7938, %rs16453;
	cvt.u32.u16 	%r7939, %rs16454;
	prmt.b32 	%r7940, %r7939, %r7938, 0x3340U;
	prmt.b32 	%r7941, %r7940, %r7937, 0x5410U;
	cvt.u32.u16 	%r7942, %rs16455;
	cvt.u32.u16 	%r7943, %rs16456;
	prmt.b32 	%r7944, %r7943, %r7942, 0x3340U;
	cvt.u32.u16 	%r7945, %rs16457;
	cvt.u32.u16 	%r7946, %rs16458;
	prmt.b32 	%r7947, %r7946, %r7945, 0x3340U;
	prmt.b32 	%r7948, %r7947, %r7944, 0x5410U;
	st.local.v2.b32 	[%rd1+80], {%r7948, %r7941};
	cvt.u32.u16 	%r7949, %rs16443;
	cvt.u32.u16 	%r7950, %rs16444;
	prmt.b32 	%r7951, %r7950, %r7949, 0x3340U;
	cvt.u32.u16 	%r7952, %rs16445;
	cvt.u32.u16 	%r7953, %rs16446;
	prmt.b32 	%r7954, %r7953, %r7952, 0x3340U;
	prmt.b32 	%r7955, %r7954, %r7951, 0x5410U;
	cvt.u32.u16 	%r7956, %rs16447;
	cvt.u32.u16 	%r7957, %rs16448;
	prmt.b32 	%r7958, %r7957, %r7956, 0x3340U;
	cvt.u32.u16 	%r7959, %rs16449;
	cvt.u32.u16 	%r7960, %rs16450;
	prmt.b32 	%r7961, %r7960, %r7959, 0x3340U;
	prmt.b32 	%r7962, %r7961, %r7958, 0x5410U;
	st.local.v2.b32 	[%rd1+88], {%r7962, %r7955};
	cvt.u32.u16 	%r7963, %rs16435;
	cvt.u32.u16 	%r7964, %rs16436;
	prmt.b32 	%r7965, %r7964, %r7963, 0x3340U;
	cvt.u32.u16 	%r7966, %rs16437;
	cvt.u32.u16 	%r7967, %rs16438;
	prmt.b32 	%r7968, %r7967, %r7966, 0x3340U;
	prmt.b32 	%r7969, %r7968, %r7965, 0x5410U;
	cvt.u32.u16 	%r7970, %rs16439;
	cvt.u32.u16 	%r7971, %rs16440;
	prmt.b32 	%r7972, %r7971, %r7970, 0x3340U;
	cvt.u32.u16 	%r7973, %rs16441;
	cvt.u32.u16 	%r7974, %rs16442;
	prmt.b32 	%r7975, %r7974, %r7973, 0x3340U;
	prmt.b32 	%r7976, %r7975, %r7972, 0x5410U;
	st.local.v2.b32 	[%rd1+96], {%r7976, %r7969};
	cvt.u32.u16 	%r7977, %rs16427;
	cvt.u32.u16 	%r7978, %rs16428;
	prmt.b32 	%r7979, %r7978, %r7977, 0x3340U;
	cvt.u32.u16 	%r7980, %rs16429;
	cvt.u32.u16 	%r7981, %rs16430;
	prmt.b32 	%r7982, %r7981, %r7980, 0x3340U;
	prmt.b32 	%r7983, %r7982, %r7979, 0x5410U;
	cvt.u32.u16 	%r7984, %rs16431;
	cvt.u32.u16 	%r7985, %rs16432;
	prmt.b32 	%r7986, %r7985, %r7984, 0x3340U;
	cvt.u32.u16 	%r7987, %rs16433;
	cvt.u32.u16 	%r7988, %rs16434;
	prmt.b32 	%r7989, %r7988, %r7987, 0x3340U;
	prmt.b32 	%r7990, %r7989, %r7986, 0x5410U;
	st.local.v2.b32 	[%rd1+104], {%r7990, %r7983};
	cvt.u32.u16 	%r7991, %rs16419;
	cvt.u32.u16 	%r7992, %rs16420;
	prmt.b32 	%r7993, %r7992, %r7991, 0x3340U;
	cvt.u32.u16 	%r7994, %rs16421;
	cvt.u32.u16 	%r7995, %rs16422;
	prmt.b32 	%r7996, %r7995, %r7994, 0x3340U;
	prmt.b32 	%r7997, %r7996, %r7993, 0x5410U;
	cvt.u32.u16 	%r7998, %rs16423;
	cvt.u32.u16 	%r7999, %rs16424;
	prmt.b32 	%r8000, %r7999, %r7998, 0x3340U;
	cvt.u32.u16 	%r8001, %rs16425;
	cvt.u32.u16 	%r8002, %rs16426;
	prmt.b32 	%r8003, %r8002, %r8001, 0x3340U;
	prmt.b32 	%r8004, %r8003, %r8000, 0x5410U;
	st.local.v2.b32 	[%rd1+112], {%r8004, %r7997};
	cvt.u32.u16 	%r8005, %rs16411;
	cvt.u32.u16 	%r8006, %rs16412;
	prmt.b32 	%r8007, %r8006, %r8005, 0x3340U;
	cvt.u32.u16 	%r8008, %rs16413;
	cvt.u32.u16 	%r8009, %rs16414;
	prmt.b32 	%r8010, %r8009, %r8008, 0x3340U;
	prmt.b32 	%r8011, %r8010, %r8007, 0x5410U;
	cvt.u32.u16 	%r8012, %rs16415;
	cvt.u32.u16 	%r8013, %rs16416;
	prmt.b32 	%r8014, %r8013, %r8012, 0x3340U;
	cvt.u32.u16 	%r8015, %rs16417;
	cvt.u32.u16 	%r8016, %rs16418;
	prmt.b32 	%r8017, %r8016, %r8015, 0x3340U;
	prmt.b32 	%r8018, %r8017, %r8014, 0x5410U;
	st.local.v2.b32 	[%rd1+120], {%r8018, %r8011};
	cvt.u32.u16 	%r8019, %rs16403;
	cvt.u32.u16 	%r8020, %rs16404;
	prmt.b32 	%r8021, %r8020, %r8019, 0x3340U;
	cvt.u32.u16 	%r8022, %rs16405;
	cvt.u32.u16 	%r8023, %rs16406;
	prmt.b32 	%r8024, %r8023, %r8022, 0x3340U;
	prmt.b32 	%r8025, %r8024, %r8021, 0x5410U;
	cvt.u32.u16 	%r8026, %rs16407;
	cvt.u32.u16 	%r8027, %rs16408;
	prmt.b32 	%r8028, %r8027, %r8026, 0x3340U;
	cvt.u32.u16 	%r8029, %rs16409;
	cvt.u32.u16 	%r8030, %rs16410;
	prmt.b32 	%r8031, %r8030, %r8029, 0x3340U;
	prmt.b32 	%r8032, %r8031, %r8028, 0x5410U;
	st.local.v2.b32 	[%rd1+128], {%r8032, %r8025};
	cvt.u32.u16 	%r8033, %rs16395;
	cvt.u32.u16 	%r8034, %rs16396;
	prmt.b32 	%r8035, %r8034, %r8033, 0x3340U;
	cvt.u32.u16 	%r8036, %rs16397;
	cvt.u32.u16 	%r8037, %rs16398;
	prmt.b32 	%r8038, %r8037, %r8036, 0x3340U;
	prmt.b32 	%r8039, %r8038, %r8035, 0x5410U;
	cvt.u32.u16 	%r8040, %rs16399;
	cvt.u32.u16 	%r8041, %rs16400;
	prmt.b32 	%r8042, %r8041, %r8040, 0x3340U;
	cvt.u32.u16 	%r8043, %rs16401;
	cvt.u32.u16 	%r8044, %rs16402;
	prmt.b32 	%r8045, %r8044, %r8043, 0x3340U;
	prmt.b32 	%r8046, %r8045, %r8042, 0x5410U;
	st.local.v2.b32 	[%rd1+136], {%r8046, %r8039};
	cvt.u32.u16 	%r8047, %rs16387;
	cvt.u32.u16 	%r8048, %rs16388;
	prmt.b32 	%r8049, %r8048, %r8047, 0x3340U;
	cvt.u32.u16 	%r8050, %rs16389;
	cvt.u32.u16 	%r8051, %rs16390;
	prmt.b32 	%r8052, %r8051, %r8050, 0x3340U;
	prmt.b32 	%r8053, %r8052, %r8049, 0x5410U;
	cvt.u32.u16 	%r8054, %rs16391;
	cvt.u32.u16 	%r8055, %rs16392;
	prmt.b32 	%r8056, %r8055, %r8054, 0x3340U;
	cvt.u32.u16 	%r8057, %rs16393;
	cvt.u32.u16 	%r8058, %rs16394;
	prmt.b32 	%r8059, %r8058, %r8057, 0x3340U;
	prmt.b32 	%r8060, %r8059, %r8056, 0x5410U;
	st.local.v2.b32 	[%rd1+144], {%r8060, %r8053};
	cvt.u32.u16 	%r8061, %rs16379;
	cvt.u32.u16 	%r8062, %rs16380;
	prmt.b32 	%r8063, %r8062, %r8061, 0x3340U;
	cvt.u32.u16 	%r8064, %rs16381;
	cvt.u32.u16 	%r8065, %rs16382;
	prmt.b32 	%r8066, %r8065, %r8064, 0x3340U;
	prmt.b32 	%r8067, %r8066, %r8063, 0x5410U;
	cvt.u32.u16 	%r8068, %rs16383;
	cvt.u32.u16 	%r8069, %rs16384;
	prmt.b32 	%r8070, %r8069, %r8068, 0x3340U;
	cvt.u32.u16 	%r8071, %rs16385;
	cvt.u32.u16 	%r8072, %rs16386;
	prmt.b32 	%r8073, %r8072, %r8071, 0x3340U;
	prmt.b32 	%r8074, %r8073, %r8070, 0x5410U;
	st.local.v2.b32 	[%rd1+152], {%r8074, %r8067};
	cvt.u32.u16 	%r8075, %rs16371;
	cvt.u32.u16 	%r8076, %rs16372;
	prmt.b32 	%r8077, %r8076, %r8075, 0x3340U;
	cvt.u32.u16 	%r8078, %rs16373;
	cvt.u32.u16 	%r8079, %rs16374;
	prmt.b32 	%r8080, %r8079, %r8078, 0x3340U;
	prmt.b32 	%r8081, %r8080, %r8077, 0x5410U;
	cvt.u32.u16 	%r8082, %rs16375;
	cvt.u32.u16 	%r8083, %rs16376;
	prmt.b32 	%r8084, %r8083, %r8082, 0x3340U;
	cvt.u32.u16 	%r8085, %rs16377;
	cvt.u32.u16 	%r8086, %rs16378;
	prmt.b32 	%r8087, %r8086, %r8085, 0x3340U;
	prmt.b32 	%r8088, %r8087, %r8084, 0x5410U;
	st.local.v2.b32 	[%rd1+160], {%r8088, %r8081};
	cvt.u32.u16 	%r8089, %rs16363;
	cvt.u32.u16 	%r8090, %rs16364;
	prmt.b32 	%r8091, %r8090, %r8089, 0x3340U;
	cvt.u32.u16 	%r8092, %rs16365;
	cvt.u32.u16 	%r8093, %rs16366;
	prmt.b32 	%r8094, %r8093, %r8092, 0x3340U;
	prmt.b32 	%r8095, %r8094, %r8091, 0x5410U;
	cvt.u32.u16 	%r8096, %rs16367;
	cvt.u32.u16 	%r8097, %rs16368;
	prmt.b32 	%r8098, %r8097, %r8096, 0x3340U;
	cvt.u32.u16 	%r8099, %rs16369;
	cvt.u32.u16 	%r8100, %rs16370;
	prmt.b32 	%r8101, %r8100, %r8099, 0x3340U;
	prmt.b32 	%r8102, %r8101, %r8098, 0x5410U;
	st.local.v2.b32 	[%rd1+168], {%r8102, %r8095};
	cvt.u32.u16 	%r8103, %rs16355;
	cvt.u32.u16 	%r8104, %rs16356;
	prmt.b32 	%r8105, %r8104, %r8103, 0x3340U;
	cvt.u32.u16 	%r8106, %rs16357;
	cvt.u32.u16 	%r8107, %rs16358;
	prmt.b32 	%r8108, %r8107, %r8106, 0x3340U;
	prmt.b32 	%r8109, %r8108, %r8105, 0x5410U;
	cvt.u32.u16 	%r8110, %rs16359;
	cvt.u32.u16 	%r8111, %rs16360;
	prmt.b32 	%r8112, %r8111, %r8110, 0x3340U;
	cvt.u32.u16 	%r8113, %rs16361;
	cvt.u32.u16 	%r8114, %rs16362;
	prmt.b32 	%r8115, %r8114, %r8113, 0x3340U;
	prmt.b32 	%r8116, %r8115, %r8112, 0x5410U;
	st.local.v2.b32 	[%rd1+176], {%r8116, %r8109};
	cvt.u32.u16 	%r8117, %rs16347;
	cvt.u32.u16 	%r8118, %rs16348;
	prmt.b32 	%r8119, %r8118, %r8117, 0x3340U;
	cvt.u32.u16 	%r8120, %rs16349;
	cvt.u32.u16 	%r8121, %rs16350;
	prmt.b32 	%r8122, %r8121, %r8120, 0x3340U;
	prmt.b32 	%r8123, %r8122, %r8119, 0x5410U;
	cvt.u32.u16 	%r8124, %rs16351;
	cvt.u32.u16 	%r8125, %rs16352;
	prmt.b32 	%r8126, %r8125, %r8124, 0x3340U;
	cvt.u32.u16 	%r8127, %rs16353;
	cvt.u32.u16 	%r8128, %rs16354;
	prmt.b32 	%r8129, %r8128, %r8127, 0x3340U;
	prmt.b32 	%r8130, %r8129, %r8126, 0x5410U;
	st.local.v2.b32 	[%rd1+184], {%r8130, %r8123};
	cvt.u32.u16 	%r8131, %rs16339;
	cvt.u32.u16 	%r8132, %rs16340;
	prmt.b32 	%r8133, %r8132, %r8131, 0x3340U;
	cvt.u32.u16 	%r8134, %rs16341;
	cvt.u32.u16 	%r8135, %rs16342;
	prmt.b32 	%r8136, %r8135, %r8134, 0x3340U;
	prmt.b32 	%r8137, %r8136, %r8133, 0x5410U;
	cvt.u32.u16 	%r8138, %rs16343;
	cvt.u32.u16 	%r8139, %rs16344;
	prmt.b32 	%r8140, %r8139, %r8138, 0x3340U;
	cvt.u32.u16 	%r8141, %rs16345;
	cvt.u32.u16 	%r8142, %rs16346;
	prmt.b32 	%r8143, %r8142, %r8141, 0x3340U;
	prmt.b32 	%r8144, %r8143, %r8140, 0x5410U;
	st.local.v2.b32 	[%rd1+192], {%r8144, %r8137};
	cvt.u32.u16 	%r8145, %rs16331;
	cvt.u32.u16 	%r8146, %rs16332;
	prmt.b32 	%r8147, %r8146, %r8145, 0x3340U;
	cvt.u32.u16 	%r8148, %rs16333;
	cvt.u32.u16 	%r8149, %rs16334;
	prmt.b32 	%r8150, %r8149, %r8148, 0x3340U;
	prmt.b32 	%r8151, %r8150, %r8147, 0x5410U;
	cvt.u32.u16 	%r8152, %rs16335;
	cvt.u32.u16 	%r8153, %rs16336;
	prmt.b32 	%r8154, %r8153, %r8152, 0x3340U;
	cvt.u32.u16 	%r8155, %rs16337;
	cvt.u32.u16 	%r8156, %rs16338;
	prmt.b32 	%r8157, %r8156, %r8155, 0x3340U;
	prmt.b32 	%r8158, %r8157, %r8154, 0x5410U;
	st.local.v2.b32 	[%rd1+200], {%r8158, %r8151};
	cvt.u32.u16 	%r8159, %rs16323;
	cvt.u32.u16 	%r8160, %rs16324;
	prmt.b32 	%r8161, %r8160, %r8159, 0x3340U;
	cvt.u32.u16 	%r8162, %rs16325;
	cvt.u32.u16 	%r8163, %rs16326;
	prmt.b32 	%r8164, %r8163, %r8162, 0x3340U;
	prmt.b32 	%r8165, %r8164, %r8161, 0x5410U;
	cvt.u32.u16 	%r8166, %rs16327;
	cvt.u32.u16 	%r8167, %rs16328;
	prmt.b32 	%r8168, %r8167, %r8166, 0x3340U;
	cvt.u32.u16 	%r8169, %rs16329;
	cvt.u32.u16 	%r8170, %rs16330;
	prmt.b32 	%r8171, %r8170, %r8169, 0x3340U;
	prmt.b32 	%r8172, %r8171, %r8168, 0x5410U;
	st.local.v2.b32 	[%rd1+208], {%r8172, %r8165};
	cvt.u32.u16 	%r8173, %rs16315;
	cvt.u32.u16 	%r8174, %rs16316;
	prmt.b32 	%r8175, %r8174, %r8173, 0x3340U;
	cvt.u32.u16 	%r8176, %rs16317;
	cvt.u32.u16 	%r8177, %rs16318;
	prmt.b32 	%r8178, %r8177, %r8176, 0x3340U;
	prmt.b32 	%r8179, %r8178, %r8175, 0x5410U;
	cvt.u32.u16 	%r8180, %rs16319;
	cvt.u32.u16 	%r8181, %rs16320;
	prmt.b32 	%r8182, %r8181, %r8180, 0x3340U;
	cvt.u32.u16 	%r8183, %rs16321;
	cvt.u32.u16 	%r8184, %rs16322;
	prmt.b32 	%r8185, %r8184, %r8183, 0x3340U;
	prmt.b32 	%r8186, %r8185, %r8182, 0x5410U;
	st.local.v2.b32 	[%rd1+216], {%r8186, %r8179};
	cvt.u32.u16 	%r8187, %rs16307;
	cvt.u32.u16 	%r8188, %rs16308;
	prmt.b32 	%r8189, %r8188, %r8187, 0x3340U;
	cvt.u32.u16 	%r8190, %rs16309;
	cvt.u32.u16 	%r8191, %rs16310;
	prmt.b32 	%r8192, %r8191, %r8190, 0x3340U;
	prmt.b32 	%r8193, %r8192, %r8189, 0x5410U;
	cvt.u32.u16 	%r8194, %rs16311;
	cvt.u32.u16 	%r8195, %rs16312;
	prmt.b32 	%r8196, %r8195, %r8194, 0x3340U;
	cvt.u32.u16 	%r8197, %rs16313;
	cvt.u32.u16 	%r8198, %rs16314;
	prmt.b32 	%r8199, %r8198, %r8197, 0x3340U;
	prmt.b32 	%r8200, %r8199, %r8196, 0x5410U;
	st.local.v2.b32 	[%rd1+224], {%r8200, %r8193};
	cvt.u32.u16 	%r8201, %rs16299;
	cvt.u32.u16 	%r8202, %rs16300;
	prmt.b32 	%r8203, %r8202, %r8201, 0x3340U;
	cvt.u32.u16 	%r8204, %rs16301;
	cvt.u32.u16 	%r8205, %rs16302;
	prmt.b32 	%r8206, %r8205, %r8204, 0x3340U;
	prmt.b32 	%r8207, %r8206, %r8203, 0x5410U;
	cvt.u32.u16 	%r8208, %rs16303;
	cvt.u32.u16 	%r8209, %rs16304;
	prmt.b32 	%r8210, %r8209, %r8208, 0x3340U;
	cvt.u32.u16 	%r8211, %rs16305;
	cvt.u32.u16 	%r8212, %rs16306;
	prmt.b32 	%r8213, %r8212, %r8211, 0x3340U;
	prmt.b32 	%r8214, %r8213, %r8210, 0x5410U;
	st.local.v2.b32 	[%rd1+232], {%r8214, %r8207};
	cvt.u32.u16 	%r8215, %rs16291;
	cvt.u32.u16 	%r8216, %rs16292;
	prmt.b32 	%r8217, %r8216, %r8215, 0x3340U;
	cvt.u32.u16 	%r8218, %rs16293;
	cvt.u32.u16 	%r8219, %rs16294;
	prmt.b32 	%r8220, %r8219, %r8218, 0x3340U;
	prmt.b32 	%r8221, %r8220, %r8217, 0x5410U;
	cvt.u32.u16 	%r8222, %rs16295;
	cvt.u32.u16 	%r8223, %rs16296;
	prmt.b32 	%r8224, %r8223, %r8222, 0x3340U;
	cvt.u32.u16 	%r8225, %rs16297;
	cvt.u32.u16 	%r8226, %rs16298;
	prmt.b32 	%r8227, %r8226, %r8225, 0x3340U;
	prmt.b32 	%r8228, %r8227, %r8224, 0x5410U;
	st.local.v2.b32 	[%rd1+240], {%r8228, %r8221};
	cvt.u32.u16 	%r8229, %rs16283;
	cvt.u32.u16 	%r8230, %rs16284;
	prmt.b32 	%r8231, %r8230, %r8229, 0x3340U;
	cvt.u32.u16 	%r8232, %rs16285;
	cvt.u32.u16 	%r8233, %rs16286;
	prmt.b32 	%r8234, %r8233, %r8232, 0x3340U;
	prmt.b32 	%r8235, %r8234, %r8231, 0x5410U;
	cvt.u32.u16 	%r8236, %rs16287;
	cvt.u32.u16 	%r8237, %rs16288;
	prmt.b32 	%r8238, %r8237, %r8236, 0x3340U;
	cvt.u32.u16 	%r8239, %rs16289;
	cvt.u32.u16 	%r8240, %rs16290;
	prmt.b32 	%r8241, %r8240, %r8239, 0x3340U;
	prmt.b32 	%r8242, %r8241, %r8238, 0x5410U;
	st.local.v2.b32 	[%rd1+248], {%r8242, %r8235};
	cvt.u32.u16 	%r8243, %rs16275;
	cvt.u32.u16 	%r8244, %rs16276;
	prmt.b32 	%r8245, %r8244, %r8243, 0x3340U;
	cvt.u32.u16 	%r8246, %rs16277;
	cvt.u32.u16 	%r8247, %rs16278;
	prmt.b32 	%r8248, %r8247, %r8246, 0x3340U;
	prmt.b32 	%r8249, %r8248, %r8245, 0x5410U;
	cvt.u32.u16 	%r8250, %rs16279;
	cvt.u32.u16 	%r8251, %rs16280;
	prmt.b32 	%r8252, %r8251, %r8250, 0x3340U;
	cvt.u32.u16 	%r8253, %rs16281;
	cvt.u32.u16 	%r8254, %rs16282;
	prmt.b32 	%r8255, %r8254, %r8253, 0x3340U;
	prmt.b32 	%r8256, %r8255, %r8252, 0x5410U;
	st.local.v2.b32 	[%rd1+256], {%r8256, %r8249};
	cvt.u32.u16 	%r8257, %rs16267;
	cvt.u32.u16 	%r8258, %rs16268;
	prmt.b32 	%r8259, %r8258, %r8257, 0x3340U;
	cvt.u32.u16 	%r8260, %rs16269;
	cvt.u32.u16 	%r8261, %rs16270;
	prmt.b32 	%r8262, %r8261, %r8260, 0x3340U;
	prmt.b32 	%r8263, %r8262, %r8259, 0x5410U;
	cvt.u32.u16 	%r8264, %rs16271;
	cvt.u32.u16 	%r8265, %rs16272;
	prmt.b32 	%r8266, %r8265, %r8264, 0x3340U;
	cvt.u32.u16 	%r8267, %rs16273;
	cvt.u32.u16 	%r8268, %rs16274;
	prmt.b32 	%r8269, %r8268, %r8267, 0x3340U;
	prmt.b32 	%r8270, %r8269, %r8266, 0x5410U;
	st.local.v2.b32 	[%rd1+264], {%r8270, %r8263};
	mov.b32 	%r39668, 0;
$L__BB5_183:
	mov.u32 	%r39671, %r39668;
	cvt.u64.u32 	%rd76, %r39671;
	add.s64 	%rd77, %rd1, %rd76;
	ld.local.u8 	%rs14384, [%rd77+16];
	setp.ne.s16 	%p23, %rs14384, 0;
	add.s32 	%r39668, %r39671, 1;
	@%p23 bra 	$L__BB5_183;
	and.b16  	%rs14385, %rs21409, 255;
	setp.eq.s16 	%p24, %rs14385, 0;
	@%p24 bra 	$L__BB5_187;
	mov.b32 	%r39669, 0;
$L__BB5_186:
	cvt.u64.u32 	%rd78, %r39671;
	add.s64 	%rd79, %rd1, %rd78;
	st.local.u8 	[%rd79+16], %rs21409;
	add.s32 	%r39671, %r39671, 1;
	add.s32 	%r1127, %r39669, 1;
	cvt.u64.u32 	%rd80, %r39669;
	add.s64 	%rd81, %rd2, %rd80;
	ld.local.u8 	%rs21409, [%rd81+17];
	setp.ne.s16 	%p25, %rs21409, 0;
	mov.u32 	%r39669, %r1127;
	@%p25 bra 	$L__BB5_186;
$L__BB5_187:
	cvt.u64.u32 	%rd82, %r39671;
	add.s64 	%rd83, %rd1, %rd82;
	mov.b16 	%rs14386, 0;
	st.local.u8 	[%rd83+16], %rs14386;
	add.s32 	%r39559, %r39559, %r6842;
	st.local.u32 	[%rd1], %r39559;
	add.f64 	%fd102, %fd102, %fd77;
	st.local.f64 	[%rd1+8], %fd102;
	ld.local.v2.b32 	{%r8272, %r8273}, [%rd1+16];
	bfe.u32 	%r8274, %r8272, 0, 8;
	cvt.u16.u32 	%rs16522, %r8274;
	bfe.u32 	%r8275, %r8272, 8, 8;
	cvt.u16.u32 	%rs16521, %r8275;
	bfe.u32 	%r8276, %r8272, 16, 8;
	cvt.u16.u32 	%rs16520, %r8276;
	bfe.u32 	%r8277, %r8272, 24, 8;
	cvt.u16.u32 	%rs16519, %r8277;
	bfe.u32 	%r8278, %r8273, 0, 8;
	cvt.u16.u32 	%rs16518, %r8278;
	bfe.u32 	%r8279, %r8273, 8, 8;
	cvt.u16.u32 	%rs16517, %r8279;
	bfe.u32 	%r8280, %r8273, 16, 8;
	cvt.u16.u32 	%rs16516, %r8280;
	bfe.u32 	%r8281, %r8273, 24, 8;
	cvt.u16.u32 	%rs16515, %r8281;
	ld.local.v2.b32 	{%r8282, %r8283}, [%rd1+24];
	bfe.u32 	%r8284, %r8282, 0, 8;
	cvt.u16.u32 	%rs16514, %r8284;
	bfe.u32 	%r8285, %r8282, 8, 8;
	cvt.u16.u32 	%rs16513, %r8285;
	bfe.u32 	%r8286, %r8282, 16, 8;
	cvt.u16.u32 	%rs16512, %r8286;
	bfe.u32 	%r8287, %r8282, 24, 8;
	cvt.u16.u32 	%rs16511, %r8287;
	bfe.u32 	%r8288, %r8283, 0, 8;
	cvt.u16.u32 	%rs16510, %r8288;
	bfe.u32 	%r8289, %r8283, 8, 8;
	cvt.u16.u32 	%rs16509, %r8289;
	bfe.u32 	%r8290, %r8283, 16, 8;
	cvt.u16.u32 	%rs16508, %r8290;
	bfe.u32 	%r8291, %r8283, 24, 8;
	cvt.u16.u32 	%rs16507, %r8291;
	ld.local.v2.b32 	{%r8292, %r8293}, [%rd1+32];
	bfe.u32 	%r8294, %r8292, 0, 8;
	cvt.u16.u32 	%rs16506, %r8294;
	bfe.u32 	%r8295, %r8292, 8, 8;
	cvt.u16.u32 	%rs16505, %r8295;
	bfe.u32 	%r8296, %r8292, 16, 8;
	cvt.u16.u32 	%rs16504, %r8296;
	bfe.u32 	%r8297, %r8292, 24, 8;
	cvt.u16.u32 	%rs16503, %r8297;
	bfe.u32 	%r8298, %r8293, 0, 8;
	cvt.u16.u32 	%rs16502, %r8298;
	bfe.u32 	%r8299, %r8293, 8, 8;
	cvt.u16.u32 	%rs16501, %r8299;
	bfe.u32 	%r8300, %r8293, 16, 8;
	cvt.u16.u32 	%rs16500, %r8300;
	bfe.u32 	%r8301, %r8293, 24, 8;
	cvt.u16.u32 	%rs16499, %r8301;
	ld.local.v2.b32 	{%r8302, %r8303}, [%rd1+40];
	bfe.u32 	%r8304, %r8302, 0, 8;
	cvt.u16.u32 	%rs16498, %r8304;
	bfe.u32 	%r8305, %r8302, 8, 8;
	cvt.u16.u32 	%rs16497, %r8305;
	bfe.u32 	%r8306, %r8302, 16, 8;
	cvt.u16.u32 	%rs16496, %r8306;
	bfe.u32 	%r8307, %r8302, 24, 8;
	cvt.u16.u32 	%rs16495, %r8307;
	bfe.u32 	%r8308, %r8303, 0, 8;
	cvt.u16.u32 	%rs16494, %r8308;
	bfe.u32 	%r8309, %r8303, 8, 8;
	cvt.u16.u32 	%rs16493, %r8309;
	bfe.u32 	%r8310, %r8303, 16, 8;
	cvt.u16.u32 	%rs16492, %r8310;
	bfe.u32 	%r8311, %r8303, 24, 8;
	cvt.u16.u32 	%rs16491, %r8311;
	ld.local.v2.b32 	{%r8312, %r8313}, [%rd1+48];
	bfe.u32 	%r8314, %r8312, 0, 8;
	cvt.u16.u32 	%rs16490, %r8314;
	bfe.u32 	%r8315, %r8312, 8, 8;
	cvt.u16.u32 	%rs16489, %r8315;
	bfe.u32 	%r8316, %r8312, 16, 8;
	cvt.u16.u32 	%rs16488, %r8316;
	bfe.u32 	%r8317, %r8312, 24, 8;
	cvt.u16.u32 	%rs16487, %r8317;
	bfe.u32 	%r8318, %r8313, 0, 8;
	cvt.u16.u32 	%rs16486, %r8318;
	bfe.u32 	%r8319, %r8313, 8, 8;
	cvt.u16.u32 	%rs16485, %r8319;
	bfe.u32 	%r8320, %r8313, 16, 8;
	cvt.u16.u32 	%rs16484, %r8320;
	bfe.u32 	%r8321, %r8313, 24, 8;
	cvt.u16.u32 	%rs16483, %r8321;
	ld.local.v2.b32 	{%r8322, %r8323}, [%rd1+56];
	bfe.u32 	%r8324, %r8322, 0, 8;
	cvt.u16.u32 	%rs16482, %r8324;
	bfe.u32 	%r8325, %r8322, 8, 8;
	cvt.u16.u32 	%rs16481, %r8325;
	bfe.u32 	%r8326, %r8322, 16, 8;
	cvt.u16.u32 	%rs16480, %r8326;
	bfe.u32 	%r8327, %r8322, 24, 8;
	cvt.u16.u32 	%rs16479, %r8327;
	bfe.u32 	%r8328, %r8323, 0, 8;
	cvt.u16.u32 	%rs16478, %r8328;
	bfe.u32 	%r8329, %r8323, 8, 8;
	cvt.u16.u32 	%rs16477, %r8329;
	bfe.u32 	%r8330, %r8323, 16, 8;
	cvt.u16.u32 	%rs16476, %r8330;
	bfe.u32 	%r8331, %r8323, 24, 8;
	cvt.u16.u32 	%rs16475, %r8331;
	ld.local.v2.b32 	{%r8332, %r8333}, [%rd1+64];
	bfe.u32 	%r8334, %r8332, 0, 8;
	cvt.u16.u32 	%rs16474, %r8334;
	bfe.u32 	%r8335, %r8332, 8, 8;
	cvt.u16.u32 	%rs16473, %r8335;
	bfe.u32 	%r8336, %r8332, 16, 8;
	cvt.u16.u32 	%rs16472, %r8336;
	bfe.u32 	%r8337, %r8332, 24, 8;
	cvt.u16.u32 	%rs16471, %r8337;
	bfe.u32 	%r8338, %r8333, 0, 8;
	cvt.u16.u32 	%rs16470, %r8338;
	bfe.u32 	%r8339, %r8333, 8, 8;
	cvt.u16.u32 	%rs16469, %r8339;
	bfe.u32 	%r8340, %r8333, 16, 8;
	cvt.u16.u32 	%rs16468, %r8340;
	bfe.u32 	%r8341, %r8333, 24, 8;
	cvt.u16.u32 	%rs16467, %r8341;
	ld.local.v2.b32 	{%r8342, %r8343}, [%rd1+72];
	bfe.u32 	%r8344, %r8342, 0, 8;
	cvt.u16.u32 	%rs16466, %r8344;
	bfe.u32 	%r8345, %r8342, 8, 8;
	cvt.u16.u32 	%rs16465, %r8345;
	bfe.u32 	%r8346, %r8342, 16, 8;
	cvt.u16.u32 	%rs16464, %r8346;
	bfe.u32 	%r8347, %r8342, 24, 8;
	cvt.u16.u32 	%rs16463, %r8347;
	bfe.u32 	%r8348, %r8343, 0, 8;
	cvt.u16.u32 	%rs16462, %r8348;
	bfe.u32 	%r8349, %r8343, 8, 8;
	cvt.u16.u32 	%rs16461, %r8349;
	bfe.u32 	%r8350, %r8343, 16, 8;
	cvt.u16.u32 	%rs16460, %r8350;
	bfe.u32 	%r8351, %r8343, 24, 8;
	cvt.u16.u32 	%rs16459, %r8351;
	ld.local.v2.b32 	{%r8352, %r8353}, [%rd1+80];
	bfe.u32 	%r8354, %r8352, 0, 8;
	cvt.u16.u32 	%rs16458, %r8354;
	bfe.u32 	%r8355, %r8352, 8, 8;
	cvt.u16.u32 	%rs16457, %r8355;
	bfe.u32 	%r8356, %r8352, 16, 8;
	cvt.u16.u32 	%rs16456, %r8356;
	bfe.u32 	%r8357, %r8352, 24, 8;
	cvt.u16.u32 	%rs16455, %r8357;
	bfe.u32 	%r8358, %r8353, 0, 8;
	cvt.u16.u32 	%rs16454, %r8358;
	bfe.u32 	%r8359, %r8353, 8, 8;
	cvt.u16.u32 	%rs16453, %r8359;
	bfe.u32 	%r8360, %r8353, 16, 8;
	cvt.u16.u32 	%rs16452, %r8360;
	bfe.u32 	%r8361, %r8353, 24, 8;
	cvt.u16.u32 	%rs16451, %r8361;
	ld.local.v2.b32 	{%r8362, %r8363}, [%rd1+88];
	bfe.u32 	%r8364, %r8362, 0, 8;
	cvt.u16.u32 	%rs16450, %r8364;
	bfe.u32 	%r8365, %r8362, 8, 8;
	cvt.u16.u32 	%rs16449, %r8365;
	bfe.u32 	%r8366, %r8362, 16, 8;
	cvt.u16.u32 	%rs16448, %r8366;
	bfe.u32 	%r8367, %r8362, 24, 8;
	cvt.u16.u32 	%rs16447, %r8367;
	bfe.u32 	%r8368, %r8363, 0, 8;
	cvt.u16.u32 	%rs16446, %r8368;
	bfe.u32 	%r8369, %r8363, 8, 8;
	cvt.u16.u32 	%rs16445, %r8369;
	bfe.u32 	%r8370, %r8363, 16, 8;
	cvt.u16.u32 	%rs16444, %r8370;
	bfe.u32 	%r8371, %r8363, 24, 8;
	cvt.u16.u32 	%rs16443, %r8371;
	ld.local.v2.b32 	{%r8372, %r8373}, [%rd1+96];
	bfe.u32 	%r8374, %r8372, 0, 8;
	cvt.u16.u32 	%rs16442, %r8374;
	bfe.u32 	%r8375, %r8372, 8, 8;
	cvt.u16.u32 	%rs16441, %r8375;
	bfe.u32 	%r8376, %r8372, 16, 8;
	cvt.u16.u32 	%rs16440, %r8376;
	bfe.u32 	%r8377, %r8372, 24, 8;
	cvt.u16.u32 	%rs16439, %r8377;
	bfe.u32 	%r8378, %r8373, 0, 8;
	cvt.u16.u32 	%rs16438, %r8378;
	bfe.u32 	%r8379, %r8373, 8, 8;
	cvt.u16.u32 	%rs16437, %r8379;
	bfe.u32 	%r8380, %r8373, 16, 8;
	cvt.u16.u32 	%rs16436, %r8380;
	bfe.u32 	%r8381, %r8373, 24, 8;
	cvt.u16.u32 	%rs16435, %r8381;
	ld.local.v2.b32 	{%r8382, %r8383}, [%rd1+104];
	bfe.u32 	%r8384, %r8382, 0, 8;
	cvt.u16.u32 	%rs16434, %r8384;
	bfe.u32 	%r8385, %r8382, 8, 8;
	cvt.u16.u32 	%rs16433, %r8385;
	bfe.u32 	%r8386, %r8382, 16, 8;
	cvt.u16.u32 	%rs16432, %r8386;
	bfe.u32 	%r8387, %r8382, 24, 8;
	cvt.u16.u32 	%rs16431, %r8387;
	bfe.u32 	%r8388, %r8383, 0, 8;
	cvt.u16.u32 	%rs16430, %r8388;
	bfe.u32 	%r8389, %r8383, 8, 8;
	cvt.u16.u32 	%rs16429, %r8389;
	bfe.u32 	%r8390, %r8383, 16, 8;
	cvt.u16.u32 	%rs16428, %r8390;
	bfe.u32 	%r8391, %r8383, 24, 8;
	cvt.u16.u32 	%rs16427, %r8391;
	ld.local.v2.b32 	{%r8392, %r8393}, [%rd1+112];
	bfe.u32 	%r8394, %r8392, 0, 8;
	cvt.u16.u32 	%rs16426, %r8394;
	bfe.u32 	%r8395, %r8392, 8, 8;
	cvt.u16.u32 	%rs16425, %r8395;
	bfe.u32 	%r8396, %r8392, 16, 8;
	cvt.u16.u32 	%rs16424, %r8396;
	bfe.u32 	%r8397, %r8392, 24, 8;
	cvt.u16.u32 	%rs16423, %r8397;
	bfe.u32 	%r8398, %r8393, 0, 8;
	cvt.u16.u32 	%rs16422, %r8398;
	bfe.u32 	%r8399, %r8393, 8, 8;
	cvt.u16.u32 	%rs16421, %r8399;
	bfe.u32 	%r8400, %r8393, 16, 8;
	cvt.u16.u32 	%rs16420, %r8400;
	bfe.u32 	%r8401, %r8393, 24, 8;
	cvt.u16.u32 	%rs16419, %r8401;
	ld.local.v2.b32 	{%r8402, %r8403}, [%rd1+120];
	bfe.u32 	%r8404, %r8402, 0, 8;
	cvt.u16.u32 	%rs16418, %r8404;
	bfe.u32 	%r8405, %r8402, 8, 8;
	cvt.u16.u32 	%rs16417, %r8405;
	bfe.u32 	%r8406, %r8402, 16, 8;
	cvt.u16.u32 	%rs16416, %r8406;
	bfe.u32 	%r8407, %r8402, 24, 8;
	cvt.u16.u32 	%rs16415, %r8407;
	bfe.u32 	%r8408, %r8403, 0, 8;
	cvt.u16.u32 	%rs16414, %r8408;
	bfe.u32 	%r8409, %r8403, 8, 8;
	cvt.u16.u32 	%rs16413, %r8409;
	bfe.u32 	%r8410, %r8403, 16, 8;
	cvt.u16.u32 	%rs16412, %r8410;
	bfe.u32 	%r8411, %r8403, 24, 8;
	cvt.u16.u32 	%rs16411, %r8411;
	ld.local.v2.b32 	{%r8412, %r8413}, [%rd1+128];
	bfe.u32 	%r8414, %r8412, 0, 8;
	cvt.u16.u32 	%rs16410, %r8414;
	bfe.u32 	%r8415, %r8412, 8, 8;
	cvt.u16.u32 	%rs16409, %r8415;
	bfe.u32 	%r8416, %r8412, 16, 8;
	cvt.u16.u32 	%rs16408, %r8416;
	bfe.u32 	%r8417, %r8412, 24, 8;
	cvt.u16.u32 	%rs16407, %r8417;
	bfe.u32 	%r8418, %r8413, 0, 8;
	cvt.u16.u32 	%rs16406, %r8418;
	bfe.u32 	%r8419, %r8413, 8, 8;
	cvt.u16.u32 	%rs16405, %r8419;
	bfe.u32 	%r8420, %r8413, 16, 8;
	cvt.u16.u32 	%rs16404, %r8420;
	bfe.u32 	%r8421, %r8413, 24, 8;
	cvt.u16.u32 	%rs16403, %r8421;
	ld.local.v2.b32 	{%r8422, %r8423}, [%rd1+136];
	bfe.u32 	%r8424, %r8422, 0, 8;
	cvt.u16.u32 	%rs16402, %r8424;
	bfe.u32 	%r8425, %r8422, 8, 8;
	cvt.u16.u32 	%rs16401, %r8425;
	bfe.u32 	%r8426, %r8422, 16, 8;
	cvt.u16.u32 	%rs16400, %r8426;
	bfe.u32 	%r8427, %r8422, 24, 8;
	cvt.u16.u32 	%rs16399, %r8427;
	bfe.u32 	%r8428, %r8423, 0, 8;
	cvt.u16.u32 	%rs16398, %r8428;
	bfe.u32 	%r8429, %r8423, 8, 8;
	cvt.u16.u32 	%rs16397, %r8429;
	bfe.u32 	%r8430, %r8423, 16, 8;
	cvt.u16.u32 	%rs16396, %r8430;
	bfe.u32 	%r8431, %r8423, 24, 8;
	cvt.u16.u32 	%rs16395, %r8431;
	ld.local.v2.b32 	{%r8432, %r8433}, [%rd1+144];
	bfe.u32 	%r8434, %r8432, 0, 8;
	cvt.u16.u32 	%rs16394, %r8434;
	bfe.u32 	%r8435, %r8432, 8, 8;
	cvt.u16.u32 	%rs16393, %r8435;
	bfe.u32 	%r8436, %r8432, 16, 8;
	cvt.u16.u32 	%rs16392, %r8436;
	bfe.u32 	%r8437, %r8432, 24, 8;
	cvt.u16.u32 	%rs16391, %r8437;
	bfe.u32 	%r8438, %r8433, 0, 8;
	cvt.u16.u32 	%rs16390, %r8438;
	bfe.u32 	%r8439, %r8433, 8, 8;
	cvt.u16.u32 	%rs16389, %r8439;
	bfe.u32 	%r8440, %r8433, 16, 8;
	cvt.u16.u32 	%rs16388, %r8440;
	bfe.u32 	%r8441, %r8433, 24, 8;
	cvt.u16.u32 	%rs16387, %r8441;
	ld.local.v2.b32 	{%r8442, %r8443}, [%rd1+152];
	bfe.u32 	%r8444, %r8442, 0, 8;
	cvt.u16.u32 	%rs16386, %r8444;
	bfe.u32 	%r8445, %r8442, 8, 8;
	cvt.u16.u32 	%rs16385, %r8445;
	bfe.u32 	%r8446, %r8442, 16, 8;
	cvt.u16.u32 	%rs16384, %r8446;
	bfe.u32 	%r8447, %r8442, 24, 8;
	cvt.u16.u32 	%rs16383, %r8447;
	bfe.u32 	%r8448, %r8443, 0, 8;
	cvt.u16.u32 	%rs16382, %r8448;
	bfe.u32 	%r8449, %r8443, 8, 8;
	cvt.u16.u32 	%rs16381, %r8449;
	bfe.u32 	%r8450, %r8443, 16, 8;
	cvt.u16.u32 	%rs16380, %r8450;
	bfe.u32 	%r8451, %r8443, 24, 8;
	cvt.u16.u32 	%rs16379, %r8451;
	ld.local.v2.b32 	{%r8452, %r8453}, [%rd1+160];
	bfe.u32 	%r8454, %r8452, 0, 8;
	cvt.u16.u32 	%rs16378, %r8454;
	bfe.u32 	%r8455, %r8452, 8, 8;
	cvt.u16.u32 	%rs16377, %r8455;
	bfe.u32 	%r8456, %r8452, 16, 8;
	cvt.u16.u32 	%rs16376, %r8456;
	bfe.u32 	%r8457, %r8452, 24, 8;
	cvt.u16.u32 	%rs16375, %r8457;
	bfe.u32 	%r8458, %r8453, 0, 8;
	cvt.u16.u32 	%rs16374, %r8458;
	bfe.u32 	%r8459, %r8453, 8, 8;
	cvt.u16.u32 	%rs16373, %r8459;
	bfe.u32 	%r8460, %r8453, 16, 8;
	cvt.u16.u32 	%rs16372, %r8460;
	bfe.u32 	%r8461, %r8453, 24, 8;
	cvt.u16.u32 	%rs16371, %r8461;
	ld.local.v2.b32 	{%r8462, %r8463}, [%rd1+168];
	bfe.u32 	%r8464, %r8462, 0, 8;
	cvt.u16.u32 	%rs16370, %r8464;
	bfe.u32 	%r8465, %r8462, 8, 8;
	cvt.u16.u32 	%rs16369, %r8465;
	bfe.u32 	%r8466, %r8462, 16, 8;
	cvt.u16.u32 	%rs16368, %r8466;
	bfe.u32 	%r8467, %r8462, 24, 8;
	cvt.u16.u32 	%rs16367, %r8467;
	bfe.u32 	%r8468, %r8463, 0, 8;
	cvt.u16.u32 	%rs16366, %r8468;
	bfe.u32 	%r8469, %r8463, 8, 8;
	cvt.u16.u32 	%rs16365, %r8469;
	bfe.u32 	%r8470, %r8463, 16, 8;
	cvt.u16.u32 	%rs16364, %r8470;
	bfe.u32 	%r8471, %r8463, 24, 8;
	cvt.u16.u32 	%rs16363, %r8471;
	ld.local.v2.b32 	{%r8472, %r8473}, [%rd1+176];
	bfe.u32 	%r8474, %r8472, 0, 8;
	cvt.u16.u32 	%rs16362, %r8474;
	bfe.u32 	%r8475, %r8472, 8, 8;
	cvt.u16.u32 	%rs16361, %r8475;
	bfe.u32 	%r8476, %r8472, 16, 8;
	cvt.u16.u32 	%rs16360, %r8476;
	bfe.u32 	%r8477, %r8472, 24, 8;
	cvt.u16.u32 	%rs16359, %r8477;
	bfe.u32 	%r8478, %r8473, 0, 8;
	cvt.u16.u32 	%rs16358, %r8478;
	bfe.u32 	%r8479, %r8473, 8, 8;
	cvt.u16.u32 	%rs16357, %r8479;
	bfe.u32 	%r8480, %r8473, 16, 8;
	cvt.u16.u32 	%rs16356, %r8480;
	bfe.u32 	%r8481, %r8473, 24, 8;
	cvt.u16.u32 	%rs16355, %r8481;
	ld.local.v2.b32 	{%r8482, %r8483}, [%rd1+184];
	bfe.u32 	%r8484, %r8482, 0, 8;
	cvt.u16.u32 	%rs16354, %r8484;
	bfe.u32 	%r8485, %r8482, 8, 8;
	cvt.u16.u32 	%rs16353, %r8485;
	bfe.u32 	%r8486, %r8482, 16, 8;
	cvt.u16.u32 	%rs16352, %r8486;
	bfe.u32 	%r8487, %r8482, 24, 8;
	cvt.u16.u32 	%rs16351, %r8487;
	bfe.u32 	%r8488, %r8483, 0, 8;
	cvt.u16.u32 	%rs16350, %r8488;
	bfe.u32 	%r8489, %r8483, 8, 8;
	cvt.u16.u32 	%rs16349, %r8489;
	bfe.u32 	%r8490, %r8483, 16, 8;
	cvt.u16.u32 	%rs16348, %r8490;
	bfe.u32 	%r8491, %r8483, 24, 8;
	cvt.u16.u32 	%rs16347, %r8491;
	ld.local.v2.b32 	{%r8492, %r8493}, [%rd1+192];
	bfe.u32 	%r8494, %r8492, 0, 8;
	cvt.u16.u32 	%rs16346, %r8494;
	bfe.u32 	%r8495, %r8492, 8, 8;
	cvt.u16.u32 	%rs16345, %r8495;
	bfe.u32 	%r8496, %r8492, 16, 8;
	cvt.u16.u32 	%rs16344, %r8496;
	bfe.u32 	%r8497, %r8492, 24, 8;
	cvt.u16.u32 	%rs16343, %r8497;
	bfe.u32 	%r8498, %r8493, 0, 8;
	cvt.u16.u32 	%rs16342, %r8498;
	bfe.u32 	%r8499, %r8493, 8, 8;
	cvt.u16.u32 	%rs16341, %r8499;
	bfe.u32 	%r8500, %r8493, 16, 8;
	cvt.u16.u32 	%rs16340, %r8500;
	bfe.u32 	%r8501, %r8493, 24, 8;
	cvt.u16.u32 	%rs16339, %r8501;
	ld.local.v2.b32 	{%r8502, %r8503}, [%rd1+200];
	bfe.u32 	%r8504, %r8502, 0, 8;
	cvt.u16.u32 	%rs16338, %r8504;
	bfe.u32 	%r8505, %r8502, 8, 8;
	cvt.u16.u32 	%rs16337, %r8505;
	bfe.u32 	%r8506, %r8502, 16, 8;
	cvt.u16.u32 	%rs16336, %r8506;
	bfe.u32 	%r8507, %r8502, 24, 8;
	cvt.u16.u32 	%rs16335, %r8507;
	bfe.u32 	%r8508, %r8503, 0, 8;
	cvt.u16.u32 	%rs16334, %r8508;
	bfe.u32 	%r8509, %r8503, 8, 8;
	cvt.u16.u32 	%rs16333, %r8509;
	bfe.u32 	%r8510, %r8503, 16, 8;
	cvt.u16.u32 	%rs16332, %r8510;
	bfe.u32 	%r8511, %r8503, 24, 8;
	cvt.u16.u32 	%rs16331, %r8511;
	ld.local.v2.b32 	{%r8512, %r8513}, [%rd1+208];
	bfe.u32 	%r8514, %r8512, 0, 8;
	cvt.u16.u32 	%rs16330, %r8514;
	bfe.u32 	%r8515, %r8512, 8, 8;
	cvt.u16.u32 	%rs16329, %r8515;
	bfe.u32 	%r8516, %r8512, 16, 8;
	cvt.u16.u32 	%rs16328, %r8516;
	bfe.u32 	%r8517, %r8512, 24, 8;
	cvt.u16.u32 	%rs16327, %r8517;
	bfe.u32 	%r8518, %r8513, 0, 8;
	cvt.u16.u32 	%rs16326, %r8518;
	bfe.u32 	%r8519, %r8513, 8, 8;
	cvt.u16.u32 	%rs16325, %r8519;
	bfe.u32 	%r8520, %r8513, 16, 8;
	cvt.u16.u32 	%rs16324, %r8520;
	bfe.u32 	%r8521, %r8513, 24, 8;
	cvt.u16.u32 	%rs16323, %r8521;
	ld.local.v2.b32 	{%r8522, %r8523}, [%rd1+216];
	bfe.u32 	%r8524, %r8522, 0, 8;
	cvt.u16.u32 	%rs16322, %r8524;
	bfe.u32 	%r8525, %r8522, 8, 8;
	cvt.u16.u32 	%rs16321, %r8525;
	bfe.u32 	%r8526, %r8522, 16, 8;
	cvt.u16.u32 	%rs16320, %r8526;
	bfe.u32 	%r8527, %r8522, 24, 8;
	cvt.u16.u32 	%rs16319, %r8527;
	bfe.u32 	%r8528, %r8523, 0, 8;
	cvt.u16.u32 	%rs16318, %r8528;
	bfe.u32 	%r8529, %r8523, 8, 8;
	cvt.u16.u32 	%rs16317, %r8529;
	bfe.u32 	%r8530, %r8523, 16, 8;
	cvt.u16.u32 	%rs16316, %r8530;
	bfe.u32 	%r8531, %r8523, 24, 8;
	cvt.u16.u32 	%rs16315, %r8531;
	ld.local.v2.b32 	{%r8532, %r8533}, [%rd1+224];
	bfe.u32 	%r8534, %r8532, 0, 8;
	cvt.u16.u32 	%rs16314, %r8534;
	bfe.u32 	%r8535, %r8532, 8, 8;
	cvt.u16.u32 	%rs16313, %r8535;
	bfe.u32 	%r8536, %r8532, 16, 8;
	cvt.u16.u32 	%rs16312, %r8536;
	bfe.u32 	%r8537, %r8532, 24, 8;
	cvt.u16.u32 	%rs16311, %r8537;
	bfe.u32 	%r8538, %r8533, 0, 8;
	cvt.u16.u32 	%rs16310, %r8538;
	bfe.u32 	%r8539, %r8533, 8, 8;
	cvt.u16.u32 	%rs16309, %r8539;
	bfe.u32 	%r8540, %r8533, 16, 8;
	cvt.u16.u32 	%rs16308, %r8540;
	bfe.u32 	%r8541, %r8533, 24, 8;
	cvt.u16.u32 	%rs16307, %r8541;
	ld.local.v2.b32 	{%r8542, %r8543}, [%rd1+232];
	bfe.u32 	%r8544, %r8542, 0, 8;
	cvt.u16.u32 	%rs16306, %r8544;
	bfe.u32 	%r8545, %r8542, 8, 8;
	cvt.u16.u32 	%rs16305, %r8545;
	bfe.u32 	%r8546, %r8542, 16, 8;
	cvt.u16.u32 	%rs16304, %r8546;
	bfe.u32 	%r8547, %r8542, 24, 8;
	cvt.u16.u32 	%rs16303, %r8547;
	bfe.u32 	%r8548, %r8543, 0, 8;
	cvt.u16.u32 	%rs16302, %r8548;
	bfe.u32 	%r8549, %r8543, 8, 8;
	cvt.u16.u32 	%rs16301, %r8549;
	bfe.u32 	%r8550, %r8543, 16, 8;
	cvt.u16.u32 	%rs16300, %r8550;
	bfe.u32 	%r8551, %r8543, 24, 8;
	cvt.u16.u32 	%rs16299, %r8551;
	ld.local.v2.b32 	{%r8552, %r8553}, [%rd1+240];
	bfe.u32 	%r8554, %r8552, 0, 8;
	cvt.u16.u32 	%rs16298, %r8554;
	bfe.u32 	%r8555, %r8552, 8, 8;
	cvt.u16.u32 	%rs16297, %r8555;
	bfe.u32 	%r8556, %r8552, 16, 8;
	cvt.u16.u32 	%rs16296, %r8556;
	bfe.u32 	%r8557, %r8552, 24, 8;
	cvt.u16.u32 	%rs16295, %r8557;
	bfe.u32 	%r8558, %r8553, 0, 8;
	cvt.u16.u32 	%rs16294, %r8558;
	bfe.u32 	%r8559, %r8553, 8, 8;
	cvt.u16.u32 	%rs16293, %r8559;
	bfe.u32 	%r8560, %r8553, 16, 8;
	cvt.u16.u32 	%rs16292, %r8560;
	bfe.u32 	%r8561, %r8553, 24, 8;
	cvt.u16.u32 	%rs16291, %r8561;
	ld.local.v2.b32 	{%r8562, %r8563}, [%rd1+248];
	bfe.u32 	%r8564, %r8562, 0, 8;
	cvt.u16.u32 	%rs16290, %r8564;
	bfe.u32 	%r8565, %r8562, 8, 8;
	cvt.u16.u32 	%rs16289, %r8565;
	bfe.u32 	%r8566, %r8562, 16, 8;
	cvt.u16.u32 	%rs16288, %r8566;
	bfe.u32 	%r8567, %r8562, 24, 8;
	cvt.u16.u32 	%rs16287, %r8567;
	bfe.u32 	%r8568, %r8563, 0, 8;
	cvt.u16.u32 	%rs16286, %r8568;
	bfe.u32 	%r8569, %r8563, 8, 8;
	cvt.u16.u32 	%rs16285, %r8569;
	bfe.u32 	%r8570, %r8563, 16, 8;
	cvt.u16.u32 	%rs16284, %r8570;
	bfe.u32 	%r8571, %r8563, 24, 8;
	cvt.u16.u32 	%rs16283, %r8571;
	ld.local.v2.b32 	{%r8572, %r8573}, [%rd1+256];
	bfe.u32 	%r8574, %r8572, 0, 8;
	cvt.u16.u32 	%rs16282, %r8574;
	bfe.u32 	%r8575, %r8572, 8, 8;
	cvt.u16.u32 	%rs16281, %r8575;
	bfe.u32 	%r8576, %r8572, 16, 8;
	cvt.u16.u32 	%rs16280, %r8576;
	bfe.u32 	%r8577, %r8572, 24, 8;
	cvt.u16.u32 	%rs16279, %r8577;
	bfe.u32 	%r8578, %r8573, 0, 8;
	cvt.u16.u32 	%rs16278, %r8578;
	bfe.u32 	%r8579, %r8573, 8, 8;
	cvt.u16.u32 	%rs16277, %r8579;
	bfe.u32 	%r8580, %r8573, 16, 8;
	cvt.u16.u32 	%rs16276, %r8580;
	bfe.u32 	%r8581, %r8573, 24, 8;
	cvt.u16.u32 	%rs16275, %r8581;
	ld.local.v2.b32 	{%r8582, %r8583}, [%rd1+264];
	bfe.u32 	%r8584, %r8582, 0, 8;
	cvt.u16.u32 	%rs16274, %r8584;
	bfe.u32 	%r8585, %r8582, 8, 8;
	cvt.u16.u32 	%rs16273, %r8585;
	bfe.u32 	%r8586, %r8582, 16, 8;
	cvt.u16.u32 	%rs16272, %r8586;
	bfe.u32 	%r8587, %r8582, 24, 8;
	cvt.u16.u32 	%rs16271, %r8587;
	bfe.u32 	%r8588, %r8583, 0, 8;
	cvt.u16.u32 	%rs16270, %r8588;
	bfe.u32 	%r8589, %r8583, 8, 8;
	cvt.u16.u32 	%rs16269, %r8589;
	bfe.u32 	%r8590, %r8583, 16, 8;
	cvt.u16.u32 	%rs16268, %r8590;
	bfe.u32 	%r8591, %r8583, 24, 8;
	cvt.u16.u32 	%rs16267, %r8591;
$L__BB5_188:
	cvt.u32.u16 	%r8932, %rs16522;
	and.b32  	%r8933, %r8932, 255;
	and.b16  	%rs14387, %rs16521, 255;
	mul.wide.u16 	%r8934, %rs14387, 256;
	or.b32  	%r8935, %r8934, %r8933;
	cvt.u32.u16 	%r8936, %rs16520;
	shl.b32 	%r8937, %r8936, 16;
	and.b32  	%r8938, %r8937, 16711680;
	or.b32  	%r8939, %r8935, %r8938;
	cvt.u32.u16 	%r8940, %rs16519;
	shl.b32 	%r8941, %r8940, 24;
	or.b32  	%r8613, %r8939, %r8941;
	cvt.u32.u16 	%r8942, %rs16518;
	and.b32  	%r8943, %r8942, 255;
	and.b16  	%rs14388, %rs16517, 255;
	mul.wide.u16 	%r8944, %rs14388, 256;
	or.b32  	%r8945, %r8944, %r8943;
	cvt.u32.u16 	%r8946, %rs16516;
	shl.b32 	%r8947, %r8946, 16;
	and.b32  	%r8948, %r8947, 16711680;
	or.b32  	%r8949, %r8945, %r8948;
	cvt.u32.u16 	%r8950, %rs16515;
	shl.b32 	%r8951, %r8950, 24;
	or.b32  	%r8618, %r8949, %r8951;
	cvt.u32.u16 	%r8952, %rs16514;
	and.b32  	%r8953, %r8952, 255;
	and.b16  	%rs14389, %rs16513, 255;
	mul.wide.u16 	%r8954, %rs14389, 256;
	or.b32  	%r8955, %r8954, %r8953;
	cvt.u32.u16 	%r8956, %rs16512;
	shl.b32 	%r8957, %r8956, 16;
	and.b32  	%r8958, %r8957, 16711680;
	or.b32  	%r8959, %r8955, %r8958;
	cvt.u32.u16 	%r8960, %rs16511;
	shl.b32 	%r8961, %r8960, 24;
	or.b32  	%r8623, %r8959, %r8961;
	cvt.u32.u16 	%r8962, %rs16510;
	and.b32  	%r8963, %r8962, 255;
	and.b16  	%rs14390, %rs16509, 255;
	mul.wide.u16 	%r8964, %rs14390, 256;
	or.b32  	%r8965, %r8964, %r8963;
	cvt.u32.u16 	%r8966, %rs16508;
	shl.b32 	%r8967, %r8966, 16;
	and.b32  	%r8968, %r8967, 16711680;
	or.b32  	%r8969, %r8965, %r8968;
	cvt.u32.u16 	%r8970, %rs16507;
	shl.b32 	%r8971, %r8970, 24;
	or.b32  	%r8628, %r8969, %r8971;
	cvt.u32.u16 	%r8972, %rs16506;
	and.b32  	%r8973, %r8972, 255;
	and.b16  	%rs14391, %rs16505, 255;
	mul.wide.u16 	%r8974, %rs14391, 256;
	or.b32  	%r8975, %r8974, %r8973;
	cvt.u32.u16 	%r8976, %rs16504;
	shl.b32 	%r8977, %r8976, 16;
	and.b32  	%r8978, %r8977, 16711680;
	or.b32  	%r8979, %r8975, %r8978;
	cvt.u32.u16 	%r8980, %rs16503;
	shl.b32 	%r8981, %r8980, 24;
	or.b32  	%r8633, %r8979, %r8981;
	cvt.u32.u16 	%r8982, %rs16502;
	and.b32  	%r8983, %r8982, 255;
	and.b16  	%rs14392, %rs16501, 255;
	mul.wide.u16 	%r8984, %rs14392, 256;
	or.b32  	%r8985, %r8984, %r8983;
	cvt.u32.u16 	%r8986, %rs16500;
	shl.b32 	%r8987, %r8986, 16;
	and.b32  	%r8988, %r8987, 16711680;
	or.b32  	%r8989, %r8985, %r8988;
	cvt.u32.u16 	%r8990, %rs16499;
	shl.b32 	%r8991, %r8990, 24;
	or.b32  	%r8638, %r8989, %r8991;
	cvt.u32.u16 	%r8992, %rs16498;
	and.b32  	%r8993, %r8992, 255;
	and.b16  	%rs14393, %rs16497, 255;
	mul.wide.u16 	%r8994, %rs14393, 256;
	or.b32  	%r8995, %r8994, %r8993;
	cvt.u32.u16 	%r8996, %rs16496;
	shl.b32 	%r8997, %r8996, 16;
	and.b32  	%r8998, %r8997, 16711680;
	or.b32  	%r8999, %r8995, %r8998;
	cvt.u32.u16 	%r9000, %rs16495;
	shl.b32 	%r9001, %r9000, 24;
	or.b32  	%r8643, %r8999, %r9001;
	cvt.u32.u16 	%r9002, %rs16494;
	and.b32  	%r9003, %r9002, 255;
	and.b16  	%rs14394, %rs16493, 255;
	mul.wide.u16 	%r9004, %rs14394, 256;
	or.b32  	%r9005, %r9004, %r9003;
	cvt.u32.u16 	%r9006, %rs16492;
	shl.b32 	%r9007, %r9006, 16;
	and.b32  	%r9008, %r9007, 16711680;
	or.b32  	%r9009, %r9005, %r9008;
	cvt.u32.u16 	%r9010, %rs16491;
	shl.b32 	%r9011, %r9010, 24;
	or.b32  	%r8648, %r9009, %r9011;
	cvt.u32.u16 	%r9012, %rs16490;
	and.b32  	%r9013, %r9012, 255;
	and.b16  	%rs14395, %rs16489, 255;
	mul.wide.u16 	%r9014, %rs14395, 256;
	or.b32  	%r9015, %r9014, %r9013;
	cvt.u32.u16 	%r9016, %rs16488;
	shl.b32 	%r9017, %r9016, 16;
	and.b32  	%r9018, %r9017, 16711680;
	or.b32  	%r9019, %r9015, %r9018;
	cvt.u32.u16 	%r9020, %rs16487;
	shl.b32 	%r9021, %r9020, 24;
	or.b32  	%r8653, %r9019, %r9021;
	cvt.u32.u16 	%r9022, %rs16486;
	and.b32  	%r9023, %r9022, 255;
	and.b16  	%rs14396, %rs16485, 255;
	mul.wide.u16 	%r9024, %rs14396, 256;
	or.b32  	%r9025, %r9024, %r9023;
	cvt.u32.u16 	%r9026, %rs16484;
	shl.b32 	%r9027, %r9026, 16;
	and.b32  	%r9028, %r9027, 16711680;
	or.b32  	%r9029, %r9025, %r9028;
	cvt.u32.u16 	%r9030, %rs16483;
	shl.b32 	%r9031, %r9030, 24;
	or.b32  	%r8658, %r9029, %r9031;
	cvt.u32.u16 	%r9032, %rs16482;
	and.b32  	%r9033, %r9032, 255;
	and.b16  	%rs14397, %rs16481, 255;
	mul.wide.u16 	%r9034, %rs14397, 256;
	or.b32  	%r9035, %r9034, %r9033;
	cvt.u32.u16 	%r9036, %rs16480;
	shl.b32 	%r9037, %r9036, 16;
	and.b32  	%r9038, %r9037, 16711680;
	or.b32  	%r9039, %r9035, %r9038;
	cvt.u32.u16 	%r9040, %rs16479;
	shl.b32 	%r9041, %r9040, 24;
	or.b32  	%r8663, %r9039, %r9041;
	cvt.u32.u16 	%r9042, %rs16478;
	and.b32  	%r9043, %r9042, 255;
	and.b16  	%rs14398, %rs16477, 255;
	mul.wide.u16 	%r9044, %rs14398, 256;
	or.b32  	%r9045, %r9044, %r9043;
	cvt.u32.u16 	%r9046, %rs16476;
	shl.b32 	%r9047, %r9046, 16;
	and.b32  	%r9048, %r9047, 16711680;
	or.b32  	%r9049, %r9045, %r9048;
	cvt.u32.u16 	%r9050, %rs16475;
	shl.b32 	%r9051, %r9050, 24;
	or.b32  	%r8668, %r9049, %r9051;
	cvt.u32.u16 	%r9052, %rs16474;
	and.b32  	%r9053, %r9052, 255;
	and.b16  	%rs14399, %rs16473, 255;
	mul.wide.u16 	%r9054, %rs14399, 256;
	or.b32  	%r9055, %r9054, %r9053;
	cvt.u32.u16 	%r9056, %rs16472;
	shl.b32 	%r9057, %r9056, 16;
	and.b32  	%r9058, %r9057, 16711680;
	or.b32  	%r9059, %r9055, %r9058;
	cvt.u32.u16 	%r9060, %rs16471;
	shl.b32 	%r9061, %r9060, 24;
	or.b32  	%r8673, %r9059, %r9061;
	cvt.u32.u16 	%r9062, %rs16470;
	and.b32  	%r9063, %r9062, 255;
	and.b16  	%rs14400, %rs16469, 255;
	mul.wide.u16 	%r9064, %rs14400, 256;
	or.b32  	%r9065, %r9064, %r9063;
	cvt.u32.u16 	%r9066, %rs16468;
	shl.b32 	%r9067, %r9066, 16;
	and.b32  	%r9068, %r9067, 16711680;
	or.b32  	%r9069, %r9065, %r9068;
	cvt.u32.u16 	%r9070, %rs16467;
	shl.b32 	%r9071, %r9070, 24;
	or.b32  	%r8678, %r9069, %r9071;
	cvt.u32.u16 	%r9072, %rs16466;
	and.b32  	%r9073, %r9072, 255;
	and.b16  	%rs14401, %rs16465, 255;
	mul.wide.u16 	%r9074, %rs14401, 256;
	or.b32  	%r9075, %r9074, %r9073;
	cvt.u32.u16 	%r9076, %rs16464;
	shl.b32 	%r9077, %r9076, 16;
	and.b32  	%r9078, %r9077, 16711680;
	or.b32  	%r9079, %r9075, %r9078;
	cvt.u32.u16 	%r9080, %rs16463;
	shl.b32 	%r9081, %r9080, 24;
	or.b32  	%r8683, %r9079, %r9081;
	cvt.u32.u16 	%r9082, %rs16462;
	and.b32  	%r9083, %r9082, 255;
	and.b16  	%rs14402, %rs16461, 255;
	mul.wide.u16 	%r9084, %rs14402, 256;
	or.b32  	%r9085, %r9084, %r9083;
	cvt.u32.u16 	%r9086, %rs16460;
	shl.b32 	%r9087, %r9086, 16;
	and.b32  	%r9088, %r9087, 16711680;
	or.b32  	%r9089, %r9085, %r9088;
	cvt.u32.u16 	%r9090, %rs16459;
	shl.b32 	%r9091, %r9090, 24;
	or.b32  	%r8688, %r9089, %r9091;
	cvt.u32.u16 	%r9092, %rs16458;
	and.b32  	%r9093, %r9092, 255;
	and.b16  	%rs14403, %rs16457, 255;
	mul.wide.u16 	%r9094, %rs14403, 256;
	or.b32  	%r9095, %r9094, %r9093;
	cvt.u32.u16 	%r9096, %rs16456;
	shl.b32 	%r9097, %r9096, 16;
	and.b32  	%r9098, %r9097, 16711680;
	or.b32  	%r9099, %r9095, %r9098;
	cvt.u32.u16 	%r9100, %rs16455;
	shl.b32 	%r9101, %r9100, 24;
	or.b32  	%r8693, %r9099, %r9101;
	cvt.u32.u16 	%r9102, %rs16454;
	and.b32  	%r9103, %r9102, 255;
	and.b16  	%rs14404, %rs16453, 255;
	mul.wide.u16 	%r9104, %rs14404, 256;
	or.b32  	%r9105, %r9104, %r9103;
	cvt.u32.u16 	%r9106, %rs16452;
	shl.b32 	%r9107, %r9106, 16;
	and.b32  	%r9108, %r9107, 16711680;
	or.b32  	%r9109, %r9105, %r9108;
	cvt.u32.u16 	%r9110, %rs16451;
	shl.b32 	%r9111, %r9110, 24;
	or.b32  	%r8698, %r9109, %r9111;
	cvt.u32.u16 	%r9112, %rs16450;
	and.b32  	%r9113, %r9112, 255;
	and.b16  	%rs14405, %rs16449, 255;
	mul.wide.u16 	%r9114, %rs14405, 256;
	or.b32  	%r9115, %r9114, %r9113;
	cvt.u32.u16 	%r9116, %rs16448;
	shl.b32 	%r9117, %r9116, 16;
	and.b32  	%r9118, %r9117, 16711680;
	or.b32  	%r9119, %r9115, %r9118;
	cvt.u32.u16 	%r9120, %rs16447;
	shl.b32 	%r9121, %r9120, 24;
	or.b32  	%r8703, %r9119, %r9121;
	cvt.u32.u16 	%r9122, %rs16446;
	and.b32  	%r9123, %r9122, 255;
	and.b16  	%rs14406, %rs16445, 255;
	mul.wide.u16 	%r9124, %rs14406, 256;
	or.b32  	%r9125, %r9124, %r9123;
	cvt.u32.u16 	%r9126, %rs16444;
	shl.b32 	%r9127, %r9126, 16;
	and.b32  	%r9128, %r9127, 16711680;
	or.b32  	%r9129, %r9125, %r9128;
	cvt.u32.u16 	%r9130, %rs16443;
	shl.b32 	%r9131, %r9130, 24;
	or.b32  	%r8708, %r9129, %r9131;
	cvt.u32.u16 	%r9132, %rs16442;
	and.b32  	%r9133, %r9132, 255;
	and.b16  	%rs14407, %rs16441, 255;
	mul.wide.u16 	%r9134, %rs14407, 256;
	or.b32  	%r9135, %r9134, %r9133;
	cvt.u32.u16 	%r9136, %rs16440;
	shl.b32 	%r9137, %r9136, 16;
	and.b32  	%r9138, %r9137, 16711680;
	or.b32  	%r9139, %r9135, %r9138;
	cvt.u32.u16 	%r9140, %rs16439;
	shl.b32 	%r9141, %r9140, 24;
	or.b32  	%r8713, %r9139, %r9141;
	cvt.u32.u16 	%r9142, %rs16438;
	and.b32  	%r9143, %r9142, 255;
	and.b16  	%rs14408, %rs16437, 255;
	mul.wide.u16 	%r9144, %rs14408, 256;
	or.b32  	%r9145, %r9144, %r9143;
	cvt.u32.u16 	%r9146, %rs16436;
	shl.b32 	%r9147, %r9146, 16;
	and.b32  	%r9148, %r9147, 16711680;
	or.b32  	%r9149, %r9145, %r9148;
	cvt.u32.u16 	%r9150, %rs16435;
	shl.b32 	%r9151, %r9150, 24;
	or.b32  	%r8718, %r9149, %r9151;
	cvt.u32.u16 	%r9152, %rs16434;
	and.b32  	%r9153, %r9152, 255;
	and.b16  	%rs14409, %rs16433, 255;
	mul.wide.u16 	%r9154, %rs14409, 256;
	or.b32  	%r9155, %r9154, %r9153;
	cvt.u32.u16 	%r9156, %rs16432;
	shl.b32 	%r9157, %r9156, 16;
	and.b32  	%r9158, %r9157, 16711680;
	or.b32  	%r9159, %r9155, %r9158;
	cvt.u32.u16 	%r9160, %rs16431;
	shl.b32 	%r9161, %r9160, 24;
	or.b32  	%r8723, %r9159, %r9161;
	cvt.u32.u16 	%r9162, %rs16430;
	and.b32  	%r9163, %r9162, 255;
	and.b16  	%rs14410, %rs16429, 255;
	mul.wide.u16 	%r9164, %rs14410, 256;
	or.b32  	%r9165, %r9164, %r9163;
	cvt.u32.u16 	%r9166, %rs16428;
	shl.b32 	%r9167, %r9166, 16;
	and.b32  	%r9168, %r9167, 16711680;
	or.b32  	%r9169, %r9165, %r9168;
	cvt.u32.u16 	%r9170, %rs16427;
	shl.b32 	%r9171, %r9170, 24;
	or.b32  	%r8728, %r9169, %r9171;
	cvt.u32.u16 	%r9172, %rs16426;
	and.b32  	%r9173, %r9172, 255;
	and.b16  	%rs14411, %rs16425, 255;
	mul.wide.u16 	%r9174, %rs14411, 256;
	or.b32  	%r9175, %r9174, %r9173;
	cvt.u32.u16 	%r9176, %rs16424;
	shl.b32 	%r9177, %r9176, 16;
	and.b32  	%r9178, %r9177, 16711680;
	or.b32  	%r9179, %r9175, %r9178;
	cvt.u32.u16 	%r9180, %rs16423;
	shl.b32 	%r9181, %r9180, 24;
	or.b32  	%r8733, %r9179, %r9181;
	cvt.u32.u16 	%r9182, %rs16422;
	and.b32  	%r9183, %r9182, 255;
	and.b16  	%rs14412, %rs16421, 255;
	mul.wide.u16 	%r9184, %rs14412, 256;
	or.b32  	%r9185, %r9184, %r9183;
	cvt.u32.u16 	%r9186, %rs16420;
	shl.b32 	%r9187, %r9186, 16;
	and.b32  	%r9188, %r9187, 16711680;
	or.b32  	%r9189, %r9185, %r9188;
	cvt.u32.u16 	%r9190, %rs16419;
	shl.b32 	%r9191, %r9190, 24;
	or.b32  	%r8738, %r9189, %r9191;
	cvt.u32.u16 	%r9192, %rs16418;
	and.b32  	%r9193, %r9192, 255;
	and.b16  	%rs14413, %rs16417, 255;
	mul.wide.u16 	%r9194, %rs14413, 256;
	or.b32  	%r9195, %r9194, %r9193;
	cvt.u32.u16 	%r9196, %rs16416;
	shl.b32 	%r9197, %r9196, 16;
	and.b32  	%r9198, %r9197, 16711680;
	or.b32  	%r9199, %r9195, %r9198;
	cvt.u32.u16 	%r9200, %rs16415;
	shl.b32 	%r9201, %r9200, 24;
	or.b32  	%r8743, %r9199, %r9201;
	cvt.u32.u16 	%r9202, %rs16414;
	and.b32  	%r9203, %r9202, 255;
	and.b16  	%rs14414, %rs16413, 255;
	mul.wide.u16 	%r9204, %rs14414, 256;
	or.b32  	%r9205, %r9204, %r9203;
	cvt.u32.u16 	%r9206, %rs16412;
	shl.b32 	%r9207, %r9206, 16;
	and.b32  	%r9208, %r9207, 16711680;
	or.b32  	%r9209, %r9205, %r9208;
	cvt.u32.u16 	%r9210, %rs16411;
	shl.b32 	%r9211, %r9210, 24;
	or.b32  	%r8748, %r9209, %r9211;
	cvt.u32.u16 	%r9212, %rs16410;
	and.b32  	%r9213, %r9212, 255;
	and.b16  	%rs14415, %rs16409, 255;
	mul.wide.u16 	%r9214, %rs14415, 256;
	or.b32  	%r9215, %r9214, %r9213;
	cvt.u32.u16 	%r9216, %rs16408;
	shl.b32 	%r9217, %r9216, 16;
	and.b32  	%r9218, %r9217, 16711680;
	or.b32  	%r9219, %r9215, %r9218;
	cvt.u32.u16 	%r9220, %rs16407;
	shl.b32 	%r9221, %r9220, 24;
	or.b32  	%r8753, %r9219, %r9221;
	cvt.u32.u16 	%r9222, %rs16406;
	and.b32  	%r9223, %r9222, 255;
	and.b16  	%rs14416, %rs16405, 255;
	mul.wide.u16 	%r9224, %rs14416, 256;
	or.b32  	%r9225, %r9224, %r9223;
	cvt.u32.u16 	%r9226, %rs16404;
	shl.b32 	%r9227, %r9226, 16;
	and.b32  	%r9228, %r9227, 16711680;
	or.b32  	%r9229, %r9225, %r9228;
	cvt.u32.u16 	%r9230, %rs16403;
	shl.b32 	%r9231, %r9230, 24;
	or.b32  	%r8758, %r9229, %r9231;
	cvt.u32.u16 	%r9232, %rs16402;
	and.b32  	%r9233, %r9232, 255;
	and.b16  	%rs14417, %rs16401, 255;
	mul.wide.u16 	%r9234, %rs14417, 256;
	or.b32  	%r9235, %r9234, %r9233;
	cvt.u32.u16 	%r9236, %rs16400;
	shl.b32 	%r9237, %r9236, 16;
	and.b32  	%r9238, %r9237, 16711680;
	or.b32  	%r9239, %r9235, %r9238;
	cvt.u32.u16 	%r9240, %rs16399;
	shl.b32 	%r9241, %r9240, 24;
	or.b32  	%r8763, %r9239, %r9241;
	cvt.u32.u16 	%r9242, %rs16398;
	and.b32  	%r9243, %r9242, 255;
	and.b16  	%rs14418, %rs16397, 255;
	mul.wide.u16 	%r9244, %rs14418, 256;
	or.b32  	%r9245, %r9244, %r9243;
	cvt.u32.u16 	%r9246, %rs16396;
	shl.b32 	%r9247, %r9246, 16;
	and.b32  	%r9248, %r9247, 16711680;
	or.b32  	%r9249, %r9245, %r9248;
	cvt.u32.u16 	%r9250, %rs16395;
	shl.b32 	%r9251, %r9250, 24;
	or.b32  	%r8768, %r9249, %r9251;
	cvt.u32.u16 	%r9252, %rs16394;
	and.b32  	%r9253, %r9252, 255;
	and.b16  	%rs14419, %rs16393, 255;
	mul.wide.u16 	%r9254, %rs14419, 256;
	or.b32  	%r9255, %r9254, %r9253;
	cvt.u32.u16 	%r9256, %rs16392;
	shl.b32 	%r9257, %r9256, 16;
	and.b32  	%r9258, %r9257, 16711680;
	or.b32  	%r9259, %r9255, %r9258;
	cvt.u32.u16 	%r9260, %rs16391;
	shl.b32 	%r9261, %r9260, 24;
	or.b32  	%r8773, %r9259, %r9261;
	cvt.u32.u16 	%r9262, %rs16390;
	and.b32  	%r9263, %r9262, 255;
	and.b16  	%rs14420, %rs16389, 255;
	mul.wide.u16 	%r9264, %rs14420, 256;
	or.b32  	%r9265, %r9264, %r9263;
	cvt.u32.u16 	%r9266, %rs16388;
	shl.b32 	%r9267, %r9266, 16;
	and.b32  	%r9268, %r9267, 16711680;
	or.b32  	%r9269, %r9265, %r9268;
	cvt.u32.u16 	%r9270, %rs16387;
	shl.b32 	%r9271, %r9270, 24;
	or.b32  	%r8778, %r9269, %r9271;
	cvt.u32.u16 	%r9272, %rs16386;
	and.b32  	%r9273, %r9272, 255;
	and.b16  	%rs14421, %rs16385, 255;
	mul.wide.u16 	%r9274, %rs14421, 256;
	or.b32  	%r9275, %r9274, %r9273;
	cvt.u32.u16 	%r9276, %rs16384;
	shl.b32 	%r9277, %r9276, 16;
	and.b32  	%r9278, %r9277, 16711680;
	or.b32  	%r9279, %r9275, %r9278;
	cvt.u32.u16 	%r9280, %rs16383;
	shl.b32 	%r9281, %r9280, 24;
	or.b32  	%r8783, %r9279, %r9281;
	cvt.u32.u16 	%r9282, %rs16382;
	and.b32  	%r9283, %r9282, 255;
	and.b16  	%rs14422, %rs16381, 255;
	mul.wide.u16 	%r9284, %rs14422, 256;
	or.b32  	%r9285, %r9284, %r9283;
	cvt.u32.u16 	%r9286, %rs16380;
	shl.b32 	%r9287, %r9286, 16;
	and.b32  	%r9288, %r9287, 16711680;
	or.b32  	%r9289, %r9285, %r9288;
	cvt.u32.u16 	%r9290, %rs16379;
	shl.b32 	%r9291, %r9290, 24;
	or.b32  	%r8788, %r9289, %r9291;
	cvt.u32.u16 	%r9292, %rs16378;
	and.b32  	%r9293, %r9292, 255;
	and.b16  	%rs14423, %rs16377, 255;
	mul.wide.u16 	%r9294, %rs14423, 256;
	or.b32  	%r9295, %r9294, %r9293;
	cvt.u32.u16 	%r9296, %rs16376;
	shl.b32 	%r9297, %r9296, 16;
	and.b32  	%r9298, %r9297, 16711680;
	or.b32  	%r9299, %r9295, %r9298;
	cvt.u32.u16 	%r9300, %rs16375;
	shl.b32 	%r9301, %r9300, 24;
	or.b32  	%r8793, %r9299, %r9301;
	cvt.u32.u16 	%r9302, %rs16374;
	and.b32  	%r9303, %r9302, 255;
	and.b16  	%rs14424, %rs16373, 255;
	mul.wide.u16 	%r9304, %rs14424, 256;
	or.b32  	%r9305, %r9304, %r9303;
	cvt.u32.u16 	%r9306, %rs16372;
	shl.b32 	%r9307, %r9306, 16;
	and.b32  	%r9308, %r9307, 16711680;
	or.b32  	%r9309, %r9305, %r9308;
	cvt.u32.u16 	%r9310, %rs16371;
	shl.b32 	%r9311, %r9310, 24;
	or.b32  	%r8798, %r9309, %r9311;
	cvt.u32.u16 	%r9312, %rs16370;
	and.b32  	%r9313, %r9312, 255;
	and.b16  	%rs14425, %rs16369, 255;
	mul.wide.u16 	%r9314, %rs14425, 256;
	or.b32  	%r9315, %r9314, %r9313;
	cvt.u32.u16 	%r9316, %rs16368;
	shl.b32 	%r9317, %r9316, 16;
	and.b32  	%r9318, %r9317, 16711680;
	or.b32  	%r9319, %r9315, %r9318;
	cvt.u32.u16 	%r9320, %rs16367;
	shl.b32 	%r9321, %r9320, 24;
	or.b32  	%r8803, %r9319, %r9321;
	cvt.u32.u16 	%r9322, %rs16366;
	and.b32  	%r9323, %r9322, 255;
	and.b16  	%rs14426, %rs16365, 255;
	mul.wide.u16 	%r9324, %rs14426, 256;
	or.b32  	%r9325, %r9324, %r9323;
	cvt.u32.u16 	%r9326, %rs16364;
	shl.b32 	%r9327, %r9326, 16;
	and.b32  	%r9328, %r9327, 16711680;
	or.b32  	%r9329, %r9325, %r9328;
	cvt.u32.u16 	%r9330, %rs16363;
	shl.b32 	%r9331, %r9330, 24;
	or.b32  	%r8808, %r9329, %r9331;
	cvt.u32.u16 	%r9332, %rs16362;
	and.b32  	%r9333, %r9332, 255;
	and.b16  	%rs14427, %rs16361, 255;
	mul.wide.u16 	%r9334, %rs14427, 256;
	or.b32  	%r9335, %r9334, %r9333;
	cvt.u32.u16 	%r9336, %rs16360;
	shl.b32 	%r9337, %r9336, 16;
	and.b32  	%r9338, %r9337, 16711680;
	or.b32  	%r9339, %r9335, %r9338;
	cvt.u32.u16 	%r9340, %rs16359;
	shl.b32 	%r9341, %r9340, 24;
	or.b32  	%r8813, %r9339, %r9341;
	cvt.u32.u16 	%r9342, %rs16358;
	and.b32  	%r9343, %r9342, 255;
	and.b16  	%rs14428, %rs16357, 255;
	mul.wide.u16 	%r9344, %rs14428, 256;
	or.b32  	%r9345, %r9344, %r9343;
	cvt.u32.u16 	%r9346, %rs16356;
	shl.b32 	%r9347, %r9346, 16;
	and.b32  	%r9348, %r9347, 16711680;
	or.b32  	%r9349, %r9345, %r9348;
	cvt.u32.u16 	%r9350, %rs16355;
	shl.b32 	%r9351, %r9350, 24;
	or.b32  	%r8818, %r9349, %r9351;
	cvt.u32.u16 	%r9352, %rs16354;
	and.b32  	%r9353, %r9352, 255;
	and.b16  	%rs14429, %rs16353, 255;
	mul.wide.u16 	%r9354, %rs14429, 256;
	or.b32  	%r9355, %r9354, %r9353;
	cvt.u32.u16 	%r9356, %rs16352;
	shl.b32 	%r9357, %r9356, 16;
	and.b32  	%r9358, %r9357, 16711680;
	or.b32  	%r9359, %r9355, %r9358;
	cvt.u32.u16 	%r9360, %rs16351;
	shl.b32 	%r9361, %r9360, 24;
	or.b32  	%r8823, %r9359, %r9361;
	cvt.u32.u16 	%r9362, %rs16350;
	and.b32  	%r9363, %r9362, 255;
	and.b16  	%rs14430, %rs16349, 255;
	mul.wide.u16 	%r9364, %rs14430, 256;
	or.b32  	%r9365, %r9364, %r9363;
	cvt.u32.u16 	%r9366, %rs16348;
	shl.b32 	%r9367, %r9366, 16;
	and.b32  	%r9368, %r9367, 16711680;
	or.b32  	%r9369, %r9365, %r9368;
	cvt.u32.u16 	%r9370, %rs16347;
	shl.b32 	%r9371, %r9370, 24;
	or.b32  	%r8828, %r9369, %r9371;
	cvt.u32.u16 	%r9372, %rs16346;
	and.b32  	%r9373, %r9372, 255;
	and.b16  	%rs14431, %rs16345, 255;
	mul.wide.u16 	%r9374, %rs14431, 256;
	or.b32  	%r9375, %r9374, %r9373;
	cvt.u32.u16 	%r9376, %rs16344;
	shl.b32 	%r9377, %r9376, 16;
	and.b32  	%r9378, %r9377, 16711680;
	or.b32  	%r9379, %r9375, %r9378;
	cvt.u32.u16 	%r9380, %rs16343;
	shl.b32 	%r9381, %r9380, 24;
	or.b32  	%r8833, %r9379, %r9381;
	cvt.u32.u16 	%r9382, %rs16342;
	and.b32  	%r9383, %r9382, 255;
	and.b16  	%rs14432, %rs16341, 255;
	mul.wide.u16 	%r9384, %rs14432, 256;
	or.b32  	%r9385, %r9384, %r9383;
	cvt.u32.u16 	%r9386, %rs16340;
	shl.b32 	%r9387, %r9386, 16;
	and.b32  	%r9388, %r9387, 16711680;
	or.b32  	%r9389, %r9385, %r9388;
	cvt.u32.u16 	%r9390, %rs16339;
	shl.b32 	%r9391, %r9390, 24;
	or.b32  	%r8838, %r9389, %r9391;
	cvt.u32.u16 	%r9392, %rs16338;
	and.b32  	%r9393, %r9392, 255;
	and.b16  	%rs14433, %rs16337, 255;
	mul.wide.u16 	%r9394, %rs14433, 256;
	or.b32  	%r9395, %r9394, %r9393;
	cvt.u32.u16 	%r9396, %rs16336;
	shl.b32 	%r9397, %r9396, 16;
	and.b32  	%r9398, %r9397, 16711680;
	or.b32  	%r9399, %r9395, %r9398;
	cvt.u32.u16 	%r9400, %rs16335;
	shl.b32 	%r9401, %r9400, 24;
	or.b32  	%r8843, %r9399, %r9401;
	cvt.u32.u16 	%r9402, %rs16334;
	and.b32  	%r9403, %r9402, 255;
	and.b16  	%rs14434, %rs16333, 255;
	mul.wide.u16 	%r9404, %rs14434, 256;
	or.b32  	%r9405, %r9404, %r9403;
	cvt.u32.u16 	%r9406, %rs16332;
	shl.b32 	%r9407, %r9406, 16;
	and.b32  	%r9408, %r9407, 16711680;
	or.b32  	%r9409, %r9405, %r9408;
	cvt.u32.u16 	%r9410, %rs16331;
	shl.b32 	%r9411, %r9410, 24;
	or.b32  	%r8848, %r9409, %r9411;
	cvt.u32.u16 	%r9412, %rs16330;
	and.b32  	%r9413, %r9412, 255;
	and.b16  	%rs14435, %rs16329, 255;
	mul.wide.u16 	%r9414, %rs14435, 256;
	or.b32  	%r9415, %r9414, %r9413;
	cvt.u32.u16 	%r9416, %rs16328;
	shl.b32 	%r9417, %r9416, 16;
	and.b32  	%r9418, %r9417, 16711680;
	or.b32  	%r9419, %r9415, %r9418;
	cvt.u32.u16 	%r9420, %rs16327;
	shl.b32 	%r9421, %r9420, 24;
	or.b32  	%r8853, %r9419, %r9421;
	cvt.u32.u16 	%r9422, %rs16326;
	and.b32  	%r9423, %r9422, 255;
	and.b16  	%rs14436, %rs16325, 255;
	mul.wide.u16 	%r9424, %rs14436, 256;
	or.b32  	%r9425, %r9424, %r9423;
	cvt.u32.u16 	%r9426, %rs16324;
	shl.b32 	%r9427, %r9426, 16;
	and.b32  	%r9428, %r9427, 16711680;
	or.b32  	%r9429, %r9425, %r9428;
	cvt.u32.u16 	%r9430, %rs16323;
	shl.b32 	%r9431, %r9430, 24;
	or.b32  	%r8858, %r9429, %r9431;
	cvt.u32.u16 	%r9432, %rs16322;
	and.b32  	%r9433, %r9432, 255;
	and.b16  	%rs14437, %rs16321, 255;
	mul.wide.u16 	%r9434, %rs14437, 256;
	or.b32  	%r9435, %r9434, %r9433;
	cvt.u32.u16 	%r9436, %rs16320;
	shl.b32 	%r9437, %r9436, 16;
	and.b32  	%r9438, %r9437, 16711680;
	or.b32  	%r9439, %r9435, %r9438;
	cvt.u32.u16 	%r9440, %rs16319;
	shl.b32 	%r9441, %r9440, 24;
	or.b32  	%r8863, %r9439, %r9441;
	cvt.u32.u16 	%r9442, %rs16318;
	and.b32  	%r9443, %r9442, 255;
	and.b16  	%rs14438, %rs16317, 255;
	mul.wide.u16 	%r9444, %rs14438, 256;
	or.b32  	%r9445, %r9444, %r9443;
	cvt.u32.u16 	%r9446, %rs16316;
	shl.b32 	%r9447, %r9446, 16;
	and.b32  	%r9448, %r9447, 16711680;
	or.b32  	%r9449, %r9445, %r9448;
	cvt.u32.u16 	%r9450, %rs16315;
	shl.b32 	%r9451, %r9450, 24;
	or.b32  	%r8868, %r9449, %r9451;
	cvt.u32.u16 	%r9452, %rs16314;
	and.b32  	%r9453, %r9452, 255;
	and.b16  	%rs14439, %rs16313, 255;
	mul.wide.u16 	%r9454, %rs14439, 256;
	or.b32  	%r9455, %r9454, %r9453;
	cvt.u32.u16 	%r9456, %rs16312;
	shl.b32 	%r9457, %r9456, 16;
	and.b32  	%r9458, %r9457, 16711680;
	or.b32  	%r9459, %r9455, %r9458;
	cvt.u32.u16 	%r9460, %rs16311;
	shl.b32 	%r9461, %r9460, 24;
	or.b32  	%r8873, %r9459, %r9461;
	cvt.u32.u16 	%r9462, %rs16310;
	and.b32  	%r9463, %r9462, 255;
	and.b16  	%rs14440, %rs16309, 255;
	mul.wide.u16 	%r9464, %rs14440, 256;
	or.b32  	%r9465, %r9464, %r9463;
	cvt.u32.u16 	%r9466, %rs16308;
	shl.b32 	%r9467, %r9466, 16;
	and.b32  	%r9468, %r9467, 16711680;
	or.b32  	%r9469, %r9465, %r9468;
	cvt.u32.u16 	%r9470, %rs16307;
	shl.b32 	%r9471, %r9470, 24;
	or.b32  	%r8878, %r9469, %r9471;
	cvt.u32.u16 	%r9472, %rs16306;
	and.b32  	%r9473, %r9472, 255;
	and.b16  	%rs14441, %rs16305, 255;
	mul.wide.u16 	%r9474, %rs14441, 256;
	or.b32  	%r9475, %r9474, %r9473;
	cvt.u32.u16 	%r9476, %rs16304;
	shl.b32 	%r9477, %r9476, 16;
	and.b32  	%r9478, %r9477, 16711680;
	or.b32  	%r9479, %r9475, %r9478;
	cvt.u32.u16 	%r9480, %rs16303;
	shl.b32 	%r9481, %r9480, 24;
	or.b32  	%r8883, %r9479, %r9481;
	cvt.u32.u16 	%r9482, %rs16302;
	and.b32  	%r9483, %r9482, 255;
	and.b16  	%rs14442, %rs16301, 255;
	mul.wide.u16 	%r9484, %rs14442, 256;
	or.b32  	%r9485, %r9484, %r9483;
	cvt.u32.u16 	%r9486, %rs16300;
	shl.b32 	%r9487, %r9486, 16;
	and.b32  	%r9488, %r9487, 16711680;
	or.b32  	%r9489, %r9485, %r9488;
	cvt.u32.u16 	%r9490, %rs16299;
	shl.b32 	%r9491, %r9490, 24;
	or.b32  	%r8888, %r9489, %r9491;
	cvt.u32.u16 	%r9492, %rs16298;
	and.b32  	%r9493, %r9492, 255;
	and.b16  	%rs14443, %rs16297, 255;
	mul.wide.u16 	%r9494, %rs14443, 256;
	or.b32  	%r9495, %r9494, %r9493;
	cvt.u32.u16 	%r9496, %rs16296;
	shl.b32 	%r9497, %r9496, 16;
	and.b32  	%r9498, %r9497, 16711680;
	or.b32  	%r9499, %r9495, %r9498;
	cvt.u32.u16 	%r9500, %rs16295;
	shl.b32 	%r9501, %r9500, 24;
	or.b32  	%r8893, %r9499, %r9501;
	cvt.u32.u16 	%r9502, %rs16294;
	and.b32  	%r9503, %r9502, 255;
	and.b16  	%rs14444, %rs16293, 255;
	mul.wide.u16 	%r9504, %rs14444, 256;
	or.b32  	%r9505, %r9504, %r9503;
	cvt.u32.u16 	%r9506, %rs16292;
	shl.b32 	%r9507, %r9506, 16;
	and.b32  	%r9508, %r9507, 16711680;
	or.b32  	%r9509, %r9505, %r9508;
	cvt.u32.u16 	%r9510, %rs16291;
	shl.b32 	%r9511, %r9510, 24;
	or.b32  	%r8898, %r9509, %r9511;
	cvt.u32.u16 	%r9512, %rs16290;
	and.b32  	%r9513, %r9512, 255;
	and.b16  	%rs14445, %rs16289, 255;
	mul.wide.u16 	%r9514, %rs14445, 256;
	or.b32  	%r9515, %r9514, %r9513;
	cvt.u32.u16 	%r9516, %rs16288;
	shl.b32 	%r9517, %r9516, 16;
	and.b32  	%r9518, %r9517, 16711680;
	or.b32  	%r9519, %r9515, %r9518;
	cvt.u32.u16 	%r9520, %rs16287;
	shl.b32 	%r9521, %r9520, 24;
	or.b32  	%r8903, %r9519, %r9521;
	cvt.u32.u16 	%r9522, %rs16286;
	and.b32  	%r9523, %r9522, 255;
	and.b16  	%rs14446, %rs16285, 255;
	mul.wide.u16 	%r9524, %rs14446, 256;
	or.b32  	%r9525, %r9524, %r9523;
	cvt.u32.u16 	%r9526, %rs16284;
	shl.b32 	%r9527, %r9526, 16;
	and.b32  	%r9528, %r9527, 16711680;
	or.b32  	%r9529, %r9525, %r9528;
	cvt.u32.u16 	%r9530, %rs16283;
	shl.b32 	%r9531, %r9530, 24;
	or.b32  	%r8908, %r9529, %r9531;
	cvt.u32.u16 	%r9532, %rs16282;
	and.b32  	%r9533, %r9532, 255;
	and.b16  	%rs14447, %rs16281, 255;
	mul.wide.u16 	%r9534, %rs14447, 256;
	or.b32  	%r9535, %r9534, %r9533;
	cvt.u32.u16 	%r9536, %rs16280;
	shl.b32 	%r9537, %r9536, 16;
	and.b32  	%r9538, %r9537, 16711680;
	or.b32  	%r9539, %r9535, %r9538;
	cvt.u32.u16 	%r9540, %rs16279;
	shl.b32 	%r9541, %r9540, 24;
	or.b32  	%r8913, %r9539, %r9541;
	cvt.u32.u16 	%r9542, %rs16278;
	and.b32  	%r9543, %r9542, 255;
	and.b16  	%rs14448, %rs16277, 255;
	mul.wide.u16 	%r9544, %rs14448, 256;
	or.b32  	%r9545, %r9544, %r9543;
	cvt.u32.u16 	%r9546, %rs16276;
	shl.b32 	%r9547, %r9546, 16;
	and.b32  	%r9548, %r9547, 16711680;
	or.b32  	%r9549, %r9545, %r9548;
	cvt.u32.u16 	%r9550, %rs16275;
	shl.b32 	%r9551, %r9550, 24;
	or.b32  	%r8918, %r9549, %r9551;
	cvt.u32.u16 	%r9552, %rs16274;
	and.b32  	%r9553, %r9552, 255;
	and.b16  	%rs14449, %rs16273, 255;
	mul.wide.u16 	%r9554, %rs14449, 256;
	or.b32  	%r9555, %r9554, %r9553;
	cvt.u32.u16 	%r9556, %rs16272;
	shl.b32 	%r9557, %r9556, 16;
	and.b32  	%r9558, %r9557, 16711680;
	or.b32  	%r9559, %r9555, %r9558;
	cvt.u32.u16 	%r9560, %rs16271;
	shl.b32 	%r9561, %r9560, 24;
	or.b32  	%r8923, %r9559, %r9561;
	cvt.u32.u16 	%r9562, %rs16270;
	and.b32  	%r9563, %r9562, 255;
	and.b16  	%rs14450, %rs16269, 255;
	mul.wide.u16 	%r9564, %rs14450, 256;
	or.b32  	%r9565, %r9564, %r9563;
	cvt.u32.u16 	%r9566, %rs16268;
	shl.b32 	%r9567, %r9566, 16;
	and.b32  	%r9568, %r9567, 16711680;
	or.b32  	%r9569, %r9565, %r9568;
	cvt.u32.u16 	%r9570, %rs16267;
	shl.b32 	%r9571, %r9570, 24;
	or.b32  	%r8928, %r9569, %r9571;
	mov.b32 	%r8929, 8;
	mov.b32 	%r8930, 31;
	mov.b32 	%r8931, -1;
	// begin inline asm
	shfl.sync.down.b32 %r8592, %r39559, %r8929, %r8930, %r8931;
	// end inline asm
	// begin inline asm
	shfl.sync.down.b32 %r8597, %r8598, %r8929, %r8930, %r8931;
	// end inline asm
	mov.b64 	%rd84, %fd102;
	mov.b64 	{%r8603, %r8608}, %rd84;
	// begin inline asm
	shfl.sync.down.b32 %r8602, %r8603, %r8929, %r8930, %r8931;
	// end inline asm
	// begin inline asm
	shfl.sync.down.b32 %r8607, %r8608, %r8929, %r8930, %r8931;
	// end inline asm
	// begin inline asm
	shfl.sync.down.b32 %r8612, %r8613, %r8929, %r8930, %r8931;
	// end inline asm
	// begin inline asm
	shfl.sync.down.b32 %r8617, %r8618, %r8929, %r8930, %r8931;
	// end inline asm
	// begin inline asm
	shfl.sync.down.b32 %r8622, %r8623, %r8929, %r8930, %r8931;
	// end inline asm
	// begin inline asm
	shfl.sync.down.b32 %r8627, %r8628, %r8929, %r8930, %r8931;
	// end inline asm
	// begin inline asm
	shfl.sync.down.b32 %r8632, %r8633, %r8929, %r8930, %r8931;
	// end inline asm
	// begin inline asm
	shfl.sync.down.b32 %r8637, %r8638, %r8929, %r8930, %r8931;
	// end inline asm
	// begin inline asm
	shfl.sync.down.b32 %r8642, %r8643, %r8929, %r8930, %r8931;
	// end inline asm
	// begin inline asm
	shfl.sync.down.b32 %r8647, %r8648, %r8929, %r8930, %r8931;
	// end inline asm
	// begin inline asm
	shfl.sync.down.b32 %r8652, %r8653, %r8929, %r8930, %r8931;
	// end inline asm
	// begin inline asm
	shfl.sync.down.b32 %r8657, %r8658, %r8929, %r8930, %r8931;
	// end inline asm
	// begin inline asm
	shfl.sync.down.b32 %r8662, %r8663, %r8929, %r8930, %r8931;
	// end inline asm
	// begin inline asm
	shfl.sync.down.b32 %r8667, %r8668, %r8929, %r8930, %r8931;
	// end inline asm
	// begin inline asm
	shfl.sync.down.b32 %r8672, %r8673, %r8929, %r8930, %r8931;
	// end inline asm
	// begin inline asm
	shfl.sync.down.b32 %r8677, %r8678, %r8929, %r8930, %r8931;
	// end inline asm
	// begin inline asm
	shfl.sync.down.b32 %r8682, %r8683, %r8929, %r8930, %r8931;
	// end inline asm
	// begin inline asm
	shfl.sync.down.b32 %r8687, %r8688, %r8929, %r8930, %r8931;
	// end inline asm
	// begin inline asm
	shfl.sync.down.b32 %r8692, %r8693, %r8929, %r8930, %r8931;
	// end inline asm
	// begin inline asm
	shfl.sync.down.b32 %r8697, %r8698, %r8929, %r8930, %r8931;
	// end inline asm
	// begin inline asm
	shfl.sync.down.b32 %r8702, %r8703, %r8929, %r8930, %r8931;
	// end inline asm
	// begin inline asm
	shfl.sync.down.b32 %r8707, %r8708, %r8929, %r8930, %r8931;
	// end inline asm
	// begin inline asm
	shfl.sync.down.b32 %r8712, %r8713, %r8929, %r8930, %r8931;
	// end inline asm
	// begin inline asm
	shfl.sync.down.b32 %r8717, %r8718, %r8929, %r8930, %r8931;
	// end inline asm
	// begin inline asm
	shfl.sync.down.b32 %r8722, %r8723, %r8929, %r8930, %r8931;
	// end inline asm
	// begin inline asm
	shfl.sync.down.b32 %r8727, %r8728, %r8929, %r8930, %r8931;
	// end inline asm
	// begin inline asm
	shfl.sync.down.b32 %r8732, %r8733, %r8929, %r8930, %r8931;
	// end inline asm
	// begin inline asm
	shfl.sync.down.b32 %r8737, %r8738, %r8929, %r8930, %r8931;
	// end inline asm
	// begin inline asm
	shfl.sync.down.b32 %r8742, %r8743, %r8929, %r8930, %r8931;
	// end inline asm
	// begin inline asm
	shfl.sync.down.b32 %r8747, %r8748, %r8929, %r8930, %r8931;
	// end inline asm
	// begin inline asm
	shfl.sync.down.b32 %r8752, %r8753, %r8929, %r8930, %r8931;
	// end inline asm
	// begin inline asm
	shfl.sync.down.b32 %r8757, %r8758, %r8929, %r8930, %r8931;
	// end inline asm
	// begin inline asm
	shfl.sync.down.b32 %r8762, %r8763, %r8929, %r8930, %r8931;
	// end inline asm
	// begin inline asm
	shfl.sync.down.b32 %r8767, %r8768, %r8929, %r8930, %r8931;
	// end inline asm
	// begin inline asm
	shfl.sync.down.b32 %r8772, %r8773, %r8929, %r8930, %r8931;
	// end inline asm
	// begin inline asm
	shfl.sync.down.b32 %r8777, %r8778, %r8929, %r8930, %r8931;
	// end inline asm
	// begin inline asm
	shfl.sync.down.b32 %r8782, %r8783, %r8929, %r8930, %r8931;
	// end inline asm
	// begin inline asm
	shfl.sync.down.b32 %r8787, %r8788, %r8929, %r8930, %r8931;
	// end inline asm
	// begin inline asm
	shfl.sync.down.b32 %r8792, %r8793, %r8929, %r8930, %r8931;
	// end inline asm
	// begin inline asm
	shfl.sync.down.b32 %r8797, %r8798, %r8929, %r8930, %r8931;
	// end inline asm
	// begin inline asm
	shfl.sync.down.b32 %r8802, %r8803, %r8929, %r8930, %r8931;
	// end inline asm
	// begin inline asm
	shfl.sync.down.b32 %r8807, %r8808, %r8929, %r8930, %r8931;
	// end inline asm
	// begin inline asm
	shfl.sync.down.b32 %r8812, %r8813, %r8929, %r8930, %r8931;
	// end inline asm
	// begin inline asm
	shfl.sync.down.b32 %r8817, %r8818, %r8929, %r8930, %r8931;
	// end inline asm
	// begin inline asm
	shfl.sync.down.b32 %r8822, %r8823, %r8929, %r8930, %r8931;
	// end inline asm
	// begin inline asm
	shfl.sync.down.b32 %r8827, %r8828, %r8929, %r8930, %r8931;
	// end inline asm
	// begin inline asm
	shfl.sync.down.b32 %r8832, %r8833, %r8929, %r8930, %r8931;
	// end inline asm
	// begin inline asm
	shfl.sync.down.b32 %r8837, %r8838, %r8929, %r8930, %r8931;
	// end inline asm
	// begin inline asm
	shfl.sync.down.b32 %r8842, %r8843, %r8929, %r8930, %r8931;
	// end inline asm
	// begin inline asm
	shfl.sync.down.b32 %r8847, %r8848, %r8929, %r8930, %r8931;
	// end inline asm
	// begin inline asm
	shfl.sync.down.b32 %r8852, %r8853, %r8929, %r8930, %r8931;
	// end inline asm
	// begin inline asm
	shfl.sync.down.b32 %r8857, %r8858, %r8929, %r8930, %r8931;
	// end inline asm
	// begin inline asm
	shfl.sync.down.b32 %r8862, %r8863, %r8929, %r8930, %r8931;
	// end inline asm
	// begin inline asm
	shfl.sync.down.b32 %r8867, %r8868, %r8929, %r8930, %r8931;
	// end inline asm
	// begin inline asm
	shfl.sync.down.b32 %r8872, %r8873, %r8929, %r8930, %r8931;
	// end inline asm
	// begin inline asm
	shfl.sync.down.b32 %r8877, %r8878, %r8929, %r8930, %r8931;
	// end inline asm
	// begin inline asm
	shfl.sync.down.b32 %r8882, %r8883, %r8929, %r8930, %r8931;
	// end inline asm
	// begin inline asm
	shfl.sync.down.b32 %r8887, %r8888, %r8929, %r8930, %r8931;
	// end inline asm
	// begin inline asm
	shfl.sync.down.b32 %r8892, %r8893, %r8929, %r8930, %r8931;
	// end inline asm
	// begin inline asm
	shfl.sync.down.b32 %r8897, %r8898, %r8929, %r8930, %r8931;
	// end inline asm
	// begin inline asm
	shfl.sync.down.b32 %r8902, %r8903, %r8929, %r8930, %r8931;
	// end inline asm
	// begin inline asm
	shfl.sync.down.b32 %r8907, %r8908, %r8929, %r8930, %r8931;
	// end inline asm
	// begin inline asm
	shfl.sync.down.b32 %r8912, %r8913, %r8929, %r8930, %r8931;
	// end inline asm
	// begin inline asm
	shfl.sync.down.b32 %r8917, %r8918, %r8929, %r8930, %r8931;
	// end inline asm
	// begin inline asm
	shfl.sync.down.b32 %r8922, %r8923, %r8929, %r8930, %r8931;
	// end inline asm
	// begin inline asm
	shfl.sync.down.b32 %r8927, %r8928, %r8929, %r8930, %r8931;
	// end inline asm
	setp.gt.s32 	%p26, %r3341, 23;
	@%p26 bra 	$L__BB5_195;
	cvt.u16.u32 	%rs21666, %r8612;
	mov.b64 	%rd85, {%r8602, %r8607};
	mov.b64 	%fd80, %rd85;
	st.local.u32 	[%rd2], %r8592;
	st.local.v2.u32 	[%rd2+8], {%r8602, %r8607};
	st.local.v2.b32 	[%rd2+16], {%r8612, %r8617};
	st.local.v2.b32 	[%rd2+24], {%r8622, %r8627};
	st.local.v2.b32 	[%rd2+32], {%r8632, %r8637};
	st.local.v2.b32 	[%rd2+40], {%r8642, %r8647};
	st.local.v2.b32 	[%rd2+48], {%r8652, %r8657};
	st.local.v2.b32 	[%rd2+56], {%r8662, %r8667};
	st.local.v2.b32 	[%rd2+64], {%r8672, %r8677};
	st.local.v2.b32 	[%rd2+72], {%r8682, %r8687};
	st.local.v2.b32 	[%rd2+80], {%r8692, %r8697};
	st.local.v2.b32 	[%rd2+88], {%r8702, %r8707};
	st.local.v2.b32 	[%rd2+96], {%r8712, %r8717};
	st.local.v2.b32 	[%rd2+104], {%r8722, %r8727};
	st.local.v2.b32 	[%rd2+112], {%r8732, %r8737};
	st.local.v2.b32 	[%rd2+120], {%r8742, %r8747};
	st.local.v2.b32 	[%rd2+128], {%r8752, %r8757};
	st.local.v2.b32 	[%rd2+136], {%r8762, %r8767};
	st.local.v2.b32 	[%rd2+144], {%r8772, %r8777};
	st.local.v2.b32 	[%rd2+152], {%r8782, %r8787};
	st.local.v2.b32 	[%rd2+160], {%r8792, %r8797};
	st.local.v2.b32 	[%rd2+168], {%r8802, %r8807};
	st.local.v2.b32 	[%rd2+176], {%r8812, %r8817};
	st.local.v2.b32 	[%rd2+184], {%r8822, %r8827};
	st.local.v2.b32 	[%rd2+192], {%r8832, %r8837};
	st.local.v2.b32 	[%rd2+200], {%r8842, %r8847};
	st.local.v2.b32 	[%rd2+208], {%r8852, %r8857};
	st.local.v2.b32 	[%rd2+216], {%r8862, %r8867};
	st.local.v2.b32 	[%rd2+224], {%r8872, %r8877};
	st.local.v2.b32 	[%rd2+232], {%r8882, %r8887};
	st.local.v2.b32 	[%rd2+240], {%r8892, %r8897};
	st.local.v2.b32 	[%rd2+248], {%r8902, %r8907};
	st.local.v2.b32 	[%rd2+256], {%r8912, %r8917};
	st.local.v2.b32 	[%rd2+264], {%r8922, %r8927};
	st.local.u32 	[%rd1], %r39559;
	st.local.f64 	[%rd1+8], %fd102;
	cvt.u32.u16 	%r9573, %rs16515;
	cvt.u32.u16 	%r9574, %rs16516;
	prmt.b32 	%r9575, %r9574, %r9573, 0x3340U;
	cvt.u32.u16 	%r9576, %rs16517;
	cvt.u32.u16 	%r9577, %rs16518;
	prmt.b32 	%r9578, %r9577, %r9576, 0x3340U;
	prmt.b32 	%r9579, %r9578, %r9575, 0x5410U;
	cvt.u32.u16 	%r9580, %rs16519;
	cvt.u32.u16 	%r9581, %rs16520;
	prmt.b32 	%r9582, %r9581, %r9580, 0x3340U;
	cvt.u32.u16 	%r9583, %rs16521;
	cvt.u32.u16 	%r9584, %rs16522;
	prmt.b32 	%r9585, %r9584, %r9583, 0x3340U;
	prmt.b32 	%r9586, %r9585, %r9582, 0x5410U;
	st.local.v2.b32 	[%rd1+16], {%r9586, %r9579};
	cvt.u32.u16 	%r9587, %rs16507;
	cvt.u32.u16 	%r9588, %rs16508;
	prmt.b32 	%r9589, %r9588, %r9587, 0x3340U;
	cvt.u32.u16 	%r9590, %rs16509;
	cvt.u32.u16 	%r9591, %rs16510;
	prmt.b32 	%r9592, %r9591, %r9590, 0x3340U;
	prmt.b32 	%r9593, %r9592, %r9589, 0x5410U;
	cvt.u32.u16 	%r9594, %rs16511;
	cvt.u32.u16 	%r9595, %rs16512;
	prmt.b32 	%r9596, %r9595, %r9594, 0x3340U;
	cvt.u32.u16 	%r9597, %rs16513;
	cvt.u32.u16 	%r9598, %rs16514;
	prmt.b32 	%r9599, %r9598, %r9597, 0x3340U;
	prmt.b32 	%r9600, %r9599, %r9596, 0x5410U;
	st.local.v2.b32 	[%rd1+24], {%r9600, %r9593};
	cvt.u32.u16 	%r9601, %rs16499;
	cvt.u32.u16 	%r9602, %rs16500;
	prmt.b32 	%r9603, %r9602, %r9601, 0x3340U;
	cvt.u32.u16 	%r9604, %rs16501;
	cvt.u32.u16 	%r9605, %rs16502;
	prmt.b32 	%r9606, %r9605, %r9604, 0x3340U;
	prmt.b32 	%r9607, %r9606, %r9603, 0x5410U;
	cvt.u32.u16 	%r9608, %rs16503;
	cvt.u32.u16 	%r9609, %rs16504;
	prmt.b32 	%r9610, %r9609, %r9608, 0x3340U;
	cvt.u32.u16 	%r9611, %rs16505;
	cvt.u32.u16 	%r9612, %rs16506;
	prmt.b32 	%r9613, %r9612, %r9611, 0x3340U;
	prmt.b32 	%r9614, %r9613, %r9610, 0x5410U;
	st.local.v2.b32 	[%rd1+32], {%r9614, %r9607};
	cvt.u32.u16 	%r9615, %rs16491;
	cvt.u32.u16 	%r9616, %rs16492;
	prmt.b32 	%r9617, %r9616, %r9615, 0x3340U;
	cvt.u32.u16 	%r9618, %rs16493;
	cvt.u32.u16 	%r9619, %rs16494;
	prmt.b32 	%r9620, %r9619, %r9618, 0x3340U;
	prmt.b32 	%r9621, %r9620, %r9617, 0x5410U;
	cvt.u32.u16 	%r9622, %rs16495;
	cvt.u32.u16 	%r9623, %rs16496;
	prmt.b32 	%r9624, %r9623, %r9622, 0x3340U;
	cvt.u32.u16 	%r9625, %rs16497;
	cvt.u32.u16 	%r9626, %rs16498;
	prmt.b32 	%r9627, %r9626, %r9625, 0x3340U;
	prmt.b32 	%r9628, %r9627, %r9624, 0x5410U;
	st.local.v2.b32 	[%rd1+40], {%r9628, %r9621};
	cvt.u32.u16 	%r9629, %rs16483;
	cvt.u32.u16 	%r9630, %rs16484;
	prmt.b32 	%r9631, %r9630, %r9629, 0x3340U;
	cvt.u32.u16 	%r9632, %rs16485;
	cvt.u32.u16 	%r9633, %rs16486;
	prmt.b32 	%r9634, %r9633, %r9632, 0x3340U;
	prmt.b32 	%r9635, %r9634, %r9631, 0x5410U;
	cvt.u32.u16 	%r9636, %rs16487;
	cvt.u32.u16 	%r9637, %rs16488;
	prmt.b32 	%r9638, %r9637, %r9636, 0x3340U;
	cvt.u32.u16 	%r9639, %rs16489;
	cvt.u32.u16 	%r9640, %rs16490;
	prmt.b32 	%r9641, %r9640, %r9639, 0x3340U;
	prmt.b32 	%r9642, %r9641, %r9638, 0x5410U;
	st.local.v2.b32 	[%rd1+48], {%r9642, %r9635};
	cvt.u32.u16 	%r9643, %rs16475;
	cvt.u32.u16 	%r9644, %rs16476;
	prmt.b32 	%r9645, %r9644, %r9643, 0x3340U;
	cvt.u32.u16 	%r9646, %rs16477;
	cvt.u32.u16 	%r9647, %rs16478;
	prmt.b32 	%r9648, %r9647, %r9646, 0x3340U;
	prmt.b32 	%r9649, %r9648, %r9645, 0x5410U;
	cvt.u32.u16 	%r9650, %rs16479;
	cvt.u32.u16 	%r9651, %rs16480;
	prmt.b32 	%r9652, %r9651, %r9650, 0x3340U;
	cvt.u32.u16 	%r9653, %rs16481;
	cvt.u32.u16 	%r9654, %rs16482;
	prmt.b32 	%r9655, %r9654, %r9653, 0x3340U;
	prmt.b32 	%r9656, %r9655, %r9652, 0x5410U;
	st.local.v2.b32 	[%rd1+56], {%r9656, %r9649};
	cvt.u32.u16 	%r9657, %rs16467;
	cvt.u32.u16 	%r9658, %rs16468;
	prmt.b32 	%r9659, %r9658, %r9657, 0x3340U;
	cvt.u32.u16 	%r9660, %rs16469;
	cvt.u32.u16 	%r9661, %rs16470;
	prmt.b32 	%r9662, %r9661, %r9660, 0x3340U;
	prmt.b32 	%r9663, %r9662, %r9659, 0x5410U;
	cvt.u32.u16 	%r9664, %rs16471;
	cvt.u32.u16 	%r9665, %rs16472;
	prmt.b32 	%r9666, %r9665, %r9664, 0x3340U;
	cvt.u32.u16 	%r9667, %rs16473;
	cvt.u32.u16 	%r9668, %rs16474;
	prmt.b32 	%r9669, %r9668, %r9667, 0x3340U;
	prmt.b32 	%r9670, %r9669, %r9666, 0x5410U;
	st.local.v2.b32 	[%rd1+64], {%r9670, %r9663};
	cvt.u32.u16 	%r9671, %rs16459;
	cvt.u32.u16 	%r9672, %rs16460;
	prmt.b32 	%r9673, %r9672, %r9671, 0x3340U;
	cvt.u32.u16 	%r9674, %rs16461;
	cvt.u32.u16 	%r9675, %rs16462;
	prmt.b32 	%r9676, %r9675, %r9674, 0x3340U;
	prmt.b32 	%r9677, %r9676, %r9673, 0x5410U;
	cvt.u32.u16 	%r9678, %rs16463;
	cvt.u32.u16 	%r9679, %rs16464;
	prmt.b32 	%r9680, %r9679, %r9678, 0x3340U;
	cvt.u32.u16 	%r9681, %rs16465;
	cvt.u32.u16 	%r9682, %rs16466;
	prmt.b32 	%r9683, %r9682, %r9681, 0x3340U;
	prmt.b32 	%r9684, %r9683, %r9680, 0x5410U;
	st.local.v2.b32 	[%rd1+72], {%r9684, %r9677};
	cvt.u32.u16 	%r9685, %rs16451;
	cvt.u32.u16 	%r9686, %rs16452;
	prmt.b32 	%r9687, %r9686, %r9685, 0x3340U;
	cvt.u32.u16 	%r9688, %rs16453;
	cvt.u32.u16 	%r9689, %rs16454;
	prmt.b32 	%r9690, %r9689, %r9688, 0x3340U;
	prmt.b32 	%r9691, %r9690, %r9687, 0x5410U;
	cvt.u32.u16 	%r9692, %rs16455;
	cvt.u32.u16 	%r9693, %rs16456;
	prmt.b32 	%r9694, %r9693, %r9692, 0x3340U;
	cvt.u32.u16 	%r9695, %rs16457;
	cvt.u32.u16 	%r9696, %rs16458;
	prmt.b32 	%r9697, %r9696, %r9695, 0x3340U;
	prmt.b32 	%r9698, %r9697, %r9694, 0x5410U;
	st.local.v2.b32 	[%rd1+80], {%r9698, %r9691};
	cvt.u32.u16 	%r9699, %rs16443;
	cvt.u32.u16 	%r9700, %rs16444;
	prmt.b32 	%r9701, %r9700, %r9699, 0x3340U;
	cvt.u32.u16 	%r9702, %rs16445;
	cvt.u32.u16 	%r9703, %rs16446;
	prmt.b32 	%r9704, %r9703, %r9702, 0x3340U;
	prmt.b32 	%r9705, %r9704, %r9701, 0x5410U;
	cvt.u32.u16 	%r9706, %rs16447;
	cvt.u32.u16 	%r9707, %rs16448;
	prmt.b32 	%r9708, %r9707, %r9706, 0x3340U;
	cvt.u32.u16 	%r9709, %rs16449;
	cvt.u32.u16 	%r9710, %rs16450;
	prmt.b32 	%r9711, %r9710, %r9709, 0x3340U;
	prmt.b32 	%r9712, %r9711, %r9708, 0x5410U;
	st.local.v2.b32 	[%rd1+88], {%r9712, %r9705};
	cvt.u32.u16 	%r9713, %rs16435;
	cvt.u32.u16 	%r9714, %rs16436;
	prmt.b32 	%r9715, %r9714, %r9713, 0x3340U;
	cvt.u32.u16 	%r9716, %rs16437;
	cvt.u32.u16 	%r9717, %rs16438;
	prmt.b32 	%r9718, %r9717, %r9716, 0x3340U;
	prmt.b32 	%r9719, %r9718, %r9715, 0x5410U;
	cvt.u32.u16 	%r9720, %rs16439;
	cvt.u32.u16 	%r9721, %rs16440;
	prmt.b32 	%r9722, %r9721, %r9720, 0x3340U;
	cvt.u32.u16 	%r9723, %rs16441;
	cvt.u32.u16 	%r9724, %rs16442;
	prmt.b32 	%r9725, %r9724, %r9723, 0x3340U;
	prmt.b32 	%r9726, %r9725, %r9722, 0x5410U;
	st.local.v2.b32 	[%rd1+96], {%r9726, %r9719};
	cvt.u32.u16 	%r9727, %rs16427;
	cvt.u32.u16 	%r9728, %rs16428;
	prmt.b32 	%r9729, %r9728, %r9727, 0x3340U;
	cvt.u32.u16 	%r9730, %rs16429;
	cvt.u32.u16 	%r9731, %rs16430;
	prmt.b32 	%r9732, %r9731, %r9730, 0x3340U;
	prmt.b32 	%r9733, %r9732, %r9729, 0x5410U;
	cvt.u32.u16 	%r9734, %rs16431;
	cvt.u32.u16 	%r9735, %rs16432;
	prmt.b32 	%r9736, %r9735, %r9734, 0x3340U;
	cvt.u32.u16 	%r9737, %rs16433;
	cvt.u32.u16 	%r9738, %rs16434;
	prmt.b32 	%r9739, %r9738, %r9737, 0x3340U;
	prmt.b32 	%r9740, %r9739, %r9736, 0x5410U;
	st.local.v2.b32 	[%rd1+104], {%r9740, %r9733};
	cvt.u32.u16 	%r9741, %rs16419;
	cvt.u32.u16 	%r9742, %rs16420;
	prmt.b32 	%r9743, %r9742, %r9741, 0x3340U;
	cvt.u32.u16 	%r9744, %rs16421;
	cvt.u32.u16 	%r9745, %rs16422;
	prmt.b32 	%r9746, %r9745, %r9744, 0x3340U;
	prmt.b32 	%r9747, %r9746, %r9743, 0x5410U;
	cvt.u32.u16 	%r9748, %rs16423;
	cvt.u32.u16 	%r9749, %rs16424;
	prmt.b32 	%r9750, %r9749, %r9748, 0x3340U;
	cvt.u32.u16 	%r9751, %rs16425;
	cvt.u32.u16 	%r9752, %rs16426;
	prmt.b32 	%r9753, %r9752, %r9751, 0x3340U;
	prmt.b32 	%r9754, %r9753, %r9750, 0x5410U;
	st.local.v2.b32 	[%rd1+112], {%r9754, %r9747};
	cvt.u32.u16 	%r9755, %rs16411;
	cvt.u32.u16 	%r9756, %rs16412;
	prmt.b32 	%r9757, %r9756, %r9755, 0x3340U;
	cvt.u32.u16 	%r9758, %rs16413;
	cvt.u32.u16 	%r9759, %rs16414;
	prmt.b32 	%r9760, %r9759, %r9758, 0x3340U;
	prmt.b32 	%r9761, %r9760, %r9757, 0x5410U;
	cvt.u32.u16 	%r9762, %rs16415;
	cvt.u32.u16 	%r9763, %rs16416;
	prmt.b32 	%r9764, %r9763, %r9762, 0x3340U;
	cvt.u32.u16 	%r9765, %rs16417;
	cvt.u32.u16 	%r9766, %rs16418;
	prmt.b32 	%r9767, %r9766, %r9765, 0x3340U;
	prmt.b32 	%r9768, %r9767, %r9764, 0x5410U;
	st.local.v2.b32 	[%rd1+120], {%r9768, %r9761};
	cvt.u32.u16 	%r9769, %rs16403;
	cvt.u32.u16 	%r9770, %rs16404;
	prmt.b32 	%r9771, %r9770, %r9769, 0x3340U;
	cvt.u32.u16 	%r9772, %rs16405;
	cvt.u32.u16 	%r9773, %rs16406;
	prmt.b32 	%r9774, %r9773, %r9772, 0x3340U;
	prmt.b32 	%r9775, %r9774, %r9771, 0x5410U;
	cvt.u32.u16 	%r9776, %rs16407;
	cvt.u32.u16 	%r9777, %rs16408;
	prmt.b32 	%r9778, %r9777, %r9776, 0x3340U;
	cvt.u32.u16 	%r9779, %rs16409;
	cvt.u32.u16 	%r9780, %rs16410;
	prmt.b32 	%r9781, %r9780, %r9779, 0x3340U;
	prmt.b32 	%r9782, %r9781, %r9778, 0x5410U;
	st.local.v2.b32 	[%rd1+128], {%r9782, %r9775};
	cvt.u32.u16 	%r9783, %rs16395;
	cvt.u32.u16 	%r9784, %rs16396;
	prmt.b32 	%r9785, %r9784, %r9783, 0x3340U;
	cvt.u32.u16 	%r9786, %rs16397;
	cvt.u32.u16 	%r9787, %rs16398;
	prmt.b32 	%r9788, %r9787, %r9786, 0x3340U;
	prmt.b32 	%r9789, %r9788, %r9785, 0x5410U;
	cvt.u32.u16 	%r9790, %rs16399;
	cvt.u32.u16 	%r9791, %rs16400;
	prmt.b32 	%r9792, %r9791, %r9790, 0x3340U;
	cvt.u32.u16 	%r9793, %rs16401;
	cvt.u32.u16 	%r9794, %rs16402;
	prmt.b32 	%r9795, %r9794, %r9793, 0x3340U;
	prmt.b32 	%r9796, %r9795, %r9792, 0x5410U;
	st.local.v2.b32 	[%rd1+136], {%r9796, %r9789};
	cvt.u32.u16 	%r9797, %rs16387;
	cvt.u32.u16 	%r9798, %rs16388;
	prmt.b32 	%r9799, %r9798, %r9797, 0x3340U;
	cvt.u32.u16 	%r9800, %rs16389;
	cvt.u32.u16 	%r9801, %rs16390;
	prmt.b32 	%r9802, %r9801, %r9800, 0x3340U;
	prmt.b32 	%r9803, %r9802, %r9799, 0x5410U;
	cvt.u32.u16 	%r9804, %rs16391;
	cvt.u32.u16 	%r9805, %rs16392;
	prmt.b32 	%r9806, %r9805, %r9804, 0x3340U;
	cvt.u32.u16 	%r9807, %rs16393;
	cvt.u32.u16 	%r9808, %rs16394;
	prmt.b32 	%r9809, %r9808, %r9807, 0x3340U;
	prmt.b32 	%r9810, %r9809, %r9806, 0x5410U;
	st.local.v2.b32 	[%rd1+144], {%r9810, %r9803};
	cvt.u32.u16 	%r9811, %rs16379;
	cvt.u32.u16 	%r9812, %rs16380;
	prmt.b32 	%r9813, %r9812, %r9811, 0x3340U;
	cvt.u32.u16 	%r9814, %rs16381;
	cvt.u32.u16 	%r9815, %rs16382;
	prmt.b32 	%r9816, %r9815, %r9814, 0x3340U;
	prmt.b32 	%r9817, %r9816, %r9813, 0x5410U;
	cvt.u32.u16 	%r9818, %rs16383;
	cvt.u32.u16 	%r9819, %rs16384;
	prmt.b32 	%r9820, %r9819, %r9818, 0x3340U;
	cvt.u32.u16 	%r9821, %rs16385;
	cvt.u32.u16 	%r9822, %rs16386;
	prmt.b32 	%r9823, %r9822, %r9821, 0x3340U;
	prmt.b32 	%r9824, %r9823, %r9820, 0x5410U;
	st.local.v2.b32 	[%rd1+152], {%r9824, %r9817};
	cvt.u32.u16 	%r9825, %rs16371;
	cvt.u32.u16 	%r9826, %rs16372;
	prmt.b32 	%r9827, %r9826, %r9825, 0x3340U;
	cvt.u32.u16 	%r9828, %rs16373;
	cvt.u32.u16 	%r9829, %rs16374;
	prmt.b32 	%r9830, %r9829, %r9828, 0x3340U;
	prmt.b32 	%r9831, %r9830, %r9827, 0x5410U;
	cvt.u32.u16 	%r9832, %rs16375;
	cvt.u32.u16 	%r9833, %rs16376;
	prmt.b32 	%r9834, %r9833, %r9832, 0x3340U;
	cvt.u32.u16 	%r9835, %rs16377;
	cvt.u32.u16 	%r9836, %rs16378;
	prmt.b32 	%r9837, %r9836, %r9835, 0x3340U;
	prmt.b32 	%r9838, %r9837, %r9834, 0x5410U;
	st.local.v2.b32 	[%rd1+160], {%r9838, %r9831};
	cvt.u32.u16 	%r9839, %rs16363;
	cvt.u32.u16 	%r9840, %rs16364;
	prmt.b32 	%r9841, %r9840, %r9839, 0x3340U;
	cvt.u32.u16 	%r9842, %rs16365;
	cvt.u32.u16 	%r9843, %rs16366;
	prmt.b32 	%r9844, %r9843, %r9842, 0x3340U;
	prmt.b32 	%r9845, %r9844, %r9841, 0x5410U;
	cvt.u32.u16 	%r9846, %rs16367;
	cvt.u32.u16 	%r9847, %rs16368;
	prmt.b32 	%r9848, %r9847, %r9846, 0x3340U;
	cvt.u32.u16 	%r9849, %rs16369;
	cvt.u32.u16 	%r9850, %rs16370;
	prmt.b32 	%r9851, %r9850, %r9849, 0x3340U;
	prmt.b32 	%r9852, %r9851, %r9848, 0x5410U;
	st.local.v2.b32 	[%rd1+168], {%r9852, %r9845};
	cvt.u32.u16 	%r9853, %rs16355;
	cvt.u32.u16 	%r9854, %rs16356;
	prmt.b32 	%r9855, %r9854, %r9853, 0x3340U;
	cvt.u32.u16 	%r9856, %rs16357;
	cvt.u32.u16 	%r9857, %rs16358;
	prmt.b32 	%r9858, %r9857, %r9856, 0x3340U;
	prmt.b32 	%r9859, %r9858, %r9855, 0x5410U;
	cvt.u32.u16 	%r9860, %rs16359;
	cvt.u32.u16 	%r9861, %rs16360;
	prmt.b32 	%r9862, %r9861, %r9860, 0x3340U;
	cvt.u32.u16 	%r9863, %rs16361;
	cvt.u32.u16 	%r9864, %rs16362;
	prmt.b32 	%r9865, %r9864, %r9863, 0x3340U;
	prmt.b32 	%r9866, %r9865, %r9862, 0x5410U;
	st.local.v2.b32 	[%rd1+176], {%r9866, %r9859};
	cvt.u32.u16 	%r9867, %rs16347;
	cvt.u32.u16 	%r9868, %rs16348;
	prmt.b32 	%r9869, %r9868, %r9867, 0x3340U;
	cvt.u32.u16 	%r9870, %rs16349;
	cvt.u32.u16 	%r9871, %rs16350;
	prmt.b32 	%r9872, %r9871, %r9870, 0x3340U;
	prmt.b32 	%r9873, %r9872, %r9869, 0x5410U;
	cvt.u32.u16 	%r9874, %rs16351;
	cvt.u32.u16 	%r9875, %rs16352;
	prmt.b32 	%r9876, %r9875, %r9874, 0x3340U;
	cvt.u32.u16 	%r9877, %rs16353;
	cvt.u32.u16 	%r9878, %rs16354;
	prmt.b32 	%r9879, %r9878, %r9877, 0x3340U;
	prmt.b32 	%r9880, %r9879, %r9876, 0x5410U;
	st.local.v2.b32 	[%rd1+184], {%r9880, %r9873};
	cvt.u32.u16 	%r9881, %rs16339;
	cvt.u32.u16 	%r9882, %rs16340;
	prmt.b32 	%r9883, %r9882, %r9881, 0x3340U;
	cvt.u32.u16 	%r9884, %rs16341;
	cvt.u32.u16 	%r9885, %rs16342;
	prmt.b32 	%r9886, %r9885, %r9884, 0x3340U;
	prmt.b32 	%r9887, %r9886, %r9883, 0x5410U;
	cvt.u32.u16 	%r9888, %rs16343;
	cvt.u32.u16 	%r9889, %rs16344;
	prmt.b32 	%r9890, %r9889, %r9888, 0x3340U;
	cvt.u32.u16 	%r9891, %rs16345;
	cvt.u32.u16 	%r9892, %rs16346;
	prmt.b32 	%r9893, %r9892, %r9891, 0x3340U;
	prmt.b32 	%r9894, %r9893, %r9890, 0x5410U;
	st.local.v2.b32 	[%rd1+192], {%r9894, %r9887};
	cvt.u32.u16 	%r9895, %rs16331;
	cvt.u32.u16 	%r9896, %rs16332;
	prmt.b32 	%r9897, %r9896, %r9895, 0x3340U;
	cvt.u32.u16 	%r9898, %rs16333;
	cvt.u32.u16 	%r9899, %rs16334;
	prmt.b32 	%r9900, %r9899, %r9898, 0x3340U;
	prmt.b32 	%r9901, %r9900, %r9897, 0x5410U;
	cvt.u32.u16 	%r9902, %rs16335;
	cvt.u32.u16 	%r9903, %rs16336;
	prmt.b32 	%r9904, %r9903, %r9902, 0x3340U;
	cvt.u32.u16 	%r9905, %rs16337;
	cvt.u32.u16 	%r9906, %rs16338;
	prmt.b32 	%r9907, %r9906, %r9905, 0x3340U;
	prmt.b32 	%r9908, %r9907, %r9904, 0x5410U;
	st.local.v2.b32 	[%rd1+200], {%r9908, %r9901};
	cvt.u32.u16 	%r9909, %rs16323;
	cvt.u32.u16 	%r9910, %rs16324;
	prmt.b32 	%r9911, %r9910, %r9909, 0x3340U;
	cvt.u32.u16 	%r9912, %rs16325;
	cvt.u32.u16 	%r9913, %rs16326;
	prmt.b32 	%r9914, %r9913, %r9912, 0x3340U;
	prmt.b32 	%r9915, %r9914, %r9911, 0x5410U;
	cvt.u32.u16 	%r9916, %rs16327;
	cvt.u32.u16 	%r9917, %rs16328;
	prmt.b32 	%r9918, %r9917, %r9916, 0x3340U;
	cvt.u32.u16 	%r9919, %rs16329;
	cvt.u32.u16 	%r9920, %rs16330;
	prmt.b32 	%r9921, %r9920, %r9919, 0x3340U;
	prmt.b32 	%r9922, %r9921, %r9918, 0x5410U;
	st.local.v2.b32 	[%rd1+208], {%r9922, %r9915};
	cvt.u32.u16 	%r9923, %rs16315;
	cvt.u32.u16 	%r9924, %rs16316;
	prmt.b32 	%r9925, %r9924, %r9923, 0x3340U;
	cvt.u32.u16 	%r9926, %rs16317;
	cvt.u32.u16 	%r9927, %rs16318;
	prmt.b32 	%r9928, %r9927, %r9926, 0x3340U;
	prmt.b32 	%r9929, %r9928, %r9925, 0x5410U;
	cvt.u32.u16 	%r9930, %rs16319;
	cvt.u32.u16 	%r9931, %rs16320;
	prmt.b32 	%r9932, %r9931, %r9930, 0x3340U;
	cvt.u32.u16 	%r9933, %rs16321;
	cvt.u32.u16 	%r9934, %rs16322;
	prmt.b32 	%r9935, %r9934, %r9933, 0x3340U;
	prmt.b32 	%r9936, %r9935, %r9932, 0x5410U;
	st.local.v2.b32 	[%rd1+216], {%r9936, %r9929};
	cvt.u32.u16 	%r9937, %rs16307;
	cvt.u32.u16 	%r9938, %rs16308;
	prmt.b32 	%r9939, %r9938, %r9937, 0x3340U;
	cvt.u32.u16 	%r9940, %rs16309;
	cvt.u32.u16 	%r9941, %rs16310;
	prmt.b32 	%r9942, %r9941, %r9940, 0x3340U;
	prmt.b32 	%r9943, %r9942, %r9939, 0x5410U;
	cvt.u32.u16 	%r9944, %rs16311;
	cvt.u32.u16 	%r9945, %rs16312;
	prmt.b32 	%r9946, %r9945, %r9944, 0x3340U;
	cvt.u32.u16 	%r9947, %rs16313;
	cvt.u32.u16 	%r9948, %rs16314;
	prmt.b32 	%r9949, %r9948, %r9947, 0x3340U;
	prmt.b32 	%r9950, %r9949, %r9946, 0x5410U;
	st.local.v2.b32 	[%rd1+224], {%r9950, %r9943};
	cvt.u32.u16 	%r9951, %rs16299;
	cvt.u32.u16 	%r9952, %rs16300;
	prmt.b32 	%r9953, %r9952, %r9951, 0x3340U;
	cvt.u32.u16 	%r9954, %rs16301;
	cvt.u32.u16 	%r9955, %rs16302;
	prmt.b32 	%r9956, %r9955, %r9954, 0x3340U;
	prmt.b32 	%r9957, %r9956, %r9953, 0x5410U;
	cvt.u32.u16 	%r9958, %rs16303;
	cvt.u32.u16 	%r9959, %rs16304;
	prmt.b32 	%r9960, %r9959, %r9958, 0x3340U;
	cvt.u32.u16 	%r9961, %rs16305;
	cvt.u32.u16 	%r9962, %rs16306;
	prmt.b32 	%r9963, %r9962, %r9961, 0x3340U;
	prmt.b32 	%r9964, %r9963, %r9960, 0x5410U;
	st.local.v2.b32 	[%rd1+232], {%r9964, %r9957};
	cvt.u32.u16 	%r9965, %rs16291;
	cvt.u32.u16 	%r9966, %rs16292;
	prmt.b32 	%r9967, %r9966, %r9965, 0x3340U;
	cvt.u32.u16 	%r9968, %rs16293;
	cvt.u32.u16 	%r9969, %rs16294;
	prmt.b32 	%r9970, %r9969, %r9968, 0x3340U;
	prmt.b32 	%r9971, %r9970, %r9967, 0x5410U;
	cvt.u32.u16 	%r9972, %rs16295;
	cvt.u32.u16 	%r9973, %rs16296;
	prmt.b32 	%r9974, %r9973, %r9972, 0x3340U;
	cvt.u32.u16 	%r9975, %rs16297;
	cvt.u32.u16 	%r9976, %rs16298;
	prmt.b32 	%r9977, %r9976, %r9975, 0x3340U;
	prmt.b32 	%r9978, %r9977, %r9974, 0x5410U;
	st.local.v2.b32 	[%rd1+240], {%r9978, %r9971};
	cvt.u32.u16 	%r9979, %rs16283;
	cvt.u32.u16 	%r9980, %rs16284;
	prmt.b32 	%r9981, %r9980, %r9979, 0x3340U;
	cvt.u32.u16 	%r9982, %rs16285;
	cvt.u32.u16 	%r9983, %rs16286;
	prmt.b32 	%r9984, %r9983, %r9982, 0x3340U;
	prmt.b32 	%r9985, %r9984, %r9981, 0x5410U;
	cvt.u32.u16 	%r9986, %rs16287;
	cvt.u32.u16 	%r9987, %rs16288;
	prmt.b32 	%r9988, %r9987, %r9986, 0x3340U;
	cvt.u32.u16 	%r9989, %rs16289;
	cvt.u32.u16 	%r9990, %rs16290;
	prmt.b32 	%r9991, %r9990, %r9989, 0x3340U;
	prmt.b32 	%r9992, %r9991, %r9988, 0x5410U;
	st.local.v2.b32 	[%rd1+248], {%r9992, %r9985};
	cvt.u32.u16 	%r9993, %rs16275;
	cvt.u32.u16 	%r9994, %rs16276;
	prmt.b32 	%r9995, %r9994, %r9993, 0x3340U;
	cvt.u32.u16 	%r9996, %rs16277;
	cvt.u32.u16 	%r9997, %rs16278;
	prmt.b32 	%r9998, %r9997, %r9996, 0x3340U;
	prmt.b32 	%r9999, %r9998, %r9995, 0x5410U;
	cvt.u32.u16 	%r10000, %rs16279;
	cvt.u32.u16 	%r10001, %rs16280;
	prmt.b32 	%r10002, %r10001, %r10000, 0x3340U;
	cvt.u32.u16 	%r10003, %rs16281;
	cvt.u32.u16 	%r10004, %rs16282;
	prmt.b32 	%r10005, %r10004, %r10003, 0x3340U;
	prmt.b32 	%r10006, %r10005, %r10002, 0x5410U;
	st.local.v2.b32 	[%rd1+256], {%r10006, %r9999};
	cvt.u32.u16 	%r10007, %rs16267;
	cvt.u32.u16 	%r10008, %rs16268;
	prmt.b32 	%r10009, %r10008, %r10007, 0x3340U;
	cvt.u32.u16 	%r10010, %rs16269;
	cvt.u32.u16 	%r10011, %rs16270;
	prmt.b32 	%r10012, %r10011, %r10010, 0x3340U;
	prmt.b32 	%r10013, %r10012, %r10009, 0x5410U;
	cvt.u32.u16 	%r10014, %rs16271;
	cvt.u32.u16 	%r10015, %rs16272;
	prmt.b32 	%r10016, %r10015, %r10014, 0x3340U;
	cvt.u32.u16 	%r10017, %rs16273;
	cvt.u32.u16 	%r10018, %rs16274;
	prmt.b32 	%r10019, %r10018, %r10017, 0x3340U;
	prmt.b32 	%r10020, %r10019, %r10016, 0x5410U;
	st.local.v2.b32 	[%rd1+264], {%r10020, %r10013};
	mov.b32 	%r39673, 0;
$L__BB5_190:
	mov.u32 	%r39676, %r39673;
	cvt.u64.u32 	%rd86, %r39676;
	add.s64 	%rd87, %rd1, %rd86;
	ld.local.u8 	%rs14451, [%rd87+16];
	setp.ne.s16 	%p27, %rs14451, 0;
	add.s32 	%r39673, %r39676, 1;
	@%p27 bra 	$L__BB5_190;
	and.b16  	%rs14452, %rs21666, 255;
	setp.eq.s16 	%p28, %rs14452, 0;
	@%p28 bra 	$L__BB5_194;
	mov.b32 	%r39674, 0;
$L__BB5_193:
	cvt.u64.u32 	%rd88, %r39676;
	add.s64 	%rd89, %rd1, %rd88;
	st.local.u8 	[%rd89+16], %rs21666;
	add.s32 	%r39676, %r39676, 1;
	add.s32 	%r1203, %r39674, 1;
	cvt.u64.u32 	%rd90, %r39674;
	add.s64 	%rd91, %rd2, %rd90;
	ld.local.u8 	%rs21666, [%rd91+17];
	setp.ne.s16 	%p29, %rs21666, 0;
	mov.u32 	%r39674, %r1203;
	@%p29 bra 	$L__BB5_193;
$L__BB5_194:
	cvt.u64.u32 	%rd92, %r39676;
	add.s64 	%rd93, %rd1, %rd92;
	mov.b16 	%rs14453, 0;
	st.local.u8 	[%rd93+16], %rs14453;
	add.s32 	%r39559, %r39559, %r8592;
	st.local.u32 	[%rd1], %r39559;
	add.f64 	%fd102, %fd102, %fd80;
	st.local.f64 	[%rd1+8], %fd102;
	ld.local.v2.b32 	{%r10022, %r10023}, [%rd1+16];
	bfe.u32 	%r10024, %r10022, 0, 8;
	cvt.u16.u32 	%rs16522, %r10024;
	bfe.u32 	%r10025, %r10022, 8, 8;
	cvt.u16.u32 	%rs16521, %r10025;
	bfe.u32 	%r10026, %r10022, 16, 8;
	cvt.u16.u32 	%rs16520, %r10026;
	bfe.u32 	%r10027, %r10022, 24, 8;
	cvt.u16.u32 	%rs16519, %r10027;
	bfe.u32 	%r10028, %r10023, 0, 8;
	cvt.u16.u32 	%rs16518, %r10028;
	bfe.u32 	%r10029, %r10023, 8, 8;
	cvt.u16.u32 	%rs16517, %r10029;
	bfe.u32 	%r10030, %r10023, 16, 8;
	cvt.u16.u32 	%rs16516, %r10030;
	bfe.u32 	%r10031, %r10023, 24, 8;
	cvt.u16.u32 	%rs16515, %r10031;
	ld.local.v2.b32 	{%r10032, %r10033}, [%rd1+24];
	bfe.u32 	%r10034, %r10032, 0, 8;
	cvt.u16.u32 	%rs16514, %r10034;
	bfe.u32 	%r10035, %r10032, 8, 8;
	cvt.u16.u32 	%rs16513, %r10035;
	bfe.u32 	%r10036, %r10032, 16, 8;
	cvt.u16.u32 	%rs16512, %r10036;
	bfe.u32 	%r10037, %r10032, 24, 8;
	cvt.u16.u32 	%rs16511, %r10037;
	bfe.u32 	%r10038, %r10033, 0, 8;
	cvt.u16.u32 	%rs16510, %r10038;
	bfe.u32 	%r10039, %r10033, 8, 8;
	cvt.u16.u32 	%rs16509, %r10039;
	bfe.u32 	%r10040, %r10033, 16, 8;
	cvt.u16.u32 	%rs16508, %r10040;
	bfe.u32 	%r10041, %r10033, 24, 8;
	cvt.u16.u32 	%rs16507, %r10041;
	ld.local.v2.b32 	{%r10042, %r10043}, [%rd1+32];
	bfe.u32 	%r10044, %r10042, 0, 8;
	cvt.u16.u32 	%rs16506, %r10044;
	bfe.u32 	%r10045, %r10042, 8, 8;
	cvt.u16.u32 	%rs16505, %r10045;
	bfe.u32 	%r10046, %r10042, 16, 8;
	cvt.u16.u32 	%rs16504, %r10046;
	bfe.u32 	%r10047, %r10042, 24, 8;
	cvt.u16.u32 	%rs16503, %r10047;
	bfe.u32 	%r10048, %r10043, 0, 8;
	cvt.u16.u32 	%rs16502, %r10048;
	bfe.u32 	%r10049, %r10043, 8, 8;
	cvt.u16.u32 	%rs16501, %r10049;
	bfe.u32 	%r10050, %r10043, 16, 8;
	cvt.u16.u32 	%rs16500, %r10050;
	bfe.u32 	%r10051, %r10043, 24, 8;
	cvt.u16.u32 	%rs16499, %r10051;
	ld.local.v2.b32 	{%r10052, %r10053}, [%rd1+40];
	bfe.u32 	%r10054, %r10052, 0, 8;
	cvt.u16.u32 	%rs16498, %r10054;
	bfe.u32 	%r10055, %r10052, 8, 8;
	cvt.u16.u32 	%rs16497, %r10055;
	bfe.u32 	%r10056, %r10052, 16, 8;
	cvt.u16.u32 	%rs16496, %r10056;
	bfe.u32 	%r10057, %r10052, 24, 8;
	cvt.u16.u32 	%rs16495, %r10057;
	bfe.u32 	%r10058, %r10053, 0, 8;
	cvt.u16.u32 	%rs16494, %r10058;
	bfe.u32 	%r10059, %r10053, 8, 8;
	cvt.u16.u32 	%rs16493, %r10059;
	bfe.u32 	%r10060, %r10053, 16, 8;
	cvt.u16.u32 	%rs16492, %r10060;
	bfe.u32 	%r10061, %r10053, 24, 8;
	cvt.u16.u32 	%rs16491, %r10061;
	ld.local.v2.b32 	{%r10062, %r10063}, [%rd1+48];
	bfe.u32 	%r10064, %r10062, 0, 8;
	cvt.u16.u32 	%rs16490, %r10064;
	bfe.u32 	%r10065, %r10062, 8, 8;
	cvt.u16.u32 	%rs16489, %r10065;
	bfe.u32 	%r10066, %r10062, 16, 8;
	cvt.u16.u32 	%rs16488, %r10066;
	bfe.u32 	%r10067, %r10062, 24, 8;
	cvt.u16.u32 	%rs16487, %r10067;
	bfe.u32 	%r10068, %r10063, 0, 8;
	cvt.u16.u32 	%rs16486, %r10068;
	bfe.u32 	%r10069, %r10063, 8, 8;
	cvt.u16.u32 	%rs16485, %r10069;
	bfe.u32 	%r10070, %r10063, 16, 8;
	cvt.u16.u32 	%rs16484, %r10070;
	bfe.u32 	%r10071, %r10063, 24, 8;
	cvt.u16.u32 	%rs16483, %r10071;
	ld.local.v2.b32 	{%r10072, %r10073}, [%rd1+56];
	bfe.u32 	%r10074, %r10072, 0, 8;
	cvt.u16.u32 	%rs16482, %r10074;
	bfe.u32 	%r10075, %r10072, 8, 8;
	cvt.u16.u32 	%rs16481, %r10075;
	bfe.u32 	%r10076, %r10072, 16, 8;
	cvt.u16.u32 	%rs16480, %r10076;
	bfe.u32 	%r10077, %r10072, 24, 8;
	cvt.u16.u32 	%rs16479, %r10077;
	bfe.u32 	%r10078, %r10073, 0, 8;
	cvt.u16.u32 	%rs16478, %r10078;
	bfe.u32 	%r10079, %r10073, 8, 8;
	cvt.u16.u32 	%rs16477, %r10079;
	bfe.u32 	%r10080, %r10073, 16, 8;
	cvt.u16.u32 	%rs16476, %r10080;
	bfe.u32 	%r10081, %r10073, 24, 8;
	cvt.u16.u32 	%rs16475, %r10081;
	ld.local.v2.b32 	{%r10082, %r10083}, [%rd1+64];
	bfe.u32 	%r10084, %r10082, 0, 8;
	cvt.u16.u32 	%rs16474, %r10084;
	bfe.u32 	%r10085, %r10082, 8, 8;
	cvt.u16.u32 	%rs16473, %r10085;
	bfe.u32 	%r10086, %r10082, 16, 8;
	cvt.u16.u32 	%rs16472, %r10086;
	bfe.u32 	%r10087, %r10082, 24, 8;
	cvt.u16.u32 	%rs16471, %r10087;
	bfe.u32 	%r10088, %r10083, 0, 8;
	cvt.u16.u32 	%rs16470, %r10088;
	bfe.u32 	%r10089, %r10083, 8, 8;
	cvt.u16.u32 	%rs16469, %r10089;
	bfe.u32 	%r10090, %r10083, 16, 8;
	cvt.u16.u32 	%rs16468, %r10090;
	bfe.u32 	%r10091, %r10083, 24, 8;
	cvt.u16.u32 	%rs16467, %r10091;
	ld.local.v2.b32 	{%r10092, %r10093}, [%rd1+72];
	bfe.u32 	%r10094, %r10092, 0, 8;
	cvt.u16.u32 	%rs16466, %r10094;
	bfe.u32 	%r10095, %r10092, 8, 8;
	cvt.u16.u32 	%rs16465, %r10095;
	bfe.u32 	%r10096, %r10092, 16, 8;
	cvt.u16.u32 	%rs16464, %r10096;
	bfe.u32 	%r10097, %r10092, 24, 8;
	cvt.u16.u32 	%rs16463, %r10097;
	bfe.u32 	%r10098, %r10093, 0, 8;
	cvt.u16.u32 	%rs16462, %r10098;
	bfe.u32 	%r10099, %r10093, 8, 8;
	cvt.u16.u32 	%rs16461, %r10099;
	bfe.u32 	%r10100, %r10093, 16, 8;
	cvt.u16.u32 	%rs16460, %r10100;
	bfe.u32 	%r10101, %r10093, 24, 8;
	cvt.u16.u32 	%rs16459, %r10101;
	ld.local.v2.b32 	{%r10102, %r10103}, [%rd1+80];
	bfe.u32 	%r10104, %r10102, 0, 8;
	cvt.u16.u32 	%rs16458, %r10104;
	bfe.u32 	%r10105, %r10102, 8, 8;
	cvt.u16.u32 	%rs16457, %r10105;
	bfe.u32 	%r10106, %r10102, 16, 8;
	cvt.u16.u32 	%rs16456, %r10106;
	bfe.u32 	%r10107, %r10102, 24, 8;
	cvt.u16.u32 	%rs16455, %r10107;
	bfe.u32 	%r10108, %r10103, 0, 8;
	cvt.u16.u32 	%rs16454, %r10108;
	bfe.u32 	%r10109, %r10103, 8, 8;
	cvt.u16.u32 	%rs16453, %r10109;
	bfe.u32 	%r10110, %r10103, 16, 8;
	cvt.u16.u32 	%rs16452, %r10110;
	bfe.u32 	%r10111, %r10103, 24, 8;
	cvt.u16.u32 	%rs16451, %r10111;
	ld.local.v2.b32 	{%r10112, %r10113}, [%rd1+88];
	bfe.u32 	%r10114, %r10112, 0, 8;
	cvt.u16.u32 	%rs16450, %r10114;
	bfe.u32 	%r10115, %r10112, 8, 8;
	cvt.u16.u32 	%rs16449, %r10115;
	bfe.u32 	%r10116, %r10112, 16, 8;
	cvt.u16.u32 	%rs16448, %r10116;
	bfe.u32 	%r10117, %r10112, 24, 8;
	cvt.u16.u32 	%rs16447, %r10117;
	bfe.u32 	%r10118, %r10113, 0, 8;
	cvt.u16.u32 	%rs16446, %r10118;
	bfe.u32 	%r10119, %r10113, 8, 8;
	cvt.u16.u32 	%rs16445, %r10119;
	bfe.u32 	%r10120, %r10113, 16, 8;
	cvt.u16.u32 	%rs16444, %r10120;
	bfe.u32 	%r10121, %r10113, 24, 8;
	cvt.u16.u32 	%rs16443, %r10121;
	ld.local.v2.b32 	{%r10122, %r10123}, [%rd1+96];
	bfe.u32 	%r10124, %r10122, 0, 8;
	cvt.u16.u32 	%rs16442, %r10124;
	bfe.u32 	%r10125, %r10122, 8, 8;
	cvt.u16.u32 	%rs16441, %r10125;
	bfe.u32 	%r10126, %r10122, 16, 8;
	cvt.u16.u32 	%rs16440, %r10126;
	bfe.u32 	%r10127, %r10122, 24, 8;
	cvt.u16.u32 	%rs16439, %r10127;
	bfe.u32 	%r10128, %r10123, 0, 8;
	cvt.u16.u32 	%rs16438, %r10128;
	bfe.u32 	%r10129, %r10123, 8, 8;
	cvt.u16.u32 	%rs16437, %r10129;
	bfe.u32 	%r10130, %r10123, 16, 8;
	cvt.u16.u32 	%rs16436, %r10130;
	bfe.u32 	%r10131, %r10123, 24, 8;
	cvt.u16.u32 	%rs16435, %r10131;
	ld.local.v2.b32 	{%r10132, %r10133}, [%rd1+104];
	bfe.u32 	%r10134, %r10132, 0, 8;
	cvt.u16.u32 	%rs16434, %r10134;
	bfe.u32 	%r10135, %r10132, 8, 8;
	cvt.u16.u32 	%rs16433, %r10135;
	bfe.u32 	%r10136, %r10132, 16, 8;
	cvt.u16.u32 	%rs16432, %r10136;
	bfe.u32 	%r10137, %r10132, 24, 8;
	cvt.u16.u32 	%rs16431, %r10137;
	bfe.u32 	%r10138, %r10133, 0, 8;
	cvt.u16.u32 	%rs16430, %r10138;
	bfe.u32 	%r10139, %r10133, 8, 8;
	cvt.u16.u32 	%rs16429, %r10139;
	bfe.u32 	%r10140, %r10133, 16, 8;
	cvt.u16.u32 	%rs16428, %r10140;
	bfe.u32 	%r10141, %r10133, 24, 8;
	cvt.u16.u32 	%rs16427, %r10141;
	ld.local.v2.b32 	{%r10142, %r10143}, [%rd1+112];
	bfe.u32 	%r10144, %r10142, 0, 8;
	cvt.u16.u32 	%rs16426, %r10144;
	bfe.u32 	%r10145, %r10142, 8, 8;
	cvt.u16.u32 	%rs16425, %r10145;
	bfe.u32 	%r10146, %r10142, 16, 8;
	cvt.u16.u32 	%rs16424, %r10146;
	bfe.u32 	%r10147, %r10142, 24, 8;
	cvt.u16.u32 	%rs16423, %r10147;
	bfe.u32 	%r10148, %r10143, 0, 8;
	cvt.u16.u32 	%rs16422, %r10148;
	bfe.u32 	%r10149, %r10143, 8, 8;
	cvt.u16.u32 	%rs16421, %r10149;
	bfe.u32 	%r10150, %r10143, 16, 8;
	cvt.u16.u32 	%rs16420, %r10150;
	bfe.u32 	%r10151, %r10143, 24, 8;
	cvt.u16.u32 	%rs16419, %r10151;
	ld.local.v2.b32 	{%r10152, %r10153}, [%rd1+120];
	bfe.u32 	%r10154, %r10152, 0, 8;
	cvt.u16.u32 	%rs16418, %r10154;
	bfe.u32 	%r10155, %r10152, 8, 8;
	cvt.u16.u32 	%rs16417, %r10155;
	bfe.u32 	%r10156, %r10152, 16, 8;
	cvt.u16.u32 	%rs16416, %r10156;
	bfe.u32 	%r10157, %r10152, 24, 8;
	cvt.u16.u32 	%rs16415, %r10157;
	bfe.u32 	%r10158, %r10153, 0, 8;
	cvt.u16.u32 	%rs16414, %r10158;
	bfe.u32 	%r10159, %r10153, 8, 8;
	cvt.u16.u32 	%rs16413, %r10159;
	bfe.u32 	%r10160, %r10153, 16, 8;
	cvt.u16.u32 	%rs16412, %r10160;
	bfe.u32 	%r10161, %r10153, 24, 8;
	cvt.u16.u32 	%rs16411, %r10161;
	ld.local.v2.b32 	{%r10162, %r10163}, [%rd1+128];
	bfe.u32 	%r10164, %r10162, 0, 8;
	cvt.u16.u32 	%rs16410, %r10164;
	bfe.u32 	%r10165, %r10162, 8, 8;
	cvt.u16.u32 	%rs16409, %r10165;
	bfe.u32 	%r10166, %r10162, 16, 8;
	cvt.u16.u32 	%rs16408, %r10166;
	bfe.u32 	%r10167, %r10162, 24, 8;
	cvt.u16.u32 	%rs16407, %r10167;
	bfe.u32 	%r10168, %r10163, 0, 8;
	cvt.u16.u32 	%rs16406, %r10168;
	bfe.u32 	%r10169, %r10163, 8, 8;
	cvt.u16.u32 	%rs16405, %r10169;
	bfe.u32 	%r10170, %r10163, 16, 8;
	cvt.u16.u32 	%rs16404, %r10170;
	bfe.u32 	%r10171, %r10163, 24, 8;
	cvt.u16.u32 	%rs16403, %r10171;
	ld.local.v2.b32 	{%r10172, %r10173}, [%rd1+136];
	bfe.u32 	%r10174, %r10172, 0, 8;
	cvt.u16.u32 	%rs16402, %r10174;
	bfe.u32 	%r10175, %r10172, 8, 8;
	cvt.u16.u32 	%rs16401, %r10175;
	bfe.u32 	%r10176, %r10172, 16, 8;
	cvt.u16.u32 	%rs16400, %r10176;
	bfe.u32 	%r10177, %r10172, 24, 8;
	cvt.u16.u32 	%rs16399, %r10177;
	bfe.u32 	%r10178, %r10173, 0, 8;
	cvt.u16.u32 	%rs16398, %r10178;
	bfe.u32 	%r10179, %r10173, 8, 8;
	cvt.u16.u32 	%rs16397, %r10179;
	bfe.u32 	%r10180, %r10173, 16, 8;
	cvt.u16.u32 	%rs16396, %r10180;
	bfe.u32 	%r10181, %r10173, 24, 8;
	cvt.u16.u32 	%rs16395, %r10181;
	ld.local.v2.b32 	{%r10182, %r10183}, [%rd1+144];
	bfe.u32 	%r10184, %r10182, 0, 8;
	cvt.u16.u32 	%rs16394, %r10184;
	bfe.u32 	%r10185, %r10182, 8, 8;
	cvt.u16.u32 	%rs16393, %r10185;
	bfe.u32 	%r10186, %r10182, 16, 8;
	cvt.u16.u32 	%rs16392, %r10186;
	bfe.u32 	%r10187, %r10182, 24, 8;
	cvt.u16.u32 	%rs16391, %r10187;
	bfe.u32 	%r10188, %r10183, 0, 8;
	cvt.u16.u32 	%rs16390, %r10188;
	bfe.u32 	%r10189, %r10183, 8, 8;
	cvt.u16.u32 	%rs16389, %r10189;
	bfe.u32 	%r10190, %r10183, 16, 8;
	cvt.u16.u32 	%rs16388, %r10190;
	bfe.u32 	%r10191, %r10183, 24, 8;
	cvt.u16.u32 	%rs16387, %r10191;
	ld.local.v2.b32 	{%r10192, %r10193}, [%rd1+152];
	bfe.u32 	%r10194, %r10192, 0, 8;
	cvt.u16.u32 	%rs16386, %r10194;
	bfe.u32 	%r10195, %r10192, 8, 8;
	cvt.u16.u32 	%rs16385, %r10195;
	bfe.u32 	%r10196, %r10192, 16, 8;
	cvt.u16.u32 	%rs16384, %r10196;
	bfe.u32 	%r10197, %r10192, 24, 8;
	cvt.u16.u32 	%rs16383, %r10197;
	bfe.u32 	%r10198, %r10193, 0, 8;
	cvt.u16.u32 	%rs16382, %r10198;
	bfe.u32 	%r10199, %r10193, 8, 8;
	cvt.u16.u32 	%rs16381, %r10199;
	bfe.u32 	%r10200, %r10193, 16, 8;
	cvt.u16.u32 	%rs16380, %r10200;
	bfe.u32 	%r10201, %r10193, 24, 8;
	cvt.u16.u32 	%rs16379, %r10201;
	ld.local.v2.b32 	{%r10202, %r10203}, [%rd1+160];
	bfe.u32 	%r10204, %r10202, 0, 8;
	cvt.u16.u32 	%rs16378, %r10204;
	bfe.u32 	%r10205, %r10202, 8, 8;
	cvt.u16.u32 	%rs16377, %r10205;
	bfe.u32 	%r10206, %r10202, 16, 8;
	cvt.u16.u32 	%rs16376, %r10206;
	bfe.u32 	%r10207, %r10202, 24, 8;
	cvt.u16.u32 	%rs16375, %r10207;
	bfe.u32 	%r10208, %r10203, 0, 8;
	cvt.u16.u32 	%rs16374, %r10208;
	bfe.u32 	%r10209, %r10203, 8, 8;
	cvt.u16.u32 	%rs16373, %r10209;
	bfe.u32 	%r10210, %r10203, 16, 8;
	cvt.u16.u32 	%rs16372, %r10210;
	bfe.u32 	%r10211, %r10203, 24, 8;
	cvt.u16.u32 	%rs16371, %r10211;
	ld.local.v2.b32 	{%r10212, %r10213}, [%rd1+168];
	bfe.u32 	%r10214, %r10212, 0, 8;
	cvt.u16.u32 	%rs16370, %r10214;
	bfe.u32 	%r10215, %r10212, 8, 8;
	cvt.u16.u32 	%rs16369, %r10215;
	bfe.u32 	%r10216, %r10212, 16, 8;
	cvt.u16.u32 	%rs16368, %r10216;
	bfe.u32 	%r10217, %r10212, 24, 8;
	cvt.u16.u32 	%rs16367, %r10217;
	bfe.u32 	%r10218, %r10213, 0, 8;
	cvt.u16.u32 	%rs16366, %r10218;
	bfe.u32 	%r10219, %r10213, 8, 8;
	cvt.u16.u32 	%rs16365, %r10219;
	bfe.u32 	%r10220, %r10213, 16, 8;
	cvt.u16.u32 	%rs16364, %r10220;
	bfe.u32 	%r10221, %r10213, 24, 8;
	cvt.u16.u32 	%rs16363, %r10221;
	ld.local.v2.b32 	{%r10222, %r10223}, [%rd1+176];
	bfe.u32 	%r10224, %r10222, 0, 8;
	cvt.u16.u32 	%rs16362, %r10224;
	bfe.u32 	%r10225, %r10222, 8, 8;
	cvt.u16.u32 	%rs16361, %r10225;
	bfe.u32 	%r10226, %r10222, 16, 8;
	cvt.u16.u32 	%rs16360, %r10226;
	bfe.u32 	%r10227, %r10222, 24, 8;
	cvt.u16.u32 	%rs16359, %r10227;
	bfe.u32 	%r10228, %r10223, 0, 8;
	cvt.u16.u32 	%rs16358, %r10228;
	bfe.u32 	%r10229, %r10223, 8, 8;
	cvt.u16.u32 	%rs16357, %r10229;
	bfe.u32 	%r10230, %r10223, 16, 8;
	cvt.u16.u32 	%rs16356, %r10230;
	bfe.u32 	%r10231, %r10223, 24, 8;
	cvt.u16.u32 	%rs16355, %r10231;
	ld.local.v2.b32 	{%r10232, %r10233}, [%rd1+184];
	bfe.u32 	%r10234, %r10232, 0, 8;
	cvt.u16.u32 	%rs16354, %r10234;
	bfe.u32 	%r10235, %r10232, 8, 8;
	cvt.u16.u32 	%rs16353, %r10235;
	bfe.u32 	%r10236, %r10232, 16, 8;
	cvt.u16.u32 	%rs16352, %r10236;
	bfe.u32 	%r10237, %r10232, 24, 8;
	cvt.u16.u32 	%rs16351, %r10237;
	bfe.u32 	%r10238, %r10233, 0, 8;
	cvt.u16.u32 	%rs16350, %r10238;
	bfe.u32 	%r10239, %r10233, 8, 8;
	cvt.u16.u32 	%rs16349, %r10239;
	bfe.u32 	%r10240, %r10233, 16, 8;
	cvt.u16.u32 	%rs16348, %r10240;
	bfe.u32 	%r10241, %r10233, 24, 8;
	cvt.u16.u32 	%rs16347, %r10241;
	ld.local.v2.b32 	{%r10242, %r10243}, [%rd1+192];
	bfe.u32 	%r10244, %r10242, 0, 8;
	cvt.u16.u32 	%rs16346, %r10244;
	bfe.u32 	%r10245, %r10242, 8, 8;
	cvt.u16.u32 	%rs16345, %r10245;
	bfe.u32 	%r10246, %r10242, 16, 8;
	cvt.u16.u32 	%rs16344, %r10246;
	bfe.u32 	%r10247, %r10242, 24, 8;
	cvt.u16.u32 	%rs16343, %r10247;
	bfe.u32 	%r10248, %r10243, 0, 8;
	cvt.u16.u32 	%rs16342, %r10248;
	bfe.u32 	%r10249, %r10243, 8, 8;
	cvt.u16.u32 	%rs16341, %r10249;
	bfe.u32 	%r10250, %r10243, 16, 8;
	cvt.u16.u32 	%rs16340, %r10250;
	bfe.u32 	%r10251, %r10243, 24, 8;
	cvt.u16.u32 	%rs16339, %r10251;
	ld.local.v2.b32 	{%r10252, %r10253}, [%rd1+200];
	bfe.u32 	%r10254, %r10252, 0, 8;
	cvt.u16.u32 	%rs16338, %r10254;
	bfe.u32 	%r10255, %r10252, 8, 8;
	cvt.u16.u32 	%rs16337, %r10255;
	bfe.u32 	%r10256, %r10252, 16, 8;
	cvt.u16.u32 	%rs16336, %r10256;
	bfe.u32 	%r10257, %r10252, 24, 8;
	cvt.u16.u32 	%rs16335, %r10257;
	bfe.u32 	%r10258, %r10253, 0, 8;
	cvt.u16.u32 	%rs16334, %r10258;
	bfe.u32 	%r10259, %r10253, 8, 8;
	cvt.u16.u32 	%rs16333, %r10259;
	bfe.u32 	%r10260, %r10253, 16, 8;
	cvt.u16.u32 	%rs16332, %r10260;
	bfe.u32 	%r10261, %r10253, 24, 8;
	cvt.u16.u32 	%rs16331, %r10261;
	ld.local.v2.b32 	{%r10262, %r10263}, [%rd1+208];
	bfe.u32 	%r10264, %r10262, 0, 8;
	cvt.u16.u32 	%rs16330, %r10264;
	bfe.u32 	%r10265, %r10262, 8, 8;
	cvt.u16.u32 	%rs16329, %r10265;
	bfe.u32 	%r10266, %r10262, 16, 8;
	cvt.u16.u32 	%rs16328, %r10266;
	bfe.u32 	%r10267, %r10262, 24, 8;
	cvt.u16.u32 	%rs16327, %r10267;
	bfe.u32 	%r10268, %r10263, 0, 8;
	cvt.u16.u32 	%rs16326, %r10268;
	bfe.u32 	%r10269, %r10263, 8, 8;
	cvt.u16.u32 	%rs16325, %r10269;
	bfe.u32 	%r10270, %r10263, 16, 8;
	cvt.u16.u32 	%rs16324, %r10270;
	bfe.u32 	%r10271, %r10263, 24, 8;
	cvt.u16.u32 	%rs16323, %r10271;
	ld.local.v2.b32 	{%r10272, %r10273}, [%rd1+216];
	bfe.u32 	%r10274, %r10272, 0, 8;
	cvt.u16.u32 	%rs16322, %r10274;
	bfe.u32 	%r10275, %r10272, 8, 8;
	cvt.u16.u32 	%rs16321, %r10275;
	bfe.u32 	%r10276, %r10272, 16, 8;
	cvt.u16.u32 	%rs16320, %r10276;
	bfe.u32 	%r10277, %r10272, 24, 8;
	cvt.u16.u32 	%rs16319, %r10277;
	bfe.u32 	%r10278, %r10273, 0, 8;
	cvt.u16.u32 	%rs16318, %r10278;
	bfe.u32 	%r10279, %r10273, 8, 8;
	cvt.u16.u32 	%rs16317, %r10279;
	bfe.u32 	%r10280, %r10273, 16, 8;
	cvt.u16.u32 	%rs16316, %r10280;
	bfe.u32 	%r10281, %r10273, 24, 8;
	cvt.u16.u32 	%rs16315, %r10281;
	ld.local.v2.b32 	{%r10282, %r10283}, [%rd1+224];
	bfe.u32 	%r10284, %r10282, 0, 8;
	cvt.u16.u32 	%rs16314, %r10284;
	bfe.u32 	%r10285, %r10282, 8, 8;
	cvt.u16.u32 	%rs16313, %r10285;
	bfe.u32 	%r10286, %r10282, 16, 8;
	cvt.u16.u32 	%rs16312, %r10286;
	bfe.u32 	%r10287, %r10282, 24, 8;
	cvt.u16.u32 	%rs16311, %r10287;
	bfe.u32 	%r10288, %r10283, 0, 8;
	cvt.u16.u32 	%rs16310, %r10288;
	bfe.u32 	%r10289, %r10283, 8, 8;
	cvt.u16.u32 	%rs16309, %r10289;
	bfe.u32 	%r10290, %r10283, 16, 8;
	cvt.u16.u32 	%rs16308, %r10290;
	bfe.u32 	%r10291, %r10283, 24, 8;
	cvt.u16.u32 	%rs16307, %r10291;
	ld.local.v2.b32 	{%r10292, %r10293}, [%rd1+232];
	bfe.u32 	%r10294, %r10292, 0, 8;
	cvt.u16.u32 	%rs16306, %r10294;
	bfe.u32 	%r10295, %r10292, 8, 8;
	cvt.u16.u32 	%rs16305, %r10295;
	bfe.u32 	%r10296, %r10292, 16, 8;
	cvt.u16.u32 	%rs16304, %r10296;
	bfe.u32 	%r10297, %r10292, 24, 8;
	cvt.u16.u32 	%rs16303, %r10297;
	bfe.u32 	%r10298, %r10293, 0, 8;
	cvt.u16.u32 	%rs16302, %r10298;
	bfe.u32 	%r10299, %r10293, 8, 8;
	cvt.u16.u32 	%rs16301, %r10299;
	bfe.u32 	%r10300, %r10293, 16, 8;
	cvt.u16.u32 	%rs16300, %r10300;
	bfe.u32 	%r10301, %r10293, 24, 8;
	cvt.u16.u32 	%rs16299, %r10301;
	ld.local.v2.b32 	{%r10302, %r10303}, [%rd1+240];
	bfe.u32 	%r10304, %r10302, 0, 8;
	cvt.u16.u32 	%rs16298, %r10304;
	bfe.u32 	%r10305, %r10302, 8, 8;
	cvt.u16.u32 	%rs16297, %r10305;
	bfe.u32 	%r10306, %r10302, 16, 8;
	cvt.u16.u32 	%rs16296, %r10306;
	bfe.u32 	%r10307, %r10302, 24, 8;
	cvt.u16.u32 	%rs16295, %r10307;
	bfe.u32 	%r10308, %r10303, 0, 8;
	cvt.u16.u32 	%rs16294, %r10308;
	bfe.u32 	%r10309, %r10303, 8, 8;
	cvt.u16.u32 	%rs16293, %r10309;
	bfe.u32 	%r10310, %r10303, 16, 8;
	cvt.u16.u32 	%rs16292, %r10310;
	bfe.u32 	%r10311, %r10303, 24, 8;
	cvt.u16.u32 	%rs16291, %r10311;
	ld.local.v2.b32 	{%r10312, %r10313}, [%rd1+248];
	bfe.u32 	%r10314, %r10312, 0, 8;
	cvt.u16.u32 	%rs16290, %r10314;
	bfe.u32 	%r10315, %r10312, 8, 8;
	cvt.u16.u32 	%rs16289, %r10315;
	bfe.u32 	%r10316, %r10312, 16, 8;
	cvt.u16.u32 	%rs16288, %r10316;
	bfe.u32 	%r10317, %r10312, 24, 8;
	cvt.u16.u32 	%rs16287, %r10317;
	bfe.u32 	%r10318, %r10313, 0, 8;
	cvt.u16.u32 	%rs16286, %r10318;
	bfe.u32 	%r10319, %r10313, 8, 8;
	cvt.u16.u32 	%rs16285, %r10319;
	bfe.u32 	%r10320, %r10313, 16, 8;
	cvt.u16.u32 	%rs16284, %r10320;
	bfe.u32 	%r10321, %r10313, 24, 8;
	cvt.u16.u32 	%rs16283, %r10321;
	ld.local.v2.b32 	{%r10322, %r10323}, [%rd1+256];
	bfe.u32 	%r10324, %r10322, 0, 8;
	cvt.u16.u32 	%rs16282, %r10324;
	bfe.u32 	%r10325, %r10322, 8, 8;
	cvt.u16.u32 	%rs16281, %r10325;
	bfe.u32 	%r10326, %r10322, 16, 8;
	cvt.u16.u32 	%rs16280, %r10326;
	bfe.u32 	%r10327, %r10322, 24, 8;
	cvt.u16.u32 	%rs16279, %r10327;
	bfe.u32 	%r10328, %r10323, 0, 8;
	cvt.u16.u32 	%rs16278, %r10328;
	bfe.u32 	%r10329, %r10323, 8, 8;
	cvt.u16.u32 	%rs16277, %r10329;
	bfe.u32 	%r10330, %r10323, 16, 8;
	cvt.u16.u32 	%rs16276, %r10330;
	bfe.u32 	%r10331, %r10323, 24, 8;
	cvt.u16.u32 	%rs16275, %r10331;
	ld.local.v2.b32 	{%r10332, %r10333}, [%rd1+264];
	bfe.u32 	%r10334, %r10332, 0, 8;
	cvt.u16.u32 	%rs16274, %r10334;
	bfe.u32 	%r10335, %r10332, 8, 8;
	cvt.u16.u32 	%rs16273, %r10335;
	bfe.u32 	%r10336, %r10332, 16, 8;
	cvt.u16.u32 	%rs16272, %r10336;
	bfe.u32 	%r10337, %r10332, 24, 8;
	cvt.u16.u32 	%rs16271, %r10337;
	bfe.u32 	%r10338, %r10333, 0, 8;
	cvt.u16.u32 	%rs16270, %r10338;
	bfe.u32 	%r10339, %r10333, 8, 8;
	cvt.u16.u32 	%rs16269, %r10339;
	bfe.u32 	%r10340, %r10333, 16, 8;
	cvt.u16.u32 	%rs16268, %r10340;
	bfe.u32 	%r10341, %r10333, 24, 8;
	cvt.u16.u32 	%rs16267, %r10341;
$L__BB5_195:
	cvt.u32.u16 	%r10682, %rs16522;
	and.b32  	%r10683, %r10682, 255;
	and.b16  	%rs14454, %rs16521, 255;
	mul.wide.u16 	%r10684, %rs14454, 256;
	or.b32  	%r10685, %r10684, %r10683;
	cvt.u32.u16 	%r10686, %rs16520;
	shl.b32 	%r10687, %r10686, 16;
	and.b32  	%r10688, %r10687, 16711680;
	or.b32  	%r10689, %r10685, %r10688;
	cvt.u32.u16 	%r10690, %rs16519;
	shl.b32 	%r10691, %r10690, 24;
	or.b32  	%r10363, %r10689, %r10691;
	cvt.u32.u16 	%r10692, %rs16518;
	and.b32  	%r10693, %r10692, 255;
	and.b16  	%rs14455, %rs16517, 255;
	mul.wide.u16 	%r10694, %rs14455, 256;
	or.b32  	%r10695, %r10694, %r10693;
	cvt.u32.u16 	%r10696, %rs16516;
	shl.b32 	%r10697, %r10696, 16;
	and.b32  	%r10698, %r10697, 16711680;
	or.b32  	%r10699, %r10695, %r10698;
	cvt.u32.u16 	%r10700, %rs16515;
	shl.b32 	%r10701, %r10700, 24;
	or.b32  	%r10368, %r10699, %r10701;
	cvt.u32.u16 	%r10702, %rs16514;
	and.b32  	%r10703, %r10702, 255;
	and.b16  	%rs14456, %rs16513, 255;
	mul.wide.u16 	%r10704, %rs14456, 256;
	or.b32  	%r10705, %r10704, %r10703;
	cvt.u32.u16 	%r10706, %rs16512;
	shl.b32 	%r10707, %r10706, 16;
	and.b32  	%r10708, %r10707, 16711680;
	or.b32  	%r10709, %r10705, %r10708;
	cvt.u32.u16 	%r10710, %rs16511;
	shl.b32 	%r10711, %r10710, 24;
	or.b32  	%r10373, %r10709, %r10711;
	cvt.u32.u16 	%r10712, %rs16510;
	and.b32  	%r10713, %r10712, 255;
	and.b16  	%rs14457, %rs16509, 255;
	mul.wide.u16 	%r10714, %rs14457, 256;
	or.b32  	%r10715, %r10714, %r10713;
	cvt.u32.u16 	%r10716, %rs16508;
	shl.b32 	%r10717, %r10716, 16;
	and.b32  	%r10718, %r10717, 16711680;
	or.b32  	%r10719, %r10715, %r10718;
	cvt.u32.u16 	%r10720, %rs16507;
	shl.b32 	%r10721, %r10720, 24;
	or.b32  	%r10378, %r10719, %r10721;
	cvt.u32.u16 	%r10722, %rs16506;
	and.b32  	%r10723, %r10722, 255;
	and.b16  	%rs14458, %rs16505, 255;
	mul.wide.u16 	%r10724, %rs14458, 256;
	or.b32  	%r10725, %r10724, %r10723;
	cvt.u32.u16 	%r10726, %rs16504;
	shl.b32 	%r10727, %r10726, 16;
	and.b32  	%r10728, %r10727, 16711680;
	or.b32  	%r10729, %r10725, %r10728;
	cvt.u32.u16 	%r10730, %rs16503;
	shl.b32 	%r10731, %r10730, 24;
	or.b32  	%r10383, %r10729, %r10731;
	cvt.u32.u16 	%r10732, %rs16502;
	and.b32  	%r10733, %r10732, 255;
	and.b16  	%rs14459, %rs16501, 255;
	mul.wide.u16 	%r10734, %rs14459, 256;
	or.b32  	%r10735, %r10734, %r10733;
	cvt.u32.u16 	%r10736, %rs16500;
	shl.b32 	%r10737, %r10736, 16;
	and.b32  	%r10738, %r10737, 16711680;
	or.b32  	%r10739, %r10735, %r10738;
	cvt.u32.u16 	%r10740, %rs16499;
	shl.b32 	%r10741, %r10740, 24;
	or.b32  	%r10388, %r10739, %r10741;
	cvt.u32.u16 	%r10742, %rs16498;
	and.b32  	%r10743, %r10742, 255;
	and.b16  	%rs14460, %rs16497, 255;
	mul.wide.u16 	%r10744, %rs14460, 256;
	or.b32  	%r10745, %r10744, %r10743;
	cvt.u32.u16 	%r10746, %rs16496;
	shl.b32 	%r10747, %r10746, 16;
	and.b32  	%r10748, %r10747, 16711680;
	or.b32  	%r10749, %r10745, %r10748;
	cvt.u32.u16 	%r10750, %rs16495;
	shl.b32 	%r10751, %r10750, 24;
	or.b32  	%r10393, %r10749, %r10751;
	cvt.u32.u16 	%r10752, %rs16494;
	and.b32  	%r10753, %r10752, 255;
	and.b16  	%rs14461, %rs16493, 255;
	mul.wide.u16 	%r10754, %rs14461, 256;
	or.b32  	%r10755, %r10754, %r10753;
	cvt.u32.u16 	%r10756, %rs16492;
	shl.b32 	%r10757, %r10756, 16;
	and.b32  	%r10758, %r10757, 16711680;
	or.b32  	%r10759, %r10755, %r10758;
	cvt.u32.u16 	%r10760, %rs16491;
	shl.b32 	%r10761, %r10760, 24;
	or.b32  	%r10398, %r10759, %r10761;
	cvt.u32.u16 	%r10762, %rs16490;
	and.b32  	%r10763, %r10762, 255;
	and.b16  	%rs14462, %rs16489, 255;
	mul.wide.u16 	%r10764, %rs14462, 256;
	or.b32  	%r10765, %r10764, %r10763;
	cvt.u32.u16 	%r10766, %rs16488;
	shl.b32 	%r10767, %r10766, 16;
	and.b32  	%r10768, %r10767, 16711680;
	or.b32  	%r10769, %r10765, %r10768;
	cvt.u32.u16 	%r10770, %rs16487;
	shl.b32 	%r10771, %r10770, 24;
	or.b32  	%r10403, %r10769, %r10771;
	cvt.u32.u16 	%r10772, %rs16486;
	and.b32  	%r10773, %r10772, 255;
	and.b16  	%rs14463, %rs16485, 255;
	mul.wide.u16 	%r10774, %rs14463, 256;
	or.b32  	%r10775, %r10774, %r10773;
	cvt.u32.u16 	%r10776, %rs16484;
	shl.b32 	%r10777, %r10776, 16;
	and.b32  	%r10778, %r10777, 16711680;
	or.b32  	%r10779, %r10775, %r10778;
	cvt.u32.u16 	%r10780, %rs16483;
	shl.b32 	%r10781, %r10780, 24;
	or.b32  	%r10408, %r10779, %r10781;
	cvt.u32.u16 	%r10782, %rs16482;
	and.b32  	%r10783, %r10782, 255;
	and.b16  	%rs14464, %rs16481, 255;
	mul.wide.u16 	%r10784, %rs14464, 256;
	or.b32  	%r10785, %r10784, %r10783;
	cvt.u32.u16 	%r10786, %rs16480;
	shl.b32 	%r10787, %r10786, 16;
	and.b32  	%r10788, %r10787, 16711680;
	or.b32  	%r10789, %r10785, %r10788;
	cvt.u32.u16 	%r10790, %rs16479;
	shl.b32 	%r10791, %r10790, 24;
	or.b32  	%r10413, %r10789, %r10791;
	cvt.u32.u16 	%r10792, %rs16478;
	and.b32  	%r10793, %r10792, 255;
	and.b16  	%rs14465, %rs16477, 255;
	mul.wide.u16 	%r10794, %rs14465, 256;
	or.b32  	%r10795, %r10794, %r10793;
	cvt.u32.u16 	%r10796, %rs16476;
	shl.b32 	%r10797, %r10796, 16;
	and.b32  	%r10798, %r10797, 16711680;
	or.b32  	%r10799, %r10795, %r10798;
	cvt.u32.u16 	%r10800, %rs16475;
	shl.b32 	%r10801, %r10800, 24;
	or.b32  	%r10418, %r10799, %r10801;
	cvt.u32.u16 	%r10802, %rs16474;
	and.b32  	%r10803, %r10802, 255;
	and.b16  	%rs14466, %rs16473, 255;
	mul.wide.u16 	%r10804, %rs14466, 256;
	or.b32  	%r10805, %r10804, %r10803;
	cvt.u32.u16 	%r10806, %rs16472;
	shl.b32 	%r10807, %r10806, 16;
	and.b32  	%r10808, %r10807, 16711680;
	or.b32  	%r10809, %r10805, %r10808;
	cvt.u32.u16 	%r10810, %rs16471;
	shl.b32 	%r10811, %r10810, 24;
	or.b32  	%r10423, %r10809, %r10811;
	cvt.u32.u16 	%r10812, %rs16470;
	and.b32  	%r10813, %r10812, 255;
	and.b16  	%rs14467, %rs16469, 255;
	mul.wide.u16 	%r10814, %rs14467, 256;
	or.b32  	%r10815, %r10814, %r10813;
	cvt.u32.u16 	%r10816, %rs16468;
	shl.b32 	%r10817, %r10816, 16;
	and.b32  	%r10818, %r10817, 16711680;
	or.b32  	%r10819, %r10815, %r10818;
	cvt.u32.u16 	%r10820, %rs16467;
	shl.b32 	%r10821, %r10820, 24;
	or.b32  	%r10428, %r10819, %r10821;
	cvt.u32.u16 	%r10822, %rs16466;
	and.b32  	%r10823, %r10822, 255;
	and.b16  	%rs14468, %rs16465, 255;
	mul.wide.u16 	%r10824, %rs14468, 256;
	or.b32  	%r10825, %r10824, %r10823;
	cvt.u32.u16 	%r10826, %rs16464;
	shl.b32 	%r10827, %r10826, 16;
	and.b32  	%r10828, %r10827, 16711680;
	or.b32  	%r10829, %r10825, %r10828;
	cvt.u32.u16 	%r10830, %rs16463;
	shl.b32 	%r10831, %r10830, 24;
	or.b32  	%r10433, %r10829, %r10831;
	cvt.u32.u16 	%r10832, %rs16462;
	and.b32  	%r10833, %r10832, 255;
	and.b16  	%rs14469, %rs16461, 255;
	mul.wide.u16 	%r10834, %rs14469, 256;
	or.b32  	%r10835, %r10834, %r10833;
	cvt.u32.u16 	%r10836, %rs16460;
	shl.b32 	%r10837, %r10836, 16;
	and.b32  	%r10838, %r10837, 16711680;
	or.b32  	%r10839, %r10835, %r10838;
	cvt.u32.u16 	%r10840, %rs16459;
	shl.b32 	%r10841, %r10840, 24;
	or.b32  	%r10438, %r10839, %r10841;
	cvt.u32.u16 	%r10842, %rs16458;
	and.b32  	%r10843, %r10842, 255;
	and.b16  	%rs14470, %rs16457, 255;
	mul.wide.u16 	%r10844, %rs14470, 256;
	or.b32  	%r10845, %r10844, %r10843;
	cvt.u32.u16 	%r10846, %rs16456;
	shl.b32 	%r10847, %r10846, 16;
	and.b32  	%r10848, %r10847, 16711680;
	or.b32  	%r10849, %r10845, %r10848;
	cvt.u32.u16 	%r10850, %rs16455;
	shl.b32 	%r10851, %r10850, 24;
	or.b32  	%r10443, %r10849, %r10851;
	cvt.u32.u16 	%r10852, %rs16454;
	and.b32  	%r10853, %r10852, 255;
	and.b16  	%rs14471, %rs16453, 255;
	mul.wide.u16 	%r10854, %rs14471, 256;
	or.b32  	%r10855, %r10854, %r10853;
	cvt.u32.u16 	%r10856, %rs16452;
	shl.b32 	%r10857, %r10856, 16;
	and.b32  	%r10858, %r10857, 16711680;
	or.b32  	%r10859, %r10855, %r10858;
	cvt.u32.u16 	%r10860, %rs16451;
	shl.b32 	%r10861, %r10860, 24;
	or.b32  	%r10448, %r10859, %r10861;
	cvt.u32.u16 	%r10862, %rs16450;
	and.b32  	%r10863, %r10862, 255;
	and.b16  	%rs14472, %rs16449, 255;
	mul.wide.u16 	%r10864, %rs14472, 256;
	or.b32  	%r10865, %r10864, %r10863;
	cvt.u32.u16 	%r10866, %rs16448;
	shl.b32 	%r10867, %r10866, 16;
	and.b32  	%r10868, %r10867, 16711680;
	or.b32  	%r10869, %r10865, %r10868;
	cvt.u32.u16 	%r10870, %rs16447;
	shl.b32 	%r10871, %r10870, 24;
	or.b32  	%r10453, %r10869, %r10871;
	cvt.u32.u16 	%r10872, %rs16446;
	and.b32  	%r10873, %r10872, 255;
	and.b16  	%rs14473, %rs16445, 255;
	mul.wide.u16 	%r10874, %rs14473, 256;
	or.b32  	%r10875, %r10874, %r10873;
	cvt.u32.u16 	%r10876, %rs16444;
	shl.b32 	%r10877, %r10876, 16;
	and.b32  	%r10878, %r10877, 16711680;
	or.b32  	%r10879, %r10875, %r10878;
	cvt.u32.u16 	%r10880, %rs16443;
	shl.b32 	%r10881, %r10880, 24;
	or.b32  	%r10458, %r10879, %r10881;
	cvt.u32.u16 	%r10882, %rs16442;
	and.b32  	%r10883, %r10882, 255;
	and.b16  	%rs14474, %rs16441, 255;
	mul.wide.u16 	%r10884, %rs14474, 256;
	or.b32  	%r10885, %r10884, %r10883;
	cvt.u32.u16 	%r10886, %rs16440;
	shl.b32 	%r10887, %r10886, 16;
	and.b32  	%r10888, %r10887, 16711680;
	or.b32  	%r10889, %r10885, %r10888;
	cvt.u32.u16 	%r10890, %rs16439;
	shl.b32 	%r10891, %r10890, 24;
	or.b32  	%r10463, %r10889, %r10891;
	cvt.u32.u16 	%r10892, %rs16438;
	and.b32  	%r10893, %r10892, 255;
	and.b16  	%rs14475, %rs16437, 255;
	mul.wide.u16 	%r10894, %rs14475, 256;
	or.b32  	%r10895, %r10894, %r10893;
	cvt.u32.u16 	%r10896, %rs16436;
	shl.b32 	%r10897, %r10896, 16;
	and.b32  	%r10898, %r10897, 16711680;
	or.b32  	%r10899, %r10895, %r10898;
	cvt.u32.u16 	%r10900, %rs16435;
	shl.b32 	%r10901, %r10900, 24;
	or.b32  	%r10468, %r10899, %r10901;
	cvt.u32.u16 	%r10902, %rs16434;
	and.b32  	%r10903, %r10902, 255;
	and.b16  	%rs14476, %rs16433, 255;
	mul.wide.u16 	%r10904, %rs14476, 256;
	or.b32  	%r10905, %r10904, %r10903;
	cvt.u32.u16 	%r10906, %rs16432;
	shl.b32 	%r10907, %r10906, 16;
	and.b32  	%r10908, %r10907, 16711680;
	or.b32  	%r10909, %r10905, %r10908;
	cvt.u32.u16 	%r10910, %rs16431;
	shl.b32 	%r10911, %r10910, 24;
	or.b32  	%r10473, %r10909, %r10911;
	cvt.u32.u16 	%r10912, %rs16430;
	and.b32  	%r10913, %r10912, 255;
	and.b16  	%rs14477, %rs16429, 255;
	mul.wide.u16 	%r10914, %rs14477, 256;
	or.b32  	%r10915, %r10914, %r10913;
	cvt.u32.u16 	%r10916, %rs16428;
	shl.b32 	%r10917, %r10916, 16;
	and.b32  	%r10918, %r10917, 16711680;
	or.b32  	%r10919, %r10915, %r10918;
	cvt.u32.u16 	%r10920, %rs16427;
	shl.b32 	%r10921, %r10920, 24;
	or.b32  	%r10478, %r10919, %r10921;
	cvt.u32.u16 	%r10922, %rs16426;
	and.b32  	%r10923, %r10922, 255;
	and.b16  	%rs14478, %rs16425, 255;
	mul.wide.u16 	%r10924, %rs14478, 256;
	or.b32  	%r10925, %r10924, %r10923;
	cvt.u32.u16 	%r10926, %rs16424;
	shl.b32 	%r10927, %r10926, 16;
	and.b32  	%r10928, %r10927, 16711680;
	or.b32  	%r10929, %r10925, %r10928;
	cvt.u32.u16 	%r10930, %rs16423;
	shl.b32 	%r10931, %r10930, 24;
	or.b32  	%r10483, %r10929, %r10931;
	cvt.u32.u16 	%r10932, %rs16422;
	and.b32  	%r10933, %r10932, 255;
	and.b16  	%rs14479, %rs16421, 255;
	mul.wide.u16 	%r10934, %rs14479, 256;
	or.b32  	%r10935, %r10934, %r10933;
	cvt.u32.u16 	%r10936, %rs16420;
	shl.b32 	%r10937, %r10936, 16;
	and.b32  	%r10938, %r10937, 16711680;
	or.b32  	%r10939, %r10935, %r10938;
	cvt.u32.u16 	%r10940, %rs16419;
	shl.b32 	%r10941, %r10940, 24;
	or.b32  	%r10488, %r10939, %r10941;
	cvt.u32.u16 	%r10942, %rs16418;
	and.b32  	%r10943, %r10942, 255;
	and.b16  	%rs14480, %rs16417, 255;
	mul.wide.u16 	%r10944, %rs14480, 256;
	or.b32  	%r10945, %r10944, %r10943;
	cvt.u32.u16 	%r10946, %rs16416;
	shl.b32 	%r10947, %r10946, 16;
	and.b32  	%r10948, %r10947, 16711680;
	or.b32  	%r10949, %r10945, %r10948;
	cvt.u32.u16 	%r10950, %rs16415;
	shl.b32 	%r10951, %r10950, 24;
	or.b32  	%r10493, %r10949, %r10951;
	cvt.u32.u16 	%r10952, %rs16414;
	and.b32  	%r10953, %r10952, 255;
	and.b16  	%rs14481, %rs16413, 255;
	mul.wide.u16 	%r10954, %rs14481, 256;
	or.b32  	%r10955, %r10954, %r10953;
	cvt.u32.u16 	%r10956, %rs16412;
	shl.b32 	%r10957, %r10956, 16;
	and.b32  	%r10958, %r10957, 16711680;
	or.b32  	%r10959, %r10955, %r10958;
	cvt.u32.u16 	%r10960, %rs16411;
	shl.b32 	%r10961, %r10960, 24;
	or.b32  	%r10498, %r10959, %r10961;
	cvt.u32.u16 	%r10962, %rs16410;
	and.b32  	%r10963, %r10962, 255;
	and.b16  	%rs14482, %rs16409, 255;
	mul.wide.u16 	%r10964, %rs14482, 256;
	or.b32  	%r10965, %r10964, %r10963;
	cvt.u32.u16 	%r10966, %rs16408;
	shl.b32 	%r10967, %r10966, 16;
	and.b32  	%r10968, %r10967, 16711680;
	or.b32  	%r10969, %r10965, %r10968;
	cvt.u32.u16 	%r10970, %rs16407;
	shl.b32 	%r10971, %r10970, 24;
	or.b32  	%r10503, %r10969, %r10971;
	cvt.u32.u16 	%r10972, %rs16406;
	and.b32  	%r10973, %r10972, 255;
	and.b16  	%rs14483, %rs16405, 255;
	mul.wide.u16 	%r10974, %rs14483, 256;
	or.b32  	%r10975, %r10974, %r10973;
	cvt.u32.u16 	%r10976, %rs16404;
	shl.b32 	%r10977, %r10976, 16;
	and.b32  	%r10978, %r10977, 16711680;
	or.b32  	%r10979, %r10975, %r10978;
	cvt.u32.u16 	%r10980, %rs16403;
	shl.b32 	%r10981, %r10980, 24;
	or.b32  	%r10508, %r10979, %r10981;
	cvt.u32.u16 	%r10982, %rs16402;
	and.b32  	%r10983, %r10982, 255;
	and.b16  	%rs14484, %rs16401, 255;
	mul.wide.u16 	%r10984, %rs14484, 256;
	or.b32  	%r10985, %r10984, %r10983;
	cvt.u32.u16 	%r10986, %rs16400;
	shl.b32 	%r10987, %r10986, 16;
	and.b32  	%r10988, %r10987, 16711680;
	or.b32  	%r10989, %r10985, %r10988;
	cvt.u32.u16 	%r10990, %rs16399;
	shl.b32 	%r10991, %r10990, 24;
	or.b32  	%r10513, %r10989, %r10991;
	cvt.u32.u16 	%r10992, %rs16398;
	and.b32  	%r10993, %r10992, 255;
	and.b16  	%rs14485, %rs16397, 255;
	mul.wide.u16 	%r10994, %rs14485, 256;
	or.b32  	%r10995, %r10994, %r10993;
	cvt.u32.u16 	%r10996, %rs16396;
	shl.b32 	%r10997, %r10996, 16;
	and.b32  	%r10998, %r10997, 16711680;
	or.b32  	%r10999, %r10995, %r10998;
	cvt.u32.u16 	%r11000, %rs16395;
	shl.b32 	%r11001, %r11000, 24;
	or.b32  	%r10518, %r10999, %r11001;
	cvt.u32.u16 	%r11002, %rs16394;
	and.b32  	%r11003, %r11002, 255;
	and.b16  	%rs14486, %rs16393, 255;
	mul.wide.u16 	%r11004, %rs14486, 256;
	or.b32  	%r11005, %r11004, %r11003;
	cvt.u32.u16 	%r11006, %rs16392;
	shl.b32 	%r11007, %r11006, 16;
	and.b32  	%r11008, %r11007, 16711680;
	or.b32  	%r11009, %r11005, %r11008;
	cvt.u32.u16 	%r11010, %rs16391;
	shl.b32 	%r11011, %r11010, 24;
	or.b32  	%r10523, %r11009, %r11011;
	cvt.u32.u16 	%r11012, %rs16390;
	and.b32  	%r11013, %r11012, 255;
	and.b16  	%rs14487, %rs16389, 255;
	mul.wide.u16 	%r11014, %rs14487, 256;
	or.b32  	%r11015, %r11014, %r11013;
	cvt.u32.u16 	%r11016, %rs16388;
	shl.b32 	%r11017, %r11016, 16;
	and.b32  	%r11018, %r11017, 16711680;
	or.b32  	%r11019, %r11015, %r11018;
	cvt.u32.u16 	%r11020, %rs16387;
	shl.b32 	%r11021, %r11020, 24;
	or.b32  	%r10528, %r11019, %r11021;
	cvt.u32.u16 	%r11022, %rs16386;
	and.b32  	%r11023, %r11022, 255;
	and.b16  	%rs14488, %rs16385, 255;
	mul.wide.u16 	%r11024, %rs14488, 256;
	or.b32  	%r11025, %r11024, %r11023;
	cvt.u32.u16 	%r11026, %rs16384;
	shl.b32 	%r11027, %r11026, 16;
	and.b32  	%r11028, %r11027, 16711680;
	or.b32  	%r11029, %r11025, %r11028;
	cvt.u32.u16 	%r11030, %rs16383;
	shl.b32 	%r11031, %r11030, 24;
	or.b32  	%r10533, %r11029, %r11031;
	cvt.u32.u16 	%r11032, %rs16382;
	and.b32  	%r11033, %r11032, 255;
	and.b16  	%rs14489, %rs16381, 255;
	mul.wide.u16 	%r11034, %rs14489, 256;
	or.b32  	%r11035, %r11034, %r11033;
	cvt.u32.u16 	%r11036, %rs16380;
	shl.b32 	%r11037, %r11036, 16;
	and.b32  	%r11038, %r11037, 16711680;
	or.b32  	%r11039, %r11035, %r11038;
	cvt.u32.u16 	%r11040, %rs16379;
	shl.b32 	%r11041, %r11040, 24;
	or.b32  	%r10538, %r11039, %r11041;
	cvt.u32.u16 	%r11042, %rs16378;
	and.b32  	%r11043, %r11042, 255;
	and.b16  	%rs14490, %rs16377, 255;
	mul.wide.u16 	%r11044, %rs14490, 256;
	or.b32  	%r11045, %r11044, %r11043;
	cvt.u32.u16 	%r11046, %rs16376;
	shl.b32 	%r11047, %r11046, 16;
	and.b32  	%r11048, %r11047, 16711680;
	or.b32  	%r11049, %r11045, %r11048;
	cvt.u32.u16 	%r11050, %rs16375;
	shl.b32 	%r11051, %r11050, 24;
	or.b32  	%r10543, %r11049, %r11051;
	cvt.u32.u16 	%r11052, %rs16374;
	and.b32  	%r11053, %r11052, 255;
	and.b16  	%rs14491, %rs16373, 255;
	mul.wide.u16 	%r11054, %rs14491, 256;
	or.b32  	%r11055, %r11054, %r11053;
	cvt.u32.u16 	%r11056, %rs16372;
	shl.b32 	%r11057, %r11056, 16;
	and.b32  	%r11058, %r11057, 16711680;
	or.b32  	%r11059, %r11055, %r11058;
	cvt.u32.u16 	%r11060, %rs16371;
	shl.b32 	%r11061, %r11060, 24;
	or.b32  	%r10548, %r11059, %r11061;
	cvt.u32.u16 	%r11062, %rs16370;
	and.b32  	%r11063, %r11062, 255;
	and.b16  	%rs14492, %rs16369, 255;
	mul.wide.u16 	%r11064, %rs14492, 256;
	or.b32  	%r11065, %r11064, %r11063;
	cvt.u32.u16 	%r11066, %rs16368;
	shl.b32 	%r11067, %r11066, 16;
	and.b32  	%r11068, %r11067, 16711680;
	or.b32  	%r11069, %r11065, %r11068;
	cvt.u32.u16 	%r11070, %rs16367;
	shl.b32 	%r11071, %r11070, 24;
	or.b32  	%r10553, %r11069, %r11071;
	cvt.u32.u16 	%r11072, %rs16366;
	and.b32  	%r11073, %r11072, 255;
	and.b16  	%rs14493, %rs16365, 255;
	mul.wide.u16 	%r11074, %rs14493, 256;
	or.b32  	%r11075, %r11074, %r11073;
	cvt.u32.u16 	%r11076, %rs16364;
	shl.b32 	%r11077, %r11076, 16;
	and.b32  	%r11078, %r11077, 16711680;
	or.b32  	%r11079, %r11075, %r11078;
	cvt.u32.u16 	%r11080, %rs16363;
	shl.b32 	%r11081, %r11080, 24;
	or.b32  	%r10558, %r11079, %r11081;
	cvt.u32.u16 	%r11082, %rs16362;
	and.b32  	%r11083, %r11082, 255;
	and.b16  	%rs14494, %rs16361, 255;
	mul.wide.u16 	%r11084, %rs14494, 256;
	or.b32  	%r11085, %r11084, %r11083;
	cvt.u32.u16 	%r11086, %rs16360;
	shl.b32 	%r11087, %r11086, 16;
	and.b32  	%r11088, %r11087, 16711680;
	or.b32  	%r11089, %r11085, %r11088;
	cvt.u32.u16 	%r11090, %rs16359;
	shl.b32 	%r11091, %r11090, 24;
	or.b32  	%r10563, %r11089, %r11091;
	cvt.u32.u16 	%r11092, %rs16358;
	and.b32  	%r11093, %r11092, 255;
	and.b16  	%rs14495, %rs16357, 255;
	mul.wide.u16 	%r11094, %rs14495, 256;
	or.b32  	%r11095, %r11094, %r11093;
	cvt.u32.u16 	%r11096, %rs16356;
	shl.b32 	%r11097, %r11096, 16;
	and.b32  	%r11098, %r11097, 16711680;
	or.b32  	%r11099, %r11095, %r11098;
	cvt.u32.u16 	%r11100, %rs16355;
	shl.b32 	%r11101, %r11100, 24;
	or.b32  	%r10568, %r11099, %r11101;
	cvt.u32.u16 	%r11102, %rs16354;
	and.b32  	%r11103, %r11102, 255;
	and.b16  	%rs14496, %rs16353, 255;
	mul.wide.u16 	%r11104, %rs14496, 256;
	or.b32  	%r11105, %r11104, %r11103;
	cvt.u32.u16 	%r11106, %rs16352;
	shl.b32 	%r11107, %r11106, 16;
	and.b32  	%r11108, %r11107, 16711680;
	or.b32  	%r11109, %r11105, %r11108;
	cvt.u32.u16 	%r11110, %rs16351;
	shl.b32 	%r11111, %r11110, 24;
	or.b32  	%r10573, %r11109, %r11111;
	cvt.u32.u16 	%r11112, %rs16350;
	and.b32  	%r11113, %r11112, 255;
	and.b16  	%rs14497, %rs16349, 255;
	mul.wide.u16 	%r11114, %rs14497, 256;
	or.b32  	%r11115, %r11114, %r11113;
	cvt.u32.u16 	%r11116, %rs16348;
	shl.b32 	%r11117, %r11116, 16;
	and.b32  	%r11118, %r11117, 16711680;
	or.b32  	%r11119, %r11115, %r11118;
	cvt.u32.u16 	%r11120, %rs16347;
	shl.b32 	%r11121, %r11120, 24;
	or.b32  	%r10578, %r11119, %r11121;
	cvt.u32.u16 	%r11122, %rs16346;
	and.b32  	%r11123, %r11122, 255;
	and.b16  	%rs14498, %rs16345, 255;
	mul.wide.u16 	%r11124, %rs14498, 256;
	or.b32  	%r11125, %r11124, %r11123;
	cvt.u32.u16 	%r11126, %rs16344;
	shl.b32 	%r11127, %r11126, 16;
	and.b32  	%r11128, %r11127, 16711680;
	or.b32  	%r11129, %r11125, %r11128;
	cvt.u32.u16 	%r11130, %rs16343;
	shl.b32 	%r11131, %r11130, 24;
	or.b32  	%r10583, %r11129, %r11131;
	cvt.u32.u16 	%r11132, %rs16342;
	and.b32  	%r11133, %r11132, 255;
	and.b16  	%rs14499, %rs16341, 255;
	mul.wide.u16 	%r11134, %rs14499, 256;
	or.b32  	%r11135, %r11134, %r11133;
	cvt.u32.u16 	%r11136, %rs16340;
	shl.b32 	%r11137, %r11136, 16;
	and.b32  	%r11138, %r11137, 16711680;
	or.b32  	%r11139, %r11135, %r11138;
	cvt.u32.u16 	%r11140, %rs16339;
	shl.b32 	%r11141, %r11140, 24;
	or.b32  	%r10588, %r11139, %r11141;
	cvt.u32.u16 	%r11142, %rs16338;
	and.b32  	%r11143, %r11142, 255;
	and.b16  	%rs14500, %rs16337, 255;
	mul.wide.u16 	%r11144, %rs14500, 256;
	or.b32  	%r11145, %r11144, %r11143;
	cvt.u32.u16 	%r11146, %rs16336;
	shl.b32 	%r11147, %r11146, 16;
	and.b32  	%r11148, %r11147, 16711680;
	or.b32  	%r11149, %r11145, %r11148;
	cvt.u32.u16 	%r11150, %rs16335;
	shl.b32 	%r11151, %r11150, 24;
	or.b32  	%r10593, %r11149, %r11151;
	cvt.u32.u16 	%r11152, %rs16334;
	and.b32  	%r11153, %r11152, 255;
	and.b16  	%rs14501, %rs16333, 255;
	mul.wide.u16 	%r11154, %rs14501, 256;
	or.b32  	%r11155, %r11154, %r11153;
	cvt.u32.u16 	%r11156, %rs16332;
	shl.b32 	%r11157, %r11156, 16;
	and.b32  	%r11158, %r11157, 16711680;
	or.b32  	%r11159, %r11155, %r11158;
	cvt.u32.u16 	%r11160, %rs16331;
	shl.b32 	%r11161, %r11160, 24;
	or.b32  	%r10598, %r11159, %r11161;
	cvt.u32.u16 	%r11162, %rs16330;
	and.b32  	%r11163, %r11162, 255;
	and.b16  	%rs14502, %rs16329, 255;
	mul.wide.u16 	%r11164, %rs14502, 256;
	or.b32  	%r11165, %r11164, %r11163;
	cvt.u32.u16 	%r11166, %rs16328;
	shl.b32 	%r11167, %r11166, 16;
	and.b32  	%r11168, %r11167, 16711680;
	or.b32  	%r11169, %r11165, %r11168;
	cvt.u32.u16 	%r11170, %rs16327;
	shl.b32 	%r11171, %r11170, 24;
	or.b32  	%r10603, %r11169, %r11171;
	cvt.u32.u16 	%r11172, %rs16326;
	and.b32  	%r11173, %r11172, 255;
	and.b16  	%rs14503, %rs16325, 255;
	mul.wide.u16 	%r11174, %rs14503, 256;
	or.b32  	%r11175, %r11174, %r11173;
	cvt.u32.u16 	%r11176, %rs16324;
	shl.b32 	%r11177, %r11176, 16;
	and.b32  	%r11178, %r11177, 16711680;
	or.b32  	%r11179, %r11175, %r11178;
	cvt.u32.u16 	%r11180, %rs16323;
	shl.b32 	%r11181, %r11180, 24;
	or.b32  	%r10608, %r11179, %r11181;
	cvt.u32.u16 	%r11182, %rs16322;
	and.b32  	%r11183, %r11182, 255;
	and.b16  	%rs14504, %rs16321, 255;
	mul.wide.u16 	%r11184, %rs14504, 256;
	or.b32  	%r11185, %r11184, %r11183;
	cvt.u32.u16 	%r11186, %rs16320;
	shl.b32 	%r11187, %r11186, 16;
	and.b32  	%r11188, %r11187, 16711680;
	or.b32  	%r11189, %r11185, %r11188;
	cvt.u32.u16 	%r11190, %rs16319;
	shl.b32 	%r11191, %r11190, 24;
	or.b32  	%r10613, %r11189, %r11191;
	cvt.u32.u16 	%r11192, %rs16318;
	and.b32  	%r11193, %r11192, 255;
	and.b16  	%rs14505, %rs16317, 255;
	mul.wide.u16 	%r11194, %rs14505, 256;
	or.b32  	%r11195, %r11194, %r11193;
	cvt.u32.u16 	%r11196, %rs16316;
	shl.b32 	%r11197, %r11196, 16;
	and.b32  	%r11198, %r11197, 16711680;
	or.b32  	%r11199, %r11195, %r11198;
	cvt.u32.u16 	%r11200, %rs16315;
	shl.b32 	%r11201, %r11200, 24;
	or.b32  	%r10618, %r11199, %r11201;
	cvt.u32.u16 	%r11202, %rs16314;
	and.b32  	%r11203, %r11202, 255;
	and.b16  	%rs14506, %rs16313, 255;
	mul.wide.u16 	%r11204, %rs14506, 256;
	or.b32  	%r11205, %r11204, %r11203;
	cvt.u32.u16 	%r11206, %rs16312;
	shl.b32 	%r11207, %r11206, 16;
	and.b32  	%r11208, %r11207, 16711680;
	or.b32  	%r11209, %r11205, %r11208;
	cvt.u32.u16 	%r11210, %rs16311;
	shl.b32 	%r11211, %r11210, 24;
	or.b32  	%r10623, %r11209, %r11211;
	cvt.u32.u16 	%r11212, %rs16310;
	and.b32  	%r11213, %r11212, 255;
	and.b16  	%rs14507, %rs16309, 255;
	mul.wide.u16 	%r11214, %rs14507, 256;
	or.b32  	%r11215, %r11214, %r11213;
	cvt.u32.u16 	%r11216, %rs16308;
	shl.b32 	%r11217, %r11216, 16;
	and.b32  	%r11218, %r11217, 16711680;
	or.b32  	%r11219, %r11215, %r11218;
	cvt.u32.u16 	%r11220, %rs16307;
	shl.b32 	%r11221, %r11220, 24;
	or.b32  	%r10628, %r11219, %r11221;
	cvt.u32.u16 	%r11222, %rs16306;
	and.b32  	%r11223, %r11222, 255;
	and.b16  	%rs14508, %rs16305, 255;
	mul.wide.u16 	%r11224, %rs14508, 256;
	or.b32  	%r11225, %r11224, %r11223;
	cvt.u32.u16 	%r11226, %rs16304;
	shl.b32 	%r11227, %r11226, 16;
	and.b32  	%r11228, %r11227, 16711680;
	or.b32  	%r11229, %r11225, %r11228;
	cvt.u32.u16 	%r11230, %rs16303;
	shl.b32 	%r11231, %r11230, 24;
	or.b32  	%r10633, %r11229, %r11231;
	cvt.u32.u16 	%r11232, %rs16302;
	and.b32  	%r11233, %r11232, 255;
	and.b16  	%rs14509, %rs16301, 255;
	mul.wide.u16 	%r11234, %rs14509, 256;
	or.b32  	%r11235, %r11234, %r11233;
	cvt.u32.u16 	%r11236, %rs16300;
	shl.b32 	%r11237, %r11236, 16;
	and.b32  	%r11238, %r11237, 16711680;
	or.b32  	%r11239, %r11235, %r11238;
	cvt.u32.u16 	%r11240, %rs16299;
	shl.b32 	%r11241, %r11240, 24;
	or.b32  	%r10638, %r11239, %r11241;
	cvt.u32.u16 	%r11242, %rs16298;
	and.b32  	%r11243, %r11242, 255;
	and.b16  	%rs14510, %rs16297, 255;
	mul.wide.u16 	%r11244, %rs14510, 256;
	or.b32  	%r11245, %r11244, %r11243;
	cvt.u32.u16 	%r11246, %rs16296;
	shl.b32 	%r11247, %r11246, 16;
	and.b32  	%r11248, %r11247, 16711680;
	or.b32  	%r11249, %r11245, %r11248;
	cvt.u32.u16 	%r11250, %rs16295;
	shl.b32 	%r11251, %r11250, 24;
	or.b32  	%r10643, %r11249, %r11251;
	cvt.u32.u16 	%r11252, %rs16294;
	and.b32  	%r11253, %r11252, 255;
	and.b16  	%rs14511, %rs16293, 255;
	mul.wide.u16 	%r11254, %rs14511, 256;
	or.b32  	%r11255, %r11254, %r11253;
	cvt.u32.u16 	%r11256, %rs16292;
	shl.b32 	%r11257, %r11256, 16;
	and.b32  	%r11258, %r11257, 16711680;
	or.b32  	%r11259, %r11255, %r11258;
	cvt.u32.u16 	%r11260, %rs16291;
	shl.b32 	%r11261, %r11260, 24;
	or.b32  	%r10648, %r11259, %r11261;
	cvt.u32.u16 	%r11262, %rs16290;
	and.b32  	%r11263, %r11262, 255;
	and.b16  	%rs14512, %rs16289, 255;
	mul.wide.u16 	%r11264, %rs14512, 256;
	or.b32  	%r11265, %r11264, %r11263;
	cvt.u32.u16 	%r11266, %rs16288;
	shl.b32 	%r11267, %r11266, 16;
	and.b32  	%r11268, %r11267, 16711680;
	or.b32  	%r11269, %r11265, %r11268;
	cvt.u32.u16 	%r11270, %rs16287;
	shl.b32 	%r11271, %r11270, 24;
	or.b32  	%r10653, %r11269, %r11271;
	cvt.u32.u16 	%r11272, %rs16286;
	and.b32  	%r11273, %r11272, 255;
	and.b16  	%rs14513, %rs16285, 255;
	mul.wide.u16 	%r11274, %rs14513, 256;
	or.b32  	%r11275, %r11274, %r11273;
	cvt.u32.u16 	%r11276, %rs16284;
	shl.b32 	%r11277, %r11276, 16;
	and.b32  	%r11278, %r11277, 16711680;
	or.b32  	%r11279, %r11275, %r11278;
	cvt.u32.u16 	%r11280, %rs16283;
	shl.b32 	%r11281, %r11280, 24;
	or.b32  	%r10658, %r11279, %r11281;
	cvt.u32.u16 	%r11282, %rs16282;
	and.b32  	%r11283, %r11282, 255;
	and.b16  	%rs14514, %rs16281, 255;
	mul.wide.u16 	%r11284, %rs14514, 256;
	or.b32  	%r11285, %r11284, %r11283;
	cvt.u32.u16 	%r11286, %rs16280;
	shl.b32 	%r11287, %r11286, 16;
	and.b32  	%r11288, %r11287, 16711680;
	or.b32  	%r11289, %r11285, %r11288;
	cvt.u32.u16 	%r11290, %rs16279;
	shl.b32 	%r11291, %r11290, 24;
	or.b32  	%r10663, %r11289, %r11291;
	cvt.u32.u16 	%r11292, %rs16278;
	and.b32  	%r11293, %r11292, 255;
	and.b16  	%rs14515, %rs16277, 255;
	mul.wide.u16 	%r11294, %rs14515, 256;
	or.b32  	%r11295, %r11294, %r11293;
	cvt.u32.u16 	%r11296, %rs16276;
	shl.b32 	%r11297, %r11296, 16;
	and.b32  	%r11298, %r11297, 16711680;
	or.b32  	%r11299, %r11295, %r11298;
	cvt.u32.u16 	%r11300, %rs16275;
	shl.b32 	%r11301, %r11300, 24;
	or.b32  	%r10668, %r11299, %r11301;
	cvt.u32.u16 	%r11302, %rs16274;
	and.b32  	%r11303, %r11302, 255;
	and.b16  	%rs14516, %rs16273, 255;
	mul.wide.u16 	%r11304, %rs14516, 256;
	or.b32  	%r11305, %r11304, %r11303;
	cvt.u32.u16 	%r11306, %rs16272;
	shl.b32 	%r11307, %r11306, 16;
	and.b32  	%r11308, %r11307, 16711680;
	or.b32  	%r11309, %r11305, %r11308;
	cvt.u32.u16 	%r11310, %rs16271;
	shl.b32 	%r11311, %r11310, 24;
	or.b32  	%r10673, %r11309, %r11311;
	cvt.u32.u16 	%r11312, %rs16270;
	and.b32  	%r11313, %r11312, 255;
	and.b16  	%rs14517, %rs16269, 255;
	mul.wide.u16 	%r11314, %rs14517, 256;
	or.b32  	%r11315, %r11314, %r11313;
	cvt.u32.u16 	%r11316, %rs16268;
	shl.b32 	%r11317, %r11316, 16;
	and.b32  	%r11318, %r11317, 16711680;
	or.b32  	%r11319, %r11315, %r11318;
	cvt.u32.u16 	%r11320, %rs16267;
	shl.b32 	%r11321, %r11320, 24;
	or.b32  	%r10678, %r11319, %r11321;
	mov.b32 	%r10679, 16;
	mov.b32 	%r10680, 31;
	mov.b32 	%r10681, -1;
	// begin inline asm
	shfl.sync.down.b32 %r10342, %r39559, %r10679, %r10680, %r10681;
	// end inline asm
	// begin inline asm
	shfl.sync.down.b32 %r10347, %r10348, %r10679, %r10680, %r10681;
	// end inline asm
	mov.b64 	%rd94, %fd102;
	mov.b64 	{%r10353, %r10358}, %rd94;
	// begin inline asm
	shfl.sync.down.b32 %r10352, %r10353, %r10679, %r10680, %r10681;
	// end inline asm
	// begin inline asm
	shfl.sync.down.b32 %r10357, %r10358, %r10679, %r10680, %r10681;
	// end inline asm
	// begin inline asm
	shfl.sync.down.b32 %r10362, %r10363, %r10679, %r10680, %r10681;
	// end inline asm
	// begin inline asm
	shfl.sync.down.b32 %r10367, %r10368, %r10679, %r10680, %r10681;
	// end inline asm
	// begin inline asm
	shfl.sync.down.b32 %r10372, %r10373, %r10679, %r10680, %r10681;
	// end inline asm
	// begin inline asm
	shfl.sync.down.b32 %r10377, %r10378, %r10679, %r10680, %r10681;
	// end inline asm
	// begin inline asm
	shfl.sync.down.b32 %r10382, %r10383, %r10679, %r10680, %r10681;
	// end inline asm
	// begin inline asm
	shfl.sync.down.b32 %r10387, %r10388, %r10679, %r10680, %r10681;
	// end inline asm
	// begin inline asm
	shfl.sync.down.b32 %r10392, %r10393, %r10679, %r10680, %r10681;
	// end inline asm
	// begin inline asm
	shfl.sync.down.b32 %r10397, %r10398, %r10679, %r10680, %r10681;
	// end inline asm
	// begin inline asm
	shfl.sync.down.b32 %r10402, %r10403, %r10679, %r10680, %r10681;
	// end inline asm
	// begin inline asm
	shfl.sync.down.b32 %r10407, %r10408, %r10679, %r10680, %r10681;
	// end inline asm
	// begin inline asm
	shfl.sync.down.b32 %r10412, %r10413, %r10679, %r10680, %r10681;
	// end inline asm
	// begin inline asm
	shfl.sync.down.b32 %r10417, %r10418, %r10679, %r10680, %r10681;
	// end inline asm
	// begin inline asm
	shfl.sync.down.b32 %r10422, %r10423, %r10679, %r10680, %r10681;
	// end inline asm
	// begin inline asm
	shfl.sync.down.b32 %r10427, %r10428, %r10679, %r10680, %r10681;
	// end inline asm
	// begin inline asm
	shfl.sync.down.b32 %r10432, %r10433, %r10679, %r10680, %r10681;
	// end inline asm
	// begin inline asm
	shfl.sync.down.b32 %r10437, %r10438, %r10679, %r10680, %r10681;
	// end inline asm
	// begin inline asm
	shfl.sync.down.b32 %r10442, %r10443, %r10679, %r10680, %r10681;
	// end inline asm
	// begin inline asm
	shfl.sync.down.b32 %r10447, %r10448, %r10679, %r10680, %r10681;
	// end inline asm
	// begin inline asm
	shfl.sync.down.b32 %r10452, %r10453, %r10679, %r10680, %r10681;
	// end inline asm
	// begin inline asm
	shfl.sync.down.b32 %r10457, %r10458, %r10679, %r10680, %r10681;
	// end inline asm
	// begin inline asm
	shfl.sync.down.b32 %r10462, %r10463, %r10679, %r10680, %r10681;
	// end inline asm
	// begin inline asm
	shfl.sync.down.b32 %r10467, %r10468, %r10679, %r10680, %r10681;
	// end inline asm
	// begin inline asm
	shfl.sync.down.b32 %r10472, %r10473, %r10679, %r10680, %r10681;
	// end inline asm
	// begin inline asm
	shfl.sync.down.b32 %r10477, %r10478, %r10679, %r10680, %r10681;
	// end inline asm
	// begin inline asm
	shfl.sync.down.b32 %r10482, %r10483, %r10679, %r10680, %r10681;
	// end inline asm
	// begin inline asm
	shfl.sync.down.b32 %r10487, %r10488, %r10679, %r10680, %r10681;
	// end inline asm
	// begin inline asm
	shfl.sync.down.b32 %r10492, %r10493, %r10679, %r10680, %r10681;
	// end inline asm
	// begin inline asm
	shfl.sync.down.b32 %r10497, %r10498, %r10679, %r10680, %r10681;
	// end inline asm
	// begin inline asm
	shfl.sync.down.b32 %r10502, %r10503, %r10679, %r10680, %r10681;
	// end inline asm
	// begin inline asm
	shfl.sync.down.b32 %r10507, %r10508, %r10679, %r10680, %r10681;
	// end inline asm
	// begin inline asm
	shfl.sync.down.b32 %r10512, %r10513, %r10679, %r10680, %r10681;
	// end inline asm
	// begin inline asm
	shfl.sync.down.b32 %r10517, %r10518, %r10679, %r10680, %r10681;
	// end inline asm
	// begin inline asm
	shfl.sync.down.b32 %r10522, %r10523, %r10679, %r10680, %r10681;
	// end inline asm
	// begin inline asm
	shfl.sync.down.b32 %r10527, %r10528, %r10679, %r10680, %r10681;
	// end inline asm
	// begin inline asm
	shfl.sync.down.b32 %r10532, %r10533, %r10679, %r10680, %r10681;
	// end inline asm
	// begin inline asm
	shfl.sync.down.b32 %r10537, %r10538, %r10679, %r10680, %r10681;
	// end inline asm
	// begin inline asm
	shfl.sync.down.b32 %r10542, %r10543, %r10679, %r10680, %r10681;
	// end inline asm
	// begin inline asm
	shfl.sync.down.b32 %r10547, %r10548, %r10679, %r10680, %r10681;
	// end inline asm
	// begin inline asm
	shfl.sync.down.b32 %r10552, %r10553, %r10679, %r10680, %r10681;
	// end inline asm
	// begin inline asm
	shfl.sync.down.b32 %r10557, %r10558, %r10679, %r10680, %r10681;
	// end inline asm
	// begin inline asm
	shfl.sync.down.b32 %r10562, %r10563, %r10679, %r10680, %r10681;
	// end inline asm
	// begin inline asm
	shfl.sync.down.b32 %r10567, %r10568, %r10679, %r10680, %r10681;
	// end inline asm
	// begin inline asm
	shfl.sync.down.b32 %r10572, %r10573, %r10679, %r10680, %r10681;
	// end inline asm
	// begin inline asm
	shfl.sync.down.b32 %r10577, %r10578, %r10679, %r10680, %r10681;
	// end inline asm
	// begin inline asm
	shfl.sync.down.b32 %r10582, %r10583, %r10679, %r10680, %r10681;
	// end inline asm
	// begin inline asm
	shfl.sync.down.b32 %r10587, %r10588, %r10679, %r10680, %r10681;
	// end inline asm
	// begin inline asm
	shfl.sync.down.b32 %r10592, %r10593, %r10679, %r10680, %r10681;
	// end inline asm
	// begin inline asm
	shfl.sync.down.b32 %r10597, %r10598, %r10679, %r10680, %r10681;
	// end inline asm
	// begin inline asm
	shfl.sync.down.b32 %r10602, %r10603, %r10679, %r10680, %r10681;
	// end inline asm
	// begin inline asm
	shfl.sync.down.b32 %r10607, %r10608, %r10679, %r10680, %r10681;
	// end inline asm
	// begin inline asm
	shfl.sync.down.b32 %r10612, %r10613, %r10679, %r10680, %r10681;
	// end inline asm
	// begin inline asm
	shfl.sync.down.b32 %r10617, %r10618, %r10679, %r10680, %r10681;
	// end inline asm
	// begin inline asm
	shfl.sync.down.b32 %r10622, %r10623, %r10679, %r10680, %r10681;
	// end inline asm
	// begin inline asm
	shfl.sync.down.b32 %r10627, %r10628, %r10679, %r10680, %r10681;
	// end inline asm
	// begin inline asm
	shfl.sync.down.b32 %r10632, %r10633, %r10679, %r10680, %r10681;
	// end inline asm
	// begin inline asm
	shfl.sync.down.b32 %r10637, %r10638, %r10679, %r10680, %r10681;
	// end inline asm
	// begin inline asm
	shfl.sync.down.b32 %r10642, %r10643, %r10679, %r10680, %r10681;
	// end inline asm
	// begin inline asm
	shfl.sync.down.b32 %r10647, %r10648, %r10679, %r10680, %r10681;
	// end inline asm
	// begin inline asm
	shfl.sync.down.b32 %r10652, %r10653, %r10679, %r10680, %r10681;
	// end inline asm
	// begin inline asm
	shfl.sync.down.b32 %r10657, %r10658, %r10679, %r10680, %r10681;
	// end inline asm
	// begin inline asm
	shfl.sync.down.b32 %r10662, %r10663, %r10679, %r10680, %r10681;
	// end inline asm
	// begin inline asm
	shfl.sync.down.b32 %r10667, %r10668, %r10679, %r10680, %r10681;
	// end inline asm
	// begin inline asm
	shfl.sync.down.b32 %r10672, %r10673, %r10679, %r10680, %r10681;
	// end inline asm
	// begin inline asm
	shfl.sync.down.b32 %r10677, %r10678, %r10679, %r10680, %r10681;
	// end inline asm
	setp.gt.s32 	%p30, %r3341, 15;
	@%p30 bra 	$L__BB5_202;
	cvt.u16.u32 	%rs21923, %r10362;
	mov.b64 	%rd95, {%r10352, %r10357};
	mov.b64 	%fd83, %rd95;
	st.local.u32 	[%rd2], %r10342;
	st.local.v2.u32 	[%rd2+8], {%r10352, %r10357};
	st.local.v2.b32 	[%rd2+16], {%r10362, %r10367};
	st.local.v2.b32 	[%rd2+24], {%r10372, %r10377};
	st.local.v2.b32 	[%rd2+32], {%r10382, %r10387};
	st.local.v2.b32 	[%rd2+40], {%r10392, %r10397};
	st.local.v2.b32 	[%rd2+48], {%r10402, %r10407};
	st.local.v2.b32 	[%rd2+56], {%r10412, %r10417};
	st.local.v2.b32 	[%rd2+64], {%r10422, %r10427};
	st.local.v2.b32 	[%rd2+72], {%r10432, %r10437};
	st.local.v2.b32 	[%rd2+80], {%r10442, %r10447};
	st.local.v2.b32 	[%rd2+88], {%r10452, %r10457};
	st.local.v2.b32 	[%rd2+96], {%r10462, %r10467};
	st.local.v2.b32 	[%rd2+104], {%r10472, %r10477};
	st.local.v2.b32 	[%rd2+112], {%r10482, %r10487};
	st.local.v2.b32 	[%rd2+120], {%r10492, %r10497};
	st.local.v2.b32 	[%rd2+128], {%r10502, %r10507};
	st.local.v2.b32 	[%rd2+136], {%r10512, %r10517};
	st.local.v2.b32 	[%rd2+144], {%r10522, %r10527};
	st.local.v2.b32 	[%rd2+152], {%r10532, %r10537};
	st.local.v2.b32 	[%rd2+160], {%r10542, %r10547};
	st.local.v2.b32 	[%rd2+168], {%r10552, %r10557};
	st.local.v2.b32 	[%rd2+176], {%r10562, %r10567};
	st.local.v2.b32 	[%rd2+184], {%r10572, %r10577};
	st.local.v2.b32 	[%rd2+192], {%r10582, %r10587};
	st.local.v2.b32 	[%rd2+200], {%r10592, %r10597};
	st.local.v2.b32 	[%rd2+208], {%r10602, %r10607};
	st.local.v2.b32 	[%rd2+216], {%r10612, %r10617};
	st.local.v2.b32 	[%rd2+224], {%r10622, %r10627};
	st.local.v2.b32 	[%rd2+232], {%r10632, %r10637};
	st.local.v2.b32 	[%rd2+240], {%r10642, %r10647};
	st.local.v2.b32 	[%rd2+248], {%r10652, %r10657};
	st.local.v2.b32 	[%rd2+256], {%r10662, %r10667};
	st.local.v2.b32 	[%rd2+264], {%r10672, %r10677};
	st.local.u32 	[%rd1], %r39559;
	st.local.f64 	[%rd1+8], %fd102;
	cvt.u32.u16 	%r11323, %rs16515;
	cvt.u32.u16 	%r11324, %rs16516;
	prmt.b32 	%r11325, %r11324, %r11323, 0x3340U;
	cvt.u32.u16 	%r11326, %rs16517;
	cvt.u32.u16 	%r11327, %rs16518;
	prmt.b32 	%r11328, %r11327, %r11326, 0x3340U;
	prmt.b32 	%r11329, %r11328, %r11325, 0x5410U;
	cvt.u32.u16 	%r11330, %rs16519;
	cvt.u32.u16 	%r11331, %rs16520;
	prmt.b32 	%r11332, %r11331, %r11330, 0x3340U;
	cvt.u32.u16 	%r11333, %rs16521;
	cvt.u32.u16 	%r11334, %rs16522;
	prmt.b32 	%r11335, %r11334, %r11333, 0x3340U;
	prmt.b32 	%r11336, %r11335, %r11332, 0x5410U;
	st.local.v2.b32 	[%rd1+16], {%r11336, %r11329};
	cvt.u32.u16 	%r11337, %rs16507;
	cvt.u32.u16 	%r11338, %rs16508;
	prmt.b32 	%r11339, %r11338, %r11337, 0x3340U;
	cvt.u32.u16 	%r11340, %rs16509;
	cvt.u32.u16 	%r11341, %rs16510;
	prmt.b32 	%r11342, %r11341, %r11340, 0x3340U;
	prmt.b32 	%r11343, %r11342, %r11339, 0x5410U;
	cvt.u32.u16 	%r11344, %rs16511;
	cvt.u32.u16 	%r11345, %rs16512;
	prmt.b32 	%r11346, %r11345, %r11344, 0x3340U;
	cvt.u32.u16 	%r11347, %rs16513;
	cvt.u32.u16 	%r11348, %rs16514;
	prmt.b32 	%r11349, %r11348, %r11347, 0x3340U;
	prmt.b32 	%r11350, %r11349, %r11346, 0x5410U;
	st.local.v2.b32 	[%rd1+24], {%r11350, %r11343};
	cvt.u32.u16 	%r11351, %rs16499;
	cvt.u32.u16 	%r11352, %rs16500;
	prmt.b32 	%r11353, %r11352, %r11351, 0x3340U;
	cvt.u32.u16 	%r11354, %rs16501;
	cvt.u32.u16 	%r11355, %rs16502;
	prmt.b32 	%r11356, %r11355, %r11354, 0x3340U;
	prmt.b32 	%r11357, %r11356, %r11353, 0x5410U;
	cvt.u32.u16 	%r11358, %rs16503;
	cvt.u32.u16 	%r11359, %rs16504;
	prmt.b32 	%r11360, %r11359, %r11358, 0x3340U;
	cvt.u32.u16 	%r11361, %rs16505;
	cvt.u32.u16 	%r11362, %rs16506;
	prmt.b32 	%r11363, %r11362, %r11361, 0x3340U;
	prmt.b32 	%r11364, %r11363, %r11360, 0x5410U;
	st.local.v2.b32 	[%rd1+32], {%r11364, %r11357};
	cvt.u32.u16 	%r11365, %rs16491;
	cvt.u32.u16 	%r11366, %rs16492;
	prmt.b32 	%r11367, %r11366, %r11365, 0x3340U;
	cvt.u32.u16 	%r11368, %rs16493;
	cvt.u32.u16 	%r11369, %rs16494;
	prmt.b32 	%r11370, %r11369, %r11368, 0x3340U;
	prmt.b32 	%r11371, %r11370, %r11367, 0x5410U;
	cvt.u32.u16 	%r11372, %rs16495;
	cvt.u32.u16 	%r11373, %rs16496;
	prmt.b32 	%r11374, %r11373, %r11372, 0x3340U;
	cvt.u32.u16 	%r11375, %rs16497;
	cvt.u32.u16 	%r11376, %rs16498;
	prmt.b32 	%r11377, %r11376, %r11375, 0x3340U;
	prmt.b32 	%r11378, %r11377, %r11374, 0x5410U;
	st.local.v2.b32 	[%rd1+40], {%r11378, %r11371};
	cvt.u32.u16 	%r11379, %rs16483;
	cvt.u32.u16 	%r11380, %rs16484;
	prmt.b32 	%r11381, %r11380, %r11379, 0x3340U;
	cvt.u32.u16 	%r11382, %rs16485;
	cvt.u32.u16 	%r11383, %rs16486;
	prmt.b32 	%r11384, %r11383, %r11382, 0x3340U;
	prmt.b32 	%r11385, %r11384, %r11381, 0x5410U;
	cvt.u32.u16 	%r11386, %rs16487;
	cvt.u32.u16 	%r11387, %rs16488;
	prmt.b32 	%r11388, %r11387, %r11386, 0x3340U;
	cvt.u32.u16 	%r11389, %rs16489;
	cvt.u32.u16 	%r11390, %rs16490;
	prmt.b32 	%r11391, %r11390, %r11389, 0x3340U;
	prmt.b32 	%r11392, %r11391, %r11388, 0x5410U;
	st.local.v2.b32 	[%rd1+48], {%r11392, %r11385};
	cvt.u32.u16 	%r11393, %rs16475;
	cvt.u32.u16 	%r11394, %rs16476;
	prmt.b32 	%r11395, %r11394, %r11393, 0x3340U;
	cvt.u32.u16 	%r11396, %rs16477;
	cvt.u32.u16 	%r11397, %rs16478;
	prmt.b32 	%r11398, %r11397, %r11396, 0x3340U;
	prmt.b32 	%r11399, %r11398, %r11395, 0x5410U;
	cvt.u32.u16 	%r11400, %rs16479;
	cvt.u32.u16 	%r11401, %rs16480;
	prmt.b32 	%r11402, %r11401, %r11400, 0x3340U;
	cvt.u32.u16 	%r11403, %rs16481;
	cvt.u32.u16 	%r11404, %rs16482;
	prmt.b32 	%r11405, %r11404, %r11403, 0x3340U;
	prmt.b32 	%r11406, %r11405, %r11402, 0x5410U;
	st.local.v2.b32 	[%rd1+56], {%r11406, %r11399};
	cvt.u32.u16 	%r11407, %rs16467;
	cvt.u32.u16 	%r11408, %rs16468;
	prmt.b32 	%r11409, %r11408, %r11407, 0x3340U;
	cvt.u32.u16 	%r11410, %rs16469;
	cvt.u32.u16 	%r11411, %rs16470;
	prmt.b32 	%r11412, %r11411, %r11410, 0x3340U;
	prmt.b32 	%r11413, %r11412, %r11409, 0x5410U;
	cvt.u32.u16 	%r11414, %rs16471;
	cvt.u32.u16 	%r11415, %rs16472;
	prmt.b32 	%r11416, %r11415, %r11414, 0x3340U;
	cvt.u32.u16 	%r11417, %rs16473;
	cvt.u32.u16 	%r11418, %rs16474;
	prmt.b32 	%r11419, %r11418, %r11417, 0x3340U;
	prmt.b32 	%r11420, %r11419, %r11416, 0x5410U;
	st.local.v2.b32 	[%rd1+64], {%r11420, %r11413};
	cvt.u32.u16 	%r11421, %rs16459;
	cvt.u32.u16 	%r11422, %rs16460;
	prmt.b32 	%r11423, %r11422, %r11421, 0x3340U;
	cvt.u32.u16 	%r11424, %rs16461;
	cvt.u32.u16 	%r11425, %rs16462;
	prmt.b32 	%r11426, %r11425, %r11424, 0x3340U;
	prmt.b32 	%r11427, %r11426, %r11423, 0x5410U;
	cvt.u32.u16 	%r11428, %rs16463;
	cvt.u32.u16 	%r11429, %rs16464;
	prmt.b32 	%r11430, %r11429, %r11428, 0x3340U;
	cvt.u32.u16 	%r11431, %rs16465;
	cvt.u32.u16 	%r11432, %rs16466;
	prmt.b32 	%r11433, %r11432, %r11431, 0x3340U;
	prmt.b32 	%r11434, %r11433, %r11430, 0x5410U;
	st.local.v2.b32 	[%rd1+72], {%r11434, %r11427};
	cvt.u32.u16 	%r11435, %rs16451;
	cvt.u32.u16 	%r11436, %rs16452;
	prmt.b32 	%r11437, %r11436, %r11435, 0x3340U;
	cvt.u32.u16 	%r11438, %rs16453;
	cvt.u32.u16 	%r11439, %rs16454;
	prmt.b32 	%r11440, %r11439, %r11438, 0x3340U;
	prmt.b32 	%r11441, %r11440, %r11437, 0x5410U;
	cvt.u32.u16 	%r11442, %rs16455;
	cvt.u32.u16 	%r11443, %rs16456;
	prmt.b32 	%r11444, %r11443, %r11442, 0x3340U;
	cvt.u32.u16 	%r11445, %rs16457;
	cvt.u32.u16 	%r11446, %rs16458;
	prmt.b32 	%r11447, %r11446, %r11445, 0x3340U;
	prmt.b32 	%r11448, %r11447, %r11444, 0x5410U;
	st.local.v2.b32 	[%rd1+80], {%r11448, %r11441};
	cvt.u32.u16 	%r11449, %rs16443;
	cvt.u32.u16 	%r11450, %rs16444;
	prmt.b32 	%r11451, %r11450, %r11449, 0x3340U;
	cvt.u32.u16 	%r11452, %rs16445;
	cvt.u32.u16 	%r11453, %rs16446;
	prmt.b32 	%r11454, %r11453, %r11452, 0x3340U;
	prmt.b32 	%r11455, %r11454, %r11451, 0x5410U;
	cvt.u32.u16 	%r11456, %rs16447;
	cvt.u32.u16 	%r11457, %rs16448;
	prmt.b32 	%r11458, %r11457, %r11456, 0x3340U;
	cvt.u32.u16 	%r11459, %rs16449;
	cvt.u32.u16 	%r11460, %rs16450;
	prmt.b32 	%r11461, %r11460, %r11459, 0x3340U;
	prmt.b32 	%r11462, %r11461, %r11458, 0x5410U;
	st.local.v2.b32 	[%rd1+88], {%r11462, %r11455};
	cvt.u32.u16 	%r11463, %rs16435;
	cvt.u32.u16 	%r11464, %rs16436;
	prmt.b32 	%r11465, %r11464, %r11463, 0x3340U;
	cvt.u32.u16 	%r11466, %rs16437;
	cvt.u32.u16 	%r11467, %rs16438;
	prmt.b32 	%r11468, %r11467, %r11466, 0x3340U;
	prmt.b32 	%r11469, %r11468, %r11465, 0x5410U;
	cvt.u32.u16 	%r11470, %rs16439;
	cvt.u32.u16 	%r11471, %rs16440;
	prmt.b32 	%r11472, %r11471, %r11470, 0x3340U;
	cvt.u32.u16 	%r11473, %rs16441;
	cvt.u32.u16 	%r11474, %rs16442;
	prmt.b32 	%r11475, %r11474, %r11473, 0x3340U;
	prmt.b32 	%r11476, %r11475, %r11472, 0x5410U;
	st.local.v2.b32 	[%rd1+96], {%r11476, %r11469};
	cvt.u32.u16 	%r11477, %rs16427;
	cvt.u32.u16 	%r11478, %rs16428;
	prmt.b32 	%r11479, %r11478, %r11477, 0x3340U;
	cvt.u32.u16 	%r11480, %rs16429;
	cvt.u32.u16 	%r11481, %rs16430;
	prmt.b32 	%r11482, %r11481, %r11480, 0x3340U;
	prmt.b32 	%r11483, %r11482, %r11479, 0x5410U;
	cvt.u32.u16 	%r11484, %rs16431;
	cvt.u32.u16 	%r11485, %rs16432;
	prmt.b32 	%r11486, %r11485, %r11484, 0x3340U;
	cvt.u32.u16 	%r11487, %rs16433;
	cvt.u32.u16 	%r11488, %rs16434;
	prmt.b32 	%r11489, %r11488, %r11487, 0x3340U;
	prmt.b32 	%r11490, %r11489, %r11486, 0x5410U;
	st.local.v2.b32 	[%rd1+104], {%r11490, %r11483};
	cvt.u32.u16 	%r11491, %rs16419;
	cvt.u32.u16 	%r11492, %rs16420;
	prmt.b32 	%r11493, %r11492, %r11491, 0x3340U;
	cvt.u32.u16 	%r11494, %rs16421;
	cvt.u32.u16 	%r11495, %rs16422;
	prmt.b32 	%r11496, %r11495, %r11494, 0x3340U;
	prmt.b32 	%r11497, %r11496, %r11493, 0x5410U;
	cvt.u32.u16 	%r11498, %rs16423;
	cvt.u32.u16 	%r11499, %rs16424;
	prmt.b32 	%r11500, %r11499, %r11498, 0x3340U;
	cvt.u32.u16 	%r11501, %rs16425;
	cvt.u32.u16 	%r11502, %rs16426;
	prmt.b32 	%r11503, %r11502, %r11501, 0x3340U;
	prmt.b32 	%r11504, %r11503, %r11500, 0x5410U;
	st.local.v2.b32 	[%rd1+112], {%r11504, %r11497};
	cvt.u32.u16 	%r11505, %rs16411;
	cvt.u32.u16 	%r11506, %rs16412;
	prmt.b32 	%r11507, %r11506, %r11505, 0x3340U;
	cvt.u32.u16 	%r11508, %rs16413;
	cvt.u32.u16 	%r11509, %rs16414;
	prmt.b32 	%r11510, %r11509, %r11508, 0x3340U;
	prmt.b32 	%r11511, %r11510, %r11507, 0x5410U;
	cvt.u32.u16 	%r11512, %rs16415;
	cvt.u32.u16 	%r11513, %rs16416;
	prmt.b32 	%r11514, %r11513, %r11512, 0x3340U;
	cvt.u32.u16 	%r11515, %rs16417;
	cvt.u32.u16 	%r11516, %rs16418;
	prmt.b32 	%r11517, %r11516, %r11515, 0x3340U;
	prmt.b32 	%r11518, %r11517, %r11514, 0x5410U;
	st.local.v2.b32 	[%rd1+120], {%r11518, %r11511};
	cvt.u32.u16 	%r11519, %rs16403;
	cvt.u32.u16 	%r11520, %rs16404;
	prmt.b32 	%r11521, %r11520, %r11519, 0x3340U;
	cvt.u32.u16 	%r11522, %rs16405;
	cvt.u32.u16 	%r11523, %rs16406;
	prmt.b32 	%r11524, %r11523, %r11522, 0x3340U;
	prmt.b32 	%r11525, %r11524, %r11521, 0x5410U;
	cvt.u32.u16 	%r11526, %rs16407;
	cvt.u32.u16 	%r11527, %rs16408;
	prmt.b32 	%r11528, %r11527, %r11526, 0x3340U;
	cvt.u32.u16 	%r11529, %rs16409;
	cvt.u32.u16 	%r11530, %rs16410;
	prmt.b32 	%r11531, %r11530, %r11529, 0x3340U;
	prmt.b32 	%r11532, %r11531, %r11528, 0x5410U;
	st.local.v2.b32 	[%rd1+128], {%r11532, %r11525};
	cvt.u32.u16 	%r11533, %rs16395;
	cvt.u32.u16 	%r11534, %rs16396;
	prmt.b32 	%r11535, %r11534, %r11533, 0x3340U;
	cvt.u32.u16 	%r11536, %rs16397;
	cvt.u32.u16 	%r11537, %rs16398;
	prmt.b32 	%r11538, %r11537, %r11536, 0x3340U;
	prmt.b32 	%r11539, %r11538, %r11535, 0x5410U;
	cvt.u32.u16 	%r11540, %rs16399;
	cvt.u32.u16 	%r11541, %rs16400;
	prmt.b32 	%r11542, %r11541, %r11540, 0x3340U;
	cvt.u32.u16 	%r11543, %rs16401;
	cvt.u32.u16 	%r11544, %rs16402;
	prmt.b32 	%r11545, %r11544, %r11543, 0x3340U;
	prmt.b32 	%r11546, %r11545, %r11542, 0x5410U;
	st.local.v2.b32 	[%rd1+136], {%r11546, %r11539};
	cvt.u32.u16 	%r11547, %rs16387;
	cvt.u32.u16 	%r11548, %rs16388;
	prmt.b32 	%r11549, %r11548, %r11547, 0x3340U;
	cvt.u32.u16 	%r11550, %rs16389;
	cvt.u32.u16 	%r11551, %rs16390;
	prmt.b32 	%r11552, %r11551, %r11550, 0x3340U;
	prmt.b32 	%r11553, %r11552, %r11549, 0x5410U;
	cvt.u32.u16 	%r11554, %rs16391;
	cvt.u32.u16 	%r11555, %rs16392;
	prmt.b32 	%r11556, %r11555, %r11554, 0x3340U;
	cvt.u32.u16 	%r11557, %rs16393;
	cvt.u32.u16 	%r11558, %rs16394;
	prmt.b32 	%r11559, %r11558, %r11557, 0x3340U;
	prmt.b32 	%r11560, %r11559, %r11556, 0x5410U;
	st.local.v2.b32 	[%rd1+144], {%r11560, %r11553};
	cvt.u32.u16 	%r11561, %rs16379;
	cvt.u32.u16 	%r11562, %rs16380;
	prmt.b32 	%r11563, %r11562, %r11561, 0x3340U;
	cvt.u32.u16 	%r11564, %rs16381;
	cvt.u32.u16 	%r11565, %rs16382;
	prmt.b32 	%r11566, %r11565, %r11564, 0x3340U;
	prmt.b32 	%r11567, %r11566, %r11563, 0x5410U;
	cvt.u32.u16 	%r11568, %rs16383;
	cvt.u32.u16 	%r11569, %rs16384;
	prmt.b32 	%r11570, %r11569, %r11568, 0x3340U;
	cvt.u32.u16 	%r11571, %rs16385;
	cvt.u32.u16 	%r11572, %rs16386;
	prmt.b32 	%r11573, %r11572, %r11571, 0x3340U;
	prmt.b32 	%r11574, %r11573, %r11570, 0x5410U;
	st.local.v2.b32 	[%rd1+152], {%r11574, %r11567};
	cvt.u32.u16 	%r11575, %rs16371;
	cvt.u32.u16 	%r11576, %rs16372;
	prmt.b32 	%r11577, %r11576, %r11575, 0x3340U;
	cvt.u32.u16 	%r11578, %rs16373;
	cvt.u32.u16 	%r11579, %rs16374;
	prmt.b32 	%r11580, %r11579, %r11578, 0x3340U;
	prmt.b32 	%r11581, %r11580, %r11577, 0x5410U;
	cvt.u32.u16 	%r11582, %rs16375;
	cvt.u32.u16 	%r11583, %rs16376;
	prmt.b32 	%r11584, %r11583, %r11582, 0x3340U;
	cvt.u32.u16 	%r11585, %rs16377;
	cvt.u32.u16 	%r11586, %rs16378;
	prmt.b32 	%r11587, %r11586, %r11585, 0x3340U;
	prmt.b32 	%r11588, %r11587, %r11584, 0x5410U;
	st.local.v2.b32 	[%rd1+160], {%r11588, %r11581};
	cvt.u32.u16 	%r11589, %rs16363;
	cvt.u32.u16 	%r11590, %rs16364;
	prmt.b32 	%r11591, %r11590, %r11589, 0x3340U;
	cvt.u32.u16 	%r11592, %rs16365;
	cvt.u32.u16 	%r11593, %rs16366;
	prmt.b32 	%r11594, %r11593, %r11592, 0x3340U;
	prmt.b32 	%r11595, %r11594, %r11591, 0x5410U;
	cvt.u32.u16 	%r11596, %rs16367;
	cvt.u32.u16 	%r11597, %rs16368;
	prmt.b32 	%r11598, %r11597, %r11596, 0x3340U;
	cvt.u32.u16 	%r11599, %rs16369;
	cvt.u32.u16 	%r11600, %rs16370;
	prmt.b32 	%r11601, %r11600, %r11599, 0x3340U;
	prmt.b32 	%r11602, %r11601, %r11598, 0x5410U;
	st.local.v2.b32 	[%rd1+168], {%r11602, %r11595};
	cvt.u32.u16 	%r11603, %rs16355;
	cvt.u32.u16 	%r11604, %rs16356;
	prmt.b32 	%r11605, %r11604, %r11603, 0x3340U;
	cvt.u32.u16 	%r11606, %rs16357;
	cvt.u32.u16 	%r11607, %rs16358;
	prmt.b32 	%r11608, %r11607, %r11606, 0x3340U;
	prmt.b32 	%r11609, %r11608, %r11605, 0x5410U;
	cvt.u32.u16 	%r11610, %rs16359;
	cvt.u32.u16 	%r11611, %rs16360;
	prmt.b32 	%r11612, %r11611, %r11610, 0x3340U;
	cvt.u32.u16 	%r11613, %rs16361;
	cvt.u32.u16 	%r11614, %rs16362;
	prmt.b32 	%r11615, %r11614, %r11613, 0x3340U;
	prmt.b32 	%r11616, %r11615, %r11612, 0x5410U;
	st.local.v2.b32 	[%rd1+176], {%r11616, %r11609};
	cvt.u32.u16 	%r11617, %rs16347;
	cvt.u32.u16 	%r11618, %rs16348;
	prmt.b32 	%r11619, %r11618, %r11617, 0x3340U;
	cvt.u32.u16 	%r11620, %rs16349;
	cvt.u32.u16 	%r11621, %rs16350;
	prmt.b32 	%r11622, %r11621, %r11620, 0x3340U;
	prmt.b32 	%r11623, %r11622, %r11619, 0x5410U;
	cvt.u32.u16 	%r11624, %rs16351;
	cvt.u32.u16 	%r11625, %rs16352;
	prmt.b32 	%r11626, %r11625, %r11624, 0x3340U;
	cvt.u32.u16 	%r11627, %rs16353;
	cvt.u32.u16 	%r11628, %rs16354;
	prmt.b32 	%r11629, %r11628, %r11627, 0x3340U;
	prmt.b32 	%r11630, %r11629, %r11626, 0x5410U;
	st.local.v2.b32 	[%rd1+184], {%r11630, %r11623};
	cvt.u32.u16 	%r11631, %rs16339;
	cvt.u32.u16 	%r11632, %rs16340;
	prmt.b32 	%r11633, %r11632, %r11631, 0x3340U;
	cvt.u32.u16 	%r11634, %rs16341;
	cvt.u32.u16 	%r11635, %rs16342;
	prmt.b32 	%r11636, %r11635, %r11634, 0x3340U;
	prmt.b32 	%r11637, %r11636, %r11633, 0x5410U;
	cvt.u32.u16 	%r11638, %rs16343;
	cvt.u32.u16 	%r11639, %rs16344;
	prmt.b32 	%r11640, %r11639, %r11638, 0x3340U;
	cvt.u32.u16 	%r11641, %rs16345;
	cvt.u32.u16 	%r11642, %rs16346;
	prmt.b32 	%r11643, %r11642, %r11641, 0x3340U;
	prmt.b32 	%r11644, %r11643, %r11640, 0x5410U;
	st.local.v2.b32 	[%rd1+192], {%r11644, %r11637};
	cvt.u32.u16 	%r11645, %rs16331;
	cvt.u32.u16 	%r11646, %rs16332;
	prmt.b32 	%r11647, %r11646, %r11645, 0x3340U;
	cvt.u32.u16 	%r11648, %rs16333;
	cvt.u32.u16 	%r11649, %rs16334;
	prmt.b32 	%r11650, %r11649, %r11648, 0x3340U;
	prmt.b32 	%r11651, %r11650, %r11647, 0x5410U;
	cvt.u32.u16 	%r11652, %rs16335;
	cvt.u32.u16 	%r11653, %rs16336;
	prmt.b32 	%r11654, %r11653, %r11652, 0x3340U;
	cvt.u32.u16 	%r11655, %rs16337;
	cvt.u32.u16 	%r11656, %rs16338;
	prmt.b32 	%r11657, %r11656, %r11655, 0x3340U;
	prmt.b32 	%r11658, %r11657, %r11654, 0x5410U;
	st.local.v2.b32 	[%rd1+200], {%r11658, %r11651};
	cvt.u32.u16 	%r11659, %rs16323;
	cvt.u32.u16 	%r11660, %rs16324;
	prmt.b32 	%r11661, %r11660, %r11659, 0x3340U;
	cvt.u32.u16 	%r11662, %rs16325;
	cvt.u32.u16 	%r11663, %rs16326;
	prmt.b32 	%r11664, %r11663, %r11662, 0x3340U;
	prmt.b32 	%r11665, %r11664, %r11661, 0x5410U;
	cvt.u32.u16 	%r11666, %rs16327;
	cvt.u32.u16 	%r11667, %rs16328;
	prmt.b32 	%r11668, %r11667, %r11666, 0x3340U;
	cvt.u32.u16 	%r11669, %rs16329;
	cvt.u32.u16 	%r11670, %rs16330;
	prmt.b32 	%r11671, %r11670, %r11669, 0x3340U;
	prmt.b32 	%r11672, %r11671, %r11668, 0x5410U;
	st.local.v2.b32 	[%rd1+208], {%r11672, %r11665};
	cvt.u32.u16 	%r11673, %rs16315;
	cvt.u32.u16 	%r11674, %rs16316;
	prmt.b32 	%r11675, %r11674, %r11673, 0x3340U;
	cvt.u32.u16 	%r11676, %rs16317;
	cvt.u32.u16 	%r11677, %rs16318;
	prmt.b32 	%r11678, %r11677, %r11676, 0x3340U;
	prmt.b32 	%r11679, %r11678, %r11675, 0x5410U;
	cvt.u32.u16 	%r11680, %rs16319;
	cvt.u32.u16 	%r11681, %rs16320;
	prmt.b32 	%r11682, %r11681, %r11680, 0x3340U;
	cvt.u32.u16 	%r11683, %rs16321;
	cvt.u32.u16 	%r11684, %rs16322;
	prmt.b32 	%r11685, %r11684, %r11683, 0x3340U;
	prmt.b32 	%r11686, %r11685, %r11682, 0x5410U;
	st.local.v2.b32 	[%rd1+216], {%r11686, %r11679};
	cvt.u32.u16 	%r11687, %rs16307;
	cvt.u32.u16 	%r11688, %rs16308;
	prmt.b32 	%r11689, %r11688, %r11687, 0x3340U;
	cvt.u32.u16 	%r11690, %rs16309;
	cvt.u32.u16 	%r11691, %rs16310;
	prmt.b32 	%r11692, %r11691, %r11690, 0x3340U;
	prmt.b32 	%r11693, %r11692, %r11689, 0x5410U;
	cvt.u32.u16 	%r11694, %rs16311;
	cvt.u32.u16 	%r11695, %rs16312;
	prmt.b32 	%r11696, %r11695, %r11694, 0x3340U;
	cvt.u32.u16 	%r11697, %rs16313;
	cvt.u32.u16 	%r11698, %rs16314;
	prmt.b32 	%r11699, %r11698, %r11697, 0x3340U;
	prmt.b32 	%r11700, %r11699, %r11696, 0x5410U;
	st.local.v2.b32 	[%rd1+224], {%r11700, %r11693};
	cvt.u32.u16 	%r11701, %rs16299;
	cvt.u32.u16 	%r11702, %rs16300;
	prmt.b32 	%r11703, %r11702, %r11701, 0x3340U;
	cvt.u32.u16 	%r11704, %rs16301;
	cvt.u32.u16 	%r11705, %rs16302;
	prmt.b32 	%r11706, %r11705, %r11704, 0x3340U;
	prmt.b32 	%r11707, %r11706, %r11703, 0x5410U;
	cvt.u32.u16 	%r11708, %rs16303;
	cvt.u32.u16 	%r11709, %rs16304;
	prmt.b32 	%r11710, %r11709, %r11708, 0x3340U;
	cvt.u32.u16 	%r11711, %rs16305;
	cvt.u32.u16 	%r11712, %rs16306;
	prmt.b32 	%r11713, %r11712, %r11711, 0x3340U;
	prmt.b32 	%r11714, %r11713, %r11710, 0x5410U;
	st.local.v2.b32 	[%rd1+232], {%r11714, %r11707};
	cvt.u32.u16 	%r11715, %rs16291;
	cvt.u32.u16 	%r11716, %rs16292;
	prmt.b32 	%r11717, %r11716, %r11715, 0x3340U;
	cvt.u32.u16 	%r11718, %rs16293;
	cvt.u32.u16 	%r11719, %rs16294;
	prmt.b32 	%r11720, %r11719, %r11718, 0x3340U;
	prmt.b32 	%r11721, %r11720, %r11717, 0x5410U;
	cvt.u32.u16 	%r11722, %rs16295;
	cvt.u32.u16 	%r11723, %rs16296;
	prmt.b32 	%r11724, %r11723, %r11722, 0x3340U;
	cvt.u32.u16 	%r11725, %rs16297;
	cvt.u32.u16 	%r11726, %rs16298;
	prmt.b32 	%r11727, %r11726, %r11725, 0x3340U;
	prmt.b32 	%r11728, %r11727, %r11724, 0x5410U;
	st.local.v2.b32 	[%rd1+240], {%r11728, %r11721};
	cvt.u32.u16 	%r11729, %rs16283;
	cvt.u32.u16 	%r11730, %rs16284;
	prmt.b32 	%r11731, %r11730, %r11729, 0x3340U;
	cvt.u32.u16 	%r11732, %rs16285;
	cvt.u32.u16 	%r11733, %rs16286;
	prmt.b32 	%r11734, %r11733, %r11732, 0x3340U;
	prmt.b32 	%r11735, %r11734, %r11731, 0x5410U;
	cvt.u32.u16 	%r11736, %rs16287;
	cvt.u32.u16 	%r11737, %rs16288;
	prmt.b32 	%r11738, %r11737, %r11736, 0x3340U;
	cvt.u32.u16 	%r11739, %rs16289;
	cvt.u32.u16 	%r11740, %rs16290;
	prmt.b32 	%r11741, %r11740, %r11739, 0x3340U;
	prmt.b32 	%r11742, %r11741, %r11738, 0x5410U;
	st.local.v2.b32 	[%rd1+248], {%r11742, %r11735};
	cvt.u32.u16 	%r11743, %rs16275;
	cvt.u32.u16 	%r11744, %rs16276;
	prmt.b32 	%r11745, %r11744, %r11743, 0x3340U;
	cvt.u32.u16 	%r11746, %rs16277;
	cvt.u32.u16 	%r11747, %rs16278;
	prmt.b32 	%r11748, %r11747, %r11746, 0x3340U;
	prmt.b32 	%r11749, %r11748, %r11745, 0x5410U;
	cvt.u32.u16 	%r11750, %rs16279;
	cvt.u32.u16 	%r11751, %rs16280;
	prmt.b32 	%r11752, %r11751, %r11750, 0x3340U;
	cvt.u32.u16 	%r11753, %rs16281;
	cvt.u32.u16 	%r11754, %rs16282;
	prmt.b32 	%r11755, %r11754, %r11753, 0x3340U;
	prmt.b32 	%r11756, %r11755, %r11752, 0x5410U;
	st.local.v2.b32 	[%rd1+256], {%r11756, %r11749};
	cvt.u32.u16 	%r11757, %rs16267;
	cvt.u32.u16 	%r11758, %rs16268;
	prmt.b32 	%r11759, %r11758, %r11757, 0x3340U;
	cvt.u32.u16 	%r11760, %rs16269;
	cvt.u32.u16 	%r11761, %rs16270;
	prmt.b32 	%r11762, %r11761, %r11760, 0x3340U;
	prmt.b32 	%r11763, %r11762, %r11759, 0x5410U;
	cvt.u32.u16 	%r11764, %rs16271;
	cvt.u32.u16 	%r11765, %rs16272;
	prmt.b32 	%r11766, %r11765, %r11764, 0x3340U;
	cvt.u32.u16 	%r11767, %rs16273;
	cvt.u32.u16 	%r11768, %rs16274;
	prmt.b32 	%r11769, %r11768, %r11767, 0x3340U;
	prmt.b32 	%r11770, %r11769, %r11766, 0x5410U;
	st.local.v2.b32 	[%rd1+264], {%r11770, %r11763};
	mov.b32 	%r39678, 0;
$L__BB5_197:
	mov.u32 	%r39681, %r39678;
	cvt.u64.u32 	%rd96, %r39681;
	add.s64 	%rd97, %rd1, %rd96;
	ld.local.u8 	%rs14518, [%rd97+16];
	setp.ne.s16 	%p31, %rs14518, 0;
	add.s32 	%r39678, %r39681, 1;
	@%p31 bra 	$L__BB5_197;
	and.b16  	%rs14519, %rs21923, 255;
	setp.eq.s16 	%p32, %rs14519, 0;
	@%p32 bra 	$L__BB5_201;
	mov.b32 	%r39679, 0;
$L__BB5_200:
	cvt.u64.u32 	%rd98, %r39681;
	add.s64 	%rd99, %rd1, %rd98;
	st.local.u8 	[%rd99+16], %rs21923;
	add.s32 	%r39681, %r39681, 1;
	add.s32 	%r1279, %r39679, 1;
	cvt.u64.u32 	%rd100, %r39679;
	add.s64 	%rd101, %rd2, %rd100;
	ld.local.u8 	%rs21923, [%rd101+17];
	setp.ne.s16 	%p33, %rs21923, 0;
	mov.u32 	%r39679, %r1279;
	@%p33 bra 	$L__BB5_200;
$L__BB5_201:
	cvt.u64.u32 	%rd102, %r39681;
	add.s64 	%rd103, %rd1, %rd102;
	mov.b16 	%rs14520, 0;
	st.local.u8 	[%rd103+16], %rs14520;
	add.s32 	%r39559, %r39559, %r10342;
	st.local.u32 	[%rd1], %r39559;
	add.f64 	%fd102, %fd102, %fd83;
	st.local.f64 	[%rd1+8], %fd102;
	ld.local.v2.b32 	{%r11772, %r11773}, [%rd1+16];
	bfe.u32 	%r11774, %r11772, 0, 8;
	cvt.u16.u32 	%rs16522, %r11774;
	bfe.u32 	%r11775, %r11772, 8, 8;
	cvt.u16.u32 	%rs16521, %r11775;
	bfe.u32 	%r11776, %r11772, 16, 8;
	cvt.u16.u32 	%rs16520, %r11776;
	bfe.u32 	%r11777, %r11772, 24, 8;
	cvt.u16.u32 	%rs16519, %r11777;
	bfe.u32 	%r11778, %r11773, 0, 8;
	cvt.u16.u32 	%rs16518, %r11778;
	bfe.u32 	%r11779, %r11773, 8, 8;
	cvt.u16.u32 	%rs16517, %r11779;
	bfe.u32 	%r11780, %r11773, 16, 8;
	cvt.u16.u32 	%rs16516, %r11780;
	bfe.u32 	%r11781, %r11773, 24, 8;
	cvt.u16.u32 	%rs16515, %r11781;
	ld.local.v2.b32 	{%r11782, %r11783}, [%rd1+24];
	bfe.u32 	%r11784, %r11782, 0, 8;
	cvt.u16.u32 	%rs16514, %r11784;
	bfe.u32 	%r11785, %r11782, 8, 8;
	cvt.u16.u32 	%rs16513, %r11785;
	bfe.u32 	%r11786, %r11782, 16, 8;
	cvt.u16.u32 	%rs16512, %r11786;
	bfe.u32 	%r11787, %r11782, 24, 8;
	cvt.u16.u32 	%rs16511, %r11787;
	bfe.u32 	%r11788, %r11783, 0, 8;
	cvt.u16.u32 	%rs16510, %r11788;
	bfe.u32 	%r11789, %r11783, 8, 8;
	cvt.u16.u32 	%rs16509, %r11789;
	bfe.u32 	%r11790, %r11783, 16, 8;
	cvt.u16.u32 	%rs16508, %r11790;
	bfe.u32 	%r11791, %r11783, 24, 8;
	cvt.u16.u32 	%rs16507, %r11791;
	ld.local.v2.b32 	{%r11792, %r11793}, [%rd1+32];
	bfe.u32 	%r11794, %r11792, 0, 8;
	cvt.u16.u32 	%rs16506, %r11794;
	bfe.u32 	%r11795, %r11792, 8, 8;
	cvt.u16.u32 	%rs16505, %r11795;
	bfe.u32 	%r11796, %r11792, 16, 8;
	cvt.u16.u32 	%rs16504, %r11796;
	bfe.u32 	%r11797, %r11792, 24, 8;
	cvt.u16.u32 	%rs16503, %r11797;
	bfe.u32 	%r11798, %r11793, 0, 8;
	cvt.u16.u32 	%rs16502, %r11798;
	bfe.u32 	%r11799, %r11793, 8, 8;
	cvt.u16.u32 	%rs16501, %r11799;
	bfe.u32 	%r11800, %r11793, 16, 8;
	cvt.u16.u32 	%rs16500, %r11800;
	bfe.u32 	%r11801, %r11793, 24, 8;
	cvt.u16.u32 	%rs16499, %r11801;
	ld.local.v2.b32 	{%r11802, %r11803}, [%rd1+40];
	bfe.u32 	%r11804, %r11802, 0, 8;
	cvt.u16.u32 	%rs16498, %r11804;
	bfe.u32 	%r11805, %r11802, 8, 8;
	cvt.u16.u32 	%rs16497, %r11805;
	bfe.u32 	%r11806, %r11802, 16, 8;
	cvt.u16.u32 	%rs16496, %r11806;
	bfe.u32 	%r11807, %r11802, 24, 8;
	cvt.u16.u32 	%rs16495, %r11807;
	bfe.u32 	%r11808, %r11803, 0, 8;
	cvt.u16.u32 	%rs16494, %r11808;
	bfe.u32 	%r11809, %r11803, 8, 8;
	cvt.u16.u32 	%rs16493, %r11809;
	bfe.u32 	%r11810, %r11803, 16, 8;
	cvt.u16.u32 	%rs16492, %r11810;
	bfe.u32 	%r11811, %r11803, 24, 8;
	cvt.u16.u32 	%rs16491, %r11811;
	ld.local.v2.b32 	{%r11812, %r11813}, [%rd1+48];
	bfe.u32 	%r11814, %r11812, 0, 8;
	cvt.u16.u32 	%rs16490, %r11814;
	bfe.u32 	%r11815, %r11812, 8, 8;
	cvt.u16.u32 	%rs16489, %r11815;
	bfe.u32 	%r11816, %r11812, 16, 8;
	cvt.u16.u32 	%rs16488, %r11816;
	bfe.u32 	%r11817, %r11812, 24, 8;
	cvt.u16.u32 	%rs16487, %r11817;
	bfe.u32 	%r11818, %r11813, 0, 8;
	cvt.u16.u32 	%rs16486, %r11818;
	bfe.u32 	%r11819, %r11813, 8, 8;
	cvt.u16.u32 	%rs16485, %r11819;
	bfe.u32 	%r11820, %r11813, 16, 8;
	cvt.u16.u32 	%rs16484, %r11820;
	bfe.u32 	%r11821, %r11813, 24, 8;
	cvt.u16.u32 	%rs16483, %r11821;
	ld.local.v2.b32 	{%r11822, %r11823}, [%rd1+56];
	bfe.u32 	%r11824, %r11822, 0, 8;
	cvt.u16.u32 	%rs16482, %r11824;
	bfe.u32 	%r11825, %r11822, 8, 8;
	cvt.u16.u32 	%rs16481, %r11825;
	bfe.u32 	%r11826, %r11822, 16, 8;
	cvt.u16.u32 	%rs16480, %r11826;
	bfe.u32 	%r11827, %r11822, 24, 8;
	cvt.u16.u32 	%rs16479, %r11827;
	bfe.u32 	%r11828, %r11823, 0, 8;
	cvt.u16.u32 	%rs16478, %r11828;
	bfe.u32 	%r11829, %r11823, 8, 8;
	cvt.u16.u32 	%rs16477, %r11829;
	bfe.u32 	%r11830, %r11823, 16, 8;
	cvt.u16.u32 	%rs16476, %r11830;
	bfe.u32 	%r11831, %r11823, 24, 8;
	cvt.u16.u32 	%rs16475, %r11831;
	ld.local.v2.b32 	{%r11832, %r11833}, [%rd1+64];
	bfe.u32 	%r11834, %r11832, 0, 8;
	cvt.u16.u32 	%rs16474, %r11834;
	bfe.u32 	%r11835, %r11832, 8, 8;
	cvt.u16.u32 	%rs16473, %r11835;
	bfe.u32 	%r11836, %r11832, 16, 8;
	cvt.u16.u32 	%rs16472, %r11836;
	bfe.u32 	%r11837, %r11832, 24, 8;
	cvt.u16.u32 	%rs16471, %r11837;
	bfe.u32 	%r11838, %r11833, 0, 8;
	cvt.u16.u32 	%rs16470, %r11838;
	bfe.u32 	%r11839, %r11833, 8, 8;
	cvt.u16.u32 	%rs16469, %r11839;
	bfe.u32 	%r11840, %r11833, 16, 8;
	cvt.u16.u32 	%rs16468, %r11840;
	bfe.u32 	%r11841, %r11833, 24, 8;
	cvt.u16.u32 	%rs16467, %r11841;
	ld.local.v2.b32 	{%r11842, %r11843}, [%rd1+72];
	bfe.u32 	%r11844, %r11842, 0, 8;
	cvt.u16.u32 	%rs16466, %r11844;
	bfe.u32 	%r11845, %r11842, 8, 8;
	cvt.u16.u32 	%rs16465, %r11845;
	bfe.u32 	%r11846, %r11842, 16, 8;
	cvt.u16.u32 	%rs16464, %r11846;
	bfe.u32 	%r11847, %r11842, 24, 8;
	cvt.u16.u32 	%rs16463, %r11847;
	bfe.u32 	%r11848, %r11843, 0, 8;
	cvt.u16.u32 	%rs16462, %r11848;
	bfe.u32 	%r11849, %r11843, 8, 8;
	cvt.u16.u32 	%rs16461, %r11849;
	bfe.u32 	%r11850, %r11843, 16, 8;
	cvt.u16.u32 	%rs16460, %r11850;
	bfe.u32 	%r11851, %r11843, 24, 8;
	cvt.u16.u32 	%rs16459, %r11851;
	ld.local.v2.b32 	{%r11852, %r11853}, [%rd1+80];
	bfe.u32 	%r11854, %r11852, 0, 8;
	cvt.u16.u32 	%rs16458, %r11854;
	bfe.u32 	%r11855, %r11852, 8, 8;
	cvt.u16.u32 	%rs16457, %r11855;
	bfe.u32 	%r11856, %r11852, 16, 8;
	cvt.u16.u32 	%rs16456, %r11856;
	bfe.u32 	%r11857, %r11852, 24, 8;
	cvt.u16.u32 	%rs16455, %r11857;
	bfe.u32 	%r11858, %r11853, 0, 8;
	cvt.u16.u32 	%rs16454, %r11858;
	bfe.u32 	%r11859, %r11853, 8, 8;
	cvt.u16.u32 	%rs16453, %r11859;
	bfe.u32 	%r11860, %r11853, 16, 8;
	cvt.u16.u32 	%rs16452, %r11860;
	bfe.u32 	%r11861, %r11853, 24, 8;
	cvt.u16.u32 	%rs16451, %r11861;
	ld.local.v2.b32 	{%r11862, %r11863}, [%rd1+88];
	bfe.u32 	%r11864, %r11862, 0, 8;
	cvt.u16.u32 	%rs16450, %r11864;
	bfe.u32 	%r11865, %r11862, 8, 8;
	cvt.u16.u32 	%rs16449, %r11865;
	bfe.u32 	%r11866, %r11862, 16, 8;
	cvt.u16.u32 	%rs16448, %r11866;
	bfe.u32 	%r11867, %r11862, 24, 8;
	cvt.u16.u32 	%rs16447, %r11867;
	bfe.u32 	%r11868, %r11863, 0, 8;
	cvt.u16.u32 	%rs16446, %r11868;
	bfe.u32 	%r11869, %r11863, 8, 8;
	cvt.u16.u32 	%rs16445, %r11869;
	bfe.u32 	%r11870, %r11863, 16, 8;
	cvt.u16.u32 	%rs16444, %r11870;
	bfe.u32 	%r11871, %r11863, 24, 8;
	cvt.u16.u32 	%rs16443, %r11871;
	ld.local.v2.b32 	{%r11872, %r11873}, [%rd1+96];
	bfe.u32 	%r11874, %r11872, 0, 8;
	cvt.u16.u32 	%rs16442, %r11874;
	bfe.u32 	%r11875, %r11872, 8, 8;
	cvt.u16.u32 	%rs16441, %r11875;
	bfe.u32 	%r11876, %r11872, 16, 8;
	cvt.u16.u32 	%rs16440, %r11876;
	bfe.u32 	%r11877, %r11872, 24, 8;
	cvt.u16.u32 	%rs16439, %r11877;
	bfe.u32 	%r11878, %r11873, 0, 8;
	cvt.u16.u32 	%rs16438, %r11878;
	bfe.u32 	%r11879, %r11873, 8, 8;
	cvt.u16.u32 	%rs16437, %r11879;
	bfe.u32 	%r11880, %r11873, 16, 8;
	cvt.u16.u32 	%rs16436, %r11880;
	bfe.u32 	%r11881, %r11873, 24, 8;
	cvt.u16.u32 	%rs16435, %r11881;
	ld.local.v2.b32 	{%r11882, %r11883}, [%rd1+104];
	bfe.u32 	%r11884, %r11882, 0, 8;
	cvt.u16.u32 	%rs16434, %r11884;
	bfe.u32 	%r11885, %r11882, 8, 8;
	cvt.u16.u32 	%rs16433, %r11885;
	bfe.u32 	%r11886, %r11882, 16, 8;
	cvt.u16.u32 	%rs16432, %r11886;
	bfe.u32 	%r11887, %r11882, 24, 8;
	cvt.u16.u32 	%rs16431, %r11887;
	bfe.u32 	%r11888, %r11883, 0, 8;
	cvt.u16.u32 	%rs16430, %r11888;
	bfe.u32 	%r11889, %r11883, 8, 8;
	cvt.u16.u32 	%rs16429, %r11889;
	bfe.u32 	%r11890, %r11883, 16, 8;
	cvt.u16.u32 	%rs16428, %r11890;
	bfe.u32 	%r11891, %r11883, 24, 8;
	cvt.u16.u32 	%rs16427, %r11891;
	ld.local.v2.b32 	{%r11892, %r11893}, [%rd1+112];
	bfe.u32 	%r11894, %r11892, 0, 8;
	cvt.u16.u32 	%rs16426, %r11894;
	bfe.u32 	%r11895, %r11892, 8, 8;
	cvt.u16.u32 	%rs16425, %r11895;
	bfe.u32 	%r11896, %r11892, 16, 8;
	cvt.u16.u32 	%rs16424, %r11896;
	bfe.u32 	%r11897, %r11892, 24, 8;
	cvt.u16.u32 	%rs16423, %r11897;
	bfe.u32 	%r11898, %r11893, 0, 8;
	cvt.u16.u32 	%rs16422, %r11898;
	bfe.u32 	%r11899, %r11893, 8, 8;
	cvt.u16.u32 	%rs16421, %r11899;
	bfe.u32 	%r11900, %r11893, 16, 8;
	cvt.u16.u32 	%rs16420, %r11900;
	bfe.u32 	%r11901, %r11893, 24, 8;
	cvt.u16.u32 	%rs16419, %r11901;
	ld.local.v2.b32 	{%r11902, %r11903}, [%rd1+120];
	bfe.u32 	%r11904, %r11902, 0, 8;
	cvt.u16.u32 	%rs16418, %r11904;
	bfe.u32 	%r11905, %r11902, 8, 8;
	cvt.u16.u32 	%rs16417, %r11905;
	bfe.u32 	%r11906, %r11902, 16, 8;
	cvt.u16.u32 	%rs16416, %r11906;
	bfe.u32 	%r11907, %r11902, 24, 8;
	cvt.u16.u32 	%rs16415, %r11907;
	bfe.u32 	%r11908, %r11903, 0, 8;
	cvt.u16.u32 	%rs16414, %r11908;
	bfe.u32 	%r11909, %r11903, 8, 8;
	cvt.u16.u32 	%rs16413, %r11909;
	bfe.u32 	%r11910, %r11903, 16, 8;
	cvt.u16.u32 	%rs16412, %r11910;
	bfe.u32 	%r11911, %r11903, 24, 8;
	cvt.u16.u32 	%rs16411, %r11911;
	ld.local.v2.b32 	{%r11912, %r11913}, [%rd1+128];
	bfe.u32 	%r11914, %r11912, 0, 8;
	cvt.u16.u32 	%rs16410, %r11914;
	bfe.u32 	%r11915, %r11912, 8, 8;
	cvt.u16.u32 	%rs16409, %r11915;
	bfe.u32 	%r11916, %r11912, 16, 8;
	cvt.u16.u32 	%rs16408, %r11916;
	bfe.u32 	%r11917, %r11912, 24, 8;
	cvt.u16.u32 	%rs16407, %r11917;
	bfe.u32 	%r11918, %r11913, 0, 8;
	cvt.u16.u32 	%rs16406, %r11918;
	bfe.u32 	%r11919, %r11913, 8, 8;
	cvt.u16.u32 	%rs16405, %r11919;
	bfe.u32 	%r11920, %r11913, 16, 8;
	cvt.u16.u32 	%rs16404, %r11920;
	bfe.u32 	%r11921, %r11913, 24, 8;
	cvt.u16.u32 	%rs16403, %r11921;
	ld.local.v2.b32 	{%r11922, %r11923}, [%rd1+136];
	bfe.u32 	%r11924, %r11922, 0, 8;
	cvt.u16.u32 	%rs16402, %r11924;
	bfe.u32 	%r11925, %r11922, 8, 8;
	cvt.u16.u32 	%rs16401, %r11925;
	bfe.u32 	%r11926, %r11922, 16, 8;
	cvt.u16.u32 	%rs16400, %r11926;
	bfe.u32 	%r11927, %r11922, 24, 8;
	cvt.u16.u32 	%rs16399, %r11927;
	bfe.u32 	%r11928, %r11923, 0, 8;
	cvt.u16.u32 	%rs16398, %r11928;
	bfe.u32 	%r11929, %r11923, 8, 8;
	cvt.u16.u32 	%rs16397, %r11929;
	bfe.u32 	%r11930, %r11923, 16, 8;
	cvt.u16.u32 	%rs16396, %r11930;
	bfe.u32 	%r11931, %r11923, 24, 8;
	cvt.u16.u32 	%rs16395, %r11931;
	ld.local.v2.b32 	{%r11932, %r11933}, [%rd1+144];
	bfe.u32 	%r11934, %r11932, 0, 8;
	cvt.u16.u32 	%rs16394, %r11934;
	bfe.u32 	%r11935, %r11932, 8, 8;
	cvt.u16.u32 	%rs16393, %r11935;
	bfe.u32 	%r11936, %r11932, 16, 8;
	cvt.u16.u32 	%rs16392, %r11936;
	bfe.u32 	%r11937, %r11932, 24, 8;
	cvt.u16.u32 	%rs16391, %r11937;
	bfe.u32 	%r11938, %r11933, 0, 8;
	cvt.u16.u32 	%rs16390, %r11938;
	bfe.u32 	%r11939, %r11933, 8, 8;
	cvt.u16.u32 	%rs16389, %r11939;
	bfe.u32 	%r11940, %r11933, 16, 8;
	cvt.u16.u32 	%rs16388, %r11940;
	bfe.u32 	%r11941, %r11933, 24, 8;
	cvt.u16.u32 	%rs16387, %r11941;
	ld.local.v2.b32 	{%r11942, %r11943}, [%rd1+152];
	bfe.u32 	%r11944, %r11942, 0, 8;
	cvt.u16.u32 	%rs16386, %r11944;
	bfe.u32 	%r11945, %r11942, 8, 8;
	cvt.u16.u32 	%rs16385, %r11945;
	bfe.u32 	%r11946, %r11942, 16, 8;
	cvt.u16.u32 	%rs16384, %r11946;
	bfe.u32 	%r11947, %r11942, 24, 8;
	cvt.u16.u32 	%rs16383, %r11947;
	bfe.u32 	%r11948, %r11943, 0, 8;
	cvt.u16.u32 	%rs16382, %r11948;
	bfe.u32 	%r11949, %r11943, 8, 8;
	cvt.u16.u32 	%rs16381, %r11949;
	bfe.u32 	%r11950, %r11943, 16, 8;
	cvt.u16.u32 	%rs16380, %r11950;
	bfe.u32 	%r11951, %r11943, 24, 8;
	cvt.u16.u32 	%rs16379, %r11951;
	ld.local.v2.b32 	{%r11952, %r11953}, [%rd1+160];
	bfe.u32 	%r11954, %r11952, 0, 8;
	cvt.u16.u32 	%rs16378, %r11954;
	bfe.u32 	%r11955, %r11952, 8, 8;
	cvt.u16.u32 	%rs16377, %r11955;
	bfe.u32 	%r11956, %r11952, 16, 8;
	cvt.u16.u32 	%rs16376, %r11956;
	bfe.u32 	%r11957, %r11952, 24, 8;
	cvt.u16.u32 	%rs16375, %r11957;
	bfe.u32 	%r11958, %r11953, 0, 8;
	cvt.u16.u32 	%rs16374, %r11958;
	bfe.u32 	%r11959, %r11953, 8, 8;
	cvt.u16.u32 	%rs16373, %r11959;
	bfe.u32 	%r11960, %r11953, 16, 8;
	cvt.u16.u32 	%rs16372, %r11960;
	bfe.u32 	%r11961, %r11953, 24, 8;
	cvt.u16.u32 	%rs16371, %r11961;
	ld.local.v2.b32 	{%r11962, %r11963}, [%rd1+168];
	bfe.u32 	%r11964, %r11962, 0, 8;
	cvt.u16.u32 	%rs16370, %r11964;
	bfe.u32 	%r11965, %r11962, 8, 8;
	cvt.u16.u32 	%rs16369, %r11965;
	bfe.u32 	%r11966, %r11962, 16, 8;
	cvt.u16.u32 	%rs16368, %r11966;
	bfe.u32 	%r11967, %r11962, 24, 8;
	cvt.u16.u32 	%rs16367, %r11967;
	bfe.u32 	%r11968, %r11963, 0, 8;
	cvt.u16.u32 	%rs16366, %r11968;
	bfe.u32 	%r11969, %r11963, 8, 8;
	cvt.u16.u32 	%rs16365, %r11969;
	bfe.u32 	%r11970, %r11963, 16, 8;
	cvt.u16.u32 	%rs16364, %r11970;
	bfe.u32 	%r11971, %r11963, 24, 8;
	cvt.u16.u32 	%rs16363, %r11971;
	ld.local.v2.b32 	{%r11972, %r11973}, [%rd1+176];
	bfe.u32 	%r11974, %r11972, 0, 8;
	cvt.u16.u32 	%rs16362, %r11974;
	bfe.u32 	%r11975, %r11972, 8, 8;
	cvt.u16.u32 	%rs16361, %r11975;
	bfe.u32 	%r11976, %r11972, 16, 8;
	cvt.u16.u32 	%rs16360, %r11976;
	bfe.u32 	%r11977, %r11972, 24, 8;
	cvt.u16.u32 	%rs16359, %r11977;
	bfe.u32 	%r11978, %r11973, 0, 8;
	cvt.u16.u32 	%rs16358, %r11978;
	bfe.u32 	%r11979, %r11973, 8, 8;
	cvt.u16.u32 	%rs16357, %r11979;
	bfe.u32 	%r11980, %r11973, 16, 8;
	cvt.u16.u32 	%rs16356, %r11980;
	bfe.u32 	%r11981, %r11973, 24, 8;
	cvt.u16.u32 	%rs16355, %r11981;
	ld.local.v2.b32 	{%r11982, %r11983}, [%rd1+184];
	bfe.u32 	%r11984, %r11982, 0, 8;
	cvt.u16.u32 	%rs16354, %r11984;
	bfe.u32 	%r11985, %r11982, 8, 8;
	cvt.u16.u32 	%rs16353, %r11985;
	bfe.u32 	%r11986, %r11982, 16, 8;
	cvt.u16.u32 	%rs16352, %r11986;
	bfe.u32 	%r11987, %r11982, 24, 8;
	cvt.u16.u32 	%rs16351, %r11987;
	bfe.u32 	%r11988, %r11983, 0, 8;
	cvt.u16.u32 	%rs16350, %r11988;
	bfe.u32 	%r11989, %r11983, 8, 8;
	cvt.u16.u32 	%rs16349, %r11989;
	bfe.u32 	%r11990, %r11983, 16, 8;
	cvt.u16.u32 	%rs16348, %r11990;
	bfe.u32 	%r11991, %r11983, 24, 8;
	cvt.u16.u32 	%rs16347, %r11991;
	ld.local.v2.b32 	{%r11992, %r11993}, [%rd1+192];
	bfe.u32 	%r11994, %r11992, 0, 8;
	cvt.u16.u32 	%rs16346, %r11994;
	bfe.u32 	%r11995, %r11992, 8, 8;
	cvt.u16.u32 	%rs16345, %r11995;
	bfe.u32 	%r11996, %r11992, 16, 8;
	cvt.u16.u32 	%rs16344, %r11996;
	bfe.u32 	%r11997, %r11992, 24, 8;
	cvt.u16.u32 	%rs16343, %r11997;
	bfe.u32 	%r11998, %r11993, 0, 8;
	cvt.u16.u32 	%rs16342, %r11998;
	bfe.u32 	%r11999, %r11993, 8, 8;
	cvt.u16.u32 	%rs16341, %r11999;
	bfe.u32 	%r12000, %r11993, 16, 8;
	cvt.u16.u32 	%rs16340, %r12000;
	bfe.u32 	%r12001, %r11993, 24, 8;
	cvt.u16.u32 	%rs16339, %r12001;
	ld.local.v2.b32 	{%r12002, %r12003}, [%rd1+200];
	bfe.u32 	%r12004, %r12002, 0, 8;
	cvt.u16.u32 	%rs16338, %r12004;
	bfe.u32 	%r12005, %r12002, 8, 8;
	cvt.u16.u32 	%rs16337, %r12005;
	bfe.u32 	%r12006, %r12002, 16, 8;
	cvt.u16.u32 	%rs16336, %r12006;
	bfe.u32 	%r12007, %r12002, 24, 8;
	cvt.u16.u32 	%rs16335, %r12007;
	bfe.u32 	%r12008, %r12003, 0, 8;
	cvt.u16.u32 	%rs16334, %r12008;
	bfe.u32 	%r12009, %r12003, 8, 8;
	cvt.u16.u32 	%rs16333, %r12009;
	bfe.u32 	%r12010, %r12003, 16, 8;
	cvt.u16.u32 	%rs16332, %r12010;
	bfe.u32 	%r12011, %r12003, 24, 8;
	cvt.u16.u32 	%rs16331, %r12011;
	ld.local.v2.b32 	{%r12012, %r12013}, [%rd1+208];
	bfe.u32 	%r12014, %r12012, 0, 8;
	cvt.u16.u32 	%rs16330, %r12014;
	bfe.u32 	%r12015, %r12012, 8, 8;
	cvt.u16.u32 	%rs16329, %r12015;
	bfe.u32 	%r12016, %r12012, 16, 8;
	cvt.u16.u32 	%rs16328, %r12016;
	bfe.u32 	%r12017, %r12012, 24, 8;
	cvt.u16.u32 	%rs16327, %r12017;
	bfe.u32 	%r12018, %r12013, 0, 8;
	cvt.u16.u32 	%rs16326, %r12018;
	bfe.u32 	%r12019, %r12013, 8, 8;
	cvt.u16.u32 	%rs16325, %r12019;
	bfe.u32 	%r12020, %r12013, 16, 8;
	cvt.u16.u32 	%rs16324, %r12020;
	bfe.u32 	%r12021, %r12013, 24, 8;
	cvt.u16.u32 	%rs16323, %r12021;
	ld.local.v2.b32 	{%r12022, %r12023}, [%rd1+216];
	bfe.u32 	%r12024, %r12022, 0, 8;
	cvt.u16.u32 	%rs16322, %r12024;
	bfe.u32 	%r12025, %r12022, 8, 8;
	cvt.u16.u32 	%rs16321, %r12025;
	bfe.u32 	%r12026, %r12022, 16, 8;
	cvt.u16.u32 	%rs16320, %r12026;
	bfe.u32 	%r12027, %r12022, 24, 8;
	cvt.u16.u32 	%rs16319, %r12027;
	bfe.u32 	%r12028, %r12023, 0, 8;
	cvt.u16.u32 	%rs16318, %r12028;
	bfe.u32 	%r12029, %r12023, 8, 8;
	cvt.u16.u32 	%rs16317, %r12029;
	bfe.u32 	%r12030, %r12023, 16, 8;
	cvt.u16.u32 	%rs16316, %r12030;
	bfe.u32 	%r12031, %r12023, 24, 8;
	cvt.u16.u32 	%rs16315, %r12031;
	ld.local.v2.b32 	{%r12032, %r12033}, [%rd1+224];
	bfe.u32 	%r12034, %r12032, 0, 8;
	cvt.u16.u32 	%rs16314, %r12034;
	bfe.u32 	%r12035, %r12032, 8, 8;
	cvt.u16.u32 	%rs16313, %r12035;
	bfe.u32 	%r12036, %r12032, 16, 8;
	cvt.u16.u32 	%rs16312, %r12036;
	bfe.u32 	%r12037, %r12032, 24, 8;
	cvt.u16.u32 	%rs16311, %r12037;
	bfe.u32 	%r12038, %r12033, 0, 8;
	cvt.u16.u32 	%rs16310, %r12038;
	bfe.u32 	%r12039, %r12033, 8, 8;
	cvt.u16.u32 	%rs16309, %r12039;
	bfe.u32 	%r12040, %r12033, 16, 8;
	cvt.u16.u32 	%rs16308, %r12040;
	bfe.u32 	%r12041, %r12033, 24, 8;
	cvt.u16.u32 	%rs16307, %r12041;
	ld.local.v2.b32 	{%r12042, %r12043}, [%rd1+232];
	bfe.u32 	%r12044, %r12042, 0, 8;
	cvt.u16.u32 	%rs16306, %r12044;
	bfe.u32 	%r12045, %r12042, 8, 8;
	cvt.u16.u32 	%rs16305, %r12045;
	bfe.u32 	%r12046, %r12042, 16, 8;
	cvt.u16.u32 	%rs16304, %r12046;
	bfe.u32 	%r12047, %r12042, 24, 8;
	cvt.u16.u32 	%rs16303, %r12047;
	bfe.u32 	%r12048, %r12043, 0, 8;
	cvt.u16.u32 	%rs16302, %r12048;
	bfe.u32 	%r12049, %r12043, 8, 8;
	cvt.u16.u32 	%rs16301, %r12049;
	bfe.u32 	%r12050, %r12043, 16, 8;
	cvt.u16.u32 	%rs16300, %r12050;
	bfe.u32 	%r12051, %r12043, 24, 8;
	cvt.u16.u32 	%rs16299, %r12051;
	ld.local.v2.b32 	{%r12052, %r12053}, [%rd1+240];
	bfe.u32 	%r12054, %r12052, 0, 8;
	cvt.u16.u32 	%rs16298, %r12054;
	bfe.u32 	%r12055, %r12052, 8, 8;
	cvt.u16.u32 	%rs16297, %r12055;
	bfe.u32 	%r12056, %r12052, 16, 8;
	cvt.u16.u32 	%rs16296, %r12056;
	bfe.u32 	%r12057, %r12052, 24, 8;
	cvt.u16.u32 	%rs16295, %r12057;
	bfe.u32 	%r12058, %r12053, 0, 8;
	cvt.u16.u32 	%rs16294, %r12058;
	bfe.u32 	%r12059, %r12053, 8, 8;
	cvt.u16.u32 	%rs16293, %r12059;
	bfe.u32 	%r12060, %r12053, 16, 8;
	cvt.u16.u32 	%rs16292, %r12060;
	bfe.u32 	%r12061, %r12053, 24, 8;
	cvt.u16.u32 	%rs16291, %r12061;
	ld.local.v2.b32 	{%r12062, %r12063}, [%rd1+248];
	bfe.u32 	%r12064, %r12062, 0, 8;
	cvt.u16.u32 	%rs16290, %r12064;
	bfe.u32 	%r12065, %r12062, 8, 8;
	cvt.u16.u32 	%rs16289, %r12065;
	bfe.u32 	%r12066, %r12062, 16, 8;
	cvt.u16.u32 	%rs16288, %r12066;
	bfe.u32 	%r12067, %r12062, 24, 8;
	cvt.u16.u32 	%rs16287, %r12067;
	bfe.u32 	%r12068, %r12063, 0, 8;
	cvt.u16.u32 	%rs16286, %r12068;
	bfe.u32 	%r12069, %r12063, 8, 8;
	cvt.u16.u32 	%rs16285, %r12069;
	bfe.u32 	%r12070, %r12063, 16, 8;
	cvt.u16.u32 	%rs16284, %r12070;
	bfe.u32 	%r12071, %r12063, 24, 8;
	cvt.u16.u32 	%rs16283, %r12071;
	ld.local.v2.b32 	{%r12072, %r12073}, [%rd1+256];
	bfe.u32 	%r12074, %r12072, 0, 8;
	cvt.u16.u32 	%rs16282, %r12074;
	bfe.u32 	%r12075, %r12072, 8, 8;
	cvt.u16.u32 	%rs16281, %r12075;
	bfe.u32 	%r12076, %r12072, 16, 8;
	cvt.u16.u32 	%rs16280, %r12076;
	bfe.u32 	%r12077, %r12072, 24, 8;
	cvt.u16.u32 	%rs16279, %r12077;
	bfe.u32 	%r12078, %r12073, 0, 8;
	cvt.u16.u32 	%rs16278, %r12078;
	bfe.u32 	%r12079, %r12073, 8, 8;
	cvt.u16.u32 	%rs16277, %r12079;
	bfe.u32 	%r12080, %r12073, 16, 8;
	cvt.u16.u32 	%rs16276, %r12080;
	bfe.u32 	%r12081, %r12073, 24, 8;
	cvt.u16.u32 	%rs16275, %r12081;
	ld.local.v2.b32 	{%r12082, %r12083}, [%rd1+264];
	bfe.u32 	%r12084, %r12082, 0, 8;
	cvt.u16.u32 	%rs16274, %r12084;
	bfe.u32 	%r12085, %r12082, 8, 8;
	cvt.u16.u32 	%rs16273, %r12085;
	bfe.u32 	%r12086, %r12082, 16, 8;
	cvt.u16.u32 	%rs16272, %r12086;
	bfe.u32 	%r12087, %r12082, 24, 8;
	cvt.u16.u32 	%rs16271, %r12087;
	bfe.u32 	%r12088, %r12083, 0, 8;
	cvt.u16.u32 	%rs16270, %r12088;
	bfe.u32 	%r12089, %r12083, 8, 8;
	cvt.u16.u32 	%rs16269, %r12089;
	bfe.u32 	%r12090, %r12083, 16, 8;
	cvt.u16.u32 	%rs16268, %r12090;
	bfe.u32 	%r12091, %r12083, 24, 8;
	cvt.u16.u32 	%rs16267, %r12091;
$L__BB5_202:
	setp.ne.s32 	%p34, %r3341, 0;
	@%p34 bra 	$L__BB5_204;
	mov.u32 	%r12092, %tid.x;
	shr.u32 	%r12093, %r12092, 5;
	mov.u32 	%r12094, _ZZN3cub18CUB_300001_SM_10006detail6reduce18DeviceReduceKernelINS2_10policy_hubI4Itemy13Addition_funcE10Policy1000EN6thrust24THRUST_300001_SM_1000_NS6detail15normal_iteratorINSA_10device_ptrIS5_EEEEyS6_S5_N4cuda3std3__410__identityEEEvT0_PT3_T1_NS0_13GridEvenShareISN_EET2_T4_E12temp_storage;
	mad.lo.s32 	%r12095, %r12093, 272, %r12094;
	st.shared.u32 	[%r12095+8], %r39559;
	st.shared.f64 	[%r12095+16], %fd102;
	cvt.u32.u16 	%r12096, %rs16515;
	cvt.u32.u16 	%r12097, %rs16516;
	prmt.b32 	%r12098, %r12097, %r12096, 0x3340U;
	cvt.u32.u16 	%r12099, %rs16517;
	cvt.u32.u16 	%r12100, %rs16518;
	prmt.b32 	%r12101, %r12100, %r12099, 0x3340U;
	prmt.b32 	%r12102, %r12101, %r12098, 0x5410U;
	cvt.u32.u16 	%r12103, %rs16519;
	cvt.u32.u16 	%r12104, %rs16520;
	prmt.b32 	%r12105, %r12104, %r12103, 0x3340U;
	cvt.u32.u16 	%r12106, %rs16521;
	cvt.u32.u16 	%r12107, %rs16522;
	prmt.b32 	%r12108, %r12107, %r12106, 0x3340U;
	prmt.b32 	%r12109, %r12108, %r12105, 0x5410U;
	st.shared.v2.b32 	[%r12095+24], {%r12109, %r12102};
	cvt.u32.u16 	%r12110, %rs16507;
	cvt.u32.u16 	%r12111, %rs16508;
	prmt.b32 	%r12112, %r12111, %r12110, 0x3340U;
	cvt.u32.u16 	%r12113, %rs16509;
	cvt.u32.u16 	%r12114, %rs16510;
	prmt.b32 	%r12115, %r12114, %r12113, 0x3340U;
	prmt.b32 	%r12116, %r12115, %r12112, 0x5410U;
	cvt.u32.u16 	%r12117, %rs16511;
	cvt.u32.u16 	%r12118, %rs16512;
	prmt.b32 	%r12119, %r12118, %r12117, 0x3340U;
	cvt.u32.u16 	%r12120, %rs16513;
	cvt.u32.u16 	%r12121, %rs16514;
	prmt.b32 	%r12122, %r12121, %r12120, 0x3340U;
	prmt.b32 	%r12123, %r12122, %r12119, 0x5410U;
	st.shared.v2.b32 	[%r12095+32], {%r12123, %r12116};
	cvt.u32.u16 	%r12124, %rs16499;
	cvt.u32.u16 	%r12125, %rs16500;
	prmt.b32 	%r12126, %r12125, %r12124, 0x3340U;
	cvt.u32.u16 	%r12127, %rs16501;
	cvt.u32.u16 	%r12128, %rs16502;
	prmt.b32 	%r12129, %r12128, %r12127, 0x3340U;
	prmt.b32 	%r12130, %r12129, %r12126, 0x5410U;
	cvt.u32.u16 	%r12131, %rs16503;
	cvt.u32.u16 	%r12132, %rs16504;
	prmt.b32 	%r12133, %r12132, %r12131, 0x3340U;
	cvt.u32.u16 	%r12134, %rs16505;
	cvt.u32.u16 	%r12135, %rs16506;
	prmt.b32 	%r12136, %r12135, %r12134, 0x3340U;
	prmt.b32 	%r12137, %r12136, %r12133, 0x5410U;
	st.shared.v2.b32 	[%r12095+40], {%r12137, %r12130};
	cvt.u32.u16 	%r12138, %rs16491;
	cvt.u32.u16 	%r12139, %rs16492;
	prmt.b32 	%r12140, %r12139, %r12138, 0x3340U;
	cvt.u32.u16 	%r12141, %rs16493;
	cvt.u32.u16 	%r12142, %rs16494;
	prmt.b32 	%r12143, %r12142, %r12141, 0x3340U;
	prmt.b32 	%r12144, %r12143, %r12140, 0x5410U;
	cvt.u32.u16 	%r12145, %rs16495;
	cvt.u32.u16 	%r12146, %rs16496;
	prmt.b32 	%r12147, %r12146, %r12145, 0x3340U;
	cvt.u32.u16 	%r12148, %rs16497;
	cvt.u32.u16 	%r12149, %rs16498;
	prmt.b32 	%r12150, %r12149, %r12148, 0x3340U;
	prmt.b32 	%r12151, %r12150, %r12147, 0x5410U;
	st.shared.v2.b32 	[%r12095+48], {%r12151, %r12144};
	cvt.u32.u16 	%r12152, %rs16483;
	cvt.u32.u16 	%r12153, %rs16484;
	prmt.b32 	%r12154, %r12153, %r12152, 0x3340U;
	cvt.u32.u16 	%r12155, %rs16485;
	cvt.u32.u16 	%r12156, %rs16486;
	prmt.b32 	%r12157, %r12156, %r12155, 0x3340U;
	prmt.b32 	%r12158, %r12157, %r12154, 0x5410U;
	cvt.u32.u16 	%r12159, %rs16487;
	cvt.u32.u16 	%r12160, %rs16488;
	prmt.b32 	%r12161, %r12160, %r12159, 0x3340U;
	cvt.u32.u16 	%r12162, %rs16489;
	cvt.u32.u16 	%r12163, %rs16490;
	prmt.b32 	%r12164, %r12163, %r12162, 0x3340U;
	prmt.b32 	%r12165, %r12164, %r12161, 0x5410U;
	st.shared.v2.b32 	[%r12095+56], {%r12165, %r12158};
	cvt.u32.u16 	%r12166, %rs16475;
	cvt.u32.u16 	%r12167, %rs16476;
	prmt.b32 	%r12168, %r12167, %r12166, 0x3340U;
	cvt.u32.u16 	%r12169, %rs16477;
	cvt.u32.u16 	%r12170, %rs16478;
	prmt.b32 	%r12171, %r12170, %r12169, 0x3340U;
	prmt.b32 	%r12172, %r12171, %r12168, 0x5410U;
	cvt.u32.u16 	%r12173, %rs16479;
	cvt.u32.u16 	%r12174, %rs16480;
	prmt.b32 	%r12175, %r12174, %r12173, 0x3340U;
	cvt.u32.u16 	%r12176, %rs16481;
	cvt.u32.u16 	%r12177, %rs16482;
	prmt.b32 	%r12178, %r12177, %r12176, 0x3340U;
	prmt.b32 	%r12179, %r12178, %r12175, 0x5410U;
	st.shared.v2.b32 	[%r12095+64], {%r12179, %r12172};
	cvt.u32.u16 	%r12180, %rs16467;
	cvt.u32.u16 	%r12181, %rs16468;
	prmt.b32 	%r12182, %r12181, %r12180, 0x3340U;
	cvt.u32.u16 	%r12183, %rs16469;
	cvt.u32.u16 	%r12184, %rs16470;
	prmt.b32 	%r12185, %r12184, %r12183, 0x3340U;
	prmt.b32 	%r12186, %r12185, %r12182, 0x5410U;
	cvt.u32.u16 	%r12187, %rs16471;
	cvt.u32.u16 	%r12188, %rs16472;
	prmt.b32 	%r12189, %r12188, %r12187, 0x3340U;
	cvt.u32.u16 	%r12190, %rs16473;
	cvt.u32.u16 	%r12191, %rs16474;
	prmt.b32 	%r12192, %r12191, %r12190, 0x3340U;
	prmt.b32 	%r12193, %r12192, %r12189, 0x5410U;
	st.shared.v2.b32 	[%r12095+72], {%r12193, %r12186};
	cvt.u32.u16 	%r12194, %rs16459;
	cvt.u32.u16 	%r12195, %rs16460;
	prmt.b32 	%r12196, %r12195, %r12194, 0x3340U;
	cvt.u32.u16 	%r12197, %rs16461;
	cvt.u32.u16 	%r12198, %rs16462;
	prmt.b32 	%r12199, %r12198, %r12197, 0x3340U;
	prmt.b32 	%r12200, %r12199, %r12196, 0x5410U;
	cvt.u32.u16 	%r12201, %rs16463;
	cvt.u32.u16 	%r12202, %rs16464;
	prmt.b32 	%r12203, %r12202, %r12201, 0x3340U;
	cvt.u32.u16 	%r12204, %rs16465;
	cvt.u32.u16 	%r12205, %rs16466;
	prmt.b32 	%r12206, %r12205, %r12204, 0x3340U;
	prmt.b32 	%r12207, %r12206, %r12203, 0x5410U;
	st.shared.v2.b32 	[%r12095+80], {%r12207, %r12200};
	cvt.u32.u16 	%r12208, %rs16451;
	cvt.u32.u16 	%r12209, %rs16452;
	prmt.b32 	%r12210, %r12209, %r12208, 0x3340U;
	cvt.u32.u16 	%r12211, %rs16453;
	cvt.u32.u16 	%r12212, %rs16454;
	prmt.b32 	%r12213, %r12212, %r12211, 0x3340U;
	prmt.b32 	%r12214, %r12213, %r12210, 0x5410U;
	cvt.u32.u16 	%r12215, %rs16455;
	cvt.u32.u16 	%r12216, %rs16456;
	prmt.b32 	%r12217, %r12216, %r12215, 0x3340U;
	cvt.u32.u16 	%r12218, %rs16457;
	cvt.u32.u16 	%r12219, %rs16458;
	prmt.b32 	%r12220, %r12219, %r12218, 0x3340U;
	prmt.b32 	%r12221, %r12220, %r12217, 0x5410U;
	st.shared.v2.b32 	[%r12095+88], {%r12221, %r12214};
	cvt.u32.u16 	%r12222, %rs16443;
	cvt.u32.u16 	%r12223, %rs16444;
	prmt.b32 	%r12224, %r12223, %r12222, 0x3340U;
	cvt.u32.u16 	%r12225, %rs16445;
	cvt.u32.u16 	%r12226, %rs16446;
	prmt.b32 	%r12227, %r12226, %r12225, 0x3340U;
	prmt.b32 	%r12228, %r12227, %r12224, 0x5410U;
	cvt.u32.u16 	%r12229, %rs16447;
	cvt.u32.u16 	%r12230, %rs16448;
	prmt.b32 	%r12231, %r12230, %r12229, 0x3340U;
	cvt.u32.u16 	%r12232, %rs16449;
	cvt.u32.u16 	%r12233, %rs16450;
	prmt.b32 	%r12234, %r12233, %r12232, 0x3340U;
	prmt.b32 	%r12235, %r12234, %r12231, 0x5410U;
	st.shared.v2.b32 	[%r12095+96], {%r12235, %r12228};
	cvt.u32.u16 	%r12236, %rs16435;
	cvt.u32.u16 	%r12237, %rs16436;
	prmt.b32 	%r12238, %r12237, %r12236, 0x3340U;
	cvt.u32.u16 	%r12239, %rs16437;
	cvt.u32.u16 	%r12240, %rs16438;
	prmt.b32 	%r12241, %r12240, %r12239, 0x3340U;
	prmt.b32 	%r12242, %r12241, %r12238, 0x5410U;
	cvt.u32.u16 	%r12243, %rs16439;
	cvt.u32.u16 	%r12244, %rs16440;
	prmt.b32 	%r12245, %r12244, %r12243, 0x3340U;
	cvt.u32.u16 	%r12246, %rs16441;
	cvt.u32.u16 	%r12247, %rs16442;
	prmt.b32 	%r12248, %r12247, %r12246, 0x3340U;
	prmt.b32 	%r12249, %r12248, %r12245, 0x5410U;
	st.shared.v2.b32 	[%r12095+104], {%r12249, %r12242};
	cvt.u32.u16 	%r12250, %rs16427;
	cvt.u32.u16 	%r12251, %rs16428;
	prmt.b32 	%r12252, %r12251, %r12250, 0x3340U;
	cvt.u32.u16 	%r12253, %rs16429;
	cvt.u32.u16 	%r12254, %rs16430;
	prmt.b32 	%r12255, %r12254, %r12253, 0x3340U;
	prmt.b32 	%r12256, %r12255, %r12252, 0x5410U;
	cvt.u32.u16 	%r12257, %rs16431;
	cvt.u32.u16 	%r12258, %rs16432;
	prmt.b32 	%r12259, %r12258, %r12257, 0x3340U;
	cvt.u32.u16 	%r12260, %rs16433;
	cvt.u32.u16 	%r12261, %rs16434;
	prmt.b32 	%r12262, %r12261, %r12260, 0x3340U;
	prmt.b32 	%r12263, %r12262, %r12259, 0x5410U;
	st.shared.v2.b32 	[%r12095+112], {%r12263, %r12256};
	cvt.u32.u16 	%r12264, %rs16419;
	cvt.u32.u16 	%r12265, %rs16420;
	prmt.b32 	%r12266, %r12265, %r12264, 0x3340U;
	cvt.u32.u16 	%r12267, %rs16421;
	cvt.u32.u16 	%r12268, %rs16422;
	prmt.b32 	%r12269, %r12268, %r12267, 0x3340U;
	prmt.b32 	%r12270, %r12269, %r12266, 0x5410U;
	cvt.u32.u16 	%r12271, %rs16423;
	cvt.u32.u16 	%r12272, %rs16424;
	prmt.b32 	%r12273, %r12272, %r12271, 0x3340U;
	cvt.u32.u16 	%r12274, %rs16425;
	cvt.u32.u16 	%r12275, %rs16426;
	prmt.b32 	%r12276, %r12275, %r12274, 0x3340U;
	prmt.b32 	%r12277, %r12276, %r12273, 0x5410U;
	st.shared.v2.b32 	[%r12095+120], {%r12277, %r12270};
	cvt.u32.u16 	%r12278, %rs16411;
	cvt.u32.u16 	%r12279, %rs16412;
	prmt.b32 	%r12280, %r12279, %r12278, 0x3340U;
	cvt.u32.u16 	%r12281, %rs16413;
	cvt.u32.u16 	%r12282, %rs16414;
	prmt.b32 	%r12283, %r12282, %r12281, 0x3340U;
	prmt.b32 	%r12284, %r12283, %r12280, 0x5410U;
	cvt.u32.u16 	%r12285, %rs16415;
	cvt.u32.u16 	%r12286, %rs16416;
	prmt.b32 	%r12287, %r12286, %r12285, 0x3340U;
	cvt.u32.u16 	%r12288, %rs16417;
	cvt.u32.u16 	%r12289, %rs16418;
	prmt.b32 	%r12290, %r12289, %r12288, 0x3340U;
	prmt.b32 	%r12291, %r12290, %r12287, 0x5410U;
	st.shared.v2.b32 	[%r12095+128], {%r12291, %r12284};
	cvt.u32.u16 	%r12292, %rs16403;
	cvt.u32.u16 	%r12293, %rs16404;
	prmt.b32 	%r12294, %r12293, %r12292, 0x3340U;
	cvt.u32.u16 	%r12295, %rs16405;
	cvt.u32.u16 	%r12296, %rs16406;
	prmt.b32 	%r12297, %r12296, %r12295, 0x3340U;
	prmt.b32 	%r12298, %r12297, %r12294, 0x5410U;
	cvt.u32.u16 	%r12299, %rs16407;
	cvt.u32.u16 	%r12300, %rs16408;
	prmt.b32 	%r12301, %r12300, %r12299, 0x3340U;
	cvt.u32.u16 	%r12302, %rs16409;
	cvt.u32.u16 	%r12303, %rs16410;
	prmt.b32 	%r12304, %r12303, %r12302, 0x3340U;
	prmt.b32 	%r12305, %r12304, %r12301, 0x5410U;
	st.shared.v2.b32 	[%r12095+136], {%r12305, %r12298};
	cvt.u32.u16 	%r12306, %rs16395;
	cvt.u32.u16 	%r12307, %rs16396;
	prmt.b32 	%r12308, %r12307, %r12306, 0x3340U;
	cvt.u32.u16 	%r12309, %rs16397;
	cvt.u32.u16 	%r12310, %rs16398;
	prmt.b32 	%r12311, %r12310, %r12309, 0x3340U;
	prmt.b32 	%r12312, %r12311, %r12308, 0x5410U;
	cvt.u32.u16 	%r12313, %rs16399;
	cvt.u32.u16 	%r12314, %rs16400;
	prmt.b32 	%r12315, %r12314, %r12313, 0x3340U;
	cvt.u32.u16 	%r12316, %rs16401;
	cvt.u32.u16 	%r12317, %rs16402;
	prmt.b32 	%r12318, %r12317, %r12316, 0x3340U;
	prmt.b32 	%r12319, %r12318, %r12315, 0x5410U;
	st.shared.v2.b32 	[%r12095+144], {%r12319, %r12312};
	cvt.u32.u16 	%r12320, %rs16387;
	cvt.u32.u16 	%r12321, %rs16388;
	prmt.b32 	%r12322, %r12321, %r12320, 0x3340U;
	cvt.u32.u16 	%r12323, %rs16389;
	cvt.u32.u16 	%r12324, %rs16390;
	prmt.b32 	%r12325, %r12324, %r12323, 0x3340U;
	prmt.b32 	%r12326, %r12325, %r12322, 0x5410U;
	cvt.u32.u16 	%r12327, %rs16391;
	cvt.u32.u16 	%r12328, %rs16392;
	prmt.b32 	%r12329, %r12328, %r12327, 0x3340U;
	cvt.u32.u16 	%r12330, %rs16393;
	cvt.u32.u16 	%r12331, %rs16394;
	prmt.b32 	%r12332, %r12331, %r12330, 0x3340U;
	prmt.b32 	%r12333, %r12332, %r12329, 0x5410U;
	st.shared.v2.b32 	[%r12095+152], {%r12333, %r12326};
	cvt.u32.u16 	%r12334, %rs16379;
	cvt.u32.u16 	%r12335, %rs16380;
	prmt.b32 	%r12336, %r12335, %r12334, 0x3340U;
	cvt.u32.u16 	%r12337, %rs16381;
	cvt.u32.u16 	%r12338, %rs16382;
	prmt.b32 	%r12339, %r12338, %r12337, 0x3340U;
	prmt.b32 	%r12340, %r12339, %r12336, 0x5410U;
	cvt.u32.u16 	%r12341, %rs16383;
	cvt.u32.u16 	%r12342, %rs16384;
	prmt.b32 	%r12343, %r12342, %r12341, 0x3340U;
	cvt.u32.u16 	%r12344, %rs16385;
	cvt.u32.u16 	%r12345, %rs16386;
	prmt.b32 	%r12346, %r12345, %r12344, 0x3340U;
	prmt.b32 	%r12347, %r12346, %r12343, 0x5410U;
	st.shared.v2.b32 	[%r12095+160], {%r12347, %r12340};
	cvt.u32.u16 	%r12348, %rs16371;
	cvt.u32.u16 	%r12349, %rs16372;
	prmt.b32 	%r12350, %r12349, %r12348, 0x3340U;
	cvt.u32.u16 	%r12351, %rs16373;
	cvt.u32.u16 	%r12352, %rs16374;
	prmt.b32 	%r12353, %r12352, %r12351, 0x3340U;
	prmt.b32 	%r12354, %r12353, %r12350, 0x5410U;
	cvt.u32.u16 	%r12355, %rs16375;
	cvt.u32.u16 	%r12356, %rs16376;
	prmt.b32 	%r12357, %r12356, %r12355, 0x3340U;
	cvt.u32.u16 	%r12358, %rs16377;
	cvt.u32.u16 	%r12359, %rs16378;
	prmt.b32 	%r12360, %r12359, %r12358, 0x3340U;
	prmt.b32 	%r12361, %r12360, %r12357, 0x5410U;
	st.shared.v2.b32 	[%r12095+168], {%r12361, %r12354};
	cvt.u32.u16 	%r12362, %rs16363;
	cvt.u32.u16 	%r12363, %rs16364;
	prmt.b32 	%r12364, %r12363, %r12362, 0x3340U;
	cvt.u32.u16 	%r12365, %rs16365;
	cvt.u32.u16 	%r12366, %rs16366;
	prmt.b32 	%r12367, %r12366, %r12365, 0x3340U;
	prmt.b32 	%r12368, %r12367, %r12364, 0x5410U;
	cvt.u32.u16 	%r12369, %rs16367;
	cvt.u32.u16 	%r12370, %rs16368;
	prmt.b32 	%r12371, %r12370, %r12369, 0x3340U;
	cvt.u32.u16 	%r12372, %rs16369;
	cvt.u32.u16 	%r12373, %rs16370;
	prmt.b32 	%r12374, %r12373, %r12372, 0x3340U;
	prmt.b32 	%r12375, %r12374, %r12371, 0x5410U;
	st.shared.v2.b32 	[%r12095+176], {%r12375, %r12368};
	cvt.u32.u16 	%r12376, %rs16355;
	cvt.u32.u16 	%r12377, %rs16356;
	prmt.b32 	%r12378, %r12377, %r12376, 0x3340U;
	cvt.u32.u16 	%r12379, %rs16357;
	cvt.u32.u16 	%r12380, %rs16358;
	prmt.b32 	%r12381, %r12380, %r12379, 0x3340U;
	prmt.b32 	%r12382, %r12381, %r12378, 0x5410U;
	cvt.u32.u16 	%r12383, %rs16359;
	cvt.u32.u16 	%r12384, %rs16360;
	prmt.b32 	%r12385, %r12384, %r12383, 0x3340U;
	cvt.u32.u16 	%r12386, %rs16361;
	cvt.u32.u16 	%r12387, %rs16362;
	prmt.b32 	%r12388, %r12387, %r12386, 0x3340U;
	prmt.b32 	%r12389, %r12388, %r12385, 0x5410U;
	st.shared.v2.b32 	[%r12095+184], {%r12389, %r12382};
	cvt.u32.u16 	%r12390, %rs16347;
	cvt.u32.u16 	%r12391, %rs16348;
	prmt.b32 	%r12392, %r12391, %r12390, 0x3340U;
	cvt.u32.u16 	%r12393, %rs16349;
	cvt.u32.u16 	%r12394, %rs16350;
	prmt.b32 	%r12395, %r12394, %r12393, 0x3340U;
	prmt.b32 	%r12396, %r12395, %r12392, 0x5410U;
	cvt.u32.u16 	%r12397, %rs16351;
	cvt.u32.u16 	%r12398, %rs16352;
	prmt.b32 	%r12399, %r12398, %r12397, 0x3340U;
	cvt.u32.u16 	%r12400, %rs16353;
	cvt.u32.u16 	%r12401, %rs16354;
	prmt.b32 	%r12402, %r12401, %r12400, 0x3340U;
	prmt.b32 	%r12403, %r12402, %r12399, 0x5410U;
	st.shared.v2.b32 	[%r12095+192], {%r12403, %r12396};
	cvt.u32.u16 	%r12404, %rs16339;
	cvt.u32.u16 	%r12405, %rs16340;
	prmt.b32 	%r12406, %r12405, %r12404, 0x3340U;
	cvt.u32.u16 	%r12407, %rs16341;
	cvt.u32.u16 	%r12408, %rs16342;
	prmt.b32 	%r12409, %r12408, %r12407, 0x3340U;
	prmt.b32 	%r12410, %r12409, %r12406, 0x5410U;
	cvt.u32.u16 	%r12411, %rs16343;
	cvt.u32.u16 	%r12412, %rs16344;
	prmt.b32 	%r12413, %r12412, %r12411, 0x3340U;
	cvt.u32.u16 	%r12414, %rs16345;
	cvt.u32.u16 	%r12415, %rs16346;
	prmt.b32 	%r12416, %r12415, %r12414, 0x3340U;
	prmt.b32 	%r12417, %r12416, %r12413, 0x5410U;
	st.shared.v2.b32 	[%r12095+200], {%r12417, %r12410};
	cvt.u32.u16 	%r12418, %rs16331;
	cvt.u32.u16 	%r12419, %rs16332;
	prmt.b32 	%r12420, %r12419, %r12418, 0x3340U;
	cvt.u32.u16 	%r12421, %rs16333;
	cvt.u32.u16 	%r12422, %rs16334;
	prmt.b32 	%r12423, %r12422, %r12421, 0x3340U;
	prmt.b32 	%r12424, %r12423, %r12420, 0x5410U;
	cvt.u32.u16 	%r12425, %rs16335;
	cvt.u32.u16 	%r12426, %rs16336;
	prmt.b32 	%r12427, %r12426, %r12425, 0x3340U;
	cvt.u32.u16 	%r12428, %rs16337;
	cvt.u32.u16 	%r12429, %rs16338;
	prmt.b32 	%r12430, %r12429, %r12428, 0x3340U;
	prmt.b32 	%r12431, %r12430, %r12427, 0x5410U;
	st.shared.v2.b32 	[%r12095+208], {%r12431, %r12424};
	cvt.u32.u16 	%r12432, %rs16323;
	cvt.u32.u16 	%r12433, %rs16324;
	prmt.b32 	%r12434, %r12433, %r12432, 0x3340U;
	cvt.u32.u16 	%r12435, %rs16325;
	cvt.u32.u16 	%r12436, %rs16326;
	prmt.b32 	%r12437, %r12436, %r12435, 0x3340U;
	prmt.b32 	%r12438, %r12437, %r12434, 0x5410U;
	cvt.u32.u16 	%r12439, %rs16327;
	cvt.u32.u16 	%r12440, %rs16328;
	prmt.b32 	%r12441, %r12440, %r12439, 0x3340U;
	cvt.u32.u16 	%r12442, %rs16329;
	cvt.u32.u16 	%r12443, %rs16330;
	prmt.b32 	%r12444, %r12443, %r12442, 0x3340U;
	prmt.b32 	%r12445, %r12444, %r12441, 0x5410U;
	st.shared.v2.b32 	[%r12095+216], {%r12445, %r12438};
	cvt.u32.u16 	%r12446, %rs16315;
	cvt.u32.u16 	%r12447, %rs16316;
	prmt.b32 	%r12448, %r12447, %r12446, 0x3340U;
	cvt.u32.u16 	%r12449, %rs16317;
	cvt.u32.u16 	%r12450, %rs16318;
	prmt.b32 	%r12451, %r12450, %r12449, 0x3340U;
	prmt.b32 	%r12452, %r12451, %r12448, 0x5410U;
	cvt.u32.u16 	%r12453, %rs16319;
	cvt.u32.u16 	%r12454, %rs16320;
	prmt.b32 	%r12455, %r12454, %r12453, 0x3340U;
	cvt.u32.u16 	%r12456, %rs16321;
	cvt.u32.u16 	%r12457, %rs16322;
	prmt.b32 	%r12458, %r12457, %r12456, 0x3340U;
	prmt.b32 	%r12459, %r12458, %r12455, 0x5410U;
	st.shared.v2.b32 	[%r12095+224], {%r12459, %r12452};
	cvt.u32.u16 	%r12460, %rs16307;
	cvt.u32.u16 	%r12461, %rs16308;
	prmt.b32 	%r12462, %r12461, %r12460, 0x3340U;
	cvt.u32.u16 	%r12463, %rs16309;
	cvt.u32.u16 	%r12464, %rs16310;
	prmt.b32 	%r12465, %r12464, %r12463, 0x3340U;
	prmt.b32 	%r12466, %r12465, %r12462, 0x5410U;
	cvt.u32.u16 	%r12467, %rs16311;
	cvt.u32.u16 	%r12468, %rs16312;
	prmt.b32 	%r12469, %r12468, %r12467, 0x3340U;
	cvt.u32.u16 	%r12470, %rs16313;
	cvt.u32.u16 	%r12471, %rs16314;
	prmt.b32 	%r12472, %r12471, %r12470, 0x3340U;
	prmt.b32 	%r12473, %r12472, %r12469, 0x5410U;
	st.shared.v2.b32 	[%r12095+232], {%r12473, %r12466};
	cvt.u32.u16 	%r12474, %rs16299;
	cvt.u32.u16 	%r12475, %rs16300;
	prmt.b32 	%r12476, %r12475, %r12474, 0x3340U;
	cvt.u32.u16 	%r12477, %rs16301;
	cvt.u32.u16 	%r12478, %rs16302;
	prmt.b32 	%r12479, %r12478, %r12477, 0x3340U;
	prmt.b32 	%r12480, %r12479, %r12476, 0x5410U;
	cvt.u32.u16 	%r12481, %rs16303;
	cvt.u32.u16 	%r12482, %rs16304;
	prmt.b32 	%r12483, %r12482, %r12481, 0x3340U;
	cvt.u32.u16 	%r12484, %rs16305;
	cvt.u32.u16 	%r12485, %rs16306;
	prmt.b32 	%r12486, %r12485, %r12484, 0x3340U;
	prmt.b32 	%r12487, %r12486, %r12483, 0x5410U;
	st.shared.v2.b32 	[%r12095+240], {%r12487, %r12480};
	cvt.u32.u16 	%r12488, %rs16291;
	cvt.u32.u16 	%r12489, %rs16292;
	prmt.b32 	%r12490, %r12489, %r12488, 0x3340U;
	cvt.u32.u16 	%r12491, %rs16293;
	cvt.u32.u16 	%r12492, %rs16294;
	prmt.b32 	%r12493, %r12492, %r12491, 0x3340U;
	prmt.b32 	%r12494, %r12493, %r12490, 0x5410U;
	cvt.u32.u16 	%r12495, %rs16295;
	cvt.u32.u16 	%r12496, %rs16296;
	prmt.b32 	%r12497, %r12496, %r12495, 0x3340U;
	cvt.u32.u16 	%r12498, %rs16297;
	cvt.u32.u16 	%r12499, %rs16298;
	prmt.b32 	%r12500, %r12499, %r12498, 0x3340U;
	prmt.b32 	%r12501, %r12500, %r12497, 0x5410U;
	st.shared.v2.b32 	[%r12095+248], {%r12501, %r12494};
	cvt.u32.u16 	%r12502, %rs16283;
	cvt.u32.u16 	%r12503, %rs16284;
	prmt.b32 	%r12504, %r12503, %r12502, 0x3340U;
	cvt.u32.u16 	%r12505, %rs16285;
	cvt.u32.u16 	%r12506, %rs16286;
	prmt.b32 	%r12507, %r12506, %r12505, 0x3340U;
	prmt.b32 	%r12508, %r12507, %r12504, 0x5410U;
	cvt.u32.u16 	%r12509, %rs16287;
	cvt.u32.u16 	%r12510, %rs16288;
	prmt.b32 	%r12511, %r12510, %r12509, 0x3340U;
	cvt.u32.u16 	%r12512, %rs16289;
	cvt.u32.u16 	%r12513, %rs16290;
	prmt.b32 	%r12514, %r12513, %r12512, 0x3340U;
	prmt.b32 	%r12515, %r12514, %r12511, 0x5410U;
	st.shared.v2.b32 	[%r12095+256], {%r12515, %r12508};
	cvt.u32.u16 	%r12516, %rs16275;
	cvt.u32.u16 	%r12517, %rs16276;
	prmt.b32 	%r12518, %r12517, %r12516, 0x3340U;
	cvt.u32.u16 	%r12519, %rs16277;
	cvt.u32.u16 	%r12520, %rs16278;
	prmt.b32 	%r12521, %r12520, %r12519, 0x3340U;
	prmt.b32 	%r12522, %r12521, %r12518, 0x5410U;
	cvt.u32.u16 	%r12523, %rs16279;
	cvt.u32.u16 	%r12524, %rs16280;
	prmt.b32 	%r12525, %r12524, %r12523, 0x3340U;
	cvt.u32.u16 	%r12526, %rs16281;
	cvt.u32.u16 	%r12527, %rs16282;
	prmt.b32 	%r12528, %r12527, %r12526, 0x3340U;
	prmt.b32 	%r12529, %r12528, %r12525, 0x5410U;
	st.shared.v2.b32 	[%r12095+264], {%r12529, %r12522};
	cvt.u32.u16 	%r12530, %rs16267;
	cvt.u32.u16 	%r12531, %rs16268;
	prmt.b32 	%r12532, %r12531, %r12530, 0x3340U;
	cvt.u32.u16 	%r12533, %rs16269;
	cvt.u32.u16 	%r12534, %rs16270;
	prmt.b32 	%r12535, %r12534, %r12533, 0x3340U;
	prmt.b32 	%r12536, %r12535, %r12532, 0x5410U;
	cvt.u32.u16 	%r12537, %rs16271;
	cvt.u32.u16 	%r12538, %rs16272;
	prmt.b32 	%r12539, %r12538, %r12537, 0x3340U;
	cvt.u32.u16 	%r12540, %rs16273;
	cvt.u32.u16 	%r12541, %rs16274;
	prmt.b32 	%r12542, %r12541, %r12540, 0x3340U;
	prmt.b32 	%r12543, %r12542, %r12539, 0x5410U;
	st.shared.v2.b32 	[%r12095+272], {%r12543, %r12536};
$L__BB5_204:
	bar.sync 	0;
	mov.u32 	%r12544, %tid.x;
	setp.ne.s32 	%p35, %r12544, 0;
	@%p35 bra 	$L__BB5_231;
	ld.shared.v2.b32 	{%r12546, %r12547}, [_ZZN3cub18CUB_300001_SM_10006detail6reduce18DeviceReduceKernelINS2_10policy_hubI4Itemy13Addition_funcE10Policy1000EN6thrust24THRUST_300001_SM_1000_NS6detail15normal_iteratorINSA_10device_ptrIS5_EEEEyS6_S5_N4cuda3std3__410__identityEEEvT0_PT3_T1_NS0_13GridEvenShareISN_EET2_T4_E12temp_storage+544];
	ld.shared.v2.b32 	{%r12548, %r12549}, [_ZZN3cub18CUB_300001_SM_10006detail6reduce18DeviceReduceKernelINS2_10policy_hubI4Itemy13Addition_funcE10Policy1000EN6thrust24THRUST_300001_SM_1000_NS6detail15normal_iteratorINSA_10device_ptrIS5_EEEEyS6_S5_N4cuda3std3__410__identityEEEvT0_PT3_T1_NS0_13GridEvenShareISN_EET2_T4_E12temp_storage+536];
	ld.shared.v2.b32 	{%r12550, %r12551}, [_ZZN3cub18CUB_300001_SM_10006detail6reduce18DeviceReduceKernelINS2_10policy_hubI4Itemy13Addition_funcE10Policy1000EN6thrust24THRUST_300001_SM_1000_NS6detail15normal_iteratorINSA_10device_ptrIS5_EEEEyS6_S5_N4cuda3std3__410__identityEEEvT0_PT3_T1_NS0_13GridEvenShareISN_EET2_T4_E12temp_storage+528];
	ld.shared.v2.b32 	{%r12552, %r12553}, [_ZZN3cub18CUB_300001_SM_10006detail6reduce18DeviceReduceKernelINS2_10policy_hubI4Itemy13Addition_funcE10Policy1000EN6thrust24THRUST_300001_SM_1000_NS6detail15normal_iteratorINSA_10device_ptrIS5_EEEEyS6_S5_N4cuda3std3__410__identityEEEvT0_PT3_T1_NS0_13GridEvenShareISN_EET2_T4_E12temp_storage+520];
	ld.shared.v2.b32 	{%r12554, %r12555}, [_ZZN3cub18CUB_300001_SM_10006detail6reduce18DeviceReduceKernelINS2_10policy_hubI4Itemy13Addition_funcE10Policy1000EN6thrust24THRUST_300001_SM_1000_NS6detail15normal_iteratorINSA_10device_ptrIS5_EEEEyS6_S5_N4cuda3std3__410__identityEEEvT0_PT3_T1_NS0_13GridEvenShareISN_EET2_T4_E12temp_storage+512];
	ld.shared.v2.b32 	{%r12556, %r12557}, [_ZZN3cub18CUB_300001_SM_10006detail6reduce18DeviceReduceKernelINS2_10policy_hubI4Itemy13Addition_funcE10Policy1000EN6thrust24THRUST_300001_SM_1000_NS6detail15normal_iteratorINSA_10device_ptrIS5_EEEEyS6_S5_N4cuda3std3__410__identityEEEvT0_PT3_T1_NS0_13GridEvenShareISN_EET2_T4_E12temp_storage+504];
	ld.shared.v2.b32 	{%r12558, %r12559}, [_ZZN3cub18CUB_300001_SM_10006detail6reduce18DeviceReduceKernelINS2_10policy_hubI4Itemy13Addition_funcE10Policy1000EN6thrust24THRUST_300001_SM_1000_NS6detail15normal_iteratorINSA_10device_ptrIS5_EEEEyS6_S5_N4cuda3std3__410__identityEEEvT0_PT3_T1_NS0_13GridEvenShareISN_EET2_T4_E12temp_storage+496];
	ld.shared.v2.b32 	{%r12560, %r12561}, [_ZZN3cub18CUB_300001_SM_10006detail6reduce18DeviceReduceKernelINS2_10policy_hubI4Itemy13Addition_funcE10Policy1000EN6thrust24THRUST_300001_SM_1000_NS6detail15normal_iteratorINSA_10device_ptrIS5_EEEEyS6_S5_N4cuda3std3__410__identityEEEvT0_PT3_T1_NS0_13GridEvenShareISN_EET2_T4_E12temp_storage+488];
	ld.shared.v2.b32 	{%r12562, %r12563}, [_ZZN3cub18CUB_300001_SM_10006detail6reduce18DeviceReduceKernelINS2_10policy_hubI4Itemy13Addition_funcE10Policy1000EN6thrust24THRUST_300001_SM_1000_NS6detail15normal_iteratorINSA_10device_ptrIS5_EEEEyS6_S5_N4cuda3std3__410__identityEEEvT0_PT3_T1_NS0_13GridEvenShareISN_EET2_T4_E12temp_storage+480];
	ld.shared.v2.b32 	{%r12564, %r12565}, [_ZZN3cub18CUB_300001_SM_10006detail6reduce18DeviceReduceKernelINS2_10policy_hubI4Itemy13Addition_funcE10Policy1000EN6thrust24THRUST_300001_SM_1000_NS6detail15normal_iteratorINSA_10device_ptrIS5_EEEEyS6_S5_N4cuda3std3__410__identityEEEvT0_PT3_T1_NS0_13GridEvenShareISN_EET2_T4_E12temp_storage+472];
	ld.shared.v2.b32 	{%r12566, %r12567}, [_ZZN3cub18CUB_300001_SM_10006detail6reduce18DeviceReduceKernelINS2_10policy_hubI4Itemy13Addition_funcE10Policy1000EN6thrust24THRUST_300001_SM_1000_NS6detail15normal_iteratorINSA_10device_ptrIS5_EEEEyS6_S5_N4cuda3std3__410__identityEEEvT0_PT3_T1_NS0_13GridEvenShareISN_EET2_T4_E12temp_storage+464];
	ld.shared.v2.b32 	{%r12568, %r12569}, [_ZZN3cub18CUB_300001_SM_10006detail6reduce18DeviceReduceKernelINS2_10policy_hubI4Itemy13Addition_funcE10Policy1000EN6thrust24THRUST_300001_SM_1000_NS6detail15normal_iteratorINSA_10device_ptrIS5_EEEEyS6_S5_N4cuda3std3__410__identityEEEvT0_PT3_T1_NS0_13GridEvenShareISN_EET2_T4_E12temp_storage+456];
	ld.shared.v2.b32 	{%r12570, %r12571}, [_ZZN3cub18CUB_300001_SM_10006detail6reduce18DeviceReduceKernelINS2_10policy_hubI4Itemy13Addition_funcE10Policy1000EN6thrust24THRUST_300001_SM_1000_NS6detail15normal_iteratorINSA_10device_ptrIS5_EEEEyS6_S5_N4cuda3std3__410__identityEEEvT0_PT3_T1_NS0_13GridEvenShareISN_EET2_T4_E12temp_storage+448];
	ld.shared.v2.b32 	{%r12572, %r12573}, [_ZZN3cub18CUB_300001_SM_10006detail6reduce18DeviceReduceKernelINS2_10policy_hubI4Itemy13Addition_funcE10Policy1000EN6thrust24THRUST_300001_SM_1000_NS6detail15normal_iteratorINSA_10device_ptrIS5_EEEEyS6_S5_N4cuda3std3__410__identityEEEvT0_PT3_T1_NS0_13GridEvenShareISN_EET2_T4_E12temp_storage+440];
	ld.shared.v2.b32 	{%r12574, %r12575}, [_ZZN3cub18CUB_300001_SM_10006detail6reduce18DeviceReduceKernelINS2_10policy_hubI4Itemy13Addition_funcE10Policy1000EN6thrust24THRUST_300001_SM_1000_NS6detail15normal_iteratorINSA_10device_ptrIS5_EEEEyS6_S5_N4cuda3std3__410__identityEEEvT0_PT3_T1_NS0_13GridEvenShareISN_EET2_T4_E12temp_storage+432];
	ld.shared.v2.b32 	{%r12576, %r12577}, [_ZZN3cub18CUB_300001_SM_10006detail6reduce18DeviceReduceKernelINS2_10policy_hubI4Itemy13Addition_funcE10Policy1000EN6thrust24THRUST_300001_SM_1000_NS6detail15normal_iteratorINSA_10device_ptrIS5_EEEEyS6_S5_N4cuda3std3__410__identityEEEvT0_PT3_T1_NS0_13GridEvenShareISN_EET2_T4_E12temp_storage+424];
	ld.shared.v2.b32 	{%r12578, %r12579}, [_ZZN3cub18CUB_300001_SM_10006detail6reduce18DeviceReduceKernelINS2_10policy_hubI4Itemy13Addition_funcE10Policy1000EN6thrust24THRUST_300001_SM_1000_NS6detail15normal_iteratorINSA_10device_ptrIS5_EEEEyS6_S5_N4cuda3std3__410__identityEEEvT0_PT3_T1_NS0_13GridEvenShareISN_EET2_T4_E12temp_storage+416];
	ld.shared.v2.b32 	{%r12580, %r12581}, [_ZZN3cub18CUB_300001_SM_10006detail6reduce18DeviceReduceKernelINS2_10policy_hubI4Itemy13Addition_funcE10Policy1000EN6thrust24THRUST_300001_SM_1000_NS6detail15normal_iteratorINSA_10device_ptrIS5_EEEEyS6_S5_N4cuda3std3__410__identityEEEvT0_PT3_T1_NS0_13GridEvenShareISN_EET2_T4_E12temp_storage+408];
	ld.shared.v2.b32 	{%r12582, %r12583}, [_ZZN3cub18CUB_300001_SM_10006detail6reduce18DeviceReduceKernelINS2_10policy_hubI4Itemy13Addition_funcE10Policy1000EN6thrust24THRUST_300001_SM_1000_NS6detail15normal_iteratorINSA_10device_ptrIS5_EEEEyS6_S5_N4cuda3std3__410__identityEEEvT0_PT3_T1_NS0_13GridEvenShareISN_EET2_T4_E12temp_storage+400];
	ld.shared.v2.b32 	{%r12584, %r12585}, [_ZZN3cub18CUB_300001_SM_10006detail6reduce18DeviceReduceKernelINS2_10policy_hubI4Itemy13Addition_funcE10Policy1000EN6thrust24THRUST_300001_SM_1000_NS6detail15normal_iteratorINSA_10device_ptrIS5_EEEEyS6_S5_N4cuda3std3__410__identityEEEvT0_PT3_T1_NS0_13GridEvenShareISN_EET2_T4_E12temp_storage+392];
	ld.shared.v2.b32 	{%r12586, %r12587}, [_ZZN3cub18CUB_300001_SM_10006detail6reduce18DeviceReduceKernelINS2_10policy_hubI4Itemy13Addition_funcE10Policy1000EN6thrust24THRUST_300001_SM_1000_NS6detail15normal_iteratorINSA_10device_ptrIS5_EEEEyS6_S5_N4cuda3std3__410__identityEEEvT0_PT3_T1_NS0_13GridEvenShareISN_EET2_T4_E12temp_storage+384];
	ld.shared.v2.b32 	{%r12588, %r12589}, [_ZZN3cub18CUB_300001_SM_10006detail6reduce18DeviceReduceKernelINS2_10policy_hubI4Itemy13Addition_funcE10Policy1000EN6thrust24THRUST_300001_SM_1000_NS6detail15normal_iteratorINSA_10device_ptrIS5_EEEEyS6_S5_N4cuda3std3__410__identityEEEvT0_PT3_T1_NS0_13GridEvenShareISN_EET2_T4_E12temp_storage+376];
	ld.shared.v2.b32 	{%r12590, %r12591}, [_ZZN3cub18CUB_300001_SM_10006detail6reduce18DeviceReduceKernelINS2_10policy_hubI4Itemy13Addition_funcE10Policy1000EN6thrust24THRUST_300001_SM_1000_NS6detail15normal_iteratorINSA_10device_ptrIS5_EEEEyS6_S5_N4cuda3std3__410__identityEEEvT0_PT3_T1_NS0_13GridEvenShareISN_EET2_T4_E12temp_storage+368];
	ld.shared.v2.b32 	{%r12592, %r12593}, [_ZZN3cub18CUB_300001_SM_10006detail6reduce18DeviceReduceKernelINS2_10policy_hubI4Itemy13Addition_funcE10Policy1000EN6thrust24THRUST_300001_SM_1000_NS6detail15normal_iteratorINSA_10device_ptrIS5_EEEEyS6_S5_N4cuda3std3__410__identityEEEvT0_PT3_T1_NS0_13GridEvenShareISN_EET2_T4_E12temp_storage+360];
	ld.shared.v2.b32 	{%r12594, %r12595}, [_ZZN3cub18CUB_300001_SM_10006detail6reduce18DeviceReduceKernelINS2_10policy_hubI4Itemy13Addition_funcE10Policy1000EN6thrust24THRUST_300001_SM_1000_NS6detail15normal_iteratorINSA_10device_ptrIS5_EEEEyS6_S5_N4cuda3std3__410__identityEEEvT0_PT3_T1_NS0_13GridEvenShareISN_EET2_T4_E12temp_storage+352];
	ld.shared.v2.b32 	{%r12596, %r12597}, [_ZZN3cub18CUB_300001_SM_10006detail6reduce18DeviceReduceKernelINS2_10policy_hubI4Itemy13Addition_funcE10Policy1000EN6thrust24THRUST_300001_SM_1000_NS6detail15normal_iteratorINSA_10device_ptrIS5_EEEEyS6_S5_N4cuda3std3__410__identityEEEvT0_PT3_T1_NS0_13GridEvenShareISN_EET2_T4_E12temp_storage+344];
	ld.shared.v2.b32 	{%r12598, %r12599}, [_ZZN3cub18CUB_300001_SM_10006detail6reduce18DeviceReduceKernelINS2_10policy_hubI4Itemy13Addition_funcE10Policy1000EN6thrust24THRUST_300001_SM_1000_NS6detail15normal_iteratorINSA_10device_ptrIS5_EEEEyS6_S5_N4cuda3std3__410__identityEEEvT0_PT3_T1_NS0_13GridEvenShareISN_EET2_T4_E12temp_storage+336];
	ld.shared.v2.b32 	{%r12600, %r12601}, [_ZZN3cub18CUB_300001_SM_10006detail6reduce18DeviceReduceKernelINS2_10policy_hubI4Itemy13Addition_funcE10Policy1000EN6thrust24THRUST_300001_SM_1000_NS6detail15normal_iteratorINSA_10device_ptrIS5_EEEEyS6_S5_N4cuda3std3__410__identityEEEvT0_PT3_T1_NS0_13GridEvenShareISN_EET2_T4_E12temp_storage+328];
	ld.shared.v2.b32 	{%r12602, %r12603}, [_ZZN3cub18CUB_300001_SM_10006detail6reduce18DeviceReduceKernelINS2_10policy_hubI4Itemy13Addition_funcE10Policy1000EN6thrust24THRUST_300001_SM_1000_NS6detail15normal_iteratorINSA_10device_ptrIS5_EEEEyS6_S5_N4cuda3std3__410__identityEEEvT0_PT3_T1_NS0_13GridEvenShareISN_EET2_T4_E12temp_storage+320];
	ld.shared.v2.b32 	{%r12604, %r12605}, [_ZZN3cub18CUB_300001_SM_10006detail6reduce18DeviceReduceKernelINS2_10policy_hubI4Itemy13Addition_funcE10Policy1000EN6thrust24THRUST_300001_SM_1000_NS6detail15normal_iteratorINSA_10device_ptrIS5_EEEEyS6_S5_N4cuda3std3__410__identityEEEvT0_PT3_T1_NS0_13GridEvenShareISN_EET2_T4_E12temp_storage+312];
	ld.shared.v2.b32 	{%r12606, %r12607}, [_ZZN3cub18CUB_300001_SM_10006detail6reduce18DeviceReduceKernelINS2_10policy_hubI4Itemy13Addition_funcE10Policy1000EN6thrust24THRUST_300001_SM_1000_NS6detail15normal_iteratorINSA_10device_ptrIS5_EEEEyS6_S5_N4cuda3std3__410__identityEEEvT0_PT3_T1_NS0_13GridEvenShareISN_EET2_T4_E12temp_storage+304];
	ld.shared.v2.b32 	{%r12608, %r12609}, [_ZZN3cub18CUB_300001_SM_10006detail6reduce18DeviceReduceKernelINS2_10policy_hubI4Itemy13Addition_funcE10Policy1000EN6thrust24THRUST_300001_SM_1000_NS6detail15normal_iteratorINSA_10device_ptrIS5_EEEEyS6_S5_N4cuda3std3__410__identityEEEvT0_PT3_T1_NS0_13GridEvenShareISN_EET2_T4_E12temp_storage+296];
	bfe.u32 	%r12610, %r12608, 0, 8;
	cvt.u16.u32 	%rs22180, %r12610;
	ld.shared.f64 	%fd86, [_ZZN3cub18CUB_300001_SM_10006detail6reduce18DeviceReduceKernelINS2_10policy_hubI4Itemy13Addition_funcE10Policy1000EN6thrust24THRUST_300001_SM_1000_NS6detail15normal_iteratorINSA_10device_ptrIS5_EEEEyS6_S5_N4cuda3std3__410__identityEEEvT0_PT3_T1_NS0_13GridEvenShareISN_EET2_T4_E12temp_storage+288];
	ld.shared.u32 	%r1283, [_ZZN3cub18CUB_300001_SM_10006detail6reduce18DeviceReduceKernelINS2_10policy_hubI4Itemy13Addition_funcE10Policy1000EN6thrust24THRUST_300001_SM_1000_NS6detail15normal_iteratorINSA_10device_ptrIS5_EEEEyS6_S5_N4cuda3std3__410__identityEEEvT0_PT3_T1_NS0_13GridEvenShareISN_EET2_T4_E12temp_storage+280];
	st.local.u32 	[%rd1], %r1283;
	st.local.f64 	[%rd1+8], %fd86;
	st.local.v2.b32 	[%rd1+16], {%r12608, %r12609};
	st.local.v2.b32 	[%rd1+24], {%r12606, %r12607};
	st.local.v2.b32 	[%rd1+32], {%r12604, %r12605};
	st.local.v2.b32 	[%rd1+40], {%r12602, %r12603};
	st.local.v2.b32 	[%rd1+48], {%r12600, %r12601};
	st.local.v2.b32 	[%rd1+56], {%r12598, %r12599};
	st.local.v2.b32 	[%rd1+64], {%r12596, %r12597};
	st.local.v2.b32 	[%rd1+72], {%r12594, %r12595};
	st.local.v2.b32 	[%rd1+80], {%r12592, %r12593};
	st.local.v2.b32 	[%rd1+88], {%r12590, %r12591};
	st.local.v2.b32 	[%rd1+96], {%r12588, %r12589};
	st.local.v2.b32 	[%rd1+104], {%r12586, %r12587};
	st.local.v2.b32 	[%rd1+112], {%r12584, %r12585};
	st.local.v2.b32 	[%rd1+120], {%r12582, %r12583};
	st.local.v2.b32 	[%rd1+128], {%r12580, %r12581};
	st.local.v2.b32 	[%rd1+136], {%r12578, %r12579};
	st.local.v2.b32 	[%rd1+144], {%r12576, %r12577};
	st.local.v2.b32 	[%rd1+152], {%r12574, %r12575};
	st.local.v2.b32 	[%rd1+160], {%r12572, %r12573};
	st.local.v2.b32 	[%rd1+168], {%r12570, %r12571};
	st.local.v2.b32 	[%rd1+176], {%r12568, %r12569};
	st.local.v2.b32 	[%rd1+184], {%r12566, %r12567};
	st.local.v2.b32 	[%rd1+192], {%r12564, %r12565};
	st.local.v2.b32 	[%rd1+200], {%r12562, %r12563};
	st.local.v2.b32 	[%rd1+208], {%r12560, %r12561};
	st.local.v2.b32 	[%rd1+216], {%r12558, %r12559};
	st.local.v2.b32 	[%rd1+224], {%r12556, %r12557};
	st.local.v2.b32 	[%rd1+232], {%r12554, %r12555};
	st.local.v2.b32 	[%rd1+240], {%r12552, %r12553};
	st.local.v2.b32 	[%rd1+248], {%r12550, %r12551};
	st.local.v2.b32 	[%rd1+256], {%r12548, %r12549};
	st.local.v2.b32 	[%rd1+264], {%r12546, %r12547};
	st.local.u32 	[%rd2], %r39559;
	st.local.f64 	[%rd2+8], %fd102;
	cvt.u32.u16 	%r12611, %rs16515;
	cvt.u32.u16 	%r12612, %rs16516;
	prmt.b32 	%r12613, %r12612, %r12611, 0x3340U;
	cvt.u32.u16 	%r12614, %rs16517;
	cvt.u32.u16 	%r12615, %rs16518;
	prmt.b32 	%r12616, %r12615, %r12614, 0x3340U;
	prmt.b32 	%r12617, %r12616, %r12613, 0x5410U;
	cvt.u32.u16 	%r12618, %rs16519;
	cvt.u32.u16 	%r12619, %rs16520;
	prmt.b32 	%r12620, %r12619, %r12618, 0x3340U;
	cvt.u32.u16 	%r12621, %rs16521;
	cvt.u32.u16 	%r12622, %rs16522;
	prmt.b32 	%r12623, %r12622, %r12621, 0x3340U;
	prmt.b32 	%r12624, %r12623, %r12620, 0x5410U;
	st.local.v2.b32 	[%rd2+16], {%r12624, %r12617};
	cvt.u32.u16 	%r12625, %rs16507;
	cvt.u32.u16 	%r12626, %rs16508;
	prmt.b32 	%r12627, %r12626, %r12625, 0x3340U;
	cvt.u32.u16 	%r12628, %rs16509;
	cvt.u32.u16 	%r12629, %rs16510;
	prmt.b32 	%r12630, %r12629, %r12628, 0x3340U;
	prmt.b32 	%r12631, %r12630, %r12627, 0x5410U;
	cvt.u32.u16 	%r12632, %rs16511;
	cvt.u32.u16 	%r12633, %rs16512;
	prmt.b32 	%r12634, %r12633, %r12632, 0x3340U;
	cvt.u32.u16 	%r12635, %rs16513;
	cvt.u32.u16 	%r12636, %rs16514;
	prmt.b32 	%r12637, %r12636, %r12635, 0x3340U;
	prmt.b32 	%r12638, %r12637, %r12634, 0x5410U;
	st.local.v2.b32 	[%rd2+24], {%r12638, %r12631};
	cvt.u32.u16 	%r12639, %rs16499;
	cvt.u32.u16 	%r12640, %rs16500;
	prmt.b32 	%r12641, %r12640, %r12639, 0x3340U;
	cvt.u32.u16 	%r12642, %rs16501;
	cvt.u32.u16 	%r12643, %rs16502;
	prmt.b32 	%r12644, %r12643, %r12642, 0x3340U;
	prmt.b32 	%r12645, %r12644, %r12641, 0x5410U;
	cvt.u32.u16 	%r12646, %rs16503;
	cvt.u32.u16 	%r12647, %rs16504;
	prmt.b32 	%r12648, %r12647, %r12646, 0x3340U;
	cvt.u32.u16 	%r12649, %rs16505;
	cvt.u32.u16 	%r12650, %rs16506;
	prmt.b32 	%r12651, %r12650, %r12649, 0x3340U;
	prmt.b32 	%r12652, %r12651, %r12648, 0x5410U;
	st.local.v2.b32 	[%rd2+32], {%r12652, %r12645};
	cvt.u32.u16 	%r12653, %rs16491;
	cvt.u32.u16 	%r12654, %rs16492;
	prmt.b32 	%r12655, %r12654, %r12653, 0x3340U;
	cvt.u32.u16 	%r12656, %rs16493;
	cvt.u32.u16 	%r12657, %rs16494;
	prmt.b32 	%r12658, %r12657, %r12656, 0x3340U;
	prmt.b32 	%r12659, %r12658, %r12655, 0x5410U;
	cvt.u32.u16 	%r12660, %rs16495;
	cvt.u32.u16 	%r12661, %rs16496;
	prmt.b32 	%r12662, %r12661, %r12660, 0x3340U;
	cvt.u32.u16 	%r12663, %rs16497;
	cvt.u32.u16 	%r12664, %rs16498;
	prmt.b32 	%r12665, %r12664, %r12663, 0x3340U;
	prmt.b32 	%r12666, %r12665, %r12662, 0x5410U;
	st.local.v2.b32 	[%rd2+40], {%r12666, %r12659};
	cvt.u32.u16 	%r12667, %rs16483;
	cvt.u32.u16 	%r12668, %rs16484;
	prmt.b32 	%r12669, %r12668, %r12667, 0x3340U;
	cvt.u32.u16 	%r12670, %rs16485;
	cvt.u32.u16 	%r12671, %rs16486;
	prmt.b32 	%r12672, %r12671, %r12670, 0x3340U;
	prmt.b32 	%r12673, %r12672, %r12669, 0x5410U;
	cvt.u32.u16 	%r12674, %rs16487;
	cvt.u32.u16 	%r12675, %rs16488;
	prmt.b32 	%r12676, %r12675, %r12674, 0x3340U;
	cvt.u32.u16 	%r12677, %rs16489;
	cvt.u32.u16 	%r12678, %rs16490;
	prmt.b32 	%r12679, %r12678, %r12677, 0x3340U;
	prmt.b32 	%r12680, %r12679, %r12676, 0x5410U;
	st.local.v2.b32 	[%rd2+48], {%r12680, %r12673};
	cvt.u32.u16 	%r12681, %rs16475;
	cvt.u32.u16 	%r12682, %rs16476;
	prmt.b32 	%r12683, %r12682, %r12681, 0x3340U;
	cvt.u32.u16 	%r12684, %rs16477;
	cvt.u32.u16 	%r12685, %rs16478;
	prmt.b32 	%r12686, %r12685, %r12684, 0x3340U;
	prmt.b32 	%r12687, %r12686, %r12683, 0x5410U;
	cvt.u32.u16 	%r12688, %rs16479;
	cvt.u32.u16 	%r12689, %rs16480;
	prmt.b32 	%r12690, %r12689, %r12688, 0x3340U;
	cvt.u32.u16 	%r12691, %rs16481;
	cvt.u32.u16 	%r12692, %rs16482;
	prmt.b32 	%r12693, %r12692, %r12691, 0x3340U;
	prmt.b32 	%r12694, %r12693, %r12690, 0x5410U;
	st.local.v2.b32 	[%rd2+56], {%r12694, %r12687};
	cvt.u32.u16 	%r12695, %rs16467;
	cvt.u32.u16 	%r12696, %rs16468;
	prmt.b32 	%r12697, %r12696, %r12695, 0x3340U;
	cvt.u32.u16 	%r12698, %rs16469;
	cvt.u32.u16 	%r12699, %rs16470;
	prmt.b32 	%r12700, %r12699, %r12698, 0x3340U;
	prmt.b32 	%r12701, %r12700, %r12697, 0x5410U;
	cvt.u32.u16 	%r12702, %rs16471;
	cvt.u32.u16 	%r12703, %rs16472;
	prmt.b32 	%r12704, %r12703, %r12702, 0x3340U;
	cvt.u32.u16 	%r12705, %rs16473;
	cvt.u32.u16 	%r12706, %rs16474;
	prmt.b32 	%r12707, %r12706, %r12705, 0x3340U;
	prmt.b32 	%r12708, %r12707, %r12704, 0x5410U;
	st.local.v2.b32 	[%rd2+64], {%r12708, %r12701};
	cvt.u32.u16 	%r12709, %rs16459;
	cvt.u32.u16 	%r12710, %rs16460;
	prmt.b32 	%r12711, %r12710, %r12709, 0x3340U;
	cvt.u32.u16 	%r12712, %rs16461;
	cvt.u32.u16 	%r12713, %rs16462;
	prmt.b32 	%r12714, %r12713, %r12712, 0x3340U;
	prmt.b32 	%r12715, %r12714, %r12711, 0x5410U;
	cvt.u32.u16 	%r12716, %rs16463;
	cvt.u32.u16 	%r12717, %rs16464;
	prmt.b32 	%r12718, %r12717, %r12716, 0x3340U;
	cvt.u32.u16 	%r12719, %rs16465;
	cvt.u32.u16 	%r12720, %rs16466;
	prmt.b32 	%r12721, %r12720, %r12719, 0x3340U;
	prmt.b32 	%r12722, %r12721, %r12718, 0x5410U;
	st.local.v2.b32 	[%rd2+72], {%r12722, %r12715};
	cvt.u32.u16 	%r12723, %rs16451;
	cvt.u32.u16 	%r12724, %rs16452;
	prmt.b32 	%r12725, %r12724, %r12723, 0x3340U;
	cvt.u32.u16 	%r12726, %rs16453;
	cvt.u32.u16 	%r12727, %rs16454;
	prmt.b32 	%r12728, %r12727, %r12726, 0x3340U;
	prmt.b32 	%r12729, %r12728, %r12725, 0x5410U;
	cvt.u32.u16 	%r12730, %rs16455;
	cvt.u32.u16 	%r12731, %rs16456;
	prmt.b32 	%r12732, %r12731, %r12730, 0x3340U;
	cvt.u32.u16 	%r12733, %rs16457;
	cvt.u32.u16 	%r12734, %rs16458;
	prmt.b32 	%r12735, %r12734, %r12733, 0x3340U;
	prmt.b32 	%r12736, %r12735, %r12732, 0x5410U;
	st.local.v2.b32 	[%rd2+80], {%r12736, %r12729};
	cvt.u32.u16 	%r12737, %rs16443;
	cvt.u32.u16 	%r12738, %rs16444;
	prmt.b32 	%r12739, %r12738, %r12737, 0x3340U;
	cvt.u32.u16 	%r12740, %rs16445;
	cvt.u32.u16 	%r12741, %rs16446;
	prmt.b32 	%r12742, %r12741, %r12740, 0x3340U;
	prmt.b32 	%r12743, %r12742, %r12739, 0x5410U;
	cvt.u32.u16 	%r12744, %rs16447;
	cvt.u32.u16 	%r12745, %rs16448;
	prmt.b32 	%r12746, %r12745, %r12744, 0x3340U;
	cvt.u32.u16 	%r12747, %rs16449;
	cvt.u32.u16 	%r12748, %rs16450;
	prmt.b32 	%r12749, %r12748, %r12747, 0x3340U;
	prmt.b32 	%r12750, %r12749, %r12746, 0x5410U;
	st.local.v2.b32 	[%rd2+88], {%r12750, %r12743};
	cvt.u32.u16 	%r12751, %rs16435;
	cvt.u32.u16 	%r12752, %rs16436;
	prmt.b32 	%r12753, %r12752, %r12751, 0x3340U;
	cvt.u32.u16 	%r12754, %rs16437;
	cvt.u32.u16 	%r12755, %rs16438;
	prmt.b32 	%r12756, %r12755, %r12754, 0x3340U;
	prmt.b32 	%r12757, %r12756, %r12753, 0x5410U;
	cvt.u32.u16 	%r12758, %rs16439;
	cvt.u32.u16 	%r12759, %rs16440;
	prmt.b32 	%r12760, %r12759, %r12758, 0x3340U;
	cvt.u32.u16 	%r12761, %rs16441;
	cvt.u32.u16 	%r12762, %rs16442;
	prmt.b32 	%r12763, %r12762, %r12761, 0x3340U;
	prmt.b32 	%r12764, %r12763, %r12760, 0x5410U;
	st.local.v2.b32 	[%rd2+96], {%r12764, %r12757};
	cvt.u32.u16 	%r12765, %rs16427;
	cvt.u32.u16 	%r12766, %rs16428;
	prmt.b32 	%r12767, %r12766, %r12765, 0x3340U;
	cvt.u32.u16 	%r12768, %rs16429;
	cvt.u32.u16 	%r12769, %rs16430;
	prmt.b32 	%r12770, %r12769, %r12768, 0x3340U;
	prmt.b32 	%r12771, %r12770, %r12767, 0x5410U;
	cvt.u32.u16 	%r12772, %rs16431;
	cvt.u32.u16 	%r12773, %rs16432;
	prmt.b32 	%r12774, %r12773, %r12772, 0x3340U;
	cvt.u32.u16 	%r12775, %rs16433;
	cvt.u32.u16 	%r12776, %rs16434;
	prmt.b32 	%r12777, %r12776, %r12775, 0x3340U;
	prmt.b32 	%r12778, %r12777, %r12774, 0x5410U;
	st.local.v2.b32 	[%rd2+104], {%r12778, %r12771};
	cvt.u32.u16 	%r12779, %rs16419;
	cvt.u32.u16 	%r12780, %rs16420;
	prmt.b32 	%r12781, %r12780, %r12779, 0x3340U;
	cvt.u32.u16 	%r12782, %rs16421;
	cvt.u32.u16 	%r12783, %rs16422;
	prmt.b32 	%r12784, %r12783, %r12782, 0x3340U;
	prmt.b32 	%r12785, %r12784, %r12781, 0x5410U;
	cvt.u32.u16 	%r12786, %rs16423;
	cvt.u32.u16 	%r12787, %rs16424;
	prmt.b32 	%r12788, %r12787, %r12786, 0x3340U;
	cvt.u32.u16 	%r12789, %rs16425;
	cvt.u32.u16 	%r12790, %rs16426;
	prmt.b32 	%r12791, %r12790, %r12789, 0x3340U;
	prmt.b32 	%r12792, %r12791, %r12788, 0x5410U;
	st.local.v2.b32 	[%rd2+112], {%r12792, %r12785};
	cvt.u32.u16 	%r12793, %rs16411;
	cvt.u32.u16 	%r12794, %rs16412;
	prmt.b32 	%r12795, %r12794, %r12793, 0x3340U;
	cvt.u32.u16 	%r12796, %rs16413;
	cvt.u32.u16 	%r12797, %rs16414;
	prmt.b32 	%r12798, %r12797, %r12796, 0x3340U;
	prmt.b32 	%r12799, %r12798, %r12795, 0x5410U;
	cvt.u32.u16 	%r12800, %rs16415;
	cvt.u32.u16 	%r12801, %rs16416;
	prmt.b32 	%r12802, %r12801, %r12800, 0x3340U;
	cvt.u32.u16 	%r12803, %rs16417;
	cvt.u32.u16 	%r12804, %rs16418;
	prmt.b32 	%r12805, %r12804, %r12803, 0x3340U;
	prmt.b32 	%r12806, %r12805, %r12802, 0x5410U;
	st.local.v2.b32 	[%rd2+120], {%r12806, %r12799};
	cvt.u32.u16 	%r12807, %rs16403;
	cvt.u32.u16 	%r12808, %rs16404;
	prmt.b32 	%r12809, %r12808, %r12807, 0x3340U;
	cvt.u32.u16 	%r12810, %rs16405;
	cvt.u32.u16 	%r12811, %rs16406;
	prmt.b32 	%r12812, %r12811, %r12810, 0x3340U;
	prmt.b32 	%r12813, %r12812, %r12809, 0x5410U;
	cvt.u32.u16 	%r12814, %rs16407;
	cvt.u32.u16 	%r12815, %rs16408;
	prmt.b32 	%r12816, %r12815, %r12814, 0x3340U;
	cvt.u32.u16 	%r12817, %rs16409;
	cvt.u32.u16 	%r12818, %rs16410;
	prmt.b32 	%r12819, %r12818, %r12817, 0x3340U;
	prmt.b32 	%r12820, %r12819, %r12816, 0x5410U;
	st.local.v2.b32 	[%rd2+128], {%r12820, %r12813};
	cvt.u32.u16 	%r12821, %rs16395;
	cvt.u32.u16 	%r12822, %rs16396;
	prmt.b32 	%r12823, %r12822, %r12821, 0x3340U;
	cvt.u32.u16 	%r12824, %rs16397;
	cvt.u32.u16 	%r12825, %rs16398;
	prmt.b32 	%r12826, %r12825, %r12824, 0x3340U;
	prmt.b32 	%r12827, %r12826, %r12823, 0x5410U;
	cvt.u32.u16 	%r12828, %rs16399;
	cvt.u32.u16 	%r12829, %rs16400;
	prmt.b32 	%r12830, %r12829, %r12828, 0x3340U;
	cvt.u32.u16 	%r12831, %rs16401;
	cvt.u32.u16 	%r12832, %rs16402;
	prmt.b32 	%r12833, %r12832, %r12831, 0x3340U;
	prmt.b32 	%r12834, %r12833, %r12830, 0x5410U;
	st.local.v2.b32 	[%rd2+136], {%r12834, %r12827};
	cvt.u32.u16 	%r12835, %rs16387;
	cvt.u32.u16 	%r12836, %rs16388;
	prmt.b32 	%r12837, %r12836, %r12835, 0x3340U;
	cvt.u32.u16 	%r12838, %rs16389;
	cvt.u32.u16 	%r12839, %rs16390;
	prmt.b32 	%r12840, %r12839, %r12838, 0x3340U;
	prmt.b32 	%r12841, %r12840, %r12837, 0x5410U;
	cvt.u32.u16 	%r12842, %rs16391;
	cvt.u32.u16 	%r12843, %rs16392;
	prmt.b32 	%r12844, %r12843, %r12842, 0x3340U;
	cvt.u32.u16 	%r12845, %rs16393;
	cvt.u32.u16 	%r12846, %rs16394;
	prmt.b32 	%r12847, %r12846, %r12845, 0x3340U;
	prmt.b32 	%r12848, %r12847, %r12844, 0x5410U;
	st.local.v2.b32 	[%rd2+144], {%r12848, %r12841};
	cvt.u32.u16 	%r12849, %rs16379;
	cvt.u32.u16 	%r12850, %rs16380;
	prmt.b32 	%r12851, %r12850, %r12849, 0x3340U;
	cvt.u32.u16 	%r12852, %rs16381;
	cvt.u32.u16 	%r12853, %rs16382;
	prmt.b32 	%r12854, %r12853, %r12852, 0x3340U;
	prmt.b32 	%r12855, %r12854, %r12851, 0x5410U;
	cvt.u32.u16 	%r12856, %rs16383;
	cvt.u32.u16 	%r12857, %rs16384;
	prmt.b32 	%r12858, %r12857, %r12856, 0x3340U;
	cvt.u32.u16 	%r12859, %rs16385;
	cvt.u32.u16 	%r12860, %rs16386;
	prmt.b32 	%r12861, %r12860, %r12859, 0x3340U;
	prmt.b32 	%r12862, %r12861, %r12858, 0x5410U;
	st.local.v2.b32 	[%rd2+152], {%r12862, %r12855};
	cvt.u32.u16 	%r12863, %rs16371;
	cvt.u32.u16 	%r12864, %rs16372;
	prmt.b32 	%r12865, %r12864, %r12863, 0x3340U;
	cvt.u32.u16 	%r12866, %rs16373;
	cvt.u32.u16 	%r12867, %rs16374;
	prmt.b32 	%r12868, %r12867, %r12866, 0x3340U;
	prmt.b32 	%r12869, %r12868, %r12865, 0x5410U;
	cvt.u32.u16 	%r12870, %rs16375;
	cvt.u32.u16 	%r12871, %rs16376;
	prmt.b32 	%r12872, %r12871, %r12870, 0x3340U;
	cvt.u32.u16 	%r12873, %rs16377;
	cvt.u32.u16 	%r12874, %rs16378;
	prmt.b32 	%r12875, %r12874, %r12873, 0x3340U;
	prmt.b32 	%r12876, %r12875, %r12872, 0x5410U;
	st.local.v2.b32 	[%rd2+160], {%r12876, %r12869};
	cvt.u32.u16 	%r12877, %rs16363;
	cvt.u32.u16 	%r12878, %rs16364;
	prmt.b32 	%r12879, %r12878, %r12877, 0x3340U;
	cvt.u32.u16 	%r12880, %rs16365;
	cvt.u32.u16 	%r12881, %rs16366;
	prmt.b32 	%r12882, %r12881, %r12880, 0x3340U;
	prmt.b32 	%r12883, %r12882, %r12879, 0x5410U;
	cvt.u32.u16 	%r12884, %rs16367;
	cvt.u32.u16 	%r12885, %rs16368;
	prmt.b32 	%r12886, %r12885, %r12884, 0x3340U;
	cvt.u32.u16 	%r12887, %rs16369;
	cvt.u32.u16 	%r12888, %rs16370;
	prmt.b32 	%r12889, %r12888, %r12887, 0x3340U;
	prmt.b32 	%r12890, %r12889, %r12886, 0x5410U;
	st.local.v2.b32 	[%rd2+168], {%r12890, %r12883};
	cvt.u32.u16 	%r12891, %rs16355;
	cvt.u32.u16 	%r12892, %rs16356;
	prmt.b32 	%r12893, %r12892, %r12891, 0x3340U;
	cvt.u32.u16 	%r12894, %rs16357;
	cvt.u32.u16 	%r12895, %rs16358;
	prmt.b32 	%r12896, %r12895, %r12894, 0x3340U;
	prmt.b32 	%r12897, %r12896, %r12893, 0x5410U;
	cvt.u32.u16 	%r12898, %rs16359;
	cvt.u32.u16 	%r12899, %rs16360;
	prmt.b32 	%r12900, %r12899, %r12898, 0x3340U;
	cvt.u32.u16 	%r12901, %rs16361;
	cvt.u32.u16 	%r12902, %rs16362;
	prmt.b32 	%r12903, %r12902, %r12901, 0x3340U;
	prmt.b32 	%r12904, %r12903, %r12900, 0x5410U;
	st.local.v2.b32 	[%rd2+176], {%r12904, %r12897};
	cvt.u32.u16 	%r12905, %rs16347;
	cvt.u32.u16 	%r12906, %rs16348;
	prmt.b32 	%r12907, %r12906, %r12905, 0x3340U;
	cvt.u32.u16 	%r12908, %rs16349;
	cvt.u32.u16 	%r12909, %rs16350;
	prmt.b32 	%r12910, %r12909, %r12908, 0x3340U;
	prmt.b32 	%r12911, %r12910, %r12907, 0x5410U;
	cvt.u32.u16 	%r12912, %rs16351;
	cvt.u32.u16 	%r12913, %rs16352;
	prmt.b32 	%r12914, %r12913, %r12912, 0x3340U;
	cvt.u32.u16 	%r12915, %rs16353;
	cvt.u32.u16 	%r12916, %rs16354;
	prmt.b32 	%r12917, %r12916, %r12915, 0x3340U;
	prmt.b32 	%r12918, %r12917, %r12914, 0x5410U;
	st.local.v2.b32 	[%rd2+184], {%r12918, %r12911};
	cvt.u32.u16 	%r12919, %rs16339;
	cvt.u32.u16 	%r12920, %rs16340;
	prmt.b32 	%r12921, %r12920, %r12919, 0x3340U;
	cvt.u32.u16 	%r12922, %rs16341;
	cvt.u32.u16 	%r12923, %rs16342;
	prmt.b32 	%r12924, %r12923, %r12922, 0x3340U;
	prmt.b32 	%r12925, %r12924, %r12921, 0x5410U;
	cvt.u32.u16 	%r12926, %rs16343;
	cvt.u32.u16 	%r12927, %rs16344;
	prmt.b32 	%r12928, %r12927, %r12926, 0x3340U;
	cvt.u32.u16 	%r12929, %rs16345;
	cvt.u32.u16 	%r12930, %rs16346;
	prmt.b32 	%r12931, %r12930, %r12929, 0x3340U;
	prmt.b32 	%r12932, %r12931, %r12928, 0x5410U;
	st.local.v2.b32 	[%rd2+192], {%r12932, %r12925};
	cvt.u32.u16 	%r12933, %rs16331;
	cvt.u32.u16 	%r12934, %rs16332;
	prmt.b32 	%r12935, %r12934, %r12933, 0x3340U;
	cvt.u32.u16 	%r12936, %rs16333;
	cvt.u32.u16 	%r12937, %rs16334;
	prmt.b32 	%r12938, %r12937, %r12936, 0x3340U;
	prmt.b32 	%r12939, %r12938, %r12935, 0x5410U;
	cvt.u32.u16 	%r12940, %rs16335;
	cvt.u32.u16 	%r12941, %rs16336;
	prmt.b32 	%r12942, %r12941, %r12940, 0x3340U;
	cvt.u32.u16 	%r12943, %rs16337;
	cvt.u32.u16 	%r12944, %rs16338;
	prmt.b32 	%r12945, %r12944, %r12943, 0x3340U;
	prmt.b32 	%r12946, %r12945, %r12942, 0x5410U;
	st.local.v2.b32 	[%rd2+200], {%r12946, %r12939};
	cvt.u32.u16 	%r12947, %rs16323;
	cvt.u32.u16 	%r12948, %rs16324;
	prmt.b32 	%r12949, %r12948, %r12947, 0x3340U;
	cvt.u32.u16 	%r12950, %rs16325;
	cvt.u32.u16 	%r12951, %rs16326;
	prmt.b32 	%r12952, %r12951, %r12950, 0x3340U;
	prmt.b32 	%r12953, %r12952, %r12949, 0x5410U;
	cvt.u32.u16 	%r12954, %rs16327;
	cvt.u32.u16 	%r12955, %rs16328;
	prmt.b32 	%r12956, %r12955, %r12954, 0x3340U;
	cvt.u32.u16 	%r12957, %rs16329;
	cvt.u32.u16 	%r12958, %rs16330;
	prmt.b32 	%r12959, %r12958, %r12957, 0x3340U;
	prmt.b32 	%r12960, %r12959, %r12956, 0x5410U;
	st.local.v2.b32 	[%rd2+208], {%r12960, %r12953};
	cvt.u32.u16 	%r12961, %rs16315;
	cvt.u32.u16 	%r12962, %rs16316;
	prmt.b32 	%r12963, %r12962, %r12961, 0x3340U;
	cvt.u32.u16 	%r12964, %rs16317;
	cvt.u32.u16 	%r12965, %rs16318;
	prmt.b32 	%r12966, %r12965, %r12964, 0x3340U;
	prmt.b32 	%r12967, %r12966, %r12963, 0x5410U;
	cvt.u32.u16 	%r12968, %rs16319;
	cvt.u32.u16 	%r12969, %rs16320;
	prmt.b32 	%r12970, %r12969, %r12968, 0x3340U;
	cvt.u32.u16 	%r12971, %rs16321;
	cvt.u32.u16 	%r12972, %rs16322;
	prmt.b32 	%r12973, %r12972, %r12971, 0x3340U;
	prmt.b32 	%r12974, %r12973, %r12970, 0x5410U;
	st.local.v2.b32 	[%rd2+216], {%r12974, %r12967};
	cvt.u32.u16 	%r12975, %rs16307;
	cvt.u32.u16 	%r12976, %rs16308;
	prmt.b32 	%r12977, %r12976, %r12975, 0x3340U;
	cvt.u32.u16 	%r12978, %rs16309;
	cvt.u32.u16 	%r12979, %rs16310;
	prmt.b32 	%r12980, %r12979, %r12978, 0x3340U;
	prmt.b32 	%r12981, %r12980, %r12977, 0x5410U;
	cvt.u32.u16 	%r12982, %rs16311;
	cvt.u32.u16 	%r12983, %rs16312;
	prmt.b32 	%r12984, %r12983, %r12982, 0x3340U;
	cvt.u32.u16 	%r12985, %rs16313;
	cvt.u32.u16 	%r12986, %rs16314;
	prmt.b32 	%r12987, %r12986, %r12985, 0x3340U;
	prmt.b32 	%r12988, %r12987, %r12984, 0x5410U;
	st.local.v2.b32 	[%rd2+224], {%r12988, %r12981};
	cvt.u32.u16 	%r12989, %rs16299;
	cvt.u32.u16 	%r12990, %rs16300;
	prmt.b32 	%r12991, %r12990, %r12989, 0x3340U;
	cvt.u32.u16 	%r12992, %rs16301;
	cvt.u32.u16 	%r12993, %rs16302;
	prmt.b32 	%r12994, %r12993, %r12992, 0x3340U;
	prmt.b32 	%r12995, %r12994, %r12991, 0x5410U;
	cvt.u32.u16 	%r12996, %rs16303;
	cvt.u32.u16 	%r12997, %rs16304;
	prmt.b32 	%r12998, %r12997, %r12996, 0x3340U;
	cvt.u32.u16 	%r12999, %rs16305;
	cvt.u32.u16 	%r13000, %rs16306;
	prmt.b32 	%r13001, %r13000, %r12999, 0x3340U;
	prmt.b32 	%r13002, %r13001, %r12998, 0x5410U;
	st.local.v2.b32 	[%rd2+232], {%r13002, %r12995};
	cvt.u32.u16 	%r13003, %rs16291;
	cvt.u32.u16 	%r13004, %rs16292;
	prmt.b32 	%r13005, %r13004, %r13003, 0x3340U;
	cvt.u32.u16 	%r13006, %rs16293;
	cvt.u32.u16 	%r13007, %rs16294;
	prmt.b32 	%r13008, %r13007, %r13006, 0x3340U;
	prmt.b32 	%r13009, %r13008, %r13005, 0x5410U;
	cvt.u32.u16 	%r13010, %rs16295;
	cvt.u32.u16 	%r13011, %rs16296;
	prmt.b32 	%r13012, %r13011, %r13010, 0x3340U;
	cvt.u32.u16 	%r13013, %rs16297;
	cvt.u32.u16 	%r13014, %rs16298;
	prmt.b32 	%r13015, %r13014, %r13013, 0x3340U;
	prmt.b32 	%r13016, %r13015, %r13012, 0x5410U;
	st.local.v2.b32 	[%rd2+240], {%r13016, %r13009};
	cvt.u32.u16 	%r13017, %rs16283;
	cvt.u32.u16 	%r13018, %rs16284;
	prmt.b32 	%r13019, %r13018, %r13017, 0x3340U;
	cvt.u32.u16 	%r13020, %rs16285;
	cvt.u32.u16 	%r13021, %rs16286;
	prmt.b32 	%r13022, %r13021, %r13020, 0x3340U;
	prmt.b32 	%r13023, %r13022, %r13019, 0x5410U;
	cvt.u32.u16 	%r13024, %rs16287;
	cvt.u32.u16 	%r13025, %rs16288;
	prmt.b32 	%r13026, %r13025, %r13024, 0x3340U;
	cvt.u32.u16 	%r13027, %rs16289;
	cvt.u32.u16 	%r13028, %rs16290;
	prmt.b32 	%r13029, %r13028, %r13027, 0x3340U;
	prmt.b32 	%r13030, %r13029, %r13026, 0x5410U;
	st.local.v2.b32 	[%rd2+248], {%r13030, %r13023};
	cvt.u32.u16 	%r13031, %rs16275;
	cvt.u32.u16 	%r13032, %rs16276;
	prmt.b32 	%r13033, %r13032, %r13031, 0x3340U;
	cvt.u32.u16 	%r13034, %rs16277;
	cvt.u32.u16 	%r13035, %rs16278;
	prmt.b32 	%r13036, %r13035, %r13034, 0x3340U;
	prmt.b32 	%r13037, %r13036, %r13033, 0x5410U;
	cvt.u32.u16 	%r13038, %rs16279;
	cvt.u32.u16 	%r13039, %rs16280;
	prmt.b32 	%r13040, %r13039, %r13038, 0x3340U;
	cvt.u32.u16 	%r13041, %rs16281;
	cvt.u32.u16 	%r13042, %rs16282;
	prmt.b32 	%r13043, %r13042, %r13041, 0x3340U;
	prmt.b32 	%r13044, %r13043, %r13040, 0x5410U;
	st.local.v2.b32 	[%rd2+256], {%r13044, %r13037};
	cvt.u32.u16 	%r13045, %rs16267;
	cvt.u32.u16 	%r13046, %rs16268;
	prmt.b32 	%r13047, %r13046, %r13045, 0x3340U;
	cvt.u32.u16 	%r13048, %rs16269;
	cvt.u32.u16 	%r13049, %rs16270;
	prmt.b32 	%r13050, %r13049, %r13048, 0x3340U;
	prmt.b32 	%r13051, %r13050, %r13047, 0x5410U;
	cvt.u32.u16 	%r13052, %rs16271;
	cvt.u32.u16 	%r13053, %rs16272;
	prmt.b32 	%r13054, %r13053, %r13052, 0x3340U;
	cvt.u32.u16 	%r13055, %rs16273;
	cvt.u32.u16 	%r13056, %rs16274;
	prmt.b32 	%r13057, %r13056, %r13055, 0x3340U;
	prmt.b32 	%r13058, %r13057, %r13054, 0x5410U;
	st.local.v2.b32 	[%rd2+264], {%r13058, %r13051};
	mov.b32 	%r39683, 0;
$L__BB5_206:
	mov.u32 	%r39686, %r39683;
	cvt.u64.u32 	%rd104, %r39686;
	add.s64 	%rd105, %rd2, %rd104;
	ld.local.u8 	%rs14521, [%rd105+16];
	setp.ne.s16 	%p36, %rs14521, 0;
	add.s32 	%r39683, %r39686, 1;
	@%p36 bra 	$L__BB5_206;
	and.b16  	%rs14522, %rs22180, 255;
	setp.eq.s16 	%p37, %rs14522, 0;
	@%p37 bra 	$L__BB5_210;
	mov.b32 	%r39684, 0;
$L__BB5_209:
	cvt.u64.u32 	%rd106, %r39686;
	add.s64 	%rd107, %rd2, %rd106;
	st.local.u8 	[%rd107+16], %rs22180;
	add.s32 	%r39686, %r39686, 1;
	add.s32 	%r1289, %r39684, 1;
	cvt.u64.u32 	%rd108, %r39684;
	add.s64 	%rd109, %rd1, %rd108;
	ld.local.u8 	%rs22180, [%rd109+17];
	setp.ne.s16 	%p38, %rs22180, 0;
	mov.u32 	%r39684, %r1289;
	@%p38 bra 	$L__BB5_209;
$L__BB5_210:
	cvt.u64.u32 	%rd110, %r39686;
	add.s64 	%rd111, %rd2, %rd110;
	mov.b16 	%rs14523, 0;
	st.local.u8 	[%rd111+16], %rs14523;
	add.s32 	%r1291, %r39559, %r1283;
	st.local.u32 	[%rd2], %r1291;
	add.f64 	%fd87, %fd86, %fd102;
	st.local.f64 	[%rd2+8], %fd87;
	ld.local.v2.b32 	{%r13061, %r13062}, [%rd2+16];
	ld.local.v2.b32 	{%r13063, %r13064}, [%rd2+24];
	ld.local.v2.b32 	{%r13065, %r13066}, [%rd2+32];
	ld.local.v2.b32 	{%r13067, %r13068}, [%rd2+40];
	ld.local.v2.b32 	{%r13069, %r13070}, [%rd2+48];
	ld.local.v2.b32 	{%r13071, %r13072}, [%rd2+56];
	ld.local.v2.b32 	{%r13073, %r13074}, [%rd2+64];
	ld.local.v2.b32 	{%r13075, %r13076}, [%rd2+72];
	ld.local.v2.b32 	{%r13077, %r13078}, [%rd2+80];
	ld.local.v2.b32 	{%r13079, %r13080}, [%rd2+88];
	ld.local.v2.b32 	{%r13081, %r13082}, [%rd2+96];
	ld.local.v2.b32 	{%r13083, %r13084}, [%rd2+104];
	ld.local.v2.b32 	{%r13085, %r13086}, [%rd2+112];
	ld.local.v2.b32 	{%r13087, %r13088}, [%rd2+120];
	ld.local.v2.b32 	{%r13089, %r13090}, [%rd2+128];
	ld.local.v2.b32 	{%r13091, %r13092}, [%rd2+136];
	ld.local.v2.b32 	{%r13093, %r13094}, [%rd2+144];
	ld.local.v2.b32 	{%r13095, %r13096}, [%rd2+152];
	ld.local.v2.b32 	{%r13097, %r13098}, [%rd2+160];
	ld.local.v2.b32 	{%r13099, %r13100}, [%rd2+168];
	ld.local.v2.b32 	{%r13101, %r13102}, [%rd2+176];
	ld.local.v2.b32 	{%r13103, %r13104}, [%rd2+184];
	ld.local.v2.b32 	{%r13105, %r13106}, [%rd2+192];
	ld.local.v2.b32 	{%r13107, %r13108}, [%rd2+200];
	ld.local.v2.b32 	{%r13109, %r13110}, [%rd2+208];
	ld.local.v2.b32 	{%r13111, %r13112}, [%rd2+216];
	ld.local.v2.b32 	{%r13113, %r13114}, [%rd2+224];
	ld.local.v2.b32 	{%r13115, %r13116}, [%rd2+232];
	ld.local.v2.b32 	{%r13117, %r13118}, [%rd2+240];
	ld.local.v2.b32 	{%r13119, %r13120}, [%rd2+248];
	ld.local.v2.b32 	{%r13121, %r13122}, [%rd2+256];
	ld.local.v2.b32 	{%r13123, %r13124}, [%rd2+264];
	ld.shared.v2.b32 	{%r13125, %r13126}, [_ZZN3cub18CUB_300001_SM_10006detail6reduce18DeviceReduceKernelINS2_10policy_hubI4Itemy13Addition_funcE10Policy1000EN6thrust24THRUST_300001_SM_1000_NS6detail15normal_iteratorINSA_10device_ptrIS5_EEEEyS6_S5_N4cuda3std3__410__identityEEEvT0_PT3_T1_NS0_13GridEvenShareISN_EET2_T4_E12temp_storage+816];
	ld.shared.v2.b32 	{%r13127, %r13128}, [_ZZN3cub18CUB_300001_SM_10006detail6reduce18DeviceReduceKernelINS2_10policy_hubI4Itemy13Addition_funcE10Policy1000EN6thrust24THRUST_300001_SM_1000_NS6detail15normal_iteratorINSA_10device_ptrIS5_EEEEyS6_S5_N4cuda3std3__410__identityEEEvT0_PT3_T1_NS0_13GridEvenShareISN_EET2_T4_E12temp_storage+808];
	ld.shared.v2.b32 	{%r13129, %r13130}, [_ZZN3cub18CUB_300001_SM_10006detail6reduce18DeviceReduceKernelINS2_10policy_hubI4Itemy13Addition_funcE10Policy1000EN6thrust24THRUST_300001_SM_1000_NS6detail15normal_iteratorINSA_10device_ptrIS5_EEEEyS6_S5_N4cuda3std3__410__identityEEEvT0_PT3_T1_NS0_13GridEvenShareISN_EET2_T4_E12temp_storage+800];
	ld.shared.v2.b32 	{%r13131, %r13132}, [_ZZN3cub18CUB_300001_SM_10006detail6reduce18DeviceReduceKernelINS2_10policy_hubI4Itemy13Addition_funcE10Policy1000EN6thrust24THRUST_300001_SM_1000_NS6detail15normal_iteratorINSA_10device_ptrIS5_EEEEyS6_S5_N4cuda3std3__410__identityEEEvT0_PT3_T1_NS0_13GridEvenShareISN_EET2_T4_E12temp_storage+792];
	ld.shared.v2.b32 	{%r13133, %r13134}, [_ZZN3cub18CUB_300001_SM_10006detail6reduce18DeviceReduceKernelINS2_10policy_hubI4Itemy13Addition_funcE10Policy1000EN6thrust24THRUST_300001_SM_1000_NS6detail15normal_iteratorINSA_10device_ptrIS5_EEEEyS6_S5_N4cuda3std3__410__identityEEEvT0_PT3_T1_NS0_13GridEvenShareISN_EET2_T4_E12temp_storage+784];
	ld.shared.v2.b32 	{%r13135, %r13136}, [_ZZN3cub18CUB_300001_SM_10006detail6reduce18DeviceReduceKernelINS2_10policy_hubI4Itemy13Addition_funcE10Policy1000EN6thrust24THRUST_300001_SM_1000_NS6detail15normal_iteratorINSA_10device_ptrIS5_EEEEyS6_S5_N4cuda3std3__410__identityEEEvT0_PT3_T1_NS0_13GridEvenShareISN_EET2_T4_E12temp_storage+776];
	ld.shared.v2.b32 	{%r13137, %r13138}, [_ZZN3cub18CUB_300001_SM_10006detail6reduce18DeviceReduceKernelINS2_10policy_hubI4Itemy13Addition_funcE10Policy1000EN6thrust24THRUST_300001_SM_1000_NS6detail15normal_iteratorINSA_10device_ptrIS5_EEEEyS6_S5_N4cuda3std3__410__identityEEEvT0_PT3_T1_NS0_13GridEvenShareISN_EET2_T4_E12temp_storage+768];
	ld.shared.v2.b32 	{%r13139, %r13140}, [_ZZN3cub18CUB_300001_SM_10006detail6reduce18DeviceReduceKernelINS2_10policy_hubI4Itemy13Addition_funcE10Policy1000EN6thrust24THRUST_300001_SM_1000_NS6detail15normal_iteratorINSA_10device_ptrIS5_EEEEyS6_S5_N4cuda3std3__410__identityEEEvT0_PT3_T1_NS0_13GridEvenShareISN_EET2_T4_E12temp_storage+760];
	ld.shared.v2.b32 	{%r13141, %r13142}, [_ZZN3cub18CUB_300001_SM_10006detail6reduce18DeviceReduceKernelINS2_10policy_hubI4Itemy13Addition_funcE10Policy1000EN6thrust24THRUST_300001_SM_1000_NS6detail15normal_iteratorINSA_10device_ptrIS5_EEEEyS6_S5_N4cuda3std3__410__identityEEEvT0_PT3_T1_NS0_13GridEvenShareISN_EET2_T4_E12temp_storage+752];
	ld.shared.v2.b32 	{%r13143, %r13144}, [_ZZN3cub18CUB_300001_SM_10006detail6reduce18DeviceReduceKernelINS2_10policy_hubI4Itemy13Addition_funcE10Policy1000EN6thrust24THRUST_300001_SM_1000_NS6detail15normal_iteratorINSA_10device_ptrIS5_EEEEyS6_S5_N4cuda3std3__410__identityEEEvT0_PT3_T1_NS0_13GridEvenShareISN_EET2_T4_E12temp_storage+744];
	ld.shared.v2.b32 	{%r13145, %r13146}, [_ZZN3cub18CUB_300001_SM_10006detail6reduce18DeviceReduceKernelINS2_10policy_hubI4Itemy13Addition_funcE10Policy1000EN6thrust24THRUST_300001_SM_1000_NS6detail15normal_iteratorINSA_10device_ptrIS5_EEEEyS6_S5_N4cuda3std3__410__identityEEEvT0_PT3_T1_NS0_13GridEvenShareISN_EET2_T4_E12temp_storage+736];
	ld.shared.v2.b32 	{%r13147, %r13148}, [_ZZN3cub18CUB_300001_SM_10006detail6reduce18DeviceReduceKernelINS2_10policy_hubI4Itemy13Addition_funcE10Policy1000EN6thrust24THRUST_300001_SM_1000_NS6detail15normal_iteratorINSA_10device_ptrIS5_EEEEyS6_S5_N4cuda3std3__410__identityEEEvT0_PT3_T1_NS0_13GridEvenShareISN_EET2_T4_E12temp_storage+728];
	ld.shared.v2.b32 	{%r13149, %r13150}, [_ZZN3cub18CUB_300001_SM_10006detail6reduce18DeviceReduceKernelINS2_10policy_hubI4Itemy13Addition_funcE10Policy1000EN6thrust24THRUST_300001_SM_1000_NS6detail15normal_iteratorINSA_10device_ptrIS5_EEEEyS6_S5_N4cuda3std3__410__identityEEEvT0_PT3_T1_NS0_13GridEvenShareISN_EET2_T4_E12temp_storage+720];
	ld.shared.v2.b32 	{%r13151, %r13152}, [_ZZN3cub18CUB_300001_SM_10006detail6reduce18DeviceReduceKernelINS2_10policy_hubI4Itemy13Addition_funcE10Policy1000EN6thrust24THRUST_300001_SM_1000_NS6detail15normal_iteratorINSA_10device_ptrIS5_EEEEyS6_S5_N4cuda3std3__410__identityEEEvT0_PT3_T1_NS0_13GridEvenShareISN_EET2_T4_E12temp_storage+712];
	ld.shared.v2.b32 	{%r13153, %r13154}, [_ZZN3cub18CUB_300001_SM_10006detail6reduce18DeviceReduceKernelINS2_10policy_hubI4Itemy13Addition_funcE10Policy1000EN6thrust24THRUST_300001_SM_1000_NS6detail15normal_iteratorINSA_10device_ptrIS5_EEEEyS6_S5_N4cuda3std3__410__identityEEEvT0_PT3_T1_NS0_13GridEvenShareISN_EET2_T4_E12temp_storage+704];
	ld.shared.v2.b32 	{%r13155, %r13156}, [_ZZN3cub18CUB_300001_SM_10006detail6reduce18DeviceReduceKernelINS2_10policy_hubI4Itemy13Addition_funcE10Policy1000EN6thrust24THRUST_300001_SM_1000_NS6detail15normal_iteratorINSA_10device_ptrIS5_EEEEyS6_S5_N4cuda3std3__410__identityEEEvT0_PT3_T1_NS0_13GridEvenShareISN_EET2_T4_E12temp_storage+696];
	ld.shared.v2.b32 	{%r13157, %r13158}, [_ZZN3cub18CUB_300001_SM_10006detail6reduce18DeviceReduceKernelINS2_10policy_hubI4Itemy13Addition_funcE10Policy1000EN6thrust24THRUST_300001_SM_1000_NS6detail15normal_iteratorINSA_10device_ptrIS5_EEEEyS6_S5_N4cuda3std3__410__identityEEEvT0_PT3_T1_NS0_13GridEvenShareISN_EET2_T4_E12temp_storage+688];
	ld.shared.v2.b32 	{%r13159, %r13160}, [_ZZN3cub18CUB_300001_SM_10006detail6reduce18DeviceReduceKernelINS2_10policy_hubI4Itemy13Addition_funcE10Policy1000EN6thrust24THRUST_300001_SM_1000_NS6detail15normal_iteratorINSA_10device_ptrIS5_EEEEyS6_S5_N4cuda3std3__410__identityEEEvT0_PT3_T1_NS0_13GridEvenShareISN_EET2_T4_E12temp_storage+680];
	ld.shared.v2.b32 	{%r13161, %r13162}, [_ZZN3cub18CUB_300001_SM_10006detail6reduce18DeviceReduceKernelINS2_10policy_hubI4Itemy13Addition_funcE10Policy1000EN6thrust24THRUST_300001_SM_1000_NS6detail15normal_iteratorINSA_10device_ptrIS5_EEEEyS6_S5_N4cuda3std3__410__identityEEEvT0_PT3_T1_NS0_13GridEvenShareISN_EET2_T4_E12temp_storage+672];
	ld.shared.v2.b32 	{%r13163, %r13164}, [_ZZN3cub18CUB_300001_SM_10006detail6reduce18DeviceReduceKernelINS2_10policy_hubI4Itemy13Addition_funcE10Policy1000EN6thrust24THRUST_300001_SM_1000_NS6detail15normal_iteratorINSA_10device_ptrIS5_EEEEyS6_S5_N4cuda3std3__410__identityEEEvT0_PT3_T1_NS0_13GridEvenShareISN_EET2_T4_E12temp_storage+664];
	ld.shared.v2.b32 	{%r13165, %r13166}, [_ZZN3cub18CUB_300001_SM_10006detail6reduce18DeviceReduceKernelINS2_10policy_hubI4Itemy13Addition_funcE10Policy1000EN6thrust24THRUST_300001_SM_1000_NS6detail15normal_iteratorINSA_10device_ptrIS5_EEEEyS6_S5_N4cuda3std3__410__identityEEEvT0_PT3_T1_NS0_13GridEvenShareISN_EET2_T4_E12temp_storage+656];
	ld.shared.v2.b32 	{%r13167, %r13168}, [_ZZN3cub18CUB_300001_SM_10006detail6reduce18DeviceReduceKernelINS2_10policy_hubI4Itemy13Addition_funcE10Policy1000EN6thrust24THRUST_300001_SM_1000_NS6detail15normal_iteratorINSA_10device_ptrIS5_EEEEyS6_S5_N4cuda3std3__410__identityEEEvT0_PT3_T1_NS0_13GridEvenShareISN_EET2_T4_E12temp_storage+648];
	ld.shared.v2.b32 	{%r13169, %r13170}, [_ZZN3cub18CUB_300001_SM_10006detail6reduce18DeviceReduceKernelINS2_10policy_hubI4Itemy13Addition_funcE10Policy1000EN6thrust24THRUST_300001_SM_1000_NS6detail15normal_iteratorINSA_10device_ptrIS5_EEEEyS6_S5_N4cuda3std3__410__identityEEEvT0_PT3_T1_NS0_13GridEvenShareISN_EET2_T4_E12temp_storage+640];
	ld.shared.v2.b32 	{%r13171, %r13172}, [_ZZN3cub18CUB_300001_SM_10006detail6reduce18DeviceReduceKernelINS2_10policy_hubI4Itemy13Addition_funcE10Policy1000EN6thrust24THRUST_300001_SM_1000_NS6detail15normal_iteratorINSA_10device_ptrIS5_EEEEyS6_S5_N4cuda3std3__410__identityEEEvT0_PT3_T1_NS0_13GridEvenShareISN_EET2_T4_E12temp_storage+632];
	ld.shared.v2.b32 	{%r13173, %r13174}, [_ZZN3cub18CUB_300001_SM_10006detail6reduce18DeviceReduceKernelINS2_10policy_hubI4Itemy13Addition_funcE10Policy1000EN6thrust24THRUST_300001_SM_1000_NS6detail15normal_iteratorINSA_10device_ptrIS5_EEEEyS6_S5_N4cuda3std3__410__identityEEEvT0_PT3_T1_NS0_13GridEvenShareISN_EET2_T4_E12temp_storage+624];
	ld.shared.v2.b32 	{%r13175, %r13176}, [_ZZN3cub18CUB_300001_SM_10006detail6reduce18DeviceReduceKernelINS2_10policy_hubI4Itemy13Addition_funcE10Policy1000EN6thrust24THRUST_300001_SM_1000_NS6detail15normal_iteratorINSA_10device_ptrIS5_EEEEyS6_S5_N4cuda3std3__410__identityEEEvT0_PT3_T1_NS0_13GridEvenShareISN_EET2_T4_E12temp_storage+616];
	ld.shared.v2.b32 	{%r13177, %r13178}, [_ZZN3cub18CUB_300001_SM_10006detail6reduce18DeviceReduceKernelINS2_10policy_hubI4Itemy13Addition_funcE10Policy1000EN6thrust24THRUST_300001_SM_1000_NS6detail15normal_iteratorINSA_10device_ptrIS5_EEEEyS6_S5_N4cuda3std3__410__identityEEEvT0_PT3_T1_NS0_13GridEvenShareISN_EET2_T4_E12temp_storage+608];
	ld.shared.v2.b32 	{%r13179, %r13180}, [_ZZN3cub18CUB_300001_SM_10006detail6reduce18DeviceReduceKernelINS2_10policy_hubI4Itemy13Addition_funcE10Policy1000EN6thrust24THRUST_300001_SM_1000_NS6detail15normal_iteratorINSA_10device_ptrIS5_EEEEyS6_S5_N4cuda3std3__410__identityEEEvT0_PT3_T1_NS0_13GridEvenShareISN_EET2_T4_E12temp_storage+600];
	ld.shared.v2.b32 	{%r13181, %r13182}, [_ZZN3cub18CUB_300001_SM_10006detail6reduce18DeviceReduceKernelINS2_10policy_hubI4Itemy13Addition_funcE10Policy1000EN6thrust24THRUST_300001_SM_1000_NS6detail15normal_iteratorINSA_10device_ptrIS5_EEEEyS6_S5_N4cuda3std3__410__identityEEEvT0_PT3_T1_NS0_13GridEvenShareISN_EET2_T4_E12temp_storage+592];
	ld.shared.v2.b32 	{%r13183, %r13184}, [_ZZN3cub18CUB_300001_SM_10006detail6reduce18DeviceReduceKernelINS2_10policy_hubI4Itemy13Addition_funcE10Policy1000EN6thrust24THRUST_300001_SM_1000_NS6detail15normal_iteratorINSA_10device_ptrIS5_EEEEyS6_S5_N4cuda3std3__410__identityEEEvT0_PT3_T1_NS0_13GridEvenShareISN_EET2_T4_E12temp_storage+584];
	ld.shared.v2.b32 	{%r13185, %r13186}, [_ZZN3cub18CUB_300001_SM_10006detail6reduce18DeviceReduceKernelINS2_10policy_hubI4Itemy13Addition_funcE10Policy1000EN6thrust24THRUST_300001_SM_1000_NS6detail15normal_iteratorINSA_10device_ptrIS5_EEEEyS6_S5_N4cuda3std3__410__identityEEEvT0_PT3_T1_NS0_13GridEvenShareISN_EET2_T4_E12temp_storage+576];
	ld.shared.v2.b32 	{%r13187, %r13188}, [_ZZN3cub18CUB_300001_SM_10006detail6reduce18DeviceReduceKernelINS2_10policy_hubI4Itemy13Addition_funcE10Policy1000EN6thrust24THRUST_300001_SM_1000_NS6detail15normal_iteratorINSA_10device_ptrIS5_EEEEyS6_S5_N4cuda3std3__410__identityEEEvT0_PT3_T1_NS0_13GridEvenShareISN_EET2_T4_E12temp_storage+568];
	bfe.u32 	%r13189, %r13187, 0, 8;
	cvt.u16.u32 	%rs22181, %r13189;
	ld.shared.f64 	%fd88, [_ZZN3cub18CUB_300001_SM_10006detail6reduce18DeviceReduceKernelINS2_10policy_hubI4Itemy13Addition_funcE10Policy1000EN6thrust24THRUST_300001_SM_1000_NS6detail15normal_iteratorINSA_10device_ptrIS5_EEEEyS6_S5_N4cuda3std3__410__identityEEEvT0_PT3_T1_NS0_13GridEvenShareISN_EET2_T4_E12temp_storage+560];
	ld.shared.u32 	%r1292, [_ZZN3cub18CUB_300001_SM_10006detail6reduce18DeviceReduceKernelINS2_10policy_hubI4Itemy13Addition_funcE10Policy1000EN6thrust24THRUST_300001_SM_1000_NS6detail15normal_iteratorINSA_10device_ptrIS5_EEEEyS6_S5_N4cuda3std3__410__identityEEEvT0_PT3_T1_NS0_13GridEvenShareISN_EET2_T4_E12temp_storage+552];
	st.local.u32 	[%rd1], %r1292;
	st.local.f64 	[%rd1+8], %fd88;
	st.local.v2.b32 	[%rd1+16], {%r13187, %r13188};
	st.local.v2.b32 	[%rd1+24], {%r13185, %r13186};
	st.local.v2.b32 	[%rd1+32], {%r13183, %r13184};
	st.local.v2.b32 	[%rd1+40], {%r13181, %r13182};
	st.local.v2.b32 	[%rd1+48], {%r13179, %r13180};
	st.local.v2.b32 	[%rd1+56], {%r13177, %r13178};
	st.local.v2.b32 	[%rd1+64], {%r13175, %r13176};
	st.local.v2.b32 	[%rd1+72], {%r13173, %r13174};
	st.local.v2.b32 	[%rd1+80], {%r13171, %r13172};
	st.local.v2.b32 	[%rd1+88], {%r13169, %r13170};
	st.local.v2.b32 	[%rd1+96], {%r13167, %r13168};
	st.local.v2.b32 	[%rd1+104], {%r13165, %r13166};
	st.local.v2.b32 	[%rd1+112], {%r13163, %r13164};
	st.local.v2.b32 	[%rd1+120], {%r13161, %r13162};
	st.local.v2.b32 	[%rd1+128], {%r13159, %r13160};
	st.local.v2.b32 	[%rd1+136], {%r13157, %r13158};
	st.local.v2.b32 	[%rd1+144], {%r13155, %r13156};
	st.local.v2.b32 	[%rd1+152], {%r13153, %r13154};
	st.local.v2.b32 	[%rd1+160], {%r13151, %r13152};
	st.local.v2.b32 	[%rd1+168], {%r13149, %r13150};
	st.local.v2.b32 	[%rd1+176], {%r13147, %r13148};
	st.local.v2.b32 	[%rd1+184], {%r13145, %r13146};
	st.local.v2.b32 	[%rd1+192], {%r13143, %r13144};
	st.local.v2.b32 	[%rd1+200], {%r13141, %r13142};
	st.local.v2.b32 	[%rd1+208], {%r13139, %r13140};
	st.local.v2.b32 	[%rd1+216], {%r13137, %r13138};
	st.local.v2.b32 	[%rd1+224], {%r13135, %r13136};
	st.local.v2.b32 	[%rd1+232], {%r13133, %r13134};
	st.local.v2.b32 	[%rd1+240], {%r13131, %r13132};
	st.local.v2.b32 	[%rd1+248], {%r13129, %r13130};
	st.local.v2.b32 	[%rd1+256], {%r13127, %r13128};
	st.local.v2.b32 	[%rd1+264], {%r13125, %r13126};
	st.local.u32 	[%rd3], %r1291;
	st.local.f64 	[%rd3+8], %fd87;
	st.local.v2.b32 	[%rd3+16], {%r13061, %r13062};
	st.local.v2.b32 	[%rd3+24], {%r13063, %r13064};
	st.local.v2.b32 	[%rd3+32], {%r13065, %r13066};
	st.local.v2.b32 	[%rd3+40], {%r13067, %r13068};
	st.local.v2.b32 	[%rd3+48], {%r13069, %r13070};
	st.local.v2.b32 	[%rd3+56], {%r13071, %r13072};
	st.local.v2.b32 	[%rd3+64], {%r13073, %r13074};
	st.local.v2.b32 	[%rd3+72], {%r13075, %r13076};
	st.local.v2.b32 	[%rd3+80], {%r13077, %r13078};
	st.local.v2.b32 	[%rd3+88], {%r13079, %r13080};
	st.local.v2.b32 	[%rd3+96], {%r13081, %r13082};
	st.local.v2.b32 	[%rd3+104], {%r13083, %r13084};
	st.local.v2.b32 	[%rd3+112], {%r13085, %r13086};
	st.local.v2.b32 	[%rd3+120], {%r13087, %r13088};
	st.local.v2.b32 	[%rd3+128], {%r13089, %r13090};
	st.local.v2.b32 	[%rd3+136], {%r13091, %r13092};
	st.local.v2.b32 	[%rd3+144], {%r13093, %r13094};
	st.local.v2.b32 	[%rd3+152], {%r13095, %r13096};
	st.local.v2.b32 	[%rd3+160], {%r13097, %r13098};
	st.local.v2.b32 	[%rd3+168], {%r13099, %r13100};
	st.local.v2.b32 	[%rd3+176], {%r13101, %r13102};
	st.local.v2.b32 	[%rd3+184], {%r13103, %r13104};
	st.local.v2.b32 	[%rd3+192], {%r13105, %r13106};
	st.local.v2.b32 	[%rd3+200], {%r13107, %r13108};
	st.local.v2.b32 	[%rd3+208], {%r13109, %r13110};
	st.local.v2.b32 	[%rd3+216], {%r13111, %r13112};
	st.local.v2.b32 	[%rd3+224], {%r13113, %r13114};
	st.local.v2.b32 	[%rd3+232], {%r13115, %r13116};
	st.local.v2.b32 	[%rd3+240], {%r13117, %r13118};
	st.local.v2.b32 	[%rd3+248], {%r13119, %r13120};
	st.local.v2.b32 	[%rd3+256], {%r13121, %r13122};
	st.local.v2.b32 	[%rd3+264], {%r13123, %r13124};
	mov.b32 	%r39687, 0;
$L__BB5_211:
	mov.u32 	%r39690, %r39687;
	cvt.u64.u32 	%rd112, %r39690;
	add.s64 	%rd113, %rd3, %rd112;
	ld.local.u8 	%rs14524, [%rd113+16];
	setp.ne.s16 	%p39, %rs14524, 0;
	add.s32 	%r39687, %r39690, 1;
	@%p39 bra 	$L__BB5_211;
	and.b16  	%rs14525, %rs22181, 255;
	setp.eq.s16 	%p40, %rs14525, 0;
	@%p40 bra 	$L__BB5_215;
	mov.b32 	%r39688, 0;
$L__BB5_214:
	cvt.u64.u32 	%rd114, %r39690;
	add.s64 	%rd115, %rd3, %rd114;
	st.local.u8 	[%rd115+16], %rs22181;
	add.s32 	%r39690, %r39690, 1;
	add.s32 	%r1298, %r39688, 1;
	cvt.u64.u32 	%rd116, %r39688;
	add.s64 	%rd117, %rd1, %rd116;
	ld.local.u8 	%rs22181, [%rd117+17];
	setp.ne.s16 	%p41, %rs22181, 0;
	mov.u32 	%r39688, %r1298;
	@%p41 bra 	$L__BB5_214;
$L__BB5_215:
	cvt.u64.u32 	%rd118, %r39690;
	add.s64 	%rd119, %rd3, %rd118;
	mov.b16 	%rs14526, 0;
	st.local.u8 	[%rd119+16], %rs14526;
	add.s32 	%r1300, %r1291, %r1292;
	st.local.u32 	[%rd3], %r1300;
	add.f64 	%fd89, %fd88, %fd87;
	st.local.f64 	[%rd3+8], %fd89;
	ld.local.v2.b32 	{%r13192, %r13193}, [%rd3+16];
	ld.local.v2.b32 	{%r13194, %r13195}, [%rd3+24];
	ld.local.v2.b32 	{%r13196, %r13197}, [%rd3+32];
	ld.local.v2.b32 	{%r13198, %r13199}, [%rd3+40];
	ld.local.v2.b32 	{%r13200, %r13201}, [%rd3+48];
	ld.local.v2.b32 	{%r13202, %r13203}, [%rd3+56];
	ld.local.v2.b32 	{%r13204, %r13205}, [%rd3+64];
	ld.local.v2.b32 	{%r13206, %r13207}, [%rd3+72];
	ld.local.v2.b32 	{%r13208, %r13209}, [%rd3+80];
	ld.local.v2.b32 	{%r13210, %r13211}, [%rd3+88];
	ld.local.v2.b32 	{%r13212, %r13213}, [%rd3+96];
	ld.local.v2.b32 	{%r13214, %r13215}, [%rd3+104];
	ld.local.v2.b32 	{%r13216, %r13217}, [%rd3+112];
	ld.local.v2.b32 	{%r13218, %r13219}, [%rd3+120];
	ld.local.v2.b32 	{%r13220, %r13221}, [%rd3+128];
	ld.local.v2.b32 	{%r13222, %r13223}, [%rd3+136];
	ld.local.v2.b32 	{%r13224, %r13225}, [%rd3+144];
	ld.local.v2.b32 	{%r13226, %r13227}, [%rd3+152];
	ld.local.v2.b32 	{%r13228, %r13229}, [%rd3+160];
	ld.local.v2.b32 	{%r13230, %r13231}, [%rd3+168];
	ld.local.v2.b32 	{%r13232, %r13233}, [%rd3+176];
	ld.local.v2.b32 	{%r13234, %r13235}, [%rd3+184];
	ld.local.v2.b32 	{%r13236, %r13237}, [%rd3+192];
	ld.local.v2.b32 	{%r13238, %r13239}, [%rd3+200];
	ld.local.v2.b32 	{%r13240, %r13241}, [%rd3+208];
	ld.local.v2.b32 	{%r13242, %r13243}, [%rd3+216];
	ld.local.v2.b32 	{%r13244, %r13245}, [%rd3+224];
	ld.local.v2.b32 	{%r13246, %r13247}, [%rd3+232];
	ld.local.v2.b32 	{%r13248, %r13249}, [%rd3+240];
	ld.local.v2.b32 	{%r13250, %r13251}, [%rd3+248];
	ld.local.v2.b32 	{%r13252, %r13253}, [%rd3+256];
	ld.local.v2.b32 	{%r13254, %r13255}, [%rd3+264];
	ld.shared.v2.b32 	{%r13256, %r13257}, [_ZZN3cub18CUB_300001_SM_10006detail6reduce18DeviceReduceKernelINS2_10policy_hubI4Itemy13Addition_funcE10Policy1000EN6thrust24THRUST_300001_SM_1000_NS6detail15normal_iteratorINSA_10device_ptrIS5_EEEEyS6_S5_N4cuda3std3__410__identityEEEvT0_PT3_T1_NS0_13GridEvenShareISN_EET2_T4_E12temp_storage+1088];
	ld.shared.v2.b32 	{%r13258, %r13259}, [_ZZN3cub18CUB_300001_SM_10006detail6reduce18DeviceReduceKernelINS2_10policy_hubI4Itemy13Addition_funcE10Policy1000EN6thrust24THRUST_300001_SM_1000_NS6detail15normal_iteratorINSA_10device_ptrIS5_EEEEyS6_S5_N4cuda3std3__410__identityEEEvT0_PT3_T1_NS0_13GridEvenShareISN_EET2_T4_E12temp_storage+1080];
	ld.shared.v2.b32 	{%r13260, %r13261}, [_ZZN3cub18CUB_300001_SM_10006detail6reduce18DeviceReduceKernelINS2_10policy_hubI4Itemy13Addition_funcE10Policy1000EN6thrust24THRUST_300001_SM_1000_NS6detail15normal_iteratorINSA_10device_ptrIS5_EEEEyS6_S5_N4cuda3std3__410__identityEEEvT0_PT3_T1_NS0_13GridEvenShareISN_EET2_T4_E12temp_storage+1072];
	ld.shared.v2.b32 	{%r13262, %r13263}, [_ZZN3cub18CUB_300001_SM_10006detail6reduce18DeviceReduceKernelINS2_10policy_hubI4Itemy13Addition_funcE10Policy1000EN6thrust24THRUST_300001_SM_1000_NS6detail15normal_iteratorINSA_10device_ptrIS5_EEEEyS6_S5_N4cuda3std3__410__identityEEEvT0_PT3_T1_NS0_13GridEvenShareISN_EET2_T4_E12temp_storage+1064];
	ld.shared.v2.b32 	{%r13264, %r13265}, [_ZZN3cub18CUB_300001_SM_10006detail6reduce18DeviceReduceKernelINS2_10policy_hubI4Itemy13Addition_funcE10Policy1000EN6thrust24THRUST_300001_SM_1000_NS6detail15normal_iteratorINSA_10device_ptrIS5_EEEEyS6_S5_N4cuda3std3__410__identityEEEvT0_PT3_T1_NS0_13GridEvenShareISN_EET2_T4_E12temp_storage+1056];
	ld.shared.v2.b32 	{%r13266, %r13267}, [_ZZN3cub18CUB_300001_SM_10006detail6reduce18DeviceReduceKernelINS2_10policy_hubI4Itemy13Addition_funcE10Policy1000EN6thrust24THRUST_300001_SM_1000_NS6detail15normal_iteratorINSA_10device_ptrIS5_EEEEyS6_S5_N4cuda3std3__410__identityEEEvT0_PT3_T1_NS0_13GridEvenShareISN_EET2_T4_E12temp_storage+1048];
	ld.shared.v2.b32 	{%r13268, %r13269}, [_ZZN3cub18CUB_300001_SM_10006detail6reduce18DeviceReduceKernelINS2_10policy_hubI4Itemy13Addition_funcE10Policy1000EN6thrust24THRUST_300001_SM_1000_NS6detail15normal_iteratorINSA_10device_ptrIS5_EEEEyS6_S5_N4cuda3std3__410__identityEEEvT0_PT3_T1_NS0_13GridEvenShareISN_EET2_T4_E12temp_storage+1040];
	ld.shared.v2.b32 	{%r13270, %r13271}, [_ZZN3cub18CUB_300001_SM_10006detail6reduce18DeviceReduceKernelINS2_10policy_hubI4Itemy13Addition_funcE10Policy1000EN6thrust24THRUST_300001_SM_1000_NS6detail15normal_iteratorINSA_10device_ptrIS5_EEEEyS6_S5_N4cuda3std3__410__identityEEEvT0_PT3_T1_NS0_13GridEvenShareISN_EET2_T4_E12temp_storage+1032];
	ld.shared.v2.b32 	{%r13272, %r13273}, [_ZZN3cub18CUB_300001_SM_10006detail6reduce18DeviceReduceKernelINS2_10policy_hubI4Itemy13Addition_funcE10Policy1000EN6thrust24THRUST_300001_SM_1000_NS6detail15normal_iteratorINSA_10device_ptrIS5_EEEEyS6_S5_N4cuda3std3__410__identityEEEvT0_PT3_T1_NS0_13GridEvenShareISN_EET2_T4_E12temp_storage+1024];
	ld.shared.v2.b32 	{%r13274, %r13275}, [_ZZN3cub18CUB_300001_SM_10006detail6reduce18DeviceReduceKernelINS2_10policy_hubI4Itemy13Addition_funcE10Policy1000EN6thrust24THRUST_300001_SM_1000_NS6detail15normal_iteratorINSA_10device_ptrIS5_EEEEyS6_S5_N4cuda3std3__410__identityEEEvT0_PT3_T1_NS0_13GridEvenShareISN_EET2_T4_E12temp_storage+1016];
	ld.shared.v2.b32 	{%r13276, %r13277}, [_ZZN3cub18CUB_300001_SM_10006detail6reduce18DeviceReduceKernelINS2_10policy_hubI4Itemy13Addition_funcE10Policy1000EN6thrust24THRUST_300001_SM_1000_NS6detail15normal_iteratorINSA_10device_ptrIS5_EEEEyS6_S5_N4cuda3std3__410__identityEEEvT0_PT3_T1_NS0_13GridEvenShareISN_EET2_T4_E12temp_storage+1008];
	ld.shared.v2.b32 	{%r13278, %r13279}, [_ZZN3cub18CUB_300001_SM_10006detail6reduce18DeviceReduceKernelINS2_10policy_hubI4Itemy13Addition_funcE10Policy1000EN6thrust24THRUST_300001_SM_1000_NS6detail15normal_iteratorINSA_10device_ptrIS5_EEEEyS6_S5_N4cuda3std3__410__identityEEEvT0_PT3_T1_NS0_13GridEvenShareISN_EET2_T4_E12temp_storage+1000];
	ld.shared.v2.b32 	{%r13280, %r13281}, [_ZZN3cub18CUB_300001_SM_10006detail6reduce18DeviceReduceKernelINS2_10policy_hubI4Itemy13Addition_funcE10Policy1000EN6thrust24THRUST_300001_SM_1000_NS6detail15normal_iteratorINSA_10device_ptrIS5_EEEEyS6_S5_N4cuda3std3__410__identityEEEvT0_PT3_T1_NS0_13GridEvenShareISN_EET2_T4_E12temp_storage+992];
	ld.shared.v2.b32 	{%r13282, %r13283}, [_ZZN3cub18CUB_300001_SM_10006detail6reduce18DeviceReduceKernelINS2_10policy_hubI4Itemy13Addition_funcE10Policy1000EN6thrust24THRUST_300001_SM_1000_NS6detail15normal_iteratorINSA_10device_ptrIS5_EEEEyS6_S5_N4cuda3std3__410__identityEEEvT0_PT3_T1_NS0_13GridEvenShareISN_EET2_T4_E12temp_storage+984];
	ld.shared.v2.b32 	{%r13284, %r13285}, [_ZZN3cub18CUB_300001_SM_10006detail6reduce18DeviceReduceKernelINS2_10policy_hubI4Itemy13Addition_funcE10Policy1000EN6thrust24THRUST_300001_SM_1000_NS6detail15normal_iteratorINSA_10device_ptrIS5_EEEEyS6_S5_N4cuda3std3__410__identityEEEvT0_PT3_T1_NS0_13GridEvenShareISN_EET2_T4_E12temp_storage+976];
	ld.shared.v2.b32 	{%r13286, %r13287}, [_ZZN3cub18CUB_300001_SM_10006detail6reduce18DeviceReduceKernelINS2_10policy_hubI4Itemy13Addition_funcE10Policy1000EN6thrust24THRUST_300001_SM_1000_NS6detail15normal_iteratorINSA_10device_ptrIS5_EEEEyS6_S5_N4cuda3std3__410__identityEEEvT0_PT3_T1_NS0_13GridEvenShareISN_EET2_T4_E12temp_storage+968];
	ld.shared.v2.b32 	{%r13288, %r13289}, [_ZZN3cub18CUB_300001_SM_10006detail6reduce18DeviceReduceKernelINS2_10policy_hubI4Itemy13Addition_funcE10Policy1000EN6thrust24THRUST_300001_SM_1000_NS6detail15normal_iteratorINSA_10device_ptrIS5_EEEEyS6_S5_N4cuda3std3__410__identityEEEvT0_PT3_T1_NS0_13GridEvenShareISN_EET2_T4_E12temp_storage+960];
	ld.shared.v2.b32 	{%r13290, %r13291}, [_ZZN3cub18CUB_300001_SM_10006detail6reduce18DeviceReduceKernelINS2_10policy_hubI4Itemy13Addition_funcE10Policy1000EN6thrust24THRUST_300001_SM_1000_NS6detail15normal_iteratorINSA_10device_ptrIS5_EEEEyS6_S5_N4cuda3std3__410__identityEEEvT0_PT3_T1_NS0_13GridEvenShareISN_EET2_T4_E12temp_storage+952];
	ld.shared.v2.b32 	{%r13292, %r13293}, [_ZZN3cub18CUB_300001_SM_10006detail6reduce18DeviceReduceKernelINS2_10policy_hubI4Itemy13Addition_funcE10Policy1000EN6thrust24THRUST_300001_SM_1000_NS6detail15normal_iteratorINSA_10device_ptrIS5_EEEEyS6_S5_N4cuda3std3__410__identityEEEvT0_PT3_T1_NS0_13GridEvenShareISN_EET2_T4_E12temp_storage+944];
	ld.shared.v2.b32 	{%r13294, %r13295}, [_ZZN3cub18CUB_300001_SM_10006detail6reduce18DeviceReduceKernelINS2_10policy_hubI4Itemy13Addition_funcE10Policy1000EN6thrust24THRUST_300001_SM_1000_NS6detail15normal_iteratorINSA_10device_ptrIS5_EEEEyS6_S5_N4cuda3std3__410__identityEEEvT0_PT3_T1_NS0_13GridEvenShareISN_EET2_T4_E12temp_storage+936];
	ld.shared.v2.b32 	{%r13296, %r13297}, [_ZZN3cub18CUB_300001_SM_10006detail6reduce18DeviceReduceKernelINS2_10policy_hubI4Itemy13Addition_funcE10Policy1000EN6thrust24THRUST_300001_SM_1000_NS6detail15normal_iteratorINSA_10device_ptrIS5_EEEEyS6_S5_N4cuda3std3__410__identityEEEvT0_PT3_T1_NS0_13GridEvenShareISN_EET2_T4_E12temp_storage+928];
	ld.shared.v2.b32 	{%r13298, %r13299}, [_ZZN3cub18CUB_300001_SM_10006detail6reduce18DeviceReduceKernelINS2_10policy_hubI4Itemy13Addition_funcE10Policy1000EN6thrust24THRUST_300001_SM_1000_NS6detail15normal_iteratorINSA_10device_ptrIS5_EEEEyS6_S5_N4cuda3std3__410__identityEEEvT0_PT3_T1_NS0_13GridEvenShareISN_EET2_T4_E12temp_storage+920];
	ld.shared.v2.b32 	{%r13300, %r13301}, [_ZZN3cub18CUB_300001_SM_10006detail6reduce18DeviceReduceKernelINS2_10policy_hubI4Itemy13Addition_funcE10Policy1000EN6thrust24THRUST_300001_SM_1000_NS6detail15normal_iteratorINSA_10device_ptrIS5_EEEEyS6_S5_N4cuda3std3__410__identityEEEvT0_PT3_T1_NS0_13GridEvenShareISN_EET2_T4_E12temp_storage+912];
	ld.shared.v2.b32 	{%r13302, %r13303}, [_ZZN3cub18CUB_300001_SM_10006detail6reduce18DeviceReduceKernelINS2_10policy_hubI4Itemy13Addition_funcE10Policy1000EN6thrust24THRUST_300001_SM_1000_NS6detail15normal_iteratorINSA_10device_ptrIS5_EEEEyS6_S5_N4cuda3std3__410__identityEEEvT0_PT3_T1_NS0_13GridEvenShareISN_EET2_T4_E12temp_storage+904];
	ld.shared.v2.b32 	{%r13304, %r13305}, [_ZZN3cub18CUB_300001_SM_10006detail6reduce18DeviceReduceKernelINS2_10policy_hubI4Itemy13Addition_funcE10Policy1000EN6thrust24THRUST_300001_SM_1000_NS6detail15normal_iteratorINSA_10device_ptrIS5_EEEEyS6_S5_N4cuda3std3__410__identityEEEvT0_PT3_T1_NS0_13GridEvenShareISN_EET2_T4_E12temp_storage+896];
	ld.shared.v2.b32 	{%r13306, %r13307}, [_ZZN3cub18CUB_300001_SM_10006detail6reduce18DeviceReduceKernelINS2_10policy_hubI4Itemy13Addition_funcE10Policy1000EN6thrust24THRUST_300001_SM_1000_NS6detail15normal_iteratorINSA_10device_ptrIS5_EEEEyS6_S5_N4cuda3std3__410__identityEEEvT0_PT3_T1_NS0_13GridEvenShareISN_EET2_T4_E12temp_storage+888];
	ld.shared.v2.b32 	{%r13308, %r13309}, [_ZZN3cub18CUB_300001_SM_10006detail6reduce18DeviceReduceKernelINS2_10policy_hubI4Itemy13Addition_funcE10Policy1000EN6thrust24THRUST_300001_SM_1000_NS6detail15normal_iteratorINSA_10device_ptrIS5_EEEEyS6_S5_N4cuda3std3__410__identityEEEvT0_PT3_T1_NS0_13GridEvenShareISN_EET2_T4_E12temp_storage+880];
	ld.shared.v2.b32 	{%r13310, %r13311}, [_ZZN3cub18CUB_300001_SM_10006detail6reduce18DeviceReduceKernelINS2_10policy_hubI4Itemy13Addition_funcE10Policy1000EN6thrust24THRUST_300001_SM_1000_NS6detail15normal_iteratorINSA_10device_ptrIS5_EEEEyS6_S5_N4cuda3std3__410__identityEEEvT0_PT3_T1_NS0_13GridEvenShareISN_EET2_T4_E12temp_storage+872];
	ld.shared.v2.b32 	{%r13312, %r13313}, [_ZZN3cub18CUB_300001_SM_10006detail6reduce18DeviceReduceKernelINS2_10policy_hubI4Itemy13Addition_funcE10Policy1000EN6thrust24THRUST_300001_SM_1000_NS6detail15normal_iteratorINSA_10device_ptrIS5_EEEEyS6_S5_N4cuda3std3__410__identityEEEvT0_PT3_T1_NS0_13GridEvenShareISN_EET2_T4_E12temp_storage+864];
	ld.shared.v2.b32 	{%r13314, %r13315}, [_ZZN3cub18CUB_300001_SM_10006detail6reduce18DeviceReduceKernelINS2_10policy_hubI4Itemy13Addition_funcE10Policy1000EN6thrust24THRUST_300001_SM_1000_NS6detail15normal_iteratorINSA_10device_ptrIS5_EEEEyS6_S5_N4cuda3std3__410__identityEEEvT0_PT3_T1_NS0_13GridEvenShareISN_EET2_T4_E12temp_storage+856];
	ld.shared.v2.b32 	{%r13316, %r13317}, [_ZZN3cub18CUB_300001_SM_10006detail6reduce18DeviceReduceKernelINS2_10policy_hubI4Itemy13Addition_funcE10Policy1000EN6thrust24THRUST_300001_SM_1000_NS6detail15normal_iteratorINSA_10device_ptrIS5_EEEEyS6_S5_N4cuda3std3__410__identityEEEvT0_PT3_T1_NS0_13GridEvenShareISN_EET2_T4_E12temp_storage+848];
	ld.shared.v2.b32 	{%r13318, %r13319}, [_ZZN3cub18CUB_300001_SM_10006detail6reduce18DeviceReduceKernelINS2_10policy_hubI4Itemy13Addition_funcE10Policy1000EN6thrust24THRUST_300001_SM_1000_NS6detail15normal_iteratorINSA_10device_ptrIS5_EEEEyS6_S5_N4cuda3std3__410__identityEEEvT0_PT3_T1_NS0_13GridEvenShareISN_EET2_T4_E12temp_storage+840];
	bfe.u32 	%r13320, %r13318, 0, 8;
	cvt.u16.u32 	%rs22182, %r13320;
	ld.shared.f64 	%fd90, [_ZZN3cub18CUB_300001_SM_10006detail6reduce18DeviceReduceKernelINS2_10policy_hubI4Itemy13Addition_funcE10Policy1000EN6thrust24THRUST_300001_SM_1000_NS6detail15normal_iteratorINSA_10device_ptrIS5_EEEEyS6_S5_N4cuda3std3__410__identityEEEvT0_PT3_T1_NS0_13GridEvenShareISN_EET2_T4_E12temp_storage+832];
	ld.shared.u32 	%r1301, [_ZZN3cub18CUB_300001_SM_10006detail6reduce18DeviceReduceKernelINS2_10policy_hubI4Itemy13Addition_funcE10Policy1000EN6thrust24THRUST_300001_SM_1000_NS6detail15normal_iteratorINSA_10device_ptrIS5_EEEEyS6_S5_N4cuda3std3__410__identityEEEvT0_PT3_T1_NS0_13GridEvenShareISN_EET2_T4_E12temp_storage+824];
	st.local.u32 	[%rd1], %r1301;
	st.local.f64 	[%rd1+8], %fd90;
	st.local.v2.b32 	[%rd1+16], {%r13318, %r13319};
	st.local.v2.b32 	[%rd1+24], {%r13316, %r13317};
	st.local.v2.b32 	[%rd1+32], {%r13314, %r13315};
	st.local.v2.b32 	[%rd1+40], {%r13312, %r13313};
	st.local.v2.b32 	[%rd1+48], {%r13310, %r13311};
	st.local.v2.b32 	[%rd1+56], {%r13308, %r13309};
	st.local.v2.b32 	[%rd1+64], {%r13306, %r13307};
	st.local.v2.b32 	[%rd1+72], {%r13304, %r13305};
	st.local.v2.b32 	[%rd1+80], {%r13302, %r13303};
	st.local.v2.b32 	[%rd1+88], {%r13300, %r13301};
	st.local.v2.b32 	[%rd1+96], {%r13298, %r13299};
	st.local.v2.b32 	[%rd1+104], {%r13296, %r13297};
	st.local.v2.b32 	[%rd1+112], {%r13294, %r13295};
	st.local.v2.b32 	[%rd1+120], {%r13292, %r13293};
	st.local.v2.b32 	[%rd1+128], {%r13290, %r13291};
	st.local.v2.b32 	[%rd1+136], {%r13288, %r13289};
	st.local.v2.b32 	[%rd1+144], {%r13286, %r13287};
	st.local.v2.b32 	[%rd1+152], {%r13284, %r13285};
	st.local.v2.b32 	[%rd1+160], {%r13282, %r13283};
	st.local.v2.b32 	[%rd1+168], {%r13280, %r13281};
	st.local.v2.b32 	[%rd1+176], {%r13278, %r13279};
	st.local.v2.b32 	[%rd1+184], {%r13276, %r13277};
	st.local.v2.b32 	[%rd1+192], {%r13274, %r13275};
	st.local.v2.b32 	[%rd1+200], {%r13272, %r13273};
	st.local.v2.b32 	[%rd1+208], {%r13270, %r13271};
	st.local.v2.b32 	[%rd1+216], {%r13268, %r13269};
	st.local.v2.b32 	[%rd1+224], {%r13266, %r13267};
	st.local.v2.b32 	[%rd1+232], {%r13264, %r13265};
	st.local.v2.b32 	[%rd1+240], {%r13262, %r13263};
	st.local.v2.b32 	[%rd1+248], {%r13260, %r13261};
	st.local.v2.b32 	[%rd1+256], {%r13258, %r13259};
	st.local.v2.b32 	[%rd1+264], {%r13256, %r13257};
	st.local.u32 	[%rd2], %r1300;
	st.local.f64 	[%rd2+8], %fd89;
	st.local.v2.b32 	[%rd2+16], {%r13192, %r13193};
	st.local.v2.b32 	[%rd2+24], {%r13194, %r13195};
	st.local.v2.b32 	[%rd2+32], {%r13196, %r13197};
	st.local.v2.b32 	[%rd2+40], {%r13198, %r13199};
	st.local.v2.b32 	[%rd2+48], {%r13200, %r13201};
	st.local.v2.b32 	[%rd2+56], {%r13202, %r13203};
	st.local.v2.b32 	[%rd2+64], {%r13204, %r13205};
	st.local.v2.b32 	[%rd2+72], {%r13206, %r13207};
	st.local.v2.b32 	[%rd2+80], {%r13208, %r13209};
	st.local.v2.b32 	[%rd2+88], {%r13210, %r13211};
	st.local.v2.b32 	[%rd2+96], {%r13212, %r13213};
	st.local.v2.b32 	[%rd2+104], {%r13214, %r13215};
	st.local.v2.b32 	[%rd2+112], {%r13216, %r13217};
	st.local.v2.b32 	[%rd2+120], {%r13218, %r13219};
	st.local.v2.b32 	[%rd2+128], {%r13220, %r13221};
	st.local.v2.b32 	[%rd2+136], {%r13222, %r13223};
	st.local.v2.b32 	[%rd2+144], {%r13224, %r13225};
	st.local.v2.b32 	[%rd2+152], {%r13226, %r13227};
	st.local.v2.b32 	[%rd2+160], {%r13228, %r13229};
	st.local.v2.b32 	[%rd2+168], {%r13230, %r13231};
	st.local.v2.b32 	[%rd2+176], {%r13232, %r13233};
	st.local.v2.b32 	[%rd2+184], {%r13234, %r13235};
	st.local.v2.b32 	[%rd2+192], {%r13236, %r13237};
	st.local.v2.b32 	[%rd2+200], {%r13238, %r13239};
	st.local.v2.b32 	[%rd2+208], {%r13240, %r13241};
	st.local.v2.b32 	[%rd2+216], {%r13242, %r13243};
	st.local.v2.b32 	[%rd2+224], {%r13244, %r13245};
	st.local.v2.b32 	[%rd2+232], {%r13246, %r13247};
	st.local.v2.b32 	[%rd2+240], {%r13248, %r13249};
	st.local.v2.b32 	[%rd2+248], {%r13250, %r13251};
	st.local.v2.b32 	[%rd2+256], {%r13252, %r13253};
	st.local.v2.b32 	[%rd2+264], {%r13254, %r13255};
	mov.b32 	%r39691, 0;
$L__BB5_216:
	mov.u32 	%r39694, %r39691;
	cvt.u64.u32 	%rd120, %r39694;
	add.s64 	%rd121, %rd2, %rd120;
	ld.local.u8 	%rs14527, [%rd121+16];
	setp.ne.s16 	%p42, %rs14527, 0;
	add.s32 	%r39691, %r39694, 1;
	@%p42 bra 	$L__BB5_216;
	and.b16  	%rs14528, %rs22182, 255;
	setp.eq.s16 	%p43, %rs14528, 0;
	@%p43 bra 	$L__BB5_220;
	mov.b32 	%r39692, 0;
$L__BB5_219:
	cvt.u64.u32 	%rd122, %r39694;
	add.s64 	%rd123, %rd2, %rd122;
	st.local.u8 	[%rd123+16], %rs22182;
	add.s32 	%r39694, %r39694, 1;
	add.s32 	%r1307, %r39692, 1;
	cvt.u64.u32 	%rd124, %r39692;
	add.s64 	%rd125, %rd1, %rd124;
	ld.local.u8 	%rs22182, [%rd125+17];
	setp.ne.s16 	%p44, %rs22182, 0;
	mov.u32 	%r39692, %r1307;
	@%p44 bra 	$L__BB5_219;
$L__BB5_220:
	cvt.u64.u32 	%rd126, %r39694;
	add.s64 	%rd127, %rd2, %rd126;
	mov.b16 	%rs14529, 0;
	st.local.u8 	[%rd127+16], %rs14529;
	add.s32 	%r1309, %r1300, %r1301;
	st.local.u32 	[%rd2], %r1309;
	add.f64 	%fd91, %fd90, %fd89;
	st.local.f64 	[%rd2+8], %fd91;
	ld.local.v2.b32 	{%r13323, %r13324}, [%rd2+16];
	ld.local.v2.b32 	{%r13325, %r13326}, [%rd2+24];
	ld.local.v2.b32 	{%r13327, %r13328}, [%rd2+32];
	ld.local.v2.b32 	{%r13329, %r13330}, [%rd2+40];
	ld.local.v2.b32 	{%r13331, %r13332}, [%rd2+48];
	ld.local.v2.b32 	{%r13333, %r13334}, [%rd2+56];
	ld.local.v2.b32 	{%r13335, %r13336}, [%rd2+64];
	ld.local.v2.b32 	{%r13337, %r13338}, [%rd2+72];
	ld.local.v2.b32 	{%r13339, %r13340}, [%rd2+80];
	ld.local.v2.b32 	{%r13341, %r13342}, [%rd2+88];
	ld.local.v2.b32 	{%r13343, %r13344}, [%rd2+96];
	ld.local.v2.b32 	{%r13345, %r13346}, [%rd2+104];
	ld.local.v2.b32 	{%r13347, %r13348}, [%rd2+112];
	ld.local.v2.b32 	{%r13349, %r13350}, [%rd2+120];
	ld.local.v2.b32 	{%r13351, %r13352}, [%rd2+128];
	ld.local.v2.b32 	{%r13353, %r13354}, [%rd2+136];
	ld.local.v2.b32 	{%r13355, %r13356}, [%rd2+144];
	ld.local.v2.b32 	{%r13357, %r13358}, [%rd2+152];
	ld.local.v2.b32 	{%r13359, %r13360}, [%rd2+160];
	ld.local.v2.b32 	{%r13361, %r13362}, [%rd2+168];
	ld.local.v2.b32 	{%r13363, %r13364}, [%rd2+176];
	ld.local.v2.b32 	{%r13365, %r13366}, [%rd2+184];
	ld.local.v2.b32 	{%r13367, %r13368}, [%rd2+192];
	ld.local.v2.b32 	{%r13369, %r13370}, [%rd2+200];
	ld.local.v2.b32 	{%r13371, %r13372}, [%rd2+208];
	ld.local.v2.b32 	{%r13373, %r13374}, [%rd2+216];
	ld.local.v2.b32 	{%r13375, %r13376}, [%rd2+224];
	ld.local.v2.b32 	{%r13377, %r13378}, [%rd2+232];
	ld.local.v2.b32 	{%r13379, %r13380}, [%rd2+240];
	ld.local.v2.b32 	{%r13381, %r13382}, [%rd2+248];
	ld.local.v2.b32 	{%r13383, %r13384}, [%rd2+256];
	ld.local.v2.b32 	{%r13385, %r13386}, [%rd2+264];
	ld.shared.v2.b32 	{%r13387, %r13388}, [_ZZN3cub18CUB_300001_SM_10006detail6reduce18DeviceReduceKernelINS2_10policy_hubI4Itemy13Addition_funcE10Policy1000EN6thrust24THRUST_300001_SM_1000_NS6detail15normal_iteratorINSA_10device_ptrIS5_EEEEyS6_S5_N4cuda3std3__410__identityEEEvT0_PT3_T1_NS0_13GridEvenShareISN_EET2_T4_E12temp_storage+1360];
	ld.shared.v2.b32 	{%r13389, %r13390}, [_ZZN3cub18CUB_300001_SM_10006detail6reduce18DeviceReduceKernelINS2_10policy_hubI4Itemy13Addition_funcE10Policy1000EN6thrust24THRUST_300001_SM_1000_NS6detail15normal_iteratorINSA_10device_ptrIS5_EEEEyS6_S5_N4cuda3std3__410__identityEEEvT0_PT3_T1_NS0_13GridEvenShareISN_EET2_T4_E12temp_storage+1352];
	ld.shared.v2.b32 	{%r13391, %r13392}, [_ZZN3cub18CUB_300001_SM_10006detail6reduce18DeviceReduceKernelINS2_10policy_hubI4Itemy13Addition_funcE10Policy1000EN6thrust24THRUST_300001_SM_1000_NS6detail15normal_iteratorINSA_10device_ptrIS5_EEEEyS6_S5_N4cuda3std3__410__identityEEEvT0_PT3_T1_NS0_13GridEvenShareISN_EET2_T4_E12temp_storage+1344];
	ld.shared.v2.b32 	{%r13393, %r13394}, [_ZZN3cub18CUB_300001_SM_10006detail6reduce18DeviceReduceKernelINS2_10policy_hubI4Itemy13Addition_funcE10Policy1000EN6thrust24THRUST_300001_SM_1000_NS6detail15normal_iteratorINSA_10device_ptrIS5_EEEEyS6_S5_N4cuda3std3__410__identityEEEvT0_PT3_T1_NS0_13GridEvenShareISN_EET2_T4_E12temp_storage+1336];
	ld.shared.v2.b32 	{%r13395, %r13396}, [_ZZN3cub18CUB_300001_SM_10006detail6reduce18DeviceReduceKernelINS2_10policy_hubI4Itemy13Addition_funcE10Policy1000EN6thrust24THRUST_300001_SM_1000_NS6detail15normal_iteratorINSA_10device_ptrIS5_EEEEyS6_S5_N4cuda3std3__410__identityEEEvT0_PT3_T1_NS0_13GridEvenShareISN_EET2_T4_E12temp_storage+1328];
	ld.shared.v2.b32 	{%r13397, %r13398}, [_ZZN3cub18CUB_300001_SM_10006detail6reduce18DeviceReduceKernelINS2_10policy_hubI4Itemy13Addition_funcE10Policy1000EN6thrust24THRUST_300001_SM_1000_NS6detail15normal_iteratorINSA_10device_ptrIS5_EEEEyS6_S5_N4cuda3std3__410__identityEEEvT0_PT3_T1_NS0_13GridEvenShareISN_EET2_T4_E12temp_storage+1320];
	ld.shared.v2.b32 	{%r13399, %r13400}, [_ZZN3cub18CUB_300001_SM_10006detail6reduce18DeviceReduceKernelINS2_10policy_hubI4Itemy13Addition_funcE10Policy1000EN6thrust24THRUST_300001_SM_1000_NS6detail15normal_iteratorINSA_10device_ptrIS5_EEEEyS6_S5_N4cuda3std3__410__identityEEEvT0_PT3_T1_NS0_13GridEvenShareISN_EET2_T4_E12temp_storage+1312];
	ld.shared.v2.b32 	{%r13401, %r13402}, [_ZZN3cub18CUB_300001_SM_10006detail6reduce18DeviceReduceKernelINS2_10policy_hubI4Itemy13Addition_funcE10Policy1000EN6thrust24THRUST_300001_SM_1000_NS6detail15normal_iteratorINSA_10device_ptrIS5_EEEEyS6_S5_N4cuda3std3__410__identityEEEvT0_PT3_T1_NS0_13GridEvenShareISN_EET2_T4_E12temp_storage+1304];
	ld.shared.v2.b32 	{%r13403, %r13404}, [_ZZN3cub18CUB_300001_SM_10006detail6reduce18DeviceReduceKernelINS2_10policy_hubI4Itemy13Addition_funcE10Policy1000EN6thrust24THRUST_300001_SM_1000_NS6detail15normal_iteratorINSA_10device_ptrIS5_EEEEyS6_S5_N4cuda3std3__410__identityEEEvT0_PT3_T1_NS0_13GridEvenShareISN_EET2_T4_E12temp_storage+1296];
	ld.shared.v2.b32 	{%r13405, %r13406}, [_ZZN3cub18CUB_300001_SM_10006detail6reduce18DeviceReduceKernelINS2_10policy_hubI4Itemy13Addition_funcE10Policy1000EN6thrust24THRUST_300001_SM_1000_NS6detail15normal_iteratorINSA_10device_ptrIS5_EEEEyS6_S5_N4cuda3std3__410__identityEEEvT0_PT3_T1_NS0_13GridEvenShareISN_EET2_T4_E12temp_storage+1288];
	ld.shared.v2.b32 	{%r13407, %r13408}, [_ZZN3cub18CUB_300001_SM_10006detail6reduce18DeviceReduceKernelINS2_10policy_hubI4Itemy13Addition_funcE10Policy1000EN6thrust24THRUST_300001_SM_1000_NS6detail15normal_iteratorINSA_10device_ptrIS5_EEEEyS6_S5_N4cuda3std3__410__identityEEEvT0_PT3_T1_NS0_13GridEvenShareISN_EET2_T4_E12temp_storage+1280];
	ld.shared.v2.b32 	{%r13409, %r13410}, [_ZZN3cub18CUB_300001_SM_10006detail6reduce18DeviceReduceKernelINS2_10policy_hubI4Itemy13Addition_funcE10Policy1000EN6thrust24THRUST_300001_SM_1000_NS6detail15normal_iteratorINSA_10device_ptrIS5_EEEEyS6_S5_N4cuda3std3__410__identityEEEvT0_PT3_T1_NS0_13GridEvenShareISN_EET2_T4_E12temp_storage+1272];
	ld.shared.v2.b32 	{%r13411, %r13412}, [_ZZN3cub18CUB_300001_SM_10006detail6reduce18DeviceReduceKernelINS2_10policy_hubI4Itemy13Addition_funcE10Policy1000EN6thrust24THRUST_300001_SM_1000_NS6detail15normal_iteratorINSA_10device_ptrIS5_EEEEyS6_S5_N4cuda3std3__410__identityEEEvT0_PT3_T1_NS0_13GridEvenShareISN_EET2_T4_E12temp_storage+1264];
	ld.shared.v2.b32 	{%r13413, %r13414}, [_ZZN3cub18CUB_300001_SM_10006detail6reduce18DeviceReduceKernelINS2_10policy_hubI4Itemy13Addition_funcE10Policy1000EN6thrust24THRUST_300001_SM_1000_NS6detail15normal_iteratorINSA_10device_ptrIS5_EEEEyS6_S5_N4cuda3std3__410__identityEEEvT0_PT3_T1_NS0_13GridEvenShareISN_EET2_T4_E12temp_storage+1256];
	ld.shared.v2.b32 	{%r13415, %r13416}, [_ZZN3cub18CUB_300001_SM_10006detail6reduce18DeviceReduceKernelINS2_10policy_hubI4Itemy13Addition_funcE10Policy1000EN6thrust24THRUST_300001_SM_1000_NS6detail15normal_iteratorINSA_10device_ptrIS5_EEEEyS6_S5_N4cuda3std3__410__identityEEEvT0_PT3_T1_NS0_13GridEvenShareISN_EET2_T4_E12temp_storage+1248];
	ld.shared.v2.b32 	{%r13417, %r13418}, [_ZZN3cub18CUB_300001_SM_10006detail6reduce18DeviceReduceKernelINS2_10policy_hubI4Itemy13Addition_funcE10Policy1000EN6thrust24THRUST_300001_SM_1000_NS6detail15normal_iteratorINSA_10device_ptrIS5_EEEEyS6_S5_N4cuda3std3__410__identityEEEvT0_PT3_T1_NS0_13GridEvenShareISN_EET2_T4_E12temp_storage+1240];
	ld.shared.v2.b32 	{%r13419, %r13420}, [_ZZN3cub18CUB_300001_SM_10006detail6reduce18DeviceReduceKernelINS2_10policy_hubI4Itemy13Addition_funcE10Policy1000EN6thrust24THRUST_300001_SM_1000_NS6detail15normal_iteratorINSA_10device_ptrIS5_EEEEyS6_S5_N4cuda3std3__410__identityEEEvT0_PT3_T1_NS0_13GridEvenShareISN_EET2_T4_E12temp_storage+1232];
	ld.shared.v2.b32 	{%r13421, %r13422}, [_ZZN3cub18CUB_300001_SM_10006detail6reduce18DeviceReduceKernelINS2_10policy_hubI4Itemy13Addition_funcE10Policy1000EN6thrust24THRUST_300001_SM_1000_NS6detail15normal_iteratorINSA_10device_ptrIS5_EEEEyS6_S5_N4cuda3std3__410__identityEEEvT0_PT3_T1_NS0_13GridEvenShareISN_EET2_T4_E12temp_storage+1224];
	ld.shared.v2.b32 	{%r13423, %r13424}, [_ZZN3cub18CUB_300001_SM_10006detail6reduce18DeviceReduceKernelINS2_10policy_hubI4Itemy13Addition_funcE10Policy1000EN6thrust24THRUST_300001_SM_1000_NS6detail15normal_iteratorINSA_10device_ptrIS5_EEEEyS6_S5_N4cuda3std3__410__identityEEEvT0_PT3_T1_NS0_13GridEvenShareISN_EET2_T4_E12temp_storage+1216];
	ld.shared.v2.b32 	{%r13425, %r13426}, [_ZZN3cub18CUB_300001_SM_10006detail6reduce18DeviceReduceKernelINS2_10policy_hubI4Itemy13Addition_funcE10Policy1000EN6thrust24THRUST_300001_SM_1000_NS6detail15normal_iteratorINSA_10device_ptrIS5_EEEEyS6_S5_N4cuda3std3__410__identityEEEvT0_PT3_T1_NS0_13GridEvenShareISN_EET2_T4_E12temp_storage+1208];
	ld.shared.v2.b32 	{%r13427, %r13428}, [_ZZN3cub18CUB_300001_SM_10006detail6reduce18DeviceReduceKernelINS2_10policy_hubI4Itemy13Addition_funcE10Policy1000EN6thrust24THRUST_300001_SM_1000_NS6detail15normal_iteratorINSA_10device_ptrIS5_EEEEyS6_S5_N4cuda3std3__410__identityEEEvT0_PT3_T1_NS0_13GridEvenShareISN_EET2_T4_E12temp_storage+1200];
	ld.shared.v2.b32 	{%r13429, %r13430}, [_ZZN3cub18CUB_300001_SM_10006detail6reduce18DeviceReduceKernelINS2_10policy_hubI4Itemy13Addition_funcE10Policy1000EN6thrust24THRUST_300001_SM_1000_NS6detail15normal_iteratorINSA_10device_ptrIS5_EEEEyS6_S5_N4cuda3std3__410__identityEEEvT0_PT3_T1_NS0_13GridEvenShareISN_EET2_T4_E12temp_storage+1192];
	ld.shared.v2.b32 	{%r13431, %r13432}, [_ZZN3cub18CUB_300001_SM_10006detail6reduce18DeviceReduceKernelINS2_10policy_hubI4Itemy13Addition_funcE10Policy1000EN6thrust24THRUST_300001_SM_1000_NS6detail15normal_iteratorINSA_10device_ptrIS5_EEEEyS6_S5_N4cuda3std3__410__identityEEEvT0_PT3_T1_NS0_13GridEvenShareISN_EET2_T4_E12temp_storage+1184];
	ld.shared.v2.b32 	{%r13433, %r13434}, [_ZZN3cub18CUB_300001_SM_10006detail6reduce18DeviceReduceKernelINS2_10policy_hubI4Itemy13Addition_funcE10Policy1000EN6thrust24THRUST_300001_SM_1000_NS6detail15normal_iteratorINSA_10device_ptrIS5_EEEEyS6_S5_N4cuda3std3__410__identityEEEvT0_PT3_T1_NS0_13GridEvenShareISN_EET2_T4_E12temp_storage+1176];
	ld.shared.v2.b32 	{%r13435, %r13436}, [_ZZN3cub18CUB_300001_SM_10006detail6reduce18DeviceReduceKernelINS2_10policy_hubI4Itemy13Addition_funcE10Policy1000EN6thrust24THRUST_300001_SM_1000_NS6detail15normal_iteratorINSA_10device_ptrIS5_EEEEyS6_S5_N4cuda3std3__410__identityEEEvT0_PT3_T1_NS0_13GridEvenShareISN_EET2_T4_E12temp_storage+1168];
	ld.shared.v2.b32 	{%r13437, %r13438}, [_ZZN3cub18CUB_300001_SM_10006detail6reduce18DeviceReduceKernelINS2_10policy_hubI4Itemy13Addition_funcE10Policy1000EN6thrust24THRUST_300001_SM_1000_NS6detail15normal_iteratorINSA_10device_ptrIS5_EEEEyS6_S5_N4cuda3std3__410__identityEEEvT0_PT3_T1_NS0_13GridEvenShareISN_EET2_T4_E12temp_storage+1160];
	ld.shared.v2.b32 	{%r13439, %r13440}, [_ZZN3cub18CUB_300001_SM_10006detail6reduce18DeviceReduceKernelINS2_10policy_hubI4Itemy13Addition_funcE10Policy1000EN6thrust24THRUST_300001_SM_1000_NS6detail15normal_iteratorINSA_10device_ptrIS5_EEEEyS6_S5_N4cuda3std3__410__identityEEEvT0_PT3_T1_NS0_13GridEvenShareISN_EET2_T4_E12temp_storage+1152];
	ld.shared.v2.b32 	{%r13441, %r13442}, [_ZZN3cub18CUB_300001_SM_10006detail6reduce18DeviceReduceKernelINS2_10policy_hubI4Itemy13Addition_funcE10Policy1000EN6thrust24THRUST_300001_SM_1000_NS6detail15normal_iteratorINSA_10device_ptrIS5_EEEEyS6_S5_N4cuda3std3__410__identityEEEvT0_PT3_T1_NS0_13GridEvenShareISN_EET2_T4_E12temp_storage+1144];
	ld.shared.v2.b32 	{%r13443, %r13444}, [_ZZN3cub18CUB_300001_SM_10006detail6reduce18DeviceReduceKernelINS2_10policy_hubI4Itemy13Addition_funcE10Policy1000EN6thrust24THRUST_300001_SM_1000_NS6detail15normal_iteratorINSA_10device_ptrIS5_EEEEyS6_S5_N4cuda3std3__410__identityEEEvT0_PT3_T1_NS0_13GridEvenShareISN_EET2_T4_E12temp_storage+1136];
	ld.shared.v2.b32 	{%r13445, %r13446}, [_ZZN3cub18CUB_300001_SM_10006detail6reduce18DeviceReduceKernelINS2_10policy_hubI4Itemy13Addition_funcE10Policy1000EN6thrust24THRUST_300001_SM_1000_NS6detail15normal_iteratorINSA_10device_ptrIS5_EEEEyS6_S5_N4cuda3std3__410__identityEEEvT0_PT3_T1_NS0_13GridEvenShareISN_EET2_T4_E12temp_storage+1128];
	ld.shared.v2.b32 	{%r13447, %r13448}, [_ZZN3cub18CUB_300001_SM_10006detail6reduce18DeviceReduceKernelINS2_10policy_hubI4Itemy13Addition_funcE10Policy1000EN6thrust24THRUST_300001_SM_1000_NS6detail15normal_iteratorINSA_10device_ptrIS5_EEEEyS6_S5_N4cuda3std3__410__identityEEEvT0_PT3_T1_NS0_13GridEvenShareISN_EET2_T4_E12temp_storage+1120];
	ld.shared.v2.b32 	{%r13449, %r13450}, [_ZZN3cub18CUB_300001_SM_10006detail6reduce18DeviceReduceKernelINS2_10policy_hubI4Itemy13Addition_funcE10Policy1000EN6thrust24THRUST_300001_SM_1000_NS6detail15normal_iteratorINSA_10device_ptrIS5_EEEEyS6_S5_N4cuda3std3__410__identityEEEvT0_PT3_T1_NS0_13GridEvenShareISN_EET2_T4_E12temp_storage+1112];
	bfe.u32 	%r13451, %r13449, 0, 8;
	cvt.u16.u32 	%rs22183, %r13451;
	ld.shared.f64 	%fd92, [_ZZN3cub18CUB_300001_SM_10006detail6reduce18DeviceReduceKernelINS2_10policy_hubI4Itemy13Addition_funcE10Policy1000EN6thrust24THRUST_300001_SM_1000_NS6detail15normal_iteratorINSA_10device_ptrIS5_EEEEyS6_S5_N4cuda3std3__410__identityEEEvT0_PT3_T1_NS0_13GridEvenShareISN_EET2_T4_E12temp_storage+1104];
	ld.shared.u32 	%r1310, [_ZZN3cub18CUB_300001_SM_10006detail6reduce18DeviceReduceKernelINS2_10policy_hubI4Itemy13Addition_funcE10Policy1000EN6thrust24THRUST_300001_SM_1000_NS6detail15normal_iteratorINSA_10device_ptrIS5_EEEEyS6_S5_N4cuda3std3__410__identityEEEvT0_PT3_T1_NS0_13GridEvenShareISN_EET2_T4_E12temp_storage+1096];
	st.local.u32 	[%rd1], %r1310;
	st.local.f64 	[%rd1+8], %fd92;
	st.local.v2.b32 	[%rd1+16], {%r13449, %r13450};
	st.local.v2.b32 	[%rd1+24], {%r13447, %r13448};
	st.local.v2.b32 	[%rd1+32], {%r13445, %r13446};
	st.local.v2.b32 	[%rd1+40], {%r13443, %r13444};
	st.local.v2.b32 	[%rd1+48], {%r13441, %r13442};
	st.local.v2.b32 	[%rd1+56], {%r13439, %r13440};
	st.local.v2.b32 	[%rd1+64], {%r13437, %r13438};
	st.local.v2.b32 	[%rd1+72], {%r13435, %r13436};
	st.local.v2.b32 	[%rd1+80], {%r13433, %r13434};
	st.local.v2.b32 	[%rd1+88], {%r13431, %r13432};
	st.local.v2.b32 	[%rd1+96], {%r13429, %r13430};
	st.local.v2.b32 	[%rd1+104], {%r13427, %r13428};
	st.local.v2.b32 	[%rd1+112], {%r13425, %r13426};
	st.local.v2.b32 	[%rd1+120], {%r13423, %r13424};
	st.local.v2.b32 	[%rd1+128], {%r13421, %r13422};
	st.local.v2.b32 	[%rd1+136], {%r13419, %r13420};
	st.local.v2.b32 	[%rd1+144], {%r13417, %r13418};
	st.local.v2.b32 	[%rd1+152], {%r13415, %r13416};
	st.local.v2.b32 	[%rd1+160], {%r13413, %r13414};
	st.local.v2.b32 	[%rd1+168], {%r13411, %r13412};
	st.local.v2.b32 	[%rd1+176], {%r13409, %r13410};
	st.local.v2.b32 	[%rd1+184], {%r13407, %r13408};
	st.local.v2.b32 	[%rd1+192], {%r13405, %r13406};
	st.local.v2.b32 	[%rd1+200], {%r13403, %r13404};
	st.local.v2.b32 	[%rd1+208], {%r13401, %r13402};
	st.local.v2.b32 	[%rd1+216], {%r13399, %r13400};
	st.local.v2.b32 	[%rd1+224], {%r13397, %r13398};
	st.local.v2.b32 	[%rd1+232], {%r13395, %r13396};
	st.local.v2.b32 	[%rd1+240], {%r13393, %r13394};
	st.local.v2.b32 	[%rd1+248], {%r13391, %r13392};
	st.local.v2.b32 	[%rd1+256], {%r13389, %r13390};
	st.local.v2.b32 	[%rd1+264], {%r13387, %r13388};
	st.local.u32 	[%rd3], %r1309;
	st.local.f64 	[%rd3+8], %fd91;
	st.local.v2.b32 	[%rd3+16], {%r13323, %r13324};
	st.local.v2.b32 	[%rd3+24], {%r13325, %r13326};
	st.local.v2.b32 	[%rd3+32], {%r13327, %r13328};
	st.local.v2.b32 	[%rd3+40], {%r13329, %r13330};
	st.local.v2.b32 	[%rd3+48], {%r13331, %r13332};
	st.local.v2.b32 	[%rd3+56], {%r13333, %r13334};
	st.local.v2.b32 	[%rd3+64], {%r13335, %r13336};
	st.local.v2.b32 	[%rd3+72], {%r13337, %r13338};
	st.local.v2.b32 	[%rd3+80], {%r13339, %r13340};
	st.local.v2.b32 	[%rd3+88], {%r13341, %r13342};
	st.local.v2.b32 	[%rd3+96], {%r13343, %r13344};
	st.local.v2.b32 	[%rd3+104], {%r13345, %r13346};
	st.local.v2.b32 	[%rd3+112], {%r13347, %r13348};
	st.local.v2.b32 	[%rd3+120], {%r13349, %r13350};
	st.local.v2.b32 	[%rd3+128], {%r13351, %r13352};
	st.local.v2.b32 	[%rd3+136], {%r13353, %r13354};
	st.local.v2.b32 	[%rd3+144], {%r13355, %r13356};
	st.local.v2.b32 	[%rd3+152], {%r13357, %r13358};
	st.local.v2.b32 	[%rd3+160], {%r13359, %r13360};
	st.local.v2.b32 	[%rd3+168], {%r13361, %r13362};
	st.local.v2.b32 	[%rd3+176], {%r13363, %r13364};
	st.local.v2.b32 	[%rd3+184], {%r13365, %r13366};
	st.local.v2.b32 	[%rd3+192], {%r13367, %r13368};
	st.local.v2.b32 	[%rd3+200], {%r13369, %r13370};
	st.local.v2.b32 	[%rd3+208], {%r13371, %r13372};
	st.local.v2.b32 	[%rd3+216], {%r13373, %r13374};
	st.local.v2.b32 	[%rd3+224], {%r13375, %r13376};
	st.local.v2.b32 	[%rd3+232], {%r13377, %r13378};
	st.local.v2.b32 	[%rd3+240], {%r13379, %r13380};
	st.local.v2.b32 	[%rd3+248], {%r13381, %r13382};
	st.local.v2.b32 	[%rd3+256], {%r13383, %r13384};
	st.local.v2.b32 	[%rd3+264], {%r13385, %r13386};
	mov.b32 	%r39695, 0;
$L__BB5_221:
	mov.u32 	%r39698, %r39695;
	cvt.u64.u32 	%rd128, %r39698;
	add.s64 	%rd129, %rd3, %rd128;
	ld.local.u8 	%rs14530, [%rd129+16];
	setp.ne.s16 	%p45, %rs14530, 0;
	add.s32 	%r39695, %r39698, 1;
	@%p45 bra 	$L__BB5_221;
	and.b16  	%rs14531, %rs22183, 255;
	setp.eq.s16 	%p46, %rs14531, 0;
	@%p46 bra 	$L__BB5_225;
	mov.b32 	%r39696, 0;
$L__BB5_224:
	cvt.u64.u32 	%rd130, %r39698;
	add.s64 	%rd131, %rd3, %rd130;
	st.local.u8 	[%rd131+16], %rs22183;
	add.s32 	%r39698, %r39698, 1;
	add.s32 	%r1316, %r39696, 1;
	cvt.u64.u32 	%rd132, %r39696;
	add.s64 	%rd133, %rd1, %rd132;
	ld.local.u8 	%rs22183, [%rd133+17];
	setp.ne.s16 	%p47, %rs22183, 0;
	mov.u32 	%r39696, %r1316;
	@%p47 bra 	$L__BB5_224;
$L__BB5_225:
	cvt.u64.u32 	%rd134, %r39698;
	add.s64 	%rd135, %rd3, %rd134;
	mov.b16 	%rs14532, 0;
	st.local.u8 	[%rd135+16], %rs14532;
	add.s32 	%r1318, %r1309, %r1310;
	st.local.u32 	[%rd3], %r1318;
	add.f64 	%fd93, %fd92, %fd91;
	st.local.f64 	[%rd3+8], %fd93;
	ld.local.v2.b32 	{%r13454, %r13455}, [%rd3+16];
	ld.local.v2.b32 	{%r13456, %r13457}, [%rd3+24];
	ld.local.v2.b32 	{%r13458, %r13459}, [%rd3+32];
	ld.local.v2.b32 	{%r13460, %r13461}, [%rd3+40];
	ld.local.v2.b32 	{%r13462, %r13463}, [%rd3+48];
	ld.local.v2.b32 	{%r13464, %r13465}, [%rd3+56];
	ld.local.v2.b32 	{%r13466, %r13467}, [%rd3+64];
	ld.local.v2.b32 	{%r13468, %r13469}, [%rd3+72];
	ld.local.v2.b32 	{%r13470, %r13471}, [%rd3+80];
	ld.local.v2.b32 	{%r13472, %r13473}, [%rd3+88];
	ld.local.v2.b32 	{%r13474, %r13475}, [%rd3+96];
	ld.local.v2.b32 	{%r13476, %r13477}, [%rd3+104];
	ld.local.v2.b32 	{%r13478, %r13479}, [%rd3+112];
	ld.local.v2.b32 	{%r13480, %r13481}, [%rd3+120];
	ld.local.v2.b32 	{%r13482, %r13483}, [%rd3+128];
	ld.local.v2.b32 	{%r13484, %r13485}, [%rd3+136];
	ld.local.v2.b32 	{%r13486, %r13487}, [%rd3+144];
	ld.local.v2.b32 	{%r13488, %r13489}, [%rd3+152];
	ld.local.v2.b32 	{%r13490, %r13491}, [%rd3+160];
	ld.local.v2.b32 	{%r13492, %r13493}, [%rd3+168];
	ld.local.v2.b32 	{%r13494, %r13495}, [%rd3+176];
	ld.local.v2.b32 	{%r13496, %r13497}, [%rd3+184];
	ld.local.v2.b32 	{%r13498, %r13499}, [%rd3+192];
	ld.local.v2.b32 	{%r13500, %r13501}, [%rd3+200];
	ld.local.v2.b32 	{%r13502, %r13503}, [%rd3+208];
	ld.local.v2.b32 	{%r13504, %r13505}, [%rd3+216];
	ld.local.v2.b32 	{%r13506, %r13507}, [%rd3+224];
	ld.local.v2.b32 	{%r13508, %r13509}, [%rd3+232];
	ld.local.v2.b32 	{%r13510, %r13511}, [%rd3+240];
	ld.local.v2.b32 	{%r13512, %r13513}, [%rd3+248];
	ld.local.v2.b32 	{%r13514, %r13515}, [%rd3+256];
	ld.local.v2.b32 	{%r13516, %r13517}, [%rd3+264];
	ld.shared.v2.b32 	{%r13518, %r13519}, [_ZZN3cub18CUB_300001_SM_10006detail6reduce18DeviceReduceKernelINS2_10policy_hubI4Itemy13Addition_funcE10Policy1000EN6thrust24THRUST_300001_SM_1000_NS6detail15normal_iteratorINSA_10device_ptrIS5_EEEEyS6_S5_N4cuda3std3__410__identityEEEvT0_PT3_T1_NS0_13GridEvenShareISN_EET2_T4_E12temp_storage+1632];
	ld.shared.v2.b32 	{%r13520, %r13521}, [_ZZN3cub18CUB_300001_SM_10006detail6reduce18DeviceReduceKernelINS2_10policy_hubI4Itemy13Addition_funcE10Policy1000EN6thrust24THRUST_300001_SM_1000_NS6detail15normal_iteratorINSA_10device_ptrIS5_EEEEyS6_S5_N4cuda3std3__410__identityEEEvT0_PT3_T1_NS0_13GridEvenShareISN_EET2_T4_E12temp_storage+1624];
	ld.shared.v2.b32 	{%r13522, %r13523}, [_ZZN3cub18CUB_300001_SM_10006detail6reduce18DeviceReduceKernelINS2_10policy_hubI4Itemy13Addition_funcE10Policy1000EN6thrust24THRUST_300001_SM_1000_NS6detail15normal_iteratorINSA_10device_ptrIS5_EEEEyS6_S5_N4cuda3std3__410__identityEEEvT0_PT3_T1_NS0_13GridEvenShareISN_EET2_T4_E12temp_storage+1616];
	ld.shared.v2.b32 	{%r13524, %r13525}, [_ZZN3cub18CUB_300001_SM_10006detail6reduce18DeviceReduceKernelINS2_10policy_hubI4Itemy13Addition_funcE10Policy1000EN6thrust24THRUST_300001_SM_1000_NS6detail15normal_iteratorINSA_10device_ptrIS5_EEEEyS6_S5_N4cuda3std3__410__identityEEEvT0_PT3_T1_NS0_13GridEvenShareISN_EET2_T4_E12temp_storage+1608];
	ld.shared.v2.b32 	{%r13526, %r13527}, [_ZZN3cub18CUB_300001_SM_10006detail6reduce18DeviceReduceKernelINS2_10policy_hubI4Itemy13Addition_funcE10Policy1000EN6thrust24THRUST_300001_SM_1000_NS6detail15normal_iteratorINSA_10device_ptrIS5_EEEEyS6_S5_N4cuda3std3__410__identityEEEvT0_PT3_T1_NS0_13GridEvenShareISN_EET2_T4_E12temp_storage+1600];
	ld.shared.v2.b32 	{%r13528, %r13529}, [_ZZN3cub18CUB_300001_SM_10006detail6reduce18DeviceReduceKernelINS2_10policy_hubI4Itemy13Addition_funcE10Policy1000EN6thrust24THRUST_300001_SM_1000_NS6detail15normal_iteratorINSA_10device_ptrIS5_EEEEyS6_S5_N4cuda3std3__410__identityEEEvT0_PT3_T1_NS0_13GridEvenShareISN_EET2_T4_E12temp_storage+1592];
	ld.shared.v2.b32 	{%r13530, %r13531}, [_ZZN3cub18CUB_300001_SM_10006detail6reduce18DeviceReduceKernelINS2_10policy_hubI4Itemy13Addition_funcE10Policy1000EN6thrust24THRUST_300001_SM_1000_NS6detail15normal_iteratorINSA_10device_ptrIS5_EEEEyS6_S5_N4cuda3std3__410__identityEEEvT0_PT3_T1_NS0_13GridEvenShareISN_EET2_T4_E12temp_storage+1584];
	ld.shared.v2.b32 	{%r13532, %r13533}, [_ZZN3cub18CUB_300001_SM_10006detail6reduce18DeviceReduceKernelINS2_10policy_hubI4Itemy13Addition_funcE10Policy1000EN6thrust24THRUST_300001_SM_1000_NS6detail15normal_iteratorINSA_10device_ptrIS5_EEEEyS6_S5_N4cuda3std3__410__identityEEEvT0_PT3_T1_NS0_13GridEvenShareISN_EET2_T4_E12temp_storage+1576];
	ld.shared.v2.b32 	{%r13534, %r13535}, [_ZZN3cub18CUB_300001_SM_10006detail6reduce18DeviceReduceKernelINS2_10policy_hubI4Itemy13Addition_funcE10Policy1000EN6thrust24THRUST_300001_SM_1000_NS6detail15normal_iteratorINSA_10device_ptrIS5_EEEEyS6_S5_N4cuda3std3__410__identityEEEvT0_PT3_T1_NS0_13GridEvenShareISN_EET2_T4_E12temp_storage+1568];
	ld.shared.v2.b32 	{%r13536, %r13537}, [_ZZN3cub18CUB_300001_SM_10006detail6reduce18DeviceReduceKernelINS2_10policy_hubI4Itemy13Addition_funcE10Policy1000EN6thrust24THRUST_300001_SM_1000_NS6detail15normal_iteratorINSA_10device_ptrIS5_EEEEyS6_S5_N4cuda3std3__410__identityEEEvT0_PT3_T1_NS0_13GridEvenShareISN_EET2_T4_E12temp_storage+1560];
	ld.shared.v2.b32 	{%r13538, %r13539}, [_ZZN3cub18CUB_300001_SM_10006detail6reduce18DeviceReduceKernelINS2_10policy_hubI4Itemy13Addition_funcE10Policy1000EN6thrust24THRUST_300001_SM_1000_NS6detail15normal_iteratorINSA_10device_ptrIS5_EEEEyS6_S5_N4cuda3std3__410__identityEEEvT0_PT3_T1_NS0_13GridEvenShareISN_EET2_T4_E12temp_storage+1552];
	ld.shared.v2.b32 	{%r13540, %r13541}, [_ZZN3cub18CUB_300001_SM_10006detail6reduce18DeviceReduceKernelINS2_10policy_hubI4Itemy13Addition_funcE10Policy1000EN6thrust24THRUST_300001_SM_1000_NS6detail15normal_iteratorINSA_10device_ptrIS5_EEEEyS6_S5_N4cuda3std3__410__identityEEEvT0_PT3_T1_NS0_13GridEvenShareISN_EET2_T4_E12temp_storage+1544];
	ld.shared.v2.b32 	{%r13542, %r13543}, [_ZZN3cub18CUB_300001_SM_10006detail6reduce18DeviceReduceKernelINS2_10policy_hubI4Itemy13Addition_funcE10Policy1000EN6thrust24THRUST_300001_SM_1000_NS6detail15normal_iteratorINSA_10device_ptrIS5_EEEEyS6_S5_N4cuda3std3__410__identityEEEvT0_PT3_T1_NS0_13GridEvenShareISN_EET2_T4_E12temp_storage+1536];
	ld.shared.v2.b32 	{%r13544, %r13545}, [_ZZN3cub18CUB_300001_SM_10006detail6reduce18DeviceReduceKernelINS2_10policy_hubI4Itemy13Addition_funcE10Policy1000EN6thrust24THRUST_300001_SM_1000_NS6detail15normal_iteratorINSA_10device_ptrIS5_EEEEyS6_S5_N4cuda3std3__410__identityEEEvT0_PT3_T1_NS0_13GridEvenShareISN_EET2_T4_E12temp_storage+1528];
	ld.shared.v2.b32 	{%r13546, %r13547}, [_ZZN3cub18CUB_300001_SM_10006detail6reduce18DeviceReduceKernelINS2_10policy_hubI4Itemy13Addition_funcE10Policy1000EN6thrust24THRUST_300001_SM_1000_NS6detail15normal_iteratorINSA_10device_ptrIS5_EEEEyS6_S5_N4cuda3std3__410__identityEEEvT0_PT3_T1_NS0_13GridEvenShareISN_EET2_T4_E12temp_storage+1520];
	ld.shared.v2.b32 	{%r13548, %r13549}, [_ZZN3cub18CUB_300001_SM_10006detail6reduce18DeviceReduceKernelINS2_10policy_hubI4Itemy13Addition_funcE10Policy1000EN6thrust24THRUST_300001_SM_1000_NS6detail15normal_iteratorINSA_10device_ptrIS5_EEEEyS6_S5_N4cuda3std3__410__identityEEEvT0_PT3_T1_NS0_13GridEvenShareISN_EET2_T4_E12temp_storage+1512];
	ld.shared.v2.b32 	{%r13550, %r13551}, [_ZZN3cub18CUB_300001_SM_10006detail6reduce18DeviceReduceKernelINS2_10policy_hubI4Itemy13Addition_funcE10Policy1000EN6thrust24THRUST_300001_SM_1000_NS6detail15normal_iteratorINSA_10device_ptrIS5_EEEEyS6_S5_N4cuda3std3__410__identityEEEvT0_PT3_T1_NS0_13GridEvenShareISN_EET2_T4_E12temp_storage+1504];
	ld.shared.v2.b32 	{%r13552, %r13553}, [_ZZN3cub18CUB_300001_SM_10006detail6reduce18DeviceReduceKernelINS2_10policy_hubI4Itemy13Addition_funcE10Policy1000EN6thrust24THRUST_300001_SM_1000_NS6detail15normal_iteratorINSA_10device_ptrIS5_EEEEyS6_S5_N4cuda3std3__410__identityEEEvT0_PT3_T1_NS0_13GridEvenShareISN_EET2_T4_E12temp_storage+1496];
	ld.shared.v2.b32 	{%r13554, %r13555}, [_ZZN3cub18CUB_300001_SM_10006detail6reduce18DeviceReduceKernelINS2_10policy_hubI4Itemy13Addition_funcE10Policy1000EN6thrust24THRUST_300001_SM_1000_NS6detail15normal_iteratorINSA_10device_ptrIS5_EEEEyS6_S5_N4cuda3std3__410__identityEEEvT0_PT3_T1_NS0_13GridEvenShareISN_EET2_T4_E12temp_storage+1488];
	ld.shared.v2.b32 	{%r13556, %r13557}, [_ZZN3cub18CUB_300001_SM_10006detail6reduce18DeviceReduceKernelINS2_10policy_hubI4Itemy13Addition_funcE10Policy1000EN6thrust24THRUST_300001_SM_1000_NS6detail15normal_iteratorINSA_10device_ptrIS5_EEEEyS6_S5_N4cuda3std3__410__identityEEEvT0_PT3_T1_NS0_13GridEvenShareISN_EET2_T4_E12temp_storage+1480];
	ld.shared.v2.b32 	{%r13558, %r13559}, [_ZZN3cub18CUB_300001_SM_10006detail6reduce18DeviceReduceKernelINS2_10policy_hubI4Itemy13Addition_funcE10Policy1000EN6thrust24THRUST_300001_SM_1000_NS6detail15normal_iteratorINSA_10device_ptrIS5_EEEEyS6_S5_N4cuda3std3__410__identityEEEvT0_PT3_T1_NS0_13GridEvenShareISN_EET2_T4_E12temp_storage+1472];
	ld.shared.v2.b32 	{%r13560, %r13561}, [_ZZN3cub18CUB_300001_SM_10006detail6reduce18DeviceReduceKernelINS2_10policy_hubI4Itemy13Addition_funcE10Policy1000EN6thrust24THRUST_300001_SM_1000_NS6detail15normal_iteratorINSA_10device_ptrIS5_EEEEyS6_S5_N4cuda3std3__410__identityEEEvT0_PT3_T1_NS0_13GridEvenShareISN_EET2_T4_E12temp_storage+1464];
	ld.shared.v2.b32 	{%r13562, %r13563}, [_ZZN3cub18CUB_300001_SM_10006detail6reduce18DeviceReduceKernelINS2_10policy_hubI4Itemy13Addition_funcE10Policy1000EN6thrust24THRUST_300001_SM_1000_NS6detail15normal_iteratorINSA_10device_ptrIS5_EEEEyS6_S5_N4cuda3std3__410__identityEEEvT0_PT3_T1_NS0_13GridEvenShareISN_EET2_T4_E12temp_storage+1456];
	ld.shared.v2.b32 	{%r13564, %r13565}, [_ZZN3cub18CUB_300001_SM_10006detail6reduce18DeviceReduceKernelINS2_10policy_hubI4Itemy13Addition_funcE10Policy1000EN6thrust24THRUST_300001_SM_1000_NS6detail15normal_iteratorINSA_10device_ptrIS5_EEEEyS6_S5_N4cuda3std3__410__identityEEEvT0_PT3_T1_NS0_13GridEvenShareISN_EET2_T4_E12temp_storage+1448];
	ld.shared.v2.b32 	{%r13566, %r13567}, [_ZZN3cub18CUB_300001_SM_10006detail6reduce18DeviceReduceKernelINS2_10policy_hubI4Itemy13Addition_funcE10Policy1000EN6thrust24THRUST_300001_SM_1000_NS6detail15normal_iteratorINSA_10device_ptrIS5_EEEEyS6_S5_N4cuda3std3__410__identityEEEvT0_PT3_T1_NS0_13GridEvenShareISN_EET2_T4_E12temp_storage+1440];
	ld.shared.v2.b32 	{%r13568, %r13569}, [_ZZN3cub18CUB_300001_SM_10006detail6reduce18DeviceReduceKernelINS2_10policy_hubI4Itemy13Addition_funcE10Policy1000EN6thrust24THRUST_300001_SM_1000_NS6detail15normal_iteratorINSA_10device_ptrIS5_EEEEyS6_S5_N4cuda3std3__410__identityEEEvT0_PT3_T1_NS0_13GridEvenShareISN_EET2_T4_E12temp_storage+1432];
	ld.shared.v2.b32 	{%r13570, %r13571}, [_ZZN3cub18CUB_300001_SM_10006detail6reduce18DeviceReduceKernelINS2_10policy_hubI4Itemy13Addition_funcE10Policy1000EN6thrust24THRUST_300001_SM_1000_NS6detail15normal_iteratorINSA_10device_ptrIS5_EEEEyS6_S5_N4cuda3std3__410__identityEEEvT0_PT3_T1_NS0_13GridEvenShareISN_EET2_T4_E12temp_storage+1424];
	ld.shared.v2.b32 	{%r13572, %r13573}, [_ZZN3cub18CUB_300001_SM_10006detail6reduce18DeviceReduceKernelINS2_10policy_hubI4Itemy13Addition_funcE10Policy1000EN6thrust24THRUST_300001_SM_1000_NS6detail15normal_iteratorINSA_10device_ptrIS5_EEEEyS6_S5_N4cuda3std3__410__identityEEEvT0_PT3_T1_NS0_13GridEvenShareISN_EET2_T4_E12temp_storage+1416];
	ld.shared.v2.b32 	{%r13574, %r13575}, [_ZZN3cub18CUB_300001_SM_10006detail6reduce18DeviceReduceKernelINS2_10policy_hubI4Itemy13Addition_funcE10Policy1000EN6thrust24THRUST_300001_SM_1000_NS6detail15normal_iteratorINSA_10device_ptrIS5_EEEEyS6_S5_N4cuda3std3__410__identityEEEvT0_PT3_T1_NS0_13GridEvenShareISN_EET2_T4_E12temp_storage+1408];
	ld.shared.v2.b32 	{%r13576, %r13577}, [_ZZN3cub18CUB_300001_SM_10006detail6reduce18DeviceReduceKernelINS2_10policy_hubI4Itemy13Addition_funcE10Policy1000EN6thrust24THRUST_300001_SM_1000_NS6detail15normal_iteratorINSA_10device_ptrIS5_EEEEyS6_S5_N4cuda3std3__410__identityEEEvT0_PT3_T1_NS0_13GridEvenShareISN_EET2_T4_E12temp_storage+1400];
	ld.shared.v2.b32 	{%r13578, %r13579}, [_ZZN3cub18CUB_300001_SM_10006detail6reduce18DeviceReduceKernelINS2_10policy_hubI4Itemy13Addition_funcE10Policy1000EN6thrust24THRUST_300001_SM_1000_NS6detail15normal_iteratorINSA_10device_ptrIS5_EEEEyS6_S5_N4cuda3std3__410__identityEEEvT0_PT3_T1_NS0_13GridEvenShareISN_EET2_T4_E12temp_storage+1392];
	ld.shared.v2.b32 	{%r13580, %r13581}, [_ZZN3cub18CUB_300001_SM_10006detail6reduce18DeviceReduceKernelINS2_10policy_hubI4Itemy13Addition_funcE10Policy1000EN6thrust24THRUST_300001_SM_1000_NS6detail15normal_iteratorINSA_10device_ptrIS5_EEEEyS6_S5_N4cuda3std3__410__identityEEEvT0_PT3_T1_NS0_13GridEvenShareISN_EET2_T4_E12temp_storage+1384];
	bfe.u32 	%r13582, %r13580, 0, 8;
	cvt.u16.u32 	%rs22184, %r13582;
	ld.shared.f64 	%fd94, [_ZZN3cub18CUB_300001_SM_10006detail6reduce18DeviceReduceKernelINS2_10policy_hubI4Itemy13Addition_funcE10Policy1000EN6thrust24THRUST_300001_SM_1000_NS6detail15normal_iteratorINSA_10device_ptrIS5_EEEEyS6_S5_N4cuda3std3__410__identityEEEvT0_PT3_T1_NS0_13GridEvenShareISN_EET2_T4_E12temp_storage+1376];
	ld.shared.u32 	%r1319, [_ZZN3cub18CUB_300001_SM_10006detail6reduce18DeviceReduceKernelINS2_10policy_hubI4Itemy13Addition_funcE10Policy1000EN6thrust24THRUST_300001_SM_1000_NS6detail15normal_iteratorINSA_10device_ptrIS5_EEEEyS6_S5_N4cuda3std3__410__identityEEEvT0_PT3_T1_NS0_13GridEvenShareISN_EET2_T4_E12temp_storage+1368];
	st.local.u32 	[%rd2], %r1319;
	st.local.f64 	[%rd2+8], %fd94;
	st.local.v2.b32 	[%rd2+16], {%r13580, %r13581};
	st.local.v2.b32 	[%rd2+24], {%r13578, %r13579};
	st.local.v2.b32 	[%rd2+32], {%r13576, %r13577};
	st.local.v2.b32 	[%rd2+40], {%r13574, %r13575};
	st.local.v2.b32 	[%rd2+48], {%r13572, %r13573};
	st.local.v2.b32 	[%rd2+56], {%r13570, %r13571};
	st.local.v2.b32 	[%rd2+64], {%r13568, %r13569};
	st.local.v2.b32 	[%rd2+72], {%r13566, %r13567};
	st.local.v2.b32 	[%rd2+80], {%r13564, %r13565};
	st.local.v2.b32 	[%rd2+88], {%r13562, %r13563};
	st.local.v2.b32 	[%rd2+96], {%r13560, %r13561};
	st.local.v2.b32 	[%rd2+104], {%r13558, %r13559};
	st.local.v2.b32 	[%rd2+112], {%r13556, %r13557};
	st.local.v2.b32 	[%rd2+120], {%r13554, %r13555};
	st.local.v2.b32 	[%rd2+128], {%r13552, %r13553};
	st.local.v2.b32 	[%rd2+136], {%r13550, %r13551};
	st.local.v2.b32 	[%rd2+144], {%r13548, %r13549};
	st.local.v2.b32 	[%rd2+152], {%r13546, %r13547};
	st.local.v2.b32 	[%rd2+160], {%r13544, %r13545};
	st.local.v2.b32 	[%rd2+168], {%r13542, %r13543};
	st.local.v2.b32 	[%rd2+176], {%r13540, %r13541};
	st.local.v2.b32 	[%rd2+184], {%r13538, %r13539};
	st.local.v2.b32 	[%rd2+192], {%r13536, %r13537};
	st.local.v2.b32 	[%rd2+200], {%r13534, %r13535};
	st.local.v2.b32 	[%rd2+208], {%r13532, %r13533};
	st.local.v2.b32 	[%rd2+216], {%r13530, %r13531};
	st.local.v2.b32 	[%rd2+224], {%r13528, %r13529};
	st.local.v2.b32 	[%rd2+232], {%r13526, %r13527};
	st.local.v2.b32 	[%rd2+240], {%r13524, %r13525};
	st.local.v2.b32 	[%rd2+248], {%r13522, %r13523};
	st.local.v2.b32 	[%rd2+256], {%r13520, %r13521};
	st.local.v2.b32 	[%rd2+264], {%r13518, %r13519};
	st.local.u32 	[%rd1], %r1318;
	st.local.f64 	[%rd1+8], %fd93;
	st.local.v2.b32 	[%rd1+16], {%r13454, %r13455};
	st.local.v2.b32 	[%rd1+24], {%r13456, %r13457};
	st.local.v2.b32 	[%rd1+32], {%r13458, %r13459};
	st.local.v2.b32 	[%rd1+40], {%r13460, %r13461};
	st.local.v2.b32 	[%rd1+48], {%r13462, %r13463};
	st.local.v2.b32 	[%rd1+56], {%r13464, %r13465};
	st.local.v2.b32 	[%rd1+64], {%r13466, %r13467};
	st.local.v2.b32 	[%rd1+72], {%r13468, %r13469};
	st.local.v2.b32 	[%rd1+80], {%r13470, %r13471};
	st.local.v2.b32 	[%rd1+88], {%r13472, %r13473};
	st.local.v2.b32 	[%rd1+96], {%r13474, %r13475};
	st.local.v2.b32 	[%rd1+104], {%r13476, %r13477};
	st.local.v2.b32 	[%rd1+112], {%r13478, %r13479};
	st.local.v2.b32 	[%rd1+120], {%r13480, %r13481};
	st.local.v2.b32 	[%rd1+128], {%r13482, %r13483};
	st.local.v2.b32 	[%rd1+136], {%r13484, %r13485};
	st.local.v2.b32 	[%rd1+144], {%r13486, %r13487};
	st.local.v2.b32 	[%rd1+152], {%r13488, %r13489};
	st.local.v2.b32 	[%rd1+160], {%r13490, %r13491};
	st.local.v2.b32 	[%rd1+168], {%r13492, %r13493};
	st.local.v2.b32 	[%rd1+176], {%r13494, %r13495};
	st.local.v2.b32 	[%rd1+184], {%r13496, %r13497};
	st.local.v2.b32 	[%rd1+192], {%r13498, %r13499};
	st.local.v2.b32 	[%rd1+200], {%r13500, %r13501};
	st.local.v2.b32 	[%rd1+208], {%r13502, %r13503};
	st.local.v2.b32 	[%rd1+216], {%r13504, %r13505};
	st.local.v2.b32 	[%rd1+224], {%r13506, %r13507};
	st.local.v2.b32 	[%rd1+232], {%r13508, %r13509};
	st.local.v2.b32 	[%rd1+240], {%r13510, %r13511};
	st.local.v2.b32 	[%rd1+248], {%r13512, %r13513};
	st.local.v2.b32 	[%rd1+256], {%r13514, %r13515};
	st.local.v2.b32 	[%rd1+264], {%r13516, %r13517};
	mov.b32 	%r39699, 0;
$L__BB5_226:
	mov.u32 	%r39702, %r39699;
	cvt.u64.u32 	%rd136, %r39702;
	add.s64 	%rd137, %rd1, %rd136;
	ld.local.u8 	%rs14533, [%rd137+16];
	setp.ne.s16 	%p48, %rs14533, 0;
	add.s32 	%r39699, %r39702, 1;
	@%p48 bra 	$L__BB5_226;
	and.b16  	%rs14534, %rs22184, 255;
	setp.eq.s16 	%p49, %rs14534, 0;
	@%p49 bra 	$L__BB5_230;
	mov.b32 	%r39700, 0;
$L__BB5_229:
	cvt.u64.u32 	%rd138, %r39702;
	add.s64 	%rd139, %rd1, %rd138;
	st.local.u8 	[%rd139+16], %rs22184;
	add.s32 	%r39702, %r39702, 1;
	add.s32 	%r1325, %r39700, 1;
	cvt.u64.u32 	%rd140, %r39700;
	add.s64 	%rd141, %rd2, %rd140;
	ld.local.u8 	%rs22184, [%rd141+17];
	setp.ne.s16 	%p50, %rs22184, 0;
	mov.u32 	%r39700, %r1325;
	@%p50 bra 	$L__BB5_229;
$L__BB5_230:
	cvt.u64.u32 	%rd142, %r39702;
	add.s64 	%rd143, %rd1, %rd142;
	mov.b16 	%rs14535, 0;
	st.local.u8 	[%rd143+16], %rs14535;
	add.s32 	%r39559, %r1318, %r1319;
	st.local.u32 	[%rd1], %r39559;
	add.f64 	%fd102, %fd94, %fd93;
	st.local.f64 	[%rd1+8], %fd102;
	ld.local.v2.b32 	{%r13584, %r13585}, [%rd1+16];
	bfe.u32 	%r13586, %r13584, 0, 8;
	cvt.u16.u32 	%rs16522, %r13586;
	bfe.u32 	%r13587, %r13584, 8, 8;
	cvt.u16.u32 	%rs16521, %r13587;
	bfe.u32 	%r13588, %r13584, 16, 8;
	cvt.u16.u32 	%rs16520, %r13588;
	bfe.u32 	%r13589, %r13584, 24, 8;
	cvt.u16.u32 	%rs16519, %r13589;
	bfe.u32 	%r13590, %r13585, 0, 8;
	cvt.u16.u32 	%rs16518, %r13590;
	bfe.u32 	%r13591, %r13585, 8, 8;
	cvt.u16.u32 	%rs16517, %r13591;
	bfe.u32 	%r13592, %r13585, 16, 8;
	cvt.u16.u32 	%rs16516, %r13592;
	bfe.u32 	%r13593, %r13585, 24, 8;
	cvt.u16.u32 	%rs16515, %r13593;
	ld.local.v2.b32 	{%r13594, %r13595}, [%rd1+24];
	bfe.u32 	%r13596, %r13594, 0, 8;
	cvt.u16.u32 	%rs16514, %r13596;
	bfe.u32 	%r13597, %r13594, 8, 8;
	cvt.u16.u32 	%rs16513, %r13597;
	bfe.u32 	%r13598, %r13594, 16, 8;
	cvt.u16.u32 	%rs16512, %r13598;
	bfe.u32 	%r13599, %r13594, 24, 8;
	cvt.u16.u32 	%rs16511, %r13599;
	bfe.u32 	%r13600, %r13595, 0, 8;
	cvt.u16.u32 	%rs16510, %r13600;
	bfe.u32 	%r13601, %r13595, 8, 8;
	cvt.u16.u32 	%rs16509, %r13601;
	bfe.u32 	%r13602, %r13595, 16, 8;
	cvt.u16.u32 	%rs16508, %r13602;
	bfe.u32 	%r13603, %r13595, 24, 8;
	cvt.u16.u32 	%rs16507, %r13603;
	ld.local.v2.b32 	{%r13604, %r13605}, [%rd1+32];
	bfe.u32 	%r13606, %r13604, 0, 8;
	cvt.u16.u32 	%rs16506, %r13606;
	bfe.u32 	%r13607, %r13604, 8, 8;
	cvt.u16.u32 	%rs16505, %r13607;
	bfe.u32 	%r13608, %r13604, 16, 8;
	cvt.u16.u32 	%rs16504, %r13608;
	bfe.u32 	%r13609, %r13604, 24, 8;
	cvt.u16.u32 	%rs16503, %r13609;
	bfe.u32 	%r13610, %r13605, 0, 8;
	cvt.u16.u32 	%rs16502, %r13610;
	bfe.u32 	%r13611, %r13605, 8, 8;
	cvt.u16.u32 	%rs16501, %r13611;
	bfe.u32 	%r13612, %r13605, 16, 8;
	cvt.u16.u32 	%rs16500, %r13612;
	bfe.u32 	%r13613, %r13605, 24, 8;
	cvt.u16.u32 	%rs16499, %r13613;
	ld.local.v2.b32 	{%r13614, %r13615}, [%rd1+40];
	bfe.u32 	%r13616, %r13614, 0, 8;
	cvt.u16.u32 	%rs16498, %r13616;
	bfe.u32 	%r13617, %r13614, 8, 8;
	cvt.u16.u32 	%rs16497, %r13617;
	bfe.u32 	%r13618, %r13614, 16, 8;
	cvt.u16.u32 	%rs16496, %r13618;
	bfe.u32 	%r13619, %r13614, 24, 8;
	cvt.u16.u32 	%rs16495, %r13619;
	bfe.u32 	%r13620, %r13615, 0, 8;
	cvt.u16.u32 	%rs16494, %r13620;
	bfe.u32 	%r13621, %r13615, 8, 8;
	cvt.u16.u32 	%rs16493, %r13621;
	bfe.u32 	%r13622, %r13615, 16, 8;
	cvt.u16.u32 	%rs16492, %r13622;
	bfe.u32 	%r13623, %r13615, 24, 8;
	cvt.u16.u32 	%rs16491, %r13623;
	ld.local.v2.b32 	{%r13624, %r13625}, [%rd1+48];
	bfe.u32 	%r13626, %r13624, 0, 8;
	cvt.u16.u32 	%rs16490, %r13626;
	bfe.u32 	%r13627, %r13624, 8, 8;
	cvt.u16.u32 	%rs16489, %r13627;
	bfe.u32 	%r13628, %r13624, 16, 8;
	cvt.u16.u32 	%rs16488, %r13628;
	bfe.u32 	%r13629, %r13624, 24, 8;
	cvt.u16.u32 	%rs16487, %r13629;
	bfe.u32 	%r13630, %r13625, 0, 8;
	cvt.u16.u32 	%rs16486, %r13630;
	bfe.u32 	%r13631, %r13625, 8, 8;
	cvt.u16.u32 	%rs16485, %r13631;
	bfe.u32 	%r13632, %r13625, 16, 8;
	cvt.u16.u32 	%rs16484, %r13632;
	bfe.u32 	%r13633, %r13625, 24, 8;
	cvt.u16.u32 	%rs16483, %r13633;
	ld.local.v2.b32 	{%r13634, %r13635}, [%rd1+56];
	bfe.u32 	%r13636, %r13634, 0, 8;
	cvt.u16.u32 	%rs16482, %r13636;
	bfe.u32 	%r13637, %r13634, 8, 8;
	cvt.u16.u32 	%rs16481, %r13637;
	bfe.u32 	%r13638, %r13634, 16, 8;
	cvt.u16.u32 	%rs16480, %r13638;
	bfe.u32 	%r13639, %r13634, 24, 8;
	cvt.u16.u32 	%rs16479, %r13639;
	bfe.u32 	%r13640, %r13635, 0, 8;
	cvt.u16.u32 	%rs16478, %r13640;
	bfe.u32 	%r13641, %r13635, 8, 8;
	cvt.u16.u32 	%rs16477, %r13641;
	bfe.u32 	%r13642, %r13635, 16, 8;
	cvt.u16.u32 	%rs16476, %r13642;
	bfe.u32 	%r13643, %r13635, 24, 8;
	cvt.u16.u32 	%rs16475, %r13643;
	ld.local.v2.b32 	{%r13644, %r13645}, [%rd1+64];
	bfe.u32 	%r13646, %r13644, 0, 8;
	cvt.u16.u32 	%rs16474, %r13646;
	bfe.u32 	%r13647, %r13644, 8, 8;
	cvt.u16.u32 	%rs16473, %r13647;
	bfe.u32 	%r13648, %r13644, 16, 8;
	cvt.u16.u32 	%rs16472, %r13648;
	bfe.u32 	%r13649, %r13644, 24, 8;
	cvt.u16.u32 	%rs16471, %r13649;
	bfe.u32 	%r13650, %r13645, 0, 8;
	cvt.u16.u32 	%rs16470, %r13650;
	bfe.u32 	%r13651, %r13645, 8, 8;
	cvt.u16.u32 	%rs16469, %r13651;
	bfe.u32 	%r13652, %r13645, 16, 8;
	cvt.u16.u32 	%rs16468, %r13652;
	bfe.u32 	%r13653, %r13645, 24, 8;
	cvt.u16.u32 	%rs16467, %r13653;
	ld.local.v2.b32 	{%r13654, %r13655}, [%rd1+72];
	bfe.u32 	%r13656, %r13654, 0, 8;
	cvt.u16.u32 	%rs16466, %r13656;
	bfe.u32 	%r13657, %r13654, 8, 8;
	cvt.u16.u32 	%rs16465, %r13657;
	bfe.u32 	%r13658, %r13654, 16, 8;
	cvt.u16.u32 	%rs16464, %r13658;
	bfe.u32 	%r13659, %r13654, 24, 8;
	cvt.u16.u32 	%rs16463, %r13659;
	bfe.u32 	%r13660, %r13655, 0, 8;
	cvt.u16.u32 	%rs16462, %r13660;
	bfe.u32 	%r13661, %r13655, 8, 8;
	cvt.u16.u32 	%rs16461, %r13661;
	bfe.u32 	%r13662, %r13655, 16, 8;
	cvt.u16.u32 	%rs16460, %r13662;
	bfe.u32 	%r13663, %r13655, 24, 8;
	cvt.u16.u32 	%rs16459, %r13663;
	ld.local.v2.b32 	{%r13664, %r13665}, [%rd1+80];
	bfe.u32 	%r13666, %r13664, 0, 8;
	cvt.u16.u32 	%rs16458, %r13666;
	bfe.u32 	%r13667, %r13664, 8, 8;
	cvt.u16.u32 	%rs16457, %r13667;
	bfe.u32 	%r13668, %r13664, 16, 8;
	cvt.u16.u32 	%rs16456, %r13668;
	bfe.u32 	%r13669, %r13664, 24, 8;
	cvt.u16.u32 	%rs16455, %r13669;
	bfe.u32 	%r13670, %r13665, 0, 8;
	cvt.u16.u32 	%rs16454, %r13670;
	bfe.u32 	%r13671, %r13665, 8, 8;
	cvt.u16.u32 	%rs16453, %r13671;
	bfe.u32 	%r13672, %r13665, 16, 8;
	cvt.u16.u32 	%rs16452, %r13672;
	bfe.u32 	%r13673, %r13665, 24, 8;
	cvt.u16.u32 	%rs16451, %r13673;
	ld.local.v2.b32 	{%r13674, %r13675}, [%rd1+88];
	bfe.u32 	%r13676, %r13674, 0, 8;
	cvt.u16.u32 	%rs16450, %r13676;
	bfe.u32 	%r13677, %r13674, 8, 8;
	cvt.u16.u32 	%rs16449, %r13677;
	bfe.u32 	%r13678, %r13674, 16, 8;
	cvt.u16.u32 	%rs16448, %r13678;
	bfe.u32 	%r13679, %r13674, 24, 8;
	cvt.u16.u32 	%rs16447, %r13679;
	bfe.u32 	%r13680, %r13675, 0, 8;
	cvt.u16.u32 	%rs16446, %r13680;
	bfe.u32 	%r13681, %r13675, 8, 8;
	cvt.u16.u32 	%rs16445, %r13681;
	bfe.u32 	%r13682, %r13675, 16, 8;
	cvt.u16.u32 	%rs16444, %r13682;
	bfe.u32 	%r13683, %r13675, 24, 8;
	cvt.u16.u32 	%rs16443, %r13683;
	ld.local.v2.b32 	{%r13684, %r13685}, [%rd1+96];
	bfe.u32 	%r13686, %r13684, 0, 8;
	cvt.u16.u32 	%rs16442, %r13686;
	bfe.u32 	%r13687, %r13684, 8, 8;
	cvt.u16.u32 	%rs16441, %r13687;
	bfe.u32 	%r13688, %r13684, 16, 8;
	cvt.u16.u32 	%rs16440, %r13688;
	bfe.u32 	%r13689, %r13684, 24, 8;
	cvt.u16.u32 	%rs16439, %r13689;
	bfe.u32 	%r13690, %r13685, 0, 8;
	cvt.u16.u32 	%rs16438, %r13690;
	bfe.u32 	%r13691, %r13685, 8, 8;
	cvt.u16.u32 	%rs16437, %r13691;
	bfe.u32 	%r13692, %r13685, 16, 8;
	cvt.u16.u32 	%rs16436, %r13692;
	bfe.u32 	%r13693, %r13685, 24, 8;
	cvt.u16.u32 	%rs16435, %r13693;
	ld.local.v2.b32 	{%r13694, %r13695}, [%rd1+104];
	bfe.u32 	%r13696, %r13694, 0, 8;
	cvt.u16.u32 	%rs16434, %r13696;
	bfe.u32 	%r13697, %r13694, 8, 8;
	cvt.u16.u32 	%rs16433, %r13697;
	bfe.u32 	%r13698, %r13694, 16, 8;
	cvt.u16.u32 	%rs16432, %r13698;
	bfe.u32 	%r13699, %r13694, 24, 8;
	cvt.u16.u32 	%rs16431, %r13699;
	bfe.u32 	%r13700, %r13695, 0, 8;
	cvt.u16.u32 	%rs16430, %r13700;
	bfe.u32 	%r13701, %r13695, 8, 8;
	cvt.u16.u32 	%rs16429, %r13701;
	bfe.u32 	%r13702, %r13695, 16, 8;
	cvt.u16.u32 	%rs16428, %r13702;
	bfe.u32 	%r13703, %r13695, 24, 8;
	cvt.u16.u32 	%rs16427, %r13703;
	ld.local.v2.b32 	{%r13704, %r13705}, [%rd1+112];
	bfe.u32 	%r13706, %r13704, 0, 8;
	cvt.u16.u32 	%rs16426, %r13706;
	bfe.u32 	%r13707, %r13704, 8, 8;
	cvt.u16.u32 	%rs16425, %r13707;
	bfe.u32 	%r13708, %r13704, 16, 8;
	cvt.u16.u32 	%rs16424, %r13708;
	bfe.u32 	%r13709, %r13704, 24, 8;
	cvt.u16.u32 	%rs16423, %r13709;
	bfe.u32 	%r13710, %r13705, 0, 8;
	cvt.u16.u32 	%rs16422, %r13710;
	bfe.u32 	%r13711, %r13705, 8, 8;
	cvt.u16.u32 	%rs16421, %r13711;
	bfe.u32 	%r13712, %r13705, 16, 8;
	cvt.u16.u32 	%rs16420, %r13712;
	bfe.u32 	%r13713, %r13705, 24, 8;
	cvt.u16.u32 	%rs16419, %r13713;
	ld.local.v2.b32 	{%r13714, %r13715}, [%rd1+120];
	bfe.u32 	%r13716, %r13714, 0, 8;
	cvt.u16.u32 	%rs16418, %r13716;
	bfe.u32 	%r13717, %r13714, 8, 8;
	cvt.u16.u32 	%rs16417, %r13717;
	bfe.u32 	%r13718, %r13714, 16, 8;
	cvt.u16.u32 	%rs16416, %r13718;
	bfe.u32 	%r13719, %r13714, 24, 8;
	cvt.u16.u32 	%rs16415, %r13719;
	bfe.u32 	%r13720, %r13715, 0, 8;
	cvt.u16.u32 	%rs16414, %r13720;
	bfe.u32 	%r13721, %r13715, 8, 8;
	cvt.u16.u32 	%rs16413, %r13721;
	bfe.u32 	%r13722, %r13715, 16, 8;
	cvt.u16.u32 	%rs16412, %r13722;
	bfe.u32 	%r13723, %r13715, 24, 8;
	cvt.u16.u32 	%rs16411, %r13723;
	ld.local.v2.b32 	{%r13724, %r13725}, [%rd1+128];
	bfe.u32 	%r13726, %r13724, 0, 8;
	cvt.u16.u32 	%rs16410, %r13726;
	bfe.u32 	%r13727, %r13724, 8, 8;
	cvt.u16.u32 	%rs16409, %r13727;
	bfe.u32 	%r13728, %r13724, 16, 8;
	cvt.u16.u32 	%rs16408, %r13728;
	bfe.u32 	%r13729, %r13724, 24, 8;
	cvt.u16.u32 	%rs16407, %r13729;
	bfe.u32 	%r13730, %r13725, 0, 8;
	cvt.u16.u32 	%rs16406, %r13730;
	bfe.u32 	%r13731, %r13725, 8, 8;
	cvt.u16.u32 	%rs16405, %r13731;
	bfe.u32 	%r13732, %r13725, 16, 8;
	cvt.u16.u32 	%rs16404, %r13732;
	bfe.u32 	%r13733, %r13725, 24, 8;
	cvt.u16.u32 	%rs16403, %r13733;
	ld.local.v2.b32 	{%r13734, %r13735}, [%rd1+136];
	bfe.u32 	%r13736, %r13734, 0, 8;
	cvt.u16.u32 	%rs16402, %r13736;
	bfe.u32 	%r13737, %r13734, 8, 8;
	cvt.u16.u32 	%rs16401, %r13737;
	bfe.u32 	%r13738, %r13734, 16, 8;
	cvt.u16.u32 	%rs16400, %r13738;
	bfe.u32 	%r13739, %r13734, 24, 8;
	cvt.u16.u32 	%rs16399, %r13739;
	bfe.u32 	%r13740, %r13735, 0, 8;
	cvt.u16.u32 	%rs16398, %r13740;
	bfe.u32 	%r13741, %r13735, 8, 8;
	cvt.u16.u32 	%rs16397, %r13741;
	bfe.u32 	%r13742, %r13735, 16, 8;
	cvt.u16.u32 	%rs16396, %r13742;
	bfe.u32 	%r13743, %r13735, 24, 8;
	cvt.u16.u32 	%rs16395, %r13743;
	ld.local.v2.b32 	{%r13744, %r13745}, [%rd1+144];
	bfe.u32 	%r13746, %r13744, 0, 8;
	cvt.u16.u32 	%rs16394, %r13746;
	bfe.u32 	%r13747, %r13744, 8, 8;
	cvt.u16.u32 	%rs16393, %r13747;
	bfe.u32 	%r13748, %r13744, 16, 8;
	cvt.u16.u32 	%rs16392, %r13748;
	bfe.u32 	%r13749, %r13744, 24, 8;
	cvt.u16.u32 	%rs16391, %r13749;
	bfe.u32 	%r13750, %r13745, 0, 8;
	cvt.u16.u32 	%rs16390, %r13750;
	bfe.u32 	%r13751, %r13745, 8, 8;
	cvt.u16.u32 	%rs16389, %r13751;
	bfe.u32 	%r13752, %r13745, 16, 8;
	cvt.u16.u32 	%rs16388, %r13752;
	bfe.u32 	%r13753, %r13745, 24, 8;
	cvt.u16.u32 	%rs16387, %r13753;
	ld.local.v2.b32 	{%r13754, %r13755}, [%rd1+152];
	bfe.u32 	%r13756, %r13754, 0, 8;
	cvt.u16.u32 	%rs16386, %r13756;
	bfe.u32 	%r13757, %r13754, 8, 8;
	cvt.u16.u32 	%rs16385, %r13757;
	bfe.u32 	%r13758, %r13754, 16, 8;
	cvt.u16.u32 	%rs16384, %r13758;
	bfe.u32 	%r13759, %r13754, 24, 8;
	cvt.u16.u32 	%rs16383, %r13759;
	bfe.u32 	%r13760, %r13755, 0, 8;
	cvt.u16.u32 	%rs16382, %r13760;
	bfe.u32 	%r13761, %r13755, 8, 8;
	cvt.u16.u32 	%rs16381, %r13761;
	bfe.u32 	%r13762, %r13755, 16, 8;
	cvt.u16.u32 	%rs16380, %r13762;
	bfe.u32 	%r13763, %r13755, 24, 8;
	cvt.u16.u32 	%rs16379, %r13763;
	ld.local.v2.b32 	{%r13764, %r13765}, [%rd1+160];
	bfe.u32 	%r13766, %r13764, 0, 8;
	cvt.u16.u32 	%rs16378, %r13766;
	bfe.u32 	%r13767, %r13764, 8, 8;
	cvt.u16.u32 	%rs16377, %r13767;
	bfe.u32 	%r13768, %r13764, 16, 8;
	cvt.u16.u32 	%rs16376, %r13768;
	bfe.u32 	%r13769, %r13764, 24, 8;
	cvt.u16.u32 	%rs16375, %r13769;
	bfe.u32 	%r13770, %r13765, 0, 8;
	cvt.u16.u32 	%rs16374, %r13770;
	bfe.u32 	%r13771, %r13765, 8, 8;
	cvt.u16.u32 	%rs16373, %r13771;
	bfe.u32 	%r13772, %r13765, 16, 8;
	cvt.u16.u32 	%rs16372, %r13772;
	bfe.u32 	%r13773, %r13765, 24, 8;
	cvt.u16.u32 	%rs16371, %r13773;
	ld.local.v2.b32 	{%r13774, %r13775}, [%rd1+168];
	bfe.u32 	%r13776, %r13774, 0, 8;
	cvt.u16.u32 	%rs16370, %r13776;
	bfe.u32 	%r13777, %r13774, 8, 8;
	cvt.u16.u32 	%rs16369, %r13777;
	bfe.u32 	%r13778, %r13774, 16, 8;
	cvt.u16.u32 	%rs16368, %r13778;
	bfe.u32 	%r13779, %r13774, 24, 8;
	cvt.u16.u32 	%rs16367, %r13779;
	bfe.u32 	%r13780, %r13775, 0, 8;
	cvt.u16.u32 	%rs16366, %r13780;
	bfe.u32 	%r13781, %r13775, 8, 8;
	cvt.u16.u32 	%rs16365, %r13781;
	bfe.u32 	%r13782, %r13775, 16, 8;
	cvt.u16.u32 	%rs16364, %r13782;
	bfe.u32 	%r13783, %r13775, 24, 8;
	cvt.u16.u32 	%rs16363, %r13783;
	ld.local.v2.b32 	{%r13784, %r13785}, [%rd1+176];
	bfe.u32 	%r13786, %r13784, 0, 8;
	cvt.u16.u32 	%rs16362, %r13786;
	bfe.u32 	%r13787, %r13784, 8, 8;
	cvt.u16.u32 	%rs16361, %r13787;
	bfe.u32 	%r13788, %r13784, 16, 8;
	cvt.u16.u32 	%rs16360, %r13788;
	bfe.u32 	%r13789, %r13784, 24, 8;
	cvt.u16.u32 	%rs16359, %r13789;
	bfe.u32 	%r13790, %r13785, 0, 8;
	cvt.u16.u32 	%rs16358, %r13790;
	bfe.u32 	%r13791, %r13785, 8, 8;
	cvt.u16.u32 	%rs16357, %r13791;
	bfe.u32 	%r13792, %r13785, 16, 8;
	cvt.u16.u32 	%rs16356, %r13792;
	bfe.u32 	%r13793, %r13785, 24, 8;
	cvt.u16.u32 	%rs16355, %r13793;
	ld.local.v2.b32 	{%r13794, %r13795}, [%rd1+184];
	bfe.u32 	%r13796, %r13794, 0, 8;
	cvt.u16.u32 	%rs16354, %r13796;
	bfe.u32 	%r13797, %r13794, 8, 8;
	cvt.u16.u32 	%rs16353, %r13797;
	bfe.u32 	%r13798, %r13794, 16, 8;
	cvt.u16.u32 	%rs16352, %r13798;
	bfe.u32 	%r13799, %r13794, 24, 8;
	cvt.u16.u32 	%rs16351, %r13799;
	bfe.u32 	%r13800, %r13795, 0, 8;
	cvt.u16.u32 	%rs16350, %r13800;
	bfe.u32 	%r13801, %r13795, 8, 8;
	cvt.u16.u32 	%rs16349, %r13801;
	bfe.u32 	%r13802, %r13795, 16, 8;
	cvt.u16.u32 	%rs16348, %r13802;
	bfe.u32 	%r13803, %r13795, 24, 8;
	cvt.u16.u32 	%rs16347, %r13803;
	ld.local.v2.b32 	{%r13804, %r13805}, [%rd1+192];
	bfe.u32 	%r13806, %r13804, 0, 8;
	cvt.u16.u32 	%rs16346, %r13806;
	bfe.u32 	%r13807, %r13804, 8, 8;
	cvt.u16.u32 	%rs16345, %r13807;
	bfe.u32 	%r13808, %r13804, 16, 8;
	cvt.u16.u32 	%rs16344, %r13808;
	bfe.u32 	%r13809, %r13804, 24, 8;
	cvt.u16.u32 	%rs16343, %r13809;
	bfe.u32 	%r13810, %r13805, 0, 8;
	cvt.u16.u32 	%rs16342, %r13810;
	bfe.u32 	%r13811, %r13805, 8, 8;
	cvt.u16.u32 	%rs16341, %r13811;
	bfe.u32 	%r13812, %r13805, 16, 8;
	cvt.u16.u32 	%rs16340, %r13812;
	bfe.u32 	%r13813, %r13805, 24, 8;
	cvt.u16.u32 	%rs16339, %r13813;
	ld.local.v2.b32 	{%r13814, %r13815}, [%rd1+200];
	bfe.u32 	%r13816, %r13814, 0, 8;
	cvt.u16.u32 	%rs16338, %r13816;
	bfe.u32 	%r13817, %r13814, 8, 8;
	cvt.u16.u32 	%rs16337, %r13817;
	bfe.u32 	%r13818, %r13814, 16, 8;
	cvt.u16.u32 	%rs16336, %r13818;
	bfe.u32 	%r13819, %r13814, 24, 8;
	cvt.u16.u32 	%rs16335, %r13819;
	bfe.u32 	%r13820, %r13815, 0, 8;
	cvt.u16.u32 	%rs16334, %r13820;
	bfe.u32 	%r13821, %r13815, 8, 8;
	cvt.u16.u32 	%rs16333, %r13821;
	bfe.u32 	%r13822, %r13815, 16, 8;
	cvt.u16.u32 	%rs16332, %r13822;
	bfe.u32 	%r13823, %r13815, 24, 8;
	cvt.u16.u32 	%rs16331, %r13823;
	ld.local.v2.b32 	{%r13824, %r13825}, [%rd1+208];
	bfe.u32 	%r13826, %r13824, 0, 8;
	cvt.u16.u32 	%rs16330, %r13826;
	bfe.u32 	%r13827, %r13824, 8, 8;
	cvt.u16.u32 	%rs16329, %r13827;
	bfe.u32 	%r13828, %r13824, 16, 8;
	cvt.u16.u32 	%rs16328, %r13828;
	bfe.u32 	%r13829, %r13824, 24, 8;
	cvt.u16.u32 	%rs16327, %r13829;
	bfe.u32 	%r13830, %r13825, 0, 8;
	cvt.u16.u32 	%rs16326, %r13830;
	bfe.u32 	%r13831, %r13825, 8, 8;
	cvt.u16.u32 	%rs16325, %r13831;
	bfe.u32 	%r13832, %r13825, 16, 8;
	cvt.u16.u32 	%rs16324, %r13832;
	bfe.u32 	%r13833, %r13825, 24, 8;
	cvt.u16.u32 	%rs16323, %r13833;
	ld.local.v2.b32 	{%r13834, %r13835}, [%rd1+216];
	bfe.u32 	%r13836, %r13834, 0, 8;
	cvt.u16.u32 	%rs16322, %r13836;
	bfe.u32 	%r13837, %r13834, 8, 8;
	cvt.u16.u32 	%rs16321, %r13837;
	bfe.u32 	%r13838, %r13834, 16, 8;
	cvt.u16.u32 	%rs16320, %r13838;
	bfe.u32 	%r13839, %r13834, 24, 8;
	cvt.u16.u32 	%rs16319, %r13839;
	bfe.u32 	%r13840, %r13835, 0, 8;
	cvt.u16.u32 	%rs16318, %r13840;
	bfe.u32 	%r13841, %r13835, 8, 8;
	cvt.u16.u32 	%rs16317, %r13841;
	bfe.u32 	%r13842, %r13835, 16, 8;
	cvt.u16.u32 	%rs16316, %r13842;
	bfe.u32 	%r13843, %r13835, 24, 8;
	cvt.u16.u32 	%rs16315, %r13843;
	ld.local.v2.b32 	{%r13844, %r13845}, [%rd1+224];
	bfe.u32 	%r13846, %r13844, 0, 8;
	cvt.u16.u32 	%rs16314, %r13846;
	bfe.u32 	%r13847, %r13844, 8, 8;
	cvt.u16.u32 	%rs16313, %r13847;
	bfe.u32 	%r13848, %r13844, 16, 8;
	cvt.u16.u32 	%rs16312, %r13848;
	bfe.u32 	%r13849, %r13844, 24, 8;
	cvt.u16.u32 	%rs16311, %r13849;
	bfe.u32 	%r13850, %r13845, 0, 8;
	cvt.u16.u32 	%rs16310, %r13850;
	bfe.u32 	%r13851, %r13845, 8, 8;
	cvt.u16.u32 	%rs16309, %r13851;
	bfe.u32 	%r13852, %r13845, 16, 8;
	cvt.u16.u32 	%rs16308, %r13852;
	bfe.u32 	%r13853, %r13845, 24, 8;
	cvt.u16.u32 	%rs16307, %r13853;
	ld.local.v2.b32 	{%r13854, %r13855}, [%rd1+232];
	bfe.u32 	%r13856, %r13854, 0, 8;
	cvt.u16.u32 	%rs16306, %r13856;
	bfe.u32 	%r13857, %r13854, 8, 8;
	cvt.u16.u32 	%rs16305, %r13857;
	bfe.u32 	%r13858, %r13854, 16, 8;
	cvt.u16.u32 	%rs16304, %r13858;
	bfe.u32 	%r13859, %r13854, 24, 8;
	cvt.u16.u32 	%rs16303, %r13859;
	bfe.u32 	%r13860, %r13855, 0, 8;
	cvt.u16.u32 	%rs16302, %r13860;
	bfe.u32 	%r13861, %r13855, 8, 8;
	cvt.u16.u32 	%rs16301, %r13861;
	bfe.u32 	%r13862, %r13855, 16, 8;
	cvt.u16.u32 	%rs16300, %r13862;
	bfe.u32 	%r13863, %r13855, 24, 8;
	cvt.u16.u32 	%rs16299, %r13863;
	ld.local.v2.b32 	{%r13864, %r13865}, [%rd1+240];
	bfe.u32 	%r13866, %r13864, 0, 8;
	cvt.u16.u32 	%rs16298, %r13866;
	bfe.u32 	%r13867, %r13864, 8, 8;
	cvt.u16.u32 	%rs16297, %r13867;
	bfe.u32 	%r13868, %r13864, 16, 8;
	cvt.u16.u32 	%rs16296, %r13868;
	bfe.u32 	%r13869, %r13864, 24, 8;
	cvt.u16.u32 	%rs16295, %r13869;
	bfe.u32 	%r13870, %r13865, 0, 8;
	cvt.u16.u32 	%rs16294, %r13870;
	bfe.u32 	%r13871, %r13865, 8, 8;
	cvt.u16.u32 	%rs16293, %r13871;
	bfe.u32 	%r13872, %r13865, 16, 8;
	cvt.u16.u32 	%rs16292, %r13872;
	bfe.u32 	%r13873, %r13865, 24, 8;
	cvt.u16.u32 	%rs16291, %r13873;
	ld.local.v2.b32 	{%r13874, %r13875}, [%rd1+248];
	bfe.u32 	%r13876, %r13874, 0, 8;
	cvt.u16.u32 	%rs16290, %r13876;
	bfe.u32 	%r13877, %r13874, 8, 8;
	cvt.u16.u32 	%rs16289, %r13877;
	bfe.u32 	%r13878, %r13874, 16, 8;
	cvt.u16.u32 	%rs16288, %r13878;
	bfe.u32 	%r13879, %r13874, 24, 8;
	cvt.u16.u32 	%rs16287, %r13879;
	bfe.u32 	%r13880, %r13875, 0, 8;
	cvt.u16.u32 	%rs16286, %r13880;
	bfe.u32 	%r13881, %r13875, 8, 8;
	cvt.u16.u32 	%rs16285, %r13881;
	bfe.u32 	%r13882, %r13875, 16, 8;
	cvt.u16.u32 	%rs16284, %r13882;
	bfe.u32 	%r13883, %r13875, 24, 8;
	cvt.u16.u32 	%rs16283, %r13883;
	ld.local.v2.b32 	{%r13884, %r13885}, [%rd1+256];
	bfe.u32 	%r13886, %r13884, 0, 8;
	cvt.u16.u32 	%rs16282, %r13886;
	bfe.u32 	%r13887, %r13884, 8, 8;
	cvt.u16.u32 	%rs16281, %r13887;
	bfe.u32 	%r13888, %r13884, 16, 8;
	cvt.u16.u32 	%rs16280, %r13888;
	bfe.u32 	%r13889, %r13884, 24, 8;
	cvt.u16.u32 	%rs16279, %r13889;
	bfe.u32 	%r13890, %r13885, 0, 8;
	cvt.u16.u32 	%rs16278, %r13890;
	bfe.u32 	%r13891, %r13885, 8, 8;
	cvt.u16.u32 	%rs16277, %r13891;
	bfe.u32 	%r13892, %r13885, 16, 8;
	cvt.u16.u32 	%rs16276, %r13892;
	bfe.u32 	%r13893, %r13885, 24, 8;
	cvt.u16.u32 	%rs16275, %r13893;
	ld.local.v2.b32 	{%r13894, %r13895}, [%rd1+264];
	bfe.u32 	%r13896, %r13894, 0, 8;
	cvt.u16.u32 	%rs16274, %r13896;
	bfe.u32 	%r13897, %r13894, 8, 8;
	cvt.u16.u32 	%rs16273, %r13897;
	bfe.u32 	%r13898, %r13894, 16, 8;
	cvt.u16.u32 	%rs16272, %r13898;
	bfe.u32 	%r13899, %r13894, 24, 8;
	cvt.u16.u32 	%rs16271, %r13899;
	bfe.u32 	%r13900, %r13895, 0, 8;
	cvt.u16.u32 	%rs16270, %r13900;
	bfe.u32 	%r13901, %r13895, 8, 8;
	cvt.u16.u32 	%rs16269, %r13901;
	bfe.u32 	%r13902, %r13895, 16, 8;
	cvt.u16.u32 	%rs16268, %r13902;
	bfe.u32 	%r13903, %r13895, 24, 8;
	cvt.u16.u32 	%rs16267, %r13903;
$L__BB5_231:
	mov.u32 	%r39091, %tid.x;
	setp.ne.s32 	%p142, %r39091, 0;
	@%p142 bra 	$L__BB5_233;
	ld.param.u64 	%rd341, [_ZN3cub18CUB_300001_SM_10006detail6reduce18DeviceReduceKernelINS2_10policy_hubI4Itemy13Addition_funcE10Policy1000EN6thrust24THRUST_300001_SM_1000_NS6detail15normal_iteratorINSA_10device_ptrIS5_EEEEyS6_S5_N4cuda3std3__410__identityEEEvT0_PT3_T1_NS0_13GridEvenShareISN_EET2_T4__param_1];
	mov.u32 	%r39092, %ctaid.x;
	cvta.to.global.u64 	%rd338, %rd341;
	mul.wide.u32 	%rd339, %r39092, 272;
	add.s64 	%rd340, %rd338, %rd339;
	st.global.u32 	[%rd340], %r39559;
	st.global.f64 	[%rd340+8], %fd102;
	cvt.u32.u16 	%r39093, %rs16515;
	cvt.u32.u16 	%r39094, %rs16516;
	prmt.b32 	%r39095, %r39094, %r39093, 0x3340U;
	cvt.u32.u16 	%r39096, %rs16517;
	cvt.u32.u16 	%r39097, %rs16518;
	prmt.b32 	%r39098, %r39097, %r39096, 0x3340U;
	prmt.b32 	%r39099, %r39098, %r39095, 0x5410U;
	cvt.u32.u16 	%r39100, %rs16519;
	cvt.u32.u16 	%r39101, %rs16520;
	prmt.b32 	%r39102, %r39101, %r39100, 0x3340U;
	cvt.u32.u16 	%r39103, %rs16521;
	cvt.u32.u16 	%r39104, %rs16522;
	prmt.b32 	%r39105, %r39104, %r39103, 0x3340U;
	prmt.b32 	%r39106, %r39105, %r39102, 0x5410U;
	st.global.v2.b32 	[%rd340+16], {%r39106, %r39099};
	cvt.u32.u16 	%r39107, %rs16507;
	cvt.u32.u16 	%r39108, %rs16508;
	prmt.b32 	%r39109, %r39108, %r39107, 0x3340U;
	cvt.u32.u16 	%r39110, %rs16509;
	cvt.u32.u16 	%r39111, %rs16510;
	prmt.b32 	%r39112, %r39111, %r39110, 0x3340U;
	prmt.b32 	%r39113, %r39112, %r39109, 0x5410U;
	cvt.u32.u16 	%r39114, %rs16511;
	cvt.u32.u16 	%r39115, %rs16512;
	prmt.b32 	%r39116, %r39115, %r39114, 0x3340U;
	cvt.u32.u16 	%r39117, %rs16513;
	cvt.u32.u16 	%r39118, %rs16514;
	prmt.b32 	%r39119, %r39118, %r39117, 0x3340U;
	prmt.b32 	%r39120, %r39119, %r39116, 0x5410U;
	st.global.v2.b32 	[%rd340+24], {%r39120, %r39113};
	cvt.u32.u16 	%r39121, %rs16499;
	cvt.u32.u16 	%r39122, %rs16500;
	prmt.b32 	%r39123, %r39122, %r39121, 0x3340U;
	cvt.u32.u16 	%r39124, %rs16501;
	cvt.u32.u16 	%r39125, %rs16502;
	prmt.b32 	%r39126, %r39125, %r39124, 0x3340U;
	prmt.b32 	%r39127, %r39126, %r39123, 0x5410U;
	cvt.u32.u16 	%r39128, %rs16503;
	cvt.u32.u16 	%r39129, %rs16504;
	prmt.b32 	%r39130, %r39129, %r39128, 0x3340U;
	cvt.u32.u16 	%r39131, %rs16505;
	cvt.u32.u16 	%r39132, %rs16506;
	prmt.b32 	%r39133, %r39132, %r39131, 0x3340U;
	prmt.b32 	%r39134, %r39133, %r39130, 0x5410U;
	st.global.v2.b32 	[%rd340+32], {%r39134, %r39127};
	cvt.u32.u16 	%r39135, %rs16491;
	cvt.u32.u16 	%r39136, %rs16492;
	prmt.b32 	%r39137, %r39136, %r39135, 0x3340U;
	cvt.u32.u16 	%r39138, %rs16493;
	cvt.u32.u16 	%r39139, %rs16494;
	prmt.b32 	%r39140, %r39139, %r39138, 0x3340U;
	prmt.b32 	%r39141, %r39140, %r39137, 0x5410U;
	cvt.u32.u16 	%r39142, %rs16495;
	cvt.u32.u16 	%r39143, %rs16496;
	prmt.b32 	%r39144, %r39143, %r39142, 0x3340U;
	cvt.u32.u16 	%r39145, %rs16497;
	cvt.u32.u16 	%r39146, %rs16498;
	prmt.b32 	%r39147, %r39146, %r39145, 0x3340U;
	prmt.b32 	%r39148, %r39147, %r39144, 0x5410U;
	st.global.v2.b32 	[%rd340+40], {%r39148, %r39141};
	cvt.u32.u16 	%r39149, %rs16483;
	cvt.u32.u16 	%r39150, %rs16484;
	prmt.b32 	%r39151, %r39150, %r39149, 0x3340U;
	cvt.u32.u16 	%r39152, %rs16485;
	cvt.u32.u16 	%r39153, %rs16486;
	prmt.b32 	%r39154, %r39153, %r39152, 0x3340U;
	prmt.b32 	%r39155, %r39154, %r39151, 0x5410U;
	cvt.u32.u16 	%r39156, %rs16487;
	cvt.u32.u16 	%r39157, %rs16488;
	prmt.b32 	%r39158, %r39157, %r39156, 0x3340U;
	cvt.u32.u16 	%r39159, %rs16489;
	cvt.u32.u16 	%r39160, %rs16490;
	prmt.b32 	%r39161, %r39160, %r39159, 0x3340U;
	prmt.b32 	%r39162, %r39161, %r39158, 0x5410U;
	st.global.v2.b32 	[%rd340+48], {%r39162, %r39155};
	cvt.u32.u16 	%r39163, %rs16475;
	cvt.u32.u16 	%r39164, %rs16476;
	prmt.b32 	%r39165, %r39164, %r39163, 0x3340U;
	cvt.u32.u16 	%r39166, %rs16477;
	cvt.u32.u16 	%r39167, %rs16478;
	prmt.b32 	%r39168, %r39167, %r39166, 0x3340U;
	prmt.b32 	%r39169, %r39168, %r39165, 0x5410U;
	cvt.u32.u16 	%r39170, %rs16479;
	cvt.u32.u16 	%r39171, %rs16480;
	prmt.b32 	%r39172, %r39171, %r39170, 0x3340U;
	cvt.u32.u16 	%r39173, %rs16481;
	cvt.u32.u16 	%r39174, %rs16482;
	prmt.b32 	%r39175, %r39174, %r39173, 0x3340U;
	prmt.b32 	%r39176, %r39175, %r39172, 0x5410U;
	st.global.v2.b32 	[%rd340+56], {%r39176, %r39169};
	cvt.u32.u16 	%r39177, %rs16467;
	cvt.u32.u16 	%r39178, %rs16468;
	prmt.b32 	%r39179, %r39178, %r39177, 0x3340U;
	cvt.u32.u16 	%r39180, %rs16469;
	cvt.u32.u16 	%r39181, %rs16470;
	prmt.b32 	%r39182, %r39181, %r39180, 0x3340U;
	prmt.b32 	%r39183, %r39182, %r39179, 0x5410U;
	cvt.u32.u16 	%r39184, %rs16471;
	cvt.u32.u16 	%r39185, %rs16472;
	prmt.b32 	%r39186, %r39185, %r39184, 0x3340U;
	cvt.u32.u16 	%r39187, %rs16473;
	cvt.u32.u16 	%r39188, %rs16474;
	prmt.b32 	%r39189, %r39188, %r39187, 0x3340U;
	prmt.b32 	%r39190, %r39189, %r39186, 0x5410U;
	st.global.v2.b32 	[%rd340+64], {%r39190, %r39183};
	cvt.u32.u16 	%r39191, %rs16459;
	cvt.u32.u16 	%r39192, %rs16460;
	prmt.b32 	%r39193, %r39192, %r39191, 0x3340U;
	cvt.u32.u16 	%r39194, %rs16461;
	cvt.u32.u16 	%r39195, %rs16462;
	prmt.b32 	%r39196, %r39195, %r39194, 0x3340U;
	prmt.b32 	%r39197, %r39196, %r39193, 0x5410U;
	cvt.u32.u16 	%r39198, %rs16463;
	cvt.u32.u16 	%r39199, %rs16464;
	prmt.b32 	%r39200, %r39199, %r39198, 0x3340U;
	cvt.u32.u16 	%r39201, %rs16465;
	cvt.u32.u16 	%r39202, %rs16466;
	prmt.b32 	%r39203, %r39202, %r39201, 0x3340U;
	prmt.b32 	%r39204, %r39203, %r39200, 0x5410U;
	st.global.v2.b32 	[%rd340+72], {%r39204, %r39197};
	cvt.u32.u16 	%r39205, %rs16451;
	cvt.u32.u16 	%r39206, %rs16452;
	prmt.b32 	%r39207, %r39206, %r39205, 0x3340U;
	cvt.u32.u16 	%r39208, %rs16453;
	cvt.u32.u16 	%r39209, %rs16454;
	prmt.b32 	%r39210, %r39209, %r39208, 0x3340U;
	prmt.b32 	%r39211, %r39210, %r39207, 0x5410U;
	cvt.u32.u16 	%r39212, %rs16455;
	cvt.u32.u16 	%r39213, %rs16456;
	prmt.b32 	%r39214, %r39213, %r39212, 0x3340U;
	cvt.u32.u16 	%r39215, %rs16457;
	cvt.u32.u16 	%r39216, %rs16458;
	prmt.b32 	%r39217, %r39216, %r39215, 0x3340U;
	prmt.b32 	%r39218, %r39217, %r39214, 0x5410U;
	st.global.v2.b32 	[%rd340+80], {%r39218, %r39211};
	cvt.u32.u16 	%r39219, %rs16443;
	cvt.u32.u16 	%r39220, %rs16444;
	prmt.b32 	%r39221, %r39220, %r39219, 0x3340U;
	cvt.u32.u16 	%r39222, %rs16445;
	cvt.u32.u16 	%r39223, %rs16446;
	prmt.b32 	%r39224, %r39223, %r39222, 0x3340U;
	prmt.b32 	%r39225, %r39224, %r39221, 0x5410U;
	cvt.u32.u16 	%r39226, %rs16447;
	cvt.u32.u16 	%r39227, %rs16448;
	prmt.b32 	%r39228, %r39227, %r39226, 0x3340U;
	cvt.u32.u16 	%r39229, %rs16449;
	cvt.u32.u16 	%r39230, %rs16450;
	prmt.b32 	%r39231, %r39230, %r39229, 0x3340U;
	prmt.b32 	%r39232, %r39231, %r39228, 0x5410U;
	st.global.v2.b32 	[%rd340+88], {%r39232, %r39225};
	cvt.u32.u16 	%r39233, %rs16435;
	cvt.u32.u16 	%r39234, %rs16436;
	prmt.b32 	%r39235, %r39234, %r39233, 0x3340U;
	cvt.u32.u16 	%r39236, %rs16437;
	cvt.u32.u16 	%r39237, %rs16438;
	prmt.b32 	%r39238, %r39237, %r39236, 0x3340U;
	prmt.b32 	%r39239, %r39238, %r39235, 0x5410U;
	cvt.u32.u16 	%r39240, %rs16439;
	cvt.u32.u16 	%r39241, %rs16440;
	prmt.b32 	%r39242, %r39241, %r39240, 0x3340U;
	cvt.u32.u16 	%r39243, %rs16441;
	cvt.u32.u16 	%r39244, %rs16442;
	prmt.b32 	%r39245, %r39244, %r39243, 0x3340U;
	prmt.b32 	%r39246, %r39245, %r39242, 0x5410U;
	st.global.v2.b32 	[%rd340+96], {%r39246, %r39239};
	cvt.u32.u16 	%r39247, %rs16427;
	cvt.u32.u16 	%r39248, %rs16428;
	prmt.b32 	%r39249, %r39248, %r39247, 0x3340U;
	cvt.u32.u16 	%r39250, %rs16429;
	cvt.u32.u16 	%r39251, %rs16430;
	prmt.b32 	%r39252, %r39251, %r39250, 0x3340U;
	prmt.b32 	%r39253, %r39252, %r39249, 0x5410U;
	cvt.u32.u16 	%r39254, %rs16431;
	cvt.u32.u16 	%r39255, %rs16432;
	prmt.b32 	%r39256, %r39255, %r39254, 0x3340U;
	cvt.u32.u16 	%r39257, %rs16433;
	cvt.u32.u16 	%r39258, %rs16434;
	prmt.b32 	%r39259, %r39258, %r39257, 0x3340U;
	prmt.b32 	%r39260, %r39259, %r39256, 0x5410U;
	st.global.v2.b32 	[%rd340+104], {%r39260, %r39253};
	cvt.u32.u16 	%r39261, %rs16419;
	cvt.u32.u16 	%r39262, %rs16420;
	prmt.b32 	%r39263, %r39262, %r39261, 0x3340U;
	cvt.u32.u16 	%r39264, %rs16421;
	cvt.u32.u16 	%r39265, %rs16422;
	prmt.b32 	%r39266, %r39265, %r39264, 0x3340U;
	prmt.b32 	%r39267, %r39266, %r39263, 0x5410U;
	cvt.u32.u16 	%r39268, %rs16423;
	cvt.u32.u16 	%r39269, %rs16424;
	prmt.b32 	%r39270, %r39269, %r39268, 0x3340U;
	cvt.u32.u16 	%r39271, %rs16425;
	cvt.u32.u16 	%r39272, %rs16426;
	prmt.b32 	%r39273, %r39272, %r39271, 0x3340U;
	prmt.b32 	%r39274, %r39273, %r39270, 0x5410U;
	st.global.v2.b32 	[%rd340+112], {%r39274, %r39267};
	cvt.u32.u16 	%r39275, %rs16411;
	cvt.u32.u16 	%r39276, %rs16412;
	prmt.b32 	%r39277, %r39276, %r39275, 0x3340U;
	cvt.u32.u16 	%r39278, %rs16413;
	cvt.u32.u16 	%r39279, %rs16414;
	prmt.b32 	%r39280, %r39279, %r39278, 0x3340U;
	prmt.b32 	%r39281, %r39280, %r39277, 0x5410U;
	cvt.u32.u16 	%r39282, %rs16415;
	cvt.u32.u16 	%r39283, %rs16416;
	prmt.b32 	%r39284, %r39283, %r39282, 0x3340U;
	cvt.u32.u16 	%r39285, %rs16417;
	cvt.u32.u16 	%r39286, %rs16418;
	prmt.b32 	%r39287, %r39286, %r39285, 0x3340U;
	prmt.b32 	%r39288, %r39287, %r39284, 0x5410U;
	st.global.v2.b32 	[%rd340+120], {%r39288, %r39281};
	cvt.u32.u16 	%r39289, %rs16403;
	cvt.u32.u16 	%r39290, %rs16404;
	prmt.b32 	%r39291, %r39290, %r39289, 0x3340U;
	cvt.u32.u16 	%r39292, %rs16405;
	cvt.u32.u16 	%r39293, %rs16406;
	prmt.b32 	%r39294, %r39293, %r39292, 0x3340U;
	prmt.b32 	%r39295, %r39294, %r39291, 0x5410U;
	cvt.u32.u16 	%r39296, %rs16407;
	cvt.u32.u16 	%r39297, %rs16408;
	prmt.b32 	%r39298, %r39297, %r39296, 0x3340U;
	cvt.u32.u16 	%r39299, %rs16409;
	cvt.u32.u16 	%r39300, %rs16410;
	prmt.b32 	%r39301, %r39300, %r39299, 0x3340U;
	prmt.b32 	%r39302, %r39301, %r39298, 0x5410U;
	st.global.v2.b32 	[%rd340+128], {%r39302, %r39295};
	cvt.u32.u16 	%r39303, %rs16395;
	cvt.u32.u16 	%r39304, %rs16396;
	prmt.b32 	%r39305, %r39304, %r39303, 0x3340U;
	cvt.u32.u16 	%r39306, %rs16397;
	cvt.u32.u16 	%r39307, %rs16398;
	prmt.b32 	%r39308, %r39307, %r39306, 0x3340U;
	prmt.b32 	%r39309, %r39308, %r39305, 0x5410U;
	cvt.u32.u16 	%r39310, %rs16399;
	cvt.u32.u16 	%r39311, %rs16400;
	prmt.b32 	%r39312, %r39311, %r39310, 0x3340U;
	cvt.u32.u16 	%r39313, %rs16401;
	cvt.u32.u16 	%r39314, %rs16402;
	prmt.b32 	%r39315, %r39314, %r39313, 0x3340U;
	prmt.b32 	%r39316, %r39315, %r39312, 0x5410U;
	st.global.v2.b32 	[%rd340+136], {%r39316, %r39309};
	cvt.u32.u16 	%r39317, %rs16387;
	cvt.u32.u16 	%r39318, %rs16388;
	prmt.b32 	%r39319, %r39318, %r39317, 0x3340U;
	cvt.u32.u16 	%r39320, %rs16389;
	cvt.u32.u16 	%r39321, %rs16390;
	prmt.b32 	%r39322, %r39321, %r39320, 0x3340U;
	prmt.b32 	%r39323, %r39322, %r39319, 0x5410U;
	cvt.u32.u16 	%r39324, %rs16391;
	cvt.u32.u16 	%r39325, %rs16392;
	prmt.b32 	%r39326, %r39325, %r39324, 0x3340U;
	cvt.u32.u16 	%r39327, %rs16393;
	cvt.u32.u16 	%r39328, %rs16394;
	prmt.b32 	%r39329, %r39328, %r39327, 0x3340U;
	prmt.b32 	%r39330, %r39329, %r39326, 0x5410U;
	st.global.v2.b32 	[%rd340+144], {%r39330, %r39323};
	cvt.u32.u16 	%r39331, %rs16379;
	cvt.u32.u16 	%r39332, %rs16380;
	prmt.b32 	%r39333, %r39332, %r39331, 0x3340U;
	cvt.u32.u16 	%r39334, %rs16381;
	cvt.u32.u16 	%r39335, %rs16382;
	prmt.b32 	%r39336, %r39335, %r39334, 0x3340U;
	prmt.b32 	%r39337, %r39336, %r39333, 0x5410U;
	cvt.u32.u16 	%r39338, %rs16383;
	cvt.u32.u16 	%r39339, %rs16384;
	prmt.b32 	%r39340, %r39339, %r39338, 0x3340U;
	cvt.u32.u16 	%r39341, %rs16385;
	cvt.u32.u16 	%r39342, %rs16386;
	prmt.b32 	%r39343, %r39342, %r39341, 0x3340U;
	prmt.b32 	%r39344, %r39343, %r39340, 0x5410U;
	st.global.v2.b32 	[%rd340+152], {%r39344, %r39337};
	cvt.u32.u16 	%r39345, %rs16371;
	cvt.u32.u16 	%r39346, %rs16372;
	prmt.b32 	%r39347, %r39346, %r39345, 0x3340U;
	cvt.u32.u16 	%r39348, %rs16373;
	cvt.u32.u16 	%r39349, %rs16374;
	prmt.b32 	%r39350, %r39349, %r39348, 0x3340U;
	prmt.b32 	%r39351, %r39350, %r39347, 0x5410U;
	cvt.u32.u16 	%r39352, %rs16375;
	cvt.u32.u16 	%r39353, %rs16376;
	prmt.b32 	%r39354, %r39353, %r39352, 0x3340U;
	cvt.u32.u16 	%r39355, %rs16377;
	cvt.u32.u16 	%r39356, %rs16378;
	prmt.b32 	%r39357, %r39356, %r39355, 0x3340U;
	prmt.b32 	%r39358, %r39357, %r39354, 0x5410U;
	st.global.v2.b32 	[%rd340+160], {%r39358, %r39351};
	cvt.u32.u16 	%r39359, %rs16363;
	cvt.u32.u16 	%r39360, %rs16364;
	prmt.b32 	%r39361, %r39360, %r39359, 0x3340U;
	cvt.u32.u16 	%r39362, %rs16365;
	cvt.u32.u16 	%r39363, %rs16366;
	prmt.b32 	%r39364, %r39363, %r39362, 0x3340U;
	prmt.b32 	%r39365, %r39364, %r39361, 0x5410U;
	cvt.u32.u16 	%r39366, %rs16367;
	cvt.u32.u16 	%r39367, %rs16368;
	prmt.b32 	%r39368, %r39367, %r39366, 0x3340U;
	cvt.u32.u16 	%r39369, %rs16369;
	cvt.u32.u16 	%r39370, %rs16370;
	prmt.b32 	%r39371, %r39370, %r39369, 0x3340U;
	prmt.b32 	%r39372, %r39371, %r39368, 0x5410U;
	st.global.v2.b32 	[%rd340+168], {%r39372, %r39365};
	cvt.u32.u16 	%r39373, %rs16355;
	cvt.u32.u16 	%r39374, %rs16356;
	prmt.b32 	%r39375, %r39374, %r39373, 0x3340U;
	cvt.u32.u16 	%r39376, %rs16357;
	cvt.u32.u16 	%r39377, %rs16358;
	prmt.b32 	%r39378, %r39377, %r39376, 0x3340U;
	prmt.b32 	%r39379, %r39378, %r39375, 0x5410U;
	cvt.u32.u16 	%r39380, %rs16359;
	cvt.u32.u16 	%r39381, %rs16360;
	prmt.b32 	%r39382, %r39381, %r39380, 0x3340U;
	cvt.u32.u16 	%r39383, %rs16361;
	cvt.u32.u16 	%r39384, %rs16362;
	prmt.b32 	%r39385, %r39384, %r39383, 0x3340U;
	prmt.b32 	%r39386, %r39385, %r39382, 0x5410U;
	st.global.v2.b32 	[%rd340+176], {%r39386, %r39379};
	cvt.u32.u16 	%r39387, %rs16347;
	cvt.u32.u16 	%r39388, %rs16348;
	prmt.b32 	%r39389, %r39388, %r39387, 0x3340U;
	cvt.u32.u16 	%r39390, %rs16349;
	cvt.u32.u16 	%r39391, %rs16350;
	prmt.b32 	%r39392, %r39391, %r39390, 0x3340U;
	prmt.b32 	%r39393, %r39392, %r39389, 0x5410U;
	cvt.u32.u16 	%r39394, %rs16351;
	cvt.u32.u16 	%r39395, %rs16352;
	prmt.b32 	%r39396, %r39395, %r39394, 0x3340U;
	cvt.u32.u16 	%r39397, %rs16353;
	cvt.u32.u16 	%r39398, %rs16354;
	prmt.b32 	%r39399, %r39398, %r39397, 0x3340U;
	prmt.b32 	%r39400, %r39399, %r39396, 0x5410U;
	st.global.v2.b32 	[%rd340+184], {%r39400, %r39393};
	cvt.u32.u16 	%r39401, %rs16339;
	cvt.u32.u16 	%r39402, %rs16340;
	prmt.b32 	%r39403, %r39402, %r39401, 0x3340U;
	cvt.u32.u16 	%r39404, %rs16341;
	cvt.u32.u16 	%r39405, %rs16342;
	prmt.b32 	%r39406, %r39405, %r39404, 0x3340U;
	prmt.b32 	%r39407, %r39406, %r39403, 0x5410U;
	cvt.u32.u16 	%r39408, %rs16343;
	cvt.u32.u16 	%r39409, %rs16344;
	prmt.b32 	%r39410, %r39409, %r39408, 0x3340U;
	cvt.u32.u16 	%r39411, %rs16345;
	cvt.u32.u16 	%r39412, %rs16346;
	prmt.b32 	%r39413, %r39412, %r39411, 0x3340U;
	prmt.b32 	%r39414, %r39413, %r39410, 0x5410U;
	st.global.v2.b32 	[%rd340+192], {%r39414, %r39407};
	cvt.u32.u16 	%r39415, %rs16331;
	cvt.u32.u16 	%r39416, %rs16332;
	prmt.b32 	%r39417, %r39416, %r39415, 0x3340U;
	cvt.u32.u16 	%r39418, %rs16333;
	cvt.u32.u16 	%r39419, %rs16334;
	prmt.b32 	%r39420, %r39419, %r39418, 0x3340U;
	prmt.b32 	%r39421, %r39420, %r39417, 0x5410U;
	cvt.u32.u16 	%r39422, %rs16335;
	cvt.u32.u16 	%r39423, %rs16336;
	prmt.b32 	%r39424, %r39423, %r39422, 0x3340U;
	cvt.u32.u16 	%r39425, %rs16337;
	cvt.u32.u16 	%r39426, %rs16338;
	prmt.b32 	%r39427, %r39426, %r39425, 0x3340U;
	prmt.b32 	%r39428, %r39427, %r39424, 0x5410U;
	st.global.v2.b32 	[%rd340+200], {%r39428, %r39421};
	cvt.u32.u16 	%r39429, %rs16323;
	cvt.u32.u16 	%r39430, %rs16324;
	prmt.b32 	%r39431, %r39430, %r39429, 0x3340U;
	cvt.u32.u16 	%r39432, %rs16325;
	cvt.u32.u16 	%r39433, %rs16326;
	prmt.b32 	%r39434, %r39433, %r39432, 0x3340U;
	prmt.b32 	%r39435, %r39434, %r39431, 0x5410U;
	cvt.u32.u16 	%r39436, %rs16327;
	cvt.u32.u16 	%r39437, %rs16328;
	prmt.b32 	%r39438, %r39437, %r39436, 0x3340U;
	cvt.u32.u16 	%r39439, %rs16329;
	cvt.u32.u16 	%r39440, %rs16330;
	prmt.b32 	%r39441, %r39440, %r39439, 0x3340U;
	prmt.b32 	%r39442, %r39441, %r39438, 0x5410U;
	st.global.v2.b32 	[%rd340+208], {%r39442, %r39435};
	cvt.u32.u16 	%r39443, %rs16315;
	cvt.u32.u16 	%r39444, %rs16316;
	prmt.b32 	%r39445, %r39444, %r39443, 0x3340U;
	cvt.u32.u16 	%r39446, %rs16317;
	cvt.u32.u16 	%r39447, %rs16318;
	prmt.b32 	%r39448, %r39447, %r39446, 0x3340U;
	prmt.b32 	%r39449, %r39448, %r39445, 0x5410U;
	cvt.u32.u16 	%r39450, %rs16319;
	cvt.u32.u16 	%r39451, %rs16320;
	prmt.b32 	%r39452, %r39451, %r39450, 0x3340U;
	cvt.u32.u16 	%r39453, %rs16321;
	cvt.u32.u16 	%r39454, %rs16322;
	prmt.b32 	%r39455, %r39454, %r39453, 0x3340U;
	prmt.b32 	%r39456, %r39455, %r39452, 0x5410U;
	st.global.v2.b32 	[%rd340+216], {%r39456, %r39449};
	cvt.u32.u16 	%r39457, %rs16307;
	cvt.u32.u16 	%r39458, %rs16308;
	prmt.b32 	%r39459, %r39458, %r39457, 0x3340U;
	cvt.u32.u16 	%r39460, %rs16309;
	cvt.u32.u16 	%r39461, %rs16310;
	prmt.b32 	%r39462, %r39461, %r39460, 0x3340U;
	prmt.b32 	%r39463, %r39462, %r39459, 0x5410U;
	cvt.u32.u16 	%r39464, %rs16311;
	cvt.u32.u16 	%r39465, %rs16312;
	prmt.b32 	%r39466, %r39465, %r39464, 0x3340U;
	cvt.u32.u16 	%r39467, %rs16313;
	cvt.u32.u16 	%r39468, %rs16314;
	prmt.b32 	%r39469, %r39468, %r39467, 0x3340U;
	prmt.b32 	%r39470, %r39469, %r39466, 0x5410U;
	st.global.v2.b32 	[%rd340+224], {%r39470, %r39463};
	cvt.u32.u16 	%r39471, %rs16299;
	cvt.u32.u16 	%r39472, %rs16300;
	prmt.b32 	%r39473, %r39472, %r39471, 0x3340U;
	cvt.u32.u16 	%r39474, %rs16301;
	cvt.u32.u16 	%r39475, %rs16302;
	prmt.b32 	%r39476, %r39475, %r39474, 0x3340U;
	prmt.b32 	%r39477, %r39476, %r39473, 0x5410U;
	cvt.u32.u16 	%r39478, %rs16303;
	cvt.u32.u16 	%r39479, %rs16304;
	prmt.b32 	%r39480, %r39479, %r39478, 0x3340U;
	cvt.u32.u16 	%r39481, %rs16305;
	cvt.u32.u16 	%r39482, %rs16306;
	prmt.b32 	%r39483, %r39482, %r39481, 0x3340U;
	prmt.b32 	%r39484, %r39483, %r39480, 0x5410U;
	st.global.v2.b32 	[%rd340+232], {%r39484, %r39477};
	cvt.u32.u16 	%r39485, %rs16291;
	cvt.u32.u16 	%r39486, %rs16292;
	prmt.b32 	%r39487, %r39486, %r39485, 0x3340U;
	cvt.u32.u16 	%r39488, %rs16293;
	cvt.u32.u16 	%r39489, %rs16294;
	prmt.b32 	%r39490, %r39489, %r39488, 0x3340U;
	prmt.b32 	%r39491, %r39490, %r39487, 0x5410U;
	cvt.u32.u16 	%r39492, %rs16295;
	cvt.u32.u16 	%r39493, %rs16296;
	prmt.b32 	%r39494, %r39493, %r39492, 0x3340U;
	cvt.u32.u16 	%r39495, %rs16297;
	cvt.u32.u16 	%r39496, %rs16298;
	prmt.b32 	%r39497, %r39496, %r39495, 0x3340U;
	prmt.b32 	%r39498, %r39497, %r39494, 0x5410U;
	st.global.v2.b32 	[%rd340+240], {%r39498, %r39491};
	cvt.u32.u16 	%r39499, %rs16283;
	cvt.u32.u16 	%r39500, %rs16284;
	prmt.b32 	%r39501, %r39500, %r39499, 0x3340U;
	cvt.u32.u16 	%r39502, %rs16285;
	cvt.u32.u16 	%r39503, %rs16286;
	prmt.b32 	%r39504, %r39503, %r39502, 0x3340U;
	prmt.b32 	%r39505, %r39504, %r39501, 0x5410U;
	cvt.u32.u16 	%r39506, %rs16287;
	cvt.u32.u16 	%r39507, %rs16288;
	prmt.b32 	%r39508, %r39507, %r39506, 0x3340U;
	cvt.u32.u16 	%r39509, %rs16289;
	cvt.u32.u16 	%r39510, %rs16290;
	prmt.b32 	%r39511, %r39510, %r39509, 0x3340U;
	prmt.b32 	%r39512, %r39511, %r39508, 0x5410U;
	st.global.v2.b32 	[%rd340+248], {%r39512, %r39505};
	cvt.u32.u16 	%r39513, %rs16275;
	cvt.u32.u16 	%r39514, %rs16276;
	prmt.b32 	%r39515, %r39514, %r39513, 0x3340U;
	cvt.u32.u16 	%r39516, %rs16277;
	cvt.u32.u16 	%r39517, %rs16278;
	prmt.b32 	%r39518, %r39517, %r39516, 0x3340U;
	prmt.b32 	%r39519, %r39518, %r39515, 0x5410U;
	cvt.u32.u16 	%r39520, %rs16279;
	cvt.u32.u16 	%r39521, %rs16280;
	prmt.b32 	%r39522, %r39521, %r39520, 0x3340U;
	cvt.u32.u16 	%r39523, %rs16281;
	cvt.u32.u16 	%r39524, %rs16282;
	prmt.b32 	%r39525, %r39524, %r39523, 0x3340U;
	prmt.b32 	%r39526, %r39525, %r39522, 0x5410U;
	st.global.v2.b32 	[%rd340+256], {%r39526, %r39519};
	cvt.u32.u16 	%r39527, %rs16267;
	cvt.u32.u16 	%r39528, %rs16268;
	prmt.b32 	%r39529, %r39528, %r39527, 0x3340U;
	cvt.u32.u16 	%r39530, %rs16269;
	cvt.u32.u16 	%r39531, %rs16270;
	prmt.b32 	%r39532, %r39531, %r39530, 0x3340U;
	prmt.b32 	%r39533, %r39532, %r39529, 0x5410U;
	cvt.u32.u16 	%r39534, %rs16271;
	cvt.u32.u16 	%r39535, %rs16272;
	prmt.b32 	%r39536, %r39535, %r39534, 0x3340U;
	cvt.u32.u16 	%r39537, %rs16273;
	cvt.u32.u16 	%r39538, %rs16274;
	prmt.b32 	%r39539, %r39538, %r39537, 0x3340U;
	prmt.b32 	%r39540, %r39539, %r39536, 0x5410U;
	st.global.v2.b32 	[%rd340+264], {%r39540, %r39533};
$L__BB5_233:
	ret;

}
	// .globl	_ZN3cub18CUB_300001_SM_10006detail6reduce28DeviceReduceSingleTileKernelINS2_10policy_hubI4Itemy13Addition_funcE10Policy1000EPS5_S9_iS6_S5_S5_N4cuda3std3__410__identityEEEvT0_T1_T2_T3_T4_T6_
.visible .entry _ZN3cub18CUB_300001_SM_10006detail6reduce28DeviceReduceSingleTileKernelINS2_10policy_hubI4Itemy13Addition_funcE10Policy1000EPS5_S9_iS6_S5_S5_N4cuda3std3__410__identityEEEvT0_T1_T2_T3_T4_T6_(
	.param .u64 .ptr .align 1 _ZN3cub18CUB_300001_SM_10006detail6reduce28DeviceReduceSingleTileKernelINS2_10policy_hubI4Itemy13Addition_funcE10Policy1000EPS5_S9_iS6_S5_S5_N4cuda3std3__410__identityEEEvT0_T1_T2_T3_T4_T6__param_0,
	.param .u64 .ptr .align 1 _ZN3cub18CUB_300001_SM_10006detail6reduce28DeviceReduceSingleTileKernelINS2_10policy_hubI4Itemy13Addition_funcE10Policy1000EPS5_S9_iS6_S5_S5_N4cuda3std3__410__identityEEEvT0_T1_T2_T3_T4_T6__param_1,
	.param .u32 _ZN3cub18CUB_300001_SM_10006detail6reduce28DeviceReduceSingleTileKernelINS2_10policy_hubI4Itemy13Addition_funcE10Policy1000EPS5_S9_iS6_S5_S5_N4cuda3std3__410__identityEEEvT0_T1_T2_T3_T4_T6__param_2,
	.param .align 1 .b8 _ZN3cub18CUB_300001_SM_10006detail6reduce28DeviceReduceSingleTileKernelINS2_10policy_hubI4Itemy13Addition_funcE10Policy1000EPS5_S9_iS6_S5_S5_N4cuda3std3__410__identityEEEvT0_T1_T2_T3_T4_T6__param_3[1],
	.param .align 8 .b8 _ZN3cub18CUB_300001_SM_10006detail6reduce28DeviceReduceSingleTileKernelINS2_10policy_hubI4Itemy13Addition_funcE10Policy1000EPS5_S9_iS6_S5_S5_N4cuda3std3__410__identityEEEvT0_T1_T2_T3_T4_T6__param_4[272],
	.param .align 1 .b8 _ZN3cub18CUB_300001_SM_10006detail6reduce28DeviceReduceSingleTileKernelINS2_10policy_hubI4Itemy13Addition_funcE10Policy1000EPS5_S9_iS6_S5_S5_N4cuda3std3__410__identityEEEvT0_T1_T2_T3_T4_T6__param_5[1]
)
.maxntid 192
.minnctapersm 1
{
	.local .align 8 .b8 	__local_depot6[544];
	.reg .b64 	%SP;
	.reg .b64 	%SPL;
	.reg .pred 	%p<111>;
	.reg .b16 	%rs<18473>;
	.reg .b32 	%r<27942>;
	.reg .b64 	%rd<1034>;
	.reg .b64 	%fd<100>;
	// demoted variable
	.shared .align 8 .b8 _ZZN3cub18CUB_300001_SM_10006detail6reduce28DeviceReduceSingleTileKernelINS2_10policy_hubI4Itemy13Addition_funcE10Policy1000EPS5_S9_iS6_S5_S5_N4cuda3std3__410__identityEEEvT0_T1_T2_T3_T4_T6_E12temp_storage[1912];
	mov.u64 	%SPL, __local_depot6;
	ld.param.u64 	%rd14, [_ZN3cub18CUB_300001_SM_10006detail6reduce28DeviceReduceSingleTileKernelINS2_10policy_hubI4Itemy13Addition_funcE10Policy1000EPS5_S9_iS6_S5_S5_N4cuda3std3__410__identityEEEvT0_T1_T2_T3_T4_T6__param_1];
	ld.param.u32 	%r917, [_ZN3cub18CUB_300001_SM_10006detail6reduce28DeviceReduceSingleTileKernelINS2_10policy_hubI4Itemy13Addition_funcE10Policy1000EPS5_S9_iS6_S5_S5_N4cuda3std3__410__identityEEEvT0_T1_T2_T3_T4_T6__param_2];
	mov.b64 	%rd15, _ZN3cub18CUB_300001_SM_10006detail6reduce28DeviceReduceSingleTileKernelINS2_10policy_hubI4Itemy13Addition_funcE10Policy1000EPS5_S9_iS6_S5_S5_N4cuda3std3__410__identityEEEvT0_T1_T2_T3_T4_T6__param_4;
	mov.u64 	%rd1032, %rd15;
	cvta.to.global.u64 	%rd1033, %rd14;
	add.u64 	%rd3, %SPL, 0;
	add.u64 	%rd4, %SPL, 272;
	add.u64 	%rd5, %SPL, 272;
	setp.ne.s32 	%p1, %r917, 0;
	@%p1 bra 	$L__BB6_4;
	mov.u32 	%r27792, %tid.x;
	setp.ne.s32 	%p109, %r27792, 0;
	@%p109 bra 	$L__BB6_176;
	mov.b32 	%r27816, 0;
$L__BB6_3:
	ld.param.v2.u32 	{%r27794, %r27795}, [%rd1032];
	st.global.v2.u32 	[%rd1033], {%r27794, %r27795};
	add.s32 	%r2, %r27816, 1;
	add.s64 	%rd1033, %rd1033, 8;
	add.s64 	%rd1032, %rd1032, 8;
	setp.lt.u32 	%p110, %r27816, 33;
	mov.u32 	%r27816, %r2;
	@%p110 bra 	$L__BB6_3;
	bra.uni 	$L__BB6_176;
$L__BB6_4:
	ld.param.u32 	%r27796, [_ZN3cub18CUB_300001_SM_10006detail6reduce28DeviceReduceSingleTileKernelINS2_10policy_hubI4Itemy13Addition_funcE10Policy1000EPS5_S9_iS6_S5_S5_N4cuda3std3__410__identityEEEvT0_T1_T2_T3_T4_T6__param_2];
	setp.gt.s32 	%p2, %r27796, 191;
	@%p2 bra 	$L__BB6_87;
	ld.param.u32 	%r27803, [_ZN3cub18CUB_300001_SM_10006detail6reduce28DeviceReduceSingleTileKernelINS2_10policy_hubI4Itemy13Addition_funcE10Policy1000EPS5_S9_iS6_S5_S5_N4cuda3std3__410__identityEEEvT0_T1_T2_T3_T4_T6__param_2];
	mov.u32 	%r27819, %tid.x;
	setp.ge.s32 	%p52, %r27819, %r27803;
	mov.b32 	%r27825, 0;
	mov.f64 	%fd78, 0d0000000000000000;
	mov.b16 	%rs12818, 0;
	mov.u16 	%rs12819, %rs12818;
	mov.u16 	%rs12820, %rs12818;
	mov.u16 	%rs12821, %rs12818;
	mov.u16 	%rs12822, %rs12818;
	mov.u16 	%rs12823, %rs12818;
	mov.u16 	%rs12824, %rs12818;
	mov.u16 	%rs12825, %rs12818;
	mov.u16 	%rs12826, %rs12818;
	mov.u16 	%rs12827, %rs12818;
	mov.u16 	%rs12828, %rs12818;
	mov.u16 	%rs12829, %rs12818;
	mov.u16 	%rs12830, %rs12818;
	mov.u16 	%rs12831, %rs12818;
	mov.u16 	%rs12832, %rs12818;
	mov.u16 	%rs12833, %rs12818;
	mov.u16 	%rs12834, %rs12818;
	mov.u16 	%rs12835, %rs12818;
	mov.u16 	%rs12836, %rs12818;
	mov.u16 	%rs12837, %rs12818;
	mov.u16 	%rs12838, %rs12818;
	mov.u16 	%rs12839, %rs12818;
	mov.u16 	%rs12840, %rs12818;
	mov.u16 	%rs12841, %rs12818;
	mov.u16 	%rs12842, %rs12818;
	mov.u16 	%rs12843, %rs12818;
	mov.u16 	%rs12844, %rs12818;
	mov.u16 	%rs12845, %rs12818;
	mov.u16 	%rs12846, %rs12818;
	mov.u16 	%rs12847, %rs12818;
	mov.u16 	%rs12848, %rs12818;
	mov.u16 	%rs12849, %rs12818;
	mov.u16 	%rs12850, %rs12818;
	mov.u16 	%rs12851, %rs12818;
	mov.u16 	%rs12852, %rs12818;
	mov.u16 	%rs12853, %rs12818;
	mov.u16 	%rs12854, %rs12818;
	mov.u16 	%rs12855, %rs12818;
	mov.u16 	%rs12856, %rs12818;
	mov.u16 	%rs12857, %rs12818;
	mov.u16 	%rs12858, %rs12818;
	mov.u16 	%rs12859, %rs12818;
	mov.u16 	%rs12860, %rs12818;
	mov.u16 	%rs12861, %rs12818;
	mov.u16 	%rs12862, %rs12818;
	mov.u16 	%rs12863, %rs12818;
	mov.u16 	%rs12864, %rs12818;
	mov.u16 	%rs12865, %rs12818;
	mov.u16 	%rs12866, %rs12818;
	mov.u16 	%rs12867, %rs12818;
	mov.u16 	%rs12868, %rs12818;
	mov.u16 	%rs12869, %rs12818;
	mov.u16 	%rs12870, %rs12818;
	mov.u16 	%rs12871, %rs12818;
	mov.u16 	%rs12872, %rs12818;
	mov.u16 	%rs12873, %rs12818;
	mov.u16 	%rs12874, %rs12818;
	mov.u16 	%rs12875, %rs12818;
	mov.u16 	%rs12876, %rs12818;
	mov.u16 	%rs12877, %rs12818;
	mov.u16 	%rs12878, %rs12818;
	mov.u16 	%rs12879, %rs12818;
	mov.u16 	%rs12880, %rs12818;
	mov.u16 	%rs12881, %rs12818;
	mov.u16 	%rs12882, %rs12818;
	mov.u16 	%rs12883, %rs12818;
	mov.u16 	%rs12884, %rs12818;
	mov.u16 	%rs12885, %rs12818;
	mov.u16 	%rs12886, %rs12818;
	mov.u16 	%rs12887, %rs12818;
	mov.u16 	%rs12888, %rs12818;
	mov.u16 	%rs12889, %rs12818;
	mov.u16 	%rs12890, %rs12818;
	mov.u16 	%rs12891, %rs12818;
	mov.u16 	%rs12892, %rs12818;
	mov.u16 	%rs12893, %rs12818;
	mov.u16 	%rs12894, %rs12818;
	mov.u16 	%rs12895, %rs12818;
	mov.u16 	%rs12896, %rs12818;
	mov.u16 	%rs12897, %rs12818;
	mov.u16 	%rs12898, %rs12818;
	mov.u16 	%rs12899, %rs12818;
	mov.u16 	%rs12900, %rs12818;
	mov.u16 	%rs12901, %rs12818;
	mov.u16 	%rs12902, %rs12818;
	mov.u16 	%rs12903, %rs12818;
	mov.u16 	%rs12904, %rs12818;
	mov.u16 	%rs12905, %rs12818;
	mov.u16 	%rs12906, %rs12818;
	mov.u16 	%rs12907, %rs12818;
	mov.u16 	%rs12908, %rs12818;
	mov.u16 	%rs12909, %rs12818;
	mov.u16 	%rs12910, %rs12818;
	mov.u16 	%rs12911, %rs12818;
	mov.u16 	%rs12912, %rs12818;
	mov.u16 	%rs12913, %rs12818;
	mov.u16 	%rs12914, %rs12818;
	mov.u16 	%rs12915, %rs12818;
	mov.u16 	%rs12916, %rs12818;
	mov.u16 	%rs12917, %rs12818;
	mov.u16 	%rs12918, %rs12818;
	mov.u16 	%rs12919, %rs12818;
	mov.u16 	%rs12920, %rs12818;
	mov.u16 	%rs12921, %rs12818;
	mov.u16 	%rs12922, %rs12818;
	mov.u16 	%rs12923, %rs12818;
	mov.u16 	%rs12924, %rs12818;
	mov.u16 	%rs12925, %rs12818;
	mov.u16 	%rs12926, %rs12818;
	mov.u16 	%rs12927, %rs12818;
	mov.u16 	%rs12928, %rs12818;
	mov.u16 	%rs12929, %rs12818;
	mov.u16 	%rs12930, %rs12818;
	mov.u16 	%rs12931, %rs12818;
	mov.u16 	%rs12932, %rs12818;
	mov.u16 	%rs12933, %rs12818;
	mov.u16 	%rs12934, %rs12818;
	mov.u16 	%rs12935, %rs12818;
	mov.u16 	%rs12936, %rs12818;
	mov.u16 	%rs12937, %rs12818;
	mov.u16 	%rs12938, %rs12818;
	mov.u16 	%rs12939, %rs12818;
	mov.u16 	%rs12940, %rs12818;
	mov.u16 	%rs12941, %rs12818;
	mov.u16 	%rs12942, %rs12818;
	mov.u16 	%rs12943, %rs12818;
	mov.u16 	%rs12944, %rs12818;
	mov.u16 	%rs12945, %rs12818;
	mov.u16 	%rs12946, %rs12818;
	mov.u16 	%rs12947, %rs12818;
	mov.u16 	%rs12948, %rs12818;
	mov.u16 	%rs12949, %rs12818;
	mov.u16 	%rs12950, %rs12818;
	mov.u16 	%rs12951, %rs12818;
	mov.u16 	%rs12952, %rs12818;
	mov.u16 	%rs12953, %rs12818;
	mov.u16 	%rs12954, %rs12818;
	mov.u16 	%rs12955, %rs12818;
	mov.u16 	%rs12956, %rs12818;
	mov.u16 	%rs12957, %rs12818;
	mov.u16 	%rs12958, %rs12818;
	mov.u16 	%rs12959, %rs12818;
	mov.u16 	%rs12960, %rs12818;
	mov.u16 	%rs12961, %rs12818;
	mov.u16 	%rs12962, %rs12818;
	mov.u16 	%rs12963, %rs12818;
	mov.u16 	%rs12964, %rs12818;
	mov.u16 	%rs12965, %rs12818;
	mov.u16 	%rs12966, %rs12818;
	mov.u16 	%rs12967, %rs12818;
	mov.u16 	%rs12968, %rs12818;
	mov.u16 	%rs12969, %rs12818;
	mov.u16 	%rs12970, %rs12818;
	mov.u16 	%rs12971, %rs12818;
	mov.u16 	%rs12972, %rs12818;
	mov.u16 	%rs12973, %rs12818;
	mov.u16 	%rs12974, %rs12818;
	mov.u16 	%rs12975, %rs12818;
	mov.u16 	%rs12976, %rs12818;
	mov.u16 	%rs12977, %rs12818;
	mov.u16 	%rs12978, %rs12818;
	mov.u16 	%rs12979, %rs12818;
	mov.u16 	%rs12980, %rs12818;
	mov.u16 	%rs12981, %rs12818;
	mov.u16 	%rs12982, %rs12818;
	mov.u16 	%rs12983, %rs12818;
	mov.u16 	%rs12984, %rs12818;
	mov.u16 	%rs12985, %rs12818;
	mov.u16 	%rs12986, %rs12818;
	mov.u16 	%rs12987, %rs12818;
	mov.u16 	%rs12988, %rs12818;
	mov.u16 	%rs12989, %rs12818;
	mov.u16 	%rs12990, %rs12818;
	mov.u16 	%rs12991, %rs12818;
	mov.u16 	%rs12992, %rs12818;
	mov.u16 	%rs12993, %rs12818;
	mov.u16 	%rs12994, %rs12818;
	mov.u16 	%rs12995, %rs12818;
	mov.u16 	%rs12996, %rs12818;
	mov.u16 	%rs12997, %rs12818;
	mov.u16 	%rs12998, %rs12818;
	mov.u16 	%rs12999, %rs12818;
	mov.u16 	%rs13000, %rs12818;
	mov.u16 	%rs13001, %rs12818;
	mov.u16 	%rs13002, %rs12818;
	mov.u16 	%rs13003, %rs12818;
	mov.u16 	%rs13004, %rs12818;
	mov.u16 	%rs13005, %rs12818;
	mov.u16 	%rs13006, %rs12818;
	mov.u16 	%rs13007, %rs12818;
	mov.u16 	%rs13008, %rs12818;
	mov.u16 	%rs13009, %rs12818;
	mov.u16 	%rs13010, %rs12818;
	mov.u16 	%rs13011, %rs12818;
	mov.u16 	%rs13012, %rs12818;
	mov.u16 	%rs13013, %rs12818;
	mov.u16 	%rs13014, %rs12818;
	mov.u16 	%rs13015, %rs12818;
	mov.u16 	%rs13016, %rs12818;
	mov.u16 	%rs13017, %rs12818;
	mov.u16 	%rs13018, %rs12818;
	mov.u16 	%rs13019, %rs12818;
	mov.u16 	%rs13020, %rs12818;
	mov.u16 	%rs13021, %rs12818;
	mov.u16 	%rs13022, %rs12818;
	mov.u16 	%rs13023, %rs12818;
	mov.u16 	%rs13024, %rs12818;
	mov.u16 	%rs13025, %rs12818;
	mov.u16 	%rs13026, %rs12818;
	mov.u16 	%rs13027, %rs12818;
	mov.u16 	%rs13028, %rs12818;
	mov.u16 	%rs13029, %rs12818;
	mov.u16 	%rs13030, %rs12818;
	mov.u16 	%rs13031, %rs12818;
	mov.u16 	%rs13032, %rs12818;
	mov.u16 	%rs13033, %rs12818;
	mov.u16 	%rs13034, %rs12818;
	mov.u16 	%rs13035, %rs12818;
	mov.u16 	%rs13036, %rs12818;
	mov.u16 	%rs13037, %rs12818;
	mov.u16 	%rs13038, %rs12818;
	mov.u16 	%rs13039, %rs12818;
	mov.u16 	%rs13040, %rs12818;
	mov.u16 	%rs13041, %rs12818;
	mov.u16 	%rs13042, %rs12818;
	mov.u16 	%rs13043, %rs12818;
	mov.u16 	%rs13044, %rs12818;
	mov.u16 	%rs13045, %rs12818;
	mov.u16 	%rs13046, %rs12818;
	mov.u16 	%rs13047, %rs12818;
	mov.u16 	%rs13048, %rs12818;
	mov.u16 	%rs13049, %rs12818;
	mov.u16 	%rs13050, %rs12818;
	mov.u16 	%rs13051, %rs12818;
	mov.u16 	%rs13052, %rs12818;
	mov.u16 	%rs13053, %rs12818;
	mov.u16 	%rs13054, %rs12818;
	mov.u16 	%rs13055, %rs12818;
	mov.u16 	%rs13056, %rs12818;
	mov.u16 	%rs13057, %rs12818;
	mov.u16 	%rs13058, %rs12818;
	mov.u16 	%rs13059, %rs12818;
	mov.u16 	%rs13060, %rs12818;
	mov.u16 	%rs13061, %rs12818;
	mov.u16 	%rs13062, %rs12818;
	mov.u16 	%rs13063, %rs12818;
	mov.u16 	%rs13064, %rs12818;
	mov.u16 	%rs13065, %rs12818;
	mov.u16 	%rs13066, %rs12818;
	mov.u16 	%rs13067, %rs12818;
	mov.u16 	%rs13068, %rs12818;
	mov.u16 	%rs13069, %rs12818;
	mov.u16 	%rs13070, %rs12818;
	mov.u16 	%rs13071, %rs12818;
	mov.u16 	%rs13072, %rs12818;
	mov.u16 	%rs13073, %rs12818;
	@%p52 bra 	$L__BB6_7;
	ld.param.u64 	%rd1029, [_ZN3cub18CUB_300001_SM_10006detail6reduce28DeviceReduceSingleTileKernelINS2_10policy_hubI4Itemy13Addition_funcE10Policy1000EPS5_S9_iS6_S5_S5_N4cuda3std3__410__identityEEEvT0_T1_T2_T3_T4_T6__param_0];
	mov.u32 	%r13033, %tid.x;
	mul.wide.u32 	%rd624, %r13033, 272;
	add.s64 	%rd557, %rd1029, %rd624;
	// begin inline asm
	ld.global.nc.u64 %rd556, [%rd557];
	// end inline asm
	add.s64 	%rd559, %rd557, 8;
	// begin inline asm
	ld.global.nc.u64 %rd558, [%rd559];
	// end inline asm
	add.s64 	%rd561, %rd557, 16;
	// begin inline asm
	ld.global.nc.u64 %rd560, [%rd561];
	// end inline asm
	add.s64 	%rd563, %rd557, 24;
	// begin inline asm
	ld.global.nc.u64 %rd562, [%rd563];
	// end inline asm
	add.s64 	%rd565, %rd557, 32;
	// begin inline asm
	ld.global.nc.u64 %rd564, [%rd565];
	// end inline asm
	add.s64 	%rd567, %rd557, 40;
	// begin inline asm
	ld.global.nc.u64 %rd566, [%rd567];
	// end inline asm
	add.s64 	%rd569, %rd557, 48;
	// begin inline asm
	ld.global.nc.u64 %rd568, [%rd569];
	// end inline asm
	add.s64 	%rd571, %rd557, 56;
	// begin inline asm
	ld.global.nc.u64 %rd570, [%rd571];
	// end inline asm
	add.s64 	%rd573, %rd557, 64;
	// begin inline asm
	ld.global.nc.u64 %rd572, [%rd573];
	// end inline asm
	add.s64 	%rd575, %rd557, 72;
	// begin inline asm
	ld.global.nc.u64 %rd574, [%rd575];
	// end inline asm
	add.s64 	%rd577, %rd557, 80;
	// begin inline asm
	ld.global.nc.u64 %rd576, [%rd577];
	// end inline asm
	add.s64 	%rd579, %rd557, 88;
	// begin inline asm
	ld.global.nc.u64 %rd578, [%rd579];
	// end inline asm
	add.s64 	%rd581, %rd557, 96;
	// begin inline asm
	ld.global.nc.u64 %rd580, [%rd581];
	// end inline asm
	add.s64 	%rd583, %rd557, 104;
	// begin inline asm
	ld.global.nc.u64 %rd582, [%rd583];
	// end inline asm
	add.s64 	%rd585, %rd557, 112;
	// begin inline asm
	ld.global.nc.u64 %rd584, [%rd585];
	// end inline asm
	add.s64 	%rd587, %rd557, 120;
	// begin inline asm
	ld.global.nc.u64 %rd586, [%rd587];
	// end inline asm
	add.s64 	%rd589, %rd557, 128;
	// begin inline asm
	ld.global.nc.u64 %rd588, [%rd589];
	// end inline asm
	add.s64 	%rd591, %rd557, 136;
	// begin inline asm
	ld.global.nc.u64 %rd590, [%rd591];
	// end inline asm
	add.s64 	%rd593, %rd557, 144;
	// begin inline asm
	ld.global.nc.u64 %rd592, [%rd593];
	// end inline asm
	add.s64 	%rd595, %rd557, 152;
	// begin inline asm
	ld.global.nc.u64 %rd594, [%rd595];
	// end inline asm
	add.s64 	%rd597, %rd557, 160;
	// begin inline asm
	ld.global.nc.u64 %rd596, [%rd597];
	// end inline asm
	add.s64 	%rd599, %rd557, 168;
	// begin inline asm
	ld.global.nc.u64 %rd598, [%rd599];
	// end inline asm
	add.s64 	%rd601, %rd557, 176;
	// begin inline asm
	ld.global.nc.u64 %rd600, [%rd601];
	// end inline asm
	add.s64 	%rd603, %rd557, 184;
	// begin inline asm
	ld.global.nc.u64 %rd602, [%rd603];
	// end inline asm
	add.s64 	%rd605, %rd557, 192;
	// begin inline asm
	ld.global.nc.u64 %rd604, [%rd605];
	// end inline asm
	add.s64 	%rd607, %rd557, 200;
	// begin inline asm
	ld.global.nc.u64 %rd606, [%rd607];
	// end inline asm
	add.s64 	%rd609, %rd557, 208;
	// begin inline asm
	ld.global.nc.u64 %rd608, [%rd609];
	// end inline asm
	add.s64 	%rd611, %rd557, 216;
	// begin inline asm
	ld.global.nc.u64 %rd610, [%rd611];
	// end inline asm
	add.s64 	%rd613, %rd557, 224;
	// begin inline asm
	ld.global.nc.u64 %rd612, [%rd613];
	// end inline asm
	add.s64 	%rd615, %rd557, 232;
	// begin inline asm
	ld.global.nc.u64 %rd614, [%rd615];
	// end inline asm
	add.s64 	%rd617, %rd557, 240;
	// begin inline asm
	ld.global.nc.u64 %rd616, [%rd617];
	// end inline asm
	add.s64 	%rd619, %rd557, 248;
	// begin inline asm
	ld.global.nc.u64 %rd618, [%rd619];
	// end inline asm
	add.s64 	%rd621, %rd557, 256;
	// begin inline asm
	ld.global.nc.u64 %rd620, [%rd621];
	// end inline asm
	add.s64 	%rd623, %rd557, 264;
	// begin inline asm
	ld.global.nc.u64 %rd622, [%rd623];
	// end inline asm
	cvt.u32.u64 	%r27825, %rd556;
	mov.b64 	%fd78, %rd558;
	cvt.u16.u64 	%rs13073, %rd560;
	shr.u64 	%rd625, %rd560, 8;
	cvt.u16.u64 	%rs13072, %rd625;
	shr.u64 	%rd626, %rd560, 16;
	cvt.u16.u64 	%rs13071, %rd626;
	shr.u64 	%rd627, %rd560, 24;
	cvt.u16.u64 	%rs13070, %rd627;
	shr.u64 	%rd628, %rd560, 32;
	cvt.u16.u64 	%rs13069, %rd628;
	shr.u64 	%rd629, %rd560, 40;
	cvt.u16.u64 	%rs13068, %rd629;
	shr.u64 	%rd630, %rd560, 48;
	cvt.u16.u64 	%rs13067, %rd630;
	shr.u64 	%rd631, %rd560, 56;
	cvt.u16.u64 	%rs13066, %rd631;
	cvt.u16.u64 	%rs13065, %rd562;
	shr.u64 	%rd632, %rd562, 8;
	cvt.u16.u64 	%rs13064, %rd632;
	shr.u64 	%rd633, %rd562, 16;
	cvt.u16.u64 	%rs13063, %rd633;
	shr.u64 	%rd634, %rd562, 24;
	cvt.u16.u64 	%rs13062, %rd634;
	shr.u64 	%rd635, %rd562, 32;
	cvt.u16.u64 	%rs13061, %rd635;
	shr.u64 	%rd636, %rd562, 40;
	cvt.u16.u64 	%rs13060, %rd636;
	shr.u64 	%rd637, %rd562, 48;
	cvt.u16.u64 	%rs13059, %rd637;
	shr.u64 	%rd638, %rd562, 56;
	cvt.u16.u64 	%rs13058, %rd638;
	cvt.u16.u64 	%rs13057, %rd564;
	shr.u64 	%rd639, %rd564, 8;
	cvt.u16.u64 	%rs13056, %rd639;
	shr.u64 	%rd640, %rd564, 16;
	cvt.u16.u64 	%rs13055, %rd640;
	shr.u64 	%rd641, %rd564, 24;
	cvt.u16.u64 	%rs13054, %rd641;
	shr.u64 	%rd642, %rd564, 32;
	cvt.u16.u64 	%rs13053, %rd642;
	shr.u64 	%rd643, %rd564, 40;
	cvt.u16.u64 	%rs13052, %rd643;
	shr.u64 	%rd644, %rd564, 48;
	cvt.u16.u64 	%rs13051, %rd644;
	shr.u64 	%rd645, %rd564, 56;
	cvt.u16.u64 	%rs13050, %rd645;
	cvt.u16.u64 	%rs13049, %rd566;
	shr.u64 	%rd646, %rd566, 8;
	cvt.u16.u64 	%rs13048, %rd646;
	shr.u64 	%rd647, %rd566, 16;
	cvt.u16.u64 	%rs13047, %rd647;
	shr.u64 	%rd648, %rd566, 24;
	cvt.u16.u64 	%rs13046, %rd648;
	shr.u64 	%rd649, %rd566, 32;
	cvt.u16.u64 	%rs13045, %rd649;
	shr.u64 	%rd650, %rd566, 40;
	cvt.u16.u64 	%rs13044, %rd650;
	shr.u64 	%rd651, %rd566, 48;
	cvt.u16.u64 	%rs13043, %rd651;
	shr.u64 	%rd652, %rd566, 56;
	cvt.u16.u64 	%rs13042, %rd652;
	cvt.u16.u64 	%rs13041, %rd568;
	shr.u64 	%rd653, %rd568, 8;
	cvt.u16.u64 	%rs13040, %rd653;
	shr.u64 	%rd654, %rd568, 16;
	cvt.u16.u64 	%rs13039, %rd654;
	shr.u64 	%rd655, %rd568, 24;
	cvt.u16.u64 	%rs13038, %rd655;
	shr.u64 	%rd656, %rd568, 32;
	cvt.u16.u64 	%rs13037, %rd656;
	shr.u64 	%rd657, %rd568, 40;
	cvt.u16.u64 	%rs13036, %rd657;
	shr.u64 	%rd658, %rd568, 48;
	cvt.u16.u64 	%rs13035, %rd658;
	shr.u64 	%rd659, %rd568, 56;
	cvt.u16.u64 	%rs13034, %rd659;
	cvt.u16.u64 	%rs13033, %rd570;
	shr.u64 	%rd660, %rd570, 8;
	cvt.u16.u64 	%rs13032, %rd660;
	shr.u64 	%rd661, %rd570, 16;
	cvt.u16.u64 	%rs13031, %rd661;
	shr.u64 	%rd662, %rd570, 24;
	cvt.u16.u64 	%rs13030, %rd662;
	shr.u64 	%rd663, %rd570, 32;
	cvt.u16.u64 	%rs13029, %rd663;
	shr.u64 	%rd664, %rd570, 40;
	cvt.u16.u64 	%rs13028, %rd664;
	shr.u64 	%rd665, %rd570, 48;
	cvt.u16.u64 	%rs13027, %rd665;
	shr.u64 	%rd666, %rd570, 56;
	cvt.u16.u64 	%rs13026, %rd666;
	cvt.u16.u64 	%rs13025, %rd572;
	shr.u64 	%rd667, %rd572, 8;
	cvt.u16.u64 	%rs13024, %rd667;
	shr.u64 	%rd668, %rd572, 16;
	cvt.u16.u64 	%rs13023, %rd668;
	shr.u64 	%rd669, %rd572, 24;
	cvt.u16.u64 	%rs13022, %rd669;
	shr.u64 	%rd670, %rd572, 32;
	cvt.u16.u64 	%rs13021, %rd670;
	shr.u64 	%rd671, %rd572, 40;
	cvt.u16.u64 	%rs13020, %rd671;
	shr.u64 	%rd672, %rd572, 48;
	cvt.u16.u64 	%rs13019, %rd672;
	shr.u64 	%rd673, %rd572, 56;
	cvt.u16.u64 	%rs13018, %rd673;
	cvt.u16.u64 	%rs13017, %rd574;
	shr.u64 	%rd674, %rd574, 8;
	cvt.u16.u64 	%rs13016, %rd674;
	shr.u64 	%rd675, %rd574, 16;
	cvt.u16.u64 	%rs13015, %rd675;
	shr.u64 	%rd676, %rd574, 24;
	cvt.u16.u64 	%rs13014, %rd676;
	shr.u64 	%rd677, %rd574, 32;
	cvt.u16.u64 	%rs13013, %rd677;
	shr.u64 	%rd678, %rd574, 40;
	cvt.u16.u64 	%rs13012, %rd678;
	shr.u64 	%rd679, %rd574, 48;
	cvt.u16.u64 	%rs13011, %rd679;
	shr.u64 	%rd680, %rd574, 56;
	cvt.u16.u64 	%rs13010, %rd680;
	cvt.u16.u64 	%rs13009, %rd576;
	shr.u64 	%rd681, %rd576, 8;
	cvt.u16.u64 	%rs13008, %rd681;
	shr.u64 	%rd682, %rd576, 16;
	cvt.u16.u64 	%rs13007, %rd682;
	shr.u64 	%rd683, %rd576, 24;
	cvt.u16.u64 	%rs13006, %rd683;
	shr.u64 	%rd684, %rd576, 32;
	cvt.u16.u64 	%rs13005, %rd684;
	shr.u64 	%rd685, %rd576, 40;
	cvt.u16.u64 	%rs13004, %rd685;
	shr.u64 	%rd686, %rd576, 48;
	cvt.u16.u64 	%rs13003, %rd686;
	shr.u64 	%rd687, %rd576, 56;
	cvt.u16.u64 	%rs13002, %rd687;
	cvt.u16.u64 	%rs13001, %rd578;
	shr.u64 	%rd688, %rd578, 8;
	cvt.u16.u64 	%rs13000, %rd688;
	shr.u64 	%rd689, %rd578, 16;
	cvt.u16.u64 	%rs12999, %rd689;
	shr.u64 	%rd690, %rd578, 24;
	cvt.u16.u64 	%rs12998, %rd690;
	shr.u64 	%rd691, %rd578, 32;
	cvt.u16.u64 	%rs12997, %rd691;
	shr.u64 	%rd692, %rd578, 40;
	cvt.u16.u64 	%rs12996, %rd692;
	shr.u64 	%rd693, %rd578, 48;
	cvt.u16.u64 	%rs12995, %rd693;
	shr.u64 	%rd694, %rd578, 56;
	cvt.u16.u64 	%rs12994, %rd694;
	cvt.u16.u64 	%rs12993, %rd580;
	shr.u64 	%rd695, %rd580, 8;
	cvt.u16.u64 	%rs12992, %rd695;
	shr.u64 	%rd696, %rd580, 16;
	cvt.u16.u64 	%rs12991, %rd696;
	shr.u64 	%rd697, %rd580, 24;
	cvt.u16.u64 	%rs12990, %rd697;
	shr.u64 	%rd698, %rd580, 32;
	cvt.u16.u64 	%rs12989, %rd698;
	shr.u64 	%rd699, %rd580, 40;
	cvt.u16.u64 	%rs12988, %rd699;
	shr.u64 	%rd700, %rd580, 48;
	cvt.u16.u64 	%rs12987, %rd700;
	shr.u64 	%rd701, %rd580, 56;
	cvt.u16.u64 	%rs12986, %rd701;
	cvt.u16.u64 	%rs12985, %rd582;
	shr.u64 	%rd702, %rd582, 8;
	cvt.u16.u64 	%rs12984, %rd702;
	shr.u64 	%rd703, %rd582, 16;
	cvt.u16.u64 	%rs12983, %rd703;
	shr.u64 	%rd704, %rd582, 24;
	cvt.u16.u64 	%rs12982, %rd704;
	shr.u64 	%rd705, %rd582, 32;
	cvt.u16.u64 	%rs12981, %rd705;
	shr.u64 	%rd706, %rd582, 40;
	cvt.u16.u64 	%rs12980, %rd706;
	shr.u64 	%rd707, %rd582, 48;
	cvt.u16.u64 	%rs12979, %rd707;
	shr.u64 	%rd708, %rd582, 56;
	cvt.u16.u64 	%rs12978, %rd708;
	cvt.u16.u64 	%rs12977, %rd584;
	shr.u64 	%rd709, %rd584, 8;
	cvt.u16.u64 	%rs12976, %rd709;
	shr.u64 	%rd710, %rd584, 16;
	cvt.u16.u64 	%rs12975, %rd710;
	shr.u64 	%rd711, %rd584, 24;
	cvt.u16.u64 	%rs12974, %rd711;
	shr.u64 	%rd712, %rd584, 32;
	cvt.u16.u64 	%rs12973, %rd712;
	shr.u64 	%rd713, %rd584, 40;
	cvt.u16.u64 	%rs12972, %rd713;
	shr.u64 	%rd714, %rd584, 48;
	cvt.u16.u64 	%rs12971, %rd714;
	shr.u64 	%rd715, %rd584, 56;
	cvt.u16.u64 	%rs12970, %rd715;
	cvt.u16.u64 	%rs12969, %rd586;
	shr.u64 	%rd716, %rd586, 8;
	cvt.u16.u64 	%rs12968, %rd716;
	shr.u64 	%rd717, %rd586, 16;
	cvt.u16.u64 	%rs12967, %rd717;
	shr.u64 	%rd718, %rd586, 24;
	cvt.u16.u64 	%rs12966, %rd718;
	shr.u64 	%rd719, %rd586, 32;
	cvt.u16.u64 	%rs12965, %rd719;
	shr.u64 	%rd720, %rd586, 40;
	cvt.u16.u64 	%rs12964, %rd720;
	shr.u64 	%rd721, %rd586, 48;
	cvt.u16.u64 	%rs12963, %rd721;
	shr.u64 	%rd722, %rd586, 56;
	cvt.u16.u64 	%rs12962, %rd722;
	cvt.u16.u64 	%rs12961, %rd588;
	shr.u64 	%rd723, %rd588, 8;
	cvt.u16.u64 	%rs12960, %rd723;
	shr.u64 	%rd724, %rd588, 16;
	cvt.u16.u64 	%rs12959, %rd724;
	shr.u64 	%rd725, %rd588, 24;
	cvt.u16.u64 	%rs12958, %rd725;
	shr.u64 	%rd726, %rd588, 32;
	cvt.u16.u64 	%rs12957, %rd726;
	shr.u64 	%rd727, %rd588, 40;
	cvt.u16.u64 	%rs12956, %rd727;
	shr.u64 	%rd728, %rd588, 48;
	cvt.u16.u64 	%rs12955, %rd728;
	shr.u64 	%rd729, %rd588, 56;
	cvt.u16.u64 	%rs12954, %rd729;
	cvt.u16.u64 	%rs12953, %rd590;
	shr.u64 	%rd730, %rd590, 8;
	cvt.u16.u64 	%rs12952, %rd730;
	shr.u64 	%rd731, %rd590, 16;
	cvt.u16.u64 	%rs12951, %rd731;
	shr.u64 	%rd732, %rd590, 24;
	cvt.u16.u64 	%rs12950, %rd732;
	shr.u64 	%rd733, %rd590, 32;
	cvt.u16.u64 	%rs12949, %rd733;
	shr.u64 	%rd734, %rd590, 40;
	cvt.u16.u64 	%rs12948, %rd734;
	shr.u64 	%rd735, %rd590, 48;
	cvt.u16.u64 	%rs12947, %rd735;
	shr.u64 	%rd736, %rd590, 56;
	cvt.u16.u64 	%rs12946, %rd736;
	cvt.u16.u64 	%rs12945, %rd592;
	shr.u64 	%rd737, %rd592, 8;
	cvt.u16.u64 	%rs12944, %rd737;
	shr.u64 	%rd738, %rd592, 16;
	cvt.u16.u64 	%rs12943, %rd738;
	shr.u64 	%rd739, %rd592, 24;
	cvt.u16.u64 	%rs12942, %rd739;
	shr.u64 	%rd740, %rd592, 32;
	cvt.u16.u64 	%rs12941, %rd740;
	shr.u64 	%rd741, %rd592, 40;
	cvt.u16.u64 	%rs12940, %rd741;
	shr.u64 	%rd742, %rd592, 48;
	cvt.u16.u64 	%rs12939, %rd742;
	shr.u64 	%rd743, %rd592, 56;
	cvt.u16.u64 	%rs12938, %rd743;
	cvt.u16.u64 	%rs12937, %rd594;
	shr.u64 	%rd744, %rd594, 8;
	cvt.u16.u64 	%rs12936, %rd744;
	shr.u64 	%rd745, %rd594, 16;
	cvt.u16.u64 	%rs12935, %rd745;
	shr.u64 	%rd746, %rd594, 24;
	cvt.u16.u64 	%rs12934, %rd746;
	shr.u64 	%rd747, %rd594, 32;
	cvt.u16.u64 	%rs12933, %rd747;
	shr.u64 	%rd748, %rd594, 40;
	cvt.u16.u64 	%rs12932, %rd748;
	shr.u64 	%rd749, %rd594, 48;
	cvt.u16.u64 	%rs12931, %rd749;
	shr.u64 	%rd750, %rd594, 56;
	cvt.u16.u64 	%rs12930, %rd750;
	cvt.u16.u64 	%rs12929, %rd596;
	shr.u64 	%rd751, %rd596, 8;
	cvt.u16.u64 	%rs12928, %rd751;
	shr.u64 	%rd752, %rd596, 16;
	cvt.u16.u64 	%rs12927, %rd752;
	shr.u64 	%rd753, %rd596, 24;
	cvt.u16.u64 	%rs12926, %rd753;
	shr.u64 	%rd754, %rd596, 32;
	cvt.u16.u64 	%rs12925, %rd754;
	shr.u64 	%rd755, %rd596, 40;
	cvt.u16.u64 	%rs12924, %rd755;
	shr.u64 	%rd756, %rd596, 48;
	cvt.u16.u64 	%rs12923, %rd756;
	shr.u64 	%rd757, %rd596, 56;
	cvt.u16.u64 	%rs12922, %rd757;
	cvt.u16.u64 	%rs12921, %rd598;
	shr.u64 	%rd758, %rd598, 8;
	cvt.u16.u64 	%rs12920, %rd758;
	shr.u64 	%rd759, %rd598, 16;
	cvt.u16.u64 	%rs12919, %rd759;
	shr.u64 	%rd760, %rd598, 24;
	cvt.u16.u64 	%rs12918, %rd760;
	shr.u64 	%rd761, %rd598, 32;
	cvt.u16.u64 	%rs12917, %rd761;
	shr.u64 	%rd762, %rd598, 40;
	cvt.u16.u64 	%rs12916, %rd762;
	shr.u64 	%rd763, %rd598, 48;
	cvt.u16.u64 	%rs12915, %rd763;
	shr.u64 	%rd764, %rd598, 56;
	cvt.u16.u64 	%rs12914, %rd764;
	cvt.u16.u64 	%rs12913, %rd600;
	shr.u64 	%rd765, %rd600, 8;
	cvt.u16.u64 	%rs12912, %rd765;
	shr.u64 	%rd766, %rd600, 16;
	cvt.u16.u64 	%rs12911, %rd766;
	shr.u64 	%rd767, %rd600, 24;
	cvt.u16.u64 	%rs12910, %rd767;
	shr.u64 	%rd768, %rd600, 32;
	cvt.u16.u64 	%rs12909, %rd768;
	shr.u64 	%rd769, %rd600, 40;
	cvt.u16.u64 	%rs12908, %rd769;
	shr.u64 	%rd770, %rd600, 48;
	cvt.u16.u64 	%rs12907, %rd770;
	shr.u64 	%rd771, %rd600, 56;
	cvt.u16.u64 	%rs12906, %rd771;
	cvt.u16.u64 	%rs12905, %rd602;
	shr.u64 	%rd772, %rd602, 8;
	cvt.u16.u64 	%rs12904, %rd772;
	shr.u64 	%rd773, %rd602, 16;
	cvt.u16.u64 	%rs12903, %rd773;
	shr.u64 	%rd774, %rd602, 24;
	cvt.u16.u64 	%rs12902, %rd774;
	shr.u64 	%rd775, %rd602, 32;
	cvt.u16.u64 	%rs12901, %rd775;
	shr.u64 	%rd776, %rd602, 40;
	cvt.u16.u64 	%rs12900, %rd776;
	shr.u64 	%rd777, %rd602, 48;
	cvt.u16.u64 	%rs12899, %rd777;
	shr.u64 	%rd778, %rd602, 56;
	cvt.u16.u64 	%rs12898, %rd778;
	cvt.u16.u64 	%rs12897, %rd604;
	shr.u64 	%rd779, %rd604, 8;
	cvt.u16.u64 	%rs12896, %rd779;
	shr.u64 	%rd780, %rd604, 16;
	cvt.u16.u64 	%rs12895, %rd780;
	shr.u64 	%rd781, %rd604, 24;
	cvt.u16.u64 	%rs12894, %rd781;
	shr.u64 	%rd782, %rd604, 32;
	cvt.u16.u64 	%rs12893, %rd782;
	shr.u64 	%rd783, %rd604, 40;
	cvt.u16.u64 	%rs12892, %rd783;
	shr.u64 	%rd784, %rd604, 48;
	cvt.u16.u64 	%rs12891, %rd784;
	shr.u64 	%rd785, %rd604, 56;
	cvt.u16.u64 	%rs12890, %rd785;
	cvt.u16.u64 	%rs12889, %rd606;
	shr.u64 	%rd786, %rd606, 8;
	cvt.u16.u64 	%rs12888, %rd786;
	shr.u64 	%rd787, %rd606, 16;
	cvt.u16.u64 	%rs12887, %rd787;
	shr.u64 	%rd788, %rd606, 24;
	cvt.u16.u64 	%rs12886, %rd788;
	shr.u64 	%rd789, %rd606, 32;
	cvt.u16.u64 	%rs12885, %rd789;
	shr.u64 	%rd790, %rd606, 40;
	cvt.u16.u64 	%rs12884, %rd790;
	shr.u64 	%rd791, %rd606, 48;
	cvt.u16.u64 	%rs12883, %rd791;
	shr.u64 	%rd792, %rd606, 56;
	cvt.u16.u64 	%rs12882, %rd792;
	cvt.u16.u64 	%rs12881, %rd608;
	shr.u64 	%rd793, %rd608, 8;
	cvt.u16.u64 	%rs12880, %rd793;
	shr.u64 	%rd794, %rd608, 16;
	cvt.u16.u64 	%rs12879, %rd794;
	shr.u64 	%rd795, %rd608, 24;
	cvt.u16.u64 	%rs12878, %rd795;
	shr.u64 	%rd796, %rd608, 32;
	cvt.u16.u64 	%rs12877, %rd796;
	shr.u64 	%rd797, %rd608, 40;
	cvt.u16.u64 	%rs12876, %rd797;
	shr.u64 	%rd798, %rd608, 48;
	cvt.u16.u64 	%rs12875, %rd798;
	shr.u64 	%rd799, %rd608, 56;
	cvt.u16.u64 	%rs12874, %rd799;
	cvt.u16.u64 	%rs12873, %rd610;
	shr.u64 	%rd800, %rd610, 8;
	cvt.u16.u64 	%rs12872, %rd800;
	shr.u64 	%rd801, %rd610, 16;
	cvt.u16.u64 	%rs12871, %rd801;
	shr.u64 	%rd802, %rd610, 24;
	cvt.u16.u64 	%rs12870, %rd802;
	shr.u64 	%rd803, %rd610, 32;
	cvt.u16.u64 	%rs12869, %rd803;
	shr.u64 	%rd804, %rd610, 40;
	cvt.u16.u64 	%rs12868, %rd804;
	shr.u64 	%rd805, %rd610, 48;
	cvt.u16.u64 	%rs12867, %rd805;
	shr.u64 	%rd806, %rd610, 56;
	cvt.u16.u64 	%rs12866, %rd806;
	cvt.u16.u64 	%rs12865, %rd612;
	shr.u64 	%rd807, %rd612, 8;
	cvt.u16.u64 	%rs12864, %rd807;
	shr.u64 	%rd808, %rd612, 16;
	cvt.u16.u64 	%rs12863, %rd808;
	shr.u64 	%rd809, %rd612, 24;
	cvt.u16.u64 	%rs12862, %rd809;
	shr.u64 	%rd810, %rd612, 32;
	cvt.u16.u64 	%rs12861, %rd810;
	shr.u64 	%rd811, %rd612, 40;
	cvt.u16.u64 	%rs12860, %rd811;
	shr.u64 	%rd812, %rd612, 48;
	cvt.u16.u64 	%rs12859, %rd812;
	shr.u64 	%rd813, %rd612, 56;
	cvt.u16.u64 	%rs12858, %rd813;
	cvt.u16.u64 	%rs12857, %rd614;
	shr.u64 	%rd814, %rd614, 8;
	cvt.u16.u64 	%rs12856, %rd814;
	shr.u64 	%rd815, %rd614, 16;
	cvt.u16.u64 	%rs12855, %rd815;
	shr.u64 	%rd816, %rd614, 24;
	cvt.u16.u64 	%rs12854, %rd816;
	shr.u64 	%rd817, %rd614, 32;
	cvt.u16.u64 	%rs12853, %rd817;
	shr.u64 	%rd818, %rd614, 40;
	cvt.u16.u64 	%rs12852, %rd818;
	shr.u64 	%rd819, %rd614, 48;
	cvt.u16.u64 	%rs12851, %rd819;
	shr.u64 	%rd820, %rd614, 56;
	cvt.u16.u64 	%rs12850, %rd820;
	cvt.u16.u64 	%rs12849, %rd616;
	shr.u64 	%rd821, %rd616, 8;
	cvt.u16.u64 	%rs12848, %rd821;
	shr.u64 	%rd822, %rd616, 16;
	cvt.u16.u64 	%rs12847, %rd822;
	shr.u64 	%rd823, %rd616, 24;
	cvt.u16.u64 	%rs12846, %rd823;
	shr.u64 	%rd824, %rd616, 32;
	cvt.u16.u64 	%rs12845, %rd824;
	shr.u64 	%rd825, %rd616, 40;
	cvt.u16.u64 	%rs12844, %rd825;
	shr.u64 	%rd826, %rd616, 48;
	cvt.u16.u64 	%rs12843, %rd826;
	shr.u64 	%rd827, %rd616, 56;
	cvt.u16.u64 	%rs12842, %rd827;
	cvt.u16.u64 	%rs12841, %rd618;
	shr.u64 	%rd828, %rd618, 8;
	cvt.u16.u64 	%rs12840, %rd828;
	shr.u64 	%rd829, %rd618, 16;
	cvt.u16.u64 	%rs12839, %rd829;
	shr.u64 	%rd830, %rd618, 24;
	cvt.u16.u64 	%rs12838, %rd830;
	shr.u64 	%rd831, %rd618, 32;
	cvt.u16.u64 	%rs12837, %rd831;
	shr.u64 	%rd832, %rd618, 40;
	cvt.u16.u64 	%rs12836, %rd832;
	shr.u64 	%rd833, %rd618, 48;
	cvt.u16.u64 	%rs12835, %rd833;
	shr.u64 	%rd834, %rd618, 56;
	cvt.u16.u64 	%rs12834, %rd834;
	cvt.u16.u64 	%rs12833, %rd620;
	shr.u64 	%rd835, %rd620, 8;
	cvt.u16.u64 	%rs12832, %rd835;
	shr.u64 	%rd836, %rd620, 16;
	cvt.u16.u64 	%rs12831, %rd836;
	shr.u64 	%rd837, %rd620, 24;
	cvt.u16.u64 	%rs12830, %rd837;
	shr.u64 	%rd838, %rd620, 32;
	cvt.u16.u64 	%rs12829, %rd838;
	shr.u64 	%rd839, %rd620, 40;
	cvt.u16.u64 	%rs12828, %rd839;
	shr.u64 	%rd840, %rd620, 48;
	cvt.u16.u64 	%rs12827, %rd840;
	shr.u64 	%rd841, %rd620, 56;
	cvt.u16.u64 	%rs12826, %rd841;
	cvt.u16.u64 	%rs12825, %rd622;
	shr.u64 	%rd842, %rd622, 8;
	cvt.u16.u64 	%rs12824, %rd842;
	shr.u64 	%rd843, %rd622, 16;
	cvt.u16.u64 	%rs12823, %rd843;
	shr.u64 	%rd844, %rd622, 24;
	cvt.u16.u64 	%rs12822, %rd844;
	shr.u64 	%rd845, %rd622, 32;
	cvt.u16.u64 	%rs12821, %rd845;
	shr.u64 	%rd846, %rd622, 40;
	cvt.u16.u64 	%rs12820, %rd846;
	shr.u64 	%rd847, %rd622, 48;
	cvt.u16.u64 	%rs12819, %rd847;
	shr.u64 	%rd848, %rd622, 56;
	cvt.u16.u64 	%rs12818, %rd848;
	add.s32 	%r27819, %r13033, 192;
$L__BB6_7:
	ld.param.u32 	%r27804, [_ZN3cub18CUB_300001_SM_10006detail6reduce28DeviceReduceSingleTileKernelINS2_10policy_hubI4Itemy13Addition_funcE10Policy1000EPS5_S9_iS6_S5_S5_N4cuda3std3__410__identityEEEvT0_T1_T2_T3_T4_T6__param_2];
	setp.ge.s32 	%p53, %r27819, %r27804;
	@%p53 bra 	$L__BB6_14;
$L__BB6_8:
	ld.param.u64 	%rd1030, [_ZN3cub18CUB_300001_SM_10006detail6reduce28DeviceReduceSingleTileKernelINS2_10policy_hubI4Itemy13Addition_funcE10Policy1000EPS5_S9_iS6_S5_S5_N4cuda3std3__410__identityEEEvT0_T1_T2_T3_T4_T6__param_0];
	mul.wide.s32 	%rd917, %r27819, 272;
	add.s64 	%rd850, %rd1030, %rd917;
	// begin inline asm
	ld.global.nc.u64 %rd849, [%rd850];
	// end inline asm
	add.s64 	%rd852, %rd850, 8;
	// begin inline asm
	ld.global.nc.u64 %rd851, [%rd852];
	// end inline asm
	add.s64 	%rd854, %rd850, 16;
	// begin inline asm
	ld.global.nc.u64 %rd853, [%rd854];
	// end inline asm
	add.s64 	%rd856, %rd850, 24;
	// begin inline asm
	ld.global.nc.u64 %rd855, [%rd856];
	// end inline asm
	add.s64 	%rd858, %rd850, 32;
	// begin inline asm
	ld.global.nc.u64 %rd857, [%rd858];
	// end inline asm
	add.s64 	%rd860, %rd850, 40;
	// begin inline asm
	ld.global.nc.u64 %rd859, [%rd860];
	// end inline asm
	add.s64 	%rd862, %rd850, 48;
	// begin inline asm
	ld.global.nc.u64 %rd861, [%rd862];
	// end inline asm
	add.s64 	%rd864, %rd850, 56;
	// begin inline asm
	ld.global.nc.u64 %rd863, [%rd864];
	// end inline asm
	add.s64 	%rd866, %rd850, 64;
	// begin inline asm
	ld.global.nc.u64 %rd865, [%rd866];
	// end inline asm
	add.s64 	%rd868, %rd850, 72;
	// begin inline asm
	ld.global.nc.u64 %rd867, [%rd868];
	// end inline asm
	add.s64 	%rd870, %rd850, 80;
	// begin inline asm
	ld.global.nc.u64 %rd869, [%rd870];
	// end inline asm
	add.s64 	%rd872, %rd850, 88;
	// begin inline asm
	ld.global.nc.u64 %rd871, [%rd872];
	// end inline asm
	add.s64 	%rd874, %rd850, 96;
	// begin inline asm
	ld.global.nc.u64 %rd873, [%rd874];
	// end inline asm
	add.s64 	%rd876, %rd850, 104;
	// begin inline asm
	ld.global.nc.u64 %rd875, [%rd876];
	// end inline asm
	add.s64 	%rd878, %rd850, 112;
	// begin inline asm
	ld.global.nc.u64 %rd877, [%rd878];
	// end inline asm
	add.s64 	%rd880, %rd850, 120;
	// begin inline asm
	ld.global.nc.u64 %rd879, [%rd880];
	// end inline asm
	add.s64 	%rd882, %rd850, 128;
	// begin inline asm
	ld.global.nc.u64 %rd881, [%rd882];
	// end inline asm
	add.s64 	%rd884, %rd850, 136;
	// begin inline asm
	ld.global.nc.u64 %rd883, [%rd884];
	// end inline asm
	add.s64 	%rd886, %rd850, 144;
	// begin inline asm
	ld.global.nc.u64 %rd885, [%rd886];
	// end inline asm
	add.s64 	%rd888, %rd850, 152;
	// begin inline asm
	ld.global.nc.u64 %rd887, [%rd888];
	// end inline asm
	add.s64 	%rd890, %rd850, 160;
	// begin inline asm
	ld.global.nc.u64 %rd889, [%rd890];
	// end inline asm
	add.s64 	%rd892, %rd850, 168;
	// begin inline asm
	ld.global.nc.u64 %rd891, [%rd892];
	// end inline asm
	add.s64 	%rd894, %rd850, 176;
	// begin inline asm
	ld.global.nc.u64 %rd893, [%rd894];
	// end inline asm
	add.s64 	%rd896, %rd850, 184;
	// begin inline asm
	ld.global.nc.u64 %rd895, [%rd896];
	// end inline asm
	add.s64 	%rd898, %rd850, 192;
	// begin inline asm
	ld.global.nc.u64 %rd897, [%rd898];
	// end inline asm
	add.s64 	%rd900, %rd850, 200;
	// begin inline asm
	ld.global.nc.u64 %rd899, [%rd900];
	// end inline asm
	add.s64 	%rd902, %rd850, 208;
	// begin inline asm
	ld.global.nc.u64 %rd901, [%rd902];
	// end inline asm
	add.s64 	%rd904, %rd850, 216;
	// begin inline asm
	ld.global.nc.u64 %rd903, [%rd904];
	// end inline asm
	add.s64 	%rd906, %rd850, 224;
	// begin inline asm
	ld.global.nc.u64 %rd905, [%rd906];
	// end inline asm
	add.s64 	%rd908, %rd850, 232;
	// begin inline asm
	ld.global.nc.u64 %rd907, [%rd908];
	// end inline asm
	add.s64 	%rd910, %rd850, 240;
	// begin inline asm
	ld.global.nc.u64 %rd909, [%rd910];
	// end inline asm
	add.s64 	%rd912, %rd850, 248;
	// begin inline asm
	ld.global.nc.u64 %rd911, [%rd912];
	// end inline asm
	add.s64 	%rd914, %rd850, 256;
	// begin inline asm
	ld.global.nc.u64 %rd913, [%rd914];
	// end inline asm
	add.s64 	%rd916, %rd850, 264;
	// begin inline asm
	ld.global.nc.u64 %rd915, [%rd916];
	// end inline asm
	cvt.u32.u64 	%r10, %rd849;
	cvt.u16.u64 	%rs12817, %rd853;
	st.local.u32 	[%rd4], %r10;
	st.local.u64 	[%rd4+8], %rd851;
	st.local.u64 	[%rd4+16], %rd853;
	st.local.u64 	[%rd4+24], %rd855;
	st.local.u64 	[%rd4+32], %rd857;
	st.local.u64 	[%rd4+40], %rd859;
	st.local.u64 	[%rd4+48], %rd861;
	st.local.u64 	[%rd4+56], %rd863;
	st.local.u64 	[%rd4+64], %rd865;
	st.local.u64 	[%rd4+72], %rd867;
	st.local.u64 	[%rd4+80], %rd869;
	st.local.u64 	[%rd4+88], %rd871;
	st.local.u64 	[%rd4+96], %rd873;
	st.local.u64 	[%rd4+104], %rd875;
	st.local.u64 	[%rd4+112], %rd877;
	st.local.u64 	[%rd4+120], %rd879;
	st.local.u64 	[%rd4+128], %rd881;
	st.local.u64 	[%rd4+136], %rd883;
	st.local.u64 	[%rd4+144], %rd885;
	st.local.u64 	[%rd4+152], %rd887;
	st.local.u64 	[%rd4+160], %rd889;
	st.local.u64 	[%rd4+168], %rd891;
	st.local.u64 	[%rd4+176], %rd893;
	st.local.u64 	[%rd4+184], %rd895;
	st.local.u64 	[%rd4+192], %rd897;
	st.local.u64 	[%rd4+200], %rd899;
	st.local.u64 	[%rd4+208], %rd901;
	st.local.u64 	[%rd4+216], %rd903;
	st.local.u64 	[%rd4+224], %rd905;
	st.local.u64 	[%rd4+232], %rd907;
	st.local.u64 	[%rd4+240], %rd909;
	st.local.u64 	[%rd4+248], %rd911;
	st.local.u64 	[%rd4+256], %rd913;
	st.local.u64 	[%rd4+264], %rd915;
	st.local.u32 	[%rd3], %r27825;
	st.local.f64 	[%rd3+8], %fd78;
	cvt.u32.u16 	%r13035, %rs13066;
	cvt.u32.u16 	%r13036, %rs13067;
	prmt.b32 	%r13037, %r13036, %r13035, 0x3340U;
	cvt.u32.u16 	%r13038, %rs13068;
	cvt.u32.u16 	%r13039, %rs13069;
	prmt.b32 	%r13040, %r13039, %r13038, 0x3340U;
	prmt.b32 	%r13041, %r13040, %r13037, 0x5410U;
	cvt.u32.u16 	%r13042, %rs13070;
	cvt.u32.u16 	%r13043, %rs13071;
	prmt.b32 	%r13044, %r13043, %r13042, 0x3340U;
	cvt.u32.u16 	%r13045, %rs13072;
	cvt.u32.u16 	%r13046, %rs13073;
	prmt.b32 	%r13047, %r13046, %r13045, 0x3340U;
	prmt.b32 	%r13048, %r13047, %r13044, 0x5410U;
	st.local.v2.b32 	[%rd3+16], {%r13048, %r13041};
	cvt.u32.u16 	%r13049, %rs13058;
	cvt.u32.u16 	%r13050, %rs13059;
	prmt.b32 	%r13051, %r13050, %r13049, 0x3340U;
	cvt.u32.u16 	%r13052, %rs13060;
	cvt.u32.u16 	%r13053, %rs13061;
	prmt.b32 	%r13054, %r13053, %r13052, 0x3340U;
	prmt.b32 	%r13055, %r13054, %r13051, 0x5410U;
	cvt.u32.u16 	%r13056, %rs13062;
	cvt.u32.u16 	%r13057, %rs13063;
	prmt.b32 	%r13058, %r13057, %r13056, 0x3340U;
	cvt.u32.u16 	%r13059, %rs13064;
	cvt.u32.u16 	%r13060, %rs13065;
	prmt.b32 	%r13061, %r13060, %r13059, 0x3340U;
	prmt.b32 	%r13062, %r13061, %r13058, 0x5410U;
	st.local.v2.b32 	[%rd3+24], {%r13062, %r13055};
	cvt.u32.u16 	%r13063, %rs13050;
	cvt.u32.u16 	%r13064, %rs13051;
	prmt.b32 	%r13065, %r13064, %r13063, 0x3340U;
	cvt.u32.u16 	%r13066, %rs13052;
	cvt.u32.u16 	%r13067, %rs13053;
	prmt.b32 	%r13068, %r13067, %r13066, 0x3340U;
	prmt.b32 	%r13069, %r13068, %r13065, 0x5410U;
	cvt.u32.u16 	%r13070, %rs13054;
	cvt.u32.u16 	%r13071, %rs13055;
	prmt.b32 	%r13072, %r13071, %r13070, 0x3340U;
	cvt.u32.u16 	%r13073, %rs13056;
	cvt.u32.u16 	%r13074, %rs13057;
	prmt.b32 	%r13075, %r13074, %r13073, 0x3340U;
	prmt.b32 	%r13076, %r13075, %r13072, 0x5410U;
	st.local.v2.b32 	[%rd3+32], {%r13076, %r13069};
	cvt.u32.u16 	%r13077, %rs13042;
	cvt.u32.u16 	%r13078, %rs13043;
	prmt.b32 	%r13079, %r13078, %r13077, 0x3340U;
	cvt.u32.u16 	%r13080, %rs13044;
	cvt.u32.u16 	%r13081, %rs13045;
	prmt.b32 	%r13082, %r13081, %r13080, 0x3340U;
	prmt.b32 	%r13083, %r13082, %r13079, 0x5410U;
	cvt.u32.u16 	%r13084, %rs13046;
	cvt.u32.u16 	%r13085, %rs13047;
	prmt.b32 	%r13086, %r13085, %r13084, 0x3340U;
	cvt.u32.u16 	%r13087, %rs13048;
	cvt.u32.u16 	%r13088, %rs13049;
	prmt.b32 	%r13089, %r13088, %r13087, 0x3340U;
	prmt.b32 	%r13090, %r13089, %r13086, 0x5410U;
	st.local.v2.b32 	[%rd3+40], {%r13090, %r13083};
	cvt.u32.u16 	%r13091, %rs13034;
	cvt.u32.u16 	%r13092, %rs13035;
	prmt.b32 	%r13093, %r13092, %r13091, 0x3340U;
	cvt.u32.u16 	%r13094, %rs13036;
	cvt.u32.u16 	%r13095, %rs13037;
	prmt.b32 	%r13096, %r13095, %r13094, 0x3340U;
	prmt.b32 	%r13097, %r13096, %r13093, 0x5410U;
	cvt.u32.u16 	%r13098, %rs13038;
	cvt.u32.u16 	%r13099, %rs13039;
	prmt.b32 	%r13100, %r13099, %r13098, 0x3340U;
	cvt.u32.u16 	%r13101, %rs13040;
	cvt.u32.u16 	%r13102, %rs13041;
	prmt.b32 	%r13103, %r13102, %r13101, 0x3340U;
	prmt.b32 	%r13104, %r13103, %r13100, 0x5410U;
	st.local.v2.b32 	[%rd3+48], {%r13104, %r13097};
	cvt.u32.u16 	%r13105, %rs13026;
	cvt.u32.u16 	%r13106, %rs13027;
	prmt.b32 	%r13107, %r13106, %r13105, 0x3340U;
	cvt.u32.u16 	%r13108, %rs13028;
	cvt.u32.u16 	%r13109, %rs13029;
	prmt.b32 	%r13110, %r13109, %r13108, 0x3340U;
	prmt.b32 	%r13111, %r13110, %r13107, 0x5410U;
	cvt.u32.u16 	%r13112, %rs13030;
	cvt.u32.u16 	%r13113, %rs13031;
	prmt.b32 	%r13114, %r13113, %r13112, 0x3340U;
	cvt.u32.u16 	%r13115, %rs13032;
	cvt.u32.u16 	%r13116, %rs13033;
	prmt.b32 	%r13117, %r13116, %r13115, 0x3340U;
	prmt.b32 	%r13118, %r13117, %r13114, 0x5410U;
	st.local.v2.b32 	[%rd3+56], {%r13118, %r13111};
	cvt.u32.u16 	%r13119, %rs13018;
	cvt.u32.u16 	%r13120, %rs13019;
	prmt.b32 	%r13121, %r13120, %r13119, 0x3340U;
	cvt.u32.u16 	%r13122, %rs13020;
	cvt.u32.u16 	%r13123, %rs13021;
	prmt.b32 	%r13124, %r13123, %r13122, 0x3340U;
	prmt.b32 	%r13125, %r13124, %r13121, 0x5410U;
	cvt.u32.u16 	%r13126, %rs13022;
	cvt.u32.u16 	%r13127, %rs13023;
	prmt.b32 	%r13128, %r13127, %r13126, 0x3340U;
	cvt.u32.u16 	%r13129, %rs13024;
	cvt.u32.u16 	%r13130, %rs13025;
	prmt.b32 	%r13131, %r13130, %r13129, 0x3340U;
	prmt.b32 	%r13132, %r13131, %r13128, 0x5410U;
	st.local.v2.b32 	[%rd3+64], {%r13132, %r13125};
	cvt.u32.u16 	%r13133, %rs13010;
	cvt.u32.u16 	%r13134, %rs13011;
	prmt.b32 	%r13135, %r13134, %r13133, 0x3340U;
	cvt.u32.u16 	%r13136, %rs13012;
	cvt.u32.u16 	%r13137, %rs13013;
	prmt.b32 	%r13138, %r13137, %r13136, 0x3340U;
	prmt.b32 	%r13139, %r13138, %r13135, 0x5410U;
	cvt.u32.u16 	%r13140, %rs13014;
	cvt.u32.u16 	%r13141, %rs13015;
	prmt.b32 	%r13142, %r13141, %r13140, 0x3340U;
	cvt.u32.u16 	%r13143, %rs13016;
	cvt.u32.u16 	%r13144, %rs13017;
	prmt.b32 	%r13145, %r13144, %r13143, 0x3340U;
	prmt.b32 	%r13146, %r13145, %r13142, 0x5410U;
	st.local.v2.b32 	[%rd3+72], {%r13146, %r13139};
	cvt.u32.u16 	%r13147, %rs13002;
	cvt.u32.u16 	%r13148, %rs13003;
	prmt.b32 	%r13149, %r13148, %r13147, 0x3340U;
	cvt.u32.u16 	%r13150, %rs13004;
	cvt.u32.u16 	%r13151, %rs13005;
	prmt.b32 	%r13152, %r13151, %r13150, 0x3340U;
	prmt.b32 	%r13153, %r13152, %r13149, 0x5410U;
	cvt.u32.u16 	%r13154, %rs13006;
	cvt.u32.u16 	%r13155, %rs13007;
	prmt.b32 	%r13156, %r13155, %r13154, 0x3340U;
	cvt.u32.u16 	%r13157, %rs13008;
	cvt.u32.u16 	%r13158, %rs13009;
	prmt.b32 	%r13159, %r13158, %r13157, 0x3340U;
	prmt.b32 	%r13160, %r13159, %r13156, 0x5410U;
	st.local.v2.b32 	[%rd3+80], {%r13160, %r13153};
	cvt.u32.u16 	%r13161, %rs12994;
	cvt.u32.u16 	%r13162, %rs12995;
	prmt.b32 	%r13163, %r13162, %r13161, 0x3340U;
	cvt.u32.u16 	%r13164, %rs12996;
	cvt.u32.u16 	%r13165, %rs12997;
	prmt.b32 	%r13166, %r13165, %r13164, 0x3340U;
	prmt.b32 	%r13167, %r13166, %r13163, 0x5410U;
	cvt.u32.u16 	%r13168, %rs12998;
	cvt.u32.u16 	%r13169, %rs12999;
	prmt.b32 	%r13170, %r13169, %r13168, 0x3340U;
	cvt.u32.u16 	%r13171, %rs13000;
	cvt.u32.u16 	%r13172, %rs13001;
	prmt.b32 	%r13173, %r13172, %r13171, 0x3340U;
	prmt.b32 	%r13174, %r13173, %r13170, 0x5410U;
	st.local.v2.b32 	[%rd3+88], {%r13174, %r13167};
	cvt.u32.u16 	%r13175, %rs12986;
	cvt.u32.u16 	%r13176, %rs12987;
	prmt.b32 	%r13177, %r13176, %r13175, 0x3340U;
	cvt.u32.u16 	%r13178, %rs12988;
	cvt.u32.u16 	%r13179, %rs12989;
	prmt.b32 	%r13180, %r13179, %r13178, 0x3340U;
	prmt.b32 	%r13181, %r13180, %r13177, 0x5410U;
	cvt.u32.u16 	%r13182, %rs12990;
	cvt.u32.u16 	%r13183, %rs12991;
	prmt.b32 	%r13184, %r13183, %r13182, 0x3340U;
	cvt.u32.u16 	%r13185, %rs12992;
	cvt.u32.u16 	%r13186, %rs12993;
	prmt.b32 	%r13187, %r13186, %r13185, 0x3340U;
	prmt.b32 	%r13188, %r13187, %r13184, 0x5410U;
	st.local.v2.b32 	[%rd3+96], {%r13188, %r13181};
	cvt.u32.u16 	%r13189, %rs12978;
	cvt.u32.u16 	%r13190, %rs12979;
	prmt.b32 	%r13191, %r13190, %r13189, 0x3340U;
	cvt.u32.u16 	%r13192, %rs12980;
	cvt.u32.u16 	%r13193, %rs12981;
	prmt.b32 	%r13194, %r13193, %r13192, 0x3340U;
	prmt.b32 	%r13195, %r13194, %r13191, 0x5410U;
	cvt.u32.u16 	%r13196, %rs12982;
	cvt.u32.u16 	%r13197, %rs12983;
	prmt.b32 	%r13198, %r13197, %r13196, 0x3340U;
	cvt.u32.u16 	%r13199, %rs12984;
	cvt.u32.u16 	%r13200, %rs12985;
	prmt.b32 	%r13201, %r13200, %r13199, 0x3340U;
	prmt.b32 	%r13202, %r13201, %r13198, 0x5410U;
	st.local.v2.b32 	[%rd3+104], {%r13202, %r13195};
	cvt.u32.u16 	%r13203, %rs12970;
	cvt.u32.u16 	%r13204, %rs12971;
	prmt.b32 	%r13205, %r13204, %r13203, 0x3340U;
	cvt.u32.u16 	%r13206, %rs12972;
	cvt.u32.u16 	%r13207, %rs12973;
	prmt.b32 	%r13208, %r13207, %r13206, 0x3340U;
	prmt.b32 	%r13209, %r13208, %r13205, 0x5410U;
	cvt.u32.u16 	%r13210, %rs12974;
	cvt.u32.u16 	%r13211, %rs12975;
	prmt.b32 	%r13212, %r13211, %r13210, 0x3340U;
	cvt.u32.u16 	%r13213, %rs12976;
	cvt.u32.u16 	%r13214, %rs12977;
	prmt.b32 	%r13215, %r13214, %r13213, 0x3340U;
	prmt.b32 	%r13216, %r13215, %r13212, 0x5410U;
	st.local.v2.b32 	[%rd3+112], {%r13216, %r13209};
	cvt.u32.u16 	%r13217, %rs12962;
	cvt.u32.u16 	%r13218, %rs12963;
	prmt.b32 	%r13219, %r13218, %r13217, 0x3340U;
	cvt.u32.u16 	%r13220, %rs12964;
	cvt.u32.u16 	%r13221, %rs12965;
	prmt.b32 	%r13222, %r13221, %r13220, 0x3340U;
	prmt.b32 	%r13223, %r13222, %r13219, 0x5410U;
	cvt.u32.u16 	%r13224, %rs12966;
	cvt.u32.u16 	%r13225, %rs12967;
	prmt.b32 	%r13226, %r13225, %r13224, 0x3340U;
	cvt.u32.u16 	%r13227, %rs12968;
	cvt.u32.u16 	%r13228, %rs12969;
	prmt.b32 	%r13229, %r13228, %r13227, 0x3340U;
	prmt.b32 	%r13230, %r13229, %r13226, 0x5410U;
	st.local.v2.b32 	[%rd3+120], {%r13230, %r13223};
	cvt.u32.u16 	%r13231, %rs12954;
	cvt.u32.u16 	%r13232, %rs12955;
	prmt.b32 	%r13233, %r13232, %r13231, 0x3340U;
	cvt.u32.u16 	%r13234, %rs12956;
	cvt.u32.u16 	%r13235, %rs12957;
	prmt.b32 	%r13236, %r13235, %r13234, 0x3340U;
	prmt.b32 	%r13237, %r13236, %r13233, 0x5410U;
	cvt.u32.u16 	%r13238, %rs12958;
	cvt.u32.u16 	%r13239, %rs12959;
	prmt.b32 	%r13240, %r13239, %r13238, 0x3340U;
	cvt.u32.u16 	%r13241, %rs12960;
	cvt.u32.u16 	%r13242, %rs12961;
	prmt.b32 	%r13243, %r13242, %r13241, 0x3340U;
	prmt.b32 	%r13244, %r13243, %r13240, 0x5410U;
	st.local.v2.b32 	[%rd3+128], {%r13244, %r13237};
	cvt.u32.u16 	%r13245, %rs12946;
	cvt.u32.u16 	%r13246, %rs12947;
	prmt.b32 	%r13247, %r13246, %r13245, 0x3340U;
	cvt.u32.u16 	%r13248, %rs12948;
	cvt.u32.u16 	%r13249, %rs12949;
	prmt.b32 	%r13250, %r13249, %r13248, 0x3340U;
	prmt.b32 	%r13251, %r13250, %r13247, 0x5410U;
	cvt.u32.u16 	%r13252, %rs12950;
	cvt.u32.u16 	%r13253, %rs12951;
	prmt.b32 	%r13254, %r13253, %r13252, 0x3340U;
	cvt.u32.u16 	%r13255, %rs12952;
	cvt.u32.u16 	%r13256, %rs12953;
	prmt.b32 	%r13257, %r13256, %r13255, 0x3340U;
	prmt.b32 	%r13258, %r13257, %r13254, 0x5410U;
	st.local.v2.b32 	[%rd3+136], {%r13258, %r13251};
	cvt.u32.u16 	%r13259, %rs12938;
	cvt.u32.u16 	%r13260, %rs12939;
	prmt.b32 	%r13261, %r13260, %r13259, 0x3340U;
	cvt.u32.u16 	%r13262, %rs12940;
	cvt.u32.u16 	%r13263, %rs12941;
	prmt.b32 	%r13264, %r13263, %r13262, 0x3340U;
	prmt.b32 	%r13265, %r13264, %r13261, 0x5410U;
	cvt.u32.u16 	%r13266, %rs12942;
	cvt.u32.u16 	%r13267, %rs12943;
	prmt.b32 	%r13268, %r13267, %r13266, 0x3340U;
	cvt.u32.u16 	%r13269, %rs12944;
	cvt.u32.u16 	%r13270, %rs12945;
	prmt.b32 	%r13271, %r13270, %r13269, 0x3340U;
	prmt.b32 	%r13272, %r13271, %r13268, 0x5410U;
	st.local.v2.b32 	[%rd3+144], {%r13272, %r13265};
	cvt.u32.u16 	%r13273, %rs12930;
	cvt.u32.u16 	%r13274, %rs12931;
	prmt.b32 	%r13275, %r13274, %r13273, 0x3340U;
	cvt.u32.u16 	%r13276, %rs12932;
	cvt.u32.u16 	%r13277, %rs12933;
	prmt.b32 	%r13278, %r13277, %r13276, 0x3340U;
	prmt.b32 	%r13279, %r13278, %r13275, 0x5410U;
	cvt.u32.u16 	%r13280, %rs12934;
	cvt.u32.u16 	%r13281, %rs12935;
	prmt.b32 	%r13282, %r13281, %r13280, 0x3340U;
	cvt.u32.u16 	%r13283, %rs12936;
	cvt.u32.u16 	%r13284, %rs12937;
	prmt.b32 	%r13285, %r13284, %r13283, 0x3340U;
	prmt.b32 	%r13286, %r13285, %r13282, 0x5410U;
	st.local.v2.b32 	[%rd3+152], {%r13286, %r13279};
	cvt.u32.u16 	%r13287, %rs12922;
	cvt.u32.u16 	%r13288, %rs12923;
	prmt.b32 	%r13289, %r13288, %r13287, 0x3340U;
	cvt.u32.u16 	%r13290, %rs12924;
	cvt.u32.u16 	%r13291, %rs12925;
	prmt.b32 	%r13292, %r13291, %r13290, 0x3340U;
	prmt.b32 	%r13293, %r13292, %r13289, 0x5410U;
	cvt.u32.u16 	%r13294, %rs12926;
	cvt.u32.u16 	%r13295, %rs12927;
	prmt.b32 	%r13296, %r13295, %r13294, 0x3340U;
	cvt.u32.u16 	%r13297, %rs12928;
	cvt.u32.u16 	%r13298, %rs12929;
	prmt.b32 	%r13299, %r13298, %r13297, 0x3340U;
	prmt.b32 	%r13300, %r13299, %r13296, 0x5410U;
	st.local.v2.b32 	[%rd3+160], {%r13300, %r13293};
	cvt.u32.u16 	%r13301, %rs12914;
	cvt.u32.u16 	%r13302, %rs12915;
	prmt.b32 	%r13303, %r13302, %r13301, 0x3340U;
	cvt.u32.u16 	%r13304, %rs12916;
	cvt.u32.u16 	%r13305, %rs12917;
	prmt.b32 	%r13306, %r13305, %r13304, 0x3340U;
	prmt.b32 	%r13307, %r13306, %r13303, 0x5410U;
	cvt.u32.u16 	%r13308, %rs12918;
	cvt.u32.u16 	%r13309, %rs12919;
	prmt.b32 	%r13310, %r13309, %r13308, 0x3340U;
	cvt.u32.u16 	%r13311, %rs12920;
	cvt.u32.u16 	%r13312, %rs12921;
	prmt.b32 	%r13313, %r13312, %r13311, 0x3340U;
	prmt.b32 	%r13314, %r13313, %r13310, 0x5410U;
	st.local.v2.b32 	[%rd3+168], {%r13314, %r13307};
	cvt.u32.u16 	%r13315, %rs12906;
	cvt.u32.u16 	%r13316, %rs12907;
	prmt.b32 	%r13317, %r13316, %r13315, 0x3340U;
	cvt.u32.u16 	%r13318, %rs12908;
	cvt.u32.u16 	%r13319, %rs12909;
	prmt.b32 	%r13320, %r13319, %r13318, 0x3340U;
	prmt.b32 	%r13321, %r13320, %r13317, 0x5410U;
	cvt.u32.u16 	%r13322, %rs12910;
	cvt.u32.u16 	%r13323, %rs12911;
	prmt.b32 	%r13324, %r13323, %r13322, 0x3340U;
	cvt.u32.u16 	%r13325, %rs12912;
	cvt.u32.u16 	%r13326, %rs12913;
	prmt.b32 	%r13327, %r13326, %r13325, 0x3340U;
	prmt.b32 	%r13328, %r13327, %r13324, 0x5410U;
	st.local.v2.b32 	[%rd3+176], {%r13328, %r13321};
	cvt.u32.u16 	%r13329, %rs12898;
	cvt.u32.u16 	%r13330, %rs12899;
	prmt.b32 	%r13331, %r13330, %r13329, 0x3340U;
	cvt.u32.u16 	%r13332, %rs12900;
	cvt.u32.u16 	%r13333, %rs12901;
	prmt.b32 	%r13334, %r13333, %r13332, 0x3340U;
	prmt.b32 	%r13335, %r13334, %r13331, 0x5410U;
	cvt.u32.u16 	%r13336, %rs12902;
	cvt.u32.u16 	%r13337, %rs12903;
	prmt.b32 	%r13338, %r13337, %r13336, 0x3340U;
	cvt.u32.u16 	%r13339, %rs12904;
	cvt.u32.u16 	%r13340, %rs12905;
	prmt.b32 	%r13341, %r13340, %r13339, 0x3340U;
	prmt.b32 	%r13342, %r13341, %r13338, 0x5410U;
	st.local.v2.b32 	[%rd3+184], {%r13342, %r13335};
	cvt.u32.u16 	%r13343, %rs12890;
	cvt.u32.u16 	%r13344, %rs12891;
	prmt.b32 	%r13345, %r13344, %r13343, 0x3340U;
	cvt.u32.u16 	%r13346, %rs12892;
	cvt.u32.u16 	%r13347, %rs12893;
	prmt.b32 	%r13348, %r13347, %r13346, 0x3340U;
	prmt.b32 	%r13349, %r13348, %r13345, 0x5410U;
	cvt.u32.u16 	%r13350, %rs12894;
	cvt.u32.u16 	%r13351, %rs12895;
	prmt.b32 	%r13352, %r13351, %r13350, 0x3340U;
	cvt.u32.u16 	%r13353, %rs12896;
	cvt.u32.u16 	%r13354, %rs12897;
	prmt.b32 	%r13355, %r13354, %r13353, 0x3340U;
	prmt.b32 	%r13356, %r13355, %r13352, 0x5410U;
	st.local.v2.b32 	[%rd3+192], {%r13356, %r13349};
	cvt.u32.u16 	%r13357, %rs12882;
	cvt.u32.u16 	%r13358, %rs12883;
	prmt.b32 	%r13359, %r13358, %r13357, 0x3340U;
	cvt.u32.u16 	%r13360, %rs12884;
	cvt.u32.u16 	%r13361, %rs12885;
	prmt.b32 	%r13362, %r13361, %r13360, 0x3340U;
	prmt.b32 	%r13363, %r13362, %r13359, 0x5410U;
	cvt.u32.u16 	%r13364, %rs12886;
	cvt.u32.u16 	%r13365, %rs12887;
	prmt.b32 	%r13366, %r13365, %r13364, 0x3340U;
	cvt.u32.u16 	%r13367, %rs12888;
	cvt.u32.u16 	%r13368, %rs12889;
	prmt.b32 	%r13369, %r13368, %r13367, 0x3340U;
	prmt.b32 	%r13370, %r13369, %r13366, 0x5410U;
	st.local.v2.b32 	[%rd3+200], {%r13370, %r13363};
	cvt.u32.u16 	%r13371, %rs12874;
	cvt.u32.u16 	%r13372, %rs12875;
	prmt.b32 	%r13373, %r13372, %r13371, 0x3340U;
	cvt.u32.u16 	%r13374, %rs12876;
	cvt.u32.u16 	%r13375, %rs12877;
	prmt.b32 	%r13376, %r13375, %r13374, 0x3340U;
	prmt.b32 	%r13377, %r13376, %r13373, 0x5410U;
	cvt.u32.u16 	%r13378, %rs12878;
	cvt.u32.u16 	%r13379, %rs12879;
	prmt.b32 	%r13380, %r13379, %r13378, 0x3340U;
	cvt.u32.u16 	%r13381, %rs12880;
	cvt.u32.u16 	%r13382, %rs12881;
	prmt.b32 	%r13383, %r13382, %r13381, 0x3340U;
	prmt.b32 	%r13384, %r13383, %r13380, 0x5410U;
	st.local.v2.b32 	[%rd3+208], {%r13384, %r13377};
	cvt.u32.u16 	%r13385, %rs12866;
	cvt.u32.u16 	%r13386, %rs12867;
	prmt.b32 	%r13387, %r13386, %r13385, 0x3340U;
	cvt.u32.u16 	%r13388, %rs12868;
	cvt.u32.u16 	%r13389, %rs12869;
	prmt.b32 	%r13390, %r13389, %r13388, 0x3340U;
	prmt.b32 	%r13391, %r13390, %r13387, 0x5410U;
	cvt.u32.u16 	%r13392, %rs12870;
	cvt.u32.u16 	%r13393, %rs12871;
	prmt.b32 	%r13394, %r13393, %r13392, 0x3340U;
	cvt.u32.u16 	%r13395, %rs12872;
	cvt.u32.u16 	%r13396, %rs12873;
	prmt.b32 	%r13397, %r13396, %r13395, 0x3340U;
	prmt.b32 	%r13398, %r13397, %r13394, 0x5410U;
	st.local.v2.b32 	[%rd3+216], {%r13398, %r13391};
	cvt.u32.u16 	%r13399, %rs12858;
	cvt.u32.u16 	%r13400, %rs12859;
	prmt.b32 	%r13401, %r13400, %r13399, 0x3340U;
	cvt.u32.u16 	%r13402, %rs12860;
	cvt.u32.u16 	%r13403, %rs12861;
	prmt.b32 	%r13404, %r13403, %r13402, 0x3340U;
	prmt.b32 	%r13405, %r13404, %r13401, 0x5410U;
	cvt.u32.u16 	%r13406, %rs12862;
	cvt.u32.u16 	%r13407, %rs12863;
	prmt.b32 	%r13408, %r13407, %r13406, 0x3340U;
	cvt.u32.u16 	%r13409, %rs12864;
	cvt.u32.u16 	%r13410, %rs12865;
	prmt.b32 	%r13411, %r13410, %r13409, 0x3340U;
	prmt.b32 	%r13412, %r13411, %r13408, 0x5410U;
	st.local.v2.b32 	[%rd3+224], {%r13412, %r13405};
	cvt.u32.u16 	%r13413, %rs12850;
	cvt.u32.u16 	%r13414, %rs12851;
	prmt.b32 	%r13415, %r13414, %r13413, 0x3340U;
	cvt.u32.u16 	%r13416, %rs12852;
	cvt.u32.u16 	%r13417, %rs12853;
	prmt.b32 	%r13418, %r13417, %r13416, 0x3340U;
	prmt.b32 	%r13419, %r13418, %r13415, 0x5410U;
	cvt.u32.u16 	%r13420, %rs12854;
	cvt.u32.u16 	%r13421, %rs12855;
	prmt.b32 	%r13422, %r13421, %r13420, 0x3340U;
	cvt.u32.u16 	%r13423, %rs12856;
	cvt.u32.u16 	%r13424, %rs12857;
	prmt.b32 	%r13425, %r13424, %r13423, 0x3340U;
	prmt.b32 	%r13426, %r13425, %r13422, 0x5410U;
	st.local.v2.b32 	[%rd3+232], {%r13426, %r13419};
	cvt.u32.u16 	%r13427, %rs12842;
	cvt.u32.u16 	%r13428, %rs12843;
	prmt.b32 	%r13429, %r13428, %r13427, 0x3340U;
	cvt.u32.u16 	%r13430, %rs12844;
	cvt.u32.u16 	%r13431, %rs12845;
	prmt.b32 	%r13432, %r13431, %r13430, 0x3340U;
	prmt.b32 	%r13433, %r13432, %r13429, 0x5410U;
	cvt.u32.u16 	%r13434, %rs12846;
	cvt.u32.u16 	%r13435, %rs12847;
	prmt.b32 	%r13436, %r13435, %r13434, 0x3340U;
	cvt.u32.u16 	%r13437, %rs12848;
	cvt.u32.u16 	%r13438, %rs12849;
	prmt.b32 	%r13439, %r13438, %r13437, 0x3340U;
	prmt.b32 	%r13440, %r13439, %r13436, 0x5410U;
	st.local.v2.b32 	[%rd3+240], {%r13440, %r13433};
	cvt.u32.u16 	%r13441, %rs12834;
	cvt.u32.u16 	%r13442, %rs12835;
	prmt.b32 	%r13443, %r13442, %r13441, 0x3340U;
	cvt.u32.u16 	%r13444, %rs12836;
	cvt.u32.u16 	%r13445, %rs12837;
	prmt.b32 	%r13446, %r13445, %r13444, 0x3340U;
	prmt.b32 	%r13447, %r13446, %r13443, 0x5410U;
	cvt.u32.u16 	%r13448, %rs12838;
	cvt.u32.u16 	%r13449, %rs12839;
	prmt.b32 	%r13450, %r13449, %r13448, 0x3340U;
	cvt.u32.u16 	%r13451, %rs12840;
	cvt.u32.u16 	%r13452, %rs12841;
	prmt.b32 	%r13453, %r13452, %r13451, 0x3340U;
	prmt.b32 	%r13454, %r13453, %r13450, 0x5410U;
	st.local.v2.b32 	[%rd3+248], {%r13454, %r13447};
	cvt.u32.u16 	%r13455, %rs12826;
	cvt.u32.u16 	%r13456, %rs12827;
	prmt.b32 	%r13457, %r13456, %r13455, 0x3340U;
	cvt.u32.u16 	%r13458, %rs12828;
	cvt.u32.u16 	%r13459, %rs12829;
	prmt.b32 	%r13460, %r13459, %r13458, 0x3340U;
	prmt.b32 	%r13461, %r13460, %r13457, 0x5410U;
	cvt.u32.u16 	%r13462, %rs12830;
	cvt.u32.u16 	%r13463, %rs12831;
	prmt.b32 	%r13464, %r13463, %r13462, 0x3340U;
	cvt.u32.u16 	%r13465, %rs12832;
	cvt.u32.u16 	%r13466, %rs12833;
	prmt.b32 	%r13467, %r13466, %r13465, 0x3340U;
	prmt.b32 	%r13468, %r13467, %r13464, 0x5410U;
	st.local.v2.b32 	[%rd3+256], {%r13468, %r13461};
	cvt.u32.u16 	%r13469, %rs12818;
	cvt.u32.u16 	%r13470, %rs12819;
	prmt.b32 	%r13471, %r13470, %r13469, 0x3340U;
	cvt.u32.u16 	%r13472, %rs12820;
	cvt.u32.u16 	%r13473, %rs12821;
	prmt.b32 	%r13474, %r13473, %r13472, 0x3340U;
	prmt.b32 	%r13475, %r13474, %r13471, 0x5410U;
	cvt.u32.u16 	%r13476, %rs12822;
	cvt.u32.u16 	%r13477, %rs12823;
	prmt.b32 	%r13478, %r13477, %r13476, 0x3340U;
	cvt.u32.u16 	%r13479, %rs12824;
	cvt.u32.u16 	%r13480, %rs12825;
	prmt.b32 	%r13481, %r13480, %r13479, 0x3340U;
	prmt.b32 	%r13482, %r13481, %r13478, 0x5410U;
	st.local.v2.b32 	[%rd3+264], {%r13482, %r13475};
	mov.b32 	%r27821, 0;
$L__BB6_9:
	mov.u32 	%r27824, %r27821;
	cvt.u64.u32 	%rd918, %r27824;
	add.s64 	%rd919, %rd3, %rd918;
	ld.local.u8 	%rs11949, [%rd919+16];
	setp.ne.s16 	%p54, %rs11949, 0;
	add.s32 	%r27821, %r27824, 1;
	@%p54 bra 	$L__BB6_9;
	and.b16  	%rs11950, %rs12817, 255;
	setp.eq.s16 	%p55, %rs11950, 0;
	@%p55 bra 	$L__BB6_13;
	mov.b32 	%r27822, 0;
$L__BB6_12:
	cvt.u64.u32 	%rd920, %r27824;
	add.s64 	%rd921, %rd3, %rd920;
	st.local.u8 	[%rd921+16], %rs12817;
	add.s32 	%r27824, %r27824, 1;
	add.s32 	%r16, %r27822, 1;
	cvt.u64.u32 	%rd922, %r27822;
	add.s64 	%rd923, %rd4, %rd922;
	ld.local.u8 	%rs12817, [%rd923+17];
	setp.ne.s16 	%p56, %rs12817, 0;
	mov.u32 	%r27822, %r16;
	@%p56 bra 	$L__BB6_12;
$L__BB6_13:
	ld.param.u32 	%r27805, [_ZN3cub18CUB_300001_SM_10006detail6reduce28DeviceReduceSingleTileKernelINS2_10policy_hubI4Itemy13Addition_funcE10Policy1000EPS5_S9_iS6_S5_S5_N4cuda3std3__410__identityEEEvT0_T1_T2_T3_T4_T6__param_2];
	cvt.u64.u32 	%rd924, %r27824;
	add.s64 	%rd925, %rd3, %rd924;
	mov.b16 	%rs11951, 0;
	st.local.u8 	[%rd925+16], %rs11951;
	add.s32 	%r27825, %r27825, %r10;
	st.local.u32 	[%rd3], %r27825;
	mov.b64 	%fd74, %rd851;
	add.f64 	%fd78, %fd78, %fd74;
	st.local.f64 	[%rd3+8], %fd78;
	ld.local.v2.b32 	{%r13484, %r13485}, [%rd3+16];
	bfe.u32 	%r13486, %r13484, 0, 8;
	cvt.u16.u32 	%rs13073, %r13486;
	bfe.u32 	%r13487, %r13484, 8, 8;
	cvt.u16.u32 	%rs13072, %r13487;
	bfe.u32 	%r13488, %r13484, 16, 8;
	cvt.u16.u32 	%rs13071, %r13488;
	bfe.u32 	%r13489, %r13484, 24, 8;
	cvt.u16.u32 	%rs13070, %r13489;
	bfe.u32 	%r13490, %r13485, 0, 8;
	cvt.u16.u32 	%rs13069, %r13490;
	bfe.u32 	%r13491, %r13485, 8, 8;
	cvt.u16.u32 	%rs13068, %r13491;
	bfe.u32 	%r13492, %r13485, 16, 8;
	cvt.u16.u32 	%rs13067, %r13492;
	bfe.u32 	%r13493, %r13485, 24, 8;
	cvt.u16.u32 	%rs13066, %r13493;
	ld.local.v2.b32 	{%r13494, %r13495}, [%rd3+24];
	bfe.u32 	%r13496, %r13494, 0, 8;
	cvt.u16.u32 	%rs13065, %r13496;
	bfe.u32 	%r13497, %r13494, 8, 8;
	cvt.u16.u32 	%rs13064, %r13497;
	bfe.u32 	%r13498, %r13494, 16, 8;
	cvt.u16.u32 	%rs13063, %r13498;
	bfe.u32 	%r13499, %r13494, 24, 8;
	cvt.u16.u32 	%rs13062, %r13499;
	bfe.u32 	%r13500, %r13495, 0, 8;
	cvt.u16.u32 	%rs13061, %r13500;
	bfe.u32 	%r13501, %r13495, 8, 8;
	cvt.u16.u32 	%rs13060, %r13501;
	bfe.u32 	%r13502, %r13495, 16, 8;
	cvt.u16.u32 	%rs13059, %r13502;
	bfe.u32 	%r13503, %r13495, 24, 8;
	cvt.u16.u32 	%rs13058, %r13503;
	ld.local.v2.b32 	{%r13504, %r13505}, [%rd3+32];
	bfe.u32 	%r13506, %r13504, 0, 8;
	cvt.u16.u32 	%rs13057, %r13506;
	bfe.u32 	%r13507, %r13504, 8, 8;
	cvt.u16.u32 	%rs13056, %r13507;
	bfe.u32 	%r13508, %r13504, 16, 8;
	cvt.u16.u32 	%rs13055, %r13508;
	bfe.u32 	%r13509, %r13504, 24, 8;
	cvt.u16.u32 	%rs13054, %r13509;
	bfe.u32 	%r13510, %r13505, 0, 8;
	cvt.u16.u32 	%rs13053, %r13510;
	bfe.u32 	%r13511, %r13505, 8, 8;
	cvt.u16.u32 	%rs13052, %r13511;
	bfe.u32 	%r13512, %r13505, 16, 8;
	cvt.u16.u32 	%rs13051, %r13512;
	bfe.u32 	%r13513, %r13505, 24, 8;
	cvt.u16.u32 	%rs13050, %r13513;
	ld.local.v2.b32 	{%r13514, %r13515}, [%rd3+40];
	bfe.u32 	%r13516, %r13514, 0, 8;
	cvt.u16.u32 	%rs13049, %r13516;
	bfe.u32 	%r13517, %r13514, 8, 8;
	cvt.u16.u32 	%rs13048, %r13517;
	bfe.u32 	%r13518, %r13514, 16, 8;
	cvt.u16.u32 	%rs13047, %r13518;
	bfe.u32 	%r13519, %r13514, 24, 8;
	cvt.u16.u32 	%rs13046, %r13519;
	bfe.u32 	%r13520, %r13515, 0, 8;
	cvt.u16.u32 	%rs13045, %r13520;
	bfe.u32 	%r13521, %r13515, 8, 8;
	cvt.u16.u32 	%rs13044, %r13521;
	bfe.u32 	%r13522, %r13515, 16, 8;
	cvt.u16.u32 	%rs13043, %r13522;
	bfe.u32 	%r13523, %r13515, 24, 8;
	cvt.u16.u32 	%rs13042, %r13523;
	ld.local.v2.b32 	{%r13524, %r13525}, [%rd3+48];
	bfe.u32 	%r13526, %r13524, 0, 8;
	cvt.u16.u32 	%rs13041, %r13526;
	bfe.u32 	%r13527, %r13524, 8, 8;
	cvt.u16.u32 	%rs13040, %r13527;
	bfe.u32 	%r13528, %r13524, 16, 8;
	cvt.u16.u32 	%rs13039, %r13528;
	bfe.u32 	%r13529, %r13524, 24, 8;
	cvt.u16.u32 	%rs13038, %r13529;
	bfe.u32 	%r13530, %r13525, 0, 8;
	cvt.u16.u32 	%rs13037, %r13530;
	bfe.u32 	%r13531, %r13525, 8, 8;
	cvt.u16.u32 	%rs13036, %r13531;
	bfe.u32 	%r13532, %r13525, 16, 8;
	cvt.u16.u32 	%rs13035, %r13532;
	bfe.u32 	%r13533, %r13525, 24, 8;
	cvt.u16.u32 	%rs13034, %r13533;
	ld.local.v2.b32 	{%r13534, %r13535}, [%rd3+56];
	bfe.u32 	%r13536, %r13534, 0, 8;
	cvt.u16.u32 	%rs13033, %r13536;
	bfe.u32 	%r13537, %r13534, 8, 8;
	cvt.u16.u32 	%rs13032, %r13537;
	bfe.u32 	%r13538, %r13534, 16, 8;
	cvt.u16.u32 	%rs13031, %r13538;
	bfe.u32 	%r13539, %r13534, 24, 8;
	cvt.u16.u32 	%rs13030, %r13539;
	bfe.u32 	%r13540, %r13535, 0, 8;
	cvt.u16.u32 	%rs13029, %r13540;
	bfe.u32 	%r13541, %r13535, 8, 8;
	cvt.u16.u32 	%rs13028, %r13541;
	bfe.u32 	%r13542, %r13535, 16, 8;
	cvt.u16.u32 	%rs13027, %r13542;
	bfe.u32 	%r13543, %r13535, 24, 8;
	cvt.u16.u32 	%rs13026, %r13543;
	ld.local.v2.b32 	{%r13544, %r13545}, [%rd3+64];
	bfe.u32 	%r13546, %r13544, 0, 8;
	cvt.u16.u32 	%rs13025, %r13546;
	bfe.u32 	%r13547, %r13544, 8, 8;
	cvt.u16.u32 	%rs13024, %r13547;
	bfe.u32 	%r13548, %r13544, 16, 8;
	cvt.u16.u32 	%rs13023, %r13548;
	bfe.u32 	%r13549, %r13544, 24, 8;
	cvt.u16.u32 	%rs13022, %r13549;
	bfe.u32 	%r13550, %r13545, 0, 8;
	cvt.u16.u32 	%rs13021, %r13550;
	bfe.u32 	%r13551, %r13545, 8, 8;
	cvt.u16.u32 	%rs13020, %r13551;
	bfe.u32 	%r13552, %r13545, 16, 8;
	cvt.u16.u32 	%rs13019, %r13552;
	bfe.u32 	%r13553, %r13545, 24, 8;
	cvt.u16.u32 	%rs13018, %r13553;
	ld.local.v2.b32 	{%r13554, %r13555}, [%rd3+72];
	bfe.u32 	%r13556, %r13554, 0, 8;
	cvt.u16.u32 	%rs13017, %r13556;
	bfe.u32 	%r13557, %r13554, 8, 8;
	cvt.u16.u32 	%rs13016, %r13557;
	bfe.u32 	%r13558, %r13554, 16, 8;
	cvt.u16.u32 	%rs13015, %r13558;
	bfe.u32 	%r13559, %r13554, 24, 8;
	cvt.u16.u32 	%rs13014, %r13559;
	bfe.u32 	%r13560, %r13555, 0, 8;
	cvt.u16.u32 	%rs13013, %r13560;
	bfe.u32 	%r13561, %r13555, 8, 8;
	cvt.u16.u32 	%rs13012, %r13561;
	bfe.u32 	%r13562, %r13555, 16, 8;
	cvt.u16.u32 	%rs13011, %r13562;
	bfe.u32 	%r13563, %r13555, 24, 8;
	cvt.u16.u32 	%rs13010, %r13563;
	ld.local.v2.b32 	{%r13564, %r13565}, [%rd3+80];
	bfe.u32 	%r13566, %r13564, 0, 8;
	cvt.u16.u32 	%rs13009, %r13566;
	bfe.u32 	%r13567, %r13564, 8, 8;
	cvt.u16.u32 	%rs13008, %r13567;
	bfe.u32 	%r13568, %r13564, 16, 8;
	cvt.u16.u32 	%rs13007, %r13568;
	bfe.u32 	%r13569, %r13564, 24, 8;
	cvt.u16.u32 	%rs13006, %r13569;
	bfe.u32 	%r13570, %r13565, 0, 8;
	cvt.u16.u32 	%rs13005, %r13570;
	bfe.u32 	%r13571, %r13565, 8, 8;
	cvt.u16.u32 	%rs13004, %r13571;
	bfe.u32 	%r13572, %r13565, 16, 8;
	cvt.u16.u32 	%rs13003, %r13572;
	bfe.u32 	%r13573, %r13565, 24, 8;
	cvt.u16.u32 	%rs13002, %r13573;
	ld.local.v2.b32 	{%r13574, %r13575}, [%rd3+88];
	bfe.u32 	%r13576, %r13574, 0, 8;
	cvt.u16.u32 	%rs13001, %r13576;
	bfe.u32 	%r13577, %r13574, 8, 8;
	cvt.u16.u32 	%rs13000, %r13577;
	bfe.u32 	%r13578, %r13574, 16, 8;
	cvt.u16.u32 	%rs12999, %r13578;
	bfe.u32 	%r13579, %r13574, 24, 8;
	cvt.u16.u32 	%rs12998, %r13579;
	bfe.u32 	%r13580, %r13575, 0, 8;
	cvt.u16.u32 	%rs12997, %r13580;
	bfe.u32 	%r13581, %r13575, 8, 8;
	cvt.u16.u32 	%rs12996, %r13581;
	bfe.u32 	%r13582, %r13575, 16, 8;
	cvt.u16.u32 	%rs12995, %r13582;
	bfe.u32 	%r13583, %r13575, 24, 8;
	cvt.u16.u32 	%rs12994, %r13583;
	ld.local.v2.b32 	{%r13584, %r13585}, [%rd3+96];
	bfe.u32 	%r13586, %r13584, 0, 8;
	cvt.u16.u32 	%rs12993, %r13586;
	bfe.u32 	%r13587, %r13584, 8, 8;
	cvt.u16.u32 	%rs12992, %r13587;
	bfe.u32 	%r13588, %r13584, 16, 8;
	cvt.u16.u32 	%rs12991, %r13588;
	bfe.u32 	%r13589, %r13584, 24, 8;
	cvt.u16.u32 	%rs12990, %r13589;
	bfe.u32 	%r13590, %r13585, 0, 8;
	cvt.u16.u32 	%rs12989, %r13590;
	bfe.u32 	%r13591, %r13585, 8, 8;
	cvt.u16.u32 	%rs12988, %r13591;
	bfe.u32 	%r13592, %r13585, 16, 8;
	cvt.u16.u32 	%rs12987, %r13592;
	bfe.u32 	%r13593, %r13585, 24, 8;
	cvt.u16.u32 	%rs12986, %r13593;
	ld.local.v2.b32 	{%r13594, %r13595}, [%rd3+104];
	bfe.u32 	%r13596, %r13594, 0, 8;
	cvt.u16.u32 	%rs12985, %r13596;
	bfe.u32 	%r13597, %r13594, 8, 8;
	cvt.u16.u32 	%rs12984, %r13597;
	bfe.u32 	%r13598, %r13594, 16, 8;
	cvt.u16.u32 	%rs12983, %r13598;
	bfe.u32 	%r13599, %r13594, 24, 8;
	cvt.u16.u32 	%rs12982, %r13599;
	bfe.u32 	%r13600, %r13595, 0, 8;
	cvt.u16.u32 	%rs12981, %r13600;
	bfe.u32 	%r13601, %r13595, 8, 8;
	cvt.u16.u32 	%rs12980, %r13601;
	bfe.u32 	%r13602, %r13595, 16, 8;
	cvt.u16.u32 	%rs12979, %r13602;
	bfe.u32 	%r13603, %r13595, 24, 8;
	cvt.u16.u32 	%rs12978, %r13603;
	ld.local.v2.b32 	{%r13604, %r13605}, [%rd3+112];
	bfe.u32 	%r13606, %r13604, 0, 8;
	cvt.u16.u32 	%rs12977, %r13606;
	bfe.u32 	%r13607, %r13604, 8, 8;
	cvt.u16.u32 	%rs12976, %r13607;
	bfe.u32 	%r13608, %r13604, 16, 8;
	cvt.u16.u32 	%rs12975, %r13608;
	bfe.u32 	%r13609, %r13604, 24, 8;
	cvt.u16.u32 	%rs12974, %r13609;
	bfe.u32 	%r13610, %r13605, 0, 8;
	cvt.u16.u32 	%rs12973, %r13610;
	bfe.u32 	%r13611, %r13605, 8, 8;
	cvt.u16.u32 	%rs12972, %r13611;
	bfe.u32 	%r13612, %r13605, 16, 8;
	cvt.u16.u32 	%rs12971, %r13612;
	bfe.u32 	%r13613, %r13605, 24, 8;
	cvt.u16.u32 	%rs12970, %r13613;
	ld.local.v2.b32 	{%r13614, %r13615}, [%rd3+120];
	bfe.u32 	%r13616, %r13614, 0, 8;
	cvt.u16.u32 	%rs12969, %r13616;
	bfe.u32 	%r13617, %r13614, 8, 8;
	cvt.u16.u32 	%rs12968, %r13617;
	bfe.u32 	%r13618, %r13614, 16, 8;
	cvt.u16.u32 	%rs12967, %r13618;
	bfe.u32 	%r13619, %r13614, 24, 8;
	cvt.u16.u32 	%rs12966, %r13619;
	bfe.u32 	%r13620, %r13615, 0, 8;
	cvt.u16.u32 	%rs12965, %r13620;
	bfe.u32 	%r13621, %r13615, 8, 8;
	cvt.u16.u32 	%rs12964, %r13621;
	bfe.u32 	%r13622, %r13615, 16, 8;
	cvt.u16.u32 	%rs12963, %r13622;
	bfe.u32 	%r13623, %r13615, 24, 8;
	cvt.u16.u32 	%rs12962, %r13623;
	ld.local.v2.b32 	{%r13624, %r13625}, [%rd3+128];
	bfe.u32 	%r13626, %r13624, 0, 8;
	cvt.u16.u32 	%rs12961, %r13626;
	bfe.u32 	%r13627, %r13624, 8, 8;
	cvt.u16.u32 	%rs12960, %r13627;
	bfe.u32 	%r13628, %r13624, 16, 8;
	cvt.u16.u32 	%rs12959, %r13628;
	bfe.u32 	%r13629, %r13624, 24, 8;
	cvt.u16.u32 	%rs12958, %r13629;
	bfe.u32 	%r13630, %r13625, 0, 8;
	cvt.u16.u32 	%rs12957, %r13630;
	bfe.u32 	%r13631, %r13625, 8, 8;
	cvt.u16.u32 	%rs12956, %r13631;
	bfe.u32 	%r13632, %r13625, 16, 8;
	cvt.u16.u32 	%rs12955, %r13632;
	bfe.u32 	%r13633, %r13625, 24, 8;
	cvt.u16.u32 	%rs12954, %r13633;
	ld.local.v2.b32 	{%r13634, %r13635}, [%rd3+136];
	bfe.u32 	%r13636, %r13634, 0, 8;
	cvt.u16.u32 	%rs12953, %r13636;
	bfe.u32 	%r13637, %r13634, 8, 8;
	cvt.u16.u32 	%rs12952, %r13637;
	bfe.u32 	%r13638, %r13634, 16, 8;
	cvt.u16.u32 	%rs12951, %r13638;
	bfe.u32 	%r13639, %r13634, 24, 8;
	cvt.u16.u32 	%rs12950, %r13639;
	bfe.u32 	%r13640, %r13635, 0, 8;
	cvt.u16.u32 	%rs12949, %r13640;
	bfe.u32 	%r13641, %r13635, 8, 8;
	cvt.u16.u32 	%rs12948, %r13641;
	bfe.u32 	%r13642, %r13635, 16, 8;
	cvt.u16.u32 	%rs12947, %r13642;
	bfe.u32 	%r13643, %r13635, 24, 8;
	cvt.u16.u32 	%rs12946, %r13643;
	ld.local.v2.b32 	{%r13644, %r13645}, [%rd3+144];
	bfe.u32 	%r13646, %r13644, 0, 8;
	cvt.u16.u32 	%rs12945, %r13646;
	bfe.u32 	%r13647, %r13644, 8, 8;
	cvt.u16.u32 	%rs12944, %r13647;
	bfe.u32 	%r13648, %r13644, 16, 8;
	cvt.u16.u32 	%rs12943, %r13648;
	bfe.u32 	%r13649, %r13644, 24, 8;
	cvt.u16.u32 	%rs12942, %r13649;
	bfe.u32 	%r13650, %r13645, 0, 8;
	cvt.u16.u32 	%rs12941, %r13650;
	bfe.u32 	%r13651, %r13645, 8, 8;
	cvt.u16.u32 	%rs12940, %r13651;
	bfe.u32 	%r13652, %r13645, 16, 8;
	cvt.u16.u32 	%rs12939, %r13652;
	bfe.u32 	%r13653, %r13645, 24, 8;
	cvt.u16.u32 	%rs12938, %r13653;
	ld.local.v2.b32 	{%r13654, %r13655}, [%rd3+152];
	bfe.u32 	%r13656, %r13654, 0, 8;
	cvt.u16.u32 	%rs12937, %r13656;
	bfe.u32 	%r13657, %r13654, 8, 8;
	cvt.u16.u32 	%rs12936, %r13657;
	bfe.u32 	%r13658, %r13654, 16, 8;
	cvt.u16.u32 	%rs12935, %r13658;
	bfe.u32 	%r13659, %r13654, 24, 8;
	cvt.u16.u32 	%rs12934, %r13659;
	bfe.u32 	%r13660, %r13655, 0, 8;
	cvt.u16.u32 	%rs12933, %r13660;
	bfe.u32 	%r13661, %r13655, 8, 8;
	cvt.u16.u32 	%rs12932, %r13661;
	bfe.u32 	%r13662, %r13655, 16, 8;
	cvt.u16.u32 	%rs12931, %r13662;
	bfe.u32 	%r13663, %r13655, 24, 8;
	cvt.u16.u32 	%rs12930, %r13663;
	ld.local.v2.b32 	{%r13664, %r13665}, [%rd3+160];
	bfe.u32 	%r13666, %r13664, 0, 8;
	cvt.u16.u32 	%rs12929, %r13666;
	bfe.u32 	%r13667, %r13664, 8, 8;
	cvt.u16.u32 	%rs12928, %r13667;
	bfe.u32 	%r13668, %r13664, 16, 8;
	cvt.u16.u32 	%rs12927, %r13668;
	bfe.u32 	%r13669, %r13664, 24, 8;
	cvt.u16.u32 	%rs12926, %r13669;
	bfe.u32 	%r13670, %r13665, 0, 8;
	cvt.u16.u32 	%rs12925, %r13670;
	bfe.u32 	%r13671, %r13665, 8, 8;
	cvt.u16.u32 	%rs12924, %r13671;
	bfe.u32 	%r13672, %r13665, 16, 8;
	cvt.u16.u32 	%rs12923, %r13672;
	bfe.u32 	%r13673, %r13665, 24, 8;
	cvt.u16.u32 	%rs12922, %r13673;
	ld.local.v2.b32 	{%r13674, %r13675}, [%rd3+168];
	bfe.u32 	%r13676, %r13674, 0, 8;
	cvt.u16.u32 	%rs12921, %r13676;
	bfe.u32 	%r13677, %r13674, 8, 8;
	cvt.u16.u32 	%rs12920, %r13677;
	bfe.u32 	%r13678, %r13674, 16, 8;
	cvt.u16.u32 	%rs12919, %r13678;
	bfe.u32 	%r13679, %r13674, 24, 8;
	cvt.u16.u32 	%rs12918, %r13679;
	bfe.u32 	%r13680, %r13675, 0, 8;
	cvt.u16.u32 	%rs12917, %r13680;
	bfe.u32 	%r13681, %r13675, 8, 8;
	cvt.u16.u32 	%rs12916, %r13681;
	bfe.u32 	%r13682, %r13675, 16, 8;
	cvt.u16.u32 	%rs12915, %r13682;
	bfe.u32 	%r13683, %r13675, 24, 8;
	cvt.u16.u32 	%rs12914, %r13683;
	ld.local.v2.b32 	{%r13684, %r13685}, [%rd3+176];
	bfe.u32 	%r13686, %r13684, 0, 8;
	cvt.u16.u32 	%rs12913, %r13686;
	bfe.u32 	%r13687, %r13684, 8, 8;
	cvt.u16.u32 	%rs12912, %r13687;
	bfe.u32 	%r13688, %r13684, 16, 8;
	cvt.u16.u32 	%rs12911, %r13688;
	bfe.u32 	%r13689, %r13684, 24, 8;
	cvt.u16.u32 	%rs12910, %r13689;
	bfe.u32 	%r13690, %r13685, 0, 8;
	cvt.u16.u32 	%rs12909, %r13690;
	bfe.u32 	%r13691, %r13685, 8, 8;
	cvt.u16.u32 	%rs12908, %r13691;
	bfe.u32 	%r13692, %r13685, 16, 8;
	cvt.u16.u32 	%rs12907, %r13692;
	bfe.u32 	%r13693, %r13685, 24, 8;
	cvt.u16.u32 	%rs12906, %r13693;
	ld.local.v2.b32 	{%r13694, %r13695}, [%rd3+184];
	bfe.u32 	%r13696, %r13694, 0, 8;
	cvt.u16.u32 	%rs12905, %r13696;
	bfe.u32 	%r13697, %r13694, 8, 8;
	cvt.u16.u32 	%rs12904, %r13697;
	bfe.u32 	%r13698, %r13694, 16, 8;
	cvt.u16.u32 	%rs12903, %r13698;
	bfe.u32 	%r13699, %r13694, 24, 8;
	cvt.u16.u32 	%rs12902, %r13699;
	bfe.u32 	%r13700, %r13695, 0, 8;
	cvt.u16.u32 	%rs12901, %r13700;
	bfe.u32 	%r13701, %r13695, 8, 8;
	cvt.u16.u32 	%rs12900, %r13701;
	bfe.u32 	%r13702, %r13695, 16, 8;
	cvt.u16.u32 	%rs12899, %r13702;
	bfe.u32 	%r13703, %r13695, 24, 8;
	cvt.u16.u32 	%rs12898, %r13703;
	ld.local.v2.b32 	{%r13704, %r13705}, [%rd3+192];
	bfe.u32 	%r13706, %r13704, 0, 8;
	cvt.u16.u32 	%rs12897, %r13706;
	bfe.u32 	%r13707, %r13704, 8, 8;
	cvt.u16.u32 	%rs12896, %r13707;
	bfe.u32 	%r13708, %r13704, 16, 8;
	cvt.u16.u32 	%rs12895, %r13708;
	bfe.u32 	%r13709, %r13704, 24, 8;
	cvt.u16.u32 	%rs12894, %r13709;
	bfe.u32 	%r13710, %r13705, 0, 8;
	cvt.u16.u32 	%rs12893, %r13710;
	bfe.u32 	%r13711, %r13705, 8, 8;
	cvt.u16.u32 	%rs12892, %r13711;
	bfe.u32 	%r13712, %r13705, 16, 8;
	cvt.u16.u32 	%rs12891, %r13712;
	bfe.u32 	%r13713, %r13705, 24, 8;
	cvt.u16.u32 	%rs12890, %r13713;
	ld.local.v2.b32 	{%r13714, %r13715}, [%rd3+200];
	bfe.u32 	%r13716, %r13714, 0, 8;
	cvt.u16.u32 	%rs12889, %r13716;
	bfe.u32 	%r13717, %r13714, 8, 8;
	cvt.u16.u32 	%rs12888, %r13717;
	bfe.u32 	%r13718, %r13714, 16, 8;
	cvt.u16.u32 	%rs12887, %r13718;
	bfe.u32 	%r13719, %r13714, 24, 8;
	cvt.u16.u32 	%rs12886, %r13719;
	bfe.u32 	%r13720, %r13715, 0, 8;
	cvt.u16.u32 	%rs12885, %r13720;
	bfe.u32 	%r13721, %r13715, 8, 8;
	cvt.u16.u32 	%rs12884, %r13721;
	bfe.u32 	%r13722, %r13715, 16, 8;
	cvt.u16.u32 	%rs12883, %r13722;
	bfe.u32 	%r13723, %r13715, 24, 8;
	cvt.u16.u32 	%rs12882, %r13723;
	ld.local.v2.b32 	{%r13724, %r13725}, [%rd3+208];
	bfe.u32 	%r13726, %r13724, 0, 8;
	cvt.u16.u32 	%rs12881, %r13726;
	bfe.u32 	%r13727, %r13724, 8, 8;
	cvt.u16.u32 	%rs12880, %r13727;
	bfe.u32 	%r13728, %r13724, 16, 8;
	cvt.u16.u32 	%rs12879, %r13728;
	bfe.u32 	%r13729, %r13724, 24, 8;
	cvt.u16.u32 	%rs12878, %r13729;
	bfe.u32 	%r13730, %r13725, 0, 8;
	cvt.u16.u32 	%rs12877, %r13730;
	bfe.u32 	%r13731, %r13725, 8, 8;
	cvt.u16.u32 	%rs12876, %r13731;
	bfe.u32 	%r13732, %r13725, 16, 8;
	cvt.u16.u32 	%rs12875, %r13732;
	bfe.u32 	%r13733, %r13725, 24, 8;
	cvt.u16.u32 	%rs12874, %r13733;
	ld.local.v2.b32 	{%r13734, %r13735}, [%rd3+216];
	bfe.u32 	%r13736, %r13734, 0, 8;
	cvt.u16.u32 	%rs12873, %r13736;
	bfe.u32 	%r13737, %r13734, 8, 8;
	cvt.u16.u32 	%rs12872, %r13737;
	bfe.u32 	%r13738, %r13734, 16, 8;
	cvt.u16.u32 	%rs12871, %r13738;
	bfe.u32 	%r13739, %r13734, 24, 8;
	cvt.u16.u32 	%rs12870, %r13739;
	bfe.u32 	%r13740, %r13735, 0, 8;
	cvt.u16.u32 	%rs12869, %r13740;
	bfe.u32 	%r13741, %r13735, 8, 8;
	cvt.u16.u32 	%rs12868, %r13741;
	bfe.u32 	%r13742, %r13735, 16, 8;
	cvt.u16.u32 	%rs12867, %r13742;
	bfe.u32 	%r13743, %r13735, 24, 8;
	cvt.u16.u32 	%rs12866, %r13743;
	ld.local.v2.b32 	{%r13744, %r13745}, [%rd3+224];
	bfe.u32 	%r13746, %r13744, 0, 8;
	cvt.u16.u32 	%rs12865, %r13746;
	bfe.u32 	%r13747, %r13744, 8, 8;
	cvt.u16.u32 	%rs12864, %r13747;
	bfe.u32 	%r13748, %r13744, 16, 8;
	cvt.u16.u32 	%rs12863, %r13748;
	bfe.u32 	%r13749, %r13744, 24, 8;
	cvt.u16.u32 	%rs12862, %r13749;
	bfe.u32 	%r13750, %r13745, 0, 8;
	cvt.u16.u32 	%rs12861, %r13750;
	bfe.u32 	%r13751, %r13745, 8, 8;
	cvt.u16.u32 	%rs12860, %r13751;
	bfe.u32 	%r13752, %r13745, 16, 8;
	cvt.u16.u32 	%rs12859, %r13752;
	bfe.u32 	%r13753, %r13745, 24, 8;
	cvt.u16.u32 	%rs12858, %r13753;
	ld.local.v2.b32 	{%r13754, %r13755}, [%rd3+232];
	bfe.u32 	%r13756, %r13754, 0, 8;
	cvt.u16.u32 	%rs12857, %r13756;
	bfe.u32 	%r13757, %r13754, 8, 8;
	cvt.u16.u32 	%rs12856, %r13757;
	bfe.u32 	%r13758, %r13754, 16, 8;
	cvt.u16.u32 	%rs12855, %r13758;
	bfe.u32 	%r13759, %r13754, 24, 8;
	cvt.u16.u32 	%rs12854, %r13759;
	bfe.u32 	%r13760, %r13755, 0, 8;
	cvt.u16.u32 	%rs12853, %r13760;
	bfe.u32 	%r13761, %r13755, 8, 8;
	cvt.u16.u32 	%rs12852, %r13761;
	bfe.u32 	%r13762, %r13755, 16, 8;
	cvt.u16.u32 	%rs12851, %r13762;
	bfe.u32 	%r13763, %r13755, 24, 8;
	cvt.u16.u32 	%rs12850, %r13763;
	ld.local.v2.b32 	{%r13764, %r13765}, [%rd3+240];
	bfe.u32 	%r13766, %r13764, 0, 8;
	cvt.u16.u32 	%rs12849, %r13766;
	bfe.u32 	%r13767, %r13764, 8, 8;
	cvt.u16.u32 	%rs12848, %r13767;
	bfe.u32 	%r13768, %r13764, 16, 8;
	cvt.u16.u32 	%rs12847, %r13768;
	bfe.u32 	%r13769, %r13764, 24, 8;
	cvt.u16.u32 	%rs12846, %r13769;
	bfe.u32 	%r13770, %r13765, 0, 8;
	cvt.u16.u32 	%rs12845, %r13770;
	bfe.u32 	%r13771, %r13765, 8, 8;
	cvt.u16.u32 	%rs12844, %r13771;
	bfe.u32 	%r13772, %r13765, 16, 8;
	cvt.u16.u32 	%rs12843, %r13772;
	bfe.u32 	%r13773, %r13765, 24, 8;
	cvt.u16.u32 	%rs12842, %r13773;
	ld.local.v2.b32 	{%r13774, %r13775}, [%rd3+248];
	bfe.u32 	%r13776, %r13774, 0, 8;
	cvt.u16.u32 	%rs12841, %r13776;
	bfe.u32 	%r13777, %r13774, 8, 8;
	cvt.u16.u32 	%rs12840, %r13777;
	bfe.u32 	%r13778, %r13774, 16, 8;
	cvt.u16.u32 	%rs12839, %r13778;
	bfe.u32 	%r13779, %r13774, 24, 8;
	cvt.u16.u32 	%rs12838, %r13779;
	bfe.u32 	%r13780, %r13775, 0, 8;
	cvt.u16.u32 	%rs12837, %r13780;
	bfe.u32 	%r13781, %r13775, 8, 8;
	cvt.u16.u32 	%rs12836, %r13781;
	bfe.u32 	%r13782, %r13775, 16, 8;
	cvt.u16.u32 	%rs12835, %r13782;
	bfe.u32 	%r13783, %r13775, 24, 8;
	cvt.u16.u32 	%rs12834, %r13783;
	ld.local.v2.b32 	{%r13784, %r13785}, [%rd3+256];
	bfe.u32 	%r13786, %r13784, 0, 8;
	cvt.u16.u32 	%rs12833, %r13786;
	bfe.u32 	%r13787, %r13784, 8, 8;
	cvt.u16.u32 	%rs12832, %r13787;
	bfe.u32 	%r13788, %r13784, 16, 8;
	cvt.u16.u32 	%rs12831, %r13788;
	bfe.u32 	%r13789, %r13784, 24, 8;
	cvt.u16.u32 	%rs12830, %r13789;
	bfe.u32 	%r13790, %r13785, 0, 8;
	cvt.u16.u32 	%rs12829, %r13790;
	bfe.u32 	%r13791, %r13785, 8, 8;
	cvt.u16.u32 	%rs12828, %r13791;
	bfe.u32 	%r13792, %r13785, 16, 8;
	cvt.u16.u32 	%rs12827, %r13792;
	bfe.u32 	%r13793, %r13785, 24, 8;
	cvt.u16.u32 	%rs12826, %r13793;
	ld.local.v2.b32 	{%r13794, %r13795}, [%rd3+264];
	bfe.u32 	%r13796, %r13794, 0, 8;
	cvt.u16.u32 	%rs12825, %r13796;
	bfe.u32 	%r13797, %r13794, 8, 8;
	cvt.u16.u32 	%rs12824, %r13797;
	bfe.u32 	%r13798, %r13794, 16, 8;
	cvt.u16.u32 	%rs12823, %r13798;
	bfe.u32 	%r13799, %r13794, 24, 8;
	cvt.u16.u32 	%rs12822, %r13799;
	bfe.u32 	%r13800, %r13795, 0, 8;
	cvt.u16.u32 	%rs12821, %r13800;
	bfe.u32 	%r13801, %r13795, 8, 8;
	cvt.u16.u32 	%rs12820, %r13801;
	bfe.u32 	%r13802, %r13795, 16, 8;
	cvt.u16.u32 	%rs12819, %r13802;
	bfe.u32 	%r13803, %r13795, 24, 8;
	cvt.u16.u32 	%rs12818, %r13803;
	add.s32 	%r27819, %r27819, 192;
	setp.lt.s32 	%p57, %r27819, %r27805;
	@%p57 bra 	$L__BB6_8;
$L__BB6_14:
	ld.param.u32 	%r27806, [_ZN3cub18CUB_300001_SM_10006detail6reduce28DeviceReduceSingleTileKernelINS2_10policy_hubI4Itemy13Addition_funcE10Policy1000EPS5_S9_iS6_S5_S5_N4cuda3std3__410__identityEEEvT0_T1_T2_T3_T4_T6__param_2];
	// begin inline asm
	mov.u32 %r13804, %laneid;
	// end inline asm
	mov.u32 	%r14145, %tid.x;
	and.b32  	%r14146, %r14145, 992;
	add.s32 	%r14147, %r14146, 32;
	setp.gt.s32 	%p58, %r14147, %r27806;
	not.b32 	%r14148, %r14146;
	add.s32 	%r14149, %r27806, %r14148;
	selp.b32 	%r14143, %r14149, 31, %p58;
	cvt.u32.u16 	%r14150, %rs13073;
	and.b32  	%r14151, %r14150, 255;
	and.b16  	%rs11952, %rs13072, 255;
	mul.wide.u16 	%r14152, %rs11952, 256;
	or.b32  	%r14153, %r14152, %r14151;
	cvt.u32.u16 	%r14154, %rs13071;
	shl.b32 	%r14155, %r14154, 16;
	and.b32  	%r14156, %r14155, 16711680;
	or.b32  	%r14157, %r14153, %r14156;
	cvt.u32.u16 	%r14158, %rs13070;
	shl.b32 	%r14159, %r14158, 24;
	or.b32  	%r13826, %r14157, %r14159;
	cvt.u32.u16 	%r14160, %rs13069;
	and.b32  	%r14161, %r14160, 255;
	and.b16  	%rs11953, %rs13068, 255;
	mul.wide.u16 	%r14162, %rs11953, 256;
	or.b32  	%r14163, %r14162, %r14161;
	cvt.u32.u16 	%r14164, %rs13067;
	shl.b32 	%r14165, %r14164, 16;
	and.b32  	%r14166, %r14165, 16711680;
	or.b32  	%r14167, %r14163, %r14166;
	cvt.u32.u16 	%r14168, %rs13066;
	shl.b32 	%r14169, %r14168, 24;
	or.b32  	%r13831, %r14167, %r14169;
	cvt.u32.u16 	%r14170, %rs13065;
	and.b32  	%r14171, %r14170, 255;
	and.b16  	%rs11954, %rs13064, 255;
	mul.wide.u16 	%r14172, %rs11954, 256;
	or.b32  	%r14173, %r14172, %r14171;
	cvt.u32.u16 	%r14174, %rs13063;
	shl.b32 	%r14175, %r14174, 16;
	and.b32  	%r14176, %r14175, 16711680;
	or.b32  	%r14177, %r14173, %r14176;
	cvt.u32.u16 	%r14178, %rs13062;
	shl.b32 	%r14179, %r14178, 24;
	or.b32  	%r13836, %r14177, %r14179;
	cvt.u32.u16 	%r14180, %rs13061;
	and.b32  	%r14181, %r14180, 255;
	and.b16  	%rs11955, %rs13060, 255;
	mul.wide.u16 	%r14182, %rs11955, 256;
	or.b32  	%r14183, %r14182, %r14181;
	cvt.u32.u16 	%r14184, %rs13059;
	shl.b32 	%r14185, %r14184, 16;
	and.b32  	%r14186, %r14185, 16711680;
	or.b32  	%r14187, %r14183, %r14186;
	cvt.u32.u16 	%r14188, %rs13058;
	shl.b32 	%r14189, %r14188, 24;
	or.b32  	%r13841, %r14187, %r14189;
	cvt.u32.u16 	%r14190, %rs13057;
	and.b32  	%r14191, %r14190, 255;
	and.b16  	%rs11956, %rs13056, 255;
	mul.wide.u16 	%r14192, %rs11956, 256;
	or.b32  	%r14193, %r14192, %r14191;
	cvt.u32.u16 	%r14194, %rs13055;
	shl.b32 	%r14195, %r14194, 16;
	and.b32  	%r14196, %r14195, 16711680;
	or.b32  	%r14197, %r14193, %r14196;
	cvt.u32.u16 	%r14198, %rs13054;
	shl.b32 	%r14199, %r14198, 24;
	or.b32  	%r13846, %r14197, %r14199;
	cvt.u32.u16 	%r14200, %rs13053;
	and.b32  	%r14201, %r14200, 255;
	and.b16  	%rs11957, %rs13052, 255;
	mul.wide.u16 	%r14202, %rs11957, 256;
	or.b32  	%r14203, %r14202, %r14201;
	cvt.u32.u16 	%r14204, %rs13051;
	shl.b32 	%r14205, %r14204, 16;
	and.b32  	%r14206, %r14205, 16711680;
	or.b32  	%r14207, %r14203, %r14206;
	cvt.u32.u16 	%r14208, %rs13050;
	shl.b32 	%r14209, %r14208, 24;
	or.b32  	%r13851, %r14207, %r14209;
	cvt.u32.u16 	%r14210, %rs13049;
	and.b32  	%r14211, %r14210, 255;
	and.b16  	%rs11958, %rs13048, 255;
	mul.wide.u16 	%r14212, %rs11958, 256;
	or.b32  	%r14213, %r14212, %r14211;
	cvt.u32.u16 	%r14214, %rs13047;
	shl.b32 	%r14215, %r14214, 16;
	and.b32  	%r14216, %r14215, 16711680;
	or.b32  	%r14217, %r14213, %r14216;
	cvt.u32.u16 	%r14218, %rs13046;
	shl.b32 	%r14219, %r14218, 24;
	or.b32  	%r13856, %r14217, %r14219;
	cvt.u32.u16 	%r14220, %rs13045;
	and.b32  	%r14221, %r14220, 255;
	and.b16  	%rs11959, %rs13044, 255;
	mul.wide.u16 	%r14222, %rs11959, 256;
	or.b32  	%r14223, %r14222, %r14221;
	cvt.u32.u16 	%r14224, %rs13043;
	shl.b32 	%r14225, %r14224, 16;
	and.b32  	%r14226, %r14225, 16711680;
	or.b32  	%r14227, %r14223, %r14226;
	cvt.u32.u16 	%r14228, %rs13042;
	shl.b32 	%r14229, %r14228, 24;
	or.b32  	%r13861, %r14227, %r14229;
	cvt.u32.u16 	%r14230, %rs13041;
	and.b32  	%r14231, %r14230, 255;
	and.b16  	%rs11960, %rs13040, 255;
	mul.wide.u16 	%r14232, %rs11960, 256;
	or.b32  	%r14233, %r14232, %r14231;
	cvt.u32.u16 	%r14234, %rs13039;
	shl.b32 	%r14235, %r14234, 16;
	and.b32  	%r14236, %r14235, 16711680;
	or.b32  	%r14237, %r14233, %r14236;
	cvt.u32.u16 	%r14238, %rs13038;
	shl.b32 	%r14239, %r14238, 24;
	or.b32  	%r13866, %r14237, %r14239;
	cvt.u32.u16 	%r14240, %rs13037;
	and.b32  	%r14241, %r14240, 255;
	and.b16  	%rs11961, %rs13036, 255;
	mul.wide.u16 	%r14242, %rs11961, 256;
	or.b32  	%r14243, %r14242, %r14241;
	cvt.u32.u16 	%r14244, %rs13035;
	shl.b32 	%r14245, %r14244, 16;
	and.b32  	%r14246, %r14245, 16711680;
	or.b32  	%r14247, %r14243, %r14246;
	cvt.u32.u16 	%r14248, %rs13034;
	shl.b32 	%r14249, %r14248, 24;
	or.b32  	%r13871, %r14247, %r14249;
	cvt.u32.u16 	%r14250, %rs13033;
	and.b32  	%r14251, %r14250, 255;
	and.b16  	%rs11962, %rs13032, 255;
	mul.wide.u16 	%r14252, %rs11962, 256;
	or.b32  	%r14253, %r14252, %r14251;
	cvt.u32.u16 	%r14254, %rs13031;
	shl.b32 	%r14255, %r14254, 16;
	and.b32  	%r14256, %r14255, 16711680;
	or.b32  	%r14257, %r14253, %r14256;
	cvt.u32.u16 	%r14258, %rs13030;
	shl.b32 	%r14259, %r14258, 24;
	or.b32  	%r13876, %r14257, %r14259;
	cvt.u32.u16 	%r14260, %rs13029;
	and.b32  	%r14261, %r14260, 255;
	and.b16  	%rs11963, %rs13028, 255;
	mul.wide.u16 	%r14262, %rs11963, 256;
	or.b32  	%r14263, %r14262, %r14261;
	cvt.u32.u16 	%r14264, %rs13027;
	shl.b32 	%r14265, %r14264, 16;
	and.b32  	%r14266, %r14265, 16711680;
	or.b32  	%r14267, %r14263, %r14266;
	cvt.u32.u16 	%r14268, %rs13026;
	shl.b32 	%r14269, %r14268, 24;
	or.b32  	%r13881, %r14267, %r14269;
	cvt.u32.u16 	%r14270, %rs13025;
	and.b32  	%r14271, %r14270, 255;
	and.b16  	%rs11964, %rs13024, 255;
	mul.wide.u16 	%r14272, %rs11964, 256;
	or.b32  	%r14273, %r14272, %r14271;
	cvt.u32.u16 	%r14274, %rs13023;
	shl.b32 	%r14275, %r14274, 16;
	and.b32  	%r14276, %r14275, 16711680;
	or.b32  	%r14277, %r14273, %r14276;
	cvt.u32.u16 	%r14278, %rs13022;
	shl.b32 	%r14279, %r14278, 24;
	or.b32  	%r13886, %r14277, %r14279;
	cvt.u32.u16 	%r14280, %rs13021;
	and.b32  	%r14281, %r14280, 255;
	and.b16  	%rs11965, %rs13020, 255;
	mul.wide.u16 	%r14282, %rs11965, 256;
	or.b32  	%r14283, %r14282, %r14281;
	cvt.u32.u16 	%r14284, %rs13019;
	shl.b32 	%r14285, %r14284, 16;
	and.b32  	%r14286, %r14285, 16711680;
	or.b32  	%r14287, %r14283, %r14286;
	cvt.u32.u16 	%r14288, %rs13018;
	shl.b32 	%r14289, %r14288, 24;
	or.b32  	%r13891, %r14287, %r14289;
	cvt.u32.u16 	%r14290, %rs13017;
	and.b32  	%r14291, %r14290, 255;
	and.b16  	%rs11966, %rs13016, 255;
	mul.wide.u16 	%r14292, %rs11966, 256;
	or.b32  	%r14293, %r14292, %r14291;
	cvt.u32.u16 	%r14294, %rs13015;
	shl.b32 	%r14295, %r14294, 16;
	and.b32  	%r14296, %r14295, 16711680;
	or.b32  	%r14297, %r14293, %r14296;
	cvt.u32.u16 	%r14298, %rs13014;
	shl.b32 	%r14299, %r14298, 24;
	or.b32  	%r13896, %r14297, %r14299;
	cvt.u32.u16 	%r14300, %rs13013;
	and.b32  	%r14301, %r14300, 255;
	and.b16  	%rs11967, %rs13012, 255;
	mul.wide.u16 	%r14302, %rs11967, 256;
	or.b32  	%r14303, %r14302, %r14301;
	cvt.u32.u16 	%r14304, %rs13011;
	shl.b32 	%r14305, %r14304, 16;
	and.b32  	%r14306, %r14305, 16711680;
	or.b32  	%r14307, %r14303, %r14306;
	cvt.u32.u16 	%r14308, %rs13010;
	shl.b32 	%r14309, %r14308, 24;
	or.b32  	%r13901, %r14307, %r14309;
	cvt.u32.u16 	%r14310, %rs13009;
	and.b32  	%r14311, %r14310, 255;
	and.b16  	%rs11968, %rs13008, 255;
	mul.wide.u16 	%r14312, %rs11968, 256;
	or.b32  	%r14313, %r14312, %r14311;
	cvt.u32.u16 	%r14314, %rs13007;
	shl.b32 	%r14315, %r14314, 16;
	and.b32  	%r14316, %r14315, 16711680;
	or.b32  	%r14317, %r14313, %r14316;
	cvt.u32.u16 	%r14318, %rs13006;
	shl.b32 	%r14319, %r14318, 24;
	or.b32  	%r13906, %r14317, %r14319;
	cvt.u32.u16 	%r14320, %rs13005;
	and.b32  	%r14321, %r14320, 255;
	and.b16  	%rs11969, %rs13004, 255;
	mul.wide.u16 	%r14322, %rs11969, 256;
	or.b32  	%r14323, %r14322, %r14321;
	cvt.u32.u16 	%r14324, %rs13003;
	shl.b32 	%r14325, %r14324, 16;
	and.b32  	%r14326, %r14325, 16711680;
	or.b32  	%r14327, %r14323, %r14326;
	cvt.u32.u16 	%r14328, %rs13002;
	shl.b32 	%r14329, %r14328, 24;
	or.b32  	%r13911, %r14327, %r14329;
	cvt.u32.u16 	%r14330, %rs13001;
	and.b32  	%r14331, %r14330, 255;
	and.b16  	%rs11970, %rs13000, 255;
	mul.wide.u16 	%r14332, %rs11970, 256;
	or.b32  	%r14333, %r14332, %r14331;
	cvt.u32.u16 	%r14334, %rs12999;
	shl.b32 	%r14335, %r14334, 16;
	and.b32  	%r14336, %r14335, 16711680;
	or.b32  	%r14337, %r14333, %r14336;
	cvt.u32.u16 	%r14338, %rs12998;
	shl.b32 	%r14339, %r14338, 24;
	or.b32  	%r13916, %r14337, %r14339;
	cvt.u32.u16 	%r14340, %rs12997;
	and.b32  	%r14341, %r14340, 255;
	and.b16  	%rs11971, %rs12996, 255;
	mul.wide.u16 	%r14342, %rs11971, 256;
	or.b32  	%r14343, %r14342, %r14341;
	cvt.u32.u16 	%r14344, %rs12995;
	shl.b32 	%r14345, %r14344, 16;
	and.b32  	%r14346, %r14345, 16711680;
	or.b32  	%r14347, %r14343, %r14346;
	cvt.u32.u16 	%r14348, %rs12994;
	shl.b32 	%r14349, %r14348, 24;
	or.b32  	%r13921, %r14347, %r14349;
	cvt.u32.u16 	%r14350, %rs12993;
	and.b32  	%r14351, %r14350, 255;
	and.b16  	%rs11972, %rs12992, 255;
	mul.wide.u16 	%r14352, %rs11972, 256;
	or.b32  	%r14353, %r14352, %r14351;
	cvt.u32.u16 	%r14354, %rs12991;
	shl.b32 	%r14355, %r14354, 16;
	and.b32  	%r14356, %r14355, 16711680;
	or.b32  	%r14357, %r14353, %r14356;
	cvt.u32.u16 	%r14358, %rs12990;
	shl.b32 	%r14359, %r14358, 24;
	or.b32  	%r13926, %r14357, %r14359;
	cvt.u32.u16 	%r14360, %rs12989;
	and.b32  	%r14361, %r14360, 255;
	and.b16  	%rs11973, %rs12988, 255;
	mul.wide.u16 	%r14362, %rs11973, 256;
	or.b32  	%r14363, %r14362, %r14361;
	cvt.u32.u16 	%r14364, %rs12987;
	shl.b32 	%r14365, %r14364, 16;
	and.b32  	%r14366, %r14365, 16711680;
	or.b32  	%r14367, %r14363, %r14366;
	cvt.u32.u16 	%r14368, %rs12986;
	shl.b32 	%r14369, %r14368, 24;
	or.b32  	%r13931, %r14367, %r14369;
	cvt.u32.u16 	%r14370, %rs12985;
	and.b32  	%r14371, %r14370, 255;
	and.b16  	%rs11974, %rs12984, 255;
	mul.wide.u16 	%r14372, %rs11974, 256;
	or.b32  	%r14373, %r14372, %r14371;
	cvt.u32.u16 	%r14374, %rs12983;
	shl.b32 	%r14375, %r14374, 16;
	and.b32  	%r14376, %r14375, 16711680;
	or.b32  	%r14377, %r14373, %r14376;
	cvt.u32.u16 	%r14378, %rs12982;
	shl.b32 	%r14379, %r14378, 24;
	or.b32  	%r13936, %r14377, %r14379;
	cvt.u32.u16 	%r14380, %rs12981;
	and.b32  	%r14381, %r14380, 255;
	and.b16  	%rs11975, %rs12980, 255;
	mul.wide.u16 	%r14382, %rs11975, 256;
	or.b32  	%r14383, %r14382, %r14381;
	cvt.u32.u16 	%r14384, %rs12979;
	shl.b32 	%r14385, %r14384, 16;
	and.b32  	%r14386, %r14385, 16711680;
	or.b32  	%r14387, %r14383, %r14386;
	cvt.u32.u16 	%r14388, %rs12978;
	shl.b32 	%r14389, %r14388, 24;
	or.b32  	%r13941, %r14387, %r14389;
	cvt.u32.u16 	%r14390, %rs12977;
	and.b32  	%r14391, %r14390, 255;
	and.b16  	%rs11976, %rs12976, 255;
	mul.wide.u16 	%r14392, %rs11976, 256;
	or.b32  	%r14393, %r14392, %r14391;
	cvt.u32.u16 	%r14394, %rs12975;
	shl.b32 	%r14395, %r14394, 16;
	and.b32  	%r14396, %r14395, 16711680;
	or.b32  	%r14397, %r14393, %r14396;
	cvt.u32.u16 	%r14398, %rs12974;
	shl.b32 	%r14399, %r14398, 24;
	or.b32  	%r13946, %r14397, %r14399;
	cvt.u32.u16 	%r14400, %rs12973;
	and.b32  	%r14401, %r14400, 255;
	and.b16  	%rs11977, %rs12972, 255;
	mul.wide.u16 	%r14402, %rs11977, 256;
	or.b32  	%r14403, %r14402, %r14401;
	cvt.u32.u16 	%r14404, %rs12971;
	shl.b32 	%r14405, %r14404, 16;
	and.b32  	%r14406, %r14405, 16711680;
	or.b32  	%r14407, %r14403, %r14406;
	cvt.u32.u16 	%r14408, %rs12970;
	shl.b32 	%r14409, %r14408, 24;
	or.b32  	%r13951, %r14407, %r14409;
	cvt.u32.u16 	%r14410, %rs12969;
	and.b32  	%r14411, %r14410, 255;
	and.b16  	%rs11978, %rs12968, 255;
	mul.wide.u16 	%r14412, %rs11978, 256;
	or.b32  	%r14413, %r14412, %r14411;
	cvt.u32.u16 	%r14414, %rs12967;
	shl.b32 	%r14415, %r14414, 16;
	and.b32  	%r14416, %r14415, 16711680;
	or.b32  	%r14417, %r14413, %r14416;
	cvt.u32.u16 	%r14418, %rs12966;
	shl.b32 	%r14419, %r14418, 24;
	or.b32  	%r13956, %r14417, %r14419;
	cvt.u32.u16 	%r14420, %rs12965;
	and.b32  	%r14421, %r14420, 255;
	and.b16  	%rs11979, %rs12964, 255;
	mul.wide.u16 	%r14422, %rs11979, 256;
	or.b32  	%r14423, %r14422, %r14421;
	cvt.u32.u16 	%r14424, %rs12963;
	shl.b32 	%r14425, %r14424, 16;
	and.b32  	%r14426, %r14425, 16711680;
	or.b32  	%r14427, %r14423, %r14426;
	cvt.u32.u16 	%r14428, %rs12962;
	shl.b32 	%r14429, %r14428, 24;
	or.b32  	%r13961, %r14427, %r14429;
	cvt.u32.u16 	%r14430, %rs12961;
	and.b32  	%r14431, %r14430, 255;
	and.b16  	%rs11980, %rs12960, 255;
	mul.wide.u16 	%r14432, %rs11980, 256;
	or.b32  	%r14433, %r14432, %r14431;
	cvt.u32.u16 	%r14434, %rs12959;
	shl.b32 	%r14435, %r14434, 16;
	and.b32  	%r14436, %r14435, 16711680;
	or.b32  	%r14437, %r14433, %r14436;
	cvt.u32.u16 	%r14438, %rs12958;
	shl.b32 	%r14439, %r14438, 24;
	or.b32  	%r13966, %r14437, %r14439;
	cvt.u32.u16 	%r14440, %rs12957;
	and.b32  	%r14441, %r14440, 255;
	and.b16  	%rs11981, %rs12956, 255;
	mul.wide.u16 	%r14442, %rs11981, 256;
	or.b32  	%r14443, %r14442, %r14441;
	cvt.u32.u16 	%r14444, %rs12955;
	shl.b32 	%r14445, %r14444, 16;
	and.b32  	%r14446, %r14445, 16711680;
	or.b32  	%r14447, %r14443, %r14446;
	cvt.u32.u16 	%r14448, %rs12954;
	shl.b32 	%r14449, %r14448, 24;
	or.b32  	%r13971, %r14447, %r14449;
	cvt.u32.u16 	%r14450, %rs12953;
	and.b32  	%r14451, %r14450, 255;
	and.b16  	%rs11982, %rs12952, 255;
	mul.wide.u16 	%r14452, %rs11982, 256;
	or.b32  	%r14453, %r14452, %r14451;
	cvt.u32.u16 	%r14454, %rs12951;
	shl.b32 	%r14455, %r14454, 16;
	and.b32  	%r14456, %r14455, 16711680;
	or.b32  	%r14457, %r14453, %r14456;
	cvt.u32.u16 	%r14458, %rs12950;
	shl.b32 	%r14459, %r14458, 24;
	or.b32  	%r13976, %r14457, %r14459;
	cvt.u32.u16 	%r14460, %rs12949;
	and.b32  	%r14461, %r14460, 255;
	and.b16  	%rs11983, %rs12948, 255;
	mul.wide.u16 	%r14462, %rs11983, 256;
	or.b32  	%r14463, %r14462, %r14461;
	cvt.u32.u16 	%r14464, %rs12947;
	shl.b32 	%r14465, %r14464, 16;
	and.b32  	%r14466, %r14465, 16711680;
	or.b32  	%r14467, %r14463, %r14466;
	cvt.u32.u16 	%r14468, %rs12946;
	shl.b32 	%r14469, %r14468, 24;
	or.b32  	%r13981, %r14467, %r14469;
	cvt.u32.u16 	%r14470, %rs12945;
	and.b32  	%r14471, %r14470, 255;
	and.b16  	%rs11984, %rs12944, 255;
	mul.wide.u16 	%r14472, %rs11984, 256;
	or.b32  	%r14473, %r14472, %r14471;
	cvt.u32.u16 	%r14474, %rs12943;
	shl.b32 	%r14475, %r14474, 16;
	and.b32  	%r14476, %r14475, 16711680;
	or.b32  	%r14477, %r14473, %r14476;
	cvt.u32.u16 	%r14478, %rs12942;
	shl.b32 	%r14479, %r14478, 24;
	or.b32  	%r13986, %r14477, %r14479;
	cvt.u32.u16 	%r14480, %rs12941;
	and.b32  	%r14481, %r14480, 255;
	and.b16  	%rs11985, %rs12940, 255;
	mul.wide.u16 	%r14482, %rs11985, 256;
	or.b32  	%r14483, %r14482, %r14481;
	cvt.u32.u16 	%r14484, %rs12939;
	shl.b32 	%r14485, %r14484, 16;
	and.b32  	%r14486, %r14485, 16711680;
	or.b32  	%r14487, %r14483, %r14486;
	cvt.u32.u16 	%r14488, %rs12938;
	shl.b32 	%r14489, %r14488, 24;
	or.b32  	%r13991, %r14487, %r14489;
	cvt.u32.u16 	%r14490, %rs12937;
	and.b32  	%r14491, %r14490, 255;
	and.b16  	%rs11986, %rs12936, 255;
	mul.wide.u16 	%r14492, %rs11986, 256;
	or.b32  	%r14493, %r14492, %r14491;
	cvt.u32.u16 	%r14494, %rs12935;
	shl.b32 	%r14495, %r14494, 16;
	and.b32  	%r14496, %r14495, 16711680;
	or.b32  	%r14497, %r14493, %r14496;
	cvt.u32.u16 	%r14498, %rs12934;
	shl.b32 	%r14499, %r14498, 24;
	or.b32  	%r13996, %r14497, %r14499;
	cvt.u32.u16 	%r14500, %rs12933;
	and.b32  	%r14501, %r14500, 255;
	and.b16  	%rs11987, %rs12932, 255;
	mul.wide.u16 	%r14502, %rs11987, 256;
	or.b32  	%r14503, %r14502, %r14501;
	cvt.u32.u16 	%r14504, %rs12931;
	shl.b32 	%r14505, %r14504, 16;
	and.b32  	%r14506, %r14505, 16711680;
	or.b32  	%r14507, %r14503, %r14506;
	cvt.u32.u16 	%r14508, %rs12930;
	shl.b32 	%r14509, %r14508, 24;
	or.b32  	%r14001, %r14507, %r14509;
	cvt.u32.u16 	%r14510, %rs12929;
	and.b32  	%r14511, %r14510, 255;
	and.b16  	%rs11988, %rs12928, 255;
	mul.wide.u16 	%r14512, %rs11988, 256;
	or.b32  	%r14513, %r14512, %r14511;
	cvt.u32.u16 	%r14514, %rs12927;
	shl.b32 	%r14515, %r14514, 16;
	and.b32  	%r14516, %r14515, 16711680;
	or.b32  	%r14517, %r14513, %r14516;
	cvt.u32.u16 	%r14518, %rs12926;
	shl.b32 	%r14519, %r14518, 24;
	or.b32  	%r14006, %r14517, %r14519;
	cvt.u32.u16 	%r14520, %rs12925;
	and.b32  	%r14521, %r14520, 255;
	and.b16  	%rs11989, %rs12924, 255;
	mul.wide.u16 	%r14522, %rs11989, 256;
	or.b32  	%r14523, %r14522, %r14521;
	cvt.u32.u16 	%r14524, %rs12923;
	shl.b32 	%r14525, %r14524, 16;
	and.b32  	%r14526, %r14525, 16711680;
	or.b32  	%r14527, %r14523, %r14526;
	cvt.u32.u16 	%r14528, %rs12922;
	shl.b32 	%r14529, %r14528, 24;
	or.b32  	%r14011, %r14527, %r14529;
	cvt.u32.u16 	%r14530, %rs12921;
	and.b32  	%r14531, %r14530, 255;
	and.b16  	%rs11990, %rs12920, 255;
	mul.wide.u16 	%r14532, %rs11990, 256;
	or.b32  	%r14533, %r14532, %r14531;
	cvt.u32.u16 	%r14534, %rs12919;
	shl.b32 	%r14535, %r14534, 16;
	and.b32  	%r14536, %r14535, 16711680;
	or.b32  	%r14537, %r14533, %r14536;
	cvt.u32.u16 	%r14538, %rs12918;
	shl.b32 	%r14539, %r14538, 24;
	or.b32  	%r14016, %r14537, %r14539;
	cvt.u32.u16 	%r14540, %rs12917;
	and.b32  	%r14541, %r14540, 255;
	and.b16  	%rs11991, %rs12916, 255;
	mul.wide.u16 	%r14542, %rs11991, 256;
	or.b32  	%r14543, %r14542, %r14541;
	cvt.u32.u16 	%r14544, %rs12915;
	shl.b32 	%r14545, %r14544, 16;
	and.b32  	%r14546, %r14545, 16711680;
	or.b32  	%r14547, %r14543, %r14546;
	cvt.u32.u16 	%r14548, %rs12914;
	shl.b32 	%r14549, %r14548, 24;
	or.b32  	%r14021, %r14547, %r14549;
	cvt.u32.u16 	%r14550, %rs12913;
	and.b32  	%r14551, %r14550, 255;
	and.b16  	%rs11992, %rs12912, 255;
	mul.wide.u16 	%r14552, %rs11992, 256;
	or.b32  	%r14553, %r14552, %r14551;
	cvt.u32.u16 	%r14554, %rs12911;
	shl.b32 	%r14555, %r14554, 16;
	and.b32  	%r14556, %r14555, 16711680;
	or.b32  	%r14557, %r14553, %r14556;
	cvt.u32.u16 	%r14558, %rs12910;
	shl.b32 	%r14559, %r14558, 24;
	or.b32  	%r14026, %r14557, %r14559;
	cvt.u32.u16 	%r14560, %rs12909;
	and.b32  	%r14561, %r14560, 255;
	and.b16  	%rs11993, %rs12908, 255;
	mul.wide.u16 	%r14562, %rs11993, 256;
	or.b32  	%r14563, %r14562, %r14561;
	cvt.u32.u16 	%r14564, %rs12907;
	shl.b32 	%r14565, %r14564, 16;
	and.b32  	%r14566, %r14565, 16711680;
	or.b32  	%r14567, %r14563, %r14566;
	cvt.u32.u16 	%r14568, %rs12906;
	shl.b32 	%r14569, %r14568, 24;
	or.b32  	%r14031, %r14567, %r14569;
	cvt.u32.u16 	%r14570, %rs12905;
	and.b32  	%r14571, %r14570, 255;
	and.b16  	%rs11994, %rs12904, 255;
	mul.wide.u16 	%r14572, %rs11994, 256;
	or.b32  	%r14573, %r14572, %r14571;
	cvt.u32.u16 	%r14574, %rs12903;
	shl.b32 	%r14575, %r14574, 16;
	and.b32  	%r14576, %r14575, 16711680;
	or.b32  	%r14577, %r14573, %r14576;
	cvt.u32.u16 	%r14578, %rs12902;
	shl.b32 	%r14579, %r14578, 24;
	or.b32  	%r14036, %r14577, %r14579;
	cvt.u32.u16 	%r14580, %rs12901;
	and.b32  	%r14581, %r14580, 255;
	and.b16  	%rs11995, %rs12900, 255;
	mul.wide.u16 	%r14582, %rs11995, 256;
	or.b32  	%r14583, %r14582, %r14581;
	cvt.u32.u16 	%r14584, %rs12899;
	shl.b32 	%r14585, %r14584, 16;
	and.b32  	%r14586, %r14585, 16711680;
	or.b32  	%r14587, %r14583, %r14586;
	cvt.u32.u16 	%r14588, %rs12898;
	shl.b32 	%r14589, %r14588, 24;
	or.b32  	%r14041, %r14587, %r14589;
	cvt.u32.u16 	%r14590, %rs12897;
	and.b32  	%r14591, %r14590, 255;
	and.b16  	%rs11996, %rs12896, 255;
	mul.wide.u16 	%r14592, %rs11996, 256;
	or.b32  	%r14593, %r14592, %r14591;
	cvt.u32.u16 	%r14594, %rs12895;
	shl.b32 	%r14595, %r14594, 16;
	and.b32  	%r14596, %r14595, 16711680;
	or.b32  	%r14597, %r14593, %r14596;
	cvt.u32.u16 	%r14598, %rs12894;
	shl.b32 	%r14599, %r14598, 24;
	or.b32  	%r14046, %r14597, %r14599;
	cvt.u32.u16 	%r14600, %rs12893;
	and.b32  	%r14601, %r14600, 255;
	and.b16  	%rs11997, %rs12892, 255;
	mul.wide.u16 	%r14602, %rs11997, 256;
	or.b32  	%r14603, %r14602, %r14601;
	cvt.u32.u16 	%r14604, %rs12891;
	shl.b32 	%r14605, %r14604, 16;
	and.b32  	%r14606, %r14605, 16711680;
	or.b32  	%r14607, %r14603, %r14606;
	cvt.u32.u16 	%r14608, %rs12890;
	shl.b32 	%r14609, %r14608, 24;
	or.b32  	%r14051, %r14607, %r14609;
	cvt.u32.u16 	%r14610, %rs12889;
	and.b32  	%r14611, %r14610, 255;
	and.b16  	%rs11998, %rs12888, 255;
	mul.wide.u16 	%r14612, %rs11998, 256;
	or.b32  	%r14613, %r14612, %r14611;
	cvt.u32.u16 	%r14614, %rs12887;
	shl.b32 	%r14615, %r14614, 16;
	and.b32  	%r14616, %r14615, 16711680;
	or.b32  	%r14617, %r14613, %r14616;
	cvt.u32.u16 	%r14618, %rs12886;
	shl.b32 	%r14619, %r14618, 24;
	or.b32  	%r14056, %r14617, %r14619;
	cvt.u32.u16 	%r14620, %rs12885;
	and.b32  	%r14621, %r14620, 255;
	and.b16  	%rs11999, %rs12884, 255;
	mul.wide.u16 	%r14622, %rs11999, 256;
	or.b32  	%r14623, %r14622, %r14621;
	cvt.u32.u16 	%r14624, %rs12883;
	shl.b32 	%r14625, %r14624, 16;
	and.b32  	%r14626, %r14625, 16711680;
	or.b32  	%r14627, %r14623, %r14626;
	cvt.u32.u16 	%r14628, %rs12882;
	shl.b32 	%r14629, %r14628, 24;
	or.b32  	%r14061, %r14627, %r14629;
	cvt.u32.u16 	%r14630, %rs12881;
	and.b32  	%r14631, %r14630, 255;
	and.b16  	%rs12000, %rs12880, 255;
	mul.wide.u16 	%r14632, %rs12000, 256;
	or.b32  	%r14633, %r14632, %r14631;
	cvt.u32.u16 	%r14634, %rs12879;
	shl.b32 	%r14635, %r14634, 16;
	and.b32  	%r14636, %r14635, 16711680;
	or.b32  	%r14637, %r14633, %r14636;
	cvt.u32.u16 	%r14638, %rs12878;
	shl.b32 	%r14639, %r14638, 24;
	or.b32  	%r14066, %r14637, %r14639;
	cvt.u32.u16 	%r14640, %rs12877;
	and.b32  	%r14641, %r14640, 255;
	and.b16  	%rs12001, %rs12876, 255;
	mul.wide.u16 	%r14642, %rs12001, 256;
	or.b32  	%r14643, %r14642, %r14641;
	cvt.u32.u16 	%r14644, %rs12875;
	shl.b32 	%r14645, %r14644, 16;
	and.b32  	%r14646, %r14645, 16711680;
	or.b32  	%r14647, %r14643, %r14646;
	cvt.u32.u16 	%r14648, %rs12874;
	shl.b32 	%r14649, %r14648, 24;
	or.b32  	%r14071, %r14647, %r14649;
	cvt.u32.u16 	%r14650, %rs12873;
	and.b32  	%r14651, %r14650, 255;
	and.b16  	%rs12002, %rs12872, 255;
	mul.wide.u16 	%r14652, %rs12002, 256;
	or.b32  	%r14653, %r14652, %r14651;
	cvt.u32.u16 	%r14654, %rs12871;
	shl.b32 	%r14655, %r14654, 16;
	and.b32  	%r14656, %r14655, 16711680;
	or.b32  	%r14657, %r14653, %r14656;
	cvt.u32.u16 	%r14658, %rs12870;
	shl.b32 	%r14659, %r14658, 24;
	or.b32  	%r14076, %r14657, %r14659;
	cvt.u32.u16 	%r14660, %rs12869;
	and.b32  	%r14661, %r14660, 255;
	and.b16  	%rs12003, %rs12868, 255;
	mul.wide.u16 	%r14662, %rs12003, 256;
	or.b32  	%r14663, %r14662, %r14661;
	cvt.u32.u16 	%r14664, %rs12867;
	shl.b32 	%r14665, %r14664, 16;
	and.b32  	%r14666, %r14665, 16711680;
	or.b32  	%r14667, %r14663, %r14666;
	cvt.u32.u16 	%r14668, %rs12866;
	shl.b32 	%r14669, %r14668, 24;
	or.b32  	%r14081, %r14667, %r14669;
	cvt.u32.u16 	%r14670, %rs12865;
	and.b32  	%r14671, %r14670, 255;
	and.b16  	%rs12004, %rs12864, 255;
	mul.wide.u16 	%r14672, %rs12004, 256;
	or.b32  	%r14673, %r14672, %r14671;
	cvt.u32.u16 	%r14674, %rs12863;
	shl.b32 	%r14675, %r14674, 16;
	and.b32  	%r14676, %r14675, 16711680;
	or.b32  	%r14677, %r14673, %r14676;
	cvt.u32.u16 	%r14678, %rs12862;
	shl.b32 	%r14679, %r14678, 24;
	or.b32  	%r14086, %r14677, %r14679;
	cvt.u32.u16 	%r14680, %rs12861;
	and.b32  	%r14681, %r14680, 255;
	and.b16  	%rs12005, %rs12860, 255;
	mul.wide.u16 	%r14682, %rs12005, 256;
	or.b32  	%r14683, %r14682, %r14681;
	cvt.u32.u16 	%r14684, %rs12859;
	shl.b32 	%r14685, %r14684, 16;
	and.b32  	%r14686, %r14685, 16711680;
	or.b32  	%r14687, %r14683, %r14686;
	cvt.u32.u16 	%r14688, %rs12858;
	shl.b32 	%r14689, %r14688, 24;
	or.b32  	%r14091, %r14687, %r14689;
	cvt.u32.u16 	%r14690, %rs12857;
	and.b32  	%r14691, %r14690, 255;
	and.b16  	%rs12006, %rs12856, 255;
	mul.wide.u16 	%r14692, %rs12006, 256;
	or.b32  	%r14693, %r14692, %r14691;
	cvt.u32.u16 	%r14694, %rs12855;
	shl.b32 	%r14695, %r14694, 16;
	and.b32  	%r14696, %r14695, 16711680;
	or.b32  	%r14697, %r14693, %r14696;
	cvt.u32.u16 	%r14698, %rs12854;
	shl.b32 	%r14699, %r14698, 24;
	or.b32  	%r14096, %r14697, %r14699;
	cvt.u32.u16 	%r14700, %rs12853;
	and.b32  	%r14701, %r14700, 255;
	and.b16  	%rs12007, %rs12852, 255;
	mul.wide.u16 	%r14702, %rs12007, 256;
	or.b32  	%r14703, %r14702, %r14701;
	cvt.u32.u16 	%r14704, %rs12851;
	shl.b32 	%r14705, %r14704, 16;
	and.b32  	%r14706, %r14705, 16711680;
	or.b32  	%r14707, %r14703, %r14706;
	cvt.u32.u16 	%r14708, %rs12850;
	shl.b32 	%r14709, %r14708, 24;
	or.b32  	%r14101, %r14707, %r14709;
	cvt.u32.u16 	%r14710, %rs12849;
	and.b32  	%r14711, %r14710, 255;
	and.b16  	%rs12008, %rs12848, 255;
	mul.wide.u16 	%r14712, %rs12008, 256;
	or.b32  	%r14713, %r14712, %r14711;
	cvt.u32.u16 	%r14714, %rs12847;
	shl.b32 	%r14715, %r14714, 16;
	and.b32  	%r14716, %r14715, 16711680;
	or.b32  	%r14717, %r14713, %r14716;
	cvt.u32.u16 	%r14718, %rs12846;
	shl.b32 	%r14719, %r14718, 24;
	or.b32  	%r14106, %r14717, %r14719;
	cvt.u32.u16 	%r14720, %rs12845;
	and.b32  	%r14721, %r14720, 255;
	and.b16  	%rs12009, %rs12844, 255;
	mul.wide.u16 	%r14722, %rs12009, 256;
	or.b32  	%r14723, %r14722, %r14721;
	cvt.u32.u16 	%r14724, %rs12843;
	shl.b32 	%r14725, %r14724, 16;
	and.b32  	%r14726, %r14725, 16711680;
	or.b32  	%r14727, %r14723, %r14726;
	cvt.u32.u16 	%r14728, %rs12842;
	shl.b32 	%r14729, %r14728, 24;
	or.b32  	%r14111, %r14727, %r14729;
	cvt.u32.u16 	%r14730, %rs12841;
	and.b32  	%r14731, %r14730, 255;
	and.b16  	%rs12010, %rs12840, 255;
	mul.wide.u16 	%r14732, %rs12010, 256;
	or.b32  	%r14733, %r14732, %r14731;
	cvt.u32.u16 	%r14734, %rs12839;
	shl.b32 	%r14735, %r14734, 16;
	and.b32  	%r14736, %r14735, 16711680;
	or.b32  	%r14737, %r14733, %r14736;
	cvt.u32.u16 	%r14738, %rs12838;
	shl.b32 	%r14739, %r14738, 24;
	or.b32  	%r14116, %r14737, %r14739;
	cvt.u32.u16 	%r14740, %rs12837;
	and.b32  	%r14741, %r14740, 255;
	and.b16  	%rs12011, %rs12836, 255;
	mul.wide.u16 	%r14742, %rs12011, 256;
	or.b32  	%r14743, %r14742, %r14741;
	cvt.u32.u16 	%r14744, %rs12835;
	shl.b32 	%r14745, %r14744, 16;
	and.b32  	%r14746, %r14745, 16711680;
	or.b32  	%r14747, %r14743, %r14746;
	cvt.u32.u16 	%r14748, %rs12834;
	shl.b32 	%r14749, %r14748, 24;
	or.b32  	%r14121, %r14747, %r14749;
	cvt.u32.u16 	%r14750, %rs12833;
	and.b32  	%r14751, %r14750, 255;
	and.b16  	%rs12012, %rs12832, 255;
	mul.wide.u16 	%r14752, %rs12012, 256;
	or.b32  	%r14753, %r14752, %r14751;
	cvt.u32.u16 	%r14754, %rs12831;
	shl.b32 	%r14755, %r14754, 16;
	and.b32  	%r14756, %r14755, 16711680;
	or.b32  	%r14757, %r14753, %r14756;
	cvt.u32.u16 	%r14758, %rs12830;
	shl.b32 	%r14759, %r14758, 24;
	or.b32  	%r14126, %r14757, %r14759;
	cvt.u32.u16 	%r14760, %rs12829;
	and.b32  	%r14761, %r14760, 255;
	and.b16  	%rs12013, %rs12828, 255;
	mul.wide.u16 	%r14762, %rs12013, 256;
	or.b32  	%r14763, %r14762, %r14761;
	cvt.u32.u16 	%r14764, %rs12827;
	shl.b32 	%r14765, %r14764, 16;
	and.b32  	%r14766, %r14765, 16711680;
	or.b32  	%r14767, %r14763, %r14766;
	cvt.u32.u16 	%r14768, %rs12826;
	shl.b32 	%r14769, %r14768, 24;
	or.b32  	%r14131, %r14767, %r14769;
	cvt.u32.u16 	%r14770, %rs12825;
	and.b32  	%r14771, %r14770, 255;
	and.b16  	%rs12014, %rs12824, 255;
	mul.wide.u16 	%r14772, %rs12014, 256;
	or.b32  	%r14773, %r14772, %r14771;
	cvt.u32.u16 	%r14774, %rs12823;
	shl.b32 	%r14775, %r14774, 16;
	and.b32  	%r14776, %r14775, 16711680;
	or.b32  	%r14777, %r14773, %r14776;
	cvt.u32.u16 	%r14778, %rs12822;
	shl.b32 	%r14779, %r14778, 24;
	or.b32  	%r14136, %r14777, %r14779;
	cvt.u32.u16 	%r14780, %rs12821;
	and.b32  	%r14781, %r14780, 255;
	and.b16  	%rs12015, %rs12820, 255;
	mul.wide.u16 	%r14782, %rs12015, 256;
	or.b32  	%r14783, %r14782, %r14781;
	cvt.u32.u16 	%r14784, %rs12819;
	shl.b32 	%r14785, %r14784, 16;
	and.b32  	%r14786, %r14785, 16711680;
	or.b32  	%r14787, %r14783, %r14786;
	cvt.u32.u16 	%r14788, %rs12818;
	shl.b32 	%r14789, %r14788, 24;
	or.b32  	%r14141, %r14787, %r14789;
	mov.b32 	%r14142, 1;
	mov.b32 	%r14144, -1;
	// begin inline asm
	shfl.sync.down.b32 %r13805, %r27825, %r14142, %r14143, %r14144;
	// end inline asm
	// begin inline asm
	shfl.sync.down.b32 %r13810, %r13811, %r14142, %r14143, %r14144;
	// end inline asm
	mov.b64 	%rd926, %fd78;
	mov.b64 	{%r13816, %r13821}, %rd926;
	// begin inline asm
	shfl.sync.down.b32 %r13815, %r13816, %r14142, %r14143, %r14144;
	// end inline asm
	// begin inline asm
	shfl.sync.down.b32 %r13820, %r13821, %r14142, %r14143, %r14144;
	// end inline asm
	// begin inline asm
	shfl.sync.down.b32 %r13825, %r13826, %r14142, %r14143, %r14144;
	// end inline asm
	// begin inline asm
	shfl.sync.down.b32 %r13830, %r13831, %r14142, %r14143, %r14144;
	// end inline asm
	// begin inline asm
	shfl.sync.down.b32 %r13835, %r13836, %r14142, %r14143, %r14144;
	// end inline asm
	// begin inline asm
	shfl.sync.down.b32 %r13840, %r13841, %r14142, %r14143, %r14144;
	// end inline asm
	// begin inline asm
	shfl.sync.down.b32 %r13845, %r13846, %r14142, %r14143, %r14144;
	// end inline asm
	// begin inline asm
	shfl.sync.down.b32 %r13850, %r13851, %r14142, %r14143, %r14144;
	// end inline asm
	// begin inline asm
	shfl.sync.down.b32 %r13855, %r13856, %r14142, %r14143, %r14144;
	// end inline asm
	// begin inline asm
	shfl.sync.down.b32 %r13860, %r13861, %r14142, %r14143, %r14144;
	// end inline asm
	// begin inline asm
	shfl.sync.down.b32 %r13865, %r13866, %r14142, %r14143, %r14144;
	// end inline asm
	// begin inline asm
	shfl.sync.down.b32 %r13870, %r13871, %r14142, %r14143, %r14144;
	// end inline asm
	// begin inline asm
	shfl.sync.down.b32 %r13875, %r13876, %r14142, %r14143, %r14144;
	// end inline asm
	// begin inline asm
	shfl.sync.down.b32 %r13880, %r13881, %r14142, %r14143, %r14144;
	// end inline asm
	// begin inline asm
	shfl.sync.down.b32 %r13885, %r13886, %r14142, %r14143, %r14144;
	// end inline asm
	// begin inline asm
	shfl.sync.down.b32 %r13890, %r13891, %r14142, %r14143, %r14144;
	// end inline asm
	// begin inline asm
	shfl.sync.down.b32 %r13895, %r13896, %r14142, %r14143, %r14144;
	// end inline asm
	// begin inline asm
	shfl.sync.down.b32 %r13900, %r13901, %r14142, %r14143, %r14144;
	// end inline asm
	// begin inline asm
	shfl.sync.down.b32 %r13905, %r13906, %r14142, %r14143, %r14144;
	// end inline asm
	// begin inline asm
	shfl.sync.down.b32 %r13910, %r13911, %r14142, %r14143, %r14144;
	// end inline asm
	// begin inline asm
	shfl.sync.down.b32 %r13915, %r13916, %r14142, %r14143, %r14144;
	// end inline asm
	// begin inline asm
	shfl.sync.down.b32 %r13920, %r13921, %r14142, %r14143, %r14144;
	// end inline asm
	// begin inline asm
	shfl.sync.down.b32 %r13925, %r13926, %r14142, %r14143, %r14144;
	// end inline asm
	// begin inline asm
	shfl.sync.down.b32 %r13930, %r13931, %r14142, %r14143, %r14144;
	// end inline asm
	// begin inline asm
	shfl.sync.down.b32 %r13935, %r13936, %r14142, %r14143, %r14144;
	// end inline asm
	// begin inline asm
	shfl.sync.down.b32 %r13940, %r13941, %r14142, %r14143, %r14144;
	// end inline asm
	// begin inline asm
	shfl.sync.down.b32 %r13945, %r13946, %r14142, %r14143, %r14144;
	// end inline asm
	// begin inline asm
	shfl.sync.down.b32 %r13950, %r13951, %r14142, %r14143, %r14144;
	// end inline asm
	// begin inline asm
	shfl.sync.down.b32 %r13955, %r13956, %r14142, %r14143, %r14144;
	// end inline asm
	// begin inline asm
	shfl.sync.down.b32 %r13960, %r13961, %r14142, %r14143, %r14144;
	// end inline asm
	// begin inline asm
	shfl.sync.down.b32 %r13965, %r13966, %r14142, %r14143, %r14144;
	// end inline asm
	// begin inline asm
	shfl.sync.down.b32 %r13970, %r13971, %r14142, %r14143, %r14144;
	// end inline asm
	// begin inline asm
	shfl.sync.down.b32 %r13975, %r13976, %r14142, %r14143, %r14144;
	// end inline asm
	// begin inline asm
	shfl.sync.down.b32 %r13980, %r13981, %r14142, %r14143, %r14144;
	// end inline asm
	// begin inline asm
	shfl.sync.down.b32 %r13985, %r13986, %r14142, %r14143, %r14144;
	// end inline asm
	// begin inline asm
	shfl.sync.down.b32 %r13990, %r13991, %r14142, %r14143, %r14144;
	// end inline asm
	// begin inline asm
	shfl.sync.down.b32 %r13995, %r13996, %r14142, %r14143, %r14144;
	// end inline asm
	// begin inline asm
	shfl.sync.down.b32 %r14000, %r14001, %r14142, %r14143, %r14144;
	// end inline asm
	// begin inline asm
	shfl.sync.down.b32 %r14005, %r14006, %r14142, %r14143, %r14144;
	// end inline asm
	// begin inline asm
	shfl.sync.down.b32 %r14010, %r14011, %r14142, %r14143, %r14144;
	// end inline asm
	// begin inline asm
	shfl.sync.down.b32 %r14015, %r14016, %r14142, %r14143, %r14144;
	// end inline asm
	// begin inline asm
	shfl.sync.down.b32 %r14020, %r14021, %r14142, %r14143, %r14144;
	// end inline asm
	// begin inline asm
	shfl.sync.down.b32 %r14025, %r14026, %r14142, %r14143, %r14144;
	// end inline asm
	// begin inline asm
	shfl.sync.down.b32 %r14030, %r14031, %r14142, %r14143, %r14144;
	// end inline asm
	// begin inline asm
	shfl.sync.down.b32 %r14035, %r14036, %r14142, %r14143, %r14144;
	// end inline asm
	// begin inline asm
	shfl.sync.down.b32 %r14040, %r14041, %r14142, %r14143, %r14144;
	// end inline asm
	// begin inline asm
	shfl.sync.down.b32 %r14045, %r14046, %r14142, %r14143, %r14144;
	// end inline asm
	// begin inline asm
	shfl.sync.down.b32 %r14050, %r14051, %r14142, %r14143, %r14144;
	// end inline asm
	// begin inline asm
	shfl.sync.down.b32 %r14055, %r14056, %r14142, %r14143, %r14144;
	// end inline asm
	// begin inline asm
	shfl.sync.down.b32 %r14060, %r14061, %r14142, %r14143, %r14144;
	// end inline asm
	// begin inline asm
	shfl.sync.down.b32 %r14065, %r14066, %r14142, %r14143, %r14144;
	// end inline asm
	// begin inline asm
	shfl.sync.down.b32 %r14070, %r14071, %r14142, %r14143, %r14144;
	// end inline asm
	// begin inline asm
	shfl.sync.down.b32 %r14075, %r14076, %r14142, %r14143, %r14144;
	// end inline asm
	// begin inline asm
	shfl.sync.down.b32 %r14080, %r14081, %r14142, %r14143, %r14144;
	// end inline asm
	// begin inline asm
	shfl.sync.down.b32 %r14085, %r14086, %r14142, %r14143, %r14144;
	// end inline asm
	// begin inline asm
	shfl.sync.down.b32 %r14090, %r14091, %r14142, %r14143, %r14144;
	// end inline asm
	// begin inline asm
	shfl.sync.down.b32 %r14095, %r14096, %r14142, %r14143, %r14144;
	// end inline asm
	// begin inline asm
	shfl.sync.down.b32 %r14100, %r14101, %r14142, %r14143, %r14144;
	// end inline asm
	// begin inline asm
	shfl.sync.down.b32 %r14105, %r14106, %r14142, %r14143, %r14144;
	// end inline asm
	// begin inline asm
	shfl.sync.down.b32 %r14110, %r14111, %r14142, %r14143, %r14144;
	// end inline asm
	// begin inline asm
	shfl.sync.down.b32 %r14115, %r14116, %r14142, %r14143, %r14144;
	// end inline asm
	// begin inline asm
	shfl.sync.down.b32 %r14120, %r14121, %r14142, %r14143, %r14144;
	// end inline asm
	// begin inline asm
	shfl.sync.down.b32 %r14125, %r14126, %r14142, %r14143, %r14144;
	// end inline asm
	// begin inline asm
	shfl.sync.down.b32 %r14130, %r14131, %r14142, %r14143, %r14144;
	// end inline asm
	// begin inline asm
	shfl.sync.down.b32 %r14135, %r14136, %r14142, %r14143, %r14144;
	// end inline asm
	// begin inline asm
	shfl.sync.down.b32 %r14140, %r14141, %r14142, %r14143, %r14144;
	// end inline asm
	setp.ge.s32 	%p59, %r13804, %r14143;
	@%p59 bra 	$L__BB6_21;
	cvt.u16.u32 	%rs13074, %r13825;
	mov.b64 	%rd927, {%r13815, %r13820};
	mov.b64 	%fd6, %rd927;
	st.local.u32 	[%rd4], %r13805;
	st.local.v2.u32 	[%rd4+8], {%r13815, %r13820};
	st.local.v2.b32 	[%rd4+16], {%r13825, %r13830};
	st.local.v2.b32 	[%rd4+24], {%r13835, %r13840};
	st.local.v2.b32 	[%rd4+32], {%r13845, %r13850};
	st.local.v2.b32 	[%rd4+40], {%r13855, %r13860};
	st.local.v2.b32 	[%rd4+48], {%r13865, %r13870};
	st.local.v2.b32 	[%rd4+56], {%r13875, %r13880};
	st.local.v2.b32 	[%rd4+64], {%r13885, %r13890};
	st.local.v2.b32 	[%rd4+72], {%r13895, %r13900};
	st.local.v2.b32 	[%rd4+80], {%r13905, %r13910};
	st.local.v2.b32 	[%rd4+88], {%r13915, %r13920};
	st.local.v2.b32 	[%rd4+96], {%r13925, %r13930};
	st.local.v2.b32 	[%rd4+104], {%r13935, %r13940};
	st.local.v2.b32 	[%rd4+112], {%r13945, %r13950};
	st.local.v2.b32 	[%rd4+120], {%r13955, %r13960};
	st.local.v2.b32 	[%rd4+128], {%r13965, %r13970};
	st.local.v2.b32 	[%rd4+136], {%r13975, %r13980};
	st.local.v2.b32 	[%rd4+144], {%r13985, %r13990};
	st.local.v2.b32 	[%rd4+152], {%r13995, %r14000};
	st.local.v2.b32 	[%rd4+160], {%r14005, %r14010};
	st.local.v2.b32 	[%rd4+168], {%r14015, %r14020};
	st.local.v2.b32 	[%rd4+176], {%r14025, %r14030};
	st.local.v2.b32 	[%rd4+184], {%r14035, %r14040};
	st.local.v2.b32 	[%rd4+192], {%r14045, %r14050};
	st.local.v2.b32 	[%rd4+200], {%r14055, %r14060};
	st.local.v2.b32 	[%rd4+208], {%r14065, %r14070};
	st.local.v2.b32 	[%rd4+216], {%r14075, %r14080};
	st.local.v2.b32 	[%rd4+224], {%r14085, %r14090};
	st.local.v2.b32 	[%rd4+232], {%r14095, %r14100};
	st.local.v2.b32 	[%rd4+240], {%r14105, %r14110};
	st.local.v2.b32 	[%rd4+248], {%r14115, %r14120};
	st.local.v2.b32 	[%rd4+256], {%r14125, %r14130};
	st.local.v2.b32 	[%rd4+264], {%r14135, %r14140};
	st.local.u32 	[%rd3], %r27825;
	st.local.f64 	[%rd3+8], %fd78;
	cvt.u32.u16 	%r14791, %rs13066;
	cvt.u32.u16 	%r14792, %rs13067;
	prmt.b32 	%r14793, %r14792, %r14791, 0x3340U;
	cvt.u32.u16 	%r14794, %rs13068;
	cvt.u32.u16 	%r14795, %rs13069;
	prmt.b32 	%r14796, %r14795, %r14794, 0x3340U;
	prmt.b32 	%r14797, %r14796, %r14793, 0x5410U;
	cvt.u32.u16 	%r14798, %rs13070;
	cvt.u32.u16 	%r14799, %rs13071;
	prmt.b32 	%r14800, %r14799, %r14798, 0x3340U;
	cvt.u32.u16 	%r14801, %rs13072;
	cvt.u32.u16 	%r14802, %rs13073;
	prmt.b32 	%r14803, %r14802, %r14801, 0x3340U;
	prmt.b32 	%r14804, %r14803, %r14800, 0x5410U;
	st.local.v2.b32 	[%rd3+16], {%r14804, %r14797};
	cvt.u32.u16 	%r14805, %rs13058;
	cvt.u32.u16 	%r14806, %rs13059;
	prmt.b32 	%r14807, %r14806, %r14805, 0x3340U;
	cvt.u32.u16 	%r14808, %rs13060;
	cvt.u32.u16 	%r14809, %rs13061;
	prmt.b32 	%r14810, %r14809, %r14808, 0x3340U;
	prmt.b32 	%r14811, %r14810, %r14807, 0x5410U;
	cvt.u32.u16 	%r14812, %rs13062;
	cvt.u32.u16 	%r14813, %rs13063;
	prmt.b32 	%r14814, %r14813, %r14812, 0x3340U;
	cvt.u32.u16 	%r14815, %rs13064;
	cvt.u32.u16 	%r14816, %rs13065;
	prmt.b32 	%r14817, %r14816, %r14815, 0x3340U;
	prmt.b32 	%r14818, %r14817, %r14814, 0x5410U;
	st.local.v2.b32 	[%rd3+24], {%r14818, %r14811};
	cvt.u32.u16 	%r14819, %rs13050;
	cvt.u32.u16 	%r14820, %rs13051;
	prmt.b32 	%r14821, %r14820, %r14819, 0x3340U;
	cvt.u32.u16 	%r14822, %rs13052;
	cvt.u32.u16 	%r14823, %rs13053;
	prmt.b32 	%r14824, %r14823, %r14822, 0x3340U;
	prmt.b32 	%r14825, %r14824, %r14821, 0x5410U;
	cvt.u32.u16 	%r14826, %rs13054;
	cvt.u32.u16 	%r14827, %rs13055;
	prmt.b32 	%r14828, %r14827, %r14826, 0x3340U;
	cvt.u32.u16 	%r14829, %rs13056;
	cvt.u32.u16 	%r14830, %rs13057;
	prmt.b32 	%r14831, %r14830, %r14829, 0x3340U;
	prmt.b32 	%r14832, %r14831, %r14828, 0x5410U;
	st.local.v2.b32 	[%rd3+32], {%r14832, %r14825};
	cvt.u32.u16 	%r14833, %rs13042;
	cvt.u32.u16 	%r14834, %rs13043;
	prmt.b32 	%r14835, %r14834, %r14833, 0x3340U;
	cvt.u32.u16 	%r14836, %rs13044;
	cvt.u32.u16 	%r14837, %rs13045;
	prmt.b32 	%r14838, %r14837, %r14836, 0x3340U;
	prmt.b32 	%r14839, %r14838, %r14835, 0x5410U;
	cvt.u32.u16 	%r14840, %rs13046;
	cvt.u32.u16 	%r14841, %rs13047;
	prmt.b32 	%r14842, %r14841, %r14840, 0x3340U;
	cvt.u32.u16 	%r14843, %rs13048;
	cvt.u32.u16 	%r14844, %rs13049;
	prmt.b32 	%r14845, %r14844, %r14843, 0x3340U;
	prmt.b32 	%r14846, %r14845, %r14842, 0x5410U;
	st.local.v2.b32 	[%rd3+40], {%r14846, %r14839};
	cvt.u32.u16 	%r14847, %rs13034;
	cvt.u32.u16 	%r14848, %rs13035;
	prmt.b32 	%r14849, %r14848, %r14847, 0x3340U;
	cvt.u32.u16 	%r14850, %rs13036;
	cvt.u32.u16 	%r14851, %rs13037;
	prmt.b32 	%r14852, %r14851, %r14850, 0x3340U;
	prmt.b32 	%r14853, %r14852, %r14849, 0x5410U;
	cvt.u32.u16 	%r14854, %rs13038;
	cvt.u32.u16 	%r14855, %rs13039;
	prmt.b32 	%r14856, %r14855, %r14854, 0x3340U;
	cvt.u32.u16 	%r14857, %rs13040;
	cvt.u32.u16 	%r14858, %rs13041;
	prmt.b32 	%r14859, %r14858, %r14857, 0x3340U;
	prmt.b32 	%r14860, %r14859, %r14856, 0x5410U;
	st.local.v2.b32 	[%rd3+48], {%r14860, %r14853};
	cvt.u32.u16 	%r14861, %rs13026;
	cvt.u32.u16 	%r14862, %rs13027;
	prmt.b32 	%r14863, %r14862, %r14861, 0x3340U;
	cvt.u32.u16 	%r14864, %rs13028;
	cvt.u32.u16 	%r14865, %rs13029;
	prmt.b32 	%r14866, %r14865, %r14864, 0x3340U;
	prmt.b32 	%r14867, %r14866, %r14863, 0x5410U;
	cvt.u32.u16 	%r14868, %rs13030;
	cvt.u32.u16 	%r14869, %rs13031;
	prmt.b32 	%r14870, %r14869, %r14868, 0x3340U;
	cvt.u32.u16 	%r14871, %rs13032;
	cvt.u32.u16 	%r14872, %rs13033;
	prmt.b32 	%r14873, %r14872, %r14871, 0x3340U;
	prmt.b32 	%r14874, %r14873, %r14870, 0x5410U;
	st.local.v2.b32 	[%rd3+56], {%r14874, %r14867};
	cvt.u32.u16 	%r14875, %rs13018;
	cvt.u32.u16 	%r14876, %rs13019;
	prmt.b32 	%r14877, %r14876, %r14875, 0x3340U;
	cvt.u32.u16 	%r14878, %rs13020;
	cvt.u32.u16 	%r14879, %rs13021;
	prmt.b32 	%r14880, %r14879, %r14878, 0x3340U;
	prmt.b32 	%r14881, %r14880, %r14877, 0x5410U;
	cvt.u32.u16 	%r14882, %rs13022;
	cvt.u32.u16 	%r14883, %rs13023;
	prmt.b32 	%r14884, %r14883, %r14882, 0x3340U;
	cvt.u32.u16 	%r14885, %rs13024;
	cvt.u32.u16 	%r14886, %rs13025;
	prmt.b32 	%r14887, %r14886, %r14885, 0x3340U;
	prmt.b32 	%r14888, %r14887, %r14884, 0x5410U;
	st.local.v2.b32 	[%rd3+64], {%r14888, %r14881};
	cvt.u32.u16 	%r14889, %rs13010;
	cvt.u32.u16 	%r14890, %rs13011;
	prmt.b32 	%r14891, %r14890, %r14889, 0x3340U;
	cvt.u32.u16 	%r14892, %rs13012;
	cvt.u32.u16 	%r14893, %rs13013;
	prmt.b32 	%r14894, %r14893, %r14892, 0x3340U;
	prmt.b32 	%r14895, %r14894, %r14891, 0x5410U;
	cvt.u32.u16 	%r14896, %rs13014;
	cvt.u32.u16 	%r14897, %rs13015;
	prmt.b32 	%r14898, %r14897, %r14896, 0x3340U;
	cvt.u32.u16 	%r14899, %rs13016;
	cvt.u32.u16 	%r14900, %rs13017;
	prmt.b32 	%r14901, %r14900, %r14899, 0x3340U;
	prmt.b32 	%r14902, %r14901, %r14898, 0x5410U;
	st.local.v2.b32 	[%rd3+72], {%r14902, %r14895};
	cvt.u32.u16 	%r14903, %rs13002;
	cvt.u32.u16 	%r14904, %rs13003;
	prmt.b32 	%r14905, %r14904, %r14903, 0x3340U;
	cvt.u32.u16 	%r14906, %rs13004;
	cvt.u32.u16 	%r14907, %rs13005;
	prmt.b32 	%r14908, %r14907, %r14906, 0x3340U;
	prmt.b32 	%r14909, %r14908, %r14905, 0x5410U;
	cvt.u32.u16 	%r14910, %rs13006;
	cvt.u32.u16 	%r14911, %rs13007;
	prmt.b32 	%r14912, %r14911, %r14910, 0x3340U;
	cvt.u32.u16 	%r14913, %rs13008;
	cvt.u32.u16 	%r14914, %rs13009;
	prmt.b32 	%r14915, %r14914, %r14913, 0x3340U;
	prmt.b32 	%r14916, %r14915, %r14912, 0x5410U;
	st.local.v2.b32 	[%rd3+80], {%r14916, %r14909};
	cvt.u32.u16 	%r14917, %rs12994;
	cvt.u32.u16 	%r14918, %rs12995;
	prmt.b32 	%r14919, %r14918, %r14917, 0x3340U;
	cvt.u32.u16 	%r14920, %rs12996;
	cvt.u32.u16 	%r14921, %rs12997;
	prmt.b32 	%r14922, %r14921, %r14920, 0x3340U;
	prmt.b32 	%r14923, %r14922, %r14919, 0x5410U;
	cvt.u32.u16 	%r14924, %rs12998;
	cvt.u32.u16 	%r14925, %rs12999;
	prmt.b32 	%r14926, %r14925, %r14924, 0x3340U;
	cvt.u32.u16 	%r14927, %rs13000;
	cvt.u32.u16 	%r14928, %rs13001;
	prmt.b32 	%r14929, %r14928, %r14927, 0x3340U;
	prmt.b32 	%r14930, %r14929, %r14926, 0x5410U;
	st.local.v2.b32 	[%rd3+88], {%r14930, %r14923};
	cvt.u32.u16 	%r14931, %rs12986;
	cvt.u32.u16 	%r14932, %rs12987;
	prmt.b32 	%r14933, %r14932, %r14931, 0x3340U;
	cvt.u32.u16 	%r14934, %rs12988;
	cvt.u32.u16 	%r14935, %rs12989;
	prmt.b32 	%r14936, %r14935, %r14934, 0x3340U;
	prmt.b32 	%r14937, %r14936, %r14933, 0x5410U;
	cvt.u32.u16 	%r14938, %rs12990;
	cvt.u32.u16 	%r14939, %rs12991;
	prmt.b32 	%r14940, %r14939, %r14938, 0x3340U;
	cvt.u32.u16 	%r14941, %rs12992;
	cvt.u32.u16 	%r14942, %rs12993;
	prmt.b32 	%r14943, %r14942, %r14941, 0x3340U;
	prmt.b32 	%r14944, %r14943, %r14940, 0x5410U;
	st.local.v2.b32 	[%rd3+96], {%r14944, %r14937};
	cvt.u32.u16 	%r14945, %rs12978;
	cvt.u32.u16 	%r14946, %rs12979;
	prmt.b32 	%r14947, %r14946, %r14945, 0x3340U;
	cvt.u32.u16 	%r14948, %rs12980;
	cvt.u32.u16 	%r14949, %rs12981;
	prmt.b32 	%r14950, %r14949, %r14948, 0x3340U;
	prmt.b32 	%r14951, %r14950, %r14947, 0x5410U;
	cvt.u32.u16 	%r14952, %rs12982;
	cvt.u32.u16 	%r14953, %rs12983;
	prmt.b32 	%r14954, %r14953, %r14952, 0x3340U;
	cvt.u32.u16 	%r14955, %rs12984;
	cvt.u32.u16 	%r14956, %rs12985;
	prmt.b32 	%r14957, %r14956, %r14955, 0x3340U;
	prmt.b32 	%r14958, %r14957, %r14954, 0x5410U;
	st.local.v2.b32 	[%rd3+104], {%r14958, %r14951};
	cvt.u32.u16 	%r14959, %rs12970;
	cvt.u32.u16 	%r14960, %rs12971;
	prmt.b32 	%r14961, %r14960, %r14959, 0x3340U;
	cvt.u32.u16 	%r14962, %rs12972;
	cvt.u32.u16 	%r14963, %rs12973;
	prmt.b32 	%r14964, %r14963, %r14962, 0x3340U;
	prmt.b32 	%r14965, %r14964, %r14961, 0x5410U;
	cvt.u32.u16 	%r14966, %rs12974;
	cvt.u32.u16 	%r14967, %rs12975;
	prmt.b32 	%r14968, %r14967, %r14966, 0x3340U;
	cvt.u32.u16 	%r14969, %rs12976;
	cvt.u32.u16 	%r14970, %rs12977;
	prmt.b32 	%r14971, %r14970, %r14969, 0x3340U;
	prmt.b32 	%r14972, %r14971, %r14968, 0x5410U;
	st.local.v2.b32 	[%rd3+112], {%r14972, %r14965};
	cvt.u32.u16 	%r14973, %rs12962;
	cvt.u32.u16 	%r14974, %rs12963;
	prmt.b32 	%r14975, %r14974, %r14973, 0x3340U;
	cvt.u32.u16 	%r14976, %rs12964;
	cvt.u32.u16 	%r14977, %rs12965;
	prmt.b32 	%r14978, %r14977, %r14976, 0x3340U;
	prmt.b32 	%r14979, %r14978, %r14975, 0x5410U;
	cvt.u32.u16 	%r14980, %rs12966;
	cvt.u32.u16 	%r14981, %rs12967;
	prmt.b32 	%r14982, %r14981, %r14980, 0x3340U;
	cvt.u32.u16 	%r14983, %rs12968;
	cvt.u32.u16 	%r14984, %rs12969;
	prmt.b32 	%r14985, %r14984, %r14983, 0x3340U;
	prmt.b32 	%r14986, %r14985, %r14982, 0x5410U;
	st.local.v2.b32 	[%rd3+120], {%r14986, %r14979};
	cvt.u32.u16 	%r14987, %rs12954;
	cvt.u32.u16 	%r14988, %rs12955;
	prmt.b32 	%r14989, %r14988, %r14987, 0x3340U;
	cvt.u32.u16 	%r14990, %rs12956;
	cvt.u32.u16 	%r14991, %rs12957;
	prmt.b32 	%r14992, %r14991, %r14990, 0x3340U;
	prmt.b32 	%r14993, %r14992, %r14989, 0x5410U;
	cvt.u32.u16 	%r14994, %rs12958;
	cvt.u32.u16 	%r14995, %rs12959;
	prmt.b32 	%r14996, %r14995, %r14994, 0x3340U;
	cvt.u32.u16 	%r14997, %rs12960;
	cvt.u32.u16 	%r14998, %rs12961;
	prmt.b32 	%r14999, %r14998, %r14997, 0x3340U;
	prmt.b32 	%r15000, %r14999, %r14996, 0x5410U;
	st.local.v2.b32 	[%rd3+128], {%r15000, %r14993};
	cvt.u32.u16 	%r15001, %rs12946;
	cvt.u32.u16 	%r15002, %rs12947;
	prmt.b32 	%r15003, %r15002, %r15001, 0x3340U;
	cvt.u32.u16 	%r15004, %rs12948;
	cvt.u32.u16 	%r15005, %rs12949;
	prmt.b32 	%r15006, %r15005, %r15004, 0x3340U;
	prmt.b32 	%r15007, %r15006, %r15003, 0x5410U;
	cvt.u32.u16 	%r15008, %rs12950;
	cvt.u32.u16 	%r15009, %rs12951;
	prmt.b32 	%r15010, %r15009, %r15008, 0x3340U;
	cvt.u32.u16 	%r15011, %rs12952;
	cvt.u32.u16 	%r15012, %rs12953;
	prmt.b32 	%r15013, %r15012, %r15011, 0x3340U;
	prmt.b32 	%r15014, %r15013, %r15010, 0x5410U;
	st.local.v2.b32 	[%rd3+136], {%r15014, %r15007};
	cvt.u32.u16 	%r15015, %rs12938;
	cvt.u32.u16 	%r15016, %rs12939;
	prmt.b32 	%r15017, %r15016, %r15015, 0x3340U;
	cvt.u32.u16 	%r15018, %rs12940;
	cvt.u32.u16 	%r15019, %rs12941;
	prmt.b32 	%r15020, %r15019, %r15018, 0x3340U;
	prmt.b32 	%r15021, %r15020, %r15017, 0x5410U;
	cvt.u32.u16 	%r15022, %rs12942;
	cvt.u32.u16 	%r15023, %rs12943;
	prmt.b32 	%r15024, %r15023, %r15022, 0x3340U;
	cvt.u32.u16 	%r15025, %rs12944;
	cvt.u32.u16 	%r15026, %rs12945;
	prmt.b32 	%r15027, %r15026, %r15025, 0x3340U;
	prmt.b32 	%r15028, %r15027, %r15024, 0x5410U;
	st.local.v2.b32 	[%rd3+144], {%r15028, %r15021};
	cvt.u32.u16 	%r15029, %rs12930;
	cvt.u32.u16 	%r15030, %rs12931;
	prmt.b32 	%r15031, %r15030, %r15029, 0x3340U;
	cvt.u32.u16 	%r15032, %rs12932;
	cvt.u32.u16 	%r15033, %rs12933;
	prmt.b32 	%r15034, %r15033, %r15032, 0x3340U;
	prmt.b32 	%r15035, %r15034, %r15031, 0x5410U;
	cvt.u32.u16 	%r15036, %rs12934;
	cvt.u32.u16 	%r15037, %rs12935;
	prmt.b32 	%r15038, %r15037, %r15036, 0x3340U;
	cvt.u32.u16 	%r15039, %rs12936;
	cvt.u32.u16 	%r15040, %rs12937;
	prmt.b32 	%r15041, %r15040, %r15039, 0x3340U;
	prmt.b32 	%r15042, %r15041, %r15038, 0x5410U;
	st.local.v2.b32 	[%rd3+152], {%r15042, %r15035};
	cvt.u32.u16 	%r15043, %rs12922;
	cvt.u32.u16 	%r15044, %rs12923;
	prmt.b32 	%r15045, %r15044, %r15043, 0x3340U;
	cvt.u32.u16 	%r15046, %rs12924;
	cvt.u32.u16 	%r15047, %rs12925;
	prmt.b32 	%r15048, %r15047, %r15046, 0x3340U;
	prmt.b32 	%r15049, %r15048, %r15045, 0x5410U;
	cvt.u32.u16 	%r15050, %rs12926;
	cvt.u32.u16 	%r15051, %rs12927;
	prmt.b32 	%r15052, %r15051, %r15050, 0x3340U;
	cvt.u32.u16 	%r15053, %rs12928;
	cvt.u32.u16 	%r15054, %rs12929;
	prmt.b32 	%r15055, %r15054, %r15053, 0x3340U;
	prmt.b32 	%r15056, %r15055, %r15052, 0x5410U;
	st.local.v2.b32 	[%rd3+160], {%r15056, %r15049};
	cvt.u32.u16 	%r15057, %rs12914;
	cvt.u32.u16 	%r15058, %rs12915;
	prmt.b32 	%r15059, %r15058, %r15057, 0x3340U;
	cvt.u32.u16 	%r15060, %rs12916;
	cvt.u32.u16 	%r15061, %rs12917;
	prmt.b32 	%r15062, %r15061, %r15060, 0x3340U;
	prmt.b32 	%r15063, %r15062, %r15059, 0x5410U;
	cvt.u32.u16 	%r15064, %rs12918;
	cvt.u32.u16 	%r15065, %rs12919;
	prmt.b32 	%r15066, %r15065, %r15064, 0x3340U;
	cvt.u32.u16 	%r15067, %rs12920;
	cvt.u32.u16 	%r15068, %rs12921;
	prmt.b32 	%r15069, %r15068, %r15067, 0x3340U;
	prmt.b32 	%r15070, %r15069, %r15066, 0x5410U;
	st.local.v2.b32 	[%rd3+168], {%r15070, %r15063};
	cvt.u32.u16 	%r15071, %rs12906;
	cvt.u32.u16 	%r15072, %rs12907;
	prmt.b32 	%r15073, %r15072, %r15071, 0x3340U;
	cvt.u32.u16 	%r15074, %rs12908;
	cvt.u32.u16 	%r15075, %rs12909;
	prmt.b32 	%r15076, %r15075, %r15074, 0x3340U;
	prmt.b32 	%r15077, %r15076, %r15073, 0x5410U;
	cvt.u32.u16 	%r15078, %rs12910;
	cvt.u32.u16 	%r15079, %rs12911;
	prmt.b32 	%r15080, %r15079, %r15078, 0x3340U;
	cvt.u32.u16 	%r15081, %rs12912;
	cvt.u32.u16 	%r15082, %rs12913;
	prmt.b32 	%r15083, %r15082, %r15081, 0x3340U;
	prmt.b32 	%r15084, %r15083, %r15080, 0x5410U;
	st.local.v2.b32 	[%rd3+176], {%r15084, %r15077};
	cvt.u32.u16 	%r15085, %rs12898;
	cvt.u32.u16 	%r15086, %rs12899;
	prmt.b32 	%r15087, %r15086, %r15085, 0x3340U;
	cvt.u32.u16 	%r15088, %rs12900;
	cvt.u32.u16 	%r15089, %rs12901;
	prmt.b32 	%r15090, %r15089, %r15088, 0x3340U;
	prmt.b32 	%r15091, %r15090, %r15087, 0x5410U;
	cvt.u32.u16 	%r15092, %rs12902;
	cvt.u32.u16 	%r15093, %rs12903;
	prmt.b32 	%r15094, %r15093, %r15092, 0x3340U;
	cvt.u32.u16 	%r15095, %rs12904;
	cvt.u32.u16 	%r15096, %rs12905;
	prmt.b32 	%r15097, %r15096, %r15095, 0x3340U;
	prmt.b32 	%r15098, %r15097, %r15094, 0x5410U;
	st.local.v2.b32 	[%rd3+184], {%r15098, %r15091};
	cvt.u32.u16 	%r15099, %rs12890;
	cvt.u32.u16 	%r15100, %rs12891;
	prmt.b32 	%r15101, %r15100, %r15099, 0x3340U;
	cvt.u32.u16 	%r15102, %rs12892;
	cvt.u32.u16 	%r15103, %rs12893;
	prmt.b32 	%r15104, %r15103, %r15102, 0x3340U;
	prmt.b32 	%r15105, %r15104, %r15101, 0x5410U;
	cvt.u32.u16 	%r15106, %rs12894;
	cvt.u32.u16 	%r15107, %rs12895;
	prmt.b32 	%r15108, %r15107, %r15106, 0x3340U;
	cvt.u32.u16 	%r15109, %rs12896;
	cvt.u32.u16 	%r15110, %rs12897;
	prmt.b32 	%r15111, %r15110, %r15109, 0x3340U;
	prmt.b32 	%r15112, %r15111, %r15108, 0x5410U;
	st.local.v2.b32 	[%rd3+192], {%r15112, %r15105};
	cvt.u32.u16 	%r15113, %rs12882;
	cvt.u32.u16 	%r15114, %rs12883;
	prmt.b32 	%r15115, %r15114, %r15113, 0x3340U;
	cvt.u32.u16 	%r15116, %rs12884;
	cvt.u32.u16 	%r15117, %rs12885;
	prmt.b32 	%r15118, %r15117, %r15116, 0x3340U;
	prmt.b32 	%r15119, %r15118, %r15115, 0x5410U;
	cvt.u32.u16 	%r15120, %rs12886;
	cvt.u32.u16 	%r15121, %rs12887;
	prmt.b32 	%r15122, %r15121, %r15120, 0x3340U;
	cvt.u32.u16 	%r15123, %rs12888;
	cvt.u32.u16 	%r15124, %rs12889;
	prmt.b32 	%r15125, %r15124, %r15123, 0x3340U;
	prmt.b32 	%r15126, %r15125, %r15122, 0x5410U;
	st.local.v2.b32 	[%rd3+200], {%r15126, %r15119};
	cvt.u32.u16 	%r15127, %rs12874;
	cvt.u32.u16 	%r15128, %rs12875;
	prmt.b32 	%r15129, %r15128, %r15127, 0x3340U;
	cvt.u32.u16 	%r15130, %rs12876;
	cvt.u32.u16 	%r15131, %rs12877;
	prmt.b32 	%r15132, %r15131, %r15130, 0x3340U;
	prmt.b32 	%r15133, %r15132, %r15129, 0x5410U;
	cvt.u32.u16 	%r15134, %rs12878;
	cvt.u32.u16 	%r15135, %rs12879;
	prmt.b32 	%r15136, %r15135, %r15134, 0x3340U;
	cvt.u32.u16 	%r15137, %rs12880;
	cvt.u32.u16 	%r15138, %rs12881;
	prmt.b32 	%r15139, %r15138, %r15137, 0x3340U;
	prmt.b32 	%r15140, %r15139, %r15136, 0x5410U;
	st.local.v2.b32 	[%rd3+208], {%r15140, %r15133};
	cvt.u32.u16 	%r15141, %rs12866;
	cvt.u32.u16 	%r15142, %rs12867;
	prmt.b32 	%r15143, %r15142, %r15141, 0x3340U;
	cvt.u32.u16 	%r15144, %rs12868;
	cvt.u32.u16 	%r15145, %rs12869;
	prmt.b32 	%r15146, %r15145, %r15144, 0x3340U;
	prmt.b32 	%r15147, %r15146, %r15143, 0x5410U;
	cvt.u32.u16 	%r15148, %rs12870;
	cvt.u32.u16 	%r15149, %rs12871;
	prmt.b32 	%r15150, %r15149, %r15148, 0x3340U;
	cvt.u32.u16 	%r15151, %rs12872;
	cvt.u32.u16 	%r15152, %rs12873;
	prmt.b32 	%r15153, %r15152, %r15151, 0x3340U;
	prmt.b32 	%r15154, %r15153, %r15150, 0x5410U;
	st.local.v2.b32 	[%rd3+216], {%r15154, %r15147};
	cvt.u32.u16 	%r15155, %rs12858;
	cvt.u32.u16 	%r15156, %rs12859;
	prmt.b32 	%r15157, %r15156, %r15155, 0x3340U;
	cvt.u32.u16 	%r15158, %rs12860;
	cvt.u32.u16 	%r15159, %rs12861;
	prmt.b32 	%r15160, %r15159, %r15158, 0x3340U;
	prmt.b32 	%r15161, %r15160, %r15157, 0x5410U;
	cvt.u32.u16 	%r15162, %rs12862;
	cvt.u32.u16 	%r15163, %rs12863;
	prmt.b32 	%r15164, %r15163, %r15162, 0x3340U;
	cvt.u32.u16 	%r15165, %rs12864;
	cvt.u32.u16 	%r15166, %rs12865;
	prmt.b32 	%r15167, %r15166, %r15165, 0x3340U;
	prmt.b32 	%r15168, %r15167, %r15164, 0x5410U;
	st.local.v2.b32 	[%rd3+224], {%r15168, %r15161};
	cvt.u32.u16 	%r15169, %rs12850;
	cvt.u32.u16 	%r15170, %rs12851;
	prmt.b32 	%r15171, %r15170, %r15169, 0x3340U;
	cvt.u32.u16 	%r15172, %rs12852;
	cvt.u32.u16 	%r15173, %rs12853;
	prmt.b32 	%r15174, %r15173, %r15172, 0x3340U;
	prmt.b32 	%r15175, %r15174, %r15171, 0x5410U;
	cvt.u32.u16 	%r15176, %rs12854;
	cvt.u32.u16 	%r15177, %rs12855;
	prmt.b32 	%r15178, %r15177, %r15176, 0x3340U;
	cvt.u32.u16 	%r15179, %rs12856;
	cvt.u32.u16 	%r15180, %rs12857;
	prmt.b32 	%r15181, %r15180, %r15179, 0x3340U;
	prmt.b32 	%r15182, %r15181, %r15178, 0x5410U;
	st.local.v2.b32 	[%rd3+232], {%r15182, %r15175};
	cvt.u32.u16 	%r15183, %rs12842;
	cvt.u32.u16 	%r15184, %rs12843;
	prmt.b32 	%r15185, %r15184, %r15183, 0x3340U;
	cvt.u32.u16 	%r15186, %rs12844;
	cvt.u32.u16 	%r15187, %rs12845;
	prmt.b32 	%r15188, %r15187, %r15186, 0x3340U;
	prmt.b32 	%r15189, %r15188, %r15185, 0x5410U;
	cvt.u32.u16 	%r15190, %rs12846;
	cvt.u32.u16 	%r15191, %rs12847;
	prmt.b32 	%r15192, %r15191, %r15190, 0x3340U;
	cvt.u32.u16 	%r15193, %rs12848;
	cvt.u32.u16 	%r15194, %rs12849;
	prmt.b32 	%r15195, %r15194, %r15193, 0x3340U;
	prmt.b32 	%r15196, %r15195, %r15192, 0x5410U;
	st.local.v2.b32 	[%rd3+240], {%r15196, %r15189};
	cvt.u32.u16 	%r15197, %rs12834;
	cvt.u32.u16 	%r15198, %rs12835;
	prmt.b32 	%r15199, %r15198, %r15197, 0x3340U;
	cvt.u32.u16 	%r15200, %rs12836;
	cvt.u32.u16 	%r15201, %rs12837;
	prmt.b32 	%r15202, %r15201, %r15200, 0x3340U;
	prmt.b32 	%r15203, %r15202, %r15199, 0x5410U;
	cvt.u32.u16 	%r15204, %rs12838;
	cvt.u32.u16 	%r15205, %rs12839;
	prmt.b32 	%r15206, %r15205, %r15204, 0x3340U;
	cvt.u32.u16 	%r15207, %rs12840;
	cvt.u32.u16 	%r15208, %rs12841;
	prmt.b32 	%r15209, %r15208, %r15207, 0x3340U;
	prmt.b32 	%r15210, %r15209, %r15206, 0x5410U;
	st.local.v2.b32 	[%rd3+248], {%r15210, %r15203};
	cvt.u32.u16 	%r15211, %rs12826;
	cvt.u32.u16 	%r15212, %rs12827;
	prmt.b32 	%r15213, %r15212, %r15211, 0x3340U;
	cvt.u32.u16 	%r15214, %rs12828;
	cvt.u32.u16 	%r15215, %rs12829;
	prmt.b32 	%r15216, %r15215, %r15214, 0x3340U;
	prmt.b32 	%r15217, %r15216, %r15213, 0x5410U;
	cvt.u32.u16 	%r15218, %rs12830;
	cvt.u32.u16 	%r15219, %rs12831;
	prmt.b32 	%r15220, %r15219, %r15218, 0x3340U;
	cvt.u32.u16 	%r15221, %rs12832;
	cvt.u32.u16 	%r15222, %rs12833;
	prmt.b32 	%r15223, %r15222, %r15221, 0x3340U;
	prmt.b32 	%r15224, %r15223, %r15220, 0x5410U;
	st.local.v2.b32 	[%rd3+256], {%r15224, %r15217};
	cvt.u32.u16 	%r15225, %rs12818;
	cvt.u32.u16 	%r15226, %rs12819;
	prmt.b32 	%r15227, %r15226, %r15225, 0x3340U;
	cvt.u32.u16 	%r15228, %rs12820;
	cvt.u32.u16 	%r15229, %rs12821;
	prmt.b32 	%r15230, %r15229, %r15228, 0x3340U;
	prmt.b32 	%r15231, %r15230, %r15227, 0x5410U;
	cvt.u32.u16 	%r15232, %rs12822;
	cvt.u32.u16 	%r15233, %rs12823;
	prmt.b32 	%r15234, %r15233, %r15232, 0x3340U;
	cvt.u32.u16 	%r15235, %rs12824;
	cvt.u32.u16 	%r15236, %rs12825;
	prmt.b32 	%r15237, %r15236, %r15235, 0x3340U;
	prmt.b32 	%r15238, %r15237, %r15234, 0x5410U;
	st.local.v2.b32 	[%rd3+264], {%r15238, %r15231};
	mov.b32 	%r27826, 0;
$L__BB6_16:
	mov.u32 	%r27829, %r27826;
	cvt.u64.u32 	%rd928, %r27829;
	add.s64 	%rd929, %rd3, %rd928;
	ld.local.u8 	%rs12016, [%rd929+16];
	setp.ne.s16 	%p60, %rs12016, 0;
	add.s32 	%r27826, %r27829, 1;
	@%p60 bra 	$L__BB6_16;
	and.b16  	%rs12017, %rs13074, 255;
	setp.eq.s16 	%p61, %rs12017, 0;
	@%p61 bra 	$L__BB6_20;
	mov.b32 	%r27827, 0;
$L__BB6_19:
	cvt.u64.u32 	%rd930, %r27829;
	add.s64 	%rd931, %rd3, %rd930;
	st.local.u8 	[%rd931+16], %rs13074;
	add.s32 	%r27829, %r27829, 1;
	add.s32 	%r94, %r27827, 1;
	cvt.u64.u32 	%rd932, %r27827;
	add.s64 	%rd933, %rd4, %rd932;
	ld.local.u8 	%rs13074, [%rd933+17];
	setp.ne.s16 	%p62, %rs13074, 0;
	mov.u32 	%r27827, %r94;
	@%p62 bra 	$L__BB6_19;
$L__BB6_20:
	cvt.u64.u32 	%rd934, %r27829;
	add.s64 	%rd935, %rd3, %rd934;
	mov.b16 	%rs12018, 0;
	st.local.u8 	[%rd935+16], %rs12018;
	add.s32 	%r27825, %r27825, %r13805;
	st.local.u32 	[%rd3], %r27825;
	add.f64 	%fd78, %fd78, %fd6;
	st.local.f64 	[%rd3+8], %fd78;
	ld.local.v2.b32 	{%r15240, %r15241}, [%rd3+16];
	bfe.u32 	%r15242, %r15240, 0, 8;
	cvt.u16.u32 	%rs13073, %r15242;
	bfe.u32 	%r15243, %r15240, 8, 8;
	cvt.u16.u32 	%rs13072, %r15243;
	bfe.u32 	%r15244, %r15240, 16, 8;
	cvt.u16.u32 	%rs13071, %r15244;
	bfe.u32 	%r15245, %r15240, 24, 8;
	cvt.u16.u32 	%rs13070, %r15245;
	bfe.u32 	%r15246, %r15241, 0, 8;
	cvt.u16.u32 	%rs13069, %r15246;
	bfe.u32 	%r15247, %r15241, 8, 8;
	cvt.u16.u32 	%rs13068, %r15247;
	bfe.u32 	%r15248, %r15241, 16, 8;
	cvt.u16.u32 	%rs13067, %r15248;
	bfe.u32 	%r15249, %r15241, 24, 8;
	cvt.u16.u32 	%rs13066, %r15249;
	ld.local.v2.b32 	{%r15250, %r15251}, [%rd3+24];
	bfe.u32 	%r15252, %r15250, 0, 8;
	cvt.u16.u32 	%rs13065, %r15252;
	bfe.u32 	%r15253, %r15250, 8, 8;
	cvt.u16.u32 	%rs13064, %r15253;
	bfe.u32 	%r15254, %r15250, 16, 8;
	cvt.u16.u32 	%rs13063, %r15254;
	bfe.u32 	%r15255, %r15250, 24, 8;
	cvt.u16.u32 	%rs13062, %r15255;
	bfe.u32 	%r15256, %r15251, 0, 8;
	cvt.u16.u32 	%rs13061, %r15256;
	bfe.u32 	%r15257, %r15251, 8, 8;
	cvt.u16.u32 	%rs13060, %r15257;
	bfe.u32 	%r15258, %r15251, 16, 8;
	cvt.u16.u32 	%rs13059, %r15258;
	bfe.u32 	%r15259, %r15251, 24, 8;
	cvt.u16.u32 	%rs13058, %r15259;
	ld.local.v2.b32 	{%r15260, %r15261}, [%rd3+32];
	bfe.u32 	%r15262, %r15260, 0, 8;
	cvt.u16.u32 	%rs13057, %r15262;
	bfe.u32 	%r15263, %r15260, 8, 8;
	cvt.u16.u32 	%rs13056, %r15263;
	bfe.u32 	%r15264, %r15260, 16, 8;
	cvt.u16.u32 	%rs13055, %r15264;
	bfe.u32 	%r15265, %r15260, 24, 8;
	cvt.u16.u32 	%rs13054, %r15265;
	bfe.u32 	%r15266, %r15261, 0, 8;
	cvt.u16.u32 	%rs13053, %r15266;
	bfe.u32 	%r15267, %r15261, 8, 8;
	cvt.u16.u32 	%rs13052, %r15267;
	bfe.u32 	%r15268, %r15261, 16, 8;
	cvt.u16.u32 	%rs13051, %r15268;
	bfe.u32 	%r15269, %r15261, 24, 8;
	cvt.u16.u32 	%rs13050, %r15269;
	ld.local.v2.b32 	{%r15270, %r15271}, [%rd3+40];
	bfe.u32 	%r15272, %r15270, 0, 8;
	cvt.u16.u32 	%rs13049, %r15272;
	bfe.u32 	%r15273, %r15270, 8, 8;
	cvt.u16.u32 	%rs13048, %r15273;
	bfe.u32 	%r15274, %r15270, 16, 8;
	cvt.u16.u32 	%rs13047, %r15274;
	bfe.u32 	%r15275, %r15270, 24, 8;
	cvt.u16.u32 	%rs13046, %r15275;
	bfe.u32 	%r15276, %r15271, 0, 8;
	cvt.u16.u32 	%rs13045, %r15276;
	bfe.u32 	%r15277, %r15271, 8, 8;
	cvt.u16.u32 	%rs13044, %r15277;
	bfe.u32 	%r15278, %r15271, 16, 8;
	cvt.u16.u32 	%rs13043, %r15278;
	bfe.u32 	%r15279, %r15271, 24, 8;
	cvt.u16.u32 	%rs13042, %r15279;
	ld.local.v2.b32 	{%r15280, %r15281}, [%rd3+48];
	bfe.u32 	%r15282, %r15280, 0, 8;
	cvt.u16.u32 	%rs13041, %r15282;
	bfe.u32 	%r15283, %r15280, 8, 8;
	cvt.u16.u32 	%rs13040, %r15283;
	bfe.u32 	%r15284, %r15280, 16, 8;
	cvt.u16.u32 	%rs13039, %r15284;
	bfe.u32 	%r15285, %r15280, 24, 8;
	cvt.u16.u32 	%rs13038, %r15285;
	bfe.u32 	%r15286, %r15281, 0, 8;
	cvt.u16.u32 	%rs13037, %r15286;
	bfe.u32 	%r15287, %r15281, 8, 8;
	cvt.u16.u32 	%rs13036, %r15287;
	bfe.u32 	%r15288, %r15281, 16, 8;
	cvt.u16.u32 	%rs13035, %r15288;
	bfe.u32 	%r15289, %r15281, 24, 8;
	cvt.u16.u32 	%rs13034, %r15289;
	ld.local.v2.b32 	{%r15290, %r15291}, [%rd3+56];
	bfe.u32 	%r15292, %r15290, 0, 8;
	cvt.u16.u32 	%rs13033, %r15292;
	bfe.u32 	%r15293, %r15290, 8, 8;
	cvt.u16.u32 	%rs13032, %r15293;
	bfe.u32 	%r15294, %r15290, 16, 8;
	cvt.u16.u32 	%rs13031, %r15294;
	bfe.u32 	%r15295, %r15290, 24, 8;
	cvt.u16.u32 	%rs13030, %r15295;
	bfe.u32 	%r15296, %r15291, 0, 8;
	cvt.u16.u32 	%rs13029, %r15296;
	bfe.u32 	%r15297, %r15291, 8, 8;
	cvt.u16.u32 	%rs13028, %r15297;
	bfe.u32 	%r15298, %r15291, 16, 8;
	cvt.u16.u32 	%rs13027, %r15298;
	bfe.u32 	%r15299, %r15291, 24, 8;
	cvt.u16.u32 	%rs13026, %r15299;
	ld.local.v2.b32 	{%r15300, %r15301}, [%rd3+64];
	bfe.u32 	%r15302, %r15300, 0, 8;
	cvt.u16.u32 	%rs13025, %r15302;
	bfe.u32 	%r15303, %r15300, 8, 8;
	cvt.u16.u32 	%rs13024, %r15303;
	bfe.u32 	%r15304, %r15300, 16, 8;
	cvt.u16.u32 	%rs13023, %r15304;
	bfe.u32 	%r15305, %r15300, 24, 8;
	cvt.u16.u32 	%rs13022, %r15305;
	bfe.u32 	%r15306, %r15301, 0, 8;
	cvt.u16.u32 	%rs13021, %r15306;
	bfe.u32 	%r15307, %r15301, 8, 8;
	cvt.u16.u32 	%rs13020, %r15307;
	bfe.u32 	%r15308, %r15301, 16, 8;
	cvt.u16.u32 	%rs13019, %r15308;
	bfe.u32 	%r15309, %r15301, 24, 8;
	cvt.u16.u32 	%rs13018, %r15309;
	ld.local.v2.b32 	{%r15310, %r15311}, [%rd3+72];
	bfe.u32 	%r15312, %r15310, 0, 8;
	cvt.u16.u32 	%rs13017, %r15312;
	bfe.u32 	%r15313, %r15310, 8, 8;
	cvt.u16.u32 	%rs13016, %r15313;
	bfe.u32 	%r15314, %r15310, 16, 8;
	cvt.u16.u32 	%rs13015, %r15314;
	bfe.u32 	%r15315, %r15310, 24, 8;
	cvt.u16.u32 	%rs13014, %r15315;
	bfe.u32 	%r15316, %r15311, 0, 8;
	cvt.u16.u32 	%rs13013, %r15316;
	bfe.u32 	%r15317, %r15311, 8, 8;
	cvt.u16.u32 	%rs13012, %r15317;
	bfe.u32 	%r15318, %r15311, 16, 8;
	cvt.u16.u32 	%rs13011, %r15318;
	bfe.u32 	%r15319, %r15311, 24, 8;
	cvt.u16.u32 	%rs13010, %r15319;
	ld.local.v2.b32 	{%r15320, %r15321}, [%rd3+80];
	bfe.u32 	%r15322, %r15320, 0, 8;
	cvt.u16.u32 	%rs13009, %r15322;
	bfe.u32 	%r15323, %r15320, 8, 8;
	cvt.u16.u32 	%rs13008, %r15323;
	bfe.u32 	%r15324, %r15320, 16, 8;
	cvt.u16.u32 	%rs13007, %r15324;
	bfe.u32 	%r15325, %r15320, 24, 8;
	cvt.u16.u32 	%rs13006, %r15325;
	bfe.u32 	%r15326, %r15321, 0, 8;
	cvt.u16.u32 	%rs13005, %r15326;
	bfe.u32 	%r15327, %r15321, 8, 8;
	cvt.u16.u32 	%rs13004, %r15327;
	bfe.u32 	%r15328, %r15321, 16, 8;
	cvt.u16.u32 	%rs13003, %r15328;
	bfe.u32 	%r15329, %r15321, 24, 8;
	cvt.u16.u32 	%rs13002, %r15329;
	ld.local.v2.b32 	{%r15330, %r15331}, [%rd3+88];
	bfe.u32 	%r15332, %r15330, 0, 8;
	cvt.u16.u32 	%rs13001, %r15332;
	bfe.u32 	%r15333, %r15330, 8, 8;
	cvt.u16.u32 	%rs13000, %r15333;
	bfe.u32 	%r15334, %r15330, 16, 8;
	cvt.u16.u32 	%rs12999, %r15334;
	bfe.u32 	%r15335, %r15330, 24, 8;
	cvt.u16.u32 	%rs12998, %r15335;
	bfe.u32 	%r15336, %r15331, 0, 8;
	cvt.u16.u32 	%rs12997, %r15336;
	bfe.u32 	%r15337, %r15331, 8, 8;
	cvt.u16.u32 	%rs12996, %r15337;
	bfe.u32 	%r15338, %r15331, 16, 8;
	cvt.u16.u32 	%rs12995, %r15338;
	bfe.u32 	%r15339, %r15331, 24, 8;
	cvt.u16.u32 	%rs12994, %r15339;
	ld.local.v2.b32 	{%r15340, %r15341}, [%rd3+96];
	bfe.u32 	%r15342, %r15340, 0, 8;
	cvt.u16.u32 	%rs12993, %r15342;
	bfe.u32 	%r15343, %r15340, 8, 8;
	cvt.u16.u32 	%rs12992, %r15343;
	bfe.u32 	%r15344, %r15340, 16, 8;
	cvt.u16.u32 	%rs12991, %r15344;
	bfe.u32 	%r15345, %r15340, 24, 8;
	cvt.u16.u32 	%rs12990, %r15345;
	bfe.u32 	%r15346, %r15341, 0, 8;
	cvt.u16.u32 	%rs12989, %r15346;
	bfe.u32 	%r15347, %r15341, 8, 8;
	cvt.u16.u32 	%rs12988, %r15347;
	bfe.u32 	%r15348, %r15341, 16, 8;
	cvt.u16.u32 	%rs12987, %r15348;
	bfe.u32 	%r15349, %r15341, 24, 8;
	cvt.u16.u32 	%rs12986, %r15349;
	ld.local.v2.b32 	{%r15350, %r15351}, [%rd3+104];
	bfe.u32 	%r15352, %r15350, 0, 8;
	cvt.u16.u32 	%rs12985, %r15352;
	bfe.u32 	%r15353, %r15350, 8, 8;
	cvt.u16.u32 	%rs12984, %r15353;
	bfe.u32 	%r15354, %r15350, 16, 8;
	cvt.u16.u32 	%rs12983, %r15354;
	bfe.u32 	%r15355, %r15350, 24, 8;
	cvt.u16.u32 	%rs12982, %r15355;
	bfe.u32 	%r15356, %r15351, 0, 8;
	cvt.u16.u32 	%rs12981, %r15356;
	bfe.u32 	%r15357, %r15351, 8, 8;
	cvt.u16.u32 	%rs12980, %r15357;
	bfe.u32 	%r15358, %r15351, 16, 8;
	cvt.u16.u32 	%rs12979, %r15358;
	bfe.u32 	%r15359, %r15351, 24, 8;
	cvt.u16.u32 	%rs12978, %r15359;
	ld.local.v2.b32 	{%r15360, %r15361}, [%rd3+112];
	bfe.u32 	%r15362, %r15360, 0, 8;
	cvt.u16.u32 	%rs12977, %r15362;
	bfe.u32 	%r15363, %r15360, 8, 8;
	cvt.u16.u32 	%rs12976, %r15363;
	bfe.u32 	%r15364, %r15360, 16, 8;
	cvt.u16.u32 	%rs12975, %r15364;
	bfe.u32 	%r15365, %r15360, 24, 8;
	cvt.u16.u32 	%rs12974, %r15365;
	bfe.u32 	%r15366, %r15361, 0, 8;
	cvt.u16.u32 	%rs12973, %r15366;
	bfe.u32 	%r15367, %r15361, 8, 8;
	cvt.u16.u32 	%rs12972, %r15367;
	bfe.u32 	%r15368, %r15361, 16, 8;
	cvt.u16.u32 	%rs12971, %r15368;
	bfe.u32 	%r15369, %r15361, 24, 8;
	cvt.u16.u32 	%rs12970, %r15369;
	ld.local.v2.b32 	{%r15370, %r15371}, [%rd3+120];
	bfe.u32 	%r15372, %r15370, 0, 8;
	cvt.u16.u32 	%rs12969, %r15372;
	bfe.u32 	%r15373, %r15370, 8, 8;
	cvt.u16.u32 	%rs12968, %r15373;
	bfe.u32 	%r15374, %r15370, 16, 8;
	cvt.u16.u32 	%rs12967, %r15374;
	bfe.u32 	%r15375, %r15370, 24, 8;
	cvt.u16.u32 	%rs12966, %r15375;
	bfe.u32 	%r15376, %r15371, 0, 8;
	cvt.u16.u32 	%rs12965, %r15376;
	bfe.u32 	%r15377, %r15371, 8, 8;
	cvt.u16.u32 	%rs12964, %r15377;
	bfe.u32 	%r15378, %r15371, 16, 8;
	cvt.u16.u32 	%rs12963, %r15378;
	bfe.u32 	%r15379, %r15371, 24, 8;
	cvt.u16.u32 	%rs12962, %r15379;
	ld.local.v2.b32 	{%r15380, %r15381}, [%rd3+128];
	bfe.u32 	%r15382, %r15380, 0, 8;
	cvt.u16.u32 	%rs12961, %r15382;
	bfe.u32 	%r15383, %r15380, 8, 8;
	cvt.u16.u32 	%rs12960, %r15383;
	bfe.u32 	%r15384, %r15380, 16, 8;
	cvt.u16.u32 	%rs12959, %r15384;
	bfe.u32 	%r15385, %r15380, 24, 8;
	cvt.u16.u32 	%rs12958, %r15385;
	bfe.u32 	%r15386, %r15381, 0, 8;
	cvt.u16.u32 	%rs12957, %r15386;
	bfe.u32 	%r15387, %r15381, 8, 8;
	cvt.u16.u32 	%rs12956, %r15387;
	bfe.u32 	%r15388, %r15381, 16, 8;
	cvt.u16.u32 	%rs12955, %r15388;
	bfe.u32 	%r15389, %r15381, 24, 8;
	cvt.u16.u32 	%rs12954, %r15389;
	ld.local.v2.b32 	{%r15390, %r15391}, [%rd3+136];
	bfe.u32 	%r15392, %r15390, 0, 8;
	cvt.u16.u32 	%rs12953, %r15392;
	bfe.u32 	%r15393, %r15390, 8, 8;
	cvt.u16.u32 	%rs12952, %r15393;
	bfe.u32 	%r15394, %r15390, 16, 8;
	cvt.u16.u32 	%rs12951, %r15394;
	bfe.u32 	%r15395, %r15390, 24, 8;
	cvt.u16.u32 	%rs12950, %r15395;
	bfe.u32 	%r15396, %r15391, 0, 8;
	cvt.u16.u32 	%rs12949, %r15396;
	bfe.u32 	%r15397, %r15391, 8, 8;
	cvt.u16.u32 	%rs12948, %r15397;
	bfe.u32 	%r15398, %r15391, 16, 8;
	cvt.u16.u32 	%rs12947, %r15398;
	bfe.u32 	%r15399, %r15391, 24, 8;
	cvt.u16.u32 	%rs12946, %r15399;
	ld.local.v2.b32 	{%r15400, %r15401}, [%rd3+144];
	bfe.u32 	%r15402, %r15400, 0, 8;
	cvt.u16.u32 	%rs12945, %r15402;
	bfe.u32 	%r15403, %r15400, 8, 8;
	cvt.u16.u32 	%rs12944, %r15403;
	bfe.u32 	%r15404, %r15400, 16, 8;
	cvt.u16.u32 	%rs12943, %r15404;
	bfe.u32 	%r15405, %r15400, 24, 8;
	cvt.u16.u32 	%rs12942, %r15405;
	bfe.u32 	%r15406, %r15401, 0, 8;
	cvt.u16.u32 	%rs12941, %r15406;
	bfe.u32 	%r15407, %r15401, 8, 8;
	cvt.u16.u32 	%rs12940, %r15407;
	bfe.u32 	%r15408, %r15401, 16, 8;
	cvt.u16.u32 	%rs12939, %r15408;
	bfe.u32 	%r15409, %r15401, 24, 8;
	cvt.u16.u32 	%rs12938, %r15409;
	ld.local.v2.b32 	{%r15410, %r15411}, [%rd3+152];
	bfe.u32 	%r15412, %r15410, 0, 8;
	cvt.u16.u32 	%rs12937, %r15412;
	bfe.u32 	%r15413, %r15410, 8, 8;
	cvt.u16.u32 	%rs12936, %r15413;
	bfe.u32 	%r15414, %r15410, 16, 8;
	cvt.u16.u32 	%rs12935, %r15414;
	bfe.u32 	%r15415, %r15410, 24, 8;
	cvt.u16.u32 	%rs12934, %r15415;
	bfe.u32 	%r15416, %r15411, 0, 8;
	cvt.u16.u32 	%rs12933, %r15416;
	bfe.u32 	%r15417, %r15411, 8, 8;
	cvt.u16.u32 	%rs12932, %r15417;
	bfe.u32 	%r15418, %r15411, 16, 8;
	cvt.u16.u32 	%rs12931, %r15418;
	bfe.u32 	%r15419, %r15411, 24, 8;
	cvt.u16.u32 	%rs12930, %r15419;
	ld.local.v2.b32 	{%r15420, %r15421}, [%rd3+160];
	bfe.u32 	%r15422, %r15420, 0, 8;
	cvt.u16.u32 	%rs12929, %r15422;
	bfe.u32 	%r15423, %r15420, 8, 8;
	cvt.u16.u32 	%rs12928, %r15423;
	bfe.u32 	%r15424, %r15420, 16, 8;
	cvt.u16.u32 	%rs12927, %r15424;
	bfe.u32 	%r15425, %r15420, 24, 8;
	cvt.u16.u32 	%rs12926, %r15425;
	bfe.u32 	%r15426, %r15421, 0, 8;
	cvt.u16.u32 	%rs12925, %r15426;
	bfe.u32 	%r15427, %r15421, 8, 8;
	cvt.u16.u32 	%rs12924, %r15427;
	bfe.u32 	%r15428, %r15421, 16, 8;
	cvt.u16.u32 	%rs12923, %r15428;
	bfe.u32 	%r15429, %r15421, 24, 8;
	cvt.u16.u32 	%rs12922, %r15429;
	ld.local.v2.b32 	{%r15430, %r15431}, [%rd3+168];
	bfe.u32 	%r15432, %r15430, 0, 8;
	cvt.u16.u32 	%rs12921, %r15432;
	bfe.u32 	%r15433, %r15430, 8, 8;
	cvt.u16.u32 	%rs12920, %r15433;
	bfe.u32 	%r15434, %r15430, 16, 8;
	cvt.u16.u32 	%rs12919, %r15434;
	bfe.u32 	%r15435, %r15430, 24, 8;
	cvt.u16.u32 	%rs12918, %r15435;
	bfe.u32 	%r15436, %r15431, 0, 8;
	cvt.u16.u32 	%rs12917, %r15436;
	bfe.u32 	%r15437, %r15431, 8, 8;
	cvt.u16.u32 	%rs12916, %r15437;
	bfe.u32 	%r15438, %r15431, 16, 8;
	cvt.u16.u32 	%rs12915, %r15438;
	bfe.u32 	%r15439, %r15431, 24, 8;
	cvt.u16.u32 	%rs12914, %r15439;
	ld.local.v2.b32 	{%r15440, %r15441}, [%rd3+176];
	bfe.u32 	%r15442, %r15440, 0, 8;
	cvt.u16.u32 	%rs12913, %r15442;
	bfe.u32 	%r15443, %r15440, 8, 8;
	cvt.u16.u32 	%rs12912, %r15443;
	bfe.u32 	%r15444, %r15440, 16, 8;
	cvt.u16.u32 	%rs12911, %r15444;
	bfe.u32 	%r15445, %r15440, 24, 8;
	cvt.u16.u32 	%rs12910, %r15445;
	bfe.u32 	%r15446, %r15441, 0, 8;
	cvt.u16.u32 	%rs12909, %r15446;
	bfe.u32 	%r15447, %r15441, 8, 8;
	cvt.u16.u32 	%rs12908, %r15447;
	bfe.u32 	%r15448, %r15441, 16, 8;
	cvt.u16.u32 	%rs12907, %r15448;
	bfe.u32 	%r15449, %r15441, 24, 8;
	cvt.u16.u32 	%rs12906, %r15449;
	ld.local.v2.b32 	{%r15450, %r15451}, [%rd3+184];
	bfe.u32 	%r15452, %r15450, 0, 8;
	cvt.u16.u32 	%rs12905, %r15452;
	bfe.u32 	%r15453, %r15450, 8, 8;
	cvt.u16.u32 	%rs12904, %r15453;
	bfe.u32 	%r15454, %r15450, 16, 8;
	cvt.u16.u32 	%rs12903, %r15454;
	bfe.u32 	%r15455, %r15450, 24, 8;
	cvt.u16.u32 	%rs12902, %r15455;
	bfe.u32 	%r15456, %r15451, 0, 8;
	cvt.u16.u32 	%rs12901, %r15456;
	bfe.u32 	%r15457, %r15451, 8, 8;
	cvt.u16.u32 	%rs12900, %r15457;
	bfe.u32 	%r15458, %r15451, 16, 8;
	cvt.u16.u32 	%rs12899, %r15458;
	bfe.u32 	%r15459, %r15451, 24, 8;
	cvt.u16.u32 	%rs12898, %r15459;
	ld.local.v2.b32 	{%r15460, %r15461}, [%rd3+192];
	bfe.u32 	%r15462, %r15460, 0, 8;
	cvt.u16.u32 	%rs12897, %r15462;
	bfe.u32 	%r15463, %r15460, 8, 8;
	cvt.u16.u32 	%rs12896, %r15463;
	bfe.u32 	%r15464, %r15460, 16, 8;
	cvt.u16.u32 	%rs12895, %r15464;
	bfe.u32 	%r15465, %r15460, 24, 8;
	cvt.u16.u32 	%rs12894, %r15465;
	bfe.u32 	%r15466, %r15461, 0, 8;
	cvt.u16.u32 	%rs12893, %r15466;
	bfe.u32 	%r15467, %r15461, 8, 8;
	cvt.u16.u32 	%rs12892, %r15467;
	bfe.u32 	%r15468, %r15461, 16, 8;
	cvt.u16.u32 	%rs12891, %r15468;
	bfe.u32 	%r15469, %r15461, 24, 8;
	cvt.u16.u32 	%rs12890, %r15469;
	ld.local.v2.b32 	{%r15470, %r15471}, [%rd3+200];
	bfe.u32 	%r15472, %r15470, 0, 8;
	cvt.u16.u32 	%rs12889, %r15472;
	bfe.u32 	%r15473, %r15470, 8, 8;
	cvt.u16.u32 	%rs12888, %r15473;
	bfe.u32 	%r15474, %r15470, 16, 8;
	cvt.u16.u32 	%rs12887, %r15474;
	bfe.u32 	%r15475, %r15470, 24, 8;
	cvt.u16.u32 	%rs12886, %r15475;
	bfe.u32 	%r15476, %r15471, 0, 8;
	cvt.u16.u32 	%rs12885, %r15476;
	bfe.u32 	%r15477, %r15471, 8, 8;
	cvt.u16.u32 	%rs12884, %r15477;
	bfe.u32 	%r15478, %r15471, 16, 8;
	cvt.u16.u32 	%rs12883, %r15478;
	bfe.u32 	%r15479, %r15471, 24, 8;
	cvt.u16.u32 	%rs12882, %r15479;
	ld.local.v2.b32 	{%r15480, %r15481}, [%rd3+208];
	bfe.u32 	%r15482, %r15480, 0, 8;
	cvt.u16.u32 	%rs12881, %r15482;
	bfe.u32 	%r15483, %r15480, 8, 8;
	cvt.u16.u32 	%rs12880, %r15483;
	bfe.u32 	%r15484, %r15480, 16, 8;
	cvt.u16.u32 	%rs12879, %r15484;
	bfe.u32 	%r15485, %r15480, 24, 8;
	cvt.u16.u32 	%rs12878, %r15485;
	bfe.u32 	%r15486, %r15481, 0, 8;
	cvt.u16.u32 	%rs12877, %r15486;
	bfe.u32 	%r15487, %r15481, 8, 8;
	cvt.u16.u32 	%rs12876, %r15487;
	bfe.u32 	%r15488, %r15481, 16, 8;
	cvt.u16.u32 	%rs12875, %r15488;
	bfe.u32 	%r15489, %r15481, 24, 8;
	cvt.u16.u32 	%rs12874, %r15489;
	ld.local.v2.b32 	{%r15490, %r15491}, [%rd3+216];
	bfe.u32 	%r15492, %r15490, 0, 8;
	cvt.u16.u32 	%rs12873, %r15492;
	bfe.u32 	%r15493, %r15490, 8, 8;
	cvt.u16.u32 	%rs12872, %r15493;
	bfe.u32 	%r15494, %r15490, 16, 8;
	cvt.u16.u32 	%rs12871, %r15494;
	bfe.u32 	%r15495, %r15490, 24, 8;
	cvt.u16.u32 	%rs12870, %r15495;
	bfe.u32 	%r15496, %r15491, 0, 8;
	cvt.u16.u32 	%rs12869, %r15496;
	bfe.u32 	%r15497, %r15491, 8, 8;
	cvt.u16.u32 	%rs12868, %r15497;
	bfe.u32 	%r15498, %r15491, 16, 8;
	cvt.u16.u32 	%rs12867, %r15498;
	bfe.u32 	%r15499, %r15491, 24, 8;
	cvt.u16.u32 	%rs12866, %r15499;
	ld.local.v2.b32 	{%r15500, %r15501}, [%rd3+224];
	bfe.u32 	%r15502, %r15500, 0, 8;
	cvt.u16.u32 	%rs12865, %r15502;
	bfe.u32 	%r15503, %r15500, 8, 8;
	cvt.u16.u32 	%rs12864, %r15503;
	bfe.u32 	%r15504, %r15500, 16, 8;
	cvt.u16.u32 	%rs12863, %r15504;
	bfe.u32 	%r15505, %r15500, 24, 8;
	cvt.u16.u32 	%rs12862, %r15505;
	bfe.u32 	%r15506, %r15501, 0, 8;
	cvt.u16.u32 	%rs12861, %r15506;
	bfe.u32 	%r15507, %r15501, 8, 8;
	cvt.u16.u32 	%rs12860, %r15507;
	bfe.u32 	%r15508, %r15501, 16, 8;
	cvt.u16.u32 	%rs12859, %r15508;
	bfe.u32 	%r15509, %r15501, 24, 8;
	cvt.u16.u32 	%rs12858, %r15509;
	ld.local.v2.b32 	{%r15510, %r15511}, [%rd3+232];
	bfe.u32 	%r15512, %r15510, 0, 8;
	cvt.u16.u32 	%rs12857, %r15512;
	bfe.u32 	%r15513, %r15510, 8, 8;
	cvt.u16.u32 	%rs12856, %r15513;
	bfe.u32 	%r15514, %r15510, 16, 8;
	cvt.u16.u32 	%rs12855, %r15514;
	bfe.u32 	%r15515, %r15510, 24, 8;
	cvt.u16.u32 	%rs12854, %r15515;
	bfe.u32 	%r15516, %r15511, 0, 8;
	cvt.u16.u32 	%rs12853, %r15516;
	bfe.u32 	%r15517, %r15511, 8, 8;
	cvt.u16.u32 	%rs12852, %r15517;
	bfe.u32 	%r15518, %r15511, 16, 8;
	cvt.u16.u32 	%rs12851, %r15518;
	bfe.u32 	%r15519, %r15511, 24, 8;
	cvt.u16.u32 	%rs12850, %r15519;
	ld.local.v2.b32 	{%r15520, %r15521}, [%rd3+240];
	bfe.u32 	%r15522, %r15520, 0, 8;
	cvt.u16.u32 	%rs12849, %r15522;
	bfe.u32 	%r15523, %r15520, 8, 8;
	cvt.u16.u32 	%rs12848, %r15523;
	bfe.u32 	%r15524, %r15520, 16, 8;
	cvt.u16.u32 	%rs12847, %r15524;
	bfe.u32 	%r15525, %r15520, 24, 8;
	cvt.u16.u32 	%rs12846, %r15525;
	bfe.u32 	%r15526, %r15521, 0, 8;
	cvt.u16.u32 	%rs12845, %r15526;
	bfe.u32 	%r15527, %r15521, 8, 8;
	cvt.u16.u32 	%rs12844, %r15527;
	bfe.u32 	%r15528, %r15521, 16, 8;
	cvt.u16.u32 	%rs12843, %r15528;
	bfe.u32 	%r15529, %r15521, 24, 8;
	cvt.u16.u32 	%rs12842, %r15529;
	ld.local.v2.b32 	{%r15530, %r15531}, [%rd3+248];
	bfe.u32 	%r15532, %r15530, 0, 8;
	cvt.u16.u32 	%rs12841, %r15532;
	bfe.u32 	%r15533, %r15530, 8, 8;
	cvt.u16.u32 	%rs12840, %r15533;
	bfe.u32 	%r15534, %r15530, 16, 8;
	cvt.u16.u32 	%rs12839, %r15534;
	bfe.u32 	%r15535, %r15530, 24, 8;
	cvt.u16.u32 	%rs12838, %r15535;
	bfe.u32 	%r15536, %r15531, 0, 8;
	cvt.u16.u32 	%rs12837, %r15536;
	bfe.u32 	%r15537, %r15531, 8, 8;
	cvt.u16.u32 	%rs12836, %r15537;
	bfe.u32 	%r15538, %r15531, 16, 8;
	cvt.u16.u32 	%rs12835, %r15538;
	bfe.u32 	%r15539, %r15531, 24, 8;
	cvt.u16.u32 	%rs12834, %r15539;
	ld.local.v2.b32 	{%r15540, %r15541}, [%rd3+256];
	bfe.u32 	%r15542, %r15540, 0, 8;
	cvt.u16.u32 	%rs12833, %r15542;
	bfe.u32 	%r15543, %r15540, 8, 8;
	cvt.u16.u32 	%rs12832, %r15543;
	bfe.u32 	%r15544, %r15540, 16, 8;
	cvt.u16.u32 	%rs12831, %r15544;
	bfe.u32 	%r15545, %r15540, 24, 8;
	cvt.u16.u32 	%rs12830, %r15545;
	bfe.u32 	%r15546, %r15541, 0, 8;
	cvt.u16.u32 	%rs12829, %r15546;
	bfe.u32 	%r15547, %r15541, 8, 8;
	cvt.u16.u32 	%rs12828, %r15547;
	bfe.u32 	%r15548, %r15541, 16, 8;
	cvt.u16.u32 	%rs12827, %r15548;
	bfe.u32 	%r15549, %r15541, 24, 8;
	cvt.u16.u32 	%rs12826, %r15549;
	ld.local.v2.b32 	{%r15550, %r15551}, [%rd3+264];
	bfe.u32 	%r15552, %r15550, 0, 8;
	cvt.u16.u32 	%rs12825, %r15552;
	bfe.u32 	%r15553, %r15550, 8, 8;
	cvt.u16.u32 	%rs12824, %r15553;
	bfe.u32 	%r15554, %r15550, 16, 8;
	cvt.u16.u32 	%rs12823, %r15554;
	bfe.u32 	%r15555, %r15550, 24, 8;
	cvt.u16.u32 	%rs12822, %r15555;
	bfe.u32 	%r15556, %r15551, 0, 8;
	cvt.u16.u32 	%rs12821, %r15556;
	bfe.u32 	%r15557, %r15551, 8, 8;
	cvt.u16.u32 	%rs12820, %r15557;
	bfe.u32 	%r15558, %r15551, 16, 8;
	cvt.u16.u32 	%rs12819, %r15558;
	bfe.u32 	%r15559, %r15551, 24, 8;
	cvt.u16.u32 	%rs12818, %r15559;
$L__BB6_21:
	ld.param.u32 	%r27807, [_ZN3cub18CUB_300001_SM_10006detail6reduce28DeviceReduceSingleTileKernelINS2_10policy_hubI4Itemy13Addition_funcE10Policy1000EPS5_S9_iS6_S5_S5_N4cuda3std3__410__identityEEEvT0_T1_T2_T3_T4_T6__param_2];
	cvt.u32.u16 	%r15900, %rs13073;
	and.b32  	%r15901, %r15900, 255;
	and.b16  	%rs12019, %rs13072, 255;
	mul.wide.u16 	%r15902, %rs12019, 256;
	or.b32  	%r15903, %r15902, %r15901;
	cvt.u32.u16 	%r15904, %rs13071;
	shl.b32 	%r15905, %r15904, 16;
	and.b32  	%r15906, %r15905, 16711680;
	or.b32  	%r15907, %r15903, %r15906;
	cvt.u32.u16 	%r15908, %rs13070;
	shl.b32 	%r15909, %r15908, 24;
	or.b32  	%r15581, %r15907, %r15909;
	cvt.u32.u16 	%r15910, %rs13069;
	and.b32  	%r15911, %r15910, 255;
	and.b16  	%rs12020, %rs13068, 255;
	mul.wide.u16 	%r15912, %rs12020, 256;
	or.b32  	%r15913, %r15912, %r15911;
	cvt.u32.u16 	%r15914, %rs13067;
	shl.b32 	%r15915, %r15914, 16;
	and.b32  	%r15916, %r15915, 16711680;
	or.b32  	%r15917, %r15913, %r15916;
	cvt.u32.u16 	%r15918, %rs13066;
	shl.b32 	%r15919, %r15918, 24;
	or.b32  	%r15586, %r15917, %r15919;
	cvt.u32.u16 	%r15920, %rs13065;
	and.b32  	%r15921, %r15920, 255;
	and.b16  	%rs12021, %rs13064, 255;
	mul.wide.u16 	%r15922, %rs12021, 256;
	or.b32  	%r15923, %r15922, %r15921;
	cvt.u32.u16 	%r15924, %rs13063;
	shl.b32 	%r15925, %r15924, 16;
	and.b32  	%r15926, %r15925, 16711680;
	or.b32  	%r15927, %r15923, %r15926;
	cvt.u32.u16 	%r15928, %rs13062;
	shl.b32 	%r15929, %r15928, 24;
	or.b32  	%r15591, %r15927, %r15929;
	cvt.u32.u16 	%r15930, %rs13061;
	and.b32  	%r15931, %r15930, 255;
	and.b16  	%rs12022, %rs13060, 255;
	mul.wide.u16 	%r15932, %rs12022, 256;
	or.b32  	%r15933, %r15932, %r15931;
	cvt.u32.u16 	%r15934, %rs13059;
	shl.b32 	%r15935, %r15934, 16;
	and.b32  	%r15936, %r15935, 16711680;
	or.b32  	%r15937, %r15933, %r15936;
	cvt.u32.u16 	%r15938, %rs13058;
	shl.b32 	%r15939, %r15938, 24;
	or.b32  	%r15596, %r15937, %r15939;
	cvt.u32.u16 	%r15940, %rs13057;
	and.b32  	%r15941, %r15940, 255;
	and.b16  	%rs12023, %rs13056, 255;
	mul.wide.u16 	%r15942, %rs12023, 256;
	or.b32  	%r15943, %r15942, %r15941;
	cvt.u32.u16 	%r15944, %rs13055;
	shl.b32 	%r15945, %r15944, 16;
	and.b32  	%r15946, %r15945, 16711680;
	or.b32  	%r15947, %r15943, %r15946;
	cvt.u32.u16 	%r15948, %rs13054;
	shl.b32 	%r15949, %r15948, 24;
	or.b32  	%r15601, %r15947, %r15949;
	cvt.u32.u16 	%r15950, %rs13053;
	and.b32  	%r15951, %r15950, 255;
	and.b16  	%rs12024, %rs13052, 255;
	mul.wide.u16 	%r15952, %rs12024, 256;
	or.b32  	%r15953, %r15952, %r15951;
	cvt.u32.u16 	%r15954, %rs13051;
	shl.b32 	%r15955, %r15954, 16;
	and.b32  	%r15956, %r15955, 16711680;
	or.b32  	%r15957, %r15953, %r15956;
	cvt.u32.u16 	%r15958, %rs13050;
	shl.b32 	%r15959, %r15958, 24;
	or.b32  	%r15606, %r15957, %r15959;
	cvt.u32.u16 	%r15960, %rs13049;
	and.b32  	%r15961, %r15960, 255;
	and.b16  	%rs12025, %rs13048, 255;
	mul.wide.u16 	%r15962, %rs12025, 256;
	or.b32  	%r15963, %r15962, %r15961;
	cvt.u32.u16 	%r15964, %rs13047;
	shl.b32 	%r15965, %r15964, 16;
	and.b32  	%r15966, %r15965, 16711680;
	or.b32  	%r15967, %r15963, %r15966;
	cvt.u32.u16 	%r15968, %rs13046;
	shl.b32 	%r15969, %r15968, 24;
	or.b32  	%r15611, %r15967, %r15969;
	cvt.u32.u16 	%r15970, %rs13045;
	and.b32  	%r15971, %r15970, 255;
	and.b16  	%rs12026, %rs13044, 255;
	mul.wide.u16 	%r15972, %rs12026, 256;
	or.b32  	%r15973, %r15972, %r15971;
	cvt.u32.u16 	%r15974, %rs13043;
	shl.b32 	%r15975, %r15974, 16;
	and.b32  	%r15976, %r15975, 16711680;
	or.b32  	%r15977, %r15973, %r15976;
	cvt.u32.u16 	%r15978, %rs13042;
	shl.b32 	%r15979, %r15978, 24;
	or.b32  	%r15616, %r15977, %r15979;
	cvt.u32.u16 	%r15980, %rs13041;
	and.b32  	%r15981, %r15980, 255;
	and.b16  	%rs12027, %rs13040, 255;
	mul.wide.u16 	%r15982, %rs12027, 256;
	or.b32  	%r15983, %r15982, %r15981;
	cvt.u32.u16 	%r15984, %rs13039;
	shl.b32 	%r15985, %r15984, 16;
	and.b32  	%r15986, %r15985, 16711680;
	or.b32  	%r15987, %r15983, %r15986;
	cvt.u32.u16 	%r15988, %rs13038;
	shl.b32 	%r15989, %r15988, 24;
	or.b32  	%r15621, %r15987, %r15989;
	cvt.u32.u16 	%r15990, %rs13037;
	and.b32  	%r15991, %r15990, 255;
	and.b16  	%rs12028, %rs13036, 255;
	mul.wide.u16 	%r15992, %rs12028, 256;
	or.b32  	%r15993, %r15992, %r15991;
	cvt.u32.u16 	%r15994, %rs13035;
	shl.b32 	%r15995, %r15994, 16;
	and.b32  	%r15996, %r15995, 16711680;
	or.b32  	%r15997, %r15993, %r15996;
	cvt.u32.u16 	%r15998, %rs13034;
	shl.b32 	%r15999, %r15998, 24;
	or.b32  	%r15626, %r15997, %r15999;
	cvt.u32.u16 	%r16000, %rs13033;
	and.b32  	%r16001, %r16000, 255;
	and.b16  	%rs12029, %rs13032, 255;
	mul.wide.u16 	%r16002, %rs12029, 256;
	or.b32  	%r16003, %r16002, %r16001;
	cvt.u32.u16 	%r16004, %rs13031;
	shl.b32 	%r16005, %r16004, 16;
	and.b32  	%r16006, %r16005, 16711680;
	or.b32  	%r16007, %r16003, %r16006;
	cvt.u32.u16 	%r16008, %rs13030;
	shl.b32 	%r16009, %r16008, 24;
	or.b32  	%r15631, %r16007, %r16009;
	cvt.u32.u16 	%r16010, %rs13029;
	and.b32  	%r16011, %r16010, 255;
	and.b16  	%rs12030, %rs13028, 255;
	mul.wide.u16 	%r16012, %rs12030, 256;
	or.b32  	%r16013, %r16012, %r16011;
	cvt.u32.u16 	%r16014, %rs13027;
	shl.b32 	%r16015, %r16014, 16;
	and.b32  	%r16016, %r16015, 16711680;
	or.b32  	%r16017, %r16013, %r16016;
	cvt.u32.u16 	%r16018, %rs13026;
	shl.b32 	%r16019, %r16018, 24;
	or.b32  	%r15636, %r16017, %r16019;
	cvt.u32.u16 	%r16020, %rs13025;
	and.b32  	%r16021, %r16020, 255;
	and.b16  	%rs12031, %rs13024, 255;
	mul.wide.u16 	%r16022, %rs12031, 256;
	or.b32  	%r16023, %r16022, %r16021;
	cvt.u32.u16 	%r16024, %rs13023;
	shl.b32 	%r16025, %r16024, 16;
	and.b32  	%r16026, %r16025, 16711680;
	or.b32  	%r16027, %r16023, %r16026;
	cvt.u32.u16 	%r16028, %rs13022;
	shl.b32 	%r16029, %r16028, 24;
	or.b32  	%r15641, %r16027, %r16029;
	cvt.u32.u16 	%r16030, %rs13021;
	and.b32  	%r16031, %r16030, 255;
	and.b16  	%rs12032, %rs13020, 255;
	mul.wide.u16 	%r16032, %rs12032, 256;
	or.b32  	%r16033, %r16032, %r16031;
	cvt.u32.u16 	%r16034, %rs13019;
	shl.b32 	%r16035, %r16034, 16;
	and.b32  	%r16036, %r16035, 16711680;
	or.b32  	%r16037, %r16033, %r16036;
	cvt.u32.u16 	%r16038, %rs13018;
	shl.b32 	%r16039, %r16038, 24;
	or.b32  	%r15646, %r16037, %r16039;
	cvt.u32.u16 	%r16040, %rs13017;
	and.b32  	%r16041, %r16040, 255;
	and.b16  	%rs12033, %rs13016, 255;
	mul.wide.u16 	%r16042, %rs12033, 256;
	or.b32  	%r16043, %r16042, %r16041;
	cvt.u32.u16 	%r16044, %rs13015;
	shl.b32 	%r16045, %r16044, 16;
	and.b32  	%r16046, %r16045, 16711680;
	or.b32  	%r16047, %r16043, %r16046;
	cvt.u32.u16 	%r16048, %rs13014;
	shl.b32 	%r16049, %r16048, 24;
	or.b32  	%r15651, %r16047, %r16049;
	cvt.u32.u16 	%r16050, %rs13013;
	and.b32  	%r16051, %r16050, 255;
	and.b16  	%rs12034, %rs13012, 255;
	mul.wide.u16 	%r16052, %rs12034, 256;
	or.b32  	%r16053, %r16052, %r16051;
	cvt.u32.u16 	%r16054, %rs13011;
	shl.b32 	%r16055, %r16054, 16;
	and.b32  	%r16056, %r16055, 16711680;
	or.b32  	%r16057, %r16053, %r16056;
	cvt.u32.u16 	%r16058, %rs13010;
	shl.b32 	%r16059, %r16058, 24;
	or.b32  	%r15656, %r16057, %r16059;
	cvt.u32.u16 	%r16060, %rs13009;
	and.b32  	%r16061, %r16060, 255;
	and.b16  	%rs12035, %rs13008, 255;
	mul.wide.u16 	%r16062, %rs12035, 256;
	or.b32  	%r16063, %r16062, %r16061;
	cvt.u32.u16 	%r16064, %rs13007;
	shl.b32 	%r16065, %r16064, 16;
	and.b32  	%r16066, %r16065, 16711680;
	or.b32  	%r16067, %r16063, %r16066;
	cvt.u32.u16 	%r16068, %rs13006;
	shl.b32 	%r16069, %r16068, 24;
	or.b32  	%r15661, %r16067, %r16069;
	cvt.u32.u16 	%r16070, %rs13005;
	and.b32  	%r16071, %r16070, 255;
	and.b16  	%rs12036, %rs13004, 255;
	mul.wide.u16 	%r16072, %rs12036, 256;
	or.b32  	%r16073, %r16072, %r16071;
	cvt.u32.u16 	%r16074, %rs13003;
	shl.b32 	%r16075, %r16074, 16;
	and.b32  	%r16076, %r16075, 16711680;
	or.b32  	%r16077, %r16073, %r16076;
	cvt.u32.u16 	%r16078, %rs13002;
	shl.b32 	%r16079, %r16078, 24;
	or.b32  	%r15666, %r16077, %r16079;
	cvt.u32.u16 	%r16080, %rs13001;
	and.b32  	%r16081, %r16080, 255;
	and.b16  	%rs12037, %rs13000, 255;
	mul.wide.u16 	%r16082, %rs12037, 256;
	or.b32  	%r16083, %r16082, %r16081;
	cvt.u32.u16 	%r16084, %rs12999;
	shl.b32 	%r16085, %r16084, 16;
	and.b32  	%r16086, %r16085, 16711680;
	or.b32  	%r16087, %r16083, %r16086;
	cvt.u32.u16 	%r16088, %rs12998;
	shl.b32 	%r16089, %r16088, 24;
	or.b32  	%r15671, %r16087, %r16089;
	cvt.u32.u16 	%r16090, %rs12997;
	and.b32  	%r16091, %r16090, 255;
	and.b16  	%rs12038, %rs12996, 255;
	mul.wide.u16 	%r16092, %rs12038, 256;
	or.b32  	%r16093, %r16092, %r16091;
	cvt.u32.u16 	%r16094, %rs12995;
	shl.b32 	%r16095, %r16094, 16;
	and.b32  	%r16096, %r16095, 16711680;
	or.b32  	%r16097, %r16093, %r16096;
	cvt.u32.u16 	%r16098, %rs12994;
	shl.b32 	%r16099, %r16098, 24;
	or.b32  	%r15676, %r16097, %r16099;
	cvt.u32.u16 	%r16100, %rs12993;
	and.b32  	%r16101, %r16100, 255;
	and.b16  	%rs12039, %rs12992, 255;
	mul.wide.u16 	%r16102, %rs12039, 256;
	or.b32  	%r16103, %r16102, %r16101;
	cvt.u32.u16 	%r16104, %rs12991;
	shl.b32 	%r16105, %r16104, 16;
	and.b32  	%r16106, %r16105, 16711680;
	or.b32  	%r16107, %r16103, %r16106;
	cvt.u32.u16 	%r16108, %rs12990;
	shl.b32 	%r16109, %r16108, 24;
	or.b32  	%r15681, %r16107, %r16109;
	cvt.u32.u16 	%r16110, %rs12989;
	and.b32  	%r16111, %r16110, 255;
	and.b16  	%rs12040, %rs12988, 255;
	mul.wide.u16 	%r16112, %rs12040, 256;
	or.b32  	%r16113, %r16112, %r16111;
	cvt.u32.u16 	%r16114, %rs12987;
	shl.b32 	%r16115, %r16114, 16;
	and.b32  	%r16116, %r16115, 16711680;
	or.b32  	%r16117, %r16113, %r16116;
	cvt.u32.u16 	%r16118, %rs12986;
	shl.b32 	%r16119, %r16118, 24;
	or.b32  	%r15686, %r16117, %r16119;
	cvt.u32.u16 	%r16120, %rs12985;
	and.b32  	%r16121, %r16120, 255;
	and.b16  	%rs12041, %rs12984, 255;
	mul.wide.u16 	%r16122, %rs12041, 256;
	or.b32  	%r16123, %r16122, %r16121;
	cvt.u32.u16 	%r16124, %rs12983;
	shl.b32 	%r16125, %r16124, 16;
	and.b32  	%r16126, %r16125, 16711680;
	or.b32  	%r16127, %r16123, %r16126;
	cvt.u32.u16 	%r16128, %rs12982;
	shl.b32 	%r16129, %r16128, 24;
	or.b32  	%r15691, %r16127, %r16129;
	cvt.u32.u16 	%r16130, %rs12981;
	and.b32  	%r16131, %r16130, 255;
	and.b16  	%rs12042, %rs12980, 255;
	mul.wide.u16 	%r16132, %rs12042, 256;
	or.b32  	%r16133, %r16132, %r16131;
	cvt.u32.u16 	%r16134, %rs12979;
	shl.b32 	%r16135, %r16134, 16;
	and.b32  	%r16136, %r16135, 16711680;
	or.b32  	%r16137, %r16133, %r16136;
	cvt.u32.u16 	%r16138, %rs12978;
	shl.b32 	%r16139, %r16138, 24;
	or.b32  	%r15696, %r16137, %r16139;
	cvt.u32.u16 	%r16140, %rs12977;
	and.b32  	%r16141, %r16140, 255;
	and.b16  	%rs12043, %rs12976, 255;
	mul.wide.u16 	%r16142, %rs12043, 256;
	or.b32  	%r16143, %r16142, %r16141;
	cvt.u32.u16 	%r16144, %rs12975;
	shl.b32 	%r16145, %r16144, 16;
	and.b32  	%r16146, %r16145, 16711680;
	or.b32  	%r16147, %r16143, %r16146;
	cvt.u32.u16 	%r16148, %rs12974;
	shl.b32 	%r16149, %r16148, 24;
	or.b32  	%r15701, %r16147, %r16149;
	cvt.u32.u16 	%r16150, %rs12973;
	and.b32  	%r16151, %r16150, 255;
	and.b16  	%rs12044, %rs12972, 255;
	mul.wide.u16 	%r16152, %rs12044, 256;
	or.b32  	%r16153, %r16152, %r16151;
	cvt.u32.u16 	%r16154, %rs12971;
	shl.b32 	%r16155, %r16154, 16;
	and.b32  	%r16156, %r16155, 16711680;
	or.b32  	%r16157, %r16153, %r16156;
	cvt.u32.u16 	%r16158, %rs12970;
	shl.b32 	%r16159, %r16158, 24;
	or.b32  	%r15706, %r16157, %r16159;
	cvt.u32.u16 	%r16160, %rs12969;
	and.b32  	%r16161, %r16160, 255;
	and.b16  	%rs12045, %rs12968, 255;
	mul.wide.u16 	%r16162, %rs12045, 256;
	or.b32  	%r16163, %r16162, %r16161;
	cvt.u32.u16 	%r16164, %rs12967;
	shl.b32 	%r16165, %r16164, 16;
	and.b32  	%r16166, %r16165, 16711680;
	or.b32  	%r16167, %r16163, %r16166;
	cvt.u32.u16 	%r16168, %rs12966;
	shl.b32 	%r16169, %r16168, 24;
	or.b32  	%r15711, %r16167, %r16169;
	cvt.u32.u16 	%r16170, %rs12965;
	and.b32  	%r16171, %r16170, 255;
	and.b16  	%rs12046, %rs12964, 255;
	mul.wide.u16 	%r16172, %rs12046, 256;
	or.b32  	%r16173, %r16172, %r16171;
	cvt.u32.u16 	%r16174, %rs12963;
	shl.b32 	%r16175, %r16174, 16;
	and.b32  	%r16176, %r16175, 16711680;
	or.b32  	%r16177, %r16173, %r16176;
	cvt.u32.u16 	%r16178, %rs12962;
	shl.b32 	%r16179, %r16178, 24;
	or.b32  	%r15716, %r16177, %r16179;
	cvt.u32.u16 	%r16180, %rs12961;
	and.b32  	%r16181, %r16180, 255;
	and.b16  	%rs12047, %rs12960, 255;
	mul.wide.u16 	%r16182, %rs12047, 256;
	or.b32  	%r16183, %r16182, %r16181;
	cvt.u32.u16 	%r16184, %rs12959;
	shl.b32 	%r16185, %r16184, 16;
	and.b32  	%r16186, %r16185, 16711680;
	or.b32  	%r16187, %r16183, %r16186;
	cvt.u32.u16 	%r16188, %rs12958;
	shl.b32 	%r16189, %r16188, 24;
	or.b32  	%r15721, %r16187, %r16189;
	cvt.u32.u16 	%r16190, %rs12957;
	and.b32  	%r16191, %r16190, 255;
	and.b16  	%rs12048, %rs12956, 255;
	mul.wide.u16 	%r16192, %rs12048, 256;
	or.b32  	%r16193, %r16192, %r16191;
	cvt.u32.u16 	%r16194, %rs12955;
	shl.b32 	%r16195, %r16194, 16;
	and.b32  	%r16196, %r16195, 16711680;
	or.b32  	%r16197, %r16193, %r16196;
	cvt.u32.u16 	%r16198, %rs12954;
	shl.b32 	%r16199, %r16198, 24;
	or.b32  	%r15726, %r16197, %r16199;
	cvt.u32.u16 	%r16200, %rs12953;
	and.b32  	%r16201, %r16200, 255;
	and.b16  	%rs12049, %rs12952, 255;
	mul.wide.u16 	%r16202, %rs12049, 256;
	or.b32  	%r16203, %r16202, %r16201;
	cvt.u32.u16 	%r16204, %rs12951;
	shl.b32 	%r16205, %r16204, 16;
	and.b32  	%r16206, %r16205, 16711680;
	or.b32  	%r16207, %r16203, %r16206;
	cvt.u32.u16 	%r16208, %rs12950;
	shl.b32 	%r16209, %r16208, 24;
	or.b32  	%r15731, %r16207, %r16209;
	cvt.u32.u16 	%r16210, %rs12949;
	and.b32  	%r16211, %r16210, 255;
	and.b16  	%rs12050, %rs12948, 255;
	mul.wide.u16 	%r16212, %rs12050, 256;
	or.b32  	%r16213, %r16212, %r16211;
	cvt.u32.u16 	%r16214, %rs12947;
	shl.b32 	%r16215, %r16214, 16;
	and.b32  	%r16216, %r16215, 16711680;
	or.b32  	%r16217, %r16213, %r16216;
	cvt.u32.u16 	%r16218, %rs12946;
	shl.b32 	%r16219, %r16218, 24;
	or.b32  	%r15736, %r16217, %r16219;
	cvt.u32.u16 	%r16220, %rs12945;
	and.b32  	%r16221, %r16220, 255;
	and.b16  	%rs12051, %rs12944, 255;
	mul.wide.u16 	%r16222, %rs12051, 256;
	or.b32  	%r16223, %r16222, %r16221;
	cvt.u32.u16 	%r16224, %rs12943;
	shl.b32 	%r16225, %r16224, 16;
	and.b32  	%r16226, %r16225, 16711680;
	or.b32  	%r16227, %r16223, %r16226;
	cvt.u32.u16 	%r16228, %rs12942;
	shl.b32 	%r16229, %r16228, 24;
	or.b32  	%r15741, %r16227, %r16229;
	cvt.u32.u16 	%r16230, %rs12941;
	and.b32  	%r16231, %r16230, 255;
	and.b16  	%rs12052, %rs12940, 255;
	mul.wide.u16 	%r16232, %rs12052, 256;
	or.b32  	%r16233, %r16232, %r16231;
	cvt.u32.u16 	%r16234, %rs12939;
	shl.b32 	%r16235, %r16234, 16;
	and.b32  	%r16236, %r16235, 16711680;
	or.b32  	%r16237, %r16233, %r16236;
	cvt.u32.u16 	%r16238, %rs12938;
	shl.b32 	%r16239, %r16238, 24;
	or.b32  	%r15746, %r16237, %r16239;
	cvt.u32.u16 	%r16240, %rs12937;
	and.b32  	%r16241, %r16240, 255;
	and.b16  	%rs12053, %rs12936, 255;
	mul.wide.u16 	%r16242, %rs12053, 256;
	or.b32  	%r16243, %r16242, %r16241;
	cvt.u32.u16 	%r16244, %rs12935;
	shl.b32 	%r16245, %r16244, 16;
	and.b32  	%r16246, %r16245, 16711680;
	or.b32  	%r16247, %r16243, %r16246;
	cvt.u32.u16 	%r16248, %rs12934;
	shl.b32 	%r16249, %r16248, 24;
	or.b32  	%r15751, %r16247, %r16249;
	cvt.u32.u16 	%r16250, %rs12933;
	and.b32  	%r16251, %r16250, 255;
	and.b16  	%rs12054, %rs12932, 255;
	mul.wide.u16 	%r16252, %rs12054, 256;
	or.b32  	%r16253, %r16252, %r16251;
	cvt.u32.u16 	%r16254, %rs12931;
	shl.b32 	%r16255, %r16254, 16;
	and.b32  	%r16256, %r16255, 16711680;
	or.b32  	%r16257, %r16253, %r16256;
	cvt.u32.u16 	%r16258, %rs12930;
	shl.b32 	%r16259, %r16258, 24;
	or.b32  	%r15756, %r16257, %r16259;
	cvt.u32.u16 	%r16260, %rs12929;
	and.b32  	%r16261, %r16260, 255;
	and.b16  	%rs12055, %rs12928, 255;
	mul.wide.u16 	%r16262, %rs12055, 256;
	or.b32  	%r16263, %r16262, %r16261;
	cvt.u32.u16 	%r16264, %rs12927;
	shl.b32 	%r16265, %r16264, 16;
	and.b32  	%r16266, %r16265, 16711680;
	or.b32  	%r16267, %r16263, %r16266;
	cvt.u32.u16 	%r16268, %rs12926;
	shl.b32 	%r16269, %r16268, 24;
	or.b32  	%r15761, %r16267, %r16269;
	cvt.u32.u16 	%r16270, %rs12925;
	and.b32  	%r16271, %r16270, 255;
	and.b16  	%rs12056, %rs12924, 255;
	mul.wide.u16 	%r16272, %rs12056, 256;
	or.b32  	%r16273, %r16272, %r16271;
	cvt.u32.u16 	%r16274, %rs12923;
	shl.b32 	%r16275, %r16274, 16;
	and.b32  	%r16276, %r16275, 16711680;
	or.b32  	%r16277, %r16273, %r16276;
	cvt.u32.u16 	%r16278, %rs12922;
	shl.b32 	%r16279, %r16278, 24;
	or.b32  	%r15766, %r16277, %r16279;
	cvt.u32.u16 	%r16280, %rs12921;
	and.b32  	%r16281, %r16280, 255;
	and.b16  	%rs12057, %rs12920, 255;
	mul.wide.u16 	%r16282, %rs12057, 256;
	or.b32  	%r16283, %r16282, %r16281;
	cvt.u32.u16 	%r16284, %rs12919;
	shl.b32 	%r16285, %r16284, 16;
	and.b32  	%r16286, %r16285, 16711680;
	or.b32  	%r16287, %r16283, %r16286;
	cvt.u32.u16 	%r16288, %rs12918;
	shl.b32 	%r16289, %r16288, 24;
	or.b32  	%r15771, %r16287, %r16289;
	cvt.u32.u16 	%r16290, %rs12917;
	and.b32  	%r16291, %r16290, 255;
	and.b16  	%rs12058, %rs12916, 255;
	mul.wide.u16 	%r16292, %rs12058, 256;
	or.b32  	%r16293, %r16292, %r16291;
	cvt.u32.u16 	%r16294, %rs12915;
	shl.b32 	%r16295, %r16294, 16;
	and.b32  	%r16296, %r16295, 16711680;
	or.b32  	%r16297, %r16293, %r16296;
	cvt.u32.u16 	%r16298, %rs12914;
	shl.b32 	%r16299, %r16298, 24;
	or.b32  	%r15776, %r16297, %r16299;
	cvt.u32.u16 	%r16300, %rs12913;
	and.b32  	%r16301, %r16300, 255;
	and.b16  	%rs12059, %rs12912, 255;
	mul.wide.u16 	%r16302, %rs12059, 256;
	or.b32  	%r16303, %r16302, %r16301;
	cvt.u32.u16 	%r16304, %rs12911;
	shl.b32 	%r16305, %r16304, 16;
	and.b32  	%r16306, %r16305, 16711680;
	or.b32  	%r16307, %r16303, %r16306;
	cvt.u32.u16 	%r16308, %rs12910;
	shl.b32 	%r16309, %r16308, 24;
	or.b32  	%r15781, %r16307, %r16309;
	cvt.u32.u16 	%r16310, %rs12909;
	and.b32  	%r16311, %r16310, 255;
	and.b16  	%rs12060, %rs12908, 255;
	mul.wide.u16 	%r16312, %rs12060, 256;
	or.b32  	%r16313, %r16312, %r16311;
	cvt.u32.u16 	%r16314, %rs12907;
	shl.b32 	%r16315, %r16314, 16;
	and.b32  	%r16316, %r16315, 16711680;
	or.b32  	%r16317, %r16313, %r16316;
	cvt.u32.u16 	%r16318, %rs12906;
	shl.b32 	%r16319, %r16318, 24;
	or.b32  	%r15786, %r16317, %r16319;
	cvt.u32.u16 	%r16320, %rs12905;
	and.b32  	%r16321, %r16320, 255;
	and.b16  	%rs12061, %rs12904, 255;
	mul.wide.u16 	%r16322, %rs12061, 256;
	or.b32  	%r16323, %r16322, %r16321;
	cvt.u32.u16 	%r16324, %rs12903;
	shl.b32 	%r16325, %r16324, 16;
	and.b32  	%r16326, %r16325, 16711680;
	or.b32  	%r16327, %r16323, %r16326;
	cvt.u32.u16 	%r16328, %rs12902;
	shl.b32 	%r16329, %r16328, 24;
	or.b32  	%r15791, %r16327, %r16329;
	cvt.u32.u16 	%r16330, %rs12901;
	and.b32  	%r16331, %r16330, 255;
	and.b16  	%rs12062, %rs12900, 255;
	mul.wide.u16 	%r16332, %rs12062, 256;
	or.b32  	%r16333, %r16332, %r16331;
	cvt.u32.u16 	%r16334, %rs12899;
	shl.b32 	%r16335, %r16334, 16;
	and.b32  	%r16336, %r16335, 16711680;
	or.b32  	%r16337, %r16333, %r16336;
	cvt.u32.u16 	%r16338, %rs12898;
	shl.b32 	%r16339, %r16338, 24;
	or.b32  	%r15796, %r16337, %r16339;
	cvt.u32.u16 	%r16340, %rs12897;
	and.b32  	%r16341, %r16340, 255;
	and.b16  	%rs12063, %rs12896, 255;
	mul.wide.u16 	%r16342, %rs12063, 256;
	or.b32  	%r16343, %r16342, %r16341;
	cvt.u32.u16 	%r16344, %rs12895;
	shl.b32 	%r16345, %r16344, 16;
	and.b32  	%r16346, %r16345, 16711680;
	or.b32  	%r16347, %r16343, %r16346;
	cvt.u32.u16 	%r16348, %rs12894;
	shl.b32 	%r16349, %r16348, 24;
	or.b32  	%r15801, %r16347, %r16349;
	cvt.u32.u16 	%r16350, %rs12893;
	and.b32  	%r16351, %r16350, 255;
	and.b16  	%rs12064, %rs12892, 255;
	mul.wide.u16 	%r16352, %rs12064, 256;
	or.b32  	%r16353, %r16352, %r16351;
	cvt.u32.u16 	%r16354, %rs12891;
	shl.b32 	%r16355, %r16354, 16;
	and.b32  	%r16356, %r16355, 16711680;
	or.b32  	%r16357, %r16353, %r16356;
	cvt.u32.u16 	%r16358, %rs12890;
	shl.b32 	%r16359, %r16358, 24;
	or.b32  	%r15806, %r16357, %r16359;
	cvt.u32.u16 	%r16360, %rs12889;
	and.b32  	%r16361, %r16360, 255;
	and.b16  	%rs12065, %rs12888, 255;
	mul.wide.u16 	%r16362, %rs12065, 256;
	or.b32  	%r16363, %r16362, %r16361;
	cvt.u32.u16 	%r16364, %rs12887;
	shl.b32 	%r16365, %r16364, 16;
	and.b32  	%r16366, %r16365, 16711680;
	or.b32  	%r16367, %r16363, %r16366;
	cvt.u32.u16 	%r16368, %rs12886;
	shl.b32 	%r16369, %r16368, 24;
	or.b32  	%r15811, %r16367, %r16369;
	cvt.u32.u16 	%r16370, %rs12885;
	and.b32  	%r16371, %r16370, 255;
	and.b16  	%rs12066, %rs12884, 255;
	mul.wide.u16 	%r16372, %rs12066, 256;
	or.b32  	%r16373, %r16372, %r16371;
	cvt.u32.u16 	%r16374, %rs12883;
	shl.b32 	%r16375, %r16374, 16;
	and.b32  	%r16376, %r16375, 16711680;
	or.b32  	%r16377, %r16373, %r16376;
	cvt.u32.u16 	%r16378, %rs12882;
	shl.b32 	%r16379, %r16378, 24;
	or.b32  	%r15816, %r16377, %r16379;
	cvt.u32.u16 	%r16380, %rs12881;
	and.b32  	%r16381, %r16380, 255;
	and.b16  	%rs12067, %rs12880, 255;
	mul.wide.u16 	%r16382, %rs12067, 256;
	or.b32  	%r16383, %r16382, %r16381;
	cvt.u32.u16 	%r16384, %rs12879;
	shl.b32 	%r16385, %r16384, 16;
	and.b32  	%r16386, %r16385, 16711680;
	or.b32  	%r16387, %r16383, %r16386;
	cvt.u32.u16 	%r16388, %rs12878;
	shl.b32 	%r16389, %r16388, 24;
	or.b32  	%r15821, %r16387, %r16389;
	cvt.u32.u16 	%r16390, %rs12877;
	and.b32  	%r16391, %r16390, 255;
	and.b16  	%rs12068, %rs12876, 255;
	mul.wide.u16 	%r16392, %rs12068, 256;
	or.b32  	%r16393, %r16392, %r16391;
	cvt.u32.u16 	%r16394, %rs12875;
	shl.b32 	%r16395, %r16394, 16;
	and.b32  	%r16396, %r16395, 16711680;
	or.b32  	%r16397, %r16393, %r16396;
	cvt.u32.u16 	%r16398, %rs12874;
	shl.b32 	%r16399, %r16398, 24;
	or.b32  	%r15826, %r16397, %r16399;
	cvt.u32.u16 	%r16400, %rs12873;
	and.b32  	%r16401, %r16400, 255;
	and.b16  	%rs12069, %rs12872, 255;
	mul.wide.u16 	%r16402, %rs12069, 256;
	or.b32  	%r16403, %r16402, %r16401;
	cvt.u32.u16 	%r16404, %rs12871;
	shl.b32 	%r16405, %r16404, 16;
	and.b32  	%r16406, %r16405, 16711680;
	or.b32  	%r16407, %r16403, %r16406;
	cvt.u32.u16 	%r16408, %rs12870;
	shl.b32 	%r16409, %r16408, 24;
	or.b32  	%r15831, %r16407, %r16409;
	cvt.u32.u16 	%r16410, %rs12869;
	and.b32  	%r16411, %r16410, 255;
	and.b16  	%rs12070, %rs12868, 255;
	mul.wide.u16 	%r16412, %rs12070, 256;
	or.b32  	%r16413, %r16412, %r16411;
	cvt.u32.u16 	%r16414, %rs12867;
	shl.b32 	%r16415, %r16414, 16;
	and.b32  	%r16416, %r16415, 16711680;
	or.b32  	%r16417, %r16413, %r16416;
	cvt.u32.u16 	%r16418, %rs12866;
	shl.b32 	%r16419, %r16418, 24;
	or.b32  	%r15836, %r16417, %r16419;
	cvt.u32.u16 	%r16420, %rs12865;
	and.b32  	%r16421, %r16420, 255;
	and.b16  	%rs12071, %rs12864, 255;
	mul.wide.u16 	%r16422, %rs12071, 256;
	or.b32  	%r16423, %r16422, %r16421;
	cvt.u32.u16 	%r16424, %rs12863;
	shl.b32 	%r16425, %r16424, 16;
	and.b32  	%r16426, %r16425, 16711680;
	or.b32  	%r16427, %r16423, %r16426;
	cvt.u32.u16 	%r16428, %rs12862;
	shl.b32 	%r16429, %r16428, 24;
	or.b32  	%r15841, %r16427, %r16429;
	cvt.u32.u16 	%r16430, %rs12861;
	and.b32  	%r16431, %r16430, 255;
	and.b16  	%rs12072, %rs12860, 255;
	mul.wide.u16 	%r16432, %rs12072, 256;
	or.b32  	%r16433, %r16432, %r16431;
	cvt.u32.u16 	%r16434, %rs12859;
	shl.b32 	%r16435, %r16434, 16;
	and.b32  	%r16436, %r16435, 16711680;
	or.b32  	%r16437, %r16433, %r16436;
	cvt.u32.u16 	%r16438, %rs12858;
	shl.b32 	%r16439, %r16438, 24;
	or.b32  	%r15846, %r16437, %r16439;
	cvt.u32.u16 	%r16440, %rs12857;
	and.b32  	%r16441, %r16440, 255;
	and.b16  	%rs12073, %rs12856, 255;
	mul.wide.u16 	%r16442, %rs12073, 256;
	or.b32  	%r16443, %r16442, %r16441;
	cvt.u32.u16 	%r16444, %rs12855;
	shl.b32 	%r16445, %r16444, 16;
	and.b32  	%r16446, %r16445, 16711680;
	or.b32  	%r16447, %r16443, %r16446;
	cvt.u32.u16 	%r16448, %rs12854;
	shl.b32 	%r16449, %r16448, 24;
	or.b32  	%r15851, %r16447, %r16449;
	cvt.u32.u16 	%r16450, %rs12853;
	and.b32  	%r16451, %r16450, 255;
	and.b16  	%rs12074, %rs12852, 255;
	mul.wide.u16 	%r16452, %rs12074, 256;
	or.b32  	%r16453, %r16452, %r16451;
	cvt.u32.u16 	%r16454, %rs12851;
	shl.b32 	%r16455, %r16454, 16;
	and.b32  	%r16456, %r16455, 16711680;
	or.b32  	%r16457, %r16453, %r16456;
	cvt.u32.u16 	%r16458, %rs12850;
	shl.b32 	%r16459, %r16458, 24;
	or.b32  	%r15856, %r16457, %r16459;
	cvt.u32.u16 	%r16460, %rs12849;
	and.b32  	%r16461, %r16460, 255;
	and.b16  	%rs12075, %rs12848, 255;
	mul.wide.u16 	%r16462, %rs12075, 256;
	or.b32  	%r16463, %r16462, %r16461;
	cvt.u32.u16 	%r16464, %rs12847;
	shl.b32 	%r16465, %r16464, 16;
	and.b32  	%r16466, %r16465, 16711680;
	or.b32  	%r16467, %r16463, %r16466;
	cvt.u32.u16 	%r16468, %rs12846;
	shl.b32 	%r16469, %r16468, 24;
	or.b32  	%r15861, %r16467, %r16469;
	cvt.u32.u16 	%r16470, %rs12845;
	and.b32  	%r16471, %r16470, 255;
	and.b16  	%rs12076, %rs12844, 255;
	mul.wide.u16 	%r16472, %rs12076, 256;
	or.b32  	%r16473, %r16472, %r16471;
	cvt.u32.u16 	%r16474, %rs12843;
	shl.b32 	%r16475, %r16474, 16;
	and.b32  	%r16476, %r16475, 16711680;
	or.b32  	%r16477, %r16473, %r16476;
	cvt.u32.u16 	%r16478, %rs12842;
	shl.b32 	%r16479, %r16478, 24;
	or.b32  	%r15866, %r16477, %r16479;
	cvt.u32.u16 	%r16480, %rs12841;
	and.b32  	%r16481, %r16480, 255;
	and.b16  	%rs12077, %rs12840, 255;
	mul.wide.u16 	%r16482, %rs12077, 256;
	or.b32  	%r16483, %r16482, %r16481;
	cvt.u32.u16 	%r16484, %rs12839;
	shl.b32 	%r16485, %r16484, 16;
	and.b32  	%r16486, %r16485, 16711680;
	or.b32  	%r16487, %r16483, %r16486;
	cvt.u32.u16 	%r16488, %rs12838;
	shl.b32 	%r16489, %r16488, 24;
	or.b32  	%r15871, %r16487, %r16489;
	cvt.u32.u16 	%r16490, %rs12837;
	and.b32  	%r16491, %r16490, 255;
	and.b16  	%rs12078, %rs12836, 255;
	mul.wide.u16 	%r16492, %rs12078, 256;
	or.b32  	%r16493, %r16492, %r16491;
	cvt.u32.u16 	%r16494, %rs12835;
	shl.b32 	%r16495, %r16494, 16;
	and.b32  	%r16496, %r16495, 16711680;
	or.b32  	%r16497, %r16493, %r16496;
	cvt.u32.u16 	%r16498, %rs12834;
	shl.b32 	%r16499, %r16498, 24;
	or.b32  	%r15876, %r16497, %r16499;
	cvt.u32.u16 	%r16500, %rs12833;
	and.b32  	%r16501, %r16500, 255;
	and.b16  	%rs12079, %rs12832, 255;
	mul.wide.u16 	%r16502, %rs12079, 256;
	or.b32  	%r16503, %r16502, %r16501;
	cvt.u32.u16 	%r16504, %rs12831;
	shl.b32 	%r16505, %r16504, 16;
	and.b32  	%r16506, %r16505, 16711680;
	or.b32  	%r16507, %r16503, %r16506;
	cvt.u32.u16 	%r16508, %rs12830;
	shl.b32 	%r16509, %r16508, 24;
	or.b32  	%r15881, %r16507, %r16509;
	cvt.u32.u16 	%r16510, %rs12829;
	and.b32  	%r16511, %r16510, 255;
	and.b16  	%rs12080, %rs12828, 255;
	mul.wide.u16 	%r16512, %rs12080, 256;
	or.b32  	%r16513, %r16512, %r16511;
	cvt.u32.u16 	%r16514, %rs12827;
	shl.b32 	%r16515, %r16514, 16;
	and.b32  	%r16516, %r16515, 16711680;
	or.b32  	%r16517, %r16513, %r16516;
	cvt.u32.u16 	%r16518, %rs12826;
	shl.b32 	%r16519, %r16518, 24;
	or.b32  	%r15886, %r16517, %r16519;
	cvt.u32.u16 	%r16520, %rs12825;
	and.b32  	%r16521, %r16520, 255;
	and.b16  	%rs12081, %rs12824, 255;
	mul.wide.u16 	%r16522, %rs12081, 256;
	or.b32  	%r16523, %r16522, %r16521;
	cvt.u32.u16 	%r16524, %rs12823;
	shl.b32 	%r16525, %r16524, 16;
	and.b32  	%r16526, %r16525, 16711680;
	or.b32  	%r16527, %r16523, %r16526;
	cvt.u32.u16 	%r16528, %rs12822;
	shl.b32 	%r16529, %r16528, 24;
	or.b32  	%r15891, %r16527, %r16529;
	cvt.u32.u16 	%r16530, %rs12821;
	and.b32  	%r16531, %r16530, 255;
	and.b16  	%rs12082, %rs12820, 255;
	mul.wide.u16 	%r16532, %rs12082, 256;
	or.b32  	%r16533, %r16532, %r16531;
	cvt.u32.u16 	%r16534, %rs12819;
	shl.b32 	%r16535, %r16534, 16;
	and.b32  	%r16536, %r16535, 16711680;
	or.b32  	%r16537, %r16533, %r16536;
	cvt.u32.u16 	%r16538, %rs12818;
	shl.b32 	%r16539, %r16538, 24;
	or.b32  	%r15896, %r16537, %r16539;
	mov.u32 	%r16540, %tid.x;
	and.b32  	%r16541, %r16540, 992;
	add.s32 	%r16542, %r16541, 32;
	setp.gt.s32 	%p63, %r16542, %r27807;
	not.b32 	%r16543, %r16541;
	add.s32 	%r16544, %r27807, %r16543;
	selp.b32 	%r15898, %r16544, 31, %p63;
	mov.b32 	%r15897, 2;
	mov.b32 	%r15899, -1;
	// begin inline asm
	shfl.sync.down.b32 %r15560, %r27825, %r15897, %r15898, %r15899;
	// end inline asm
	// begin inline asm
	shfl.sync.down.b32 %r15565, %r15566, %r15897, %r15898, %r15899;
	// end inline asm
	mov.b64 	%rd936, %fd78;
	mov.b64 	{%r15571, %r15576}, %rd936;
	// begin inline asm
	shfl.sync.down.b32 %r15570, %r15571, %r15897, %r15898, %r15899;
	// end inline asm
	// begin inline asm
	shfl.sync.down.b32 %r15575, %r15576, %r15897, %r15898, %r15899;
	// end inline asm
	// begin inline asm
	shfl.sync.down.b32 %r15580, %r15581, %r15897, %r15898, %r15899;
	// end inline asm
	// begin inline asm
	shfl.sync.down.b32 %r15585, %r15586, %r15897, %r15898, %r15899;
	// end inline asm
	// begin inline asm
	shfl.sync.down.b32 %r15590, %r15591, %r15897, %r15898, %r15899;
	// end inline asm
	// begin inline asm
	shfl.sync.down.b32 %r15595, %r15596, %r15897, %r15898, %r15899;
	// end inline asm
	// begin inline asm
	shfl.sync.down.b32 %r15600, %r15601, %r15897, %r15898, %r15899;
	// end inline asm
	// begin inline asm
	shfl.sync.down.b32 %r15605, %r15606, %r15897, %r15898, %r15899;
	// end inline asm
	// begin inline asm
	shfl.sync.down.b32 %r15610, %r15611, %r15897, %r15898, %r15899;
	// end inline asm
	// begin inline asm
	shfl.sync.down.b32 %r15615, %r15616, %r15897, %r15898, %r15899;
	// end inline asm
	// begin inline asm
	shfl.sync.down.b32 %r15620, %r15621, %r15897, %r15898, %r15899;
	// end inline asm
	// begin inline asm
	shfl.sync.down.b32 %r15625, %r15626, %r15897, %r15898, %r15899;
	// end inline asm
	// begin inline asm
	shfl.sync.down.b32 %r15630, %r15631, %r15897, %r15898, %r15899;
	// end inline asm
	// begin inline asm
	shfl.sync.down.b32 %r15635, %r15636, %r15897, %r15898, %r15899;
	// end inline asm
	// begin inline asm
	shfl.sync.down.b32 %r15640, %r15641, %r15897, %r15898, %r15899;
	// end inline asm
	// begin inline asm
	shfl.sync.down.b32 %r15645, %r15646, %r15897, %r15898, %r15899;
	// end inline asm
	// begin inline asm
	shfl.sync.down.b32 %r15650, %r15651, %r15897, %r15898, %r15899;
	// end inline asm
	// begin inline asm
	shfl.sync.down.b32 %r15655, %r15656, %r15897, %r15898, %r15899;
	// end inline asm
	// begin inline asm
	shfl.sync.down.b32 %r15660, %r15661, %r15897, %r15898, %r15899;
	// end inline asm
	// begin inline asm
	shfl.sync.down.b32 %r15665, %r15666, %r15897, %r15898, %r15899;
	// end inline asm
	// begin inline asm
	shfl.sync.down.b32 %r15670, %r15671, %r15897, %r15898, %r15899;
	// end inline asm
	// begin inline asm
	shfl.sync.down.b32 %r15675, %r15676, %r15897, %r15898, %r15899;
	// end inline asm
	// begin inline asm
	shfl.sync.down.b32 %r15680, %r15681, %r15897, %r15898, %r15899;
	// end inline asm
	// begin inline asm
	shfl.sync.down.b32 %r15685, %r15686, %r15897, %r15898, %r15899;
	// end inline asm
	// begin inline asm
	shfl.sync.down.b32 %r15690, %r15691, %r15897, %r15898, %r15899;
	// end inline asm
	// begin inline asm
	shfl.sync.down.b32 %r15695, %r15696, %r15897, %r15898, %r15899;
	// end inline asm
	// begin inline asm
	shfl.sync.down.b32 %r15700, %r15701, %r15897, %r15898, %r15899;
	// end inline asm
	// begin inline asm
	shfl.sync.down.b32 %r15705, %r15706, %r15897, %r15898, %r15899;
	// end inline asm
	// begin inline asm
	shfl.sync.down.b32 %r15710, %r15711, %r15897, %r15898, %r15899;
	// end inline asm
	// begin inline asm
	shfl.sync.down.b32 %r15715, %r15716, %r15897, %r15898, %r15899;
	// end inline asm
	// begin inline asm
	shfl.sync.down.b32 %r15720, %r15721, %r15897, %r15898, %r15899;
	// end inline asm
	// begin inline asm
	shfl.sync.down.b32 %r15725, %r15726, %r15897, %r15898, %r15899;
	// end inline asm
	// begin inline asm
	shfl.sync.down.b32 %r15730, %r15731, %r15897, %r15898, %r15899;
	// end inline asm
	// begin inline asm
	shfl.sync.down.b32 %r15735, %r15736, %r15897, %r15898, %r15899;
	// end inline asm
	// begin inline asm
	shfl.sync.down.b32 %r15740, %r15741, %r15897, %r15898, %r15899;
	// end inline asm
	// begin inline asm
	shfl.sync.down.b32 %r15745, %r15746, %r15897, %r15898, %r15899;
	// end inline asm
	// begin inline asm
	shfl.sync.down.b32 %r15750, %r15751, %r15897, %r15898, %r15899;
	// end inline asm
	// begin inline asm
	shfl.sync.down.b32 %r15755, %r15756, %r15897, %r15898, %r15899;
	// end inline asm
	// begin inline asm
	shfl.sync.down.b32 %r15760, %r15761, %r15897, %r15898, %r15899;
	// end inline asm
	// begin inline asm
	shfl.sync.down.b32 %r15765, %r15766, %r15897, %r15898, %r15899;
	// end inline asm
	// begin inline asm
	shfl.sync.down.b32 %r15770, %r15771, %r15897, %r15898, %r15899;
	// end inline asm
	// begin inline asm
	shfl.sync.down.b32 %r15775, %r15776, %r15897, %r15898, %r15899;
	// end inline asm
	// begin inline asm
	shfl.sync.down.b32 %r15780, %r15781, %r15897, %r15898, %r15899;
	// end inline asm
	// begin inline asm
	shfl.sync.down.b32 %r15785, %r15786, %r15897, %r15898, %r15899;
	// end inline asm
	// begin inline asm
	shfl.sync.down.b32 %r15790, %r15791, %r15897, %r15898, %r15899;
	// end inline asm
	// begin inline asm
	shfl.sync.down.b32 %r15795, %r15796, %r15897, %r15898, %r15899;
	// end inline asm
	// begin inline asm
	shfl.sync.down.b32 %r15800, %r15801, %r15897, %r15898, %r15899;
	// end inline asm
	// begin inline asm
	shfl.sync.down.b32 %r15805, %r15806, %r15897, %r15898, %r15899;
	// end inline asm
	// begin inline asm
	shfl.sync.down.b32 %r15810, %r15811, %r15897, %r15898, %r15899;
	// end inline asm
	// begin inline asm
	shfl.sync.down.b32 %r15815, %r15816, %r15897, %r15898, %r15899;
	// end inline asm
	// begin inline asm
	shfl.sync.down.b32 %r15820, %r15821, %r15897, %r15898, %r15899;
	// end inline asm
	// begin inline asm
	shfl.sync.down.b32 %r15825, %r15826, %r15897, %r15898, %r15899;
	// end inline asm
	// begin inline asm
	shfl.sync.down.b32 %r15830, %r15831, %r15897, %r15898, %r15899;
	// end inline asm
	// begin inline asm
	shfl.sync.down.b32 %r15835, %r15836, %r15897, %r15898, %r15899;
	// end inline asm
	// begin inline asm
	shfl.sync.down.b32 %r15840, %r15841, %r15897, %r15898, %r15899;
	// end inline asm
	// begin inline asm
	shfl.sync.down.b32 %r15845, %r15846, %r15897, %r15898, %r15899;
	// end inline asm
	// begin inline asm
	shfl.sync.down.b32 %r15850, %r15851, %r15897, %r15898, %r15899;
	// end inline asm
	// begin inline asm
	shfl.sync.down.b32 %r15855, %r15856, %r15897, %r15898, %r15899;
	// end inline asm
	// begin inline asm
	shfl.sync.down.b32 %r15860, %r15861, %r15897, %r15898, %r15899;
	// end inline asm
	// begin inline asm
	shfl.sync.down.b32 %r15865, %r15866, %r15897, %r15898, %r15899;
	// end inline asm
	// begin inline asm
	shfl.sync.down.b32 %r15870, %r15871, %r15897, %r15898, %r15899;
	// end inline asm
	// begin inline asm
	shfl.sync.down.b32 %r15875, %r15876, %r15897, %r15898, %r15899;
	// end inline asm
	// begin inline asm
	shfl.sync.down.b32 %r15880, %r15881, %r15897, %r15898, %r15899;
	// end inline asm
	// begin inline asm
	shfl.sync.down.b32 %r15885, %r15886, %r15897, %r15898, %r15899;
	// end inline asm
	// begin inline asm
	shfl.sync.down.b32 %r15890, %r15891, %r15897, %r15898, %r15899;
	// end inline asm
	// begin inline asm
	shfl.sync.down.b32 %r15895, %r15896, %r15897, %r15898, %r15899;
	// end inline asm
	add.s32 	%r16545, %r13804, 2;
	setp.gt.s32 	%p64, %r16545, %r15898;
	@%p64 bra 	$L__BB6_28;
	cvt.u16.u32 	%rs13331, %r15580;
	mov.b64 	%rd937, {%r15570, %r15575};
	mov.b64 	%fd9, %rd937;
	st.local.u32 	[%rd4], %r15560;
	st.local.v2.u32 	[%rd4+8], {%r15570, %r15575};
	st.local.v2.b32 	[%rd4+16], {%r15580, %r15585};
	st.local.v2.b32 	[%rd4+24], {%r15590, %r15595};
	st.local.v2.b32 	[%rd4+32], {%r15600, %r15605};
	st.local.v2.b32 	[%rd4+40], {%r15610, %r15615};
	st.local.v2.b32 	[%rd4+48], {%r15620, %r15625};
	st.local.v2.b32 	[%rd4+56], {%r15630, %r15635};
	st.local.v2.b32 	[%rd4+64], {%r15640, %r15645};
	st.local.v2.b32 	[%rd4+72], {%r15650, %r15655};
	st.local.v2.b32 	[%rd4+80], {%r15660, %r15665};
	st.local.v2.b32 	[%rd4+88], {%r15670, %r15675};
	st.local.v2.b32 	[%rd4+96], {%r15680, %r15685};
	st.local.v2.b32 	[%rd4+104], {%r15690, %r15695};
	st.local.v2.b32 	[%rd4+112], {%r15700, %r15705};
	st.local.v2.b32 	[%rd4+120], {%r15710, %r15715};
	st.local.v2.b32 	[%rd4+128], {%r15720, %r15725};
	st.local.v2.b32 	[%rd4+136], {%r15730, %r15735};
	st.local.v2.b32 	[%rd4+144], {%r15740, %r15745};
	st.local.v2.b32 	[%rd4+152], {%r15750, %r15755};
	st.local.v2.b32 	[%rd4+160], {%r15760, %r15765};
	st.local.v2.b32 	[%rd4+168], {%r15770, %r15775};
	st.local.v2.b32 	[%rd4+176], {%r15780, %r15785};
	st.local.v2.b32 	[%rd4+184], {%r15790, %r15795};
	st.local.v2.b32 	[%rd4+192], {%r15800, %r15805};
	st.local.v2.b32 	[%rd4+200], {%r15810, %r15815};
	st.local.v2.b32 	[%rd4+208], {%r15820, %r15825};
	st.local.v2.b32 	[%rd4+216], {%r15830, %r15835};
	st.local.v2.b32 	[%rd4+224], {%r15840, %r15845};
	st.local.v2.b32 	[%rd4+232], {%r15850, %r15855};
	st.local.v2.b32 	[%rd4+240], {%r15860, %r15865};
	st.local.v2.b32 	[%rd4+248], {%r15870, %r15875};
	st.local.v2.b32 	[%rd4+256], {%r15880, %r15885};
	st.local.v2.b32 	[%rd4+264], {%r15890, %r15895};
	st.local.u32 	[%rd3], %r27825;
	st.local.f64 	[%rd3+8], %fd78;
	cvt.u32.u16 	%r16547, %rs13066;
	cvt.u32.u16 	%r16548, %rs13067;
	prmt.b32 	%r16549, %r16548, %r16547, 0x3340U;
	cvt.u32.u16 	%r16550, %rs13068;
	cvt.u32.u16 	%r16551, %rs13069;
	prmt.b32 	%r16552, %r16551, %r16550, 0x3340U;
	prmt.b32 	%r16553, %r16552, %r16549, 0x5410U;
	cvt.u32.u16 	%r16554, %rs13070;
	cvt.u32.u16 	%r16555, %rs13071;
	prmt.b32 	%r16556, %r16555, %r16554, 0x3340U;
	cvt.u32.u16 	%r16557, %rs13072;
	cvt.u32.u16 	%r16558, %rs13073;
	prmt.b32 	%r16559, %r16558, %r16557, 0x3340U;
	prmt.b32 	%r16560, %r16559, %r16556, 0x5410U;
	st.local.v2.b32 	[%rd3+16], {%r16560, %r16553};
	cvt.u32.u16 	%r16561, %rs13058;
	cvt.u32.u16 	%r16562, %rs13059;
	prmt.b32 	%r16563, %r16562, %r16561, 0x3340U;
	cvt.u32.u16 	%r16564, %rs13060;
	cvt.u32.u16 	%r16565, %rs13061;
	prmt.b32 	%r16566, %r16565, %r16564, 0x3340U;
	prmt.b32 	%r16567, %r16566, %r16563, 0x5410U;
	cvt.u32.u16 	%r16568, %rs13062;
	cvt.u32.u16 	%r16569, %rs13063;
	prmt.b32 	%r16570, %r16569, %r16568, 0x3340U;
	cvt.u32.u16 	%r16571, %rs13064;
	cvt.u32.u16 	%r16572, %rs13065;
	prmt.b32 	%r16573, %r16572, %r16571, 0x3340U;
	prmt.b32 	%r16574, %r16573, %r16570, 0x5410U;
	st.local.v2.b32 	[%rd3+24], {%r16574, %r16567};
	cvt.u32.u16 	%r16575, %rs13050;
	cvt.u32.u16 	%r16576, %rs13051;
	prmt.b32 	%r16577, %r16576, %r16575, 0x3340U;
	cvt.u32.u16 	%r16578, %rs13052;
	cvt.u32.u16 	%r16579, %rs13053;
	prmt.b32 	%r16580, %r16579, %r16578, 0x3340U;
	prmt.b32 	%r16581, %r16580, %r16577, 0x5410U;
	cvt.u32.u16 	%r16582, %rs13054;
	cvt.u32.u16 	%r16583, %rs13055;
	prmt.b32 	%r16584, %r16583, %r16582, 0x3340U;
	cvt.u32.u16 	%r16585, %rs13056;
	cvt.u32.u16 	%r16586, %rs13057;
	prmt.b32 	%r16587, %r16586, %r16585, 0x3340U;
	prmt.b32 	%r16588, %r16587, %r16584, 0x5410U;
	st.local.v2.b32 	[%rd3+32], {%r16588, %r16581};
	cvt.u32.u16 	%r16589, %rs13042;
	cvt.u32.u16 	%r16590, %rs13043;
	prmt.b32 	%r16591, %r16590, %r16589, 0x3340U;
	cvt.u32.u16 	%r16592, %rs13044;
	cvt.u32.u16 	%r16593, %rs13045;
	prmt.b32 	%r16594, %r16593, %r16592, 0x3340U;
	prmt.b32 	%r16595, %r16594, %r16591, 0x5410U;
	cvt.u32.u16 	%r16596, %rs13046;
	cvt.u32.u16 	%r16597, %rs13047;
	prmt.b32 	%r16598, %r16597, %r16596, 0x3340U;
	cvt.u32.u16 	%r16599, %rs13048;
	cvt.u32.u16 	%r16600, %rs13049;
	prmt.b32 	%r16601, %r16600, %r16599, 0x3340U;
	prmt.b32 	%r16602, %r16601, %r16598, 0x5410U;
	st.local.v2.b32 	[%rd3+40], {%r16602, %r16595};
	cvt.u32.u16 	%r16603, %rs13034;
	cvt.u32.u16 	%r16604, %rs13035;
	prmt.b32 	%r16605, %r16604, %r16603, 0x3340U;
	cvt.u32.u16 	%r16606, %rs13036;
	cvt.u32.u16 	%r16607, %rs13037;
	prmt.b32 	%r16608, %r16607, %r16606, 0x3340U;
	prmt.b32 	%r16609, %r16608, %r16605, 0x5410U;
	cvt.u32.u16 	%r16610, %rs13038;
	cvt.u32.u16 	%r16611, %rs13039;
	prmt.b32 	%r16612, %r16611, %r16610, 0x3340U;
	cvt.u32.u16 	%r16613, %rs13040;
	cvt.u32.u16 	%r16614, %rs13041;
	prmt.b32 	%r16615, %r16614, %r16613, 0x3340U;
	prmt.b32 	%r16616, %r16615, %r16612, 0x5410U;
	st.local.v2.b32 	[%rd3+48], {%r16616, %r16609};
	cvt.u32.u16 	%r16617, %rs13026;
	cvt.u32.u16 	%r16618, %rs13027;
	prmt.b32 	%r16619, %r16618, %r16617, 0x3340U;
	cvt.u32.u16 	%r16620, %rs13028;
	cvt.u32.u16 	%r16621, %rs13029;
	prmt.b32 	%r16622, %r16621, %r16620, 0x3340U;
	prmt.b32 	%r16623, %r16622, %r16619, 0x5410U;
	cvt.u32.u16 	%r16624, %rs13030;
	cvt.u32.u16 	%r16625, %rs13031;
	prmt.b32 	%r16626, %r16625, %r16624, 0x3340U;
	cvt.u32.u16 	%r16627, %rs13032;
	cvt.u32.u16 	%r16628, %rs13033;
	prmt.b32 	%r16629, %r16628, %r16627, 0x3340U;
	prmt.b32 	%r16630, %r16629, %r16626, 0x5410U;
	st.local.v2.b32 	[%rd3+56], {%r16630, %r16623};
	cvt.u32.u16 	%r16631, %rs13018;
	cvt.u32.u16 	%r16632, %rs13019;
	prmt.b32 	%r16633, %r16632, %r16631, 0x3340U;
	cvt.u32.u16 	%r16634, %rs13020;
	cvt.u32.u16 	%r16635, %rs13021;
	prmt.b32 	%r16636, %r16635, %r16634, 0x3340U;
	prmt.b32 	%r16637, %r16636, %r16633, 0x5410U;
	cvt.u32.u16 	%r16638, %rs13022;
	cvt.u32.u16 	%r16639, %rs13023;
	prmt.b32 	%r16640, %r16639, %r16638, 0x3340U;
	cvt.u32.u16 	%r16641, %rs13024;
	cvt.u32.u16 	%r16642, %rs13025;
	prmt.b32 	%r16643, %r16642, %r16641, 0x3340U;
	prmt.b32 	%r16644, %r16643, %r16640, 0x5410U;
	st.local.v2.b32 	[%rd3+64], {%r16644, %r16637};
	cvt.u32.u16 	%r16645, %rs13010;
	cvt.u32.u16 	%r16646, %rs13011;
	prmt.b32 	%r16647, %r16646, %r16645, 0x3340U;
	cvt.u32.u16 	%r16648, %rs13012;
	cvt.u32.u16 	%r16649, %rs13013;
	prmt.b32 	%r16650, %r16649, %r16648, 0x3340U;
	prmt.b32 	%r16651, %r16650, %r16647, 0x5410U;
	cvt.u32.u16 	%r16652, %rs13014;
	cvt.u32.u16 	%r16653, %rs13015;
	prmt.b32 	%r16654, %r16653, %r16652, 0x3340U;
	cvt.u32.u16 	%r16655, %rs13016;
	cvt.u32.u16 	%r16656, %rs13017;
	prmt.b32 	%r16657, %r16656, %r16655, 0x3340U;
	prmt.b32 	%r16658, %r16657, %r16654, 0x5410U;
	st.local.v2.b32 	[%rd3+72], {%r16658, %r16651};
	cvt.u32.u16 	%r16659, %rs13002;
	cvt.u32.u16 	%r16660, %rs13003;
	prmt.b32 	%r16661, %r16660, %r16659, 0x3340U;
	cvt.u32.u16 	%r16662, %rs13004;
	cvt.u32.u16 	%r16663, %rs13005;
	prmt.b32 	%r16664, %r16663, %r16662, 0x3340U;
	prmt.b32 	%r16665, %r16664, %r16661, 0x5410U;
	cvt.u32.u16 	%r16666, %rs13006;
	cvt.u32.u16 	%r16667, %rs13007;
	prmt.b32 	%r16668, %r16667, %r16666, 0x3340U;
	cvt.u32.u16 	%r16669, %rs13008;
	cvt.u32.u16 	%r16670, %rs13009;
	prmt.b32 	%r16671, %r16670, %r16669, 0x3340U;
	prmt.b32 	%r16672, %r16671, %r16668, 0x5410U;
	st.local.v2.b32 	[%rd3+80], {%r16672, %r16665};
	cvt.u32.u16 	%r16673, %rs12994;
	cvt.u32.u16 	%r16674, %rs12995;
	prmt.b32 	%r16675, %r16674, %r16673, 0x3340U;
	cvt.u32.u16 	%r16676, %rs12996;
	cvt.u32.u16 	%r16677, %rs12997;
	prmt.b32 	%r16678, %r16677, %r16676, 0x3340U;
	prmt.b32 	%r16679, %r16678, %r16675, 0x5410U;
	cvt.u32.u16 	%r16680, %rs12998;
	cvt.u32.u16 	%r16681, %rs12999;
	prmt.b32 	%r16682, %r16681, %r16680, 0x3340U;
	cvt.u32.u16 	%r16683, %rs13000;
	cvt.u32.u16 	%r16684, %rs13001;
	prmt.b32 	%r16685, %r16684, %r16683, 0x3340U;
	prmt.b32 	%r16686, %r16685, %r16682, 0x5410U;
	st.local.v2.b32 	[%rd3+88], {%r16686, %r16679};
	cvt.u32.u16 	%r16687, %rs12986;
	cvt.u32.u16 	%r16688, %rs12987;
	prmt.b32 	%r16689, %r16688, %r16687, 0x3340U;
	cvt.u32.u16 	%r16690, %rs12988;
	cvt.u32.u16 	%r16691, %rs12989;
	prmt.b32 	%r16692, %r16691, %r16690, 0x3340U;
	prmt.b32 	%r16693, %r16692, %r16689, 0x5410U;
	cvt.u32.u16 	%r16694, %rs12990;
	cvt.u32.u16 	%r16695, %rs12991;
	prmt.b32 	%r16696, %r16695, %r16694, 0x3340U;
	cvt.u32.u16 	%r16697, %rs12992;
	cvt.u32.u16 	%r16698, %rs12993;
	prmt.b32 	%r16699, %r16698, %r16697, 0x3340U;
	prmt.b32 	%r16700, %r16699, %r16696, 0x5410U;
	st.local.v2.b32 	[%rd3+96], {%r16700, %r16693};
	cvt.u32.u16 	%r16701, %rs12978;
	cvt.u32.u16 	%r16702, %rs12979;
	prmt.b32 	%r16703, %r16702, %r16701, 0x3340U;
	cvt.u32.u16 	%r16704, %rs12980;
	cvt.u32.u16 	%r16705, %rs12981;
	prmt.b32 	%r16706, %r16705, %r16704, 0x3340U;
	prmt.b32 	%r16707, %r16706, %r16703, 0x5410U;
	cvt.u32.u16 	%r16708, %rs12982;
	cvt.u32.u16 	%r16709, %rs12983;
	prmt.b32 	%r16710, %r16709, %r16708, 0x3340U;
	cvt.u32.u16 	%r16711, %rs12984;
	cvt.u32.u16 	%r16712, %rs12985;
	prmt.b32 	%r16713, %r16712, %r16711, 0x3340U;
	prmt.b32 	%r16714, %r16713, %r16710, 0x5410U;
	st.local.v2.b32 	[%rd3+104], {%r16714, %r16707};
	cvt.u32.u16 	%r16715, %rs12970;
	cvt.u32.u16 	%r16716, %rs12971;
	prmt.b32 	%r16717, %r16716, %r16715, 0x3340U;
	cvt.u32.u16 	%r16718, %rs12972;
	cvt.u32.u16 	%r16719, %rs12973;
	prmt.b32 	%r16720, %r16719, %r16718, 0x3340U;
	prmt.b32 	%r16721, %r16720, %r16717, 0x5410U;
	cvt.u32.u16 	%r16722, %rs12974;
	cvt.u32.u16 	%r16723, %rs12975;
	prmt.b32 	%r16724, %r16723, %r16722, 0x3340U;
	cvt.u32.u16 	%r16725, %rs12976;
	cvt.u32.u16 	%r16726, %rs12977;
	prmt.b32 	%r16727, %r16726, %r16725, 0x3340U;
	prmt.b32 	%r16728, %r16727, %r16724, 0x5410U;
	st.local.v2.b32 	[%rd3+112], {%r16728, %r16721};
	cvt.u32.u16 	%r16729, %rs12962;
	cvt.u32.u16 	%r16730, %rs12963;
	prmt.b32 	%r16731, %r16730, %r16729, 0x3340U;
	cvt.u32.u16 	%r16732, %rs12964;
	cvt.u32.u16 	%r16733, %rs12965;
	prmt.b32 	%r16734, %r16733, %r16732, 0x3340U;
	prmt.b32 	%r16735, %r16734, %r16731, 0x5410U;
	cvt.u32.u16 	%r16736, %rs12966;
	cvt.u32.u16 	%r16737, %rs12967;
	prmt.b32 	%r16738, %r16737, %r16736, 0x3340U;
	cvt.u32.u16 	%r16739, %rs12968;
	cvt.u32.u16 	%r16740, %rs12969;
	prmt.b32 	%r16741, %r16740, %r16739, 0x3340U;
	prmt.b32 	%r16742, %r16741, %r16738, 0x5410U;
	st.local.v2.b32 	[%rd3+120], {%r16742, %r16735};
	cvt.u32.u16 	%r16743, %rs12954;
	cvt.u32.u16 	%r16744, %rs12955;
	prmt.b32 	%r16745, %r16744, %r16743, 0x3340U;
	cvt.u32.u16 	%r16746, %rs12956;
	cvt.u32.u16 	%r16747, %rs12957;
	prmt.b32 	%r16748, %r16747, %r16746, 0x3340U;
	prmt.b32 	%r16749, %r16748, %r16745, 0x5410U;
	cvt.u32.u16 	%r16750, %rs12958;
	cvt.u32.u16 	%r16751, %rs12959;
	prmt.b32 	%r16752, %r16751, %r16750, 0x3340U;
	cvt.u32.u16 	%r16753, %rs12960;
	cvt.u32.u16 	%r16754, %rs12961;
	prmt.b32 	%r16755, %r16754, %r16753, 0x3340U;
	prmt.b32 	%r16756, %r16755, %r16752, 0x5410U;
	st.local.v2.b32 	[%rd3+128], {%r16756, %r16749};
	cvt.u32.u16 	%r16757, %rs12946;
	cvt.u32.u16 	%r16758, %rs12947;
	prmt.b32 	%r16759, %r16758, %r16757, 0x3340U;
	cvt.u32.u16 	%r16760, %rs12948;
	cvt.u32.u16 	%r16761, %rs12949;
	prmt.b32 	%r16762, %r16761, %r16760, 0x3340U;
	prmt.b32 	%r16763, %r16762, %r16759, 0x5410U;
	cvt.u32.u16 	%r16764, %rs12950;
	cvt.u32.u16 	%r16765, %rs12951;
	prmt.b32 	%r16766, %r16765, %r16764, 0x3340U;
	cvt.u32.u16 	%r16767, %rs12952;
	cvt.u32.u16 	%r16768, %rs12953;
	prmt.b32 	%r16769, %r16768, %r16767, 0x3340U;
	prmt.b32 	%r16770, %r16769, %r16766, 0x5410U;
	st.local.v2.b32 	[%rd3+136], {%r16770, %r16763};
	cvt.u32.u16 	%r16771, %rs12938;
	cvt.u32.u16 	%r16772, %rs12939;
	prmt.b32 	%r16773, %r16772, %r16771, 0x3340U;
	cvt.u32.u16 	%r16774, %rs12940;
	cvt.u32.u16 	%r16775, %rs12941;
	prmt.b32 	%r16776, %r16775, %r16774, 0x3340U;
	prmt.b32 	%r16777, %r16776, %r16773, 0x5410U;
	cvt.u32.u16 	%r16778, %rs12942;
	cvt.u32.u16 	%r16779, %rs12943;
	prmt.b32 	%r16780, %r16779, %r16778, 0x3340U;
	cvt.u32.u16 	%r16781, %rs12944;
	cvt.u32.u16 	%r16782, %rs12945;
	prmt.b32 	%r16783, %r16782, %r16781, 0x3340U;
	prmt.b32 	%r16784, %r16783, %r16780, 0x5410U;
	st.local.v2.b32 	[%rd3+144], {%r16784, %r16777};
	cvt.u32.u16 	%r16785, %rs12930;
	cvt.u32.u16 	%r16786, %rs12931;
	prmt.b32 	%r16787, %r16786, %r16785, 0x3340U;
	cvt.u32.u16 	%r16788, %rs12932;
	cvt.u32.u16 	%r16789, %rs12933;
	prmt.b32 	%r16790, %r16789, %r16788, 0x3340U;
	prmt.b32 	%r16791, %r16790, %r16787, 0x5410U;
	cvt.u32.u16 	%r16792, %rs12934;
	cvt.u32.u16 	%r16793, %rs12935;
	prmt.b32 	%r16794, %r16793, %r16792, 0x3340U;
	cvt.u32.u16 	%r16795, %rs12936;
	cvt.u32.u16 	%r16796, %rs12937;
	prmt.b32 	%r16797, %r16796, %r16795, 0x3340U;
	prmt.b32 	%r16798, %r16797, %r16794, 0x5410U;
	st.local.v2.b32 	[%rd3+152], {%r16798, %r16791};
	cvt.u32.u16 	%r16799, %rs12922;
	cvt.u32.u16 	%r16800, %rs12923;
	prmt.b32 	%r16801, %r16800, %r16799, 0x3340U;
	cvt.u32.u16 	%r16802, %rs12924;
	cvt.u32.u16 	%r16803, %rs12925;
	prmt.b32 	%r16804, %r16803, %r16802, 0x3340U;
	prmt.b32 	%r16805, %r16804, %r16801, 0x5410U;
	cvt.u32.u16 	%r16806, %rs12926;
	cvt.u32.u16 	%r16807, %rs12927;
	prmt.b32 	%r16808, %r16807, %r16806, 0x3340U;
	cvt.u32.u16 	%r16809, %rs12928;
	cvt.u32.u16 	%r16810, %rs12929;
	prmt.b32 	%r16811, %r16810, %r16809, 0x3340U;
	prmt.b32 	%r16812, %r16811, %r16808, 0x5410U;
	st.local.v2.b32 	[%rd3+160], {%r16812, %r16805};
	cvt.u32.u16 	%r16813, %rs12914;
	cvt.u32.u16 	%r16814, %rs12915;
	prmt.b32 	%r16815, %r16814, %r16813, 0x3340U;
	cvt.u32.u16 	%r16816, %rs12916;
	cvt.u32.u16 	%r16817, %rs12917;
	prmt.b32 	%r16818, %r16817, %r16816, 0x3340U;
	prmt.b32 	%r16819, %r16818, %r16815, 0x5410U;
	cvt.u32.u16 	%r16820, %rs12918;
	cvt.u32.u16 	%r16821, %rs12919;
	prmt.b32 	%r16822, %r16821, %r16820, 0x3340U;
	cvt.u32.u16 	%r16823, %rs12920;
	cvt.u32.u16 	%r16824, %rs12921;
	prmt.b32 	%r16825, %r16824, %r16823, 0x3340U;
	prmt.b32 	%r16826, %r16825, %r16822, 0x5410U;
	st.local.v2.b32 	[%rd3+168], {%r16826, %r16819};
	cvt.u32.u16 	%r16827, %rs12906;
	cvt.u32.u16 	%r16828, %rs12907;
	prmt.b32 	%r16829, %r16828, %r16827, 0x3340U;
	cvt.u32.u16 	%r16830, %rs12908;
	cvt.u32.u16 	%r16831, %rs12909;
	prmt.b32 	%r16832, %r16831, %r16830, 0x3340U;
	prmt.b32 	%r16833, %r16832, %r16829, 0x5410U;
	cvt.u32.u16 	%r16834, %rs12910;
	cvt.u32.u16 	%r16835, %rs12911;
	prmt.b32 	%r16836, %r16835, %r16834, 0x3340U;
	cvt.u32.u16 	%r16837, %rs12912;
	cvt.u32.u16 	%r16838, %rs12913;
	prmt.b32 	%r16839, %r16838, %r16837, 0x3340U;
	prmt.b32 	%r16840, %r16839, %r16836, 0x5410U;
	st.local.v2.b32 	[%rd3+176], {%r16840, %r16833};
	cvt.u32.u16 	%r16841, %rs12898;
	cvt.u32.u16 	%r16842, %rs12899;
	prmt.b32 	%r16843, %r16842, %r16841, 0x3340U;
	cvt.u32.u16 	%r16844, %rs12900;
	cvt.u32.u16 	%r16845, %rs12901;
	prmt.b32 	%r16846, %r16845, %r16844, 0x3340U;
	prmt.b32 	%r16847, %r16846, %r16843, 0x5410U;
	cvt.u32.u16 	%r16848, %rs12902;
	cvt.u32.u16 	%r16849, %rs12903;
	prmt.b32 	%r16850, %r16849, %r16848, 0x3340U;
	cvt.u32.u16 	%r16851, %rs12904;
	cvt.u32.u16 	%r16852, %rs12905;
	prmt.b32 	%r16853, %r16852, %r16851, 0x3340U;
	prmt.b32 	%r16854, %r16853, %r16850, 0x5410U;
	st.local.v2.b32 	[%rd3+184], {%r16854, %r16847};
	cvt.u32.u16 	%r16855, %rs12890;
	cvt.u32.u16 	%r16856, %rs12891;
	prmt.b32 	%r16857, %r16856, %r16855, 0x3340U;
	cvt.u32.u16 	%r16858, %rs12892;
	cvt.u32.u16 	%r16859, %rs12893;
	prmt.b32 	%r16860, %r16859, %r16858, 0x3340U;
	prmt.b32 	%r16861, %r16860, %r16857, 0x5410U;
	cvt.u32.u16 	%r16862, %rs12894;
	cvt.u32.u16 	%r16863, %rs12895;
	prmt.b32 	%r16864, %r16863, %r16862, 0x3340U;
	cvt.u32.u16 	%r16865, %rs12896;
	cvt.u32.u16 	%r16866, %rs12897;
	prmt.b32 	%r16867, %r16866, %r16865, 0x3340U;
	prmt.b32 	%r16868, %r16867, %r16864, 0x5410U;
	st.local.v2.b32 	[%rd3+192], {%r16868, %r16861};
	cvt.u32.u16 	%r16869, %rs12882;
	cvt.u32.u16 	%r16870, %rs12883;
	prmt.b32 	%r16871, %r16870, %r16869, 0x3340U;
	cvt.u32.u16 	%r16872, %rs12884;
	cvt.u32.u16 	%r16873, %rs12885;
	prmt.b32 	%r16874, %r16873, %r16872, 0x3340U;
	prmt.b32 	%r16875, %r16874, %r16871, 0x5410U;
	cvt.u32.u16 	%r16876, %rs12886;
	cvt.u32.u16 	%r16877, %rs12887;
	prmt.b32 	%r16878, %r16877, %r16876, 0x3340U;
	cvt.u32.u16 	%r16879, %rs12888;
	cvt.u32.u16 	%r16880, %rs12889;
	prmt.b32 	%r16881, %r16880, %r16879, 0x3340U;
	prmt.b32 	%r16882, %r16881, %r16878, 0x5410U;
	st.local.v2.b32 	[%rd3+200], {%r16882, %r16875};
	cvt.u32.u16 	%r16883, %rs12874;
	cvt.u32.u16 	%r16884, %rs12875;
	prmt.b32 	%r16885, %r16884, %r16883, 0x3340U;
	cvt.u32.u16 	%r16886, %rs12876;
	cvt.u32.u16 	%r16887, %rs12877;
	prmt.b32 	%r16888, %r16887, %r16886, 0x3340U;
	prmt.b32 	%r16889, %r16888, %r16885, 0x5410U;
	cvt.u32.u16 	%r16890, %rs12878;
	cvt.u32.u16 	%r16891, %rs12879;
	prmt.b32 	%r16892, %r16891, %r16890, 0x3340U;
	cvt.u32.u16 	%r16893, %rs12880;
	cvt.u32.u16 	%r16894, %rs12881;
	prmt.b32 	%r16895, %r16894, %r16893, 0x3340U;
	prmt.b32 	%r16896, %r16895, %r16892, 0x5410U;
	st.local.v2.b32 	[%rd3+208], {%r16896, %r16889};
	cvt.u32.u16 	%r16897, %rs12866;
	cvt.u32.u16 	%r16898, %rs12867;
	prmt.b32 	%r16899, %r16898, %r16897, 0x3340U;
	cvt.u32.u16 	%r16900, %rs12868;
	cvt.u32.u16 	%r16901, %rs12869;
	prmt.b32 	%r16902, %r16901, %r16900, 0x3340U;
	prmt.b32 	%r16903, %r16902, %r16899, 0x5410U;
	cvt.u32.u16 	%r16904, %rs12870;
	cvt.u32.u16 	%r16905, %rs12871;
	prmt.b32 	%r16906, %r16905, %r16904, 0x3340U;
	cvt.u32.u16 	%r16907, %rs12872;
	cvt.u32.u16 	%r16908, %rs12873;
	prmt.b32 	%r16909, %r16908, %r16907, 0x3340U;
	prmt.b32 	%r16910, %r16909, %r16906, 0x5410U;
	st.local.v2.b32 	[%rd3+216], {%r16910, %r16903};
	cvt.u32.u16 	%r16911, %rs12858;
	cvt.u32.u16 	%r16912, %rs12859;
	prmt.b32 	%r16913, %r16912, %r16911, 0x3340U;
	cvt.u32.u16 	%r16914, %rs12860;
	cvt.u32.u16 	%r16915, %rs12861;
	prmt.b32 	%r16916, %r16915, %r16914, 0x3340U;
	prmt.b32 	%r16917, %r16916, %r16913, 0x5410U;
	cvt.u32.u16 	%r16918, %rs12862;
	cvt.u32.u16 	%r16919, %rs12863;
	prmt.b32 	%r16920, %r16919, %r16918, 0x3340U;
	cvt.u32.u16 	%r16921, %rs12864;
	cvt.u32.u16 	%r16922, %rs12865;
	prmt.b32 	%r16923, %r16922, %r16921, 0x3340U;
	prmt.b32 	%r16924, %r16923, %r16920, 0x5410U;
	st.local.v2.b32 	[%rd3+224], {%r16924, %r16917};
	cvt.u32.u16 	%r16925, %rs12850;
	cvt.u32.u16 	%r16926, %rs12851;
	prmt.b32 	%r16927, %r16926, %r16925, 0x3340U;
	cvt.u32.u16 	%r16928, %rs12852;
	cvt.u32.u16 	%r16929, %rs12853;
	prmt.b32 	%r16930, %r16929, %r16928, 0x3340U;
	prmt.b32 	%r16931, %r16930, %r16927, 0x5410U;
	cvt.u32.u16 	%r16932, %rs12854;
	cvt.u32.u16 	%r16933, %rs12855;
	prmt.b32 	%r16934, %r16933, %r16932, 0x3340U;
	cvt.u32.u16 	%r16935, %rs12856;
	cvt.u32.u16 	%r16936, %rs12857;
	prmt.b32 	%r16937, %r16936, %r16935, 0x3340U;
	prmt.b32 	%r16938, %r16937, %r16934, 0x5410U;
	st.local.v2.b32 	[%rd3+232], {%r16938, %r16931};
	cvt.u32.u16 	%r16939, %rs12842;
	cvt.u32.u16 	%r16940, %rs12843;
	prmt.b32 	%r16941, %r16940, %r16939, 0x3340U;
	cvt.u32.u16 	%r16942, %rs12844;
	cvt.u32.u16 	%r16943, %rs12845;
	prmt.b32 	%r16944, %r16943, %r16942, 0x3340U;
	prmt.b32 	%r16945, %r16944, %r16941, 0x5410U;
	cvt.u32.u16 	%r16946, %rs12846;
	cvt.u32.u16 	%r16947, %rs12847;
	prmt.b32 	%r16948, %r16947, %r16946, 0x3340U;
	cvt.u32.u16 	%r16949, %rs12848;
	cvt.u32.u16 	%r16950, %rs12849;
	prmt.b32 	%r16951, %r16950, %r16949, 0x3340U;
	prmt.b32 	%r16952, %r16951, %r16948, 0x5410U;
	st.local.v2.b32 	[%rd3+240], {%r16952, %r16945};
	cvt.u32.u16 	%r16953, %rs12834;
	cvt.u32.u16 	%r16954, %rs12835;
	prmt.b32 	%r16955, %r16954, %r16953, 0x3340U;
	cvt.u32.u16 	%r16956, %rs12836;
	cvt.u32.u16 	%r16957, %rs12837;
	prmt.b32 	%r16958, %r16957, %r16956, 0x3340U;
	prmt.b32 	%r16959, %r16958, %r16955, 0x5410U;
	cvt.u32.u16 	%r16960, %rs12838;
	cvt.u32.u16 	%r16961, %rs12839;
	prmt.b32 	%r16962, %r16961, %r16960, 0x3340U;
	cvt.u32.u16 	%r16963, %rs12840;
	cvt.u32.u16 	%r16964, %rs12841;
	prmt.b32 	%r16965, %r16964, %r16963, 0x3340U;
	prmt.b32 	%r16966, %r16965, %r16962, 0x5410U;
	st.local.v2.b32 	[%rd3+248], {%r16966, %r16959};
	cvt.u32.u16 	%r16967, %rs12826;
	cvt.u32.u16 	%r16968, %rs12827;
	prmt.b32 	%r16969, %r16968, %r16967, 0x3340U;
	cvt.u32.u16 	%r16970, %rs12828;
	cvt.u32.u16 	%r16971, %rs12829;
	prmt.b32 	%r16972, %r16971, %r16970, 0x3340U;
	prmt.b32 	%r16973, %r16972, %r16969, 0x5410U;
	cvt.u32.u16 	%r16974, %rs12830;
	cvt.u32.u16 	%r16975, %rs12831;
	prmt.b32 	%r16976, %r16975, %r16974, 0x3340U;
	cvt.u32.u16 	%r16977, %rs12832;
	cvt.u32.u16 	%r16978, %rs12833;
	prmt.b32 	%r16979, %r16978, %r16977, 0x3340U;
	prmt.b32 	%r16980, %r16979, %r16976, 0x5410U;
	st.local.v2.b32 	[%rd3+256], {%r16980, %r16973};
	cvt.u32.u16 	%r16981, %rs12818;
	cvt.u32.u16 	%r16982, %rs12819;
	prmt.b32 	%r16983, %r16982, %r16981, 0x3340U;
	cvt.u32.u16 	%r16984, %rs12820;
	cvt.u32.u16 	%r16985, %rs12821;
	prmt.b32 	%r16986, %r16985, %r16984, 0x3340U;
	prmt.b32 	%r16987, %r16986, %r16983, 0x5410U;
	cvt.u32.u16 	%r16988, %rs12822;
	cvt.u32.u16 	%r16989, %rs12823;
	prmt.b32 	%r16990, %r16989, %r16988, 0x3340U;
	cvt.u32.u16 	%r16991, %rs12824;
	cvt.u32.u16 	%r16992, %rs12825;
	prmt.b32 	%r16993, %r16992, %r16991, 0x3340U;
	prmt.b32 	%r16994, %r16993, %r16990, 0x5410U;
	st.local.v2.b32 	[%rd3+264], {%r16994, %r16987};
	mov.b32 	%r27831, 0;
$L__BB6_23:
	mov.u32 	%r27834, %r27831;
	cvt.u64.u32 	%rd938, %r27834;
	add.s64 	%rd939, %rd3, %rd938;
	ld.local.u8 	%rs12083, [%rd939+16];
	setp.ne.s16 	%p65, %rs12083, 0;
	add.s32 	%r27831, %r27834, 1;
	@%p65 bra 	$L__BB6_23;
	and.b16  	%rs12084, %rs13331, 255;
	setp.eq.s16 	%p66, %rs12084, 0;
	@%p66 bra 	$L__BB6_27;
	mov.b32 	%r27832, 0;
$L__BB6_26:
	cvt.u64.u32 	%rd940, %r27834;
	add.s64 	%rd941, %rd3, %rd940;
	st.local.u8 	[%rd941+16], %rs13331;
	add.s32 	%r27834, %r27834, 1;
	add.s32 	%r170, %r27832, 1;
	cvt.u64.u32 	%rd942, %r27832;
	add.s64 	%rd943, %rd4, %rd942;
	ld.local.u8 	%rs13331, [%rd943+17];
	setp.ne.s16 	%p67, %rs13331, 0;
	mov.u32 	%r27832, %r170;
	@%p67 bra 	$L__BB6_26;
$L__BB6_27:
	cvt.u64.u32 	%rd944, %r27834;
	add.s64 	%rd945, %rd3, %rd944;
	mov.b16 	%rs12085, 0;
	st.local.u8 	[%rd945+16], %rs12085;
	add.s32 	%r27825, %r27825, %r15560;
	st.local.u32 	[%rd3], %r27825;
	add.f64 	%fd78, %fd78, %fd9;
	st.local.f64 	[%rd3+8], %fd78;
	ld.local.v2.b32 	{%r16996, %r16997}, [%rd3+16];
	bfe.u32 	%r16998, %r16996, 0, 8;
	cvt.u16.u32 	%rs13073, %r16998;
	bfe.u32 	%r16999, %r16996, 8, 8;
	cvt.u16.u32 	%rs13072, %r16999;
	bfe.u32 	%r17000, %r16996, 16, 8;
	cvt.u16.u32 	%rs13071, %r17000;
	bfe.u32 	%r17001, %r16996, 24, 8;
	cvt.u16.u32 	%rs13070, %r17001;
	bfe.u32 	%r17002, %r16997, 0, 8;
	cvt.u16.u32 	%rs13069, %r17002;
	bfe.u32 	%r17003, %r16997, 8, 8;
	cvt.u16.u32 	%rs13068, %r17003;
	bfe.u32 	%r17004, %r16997, 16, 8;
	cvt.u16.u32 	%rs13067, %r17004;
	bfe.u32 	%r17005, %r16997, 24, 8;
	cvt.u16.u32 	%rs13066, %r17005;
	ld.local.v2.b32 	{%r17006, %r17007}, [%rd3+24];
	bfe.u32 	%r17008, %r17006, 0, 8;
	cvt.u16.u32 	%rs13065, %r17008;
	bfe.u32 	%r17009, %r17006, 8, 8;
	cvt.u16.u32 	%rs13064, %r17009;
	bfe.u32 	%r17010, %r17006, 16, 8;
	cvt.u16.u32 	%rs13063, %r17010;
	bfe.u32 	%r17011, %r17006, 24, 8;
	cvt.u16.u32 	%rs13062, %r17011;
	bfe.u32 	%r17012, %r17007, 0, 8;
	cvt.u16.u32 	%rs13061, %r17012;
	bfe.u32 	%r17013, %r17007, 8, 8;
	cvt.u16.u32 	%rs13060, %r17013;
	bfe.u32 	%r17014, %r17007, 16, 8;
	cvt.u16.u32 	%rs13059, %r17014;
	bfe.u32 	%r17015, %r17007, 24, 8;
	cvt.u16.u32 	%rs13058, %r17015;
	ld.local.v2.b32 	{%r17016, %r17017}, [%rd3+32];
	bfe.u32 	%r17018, %r17016, 0, 8;
	cvt.u16.u32 	%rs13057, %r17018;
	bfe.u32 	%r17019, %r17016, 8, 8;
	cvt.u16.u32 	%rs13056, %r17019;
	bfe.u32 	%r17020, %r17016, 16, 8;
	cvt.u16.u32 	%rs13055, %r17020;
	bfe.u32 	%r17021, %r17016, 24, 8;
	cvt.u16.u32 	%rs13054, %r17021;
	bfe.u32 	%r17022, %r17017, 0, 8;
	cvt.u16.u32 	%rs13053, %r17022;
	bfe.u32 	%r17023, %r17017, 8, 8;
	cvt.u16.u32 	%rs13052, %r17023;
	bfe.u32 	%r17024, %r17017, 16, 8;
	cvt.u16.u32 	%rs13051, %r17024;
	bfe.u32 	%r17025, %r17017, 24, 8;
	cvt.u16.u32 	%rs13050, %r17025;
	ld.local.v2.b32 	{%r17026, %r17027}, [%rd3+40];
	bfe.u32 	%r17028, %r17026, 0, 8;
	cvt.u16.u32 	%rs13049, %r17028;
	bfe.u32 	%r17029, %r17026, 8, 8;
	cvt.u16.u32 	%rs13048, %r17029;
	bfe.u32 	%r17030, %r17026, 16, 8;
	cvt.u16.u32 	%rs13047, %r17030;
	bfe.u32 	%r17031, %r17026, 24, 8;
	cvt.u16.u32 	%rs13046, %r17031;
	bfe.u32 	%r17032, %r17027, 0, 8;
	cvt.u16.u32 	%rs13045, %r17032;
	bfe.u32 	%r17033, %r17027, 8, 8;
	cvt.u16.u32 	%rs13044, %r17033;
	bfe.u32 	%r17034, %r17027, 16, 8;
	cvt.u16.u32 	%rs13043, %r17034;
	bfe.u32 	%r17035, %r17027, 24, 8;
	cvt.u16.u32 	%rs13042, %r17035;
	ld.local.v2.b32 	{%r17036, %r17037}, [%rd3+48];
	bfe.u32 	%r17038, %r17036, 0, 8;
	cvt.u16.u32 	%rs13041, %r17038;
	bfe.u32 	%r17039, %r17036, 8, 8;
	cvt.u16.u32 	%rs13040, %r17039;
	bfe.u32 	%r17040, %r17036, 16, 8;
	cvt.u16.u32 	%rs13039, %r17040;
	bfe.u32 	%r17041, %r17036, 24, 8;
	cvt.u16.u32 	%rs13038, %r17041;
	bfe.u32 	%r17042, %r17037, 0, 8;
	cvt.u16.u32 	%rs13037, %r17042;
	bfe.u32 	%r17043, %r17037, 8, 8;
	cvt.u16.u32 	%rs13036, %r17043;
	bfe.u32 	%r17044, %r17037, 16, 8;
	cvt.u16.u32 	%rs13035, %r17044;
	bfe.u32 	%r17045, %r17037, 24, 8;
	cvt.u16.u32 	%rs13034, %r17045;
	ld.local.v2.b32 	{%r17046, %r17047}, [%rd3+56];
	bfe.u32 	%r17048, %r17046, 0, 8;
	cvt.u16.u32 	%rs13033, %r17048;
	bfe.u32 	%r17049, %r17046, 8, 8;
	cvt.u16.u32 	%rs13032, %r17049;
	bfe.u32 	%r17050, %r17046, 16, 8;
	cvt.u16.u32 	%rs13031, %r17050;
	bfe.u32 	%r17051, %r17046, 24, 8;
	cvt.u16.u32 	%rs13030, %r17051;
	bfe.u32 	%r17052, %r17047, 0, 8;
	cvt.u16.u32 	%rs13029, %r17052;
	bfe.u32 	%r17053, %r17047, 8, 8;
	cvt.u16.u32 	%rs13028, %r17053;
	bfe.u32 	%r17054, %r17047, 16, 8;
	cvt.u16.u32 	%rs13027, %r17054;
	bfe.u32 	%r17055, %r17047, 24, 8;
	cvt.u16.u32 	%rs13026, %r17055;
	ld.local.v2.b32 	{%r17056, %r17057}, [%rd3+64];
	bfe.u32 	%r17058, %r17056, 0, 8;
	cvt.u16.u32 	%rs13025, %r17058;
	bfe.u32 	%r17059, %r17056, 8, 8;
	cvt.u16.u32 	%rs13024, %r17059;
	bfe.u32 	%r17060, %r17056, 16, 8;
	cvt.u16.u32 	%rs13023, %r17060;
	bfe.u32 	%r17061, %r17056, 24, 8;
	cvt.u16.u32 	%rs13022, %r17061;
	bfe.u32 	%r17062, %r17057, 0, 8;
	cvt.u16.u32 	%rs13021, %r17062;
	bfe.u32 	%r17063, %r17057, 8, 8;
	cvt.u16.u32 	%rs13020, %r17063;
	bfe.u32 	%r17064, %r17057, 16, 8;
	cvt.u16.u32 	%rs13019, %r17064;
	bfe.u32 	%r17065, %r17057, 24, 8;
	cvt.u16.u32 	%rs13018, %r17065;
	ld.local.v2.b32 	{%r17066, %r17067}, [%rd3+72];
	bfe.u32 	%r17068, %r17066, 0, 8;
	cvt.u16.u32 	%rs13017, %r17068;
	bfe.u32 	%r17069, %r17066, 8, 8;
	cvt.u16.u32 	%rs13016, %r17069;
	bfe.u32 	%r17070, %r17066, 16, 8;
	cvt.u16.u32 	%rs13015, %r17070;
	bfe.u32 	%r17071, %r17066, 24, 8;
	cvt.u16.u32 	%rs13014, %r17071;
	bfe.u32 	%r17072, %r17067, 0, 8;
	cvt.u16.u32 	%rs13013, %r17072;
	bfe.u32 	%r17073, %r17067, 8, 8;
	cvt.u16.u32 	%rs13012, %r17073;
	bfe.u32 	%r17074, %r17067, 16, 8;
	cvt.u16.u32 	%rs13011, %r17074;
	bfe.u32 	%r17075, %r17067, 24, 8;
	cvt.u16.u32 	%rs13010, %r17075;
	ld.local.v2.b32 	{%r17076, %r17077}, [%rd3+80];
	bfe.u32 	%r17078, %r17076, 0, 8;
	cvt.u16.u32 	%rs13009, %r17078;
	bfe.u32 	%r17079, %r17076, 8, 8;
	cvt.u16.u32 	%rs13008, %r17079;
	bfe.u32 	%r17080, %r17076, 16, 8;
	cvt.u16.u32 	%rs13007, %r17080;
	bfe.u32 	%r17081, %r17076, 24, 8;
	cvt.u16.u32 	%rs13006, %r17081;
	bfe.u32 	%r17082, %r17077, 0, 8;
	cvt.u16.u32 	%rs13005, %r17082;
	bfe.u32 	%r17083, %r17077, 8, 8;
	cvt.u16.u32 	%rs13004, %r17083;
	bfe.u32 	%r17084, %r17077, 16, 8;
	cvt.u16.u32 	%rs13003, %r17084;
	bfe.u32 	%r17085, %r17077, 24, 8;
	cvt.u16.u32 	%rs13002, %r17085;
	ld.local.v2.b32 	{%r17086, %r17087}, [%rd3+88];
	bfe.u32 	%r17088, %r17086, 0, 8;
	cvt.u16.u32 	%rs13001, %r17088;
	bfe.u32 	%r17089, %r17086, 8, 8;
	cvt.u16.u32 	%rs13000, %r17089;
	bfe.u32 	%r17090, %r17086, 16, 8;
	cvt.u16.u32 	%rs12999, %r17090;
	bfe.u32 	%r17091, %r17086, 24, 8;
	cvt.u16.u32 	%rs12998, %r17091;
	bfe.u32 	%r17092, %r17087, 0, 8;
	cvt.u16.u32 	%rs12997, %r17092;
	bfe.u32 	%r17093, %r17087, 8, 8;
	cvt.u16.u32 	%rs12996, %r17093;
	bfe.u32 	%r17094, %r17087, 16, 8;
	cvt.u16.u32 	%rs12995, %r17094;
	bfe.u32 	%r17095, %r17087, 24, 8;
	cvt.u16.u32 	%rs12994, %r17095;
	ld.local.v2.b32 	{%r17096, %r17097}, [%rd3+96];
	bfe.u32 	%r17098, %r17096, 0, 8;
	cvt.u16.u32 	%rs12993, %r17098;
	bfe.u32 	%r17099, %r17096, 8, 8;
	cvt.u16.u32 	%rs12992, %r17099;
	bfe.u32 	%r17100, %r17096, 16, 8;
	cvt.u16.u32 	%rs12991, %r17100;
	bfe.u32 	%r17101, %r17096, 24, 8;
	cvt.u16.u32 	%rs12990, %r17101;
	bfe.u32 	%r17102, %r17097, 0, 8;
	cvt.u16.u32 	%rs12989, %r17102;
	bfe.u32 	%r17103, %r17097, 8, 8;
	cvt.u16.u32 	%rs12988, %r17103;
	bfe.u32 	%r17104, %r17097, 16, 8;
	cvt.u16.u32 	%rs12987, %r17104;
	bfe.u32 	%r17105, %r17097, 24, 8;
	cvt.u16.u32 	%rs12986, %r17105;
	ld.local.v2.b32 	{%r17106, %r17107}, [%rd3+104];
	bfe.u32 	%r17108, %r17106, 0, 8;
	cvt.u16.u32 	%rs12985, %r17108;
	bfe.u32 	%r17109, %r17106, 8, 8;
	cvt.u16.u32 	%rs12984, %r17109;
	bfe.u32 	%r17110, %r17106, 16, 8;
	cvt.u16.u32 	%rs12983, %r17110;
	bfe.u32 	%r17111, %r17106, 24, 8;
	cvt.u16.u32 	%rs12982, %r17111;
	bfe.u32 	%r17112, %r17107, 0, 8;
	cvt.u16.u32 	%rs12981, %r17112;
	bfe.u32 	%r17113, %r17107, 8, 8;
	cvt.u16.u32 	%rs12980, %r17113;
	bfe.u32 	%r17114, %r17107, 16, 8;
	cvt.u16.u32 	%rs12979, %r17114;
	bfe.u32 	%r17115, %r17107, 24, 8;
	cvt.u16.u32 	%rs12978, %r17115;
	ld.local.v2.b32 	{%r17116, %r17117}, [%rd3+112];
	bfe.u32 	%r17118, %r17116, 0, 8;
	cvt.u16.u32 	%rs12977, %r17118;
	bfe.u32 	%r17119, %r17116, 8, 8;
	cvt.u16.u32 	%rs12976, %r17119;
	bfe.u32 	%r17120, %r17116, 16, 8;
	cvt.u16.u32 	%rs12975, %r17120;
	bfe.u32 	%r17121, %r17116, 24, 8;
	cvt.u16.u32 	%rs12974, %r17121;
	bfe.u32 	%r17122, %r17117, 0, 8;
	cvt.u16.u32 	%rs12973, %r17122;
	bfe.u32 	%r17123, %r17117, 8, 8;
	cvt.u16.u32 	%rs12972, %r17123;
	bfe.u32 	%r17124, %r17117, 16, 8;
	cvt.u16.u32 	%rs12971, %r17124;
	bfe.u32 	%r17125, %r17117, 24, 8;
	cvt.u16.u32 	%rs12970, %r17125;
	ld.local.v2.b32 	{%r17126, %r17127}, [%rd3+120];
	bfe.u32 	%r17128, %r17126, 0, 8;
	cvt.u16.u32 	%rs12969, %r17128;
	bfe.u32 	%r17129, %r17126, 8, 8;
	cvt.u16.u32 	%rs12968, %r17129;
	bfe.u32 	%r17130, %r17126, 16, 8;
	cvt.u16.u32 	%rs12967, %r17130;
	bfe.u32 	%r17131, %r17126, 24, 8;
	cvt.u16.u32 	%rs12966, %r17131;
	bfe.u32 	%r17132, %r17127, 0, 8;
	cvt.u16.u32 	%rs12965, %r17132;
	bfe.u32 	%r17133, %r17127, 8, 8;
	cvt.u16.u32 	%rs12964, %r17133;
	bfe.u32 	%r17134, %r17127, 16, 8;
	cvt.u16.u32 	%rs12963, %r17134;
	bfe.u32 	%r17135, %r17127, 24, 8;
	cvt.u16.u32 	%rs12962, %r17135;
	ld.local.v2.b32 	{%r17136, %r17137}, [%rd3+128];
	bfe.u32 	%r17138, %r17136, 0, 8;
	cvt.u16.u32 	%rs12961, %r17138;
	bfe.u32 	%r17139, %r17136, 8, 8;
	cvt.u16.u32 	%rs12960, %r17139;
	bfe.u32 	%r17140, %r17136, 16, 8;
	cvt.u16.u32 	%rs12959, %r17140;
	bfe.u32 	%r17141, %r17136, 24, 8;
	cvt.u16.u32 	%rs12958, %r17141;
	bfe.u32 	%r17142, %r17137, 0, 8;
	cvt.u16.u32 	%rs12957, %r17142;
	bfe.u32 	%r17143, %r17137, 8, 8;
	cvt.u16.u32 	%rs12956, %r17143;
	bfe.u32 	%r17144, %r17137, 16, 8;
	cvt.u16.u32 	%rs12955, %r17144;
	bfe.u32 	%r17145, %r17137, 24, 8;
	cvt.u16.u32 	%rs12954, %r17145;
	ld.local.v2.b32 	{%r17146, %r17147}, [%rd3+136];
	bfe.u32 	%r17148, %r17146, 0, 8;
	cvt.u16.u32 	%rs12953, %r17148;
	bfe.u32 	%r17149, %r17146, 8, 8;
	cvt.u16.u32 	%rs12952, %r17149;
	bfe.u32 	%r17150, %r17146, 16, 8;
	cvt.u16.u32 	%rs12951, %r17150;
	bfe.u32 	%r17151, %r17146, 24, 8;
	cvt.u16.u32 	%rs12950, %r17151;
	bfe.u32 	%r17152, %r17147, 0, 8;
	cvt.u16.u32 	%rs12949, %r17152;
	bfe.u32 	%r17153, %r17147, 8, 8;
	cvt.u16.u32 	%rs12948, %r17153;
	bfe.u32 	%r17154, %r17147, 16, 8;
	cvt.u16.u32 	%rs12947, %r17154;
	bfe.u32 	%r17155, %r17147, 24, 8;
	cvt.u16.u32 	%rs12946, %r17155;
	ld.local.v2.b32 	{%r17156, %r17157}, [%rd3+144];
	bfe.u32 	%r17158, %r17156, 0, 8;
	cvt.u16.u32 	%rs12945, %r17158;
	bfe.u32 	%r17159, %r17156, 8, 8;
	cvt.u16.u32 	%rs12944, %r17159;
	bfe.u32 	%r17160, %r17156, 16, 8;
	cvt.u16.u32 	%rs12943, %r17160;
	bfe.u32 	%r17161, %r17156, 24, 8;
	cvt.u16.u32 	%rs12942, %r17161;
	bfe.u32 	%r17162, %r17157, 0, 8;
	cvt.u16.u32 	%rs12941, %r17162;
	bfe.u32 	%r17163, %r17157, 8, 8;
	cvt.u16.u32 	%rs12940, %r17163;
	bfe.u32 	%r17164, %r17157, 16, 8;
	cvt.u16.u32 	%rs12939, %r17164;
	bfe.u32 	%r17165, %r17157, 24, 8;
	cvt.u16.u32 	%rs12938, %r17165;
	ld.local.v2.b32 	{%r17166, %r17167}, [%rd3+152];
	bfe.u32 	%r17168, %r17166, 0, 8;
	cvt.u16.u32 	%rs12937, %r17168;
	bfe.u32 	%r17169, %r17166, 8, 8;
	cvt.u16.u32 	%rs12936, %r17169;
	bfe.u32 	%r17170, %r17166, 16, 8;
	cvt.u16.u32 	%rs12935, %r17170;
	bfe.u32 	%r17171, %r17166, 24, 8;
	cvt.u16.u32 	%rs12934, %r17171;
	bfe.u32 	%r17172, %r17167, 0, 8;
	cvt.u16.u32 	%rs12933, %r17172;
	bfe.u32 	%r17173, %r17167, 8, 8;
	cvt.u16.u32 	%rs12932, %r17173;
	bfe.u32 	%r17174, %r17167, 16, 8;
	cvt.u16.u32 	%rs12931, %r17174;
	bfe.u32 	%r17175, %r17167, 24, 8;
	cvt.u16.u32 	%rs12930, %r17175;
	ld.local.v2.b32 	{%r17176, %r17177}, [%rd3+160];
	bfe.u32 	%r17178, %r17176, 0, 8;
	cvt.u16.u32 	%rs12929, %r17178;
	bfe.u32 	%r17179, %r17176, 8, 8;
	cvt.u16.u32 	%rs12928, %r17179;
	bfe.u32 	%r17180, %r17176, 16, 8;
	cvt.u16.u32 	%rs12927, %r17180;
	bfe.u32 	%r17181, %r17176, 24, 8;
	cvt.u16.u32 	%rs12926, %r17181;
	bfe.u32 	%r17182, %r17177, 0, 8;
	cvt.u16.u32 	%rs12925, %r17182;
	bfe.u32 	%r17183, %r17177, 8, 8;
	cvt.u16.u32 	%rs12924, %r17183;
	bfe.u32 	%r17184, %r17177, 16, 8;
	cvt.u16.u32 	%rs12923, %r17184;
	bfe.u32 	%r17185, %r17177, 24, 8;
	cvt.u16.u32 	%rs12922, %r17185;
	ld.local.v2.b32 	{%r17186, %r17187}, [%rd3+168];
	bfe.u32 	%r17188, %r17186, 0, 8;
	cvt.u16.u32 	%rs12921, %r17188;
	bfe.u32 	%r17189, %r17186, 8, 8;
	cvt.u16.u32 	%rs12920, %r17189;
	bfe.u32 	%r17190, %r17186, 16, 8;
	cvt.u16.u32 	%rs12919, %r17190;
	bfe.u32 	%r17191, %r17186, 24, 8;
	cvt.u16.u32 	%rs12918, %r17191;
	bfe.u32 	%r17192, %r17187, 0, 8;
	cvt.u16.u32 	%rs12917, %r17192;
	bfe.u32 	%r17193, %r17187, 8, 8;
	cvt.u16.u32 	%rs12916, %r17193;
	bfe.u32 	%r17194, %r17187, 16, 8;
	cvt.u16.u32 	%rs12915, %r17194;
	bfe.u32 	%r17195, %r17187, 24, 8;
	cvt.u16.u32 	%rs12914, %r17195;
	ld.local.v2.b32 	{%r17196, %r17197}, [%rd3+176];
	bfe.u32 	%r17198, %r17196, 0, 8;
	cvt.u16.u32 	%rs12913, %r17198;
	bfe.u32 	%r17199, %r17196, 8, 8;
	cvt.u16.u32 	%rs12912, %r17199;
	bfe.u32 	%r17200, %r17196, 16, 8;
	cvt.u16.u32 	%rs12911, %r17200;
	bfe.u32 	%r17201, %r17196, 24, 8;
	cvt.u16.u32 	%rs12910, %r17201;
	bfe.u32 	%r17202, %r17197, 0, 8;
	cvt.u16.u32 	%rs12909, %r17202;
	bfe.u32 	%r17203, %r17197, 8, 8;
	cvt.u16.u32 	%rs12908, %r17203;
	bfe.u32 	%r17204, %r17197, 16, 8;
	cvt.u16.u32 	%rs12907, %r17204;
	bfe.u32 	%r17205, %r17197, 24, 8;
	cvt.u16.u32 	%rs12906, %r17205;
	ld.local.v2.b32 	{%r17206, %r17207}, [%rd3+184];
	bfe.u32 	%r17208, %r17206, 0, 8;
	cvt.u16.u32 	%rs12905, %r17208;
	bfe.u32 	%r17209, %r17206, 8, 8;
	cvt.u16.u32 	%rs12904, %r17209;
	bfe.u32 	%r17210, %r17206, 16, 8;
	cvt.u16.u32 	%rs12903, %r17210;
	bfe.u32 	%r17211, %r17206, 24, 8;
	cvt.u16.u32 	%rs12902, %r17211;
	bfe.u32 	%r17212, %r17207, 0, 8;
	cvt.u16.u32 	%rs12901, %r17212;
	bfe.u32 	%r17213, %r17207, 8, 8;
	cvt.u16.u32 	%rs12900, %r17213;
	bfe.u32 	%r17214, %r17207, 16, 8;
	cvt.u16.u32 	%rs12899, %r17214;
	bfe.u32 	%r17215, %r17207, 24, 8;
	cvt.u16.u32 	%rs12898, %r17215;
	ld.local.v2.b32 	{%r17216, %r17217}, [%rd3+192];
	bfe.u32 	%r17218, %r17216, 0, 8;
	cvt.u16.u32 	%rs12897, %r17218;
	bfe.u32 	%r17219, %r17216, 8, 8;
	cvt.u16.u32 	%rs12896, %r17219;
	bfe.u32 	%r17220, %r17216, 16, 8;
	cvt.u16.u32 	%rs12895, %r17220;
	bfe.u32 	%r17221, %r17216, 24, 8;
	cvt.u16.u32 	%rs12894, %r17221;
	bfe.u32 	%r17222, %r17217, 0, 8;
	cvt.u16.u32 	%rs12893, %r17222;
	bfe.u32 	%r17223, %r17217, 8, 8;
	cvt.u16.u32 	%rs12892, %r17223;
	bfe.u32 	%r17224, %r17217, 16, 8;
	cvt.u16.u32 	%rs12891, %r17224;
	bfe.u32 	%r17225, %r17217, 24, 8;
	cvt.u16.u32 	%rs12890, %r17225;
	ld.local.v2.b32 	{%r17226, %r17227}, [%rd3+200];
	bfe.u32 	%r17228, %r17226, 0, 8;
	cvt.u16.u32 	%rs12889, %r17228;
	bfe.u32 	%r17229, %r17226, 8, 8;
	cvt.u16.u32 	%rs12888, %r17229;
	bfe.u32 	%r17230, %r17226, 16, 8;
	cvt.u16.u32 	%rs12887, %r17230;
	bfe.u32 	%r17231, %r17226, 24, 8;
	cvt.u16.u32 	%rs12886, %r17231;
	bfe.u32 	%r17232, %r17227, 0, 8;
	cvt.u16.u32 	%rs12885, %r17232;
	bfe.u32 	%r17233, %r17227, 8, 8;
	cvt.u16.u32 	%rs12884, %r17233;
	bfe.u32 	%r17234, %r17227, 16, 8;
	cvt.u16.u32 	%rs12883, %r17234;
	bfe.u32 	%r17235, %r17227, 24, 8;
	cvt.u16.u32 	%rs12882, %r17235;
	ld.local.v2.b32 	{%r17236, %r17237}, [%rd3+208];
	bfe.u32 	%r17238, %r17236, 0, 8;
	cvt.u16.u32 	%rs12881, %r17238;
	bfe.u32 	%r17239, %r17236, 8, 8;
	cvt.u16.u32 	%rs12880, %r17239;
	bfe.u32 	%r17240, %r17236, 16, 8;
	cvt.u16.u32 	%rs12879, %r17240;
	bfe.u32 	%r17241, %r17236, 24, 8;
	cvt.u16.u32 	%rs12878, %r17241;
	bfe.u32 	%r17242, %r17237, 0, 8;
	cvt.u16.u32 	%rs12877, %r17242;
	bfe.u32 	%r17243, %r17237, 8, 8;
	cvt.u16.u32 	%rs12876, %r17243;
	bfe.u32 	%r17244, %r17237, 16, 8;
	cvt.u16.u32 	%rs12875, %r17244;
	bfe.u32 	%r17245, %r17237, 24, 8;
	cvt.u16.u32 	%rs12874, %r17245;
	ld.local.v2.b32 	{%r17246, %r17247}, [%rd3+216];
	bfe.u32 	%r17248, %r17246, 0, 8;
	cvt.u16.u32 	%rs12873, %r17248;
	bfe.u32 	%r17249, %r17246, 8, 8;
	cvt.u16.u32 	%rs12872, %r17249;
	bfe.u32 	%r17250, %r17246, 16, 8;
	cvt.u16.u32 	%rs12871, %r17250;
	bfe.u32 	%r17251, %r17246, 24, 8;
	cvt.u16.u32 	%rs12870, %r17251;
	bfe.u32 	%r17252, %r17247, 0, 8;
	cvt.u16.u32 	%rs12869, %r17252;
	bfe.u32 	%r17253, %r17247, 8, 8;
	cvt.u16.u32 	%rs12868, %r17253;
	bfe.u32 	%r17254, %r17247, 16, 8;
	cvt.u16.u32 	%rs12867, %r17254;
	bfe.u32 	%r17255, %r17247, 24, 8;
	cvt.u16.u32 	%rs12866, %r17255;
	ld.local.v2.b32 	{%r17256, %r17257}, [%rd3+224];
	bfe.u32 	%r17258, %r17256, 0, 8;
	cvt.u16.u32 	%rs12865, %r17258;
	bfe.u32 	%r17259, %r17256, 8, 8;
	cvt.u16.u32 	%rs12864, %r17259;
	bfe.u32 	%r17260, %r17256, 16, 8;
	cvt.u16.u32 	%rs12863, %r17260;
	bfe.u32 	%r17261, %r17256, 24, 8;
	cvt.u16.u32 	%rs12862, %r17261;
	bfe.u32 	%r17262, %r17257, 0, 8;
	cvt.u16.u32 	%rs12861, %r17262;
	bfe.u32 	%r17263, %r17257, 8, 8;
	cvt.u16.u32 	%rs12860, %r17263;
	bfe.u32 	%r17264, %r17257, 16, 8;
	cvt.u16.u32 	%rs12859, %r17264;
	bfe.u32 	%r17265, %r17257, 24, 8;
	cvt.u16.u32 	%rs12858, %r17265;
	ld.local.v2.b32 	{%r17266, %r17267}, [%rd3+232];
	bfe.u32 	%r17268, %r17266, 0, 8;
	cvt.u16.u32 	%rs12857, %r17268;
	bfe.u32 	%r17269, %r17266, 8, 8;
	cvt.u16.u32 	%rs12856, %r17269;
	bfe.u32 	%r17270, %r17266, 16, 8;
	cvt.u16.u32 	%rs12855, %r17270;
	bfe.u32 	%r17271, %r17266, 24, 8;
	cvt.u16.u32 	%rs12854, %r17271;
	bfe.u32 	%r17272, %r17267, 0, 8;
	cvt.u16.u32 	%rs12853, %r17272;
	bfe.u32 	%r17273, %r17267, 8, 8;
	cvt.u16.u32 	%rs12852, %r17273;
	bfe.u32 	%r17274, %r17267, 16, 8;
	cvt.u16.u32 	%rs12851, %r17274;
	bfe.u32 	%r17275, %r17267, 24, 8;
	cvt.u16.u32 	%rs12850, %r17275;
	ld.local.v2.b32 	{%r17276, %r17277}, [%rd3+240];
	bfe.u32 	%r17278, %r17276, 0, 8;
	cvt.u16.u32 	%rs12849, %r17278;
	bfe.u32 	%r17279, %r17276, 8, 8;
	cvt.u16.u32 	%rs12848, %r17279;
	bfe.u32 	%r17280, %r17276, 16, 8;
	cvt.u16.u32 	%rs12847, %r17280;
	bfe.u32 	%r17281, %r17276, 24, 8;
	cvt.u16.u32 	%rs12846, %r17281;
	bfe.u32 	%r17282, %r17277, 0, 8;
	cvt.u16.u32 	%rs12845, %r17282;
	bfe.u32 	%r17283, %r17277, 8, 8;
	cvt.u16.u32 	%rs12844, %r17283;
	bfe.u32 	%r17284, %r17277, 16, 8;
	cvt.u16.u32 	%rs12843, %r17284;
	bfe.u32 	%r17285, %r17277, 24, 8;
	cvt.u16.u32 	%rs12842, %r17285;
	ld.local.v2.b32 	{%r17286, %r17287}, [%rd3+248];
	bfe.u32 	%r17288, %r17286, 0, 8;
	cvt.u16.u32 	%rs12841, %r17288;
	bfe.u32 	%r17289, %r17286, 8, 8;
	cvt.u16.u32 	%rs12840, %r17289;
	bfe.u32 	%r17290, %r17286, 16, 8;
	cvt.u16.u32 	%rs12839, %r17290;
	bfe.u32 	%r17291, %r17286, 24, 8;
	cvt.u16.u32 	%rs12838, %r17291;
	bfe.u32 	%r17292, %r17287, 0, 8;
	cvt.u16.u32 	%rs12837, %r17292;
	bfe.u32 	%r17293, %r17287, 8, 8;
	cvt.u16.u32 	%rs12836, %r17293;
	bfe.u32 	%r17294, %r17287, 16, 8;
	cvt.u16.u32 	%rs12835, %r17294;
	bfe.u32 	%r17295, %r17287, 24, 8;
	cvt.u16.u32 	%rs12834, %r17295;
	ld.local.v2.b32 	{%r17296, %r17297}, [%rd3+256];
	bfe.u32 	%r17298, %r17296, 0, 8;
	cvt.u16.u32 	%rs12833, %r17298;
	bfe.u32 	%r17299, %r17296, 8, 8;
	cvt.u16.u32 	%rs12832, %r17299;
	bfe.u32 	%r17300, %r17296, 16, 8;
	cvt.u16.u32 	%rs12831, %r17300;
	bfe.u32 	%r17301, %r17296, 24, 8;
	cvt.u16.u32 	%rs12830, %r17301;
	bfe.u32 	%r17302, %r17297, 0, 8;
	cvt.u16.u32 	%rs12829, %r17302;
	bfe.u32 	%r17303, %r17297, 8, 8;
	cvt.u16.u32 	%rs12828, %r17303;
	bfe.u32 	%r17304, %r17297, 16, 8;
	cvt.u16.u32 	%rs12827, %r17304;
	bfe.u32 	%r17305, %r17297, 24, 8;
	cvt.u16.u32 	%rs12826, %r17305;
	ld.local.v2.b32 	{%r17306, %r17307}, [%rd3+264];
	bfe.u32 	%r17308, %r17306, 0, 8;
	cvt.u16.u32 	%rs12825, %r17308;
	bfe.u32 	%r17309, %r17306, 8, 8;
	cvt.u16.u32 	%rs12824, %r17309;
	bfe.u32 	%r17310, %r17306, 16, 8;
	cvt.u16.u32 	%rs12823, %r17310;
	bfe.u32 	%r17311, %r17306, 24, 8;
	cvt.u16.u32 	%rs12822, %r17311;
	bfe.u32 	%r17312, %r17307, 0, 8;
	cvt.u16.u32 	%rs12821, %r17312;
	bfe.u32 	%r17313, %r17307, 8, 8;
	cvt.u16.u32 	%rs12820, %r17313;
	bfe.u32 	%r17314, %r17307, 16, 8;
	cvt.u16.u32 	%rs12819, %r17314;
	bfe.u32 	%r17315, %r17307, 24, 8;
	cvt.u16.u32 	%rs12818, %r17315;
$L__BB6_28:
	ld.param.u32 	%r27808, [_ZN3cub18CUB_300001_SM_10006detail6reduce28DeviceReduceSingleTileKernelINS2_10policy_hubI4Itemy13Addition_funcE10Policy1000EPS5_S9_iS6_S5_S5_N4cuda3std3__410__identityEEEvT0_T1_T2_T3_T4_T6__param_2];
	cvt.u32.u16 	%r17656, %rs13073;
	and.b32  	%r17657, %r17656, 255;
	and.b16  	%rs12086, %rs13072, 255;
	mul.wide.u16 	%r17658, %rs12086, 256;
	or.b32  	%r17659, %r17658, %r17657;
	cvt.u32.u16 	%r17660, %rs13071;
	shl.b32 	%r17661, %r17660, 16;
	and.b32  	%r17662, %r17661, 16711680;
	or.b32  	%r17663, %r17659, %r17662;
	cvt.u32.u16 	%r17664, %rs13070;
	shl.b32 	%r17665, %r17664, 24;
	or.b32  	%r17337, %r17663, %r17665;
	cvt.u32.u16 	%r17666, %rs13069;
	and.b32  	%r17667, %r17666, 255;
	and.b16  	%rs12087, %rs13068, 255;
	mul.wide.u16 	%r17668, %rs12087, 256;
	or.b32  	%r17669, %r17668, %r17667;
	cvt.u32.u16 	%r17670, %rs13067;
	shl.b32 	%r17671, %r17670, 16;
	and.b32  	%r17672, %r17671, 16711680;
	or.b32  	%r17673, %r17669, %r17672;
	cvt.u32.u16 	%r17674, %rs13066;
	shl.b32 	%r17675, %r17674, 24;
	or.b32  	%r17342, %r17673, %r17675;
	cvt.u32.u16 	%r17676, %rs13065;
	and.b32  	%r17677, %r17676, 255;
	and.b16  	%rs12088, %rs13064, 255;
	mul.wide.u16 	%r17678, %rs12088, 256;
	or.b32  	%r17679, %r17678, %r17677;
	cvt.u32.u16 	%r17680, %rs13063;
	shl.b32 	%r17681, %r17680, 16;
	and.b32  	%r17682, %r17681, 16711680;
	or.b32  	%r17683, %r17679, %r17682;
	cvt.u32.u16 	%r17684, %rs13062;
	shl.b32 	%r17685, %r17684, 24;
	or.b32  	%r17347, %r17683, %r17685;
	cvt.u32.u16 	%r17686, %rs13061;
	and.b32  	%r17687, %r17686, 255;
	and.b16  	%rs12089, %rs13060, 255;
	mul.wide.u16 	%r17688, %rs12089, 256;
	or.b32  	%r17689, %r17688, %r17687;
	cvt.u32.u16 	%r17690, %rs13059;
	shl.b32 	%r17691, %r17690, 16;
	and.b32  	%r17692, %r17691, 16711680;
	or.b32  	%r17693, %r17689, %r17692;
	cvt.u32.u16 	%r17694, %rs13058;
	shl.b32 	%r17695, %r17694, 24;
	or.b32  	%r17352, %r17693, %r17695;
	cvt.u32.u16 	%r17696, %rs13057;
	and.b32  	%r17697, %r17696, 255;
	and.b16  	%rs12090, %rs13056, 255;
	mul.wide.u16 	%r17698, %rs12090, 256;
	or.b32  	%r17699, %r17698, %r17697;
	cvt.u32.u16 	%r17700, %rs13055;
	shl.b32 	%r17701, %r17700, 16;
	and.b32  	%r17702, %r17701, 16711680;
	or.b32  	%r17703, %r17699, %r17702;
	cvt.u32.u16 	%r17704, %rs13054;
	shl.b32 	%r17705, %r17704, 24;
	or.b32  	%r17357, %r17703, %r17705;
	cvt.u32.u16 	%r17706, %rs13053;
	and.b32  	%r17707, %r17706, 255;
	and.b16  	%rs12091, %rs13052, 255;
	mul.wide.u16 	%r17708, %rs12091, 256;
	or.b32  	%r17709, %r17708, %r17707;
	cvt.u32.u16 	%r17710, %rs13051;
	shl.b32 	%r17711, %r17710, 16;
	and.b32  	%r17712, %r17711, 16711680;
	or.b32  	%r17713, %r17709, %r17712;
	cvt.u32.u16 	%r17714, %rs13050;
	shl.b32 	%r17715, %r17714, 24;
	or.b32  	%r17362, %r17713, %r17715;
	cvt.u32.u16 	%r17716, %rs13049;
	and.b32  	%r17717, %r17716, 255;
	and.b16  	%rs12092, %rs13048, 255;
	mul.wide.u16 	%r17718, %rs12092, 256;
	or.b32  	%r17719, %r17718, %r17717;
	cvt.u32.u16 	%r17720, %rs13047;
	shl.b32 	%r17721, %r17720, 16;
	and.b32  	%r17722, %r17721, 16711680;
	or.b32  	%r17723, %r17719, %r17722;
	cvt.u32.u16 	%r17724, %rs13046;
	shl.b32 	%r17725, %r17724, 24;
	or.b32  	%r17367, %r17723, %r17725;
	cvt.u32.u16 	%r17726, %rs13045;
	and.b32  	%r17727, %r17726, 255;
	and.b16  	%rs12093, %rs13044, 255;
	mul.wide.u16 	%r17728, %rs12093, 256;
	or.b32  	%r17729, %r17728, %r17727;
	cvt.u32.u16 	%r17730, %rs13043;
	shl.b32 	%r17731, %r17730, 16;
	and.b32  	%r17732, %r17731, 16711680;
	or.b32  	%r17733, %r17729, %r17732;
	cvt.u32.u16 	%r17734, %rs13042;
	shl.b32 	%r17735, %r17734, 24;
	or.b32  	%r17372, %r17733, %r17735;
	cvt.u32.u16 	%r17736, %rs13041;
	and.b32  	%r17737, %r17736, 255;
	and.b16  	%rs12094, %rs13040, 255;
	mul.wide.u16 	%r17738, %rs12094, 256;
	or.b32  	%r17739, %r17738, %r17737;
	cvt.u32.u16 	%r17740, %rs13039;
	shl.b32 	%r17741, %r17740, 16;
	and.b32  	%r17742, %r17741, 16711680;
	or.b32  	%r17743, %r17739, %r17742;
	cvt.u32.u16 	%r17744, %rs13038;
	shl.b32 	%r17745, %r17744, 24;
	or.b32  	%r17377, %r17743, %r17745;
	cvt.u32.u16 	%r17746, %rs13037;
	and.b32  	%r17747, %r17746, 255;
	and.b16  	%rs12095, %rs13036, 255;
	mul.wide.u16 	%r17748, %rs12095, 256;
	or.b32  	%r17749, %r17748, %r17747;
	cvt.u32.u16 	%r17750, %rs13035;
	shl.b32 	%r17751, %r17750, 16;
	and.b32  	%r17752, %r17751, 16711680;
	or.b32  	%r17753, %r17749, %r17752;
	cvt.u32.u16 	%r17754, %rs13034;
	shl.b32 	%r17755, %r17754, 24;
	or.b32  	%r17382, %r17753, %r17755;
	cvt.u32.u16 	%r17756, %rs13033;
	and.b32  	%r17757, %r17756, 255;
	and.b16  	%rs12096, %rs13032, 255;
	mul.wide.u16 	%r17758, %rs12096, 256;
	or.b32  	%r17759, %r17758, %r17757;
	cvt.u32.u16 	%r17760, %rs13031;
	shl.b32 	%r17761, %r17760, 16;
	and.b32  	%r17762, %r17761, 16711680;
	or.b32  	%r17763, %r17759, %r17762;
	cvt.u32.u16 	%r17764, %rs13030;
	shl.b32 	%r17765, %r17764, 24;
	or.b32  	%r17387, %r17763, %r17765;
	cvt.u32.u16 	%r17766, %rs13029;
	and.b32  	%r17767, %r17766, 255;
	and.b16  	%rs12097, %rs13028, 255;
	mul.wide.u16 	%r17768, %rs12097, 256;
	or.b32  	%r17769, %r17768, %r17767;
	cvt.u32.u16 	%r17770, %rs13027;
	shl.b32 	%r17771, %r17770, 16;
	and.b32  	%r17772, %r17771, 16711680;
	or.b32  	%r17773, %r17769, %r17772;
	cvt.u32.u16 	%r17774, %rs13026;
	shl.b32 	%r17775, %r17774, 24;
	or.b32  	%r17392, %r17773, %r17775;
	cvt.u32.u16 	%r17776, %rs13025;
	and.b32  	%r17777, %r17776, 255;
	and.b16  	%rs12098, %rs13024, 255;
	mul.wide.u16 	%r17778, %rs12098, 256;
	or.b32  	%r17779, %r17778, %r17777;
	cvt.u32.u16 	%r17780, %rs13023;
	shl.b32 	%r17781, %r17780, 16;
	and.b32  	%r17782, %r17781, 16711680;
	or.b32  	%r17783, %r17779, %r17782;
	cvt.u32.u16 	%r17784, %rs13022;
	shl.b32 	%r17785, %r17784, 24;
	or.b32  	%r17397, %r17783, %r17785;
	cvt.u32.u16 	%r17786, %rs13021;
	and.b32  	%r17787, %r17786, 255;
	and.b16  	%rs12099, %rs13020, 255;
	mul.wide.u16 	%r17788, %rs12099, 256;
	or.b32  	%r17789, %r17788, %r17787;
	cvt.u32.u16 	%r17790, %rs13019;
	shl.b32 	%r17791, %r17790, 16;
	and.b32  	%r17792, %r17791, 16711680;
	or.b32  	%r17793, %r17789, %r17792;
	cvt.u32.u16 	%r17794, %rs13018;
	shl.b32 	%r17795, %r17794, 24;
	or.b32  	%r17402, %r17793, %r17795;
	cvt.u32.u16 	%r17796, %rs13017;
	and.b32  	%r17797, %r17796, 255;
	and.b16  	%rs12100, %rs13016, 255;
	mul.wide.u16 	%r17798, %rs12100, 256;
	or.b32  	%r17799, %r17798, %r17797;
	cvt.u32.u16 	%r17800, %rs13015;
	shl.b32 	%r17801, %r17800, 16;
	and.b32  	%r17802, %r17801, 16711680;
	or.b32  	%r17803, %r17799, %r17802;
	cvt.u32.u16 	%r17804, %rs13014;
	shl.b32 	%r17805, %r17804, 24;
	or.b32  	%r17407, %r17803, %r17805;
	cvt.u32.u16 	%r17806, %rs13013;
	and.b32  	%r17807, %r17806, 255;
	and.b16  	%rs12101, %rs13012, 255;
	mul.wide.u16 	%r17808, %rs12101, 256;
	or.b32  	%r17809, %r17808, %r17807;
	cvt.u32.u16 	%r17810, %rs13011;
	shl.b32 	%r17811, %r17810, 16;
	and.b32  	%r17812, %r17811, 16711680;
	or.b32  	%r17813, %r17809, %r17812;
	cvt.u32.u16 	%r17814, %rs13010;
	shl.b32 	%r17815, %r17814, 24;
	or.b32  	%r17412, %r17813, %r17815;
	cvt.u32.u16 	%r17816, %rs13009;
	and.b32  	%r17817, %r17816, 255;
	and.b16  	%rs12102, %rs13008, 255;
	mul.wide.u16 	%r17818, %rs12102, 256;
	or.b32  	%r17819, %r17818, %r17817;
	cvt.u32.u16 	%r17820, %rs13007;
	shl.b32 	%r17821, %r17820, 16;
	and.b32  	%r17822, %r17821, 16711680;
	or.b32  	%r17823, %r17819, %r17822;
	cvt.u32.u16 	%r17824, %rs13006;
	shl.b32 	%r17825, %r17824, 24;
	or.b32  	%r17417, %r17823, %r17825;
	cvt.u32.u16 	%r17826, %rs13005;
	and.b32  	%r17827, %r17826, 255;
	and.b16  	%rs12103, %rs13004, 255;
	mul.wide.u16 	%r17828, %rs12103, 256;
	or.b32  	%r17829, %r17828, %r17827;
	cvt.u32.u16 	%r17830, %rs13003;
	shl.b32 	%r17831, %r17830, 16;
	and.b32  	%r17832, %r17831, 16711680;
	or.b32  	%r17833, %r17829, %r17832;
	cvt.u32.u16 	%r17834, %rs13002;
	shl.b32 	%r17835, %r17834, 24;
	or.b32  	%r17422, %r17833, %r17835;
	cvt.u32.u16 	%r17836, %rs13001;
	and.b32  	%r17837, %r17836, 255;
	and.b16  	%rs12104, %rs13000, 255;
	mul.wide.u16 	%r17838, %rs12104, 256;
	or.b32  	%r17839, %r17838, %r17837;
	cvt.u32.u16 	%r17840, %rs12999;
	shl.b32 	%r17841, %r17840, 16;
	and.b32  	%r17842, %r17841, 16711680;
	or.b32  	%r17843, %r17839, %r17842;
	cvt.u32.u16 	%r17844, %rs12998;
	shl.b32 	%r17845, %r17844, 24;
	or.b32  	%r17427, %r17843, %r17845;
	cvt.u32.u16 	%r17846, %rs12997;
	and.b32  	%r17847, %r17846, 255;
	and.b16  	%rs12105, %rs12996, 255;
	mul.wide.u16 	%r17848, %rs12105, 256;
	or.b32  	%r17849, %r17848, %r17847;
	cvt.u32.u16 	%r17850, %rs12995;
	shl.b32 	%r17851, %r17850, 16;
	and.b32  	%r17852, %r17851, 16711680;
	or.b32  	%r17853, %r17849, %r17852;
	cvt.u32.u16 	%r17854, %rs12994;
	shl.b32 	%r17855, %r17854, 24;
	or.b32  	%r17432, %r17853, %r17855;
	cvt.u32.u16 	%r17856, %rs12993;
	and.b32  	%r17857, %r17856, 255;
	and.b16  	%rs12106, %rs12992, 255;
	mul.wide.u16 	%r17858, %rs12106, 256;
	or.b32  	%r17859, %r17858, %r17857;
	cvt.u32.u16 	%r17860, %rs12991;
	shl.b32 	%r17861, %r17860, 16;
	and.b32  	%r17862, %r17861, 16711680;
	or.b32  	%r17863, %r17859, %r17862;
	cvt.u32.u16 	%r17864, %rs12990;
	shl.b32 	%r17865, %r17864, 24;
	or.b32  	%r17437, %r17863, %r17865;
	cvt.u32.u16 	%r17866, %rs12989;
	and.b32  	%r17867, %r17866, 255;
	and.b16  	%rs12107, %rs12988, 255;
	mul.wide.u16 	%r17868, %rs12107, 256;
	or.b32  	%r17869, %r17868, %r17867;
	cvt.u32.u16 	%r17870, %rs12987;
	shl.b32 	%r17871, %r17870, 16;
	and.b32  	%r17872, %r17871, 16711680;
	or.b32  	%r17873, %r17869, %r17872;
	cvt.u32.u16 	%r17874, %rs12986;
	shl.b32 	%r17875, %r17874, 24;
	or.b32  	%r17442, %r17873, %r17875;
	cvt.u32.u16 	%r17876, %rs12985;
	and.b32  	%r17877, %r17876, 255;
	and.b16  	%rs12108, %rs12984, 255;
	mul.wide.u16 	%r17878, %rs12108, 256;
	or.b32  	%r17879, %r17878, %r17877;
	cvt.u32.u16 	%r17880, %rs12983;
	shl.b32 	%r17881, %r17880, 16;
	and.b32  	%r17882, %r17881, 16711680;
	or.b32  	%r17883, %r17879, %r17882;
	cvt.u32.u16 	%r17884, %rs12982;
	shl.b32 	%r17885, %r17884, 24;
	or.b32  	%r17447, %r17883, %r17885;
	cvt.u32.u16 	%r17886, %rs12981;
	and.b32  	%r17887, %r17886, 255;
	and.b16  	%rs12109, %rs12980, 255;
	mul.wide.u16 	%r17888, %rs12109, 256;
	or.b32  	%r17889, %r17888, %r17887;
	cvt.u32.u16 	%r17890, %rs12979;
	shl.b32 	%r17891, %r17890, 16;
	and.b32  	%r17892, %r17891, 16711680;
	or.b32  	%r17893, %r17889, %r17892;
	cvt.u32.u16 	%r17894, %rs12978;
	shl.b32 	%r17895, %r17894, 24;
	or.b32  	%r17452, %r17893, %r17895;
	cvt.u32.u16 	%r17896, %rs12977;
	and.b32  	%r17897, %r17896, 255;
	and.b16  	%rs12110, %rs12976, 255;
	mul.wide.u16 	%r17898, %rs12110, 256;
	or.b32  	%r17899, %r17898, %r17897;
	cvt.u32.u16 	%r17900, %rs12975;
	shl.b32 	%r17901, %r17900, 16;
	and.b32  	%r17902, %r17901, 16711680;
	or.b32  	%r17903, %r17899, %r17902;
	cvt.u32.u16 	%r17904, %rs12974;
	shl.b32 	%r17905, %r17904, 24;
	or.b32  	%r17457, %r17903, %r17905;
	cvt.u32.u16 	%r17906, %rs12973;
	and.b32  	%r17907, %r17906, 255;
	and.b16  	%rs12111, %rs12972, 255;
	mul.wide.u16 	%r17908, %rs12111, 256;
	or.b32  	%r17909, %r17908, %r17907;
	cvt.u32.u16 	%r17910, %rs12971;
	shl.b32 	%r17911, %r17910, 16;
	and.b32  	%r17912, %r17911, 16711680;
	or.b32  	%r17913, %r17909, %r17912;
	cvt.u32.u16 	%r17914, %rs12970;
	shl.b32 	%r17915, %r17914, 24;
	or.b32  	%r17462, %r17913, %r17915;
	cvt.u32.u16 	%r17916, %rs12969;
	and.b32  	%r17917, %r17916, 255;
	and.b16  	%rs12112, %rs12968, 255;
	mul.wide.u16 	%r17918, %rs12112, 256;
	or.b32  	%r17919, %r17918, %r17917;
	cvt.u32.u16 	%r17920, %rs12967;
	shl.b32 	%r17921, %r17920, 16;
	and.b32  	%r17922, %r17921, 16711680;
	or.b32  	%r17923, %r17919, %r17922;
	cvt.u32.u16 	%r17924, %rs12966;
	shl.b32 	%r17925, %r17924, 24;
	or.b32  	%r17467, %r17923, %r17925;
	cvt.u32.u16 	%r17926, %rs12965;
	and.b32  	%r17927, %r17926, 255;
	and.b16  	%rs12113, %rs12964, 255;
	mul.wide.u16 	%r17928, %rs12113, 256;
	or.b32  	%r17929, %r17928, %r17927;
	cvt.u32.u16 	%r17930, %rs12963;
	shl.b32 	%r17931, %r17930, 16;
	and.b32  	%r17932, %r17931, 16711680;
	or.b32  	%r17933, %r17929, %r17932;
	cvt.u32.u16 	%r17934, %rs12962;
	shl.b32 	%r17935, %r17934, 24;
	or.b32  	%r17472, %r17933, %r17935;
	cvt.u32.u16 	%r17936, %rs12961;
	and.b32  	%r17937, %r17936, 255;
	and.b16  	%rs12114, %rs12960, 255;
	mul.wide.u16 	%r17938, %rs12114, 256;
	or.b32  	%r17939, %r17938, %r17937;
	cvt.u32.u16 	%r17940, %rs12959;
	shl.b32 	%r17941, %r17940, 16;
	and.b32  	%r17942, %r17941, 16711680;
	or.b32  	%r17943, %r17939, %r17942;
	cvt.u32.u16 	%r17944, %rs12958;
	shl.b32 	%r17945, %r17944, 24;
	or.b32  	%r17477, %r17943, %r17945;
	cvt.u32.u16 	%r17946, %rs12957;
	and.b32  	%r17947, %r17946, 255;
	and.b16  	%rs12115, %rs12956, 255;
	mul.wide.u16 	%r17948, %rs12115, 256;
	or.b32  	%r17949, %r17948, %r17947;
	cvt.u32.u16 	%r17950, %rs12955;
	shl.b32 	%r17951, %r17950, 16;
	and.b32  	%r17952, %r17951, 16711680;
	or.b32  	%r17953, %r17949, %r17952;
	cvt.u32.u16 	%r17954, %rs12954;
	shl.b32 	%r17955, %r17954, 24;
	or.b32  	%r17482, %r17953, %r17955;
	cvt.u32.u16 	%r17956, %rs12953;
	and.b32  	%r17957, %r17956, 255;
	and.b16  	%rs12116, %rs12952, 255;
	mul.wide.u16 	%r17958, %rs12116, 256;
	or.b32  	%r17959, %r17958, %r17957;
	cvt.u32.u16 	%r17960, %rs12951;
	shl.b32 	%r17961, %r17960, 16;
	and.b32  	%r17962, %r17961, 16711680;
	or.b32  	%r17963, %r17959, %r17962;
	cvt.u32.u16 	%r17964, %rs12950;
	shl.b32 	%r17965, %r17964, 24;
	or.b32  	%r17487, %r17963, %r17965;
	cvt.u32.u16 	%r17966, %rs12949;
	and.b32  	%r17967, %r17966, 255;
	and.b16  	%rs12117, %rs12948, 255;
	mul.wide.u16 	%r17968, %rs12117, 256;
	or.b32  	%r17969, %r17968, %r17967;
	cvt.u32.u16 	%r17970, %rs12947;
	shl.b32 	%r17971, %r17970, 16;
	and.b32  	%r17972, %r17971, 16711680;
	or.b32  	%r17973, %r17969, %r17972;
	cvt.u32.u16 	%r17974, %rs12946;
	shl.b32 	%r17975, %r17974, 24;
	or.b32  	%r17492, %r17973, %r17975;
	cvt.u32.u16 	%r17976, %rs12945;
	and.b32  	%r17977, %r17976, 255;
	and.b16  	%rs12118, %rs12944, 255;
	mul.wide.u16 	%r17978, %rs12118, 256;
	or.b32  	%r17979, %r17978, %r17977;
	cvt.u32.u16 	%r17980, %rs12943;
	shl.b32 	%r17981, %r17980, 16;
	and.b32  	%r17982, %r17981, 16711680;
	or.b32  	%r17983, %r17979, %r17982;
	cvt.u32.u16 	%r17984, %rs12942;
	shl.b32 	%r17985, %r17984, 24;
	or.b32  	%r17497, %r17983, %r17985;
	cvt.u32.u16 	%r17986, %rs12941;
	and.b32  	%r17987, %r17986, 255;
	and.b16  	%rs12119, %rs12940, 255;
	mul.wide.u16 	%r17988, %rs12119, 256;
	or.b32  	%r17989, %r17988, %r17987;
	cvt.u32.u16 	%r17990, %rs12939;
	shl.b32 	%r17991, %r17990, 16;
	and.b32  	%r17992, %r17991, 16711680;
	or.b32  	%r17993, %r17989, %r17992;
	cvt.u32.u16 	%r17994, %rs12938;
	shl.b32 	%r17995, %r17994, 24;
	or.b32  	%r17502, %r17993, %r17995;
	cvt.u32.u16 	%r17996, %rs12937;
	and.b32  	%r17997, %r17996, 255;
	and.b16  	%rs12120, %rs12936, 255;
	mul.wide.u16 	%r17998, %rs12120, 256;
	or.b32  	%r17999, %r17998, %r17997;
	cvt.u32.u16 	%r18000, %rs12935;
	shl.b32 	%r18001, %r18000, 16;
	and.b32  	%r18002, %r18001, 16711680;
	or.b32  	%r18003, %r17999, %r18002;
	cvt.u32.u16 	%r18004, %rs12934;
	shl.b32 	%r18005, %r18004, 24;
	or.b32  	%r17507, %r18003, %r18005;
	cvt.u32.u16 	%r18006, %rs12933;
	and.b32  	%r18007, %r18006, 255;
	and.b16  	%rs12121, %rs12932, 255;
	mul.wide.u16 	%r18008, %rs12121, 256;
	or.b32  	%r18009, %r18008, %r18007;
	cvt.u32.u16 	%r18010, %rs12931;
	shl.b32 	%r18011, %r18010, 16;
	and.b32  	%r18012, %r18011, 16711680;
	or.b32  	%r18013, %r18009, %r18012;
	cvt.u32.u16 	%r18014, %rs12930;
	shl.b32 	%r18015, %r18014, 24;
	or.b32  	%r17512, %r18013, %r18015;
	cvt.u32.u16 	%r18016, %rs12929;
	and.b32  	%r18017, %r18016, 255;
	and.b16  	%rs12122, %rs12928, 255;
	mul.wide.u16 	%r18018, %rs12122, 256;
	or.b32  	%r18019, %r18018, %r18017;
	cvt.u32.u16 	%r18020, %rs12927;
	shl.b32 	%r18021, %r18020, 16;
	and.b32  	%r18022, %r18021, 16711680;
	or.b32  	%r18023, %r18019, %r18022;
	cvt.u32.u16 	%r18024, %rs12926;
	shl.b32 	%r18025, %r18024, 24;
	or.b32  	%r17517, %r18023, %r18025;
	cvt.u32.u16 	%r18026, %rs12925;
	and.b32  	%r18027, %r18026, 255;
	and.b16  	%rs12123, %rs12924, 255;
	mul.wide.u16 	%r18028, %rs12123, 256;
	or.b32  	%r18029, %r18028, %r18027;
	cvt.u32.u16 	%r18030, %rs12923;
	shl.b32 	%r18031, %r18030, 16;
	and.b32  	%r18032, %r18031, 16711680;
	or.b32  	%r18033, %r18029, %r18032;
	cvt.u32.u16 	%r18034, %rs12922;
	shl.b32 	%r18035, %r18034, 24;
	or.b32  	%r17522, %r18033, %r18035;
	cvt.u32.u16 	%r18036, %rs12921;
	and.b32  	%r18037, %r18036, 255;
	and.b16  	%rs12124, %rs12920, 255;
	mul.wide.u16 	%r18038, %rs12124, 256;
	or.b32  	%r18039, %r18038, %r18037;
	cvt.u32.u16 	%r18040, %rs12919;
	shl.b32 	%r18041, %r18040, 16;
	and.b32  	%r18042, %r18041, 16711680;
	or.b32  	%r18043, %r18039, %r18042;
	cvt.u32.u16 	%r18044, %rs12918;
	shl.b32 	%r18045, %r18044, 24;
	or.b32  	%r17527, %r18043, %r18045;
	cvt.u32.u16 	%r18046, %rs12917;
	and.b32  	%r18047, %r18046, 255;
	and.b16  	%rs12125, %rs12916, 255;
	mul.wide.u16 	%r18048, %rs12125, 256;
	or.b32  	%r18049, %r18048, %r18047;
	cvt.u32.u16 	%r18050, %rs12915;
	shl.b32 	%r18051, %r18050, 16;
	and.b32  	%r18052, %r18051, 16711680;
	or.b32  	%r18053, %r18049, %r18052;
	cvt.u32.u16 	%r18054, %rs12914;
	shl.b32 	%r18055, %r18054, 24;
	or.b32  	%r17532, %r18053, %r18055;
	cvt.u32.u16 	%r18056, %rs12913;
	and.b32  	%r18057, %r18056, 255;
	and.b16  	%rs12126, %rs12912, 255;
	mul.wide.u16 	%r18058, %rs12126, 256;
	or.b32  	%r18059, %r18058, %r18057;
	cvt.u32.u16 	%r18060, %rs12911;
	shl.b32 	%r18061, %r18060, 16;
	and.b32  	%r18062, %r18061, 16711680;
	or.b32  	%r18063, %r18059, %r18062;
	cvt.u32.u16 	%r18064, %rs12910;
	shl.b32 	%r18065, %r18064, 24;
	or.b32  	%r17537, %r18063, %r18065;
	cvt.u32.u16 	%r18066, %rs12909;
	and.b32  	%r18067, %r18066, 255;
	and.b16  	%rs12127, %rs12908, 255;
	mul.wide.u16 	%r18068, %rs12127, 256;
	or.b32  	%r18069, %r18068, %r18067;
	cvt.u32.u16 	%r18070, %rs12907;
	shl.b32 	%r18071, %r18070, 16;
	and.b32  	%r18072, %r18071, 16711680;
	or.b32  	%r18073, %r18069, %r18072;
	cvt.u32.u16 	%r18074, %rs12906;
	shl.b32 	%r18075, %r18074, 24;
	or.b32  	%r17542, %r18073, %r18075;
	cvt.u32.u16 	%r18076, %rs12905;
	and.b32  	%r18077, %r18076, 255;
	and.b16  	%rs12128, %rs12904, 255;
	mul.wide.u16 	%r18078, %rs12128, 256;
	or.b32  	%r18079, %r18078, %r18077;
	cvt.u32.u16 	%r18080, %rs12903;
	shl.b32 	%r18081, %r18080, 16;
	and.b32  	%r18082, %r18081, 16711680;
	or.b32  	%r18083, %r18079, %r18082;
	cvt.u32.u16 	%r18084, %rs12902;
	shl.b32 	%r18085, %r18084, 24;
	or.b32  	%r17547, %r18083, %r18085;
	cvt.u32.u16 	%r18086, %rs12901;
	and.b32  	%r18087, %r18086, 255;
	and.b16  	%rs12129, %rs12900, 255;
	mul.wide.u16 	%r18088, %rs12129, 256;
	or.b32  	%r18089, %r18088, %r18087;
	cvt.u32.u16 	%r18090, %rs12899;
	shl.b32 	%r18091, %r18090, 16;
	and.b32  	%r18092, %r18091, 16711680;
	or.b32  	%r18093, %r18089, %r18092;
	cvt.u32.u16 	%r18094, %rs12898;
	shl.b32 	%r18095, %r18094, 24;
	or.b32  	%r17552, %r18093, %r18095;
	cvt.u32.u16 	%r18096, %rs12897;
	and.b32  	%r18097, %r18096, 255;
	and.b16  	%rs12130, %rs12896, 255;
	mul.wide.u16 	%r18098, %rs12130, 256;
	or.b32  	%r18099, %r18098, %r18097;
	cvt.u32.u16 	%r18100, %rs12895;
	shl.b32 	%r18101, %r18100, 16;
	and.b32  	%r18102, %r18101, 16711680;
	or.b32  	%r18103, %r18099, %r18102;
	cvt.u32.u16 	%r18104, %rs12894;
	shl.b32 	%r18105, %r18104, 24;
	or.b32  	%r17557, %r18103, %r18105;
	cvt.u32.u16 	%r18106, %rs12893;
	and.b32  	%r18107, %r18106, 255;
	and.b16  	%rs12131, %rs12892, 255;
	mul.wide.u16 	%r18108, %rs12131, 256;
	or.b32  	%r18109, %r18108, %r18107;
	cvt.u32.u16 	%r18110, %rs12891;
	shl.b32 	%r18111, %r18110, 16;
	and.b32  	%r18112, %r18111, 16711680;
	or.b32  	%r18113, %r18109, %r18112;
	cvt.u32.u16 	%r18114, %rs12890;
	shl.b32 	%r18115, %r18114, 24;
	or.b32  	%r17562, %r18113, %r18115;
	cvt.u32.u16 	%r18116, %rs12889;
	and.b32  	%r18117, %r18116, 255;
	and.b16  	%rs12132, %rs12888, 255;
	mul.wide.u16 	%r18118, %rs12132, 256;
	or.b32  	%r18119, %r18118, %r18117;
	cvt.u32.u16 	%r18120, %rs12887;
	shl.b32 	%r18121, %r18120, 16;
	and.b32  	%r18122, %r18121, 16711680;
	or.b32  	%r18123, %r18119, %r18122;
	cvt.u32.u16 	%r18124, %rs12886;
	shl.b32 	%r18125, %r18124, 24;
	or.b32  	%r17567, %r18123, %r18125;
	cvt.u32.u16 	%r18126, %rs12885;
	and.b32  	%r18127, %r18126, 255;
	and.b16  	%rs12133, %rs12884, 255;
	mul.wide.u16 	%r18128, %rs12133, 256;
	or.b32  	%r18129, %r18128, %r18127;
	cvt.u32.u16 	%r18130, %rs12883;
	shl.b32 	%r18131, %r18130, 16;
	and.b32  	%r18132, %r18131, 16711680;
	or.b32  	%r18133, %r18129, %r18132;
	cvt.u32.u16 	%r18134, %rs12882;
	shl.b32 	%r18135, %r18134, 24;
	or.b32  	%r17572, %r18133, %r18135;
	cvt.u32.u16 	%r18136, %rs12881;
	and.b32  	%r18137, %r18136, 255;
	and.b16  	%rs12134, %rs12880, 255;
	mul.wide.u16 	%r18138, %rs12134, 256;
	or.b32  	%r18139, %r18138, %r18137;
	cvt.u32.u16 	%r18140, %rs12879;
	shl.b32 	%r18141, %r18140, 16;
	and.b32  	%r18142, %r18141, 16711680;
	or.b32  	%r18143, %r18139, %r18142;
	cvt.u32.u16 	%r18144, %rs12878;
	shl.b32 	%r18145, %r18144, 24;
	or.b32  	%r17577, %r18143, %r18145;
	cvt.u32.u16 	%r18146, %rs12877;
	and.b32  	%r18147, %r18146, 255;
	and.b16  	%rs12135, %rs12876, 255;
	mul.wide.u16 	%r18148, %rs12135, 256;
	or.b32  	%r18149, %r18148, %r18147;
	cvt.u32.u16 	%r18150, %rs12875;
	shl.b32 	%r18151, %r18150, 16;
	and.b32  	%r18152, %r18151, 16711680;
	or.b32  	%r18153, %r18149, %r18152;
	cvt.u32.u16 	%r18154, %rs12874;
	shl.b32 	%r18155, %r18154, 24;
	or.b32  	%r17582, %r18153, %r18155;
	cvt.u32.u16 	%r18156, %rs12873;
	and.b32  	%r18157, %r18156, 255;
	and.b16  	%rs12136, %rs12872, 255;
	mul.wide.u16 	%r18158, %rs12136, 256;
	or.b32  	%r18159, %r18158, %r18157;
	cvt.u32.u16 	%r18160, %rs12871;
	shl.b32 	%r18161, %r18160, 16;
	and.b32  	%r18162, %r18161, 16711680;
	or.b32  	%r18163, %r18159, %r18162;
	cvt.u32.u16 	%r18164, %rs12870;
	shl.b32 	%r18165, %r18164, 24;
	or.b32  	%r17587, %r18163, %r18165;
	cvt.u32.u16 	%r18166, %rs12869;
	and.b32  	%r18167, %r18166, 255;
	and.b16  	%rs12137, %rs12868, 255;
	mul.wide.u16 	%r18168, %rs12137, 256;
	or.b32  	%r18169, %r18168, %r18167;
	cvt.u32.u16 	%r18170, %rs12867;
	shl.b32 	%r18171, %r18170, 16;
	and.b32  	%r18172, %r18171, 16711680;
	or.b32  	%r18173, %r18169, %r18172;
	cvt.u32.u16 	%r18174, %rs12866;
	shl.b32 	%r18175, %r18174, 24;
	or.b32  	%r17592, %r18173, %r18175;
	cvt.u32.u16 	%r18176, %rs12865;
	and.b32  	%r18177, %r18176, 255;
	and.b16  	%rs12138, %rs12864, 255;
	mul.wide.u16 	%r18178, %rs12138, 256;
	or.b32  	%r18179, %r18178, %r18177;
	cvt.u32.u16 	%r18180, %rs12863;
	shl.b32 	%r18181, %r18180, 16;
	and.b32  	%r18182, %r18181, 16711680;
	or.b32  	%r18183, %r18179, %r18182;
	cvt.u32.u16 	%r18184, %rs12862;
	shl.b32 	%r18185, %r18184, 24;
	or.b32  	%r17597, %r18183, %r18185;
	cvt.u32.u16 	%r18186, %rs12861;
	and.b32  	%r18187, %r18186, 255;
	and.b16  	%rs12139, %rs12860, 255;
	mul.wide.u16 	%r18188, %rs12139, 256;
	or.b32  	%r18189, %r18188, %r18187;
	cvt.u32.u16 	%r18190, %rs12859;
	shl.b32 	%r18191, %r18190, 16;
	and.b32  	%r18192, %r18191, 16711680;
	or.b32  	%r18193, %r18189, %r18192;
	cvt.u32.u16 	%r18194, %rs12858;
	shl.b32 	%r18195, %r18194, 24;
	or.b32  	%r17602, %r18193, %r18195;
	cvt.u32.u16 	%r18196, %rs12857;
	and.b32  	%r18197, %r18196, 255;
	and.b16  	%rs12140, %rs12856, 255;
	mul.wide.u16 	%r18198, %rs12140, 256;
	or.b32  	%r18199, %r18198, %r18197;
	cvt.u32.u16 	%r18200, %rs12855;
	shl.b32 	%r18201, %r18200, 16;
	and.b32  	%r18202, %r18201, 16711680;
	or.b32  	%r18203, %r18199, %r18202;
	cvt.u32.u16 	%r18204, %rs12854;
	shl.b32 	%r18205, %r18204, 24;
	or.b32  	%r17607, %r18203, %r18205;
	cvt.u32.u16 	%r18206, %rs12853;
	and.b32  	%r18207, %r18206, 255;
	and.b16  	%rs12141, %rs12852, 255;
	mul.wide.u16 	%r18208, %rs12141, 256;
	or.b32  	%r18209, %r18208, %r18207;
	cvt.u32.u16 	%r18210, %rs12851;
	shl.b32 	%r18211, %r18210, 16;
	and.b32  	%r18212, %r18211, 16711680;
	or.b32  	%r18213, %r18209, %r18212;
	cvt.u32.u16 	%r18214, %rs12850;
	shl.b32 	%r18215, %r18214, 24;
	or.b32  	%r17612, %r18213, %r18215;
	cvt.u32.u16 	%r18216, %rs12849;
	and.b32  	%r18217, %r18216, 255;
	and.b16  	%rs12142, %rs12848, 255;
	mul.wide.u16 	%r18218, %rs12142, 256;
	or.b32  	%r18219, %r18218, %r18217;
	cvt.u32.u16 	%r18220, %rs12847;
	shl.b32 	%r18221, %r18220, 16;
	and.b32  	%r18222, %r18221, 16711680;
	or.b32  	%r18223, %r18219, %r18222;
	cvt.u32.u16 	%r18224, %rs12846;
	shl.b32 	%r18225, %r18224, 24;
	or.b32  	%r17617, %r18223, %r18225;
	cvt.u32.u16 	%r18226, %rs12845;
	and.b32  	%r18227, %r18226, 255;
	and.b16  	%rs12143, %rs12844, 255;
	mul.wide.u16 	%r18228, %rs12143, 256;
	or.b32  	%r18229, %r18228, %r18227;
	cvt.u32.u16 	%r18230, %rs12843;
	shl.b32 	%r18231, %r18230, 16;
	and.b32  	%r18232, %r18231, 16711680;
	or.b32  	%r18233, %r18229, %r18232;
	cvt.u32.u16 	%r18234, %rs12842;
	shl.b32 	%r18235, %r18234, 24;
	or.b32  	%r17622, %r18233, %r18235;
	cvt.u32.u16 	%r18236, %rs12841;
	and.b32  	%r18237, %r18236, 255;
	and.b16  	%rs12144, %rs12840, 255;
	mul.wide.u16 	%r18238, %rs12144, 256;
	or.b32  	%r18239, %r18238, %r18237;
	cvt.u32.u16 	%r18240, %rs12839;
	shl.b32 	%r18241, %r18240, 16;
	and.b32  	%r18242, %r18241, 16711680;
	or.b32  	%r18243, %r18239, %r18242;
	cvt.u32.u16 	%r18244, %rs12838;
	shl.b32 	%r18245, %r18244, 24;
	or.b32  	%r17627, %r18243, %r18245;
	cvt.u32.u16 	%r18246, %rs12837;
	and.b32  	%r18247, %r18246, 255;
	and.b16  	%rs12145, %rs12836, 255;
	mul.wide.u16 	%r18248, %rs12145, 256;
	or.b32  	%r18249, %r18248, %r18247;
	cvt.u32.u16 	%r18250, %rs12835;
	shl.b32 	%r18251, %r18250, 16;
	and.b32  	%r18252, %r18251, 16711680;
	or.b32  	%r18253, %r18249, %r18252;
	cvt.u32.u16 	%r18254, %rs12834;
	shl.b32 	%r18255, %r18254, 24;
	or.b32  	%r17632, %r18253, %r18255;
	cvt.u32.u16 	%r18256, %rs12833;
	and.b32  	%r18257, %r18256, 255;
	and.b16  	%rs12146, %rs12832, 255;
	mul.wide.u16 	%r18258, %rs12146, 256;
	or.b32  	%r18259, %r18258, %r18257;
	cvt.u32.u16 	%r18260, %rs12831;
	shl.b32 	%r18261, %r18260, 16;
	and.b32  	%r18262, %r18261, 16711680;
	or.b32  	%r18263, %r18259, %r18262;
	cvt.u32.u16 	%r18264, %rs12830;
	shl.b32 	%r18265, %r18264, 24;
	or.b32  	%r17637, %r18263, %r18265;
	cvt.u32.u16 	%r18266, %rs12829;
	and.b32  	%r18267, %r18266, 255;
	and.b16  	%rs12147, %rs12828, 255;
	mul.wide.u16 	%r18268, %rs12147, 256;
	or.b32  	%r18269, %r18268, %r18267;
	cvt.u32.u16 	%r18270, %rs12827;
	shl.b32 	%r18271, %r18270, 16;
	and.b32  	%r18272, %r18271, 16711680;
	or.b32  	%r18273, %r18269, %r18272;
	cvt.u32.u16 	%r18274, %rs12826;
	shl.b32 	%r18275, %r18274, 24;
	or.b32  	%r17642, %r18273, %r18275;
	cvt.u32.u16 	%r18276, %rs12825;
	and.b32  	%r18277, %r18276, 255;
	and.b16  	%rs12148, %rs12824, 255;
	mul.wide.u16 	%r18278, %rs12148, 256;
	or.b32  	%r18279, %r18278, %r18277;
	cvt.u32.u16 	%r18280, %rs12823;
	shl.b32 	%r18281, %r18280, 16;
	and.b32  	%r18282, %r18281, 16711680;
	or.b32  	%r18283, %r18279, %r18282;
	cvt.u32.u16 	%r18284, %rs12822;
	shl.b32 	%r18285, %r18284, 24;
	or.b32  	%r17647, %r18283, %r18285;
	cvt.u32.u16 	%r18286, %rs12821;
	and.b32  	%r18287, %r18286, 255;
	and.b16  	%rs12149, %rs12820, 255;
	mul.wide.u16 	%r18288, %rs12149, 256;
	or.b32  	%r18289, %r18288, %r18287;
	cvt.u32.u16 	%r18290, %rs12819;
	shl.b32 	%r18291, %r18290, 16;
	and.b32  	%r18292, %r18291, 16711680;
	or.b32  	%r18293, %r18289, %r18292;
	cvt.u32.u16 	%r18294, %rs12818;
	shl.b32 	%r18295, %r18294, 24;
	or.b32  	%r17652, %r18293, %r18295;
	mov.u32 	%r18296, %tid.x;
	and.b32  	%r18297, %r18296, 992;
	add.s32 	%r18298, %r18297, 32;
	setp.gt.s32 	%p68, %r18298, %r27808;
	not.b32 	%r18299, %r18297;
	add.s32 	%r18300, %r27808, %r18299;
	selp.b32 	%r17654, %r18300, 31, %p68;
	mov.b32 	%r17653, 4;
	mov.b32 	%r17655, -1;
	// begin inline asm
	shfl.sync.down.b32 %r17316, %r27825, %r17653, %r17654, %r17655;
	// end inline asm
	// begin inline asm
	shfl.sync.down.b32 %r17321, %r17322, %r17653, %r17654, %r17655;
	// end inline asm
	mov.b64 	%rd946, %fd78;
	mov.b64 	{%r17327, %r17332}, %rd946;
	// begin inline asm
	shfl.sync.down.b32 %r17326, %r17327, %r17653, %r17654, %r17655;
	// end inline asm
	// begin inline asm
	shfl.sync.down.b32 %r17331, %r17332, %r17653, %r17654, %r17655;
	// end inline asm
	// begin inline asm
	shfl.sync.down.b32 %r17336, %r17337, %r17653, %r17654, %r17655;
	// end inline asm
	// begin inline asm
	shfl.sync.down.b32 %r17341, %r17342, %r17653, %r17654, %r17655;
	// end inline asm
	// begin inline asm
	shfl.sync.down.b32 %r17346, %r17347, %r17653, %r17654, %r17655;
	// end inline asm
	// begin inline asm
	shfl.sync.down.b32 %r17351, %r17352, %r17653, %r17654, %r17655;
	// end inline asm
	// begin inline asm
	shfl.sync.down.b32 %r17356, %r17357, %r17653, %r17654, %r17655;
	// end inline asm
	// begin inline asm
	shfl.sync.down.b32 %r17361, %r17362, %r17653, %r17654, %r17655;
	// end inline asm
	// begin inline asm
	shfl.sync.down.b32 %r17366, %r17367, %r17653, %r17654, %r17655;
	// end inline asm
	// begin inline asm
	shfl.sync.down.b32 %r17371, %r17372, %r17653, %r17654, %r17655;
	// end inline asm
	// begin inline asm
	shfl.sync.down.b32 %r17376, %r17377, %r17653, %r17654, %r17655;
	// end inline asm
	// begin inline asm
	shfl.sync.down.b32 %r17381, %r17382, %r17653, %r17654, %r17655;
	// end inline asm
	// begin inline asm
	shfl.sync.down.b32 %r17386, %r17387, %r17653, %r17654, %r17655;
	// end inline asm
	// begin inline asm
	shfl.sync.down.b32 %r17391, %r17392, %r17653, %r17654, %r17655;
	// end inline asm
	// begin inline asm
	shfl.sync.down.b32 %r17396, %r17397, %r17653, %r17654, %r17655;
	// end inline asm
	// begin inline asm
	shfl.sync.down.b32 %r17401, %r17402, %r17653, %r17654, %r17655;
	// end inline asm
	// begin inline asm
	shfl.sync.down.b32 %r17406, %r17407, %r17653, %r17654, %r17655;
	// end inline asm
	// begin inline asm
	shfl.sync.down.b32 %r17411, %r17412, %r17653, %r17654, %r17655;
	// end inline asm
	// begin inline asm
	shfl.sync.down.b32 %r17416, %r17417, %r17653, %r17654, %r17655;
	// end inline asm
	// begin inline asm
	shfl.sync.down.b32 %r17421, %r17422, %r17653, %r17654, %r17655;
	// end inline asm
	// begin inline asm
	shfl.sync.down.b32 %r17426, %r17427, %r17653, %r17654, %r17655;
	// end inline asm
	// begin inline asm
	shfl.sync.down.b32 %r17431, %r17432, %r17653, %r17654, %r17655;
	// end inline asm
	// begin inline asm
	shfl.sync.down.b32 %r17436, %r17437, %r17653, %r17654, %r17655;
	// end inline asm
	// begin inline asm
	shfl.sync.down.b32 %r17441, %r17442, %r17653, %r17654, %r17655;
	// end inline asm
	// begin inline asm
	shfl.sync.down.b32 %r17446, %r17447, %r17653, %r17654, %r17655;
	// end inline asm
	// begin inline asm
	shfl.sync.down.b32 %r17451, %r17452, %r17653, %r17654, %r17655;
	// end inline asm
	// begin inline asm
	shfl.sync.down.b32 %r17456, %r17457, %r17653, %r17654, %r17655;
	// end inline asm
	// begin inline asm
	shfl.sync.down.b32 %r17461, %r17462, %r17653, %r17654, %r17655;
	// end inline asm
	// begin inline asm
	shfl.sync.down.b32 %r17466, %r17467, %r17653, %r17654, %r17655;
	// end inline asm
	// begin inline asm
	shfl.sync.down.b32 %r17471, %r17472, %r17653, %r17654, %r17655;
	// end inline asm
	// begin inline asm
	shfl.sync.down.b32 %r17476, %r17477, %r17653, %r17654, %r17655;
	// end inline asm
	// begin inline asm
	shfl.sync.down.b32 %r17481, %r17482, %r17653, %r17654, %r17655;
	// end inline asm
	// begin inline asm
	shfl.sync.down.b32 %r17486, %r17487, %r17653, %r17654, %r17655;
	// end inline asm
	// begin inline asm
	shfl.sync.down.b32 %r17491, %r17492, %r17653, %r17654, %r17655;
	// end inline asm
	// begin inline asm
	shfl.sync.down.b32 %r17496, %r17497, %r17653, %r17654, %r17655;
	// end inline asm
	// begin inline asm
	shfl.sync.down.b32 %r17501, %r17502, %r17653, %r17654, %r17655;
	// end inline asm
	// begin inline asm
	shfl.sync.down.b32 %r17506, %r17507, %r17653, %r17654, %r17655;
	// end inline asm
	// begin inline asm
	shfl.sync.down.b32 %r17511, %r17512, %r17653, %r17654, %r17655;
	// end inline asm
	// begin inline asm
	shfl.sync.down.b32 %r17516, %r17517, %r17653, %r17654, %r17655;
	// end inline asm
	// begin inline asm
	shfl.sync.down.b32 %r17521, %r17522, %r17653, %r17654, %r17655;
	// end inline asm
	// begin inline asm
	shfl.sync.down.b32 %r17526, %r17527, %r17653, %r17654, %r17655;
	// end inline asm
	// begin inline asm
	shfl.sync.down.b32 %r17531, %r17532, %r17653, %r17654, %r17655;
	// end inline asm
	// begin inline asm
	shfl.sync.down.b32 %r17536, %r17537, %r17653, %r17654, %r17655;
	// end inline asm
	// begin inline asm
	shfl.sync.down.b32 %r17541, %r17542, %r17653, %r17654, %r17655;
	// end inline asm
	// begin inline asm
	shfl.sync.down.b32 %r17546, %r17547, %r17653, %r17654, %r17655;
	// end inline asm
	// begin inline asm
	shfl.sync.down.b32 %r17551, %r17552, %r17653, %r17654, %r17655;
	// end inline asm
	// begin inline asm
	shfl.sync.down.b32 %r17556, %r17557, %r17653, %r17654, %r17655;
	// end inline asm
	// begin inline asm
	shfl.sync.down.b32 %r17561, %r17562, %r17653, %r17654, %r17655;
	// end inline asm
	// begin inline asm
	shfl.sync.down.b32 %r17566, %r17567, %r17653, %r17654, %r17655;
	// end inline asm
	// begin inline asm
	shfl.sync.down.b32 %r17571, %r17572, %r17653, %r17654, %r17655;
	// end inline asm
	// begin inline asm
	shfl.sync.down.b32 %r17576, %r17577, %r17653, %r17654, %r17655;
	// end inline asm
	// begin inline asm
	shfl.sync.down.b32 %r17581, %r17582, %r17653, %r17654, %r17655;
	// end inline asm
	// begin inline asm
	shfl.sync.down.b32 %r17586, %r17587, %r17653, %r17654, %r17655;
	// end inline asm
	// begin inline asm
	shfl.sync.down.b32 %r17591, %r17592, %r17653, %r17654, %r17655;
	// end inline asm
	// begin inline asm
	shfl.sync.down.b32 %r17596, %r17597, %r17653, %r17654, %r17655;
	// end inline asm
	// begin inline asm
	shfl.sync.down.b32 %r17601, %r17602, %r17653, %r17654, %r17655;
	// end inline asm
	// begin inline asm
	shfl.sync.down.b32 %r17606, %r17607, %r17653, %r17654, %r17655;
	// end inline asm
	// begin inline asm
	shfl.sync.down.b32 %r17611, %r17612, %r17653, %r17654, %r17655;
	// end inline asm
	// begin inline asm
	shfl.sync.down.b32 %r17616, %r17617, %r17653, %r17654, %r17655;
	// end inline asm
	// begin inline asm
	shfl.sync.down.b32 %r17621, %r17622, %r17653, %r17654, %r17655;
	// end inline asm
	// begin inline asm
	shfl.sync.down.b32 %r17626, %r17627, %r17653, %r17654, %r17655;
	// end inline asm
	// begin inline asm
	shfl.sync.down.b32 %r17631, %r17632, %r17653, %r17654, %r17655;
	// end inline asm
	// begin inline asm
	shfl.sync.down.b32 %r17636, %r17637, %r17653, %r17654, %r17655;
	// end inline asm
	// begin inline asm
	shfl.sync.down.b32 %r17641, %r17642, %r17653, %r17654, %r17655;
	// end inline asm
	// begin inline asm
	shfl.sync.down.b32 %r17646, %r17647, %r17653, %r17654, %r17655;
	// end inline asm
	// begin inline asm
	shfl.sync.down.b32 %r17651, %r17652, %r17653, %r17654, %r17655;
	// end inline asm
	add.s32 	%r18301, %r13804, 4;
	setp.gt.s32 	%p69, %r18301, %r17654;
	@%p69 bra 	$L__BB6_35;
	cvt.u16.u32 	%rs13588, %r17336;
	mov.b64 	%rd947, {%r17326, %r17331};
	mov.b64 	%fd12, %rd947;
	st.local.u32 	[%rd4], %r17316;
	st.local.v2.u32 	[%rd4+8], {%r17326, %r17331};
	st.local.v2.b32 	[%rd4+16], {%r17336, %r17341};
	st.local.v2.b32 	[%rd4+24], {%r17346, %r17351};
	st.local.v2.b32 	[%rd4+32], {%r17356, %r17361};
	st.local.v2.b32 	[%rd4+40], {%r17366, %r17371};
	st.local.v2.b32 	[%rd4+48], {%r17376, %r17381};
	st.local.v2.b32 	[%rd4+56], {%r17386, %r17391};
	st.local.v2.b32 	[%rd4+64], {%r17396, %r17401};
	st.local.v2.b32 	[%rd4+72], {%r17406, %r17411};
	st.local.v2.b32 	[%rd4+80], {%r17416, %r17421};
	st.local.v2.b32 	[%rd4+88], {%r17426, %r17431};
	st.local.v2.b32 	[%rd4+96], {%r17436, %r17441};
	st.local.v2.b32 	[%rd4+104], {%r17446, %r17451};
	st.local.v2.b32 	[%rd4+112], {%r17456, %r17461};
	st.local.v2.b32 	[%rd4+120], {%r17466, %r17471};
	st.local.v2.b32 	[%rd4+128], {%r17476, %r17481};
	st.local.v2.b32 	[%rd4+136], {%r17486, %r17491};
	st.local.v2.b32 	[%rd4+144], {%r17496, %r17501};
	st.local.v2.b32 	[%rd4+152], {%r17506, %r17511};
	st.local.v2.b32 	[%rd4+160], {%r17516, %r17521};
	st.local.v2.b32 	[%rd4+168], {%r17526, %r17531};
	st.local.v2.b32 	[%rd4+176], {%r17536, %r17541};
	st.local.v2.b32 	[%rd4+184], {%r17546, %r17551};
	st.local.v2.b32 	[%rd4+192], {%r17556, %r17561};
	st.local.v2.b32 	[%rd4+200], {%r17566, %r17571};
	st.local.v2.b32 	[%rd4+208], {%r17576, %r17581};
	st.local.v2.b32 	[%rd4+216], {%r17586, %r17591};
	st.local.v2.b32 	[%rd4+224], {%r17596, %r17601};
	st.local.v2.b32 	[%rd4+232], {%r17606, %r17611};
	st.local.v2.b32 	[%rd4+240], {%r17616, %r17621};
	st.local.v2.b32 	[%rd4+248], {%r17626, %r17631};
	st.local.v2.b32 	[%rd4+256], {%r17636, %r17641};
	st.local.v2.b32 	[%rd4+264], {%r17646, %r17651};
	st.local.u32 	[%rd3], %r27825;
	st.local.f64 	[%rd3+8], %fd78;
	cvt.u32.u16 	%r18303, %rs13066;
	cvt.u32.u16 	%r18304, %rs13067;
	prmt.b32 	%r18305, %r18304, %r18303, 0x3340U;
	cvt.u32.u16 	%r18306, %rs13068;
	cvt.u32.u16 	%r18307, %rs13069;
	prmt.b32 	%r18308, %r18307, %r18306, 0x3340U;
	prmt.b32 	%r18309, %r18308, %r18305, 0x5410U;
	cvt.u32.u16 	%r18310, %rs13070;
	cvt.u32.u16 	%r18311, %rs13071;
	prmt.b32 	%r18312, %r18311, %r18310, 0x3340U;
	cvt.u32.u16 	%r18313, %rs13072;
	cvt.u32.u16 	%r18314, %rs13073;
	prmt.b32 	%r18315, %r18314, %r18313, 0x3340U;
	prmt.b32 	%r18316, %r18315, %r18312, 0x5410U;
	st.local.v2.b32 	[%rd3+16], {%r18316, %r18309};
	cvt.u32.u16 	%r18317, %rs13058;
	cvt.u32.u16 	%r18318, %rs13059;
	prmt.b32 	%r18319, %r18318, %r18317, 0x3340U;
	cvt.u32.u16 	%r18320, %rs13060;
	cvt.u32.u16 	%r18321, %rs13061;
	prmt.b32 	%r18322, %r18321, %r18320, 0x3340U;
	prmt.b32 	%r18323, %r18322, %r18319, 0x5410U;
	cvt.u32.u16 	%r18324, %rs13062;
	cvt.u32.u16 	%r18325, %rs13063;
	prmt.b32 	%r18326, %r18325, %r18324, 0x3340U;
	cvt.u32.u16 	%r18327, %rs13064;
	cvt.u32.u16 	%r18328, %rs13065;
	prmt.b32 	%r18329, %r18328, %r18327, 0x3340U;
	prmt.b32 	%r18330, %r18329, %r18326, 0x5410U;
	st.local.v2.b32 	[%rd3+24], {%r18330, %r18323};
	cvt.u32.u16 	%r18331, %rs13050;
	cvt.u32.u16 	%r18332, %rs13051;
	prmt.b32 	%r18333, %r18332, %r18331, 0x3340U;
	cvt.u32.u16 	%r18334, %rs13052;
	cvt.u32.u16 	%r18335, %rs13053;
	prmt.b32 	%r18336, %r18335, %r18334, 0x3340U;
	prmt.b32 	%r18337, %r18336, %r18333, 0x5410U;
	cvt.u32.u16 	%r18338, %rs13054;
	cvt.u32.u16 	%r18339, %rs13055;
	prmt.b32 	%r18340, %r18339, %r18338, 0x3340U;
	cvt.u32.u16 	%r18341, %rs13056;
	cvt.u32.u16 	%r18342, %rs13057;
	prmt.b32 	%r18343, %r18342, %r18341, 0x3340U;
	prmt.b32 	%r18344, %r18343, %r18340, 0x5410U;
	st.local.v2.b32 	[%rd3+32], {%r18344, %r18337};
	cvt.u32.u16 	%r18345, %rs13042;
	cvt.u32.u16 	%r18346, %rs13043;
	prmt.b32 	%r18347, %r18346, %r18345, 0x3340U;
	cvt.u32.u16 	%r18348, %rs13044;
	cvt.u32.u16 	%r18349, %rs13045;
	prmt.b32 	%r18350, %r18349, %r18348, 0x3340U;
	prmt.b32 	%r18351, %r18350, %r18347, 0x5410U;
	cvt.u32.u16 	%r18352, %rs13046;
	cvt.u32.u16 	%r18353, %rs13047;
	prmt.b32 	%r18354, %r18353, %r18352, 0x3340U;
	cvt.u32.u16 	%r18355, %rs13048;
	cvt.u32.u16 	%r18356, %rs13049;
	prmt.b32 	%r18357, %r18356, %r18355, 0x3340U;
	prmt.b32 	%r18358, %r18357, %r18354, 0x5410U;
	st.local.v2.b32 	[%rd3+40], {%r18358, %r18351};
	cvt.u32.u16 	%r18359, %rs13034;
	cvt.u32.u16 	%r18360, %rs13035;
	prmt.b32 	%r18361, %r18360, %r18359, 0x3340U;
	cvt.u32.u16 	%r18362, %rs13036;
	cvt.u32.u16 	%r18363, %rs13037;
	prmt.b32 	%r18364, %r18363, %r18362, 0x3340U;
	prmt.b32 	%r18365, %r18364, %r18361, 0x5410U;
	cvt.u32.u16 	%r18366, %rs13038;
	cvt.u32.u16 	%r18367, %rs13039;
	prmt.b32 	%r18368, %r18367, %r18366, 0x3340U;
	cvt.u32.u16 	%r18369, %rs13040;
	cvt.u32.u16 	%r18370, %rs13041;
	prmt.b32 	%r18371, %r18370, %r18369, 0x3340U;
	prmt.b32 	%r18372, %r18371, %r18368, 0x5410U;
	st.local.v2.b32 	[%rd3+48], {%r18372, %r18365};
	cvt.u32.u16 	%r18373, %rs13026;
	cvt.u32.u16 	%r18374, %rs13027;
	prmt.b32 	%r18375, %r18374, %r18373, 0x3340U;
	cvt.u32.u16 	%r18376, %rs13028;
	cvt.u32.u16 	%r18377, %rs13029;
	prmt.b32 	%r18378, %r18377, %r18376, 0x3340U;
	prmt.b32 	%r18379, %r18378, %r18375, 0x5410U;
	cvt.u32.u16 	%r18380, %rs13030;
	cvt.u32.u16 	%r18381, %rs13031;
	prmt.b32 	%r18382, %r18381, %r18380, 0x3340U;
	cvt.u32.u16 	%r18383, %rs13032;
	cvt.u32.u16 	%r18384, %rs13033;
	prmt.b32 	%r18385, %r18384, %r18383, 0x3340U;
	prmt.b32 	%r18386, %r18385, %r18382, 0x5410U;
	st.local.v2.b32 	[%rd3+56], {%r18386, %r18379};
	cvt.u32.u16 	%r18387, %rs13018;
	cvt.u32.u16 	%r18388, %rs13019;
	prmt.b32 	%r18389, %r18388, %r18387, 0x3340U;
	cvt.u32.u16 	%r18390, %rs13020;
	cvt.u32.u16 	%r18391, %rs13021;
	prmt.b32 	%r18392, %r18391, %r18390, 0x3340U;
	prmt.b32 	%r18393, %r18392, %r18389, 0x5410U;
	cvt.u32.u16 	%r18394, %rs13022;
	cvt.u32.u16 	%r18395, %rs13023;
	prmt.b32 	%r18396, %r18395, %r18394, 0x3340U;
	cvt.u32.u16 	%r18397, %rs13024;
	cvt.u32.u16 	%r18398, %rs13025;
	prmt.b32 	%r18399, %r18398, %r18397, 0x3340U;
	prmt.b32 	%r18400, %r18399, %r18396, 0x5410U;
	st.local.v2.b32 	[%rd3+64], {%r18400, %r18393};
	cvt.u32.u16 	%r18401, %rs13010;
	cvt.u32.u16 	%r18402, %rs13011;
	prmt.b32 	%r18403, %r18402, %r18401, 0x3340U;
	cvt.u32.u16 	%r18404, %rs13012;
	cvt.u32.u16 	%r18405, %rs13013;
	prmt.b32 	%r18406, %r18405, %r18404, 0x3340U;
	prmt.b32 	%r18407, %r18406, %r18403, 0x5410U;
	cvt.u32.u16 	%r18408, %rs13014;
	cvt.u32.u16 	%r18409, %rs13015;
	prmt.b32 	%r18410, %r18409, %r18408, 0x3340U;
	cvt.u32.u16 	%r18411, %rs13016;
	cvt.u32.u16 	%r18412, %rs13017;
	prmt.b32 	%r18413, %r18412, %r18411, 0x3340U;
	prmt.b32 	%r18414, %r18413, %r18410, 0x5410U;
	st.local.v2.b32 	[%rd3+72], {%r18414, %r18407};
	cvt.u32.u16 	%r18415, %rs13002;
	cvt.u32.u16 	%r18416, %rs13003;
	prmt.b32 	%r18417, %r18416, %r18415, 0x3340U;
	cvt.u32.u16 	%r18418, %rs13004;
	cvt.u32.u16 	%r18419, %rs13005;
	prmt.b32 	%r18420, %r18419, %r18418, 0x3340U;
	prmt.b32 	%r18421, %r18420, %r18417, 0x5410U;
	cvt.u32.u16 	%r18422, %rs13006;
	cvt.u32.u16 	%r18423, %rs13007;
	prmt.b32 	%r18424, %r18423, %r18422, 0x3340U;
	cvt.u32.u16 	%r18425, %rs13008;
	cvt.u32.u16 	%r18426, %rs13009;
	prmt.b32 	%r18427, %r18426, %r18425, 0x3340U;
	prmt.b32 	%r18428, %r18427, %r18424, 0x5410U;
	st.local.v2.b32 	[%rd3+80], {%r18428, %r18421};
	cvt.u32.u16 	%r18429, %rs12994;
	cvt.u32.u16 	%r18430, %rs12995;
	prmt.b32 	%r18431, %r18430, %r18429, 0x3340U;
	cvt.u32.u16 	%r18432, %rs12996;
	cvt.u32.u16 	%r18433, %rs12997;
	prmt.b32 	%r18434, %r18433, %r18432, 0x3340U;
	prmt.b32 	%r18435, %r18434, %r18431, 0x5410U;
	cvt.u32.u16 	%r18436, %rs12998;
	cvt.u32.u16 	%r18437, %rs12999;
	prmt.b32 	%r18438, %r18437, %r18436, 0x3340U;
	cvt.u32.u16 	%r18439, %rs13000;
	cvt.u32.u16 	%r18440, %rs13001;
	prmt.b32 	%r18441, %r18440, %r18439, 0x3340U;
	prmt.b32 	%r18442, %r18441, %r18438, 0x5410U;
	st.local.v2.b32 	[%rd3+88], {%r18442, %r18435};
	cvt.u32.u16 	%r18443, %rs12986;
	cvt.u32.u16 	%r18444, %rs12987;
	prmt.b32 	%r18445, %r18444, %r18443, 0x3340U;
	cvt.u32.u16 	%r18446, %rs12988;
	cvt.u32.u16 	%r18447, %rs12989;
	prmt.b32 	%r18448, %r18447, %r18446, 0x3340U;
	prmt.b32 	%r18449, %r18448, %r18445, 0x5410U;
	cvt.u32.u16 	%r18450, %rs12990;
	cvt.u32.u16 	%r18451, %rs12991;
	prmt.b32 	%r18452, %r18451, %r18450, 0x3340U;
	cvt.u32.u16 	%r18453, %rs12992;
	cvt.u32.u16 	%r18454, %rs12993;
	prmt.b32 	%r18455, %r18454, %r18453, 0x3340U;
	prmt.b32 	%r18456, %r18455, %r18452, 0x5410U;
	st.local.v2.b32 	[%rd3+96], {%r18456, %r18449};
	cvt.u32.u16 	%r18457, %rs12978;
	cvt.u32.u16 	%r18458, %rs12979;
	prmt.b32 	%r18459, %r18458, %r18457, 0x3340U;
	cvt.u32.u16 	%r18460, %rs12980;
	cvt.u32.u16 	%r18461, %rs12981;
	prmt.b32 	%r18462, %r18461, %r18460, 0x3340U;
	prmt.b32 	%r18463, %r18462, %r18459, 0x5410U;
	cvt.u32.u16 	%r18464, %rs12982;
	cvt.u32.u16 	%r18465, %rs12983;
	prmt.b32 	%r18466, %r18465, %r18464, 0x3340U;
	cvt.u32.u16 	%r18467, %rs12984;
	cvt.u32.u16 	%r18468, %rs12985;
	prmt.b32 	%r18469, %r18468, %r18467, 0x3340U;
	prmt.b32 	%r18470, %r18469, %r18466, 0x5410U;
	st.local.v2.b32 	[%rd3+104], {%r18470, %r18463};
	cvt.u32.u16 	%r18471, %rs12970;
	cvt.u32.u16 	%r18472, %rs12971;
	prmt.b32 	%r18473, %r18472, %r18471, 0x3340U;
	cvt.u32.u16 	%r18474, %rs12972;
	cvt.u32.u16 	%r18475, %rs12973;
	prmt.b32 	%r18476, %r18475, %r18474, 0x3340U;
	prmt.b32 	%r18477, %r18476, %r18473, 0x5410U;
	cvt.u32.u16 	%r18478, %rs12974;
	cvt.u32.u16 	%r18479, %rs12975;
	prmt.b32 	%r18480, %r18479, %r18478, 0x3340U;
	cvt.u32.u16 	%r18481, %rs12976;
	cvt.u32.u16 	%r18482, %rs12977;
	prmt.b32 	%r18483, %r18482, %r18481, 0x3340U;
	prmt.b32 	%r18484, %r18483, %r18480, 0x5410U;
	st.local.v2.b32 	[%rd3+112], {%r18484, %r18477};
	cvt.u32.u16 	%r18485, %rs12962;
	cvt.u32.u16 	%r18486, %rs12963;
	prmt.b32 	%r18487, %r18486, %r18485, 0x3340U;
	cvt.u32.u16 	%r18488, %rs12964;
	cvt.u32.u16 	%r18489, %rs12965;
	prmt.b32 	%r18490, %r18489, %r18488, 0x3340U;
	prmt.b32 	%r18491, %r18490, %r18487, 0x5410U;
	cvt.u32.u16 	%r18492, %rs12966;
	cvt.u32.u16 	%r18493, %rs12967;
	prmt.b32 	%r18494, %r18493, %r18492, 0x3340U;
	cvt.u32.u16 	%r18495, %rs12968;
	cvt.u32.u16 	%r18496, %rs12969;
	prmt.b32 	%r18497, %r18496, %r18495, 0x3340U;
	prmt.b32 	%r18498, %r18497, %r18494, 0x5410U;
	st.local.v2.b32 	[%rd3+120], {%r18498, %r18491};
	cvt.u32.u16 	%r18499, %rs12954;
	cvt.u32.u16 	%r18500, %rs12955;
	prmt.b32 	%r18501, %r18500, %r18499, 0x3340U;
	cvt.u32.u16 	%r18502, %rs12956;
	cvt.u32.u16 	%r18503, %rs12957;
	prmt.b32 	%r18504, %r18503, %r18502, 0x3340U;
	prmt.b32 	%r18505, %r18504, %r18501, 0x5410U;
	cvt.u32.u16 	%r18506, %rs12958;
	cvt.u32.u16 	%r18507, %rs12959;
	prmt.b32 	%r18508, %r18507, %r18506, 0x3340U;
	cvt.u32.u16 	%r18509, %rs12960;
	cvt.u32.u16 	%r18510, %rs12961;
	prmt.b32 	%r18511, %r18510, %r18509, 0x3340U;
	prmt.b32 	%r18512, %r18511, %r18508, 0x5410U;
	st.local.v2.b32 	[%rd3+128], {%r18512, %r18505};
	cvt.u32.u16 	%r18513, %rs12946;
	cvt.u32.u16 	%r18514, %rs12947;
	prmt.b32 	%r18515, %r18514, %r18513, 0x3340U;
	cvt.u32.u16 	%r18516, %rs12948;
	cvt.u32.u16 	%r18517, %rs12949;
	prmt.b32 	%r18518, %r18517, %r18516, 0x3340U;
	prmt.b32 	%r18519, %r18518, %r18515, 0x5410U;
	cvt.u32.u16 	%r18520, %rs12950;
	cvt.u32.u16 	%r18521, %rs12951;
	prmt.b32 	%r18522, %r18521, %r18520, 0x3340U;
	cvt.u32.u16 	%r18523, %rs12952;
	cvt.u32.u16 	%r18524, %rs12953;
	prmt.b32 	%r18525, %r18524, %r18523, 0x3340U;
	prmt.b32 	%r18526, %r18525, %r18522, 0x5410U;
	st.local.v2.b32 	[%rd3+136], {%r18526, %r18519};
	cvt.u32.u16 	%r18527, %rs12938;
	cvt.u32.u16 	%r18528, %rs12939;
	prmt.b32 	%r18529, %r18528, %r18527, 0x3340U;
	cvt.u32.u16 	%r18530, %rs12940;
	cvt.u32.u16 	%r18531, %rs12941;
	prmt.b32 	%r18532, %r18531, %r18530, 0x3340U;
	prmt.b32 	%r18533, %r18532, %r18529, 0x5410U;
	cvt.u32.u16 	%r18534, %rs12942;
	cvt.u32.u16 	%r18535, %rs12943;
	prmt.b32 	%r18536, %r18535, %r18534, 0x3340U;
	cvt.u32.u16 	%r18537, %rs12944;
	cvt.u32.u16 	%r18538, %rs12945;
	prmt.b32 	%r18539, %r18538, %r18537, 0x3340U;
	prmt.b32 	%r18540, %r18539, %r18536, 0x5410U;
	st.local.v2.b32 	[%rd3+144], {%r18540, %r18533};
	cvt.u32.u16 	%r18541, %rs12930;
	cvt.u32.u16 	%r18542, %rs12931;
	prmt.b32 	%r18543, %r18542, %r18541, 0x3340U;
	cvt.u32.u16 	%r18544, %rs12932;
	cvt.u32.u16 	%r18545, %rs12933;
	prmt.b32 	%r18546, %r18545, %r18544, 0x3340U;
	prmt.b32 	%r18547, %r18546, %r18543, 0x5410U;
	cvt.u32.u16 	%r18548, %rs12934;
	cvt.u32.u16 	%r18549, %rs12935;
	prmt.b32 	%r18550, %r18549, %r18548, 0x3340U;
	cvt.u32.u16 	%r18551, %rs12936;
	cvt.u32.u16 	%r18552, %rs12937;
	prmt.b32 	%r18553, %r18552, %r18551, 0x3340U;
	prmt.b32 	%r18554, %r18553, %r18550, 0x5410U;
	st.local.v2.b32 	[%rd3+152], {%r18554, %r18547};
	cvt.u32.u16 	%r18555, %rs12922;
	cvt.u32.u16 	%r18556, %rs12923;
	prmt.b32 	%r18557, %r18556, %r18555, 0x3340U;
	cvt.u32.u16 	%r18558, %rs12924;
	cvt.u32.u16 	%r18559, %rs12925;
	prmt.b32 	%r18560, %r18559, %r18558, 0x3340U;
	prmt.b32 	%r18561, %r18560, %r18557, 0x5410U;
	cvt.u32.u16 	%r18562, %rs12926;
	cvt.u32.u16 	%r18563, %rs12927;
	prmt.b32 	%r18564, %r18563, %r18562, 0x3340U;
	cvt.u32.u16 	%r18565, %rs12928;
	cvt.u32.u16 	%r18566, %rs12929;
	prmt.b32 	%r18567, %r18566, %r18565, 0x3340U;
	prmt.b32 	%r18568, %r18567, %r18564, 0x5410U;
	st.local.v2.b32 	[%rd3+160], {%r18568, %r18561};
	cvt.u32.u16 	%r18569, %rs12914;
	cvt.u32.u16 	%r18570, %rs12915;
	prmt.b32 	%r18571, %r18570, %r18569, 0x3340U;
	cvt.u32.u16 	%r18572, %rs12916;
	cvt.u32.u16 	%r18573, %rs12917;
	prmt.b32 	%r18574, %r18573, %r18572, 0x3340U;
	prmt.b32 	%r18575, %r18574, %r18571, 0x5410U;
	cvt.u32.u16 	%r18576, %rs12918;
	cvt.u32.u16 	%r18577, %rs12919;
	prmt.b32 	%r18578, %r18577, %r18576, 0x3340U;
	cvt.u32.u16 	%r18579, %rs12920;
	cvt.u32.u16 	%r18580, %rs12921;
	prmt.b32 	%r18581, %r18580, %r18579, 0x3340U;
	prmt.b32 	%r18582, %r18581, %r18578, 0x5410U;
	st.local.v2.b32 	[%rd3+168], {%r18582, %r18575};
	cvt.u32.u16 	%r18583, %rs12906;
	cvt.u32.u16 	%r18584, %rs12907;
	prmt.b32 	%r18585, %r18584, %r18583, 0x3340U;
	cvt.u32.u16 	%r18586, %rs12908;
	cvt.u32.u16 	%r18587, %rs12909;
	prmt.b32 	%r18588, %r18587, %r18586, 0x3340U;
	prmt.b32 	%r18589, %r18588, %r18585, 0x5410U;
	cvt.u32.u16 	%r18590, %rs12910;
	cvt.u32.u16 	%r18591, %rs12911;
	prmt.b32 	%r18592, %r18591, %r18590, 0x3340U;
	cvt.u32.u16 	%r18593, %rs12912;
	cvt.u32.u16 	%r18594, %rs12913;
	prmt.b32 	%r18595, %r18594, %r18593, 0x3340U;
	prmt.b32 	%r18596, %r18595, %r18592, 0x5410U;
	st.local.v2.b32 	[%rd3+176], {%r18596, %r18589};
	cvt.u32.u16 	%r18597, %rs12898;
	cvt.u32.u16 	%r18598, %rs12899;
	prmt.b32 	%r18599, %r18598, %r18597, 0x3340U;
	cvt.u32.u16 	%r18600, %rs12900;
	cvt.u32.u16 	%r18601, %rs12901;
	prmt.b32 	%r18602, %r18601, %r18600, 0x3340U;
	prmt.b32 	%r18603, %r18602, %r18599, 0x5410U;
	cvt.u32.u16 	%r18604, %rs12902;
	cvt.u32.u16 	%r18605, %rs12903;
	prmt.b32 	%r18606, %r18605, %r18604, 0x3340U;
	cvt.u32.u16 	%r18607, %rs12904;
	cvt.u32.u16 	%r18608, %rs12905;
	prmt.b32 	%r18609, %r18608, %r18607, 0x3340U;
	prmt.b32 	%r18610, %r18609, %r18606, 0x5410U;
	st.local.v2.b32 	[%rd3+184], {%r18610, %r18603};
	cvt.u32.u16 	%r18611, %rs12890;
	cvt.u32.u16 	%r18612, %rs12891;
	prmt.b32 	%r18613, %r18612, %r18611, 0x3340U;
	cvt.u32.u16 	%r18614, %rs12892;
	cvt.u32.u16 	%r18615, %rs12893;
	prmt.b32 	%r18616, %r18615, %r18614, 0x3340U;
	prmt.b32 	%r18617, %r18616, %r18613, 0x5410U;
	cvt.u32.u16 	%r18618, %rs12894;
	cvt.u32.u16 	%r18619, %rs12895;
	prmt.b32 	%r18620, %r18619, %r18618, 0x3340U;
	cvt.u32.u16 	%r18621, %rs12896;
	cvt.u32.u16 	%r18622, %rs12897;
	prmt.b32 	%r18623, %r18622, %r18621, 0x3340U;
	prmt.b32 	%r18624, %r18623, %r18620, 0x5410U;
	st.local.v2.b32 	[%rd3+192], {%r18624, %r18617};
	cvt.u32.u16 	%r18625, %rs12882;
	cvt.u32.u16 	%r18626, %rs12883;
	prmt.b32 	%r18627, %r18626, %r18625, 0x3340U;
	cvt.u32.u16 	%r18628, %rs12884;
	cvt.u32.u16 	%r18629, %rs12885;
	prmt.b32 	%r18630, %r18629, %r18628, 0x3340U;
	prmt.b32 	%r18631, %r18630, %r18627, 0x5410U;
	cvt.u32.u16 	%r18632, %rs12886;
	cvt.u32.u16 	%r18633, %rs12887;
	prmt.b32 	%r18634, %r18633, %r18632, 0x3340U;
	cvt.u32.u16 	%r18635, %rs12888;
	cvt.u32.u16 	%r18636, %rs12889;
	prmt.b32 	%r18637, %r18636, %r18635, 0x3340U;
	prmt.b32 	%r18638, %r18637, %r18634, 0x5410U;
	st.local.v2.b32 	[%rd3+200], {%r18638, %r18631};
	cvt.u32.u16 	%r18639, %rs12874;
	cvt.u32.u16 	%r18640, %rs12875;
	prmt.b32 	%r18641, %r18640, %r18639, 0x3340U;
	cvt.u32.u16 	%r18642, %rs12876;
	cvt.u32.u16 	%r18643, %rs12877;
	prmt.b32 	%r18644, %r18643, %r18642, 0x3340U;
	prmt.b32 	%r18645, %r18644, %r18641, 0x5410U;
	cvt.u32.u16 	%r18646, %rs12878;
	cvt.u32.u16 	%r18647, %rs12879;
	prmt.b32 	%r18648, %r18647, %r18646, 0x3340U;
	cvt.u32.u16 	%r18649, %rs12880;
	cvt.u32.u16 	%r18650, %rs12881;
	prmt.b32 	%r18651, %r18650, %r18649, 0x3340U;
	prmt.b32 	%r18652, %r18651, %r18648, 0x5410U;
	st.local.v2.b32 	[%rd3+208], {%r18652, %r18645};
	cvt.u32.u16 	%r18653, %rs12866;
	cvt.u32.u16 	%r18654, %rs12867;
	prmt.b32 	%r18655, %r18654, %r18653, 0x3340U;
	cvt.u32.u16 	%r18656, %rs12868;
	cvt.u32.u16 	%r18657, %rs12869;
	prmt.b32 	%r18658, %r18657, %r18656, 0x3340U;
	prmt.b32 	%r18659, %r18658, %r18655, 0x5410U;
	cvt.u32.u16 	%r18660, %rs12870;
	cvt.u32.u16 	%r18661, %rs12871;
	prmt.b32 	%r18662, %r18661, %r18660, 0x3340U;
	cvt.u32.u16 	%r18663, %rs12872;
	cvt.u32.u16 	%r18664, %rs12873;
	prmt.b32 	%r18665, %r18664, %r18663, 0x3340U;
	prmt.b32 	%r18666, %r18665, %r18662, 0x5410U;
	st.local.v2.b32 	[%rd3+216], {%r18666, %r18659};
	cvt.u32.u16 	%r18667, %rs12858;
	cvt.u32.u16 	%r18668, %rs12859;
	prmt.b32 	%r18669, %r18668, %r18667, 0x3340U;
	cvt.u32.u16 	%r18670, %rs12860;
	cvt.u32.u16 	%r18671, %rs12861;
	prmt.b32 	%r18672, %r18671, %r18670, 0x3340U;
	prmt.b32 	%r18673, %r18672, %r18669, 0x5410U;
	cvt.u32.u16 	%r18674, %rs12862;
	cvt.u32.u16 	%r18675, %rs12863;
	prmt.b32 	%r18676, %r18675, %r18674, 0x3340U;
	cvt.u32.u16 	%r18677, %rs12864;
	cvt.u32.u16 	%r18678, %rs12865;
	prmt.b32 	%r18679, %r18678, %r18677, 0x3340U;
	prmt.b32 	%r18680, %r18679, %r18676, 0x5410U;
	st.local.v2.b32 	[%rd3+224], {%r18680, %r18673};
	cvt.u32.u16 	%r18681, %rs12850;
	cvt.u32.u16 	%r18682, %rs12851;
	prmt.b32 	%r18683, %r18682, %r18681, 0x3340U;
	cvt.u32.u16 	%r18684, %rs12852;
	cvt.u32.u16 	%r18685, %rs12853;
	prmt.b32 	%r18686, %r18685, %r18684, 0x3340U;
	prmt.b32 	%r18687, %r18686, %r18683, 0x5410U;
	cvt.u32.u16 	%r18688, %rs12854;
	cvt.u32.u16 	%r18689, %rs12855;
	prmt.b32 	%r18690, %r18689, %r18688, 0x3340U;
	cvt.u32.u16 	%r18691, %rs12856;
	cvt.u32.u16 	%r18692, %rs12857;
	prmt.b32 	%r18693, %r18692, %r18691, 0x3340U;
	prmt.b32 	%r18694, %r18693, %r18690, 0x5410U;
	st.local.v2.b32 	[%rd3+232], {%r18694, %r18687};
	cvt.u32.u16 	%r18695, %rs12842;
	cvt.u32.u16 	%r18696, %rs12843;
	prmt.b32 	%r18697, %r18696, %r18695, 0x3340U;
	cvt.u32.u16 	%r18698, %rs12844;
	cvt.u32.u16 	%r18699, %rs12845;
	prmt.b32 	%r18700, %r18699, %r18698, 0x3340U;
	prmt.b32 	%r18701, %r18700, %r18697, 0x5410U;
	cvt.u32.u16 	%r18702, %rs12846;
	cvt.u32.u16 	%r18703, %rs12847;
	prmt.b32 	%r18704, %r18703, %r18702, 0x3340U;
	cvt.u32.u16 	%r18705, %rs12848;
	cvt.u32.u16 	%r18706, %rs12849;
	prmt.b32 	%r18707, %r18706, %r18705, 0x3340U;
	prmt.b32 	%r18708, %r18707, %r18704, 0x5410U;
	st.local.v2.b32 	[%rd3+240], {%r18708, %r18701};
	cvt.u32.u16 	%r18709, %rs12834;
	cvt.u32.u16 	%r18710, %rs12835;
	prmt.b32 	%r18711, %r18710, %r18709, 0x3340U;
	cvt.u32.u16 	%r18712, %rs12836;
	cvt.u32.u16 	%r18713, %rs12837;
	prmt.b32 	%r18714, %r18713, %r18712, 0x3340U;
	prmt.b32 	%r18715, %r18714, %r18711, 0x5410U;
	cvt.u32.u16 	%r18716, %rs12838;
	cvt.u32.u16 	%r18717, %rs12839;
	prmt.b32 	%r18718, %r18717, %r18716, 0x3340U;
	cvt.u32.u16 	%r18719, %rs12840;
	cvt.u32.u16 	%r18720, %rs12841;
	prmt.b32 	%r18721, %r18720, %r18719, 0x3340U;
	prmt.b32 	%r18722, %r18721, %r18718, 0x5410U;
	st.local.v2.b32 	[%rd3+248], {%r18722, %r18715};
	cvt.u32.u16 	%r18723, %rs12826;
	cvt.u32.u16 	%r18724, %rs12827;
	prmt.b32 	%r18725, %r18724, %r18723, 0x3340U;
	cvt.u32.u16 	%r18726, %rs12828;
	cvt.u32.u16 	%r18727, %rs12829;
	prmt.b32 	%r18728, %r18727, %r18726, 0x3340U;
	prmt.b32 	%r18729, %r18728, %r18725, 0x5410U;
	cvt.u32.u16 	%r18730, %rs12830;
	cvt.u32.u16 	%r18731, %rs12831;
	prmt.b32 	%r18732, %r18731, %r18730, 0x3340U;
	cvt.u32.u16 	%r18733, %rs12832;
	cvt.u32.u16 	%r18734, %rs12833;
	prmt.b32 	%r18735, %r18734, %r18733, 0x3340U;
	prmt.b32 	%r18736, %r18735, %r18732, 0x5410U;
	st.local.v2.b32 	[%rd3+256], {%r18736, %r18729};
	cvt.u32.u16 	%r18737, %rs12818;
	cvt.u32.u16 	%r18738, %rs12819;
	prmt.b32 	%r18739, %r18738, %r18737, 0x3340U;
	cvt.u32.u16 	%r18740, %rs12820;
	cvt.u32.u16 	%r18741, %rs12821;
	prmt.b32 	%r18742, %r18741, %r18740, 0x3340U;
	prmt.b32 	%r18743, %r18742, %r18739, 0x5410U;
	cvt.u32.u16 	%r18744, %rs12822;
	cvt.u32.u16 	%r18745, %rs12823;
	prmt.b32 	%r18746, %r18745, %r18744, 0x3340U;
	cvt.u32.u16 	%r18747, %rs12824;
	cvt.u32.u16 	%r18748, %rs12825;
	prmt.b32 	%r18749, %r18748, %r18747, 0x3340U;
	prmt.b32 	%r18750, %r18749, %r18746, 0x5410U;
	st.local.v2.b32 	[%rd3+264], {%r18750, %r18743};
	mov.b32 	%r27836, 0;
$L__BB6_30:
	mov.u32 	%r27839, %r27836;
	cvt.u64.u32 	%rd948, %r27839;
	add.s64 	%rd949, %rd3, %rd948;
	ld.local.u8 	%rs12150, [%rd949+16];
	setp.ne.s16 	%p70, %rs12150, 0;
	add.s32 	%r27836, %r27839, 1;
	@%p70 bra 	$L__BB6_30;
	and.b16  	%rs12151, %rs13588, 255;
	setp.eq.s16 	%p71, %rs12151, 0;
	@%p71 bra 	$L__BB6_34;
	mov.b32 	%r27837, 0;
$L__BB6_33:
	cvt.u64.u32 	%rd950, %r27839;
	add.s64 	%rd951, %rd3, %rd950;
	st.local.u8 	[%rd951+16], %rs13588;
	add.s32 	%r27839, %r27839, 1;
	add.s32 	%r246, %r27837, 1;
	cvt.u64.u32 	%rd952, %r27837;
	add.s64 	%rd953, %rd4, %rd952;
	ld.local.u8 	%rs13588, [%rd953+17];
	setp.ne.s16 	%p72, %rs13588, 0;
	mov.u32 	%r27837, %r246;
	@%p72 bra 	$L__BB6_33;
$L__BB6_34:
	cvt.u64.u32 	%rd954, %r27839;
	add.s64 	%rd955, %rd3, %rd954;
	mov.b16 	%rs12152, 0;
	st.local.u8 	[%rd955+16], %rs12152;
	add.s32 	%r27825, %r27825, %r17316;
	st.local.u32 	[%rd3], %r27825;
	add.f64 	%fd78, %fd78, %fd12;
	st.local.f64 	[%rd3+8], %fd78;
	ld.local.v2.b32 	{%r18752, %r18753}, [%rd3+16];
	bfe.u32 	%r18754, %r18752, 0, 8;
	cvt.u16.u32 	%rs13073, %r18754;
	bfe.u32 	%r18755, %r18752, 8, 8;
	cvt.u16.u32 	%rs13072, %r18755;
	bfe.u32 	%r18756, %r18752, 16, 8;
	cvt.u16.u32 	%rs13071, %r18756;
	bfe.u32 	%r18757, %r18752, 24, 8;
	cvt.u16.u32 	%rs13070, %r18757;
	bfe.u32 	%r18758, %r18753, 0, 8;
	cvt.u16.u32 	%rs13069, %r18758;
	bfe.u32 	%r18759, %r18753, 8, 8;
	cvt.u16.u32 	%rs13068, %r18759;
	bfe.u32 	%r18760, %r18753, 16, 8;
	cvt.u16.u32 	%rs13067, %r18760;
	bfe.u32 	%r18761, %r18753, 24, 8;
	cvt.u16.u32 	%rs13066, %r18761;
	ld.local.v2.b32 	{%r18762, %r18763}, [%rd3+24];
	bfe.u32 	%r18764, %r18762, 0, 8;
	cvt.u16.u32 	%rs13065, %r18764;
	bfe.u32 	%r18765, %r18762, 8, 8;
	cvt.u16.u32 	%rs13064, %r18765;
	bfe.u32 	%r18766, %r18762, 16, 8;
	cvt.u16.u32 	%rs13063, %r18766;
	bfe.u32 	%r18767, %r18762, 24, 8;
	cvt.u16.u32 	%rs13062, %r18767;
	bfe.u32 	%r18768, %r18763, 0, 8;
	cvt.u16.u32 	%rs13061, %r18768;
	bfe.u32 	%r18769, %r18763, 8, 8;
	cvt.u16.u32 	%rs13060, %r18769;
	bfe.u32 	%r18770, %r18763, 16, 8;
	cvt.u16.u32 	%rs13059, %r18770;
	bfe.u32 	%r18771, %r18763, 24, 8;
	cvt.u16.u32 	%rs13058, %r18771;
	ld.local.v2.b32 	{%r18772, %r18773}, [%rd3+32];
	bfe.u32 	%r18774, %r18772, 0, 8;
	cvt.u16.u32 	%rs13057, %r18774;
	bfe.u32 	%r18775, %r18772, 8, 8;
	cvt.u16.u32 	%rs13056, %r18775;
	bfe.u32 	%r18776, %r18772, 16, 8;
	cvt.u16.u32 	%rs13055, %r18776;
	bfe.u32 	%r18777, %r18772, 24, 8;
	cvt.u16.u32 	%rs13054, %r18777;
	bfe.u32 	%r18778, %r18773, 0, 8;
	cvt.u16.u32 	%rs13053, %r18778;
	bfe.u32 	%r18779, %r18773, 8, 8;
	cvt.u16.u32 	%rs13052, %r18779;
	bfe.u32 	%r18780, %r18773, 16, 8;
	cvt.u16.u32 	%rs13051, %r18780;
	bfe.u32 	%r18781, %r18773, 24, 8;
	cvt.u16.u32 	%rs13050, %r18781;
	ld.local.v2.b32 	{%r18782, %r18783}, [%rd3+40];
	bfe.u32 	%r18784, %r18782, 0, 8;
	cvt.u16.u32 	%rs13049, %r18784;
	bfe.u32 	%r18785, %r18782, 8, 8;
	cvt.u16.u32 	%rs13048, %r18785;
	bfe.u32 	%r18786, %r18782, 16, 8;
	cvt.u16.u32 	%rs13047, %r18786;
	bfe.u32 	%r18787, %r18782, 24, 8;
	cvt.u16.u32 	%rs13046, %r18787;
	bfe.u32 	%r18788, %r18783, 0, 8;
	cvt.u16.u32 	%rs13045, %r18788;
	bfe.u32 	%r18789, %r18783, 8, 8;
	cvt.u16.u32 	%rs13044, %r18789;
	bfe.u32 	%r18790, %r18783, 16, 8;
	cvt.u16.u32 	%rs13043, %r18790;
	bfe.u32 	%r18791, %r18783, 24, 8;
	cvt.u16.u32 	%rs13042, %r18791;
	ld.local.v2.b32 	{%r18792, %r18793}, [%rd3+48];
	bfe.u32 	%r18794, %r18792, 0, 8;
	cvt.u16.u32 	%rs13041, %r18794;
	bfe.u32 	%r18795, %r18792, 8, 8;
	cvt.u16.u32 	%rs13040, %r18795;
	bfe.u32 	%r18796, %r18792, 16, 8;
	cvt.u16.u32 	%rs13039, %r18796;
	bfe.u32 	%r18797, %r18792, 24, 8;
	cvt.u16.u32 	%rs13038, %r18797;
	bfe.u32 	%r18798, %r18793, 0, 8;
	cvt.u16.u32 	%rs13037, %r18798;
	bfe.u32 	%r18799, %r18793, 8, 8;
	cvt.u16.u32 	%rs13036, %r18799;
	bfe.u32 	%r18800, %r18793, 16, 8;
	cvt.u16.u32 	%rs13035, %r18800;
	bfe.u32 	%r18801, %r18793, 24, 8;
	cvt.u16.u32 	%rs13034, %r18801;
	ld.local.v2.b32 	{%r18802, %r18803}, [%rd3+56];
	bfe.u32 	%r18804, %r18802, 0, 8;
	cvt.u16.u32 	%rs13033, %r18804;
	bfe.u32 	%r18805, %r18802, 8, 8;
	cvt.u16.u32 	%rs13032, %r18805;
	bfe.u32 	%r18806, %r18802, 16, 8;
	cvt.u16.u32 	%rs13031, %r18806;
	bfe.u32 	%r18807, %r18802, 24, 8;
	cvt.u16.u32 	%rs13030, %r18807;
	bfe.u32 	%r18808, %r18803, 0, 8;
	cvt.u16.u32 	%rs13029, %r18808;
	bfe.u32 	%r18809, %r18803, 8, 8;
	cvt.u16.u32 	%rs13028, %r18809;
	bfe.u32 	%r18810, %r18803, 16, 8;
	cvt.u16.u32 	%rs13027, %r18810;
	bfe.u32 	%r18811, %r18803, 24, 8;
	cvt.u16.u32 	%rs13026, %r18811;
	ld.local.v2.b32 	{%r18812, %r18813}, [%rd3+64];
	bfe.u32 	%r18814, %r18812, 0, 8;
	cvt.u16.u32 	%rs13025, %r18814;
	bfe.u32 	%r18815, %r18812, 8, 8;
	cvt.u16.u32 	%rs13024, %r18815;
	bfe.u32 	%r18816, %r18812, 16, 8;
	cvt.u16.u32 	%rs13023, %r18816;
	bfe.u32 	%r18817, %r18812, 24, 8;
	cvt.u16.u32 	%rs13022, %r18817;
	bfe.u32 	%r18818, %r18813, 0, 8;
	cvt.u16.u32 	%rs13021, %r18818;
	bfe.u32 	%r18819, %r18813, 8, 8;
	cvt.u16.u32 	%rs13020, %r18819;
	bfe.u32 	%r18820, %r18813, 16, 8;
	cvt.u16.u32 	%rs13019, %r18820;
	bfe.u32 	%r18821, %r18813, 24, 8;
	cvt.u16.u32 	%rs13018, %r18821;
	ld.local.v2.b32 	{%r18822, %r18823}, [%rd3+72];
	bfe.u32 	%r18824, %r18822, 0, 8;
	cvt.u16.u32 	%rs13017, %r18824;
	bfe.u32 	%r18825, %r18822, 8, 8;
	cvt.u16.u32 	%rs13016, %r18825;
	bfe.u32 	%r18826, %r18822, 16, 8;
	cvt.u16.u32 	%rs13015, %r18826;
	bfe.u32 	%r18827, %r18822, 24, 8;
	cvt.u16.u32 	%rs13014, %r18827;
	bfe.u32 	%r18828, %r18823, 0, 8;
	cvt.u16.u32 	%rs13013, %r18828;
	bfe.u32 	%r18829, %r18823, 8, 8;
	cvt.u16.u32 	%rs13012, %r18829;
	bfe.u32 	%r18830, %r18823, 16, 8;
	cvt.u16.u32 	%rs13011, %r18830;
	bfe.u32 	%r18831, %r18823, 24, 8;
	cvt.u16.u32 	%rs13010, %r18831;
	ld.local.v2.b32 	{%r18832, %r18833}, [%rd3+80];
	bfe.u32 	%r18834, %r18832, 0, 8;
	cvt.u16.u32 	%rs13009, %r18834;
	bfe.u32 	%r18835, %r18832, 8, 8;
	cvt.u16.u32 	%rs13008, %r18835;
	bfe.u32 	%r18836, %r18832, 16, 8;
	cvt.u16.u32 	%rs13007, %r18836;
	bfe.u32 	%r18837, %r18832, 24, 8;
	cvt.u16.u32 	%rs13006, %r18837;
	bfe.u32 	%r18838, %r18833, 0, 8;
	cvt.u16.u32 	%rs13005, %r18838;
	bfe.u32 	%r18839, %r18833, 8, 8;
	cvt.u16.u32 	%rs13004, %r18839;
	bfe.u32 	%r18840, %r18833, 16, 8;
	cvt.u16.u32 	%rs13003, %r18840;
	bfe.u32 	%r18841, %r18833, 24, 8;
	cvt.u16.u32 	%rs13002, %r18841;
	ld.local.v2.b32 	{%r18842, %r18843}, [%rd3+88];
	bfe.u32 	%r18844, %r18842, 0, 8;
	cvt.u16.u32 	%rs13001, %r18844;
	bfe.u32 	%r18845, %r18842, 8, 8;
	cvt.u16.u32 	%rs13000, %r18845;
	bfe.u32 	%r18846, %r18842, 16, 8;
	cvt.u16.u32 	%rs12999, %r18846;
	bfe.u32 	%r18847, %r18842, 24, 8;
	cvt.u16.u32 	%rs12998, %r18847;
	bfe.u32 	%r18848, %r18843, 0, 8;
	cvt.u16.u32 	%rs12997, %r18848;
	bfe.u32 	%r18849, %r18843, 8, 8;
	cvt.u16.u32 	%rs12996, %r18849;
	bfe.u32 	%r18850, %r18843, 16, 8;
	cvt.u16.u32 	%rs12995, %r18850;
	bfe.u32 	%r18851, %r18843, 24, 8;
	cvt.u16.u32 	%rs12994, %r18851;
	ld.local.v2.b32 	{%r18852, %r18853}, [%rd3+96];
	bfe.u32 	%r18854, %r18852, 0, 8;
	cvt.u16.u32 	%rs12993, %r18854;
	bfe.u32 	%r18855, %r18852, 8, 8;
	cvt.u16.u32 	%rs12992, %r18855;
	bfe.u32 	%r18856, %r18852, 16, 8;
	cvt.u16.u32 	%rs12991, %r18856;
	bfe.u32 	%r18857, %r18852, 24, 8;
	cvt.u16.u32 	%rs12990, %r18857;
	bfe.u32 	%r18858, %r18853, 0, 8;
	cvt.u16.u32 	%rs12989, %r18858;
	bfe.u32 	%r18859, %r18853, 8, 8;
	cvt.u16.u32 	%rs12988, %r18859;
	bfe.u32 	%r18860, %r18853, 16, 8;
	cvt.u16.u32 	%rs12987, %r18860;
	bfe.u32 	%r18861, %r18853, 24, 8;
	cvt.u16.u32 	%rs12986, %r18861;
	ld.local.v2.b32 	{%r18862, %r18863}, [%rd3+104];
	bfe.u32 	%r18864, %r18862, 0, 8;
	cvt.u16.u32 	%rs12985, %r18864;
	bfe.u32 	%r18865, %r18862, 8, 8;
	cvt.u16.u32 	%rs12984, %r18865;
	bfe.u32 	%r18866, %r18862, 16, 8;
	cvt.u16.u32 	%rs12983, %r18866;
	bfe.u32 	%r18867, %r18862, 24, 8;
	cvt.u16.u32 	%rs12982, %r18867;
	bfe.u32 	%r18868, %r18863, 0, 8;
	cvt.u16.u32 	%rs12981, %r18868;
	bfe.u32 	%r18869, %r18863, 8, 8;
	cvt.u16.u32 	%rs12980, %r18869;
	bfe.u32 	%r18870, %r18863, 16, 8;
	cvt.u16.u32 	%rs12979, %r18870;
	bfe.u32 	%r18871, %r18863, 24, 8;
	cvt.u16.u32 	%rs12978, %r18871;
	ld.local.v2.b32 	{%r18872, %r18873}, [%rd3+112];
	bfe.u32 	%r18874, %r18872, 0, 8;
	cvt.u16.u32 	%rs12977, %r18874;
	bfe.u32 	%r18875, %r18872, 8, 8;
	cvt.u16.u32 	%rs12976, %r18875;
	bfe.u32 	%r18876, %r18872, 16, 8;
	cvt.u16.u32 	%rs12975, %r18876;
	bfe.u32 	%r18877, %r18872, 24, 8;
	cvt.u16.u32 	%rs12974, %r18877;
	bfe.u32 	%r18878, %r18873, 0, 8;
	cvt.u16.u32 	%rs12973, %r18878;
	bfe.u32 	%r18879, %r18873, 8, 8;
	cvt.u16.u32 	%rs12972, %r18879;
	bfe.u32 	%r18880, %r18873, 16, 8;
	cvt.u16.u32 	%rs12971, %r18880;
	bfe.u32 	%r18881, %r18873, 24, 8;
	cvt.u16.u32 	%rs12970, %r18881;
	ld.local.v2.b32 	{%r18882, %r18883}, [%rd3+120];
	bfe.u32 	%r18884, %r18882, 0, 8;
	cvt.u16.u32 	%rs12969, %r18884;
	bfe.u32 	%r18885, %r18882, 8, 8;
	cvt.u16.u32 	%rs12968, %r18885;
	bfe.u32 	%r18886, %r18882, 16, 8;
	cvt.u16.u32 	%rs12967, %r18886;
	bfe.u32 	%r18887, %r18882, 24, 8;
	cvt.u16.u32 	%rs12966, %r18887;
	bfe.u32 	%r18888, %r18883, 0, 8;
	cvt.u16.u32 	%rs12965, %r18888;
	bfe.u32 	%r18889, %r18883, 8, 8;
	cvt.u16.u32 	%rs12964, %r18889;
	bfe.u32 	%r18890, %r18883, 16, 8;
	cvt.u16.u32 	%rs12963, %r18890;
	bfe.u32 	%r18891, %r18883, 24, 8;
	cvt.u16.u32 	%rs12962, %r18891;
	ld.local.v2.b32 	{%r18892, %r18893}, [%rd3+128];
	bfe.u32 	%r18894, %r18892, 0, 8;
	cvt.u16.u32 	%rs12961, %r18894;
	bfe.u32 	%r18895, %r18892, 8, 8;
	cvt.u16.u32 	%rs12960, %r18895;
	bfe.u32 	%r18896, %r18892, 16, 8;
	cvt.u16.u32 	%rs12959, %r18896;
	bfe.u32 	%r18897, %r18892, 24, 8;
	cvt.u16.u32 	%rs12958, %r18897;
	bfe.u32 	%r18898, %r18893, 0, 8;
	cvt.u16.u32 	%rs12957, %r18898;
	bfe.u32 	%r18899, %r18893, 8, 8;
	cvt.u16.u32 	%rs12956, %r18899;
	bfe.u32 	%r18900, %r18893, 16, 8;
	cvt.u16.u32 	%rs12955, %r18900;
	bfe.u32 	%r18901, %r18893, 24, 8;
	cvt.u16.u32 	%rs12954, %r18901;
	ld.local.v2.b32 	{%r18902, %r18903}, [%rd3+136];
	bfe.u32 	%r18904, %r18902, 0, 8;
	cvt.u16.u32 	%rs12953, %r18904;
	bfe.u32 	%r18905, %r18902, 8, 8;
	cvt.u16.u32 	%rs12952, %r18905;
	bfe.u32 	%r18906, %r18902, 16, 8;
	cvt.u16.u32 	%rs12951, %r18906;
	bfe.u32 	%r18907, %r18902, 24, 8;
	cvt.u16.u32 	%rs12950, %r18907;
	bfe.u32 	%r18908, %r18903, 0, 8;
	cvt.u16.u32 	%rs12949, %r18908;
	bfe.u32 	%r18909, %r18903, 8, 8;
	cvt.u16.u32 	%rs12948, %r18909;
	bfe.u32 	%r18910, %r18903, 16, 8;
	cvt.u16.u32 	%rs12947, %r18910;
	bfe.u32 	%r18911, %r18903, 24, 8;
	cvt.u16.u32 	%rs12946, %r18911;
	ld.local.v2.b32 	{%r18912, %r18913}, [%rd3+144];
	bfe.u32 	%r18914, %r18912, 0, 8;
	cvt.u16.u32 	%rs12945, %r18914;
	bfe.u32 	%r18915, %r18912, 8, 8;
	cvt.u16.u32 	%rs12944, %r18915;
	bfe.u32 	%r18916, %r18912, 16, 8;
	cvt.u16.u32 	%rs12943, %r18916;
	bfe.u32 	%r18917, %r18912, 24, 8;
	cvt.u16.u32 	%rs12942, %r18917;
	bfe.u32 	%r18918, %r18913, 0, 8;
	cvt.u16.u32 	%rs12941, %r18918;
	bfe.u32 	%r18919, %r18913, 8, 8;
	cvt.u16.u32 	%rs12940, %r18919;
	bfe.u32 	%r18920, %r18913, 16, 8;
	cvt.u16.u32 	%rs12939, %r18920;
	bfe.u32 	%r18921, %r18913, 24, 8;
	cvt.u16.u32 	%rs12938, %r18921;
	ld.local.v2.b32 	{%r18922, %r18923}, [%rd3+152];
	bfe.u32 	%r18924, %r18922, 0, 8;
	cvt.u16.u32 	%rs12937, %r18924;
	bfe.u32 	%r18925, %r18922, 8, 8;
	cvt.u16.u32 	%rs12936, %r18925;
	bfe.u32 	%r18926, %r18922, 16, 8;
	cvt.u16.u32 	%rs12935, %r18926;
	bfe.u32 	%r18927, %r18922, 24, 8;
	cvt.u16.u32 	%rs12934, %r18927;
	bfe.u32 	%r18928, %r18923, 0, 8;
	cvt.u16.u32 	%rs12933, %r18928;
	bfe.u32 	%r18929, %r18923, 8, 8;
	cvt.u16.u32 	%rs12932, %r18929;
	bfe.u32 	%r18930, %r18923, 16, 8;
	cvt.u16.u32 	%rs12931, %r18930;
	bfe.u32 	%r18931, %r18923, 24, 8;
	cvt.u16.u32 	%rs12930, %r18931;
	ld.local.v2.b32 	{%r18932, %r18933}, [%rd3+160];
	bfe.u32 	%r18934, %r18932, 0, 8;
	cvt.u16.u32 	%rs12929, %r18934;
	bfe.u32 	%r18935, %r18932, 8, 8;
	cvt.u16.u32 	%rs12928, %r18935;
	bfe.u32 	%r18936, %r18932, 16, 8;
	cvt.u16.u32 	%rs12927, %r18936;
	bfe.u32 	%r18937, %r18932, 24, 8;
	cvt.u16.u32 	%rs12926, %r18937;
	bfe.u32 	%r18938, %r18933, 0, 8;
	cvt.u16.u32 	%rs12925, %r18938;
	bfe.u32 	%r18939, %r18933, 8, 8;
	cvt.u16.u32 	%rs12924, %r18939;
	bfe.u32 	%r18940, %r18933, 16, 8;
	cvt.u16.u32 	%rs12923, %r18940;
	bfe.u32 	%r18941, %r18933, 24, 8;
	cvt.u16.u32 	%rs12922, %r18941;
	ld.local.v2.b32 	{%r18942, %r18943}, [%rd3+168];
	bfe.u32 	%r18944, %r18942, 0, 8;
	cvt.u16.u32 	%rs12921, %r18944;
	bfe.u32 	%r18945, %r18942, 8, 8;
	cvt.u16.u32 	%rs12920, %r18945;
	bfe.u32 	%r18946, %r18942, 16, 8;
	cvt.u16.u32 	%rs12919, %r18946;
	bfe.u32 	%r18947, %r18942, 24, 8;
	cvt.u16.u32 	%rs12918, %r18947;
	bfe.u32 	%r18948, %r18943, 0, 8;
	cvt.u16.u32 	%rs12917, %r18948;
	bfe.u32 	%r18949, %r18943, 8, 8;
	cvt.u16.u32 	%rs12916, %r18949;
	bfe.u32 	%r18950, %r18943, 16, 8;
	cvt.u16.u32 	%rs12915, %r18950;
	bfe.u32 	%r18951, %r18943, 24, 8;
	cvt.u16.u32 	%rs12914, %r18951;
	ld.local.v2.b32 	{%r18952, %r18953}, [%rd3+176];
	bfe.u32 	%r18954, %r18952, 0, 8;
	cvt.u16.u32 	%rs12913, %r18954;
	bfe.u32 	%r18955, %r18952, 8, 8;
	cvt.u16.u32 	%rs12912, %r18955;
	bfe.u32 	%r18956, %r18952, 16, 8;
	cvt.u16.u32 	%rs12911, %r18956;
	bfe.u32 	%r18957, %r18952, 24, 8;
	cvt.u16.u32 	%rs12910, %r18957;
	bfe.u32 	%r18958, %r18953, 0, 8;
	cvt.u16.u32 	%rs12909, %r18958;
	bfe.u32 	%r18959, %r18953, 8, 8;
	cvt.u16.u32 	%rs12908, %r18959;
	bfe.u32 	%r18960, %r18953, 16, 8;
	cvt.u16.u32 	%rs12907, %r18960;
	bfe.u32 	%r18961, %r18953, 24, 8;
	cvt.u16.u32 	%rs12906, %r18961;
	ld.local.v2.b32 	{%r18962, %r18963}, [%rd3+184];
	bfe.u32 	%r18964, %r18962, 0, 8;
	cvt.u16.u32 	%rs12905, %r18964;
	bfe.u32 	%r18965, %r18962, 8, 8;
	cvt.u16.u32 	%rs12904, %r18965;
	bfe.u32 	%r18966, %r18962, 16, 8;
	cvt.u16.u32 	%rs12903, %r18966;
	bfe.u32 	%r18967, %r18962, 24, 8;
	cvt.u16.u32 	%rs12902, %r18967;
	bfe.u32 	%r18968, %r18963, 0, 8;
	cvt.u16.u32 	%rs12901, %r18968;
	bfe.u32 	%r18969, %r18963, 8, 8;
	cvt.u16.u32 	%rs12900, %r18969;
	bfe.u32 	%r18970, %r18963, 16, 8;
	cvt.u16.u32 	%rs12899, %r18970;
	bfe.u32 	%r18971, %r18963, 24, 8;
	cvt.u16.u32 	%rs12898, %r18971;
	ld.local.v2.b32 	{%r18972, %r18973}, [%rd3+192];
	bfe.u32 	%r18974, %r18972, 0, 8;
	cvt.u16.u32 	%rs12897, %r18974;
	bfe.u32 	%r18975, %r18972, 8, 8;
	cvt.u16.u32 	%rs12896, %r18975;
	bfe.u32 	%r18976, %r18972, 16, 8;
	cvt.u16.u32 	%rs12895, %r18976;
	bfe.u32 	%r18977, %r18972, 24, 8;
	cvt.u16.u32 	%rs12894, %r18977;
	bfe.u32 	%r18978, %r18973, 0, 8;
	cvt.u16.u32 	%rs12893, %r18978;
	bfe.u32 	%r18979, %r18973, 8, 8;
	cvt.u16.u32 	%rs12892, %r18979;
	bfe.u32 	%r18980, %r18973, 16, 8;
	cvt.u16.u32 	%rs12891, %r18980;
	bfe.u32 	%r18981, %r18973, 24, 8;
	cvt.u16.u32 	%rs12890, %r18981;
	ld.local.v2.b32 	{%r18982, %r18983}, [%rd3+200];
	bfe.u32 	%r18984, %r18982, 0, 8;
	cvt.u16.u32 	%rs12889, %r18984;
	bfe.u32 	%r18985, %r18982, 8, 8;
	cvt.u16.u32 	%rs12888, %r18985;
	bfe.u32 	%r18986, %r18982, 16, 8;
	cvt.u16.u32 	%rs12887, %r18986;
	bfe.u32 	%r18987, %r18982, 24, 8;
	cvt.u16.u32 	%rs12886, %r18987;
	bfe.u32 	%r18988, %r18983, 0, 8;
	cvt.u16.u32 	%rs12885, %r18988;
	bfe.u32 	%r18989, %r18983, 8, 8;
	cvt.u16.u32 	%rs12884, %r18989;
	bfe.u32 	%r18990, %r18983, 16, 8;
	cvt.u16.u32 	%rs12883, %r18990;
	bfe.u32 	%r18991, %r18983, 24, 8;
	cvt.u16.u32 	%rs12882, %r18991;
	ld.local.v2.b32 	{%r18992, %r18993}, [%rd3+208];
	bfe.u32 	%r18994, %r18992, 0, 8;
	cvt.u16.u32 	%rs12881, %r18994;
	bfe.u32 	%r18995, %r18992, 8, 8;
	cvt.u16.u32 	%rs12880, %r18995;
	bfe.u32 	%r18996, %r18992, 16, 8;
	cvt.u16.u32 	%rs12879, %r18996;
	bfe.u32 	%r18997, %r18992, 24, 8;
	cvt.u16.u32 	%rs12878, %r18997;
	bfe.u32 	%r18998, %r18993, 0, 8;
	cvt.u16.u32 	%rs12877, %r18998;
	bfe.u32 	%r18999, %r18993, 8, 8;
	cvt.u16.u32 	%rs12876, %r18999;
	bfe.u32 	%r19000, %r18993, 16, 8;
	cvt.u16.u32 	%rs12875, %r19000;
	bfe.u32 	%r19001, %r18993, 24, 8;
	cvt.u16.u32 	%rs12874, %r19001;
	ld.local.v2.b32 	{%r19002, %r19003}, [%rd3+216];
	bfe.u32 	%r19004, %r19002, 0, 8;
	cvt.u16.u32 	%rs12873, %r19004;
	bfe.u32 	%r19005, %r19002, 8, 8;
	cvt.u16.u32 	%rs12872, %r19005;
	bfe.u32 	%r19006, %r19002, 16, 8;
	cvt.u16.u32 	%rs12871, %r19006;
	bfe.u32 	%r19007, %r19002, 24, 8;
	cvt.u16.u32 	%rs12870, %r19007;
	bfe.u32 	%r19008, %r19003, 0, 8;
	cvt.u16.u32 	%rs12869, %r19008;
	bfe.u32 	%r19009, %r19003, 8, 8;
	cvt.u16.u32 	%rs12868, %r19009;
	bfe.u32 	%r19010, %r19003, 16, 8;
	cvt.u16.u32 	%rs12867, %r19010;
	bfe.u32 	%r19011, %r19003, 24, 8;
	cvt.u16.u32 	%rs12866, %r19011;
	ld.local.v2.b32 	{%r19012, %r19013}, [%rd3+224];
	bfe.u32 	%r19014, %r19012, 0, 8;
	cvt.u16.u32 	%rs12865, %r19014;
	bfe.u32 	%r19015, %r19012, 8, 8;
	cvt.u16.u32 	%rs12864, %r19015;
	bfe.u32 	%r19016, %r19012, 16, 8;
	cvt.u16.u32 	%rs12863, %r19016;
	bfe.u32 	%r19017, %r19012, 24, 8;
	cvt.u16.u32 	%rs12862, %r19017;
	bfe.u32 	%r19018, %r19013, 0, 8;
	cvt.u16.u32 	%rs12861, %r19018;
	bfe.u32 	%r19019, %r19013, 8, 8;
	cvt.u16.u32 	%rs12860, %r19019;
	bfe.u32 	%r19020, %r19013, 16, 8;
	cvt.u16.u32 	%rs12859, %r19020;
	bfe.u32 	%r19021, %r19013, 24, 8;
	cvt.u16.u32 	%rs12858, %r19021;
	ld.local.v2.b32 	{%r19022, %r19023}, [%rd3+232];
	bfe.u32 	%r19024, %r19022, 0, 8;
	cvt.u16.u32 	%rs12857, %r19024;
	bfe.u32 	%r19025, %r19022, 8, 8;
	cvt.u16.u32 	%rs12856, %r19025;
	bfe.u32 	%r19026, %r19022, 16, 8;
	cvt.u16.u32 	%rs12855, %r19026;
	bfe.u32 	%r19027, %r19022, 24, 8;
	cvt.u16.u32 	%rs12854, %r19027;
	bfe.u32 	%r19028, %r19023, 0, 8;
	cvt.u16.u32 	%rs12853, %r19028;
	bfe.u32 	%r19029, %r19023, 8, 8;
	cvt.u16.u32 	%rs12852, %r19029;
	bfe.u32 	%r19030, %r19023, 16, 8;
	cvt.u16.u32 	%rs12851, %r19030;
	bfe.u32 	%r19031, %r19023, 24, 8;
	cvt.u16.u32 	%rs12850, %r19031;
	ld.local.v2.b32 	{%r19032, %r19033}, [%rd3+240];
	bfe.u32 	%r19034, %r19032, 0, 8;
	cvt.u16.u32 	%rs12849, %r19034;
	bfe.u32 	%r19035, %r19032, 8, 8;
	cvt.u16.u32 	%rs12848, %r19035;
	bfe.u32 	%r19036, %r19032, 16, 8;
	cvt.u16.u32 	%rs12847, %r19036;
	bfe.u32 	%r19037, %r19032, 24, 8;
	cvt.u16.u32 	%rs12846, %r19037;
	bfe.u32 	%r19038, %r19033, 0, 8;
	cvt.u16.u32 	%rs12845, %r19038;
	bfe.u32 	%r19039, %r19033, 8, 8;
	cvt.u16.u32 	%rs12844, %r19039;
	bfe.u32 	%r19040, %r19033, 16, 8;
	cvt.u16.u32 	%rs12843, %r19040;
	bfe.u32 	%r19041, %r19033, 24, 8;
	cvt.u16.u32 	%rs12842, %r19041;
	ld.local.v2.b32 	{%r19042, %r19043}, [%rd3+248];
	bfe.u32 	%r19044, %r19042, 0, 8;
	cvt.u16.u32 	%rs12841, %r19044;
	bfe.u32 	%r19045, %r19042, 8, 8;
	cvt.u16.u32 	%rs12840, %r19045;
	bfe.u32 	%r19046, %r19042, 16, 8;
	cvt.u16.u32 	%rs12839, %r19046;
	bfe.u32 	%r19047, %r19042, 24, 8;
	cvt.u16.u32 	%rs12838, %r19047;
	bfe.u32 	%r19048, %r19043, 0, 8;
	cvt.u16.u32 	%rs12837, %r19048;
	bfe.u32 	%r19049, %r19043, 8, 8;
	cvt.u16.u32 	%rs12836, %r19049;
	bfe.u32 	%r19050, %r19043, 16, 8;
	cvt.u16.u32 	%rs12835, %r19050;
	bfe.u32 	%r19051, %r19043, 24, 8;
	cvt.u16.u32 	%rs12834, %r19051;
	ld.local.v2.b32 	{%r19052, %r19053}, [%rd3+256];
	bfe.u32 	%r19054, %r19052, 0, 8;
	cvt.u16.u32 	%rs12833, %r19054;
	bfe.u32 	%r19055, %r19052, 8, 8;
	cvt.u16.u32 	%rs12832, %r19055;
	bfe.u32 	%r19056, %r19052, 16, 8;
	cvt.u16.u32 	%rs12831, %r19056;
	bfe.u32 	%r19057, %r19052, 24, 8;
	cvt.u16.u32 	%rs12830, %r19057;
	bfe.u32 	%r19058, %r19053, 0, 8;
	cvt.u16.u32 	%rs12829, %r19058;
	bfe.u32 	%r19059, %r19053, 8, 8;
	cvt.u16.u32 	%rs12828, %r19059;
	bfe.u32 	%r19060, %r19053, 16, 8;
	cvt.u16.u32 	%rs12827, %r19060;
	bfe.u32 	%r19061, %r19053, 24, 8;
	cvt.u16.u32 	%rs12826, %r19061;
	ld.local.v2.b32 	{%r19062, %r19063}, [%rd3+264];
	bfe.u32 	%r19064, %r19062, 0, 8;
	cvt.u16.u32 	%rs12825, %r19064;
	bfe.u32 	%r19065, %r19062, 8, 8;
	cvt.u16.u32 	%rs12824, %r19065;
	bfe.u32 	%r19066, %r19062, 16, 8;
	cvt.u16.u32 	%rs12823, %r19066;
	bfe.u32 	%r19067, %r19062, 24, 8;
	cvt.u16.u32 	%rs12822, %r19067;
	bfe.u32 	%r19068, %r19063, 0, 8;
	cvt.u16.u32 	%rs12821, %r19068;
	bfe.u32 	%r19069, %r19063, 8, 8;
	cvt.u16.u32 	%rs12820, %r19069;
	bfe.u32 	%r19070, %r19063, 16, 8;
	cvt.u16.u32 	%rs12819, %r19070;
	bfe.u32 	%r19071, %r19063, 24, 8;
	cvt.u16.u32 	%rs12818, %r19071;
$L__BB6_35:
	ld.param.u32 	%r27809, [_ZN3cub18CUB_300001_SM_10006detail6reduce28DeviceReduceSingleTileKernelINS2_10policy_hubI4Itemy13Addition_funcE10Policy1000EPS5_S9_iS6_S5_S5_N4cuda3std3__410__identityEEEvT0_T1_T2_T3_T4_T6__param_2];
	cvt.u32.u16 	%r19412, %rs13073;
	and.b32  	%r19413, %r19412, 255;
	and.b16  	%rs12153, %rs13072, 255;
	mul.wide.u16 	%r19414, %rs12153, 256;
	or.b32  	%r19415, %r19414, %r19413;
	cvt.u32.u16 	%r19416, %rs13071;
	shl.b32 	%r19417, %r19416, 16;
	and.b32  	%r19418, %r19417, 16711680;
	or.b32  	%r19419, %r19415, %r19418;
	cvt.u32.u16 	%r19420, %rs13070;
	shl.b32 	%r19421, %r19420, 24;
	or.b32  	%r19093, %r19419, %r19421;
	cvt.u32.u16 	%r19422, %rs13069;
	and.b32  	%r19423, %r19422, 255;
	and.b16  	%rs12154, %rs13068, 255;
	mul.wide.u16 	%r19424, %rs12154, 256;
	or.b32  	%r19425, %r19424, %r19423;
	cvt.u32.u16 	%r19426, %rs13067;
	shl.b32 	%r19427, %r19426, 16;
	and.b32  	%r19428, %r19427, 16711680;
	or.b32  	%r19429, %r19425, %r19428;
	cvt.u32.u16 	%r19430, %rs13066;
	shl.b32 	%r19431, %r19430, 24;
	or.b32  	%r19098, %r19429, %r19431;
	cvt.u32.u16 	%r19432, %rs13065;
	and.b32  	%r19433, %r19432, 255;
	and.b16  	%rs12155, %rs13064, 255;
	mul.wide.u16 	%r19434, %rs12155, 256;
	or.b32  	%r19435, %r19434, %r19433;
	cvt.u32.u16 	%r19436, %rs13063;
	shl.b32 	%r19437, %r19436, 16;
	and.b32  	%r19438, %r19437, 16711680;
	or.b32  	%r19439, %r19435, %r19438;
	cvt.u32.u16 	%r19440, %rs13062;
	shl.b32 	%r19441, %r19440, 24;
	or.b32  	%r19103, %r19439, %r19441;
	cvt.u32.u16 	%r19442, %rs13061;
	and.b32  	%r19443, %r19442, 255;
	and.b16  	%rs12156, %rs13060, 255;
	mul.wide.u16 	%r19444, %rs12156, 256;
	or.b32  	%r19445, %r19444, %r19443;
	cvt.u32.u16 	%r19446, %rs13059;
	shl.b32 	%r19447, %r19446, 16;
	and.b32  	%r19448, %r19447, 16711680;
	or.b32  	%r19449, %r19445, %r19448;
	cvt.u32.u16 	%r19450, %rs13058;
	shl.b32 	%r19451, %r19450, 24;
	or.b32  	%r19108, %r19449, %r19451;
	cvt.u32.u16 	%r19452, %rs13057;
	and.b32  	%r19453, %r19452, 255;
	and.b16  	%rs12157, %rs13056, 255;
	mul.wide.u16 	%r19454, %rs12157, 256;
	or.b32  	%r19455, %r19454, %r19453;
	cvt.u32.u16 	%r19456, %rs13055;
	shl.b32 	%r19457, %r19456, 16;
	and.b32  	%r19458, %r19457, 16711680;
	or.b32  	%r19459, %r19455, %r19458;
	cvt.u32.u16 	%r19460, %rs13054;
	shl.b32 	%r19461, %r19460, 24;
	or.b32  	%r19113, %r19459, %r19461;
	cvt.u32.u16 	%r19462, %rs13053;
	and.b32  	%r19463, %r19462, 255;
	and.b16  	%rs12158, %rs13052, 255;
	mul.wide.u16 	%r19464, %rs12158, 256;
	or.b32  	%r19465, %r19464, %r19463;
	cvt.u32.u16 	%r19466, %rs13051;
	shl.b32 	%r19467, %r19466, 16;
	and.b32  	%r19468, %r19467, 16711680;
	or.b32  	%r19469, %r19465, %r19468;
	cvt.u32.u16 	%r19470, %rs13050;
	shl.b32 	%r19471, %r19470, 24;
	or.b32  	%r19118, %r19469, %r19471;
	cvt.u32.u16 	%r19472, %rs13049;
	and.b32  	%r19473, %r19472, 255;
	and.b16  	%rs12159, %rs13048, 255;
	mul.wide.u16 	%r19474, %rs12159, 256;
	or.b32  	%r19475, %r19474, %r19473;
	cvt.u32.u16 	%r19476, %rs13047;
	shl.b32 	%r19477, %r19476, 16;
	and.b32  	%r19478, %r19477, 16711680;
	or.b32  	%r19479, %r19475, %r19478;
	cvt.u32.u16 	%r19480, %rs13046;
	shl.b32 	%r19481, %r19480, 24;
	or.b32  	%r19123, %r19479, %r19481;
	cvt.u32.u16 	%r19482, %rs13045;
	and.b32  	%r19483, %r19482, 255;
	and.b16  	%rs12160, %rs13044, 255;
	mul.wide.u16 	%r19484, %rs12160, 256;
	or.b32  	%r19485, %r19484, %r19483;
	cvt.u32.u16 	%r19486, %rs13043;
	shl.b32 	%r19487, %r19486, 16;
	and.b32  	%r19488, %r19487, 16711680;
	or.b32  	%r19489, %r19485, %r19488;
	cvt.u32.u16 	%r19490, %rs13042;
	shl.b32 	%r19491, %r19490, 24;
	or.b32  	%r19128, %r19489, %r19491;
	cvt.u32.u16 	%r19492, %rs13041;
	and.b32  	%r19493, %r19492, 255;
	and.b16  	%rs12161, %rs13040, 255;
	mul.wide.u16 	%r19494, %rs12161, 256;
	or.b32  	%r19495, %r19494, %r19493;
	cvt.u32.u16 	%r19496, %rs13039;
	shl.b32 	%r19497, %r19496, 16;
	and.b32  	%r19498, %r19497, 16711680;
	or.b32  	%r19499, %r19495, %r19498;
	cvt.u32.u16 	%r19500, %rs13038;
	shl.b32 	%r19501, %r19500, 24;
	or.b32  	%r19133, %r19499, %r19501;
	cvt.u32.u16 	%r19502, %rs13037;
	and.b32  	%r19503, %r19502, 255;
	and.b16  	%rs12162, %rs13036, 255;
	mul.wide.u16 	%r19504, %rs12162, 256;
	or.b32  	%r19505, %r19504, %r19503;
	cvt.u32.u16 	%r19506, %rs13035;
	shl.b32 	%r19507, %r19506, 16;
	and.b32  	%r19508, %r19507, 16711680;
	or.b32  	%r19509, %r19505, %r19508;
	cvt.u32.u16 	%r19510, %rs13034;
	shl.b32 	%r19511, %r19510, 24;
	or.b32  	%r19138, %r19509, %r19511;
	cvt.u32.u16 	%r19512, %rs13033;
	and.b32  	%r19513, %r19512, 255;
	and.b16  	%rs12163, %rs13032, 255;
	mul.wide.u16 	%r19514, %rs12163, 256;
	or.b32  	%r19515, %r19514, %r19513;
	cvt.u32.u16 	%r19516, %rs13031;
	shl.b32 	%r19517, %r19516, 16;
	and.b32  	%r19518, %r19517, 16711680;
	or.b32  	%r19519, %r19515, %r19518;
	cvt.u32.u16 	%r19520, %rs13030;
	shl.b32 	%r19521, %r19520, 24;
	or.b32  	%r19143, %r19519, %r19521;
	cvt.u32.u16 	%r19522, %rs13029;
	and.b32  	%r19523, %r19522, 255;
	and.b16  	%rs12164, %rs13028, 255;
	mul.wide.u16 	%r19524, %rs12164, 256;
	or.b32  	%r19525, %r19524, %r19523;
	cvt.u32.u16 	%r19526, %rs13027;
	shl.b32 	%r19527, %r19526, 16;
	and.b32  	%r19528, %r19527, 16711680;
	or.b32  	%r19529, %r19525, %r19528;
	cvt.u32.u16 	%r19530, %rs13026;
	shl.b32 	%r19531, %r19530, 24;
	or.b32  	%r19148, %r19529, %r19531;
	cvt.u32.u16 	%r19532, %rs13025;
	and.b32  	%r19533, %r19532, 255;
	and.b16  	%rs12165, %rs13024, 255;
	mul.wide.u16 	%r19534, %rs12165, 256;
	or.b32  	%r19535, %r19534, %r19533;
	cvt.u32.u16 	%r19536, %rs13023;
	shl.b32 	%r19537, %r19536, 16;
	and.b32  	%r19538, %r19537, 16711680;
	or.b32  	%r19539, %r19535, %r19538;
	cvt.u32.u16 	%r19540, %rs13022;
	shl.b32 	%r19541, %r19540, 24;
	or.b32  	%r19153, %r19539, %r19541;
	cvt.u32.u16 	%r19542, %rs13021;
	and.b32  	%r19543, %r19542, 255;
	and.b16  	%rs12166, %rs13020, 255;
	mul.wide.u16 	%r19544, %rs12166, 256;
	or.b32  	%r19545, %r19544, %r19543;
	cvt.u32.u16 	%r19546, %rs13019;
	shl.b32 	%r19547, %r19546, 16;
	and.b32  	%r19548, %r19547, 16711680;
	or.b32  	%r19549, %r19545, %r19548;
	cvt.u32.u16 	%r19550, %rs13018;
	shl.b32 	%r19551, %r19550, 24;
	or.b32  	%r19158, %r19549, %r19551;
	cvt.u32.u16 	%r19552, %rs13017;
	and.b32  	%r19553, %r19552, 255;
	and.b16  	%rs12167, %rs13016, 255;
	mul.wide.u16 	%r19554, %rs12167, 256;
	or.b32  	%r19555, %r19554, %r19553;
	cvt.u32.u16 	%r19556, %rs13015;
	shl.b32 	%r19557, %r19556, 16;
	and.b32  	%r19558, %r19557, 16711680;
	or.b32  	%r19559, %r19555, %r19558;
	cvt.u32.u16 	%r19560, %rs13014;
	shl.b32 	%r19561, %r19560, 24;
	or.b32  	%r19163, %r19559, %r19561;
	cvt.u32.u16 	%r19562, %rs13013;
	and.b32  	%r19563, %r19562, 255;
	and.b16  	%rs12168, %rs13012, 255;
	mul.wide.u16 	%r19564, %rs12168, 256;
	or.b32  	%r19565, %r19564, %r19563;
	cvt.u32.u16 	%r19566, %rs13011;
	shl.b32 	%r19567, %r19566, 16;
	and.b32  	%r19568, %r19567, 16711680;
	or.b32  	%r19569, %r19565, %r19568;
	cvt.u32.u16 	%r19570, %rs13010;
	shl.b32 	%r19571, %r19570, 24;
	or.b32  	%r19168, %r19569, %r19571;
	cvt.u32.u16 	%r19572, %rs13009;
	and.b32  	%r19573, %r19572, 255;
	and.b16  	%rs12169, %rs13008, 255;
	mul.wide.u16 	%r19574, %rs12169, 256;
	or.b32  	%r19575, %r19574, %r19573;
	cvt.u32.u16 	%r19576, %rs13007;
	shl.b32 	%r19577, %r19576, 16;
	and.b32  	%r19578, %r19577, 16711680;
	or.b32  	%r19579, %r19575, %r19578;
	cvt.u32.u16 	%r19580, %rs13006;
	shl.b32 	%r19581, %r19580, 24;
	or.b32  	%r19173, %r19579, %r19581;
	cvt.u32.u16 	%r19582, %rs13005;
	and.b32  	%r19583, %r19582, 255;
	and.b16  	%rs12170, %rs13004, 255;
	mul.wide.u16 	%r19584, %rs12170, 256;
	or.b32  	%r19585, %r19584, %r19583;
	cvt.u32.u16 	%r19586, %rs13003;
	shl.b32 	%r19587, %r19586, 16;
	and.b32  	%r19588, %r19587, 16711680;
	or.b32  	%r19589, %r19585, %r19588;
	cvt.u32.u16 	%r19590, %rs13002;
	shl.b32 	%r19591, %r19590, 24;
	or.b32  	%r19178, %r19589, %r19591;
	cvt.u32.u16 	%r19592, %rs13001;
	and.b32  	%r19593, %r19592, 255;
	and.b16  	%rs12171, %rs13000, 255;
	mul.wide.u16 	%r19594, %rs12171, 256;
	or.b32  	%r19595, %r19594, %r19593;
	cvt.u32.u16 	%r19596, %rs12999;
	shl.b32 	%r19597, %r19596, 16;
	and.b32  	%r19598, %r19597, 16711680;
	or.b32  	%r19599, %r19595, %r19598;
	cvt.u32.u16 	%r19600, %rs12998;
	shl.b32 	%r19601, %r19600, 24;
	or.b32  	%r19183, %r19599, %r19601;
	cvt.u32.u16 	%r19602, %rs12997;
	and.b32  	%r19603, %r19602, 255;
	and.b16  	%rs12172, %rs12996, 255;
	mul.wide.u16 	%r19604, %rs12172, 256;
	or.b32  	%r19605, %r19604, %r19603;
	cvt.u32.u16 	%r19606, %rs12995;
	shl.b32 	%r19607, %r19606, 16;
	and.b32  	%r19608, %r19607, 16711680;
	or.b32  	%r19609, %r19605, %r19608;
	cvt.u32.u16 	%r19610, %rs12994;
	shl.b32 	%r19611, %r19610, 24;
	or.b32  	%r19188, %r19609, %r19611;
	cvt.u32.u16 	%r19612, %rs12993;
	and.b32  	%r19613, %r19612, 255;
	and.b16  	%rs12173, %rs12992, 255;
	mul.wide.u16 	%r19614, %rs12173, 256;
	or.b32  	%r19615, %r19614, %r19613;
	cvt.u32.u16 	%r19616, %rs12991;
	shl.b32 	%r19617, %r19616, 16;
	and.b32  	%r19618, %r19617, 16711680;
	or.b32  	%r19619, %r19615, %r19618;
	cvt.u32.u16 	%r19620, %rs12990;
	shl.b32 	%r19621, %r19620, 24;
	or.b32  	%r19193, %r19619, %r19621;
	cvt.u32.u16 	%r19622, %rs12989;
	and.b32  	%r19623, %r19622, 255;
	and.b16  	%rs12174, %rs12988, 255;
	mul.wide.u16 	%r19624, %rs12174, 256;
	or.b32  	%r19625, %r19624, %r19623;
	cvt.u32.u16 	%r19626, %rs12987;
	shl.b32 	%r19627, %r19626, 16;
	and.b32  	%r19628, %r19627, 16711680;
	or.b32  	%r19629, %r19625, %r19628;
	cvt.u32.u16 	%r19630, %rs12986;
	shl.b32 	%r19631, %r19630, 24;
	or.b32  	%r19198, %r19629, %r19631;
	cvt.u32.u16 	%r19632, %rs12985;
	and.b32  	%r19633, %r19632, 255;
	and.b16  	%rs12175, %rs12984, 255;
	mul.wide.u16 	%r19634, %rs12175, 256;
	or.b32  	%r19635, %r19634, %r19633;
	cvt.u32.u16 	%r19636, %rs12983;
	shl.b32 	%r19637, %r19636, 16;
	and.b32  	%r19638, %r19637, 16711680;
	or.b32  	%r19639, %r19635, %r19638;
	cvt.u32.u16 	%r19640, %rs12982;
	shl.b32 	%r19641, %r19640, 24;
	or.b32  	%r19203, %r19639, %r19641;
	cvt.u32.u16 	%r19642, %rs12981;
	and.b32  	%r19643, %r19642, 255;
	and.b16  	%rs12176, %rs12980, 255;
	mul.wide.u16 	%r19644, %rs12176, 256;
	or.b32  	%r19645, %r19644, %r19643;
	cvt.u32.u16 	%r19646, %rs12979;
	shl.b32 	%r19647, %r19646, 16;
	and.b32  	%r19648, %r19647, 16711680;
	or.b32  	%r19649, %r19645, %r19648;
	cvt.u32.u16 	%r19650, %rs12978;
	shl.b32 	%r19651, %r19650, 24;
	or.b32  	%r19208, %r19649, %r19651;
	cvt.u32.u16 	%r19652, %rs12977;
	and.b32  	%r19653, %r19652, 255;
	and.b16  	%rs12177, %rs12976, 255;
	mul.wide.u16 	%r19654, %rs12177, 256;
	or.b32  	%r19655, %r19654, %r19653;
	cvt.u32.u16 	%r19656, %rs12975;
	shl.b32 	%r19657, %r19656, 16;
	and.b32  	%r19658, %r19657, 16711680;
	or.b32  	%r19659, %r19655, %r19658;
	cvt.u32.u16 	%r19660, %rs12974;
	shl.b32 	%r19661, %r19660, 24;
	or.b32  	%r19213, %r19659, %r19661;
	cvt.u32.u16 	%r19662, %rs12973;
	and.b32  	%r19663, %r19662, 255;
	and.b16  	%rs12178, %rs12972, 255;
	mul.wide.u16 	%r19664, %rs12178, 256;
	or.b32  	%r19665, %r19664, %r19663;
	cvt.u32.u16 	%r19666, %rs12971;
	shl.b32 	%r19667, %r19666, 16;
	and.b32  	%r19668, %r19667, 16711680;
	or.b32  	%r19669, %r19665, %r19668;
	cvt.u32.u16 	%r19670, %rs12970;
	shl.b32 	%r19671, %r19670, 24;
	or.b32  	%r19218, %r19669, %r19671;
	cvt.u32.u16 	%r19672, %rs12969;
	and.b32  	%r19673, %r19672, 255;
	and.b16  	%rs12179, %rs12968, 255;
	mul.wide.u16 	%r19674, %rs12179, 256;
	or.b32  	%r19675, %r19674, %r19673;
	cvt.u32.u16 	%r19676, %rs12967;
	shl.b32 	%r19677, %r19676, 16;
	and.b32  	%r19678, %r19677, 16711680;
	or.b32  	%r19679, %r19675, %r19678;
	cvt.u32.u16 	%r19680, %rs12966;
	shl.b32 	%r19681, %r19680, 24;
	or.b32  	%r19223, %r19679, %r19681;
	cvt.u32.u16 	%r19682, %rs12965;
	and.b32  	%r19683, %r19682, 255;
	and.b16  	%rs12180, %rs12964, 255;
	mul.wide.u16 	%r19684, %rs12180, 256;
	or.b32  	%r19685, %r19684, %r19683;
	cvt.u32.u16 	%r19686, %rs12963;
	shl.b32 	%r19687, %r19686, 16;
	and.b32  	%r19688, %r19687, 16711680;
	or.b32  	%r19689, %r19685, %r19688;
	cvt.u32.u16 	%r19690, %rs12962;
	shl.b32 	%r19691, %r19690, 24;
	or.b32  	%r19228, %r19689, %r19691;
	cvt.u32.u16 	%r19692, %rs12961;
	and.b32  	%r19693, %r19692, 255;
	and.b16  	%rs12181, %rs12960, 255;
	mul.wide.u16 	%r19694, %rs12181, 256;
	or.b32  	%r19695, %r19694, %r19693;
	cvt.u32.u16 	%r19696, %rs12959;
	shl.b32 	%r19697, %r19696, 16;
	and.b32  	%r19698, %r19697, 16711680;
	or.b32  	%r19699, %r19695, %r19698;
	cvt.u32.u16 	%r19700, %rs12958;
	shl.b32 	%r19701, %r19700, 24;
	or.b32  	%r19233, %r19699, %r19701;
	cvt.u32.u16 	%r19702, %rs12957;
	and.b32  	%r19703, %r19702, 255;
	and.b16  	%rs12182, %rs12956, 255;
	mul.wide.u16 	%r19704, %rs12182, 256;
	or.b32  	%r19705, %r19704, %r19703;
	cvt.u32.u16 	%r19706, %rs12955;
	shl.b32 	%r19707, %r19706, 16;
	and.b32  	%r19708, %r19707, 16711680;
	or.b32  	%r19709, %r19705, %r19708;
	cvt.u32.u16 	%r19710, %rs12954;
	shl.b32 	%r19711, %r19710, 24;
	or.b32  	%r19238, %r19709, %r19711;
	cvt.u32.u16 	%r19712, %rs12953;
	and.b32  	%r19713, %r19712, 255;
	and.b16  	%rs12183, %rs12952, 255;
	mul.wide.u16 	%r19714, %rs12183, 256;
	or.b32  	%r19715, %r19714, %r19713;
	cvt.u32.u16 	%r19716, %rs12951;
	shl.b32 	%r19717, %r19716, 16;
	and.b32  	%r19718, %r19717, 16711680;
	or.b32  	%r19719, %r19715, %r19718;
	cvt.u32.u16 	%r19720, %rs12950;
	shl.b32 	%r19721, %r19720, 24;
	or.b32  	%r19243, %r19719, %r19721;
	cvt.u32.u16 	%r19722, %rs12949;
	and.b32  	%r19723, %r19722, 255;
	and.b16  	%rs12184, %rs12948, 255;
	mul.wide.u16 	%r19724, %rs12184, 256;
	or.b32  	%r19725, %r19724, %r19723;
	cvt.u32.u16 	%r19726, %rs12947;
	shl.b32 	%r19727, %r19726, 16;
	and.b32  	%r19728, %r19727, 16711680;
	or.b32  	%r19729, %r19725, %r19728;
	cvt.u32.u16 	%r19730, %rs12946;
	shl.b32 	%r19731, %r19730, 24;
	or.b32  	%r19248, %r19729, %r19731;
	cvt.u32.u16 	%r19732, %rs12945;
	and.b32  	%r19733, %r19732, 255;
	and.b16  	%rs12185, %rs12944, 255;
	mul.wide.u16 	%r19734, %rs12185, 256;
	or.b32  	%r19735, %r19734, %r19733;
	cvt.u32.u16 	%r19736, %rs12943;
	shl.b32 	%r19737, %r19736, 16;
	and.b32  	%r19738, %r19737, 16711680;
	or.b32  	%r19739, %r19735, %r19738;
	cvt.u32.u16 	%r19740, %rs12942;
	shl.b32 	%r19741, %r19740, 24;
	or.b32  	%r19253, %r19739, %r19741;
	cvt.u32.u16 	%r19742, %rs12941;
	and.b32  	%r19743, %r19742, 255;
	and.b16  	%rs12186, %rs12940, 255;
	mul.wide.u16 	%r19744, %rs12186, 256;
	or.b32  	%r19745, %r19744, %r19743;
	cvt.u32.u16 	%r19746, %rs12939;
	shl.b32 	%r19747, %r19746, 16;
	and.b32  	%r19748, %r19747, 16711680;
	or.b32  	%r19749, %r19745, %r19748;
	cvt.u32.u16 	%r19750, %rs12938;
	shl.b32 	%r19751, %r19750, 24;
	or.b32  	%r19258, %r19749, %r19751;
	cvt.u32.u16 	%r19752, %rs12937;
	and.b32  	%r19753, %r19752, 255;
	and.b16  	%rs12187, %rs12936, 255;
	mul.wide.u16 	%r19754, %rs12187, 256;
	or.b32  	%r19755, %r19754, %r19753;
	cvt.u32.u16 	%r19756, %rs12935;
	shl.b32 	%r19757, %r19756, 16;
	and.b32  	%r19758, %r19757, 16711680;
	or.b32  	%r19759, %r19755, %r19758;
	cvt.u32.u16 	%r19760, %rs12934;
	shl.b32 	%r19761, %r19760, 24;
	or.b32  	%r19263, %r19759, %r19761;
	cvt.u32.u16 	%r19762, %rs12933;
	and.b32  	%r19763, %r19762, 255;
	and.b16  	%rs12188, %rs12932, 255;
	mul.wide.u16 	%r19764, %rs12188, 256;
	or.b32  	%r19765, %r19764, %r19763;
	cvt.u32.u16 	%r19766, %rs12931;
	shl.b32 	%r19767, %r19766, 16;
	and.b32  	%r19768, %r19767, 16711680;
	or.b32  	%r19769, %r19765, %r19768;
	cvt.u32.u16 	%r19770, %rs12930;
	shl.b32 	%r19771, %r19770, 24;
	or.b32  	%r19268, %r19769, %r19771;
	cvt.u32.u16 	%r19772, %rs12929;
	and.b32  	%r19773, %r19772, 255;
	and.b16  	%rs12189, %rs12928, 255;
	mul.wide.u16 	%r19774, %rs12189, 256;
	or.b32  	%r19775, %r19774, %r19773;
	cvt.u32.u16 	%r19776, %rs12927;
	shl.b32 	%r19777, %r19776, 16;
	and.b32  	%r19778, %r19777, 16711680;
	or.b32  	%r19779, %r19775, %r19778;
	cvt.u32.u16 	%r19780, %rs12926;
	shl.b32 	%r19781, %r19780, 24;
	or.b32  	%r19273, %r19779, %r19781;
	cvt.u32.u16 	%r19782, %rs12925;
	and.b32  	%r19783, %r19782, 255;
	and.b16  	%rs12190, %rs12924, 255;
	mul.wide.u16 	%r19784, %rs12190, 256;
	or.b32  	%r19785, %r19784, %r19783;
	cvt.u32.u16 	%r19786, %rs12923;
	shl.b32 	%r19787, %r19786, 16;
	and.b32  	%r19788, %r19787, 16711680;
	or.b32  	%r19789, %r19785, %r19788;
	cvt.u32.u16 	%r19790, %rs12922;
	shl.b32 	%r19791, %r19790, 24;
	or.b32  	%r19278, %r19789, %r19791;
	cvt.u32.u16 	%r19792, %rs12921;
	and.b32  	%r19793, %r19792, 255;
	and.b16  	%rs12191, %rs12920, 255;
	mul.wide.u16 	%r19794, %rs12191, 256;
	or.b32  	%r19795, %r19794, %r19793;
	cvt.u32.u16 	%r19796, %rs12919;
	shl.b32 	%r19797, %r19796, 16;
	and.b32  	%r19798, %r19797, 16711680;
	or.b32  	%r19799, %r19795, %r19798;
	cvt.u32.u16 	%r19800, %rs12918;
	shl.b32 	%r19801, %r19800, 24;
	or.b32  	%r19283, %r19799, %r19801;
	cvt.u32.u16 	%r19802, %rs12917;
	and.b32  	%r19803, %r19802, 255;
	and.b16  	%rs12192, %rs12916, 255;
	mul.wide.u16 	%r19804, %rs12192, 256;
	or.b32  	%r19805, %r19804, %r19803;
	cvt.u32.u16 	%r19806, %rs12915;
	shl.b32 	%r19807, %r19806, 16;
	and.b32  	%r19808, %r19807, 16711680;
	or.b32  	%r19809, %r19805, %r19808;
	cvt.u32.u16 	%r19810, %rs12914;
	shl.b32 	%r19811, %r19810, 24;
	or.b32  	%r19288, %r19809, %r19811;
	cvt.u32.u16 	%r19812, %rs12913;
	and.b32  	%r19813, %r19812, 255;
	and.b16  	%rs12193, %rs12912, 255;
	mul.wide.u16 	%r19814, %rs12193, 256;
	or.b32  	%r19815, %r19814, %r19813;
	cvt.u32.u16 	%r19816, %rs12911;
	shl.b32 	%r19817, %r19816, 16;
	and.b32  	%r19818, %r19817, 16711680;
	or.b32  	%r19819, %r19815, %r19818;
	cvt.u32.u16 	%r19820, %rs12910;
	shl.b32 	%r19821, %r19820, 24;
	or.b32  	%r19293, %r19819, %r19821;
	cvt.u32.u16 	%r19822, %rs12909;
	and.b32  	%r19823, %r19822, 255;
	and.b16  	%rs12194, %rs12908, 255;
	mul.wide.u16 	%r19824, %rs12194, 256;
	or.b32  	%r19825, %r19824, %r19823;
	cvt.u32.u16 	%r19826, %rs12907;
	shl.b32 	%r19827, %r19826, 16;
	and.b32  	%r19828, %r19827, 16711680;
	or.b32  	%r19829, %r19825, %r19828;
	cvt.u32.u16 	%r19830, %rs12906;
	shl.b32 	%r19831, %r19830, 24;
	or.b32  	%r19298, %r19829, %r19831;
	cvt.u32.u16 	%r19832, %rs12905;
	and.b32  	%r19833, %r19832, 255;
	and.b16  	%rs12195, %rs12904, 255;
	mul.wide.u16 	%r19834, %rs12195, 256;
	or.b32  	%r19835, %r19834, %r19833;
	cvt.u32.u16 	%r19836, %rs12903;
	shl.b32 	%r19837, %r19836, 16;
	and.b32  	%r19838, %r19837, 16711680;
	or.b32  	%r19839, %r19835, %r19838;
	cvt.u32.u16 	%r19840, %rs12902;
	shl.b32 	%r19841, %r19840, 24;
	or.b32  	%r19303, %r19839, %r19841;
	cvt.u32.u16 	%r19842, %rs12901;
	and.b32  	%r19843, %r19842, 255;
	and.b16  	%rs12196, %rs12900, 255;
	mul.wide.u16 	%r19844, %rs12196, 256;
	or.b32  	%r19845, %r19844, %r19843;
	cvt.u32.u16 	%r19846, %rs12899;
	shl.b32 	%r19847, %r19846, 16;
	and.b32  	%r19848, %r19847, 16711680;
	or.b32  	%r19849, %r19845, %r19848;
	cvt.u32.u16 	%r19850, %rs12898;
	shl.b32 	%r19851, %r19850, 24;
	or.b32  	%r19308, %r19849, %r19851;
	cvt.u32.u16 	%r19852, %rs12897;
	and.b32  	%r19853, %r19852, 255;
	and.b16  	%rs12197, %rs12896, 255;
	mul.wide.u16 	%r19854, %rs12197, 256;
	or.b32  	%r19855, %r19854, %r19853;
	cvt.u32.u16 	%r19856, %rs12895;
	shl.b32 	%r19857, %r19856, 16;
	and.b32  	%r19858, %r19857, 16711680;
	or.b32  	%r19859, %r19855, %r19858;
	cvt.u32.u16 	%r19860, %rs12894;
	shl.b32 	%r19861, %r19860, 24;
	or.b32  	%r19313, %r19859, %r19861;
	cvt.u32.u16 	%r19862, %rs12893;
	and.b32  	%r19863, %r19862, 255;
	and.b16  	%rs12198, %rs12892, 255;
	mul.wide.u16 	%r19864, %rs12198, 256;
	or.b32  	%r19865, %r19864, %r19863;
	cvt.u32.u16 	%r19866, %rs12891;
	shl.b32 	%r19867, %r19866, 16;
	and.b32  	%r19868, %r19867, 16711680;
	or.b32  	%r19869, %r19865, %r19868;
	cvt.u32.u16 	%r19870, %rs12890;
	shl.b32 	%r19871, %r19870, 24;
	or.b32  	%r19318, %r19869, %r19871;
	cvt.u32.u16 	%r19872, %rs12889;
	and.b32  	%r19873, %r19872, 255;
	and.b16  	%rs12199, %rs12888, 255;
	mul.wide.u16 	%r19874, %rs12199, 256;
	or.b32  	%r19875, %r19874, %r19873;
	cvt.u32.u16 	%r19876, %rs12887;
	shl.b32 	%r19877, %r19876, 16;
	and.b32  	%r19878, %r19877, 16711680;
	or.b32  	%r19879, %r19875, %r19878;
	cvt.u32.u16 	%r19880, %rs12886;
	shl.b32 	%r19881, %r19880, 24;
	or.b32  	%r19323, %r19879, %r19881;
	cvt.u32.u16 	%r19882, %rs12885;
	and.b32  	%r19883, %r19882, 255;
	and.b16  	%rs12200, %rs12884, 255;
	mul.wide.u16 	%r19884, %rs12200, 256;
	or.b32  	%r19885, %r19884, %r19883;
	cvt.u32.u16 	%r19886, %rs12883;
	shl.b32 	%r19887, %r19886, 16;
	and.b32  	%r19888, %r19887, 16711680;
	or.b32  	%r19889, %r19885, %r19888;
	cvt.u32.u16 	%r19890, %rs12882;
	shl.b32 	%r19891, %r19890, 24;
	or.b32  	%r19328, %r19889, %r19891;
	cvt.u32.u16 	%r19892, %rs12881;
	and.b32  	%r19893, %r19892, 255;
	and.b16  	%rs12201, %rs12880, 255;
	mul.wide.u16 	%r19894, %rs12201, 256;
	or.b32  	%r19895, %r19894, %r19893;
	cvt.u32.u16 	%r19896, %rs12879;
	shl.b32 	%r19897, %r19896, 16;
	and.b32  	%r19898, %r19897, 16711680;
	or.b32  	%r19899, %r19895, %r19898;
	cvt.u32.u16 	%r19900, %rs12878;
	shl.b32 	%r19901, %r19900, 24;
	or.b32  	%r19333, %r19899, %r19901;
	cvt.u32.u16 	%r19902, %rs12877;
	and.b32  	%r19903, %r19902, 255;
	and.b16  	%rs12202, %rs12876, 255;
	mul.wide.u16 	%r19904, %rs12202, 256;
	or.b32  	%r19905, %r19904, %r19903;
	cvt.u32.u16 	%r19906, %rs12875;
	shl.b32 	%r19907, %r19906, 16;
	and.b32  	%r19908, %r19907, 16711680;
	or.b32  	%r19909, %r19905, %r19908;
	cvt.u32.u16 	%r19910, %rs12874;
	shl.b32 	%r19911, %r19910, 24;
	or.b32  	%r19338, %r19909, %r19911;
	cvt.u32.u16 	%r19912, %rs12873;
	and.b32  	%r19913, %r19912, 255;
	and.b16  	%rs12203, %rs12872, 255;
	mul.wide.u16 	%r19914, %rs12203, 256;
	or.b32  	%r19915, %r19914, %r19913;
	cvt.u32.u16 	%r19916, %rs12871;
	shl.b32 	%r19917, %r19916, 16;
	and.b32  	%r19918, %r19917, 16711680;
	or.b32  	%r19919, %r19915, %r19918;
	cvt.u32.u16 	%r19920, %rs12870;
	shl.b32 	%r19921, %r19920, 24;
	or.b32  	%r19343, %r19919, %r19921;
	cvt.u32.u16 	%r19922, %rs12869;
	and.b32  	%r19923, %r19922, 255;
	and.b16  	%rs12204, %rs12868, 255;
	mul.wide.u16 	%r19924, %rs12204, 256;
	or.b32  	%r19925, %r19924, %r19923;
	cvt.u32.u16 	%r19926, %rs12867;
	shl.b32 	%r19927, %r19926, 16;
	and.b32  	%r19928, %r19927, 16711680;
	or.b32  	%r19929, %r19925, %r19928;
	cvt.u32.u16 	%r19930, %rs12866;
	shl.b32 	%r19931, %r19930, 24;
	or.b32  	%r19348, %r19929, %r19931;
	cvt.u32.u16 	%r19932, %rs12865;
	and.b32  	%r19933, %r19932, 255;
	and.b16  	%rs12205, %rs12864, 255;
	mul.wide.u16 	%r19934, %rs12205, 256;
	or.b32  	%r19935, %r19934, %r19933;
	cvt.u32.u16 	%r19936, %rs12863;
	shl.b32 	%r19937, %r19936, 16;
	and.b32  	%r19938, %r19937, 16711680;
	or.b32  	%r19939, %r19935, %r19938;
	cvt.u32.u16 	%r19940, %rs12862;
	shl.b32 	%r19941, %r19940, 24;
	or.b32  	%r19353, %r19939, %r19941;
	cvt.u32.u16 	%r19942, %rs12861;
	and.b32  	%r19943, %r19942, 255;
	and.b16  	%rs12206, %rs12860, 255;
	mul.wide.u16 	%r19944, %rs12206, 256;
	or.b32  	%r19945, %r19944, %r19943;
	cvt.u32.u16 	%r19946, %rs12859;
	shl.b32 	%r19947, %r19946, 16;
	and.b32  	%r19948, %r19947, 16711680;
	or.b32  	%r19949, %r19945, %r19948;
	cvt.u32.u16 	%r19950, %rs12858;
	shl.b32 	%r19951, %r19950, 24;
	or.b32  	%r19358, %r19949, %r19951;
	cvt.u32.u16 	%r19952, %rs12857;
	and.b32  	%r19953, %r19952, 255;
	and.b16  	%rs12207, %rs12856, 255;
	mul.wide.u16 	%r19954, %rs12207, 256;
	or.b32  	%r19955, %r19954, %r19953;
	cvt.u32.u16 	%r19956, %rs12855;
	shl.b32 	%r19957, %r19956, 16;
	and.b32  	%r19958, %r19957, 16711680;
	or.b32  	%r19959, %r19955, %r19958;
	cvt.u32.u16 	%r19960, %rs12854;
	shl.b32 	%r19961, %r19960, 24;
	or.b32  	%r19363, %r19959, %r19961;
	cvt.u32.u16 	%r19962, %rs12853;
	and.b32  	%r19963, %r19962, 255;
	and.b16  	%rs12208, %rs12852, 255;
	mul.wide.u16 	%r19964, %rs12208, 256;
	or.b32  	%r19965, %r19964, %r19963;
	cvt.u32.u16 	%r19966, %rs12851;
	shl.b32 	%r19967, %r19966, 16;
	and.b32  	%r19968, %r19967, 16711680;
	or.b32  	%r19969, %r19965, %r19968;
	cvt.u32.u16 	%r19970, %rs12850;
	shl.b32 	%r19971, %r19970, 24;
	or.b32  	%r19368, %r19969, %r19971;
	cvt.u32.u16 	%r19972, %rs12849;
	and.b32  	%r19973, %r19972, 255;
	and.b16  	%rs12209, %rs12848, 255;
	mul.wide.u16 	%r19974, %rs12209, 256;
	or.b32  	%r19975, %r19974, %r19973;
	cvt.u32.u16 	%r19976, %rs12847;
	shl.b32 	%r19977, %r19976, 16;
	and.b32  	%r19978, %r19977, 16711680;
	or.b32  	%r19979, %r19975, %r19978;
	cvt.u32.u16 	%r19980, %rs12846;
	shl.b32 	%r19981, %r19980, 24;
	or.b32  	%r19373, %r19979, %r19981;
	cvt.u32.u16 	%r19982, %rs12845;
	and.b32  	%r19983, %r19982, 255;
	and.b16  	%rs12210, %rs12844, 255;
	mul.wide.u16 	%r19984, %rs12210, 256;
	or.b32  	%r19985, %r19984, %r19983;
	cvt.u32.u16 	%r19986, %rs12843;
	shl.b32 	%r19987, %r19986, 16;
	and.b32  	%r19988, %r19987, 16711680;
	or.b32  	%r19989, %r19985, %r19988;
	cvt.u32.u16 	%r19990, %rs12842;
	shl.b32 	%r19991, %r19990, 24;
	or.b32  	%r19378, %r19989, %r19991;
	cvt.u32.u16 	%r19992, %rs12841;
	and.b32  	%r19993, %r19992, 255;
	and.b16  	%rs12211, %rs12840, 255;
	mul.wide.u16 	%r19994, %rs12211, 256;
	or.b32  	%r19995, %r19994, %r19993;
	cvt.u32.u16 	%r19996, %rs12839;
	shl.b32 	%r19997, %r19996, 16;
	and.b32  	%r19998, %r19997, 16711680;
	or.b32  	%r19999, %r19995, %r19998;
	cvt.u32.u16 	%r20000, %rs12838;
	shl.b32 	%r20001, %r20000, 24;
	or.b32  	%r19383, %r19999, %r20001;
	cvt.u32.u16 	%r20002, %rs12837;
	and.b32  	%r20003, %r20002, 255;
	and.b16  	%rs12212, %rs12836, 255;
	mul.wide.u16 	%r20004, %rs12212, 256;
	or.b32  	%r20005, %r20004, %r20003;
	cvt.u32.u16 	%r20006, %rs12835;
	shl.b32 	%r20007, %r20006, 16;
	and.b32  	%r20008, %r20007, 16711680;
	or.b32  	%r20009, %r20005, %r20008;
	cvt.u32.u16 	%r20010, %rs12834;
	shl.b32 	%r20011, %r20010, 24;
	or.b32  	%r19388, %r20009, %r20011;
	cvt.u32.u16 	%r20012, %rs12833;
	and.b32  	%r20013, %r20012, 255;
	and.b16  	%rs12213, %rs12832, 255;
	mul.wide.u16 	%r20014, %rs12213, 256;
	or.b32  	%r20015, %r20014, %r20013;
	cvt.u32.u16 	%r20016, %rs12831;
	shl.b32 	%r20017, %r20016, 16;
	and.b32  	%r20018, %r20017, 16711680;
	or.b32  	%r20019, %r20015, %r20018;
	cvt.u32.u16 	%r20020, %rs12830;
	shl.b32 	%r20021, %r20020, 24;
	or.b32  	%r19393, %r20019, %r20021;
	cvt.u32.u16 	%r20022, %rs12829;
	and.b32  	%r20023, %r20022, 255;
	and.b16  	%rs12214, %rs12828, 255;
	mul.wide.u16 	%r20024, %rs12214, 256;
	or.b32  	%r20025, %r20024, %r20023;
	cvt.u32.u16 	%r20026, %rs12827;
	shl.b32 	%r20027, %r20026, 16;
	and.b32  	%r20028, %r20027, 16711680;
	or.b32  	%r20029, %r20025, %r20028;
	cvt.u32.u16 	%r20030, %rs12826;
	shl.b32 	%r20031, %r20030, 24;
	or.b32  	%r19398, %r20029, %r20031;
	cvt.u32.u16 	%r20032, %rs12825;
	and.b32  	%r20033, %r20032, 255;
	and.b16  	%rs12215, %rs12824, 255;
	mul.wide.u16 	%r20034, %rs12215, 256;
	or.b32  	%r20035, %r20034, %r20033;
	cvt.u32.u16 	%r20036, %rs12823;
	shl.b32 	%r20037, %r20036, 16;
	and.b32  	%r20038, %r20037, 16711680;
	or.b32  	%r20039, %r20035, %r20038;
	cvt.u32.u16 	%r20040, %rs12822;
	shl.b32 	%r20041, %r20040, 24;
	or.b32  	%r19403, %r20039, %r20041;
	cvt.u32.u16 	%r20042, %rs12821;
	and.b32  	%r20043, %r20042, 255;
	and.b16  	%rs12216, %rs12820, 255;
	mul.wide.u16 	%r20044, %rs12216, 256;
	or.b32  	%r20045, %r20044, %r20043;
	cvt.u32.u16 	%r20046, %rs12819;
	shl.b32 	%r20047, %r20046, 16;
	and.b32  	%r20048, %r20047, 16711680;
	or.b32  	%r20049, %r20045, %r20048;
	cvt.u32.u16 	%r20050, %rs12818;
	shl.b32 	%r20051, %r20050, 24;
	or.b32  	%r19408, %r20049, %r20051;
	mov.u32 	%r20052, %tid.x;
	and.b32  	%r20053, %r20052, 992;
	add.s32 	%r20054, %r20053, 32;
	setp.gt.s32 	%p73, %r20054, %r27809;
	not.b32 	%r20055, %r20053;
	add.s32 	%r20056, %r27809, %r20055;
	selp.b32 	%r19410, %r20056, 31, %p73;
	mov.b32 	%r19409, 8;
	mov.b32 	%r19411, -1;
	// begin inline asm
	shfl.sync.down.b32 %r19072, %r27825, %r19409, %r19410, %r19411;
	// end inline asm
	// begin inline asm
	shfl.sync.down.b32 %r19077, %r19078, %r19409, %r19410, %r19411;
	// end inline asm
	mov.b64 	%rd956, %fd78;
	mov.b64 	{%r19083, %r19088}, %rd956;
	// begin inline asm
	shfl.sync.down.b32 %r19082, %r19083, %r19409, %r19410, %r19411;
	// end inline asm
	// begin inline asm
	shfl.sync.down.b32 %r19087, %r19088, %r19409, %r19410, %r19411;
	// end inline asm
	// begin inline asm
	shfl.sync.down.b32 %r19092, %r19093, %r19409, %r19410, %r19411;
	// end inline asm
	// begin inline asm
	shfl.sync.down.b32 %r19097, %r19098, %r19409, %r19410, %r19411;
	// end inline asm
	// begin inline asm
	shfl.sync.down.b32 %r19102, %r19103, %r19409, %r19410, %r19411;
	// end inline asm
	// begin inline asm
	shfl.sync.down.b32 %r19107, %r19108, %r19409, %r19410, %r19411;
	// end inline asm
	// begin inline asm
	shfl.sync.down.b32 %r19112, %r19113, %r19409, %r19410, %r19411;
	// end inline asm
	// begin inline asm
	shfl.sync.down.b32 %r19117, %r19118, %r19409, %r19410, %r19411;
	// end inline asm
	// begin inline asm
	shfl.sync.down.b32 %r19122, %r19123, %r19409, %r19410, %r19411;
	// end inline asm
	// begin inline asm
	shfl.sync.down.b32 %r19127, %r19128, %r19409, %r19410, %r19411;
	// end inline asm
	// begin inline asm
	shfl.sync.down.b32 %r19132, %r19133, %r19409, %r19410, %r19411;
	// end inline asm
	// begin inline asm
	shfl.sync.down.b32 %r19137, %r19138, %r19409, %r19410, %r19411;
	// end inline asm
	// begin inline asm
	shfl.sync.down.b32 %r19142, %r19143, %r19409, %r19410, %r19411;
	// end inline asm
	// begin inline asm
	shfl.sync.down.b32 %r19147, %r19148, %r19409, %r19410, %r19411;
	// end inline asm
	// begin inline asm
	shfl.sync.down.b32 %r19152, %r19153, %r19409, %r19410, %r19411;
	// end inline asm
	// begin inline asm
	shfl.sync.down.b32 %r19157, %r19158, %r19409, %r19410, %r19411;
	// end inline asm
	// begin inline asm
	shfl.sync.down.b32 %r19162, %r19163, %r19409, %r19410, %r19411;
	// end inline asm
	// begin inline asm
	shfl.sync.down.b32 %r19167, %r19168, %r19409, %r19410, %r19411;
	// end inline asm
	// begin inline asm
	shfl.sync.down.b32 %r19172, %r19173, %r19409, %r19410, %r19411;
	// end inline asm
	// begin inline asm
	shfl.sync.down.b32 %r19177, %r19178, %r19409, %r19410, %r19411;
	// end inline asm
	// begin inline asm
	shfl.sync.down.b32 %r19182, %r19183, %r19409, %r19410, %r19411;
	// end inline asm
	// begin inline asm
	shfl.sync.down.b32 %r19187, %r19188, %r19409, %r19410, %r19411;
	// end inline asm
	// begin inline asm
	shfl.sync.down.b32 %r19192, %r19193, %r19409, %r19410, %r19411;
	// end inline asm
	// begin inline asm
	shfl.sync.down.b32 %r19197, %r19198, %r19409, %r19410, %r19411;
	// end inline asm
	// begin inline asm
	shfl.sync.down.b32 %r19202, %r19203, %r19409, %r19410, %r19411;
	// end inline asm
	// begin inline asm
	shfl.sync.down.b32 %r19207, %r19208, %r19409, %r19410, %r19411;
	// end inline asm
	// begin inline asm
	shfl.sync.down.b32 %r19212, %r19213, %r19409, %r19410, %r19411;
	// end inline asm
	// begin inline asm
	shfl.sync.down.b32 %r19217, %r19218, %r19409, %r19410, %r19411;
	// end inline asm
	// begin inline asm
	shfl.sync.down.b32 %r19222, %r19223, %r19409, %r19410, %r19411;
	// end inline asm
	// begin inline asm
	shfl.sync.down.b32 %r19227, %r19228, %r19409, %r19410, %r19411;
	// end inline asm
	// begin inline asm
	shfl.sync.down.b32 %r19232, %r19233, %r19409, %r19410, %r19411;
	// end inline asm
	// begin inline asm
	shfl.sync.down.b32 %r19237, %r19238, %r19409, %r19410, %r19411;
	// end inline asm
	// begin inline asm
	shfl.sync.down.b32 %r19242, %r19243, %r19409, %r19410, %r19411;
	// end inline asm
	// begin inline asm
	shfl.sync.down.b32 %r19247, %r19248, %r19409, %r19410, %r19411;
	// end inline asm
	// begin inline asm
	shfl.sync.down.b32 %r19252, %r19253, %r19409, %r19410, %r19411;
	// end inline asm
	// begin inline asm
	shfl.sync.down.b32 %r19257, %r19258, %r19409, %r19410, %r19411;
	// end inline asm
	// begin inline asm
	shfl.sync.down.b32 %r19262, %r19263, %r19409, %r19410, %r19411;
	// end inline asm
	// begin inline asm
	shfl.sync.down.b32 %r19267, %r19268, %r19409, %r19410, %r19411;
	// end inline asm
	// begin inline asm
	shfl.sync.down.b32 %r19272, %r19273, %r19409, %r19410, %r19411;
	// end inline asm
	// begin inline asm
	shfl.sync.down.b32 %r19277, %r19278, %r19409, %r19410, %r19411;
	// end inline asm
	// begin inline asm
	shfl.sync.down.b32 %r19282, %r19283, %r19409, %r19410, %r19411;
	// end inline asm
	// begin inline asm
	shfl.sync.down.b32 %r19287, %r19288, %r19409, %r19410, %r19411;
	// end inline asm
	// begin inline asm
	shfl.sync.down.b32 %r19292, %r19293, %r19409, %r19410, %r19411;
	// end inline asm
	// begin inline asm
	shfl.sync.down.b32 %r19297, %r19298, %r19409, %r19410, %r19411;
	// end inline asm
	// begin inline asm
	shfl.sync.down.b32 %r19302, %r19303, %r19409, %r19410, %r19411;
	// end inline asm
	// begin inline asm
	shfl.sync.down.b32 %r19307, %r19308, %r19409, %r19410, %r19411;
	// end inline asm
	// begin inline asm
	shfl.sync.down.b32 %r19312, %r19313, %r19409, %r19410, %r19411;
	// end inline asm
	// begin inline asm
	shfl.sync.down.b32 %r19317, %r19318, %r19409, %r19410, %r19411;
	// end inline asm
	// begin inline asm
	shfl.sync.down.b32 %r19322, %r19323, %r19409, %r19410, %r19411;
	// end inline asm
	// begin inline asm
	shfl.sync.down.b32 %r19327, %r19328, %r19409, %r19410, %r19411;
	// end inline asm
	// begin inline asm
	shfl.sync.down.b32 %r19332, %r19333, %r19409, %r19410, %r19411;
	// end inline asm
	// begin inline asm
	shfl.sync.down.b32 %r19337, %r19338, %r19409, %r19410, %r19411;
	// end inline asm
	// begin inline asm
	shfl.sync.down.b32 %r19342, %r19343, %r19409, %r19410, %r19411;
	// end inline asm
	// begin inline asm
	shfl.sync.down.b32 %r19347, %r19348, %r19409, %r19410, %r19411;
	// end inline asm
	// begin inline asm
	shfl.sync.down.b32 %r19352, %r19353, %r19409, %r19410, %r19411;
	// end inline asm
	// begin inline asm
	shfl.sync.down.b32 %r19357, %r19358, %r19409, %r19410, %r19411;
	// end inline asm
	// begin inline asm
	shfl.sync.down.b32 %r19362, %r19363, %r19409, %r19410, %r19411;
	// end inline asm
	// begin inline asm
	shfl.sync.down.b32 %r19367, %r19368, %r19409, %r19410, %r19411;
	// end inline asm
	// begin inline asm
	shfl.sync.down.b32 %r19372, %r19373, %r19409, %r19410, %r19411;
	// end inline asm
	// begin inline asm
	shfl.sync.down.b32 %r19377, %r19378, %r19409, %r19410, %r19411;
	// end inline asm
	// begin inline asm
	shfl.sync.down.b32 %r19382, %r19383, %r19409, %r19410, %r19411;
	// end inline asm
	// begin inline asm
	shfl.sync.down.b32 %r19387, %r19388, %r19409, %r19410, %r19411;
	// end inline asm
	// begin inline asm
	shfl.sync.down.b32 %r19392, %r19393, %r19409, %r19410, %r19411;
	// end inline asm
	// begin inline asm
	shfl.sync.down.b32 %r19397, %r19398, %r19409, %r19410, %r19411;
	// end inline asm
	// begin inline asm
	shfl.sync.down.b32 %r19402, %r19403, %r19409, %r19410, %r19411;
	// end inline asm
	// begin inline asm
	shfl.sync.down.b32 %r19407, %r19408, %r19409, %r19410, %r19411;
	// end inline asm
	add.s32 	%r20057, %r13804, 8;
	setp.gt.s32 	%p74, %r20057, %r19410;
	@%p74 bra 	$L__BB6_42;
	cvt.u16.u32 	%rs13845, %r19092;
	mov.b64 	%rd957, {%r19082, %r19087};
	mov.b64 	%fd15, %rd957;
	st.local.u32 	[%rd4], %r19072;
	st.local.v2.u32 	[%rd4+8], {%r19082, %r19087};
	st.local.v2.b32 	[%rd4+16], {%r19092, %r19097};
	st.local.v2.b32 	[%rd4+24], {%r19102, %r19107};
	st.local.v2.b32 	[%rd4+32], {%r19112, %r19117};
	st.local.v2.b32 	[%rd4+40], {%r19122, %r19127};
	st.local.v2.b32 	[%rd4+48], {%r19132, %r19137};
	st.local.v2.b32 	[%rd4+56], {%r19142, %r19147};
	st.local.v2.b32 	[%rd4+64], {%r19152, %r19157};
	st.local.v2.b32 	[%rd4+72], {%r19162, %r19167};
	st.local.v2.b32 	[%rd4+80], {%r19172, %r19177};
	st.local.v2.b32 	[%rd4+88], {%r19182, %r19187};
	st.local.v2.b32 	[%rd4+96], {%r19192, %r19197};
	st.local.v2.b32 	[%rd4+104], {%r19202, %r19207};
	st.local.v2.b32 	[%rd4+112], {%r19212, %r19217};
	st.local.v2.b32 	[%rd4+120], {%r19222, %r19227};
	st.local.v2.b32 	[%rd4+128], {%r19232, %r19237};
	st.local.v2.b32 	[%rd4+136], {%r19242, %r19247};
	st.local.v2.b32 	[%rd4+144], {%r19252, %r19257};
	st.local.v2.b32 	[%rd4+152], {%r19262, %r19267};
	st.local.v2.b32 	[%rd4+160], {%r19272, %r19277};
	st.local.v2.b32 	[%rd4+168], {%r19282, %r19287};
	st.local.v2.b32 	[%rd4+176], {%r19292, %r19297};
	st.local.v2.b32 	[%rd4+184], {%r19302, %r19307};
	st.local.v2.b32 	[%rd4+192], {%r19312, %r19317};
	st.local.v2.b32 	[%rd4+200], {%r19322, %r19327};
	st.local.v2.b32 	[%rd4+208], {%r19332, %r19337};
	st.local.v2.b32 	[%rd4+216], {%r19342, %r19347};
	st.local.v2.b32 	[%rd4+224], {%r19352, %r19357};
	st.local.v2.b32 	[%rd4+232], {%r19362, %r19367};
	st.local.v2.b32 	[%rd4+240], {%r19372, %r19377};
	st.local.v2.b32 	[%rd4+248], {%r19382, %r19387};
	st.local.v2.b32 	[%rd4+256], {%r19392, %r19397};
	st.local.v2.b32 	[%rd4+264], {%r19402, %r19407};
	st.local.u32 	[%rd3], %r27825;
	st.local.f64 	[%rd3+8], %fd78;
	cvt.u32.u16 	%r20059, %rs13066;
	cvt.u32.u16 	%r20060, %rs13067;
	prmt.b32 	%r20061, %r20060, %r20059, 0x3340U;
	cvt.u32.u16 	%r20062, %rs13068;
	cvt.u32.u16 	%r20063, %rs13069;
	prmt.b32 	%r20064, %r20063, %r20062, 0x3340U;
	prmt.b32 	%r20065, %r20064, %r20061, 0x5410U;
	cvt.u32.u16 	%r20066, %rs13070;
	cvt.u32.u16 	%r20067, %rs13071;
	prmt.b32 	%r20068, %r20067, %r20066, 0x3340U;
	cvt.u32.u16 	%r20069, %rs13072;
	cvt.u32.u16 	%r20070, %rs13073;
	prmt.b32 	%r20071, %r20070, %r20069, 0x3340U;
	prmt.b32 	%r20072, %r20071, %r20068, 0x5410U;
	st.local.v2.b32 	[%rd3+16], {%r20072, %r20065};
	cvt.u32.u16 	%r20073, %rs13058;
	cvt.u32.u16 	%r20074, %rs13059;
	prmt.b32 	%r20075, %r20074, %r20073, 0x3340U;
	cvt.u32.u16 	%r20076, %rs13060;
	cvt.u32.u16 	%r20077, %rs13061;
	prmt.b32 	%r20078, %r20077, %r20076, 0x3340U;
	prmt.b32 	%r20079, %r20078, %r20075, 0x5410U;
	cvt.u32.u16 	%r20080, %rs13062;
	cvt.u32.u16 	%r20081, %rs13063;
	prmt.b32 	%r20082, %r20081, %r20080, 0x3340U;
	cvt.u32.u16 	%r20083, %rs13064;
	cvt.u32.u16 	%r20084, %rs13065;
	prmt.b32 	%r20085, %r20084, %r20083, 0x3340U;
	prmt.b32 	%r20086, %r20085, %r20082, 0x5410U;
	st.local.v2.b32 	[%rd3+24], {%r20086, %r20079};
	cvt.u32.u16 	%r20087, %rs13050;
	cvt.u32.u16 	%r20088, %rs13051;
	prmt.b32 	%r20089, %r20088, %r20087, 0x3340U;
	cvt.u32.u16 	%r20090, %rs13052;
	cvt.u32.u16 	%r20091, %rs13053;
	prmt.b32 	%r20092, %r20091, %r20090, 0x3340U;
	prmt.b32 	%r20093, %r20092, %r20089, 0x5410U;
	cvt.u32.u16 	%r20094, %rs13054;
	cvt.u32.u16 	%r20095, %rs13055;
	prmt.b32 	%r20096, %r20095, %r20094, 0x3340U;
	cvt.u32.u16 	%r20097, %rs13056;
	cvt.u32.u16 	%r20098, %rs13057;
	prmt.b32 	%r20099, %r20098, %r20097, 0x3340U;
	prmt.b32 	%r20100, %r20099, %r20096, 0x5410U;
	st.local.v2.b32 	[%rd3+32], {%r20100, %r20093};
	cvt.u32.u16 	%r20101, %rs13042;
	cvt.u32.u16 	%r20102, %rs13043;
	prmt.b32 	%r20103, %r20102, %r20101, 0x3340U;
	cvt.u32.u16 	%r20104, %rs13044;
	cvt.u32.u16 	%r20105, %rs13045;
	prmt.b32 	%r20106, %r20105, %r20104, 0x3340U;
	prmt.b32 	%r20107, %r20106, %r20103, 0x5410U;
	cvt.u32.u16 	%r20108, %rs13046;
	cvt.u32.u16 	%r20109, %rs13047;
	prmt.b32 	%r20110, %r20109, %r20108, 0x3340U;
	cvt.u32.u16 	%r20111, %rs13048;
	cvt.u32.u16 	%r20112, %rs13049;
	prmt.b32 	%r20113, %r20112, %r20111, 0x3340U;
	prmt.b32 	%r20114, %r20113, %r20110, 0x5410U;
	st.local.v2.b32 	[%rd3+40], {%r20114, %r20107};
	cvt.u32.u16 	%r20115, %rs13034;
	cvt.u32.u16 	%r20116, %rs13035;
	prmt.b32 	%r20117, %r20116, %r20115, 0x3340U;
	cvt.u32.u16 	%r20118, %rs13036;
	cvt.u32.u16 	%r20119, %rs13037;
	prmt.b32 	%r20120, %r20119, %r20118, 0x3340U;
	prmt.b32 	%r20121, %r20120, %r20117, 0x5410U;
	cvt.u32.u16 	%r20122, %rs13038;
	cvt.u32.u16 	%r20123, %rs13039;
	prmt.b32 	%r20124, %r20123, %r20122, 0x3340U;
	cvt.u32.u16 	%r20125, %rs13040;
	cvt.u32.u16 	%r20126, %rs13041;
	prmt.b32 	%r20127, %r20126, %r20125, 0x3340U;
	prmt.b32 	%r20128, %r20127, %r20124, 0x5410U;
	st.local.v2.b32 	[%rd3+48], {%r20128, %r20121};
	cvt.u32.u16 	%r20129, %rs13026;
	cvt.u32.u16 	%r20130, %rs13027;
	prmt.b32 	%r20131, %r20130, %r20129, 0x3340U;
	cvt.u32.u16 	%r20132, %rs13028;
	cvt.u32.u16 	%r20133, %rs13029;
	prmt.b32 	%r20134, %r20133, %r20132, 0x3340U;
	prmt.b32 	%r20135, %r20134, %r20131, 0x5410U;
	cvt.u32.u16 	%r20136, %rs13030;
	cvt.u32.u16 	%r20137, %rs13031;
	prmt.b32 	%r20138, %r20137, %r20136, 0x3340U;
	cvt.u32.u16 	%r20139, %rs13032;
	cvt.u32.u16 	%r20140, %rs13033;
	prmt.b32 	%r20141, %r20140, %r20139, 0x3340U;
	prmt.b32 	%r20142, %r20141, %r20138, 0x5410U;
	st.local.v2.b32 	[%rd3+56], {%r20142, %r20135};
	cvt.u32.u16 	%r20143, %rs13018;
	cvt.u32.u16 	%r20144, %rs13019;
	prmt.b32 	%r20145, %r20144, %r20143, 0x3340U;
	cvt.u32.u16 	%r20146, %rs13020;
	cvt.u32.u16 	%r20147, %rs13021;
	prmt.b32 	%r20148, %r20147, %r20146, 0x3340U;
	prmt.b32 	%r20149, %r20148, %r20145, 0x5410U;
	cvt.u32.u16 	%r20150, %rs13022;
	cvt.u32.u16 	%r20151, %rs13023;
	prmt.b32 	%r20152, %r20151, %r20150, 0x3340U;
	cvt.u32.u16 	%r20153, %rs13024;
	cvt.u32.u16 	%r20154, %rs13025;
	prmt.b32 	%r20155, %r20154, %r20153, 0x3340U;
	prmt.b32 	%r20156, %r20155, %r20152, 0x5410U;
	st.local.v2.b32 	[%rd3+64], {%r20156, %r20149};
	cvt.u32.u16 	%r20157, %rs13010;
	cvt.u32.u16 	%r20158, %rs13011;
	prmt.b32 	%r20159, %r20158, %r20157, 0x3340U;
	cvt.u32.u16 	%r20160, %rs13012;
	cvt.u32.u16 	%r20161, %rs13013;
	prmt.b32 	%r20162, %r20161, %r20160, 0x3340U;
	prmt.b32 	%r20163, %r20162, %r20159, 0x5410U;
	cvt.u32.u16 	%r20164, %rs13014;
	cvt.u32.u16 	%r20165, %rs13015;
	prmt.b32 	%r20166, %r20165, %r20164, 0x3340U;
	cvt.u32.u16 	%r20167, %rs13016;
	cvt.u32.u16 	%r20168, %rs13017;
	prmt.b32 	%r20169, %r20168, %r20167, 0x3340U;
	prmt.b32 	%r20170, %r20169, %r20166, 0x5410U;
	st.local.v2.b32 	[%rd3+72], {%r20170, %r20163};
	cvt.u32.u16 	%r20171, %rs13002;
	cvt.u32.u16 	%r20172, %rs13003;
	prmt.b32 	%r20173, %r20172, %r20171, 0x3340U;
	cvt.u32.u16 	%r20174, %rs13004;
	cvt.u32.u16 	%r20175, %rs13005;
	prmt.b32 	%r20176, %r20175, %r20174, 0x3340U;
	prmt.b32 	%r20177, %r20176, %r20173, 0x5410U;
	cvt.u32.u16 	%r20178, %rs13006;
	cvt.u32.u16 	%r20179, %rs13007;
	prmt.b32 	%r20180, %r20179, %r20178, 0x3340U;
	cvt.u32.u16 	%r20181, %rs13008;
	cvt.u32.u16 	%r20182, %rs13009;
	prmt.b32 	%r20183, %r20182, %r20181, 0x3340U;
	prmt.b32 	%r20184, %r20183, %r20180, 0x5410U;
	st.local.v2.b32 	[%rd3+80], {%r20184, %r20177};
	cvt.u32.u16 	%r20185, %rs12994;
	cvt.u32.u16 	%r20186, %rs12995;
	prmt.b32 	%r20187, %r20186, %r20185, 0x3340U;
	cvt.u32.u16 	%r20188, %rs12996;
	cvt.u32.u16 	%r20189, %rs12997;
	prmt.b32 	%r20190, %r20189, %r20188, 0x3340U;
	prmt.b32 	%r20191, %r20190, %r20187, 0x5410U;
	cvt.u32.u16 	%r20192, %rs12998;
	cvt.u32.u16 	%r20193, %rs12999;
	prmt.b32 	%r20194, %r20193, %r20192, 0x3340U;
	cvt.u32.u16 	%r20195, %rs13000;
	cvt.u32.u16 	%r20196, %rs13001;
	prmt.b32 	%r20197, %r20196, %r20195, 0x3340U;
	prmt.b32 	%r20198, %r20197, %r20194, 0x5410U;
	st.local.v2.b32 	[%rd3+88], {%r20198, %r20191};
	cvt.u32.u16 	%r20199, %rs12986;
	cvt.u32.u16 	%r20200, %rs12987;
	prmt.b32 	%r20201, %r20200, %r20199, 0x3340U;
	cvt.u32.u16 	%r20202, %rs12988;
	cvt.u32.u16 	%r20203, %rs12989;
	prmt.b32 	%r20204, %r20203, %r20202, 0x3340U;
	prmt.b32 	%r20205, %r20204, %r20201, 0x5410U;
	cvt.u32.u16 	%r20206, %rs12990;
	cvt.u32.u16 	%r20207, %rs12991;
	prmt.b32 	%r20208, %r20207, %r20206, 0x3340U;
	cvt.u32.u16 	%r20209, %rs12992;
	cvt.u32.u16 	%r20210, %rs12993;
	prmt.b32 	%r20211, %r20210, %r20209, 0x3340U;
	prmt.b32 	%r20212, %r20211, %r20208, 0x5410U;
	st.local.v2.b32 	[%rd3+96], {%r20212, %r20205};
	cvt.u32.u16 	%r20213, %rs12978;
	cvt.u32.u16 	%r20214, %rs12979;
	prmt.b32 	%r20215, %r20214, %r20213, 0x3340U;
	cvt.u32.u16 	%r20216, %rs12980;
	cvt.u32.u16 	%r20217, %rs12981;
	prmt.b32 	%r20218, %r20217, %r20216, 0x3340U;
	prmt.b32 	%r20219, %r20218, %r20215, 0x5410U;
	cvt.u32.u16 	%r20220, %rs12982;
	cvt.u32.u16 	%r20221, %rs12983;
	prmt.b32 	%r20222, %r20221, %r20220, 0x3340U;
	cvt.u32.u16 	%r20223, %rs12984;
	cvt.u32.u16 	%r20224, %rs12985;
	prmt.b32 	%r20225, %r20224, %r20223, 0x3340U;
	prmt.b32 	%r20226, %r20225, %r20222, 0x5410U;
	st.local.v2.b32 	[%rd3+104], {%r20226, %r20219};
	cvt.u32.u16 	%r20227, %rs12970;
	cvt.u32.u16 	%r20228, %rs12971;
	prmt.b32 	%r20229, %r20228, %r20227, 0x3340U;
	cvt.u32.u16 	%r20230, %rs12972;
	cvt.u32.u16 	%r20231, %rs12973;
	prmt.b32 	%r20232, %r20231, %r20230, 0x3340U;
	prmt.b32 	%r20233, %r20232, %r20229, 0x5410U;
	cvt.u32.u16 	%r20234, %rs12974;
	cvt.u32.u16 	%r20235, %rs12975;
	prmt.b32 	%r20236, %r20235, %r20234, 0x3340U;
	cvt.u32.u16 	%r20237, %rs12976;
	cvt.u32.u16 	%r20238, %rs12977;
	prmt.b32 	%r20239, %r20238, %r20237, 0x3340U;
	prmt.b32 	%r20240, %r20239, %r20236, 0x5410U;
	st.local.v2.b32 	[%rd3+112], {%r20240, %r20233};
	cvt.u32.u16 	%r20241, %rs12962;
	cvt.u32.u16 	%r20242, %rs12963;
	prmt.b32 	%r20243, %r20242, %r20241, 0x3340U;
	cvt.u32.u16 	%r20244, %rs12964;
	cvt.u32.u16 	%r20245, %rs12965;
	prmt.b32 	%r20246, %r20245, %r20244, 0x3340U;
	prmt.b32 	%r20247, %r20246, %r20243, 0x5410U;
	cvt.u32.u16 	%r20248, %rs12966;
	cvt.u32.u16 	%r20249, %rs12967;
	prmt.b32 	%r20250, %r20249, %r20248, 0x3340U;
	cvt.u32.u16 	%r20251, %rs12968;
	cvt.u32.u16 	%r20252, %rs12969;
	prmt.b32 	%r20253, %r20252, %r20251, 0x3340U;
	prmt.b32 	%r20254, %r20253, %r20250, 0x5410U;
	st.local.v2.b32 	[%rd3+120], {%r20254, %r20247};
	cvt.u32.u16 	%r20255, %rs12954;
	cvt.u32.u16 	%r20256, %rs12955;
	prmt.b32 	%r20257, %r20256, %r20255, 0x3340U;
	cvt.u32.u16 	%r20258, %rs12956;
	cvt.u32.u16 	%r20259, %rs12957;
	prmt.b32 	%r20260, %r20259, %r20258, 0x3340U;
	prmt.b32 	%r20261, %r20260, %r20257, 0x5410U;
	cvt.u32.u16 	%r20262, %rs12958;
	cvt.u32.u16 	%r20263, %rs12959;
	prmt.b32 	%r20264, %r20263, %r20262, 0x3340U;
	cvt.u32.u16 	%r20265, %rs12960;
	cvt.u32.u16 	%r20266, %rs12961;
	prmt.b32 	%r20267, %r20266, %r20265, 0x3340U;
	prmt.b32 	%r20268, %r20267, %r20264, 0x5410U;
	st.local.v2.b32 	[%rd3+128], {%r20268, %r20261};
	cvt.u32.u16 	%r20269, %rs12946;
	cvt.u32.u16 	%r20270, %rs12947;
	prmt.b32 	%r20271, %r20270, %r20269, 0x3340U;
	cvt.u32.u16 	%r20272, %rs12948;
	cvt.u32.u16 	%r20273, %rs12949;
	prmt.b32 	%r20274, %r20273, %r20272, 0x3340U;
	prmt.b32 	%r20275, %r20274, %r20271, 0x5410U;
	cvt.u32.u16 	%r20276, %rs12950;
	cvt.u32.u16 	%r20277, %rs12951;
	prmt.b32 	%r20278, %r20277, %r20276, 0x3340U;
	cvt.u32.u16 	%r20279, %rs12952;
	cvt.u32.u16 	%r20280, %rs12953;
	prmt.b32 	%r20281, %r20280, %r20279, 0x3340U;
	prmt.b32 	%r20282, %r20281, %r20278, 0x5410U;
	st.local.v2.b32 	[%rd3+136], {%r20282, %r20275};
	cvt.u32.u16 	%r20283, %rs12938;
	cvt.u32.u16 	%r20284, %rs12939;
	prmt.b32 	%r20285, %r20284, %r20283, 0x3340U;
	cvt.u32.u16 	%r20286, %rs12940;
	cvt.u32.u16 	%r20287, %rs12941;
	prmt.b32 	%r20288, %r20287, %r20286, 0x3340U;
	prmt.b32 	%r20289, %r20288, %r20285, 0x5410U;
	cvt.u32.u16 	%r20290, %rs12942;
	cvt.u32.u16 	%r20291, %rs12943;
	prmt.b32 	%r20292, %r20291, %r20290, 0x3340U;
	cvt.u32.u16 	%r20293, %rs12944;
	cvt.u32.u16 	%r20294, %rs12945;
	prmt.b32 	%r20295, %r20294, %r20293, 0x3340U;
	prmt.b32 	%r20296, %r20295, %r20292, 0x5410U;
	st.local.v2.b32 	[%rd3+144], {%r20296, %r20289};
	cvt.u32.u16 	%r20297, %rs12930;
	cvt.u32.u16 	%r20298, %rs12931;
	prmt.b32 	%r20299, %r20298, %r20297, 0x3340U;
	cvt.u32.u16 	%r20300, %rs12932;
	cvt.u32.u16 	%r20301, %rs12933;
	prmt.b32 	%r20302, %r20301, %r20300, 0x3340U;
	prmt.b32 	%r20303, %r20302, %r20299, 0x5410U;
	cvt.u32.u16 	%r20304, %rs12934;
	cvt.u32.u16 	%r20305, %rs12935;
	prmt.b32 	%r20306, %r20305, %r20304, 0x3340U;
	cvt.u32.u16 	%r20307, %rs12936;
	cvt.u32.u16 	%r20308, %rs12937;
	prmt.b32 	%r20309, %r20308, %r20307, 0x3340U;
	prmt.b32 	%r20310, %r20309, %r20306, 0x5410U;
	st.local.v2.b32 	[%rd3+152], {%r20310, %r20303};
	cvt.u32.u16 	%r20311, %rs12922;
	cvt.u32.u16 	%r20312, %rs12923;
	prmt.b32 	%r20313, %r20312, %r20311, 0x3340U;
	cvt.u32.u16 	%r20314, %rs12924;
	cvt.u32.u16 	%r20315, %rs12925;
	prmt.b32 	%r20316, %r20315, %r20314, 0x3340U;
	prmt.b32 	%r20317, %r20316, %r20313, 0x5410U;
	cvt.u32.u16 	%r20318, %rs12926;
	cvt.u32.u16 	%r20319, %rs12927;
	prmt.b32 	%r20320, %r20319, %r20318, 0x3340U;
	cvt.u32.u16 	%r20321, %rs12928;
	cvt.u32.u16 	%r20322, %rs12929;
	prmt.b32 	%r20323, %r20322, %r20321, 0x3340U;
	prmt.b32 	%r20324, %r20323, %r20320, 0x5410U;
	st.local.v2.b32 	[%rd3+160], {%r20324, %r20317};
	cvt.u32.u16 	%r20325, %rs12914;
	cvt.u32.u16 	%r20326, %rs12915;
	prmt.b32 	%r20327, %r20326, %r20325, 0x3340U;
	cvt.u32.u16 	%r20328, %rs12916;
	cvt.u32.u16 	%r20329, %rs12917;
	prmt.b32 	%r20330, %r20329, %r20328, 0x3340U;
	prmt.b32 	%r20331, %r20330, %r20327, 0x5410U;
	cvt.u32.u16 	%r20332, %rs12918;
	cvt.u32.u16 	%r20333, %rs12919;
	prmt.b32 	%r20334, %r20333, %r20332, 0x3340U;
	cvt.u32.u16 	%r20335, %rs12920;
	cvt.u32.u16 	%r20336, %rs12921;
	prmt.b32 	%r20337, %r20336, %r20335, 0x3340U;
	prmt.b32 	%r20338, %r20337, %r20334, 0x5410U;
	st.local.v2.b32 	[%rd3+168], {%r20338, %r20331};
	cvt.u32.u16 	%r20339, %rs12906;
	cvt.u32.u16 	%r20340, %rs12907;
	prmt.b32 	%r20341, %r20340, %r20339, 0x3340U;
	cvt.u32.u16 	%r20342, %rs12908;
	cvt.u32.u16 	%r20343, %rs12909;
	prmt.b32 	%r20344, %r20343, %r20342, 0x3340U;
	prmt.b32 	%r20345, %r20344, %r20341, 0x5410U;
	cvt.u32.u16 	%r20346, %rs12910;
	cvt.u32.u16 	%r20347, %rs12911;
	prmt.b32 	%r20348, %r20347, %r20346, 0x3340U;
	cvt.u32.u16 	%r20349, %rs12912;
	cvt.u32.u16 	%r20350, %rs12913;
	prmt.b32 	%r20351, %r20350, %r20349, 0x3340U;
	prmt.b32 	%r20352, %r20351, %r20348, 0x5410U;
	st.local.v2.b32 	[%rd3+176], {%r20352, %r20345};
	cvt.u32.u16 	%r20353, %rs12898;
	cvt.u32.u16 	%r20354, %rs12899;
	prmt.b32 	%r20355, %r20354, %r20353, 0x3340U;
	cvt.u32.u16 	%r20356, %rs12900;
	cvt.u32.u16 	%r20357, %rs12901;
	prmt.b32 	%r20358, %r20357, %r20356, 0x3340U;
	prmt.b32 	%r20359, %r20358, %r20355, 0x5410U;
	cvt.u32.u16 	%r20360, %rs12902;
	cvt.u32.u16 	%r20361, %rs12903;
	prmt.b32 	%r20362, %r20361, %r20360, 0x3340U;
	cvt.u32.u16 	%r20363, %rs12904;
	cvt.u32.u16 	%r20364, %rs12905;
	prmt.b32 	%r20365, %r20364, %r20363, 0x3340U;
	prmt.b32 	%r20366, %r20365, %r20362, 0x5410U;
	st.local.v2.b32 	[%rd3+184], {%r20366, %r20359};
	cvt.u32.u16 	%r20367, %rs12890;
	cvt.u32.u16 	%r20368, %rs12891;
	prmt.b32 	%r20369, %r20368, %r20367, 0x3340U;
	cvt.u32.u16 	%r20370, %rs12892;
	cvt.u32.u16 	%r20371, %rs12893;
	prmt.b32 	%r20372, %r20371, %r20370, 0x3340U;
	prmt.b32 	%r20373, %r20372, %r20369, 0x5410U;
	cvt.u32.u16 	%r20374, %rs12894;
	cvt.u32.u16 	%r20375, %rs12895;
	prmt.b32 	%r20376, %r20375, %r20374, 0x3340U;
	cvt.u32.u16 	%r20377, %rs12896;
	cvt.u32.u16 	%r20378, %rs12897;
	prmt.b32 	%r20379, %r20378, %r20377, 0x3340U;
	prmt.b32 	%r20380, %r20379, %r20376, 0x5410U;
	st.local.v2.b32 	[%rd3+192], {%r20380, %r20373};
	cvt.u32.u16 	%r20381, %rs12882;
	cvt.u32.u16 	%r20382, %rs12883;
	prmt.b32 	%r20383, %r20382, %r20381, 0x3340U;
	cvt.u32.u16 	%r20384, %rs12884;
	cvt.u32.u16 	%r20385, %rs12885;
	prmt.b32 	%r20386, %r20385, %r20384, 0x3340U;
	prmt.b32 	%r20387, %r20386, %r20383, 0x5410U;
	cvt.u32.u16 	%r20388, %rs12886;
	cvt.u32.u16 	%r20389, %rs12887;
	prmt.b32 	%r20390, %r20389, %r20388, 0x3340U;
	cvt.u32.u16 	%r20391, %rs12888;
	cvt.u32.u16 	%r20392, %rs12889;
	prmt.b32 	%r20393, %r20392, %r20391, 0x3340U;
	prmt.b32 	%r20394, %r20393, %r20390, 0x5410U;
	st.local.v2.b32 	[%rd3+200], {%r20394, %r20387};
	cvt.u32.u16 	%r20395, %rs12874;
	cvt.u32.u16 	%r20396, %rs12875;
	prmt.b32 	%r20397, %r20396, %r20395, 0x3340U;
	cvt.u32.u16 	%r20398, %rs12876;
	cvt.u32.u16 	%r20399, %rs12877;
	prmt.b32 	%r20400, %r20399, %r20398, 0x3340U;
	prmt.b32 	%r20401, %r20400, %r20397, 0x5410U;
	cvt.u32.u16 	%r20402, %rs12878;
	cvt.u32.u16 	%r20403, %rs12879;
	prmt.b32 	%r20404, %r20403, %r20402, 0x3340U;
	cvt.u32.u16 	%r20405, %rs12880;
	cvt.u32.u16 	%r20406, %rs12881;
	prmt.b32 	%r20407, %r20406, %r20405, 0x3340U;
	prmt.b32 	%r20408, %r20407, %r20404, 0x5410U;
	st.local.v2.b32 	[%rd3+208], {%r20408, %r20401};
	cvt.u32.u16 	%r20409, %rs12866;
	cvt.u32.u16 	%r20410, %rs12867;
	prmt.b32 	%r20411, %r20410, %r20409, 0x3340U;
	cvt.u32.u16 	%r20412, %rs12868;
	cvt.u32.u16 	%r20413, %rs12869;
	prmt.b32 	%r20414, %r20413, %r20412, 0x3340U;
	prmt.b32 	%r20415, %r20414, %r20411, 0x5410U;
	cvt.u32.u16 	%r20416, %rs12870;
	cvt.u32.u16 	%r20417, %rs12871;
	prmt.b32 	%r20418, %r20417, %r20416, 0x3340U;
	cvt.u32.u16 	%r20419, %rs12872;
	cvt.u32.u16 	%r20420, %rs12873;
	prmt.b32 	%r20421, %r20420, %r20419, 0x3340U;
	prmt.b32 	%r20422, %r20421, %r20418, 0x5410U;
	st.local.v2.b32 	[%rd3+216], {%r20422, %r20415};
	cvt.u32.u16 	%r20423, %rs12858;
	cvt.u32.u16 	%r20424, %rs12859;
	prmt.b32 	%r20425, %r20424, %r20423, 0x3340U;
	cvt.u32.u16 	%r20426, %rs12860;
	cvt.u32.u16 	%r20427, %rs12861;
	prmt.b32 	%r20428, %r20427, %r20426, 0x3340U;
	prmt.b32 	%r20429, %r20428, %r20425, 0x5410U;
	cvt.u32.u16 	%r20430, %rs12862;
	cvt.u32.u16 	%r20431, %rs12863;
	prmt.b32 	%r20432, %r20431, %r20430, 0x3340U;
	cvt.u32.u16 	%r20433, %rs12864;
	cvt.u32.u16 	%r20434, %rs12865;
	prmt.b32 	%r20435, %r20434, %r20433, 0x3340U;
	prmt.b32 	%r20436, %r20435, %r20432, 0x5410U;
	st.local.v2.b32 	[%rd3+224], {%r20436, %r20429};
	cvt.u32.u16 	%r20437, %rs12850;
	cvt.u32.u16 	%r20438, %rs12851;
	prmt.b32 	%r20439, %r20438, %r20437, 0x3340U;
	cvt.u32.u16 	%r20440, %rs12852;
	cvt.u32.u16 	%r20441, %rs12853;
	prmt.b32 	%r20442, %r20441, %r20440, 0x3340U;
	prmt.b32 	%r20443, %r20442, %r20439, 0x5410U;
	cvt.u32.u16 	%r20444, %rs12854;
	cvt.u32.u16 	%r20445, %rs12855;
	prmt.b32 	%r20446, %r20445, %r20444, 0x3340U;
	cvt.u32.u16 	%r20447, %rs12856;
	cvt.u32.u16 	%r20448, %rs12857;
	prmt.b32 	%r20449, %r20448, %r20447, 0x3340U;
	prmt.b32 	%r20450, %r20449, %r20446, 0x5410U;
	st.local.v2.b32 	[%rd3+232], {%r20450, %r20443};
	cvt.u32.u16 	%r20451, %rs12842;
	cvt.u32.u16 	%r20452, %rs12843;
	prmt.b32 	%r20453, %r20452, %r20451, 0x3340U;
	cvt.u32.u16 	%r20454, %rs12844;
	cvt.u32.u16 	%r20455, %rs12845;
	prmt.b32 	%r20456, %r20455, %r20454, 0x3340U;
	prmt.b32 	%r20457, %r20456, %r20453, 0x5410U;
	cvt.u32.u16 	%r20458, %rs12846;
	cvt.u32.u16 	%r20459, %rs12847;
	prmt.b32 	%r20460, %r20459, %r20458, 0x3340U;
	cvt.u32.u16 	%r20461, %rs12848;
	cvt.u32.u16 	%r20462, %rs12849;
	prmt.b32 	%r20463, %r20462, %r20461, 0x3340U;
	prmt.b32 	%r20464, %r20463, %r20460, 0x5410U;
	st.local.v2.b32 	[%rd3+240], {%r20464, %r20457};
	cvt.u32.u16 	%r20465, %rs12834;
	cvt.u32.u16 	%r20466, %rs12835;
	prmt.b32 	%r20467, %r20466, %r20465, 0x3340U;
	cvt.u32.u16 	%r20468, %rs12836;
	cvt.u32.u16 	%r20469, %rs12837;
	prmt.b32 	%r20470, %r20469, %r20468, 0x3340U;
	prmt.b32 	%r20471, %r20470, %r20467, 0x5410U;
	cvt.u32.u16 	%r20472, %rs12838;
	cvt.u32.u16 	%r20473, %rs12839;
	prmt.b32 	%r20474, %r20473, %r20472, 0x3340U;
	cvt.u32.u16 	%r20475, %rs12840;
	cvt.u32.u16 	%r20476, %rs12841;
	prmt.b32 	%r20477, %r20476, %r20475, 0x3340U;
	prmt.b32 	%r20478, %r20477, %r20474, 0x5410U;
	st.local.v2.b32 	[%rd3+248], {%r20478, %r20471};
	cvt.u32.u16 	%r20479, %rs12826;
	cvt.u32.u16 	%r20480, %rs12827;
	prmt.b32 	%r20481, %r20480, %r20479, 0x3340U;
	cvt.u32.u16 	%r20482, %rs12828;
	cvt.u32.u16 	%r20483, %rs12829;
	prmt.b32 	%r20484, %r20483, %r20482, 0x3340U;
	prmt.b32 	%r20485, %r20484, %r20481, 0x5410U;
	cvt.u32.u16 	%r20486, %rs12830;
	cvt.u32.u16 	%r20487, %rs12831;
	prmt.b32 	%r20488, %r20487, %r20486, 0x3340U;
	cvt.u32.u16 	%r20489, %rs12832;
	cvt.u32.u16 	%r20490, %rs12833;
	prmt.b32 	%r20491, %r20490, %r20489, 0x3340U;
	prmt.b32 	%r20492, %r20491, %r20488, 0x5410U;
	st.local.v2.b32 	[%rd3+256], {%r20492, %r20485};
	cvt.u32.u16 	%r20493, %rs12818;
	cvt.u32.u16 	%r20494, %rs12819;
	prmt.b32 	%r20495, %r20494, %r20493, 0x3340U;
	cvt.u32.u16 	%r20496, %rs12820;
	cvt.u32.u16 	%r20497, %rs12821;
	prmt.b32 	%r20498, %r20497, %r20496, 0x3340U;
	prmt.b32 	%r20499, %r20498, %r20495, 0x5410U;
	cvt.u32.u16 	%r20500, %rs12822;
	cvt.u32.u16 	%r20501, %rs12823;
	prmt.b32 	%r20502, %r20501, %r20500, 0x3340U;
	cvt.u32.u16 	%r20503, %rs12824;
	cvt.u32.u16 	%r20504, %rs12825;
	prmt.b32 	%r20505, %r20504, %r20503, 0x3340U;
	prmt.b32 	%r20506, %r20505, %r20502, 0x5410U;
	st.local.v2.b32 	[%rd3+264], {%r20506, %r20499};
	mov.b32 	%r27841, 0;
$L__BB6_37:
	mov.u32 	%r27844, %r27841;
	cvt.u64.u32 	%rd958, %r27844;
	add.s64 	%rd959, %rd3, %rd958;
	ld.local.u8 	%rs12217, [%rd959+16];
	setp.ne.s16 	%p75, %rs12217, 0;
	add.s32 	%r27841, %r27844, 1;
	@%p75 bra 	$L__BB6_37;
	and.b16  	%rs12218, %rs13845, 255;
	setp.eq.s16 	%p76, %rs12218, 0;
	@%p76 bra 	$L__BB6_41;
	mov.b32 	%r27842, 0;
$L__BB6_40:
	cvt.u64.u32 	%rd960, %r27844;
	add.s64 	%rd961, %rd3, %rd960;
	st.local.u8 	[%rd961+16], %rs13845;
	add.s32 	%r27844, %r27844, 1;
	add.s32 	%r322, %r27842, 1;
	cvt.u64.u32 	%rd962, %r27842;
	add.s64 	%rd963, %rd4, %rd962;
	ld.local.u8 	%rs13845, [%rd963+17];
	setp.ne.s16 	%p77, %rs13845, 0;
	mov.u32 	%r27842, %r322;
	@%p77 bra 	$L__BB6_40;
$L__BB6_41:
	cvt.u64.u32 	%rd964, %r27844;
	add.s64 	%rd965, %rd3, %rd964;
	mov.b16 	%rs12219, 0;
	st.local.u8 	[%rd965+16], %rs12219;
	add.s32 	%r27825, %r27825, %r19072;
	st.local.u32 	[%rd3], %r27825;
	add.f64 	%fd78, %fd78, %fd15;
	st.local.f64 	[%rd3+8], %fd78;
	ld.local.v2.b32 	{%r20508, %r20509}, [%rd3+16];
	bfe.u32 	%r20510, %r20508, 0, 8;
	cvt.u16.u32 	%rs13073, %r20510;
	bfe.u32 	%r20511, %r20508, 8, 8;
	cvt.u16.u32 	%rs13072, %r20511;
	bfe.u32 	%r20512, %r20508, 16, 8;
	cvt.u16.u32 	%rs13071, %r20512;
	bfe.u32 	%r20513, %r20508, 24, 8;
	cvt.u16.u32 	%rs13070, %r20513;
	bfe.u32 	%r20514, %r20509, 0, 8;
	cvt.u16.u32 	%rs13069, %r20514;
	bfe.u32 	%r20515, %r20509, 8, 8;
	cvt.u16.u32 	%rs13068, %r20515;
	bfe.u32 	%r20516, %r20509, 16, 8;
	cvt.u16.u32 	%rs13067, %r20516;
	bfe.u32 	%r20517, %r20509, 24, 8;
	cvt.u16.u32 	%rs13066, %r20517;
	ld.local.v2.b32 	{%r20518, %r20519}, [%rd3+24];
	bfe.u32 	%r20520, %r20518, 0, 8;
	cvt.u16.u32 	%rs13065, %r20520;
	bfe.u32 	%r20521, %r20518, 8, 8;
	cvt.u16.u32 	%rs13064, %r20521;
	bfe.u32 	%r20522, %r20518, 16, 8;
	cvt.u16.u32 	%rs13063, %r20522;
	bfe.u32 	%r20523, %r20518, 24, 8;
	cvt.u16.u32 	%rs13062, %r20523;
	bfe.u32 	%r20524, %r20519, 0, 8;
	cvt.u16.u32 	%rs13061, %r20524;
	bfe.u32 	%r20525, %r20519, 8, 8;
	cvt.u16.u32 	%rs13060, %r20525;
	bfe.u32 	%r20526, %r20519, 16, 8;
	cvt.u16.u32 	%rs13059, %r20526;
	bfe.u32 	%r20527, %r20519, 24, 8;
	cvt.u16.u32 	%rs13058, %r20527;
	ld.local.v2.b32 	{%r20528, %r20529}, [%rd3+32];
	bfe.u32 	%r20530, %r20528, 0, 8;
	cvt.u16.u32 	%rs13057, %r20530;
	bfe.u32 	%r20531, %r20528, 8, 8;
	cvt.u16.u32 	%rs13056, %r20531;
	bfe.u32 	%r20532, %r20528, 16, 8;
	cvt.u16.u32 	%rs13055, %r20532;
	bfe.u32 	%r20533, %r20528, 24, 8;
	cvt.u16.u32 	%rs13054, %r20533;
	bfe.u32 	%r20534, %r20529, 0, 8;
	cvt.u16.u32 	%rs13053, %r20534;
	bfe.u32 	%r20535, %r20529, 8, 8;
	cvt.u16.u32 	%rs13052, %r20535;
	bfe.u32 	%r20536, %r20529, 16, 8;
	cvt.u16.u32 	%rs13051, %r20536;
	bfe.u32 	%r20537, %r20529, 24, 8;
	cvt.u16.u32 	%rs13050, %r20537;
	ld.local.v2.b32 	{%r20538, %r20539}, [%rd3+40];
	bfe.u32 	%r20540, %r20538, 0, 8;
	cvt.u16.u32 	%rs13049, %r20540;
	bfe.u32 	%r20541, %r20538, 8, 8;
	cvt.u16.u32 	%rs13048, %r20541;
	bfe.u32 	%r20542, %r20538, 16, 8;
	cvt.u16.u32 	%rs13047, %r20542;
	bfe.u32 	%r20543, %r20538, 24, 8;
	cvt.u16.u32 	%rs13046, %r20543;
	bfe.u32 	%r20544, %r20539, 0, 8;
	cvt.u16.u32 	%rs13045, %r20544;
	bfe.u32 	%r20545, %r20539, 8, 8;
	cvt.u16.u32 	%rs13044, %r20545;
	bfe.u32 	%r20546, %r20539, 16, 8;
	cvt.u16.u32 	%rs13043, %r20546;
	bfe.u32 	%r20547, %r20539, 24, 8;
	cvt.u16.u32 	%rs13042, %r20547;
	ld.local.v2.b32 	{%r20548, %r20549}, [%rd3+48];
	bfe.u32 	%r20550, %r20548, 0, 8;
	cvt.u16.u32 	%rs13041, %r20550;
	bfe.u32 	%r20551, %r20548, 8, 8;
	cvt.u16.u32 	%rs13040, %r20551;
	bfe.u32 	%r20552, %r20548, 16, 8;
	cvt.u16.u32 	%rs13039, %r20552;
	bfe.u32 	%r20553, %r20548, 24, 8;
	cvt.u16.u32 	%rs13038, %r20553;
	bfe.u32 	%r20554, %r20549, 0, 8;
	cvt.u16.u32 	%rs13037, %r20554;
	bfe.u32 	%r20555, %r20549, 8, 8;
	cvt.u16.u32 	%rs13036, %r20555;
	bfe.u32 	%r20556, %r20549, 16, 8;
	cvt.u16.u32 	%rs13035, %r20556;
	bfe.u32 	%r20557, %r20549, 24, 8;
	cvt.u16.u32 	%rs13034, %r20557;
	ld.local.v2.b32 	{%r20558, %r20559}, [%rd3+56];
	bfe.u32 	%r20560, %r20558, 0, 8;
	cvt.u16.u32 	%rs13033, %r20560;
	bfe.u32 	%r20561, %r20558, 8, 8;
	cvt.u16.u32 	%rs13032, %r20561;
	bfe.u32 	%r20562, %r20558, 16, 8;
	cvt.u16.u32 	%rs13031, %r20562;
	bfe.u32 	%r20563, %r20558, 24, 8;
	cvt.u16.u32 	%rs13030, %r20563;
	bfe.u32 	%r20564, %r20559, 0, 8;
	cvt.u16.u32 	%rs13029, %r20564;
	bfe.u32 	%r20565, %r20559, 8, 8;
	cvt.u16.u32 	%rs13028, %r20565;
	bfe.u32 	%r20566, %r20559, 16, 8;
	cvt.u16.u32 	%rs13027, %r20566;
	bfe.u32 	%r20567, %r20559, 24, 8;
	cvt.u16.u32 	%rs13026, %r20567;
	ld.local.v2.b32 	{%r20568, %r20569}, [%rd3+64];
	bfe.u32 	%r20570, %r20568, 0, 8;
	cvt.u16.u32 	%rs13025, %r20570;
	bfe.u32 	%r20571, %r20568, 8, 8;
	cvt.u16.u32 	%rs13024, %r20571;
	bfe.u32 	%r20572, %r20568, 16, 8;
	cvt.u16.u32 	%rs13023, %r20572;
	bfe.u32 	%r20573, %r20568, 24, 8;
	cvt.u16.u32 	%rs13022, %r20573;
	bfe.u32 	%r20574, %r20569, 0, 8;
	cvt.u16.u32 	%rs13021, %r20574;
	bfe.u32 	%r20575, %r20569, 8, 8;
	cvt.u16.u32 	%rs13020, %r20575;
	bfe.u32 	%r20576, %r20569, 16, 8;
	cvt.u16.u32 	%rs13019, %r20576;
	bfe.u32 	%r20577, %r20569, 24, 8;
	cvt.u16.u32 	%rs13018, %r20577;
	ld.local.v2.b32 	{%r20578, %r20579}, [%rd3+72];
	bfe.u32 	%r20580, %r20578, 0, 8;
	cvt.u16.u32 	%rs13017, %r20580;
	bfe.u32 	%r20581, %r20578, 8, 8;
	cvt.u16.u32 	%rs13016, %r20581;
	bfe.u32 	%r20582, %r20578, 16, 8;
	cvt.u16.u32 	%rs13015, %r20582;
	bfe.u32 	%r20583, %r20578, 24, 8;
	cvt.u16.u32 	%rs13014, %r20583;
	bfe.u32 	%r20584, %r20579, 0, 8;
	cvt.u16.u32 	%rs13013, %r20584;
	bfe.u32 	%r20585, %r20579, 8, 8;
	cvt.u16.u32 	%rs13012, %r20585;
	bfe.u32 	%r20586, %r20579, 16, 8;
	cvt.u16.u32 	%rs13011, %r20586;
	bfe.u32 	%r20587, %r20579, 24, 8;
	cvt.u16.u32 	%rs13010, %r20587;
	ld.local.v2.b32 	{%r20588, %r20589}, [%rd3+80];
	bfe.u32 	%r20590, %r20588, 0, 8;
	cvt.u16.u32 	%rs13009, %r20590;
	bfe.u32 	%r20591, %r20588, 8, 8;
	cvt.u16.u32 	%rs13008, %r20591;
	bfe.u32 	%r20592, %r20588, 16, 8;
	cvt.u16.u32 	%rs13007, %r20592;
	bfe.u32 	%r20593, %r20588, 24, 8;
	cvt.u16.u32 	%rs13006, %r20593;
	bfe.u32 	%r20594, %r20589, 0, 8;
	cvt.u16.u32 	%rs13005, %r20594;
	bfe.u32 	%r20595, %r20589, 8, 8;
	cvt.u16.u32 	%rs13004, %r20595;
	bfe.u32 	%r20596, %r20589, 16, 8;
	cvt.u16.u32 	%rs13003, %r20596;
	bfe.u32 	%r20597, %r20589, 24, 8;
	cvt.u16.u32 	%rs13002, %r20597;
	ld.local.v2.b32 	{%r20598, %r20599}, [%rd3+88];
	bfe.u32 	%r20600, %r20598, 0, 8;
	cvt.u16.u32 	%rs13001, %r20600;
	bfe.u32 	%r20601, %r20598, 8, 8;
	cvt.u16.u32 	%rs13000, %r20601;
	bfe.u32 	%r20602, %r20598, 16, 8;
	cvt.u16.u32 	%rs12999, %r20602;
	bfe.u32 	%r20603, %r20598, 24, 8;
	cvt.u16.u32 	%rs12998, %r20603;
	bfe.u32 	%r20604, %r20599, 0, 8;
	cvt.u16.u32 	%rs12997, %r20604;
	bfe.u32 	%r20605, %r20599, 8, 8;
	cvt.u16.u32 	%rs12996, %r20605;
	bfe.u32 	%r20606, %r20599, 16, 8;
	cvt.u16.u32 	%rs12995, %r20606;
	bfe.u32 	%r20607, %r20599, 24, 8;
	cvt.u16.u32 	%rs12994, %r20607;
	ld.local.v2.b32 	{%r20608, %r20609}, [%rd3+96];
	bfe.u32 	%r20610, %r20608, 0, 8;
	cvt.u16.u32 	%rs12993, %r20610;
	bfe.u32 	%r20611, %r20608, 8, 8;
	cvt.u16.u32 	%rs12992, %r20611;
	bfe.u32 	%r20612, %r20608, 16, 8;
	cvt.u16.u32 	%rs12991, %r20612;
	bfe.u32 	%r20613, %r20608, 24, 8;
	cvt.u16.u32 	%rs12990, %r20613;
	bfe.u32 	%r20614, %r20609, 0, 8;
	cvt.u16.u32 	%rs12989, %r20614;
	bfe.u32 	%r20615, %r20609, 8, 8;
	cvt.u16.u32 	%rs12988, %r20615;
	bfe.u32 	%r20616, %r20609, 16, 8;
	cvt.u16.u32 	%rs12987, %r20616;
	bfe.u32 	%r20617, %r20609, 24, 8;
	cvt.u16.u32 	%rs12986, %r20617;
	ld.local.v2.b32 	{%r20618, %r20619}, [%rd3+104];
	bfe.u32 	%r20620, %r20618, 0, 8;
	cvt.u16.u32 	%rs12985, %r20620;
	bfe.u32 	%r20621, %r20618, 8, 8;
	cvt.u16.u32 	%rs12984, %r20621;
	bfe.u32 	%r20622, %r20618, 16, 8;
	cvt.u16.u32 	%rs12983, %r20622;
	bfe.u32 	%r20623, %r20618, 24, 8;
	cvt.u16.u32 	%rs12982, %r20623;
	bfe.u32 	%r20624, %r20619, 0, 8;
	cvt.u16.u32 	%rs12981, %r20624;
	bfe.u32 	%r20625, %r20619, 8, 8;
	cvt.u16.u32 	%rs12980, %r20625;
	bfe.u32 	%r20626, %r20619, 16, 8;
	cvt.u16.u32 	%rs12979, %r20626;
	bfe.u32 	%r20627, %r20619, 24, 8;
	cvt.u16.u32 	%rs12978, %r20627;
	ld.local.v2.b32 	{%r20628, %r20629}, [%rd3+112];
	bfe.u32 	%r20630, %r20628, 0, 8;
	cvt.u16.u32 	%rs12977, %r20630;
	bfe.u32 	%r20631, %r20628, 8, 8;
	cvt.u16.u32 	%rs12976, %r20631;
	bfe.u32 	%r20632, %r20628, 16, 8;
	cvt.u16.u32 	%rs12975, %r20632;
	bfe.u32 	%r20633, %r20628, 24, 8;
	cvt.u16.u32 	%rs12974, %r20633;
	bfe.u32 	%r20634, %r20629, 0, 8;
	cvt.u16.u32 	%rs12973, %r20634;
	bfe.u32 	%r20635, %r20629, 8, 8;
	cvt.u16.u32 	%rs12972, %r20635;
	bfe.u32 	%r20636, %r20629, 16, 8;
	cvt.u16.u32 	%rs12971, %r20636;
	bfe.u32 	%r20637, %r20629, 24, 8;
	cvt.u16.u32 	%rs12970, %r20637;
	ld.local.v2.b32 	{%r20638, %r20639}, [%rd3+120];
	bfe.u32 	%r20640, %r20638, 0, 8;
	cvt.u16.u32 	%rs12969, %r20640;
	bfe.u32 	%r20641, %r20638, 8, 8;
	cvt.u16.u32 	%rs12968, %r20641;
	bfe.u32 	%r20642, %r20638, 16, 8;
	cvt.u16.u32 	%rs12967, %r20642;
	bfe.u32 	%r20643, %r20638, 24, 8;
	cvt.u16.u32 	%rs12966, %r20643;
	bfe.u32 	%r20644, %r20639, 0, 8;
	cvt.u16.u32 	%rs12965, %r20644;
	bfe.u32 	%r20645, %r20639, 8, 8;
	cvt.u16.u32 	%rs12964, %r20645;
	bfe.u32 	%r20646, %r20639, 16, 8;
	cvt.u16.u32 	%rs12963, %r20646;
	bfe.u32 	%r20647, %r20639, 24, 8;
	cvt.u16.u32 	%rs12962, %r20647;
	ld.local.v2.b32 	{%r20648, %r20649}, [%rd3+128];
	bfe.u32 	%r20650, %r20648, 0, 8;
	cvt.u16.u32 	%rs12961, %r20650;
	bfe.u32 	%r20651, %r20648, 8, 8;
	cvt.u16.u32 	%rs12960, %r20651;
	bfe.u32 	%r20652, %r20648, 16, 8;
	cvt.u16.u32 	%rs12959, %r20652;
	bfe.u32 	%r20653, %r20648, 24, 8;
	cvt.u16.u32 	%rs12958, %r20653;
	bfe.u32 	%r20654, %r20649, 0, 8;
	cvt.u16.u32 	%rs12957, %r20654;
	bfe.u32 	%r20655, %r20649, 8, 8;
	cvt.u16.u32 	%rs12956, %r20655;
	bfe.u32 	%r20656, %r20649, 16, 8;
	cvt.u16.u32 	%rs12955, %r20656;
	bfe.u32 	%r20657, %r20649, 24, 8;
	cvt.u16.u32 	%rs12954, %r20657;
	ld.local.v2.b32 	{%r20658, %r20659}, [%rd3+136];
	bfe.u32 	%r20660, %r20658, 0, 8;
	cvt.u16.u32 	%rs12953, %r20660;
	bfe.u32 	%r20661, %r20658, 8, 8;
	cvt.u16.u32 	%rs12952, %r20661;
	bfe.u32 	%r20662, %r20658, 16, 8;
	cvt.u16.u32 	%rs12951, %r20662;
	bfe.u32 	%r20663, %r20658, 24, 8;
	cvt.u16.u32 	%rs12950, %r20663;
	bfe.u32 	%r20664, %r20659, 0, 8;
	cvt.u16.u32 	%rs12949, %r20664;
	bfe.u32 	%r20665, %r20659, 8, 8;
	cvt.u16.u32 	%rs12948, %r20665;
	bfe.u32 	%r20666, %r20659, 16, 8;
	cvt.u16.u32 	%rs12947, %r20666;
	bfe.u32 	%r20667, %r20659, 24, 8;
	cvt.u16.u32 	%rs12946, %r20667;
	ld.local.v2.b32 	{%r20668, %r20669}, [%rd3+144];
	bfe.u32 	%r20670, %r20668, 0, 8;
	cvt.u16.u32 	%rs12945, %r20670;
	bfe.u32 	%r20671, %r20668, 8, 8;
	cvt.u16.u32 	%rs12944, %r20671;
	bfe.u32 	%r20672, %r20668, 16, 8;
	cvt.u16.u32 	%rs12943, %r20672;
	bfe.u32 	%r20673, %r20668, 24, 8;
	cvt.u16.u32 	%rs12942, %r20673;
	bfe.u32 	%r20674, %r20669, 0, 8;
	cvt.u16.u32 	%rs12941, %r20674;
	bfe.u32 	%r20675, %r20669, 8, 8;
	cvt.u16.u32 	%rs12940, %r20675;
	bfe.u32 	%r20676, %r20669, 16, 8;
	cvt.u16.u32 	%rs12939, %r20676;
	bfe.u32 	%r20677, %r20669, 24, 8;
	cvt.u16.u32 	%rs12938, %r20677;
	ld.local.v2.b32 	{%r20678, %r20679}, [%rd3+152];
	bfe.u32 	%r20680, %r20678, 0, 8;
	cvt.u16.u32 	%rs12937, %r20680;
	bfe.u32 	%r20681, %r20678, 8, 8;
	cvt.u16.u32 	%rs12936, %r20681;
	bfe.u32 	%r20682, %r20678, 16, 8;
	cvt.u16.u32 	%rs12935, %r20682;
	bfe.u32 	%r20683, %r20678, 24, 8;
	cvt.u16.u32 	%rs12934, %r20683;
	bfe.u32 	%r20684, %r20679, 0, 8;
	cvt.u16.u32 	%rs12933, %r20684;
	bfe.u32 	%r20685, %r20679, 8, 8;
	cvt.u16.u32 	%rs12932, %r20685;
	bfe.u32 	%r20686, %r20679, 16, 8;
	cvt.u16.u32 	%rs12931, %r20686;
	bfe.u32 	%r20687, %r20679, 24, 8;
	cvt.u16.u32 	%rs12930, %r20687;
	ld.local.v2.b32 	{%r20688, %r20689}, [%rd3+160];
	bfe.u32 	%r20690, %r20688, 0, 8;
	cvt.u16.u32 	%rs12929, %r20690;
	bfe.u32 	%r20691, %r20688, 8, 8;
	cvt.u16.u32 	%rs12928, %r20691;
	bfe.u32 	%r20692, %r20688, 16, 8;
	cvt.u16.u32 	%rs12927, %r20692;
	bfe.u32 	%r20693, %r20688, 24, 8;
	cvt.u16.u32 	%rs12926, %r20693;
	bfe.u32 	%r20694, %r20689, 0, 8;
	cvt.u16.u32 	%rs12925, %r20694;
	bfe.u32 	%r20695, %r20689, 8, 8;
	cvt.u16.u32 	%rs12924, %r20695;
	bfe.u32 	%r20696, %r20689, 16, 8;
	cvt.u16.u32 	%rs12923, %r20696;
	bfe.u32 	%r20697, %r20689, 24, 8;
	cvt.u16.u32 	%rs12922, %r20697;
	ld.local.v2.b32 	{%r20698, %r20699}, [%rd3+168];
	bfe.u32 	%r20700, %r20698, 0, 8;
	cvt.u16.u32 	%rs12921, %r20700;
	bfe.u32 	%r20701, %r20698, 8, 8;
	cvt.u16.u32 	%rs12920, %r20701;
	bfe.u32 	%r20702, %r20698, 16, 8;
	cvt.u16.u32 	%rs12919, %r20702;
	bfe.u32 	%r20703, %r20698, 24, 8;
	cvt.u16.u32 	%rs12918, %r20703;
	bfe.u32 	%r20704, %r20699, 0, 8;
	cvt.u16.u32 	%rs12917, %r20704;
	bfe.u32 	%r20705, %r20699, 8, 8;
	cvt.u16.u32 	%rs12916, %r20705;
	bfe.u32 	%r20706, %r20699, 16, 8;
	cvt.u16.u32 	%rs12915, %r20706;
	bfe.u32 	%r20707, %r20699, 24, 8;
	cvt.u16.u32 	%rs12914, %r20707;
	ld.local.v2.b32 	{%r20708, %r20709}, [%rd3+176];
	bfe.u32 	%r20710, %r20708, 0, 8;
	cvt.u16.u32 	%rs12913, %r20710;
	bfe.u32 	%r20711, %r20708, 8, 8;
	cvt.u16.u32 	%rs12912, %r20711;
	bfe.u32 	%r20712, %r20708, 16, 8;
	cvt.u16.u32 	%rs12911, %r20712;
	bfe.u32 	%r20713, %r20708, 24, 8;
	cvt.u16.u32 	%rs12910, %r20713;
	bfe.u32 	%r20714, %r20709, 0, 8;
	cvt.u16.u32 	%rs12909, %r20714;
	bfe.u32 	%r20715, %r20709, 8, 8;
	cvt.u16.u32 	%rs12908, %r20715;
	bfe.u32 	%r20716, %r20709, 16, 8;
	cvt.u16.u32 	%rs12907, %r20716;
	bfe.u32 	%r20717, %r20709, 24, 8;
	cvt.u16.u32 	%rs12906, %r20717;
	ld.local.v2.b32 	{%r20718, %r20719}, [%rd3+184];
	bfe.u32 	%r20720, %r20718, 0, 8;
	cvt.u16.u32 	%rs12905, %r20720;
	bfe.u32 	%r20721, %r20718, 8, 8;
	cvt.u16.u32 	%rs12904, %r20721;
	bfe.u32 	%r20722, %r20718, 16, 8;
	cvt.u16.u32 	%rs12903, %r20722;
	bfe.u32 	%r20723, %r20718, 24, 8;
	cvt.u16.u32 	%rs12902, %r20723;
	bfe.u32 	%r20724, %r20719, 0, 8;
	cvt.u16.u32 	%rs12901, %r20724;
	bfe.u32 	%r20725, %r20719, 8, 8;
	cvt.u16.u32 	%rs12900, %r20725;
	bfe.u32 	%r20726, %r20719, 16, 8;
	cvt.u16.u32 	%rs12899, %r20726;
	bfe.u32 	%r20727, %r20719, 24, 8;
	cvt.u16.u32 	%rs12898, %r20727;
	ld.local.v2.b32 	{%r20728, %r20729}, [%rd3+192];
	bfe.u32 	%r20730, %r20728, 0, 8;
	cvt.u16.u32 	%rs12897, %r20730;
	bfe.u32 	%r20731, %r20728, 8, 8;
	cvt.u16.u32 	%rs12896, %r20731;
	bfe.u32 	%r20732, %r20728, 16, 8;
	cvt.u16.u32 	%rs12895, %r20732;
	bfe.u32 	%r20733, %r20728, 24, 8;
	cvt.u16.u32 	%rs12894, %r20733;
	bfe.u32 	%r20734, %r20729, 0, 8;
	cvt.u16.u32 	%rs12893, %r20734;
	bfe.u32 	%r20735, %r20729, 8, 8;
	cvt.u16.u32 	%rs12892, %r20735;
	bfe.u32 	%r20736, %r20729, 16, 8;
	cvt.u16.u32 	%rs12891, %r20736;
	bfe.u32 	%r20737, %r20729, 24, 8;
	cvt.u16.u32 	%rs12890, %r20737;
	ld.local.v2.b32 	{%r20738, %r20739}, [%rd3+200];
	bfe.u32 	%r20740, %r20738, 0, 8;
	cvt.u16.u32 	%rs12889, %r20740;
	bfe.u32 	%r20741, %r20738, 8, 8;
	cvt.u16.u32 	%rs12888, %r20741;
	bfe.u32 	%r20742, %r20738, 16, 8;
	cvt.u16.u32 	%rs12887, %r20742;
	bfe.u32 	%r20743, %r20738, 24, 8;
	cvt.u16.u32 	%rs12886, %r20743;
	bfe.u32 	%r20744, %r20739, 0, 8;
	cvt.u16.u32 	%rs12885, %r20744;
	bfe.u32 	%r20745, %r20739, 8, 8;
	cvt.u16.u32 	%rs12884, %r20745;
	bfe.u32 	%r20746, %r20739, 16, 8;
	cvt.u16.u32 	%rs12883, %r20746;
	bfe.u32 	%r20747, %r20739, 24, 8;
	cvt.u16.u32 	%rs12882, %r20747;
	ld.local.v2.b32 	{%r20748, %r20749}, [%rd3+208];
	bfe.u32 	%r20750, %r20748, 0, 8;
	cvt.u16.u32 	%rs12881, %r20750;
	bfe.u32 	%r20751, %r20748, 8, 8;
	cvt.u16.u32 	%rs12880, %r20751;
	bfe.u32 	%r20752, %r20748, 16, 8;
	cvt.u16.u32 	%rs12879, %r20752;
	bfe.u32 	%r20753, %r20748, 24, 8;
	cvt.u16.u32 	%rs12878, %r20753;
	bfe.u32 	%r20754, %r20749, 0, 8;
	cvt.u16.u32 	%rs12877, %r20754;
	bfe.u32 	%r20755, %r20749, 8, 8;
	cvt.u16.u32 	%rs12876, %r20755;
	bfe.u32 	%r20756, %r20749, 16, 8;
	cvt.u16.u32 	%rs12875, %r20756;
	bfe.u32 	%r20757, %r20749, 24, 8;
	cvt.u16.u32 	%rs12874, %r20757;
	ld.local.v2.b32 	{%r20758, %r20759}, [%rd3+216];
	bfe.u32 	%r20760, %r20758, 0, 8;
	cvt.u16.u32 	%rs12873, %r20760;
	bfe.u32 	%r20761, %r20758, 8, 8;
	cvt.u16.u32 	%rs12872, %r20761;
	bfe.u32 	%r20762, %r20758, 16, 8;
	cvt.u16.u32 	%rs12871, %r20762;
	bfe.u32 	%r20763, %r20758, 24, 8;
	cvt.u16.u32 	%rs12870, %r20763;
	bfe.u32 	%r20764, %r20759, 0, 8;
	cvt.u16.u32 	%rs12869, %r20764;
	bfe.u32 	%r20765, %r20759, 8, 8;
	cvt.u16.u32 	%rs12868, %r20765;
	bfe.u32 	%r20766, %r20759, 16, 8;
	cvt.u16.u32 	%rs12867, %r20766;
	bfe.u32 	%r20767, %r20759, 24, 8;
	cvt.u16.u32 	%rs12866, %r20767;
	ld.local.v2.b32 	{%r20768, %r20769}, [%rd3+224];
	bfe.u32 	%r20770, %r20768, 0, 8;
	cvt.u16.u32 	%rs12865, %r20770;
	bfe.u32 	%r20771, %r20768, 8, 8;
	cvt.u16.u32 	%rs12864, %r20771;
	bfe.u32 	%r20772, %r20768, 16, 8;
	cvt.u16.u32 	%rs12863, %r20772;
	bfe.u32 	%r20773, %r20768, 24, 8;
	cvt.u16.u32 	%rs12862, %r20773;
	bfe.u32 	%r20774, %r20769, 0, 8;
	cvt.u16.u32 	%rs12861, %r20774;
	bfe.u32 	%r20775, %r20769, 8, 8;
	cvt.u16.u32 	%rs12860, %r20775;
	bfe.u32 	%r20776, %r20769, 16, 8;
	cvt.u16.u32 	%rs12859, %r20776;
	bfe.u32 	%r20777, %r20769, 24, 8;
	cvt.u16.u32 	%rs12858, %r20777;
	ld.local.v2.b32 	{%r20778, %r20779}, [%rd3+232];
	bfe.u32 	%r20780, %r20778, 0, 8;
	cvt.u16.u32 	%rs12857, %r20780;
	bfe.u32 	%r20781, %r20778, 8, 8;
	cvt.u16.u32 	%rs12856, %r20781;
	bfe.u32 	%r20782, %r20778, 16, 8;
	cvt.u16.u32 	%rs12855, %r20782;
	bfe.u32 	%r20783, %r20778, 24, 8;
	cvt.u16.u32 	%rs12854, %r20783;
	bfe.u32 	%r20784, %r20779, 0, 8;
	cvt.u16.u32 	%rs12853, %r20784;
	bfe.u32 	%r20785, %r20779, 8, 8;
	cvt.u16.u32 	%rs12852, %r20785;
	bfe.u32 	%r20786, %r20779, 16, 8;
	cvt.u16.u32 	%rs12851, %r20786;
	bfe.u32 	%r20787, %r20779, 24, 8;
	cvt.u16.u32 	%rs12850, %r20787;
	ld.local.v2.b32 	{%r20788, %r20789}, [%rd3+240];
	bfe.u32 	%r20790, %r20788, 0, 8;
	cvt.u16.u32 	%rs12849, %r20790;
	bfe.u32 	%r20791, %r20788, 8, 8;
	cvt.u16.u32 	%rs12848, %r20791;
	bfe.u32 	%r20792, %r20788, 16, 8;
	cvt.u16.u32 	%rs12847, %r20792;
	bfe.u32 	%r20793, %r20788, 24, 8;
	cvt.u16.u32 	%rs12846, %r20793;
	bfe.u32 	%r20794, %r20789, 0, 8;
	cvt.u16.u32 	%rs12845, %r20794;
	bfe.u32 	%r20795, %r20789, 8, 8;
	cvt.u16.u32 	%rs12844, %r20795;
	bfe.u32 	%r20796, %r20789, 16, 8;
	cvt.u16.u32 	%rs12843, %r20796;
	bfe.u32 	%r20797, %r20789, 24, 8;
	cvt.u16.u32 	%rs12842, %r20797;
	ld.local.v2.b32 	{%r20798, %r20799}, [%rd3+248];
	bfe.u32 	%r20800, %r20798, 0, 8;
	cvt.u16.u32 	%rs12841, %r20800;
	bfe.u32 	%r20801, %r20798, 8, 8;
	cvt.u16.u32 	%rs12840, %r20801;
	bfe.u32 	%r20802, %r20798, 16, 8;
	cvt.u16.u32 	%rs12839, %r20802;
	bfe.u32 	%r20803, %r20798, 24, 8;
	cvt.u16.u32 	%rs12838, %r20803;
	bfe.u32 	%r20804, %r20799, 0, 8;
	cvt.u16.u32 	%rs12837, %r20804;
	bfe.u32 	%r20805, %r20799, 8, 8;
	cvt.u16.u32 	%rs12836, %r20805;
	bfe.u32 	%r20806, %r20799, 16, 8;
	cvt.u16.u32 	%rs12835, %r20806;
	bfe.u32 	%r20807, %r20799, 24, 8;
	cvt.u16.u32 	%rs12834, %r20807;
	ld.local.v2.b32 	{%r20808, %r20809}, [%rd3+256];
	bfe.u32 	%r20810, %r20808, 0, 8;
	cvt.u16.u32 	%rs12833, %r20810;
	bfe.u32 	%r20811, %r20808, 8, 8;
	cvt.u16.u32 	%rs12832, %r20811;
	bfe.u32 	%r20812, %r20808, 16, 8;
	cvt.u16.u32 	%rs12831, %r20812;
	bfe.u32 	%r20813, %r20808, 24, 8;
	cvt.u16.u32 	%rs12830, %r20813;
	bfe.u32 	%r20814, %r20809, 0, 8;
	cvt.u16.u32 	%rs12829, %r20814;
	bfe.u32 	%r20815, %r20809, 8, 8;
	cvt.u16.u32 	%rs12828, %r20815;
	bfe.u32 	%r20816, %r20809, 16, 8;
	cvt.u16.u32 	%rs12827, %r20816;
	bfe.u32 	%r20817, %r20809, 24, 8;
	cvt.u16.u32 	%rs12826, %r20817;
	ld.local.v2.b32 	{%r20818, %r20819}, [%rd3+264];
	bfe.u32 	%r20820, %r20818, 0, 8;
	cvt.u16.u32 	%rs12825, %r20820;
	bfe.u32 	%r20821, %r20818, 8, 8;
	cvt.u16.u32 	%rs12824, %r20821;
	bfe.u32 	%r20822, %r20818, 16, 8;
	cvt.u16.u32 	%rs12823, %r20822;
	bfe.u32 	%r20823, %r20818, 24, 8;
	cvt.u16.u32 	%rs12822, %r20823;
	bfe.u32 	%r20824, %r20819, 0, 8;
	cvt.u16.u32 	%rs12821, %r20824;
	bfe.u32 	%r20825, %r20819, 8, 8;
	cvt.u16.u32 	%rs12820, %r20825;
	bfe.u32 	%r20826, %r20819, 16, 8;
	cvt.u16.u32 	%rs12819, %r20826;
	bfe.u32 	%r20827, %r20819, 24, 8;
	cvt.u16.u32 	%rs12818, %r20827;
$L__BB6_42:
	ld.param.u32 	%r27810, [_ZN3cub18CUB_300001_SM_10006detail6reduce28DeviceReduceSingleTileKernelINS2_10policy_hubI4Itemy13Addition_funcE10Policy1000EPS5_S9_iS6_S5_S5_N4cuda3std3__410__identityEEEvT0_T1_T2_T3_T4_T6__param_2];
	cvt.u32.u16 	%r21168, %rs13073;
	and.b32  	%r21169, %r21168, 255;
	and.b16  	%rs12220, %rs13072, 255;
	mul.wide.u16 	%r21170, %rs12220, 256;
	or.b32  	%r21171, %r21170, %r21169;
	cvt.u32.u16 	%r21172, %rs13071;
	shl.b32 	%r21173, %r21172, 16;
	and.b32  	%r21174, %r21173, 16711680;
	or.b32  	%r21175, %r21171, %r21174;
	cvt.u32.u16 	%r21176, %rs13070;
	shl.b32 	%r21177, %r21176, 24;
	or.b32  	%r20849, %r21175, %r21177;
	cvt.u32.u16 	%r21178, %rs13069;
	and.b32  	%r21179, %r21178, 255;
	and.b16  	%rs12221, %rs13068, 255;
	mul.wide.u16 	%r21180, %rs12221, 256;
	or.b32  	%r21181, %r21180, %r21179;
	cvt.u32.u16 	%r21182, %rs13067;
	shl.b32 	%r21183, %r21182, 16;
	and.b32  	%r21184, %r21183, 16711680;
	or.b32  	%r21185, %r21181, %r21184;
	cvt.u32.u16 	%r21186, %rs13066;
	shl.b32 	%r21187, %r21186, 24;
	or.b32  	%r20854, %r21185, %r21187;
	cvt.u32.u16 	%r21188, %rs13065;
	and.b32  	%r21189, %r21188, 255;
	and.b16  	%rs12222, %rs13064, 255;
	mul.wide.u16 	%r21190, %rs12222, 256;
	or.b32  	%r21191, %r21190, %r21189;
	cvt.u32.u16 	%r21192, %rs13063;
	shl.b32 	%r21193, %r21192, 16;
	and.b32  	%r21194, %r21193, 16711680;
	or.b32  	%r21195, %r21191, %r21194;
	cvt.u32.u16 	%r21196, %rs13062;
	shl.b32 	%r21197, %r21196, 24;
	or.b32  	%r20859, %r21195, %r21197;
	cvt.u32.u16 	%r21198, %rs13061;
	and.b32  	%r21199, %r21198, 255;
	and.b16  	%rs12223, %rs13060, 255;
	mul.wide.u16 	%r21200, %rs12223, 256;
	or.b32  	%r21201, %r21200, %r21199;
	cvt.u32.u16 	%r21202, %rs13059;
	shl.b32 	%r21203, %r21202, 16;
	and.b32  	%r21204, %r21203, 16711680;
	or.b32  	%r21205, %r21201, %r21204;
	cvt.u32.u16 	%r21206, %rs13058;
	shl.b32 	%r21207, %r21206, 24;
	or.b32  	%r20864, %r21205, %r21207;
	cvt.u32.u16 	%r21208, %rs13057;
	and.b32  	%r21209, %r21208, 255;
	and.b16  	%rs12224, %rs13056, 255;
	mul.wide.u16 	%r21210, %rs12224, 256;
	or.b32  	%r21211, %r21210, %r21209;
	cvt.u32.u16 	%r21212, %rs13055;
	shl.b32 	%r21213, %r21212, 16;
	and.b32  	%r21214, %r21213, 16711680;
	or.b32  	%r21215, %r21211, %r21214;
	cvt.u32.u16 	%r21216, %rs13054;
	shl.b32 	%r21217, %r21216, 24;
	or.b32  	%r20869, %r21215, %r21217;
	cvt.u32.u16 	%r21218, %rs13053;
	and.b32  	%r21219, %r21218, 255;
	and.b16  	%rs12225, %rs13052, 255;
	mul.wide.u16 	%r21220, %rs12225, 256;
	or.b32  	%r21221, %r21220, %r21219;
	cvt.u32.u16 	%r21222, %rs13051;
	shl.b32 	%r21223, %r21222, 16;
	and.b32  	%r21224, %r21223, 16711680;
	or.b32  	%r21225, %r21221, %r21224;
	cvt.u32.u16 	%r21226, %rs13050;
	shl.b32 	%r21227, %r21226, 24;
	or.b32  	%r20874, %r21225, %r21227;
	cvt.u32.u16 	%r21228, %rs13049;
	and.b32  	%r21229, %r21228, 255;
	and.b16  	%rs12226, %rs13048, 255;
	mul.wide.u16 	%r21230, %rs12226, 256;
	or.b32  	%r21231, %r21230, %r21229;
	cvt.u32.u16 	%r21232, %rs13047;
	shl.b32 	%r21233, %r21232, 16;
	and.b32  	%r21234, %r21233, 16711680;
	or.b32  	%r21235, %r21231, %r21234;
	cvt.u32.u16 	%r21236, %rs13046;
	shl.b32 	%r21237, %r21236, 24;
	or.b32  	%r20879, %r21235, %r21237;
	cvt.u32.u16 	%r21238, %rs13045;
	and.b32  	%r21239, %r21238, 255;
	and.b16  	%rs12227, %rs13044, 255;
	mul.wide.u16 	%r21240, %rs12227, 256;
	or.b32  	%r21241, %r21240, %r21239;
	cvt.u32.u16 	%r21242, %rs13043;
	shl.b32 	%r21243, %r21242, 16;
	and.b32  	%r21244, %r21243, 16711680;
	or.b32  	%r21245, %r21241, %r21244;
	cvt.u32.u16 	%r21246, %rs13042;
	shl.b32 	%r21247, %r21246, 24;
	or.b32  	%r20884, %r21245, %r21247;
	cvt.u32.u16 	%r21248, %rs13041;
	and.b32  	%r21249, %r21248, 255;
	and.b16  	%rs12228, %rs13040, 255;
	mul.wide.u16 	%r21250, %rs12228, 256;
	or.b32  	%r21251, %r21250, %r21249;
	cvt.u32.u16 	%r21252, %rs13039;
	shl.b32 	%r21253, %r21252, 16;
	and.b32  	%r21254, %r21253, 16711680;
	or.b32  	%r21255, %r21251, %r21254;
	cvt.u32.u16 	%r21256, %rs13038;
	shl.b32 	%r21257, %r21256, 24;
	or.b32  	%r20889, %r21255, %r21257;
	cvt.u32.u16 	%r21258, %rs13037;
	and.b32  	%r21259, %r21258, 255;
	and.b16  	%rs12229, %rs13036, 255;
	mul.wide.u16 	%r21260, %rs12229, 256;
	or.b32  	%r21261, %r21260, %r21259;
	cvt.u32.u16 	%r21262, %rs13035;
	shl.b32 	%r21263, %r21262, 16;
	and.b32  	%r21264, %r21263, 16711680;
	or.b32  	%r21265, %r21261, %r21264;
	cvt.u32.u16 	%r21266, %rs13034;
	shl.b32 	%r21267, %r21266, 24;
	or.b32  	%r20894, %r21265, %r21267;
	cvt.u32.u16 	%r21268, %rs13033;
	and.b32  	%r21269, %r21268, 255;
	and.b16  	%rs12230, %rs13032, 255;
	mul.wide.u16 	%r21270, %rs12230, 256;
	or.b32  	%r21271, %r21270, %r21269;
	cvt.u32.u16 	%r21272, %rs13031;
	shl.b32 	%r21273, %r21272, 16;
	and.b32  	%r21274, %r21273, 16711680;
	or.b32  	%r21275, %r21271, %r21274;
	cvt.u32.u16 	%r21276, %rs13030;
	shl.b32 	%r21277, %r21276, 24;
	or.b32  	%r20899, %r21275, %r21277;
	cvt.u32.u16 	%r21278, %rs13029;
	and.b32  	%r21279, %r21278, 255;
	and.b16  	%rs12231, %rs13028, 255;
	mul.wide.u16 	%r21280, %rs12231, 256;
	or.b32  	%r21281, %r21280, %r21279;
	cvt.u32.u16 	%r21282, %rs13027;
	shl.b32 	%r21283, %r21282, 16;
	and.b32  	%r21284, %r21283, 16711680;
	or.b32  	%r21285, %r21281, %r21284;
	cvt.u32.u16 	%r21286, %rs13026;
	shl.b32 	%r21287, %r21286, 24;
	or.b32  	%r20904, %r21285, %r21287;
	cvt.u32.u16 	%r21288, %rs13025;
	and.b32  	%r21289, %r21288, 255;
	and.b16  	%rs12232, %rs13024, 255;
	mul.wide.u16 	%r21290, %rs12232, 256;
	or.b32  	%r21291, %r21290, %r21289;
	cvt.u32.u16 	%r21292, %rs13023;
	shl.b32 	%r21293, %r21292, 16;
	and.b32  	%r21294, %r21293, 16711680;
	or.b32  	%r21295, %r21291, %r21294;
	cvt.u32.u16 	%r21296, %rs13022;
	shl.b32 	%r21297, %r21296, 24;
	or.b32  	%r20909, %r21295, %r21297;
	cvt.u32.u16 	%r21298, %rs13021;
	and.b32  	%r21299, %r21298, 255;
	and.b16  	%rs12233, %rs13020, 255;
	mul.wide.u16 	%r21300, %rs12233, 256;
	or.b32  	%r21301, %r21300, %r21299;
	cvt.u32.u16 	%r21302, %rs13019;
	shl.b32 	%r21303, %r21302, 16;
	and.b32  	%r21304, %r21303, 16711680;
	or.b32  	%r21305, %r21301, %r21304;
	cvt.u32.u16 	%r21306, %rs13018;
	shl.b32 	%r21307, %r21306, 24;
	or.b32  	%r20914, %r21305, %r21307;
	cvt.u32.u16 	%r21308, %rs13017;
	and.b32  	%r21309, %r21308, 255;
	and.b16  	%rs12234, %rs13016, 255;
	mul.wide.u16 	%r21310, %rs12234, 256;
	or.b32  	%r21311, %r21310, %r21309;
	cvt.u32.u16 	%r21312, %rs13015;
	shl.b32 	%r21313, %r21312, 16;
	and.b32  	%r21314, %r21313, 16711680;
	or.b32  	%r21315, %r21311, %r21314;
	cvt.u32.u16 	%r21316, %rs13014;
	shl.b32 	%r21317, %r21316, 24;
	or.b32  	%r20919, %r21315, %r21317;
	cvt.u32.u16 	%r21318, %rs13013;
	and.b32  	%r21319, %r21318, 255;
	and.b16  	%rs12235, %rs13012, 255;
	mul.wide.u16 	%r21320, %rs12235, 256;
	or.b32  	%r21321, %r21320, %r21319;
	cvt.u32.u16 	%r21322, %rs13011;
	shl.b32 	%r21323, %r21322, 16;
	and.b32  	%r21324, %r21323, 16711680;
	or.b32  	%r21325, %r21321, %r21324;
	cvt.u32.u16 	%r21326, %rs13010;
	shl.b32 	%r21327, %r21326, 24;
	or.b32  	%r20924, %r21325, %r21327;
	cvt.u32.u16 	%r21328, %rs13009;
	and.b32  	%r21329, %r21328, 255;
	and.b16  	%rs12236, %rs13008, 255;
	mul.wide.u16 	%r21330, %rs12236, 256;
	or.b32  	%r21331, %r21330, %r21329;
	cvt.u32.u16 	%r21332, %rs13007;
	shl.b32 	%r21333, %r21332, 16;
	and.b32  	%r21334, %r21333, 16711680;
	or.b32  	%r21335, %r21331, %r21334;
	cvt.u32.u16 	%r21336, %rs13006;
	shl.b32 	%r21337, %r21336, 24;
	or.b32  	%r20929, %r21335, %r21337;
	cvt.u32.u16 	%r21338, %rs13005;
	and.b32  	%r21339, %r21338, 255;
	and.b16  	%rs12237, %rs13004, 255;
	mul.wide.u16 	%r21340, %rs12237, 256;
	or.b32  	%r21341, %r21340, %r21339;
	cvt.u32.u16 	%r21342, %rs13003;
	shl.b32 	%r21343, %r21342, 16;
	and.b32  	%r21344, %r21343, 16711680;
	or.b32  	%r21345, %r21341, %r21344;
	cvt.u32.u16 	%r21346, %rs13002;
	shl.b32 	%r21347, %r21346, 24;
	or.b32  	%r20934, %r21345, %r21347;
	cvt.u32.u16 	%r21348, %rs13001;
	and.b32  	%r21349, %r21348, 255;
	and.b16  	%rs12238, %rs13000, 255;
	mul.wide.u16 	%r21350, %rs12238, 256;
	or.b32  	%r21351, %r21350, %r21349;
	cvt.u32.u16 	%r21352, %rs12999;
	shl.b32 	%r21353, %r21352, 16;
	and.b32  	%r21354, %r21353, 16711680;
	or.b32  	%r21355, %r21351, %r21354;
	cvt.u32.u16 	%r21356, %rs12998;
	shl.b32 	%r21357, %r21356, 24;
	or.b32  	%r20939, %r21355, %r21357;
	cvt.u32.u16 	%r21358, %rs12997;
	and.b32  	%r21359, %r21358, 255;
	and.b16  	%rs12239, %rs12996, 255;
	mul.wide.u16 	%r21360, %rs12239, 256;
	or.b32  	%r21361, %r21360, %r21359;
	cvt.u32.u16 	%r21362, %rs12995;
	shl.b32 	%r21363, %r21362, 16;
	and.b32  	%r21364, %r21363, 16711680;
	or.b32  	%r21365, %r21361, %r21364;
	cvt.u32.u16 	%r21366, %rs12994;
	shl.b32 	%r21367, %r21366, 24;
	or.b32  	%r20944, %r21365, %r21367;
	cvt.u32.u16 	%r21368, %rs12993;
	and.b32  	%r21369, %r21368, 255;
	and.b16  	%rs12240, %rs12992, 255;
	mul.wide.u16 	%r21370, %rs12240, 256;
	or.b32  	%r21371, %r21370, %r21369;
	cvt.u32.u16 	%r21372, %rs12991;
	shl.b32 	%r21373, %r21372, 16;
	and.b32  	%r21374, %r21373, 16711680;
	or.b32  	%r21375, %r21371, %r21374;
	cvt.u32.u16 	%r21376, %rs12990;
	shl.b32 	%r21377, %r21376, 24;
	or.b32  	%r20949, %r21375, %r21377;
	cvt.u32.u16 	%r21378, %rs12989;
	and.b32  	%r21379, %r21378, 255;
	and.b16  	%rs12241, %rs12988, 255;
	mul.wide.u16 	%r21380, %rs12241, 256;
	or.b32  	%r21381, %r21380, %r21379;
	cvt.u32.u16 	%r21382, %rs12987;
	shl.b32 	%r21383, %r21382, 16;
	and.b32  	%r21384, %r21383, 16711680;
	or.b32  	%r21385, %r21381, %r21384;
	cvt.u32.u16 	%r21386, %rs12986;
	shl.b32 	%r21387, %r21386, 24;
	or.b32  	%r20954, %r21385, %r21387;
	cvt.u32.u16 	%r21388, %rs12985;
	and.b32  	%r21389, %r21388, 255;
	and.b16  	%rs12242, %rs12984, 255;
	mul.wide.u16 	%r21390, %rs12242, 256;
	or.b32  	%r21391, %r21390, %r21389;
	cvt.u32.u16 	%r21392, %rs12983;
	shl.b32 	%r21393, %r21392, 16;
	and.b32  	%r21394, %r21393, 16711680;
	or.b32  	%r21395, %r21391, %r21394;
	cvt.u32.u16 	%r21396, %rs12982;
	shl.b32 	%r21397, %r21396, 24;
	or.b32  	%r20959, %r21395, %r21397;
	cvt.u32.u16 	%r21398, %rs12981;
	and.b32  	%r21399, %r21398, 255;
	and.b16  	%rs12243, %rs12980, 255;
	mul.wide.u16 	%r21400, %rs12243, 256;
	or.b32  	%r21401, %r21400, %r21399;
	cvt.u32.u16 	%r21402, %rs12979;
	shl.b32 	%r21403, %r21402, 16;
	and.b32  	%r21404, %r21403, 16711680;
	or.b32  	%r21405, %r21401, %r21404;
	cvt.u32.u16 	%r21406, %rs12978;
	shl.b32 	%r21407, %r21406, 24;
	or.b32  	%r20964, %r21405, %r21407;
	cvt.u32.u16 	%r21408, %rs12977;
	and.b32  	%r21409, %r21408, 255;
	and.b16  	%rs12244, %rs12976, 255;
	mul.wide.u16 	%r21410, %rs12244, 256;
	or.b32  	%r21411, %r21410, %r21409;
	cvt.u32.u16 	%r21412, %rs12975;
	shl.b32 	%r21413, %r21412, 16;
	and.b32  	%r21414, %r21413, 16711680;
	or.b32  	%r21415, %r21411, %r21414;
	cvt.u32.u16 	%r21416, %rs12974;
	shl.b32 	%r21417, %r21416, 24;
	or.b32  	%r20969, %r21415, %r21417;
	cvt.u32.u16 	%r21418, %rs12973;
	and.b32  	%r21419, %r21418, 255;
	and.b16  	%rs12245, %rs12972, 255;
	mul.wide.u16 	%r21420, %rs12245, 256;
	or.b32  	%r21421, %r21420, %r21419;
	cvt.u32.u16 	%r21422, %rs12971;
	shl.b32 	%r21423, %r21422, 16;
	and.b32  	%r21424, %r21423, 16711680;
	or.b32  	%r21425, %r21421, %r21424;
	cvt.u32.u16 	%r21426, %rs12970;
	shl.b32 	%r21427, %r21426, 24;
	or.b32  	%r20974, %r21425, %r21427;
	cvt.u32.u16 	%r21428, %rs12969;
	and.b32  	%r21429, %r21428, 255;
	and.b16  	%rs12246, %rs12968, 255;
	mul.wide.u16 	%r21430, %rs12246, 256;
	or.b32  	%r21431, %r21430, %r21429;
	cvt.u32.u16 	%r21432, %rs12967;
	shl.b32 	%r21433, %r21432, 16;
	and.b32  	%r21434, %r21433, 16711680;
	or.b32  	%r21435, %r21431, %r21434;
	cvt.u32.u16 	%r21436, %rs12966;
	shl.b32 	%r21437, %r21436, 24;
	or.b32  	%r20979, %r21435, %r21437;
	cvt.u32.u16 	%r21438, %rs12965;
	and.b32  	%r21439, %r21438, 255;
	and.b16  	%rs12247, %rs12964, 255;
	mul.wide.u16 	%r21440, %rs12247, 256;
	or.b32  	%r21441, %r21440, %r21439;
	cvt.u32.u16 	%r21442, %rs12963;
	shl.b32 	%r21443, %r21442, 16;
	and.b32  	%r21444, %r21443, 16711680;
	or.b32  	%r21445, %r21441, %r21444;
	cvt.u32.u16 	%r21446, %rs12962;
	shl.b32 	%r21447, %r21446, 24;
	or.b32  	%r20984, %r21445, %r21447;
	cvt.u32.u16 	%r21448, %rs12961;
	and.b32  	%r21449, %r21448, 255;
	and.b16  	%rs12248, %rs12960, 255;
	mul.wide.u16 	%r21450, %rs12248, 256;
	or.b32  	%r21451, %r21450, %r21449;
	cvt.u32.u16 	%r21452, %rs12959;
	shl.b32 	%r21453, %r21452, 16;
	and.b32  	%r21454, %r21453, 16711680;
	or.b32  	%r21455, %r21451, %r21454;
	cvt.u32.u16 	%r21456, %rs12958;
	shl.b32 	%r21457, %r21456, 24;
	or.b32  	%r20989, %r21455, %r21457;
	cvt.u32.u16 	%r21458, %rs12957;
	and.b32  	%r21459, %r21458, 255;
	and.b16  	%rs12249, %rs12956, 255;
	mul.wide.u16 	%r21460, %rs12249, 256;
	or.b32  	%r21461, %r21460, %r21459;
	cvt.u32.u16 	%r21462, %rs12955;
	shl.b32 	%r21463, %r21462, 16;
	and.b32  	%r21464, %r21463, 16711680;
	or.b32  	%r21465, %r21461, %r21464;
	cvt.u32.u16 	%r21466, %rs12954;
	shl.b32 	%r21467, %r21466, 24;
	or.b32  	%r20994, %r21465, %r21467;
	cvt.u32.u16 	%r21468, %rs12953;
	and.b32  	%r21469, %r21468, 255;
	and.b16  	%rs12250, %rs12952, 255;
	mul.wide.u16 	%r21470, %rs12250, 256;
	or.b32  	%r21471, %r21470, %r21469;
	cvt.u32.u16 	%r21472, %rs12951;
	shl.b32 	%r21473, %r21472, 16;
	and.b32  	%r21474, %r21473, 16711680;
	or.b32  	%r21475, %r21471, %r21474;
	cvt.u32.u16 	%r21476, %rs12950;
	shl.b32 	%r21477, %r21476, 24;
	or.b32  	%r20999, %r21475, %r21477;
	cvt.u32.u16 	%r21478, %rs12949;
	and.b32  	%r21479, %r21478, 255;
	and.b16  	%rs12251, %rs12948, 255;
	mul.wide.u16 	%r21480, %rs12251, 256;
	or.b32  	%r21481, %r21480, %r21479;
	cvt.u32.u16 	%r21482, %rs12947;
	shl.b32 	%r21483, %r21482, 16;
	and.b32  	%r21484, %r21483, 16711680;
	or.b32  	%r21485, %r21481, %r21484;
	cvt.u32.u16 	%r21486, %rs12946;
	shl.b32 	%r21487, %r21486, 24;
	or.b32  	%r21004, %r21485, %r21487;
	cvt.u32.u16 	%r21488, %rs12945;
	and.b32  	%r21489, %r21488, 255;
	and.b16  	%rs12252, %rs12944, 255;
	mul.wide.u16 	%r21490, %rs12252, 256;
	or.b32  	%r21491, %r21490, %r21489;
	cvt.u32.u16 	%r21492, %rs12943;
	shl.b32 	%r21493, %r21492, 16;
	and.b32  	%r21494, %r21493, 16711680;
	or.b32  	%r21495, %r21491, %r21494;
	cvt.u32.u16 	%r21496, %rs12942;
	shl.b32 	%r21497, %r21496, 24;
	or.b32  	%r21009, %r21495, %r21497;
	cvt.u32.u16 	%r21498, %rs12941;
	and.b32  	%r21499, %r21498, 255;
	and.b16  	%rs12253, %rs12940, 255;
	mul.wide.u16 	%r21500, %rs12253, 256;
	or.b32  	%r21501, %r21500, %r21499;
	cvt.u32.u16 	%r21502, %rs12939;
	shl.b32 	%r21503, %r21502, 16;
	and.b32  	%r21504, %r21503, 16711680;
	or.b32  	%r21505, %r21501, %r21504;
	cvt.u32.u16 	%r21506, %rs12938;
	shl.b32 	%r21507, %r21506, 24;
	or.b32  	%r21014, %r21505, %r21507;
	cvt.u32.u16 	%r21508, %rs12937;
	and.b32  	%r21509, %r21508, 255;
	and.b16  	%rs12254, %rs12936, 255;
	mul.wide.u16 	%r21510, %rs12254, 256;
	or.b32  	%r21511, %r21510, %r21509;
	cvt.u32.u16 	%r21512, %rs12935;
	shl.b32 	%r21513, %r21512, 16;
	and.b32  	%r21514, %r21513, 16711680;
	or.b32  	%r21515, %r21511, %r21514;
	cvt.u32.u16 	%r21516, %rs12934;
	shl.b32 	%r21517, %r21516, 24;
	or.b32  	%r21019, %r21515, %r21517;
	cvt.u32.u16 	%r21518, %rs12933;
	and.b32  	%r21519, %r21518, 255;
	and.b16  	%rs12255, %rs12932, 255;
	mul.wide.u16 	%r21520, %rs12255, 256;
	or.b32  	%r21521, %r21520, %r21519;
	cvt.u32.u16 	%r21522, %rs12931;
	shl.b32 	%r21523, %r21522, 16;
	and.b32  	%r21524, %r21523, 16711680;
	or.b32  	%r21525, %r21521, %r21524;
	cvt.u32.u16 	%r21526, %rs12930;
	shl.b32 	%r21527, %r21526, 24;
	or.b32  	%r21024, %r21525, %r21527;
	cvt.u32.u16 	%r21528, %rs12929;
	and.b32  	%r21529, %r21528, 255;
	and.b16  	%rs12256, %rs12928, 255;
	mul.wide.u16 	%r21530, %rs12256, 256;
	or.b32  	%r21531, %r21530, %r21529;
	cvt.u32.u16 	%r21532, %rs12927;
	shl.b32 	%r21533, %r21532, 16;
	and.b32  	%r21534, %r21533, 16711680;
	or.b32  	%r21535, %r21531, %r21534;
	cvt.u32.u16 	%r21536, %rs12926;
	shl.b32 	%r21537, %r21536, 24;
	or.b32  	%r21029, %r21535, %r21537;
	cvt.u32.u16 	%r21538, %rs12925;
	and.b32  	%r21539, %r21538, 255;
	and.b16  	%rs12257, %rs12924, 255;
	mul.wide.u16 	%r21540, %rs12257, 256;
	or.b32  	%r21541, %r21540, %r21539;
	cvt.u32.u16 	%r21542, %rs12923;
	shl.b32 	%r21543, %r21542, 16;
	and.b32  	%r21544, %r21543, 16711680;
	or.b32  	%r21545, %r21541, %r21544;
	cvt.u32.u16 	%r21546, %rs12922;
	shl.b32 	%r21547, %r21546, 24;
	or.b32  	%r21034, %r21545, %r21547;
	cvt.u32.u16 	%r21548, %rs12921;
	and.b32  	%r21549, %r21548, 255;
	and.b16  	%rs12258, %rs12920, 255;
	mul.wide.u16 	%r21550, %rs12258, 256;
	or.b32  	%r21551, %r21550, %r21549;
	cvt.u32.u16 	%r21552, %rs12919;
	shl.b32 	%r21553, %r21552, 16;
	and.b32  	%r21554, %r21553, 16711680;
	or.b32  	%r21555, %r21551, %r21554;
	cvt.u32.u16 	%r21556, %rs12918;
	shl.b32 	%r21557, %r21556, 24;
	or.b32  	%r21039, %r21555, %r21557;
	cvt.u32.u16 	%r21558, %rs12917;
	and.b32  	%r21559, %r21558, 255;
	and.b16  	%rs12259, %rs12916, 255;
	mul.wide.u16 	%r21560, %rs12259, 256;
	or.b32  	%r21561, %r21560, %r21559;
	cvt.u32.u16 	%r21562, %rs12915;
	shl.b32 	%r21563, %r21562, 16;
	and.b32  	%r21564, %r21563, 16711680;
	or.b32  	%r21565, %r21561, %r21564;
	cvt.u32.u16 	%r21566, %rs12914;
	shl.b32 	%r21567, %r21566, 24;
	or.b32  	%r21044, %r21565, %r21567;
	cvt.u32.u16 	%r21568, %rs12913;
	and.b32  	%r21569, %r21568, 255;
	and.b16  	%rs12260, %rs12912, 255;
	mul.wide.u16 	%r21570, %rs12260, 256;
	or.b32  	%r21571, %r21570, %r21569;
	cvt.u32.u16 	%r21572, %rs12911;
	shl.b32 	%r21573, %r21572, 16;
	and.b32  	%r21574, %r21573, 16711680;
	or.b32  	%r21575, %r21571, %r21574;
	cvt.u32.u16 	%r21576, %rs12910;
	shl.b32 	%r21577, %r21576, 24;
	or.b32  	%r21049, %r21575, %r21577;
	cvt.u32.u16 	%r21578, %rs12909;
	and.b32  	%r21579, %r21578, 255;
	and.b16  	%rs12261, %rs12908, 255;
	mul.wide.u16 	%r21580, %rs12261, 256;
	or.b32  	%r21581, %r21580, %r21579;
	cvt.u32.u16 	%r21582, %rs12907;
	shl.b32 	%r21583, %r21582, 16;
	and.b32  	%r21584, %r21583, 16711680;
	or.b32  	%r21585, %r21581, %r21584;
	cvt.u32.u16 	%r21586, %rs12906;
	shl.b32 	%r21587, %r21586, 24;
	or.b32  	%r21054, %r21585, %r21587;
	cvt.u32.u16 	%r21588, %rs12905;
	and.b32  	%r21589, %r21588, 255;
	and.b16  	%rs12262, %rs12904, 255;
	mul.wide.u16 	%r21590, %rs12262, 256;
	or.b32  	%r21591, %r21590, %r21589;
	cvt.u32.u16 	%r21592, %rs12903;
	shl.b32 	%r21593, %r21592, 16;
	and.b32  	%r21594, %r21593, 16711680;
	or.b32  	%r21595, %r21591, %r21594;
	cvt.u32.u16 	%r21596, %rs12902;
	shl.b32 	%r21597, %r21596, 24;
	or.b32  	%r21059, %r21595, %r21597;
	cvt.u32.u16 	%r21598, %rs12901;
	and.b32  	%r21599, %r21598, 255;
	and.b16  	%rs12263, %rs12900, 255;
	mul.wide.u16 	%r21600, %rs12263, 256;
	or.b32  	%r21601, %r21600, %r21599;
	cvt.u32.u16 	%r21602, %rs12899;
	shl.b32 	%r21603, %r21602, 16;
	and.b32  	%r21604, %r21603, 16711680;
	or.b32  	%r21605, %r21601, %r21604;
	cvt.u32.u16 	%r21606, %rs12898;
	shl.b32 	%r21607, %r21606, 24;
	or.b32  	%r21064, %r21605, %r21607;
	cvt.u32.u16 	%r21608, %rs12897;
	and.b32  	%r21609, %r21608, 255;
	and.b16  	%rs12264, %rs12896, 255;
	mul.wide.u16 	%r21610, %rs12264, 256;
	or.b32  	%r21611, %r21610, %r21609;
	cvt.u32.u16 	%r21612, %rs12895;
	shl.b32 	%r21613, %r21612, 16;
	and.b32  	%r21614, %r21613, 16711680;
	or.b32  	%r21615, %r21611, %r21614;
	cvt.u32.u16 	%r21616, %rs12894;
	shl.b32 	%r21617, %r21616, 24;
	or.b32  	%r21069, %r21615, %r21617;
	cvt.u32.u16 	%r21618, %rs12893;
	and.b32  	%r21619, %r21618, 255;
	and.b16  	%rs12265, %rs12892, 255;
	mul.wide.u16 	%r21620, %rs12265, 256;
	or.b32  	%r21621, %r21620, %r21619;
	cvt.u32.u16 	%r21622, %rs12891;
	shl.b32 	%r21623, %r21622, 16;
	and.b32  	%r21624, %r21623, 16711680;
	or.b32  	%r21625, %r21621, %r21624;
	cvt.u32.u16 	%r21626, %rs12890;
	shl.b32 	%r21627, %r21626, 24;
	or.b32  	%r21074, %r21625, %r21627;
	cvt.u32.u16 	%r21628, %rs12889;
	and.b32  	%r21629, %r21628, 255;
	and.b16  	%rs12266, %rs12888, 255;
	mul.wide.u16 	%r21630, %rs12266, 256;
	or.b32  	%r21631, %r21630, %r21629;
	cvt.u32.u16 	%r21632, %rs12887;
	shl.b32 	%r21633, %r21632, 16;
	and.b32  	%r21634, %r21633, 16711680;
	or.b32  	%r21635, %r21631, %r21634;
	cvt.u32.u16 	%r21636, %rs12886;
	shl.b32 	%r21637, %r21636, 24;
	or.b32  	%r21079, %r21635, %r21637;
	cvt.u32.u16 	%r21638, %rs12885;
	and.b32  	%r21639, %r21638, 255;
	and.b16  	%rs12267, %rs12884, 255;
	mul.wide.u16 	%r21640, %rs12267, 256;
	or.b32  	%r21641, %r21640, %r21639;
	cvt.u32.u16 	%r21642, %rs12883;
	shl.b32 	%r21643, %r21642, 16;
	and.b32  	%r21644, %r21643, 16711680;
	or.b32  	%r21645, %r21641, %r21644;
	cvt.u32.u16 	%r21646, %rs12882;
	shl.b32 	%r21647, %r21646, 24;
	or.b32  	%r21084, %r21645, %r21647;
	cvt.u32.u16 	%r21648, %rs12881;
	and.b32  	%r21649, %r21648, 255;
	and.b16  	%rs12268, %rs12880, 255;
	mul.wide.u16 	%r21650, %rs12268, 256;
	or.b32  	%r21651, %r21650, %r21649;
	cvt.u32.u16 	%r21652, %rs12879;
	shl.b32 	%r21653, %r21652, 16;
	and.b32  	%r21654, %r21653, 16711680;
	or.b32  	%r21655, %r21651, %r21654;
	cvt.u32.u16 	%r21656, %rs12878;
	shl.b32 	%r21657, %r21656, 24;
	or.b32  	%r21089, %r21655, %r21657;
	cvt.u32.u16 	%r21658, %rs12877;
	and.b32  	%r21659, %r21658, 255;
	and.b16  	%rs12269, %rs12876, 255;
	mul.wide.u16 	%r21660, %rs12269, 256;
	or.b32  	%r21661, %r21660, %r21659;
	cvt.u32.u16 	%r21662, %rs12875;
	shl.b32 	%r21663, %r21662, 16;
	and.b32  	%r21664, %r21663, 16711680;
	or.b32  	%r21665, %r21661, %r21664;
	cvt.u32.u16 	%r21666, %rs12874;
	shl.b32 	%r21667, %r21666, 24;
	or.b32  	%r21094, %r21665, %r21667;
	cvt.u32.u16 	%r21668, %rs12873;
	and.b32  	%r21669, %r21668, 255;
	and.b16  	%rs12270, %rs12872, 255;
	mul.wide.u16 	%r21670, %rs12270, 256;
	or.b32  	%r21671, %r21670, %r21669;
	cvt.u32.u16 	%r21672, %rs12871;
	shl.b32 	%r21673, %r21672, 16;
	and.b32  	%r21674, %r21673, 16711680;
	or.b32  	%r21675, %r21671, %r21674;
	cvt.u32.u16 	%r21676, %rs12870;
	shl.b32 	%r21677, %r21676, 24;
	or.b32  	%r21099, %r21675, %r21677;
	cvt.u32.u16 	%r21678, %rs12869;
	and.b32  	%r21679, %r21678, 255;
	and.b16  	%rs12271, %rs12868, 255;
	mul.wide.u16 	%r21680, %rs12271, 256;
	or.b32  	%r21681, %r21680, %r21679;
	cvt.u32.u16 	%r21682, %rs12867;
	shl.b32 	%r21683, %r21682, 16;
	and.b32  	%r21684, %r21683, 16711680;
	or.b32  	%r21685, %r21681, %r21684;
	cvt.u32.u16 	%r21686, %rs12866;
	shl.b32 	%r21687, %r21686, 24;
	or.b32  	%r21104, %r21685, %r21687;
	cvt.u32.u16 	%r21688, %rs12865;
	and.b32  	%r21689, %r21688, 255;
	and.b16  	%rs12272, %rs12864, 255;
	mul.wide.u16 	%r21690, %rs12272, 256;
	or.b32  	%r21691, %r21690, %r21689;
	cvt.u32.u16 	%r21692, %rs12863;
	shl.b32 	%r21693, %r21692, 16;
	and.b32  	%r21694, %r21693, 16711680;
	or.b32  	%r21695, %r21691, %r21694;
	cvt.u32.u16 	%r21696, %rs12862;
	shl.b32 	%r21697, %r21696, 24;
	or.b32  	%r21109, %r21695, %r21697;
	cvt.u32.u16 	%r21698, %rs12861;
	and.b32  	%r21699, %r21698, 255;
	and.b16  	%rs12273, %rs12860, 255;
	mul.wide.u16 	%r21700, %rs12273, 256;
	or.b32  	%r21701, %r21700, %r21699;
	cvt.u32.u16 	%r21702, %rs12859;
	shl.b32 	%r21703, %r21702, 16;
	and.b32  	%r21704, %r21703, 16711680;
	or.b32  	%r21705, %r21701, %r21704;
	cvt.u32.u16 	%r21706, %rs12858;
	shl.b32 	%r21707, %r21706, 24;
	or.b32  	%r21114, %r21705, %r21707;
	cvt.u32.u16 	%r21708, %rs12857;
	and.b32  	%r21709, %r21708, 255;
	and.b16  	%rs12274, %rs12856, 255;
	mul.wide.u16 	%r21710, %rs12274, 256;
	or.b32  	%r21711, %r21710, %r21709;
	cvt.u32.u16 	%r21712, %rs12855;
	shl.b32 	%r21713, %r21712, 16;
	and.b32  	%r21714, %r21713, 16711680;
	or.b32  	%r21715, %r21711, %r21714;
	cvt.u32.u16 	%r21716, %rs12854;
	shl.b32 	%r21717, %r21716, 24;
	or.b32  	%r21119, %r21715, %r21717;
	cvt.u32.u16 	%r21718, %rs12853;
	and.b32  	%r21719, %r21718, 255;
	and.b16  	%rs12275, %rs12852, 255;
	mul.wide.u16 	%r21720, %rs12275, 256;
	or.b32  	%r21721, %r21720, %r21719;
	cvt.u32.u16 	%r21722, %rs12851;
	shl.b32 	%r21723, %r21722, 16;
	and.b32  	%r21724, %r21723, 16711680;
	or.b32  	%r21725, %r21721, %r21724;
	cvt.u32.u16 	%r21726, %rs12850;
	shl.b32 	%r21727, %r21726, 24;
	or.b32  	%r21124, %r21725, %r21727;
	cvt.u32.u16 	%r21728, %rs12849;
	and.b32  	%r21729, %r21728, 255;
	and.b16  	%rs12276, %rs12848, 255;
	mul.wide.u16 	%r21730, %rs12276, 256;
	or.b32  	%r21731, %r21730, %r21729;
	cvt.u32.u16 	%r21732, %rs12847;
	shl.b32 	%r21733, %r21732, 16;
	and.b32  	%r21734, %r21733, 16711680;
	or.b32  	%r21735, %r21731, %r21734;
	cvt.u32.u16 	%r21736, %rs12846;
	shl.b32 	%r21737, %r21736, 24;
	or.b32  	%r21129, %r21735, %r21737;
	cvt.u32.u16 	%r21738, %rs12845;
	and.b32  	%r21739, %r21738, 255;
	and.b16  	%rs12277, %rs12844, 255;
	mul.wide.u16 	%r21740, %rs12277, 256;
	or.b32  	%r21741, %r21740, %r21739;
	cvt.u32.u16 	%r21742, %rs12843;
	shl.b32 	%r21743, %r21742, 16;
	and.b32  	%r21744, %r21743, 16711680;
	or.b32  	%r21745, %r21741, %r21744;
	cvt.u32.u16 	%r21746, %rs12842;
	shl.b32 	%r21747, %r21746, 24;
	or.b32  	%r21134, %r21745, %r21747;
	cvt.u32.u16 	%r21748, %rs12841;
	and.b32  	%r21749, %r21748, 255;
	and.b16  	%rs12278, %rs12840, 255;
	mul.wide.u16 	%r21750, %rs12278, 256;
	or.b32  	%r21751, %r21750, %r21749;
	cvt.u32.u16 	%r21752, %rs12839;
	shl.b32 	%r21753, %r21752, 16;
	and.b32  	%r21754, %r21753, 16711680;
	or.b32  	%r21755, %r21751, %r21754;
	cvt.u32.u16 	%r21756, %rs12838;
	shl.b32 	%r21757, %r21756, 24;
	or.b32  	%r21139, %r21755, %r21757;
	cvt.u32.u16 	%r21758, %rs12837;
	and.b32  	%r21759, %r21758, 255;
	and.b16  	%rs12279, %rs12836, 255;
	mul.wide.u16 	%r21760, %rs12279, 256;
	or.b32  	%r21761, %r21760, %r21759;
	cvt.u32.u16 	%r21762, %rs12835;
	shl.b32 	%r21763, %r21762, 16;
	and.b32  	%r21764, %r21763, 16711680;
	or.b32  	%r21765, %r21761, %r21764;
	cvt.u32.u16 	%r21766, %rs12834;
	shl.b32 	%r21767, %r21766, 24;
	or.b32  	%r21144, %r21765, %r21767;
	cvt.u32.u16 	%r21768, %rs12833;
	and.b32  	%r21769, %r21768, 255;
	and.b16  	%rs12280, %rs12832, 255;
	mul.wide.u16 	%r21770, %rs12280, 256;
	or.b32  	%r21771, %r21770, %r21769;
	cvt.u32.u16 	%r21772, %rs12831;
	shl.b32 	%r21773, %r21772, 16;
	and.b32  	%r21774, %r21773, 16711680;
	or.b32  	%r21775, %r21771, %r21774;
	cvt.u32.u16 	%r21776, %rs12830;
	shl.b32 	%r21777, %r21776, 24;
	or.b32  	%r21149, %r21775, %r21777;
	cvt.u32.u16 	%r21778, %rs12829;
	and.b32  	%r21779, %r21778, 255;
	and.b16  	%rs12281, %rs12828, 255;
	mul.wide.u16 	%r21780, %rs12281, 256;
	or.b32  	%r21781, %r21780, %r21779;
	cvt.u32.u16 	%r21782, %rs12827;
	shl.b32 	%r21783, %r21782, 16;
	and.b32  	%r21784, %r21783, 16711680;
	or.b32  	%r21785, %r21781, %r21784;
	cvt.u32.u16 	%r21786, %rs12826;
	shl.b32 	%r21787, %r21786, 24;
	or.b32  	%r21154, %r21785, %r21787;
	cvt.u32.u16 	%r21788, %rs12825;
	and.b32  	%r21789, %r21788, 255;
	and.b16  	%rs12282, %rs12824, 255;
	mul.wide.u16 	%r21790, %rs12282, 256;
	or.b32  	%r21791, %r21790, %r21789;
	cvt.u32.u16 	%r21792, %rs12823;
	shl.b32 	%r21793, %r21792, 16;
	and.b32  	%r21794, %r21793, 16711680;
	or.b32  	%r21795, %r21791, %r21794;
	cvt.u32.u16 	%r21796, %rs12822;
	shl.b32 	%r21797, %r21796, 24;
	or.b32  	%r21159, %r21795, %r21797;
	cvt.u32.u16 	%r21798, %rs12821;
	and.b32  	%r21799, %r21798, 255;
	and.b16  	%rs12283, %rs12820, 255;
	mul.wide.u16 	%r21800, %rs12283, 256;
	or.b32  	%r21801, %r21800, %r21799;
	cvt.u32.u16 	%r21802, %rs12819;
	shl.b32 	%r21803, %r21802, 16;
	and.b32  	%r21804, %r21803, 16711680;
	or.b32  	%r21805, %r21801, %r21804;
	cvt.u32.u16 	%r21806, %rs12818;
	shl.b32 	%r21807, %r21806, 24;
	or.b32  	%r21164, %r21805, %r21807;
	mov.u32 	%r21808, %tid.x;
	and.b32  	%r21809, %r21808, 992;
	add.s32 	%r21810, %r21809, 32;
	setp.gt.s32 	%p78, %r21810, %r27810;
	not.b32 	%r21811, %r21809;
	add.s32 	%r21812, %r27810, %r21811;
	selp.b32 	%r21166, %r21812, 31, %p78;
	mov.b32 	%r21165, 16;
	mov.b32 	%r21167, -1;
	// begin inline asm
	shfl.sync.down.b32 %r20828, %r27825, %r21165, %r21166, %r21167;
	// end inline asm
	// begin inline asm
	shfl.sync.down.b32 %r20833, %r20834, %r21165, %r21166, %r21167;
	// end inline asm
	mov.b64 	%rd966, %fd78;
	mov.b64 	{%r20839, %r20844}, %rd966;
	// begin inline asm
	shfl.sync.down.b32 %r20838, %r20839, %r21165, %r21166, %r21167;
	// end inline asm
	// begin inline asm
	shfl.sync.down.b32 %r20843, %r20844, %r21165, %r21166, %r21167;
	// end inline asm
	// begin inline asm
	shfl.sync.down.b32 %r20848, %r20849, %r21165, %r21166, %r21167;
	// end inline asm
	// begin inline asm
	shfl.sync.down.b32 %r20853, %r20854, %r21165, %r21166, %r21167;
	// end inline asm
	// begin inline asm
	shfl.sync.down.b32 %r20858, %r20859, %r21165, %r21166, %r21167;
	// end inline asm
	// begin inline asm
	shfl.sync.down.b32 %r20863, %r20864, %r21165, %r21166, %r21167;
	// end inline asm
	// begin inline asm
	shfl.sync.down.b32 %r20868, %r20869, %r21165, %r21166, %r21167;
	// end inline asm
	// begin inline asm
	shfl.sync.down.b32 %r20873, %r20874, %r21165, %r21166, %r21167;
	// end inline asm
	// begin inline asm
	shfl.sync.down.b32 %r20878, %r20879, %r21165, %r21166, %r21167;
	// end inline asm
	// begin inline asm
	shfl.sync.down.b32 %r20883, %r20884, %r21165, %r21166, %r21167;
	// end inline asm
	// begin inline asm
	shfl.sync.down.b32 %r20888, %r20889, %r21165, %r21166, %r21167;
	// end inline asm
	// begin inline asm
	shfl.sync.down.b32 %r20893, %r20894, %r21165, %r21166, %r21167;
	// end inline asm
	// begin inline asm
	shfl.sync.down.b32 %r20898, %r20899, %r21165, %r21166, %r21167;
	// end inline asm
	// begin inline asm
	shfl.sync.down.b32 %r20903, %r20904, %r21165, %r21166, %r21167;
	// end inline asm
	// begin inline asm
	shfl.sync.down.b32 %r20908, %r20909, %r21165, %r21166, %r21167;
	// end inline asm
	// begin inline asm
	shfl.sync.down.b32 %r20913, %r20914, %r21165, %r21166, %r21167;
	// end inline asm
	// begin inline asm
	shfl.sync.down.b32 %r20918, %r20919, %r21165, %r21166, %r21167;
	// end inline asm
	// begin inline asm
	shfl.sync.down.b32 %r20923, %r20924, %r21165, %r21166, %r21167;
	// end inline asm
	// begin inline asm
	shfl.sync.down.b32 %r20928, %r20929, %r21165, %r21166, %r21167;
	// end inline asm
	// begin inline asm
	shfl.sync.down.b32 %r20933, %r20934, %r21165, %r21166, %r21167;
	// end inline asm
	// begin inline asm
	shfl.sync.down.b32 %r20938, %r20939, %r21165, %r21166, %r21167;
	// end inline asm
	// begin inline asm
	shfl.sync.down.b32 %r20943, %r20944, %r21165, %r21166, %r21167;
	// end inline asm
	// begin inline asm
	shfl.sync.down.b32 %r20948, %r20949, %r21165, %r21166, %r21167;
	// end inline asm
	// begin inline asm
	shfl.sync.down.b32 %r20953, %r20954, %r21165, %r21166, %r21167;
	// end inline asm
	// begin inline asm
	shfl.sync.down.b32 %r20958, %r20959, %r21165, %r21166, %r21167;
	// end inline asm
	// begin inline asm
	shfl.sync.down.b32 %r20963, %r20964, %r21165, %r21166, %r21167;
	// end inline asm
	// begin inline asm
	shfl.sync.down.b32 %r20968, %r20969, %r21165, %r21166, %r21167;
	// end inline asm
	// begin inline asm
	shfl.sync.down.b32 %r20973, %r20974, %r21165, %r21166, %r21167;
	// end inline asm
	// begin inline asm
	shfl.sync.down.b32 %r20978, %r20979, %r21165, %r21166, %r21167;
	// end inline asm
	// begin inline asm
	shfl.sync.down.b32 %r20983, %r20984, %r21165, %r21166, %r21167;
	// end inline asm
	// begin inline asm
	shfl.sync.down.b32 %r20988, %r20989, %r21165, %r21166, %r21167;
	// end inline asm
	// begin inline asm
	shfl.sync.down.b32 %r20993, %r20994, %r21165, %r21166, %r21167;
	// end inline asm
	// begin inline asm
	shfl.sync.down.b32 %r20998, %r20999, %r21165, %r21166, %r21167;
	// end inline asm
	// begin inline asm
	shfl.sync.down.b32 %r21003, %r21004, %r21165, %r21166, %r21167;
	// end inline asm
	// begin inline asm
	shfl.sync.down.b32 %r21008, %r21009, %r21165, %r21166, %r21167;
	// end inline asm
	// begin inline asm
	shfl.sync.down.b32 %r21013, %r21014, %r21165, %r21166, %r21167;
	// end inline asm
	// begin inline asm
	shfl.sync.down.b32 %r21018, %r21019, %r21165, %r21166, %r21167;
	// end inline asm
	// begin inline asm
	shfl.sync.down.b32 %r21023, %r21024, %r21165, %r21166, %r21167;
	// end inline asm
	// begin inline asm
	shfl.sync.down.b32 %r21028, %r21029, %r21165, %r21166, %r21167;
	// end inline asm
	// begin inline asm
	shfl.sync.down.b32 %r21033, %r21034, %r21165, %r21166, %r21167;
	// end inline asm
	// begin inline asm
	shfl.sync.down.b32 %r21038, %r21039, %r21165, %r21166, %r21167;
	// end inline asm
	// begin inline asm
	shfl.sync.down.b32 %r21043, %r21044, %r21165, %r21166, %r21167;
	// end inline asm
	// begin inline asm
	shfl.sync.down.b32 %r21048, %r21049, %r21165, %r21166, %r21167;
	// end inline asm
	// begin inline asm
	shfl.sync.down.b32 %r21053, %r21054, %r21165, %r21166, %r21167;
	// end inline asm
	// begin inline asm
	shfl.sync.down.b32 %r21058, %r21059, %r21165, %r21166, %r21167;
	// end inline asm
	// begin inline asm
	shfl.sync.down.b32 %r21063, %r21064, %r21165, %r21166, %r21167;
	// end inline asm
	// begin inline asm
	shfl.sync.down.b32 %r21068, %r21069, %r21165, %r21166, %r21167;
	// end inline asm
	// begin inline asm
	shfl.sync.down.b32 %r21073, %r21074, %r21165, %r21166, %r21167;
	// end inline asm
	// begin inline asm
	shfl.sync.down.b32 %r21078, %r21079, %r21165, %r21166, %r21167;
	// end inline asm
	// begin inline asm
	shfl.sync.down.b32 %r21083, %r21084, %r21165, %r21166, %r21167;
	// end inline asm
	// begin inline asm
	shfl.sync.down.b32 %r21088, %r21089, %r21165, %r21166, %r21167;
	// end inline asm
	// begin inline asm
	shfl.sync.down.b32 %r21093, %r21094, %r21165, %r21166, %r21167;
	// end inline asm
	// begin inline asm
	shfl.sync.down.b32 %r21098, %r21099, %r21165, %r21166, %r21167;
	// end inline asm
	// begin inline asm
	shfl.sync.down.b32 %r21103, %r21104, %r21165, %r21166, %r21167;
	// end inline asm
	// begin inline asm
	shfl.sync.down.b32 %r21108, %r21109, %r21165, %r21166, %r21167;
	// end inline asm
	// begin inline asm
	shfl.sync.down.b32 %r21113, %r21114, %r21165, %r21166, %r21167;
	// end inline asm
	// begin inline asm
	shfl.sync.down.b32 %r21118, %r21119, %r21165, %r21166, %r21167;
	// end inline asm
	// begin inline asm
	shfl.sync.down.b32 %r21123, %r21124, %r21165, %r21166, %r21167;
	// end inline asm
	// begin inline asm
	shfl.sync.down.b32 %r21128, %r21129, %r21165, %r21166, %r21167;
	// end inline asm
	// begin inline asm
	shfl.sync.down.b32 %r21133, %r21134, %r21165, %r21166, %r21167;
	// end inline asm
	// begin inline asm
	shfl.sync.down.b32 %r21138, %r21139, %r21165, %r21166, %r21167;
	// end inline asm
	// begin inline asm
	shfl.sync.down.b32 %r21143, %r21144, %r21165, %r21166, %r21167;
	// end inline asm
	// begin inline asm
	shfl.sync.down.b32 %r21148, %r21149, %r21165, %r21166, %r21167;
	// end inline asm
	// begin inline asm
	shfl.sync.down.b32 %r21153, %r21154, %r21165, %r21166, %r21167;
	// end inline asm
	// begin inline asm
	shfl.sync.down.b32 %r21158, %r21159, %r21165, %r21166, %r21167;
	// end inline asm
	// begin inline asm
	shfl.sync.down.b32 %r21163, %r21164, %r21165, %r21166, %r21167;
	// end inline asm
	add.s32 	%r21813, %r13804, 16;
	setp.gt.s32 	%p79, %r21813, %r21166;
	@%p79 bra 	$L__BB6_49;
	cvt.u16.u32 	%rs14102, %r20848;
	mov.b64 	%rd967, {%r20838, %r20843};
	mov.b64 	%fd18, %rd967;
	st.local.u32 	[%rd4], %r20828;
	st.local.v2.u32 	[%rd4+8], {%r20838, %r20843};
	st.local.v2.b32 	[%rd4+16], {%r20848, %r20853};
	st.local.v2.b32 	[%rd4+24], {%r20858, %r20863};
	st.local.v2.b32 	[%rd4+32], {%r20868, %r20873};
	st.local.v2.b32 	[%rd4+40], {%r20878, %r20883};
	st.local.v2.b32 	[%rd4+48], {%r20888, %r20893};
	st.local.v2.b32 	[%rd4+56], {%r20898, %r20903};
	st.local.v2.b32 	[%rd4+64], {%r20908, %r20913};
	st.local.v2.b32 	[%rd4+72], {%r20918, %r20923};
	st.local.v2.b32 	[%rd4+80], {%r20928, %r20933};
	st.local.v2.b32 	[%rd4+88], {%r20938, %r20943};
	st.local.v2.b32 	[%rd4+96], {%r20948, %r20953};
	st.local.v2.b32 	[%rd4+104], {%r20958, %r20963};
	st.local.v2.b32 	[%rd4+112], {%r20968, %r20973};
	st.local.v2.b32 	[%rd4+120], {%r20978, %r20983};
	st.local.v2.b32 	[%rd4+128], {%r20988, %r20993};
	st.local.v2.b32 	[%rd4+136], {%r20998, %r21003};
	st.local.v2.b32 	[%rd4+144], {%r21008, %r21013};
	st.local.v2.b32 	[%rd4+152], {%r21018, %r21023};
	st.local.v2.b32 	[%rd4+160], {%r21028, %r21033};
	st.local.v2.b32 	[%rd4+168], {%r21038, %r21043};
	st.local.v2.b32 	[%rd4+176], {%r21048, %r21053};
	st.local.v2.b32 	[%rd4+184], {%r21058, %r21063};
	st.local.v2.b32 	[%rd4+192], {%r21068, %r21073};
	st.local.v2.b32 	[%rd4+200], {%r21078, %r21083};
	st.local.v2.b32 	[%rd4+208], {%r21088, %r21093};
	st.local.v2.b32 	[%rd4+216], {%r21098, %r21103};
	st.local.v2.b32 	[%rd4+224], {%r21108, %r21113};
	st.local.v2.b32 	[%rd4+232], {%r21118, %r21123};
	st.local.v2.b32 	[%rd4+240], {%r21128, %r21133};
	st.local.v2.b32 	[%rd4+248], {%r21138, %r21143};
	st.local.v2.b32 	[%rd4+256], {%r21148, %r21153};
	st.local.v2.b32 	[%rd4+264], {%r21158, %r21163};
	st.local.u32 	[%rd3], %r27825;
	st.local.f64 	[%rd3+8], %fd78;
	cvt.u32.u16 	%r21815, %rs13066;
	cvt.u32.u16 	%r21816, %rs13067;
	prmt.b32 	%r21817, %r21816, %r21815, 0x3340U;
	cvt.u32.u16 	%r21818, %rs13068;
	cvt.u32.u16 	%r21819, %rs13069;
	prmt.b32 	%r21820, %r21819, %r21818, 0x3340U;
	prmt.b32 	%r21821, %r21820, %r21817, 0x5410U;
	cvt.u32.u16 	%r21822, %rs13070;
	cvt.u32.u16 	%r21823, %rs13071;
	prmt.b32 	%r21824, %r21823, %r21822, 0x3340U;
	cvt.u32.u16 	%r21825, %rs13072;
	cvt.u32.u16 	%r21826, %rs13073;
	prmt.b32 	%r21827, %r21826, %r21825, 0x3340U;
	prmt.b32 	%r21828, %r21827, %r21824, 0x5410U;
	st.local.v2.b32 	[%rd3+16], {%r21828, %r21821};
	cvt.u32.u16 	%r21829, %rs13058;
	cvt.u32.u16 	%r21830, %rs13059;
	prmt.b32 	%r21831, %r21830, %r21829, 0x3340U;
	cvt.u32.u16 	%r21832, %rs13060;
	cvt.u32.u16 	%r21833, %rs13061;
	prmt.b32 	%r21834, %r21833, %r21832, 0x3340U;
	prmt.b32 	%r21835, %r21834, %r21831, 0x5410U;
	cvt.u32.u16 	%r21836, %rs13062;
	cvt.u32.u16 	%r21837, %rs13063;
	prmt.b32 	%r21838, %r21837, %r21836, 0x3340U;
	cvt.u32.u16 	%r21839, %rs13064;
	cvt.u32.u16 	%r21840, %rs13065;
	prmt.b32 	%r21841, %r21840, %r21839, 0x3340U;
	prmt.b32 	%r21842, %r21841, %r21838, 0x5410U;
	st.local.v2.b32 	[%rd3+24], {%r21842, %r21835};
	cvt.u32.u16 	%r21843, %rs13050;
	cvt.u32.u16 	%r21844, %rs13051;
	prmt.b32 	%r21845, %r21844, %r21843, 0x3340U;
	cvt.u32.u16 	%r21846, %rs13052;
	cvt.u32.u16 	%r21847, %rs13053;
	prmt.b32 	%r21848, %r21847, %r21846, 0x3340U;
	prmt.b32 	%r21849, %r21848, %r21845, 0x5410U;
	cvt.u32.u16 	%r21850, %rs13054;
	cvt.u32.u16 	%r21851, %rs13055;
	prmt.b32 	%r21852, %r21851, %r21850, 0x3340U;
	cvt.u32.u16 	%r21853, %rs13056;
	cvt.u32.u16 	%r21854, %rs13057;
	prmt.b32 	%r21855, %r21854, %r21853, 0x3340U;
	prmt.b32 	%r21856, %r21855, %r21852, 0x5410U;
	st.local.v2.b32 	[%rd3+32], {%r21856, %r21849};
	cvt.u32.u16 	%r21857, %rs13042;
	cvt.u32.u16 	%r21858, %rs13043;
	prmt.b32 	%r21859, %r21858, %r21857, 0x3340U;
	cvt.u32.u16 	%r21860, %rs13044;
	cvt.u32.u16 	%r21861, %rs13045;
	prmt.b32 	%r21862, %r21861, %r21860, 0x3340U;
	prmt.b32 	%r21863, %r21862, %r21859, 0x5410U;
	cvt.u32.u16 	%r21864, %rs13046;
	cvt.u32.u16 	%r21865, %rs13047;
	prmt.b32 	%r21866, %r21865, %r21864, 0x3340U;
	cvt.u32.u16 	%r21867, %rs13048;
	cvt.u32.u16 	%r21868, %rs13049;
	prmt.b32 	%r21869, %r21868, %r21867, 0x3340U;
	prmt.b32 	%r21870, %r21869, %r21866, 0x5410U;
	st.local.v2.b32 	[%rd3+40], {%r21870, %r21863};
	cvt.u32.u16 	%r21871, %rs13034;
	cvt.u32.u16 	%r21872, %rs13035;
	prmt.b32 	%r21873, %r21872, %r21871, 0x3340U;
	cvt.u32.u16 	%r21874, %rs13036;
	cvt.u32.u16 	%r21875, %rs13037;
	prmt.b32 	%r21876, %r21875, %r21874, 0x3340U;
	prmt.b32 	%r21877, %r21876, %r21873, 0x5410U;
	cvt.u32.u16 	%r21878, %rs13038;
	cvt.u32.u16 	%r21879, %rs13039;
	prmt.b32 	%r21880, %r21879, %r21878, 0x3340U;
	cvt.u32.u16 	%r21881, %rs13040;
	cvt.u32.u16 	%r21882, %rs13041;
	prmt.b32 	%r21883, %r21882, %r21881, 0x3340U;
	prmt.b32 	%r21884, %r21883, %r21880, 0x5410U;
	st.local.v2.b32 	[%rd3+48], {%r21884, %r21877};
	cvt.u32.u16 	%r21885, %rs13026;
	cvt.u32.u16 	%r21886, %rs13027;
	prmt.b32 	%r21887, %r21886, %r21885, 0x3340U;
	cvt.u32.u16 	%r21888, %rs13028;
	cvt.u32.u16 	%r21889, %rs13029;
	prmt.b32 	%r21890, %r21889, %r21888, 0x3340U;
	prmt.b32 	%r21891, %r21890, %r21887, 0x5410U;
	cvt.u32.u16 	%r21892, %rs13030;
	cvt.u32.u16 	%r21893, %rs13031;
	prmt.b32 	%r21894, %r21893, %r21892, 0x3340U;
	cvt.u32.u16 	%r21895, %rs13032;
	cvt.u32.u16 	%r21896, %rs13033;
	prmt.b32 	%r21897, %r21896, %r21895, 0x3340U;
	prmt.b32 	%r21898, %r21897, %r21894, 0x5410U;
	st.local.v2.b32 	[%rd3+56], {%r21898, %r21891};
	cvt.u32.u16 	%r21899, %rs13018;
	cvt.u32.u16 	%r21900, %rs13019;
	prmt.b32 	%r21901, %r21900, %r21899, 0x3340U;
	cvt.u32.u16 	%r21902, %rs13020;
	cvt.u32.u16 	%r21903, %rs13021;
	prmt.b32 	%r21904, %r21903, %r21902, 0x3340U;
	prmt.b32 	%r21905, %r21904, %r21901, 0x5410U;
	cvt.u32.u16 	%r21906, %rs13022;
	cvt.u32.u16 	%r21907, %rs13023;
	prmt.b32 	%r21908, %r21907, %r21906, 0x3340U;
	cvt.u32.u16 	%r21909, %rs13024;
	cvt.u32.u16 	%r21910, %rs13025;
	prmt.b32 	%r21911, %r21910, %r21909, 0x3340U;
	prmt.b32 	%r21912, %r21911, %r21908, 0x5410U;
	st.local.v2.b32 	[%rd3+64], {%r21912, %r21905};
	cvt.u32.u16 	%r21913, %rs13010;
	cvt.u32.u16 	%r21914, %rs13011;
	prmt.b32 	%r21915, %r21914, %r21913, 0x3340U;
	cvt.u32.u16 	%r21916, %rs13012;
	cvt.u32.u16 	%r21917, %rs13013;
	prmt.b32 	%r21918, %r21917, %r21916, 0x3340U;
	prmt.b32 	%r21919, %r21918, %r21915, 0x5410U;
	cvt.u32.u16 	%r21920, %rs13014;
	cvt.u32.u16 	%r21921, %rs13015;
	prmt.b32 	%r21922, %r21921, %r21920, 0x3340U;
	cvt.u32.u16 	%r21923, %rs13016;
	cvt.u32.u16 	%r21924, %rs13017;
	prmt.b32 	%r21925, %r21924, %r21923, 0x3340U;
	prmt.b32 	%r21926, %r21925, %r21922, 0x5410U;
	st.local.v2.b32 	[%rd3+72], {%r21926, %r21919};
	cvt.u32.u16 	%r21927, %rs13002;
	cvt.u32.u16 	%r21928, %rs13003;
	prmt.b32 	%r21929, %r21928, %r21927, 0x3340U;
	cvt.u32.u16 	%r21930, %rs13004;
	cvt.u32.u16 	%r21931, %rs13005;
	prmt.b32 	%r21932, %r21931, %r21930, 0x3340U;
	prmt.b32 	%r21933, %r21932, %r21929, 0x5410U;
	cvt.u32.u16 	%r21934, %rs13006;
	cvt.u32.u16 	%r21935, %rs13007;
	prmt.b32 	%r21936, %r21935, %r21934, 0x3340U;
	cvt.u32.u16 	%r21937, %rs13008;
	cvt.u32.u16 	%r21938, %rs13009;
	prmt.b32 	%r21939, %r21938, %r21937, 0x3340U;
	prmt.b32 	%r21940, %r21939, %r21936, 0x5410U;
	st.local.v2.b32 	[%rd3+80], {%r21940, %r21933};
	cvt.u32.u16 	%r21941, %rs12994;
	cvt.u32.u16 	%r21942, %rs12995;
	prmt.b32 	%r21943, %r21942, %r21941, 0x3340U;
	cvt.u32.u16 	%r21944, %rs12996;
	cvt.u32.u16 	%r21945, %rs12997;
	prmt.b32 	%r21946, %r21945, %r21944, 0x3340U;
	prmt.b32 	%r21947, %r21946, %r21943, 0x5410U;
	cvt.u32.u16 	%r21948, %rs12998;
	cvt.u32.u16 	%r21949, %rs12999;
	prmt.b32 	%r21950, %r21949, %r21948, 0x3340U;
	cvt.u32.u16 	%r21951, %rs13000;
	cvt.u32.u16 	%r21952, %rs13001;
	prmt.b32 	%r21953, %r21952, %r21951, 0x3340U;
	prmt.b32 	%r21954, %r21953, %r21950, 0x5410U;
	st.local.v2.b32 	[%rd3+88], {%r21954, %r21947};
	cvt.u32.u16 	%r21955, %rs12986;
	cvt.u32.u16 	%r21956, %rs12987;
	prmt.b32 	%r21957, %r21956, %r21955, 0x3340U;
	cvt.u32.u16 	%r21958, %rs12988;
	cvt.u32.u16 	%r21959, %rs12989;
	prmt.b32 	%r21960, %r21959, %r21958, 0x3340U;
	prmt.b32 	%r21961, %r21960, %r21957, 0x5410U;
	cvt.u32.u16 	%r21962, %rs12990;
	cvt.u32.u16 	%r21963, %rs12991;
	prmt.b32 	%r21964, %r21963, %r21962, 0x3340U;
	cvt.u32.u16 	%r21965, %rs12992;
	cvt.u32.u16 	%r21966, %rs12993;
	prmt.b32 	%r21967, %r21966, %r21965, 0x3340U;
	prmt.b32 	%r21968, %r21967, %r21964, 0x5410U;
	st.local.v2.b32 	[%rd3+96], {%r21968, %r21961};
	cvt.u32.u16 	%r21969, %rs12978;
	cvt.u32.u16 	%r21970, %rs12979;
	prmt.b32 	%r21971, %r21970, %r21969, 0x3340U;
	cvt.u32.u16 	%r21972, %rs12980;
	cvt.u32.u16 	%r21973, %rs12981;
	prmt.b32 	%r21974, %r21973, %r21972, 0x3340U;
	prmt.b32 	%r21975, %r21974, %r21971, 0x5410U;
	cvt.u32.u16 	%r21976, %rs12982;
	cvt.u32.u16 	%r21977, %rs12983;
	prmt.b32 	%r21978, %r21977, %r21976, 0x3340U;
	cvt.u32.u16 	%r21979, %rs12984;
	cvt.u32.u16 	%r21980, %rs12985;
	prmt.b32 	%r21981, %r21980, %r21979, 0x3340U;
	prmt.b32 	%r21982, %r21981, %r21978, 0x5410U;
	st.local.v2.b32 	[%rd3+104], {%r21982, %r21975};
	cvt.u32.u16 	%r21983, %rs12970;
	cvt.u32.u16 	%r21984, %rs12971;
	prmt.b32 	%r21985, %r21984, %r21983, 0x3340U;
	cvt.u32.u16 	%r21986, %rs12972;
	cvt.u32.u16 	%r21987, %rs12973;
	prmt.b32 	%r21988, %r21987, %r21986, 0x3340U;
	prmt.b32 	%r21989, %r21988, %r21985, 0x5410U;
	cvt.u32.u16 	%r21990, %rs12974;
	cvt.u32.u16 	%r21991, %rs12975;
	prmt.b32 	%r21992, %r21991, %r21990, 0x3340U;
	cvt.u32.u16 	%r21993, %rs12976;
	cvt.u32.u16 	%r21994, %rs12977;
	prmt.b32 	%r21995, %r21994, %r21993, 0x3340U;
	prmt.b32 	%r21996, %r21995, %r21992, 0x5410U;
	st.local.v2.b32 	[%rd3+112], {%r21996, %r21989};
	cvt.u32.u16 	%r21997, %rs12962;
	cvt.u32.u16 	%r21998, %rs12963;
	prmt.b32 	%r21999, %r21998, %r21997, 0x3340U;
	cvt.u32.u16 	%r22000, %rs12964;
	cvt.u32.u16 	%r22001, %rs12965;
	prmt.b32 	%r22002, %r22001, %r22000, 0x3340U;
	prmt.b32 	%r22003, %r22002, %r21999, 0x5410U;
	cvt.u32.u16 	%r22004, %rs12966;
	cvt.u32.u16 	%r22005, %rs12967;
	prmt.b32 	%r22006, %r22005, %r22004, 0x3340U;
	cvt.u32.u16 	%r22007, %rs12968;
	cvt.u32.u16 	%r22008, %rs12969;
	prmt.b32 	%r22009, %r22008, %r22007, 0x3340U;
	prmt.b32 	%r22010, %r22009, %r22006, 0x5410U;
	st.local.v2.b32 	[%rd3+120], {%r22010, %r22003};
	cvt.u32.u16 	%r22011, %rs12954;
	cvt.u32.u16 	%r22012, %rs12955;
	prmt.b32 	%r22013, %r22012, %r22011, 0x3340U;
	cvt.u32.u16 	%r22014, %rs12956;
	cvt.u32.u16 	%r22015, %rs12957;
	prmt.b32 	%r22016, %r22015, %r22014, 0x3340U;
	prmt.b32 	%r22017, %r22016, %r22013, 0x5410U;
	cvt.u32.u16 	%r22018, %rs12958;
	cvt.u32.u16 	%r22019, %rs12959;
	prmt.b32 	%r22020, %r22019, %r22018, 0x3340U;
	cvt.u32.u16 	%r22021, %rs12960;
	cvt.u32.u16 	%r22022, %rs12961;
	prmt.b32 	%r22023, %r22022, %r22021, 0x3340U;
	prmt.b32 	%r22024, %r22023, %r22020, 0x5410U;
	st.local.v2.b32 	[%rd3+128], {%r22024, %r22017};
	cvt.u32.u16 	%r22025, %rs12946;
	cvt.u32.u16 	%r22026, %rs12947;
	prmt.b32 	%r22027, %r22026, %r22025, 0x3340U;
	cvt.u32.u16 	%r22028, %rs12948;
	cvt.u32.u16 	%r22029, %rs12949;
	prmt.b32 	%r22030, %r22029, %r22028, 0x3340U;
	prmt.b32 	%r22031, %r22030, %r22027, 0x5410U;
	cvt.u32.u16 	%r22032, %rs12950;
	cvt.u32.u16 	%r22033, %rs12951;
	prmt.b32 	%r22034, %r22033, %r22032, 0x3340U;
	cvt.u32.u16 	%r22035, %rs12952;
	cvt.u32.u16 	%r22036, %rs12953;
	prmt.b32 	%r22037, %r22036, %r22035, 0x3340U;
	prmt.b32 	%r22038, %r22037, %r22034, 0x5410U;
	st.local.v2.b32 	[%rd3+136], {%r22038, %r22031};
	cvt.u32.u16 	%r22039, %rs12938;
	cvt.u32.u16 	%r22040, %rs12939;
	prmt.b32 	%r22041, %r22040, %r22039, 0x3340U;
	cvt.u32.u16 	%r22042, %rs12940;
	cvt.u32.u16 	%r22043, %rs12941;
	prmt.b32 	%r22044, %r22043, %r22042, 0x3340U;
	prmt.b32 	%r22045, %r22044, %r22041, 0x5410U;
	cvt.u32.u16 	%r22046, %rs12942;
	cvt.u32.u16 	%r22047, %rs12943;
	prmt.b32 	%r22048, %r22047, %r22046, 0x3340U;
	cvt.u32.u16 	%r22049, %rs12944;
	cvt.u32.u16 	%r22050, %rs12945;
	prmt.b32 	%r22051, %r22050, %r22049, 0x3340U;
	prmt.b32 	%r22052, %r22051, %r22048, 0x5410U;
	st.local.v2.b32 	[%rd3+144], {%r22052, %r22045};
	cvt.u32.u16 	%r22053, %rs12930;
	cvt.u32.u16 	%r22054, %rs12931;
	prmt.b32 	%r22055, %r22054, %r22053, 0x3340U;
	cvt.u32.u16 	%r22056, %rs12932;
	cvt.u32.u16 	%r22057, %rs12933;
	prmt.b32 	%r22058, %r22057, %r22056, 0x3340U;
	prmt.b32 	%r22059, %r22058, %r22055, 0x5410U;
	cvt.u32.u16 	%r22060, %rs12934;
	cvt.u32.u16 	%r22061, %rs12935;
	prmt.b32 	%r22062, %r22061, %r22060, 0x3340U;
	cvt.u32.u16 	%r22063, %rs12936;
	cvt.u32.u16 	%r22064, %rs12937;
	prmt.b32 	%r22065, %r22064, %r22063, 0x3340U;
	prmt.b32 	%r22066, %r22065, %r22062, 0x5410U;
	st.local.v2.b32 	[%rd3+152], {%r22066, %r22059};
	cvt.u32.u16 	%r22067, %rs12922;
	cvt.u32.u16 	%r22068, %rs12923;
	prmt.b32 	%r22069, %r22068, %r22067, 0x3340U;
	cvt.u32.u16 	%r22070, %rs12924;
	cvt.u32.u16 	%r22071, %rs12925;
	prmt.b32 	%r22072, %r22071, %r22070, 0x3340U;
	prmt.b32 	%r22073, %r22072, %r22069, 0x5410U;
	cvt.u32.u16 	%r22074, %rs12926;
	cvt.u32.u16 	%r22075, %rs12927;
	prmt.b32 	%r22076, %r22075, %r22074, 0x3340U;
	cvt.u32.u16 	%r22077, %rs12928;
	cvt.u32.u16 	%r22078, %rs12929;
	prmt.b32 	%r22079, %r22078, %r22077, 0x3340U;
	prmt.b32 	%r22080, %r22079, %r22076, 0x5410U;
	st.local.v2.b32 	[%rd3+160], {%r22080, %r22073};
	cvt.u32.u16 	%r22081, %rs12914;
	cvt.u32.u16 	%r22082, %rs12915;
	prmt.b32 	%r22083, %r22082, %r22081, 0x3340U;
	cvt.u32.u16 	%r22084, %rs12916;
	cvt.u32.u16 	%r22085, %rs12917;
	prmt.b32 	%r22086, %r22085, %r22084, 0x3340U;
	prmt.b32 	%r22087, %r22086, %r22083, 0x5410U;
	cvt.u32.u16 	%r22088, %rs12918;
	cvt.u32.u16 	%r22089, %rs12919;
	prmt.b32 	%r22090, %r22089, %r22088, 0x3340U;
	cvt.u32.u16 	%r22091, %rs12920;
	cvt.u32.u16 	%r22092, %rs12921;
	prmt.b32 	%r22093, %r22092, %r22091, 0x3340U;
	prmt.b32 	%r22094, %r22093, %r22090, 0x5410U;
	st.local.v2.b32 	[%rd3+168], {%r22094, %r22087};
	cvt.u32.u16 	%r22095, %rs12906;
	cvt.u32.u16 	%r22096, %rs12907;
	prmt.b32 	%r22097, %r22096, %r22095, 0x3340U;
	cvt.u32.u16 	%r22098, %rs12908;
	cvt.u32.u16 	%r22099, %rs12909;
	prmt.b32 	%r22100, %r22099, %r22098, 0x3340U;
	prmt.b32 	%r22101, %r22100, %r22097, 0x5410U;
	cvt.u32.u16 	%r22102, %rs12910;
	cvt.u32.u16 	%r22103, %rs12911;
	prmt.b32 	%r22104, %r22103, %r22102, 0x3340U;
	cvt.u32.u16 	%r22105, %rs12912;
	cvt.u32.u16 	%r22106, %rs12913;
	prmt.b32 	%r22107, %r22106, %r22105, 0x3340U;
	prmt.b32 	%r22108, %r22107, %r22104, 0x5410U;
	st.local.v2.b32 	[%rd3+176], {%r22108, %r22101};
	cvt.u32.u16 	%r22109, %rs12898;
	cvt.u32.u16 	%r22110, %rs12899;
	prmt.b32 	%r22111, %r22110, %r22109, 0x3340U;
	cvt.u32.u16 	%r22112, %rs12900;
	cvt.u32.u16 	%r22113, %rs12901;
	prmt.b32 	%r22114, %r22113, %r22112, 0x3340U;
	prmt.b32 	%r22115, %r22114, %r22111, 0x5410U;
	cvt.u32.u16 	%r22116, %rs12902;
	cvt.u32.u16 	%r22117, %rs12903;
	prmt.b32 	%r22118, %r22117, %r22116, 0x3340U;
	cvt.u32.u16 	%r22119, %rs12904;
	cvt.u32.u16 	%r22120, %rs12905;
	prmt.b32 	%r22121, %r22120, %r22119, 0x3340U;
	prmt.b32 	%r22122, %r22121, %r22118, 0x5410U;
	st.local.v2.b32 	[%rd3+184], {%r22122, %r22115};
	cvt.u32.u16 	%r22123, %rs12890;
	cvt.u32.u16 	%r22124, %rs12891;
	prmt.b32 	%r22125, %r22124, %r22123, 0x3340U;
	cvt.u32.u16 	%r22126, %rs12892;
	cvt.u32.u16 	%r22127, %rs12893;
	prmt.b32 	%r22128, %r22127, %r22126, 0x3340U;
	prmt.b32 	%r22129, %r22128, %r22125, 0x5410U;
	cvt.u32.u16 	%r22130, %rs12894;
	cvt.u32.u16 	%r22131, %rs12895;
	prmt.b32 	%r22132, %r22131, %r22130, 0x3340U;
	cvt.u32.u16 	%r22133, %rs12896;
	cvt.u32.u16 	%r22134, %rs12897;
	prmt.b32 	%r22135, %r22134, %r22133, 0x3340U;
	prmt.b32 	%r22136, %r22135, %r22132, 0x5410U;
	st.local.v2.b32 	[%rd3+192], {%r22136, %r22129};
	cvt.u32.u16 	%r22137, %rs12882;
	cvt.u32.u16 	%r22138, %rs12883;
	prmt.b32 	%r22139, %r22138, %r22137, 0x3340U;
	cvt.u32.u16 	%r22140, %rs12884;
	cvt.u32.u16 	%r22141, %rs12885;
	prmt.b32 	%r22142, %r22141, %r22140, 0x3340U;
	prmt.b32 	%r22143, %r22142, %r22139, 0x5410U;
	cvt.u32.u16 	%r22144, %rs12886;
	cvt.u32.u16 	%r22145, %rs12887;
	prmt.b32 	%r22146, %r22145, %r22144, 0x3340U;
	cvt.u32.u16 	%r22147, %rs12888;
	cvt.u32.u16 	%r22148, %rs12889;
	prmt.b32 	%r22149, %r22148, %r22147, 0x3340U;
	prmt.b32 	%r22150, %r22149, %r22146, 0x5410U;
	st.local.v2.b32 	[%rd3+200], {%r22150, %r22143};
	cvt.u32.u16 	%r22151, %rs12874;
	cvt.u32.u16 	%r22152, %rs12875;
	prmt.b32 	%r22153, %r22152, %r22151, 0x3340U;
	cvt.u32.u16 	%r22154, %rs12876;
	cvt.u32.u16 	%r22155, %rs12877;
	prmt.b32 	%r22156, %r22155, %r22154, 0x3340U;
	prmt.b32 	%r22157, %r22156, %r22153, 0x5410U;
	cvt.u32.u16 	%r22158, %rs12878;
	cvt.u32.u16 	%r22159, %rs12879;
	prmt.b32 	%r22160, %r22159, %r22158, 0x3340U;
	cvt.u32.u16 	%r22161, %rs12880;
	cvt.u32.u16 	%r22162, %rs12881;
	prmt.b32 	%r22163, %r22162, %r22161, 0x3340U;
	prmt.b32 	%r22164, %r22163, %r22160, 0x5410U;
	st.local.v2.b32 	[%rd3+208], {%r22164, %r22157};
	cvt.u32.u16 	%r22165, %rs12866;
	cvt.u32.u16 	%r22166, %rs12867;
	prmt.b32 	%r22167, %r22166, %r22165, 0x3340U;
	cvt.u32.u16 	%r22168, %rs12868;
	cvt.u32.u16 	%r22169, %rs12869;
	prmt.b32 	%r22170, %r22169, %r22168, 0x3340U;
	prmt.b32 	%r22171, %r22170, %r22167, 0x5410U;
	cvt.u32.u16 	%r22172, %rs12870;
	cvt.u32.u16 	%r22173, %rs12871;
	prmt.b32 	%r22174, %r22173, %r22172, 0x3340U;
	cvt.u32.u16 	%r22175, %rs12872;
	cvt.u32.u16 	%r22176, %rs12873;
	prmt.b32 	%r22177, %r22176, %r22175, 0x3340U;
	prmt.b32 	%r22178, %r22177, %r22174, 0x5410U;
	st.local.v2.b32 	[%rd3+216], {%r22178, %r22171};
	cvt.u32.u16 	%r22179, %rs12858;
	cvt.u32.u16 	%r22180, %rs12859;
	prmt.b32 	%r22181, %r22180, %r22179, 0x3340U;
	cvt.u32.u16 	%r22182, %rs12860;
	cvt.u32.u16 	%r22183, %rs12861;
	prmt.b32 	%r22184, %r22183, %r22182, 0x3340U;
	prmt.b32 	%r22185, %r22184, %r22181, 0x5410U;
	cvt.u32.u16 	%r22186, %rs12862;
	cvt.u32.u16 	%r22187, %rs12863;
	prmt.b32 	%r22188, %r22187, %r22186, 0x3340U;
	cvt.u32.u16 	%r22189, %rs12864;
	cvt.u32.u16 	%r22190, %rs12865;
	prmt.b32 	%r22191, %r22190, %r22189, 0x3340U;
	prmt.b32 	%r22192, %r22191, %r22188, 0x5410U;
	st.local.v2.b32 	[%rd3+224], {%r22192, %r22185};
	cvt.u32.u16 	%r22193, %rs12850;
	cvt.u32.u16 	%r22194, %rs12851;
	prmt.b32 	%r22195, %r22194, %r22193, 0x3340U;
	cvt.u32.u16 	%r22196, %rs12852;
	cvt.u32.u16 	%r22197, %rs12853;
	prmt.b32 	%r22198, %r22197, %r22196, 0x3340U;
	prmt.b32 	%r22199, %r22198, %r22195, 0x5410U;
	cvt.u32.u16 	%r22200, %rs12854;
	cvt.u32.u16 	%r22201, %rs12855;
	prmt.b32 	%r22202, %r22201, %r22200, 0x3340U;
	cvt.u32.u16 	%r22203, %rs12856;
	cvt.u32.u16 	%r22204, %rs12857;
	prmt.b32 	%r22205, %r22204, %r22203, 0x3340U;
	prmt.b32 	%r22206, %r22205, %r22202, 0x5410U;
	st.local.v2.b32 	[%rd3+232], {%r22206, %r22199};
	cvt.u32.u16 	%r22207, %rs12842;
	cvt.u32.u16 	%r22208, %rs12843;
	prmt.b32 	%r22209, %r22208, %r22207, 0x3340U;
	cvt.u32.u16 	%r22210, %rs12844;
	cvt.u32.u16 	%r22211, %rs12845;
	prmt.b32 	%r22212, %r22211, %r22210, 0x3340U;
	prmt.b32 	%r22213, %r22212, %r22209, 0x5410U;
	cvt.u32.u16 	%r22214, %rs12846;
	cvt.u32.u16 	%r22215, %rs12847;
	prmt.b32 	%r22216, %r22215, %r22214, 0x3340U;
	cvt.u32.u16 	%r22217, %rs12848;
	cvt.u32.u16 	%r22218, %rs12849;
	prmt.b32 	%r22219, %r22218, %r22217, 0x3340U;
	prmt.b32 	%r22220, %r22219, %r22216, 0x5410U;
	st.local.v2.b32 	[%rd3+240], {%r22220, %r22213};
	cvt.u32.u16 	%r22221, %rs12834;
	cvt.u32.u16 	%r22222, %rs12835;
	prmt.b32 	%r22223, %r22222, %r22221, 0x3340U;
	cvt.u32.u16 	%r22224, %rs12836;
	cvt.u32.u16 	%r22225, %rs12837;
	prmt.b32 	%r22226, %r22225, %r22224, 0x3340U;
	prmt.b32 	%r22227, %r22226, %r22223, 0x5410U;
	cvt.u32.u16 	%r22228, %rs12838;
	cvt.u32.u16 	%r22229, %rs12839;
	prmt.b32 	%r22230, %r22229, %r22228, 0x3340U;
	cvt.u32.u16 	%r22231, %rs12840;
	cvt.u32.u16 	%r22232, %rs12841;
	prmt.b32 	%r22233, %r22232, %r22231, 0x3340U;
	prmt.b32 	%r22234, %r22233, %r22230, 0x5410U;
	st.local.v2.b32 	[%rd3+248], {%r22234, %r22227};
	cvt.u32.u16 	%r22235, %rs12826;
	cvt.u32.u16 	%r22236, %rs12827;
	prmt.b32 	%r22237, %r22236, %r22235, 0x3340U;
	cvt.u32.u16 	%r22238, %rs12828;
	cvt.u32.u16 	%r22239, %rs12829;
	prmt.b32 	%r22240, %r22239, %r22238, 0x3340U;
	prmt.b32 	%r22241, %r22240, %r22237, 0x5410U;
	cvt.u32.u16 	%r22242, %rs12830;
	cvt.u32.u16 	%r22243, %rs12831;
	prmt.b32 	%r22244, %r22243, %r22242, 0x3340U;
	cvt.u32.u16 	%r22245, %rs12832;
	cvt.u32.u16 	%r22246, %rs12833;
	prmt.b32 	%r22247, %r22246, %r22245, 0x3340U;
	prmt.b32 	%r22248, %r22247, %r22244, 0x5410U;
	st.local.v2.b32 	[%rd3+256], {%r22248, %r22241};
	cvt.u32.u16 	%r22249, %rs12818;
	cvt.u32.u16 	%r22250, %rs12819;
	prmt.b32 	%r22251, %r22250, %r22249, 0x3340U;
	cvt.u32.u16 	%r22252, %rs12820;
	cvt.u32.u16 	%r22253, %rs12821;
	prmt.b32 	%r22254, %r22253, %r22252, 0x3340U;
	prmt.b32 	%r22255, %r22254, %r22251, 0x5410U;
	cvt.u32.u16 	%r22256, %rs12822;
	cvt.u32.u16 	%r22257, %rs12823;
	prmt.b32 	%r22258, %r22257, %r22256, 0x3340U;
	cvt.u32.u16 	%r22259, %rs12824;
	cvt.u32.u16 	%r22260, %rs12825;
	prmt.b32 	%r22261, %r22260, %r22259, 0x3340U;
	prmt.b32 	%r22262, %r22261, %r22258, 0x5410U;
	st.local.v2.b32 	[%rd3+264], {%r22262, %r22255};
	mov.b32 	%r27846, 0;
$L__BB6_44:
	mov.u32 	%r27849, %r27846;
	cvt.u64.u32 	%rd968, %r27849;
	add.s64 	%rd969, %rd3, %rd968;
	ld.local.u8 	%rs12284, [%rd969+16];
	setp.ne.s16 	%p80, %rs12284, 0;
	add.s32 	%r27846, %r27849, 1;
	@%p80 bra 	$L__BB6_44;
	and.b16  	%rs12285, %rs14102, 255;
	setp.eq.s16 	%p81, %rs12285, 0;
	@%p81 bra 	$L__BB6_48;
	mov.b32 	%r27847, 0;
$L__BB6_47:
	cvt.u64.u32 	%rd970, %r27849;
	add.s64 	%rd971, %rd3, %rd970;
	st.local.u8 	[%rd971+16], %rs14102;
	add.s32 	%r27849, %r27849, 1;
	add.s32 	%r398, %r27847, 1;
	cvt.u64.u32 	%rd972, %r27847;
	add.s64 	%rd973, %rd4, %rd972;
	ld.local.u8 	%rs14102, [%rd973+17];
	setp.ne.s16 	%p82, %rs14102, 0;
	mov.u32 	%r27847, %r398;
	@%p82 bra 	$L__BB6_47;
$L__BB6_48:
	cvt.u64.u32 	%rd974, %r27849;
	add.s64 	%rd975, %rd3, %rd974;
	mov.b16 	%rs12286, 0;
	st.local.u8 	[%rd975+16], %rs12286;
	add.s32 	%r27825, %r27825, %r20828;
	st.local.u32 	[%rd3], %r27825;
	add.f64 	%fd78, %fd78, %fd18;
	st.local.f64 	[%rd3+8], %fd78;
	ld.local.v2.b32 	{%r22264, %r22265}, [%rd3+16];
	bfe.u32 	%r22266, %r22264, 0, 8;
	cvt.u16.u32 	%rs13073, %r22266;
	bfe.u32 	%r22267, %r22264, 8, 8;
	cvt.u16.u32 	%rs13072, %r22267;
	bfe.u32 	%r22268, %r22264, 16, 8;
	cvt.u16.u32 	%rs13071, %r22268;
	bfe.u32 	%r22269, %r22264, 24, 8;
	cvt.u16.u32 	%rs13070, %r22269;
	bfe.u32 	%r22270, %r22265, 0, 8;
	cvt.u16.u32 	%rs13069, %r22270;
	bfe.u32 	%r22271, %r22265, 8, 8;
	cvt.u16.u32 	%rs13068, %r22271;
	bfe.u32 	%r22272, %r22265, 16, 8;
	cvt.u16.u32 	%rs13067, %r22272;
	bfe.u32 	%r22273, %r22265, 24, 8;
	cvt.u16.u32 	%rs13066, %r22273;
	ld.local.v2.b32 	{%r22274, %r22275}, [%rd3+24];
	bfe.u32 	%r22276, %r22274, 0, 8;
	cvt.u16.u32 	%rs13065, %r22276;
	bfe.u32 	%r22277, %r22274, 8, 8;
	cvt.u16.u32 	%rs13064, %r22277;
	bfe.u32 	%r22278, %r22274, 16, 8;
	cvt.u16.u32 	%rs13063, %r22278;
	bfe.u32 	%r22279, %r22274, 24, 8;
	cvt.u16.u32 	%rs13062, %r22279;
	bfe.u32 	%r22280, %r22275, 0, 8;
	cvt.u16.u32 	%rs13061, %r22280;
	bfe.u32 	%r22281, %r22275, 8, 8;
	cvt.u16.u32 	%rs13060, %r22281;
	bfe.u32 	%r22282, %r22275, 16, 8;
	cvt.u16.u32 	%rs13059, %r22282;
	bfe.u32 	%r22283, %r22275, 24, 8;
	cvt.u16.u32 	%rs13058, %r22283;
	ld.local.v2.b32 	{%r22284, %r22285}, [%rd3+32];
	bfe.u32 	%r22286, %r22284, 0, 8;
	cvt.u16.u32 	%rs13057, %r22286;
	bfe.u32 	%r22287, %r22284, 8, 8;
	cvt.u16.u32 	%rs13056, %r22287;
	bfe.u32 	%r22288, %r22284, 16, 8;
	cvt.u16.u32 	%rs13055, %r22288;
	bfe.u32 	%r22289, %r22284, 24, 8;
	cvt.u16.u32 	%rs13054, %r22289;
	bfe.u32 	%r22290, %r22285, 0, 8;
	cvt.u16.u32 	%rs13053, %r22290;
	bfe.u32 	%r22291, %r22285, 8, 8;
	cvt.u16.u32 	%rs13052, %r22291;
	bfe.u32 	%r22292, %r22285, 16, 8;
	cvt.u16.u32 	%rs13051, %r22292;
	bfe.u32 	%r22293, %r22285, 24, 8;
	cvt.u16.u32 	%rs13050, %r22293;
	ld.local.v2.b32 	{%r22294, %r22295}, [%rd3+40];
	bfe.u32 	%r22296, %r22294, 0, 8;
	cvt.u16.u32 	%rs13049, %r22296;
	bfe.u32 	%r22297, %r22294, 8, 8;
	cvt.u16.u32 	%rs13048, %r22297;
	bfe.u32 	%r22298, %r22294, 16, 8;
	cvt.u16.u32 	%rs13047, %r22298;
	bfe.u32 	%r22299, %r22294, 24, 8;
	cvt.u16.u32 	%rs13046, %r22299;
	bfe.u32 	%r22300, %r22295, 0, 8;
	cvt.u16.u32 	%rs13045, %r22300;
	bfe.u32 	%r22301, %r22295, 8, 8;
	cvt.u16.u32 	%rs13044, %r22301;
	bfe.u32 	%r22302, %r22295, 16, 8;
	cvt.u16.u32 	%rs13043, %r22302;
	bfe.u32 	%r22303, %r22295, 24, 8;
	cvt.u16.u32 	%rs13042, %r22303;
	ld.local.v2.b32 	{%r22304, %r22305}, [%rd3+48];
	bfe.u32 	%r22306, %r22304, 0, 8;
	cvt.u16.u32 	%rs13041, %r22306;
	bfe.u32 	%r22307, %r22304, 8, 8;
	cvt.u16.u32 	%rs13040, %r22307;
	bfe.u32 	%r22308, %r22304, 16, 8;
	cvt.u16.u32 	%rs13039, %r22308;
	bfe.u32 	%r22309, %r22304, 24, 8;
	cvt.u16.u32 	%rs13038, %r22309;
	bfe.u32 	%r22310, %r22305, 0, 8;
	cvt.u16.u32 	%rs13037, %r22310;
	bfe.u32 	%r22311, %r22305, 8, 8;
	cvt.u16.u32 	%rs13036, %r22311;
	bfe.u32 	%r22312, %r22305, 16, 8;
	cvt.u16.u32 	%rs13035, %r22312;
	bfe.u32 	%r22313, %r22305, 24, 8;
	cvt.u16.u32 	%rs13034, %r22313;
	ld.local.v2.b32 	{%r22314, %r22315}, [%rd3+56];
	bfe.u32 	%r22316, %r22314, 0, 8;
	cvt.u16.u32 	%rs13033, %r22316;
	bfe.u32 	%r22317, %r22314, 8, 8;
	cvt.u16.u32 	%rs13032, %r22317;
	bfe.u32 	%r22318, %r22314, 16, 8;
	cvt.u16.u32 	%rs13031, %r22318;
	bfe.u32 	%r22319, %r22314, 24, 8;
	cvt.u16.u32 	%rs13030, %r22319;
	bfe.u32 	%r22320, %r22315, 0, 8;
	cvt.u16.u32 	%rs13029, %r22320;
	bfe.u32 	%r22321, %r22315, 8, 8;
	cvt.u16.u32 	%rs13028, %r22321;
	bfe.u32 	%r22322, %r22315, 16, 8;
	cvt.u16.u32 	%rs13027, %r22322;
	bfe.u32 	%r22323, %r22315, 24, 8;
	cvt.u16.u32 	%rs13026, %r22323;
	ld.local.v2.b32 	{%r22324, %r22325}, [%rd3+64];
	bfe.u32 	%r22326, %r22324, 0, 8;
	cvt.u16.u32 	%rs13025, %r22326;
	bfe.u32 	%r22327, %r22324, 8, 8;
	cvt.u16.u32 	%rs13024, %r22327;
	bfe.u32 	%r22328, %r22324, 16, 8;
	cvt.u16.u32 	%rs13023, %r22328;
	bfe.u32 	%r22329, %r22324, 24, 8;
	cvt.u16.u32 	%rs13022, %r22329;
	bfe.u32 	%r22330, %r22325, 0, 8;
	cvt.u16.u32 	%rs13021, %r22330;
	bfe.u32 	%r22331, %r22325, 8, 8;
	cvt.u16.u32 	%rs13020, %r22331;
	bfe.u32 	%r22332, %r22325, 16, 8;
	cvt.u16.u32 	%rs13019, %r22332;
	bfe.u32 	%r22333, %r22325, 24, 8;
	cvt.u16.u32 	%rs13018, %r22333;
	ld.local.v2.b32 	{%r22334, %r22335}, [%rd3+72];
	bfe.u32 	%r22336, %r22334, 0, 8;
	cvt.u16.u32 	%rs13017, %r22336;
	bfe.u32 	%r22337, %r22334, 8, 8;
	cvt.u16.u32 	%rs13016, %r22337;
	bfe.u32 	%r22338, %r22334, 16, 8;
	cvt.u16.u32 	%rs13015, %r22338;
	bfe.u32 	%r22339, %r22334, 24, 8;
	cvt.u16.u32 	%rs13014, %r22339;
	bfe.u32 	%r22340, %r22335, 0, 8;
	cvt.u16.u32 	%rs13013, %r22340;
	bfe.u32 	%r22341, %r22335, 8, 8;
	cvt.u16.u32 	%rs13012, %r22341;
	bfe.u32 	%r22342, %r22335, 16, 8;
	cvt.u16.u32 	%rs13011, %r22342;
	bfe.u32 	%r22343, %r22335, 24, 8;
	cvt.u16.u32 	%rs13010, %r22343;
	ld.local.v2.b32 	{%r22344, %r22345}, [%rd3+80];
	bfe.u32 	%r22346, %r22344, 0, 8;
	cvt.u16.u32 	%rs13009, %r22346;
	bfe.u32 	%r22347, %r22344, 8, 8;
	cvt.u16.u32 	%rs13008, %r22347;
	bfe.u32 	%r22348, %r22344, 16, 8;
	cvt.u16.u32 	%rs13007, %r22348;
	bfe.u32 	%r22349, %r22344, 24, 8;
	cvt.u16.u32 	%rs13006, %r22349;
	bfe.u32 	%r22350, %r22345, 0, 8;
	cvt.u16.u32 	%rs13005, %r22350;
	bfe.u32 	%r22351, %r22345, 8, 8;
	cvt.u16.u32 	%rs13004, %r22351;
	bfe.u32 	%r22352, %r22345, 16, 8;
	cvt.u16.u32 	%rs13003, %r22352;
	bfe.u32 	%r22353, %r22345, 24, 8;
	cvt.u16.u32 	%rs13002, %r22353;
	ld.local.v2.b32 	{%r22354, %r22355}, [%rd3+88];
	bfe.u32 	%r22356, %r22354, 0, 8;
	cvt.u16.u32 	%rs13001, %r22356;
	bfe.u32 	%r22357, %r22354, 8, 8;
	cvt.u16.u32 	%rs13000, %r22357;
	bfe.u32 	%r22358, %r22354, 16, 8;
	cvt.u16.u32 	%rs12999, %r22358;
	bfe.u32 	%r22359, %r22354, 24, 8;
	cvt.u16.u32 	%rs12998, %r22359;
	bfe.u32 	%r22360, %r22355, 0, 8;
	cvt.u16.u32 	%rs12997, %r22360;
	bfe.u32 	%r22361, %r22355, 8, 8;
	cvt.u16.u32 	%rs12996, %r22361;
	bfe.u32 	%r22362, %r22355, 16, 8;
	cvt.u16.u32 	%rs12995, %r22362;
	bfe.u32 	%r22363, %r22355, 24, 8;
	cvt.u16.u32 	%rs12994, %r22363;
	ld.local.v2.b32 	{%r22364, %r22365}, [%rd3+96];
	bfe.u32 	%r22366, %r22364, 0, 8;
	cvt.u16.u32 	%rs12993, %r22366;
	bfe.u32 	%r22367, %r22364, 8, 8;
	cvt.u16.u32 	%rs12992, %r22367;
	bfe.u32 	%r22368, %r22364, 16, 8;
	cvt.u16.u32 	%rs12991, %r22368;
	bfe.u32 	%r22369, %r22364, 24, 8;
	cvt.u16.u32 	%rs12990, %r22369;
	bfe.u32 	%r22370, %r22365, 0, 8;
	cvt.u16.u32 	%rs12989, %r22370;
	bfe.u32 	%r22371, %r22365, 8, 8;
	cvt.u16.u32 	%rs12988, %r22371;
	bfe.u32 	%r22372, %r22365, 16, 8;
	cvt.u16.u32 	%rs12987, %r22372;
	bfe.u32 	%r22373, %r22365, 24, 8;
	cvt.u16.u32 	%rs12986, %r22373;
	ld.local.v2.b32 	{%r22374, %r22375}, [%rd3+104];
	bfe.u32 	%r22376, %r22374, 0, 8;
	cvt.u16.u32 	%rs12985, %r22376;
	bfe.u32 	%r22377, %r22374, 8, 8;
	cvt.u16.u32 	%rs12984, %r22377;
	bfe.u32 	%r22378, %r22374, 16, 8;
	cvt.u16.u32 	%rs12983, %r22378;
	bfe.u32 	%r22379, %r22374, 24, 8;
	cvt.u16.u32 	%rs12982, %r22379;
	bfe.u32 	%r22380, %r22375, 0, 8;
	cvt.u16.u32 	%rs12981, %r22380;
	bfe.u32 	%r22381, %r22375, 8, 8;
	cvt.u16.u32 	%rs12980, %r22381;
	bfe.u32 	%r22382, %r22375, 16, 8;
	cvt.u16.u32 	%rs12979, %r22382;
	bfe.u32 	%r22383, %r22375, 24, 8;
	cvt.u16.u32 	%rs12978, %r22383;
	ld.local.v2.b32 	{%r22384, %r22385}, [%rd3+112];
	bfe.u32 	%r22386, %r22384, 0, 8;
	cvt.u16.u32 	%rs12977, %r22386;
	bfe.u32 	%r22387, %r22384, 8, 8;
	cvt.u16.u32 	%rs12976, %r22387;
	bfe.u32 	%r22388, %r22384, 16, 8;
	cvt.u16.u32 	%rs12975, %r22388;
	bfe.u32 	%r22389, %r22384, 24, 8;
	cvt.u16.u32 	%rs12974, %r22389;
	bfe.u32 	%r22390, %r22385, 0, 8;
	cvt.u16.u32 	%rs12973, %r22390;
	bfe.u32 	%r22391, %r22385, 8, 8;
	cvt.u16.u32 	%rs12972, %r22391;
	bfe.u32 	%r22392, %r22385, 16, 8;
	cvt.u16.u32 	%rs12971, %r22392;
	bfe.u32 	%r22393, %r22385, 24, 8;
	cvt.u16.u32 	%rs12970, %r22393;
	ld.local.v2.b32 	{%r22394, %r22395}, [%rd3+120];
	bfe.u32 	%r22396, %r22394, 0, 8;
	cvt.u16.u32 	%rs12969, %r22396;
	bfe.u32 	%r22397, %r22394, 8, 8;
	cvt.u16.u32 	%rs12968, %r22397;
	bfe.u32 	%r22398, %r22394, 16, 8;
	cvt.u16.u32 	%rs12967, %r22398;
	bfe.u32 	%r22399, %r22394, 24, 8;
	cvt.u16.u32 	%rs12966, %r22399;
	bfe.u32 	%r22400, %r22395, 0, 8;
	cvt.u16.u32 	%rs12965, %r22400;
	bfe.u32 	%r22401, %r22395, 8, 8;
	cvt.u16.u32 	%rs12964, %r22401;
	bfe.u32 	%r22402, %r22395, 16, 8;
	cvt.u16.u32 	%rs12963, %r22402;
	bfe.u32 	%r22403, %r22395, 24, 8;
	cvt.u16.u32 	%rs12962, %r22403;
	ld.local.v2.b32 	{%r22404, %r22405}, [%rd3+128];
	bfe.u32 	%r22406, %r22404, 0, 8;
	cvt.u16.u32 	%rs12961, %r22406;
	bfe.u32 	%r22407, %r22404, 8, 8;
	cvt.u16.u32 	%rs12960, %r22407;
	bfe.u32 	%r22408, %r22404, 16, 8;
	cvt.u16.u32 	%rs12959, %r22408;
	bfe.u32 	%r22409, %r22404, 24, 8;
	cvt.u16.u32 	%rs12958, %r22409;
	bfe.u32 	%r22410, %r22405, 0, 8;
	cvt.u16.u32 	%rs12957, %r22410;
	bfe.u32 	%r22411, %r22405, 8, 8;
	cvt.u16.u32 	%rs12956, %r22411;
	bfe.u32 	%r22412, %r22405, 16, 8;
	cvt.u16.u32 	%rs12955, %r22412;
	bfe.u32 	%r22413, %r22405, 24, 8;
	cvt.u16.u32 	%rs12954, %r22413;
	ld.local.v2.b32 	{%r22414, %r22415}, [%rd3+136];
	bfe.u32 	%r22416, %r22414, 0, 8;
	cvt.u16.u32 	%rs12953, %r22416;
	bfe.u32 	%r22417, %r22414, 8, 8;
	cvt.u16.u32 	%rs12952, %r22417;
	bfe.u32 	%r22418, %r22414, 16, 8;
	cvt.u16.u32 	%rs12951, %r22418;
	bfe.u32 	%r22419, %r22414, 24, 8;
	cvt.u16.u32 	%rs12950, %r22419;
	bfe.u32 	%r22420, %r22415, 0, 8;
	cvt.u16.u32 	%rs12949, %r22420;
	bfe.u32 	%r22421, %r22415, 8, 8;
	cvt.u16.u32 	%rs12948, %r22421;
	bfe.u32 	%r22422, %r22415, 16, 8;
	cvt.u16.u32 	%rs12947, %r22422;
	bfe.u32 	%r22423, %r22415, 24, 8;
	cvt.u16.u32 	%rs12946, %r22423;
	ld.local.v2.b32 	{%r22424, %r22425}, [%rd3+144];
	bfe.u32 	%r22426, %r22424, 0, 8;
	cvt.u16.u32 	%rs12945, %r22426;
	bfe.u32 	%r22427, %r22424, 8, 8;
	cvt.u16.u32 	%rs12944, %r22427;
	bfe.u32 	%r22428, %r22424, 16, 8;
	cvt.u16.u32 	%rs12943, %r22428;
	bfe.u32 	%r22429, %r22424, 24, 8;
	cvt.u16.u32 	%rs12942, %r22429;
	bfe.u32 	%r22430, %r22425, 0, 8;
	cvt.u16.u32 	%rs12941, %r22430;
	bfe.u32 	%r22431, %r22425, 8, 8;
	cvt.u16.u32 	%rs12940, %r22431;
	bfe.u32 	%r22432, %r22425, 16, 8;
	cvt.u16.u32 	%rs12939, %r22432;
	bfe.u32 	%r22433, %r22425, 24, 8;
	cvt.u16.u32 	%rs12938, %r22433;
	ld.local.v2.b32 	{%r22434, %r22435}, [%rd3+152];
	bfe.u32 	%r22436, %r22434, 0, 8;
	cvt.u16.u32 	%rs12937, %r22436;
	bfe.u32 	%r22437, %r22434, 8, 8;
	cvt.u16.u32 	%rs12936, %r22437;
	bfe.u32 	%r22438, %r22434, 16, 8;
	cvt.u16.u32 	%rs12935, %r22438;
	bfe.u32 	%r22439, %r22434, 24, 8;
	cvt.u16.u32 	%rs12934, %r22439;
	bfe.u32 	%r22440, %r22435, 0, 8;
	cvt.u16.u32 	%rs12933, %r22440;
	bfe.u32 	%r22441, %r22435, 8, 8;
	cvt.u16.u32 	%rs12932, %r22441;
	bfe.u32 	%r22442, %r22435, 16, 8;
	cvt.u16.u32 	%rs12931, %r22442;
	bfe.u32 	%r22443, %r22435, 24, 8;
	cvt.u16.u32 	%rs12930, %r22443;
	ld.local.v2.b32 	{%r22444, %r22445}, [%rd3+160];
	bfe.u32 	%r22446, %r22444, 0, 8;
	cvt.u16.u32 	%rs12929, %r22446;
	bfe.u32 	%r22447, %r22444, 8, 8;
	cvt.u16.u32 	%rs12928, %r22447;
	bfe.u32 	%r22448, %r22444, 16, 8;
	cvt.u16.u32 	%rs12927, %r22448;
	bfe.u32 	%r22449, %r22444, 24, 8;
	cvt.u16.u32 	%rs12926, %r22449;
	bfe.u32 	%r22450, %r22445, 0, 8;
	cvt.u16.u32 	%rs12925, %r22450;
	bfe.u32 	%r22451, %r22445, 8, 8;
	cvt.u16.u32 	%rs12924, %r22451;
	bfe.u32 	%r22452, %r22445, 16, 8;
	cvt.u16.u32 	%rs12923, %r22452;
	bfe.u32 	%r22453, %r22445, 24, 8;
	cvt.u16.u32 	%rs12922, %r22453;
	ld.local.v2.b32 	{%r22454, %r22455}, [%rd3+168];
	bfe.u32 	%r22456, %r22454, 0, 8;
	cvt.u16.u32 	%rs12921, %r22456;
	bfe.u32 	%r22457, %r22454, 8, 8;
	cvt.u16.u32 	%rs12920, %r22457;
	bfe.u32 	%r22458, %r22454, 16, 8;
	cvt.u16.u32 	%rs12919, %r22458;
	bfe.u32 	%r22459, %r22454, 24, 8;
	cvt.u16.u32 	%rs12918, %r22459;
	bfe.u32 	%r22460, %r22455, 0, 8;
	cvt.u16.u32 	%rs12917, %r22460;
	bfe.u32 	%r22461, %r22455, 8, 8;
	cvt.u16.u32 	%rs12916, %r22461;
	bfe.u32 	%r22462, %r22455, 16, 8;
	cvt.u16.u32 	%rs12915, %r22462;
	bfe.u32 	%r22463, %r22455, 24, 8;
	cvt.u16.u32 	%rs12914, %r22463;
	ld.local.v2.b32 	{%r22464, %r22465}, [%rd3+176];
	bfe.u32 	%r22466, %r22464, 0, 8;
	cvt.u16.u32 	%rs12913, %r22466;
	bfe.u32 	%r22467, %r22464, 8, 8;
	cvt.u16.u32 	%rs12912, %r22467;
	bfe.u32 	%r22468, %r22464, 16, 8;
	cvt.u16.u32 	%rs12911, %r22468;
	bfe.u32 	%r22469, %r22464, 24, 8;
	cvt.u16.u32 	%rs12910, %r22469;
	bfe.u32 	%r22470, %r22465, 0, 8;
	cvt.u16.u32 	%rs12909, %r22470;
	bfe.u32 	%r22471, %r22465, 8, 8;
	cvt.u16.u32 	%rs12908, %r22471;
	bfe.u32 	%r22472, %r22465, 16, 8;
	cvt.u16.u32 	%rs12907, %r22472;
	bfe.u32 	%r22473, %r22465, 24, 8;
	cvt.u16.u32 	%rs12906, %r22473;
	ld.local.v2.b32 	{%r22474, %r22475}, [%rd3+184];
	bfe.u32 	%r22476, %r22474, 0, 8;
	cvt.u16.u32 	%rs12905, %r22476;
	bfe.u32 	%r22477, %r22474, 8, 8;
	cvt.u16.u32 	%rs12904, %r22477;
	bfe.u32 	%r22478, %r22474, 16, 8;
	cvt.u16.u32 	%rs12903, %r22478;
	bfe.u32 	%r22479, %r22474, 24, 8;
	cvt.u16.u32 	%rs12902, %r22479;
	bfe.u32 	%r22480, %r22475, 0, 8;
	cvt.u16.u32 	%rs12901, %r22480;
	bfe.u32 	%r22481, %r22475, 8, 8;
	cvt.u16.u32 	%rs12900, %r22481;
	bfe.u32 	%r22482, %r22475, 16, 8;
	cvt.u16.u32 	%rs12899, %r22482;
	bfe.u32 	%r22483, %r22475, 24, 8;
	cvt.u16.u32 	%rs12898, %r22483;
	ld.local.v2.b32 	{%r22484, %r22485}, [%rd3+192];
	bfe.u32 	%r22486, %r22484, 0, 8;
	cvt.u16.u32 	%rs12897, %r22486;
	bfe.u32 	%r22487, %r22484, 8, 8;
	cvt.u16.u32 	%rs12896, %r22487;
	bfe.u32 	%r22488, %r22484, 16, 8;
	cvt.u16.u32 	%rs12895, %r22488;
	bfe.u32 	%r22489, %r22484, 24, 8;
	cvt.u16.u32 	%rs12894, %r22489;
	bfe.u32 	%r22490, %r22485, 0, 8;
	cvt.u16.u32 	%rs12893, %r22490;
	bfe.u32 	%r22491, %r22485, 8, 8;
	cvt.u16.u32 	%rs12892, %r22491;
	bfe.u32 	%r22492, %r22485, 16, 8;
	cvt.u16.u32 	%rs12891, %r22492;
	bfe.u32 	%r22493, %r22485, 24, 8;
	cvt.u16.u32 	%rs12890, %r22493;
	ld.local.v2.b32 	{%r22494, %r22495}, [%rd3+200];
	bfe.u32 	%r22496, %r22494, 0, 8;
	cvt.u16.u32 	%rs12889, %r22496;
	bfe.u32 	%r22497, %r22494, 8, 8;
	cvt.u16.u32 	%rs12888, %r22497;
	bfe.u32 	%r22498, %r22494, 16, 8;
	cvt.u16.u32 	%rs12887, %r22498;
	bfe.u32 	%r22499, %r22494, 24, 8;
	cvt.u16.u32 	%rs12886, %r22499;
	bfe.u32 	%r22500, %r22495, 0, 8;
	cvt.u16.u32 	%rs12885, %r22500;
	bfe.u32 	%r22501, %r22495, 8, 8;
	cvt.u16.u32 	%rs12884, %r22501;
	bfe.u32 	%r22502, %r22495, 16, 8;
	cvt.u16.u32 	%rs12883, %r22502;
	bfe.u32 	%r22503, %r22495, 24, 8;
	cvt.u16.u32 	%rs12882, %r22503;
	ld.local.v2.b32 	{%r22504, %r22505}, [%rd3+208];
	bfe.u32 	%r22506, %r22504, 0, 8;
	cvt.u16.u32 	%rs12881, %r22506;
	bfe.u32 	%r22507, %r22504, 8, 8;
	cvt.u16.u32 	%rs12880, %r22507;
	bfe.u32 	%r22508, %r22504, 16, 8;
	cvt.u16.u32 	%rs12879, %r22508;
	bfe.u32 	%r22509, %r22504, 24, 8;
	cvt.u16.u32 	%rs12878, %r22509;
	bfe.u32 	%r22510, %r22505, 0, 8;
	cvt.u16.u32 	%rs12877, %r22510;
	bfe.u32 	%r22511, %r22505, 8, 8;
	cvt.u16.u32 	%rs12876, %r22511;
	bfe.u32 	%r22512, %r22505, 16, 8;
	cvt.u16.u32 	%rs12875, %r22512;
	bfe.u32 	%r22513, %r22505, 24, 8;
	cvt.u16.u32 	%rs12874, %r22513;
	ld.local.v2.b32 	{%r22514, %r22515}, [%rd3+216];
	bfe.u32 	%r22516, %r22514, 0, 8;
	cvt.u16.u32 	%rs12873, %r22516;
	bfe.u32 	%r22517, %r22514, 8, 8;
	cvt.u16.u32 	%rs12872, %r22517;
	bfe.u32 	%r22518, %r22514, 16, 8;
	cvt.u16.u32 	%rs12871, %r22518;
	bfe.u32 	%r22519, %r22514, 24, 8;
	cvt.u16.u32 	%rs12870, %r22519;
	bfe.u32 	%r22520, %r22515, 0, 8;
	cvt.u16.u32 	%rs12869, %r22520;
	bfe.u32 	%r22521, %r22515, 8, 8;
	cvt.u16.u32 	%rs12868, %r22521;
	bfe.u32 	%r22522, %r22515, 16, 8;
	cvt.u16.u32 	%rs12867, %r22522;
	bfe.u32 	%r22523, %r22515, 24, 8;
	cvt.u16.u32 	%rs12866, %r22523;
	ld.local.v2.b32 	{%r22524, %r22525}, [%rd3+224];
	bfe.u32 	%r22526, %r22524, 0, 8;
	cvt.u16.u32 	%rs12865, %r22526;
	bfe.u32 	%r22527, %r22524, 8, 8;
	cvt.u16.u32 	%rs12864, %r22527;
	bfe.u32 	%r22528, %r22524, 16, 8;
	cvt.u16.u32 	%rs12863, %r22528;
	bfe.u32 	%r22529, %r22524, 24, 8;
	cvt.u16.u32 	%rs12862, %r22529;
	bfe.u32 	%r22530, %r22525, 0, 8;
	cvt.u16.u32 	%rs12861, %r22530;
	bfe.u32 	%r22531, %r22525, 8, 8;
	cvt.u16.u32 	%rs12860, %r22531;
	bfe.u32 	%r22532, %r22525, 16, 8;
	cvt.u16.u32 	%rs12859, %r22532;
	bfe.u32 	%r22533, %r22525, 24, 8;
	cvt.u16.u32 	%rs12858, %r22533;
	ld.local.v2.b32 	{%r22534, %r22535}, [%rd3+232];
	bfe.u32 	%r22536, %r22534, 0, 8;
	cvt.u16.u32 	%rs12857, %r22536;
	bfe.u32 	%r22537, %r22534, 8, 8;
	cvt.u16.u32 	%rs12856, %r22537;
	bfe.u32 	%r22538, %r22534, 16, 8;
	cvt.u16.u32 	%rs12855, %r22538;
	bfe.u32 	%r22539, %r22534, 24, 8;
	cvt.u16.u32 	%rs12854, %r22539;
	bfe.u32 	%r22540, %r22535, 0, 8;
	cvt.u16.u32 	%rs12853, %r22540;
	bfe.u32 	%r22541, %r22535, 8, 8;
	cvt.u16.u32 	%rs12852, %r22541;
	bfe.u32 	%r22542, %r22535, 16, 8;
	cvt.u16.u32 	%rs12851, %r22542;
	bfe.u32 	%r22543, %r22535, 24, 8;
	cvt.u16.u32 	%rs12850, %r22543;
	ld.local.v2.b32 	{%r22544, %r22545}, [%rd3+240];
	bfe.u32 	%r22546, %r22544, 0, 8;
	cvt.u16.u32 	%rs12849, %r22546;
	bfe.u32 	%r22547, %r22544, 8, 8;
	cvt.u16.u32 	%rs12848, %r22547;
	bfe.u32 	%r22548, %r22544, 16, 8;
	cvt.u16.u32 	%rs12847, %r22548;
	bfe.u32 	%r22549, %r22544, 24, 8;
	cvt.u16.u32 	%rs12846, %r22549;
	bfe.u32 	%r22550, %r22545, 0, 8;
	cvt.u16.u32 	%rs12845, %r22550;
	bfe.u32 	%r22551, %r22545, 8, 8;
	cvt.u16.u32 	%rs12844, %r22551;
	bfe.u32 	%r22552, %r22545, 16, 8;
	cvt.u16.u32 	%rs12843, %r22552;
	bfe.u32 	%r22553, %r22545, 24, 8;
	cvt.u16.u32 	%rs12842, %r22553;
	ld.local.v2.b32 	{%r22554, %r22555}, [%rd3+248];
	bfe.u32 	%r22556, %r22554, 0, 8;
	cvt.u16.u32 	%rs12841, %r22556;
	bfe.u32 	%r22557, %r22554, 8, 8;
	cvt.u16.u32 	%rs12840, %r22557;
	bfe.u32 	%r22558, %r22554, 16, 8;
	cvt.u16.u32 	%rs12839, %r22558;
	bfe.u32 	%r22559, %r22554, 24, 8;
	cvt.u16.u32 	%rs12838, %r22559;
	bfe.u32 	%r22560, %r22555, 0, 8;
	cvt.u16.u32 	%rs12837, %r22560;
	bfe.u32 	%r22561, %r22555, 8, 8;
	cvt.u16.u32 	%rs12836, %r22561;
	bfe.u32 	%r22562, %r22555, 16, 8;
	cvt.u16.u32 	%rs12835, %r22562;
	bfe.u32 	%r22563, %r22555, 24, 8;
	cvt.u16.u32 	%rs12834, %r22563;
	ld.local.v2.b32 	{%r22564, %r22565}, [%rd3+256];
	bfe.u32 	%r22566, %r22564, 0, 8;
	cvt.u16.u32 	%rs12833, %r22566;
	bfe.u32 	%r22567, %r22564, 8, 8;
	cvt.u16.u32 	%rs12832, %r22567;
	bfe.u32 	%r22568, %r22564, 16, 8;
	cvt.u16.u32 	%rs12831, %r22568;
	bfe.u32 	%r22569, %r22564, 24, 8;
	cvt.u16.u32 	%rs12830, %r22569;
	bfe.u32 	%r22570, %r22565, 0, 8;
	cvt.u16.u32 	%rs12829, %r22570;
	bfe.u32 	%r22571, %r22565, 8, 8;
	cvt.u16.u32 	%rs12828, %r22571;
	bfe.u32 	%r22572, %r22565, 16, 8;
	cvt.u16.u32 	%rs12827, %r22572;
	bfe.u32 	%r22573, %r22565, 24, 8;
	cvt.u16.u32 	%rs12826, %r22573;
	ld.local.v2.b32 	{%r22574, %r22575}, [%rd3+264];
	bfe.u32 	%r22576, %r22574, 0, 8;
	cvt.u16.u32 	%rs12825, %r22576;
	bfe.u32 	%r22577, %r22574, 8, 8;
	cvt.u16.u32 	%rs12824, %r22577;
	bfe.u32 	%r22578, %r22574, 16, 8;
	cvt.u16.u32 	%rs12823, %r22578;
	bfe.u32 	%r22579, %r22574, 24, 8;
	cvt.u16.u32 	%rs12822, %r22579;
	bfe.u32 	%r22580, %r22575, 0, 8;
	cvt.u16.u32 	%rs12821, %r22580;
	bfe.u32 	%r22581, %r22575, 8, 8;
	cvt.u16.u32 	%rs12820, %r22581;
	bfe.u32 	%r22582, %r22575, 16, 8;
	cvt.u16.u32 	%rs12819, %r22582;
	bfe.u32 	%r22583, %r22575, 24, 8;
	cvt.u16.u32 	%rs12818, %r22583;
$L__BB6_49:
	setp.ne.s32 	%p83, %r13804, 0;
	@%p83 bra 	$L__BB6_51;
	mov.u32 	%r22584, %tid.x;
	shr.u32 	%r22585, %r22584, 5;
	mov.u32 	%r22586, _ZZN3cub18CUB_300001_SM_10006detail6reduce28DeviceReduceSingleTileKernelINS2_10policy_hubI4Itemy13Addition_funcE10Policy1000EPS5_S9_iS6_S5_S5_N4cuda3std3__410__identityEEEvT0_T1_T2_T3_T4_T6_E12temp_storage;
	mad.lo.s32 	%r22587, %r22585, 272, %r22586;
	st.shared.u32 	[%r22587+8], %r27825;
	st.shared.f64 	[%r22587+16], %fd78;
	cvt.u32.u16 	%r22588, %rs13066;
	cvt.u32.u16 	%r22589, %rs13067;
	prmt.b32 	%r22590, %r22589, %r22588, 0x3340U;
	cvt.u32.u16 	%r22591, %rs13068;
	cvt.u32.u16 	%r22592, %rs13069;
	prmt.b32 	%r22593, %r22592, %r22591, 0x3340U;
	prmt.b32 	%r22594, %r22593, %r22590, 0x5410U;
	cvt.u32.u16 	%r22595, %rs13070;
	cvt.u32.u16 	%r22596, %rs13071;
	prmt.b32 	%r22597, %r22596, %r22595, 0x3340U;
	cvt.u32.u16 	%r22598, %rs13072;
	cvt.u32.u16 	%r22599, %rs13073;
	prmt.b32 	%r22600, %r22599, %r22598, 0x3340U;
	prmt.b32 	%r22601, %r22600, %r22597, 0x5410U;
	st.shared.v2.b32 	[%r22587+24], {%r22601, %r22594};
	cvt.u32.u16 	%r22602, %rs13058;
	cvt.u32.u16 	%r22603, %rs13059;
	prmt.b32 	%r22604, %r22603, %r22602, 0x3340U;
	cvt.u32.u16 	%r22605, %rs13060;
	cvt.u32.u16 	%r22606, %rs13061;
	prmt.b32 	%r22607, %r22606, %r22605, 0x3340U;
	prmt.b32 	%r22608, %r22607, %r22604, 0x5410U;
	cvt.u32.u16 	%r22609, %rs13062;
	cvt.u32.u16 	%r22610, %rs13063;
	prmt.b32 	%r22611, %r22610, %r22609, 0x3340U;
	cvt.u32.u16 	%r22612, %rs13064;
	cvt.u32.u16 	%r22613, %rs13065;
	prmt.b32 	%r22614, %r22613, %r22612, 0x3340U;
	prmt.b32 	%r22615, %r22614, %r22611, 0x5410U;
	st.shared.v2.b32 	[%r22587+32], {%r22615, %r22608};
	cvt.u32.u16 	%r22616, %rs13050;
	cvt.u32.u16 	%r22617, %rs13051;
	prmt.b32 	%r22618, %r22617, %r22616, 0x3340U;
	cvt.u32.u16 	%r22619, %rs13052;
	cvt.u32.u16 	%r22620, %rs13053;
	prmt.b32 	%r22621, %r22620, %r22619, 0x3340U;
	prmt.b32 	%r22622, %r22621, %r22618, 0x5410U;
	cvt.u32.u16 	%r22623, %rs13054;
	cvt.u32.u16 	%r22624, %rs13055;
	prmt.b32 	%r22625, %r22624, %r22623, 0x3340U;
	cvt.u32.u16 	%r22626, %rs13056;
	cvt.u32.u16 	%r22627, %rs13057;
	prmt.b32 	%r22628, %r22627, %r22626, 0x3340U;
	prmt.b32 	%r22629, %r22628, %r22625, 0x5410U;
	st.shared.v2.b32 	[%r22587+40], {%r22629, %r22622};
	cvt.u32.u16 	%r22630, %rs13042;
	cvt.u32.u16 	%r22631, %rs13043;
	prmt.b32 	%r22632, %r22631, %r22630, 0x3340U;
	cvt.u32.u16 	%r22633, %rs13044;
	cvt.u32.u16 	%r22634, %rs13045;
	prmt.b32 	%r22635, %r22634, %r22633, 0x3340U;
	prmt.b32 	%r22636, %r22635, %r22632, 0x5410U;
	cvt.u32.u16 	%r22637, %rs13046;
	cvt.u32.u16 	%r22638, %rs13047;
	prmt.b32 	%r22639, %r22638, %r22637, 0x3340U;
	cvt.u32.u16 	%r22640, %rs13048;
	cvt.u32.u16 	%r22641, %rs13049;
	prmt.b32 	%r22642, %r22641, %r22640, 0x3340U;
	prmt.b32 	%r22643, %r22642, %r22639, 0x5410U;
	st.shared.v2.b32 	[%r22587+48], {%r22643, %r22636};
	cvt.u32.u16 	%r22644, %rs13034;
	cvt.u32.u16 	%r22645, %rs13035;
	prmt.b32 	%r22646, %r22645, %r22644, 0x3340U;
	cvt.u32.u16 	%r22647, %rs13036;
	cvt.u32.u16 	%r22648, %rs13037;
	prmt.b32 	%r22649, %r22648, %r22647, 0x3340U;
	prmt.b32 	%r22650, %r22649, %r22646, 0x5410U;
	cvt.u32.u16 	%r22651, %rs13038;
	cvt.u32.u16 	%r22652, %rs13039;
	prmt.b32 	%r22653, %r22652, %r22651, 0x3340U;
	cvt.u32.u16 	%r22654, %rs13040;
	cvt.u32.u16 	%r22655, %rs13041;
	prmt.b32 	%r22656, %r22655, %r22654, 0x3340U;
	prmt.b32 	%r22657, %r22656, %r22653, 0x5410U;
	st.shared.v2.b32 	[%r22587+56], {%r22657, %r22650};
	cvt.u32.u16 	%r22658, %rs13026;
	cvt.u32.u16 	%r22659, %rs13027;
	prmt.b32 	%r22660, %r22659, %r22658, 0x3340U;
	cvt.u32.u16 	%r22661, %rs13028;
	cvt.u32.u16 	%r22662, %rs13029;
	prmt.b32 	%r22663, %r22662, %r22661, 0x3340U;
	prmt.b32 	%r22664, %r22663, %r22660, 0x5410U;
	cvt.u32.u16 	%r22665, %rs13030;
	cvt.u32.u16 	%r22666, %rs13031;
	prmt.b32 	%r22667, %r22666, %r22665, 0x3340U;
	cvt.u32.u16 	%r22668, %rs13032;
	cvt.u32.u16 	%r22669, %rs13033;
	prmt.b32 	%r22670, %r22669, %r22668, 0x3340U;
	prmt.b32 	%r22671, %r22670, %r22667, 0x5410U;
	st.shared.v2.b32 	[%r22587+64], {%r22671, %r22664};
	cvt.u32.u16 	%r22672, %rs13018;
	cvt.u32.u16 	%r22673, %rs13019;
	prmt.b32 	%r22674, %r22673, %r22672, 0x3340U;
	cvt.u32.u16 	%r22675, %rs13020;
	cvt.u32.u16 	%r22676, %rs13021;
	prmt.b32 	%r22677, %r22676, %r22675, 0x3340U;
	prmt.b32 	%r22678, %r22677, %r22674, 0x5410U;
	cvt.u32.u16 	%r22679, %rs13022;
	cvt.u32.u16 	%r22680, %rs13023;
	prmt.b32 	%r22681, %r22680, %r22679, 0x3340U;
	cvt.u32.u16 	%r22682, %rs13024;
	cvt.u32.u16 	%r22683, %rs13025;
	prmt.b32 	%r22684, %r22683, %r22682, 0x3340U;
	prmt.b32 	%r22685, %r22684, %r22681, 0x5410U;
	st.shared.v2.b32 	[%r22587+72], {%r22685, %r22678};
	cvt.u32.u16 	%r22686, %rs13010;
	cvt.u32.u16 	%r22687, %rs13011;
	prmt.b32 	%r22688, %r22687, %r22686, 0x3340U;
	cvt.u32.u16 	%r22689, %rs13012;
	cvt.u32.u16 	%r22690, %rs13013;
	prmt.b32 	%r22691, %r22690, %r22689, 0x3340U;
	prmt.b32 	%r22692, %r22691, %r22688, 0x5410U;
	cvt.u32.u16 	%r22693, %rs13014;
	cvt.u32.u16 	%r22694, %rs13015;
	prmt.b32 	%r22695, %r22694, %r22693, 0x3340U;
	cvt.u32.u16 	%r22696, %rs13016;
	cvt.u32.u16 	%r22697, %rs13017;
	prmt.b32 	%r22698, %r22697, %r22696, 0x3340U;
	prmt.b32 	%r22699, %r22698, %r22695, 0x5410U;
	st.shared.v2.b32 	[%r22587+80], {%r22699, %r22692};
	cvt.u32.u16 	%r22700, %rs13002;
	cvt.u32.u16 	%r22701, %rs13003;
	prmt.b32 	%r22702, %r22701, %r22700, 0x3340U;
	cvt.u32.u16 	%r22703, %rs13004;
	cvt.u32.u16 	%r22704, %rs13005;
	prmt.b32 	%r22705, %r22704, %r22703, 0x3340U;
	prmt.b32 	%r22706, %r22705, %r22702, 0x5410U;
	cvt.u32.u16 	%r22707, %rs13006;
	cvt.u32.u16 	%r22708, %rs13007;
	prmt.b32 	%r22709, %r22708, %r22707, 0x3340U;
	cvt.u32.u16 	%r22710, %rs13008;
	cvt.u32.u16 	%r22711, %rs13009;
	prmt.b32 	%r22712, %r22711, %r22710, 0x3340U;
	prmt.b32 	%r22713, %r22712, %r22709, 0x5410U;
	st.shared.v2.b32 	[%r22587+88], {%r22713, %r22706};
	cvt.u32.u16 	%r22714, %rs12994;
	cvt.u32.u16 	%r22715, %rs12995;
	prmt.b32 	%r22716, %r22715, %r22714, 0x3340U;
	cvt.u32.u16 	%r22717, %rs12996;
	cvt.u32.u16 	%r22718, %rs12997;
	prmt.b32 	%r22719, %r22718, %r22717, 0x3340U;
	prmt.b32 	%r22720, %r22719, %r22716, 0x5410U;
	cvt.u32.u16 	%r22721, %rs12998;
	cvt.u32.u16 	%r22722, %rs12999;
	prmt.b32 	%r22723, %r22722, %r22721, 0x3340U;
	cvt.u32.u16 	%r22724, %rs13000;
	cvt.u32.u16 	%r22725, %rs13001;
	prmt.b32 	%r22726, %r22725, %r22724, 0x3340U;
	prmt.b32 	%r22727, %r22726, %r22723, 0x5410U;
	st.shared.v2.b32 	[%r22587+96], {%r22727, %r22720};
	cvt.u32.u16 	%r22728, %rs12986;
	cvt.u32.u16 	%r22729, %rs12987;
	prmt.b32 	%r22730, %r22729, %r22728, 0x3340U;
	cvt.u32.u16 	%r22731, %rs12988;
	cvt.u32.u16 	%r22732, %rs12989;
	prmt.b32 	%r22733, %r22732, %r22731, 0x3340U;
	prmt.b32 	%r22734, %r22733, %r22730, 0x5410U;
	cvt.u32.u16 	%r22735, %rs12990;
	cvt.u32.u16 	%r22736, %rs12991;
	prmt.b32 	%r22737, %r22736, %r22735, 0x3340U;
	cvt.u32.u16 	%r22738, %rs12992;
	cvt.u32.u16 	%r22739, %rs12993;
	prmt.b32 	%r22740, %r22739, %r22738, 0x3340U;
	prmt.b32 	%r22741, %r22740, %r22737, 0x5410U;
	st.shared.v2.b32 	[%r22587+104], {%r22741, %r22734};
	cvt.u32.u16 	%r22742, %rs12978;
	cvt.u32.u16 	%r22743, %rs12979;
	prmt.b32 	%r22744, %r22743, %r22742, 0x3340U;
	cvt.u32.u16 	%r22745, %rs12980;
	cvt.u32.u16 	%r22746, %rs12981;
	prmt.b32 	%r22747, %r22746, %r22745, 0x3340U;
	prmt.b32 	%r22748, %r22747, %r22744, 0x5410U;
	cvt.u32.u16 	%r22749, %rs12982;
	cvt.u32.u16 	%r22750, %rs12983;
	prmt.b32 	%r22751, %r22750, %r22749, 0x3340U;
	cvt.u32.u16 	%r22752, %rs12984;
	cvt.u32.u16 	%r22753, %rs12985;
	prmt.b32 	%r22754, %r22753, %r22752, 0x3340U;
	prmt.b32 	%r22755, %r22754, %r22751, 0x5410U;
	st.shared.v2.b32 	[%r22587+112], {%r22755, %r22748};
	cvt.u32.u16 	%r22756, %rs12970;
	cvt.u32.u16 	%r22757, %rs12971;
	prmt.b32 	%r22758, %r22757, %r22756, 0x3340U;
	cvt.u32.u16 	%r22759, %rs12972;
	cvt.u32.u16 	%r22760, %rs12973;
	prmt.b32 	%r22761, %r22760, %r22759, 0x3340U;
	prmt.b32 	%r22762, %r22761, %r22758, 0x5410U;
	cvt.u32.u16 	%r22763, %rs12974;
	cvt.u32.u16 	%r22764, %rs12975;
	prmt.b32 	%r22765, %r22764, %r22763, 0x3340U;
	cvt.u32.u16 	%r22766, %rs12976;
	cvt.u32.u16 	%r22767, %rs12977;
	prmt.b32 	%r22768, %r22767, %r22766, 0x3340U;
	prmt.b32 	%r22769, %r22768, %r22765, 0x5410U;
	st.shared.v2.b32 	[%r22587+120], {%r22769, %r22762};
	cvt.u32.u16 	%r22770, %rs12962;
	cvt.u32.u16 	%r22771, %rs12963;
	prmt.b32 	%r22772, %r22771, %r22770, 0x3340U;
	cvt.u32.u16 	%r22773, %rs12964;
	cvt.u32.u16 	%r22774, %rs12965;
	prmt.b32 	%r22775, %r22774, %r22773, 0x3340U;
	prmt.b32 	%r22776, %r22775, %r22772, 0x5410U;
	cvt.u32.u16 	%r22777, %rs12966;
	cvt.u32.u16 	%r22778, %rs12967;
	prmt.b32 	%r22779, %r22778, %r22777, 0x3340U;
	cvt.u32.u16 	%r22780, %rs12968;
	cvt.u32.u16 	%r22781, %rs12969;
	prmt.b32 	%r22782, %r22781, %r22780, 0x3340U;
	prmt.b32 	%r22783, %r22782, %r22779, 0x5410U;
	st.shared.v2.b32 	[%r22587+128], {%r22783, %r22776};
	cvt.u32.u16 	%r22784, %rs12954;
	cvt.u32.u16 	%r22785, %rs12955;
	prmt.b32 	%r22786, %r22785, %r22784, 0x3340U;
	cvt.u32.u16 	%r22787, %rs12956;
	cvt.u32.u16 	%r22788, %rs12957;
	prmt.b32 	%r22789, %r22788, %r22787, 0x3340U;
	prmt.b32 	%r22790, %r22789, %r22786, 0x5410U;
	cvt.u32.u16 	%r22791, %rs12958;
	cvt.u32.u16 	%r22792, %rs12959;
	prmt.b32 	%r22793, %r22792, %r22791, 0x3340U;
	cvt.u32.u16 	%r22794, %rs12960;
	cvt.u32.u16 	%r22795, %rs12961;
	prmt.b32 	%r22796, %r22795, %r22794, 0x3340U;
	prmt.b32 	%r22797, %r22796, %r22793, 0x5410U;
	st.shared.v2.b32 	[%r22587+136], {%r22797, %r22790};
	cvt.u32.u16 	%r22798, %rs12946;
	cvt.u32.u16 	%r22799, %rs12947;
	prmt.b32 	%r22800, %r22799, %r22798, 0x3340U;
	cvt.u32.u16 	%r22801, %rs12948;
	cvt.u32.u16 	%r22802, %rs12949;
	prmt.b32 	%r22803, %r22802, %r22801, 0x3340U;
	prmt.b32 	%r22804, %r22803, %r22800, 0x5410U;
	cvt.u32.u16 	%r22805, %rs12950;
	cvt.u32.u16 	%r22806, %rs12951;
	prmt.b32 	%r22807, %r22806, %r22805, 0x3340U;
	cvt.u32.u16 	%r22808, %rs12952;
	cvt.u32.u16 	%r22809, %rs12953;
	prmt.b32 	%r22810, %r22809, %r22808, 0x3340U;
	prmt.b32 	%r22811, %r22810, %r22807, 0x5410U;
	st.shared.v2.b32 	[%r22587+144], {%r22811, %r22804};
	cvt.u32.u16 	%r22812, %rs12938;
	cvt.u32.u16 	%r22813, %rs12939;
	prmt.b32 	%r22814, %r22813, %r22812, 0x3340U;
	cvt.u32.u16 	%r22815, %rs12940;
	cvt.u32.u16 	%r22816, %rs12941;
	prmt.b32 	%r22817, %r22816, %r22815, 0x3340U;
	prmt.b32 	%r22818, %r22817, %r22814, 0x5410U;
	cvt.u32.u16 	%r22819, %rs12942;
	cvt.u32.u16 	%r22820, %rs12943;
	prmt.b32 	%r22821, %r22820, %r22819, 0x3340U;
	cvt.u32.u16 	%r22822, %rs12944;
	cvt.u32.u16 	%r22823, %rs12945;
	prmt.b32 	%r22824, %r22823, %r22822, 0x3340U;
	prmt.b32 	%r22825, %r22824, %r22821, 0x5410U;
	st.shared.v2.b32 	[%r22587+152], {%r22825, %r22818};
	cvt.u32.u16 	%r22826, %rs12930;
	cvt.u32.u16 	%r22827, %rs12931;
	prmt.b32 	%r22828, %r22827, %r22826, 0x3340U;
	cvt.u32.u16 	%r22829, %rs12932;
	cvt.u32.u16 	%r22830, %rs12933;
	prmt.b32 	%r22831, %r22830, %r22829, 0x3340U;
	prmt.b32 	%r22832, %r22831, %r22828, 0x5410U;
	cvt.u32.u16 	%r22833, %rs12934;
	cvt.u32.u16 	%r22834, %rs12935;
	prmt.b32 	%r22835, %r22834, %r22833, 0x3340U;
	cvt.u32.u16 	%r22836, %rs12936;
	cvt.u32.u16 	%r22837, %rs12937;
	prmt.b32 	%r22838, %r22837, %r22836, 0x3340U;
	prmt.b32 	%r22839, %r22838, %r22835, 0x5410U;
	st.shared.v2.b32 	[%r22587+160], {%r22839, %r22832};
	cvt.u32.u16 	%r22840, %rs12922;
	cvt.u32.u16 	%r22841, %rs12923;
	prmt.b32 	%r22842, %r22841, %r22840, 0x3340U;
	cvt.u32.u16 	%r22843, %rs12924;
	cvt.u32.u16 	%r22844, %rs12925;
	prmt.b32 	%r22845, %r22844, %r22843, 0x3340U;
	prmt.b32 	%r22846, %r22845, %r22842, 0x5410U;
	cvt.u32.u16 	%r22847, %rs12926;
	cvt.u32.u16 	%r22848, %rs12927;
	prmt.b32 	%r22849, %r22848, %r22847, 0x3340U;
	cvt.u32.u16 	%r22850, %rs12928;
	cvt.u32.u16 	%r22851, %rs12929;
	prmt.b32 	%r22852, %r22851, %r22850, 0x3340U;
	prmt.b32 	%r22853, %r22852, %r22849, 0x5410U;
	st.shared.v2.b32 	[%r22587+168], {%r22853, %r22846};
	cvt.u32.u16 	%r22854, %rs12914;
	cvt.u32.u16 	%r22855, %rs12915;
	prmt.b32 	%r22856, %r22855, %r22854, 0x3340U;
	cvt.u32.u16 	%r22857, %rs12916;
	cvt.u32.u16 	%r22858, %rs12917;
	prmt.b32 	%r22859, %r22858, %r22857, 0x3340U;
	prmt.b32 	%r22860, %r22859, %r22856, 0x5410U;
	cvt.u32.u16 	%r22861, %rs12918;
	cvt.u32.u16 	%r22862, %rs12919;
	prmt.b32 	%r22863, %r22862, %r22861, 0x3340U;
	cvt.u32.u16 	%r22864, %rs12920;
	cvt.u32.u16 	%r22865, %rs12921;
	prmt.b32 	%r22866, %r22865, %r22864, 0x3340U;
	prmt.b32 	%r22867, %r22866, %r22863, 0x5410U;
	st.shared.v2.b32 	[%r22587+176], {%r22867, %r22860};
	cvt.u32.u16 	%r22868, %rs12906;
	cvt.u32.u16 	%r22869, %rs12907;
	prmt.b32 	%r22870, %r22869, %r22868, 0x3340U;
	cvt.u32.u16 	%r22871, %rs12908;
	cvt.u32.u16 	%r22872, %rs12909;
	prmt.b32 	%r22873, %r22872, %r22871, 0x3340U;
	prmt.b32 	%r22874, %r22873, %r22870, 0x5410U;
	cvt.u32.u16 	%r22875, %rs12910;
	cvt.u32.u16 	%r22876, %rs12911;
	prmt.b32 	%r22877, %r22876, %r22875, 0x3340U;
	cvt.u32.u16 	%r22878, %rs12912;
	cvt.u32.u16 	%r22879, %rs12913;
	prmt.b32 	%r22880, %r22879, %r22878, 0x3340U;
	prmt.b32 	%r22881, %r22880, %r22877, 0x5410U;
	st.shared.v2.b32 	[%r22587+184], {%r22881, %r22874};
	cvt.u32.u16 	%r22882, %rs12898;
	cvt.u32.u16 	%r22883, %rs12899;
	prmt.b32 	%r22884, %r22883, %r22882, 0x3340U;
	cvt.u32.u16 	%r22885, %rs12900;
	cvt.u32.u16 	%r22886, %rs12901;
	prmt.b32 	%r22887, %r22886, %r22885, 0x3340U;
	prmt.b32 	%r22888, %r22887, %r22884, 0x5410U;
	cvt.u32.u16 	%r22889, %rs12902;
	cvt.u32.u16 	%r22890, %rs12903;
	prmt.b32 	%r22891, %r22890, %r22889, 0x3340U;
	cvt.u32.u16 	%r22892, %rs12904;
	cvt.u32.u16 	%r22893, %rs12905;
	prmt.b32 	%r22894, %r22893, %r22892, 0x3340U;
	prmt.b32 	%r22895, %r22894, %r22891, 0x5410U;
	st.shared.v2.b32 	[%r22587+192], {%r22895, %r22888};
	cvt.u32.u16 	%r22896, %rs12890;
	cvt.u32.u16 	%r22897, %rs12891;
	prmt.b32 	%r22898, %r22897, %r22896, 0x3340U;
	cvt.u32.u16 	%r22899, %rs12892;
	cvt.u32.u16 	%r22900, %rs12893;
	prmt.b32 	%r22901, %r22900, %r22899, 0x3340U;
	prmt.b32 	%r22902, %r22901, %r22898, 0x5410U;
	cvt.u32.u16 	%r22903, %rs12894;
	cvt.u32.u16 	%r22904, %rs12895;
	prmt.b32 	%r22905, %r22904, %r22903, 0x3340U;
	cvt.u32.u16 	%r22906, %rs12896;
	cvt.u32.u16 	%r22907, %rs12897;
	prmt.b32 	%r22908, %r22907, %r22906, 0x3340U;
	prmt.b32 	%r22909, %r22908, %r22905, 0x5410U;
	st.shared.v2.b32 	[%r22587+200], {%r22909, %r22902};
	cvt.u32.u16 	%r22910, %rs12882;
	cvt.u32.u16 	%r22911, %rs12883;
	prmt.b32 	%r22912, %r22911, %r22910, 0x3340U;
	cvt.u32.u16 	%r22913, %rs12884;
	cvt.u32.u16 	%r22914, %rs12885;
	prmt.b32 	%r22915, %r22914, %r22913, 0x3340U;
	prmt.b32 	%r22916, %r22915, %r22912, 0x5410U;
	cvt.u32.u16 	%r22917, %rs12886;
	cvt.u32.u16 	%r22918, %rs12887;
	prmt.b32 	%r22919, %r22918, %r22917, 0x3340U;
	cvt.u32.u16 	%r22920, %rs12888;
	cvt.u32.u16 	%r22921, %rs12889;
	prmt.b32 	%r22922, %r22921, %r22920, 0x3340U;
	prmt.b32 	%r22923, %r22922, %r22919, 0x5410U;
	st.shared.v2.b32 	[%r22587+208], {%r22923, %r22916};
	cvt.u32.u16 	%r22924, %rs12874;
	cvt.u32.u16 	%r22925, %rs12875;
	prmt.b32 	%r22926, %r22925, %r22924, 0x3340U;
	cvt.u32.u16 	%r22927, %rs12876;
	cvt.u32.u16 	%r22928, %rs12877;
	prmt.b32 	%r22929, %r22928, %r22927, 0x3340U;
	prmt.b32 	%r22930, %r22929, %r22926, 0x5410U;
	cvt.u32.u16 	%r22931, %rs12878;
	cvt.u32.u16 	%r22932, %rs12879;
	prmt.b32 	%r22933, %r22932, %r22931, 0x3340U;
	cvt.u32.u16 	%r22934, %rs12880;
	cvt.u32.u16 	%r22935, %rs12881;
	prmt.b32 	%r22936, %r22935, %r22934, 0x3340U;
	prmt.b32 	%r22937, %r22936, %r22933, 0x5410U;
	st.shared.v2.b32 	[%r22587+216], {%r22937, %r22930};
	cvt.u32.u16 	%r22938, %rs12866;
	cvt.u32.u16 	%r22939, %rs12867;
	prmt.b32 	%r22940, %r22939, %r22938, 0x3340U;
	cvt.u32.u16 	%r22941, %rs12868;
	cvt.u32.u16 	%r22942, %rs12869;
	prmt.b32 	%r22943, %r22942, %r22941, 0x3340U;
	prmt.b32 	%r22944, %r22943, %r22940, 0x5410U;
	cvt.u32.u16 	%r22945, %rs12870;
	cvt.u32.u16 	%r22946, %rs12871;
	prmt.b32 	%r22947, %r22946, %r22945, 0x3340U;
	cvt.u32.u16 	%r22948, %rs12872;
	cvt.u32.u16 	%r22949, %rs12873;
	prmt.b32 	%r22950, %r22949, %r22948, 0x3340U;
	prmt.b32 	%r22951, %r22950, %r22947, 0x5410U;
	st.shared.v2.b32 	[%r22587+224], {%r22951, %r22944};
	cvt.u32.u16 	%r22952, %rs12858;
	cvt.u32.u16 	%r22953, %rs12859;
	prmt.b32 	%r22954, %r22953, %r22952, 0x3340U;
	cvt.u32.u16 	%r22955, %rs12860;
	cvt.u32.u16 	%r22956, %rs12861;
	prmt.b32 	%r22957, %r22956, %r22955, 0x3340U;
	prmt.b32 	%r22958, %r22957, %r22954, 0x5410U;
	cvt.u32.u16 	%r22959, %rs12862;
	cvt.u32.u16 	%r22960, %rs12863;
	prmt.b32 	%r22961, %r22960, %r22959, 0x3340U;
	cvt.u32.u16 	%r22962, %rs12864;
	cvt.u32.u16 	%r22963, %rs12865;
	prmt.b32 	%r22964, %r22963, %r22962, 0x3340U;
	prmt.b32 	%r22965, %r22964, %r22961, 0x5410U;
	st.shared.v2.b32 	[%r22587+232], {%r22965, %r22958};
	cvt.u32.u16 	%r22966, %rs12850;
	cvt.u32.u16 	%r22967, %rs12851;
	prmt.b32 	%r22968, %r22967, %r22966, 0x3340U;
	cvt.u32.u16 	%r22969, %rs12852;
	cvt.u32.u16 	%r22970, %rs12853;
	prmt.b32 	%r22971, %r22970, %r22969, 0x3340U;
	prmt.b32 	%r22972, %r22971, %r22968, 0x5410U;
	cvt.u32.u16 	%r22973, %rs12854;
	cvt.u32.u16 	%r22974, %rs12855;
	prmt.b32 	%r22975, %r22974, %r22973, 0x3340U;
	cvt.u32.u16 	%r22976, %rs12856;
	cvt.u32.u16 	%r22977, %rs12857;
	prmt.b32 	%r22978, %r22977, %r22976, 0x3340U;
	prmt.b32 	%r22979, %r22978, %r22975, 0x5410U;
	st.shared.v2.b32 	[%r22587+240], {%r22979, %r22972};
	cvt.u32.u16 	%r22980, %rs12842;
	cvt.u32.u16 	%r22981, %rs12843;
	prmt.b32 	%r22982, %r22981, %r22980, 0x3340U;
	cvt.u32.u16 	%r22983, %rs12844;
	cvt.u32.u16 	%r22984, %rs12845;
	prmt.b32 	%r22985, %r22984, %r22983, 0x3340U;
	prmt.b32 	%r22986, %r22985, %r22982, 0x5410U;
	cvt.u32.u16 	%r22987, %rs12846;
	cvt.u32.u16 	%r22988, %rs12847;
	prmt.b32 	%r22989, %r22988, %r22987, 0x3340U;
	cvt.u32.u16 	%r22990, %rs12848;
	cvt.u32.u16 	%r22991, %rs12849;
	prmt.b32 	%r22992, %r22991, %r22990, 0x3340U;
	prmt.b32 	%r22993, %r22992, %r22989, 0x5410U;
	st.shared.v2.b32 	[%r22587+248], {%r22993, %r22986};
	cvt.u32.u16 	%r22994, %rs12834;
	cvt.u32.u16 	%r22995, %rs12835;
	prmt.b32 	%r22996, %r22995, %r22994, 0x3340U;
	cvt.u32.u16 	%r22997, %rs12836;
	cvt.u32.u16 	%r22998, %rs12837;
	prmt.b32 	%r22999, %r22998, %r22997, 0x3340U;
	prmt.b32 	%r23000, %r22999, %r22996, 0x5410U;
	cvt.u32.u16 	%r23001, %rs12838;
	cvt.u32.u16 	%r23002, %rs12839;
	prmt.b32 	%r23003, %r23002, %r23001, 0x3340U;
	cvt.u32.u16 	%r23004, %rs12840;
	cvt.u32.u16 	%r23005, %rs12841;
	prmt.b32 	%r23006, %r23005, %r23004, 0x3340U;
	prmt.b32 	%r23007, %r23006, %r23003, 0x5410U;
	st.shared.v2.b32 	[%r22587+256], {%r23007, %r23000};
	cvt.u32.u16 	%r23008, %rs12826;
	cvt.u32.u16 	%r23009, %rs12827;
	prmt.b32 	%r23010, %r23009, %r23008, 0x3340U;
	cvt.u32.u16 	%r23011, %rs12828;
	cvt.u32.u16 	%r23012, %rs12829;
	prmt.b32 	%r23013, %r23012, %r23011, 0x3340U;
	prmt.b32 	%r23014, %r23013, %r23010, 0x5410U;
	cvt.u32.u16 	%r23015, %rs12830;
	cvt.u32.u16 	%r23016, %rs12831;
	prmt.b32 	%r23017, %r23016, %r23015, 0x3340U;
	cvt.u32.u16 	%r23018, %rs12832;
	cvt.u32.u16 	%r23019, %rs12833;
	prmt.b32 	%r23020, %r23019, %r23018, 0x3340U;
	prmt.b32 	%r23021, %r23020, %r23017, 0x5410U;
	st.shared.v2.b32 	[%r22587+264], {%r23021, %r23014};
	cvt.u32.u16 	%r23022, %rs12818;
	cvt.u32.u16 	%r23023, %rs12819;
	prmt.b32 	%r23024, %r23023, %r23022, 0x3340U;
	cvt.u32.u16 	%r23025, %rs12820;
	cvt.u32.u16 	%r23026, %rs12821;
	prmt.b32 	%r23027, %r23026, %r23025, 0x3340U;
	prmt.b32 	%r23028, %r23027, %r23024, 0x5410U;
	cvt.u32.u16 	%r23029, %rs12822;
	cvt.u32.u16 	%r23030, %rs12823;
	prmt.b32 	%r23031, %r23030, %r23029, 0x3340U;
	cvt.u32.u16 	%r23032, %rs12824;
	cvt.u32.u16 	%r23033, %rs12825;
	prmt.b32 	%r23034, %r23033, %r23032, 0x3340U;
	prmt.b32 	%r23035, %r23034, %r23031, 0x5410U;
	st.shared.v2.b32 	[%r22587+272], {%r23035, %r23028};
$L__BB6_51:
	bar.sync 	0;
	mov.u32 	%r23036, %tid.x;
	setp.ne.s32 	%p84, %r23036, 0;
	@%p84 bra 	$L__BB6_169;
	ld.param.u32 	%r27811, [_ZN3cub18CUB_300001_SM_10006detail6reduce28DeviceReduceSingleTileKernelINS2_10policy_hubI4Itemy13Addition_funcE10Policy1000EPS5_S9_iS6_S5_S5_N4cuda3std3__410__identityEEEvT0_T1_T2_T3_T4_T6__param_2];
	setp.lt.s32 	%p85, %r27811, 33;
	@%p85 bra 	$L__BB6_59;
	ld.shared.v2.b32 	{%r23038, %r23039}, [_ZZN3cub18CUB_300001_SM_10006detail6reduce28DeviceReduceSingleTileKernelINS2_10policy_hubI4Itemy13Addition_funcE10Policy1000EPS5_S9_iS6_S5_S5_N4cuda3std3__410__identityEEEvT0_T1_T2_T3_T4_T6_E12temp_storage+544];
	ld.shared.v2.b32 	{%r23040, %r23041}, [_ZZN3cub18CUB_300001_SM_10006detail6reduce28DeviceReduceSingleTileKernelINS2_10policy_hubI4Itemy13Addition_funcE10Policy1000EPS5_S9_iS6_S5_S5_N4cuda3std3__410__identityEEEvT0_T1_T2_T3_T4_T6_E12temp_storage+536];
	ld.shared.v2.b32 	{%r23042, %r23043}, [_ZZN3cub18CUB_300001_SM_10006detail6reduce28DeviceReduceSingleTileKernelINS2_10policy_hubI4Itemy13Addition_funcE10Policy1000EPS5_S9_iS6_S5_S5_N4cuda3std3__410__identityEEEvT0_T1_T2_T3_T4_T6_E12temp_storage+528];
	ld.shared.v2.b32 	{%r23044, %r23045}, [_ZZN3cub18CUB_300001_SM_10006detail6reduce28DeviceReduceSingleTileKernelINS2_10policy_hubI4Itemy13Addition_funcE10Policy1000EPS5_S9_iS6_S5_S5_N4cuda3std3__410__identityEEEvT0_T1_T2_T3_T4_T6_E12temp_storage+520];
	ld.shared.v2.b32 	{%r23046, %r23047}, [_ZZN3cub18CUB_300001_SM_10006detail6reduce28DeviceReduceSingleTileKernelINS2_10policy_hubI4Itemy13Addition_funcE10Policy1000EPS5_S9_iS6_S5_S5_N4cuda3std3__410__identityEEEvT0_T1_T2_T3_T4_T6_E12temp_storage+512];
	ld.shared.v2.b32 	{%r23048, %r23049}, [_ZZN3cub18CUB_300001_SM_10006detail6reduce28DeviceReduceSingleTileKernelINS2_10policy_hubI4Itemy13Addition_funcE10Policy1000EPS5_S9_iS6_S5_S5_N4cuda3std3__410__identityEEEvT0_T1_T2_T3_T4_T6_E12temp_storage+504];
	ld.shared.v2.b32 	{%r23050, %r23051}, [_ZZN3cub18CUB_300001_SM_10006detail6reduce28DeviceReduceSingleTileKernelINS2_10policy_hubI4Itemy13Addition_funcE10Policy1000EPS5_S9_iS6_S5_S5_N4cuda3std3__410__identityEEEvT0_T1_T2_T3_T4_T6_E12temp_storage+496];
	ld.shared.v2.b32 	{%r23052, %r23053}, [_ZZN3cub18CUB_300001_SM_10006detail6reduce28DeviceReduceSingleTileKernelINS2_10policy_hubI4Itemy13Addition_funcE10Policy1000EPS5_S9_iS6_S5_S5_N4cuda3std3__410__identityEEEvT0_T1_T2_T3_T4_T6_E12temp_storage+488];
	ld.shared.v2.b32 	{%r23054, %r23055}, [_ZZN3cub18CUB_300001_SM_10006detail6reduce28DeviceReduceSingleTileKernelINS2_10policy_hubI4Itemy13Addition_funcE10Policy1000EPS5_S9_iS6_S5_S5_N4cuda3std3__410__identityEEEvT0_T1_T2_T3_T4_T6_E12temp_storage+480];
	ld.shared.v2.b32 	{%r23056, %r23057}, [_ZZN3cub18CUB_300001_SM_10006detail6reduce28DeviceReduceSingleTileKernelINS2_10policy_hubI4Itemy13Addition_funcE10Policy1000EPS5_S9_iS6_S5_S5_N4cuda3std3__410__identityEEEvT0_T1_T2_T3_T4_T6_E12temp_storage+472];
	ld.shared.v2.b32 	{%r23058, %r23059}, [_ZZN3cub18CUB_300001_SM_10006detail6reduce28DeviceReduceSingleTileKernelINS2_10policy_hubI4Itemy13Addition_funcE10Policy1000EPS5_S9_iS6_S5_S5_N4cuda3std3__410__identityEEEvT0_T1_T2_T3_T4_T6_E12temp_storage+464];
	ld.shared.v2.b32 	{%r23060, %r23061}, [_ZZN3cub18CUB_300001_SM_10006detail6reduce28DeviceReduceSingleTileKernelINS2_10policy_hubI4Itemy13Addition_funcE10Policy1000EPS5_S9_iS6_S5_S5_N4cuda3std3__410__identityEEEvT0_T1_T2_T3_T4_T6_E12temp_storage+456];
	ld.shared.v2.b32 	{%r23062, %r23063}, [_ZZN3cub18CUB_300001_SM_10006detail6reduce28DeviceReduceSingleTileKernelINS2_10policy_hubI4Itemy13Addition_funcE10Policy1000EPS5_S9_iS6_S5_S5_N4cuda3std3__410__identityEEEvT0_T1_T2_T3_T4_T6_E12temp_storage+448];
	ld.shared.v2.b32 	{%r23064, %r23065}, [_ZZN3cub18CUB_300001_SM_10006detail6reduce28DeviceReduceSingleTileKernelINS2_10policy_hubI4Itemy13Addition_funcE10Policy1000EPS5_S9_iS6_S5_S5_N4cuda3std3__410__identityEEEvT0_T1_T2_T3_T4_T6_E12temp_storage+440];
	ld.shared.v2.b32 	{%r23066, %r23067}, [_ZZN3cub18CUB_300001_SM_10006detail6reduce28DeviceReduceSingleTileKernelINS2_10policy_hubI4Itemy13Addition_funcE10Policy1000EPS5_S9_iS6_S5_S5_N4cuda3std3__410__identityEEEvT0_T1_T2_T3_T4_T6_E12temp_storage+432];
	ld.shared.v2.b32 	{%r23068, %r23069}, [_ZZN3cub18CUB_300001_SM_10006detail6reduce28DeviceReduceSingleTileKernelINS2_10policy_hubI4Itemy13Addition_funcE10Policy1000EPS5_S9_iS6_S5_S5_N4cuda3std3__410__identityEEEvT0_T1_T2_T3_T4_T6_E12temp_storage+424];
	ld.shared.v2.b32 	{%r23070, %r23071}, [_ZZN3cub18CUB_300001_SM_10006detail6reduce28DeviceReduceSingleTileKernelINS2_10policy_hubI4Itemy13Addition_funcE10Policy1000EPS5_S9_iS6_S5_S5_N4cuda3std3__410__identityEEEvT0_T1_T2_T3_T4_T6_E12temp_storage+416];
	ld.shared.v2.b32 	{%r23072, %r23073}, [_ZZN3cub18CUB_300001_SM_10006detail6reduce28DeviceReduceSingleTileKernelINS2_10policy_hubI4Itemy13Addition_funcE10Policy1000EPS5_S9_iS6_S5_S5_N4cuda3std3__410__identityEEEvT0_T1_T2_T3_T4_T6_E12temp_storage+408];
	ld.shared.v2.b32 	{%r23074, %r23075}, [_ZZN3cub18CUB_300001_SM_10006detail6reduce28DeviceReduceSingleTileKernelINS2_10policy_hubI4Itemy13Addition_funcE10Policy1000EPS5_S9_iS6_S5_S5_N4cuda3std3__410__identityEEEvT0_T1_T2_T3_T4_T6_E12temp_storage+400];
	ld.shared.v2.b32 	{%r23076, %r23077}, [_ZZN3cub18CUB_300001_SM_10006detail6reduce28DeviceReduceSingleTileKernelINS2_10policy_hubI4Itemy13Addition_funcE10Policy1000EPS5_S9_iS6_S5_S5_N4cuda3std3__410__identityEEEvT0_T1_T2_T3_T4_T6_E12temp_storage+392];
	ld.shared.v2.b32 	{%r23078, %r23079}, [_ZZN3cub18CUB_300001_SM_10006detail6reduce28DeviceReduceSingleTileKernelINS2_10policy_hubI4Itemy13Addition_funcE10Policy1000EPS5_S9_iS6_S5_S5_N4cuda3std3__410__identityEEEvT0_T1_T2_T3_T4_T6_E12temp_storage+384];
	ld.shared.v2.b32 	{%r23080, %r23081}, [_ZZN3cub18CUB_300001_SM_10006detail6reduce28DeviceReduceSingleTileKernelINS2_10policy_hubI4Itemy13Addition_funcE10Policy1000EPS5_S9_iS6_S5_S5_N4cuda3std3__410__identityEEEvT0_T1_T2_T3_T4_T6_E12temp_storage+376];
	ld.shared.v2.b32 	{%r23082, %r23083}, [_ZZN3cub18CUB_300001_SM_10006detail6reduce28DeviceReduceSingleTileKernelINS2_10policy_hubI4Itemy13Addition_funcE10Policy1000EPS5_S9_iS6_S5_S5_N4cuda3std3__410__identityEEEvT0_T1_T2_T3_T4_T6_E12temp_storage+368];
	ld.shared.v2.b32 	{%r23084, %r23085}, [_ZZN3cub18CUB_300001_SM_10006detail6reduce28DeviceReduceSingleTileKernelINS2_10policy_hubI4Itemy13Addition_funcE10Policy1000EPS5_S9_iS6_S5_S5_N4cuda3std3__410__identityEEEvT0_T1_T2_T3_T4_T6_E12temp_storage+360];
	ld.shared.v2.b32 	{%r23086, %r23087}, [_ZZN3cub18CUB_300001_SM_10006detail6reduce28DeviceReduceSingleTileKernelINS2_10policy_hubI4Itemy13Addition_funcE10Policy1000EPS5_S9_iS6_S5_S5_N4cuda3std3__410__identityEEEvT0_T1_T2_T3_T4_T6_E12temp_storage+352];
	ld.shared.v2.b32 	{%r23088, %r23089}, [_ZZN3cub18CUB_300001_SM_10006detail6reduce28DeviceReduceSingleTileKernelINS2_10policy_hubI4Itemy13Addition_funcE10Policy1000EPS5_S9_iS6_S5_S5_N4cuda3std3__410__identityEEEvT0_T1_T2_T3_T4_T6_E12temp_storage+344];
	ld.shared.v2.b32 	{%r23090, %r23091}, [_ZZN3cub18CUB_300001_SM_10006detail6reduce28DeviceReduceSingleTileKernelINS2_10policy_hubI4Itemy13Addition_funcE10Policy1000EPS5_S9_iS6_S5_S5_N4cuda3std3__410__identityEEEvT0_T1_T2_T3_T4_T6_E12temp_storage+336];
	ld.shared.v2.b32 	{%r23092, %r23093}, [_ZZN3cub18CUB_300001_SM_10006detail6reduce28DeviceReduceSingleTileKernelINS2_10policy_hubI4Itemy13Addition_funcE10Policy1000EPS5_S9_iS6_S5_S5_N4cuda3std3__410__identityEEEvT0_T1_T2_T3_T4_T6_E12temp_storage+328];
	ld.shared.v2.b32 	{%r23094, %r23095}, [_ZZN3cub18CUB_300001_SM_10006detail6reduce28DeviceReduceSingleTileKernelINS2_10policy_hubI4Itemy13Addition_funcE10Policy1000EPS5_S9_iS6_S5_S5_N4cuda3std3__410__identityEEEvT0_T1_T2_T3_T4_T6_E12temp_storage+320];
	ld.shared.v2.b32 	{%r23096, %r23097}, [_ZZN3cub18CUB_300001_SM_10006detail6reduce28DeviceReduceSingleTileKernelINS2_10policy_hubI4Itemy13Addition_funcE10Policy1000EPS5_S9_iS6_S5_S5_N4cuda3std3__410__identityEEEvT0_T1_T2_T3_T4_T6_E12temp_storage+312];
	ld.shared.v2.b32 	{%r23098, %r23099}, [_ZZN3cub18CUB_300001_SM_10006detail6reduce28DeviceReduceSingleTileKernelINS2_10policy_hubI4Itemy13Addition_funcE10Policy1000EPS5_S9_iS6_S5_S5_N4cuda3std3__410__identityEEEvT0_T1_T2_T3_T4_T6_E12temp_storage+304];
	ld.shared.v2.b32 	{%r23100, %r23101}, [_ZZN3cub18CUB_300001_SM_10006detail6reduce28DeviceReduceSingleTileKernelINS2_10policy_hubI4Itemy13Addition_funcE10Policy1000EPS5_S9_iS6_S5_S5_N4cuda3std3__410__identityEEEvT0_T1_T2_T3_T4_T6_E12temp_storage+296];
	bfe.u32 	%r23102, %r23100, 0, 8;
	cvt.u16.u32 	%rs14359, %r23102;
	ld.shared.f64 	%fd21, [_ZZN3cub18CUB_300001_SM_10006detail6reduce28DeviceReduceSingleTileKernelINS2_10policy_hubI4Itemy13Addition_funcE10Policy1000EPS5_S9_iS6_S5_S5_N4cuda3std3__410__identityEEEvT0_T1_T2_T3_T4_T6_E12temp_storage+288];
	ld.shared.u32 	%r402, [_ZZN3cub18CUB_300001_SM_10006detail6reduce28DeviceReduceSingleTileKernelINS2_10policy_hubI4Itemy13Addition_funcE10Policy1000EPS5_S9_iS6_S5_S5_N4cuda3std3__410__identityEEEvT0_T1_T2_T3_T4_T6_E12temp_storage+280];
	st.local.u32 	[%rd4], %r402;
	st.local.f64 	[%rd4+8], %fd21;
	st.local.v2.b32 	[%rd4+16], {%r23100, %r23101};
	st.local.v2.b32 	[%rd4+24], {%r23098, %r23099};
	st.local.v2.b32 	[%rd4+32], {%r23096, %r23097};
	st.local.v2.b32 	[%rd4+40], {%r23094, %r23095};
	st.local.v2.b32 	[%rd4+48], {%r23092, %r23093};
	st.local.v2.b32 	[%rd4+56], {%r23090, %r23091};
	st.local.v2.b32 	[%rd4+64], {%r23088, %r23089};
	st.local.v2.b32 	[%rd4+72], {%r23086, %r23087};
	st.local.v2.b32 	[%rd4+80], {%r23084, %r23085};
	st.local.v2.b32 	[%rd4+88], {%r23082, %r23083};
	st.local.v2.b32 	[%rd4+96], {%r23080, %r23081};
	st.local.v2.b32 	[%rd4+104], {%r23078, %r23079};
	st.local.v2.b32 	[%rd4+112], {%r23076, %r23077};
	st.local.v2.b32 	[%rd4+120], {%r23074, %r23075};
	st.local.v2.b32 	[%rd4+128], {%r23072, %r23073};
	st.local.v2.b32 	[%rd4+136], {%r23070, %r23071};
	st.local.v2.b32 	[%rd4+144], {%r23068, %r23069};
	st.local.v2.b32 	[%rd4+152], {%r23066, %r23067};
	st.local.v2.b32 	[%rd4+160], {%r23064, %r23065};
	st.local.v2.b32 	[%rd4+168], {%r23062, %r23063};
	st.local.v2.b32 	[%rd4+176], {%r23060, %r23061};
	st.local.v2.b32 	[%rd4+184], {%r23058, %r23059};
	st.local.v2.b32 	[%rd4+192], {%r23056, %r23057};
	st.local.v2.b32 	[%rd4+200], {%r23054, %r23055};
	st.local.v2.b32 	[%rd4+208], {%r23052, %r23053};
	st.local.v2.b32 	[%rd4+216], {%r23050, %r23051};
	st.local.v2.b32 	[%rd4+224], {%r23048, %r23049};
	st.local.v2.b32 	[%rd4+232], {%r23046, %r23047};
	st.local.v2.b32 	[%rd4+240], {%r23044, %r23045};
	st.local.v2.b32 	[%rd4+248], {%r23042, %r23043};
	st.local.v2.b32 	[%rd4+256], {%r23040, %r23041};
	st.local.v2.b32 	[%rd4+264], {%r23038, %r23039};
	st.local.u32 	[%rd3], %r27825;
	st.local.f64 	[%rd3+8], %fd78;
	cvt.u32.u16 	%r23103, %rs13066;
	cvt.u32.u16 	%r23104, %rs13067;
	prmt.b32 	%r23105, %r23104, %r23103, 0x3340U;
	cvt.u32.u16 	%r23106, %rs13068;
	cvt.u32.u16 	%r23107, %rs13069;
	prmt.b32 	%r23108, %r23107, %r23106, 0x3340U;
	prmt.b32 	%r23109, %r23108, %r23105, 0x5410U;
	cvt.u32.u16 	%r23110, %rs13070;
	cvt.u32.u16 	%r23111, %rs13071;
	prmt.b32 	%r23112, %r23111, %r23110, 0x3340U;
	cvt.u32.u16 	%r23113, %rs13072;
	cvt.u32.u16 	%r23114, %rs13073;
	prmt.b32 	%r23115, %r23114, %r23113, 0x3340U;
	prmt.b32 	%r23116, %r23115, %r23112, 0x5410U;
	st.local.v2.b32 	[%rd3+16], {%r23116, %r23109};
	cvt.u32.u16 	%r23117, %rs13058;
	cvt.u32.u16 	%r23118, %rs13059;
	prmt.b32 	%r23119, %r23118, %r23117, 0x3340U;
	cvt.u32.u16 	%r23120, %rs13060;
	cvt.u32.u16 	%r23121, %rs13061;
	prmt.b32 	%r23122, %r23121, %r23120, 0x3340U;
	prmt.b32 	%r23123, %r23122, %r23119, 0x5410U;
	cvt.u32.u16 	%r23124, %rs13062;
	cvt.u32.u16 	%r23125, %rs13063;
	prmt.b32 	%r23126, %r23125, %r23124, 0x3340U;
	cvt.u32.u16 	%r23127, %rs13064;
	cvt.u32.u16 	%r23128, %rs13065;
	prmt.b32 	%r23129, %r23128, %r23127, 0x3340U;
	prmt.b32 	%r23130, %r23129, %r23126, 0x5410U;
	st.local.v2.b32 	[%rd3+24], {%r23130, %r23123};
	cvt.u32.u16 	%r23131, %rs13050;
	cvt.u32.u16 	%r23132, %rs13051;
	prmt.b32 	%r23133, %r23132, %r23131, 0x3340U;
	cvt.u32.u16 	%r23134, %rs13052;
	cvt.u32.u16 	%r23135, %rs13053;
	prmt.b32 	%r23136, %r23135, %r23134, 0x3340U;
	prmt.b32 	%r23137, %r23136, %r23133, 0x5410U;
	cvt.u32.u16 	%r23138, %rs13054;
	cvt.u32.u16 	%r23139, %rs13055;
	prmt.b32 	%r23140, %r23139, %r23138, 0x3340U;
	cvt.u32.u16 	%r23141, %rs13056;
	cvt.u32.u16 	%r23142, %rs13057;
	prmt.b32 	%r23143, %r23142, %r23141, 0x3340U;
	prmt.b32 	%r23144, %r23143, %r23140, 0x5410U;
	st.local.v2.b32 	[%rd3+32], {%r23144, %r23137};
	cvt.u32.u16 	%r23145, %rs13042;
	cvt.u32.u16 	%r23146, %rs13043;
	prmt.b32 	%r23147, %r23146, %r23145, 0x3340U;
	cvt.u32.u16 	%r23148, %rs13044;
	cvt.u32.u16 	%r23149, %rs13045;
	prmt.b32 	%r23150, %r23149, %r23148, 0x3340U;
	prmt.b32 	%r23151, %r23150, %r23147, 0x5410U;
	cvt.u32.u16 	%r23152, %rs13046;
	cvt.u32.u16 	%r23153, %rs13047;
	prmt.b32 	%r23154, %r23153, %r23152, 0x3340U;
	cvt.u32.u16 	%r23155, %rs13048;
	cvt.u32.u16 	%r23156, %rs13049;
	prmt.b32 	%r23157, %r23156, %r23155, 0x3340U;
	prmt.b32 	%r23158, %r23157, %r23154, 0x5410U;
	st.local.v2.b32 	[%rd3+40], {%r23158, %r23151};
	cvt.u32.u16 	%r23159, %rs13034;
	cvt.u32.u16 	%r23160, %rs13035;
	prmt.b32 	%r23161, %r23160, %r23159, 0x3340U;
	cvt.u32.u16 	%r23162, %rs13036;
	cvt.u32.u16 	%r23163, %rs13037;
	prmt.b32 	%r23164, %r23163, %r23162, 0x3340U;
	prmt.b32 	%r23165, %r23164, %r23161, 0x5410U;
	cvt.u32.u16 	%r23166, %rs13038;
	cvt.u32.u16 	%r23167, %rs13039;
	prmt.b32 	%r23168, %r23167, %r23166, 0x3340U;
	cvt.u32.u16 	%r23169, %rs13040;
	cvt.u32.u16 	%r23170, %rs13041;
	prmt.b32 	%r23171, %r23170, %r23169, 0x3340U;
	prmt.b32 	%r23172, %r23171, %r23168, 0x5410U;
	st.local.v2.b32 	[%rd3+48], {%r23172, %r23165};
	cvt.u32.u16 	%r23173, %rs13026;
	cvt.u32.u16 	%r23174, %rs13027;
	prmt.b32 	%r23175, %r23174, %r23173, 0x3340U;
	cvt.u32.u16 	%r23176, %rs13028;
	cvt.u32.u16 	%r23177, %rs13029;
	prmt.b32 	%r23178, %r23177, %r23176, 0x3340U;
	prmt.b32 	%r23179, %r23178, %r23175, 0x5410U;
	cvt.u32.u16 	%r23180, %rs13030;
	cvt.u32.u16 	%r23181, %rs13031;
	prmt.b32 	%r23182, %r23181, %r23180, 0x3340U;
	cvt.u32.u16 	%r23183, %rs13032;
	cvt.u32.u16 	%r23184, %rs13033;
	prmt.b32 	%r23185, %r23184, %r23183, 0x3340U;
	prmt.b32 	%r23186, %r23185, %r23182, 0x5410U;
	st.local.v2.b32 	[%rd3+56], {%r23186, %r23179};
	cvt.u32.u16 	%r23187, %rs13018;
	cvt.u32.u16 	%r23188, %rs13019;
	prmt.b32 	%r23189, %r23188, %r23187, 0x3340U;
	cvt.u32.u16 	%r23190, %rs13020;
	cvt.u32.u16 	%r23191, %rs13021;
	prmt.b32 	%r23192, %r23191, %r23190, 0x3340U;
	prmt.b32 	%r23193, %r23192, %r23189, 0x5410U;
	cvt.u32.u16 	%r23194, %rs13022;
	cvt.u32.u16 	%r23195, %rs13023;
	prmt.b32 	%r23196, %r23195, %r23194, 0x3340U;
	cvt.u32.u16 	%r23197, %rs13024;
	cvt.u32.u16 	%r23198, %rs13025;
	prmt.b32 	%r23199, %r23198, %r23197, 0x3340U;
	prmt.b32 	%r23200, %r23199, %r23196, 0x5410U;
	st.local.v2.b32 	[%rd3+64], {%r23200, %r23193};
	cvt.u32.u16 	%r23201, %rs13010;
	cvt.u32.u16 	%r23202, %rs13011;
	prmt.b32 	%r23203, %r23202, %r23201, 0x3340U;
	cvt.u32.u16 	%r23204, %rs13012;
	cvt.u32.u16 	%r23205, %rs13013;
	prmt.b32 	%r23206, %r23205, %r23204, 0x3340U;
	prmt.b32 	%r23207, %r23206, %r23203, 0x5410U;
	cvt.u32.u16 	%r23208, %rs13014;
	cvt.u32.u16 	%r23209, %rs13015;
	prmt.b32 	%r23210, %r23209, %r23208, 0x3340U;
	cvt.u32.u16 	%r23211, %rs13016;
	cvt.u32.u16 	%r23212, %rs13017;
	prmt.b32 	%r23213, %r23212, %r23211, 0x3340U;
	prmt.b32 	%r23214, %r23213, %r23210, 0x5410U;
	st.local.v2.b32 	[%rd3+72], {%r23214, %r23207};
	cvt.u32.u16 	%r23215, %rs13002;
	cvt.u32.u16 	%r23216, %rs13003;
	prmt.b32 	%r23217, %r23216, %r23215, 0x3340U;
	cvt.u32.u16 	%r23218, %rs13004;
	cvt.u32.u16 	%r23219, %rs13005;
	prmt.b32 	%r23220, %r23219, %r23218, 0x3340U;
	prmt.b32 	%r23221, %r23220, %r23217, 0x5410U;
	cvt.u32.u16 	%r23222, %rs13006;
	cvt.u32.u16 	%r23223, %rs13007;
	prmt.b32 	%r23224, %r23223, %r23222, 0x3340U;
	cvt.u32.u16 	%r23225, %rs13008;
	cvt.u32.u16 	%r23226, %rs13009;
	prmt.b32 	%r23227, %r23226, %r23225, 0x3340U;
	prmt.b32 	%r23228, %r23227, %r23224, 0x5410U;
	st.local.v2.b32 	[%rd3+80], {%r23228, %r23221};
	cvt.u32.u16 	%r23229, %rs12994;
	cvt.u32.u16 	%r23230, %rs12995;
	prmt.b32 	%r23231, %r23230, %r23229, 0x3340U;
	cvt.u32.u16 	%r23232, %rs12996;
	cvt.u32.u16 	%r23233, %rs12997;
	prmt.b32 	%r23234, %r23233, %r23232, 0x3340U;
	prmt.b32 	%r23235, %r23234, %r23231, 0x5410U;
	cvt.u32.u16 	%r23236, %rs12998;
	cvt.u32.u16 	%r23237, %rs12999;
	prmt.b32 	%r23238, %r23237, %r23236, 0x3340U;
	cvt.u32.u16 	%r23239, %rs13000;
	cvt.u32.u16 	%r23240, %rs13001;
	prmt.b32 	%r23241, %r23240, %r23239, 0x3340U;
	prmt.b32 	%r23242, %r23241, %r23238, 0x5410U;
	st.local.v2.b32 	[%rd3+88], {%r23242, %r23235};
	cvt.u32.u16 	%r23243, %rs12986;
	cvt.u32.u16 	%r23244, %rs12987;
	prmt.b32 	%r23245, %r23244, %r23243, 0x3340U;
	cvt.u32.u16 	%r23246, %rs12988;
	cvt.u32.u16 	%r23247, %rs12989;
	prmt.b32 	%r23248, %r23247, %r23246, 0x3340U;
	prmt.b32 	%r23249, %r23248, %r23245, 0x5410U;
	cvt.u32.u16 	%r23250, %rs12990;
	cvt.u32.u16 	%r23251, %rs12991;
	prmt.b32 	%r23252, %r23251, %r23250, 0x3340U;
	cvt.u32.u16 	%r23253, %rs12992;
	cvt.u32.u16 	%r23254, %rs12993;
	prmt.b32 	%r23255, %r23254, %r23253, 0x3340U;
	prmt.b32 	%r23256, %r23255, %r23252, 0x5410U;
	st.local.v2.b32 	[%rd3+96], {%r23256, %r23249};
	cvt.u32.u16 	%r23257, %rs12978;
	cvt.u32.u16 	%r23258, %rs12979;
	prmt.b32 	%r23259, %r23258, %r23257, 0x3340U;
	cvt.u32.u16 	%r23260, %rs12980;
	cvt.u32.u16 	%r23261, %rs12981;
	prmt.b32 	%r23262, %r23261, %r23260, 0x3340U;
	prmt.b32 	%r23263, %r23262, %r23259, 0x5410U;
	cvt.u32.u16 	%r23264, %rs12982;
	cvt.u32.u16 	%r23265, %rs12983;
	prmt.b32 	%r23266, %r23265, %r23264, 0x3340U;
	cvt.u32.u16 	%r23267, %rs12984;
	cvt.u32.u16 	%r23268, %rs12985;
	prmt.b32 	%r23269, %r23268, %r23267, 0x3340U;
	prmt.b32 	%r23270, %r23269, %r23266, 0x5410U;
	st.local.v2.b32 	[%rd3+104], {%r23270, %r23263};
	cvt.u32.u16 	%r23271, %rs12970;
	cvt.u32.u16 	%r23272, %rs12971;
	prmt.b32 	%r23273, %r23272, %r23271, 0x3340U;
	cvt.u32.u16 	%r23274, %rs12972;
	cvt.u32.u16 	%r23275, %rs12973;
	prmt.b32 	%r23276, %r23275, %r23274, 0x3340U;
	prmt.b32 	%r23277, %r23276, %r23273, 0x5410U;
	cvt.u32.u16 	%r23278, %rs12974;
	cvt.u32.u16 	%r23279, %rs12975;
	prmt.b32 	%r23280, %r23279, %r23278, 0x3340U;
	cvt.u32.u16 	%r23281, %rs12976;
	cvt.u32.u16 	%r23282, %rs12977;
	prmt.b32 	%r23283, %r23282, %r23281, 0x3340U;
	prmt.b32 	%r23284, %r23283, %r23280, 0x5410U;
	st.local.v2.b32 	[%rd3+112], {%r23284, %r23277};
	cvt.u32.u16 	%r23285, %rs12962;
	cvt.u32.u16 	%r23286, %rs12963;
	prmt.b32 	%r23287, %r23286, %r23285, 0x3340U;
	cvt.u32.u16 	%r23288, %rs12964;
	cvt.u32.u16 	%r23289, %rs12965;
	prmt.b32 	%r23290, %r23289, %r23288, 0x3340U;
	prmt.b32 	%r23291, %r23290, %r23287, 0x5410U;
	cvt.u32.u16 	%r23292, %rs12966;
	cvt.u32.u16 	%r23293, %rs12967;
	prmt.b32 	%r23294, %r23293, %r23292, 0x3340U;
	cvt.u32.u16 	%r23295, %rs12968;
	cvt.u32.u16 	%r23296, %rs12969;
	prmt.b32 	%r23297, %r23296, %r23295, 0x3340U;
	prmt.b32 	%r23298, %r23297, %r23294, 0x5410U;
	st.local.v2.b32 	[%rd3+120], {%r23298, %r23291};
	cvt.u32.u16 	%r23299, %rs12954;
	cvt.u32.u16 	%r23300, %rs12955;
	prmt.b32 	%r23301, %r23300, %r23299, 0x3340U;
	cvt.u32.u16 	%r23302, %rs12956;
	cvt.u32.u16 	%r23303, %rs12957;
	prmt.b32 	%r23304, %r23303, %r23302, 0x3340U;
	prmt.b32 	%r23305, %r23304, %r23301, 0x5410U;
	cvt.u32.u16 	%r23306, %rs12958;
	cvt.u32.u16 	%r23307, %rs12959;
	prmt.b32 	%r23308, %r23307, %r23306, 0x3340U;
	cvt.u32.u16 	%r23309, %rs12960;
	cvt.u32.u16 	%r23310, %rs12961;
	prmt.b32 	%r23311, %r23310, %r23309, 0x3340U;
	prmt.b32 	%r23312, %r23311, %r23308, 0x5410U;
	st.local.v2.b32 	[%rd3+128], {%r23312, %r23305};
	cvt.u32.u16 	%r23313, %rs12946;
	cvt.u32.u16 	%r23314, %rs12947;
	prmt.b32 	%r23315, %r23314, %r23313, 0x3340U;
	cvt.u32.u16 	%r23316, %rs12948;
	cvt.u32.u16 	%r23317, %rs12949;
	prmt.b32 	%r23318, %r23317, %r23316, 0x3340U;
	prmt.b32 	%r23319, %r23318, %r23315, 0x5410U;
	cvt.u32.u16 	%r23320, %rs12950;
	cvt.u32.u16 	%r23321, %rs12951;
	prmt.b32 	%r23322, %r23321, %r23320, 0x3340U;
	cvt.u32.u16 	%r23323, %rs12952;
	cvt.u32.u16 	%r23324, %rs12953;
	prmt.b32 	%r23325, %r23324, %r23323, 0x3340U;
	prmt.b32 	%r23326, %r23325, %r23322, 0x5410U;
	st.local.v2.b32 	[%rd3+136], {%r23326, %r23319};
	cvt.u32.u16 	%r23327, %rs12938;
	cvt.u32.u16 	%r23328, %rs12939;
	prmt.b32 	%r23329, %r23328, %r23327, 0x3340U;
	cvt.u32.u16 	%r23330, %rs12940;
	cvt.u32.u16 	%r23331, %rs12941;
	prmt.b32 	%r23332, %r23331, %r23330, 0x3340U;
	prmt.b32 	%r23333, %r23332, %r23329, 0x5410U;
	cvt.u32.u16 	%r23334, %rs12942;
	cvt.u32.u16 	%r23335, %rs12943;
	prmt.b32 	%r23336, %r23335, %r23334, 0x3340U;
	cvt.u32.u16 	%r23337, %rs12944;
	cvt.u32.u16 	%r23338, %rs12945;
	prmt.b32 	%r23339, %r23338, %r23337, 0x3340U;
	prmt.b32 	%r23340, %r23339, %r23336, 0x5410U;
	st.local.v2.b32 	[%rd3+144], {%r23340, %r23333};
	cvt.u32.u16 	%r23341, %rs12930;
	cvt.u32.u16 	%r23342, %rs12931;
	prmt.b32 	%r23343, %r23342, %r23341, 0x3340U;
	cvt.u32.u16 	%r23344, %rs12932;
	cvt.u32.u16 	%r23345, %rs12933;
	prmt.b32 	%r23346, %r23345, %r23344, 0x3340U;
	prmt.b32 	%r23347, %r23346, %r23343, 0x5410U;
	cvt.u32.u16 	%r23348, %rs12934;
	cvt.u32.u16 	%r23349, %rs12935;
	prmt.b32 	%r23350, %r23349, %r23348, 0x3340U;
	cvt.u32.u16 	%r23351, %rs12936;
	cvt.u32.u16 	%r23352, %rs12937;
	prmt.b32 	%r23353, %r23352, %r23351, 0x3340U;
	prmt.b32 	%r23354, %r23353, %r23350, 0x5410U;
	st.local.v2.b32 	[%rd3+152], {%r23354, %r23347};
	cvt.u32.u16 	%r23355, %rs12922;
	cvt.u32.u16 	%r23356, %rs12923;
	prmt.b32 	%r23357, %r23356, %r23355, 0x3340U;
	cvt.u32.u16 	%r23358, %rs12924;
	cvt.u32.u16 	%r23359, %rs12925;
	prmt.b32 	%r23360, %r23359, %r23358, 0x3340U;
	prmt.b32 	%r23361, %r23360, %r23357, 0x5410U;
	cvt.u32.u16 	%r23362, %rs12926;
	cvt.u32.u16 	%r23363, %rs12927;
	prmt.b32 	%r23364, %r23363, %r23362, 0x3340U;
	cvt.u32.u16 	%r23365, %rs12928;
	cvt.u32.u16 	%r23366, %rs12929;
	prmt.b32 	%r23367, %r23366, %r23365, 0x3340U;
	prmt.b32 	%r23368, %r23367, %r23364, 0x5410U;
	st.local.v2.b32 	[%rd3+160], {%r23368, %r23361};
	cvt.u32.u16 	%r23369, %rs12914;
	cvt.u32.u16 	%r23370, %rs12915;
	prmt.b32 	%r23371, %r23370, %r23369, 0x3340U;
	cvt.u32.u16 	%r23372, %rs12916;
	cvt.u32.u16 	%r23373, %rs12917;
	prmt.b32 	%r23374, %r23373, %r23372, 0x3340U;
	prmt.b32 	%r23375, %r23374, %r23371, 0x5410U;
	cvt.u32.u16 	%r23376, %rs12918;
	cvt.u32.u16 	%r23377, %rs12919;
	prmt.b32 	%r23378, %r23377, %r23376, 0x3340U;
	cvt.u32.u16 	%r23379, %rs12920;
	cvt.u32.u16 	%r23380, %rs12921;
	prmt.b32 	%r23381, %r23380, %r23379, 0x3340U;
	prmt.b32 	%r23382, %r23381, %r23378, 0x5410U;
	st.local.v2.b32 	[%rd3+168], {%r23382, %r23375};
	cvt.u32.u16 	%r23383, %rs12906;
	cvt.u32.u16 	%r23384, %rs12907;
	prmt.b32 	%r23385, %r23384, %r23383, 0x3340U;
	cvt.u32.u16 	%r23386, %rs12908;
	cvt.u32.u16 	%r23387, %rs12909;
	prmt.b32 	%r23388, %r23387, %r23386, 0x3340U;
	prmt.b32 	%r23389, %r23388, %r23385, 0x5410U;
	cvt.u32.u16 	%r23390, %rs12910;
	cvt.u32.u16 	%r23391, %rs12911;
	prmt.b32 	%r23392, %r23391, %r23390, 0x3340U;
	cvt.u32.u16 	%r23393, %rs12912;
	cvt.u32.u16 	%r23394, %rs12913;
	prmt.b32 	%r23395, %r23394, %r23393, 0x3340U;
	prmt.b32 	%r23396, %r23395, %r23392, 0x5410U;
	st.local.v2.b32 	[%rd3+176], {%r23396, %r23389};
	cvt.u32.u16 	%r23397, %rs12898;
	cvt.u32.u16 	%r23398, %rs12899;
	prmt.b32 	%r23399, %r23398, %r23397, 0x3340U;
	cvt.u32.u16 	%r23400, %rs12900;
	cvt.u32.u16 	%r23401, %rs12901;
	prmt.b32 	%r23402, %r23401, %r23400, 0x3340U;
	prmt.b32 	%r23403, %r23402, %r23399, 0x5410U;
	cvt.u32.u16 	%r23404, %rs12902;
	cvt.u32.u16 	%r23405, %rs12903;
	prmt.b32 	%r23406, %r23405, %r23404, 0x3340U;
	cvt.u32.u16 	%r23407, %rs12904;
	cvt.u32.u16 	%r23408, %rs12905;
	prmt.b32 	%r23409, %r23408, %r23407, 0x3340U;
	prmt.b32 	%r23410, %r23409, %r23406, 0x5410U;
	st.local.v2.b32 	[%rd3+184], {%r23410, %r23403};
	cvt.u32.u16 	%r23411, %rs12890;
	cvt.u32.u16 	%r23412, %rs12891;
	prmt.b32 	%r23413, %r23412, %r23411, 0x3340U;
	cvt.u32.u16 	%r23414, %rs12892;
	cvt.u32.u16 	%r23415, %rs12893;
	prmt.b32 	%r23416, %r23415, %r23414, 0x3340U;
	prmt.b32 	%r23417, %r23416, %r23413, 0x5410U;
	cvt.u32.u16 	%r23418, %rs12894;
	cvt.u32.u16 	%r23419, %rs12895;
	prmt.b32 	%r23420, %r23419, %r23418, 0x3340U;
	cvt.u32.u16 	%r23421, %rs12896;
	cvt.u32.u16 	%r23422, %rs12897;
	prmt.b32 	%r23423, %r23422, %r23421, 0x3340U;
	prmt.b32 	%r23424, %r23423, %r23420, 0x5410U;
	st.local.v2.b32 	[%rd3+192], {%r23424, %r23417};
	cvt.u32.u16 	%r23425, %rs12882;
	cvt.u32.u16 	%r23426, %rs12883;
	prmt.b32 	%r23427, %r23426, %r23425, 0x3340U;
	cvt.u32.u16 	%r23428, %rs12884;
	cvt.u32.u16 	%r23429, %rs12885;
	prmt.b32 	%r23430, %r23429, %r23428, 0x3340U;
	prmt.b32 	%r23431, %r23430, %r23427, 0x5410U;
	cvt.u32.u16 	%r23432, %rs12886;
	cvt.u32.u16 	%r23433, %rs12887;
	prmt.b32 	%r23434, %r23433, %r23432, 0x3340U;
	cvt.u32.u16 	%r23435, %rs12888;
	cvt.u32.u16 	%r23436, %rs12889;
	prmt.b32 	%r23437, %r23436, %r23435, 0x3340U;
	prmt.b32 	%r23438, %r23437, %r23434, 0x5410U;
	st.local.v2.b32 	[%rd3+200], {%r23438, %r23431};
	cvt.u32.u16 	%r23439, %rs12874;
	cvt.u32.u16 	%r23440, %rs12875;
	prmt.b32 	%r23441, %r23440, %r23439, 0x3340U;
	cvt.u32.u16 	%r23442, %rs12876;
	cvt.u32.u16 	%r23443, %rs12877;
	prmt.b32 	%r23444, %r23443, %r23442, 0x3340U;
	prmt.b32 	%r23445, %r23444, %r23441, 0x5410U;
	cvt.u32.u16 	%r23446, %rs12878;
	cvt.u32.u16 	%r23447, %rs12879;
	prmt.b32 	%r23448, %r23447, %r23446, 0x3340U;
	cvt.u32.u16 	%r23449, %rs12880;
	cvt.u32.u16 	%r23450, %rs12881;
	prmt.b32 	%r23451, %r23450, %r23449, 0x3340U;
	prmt.b32 	%r23452, %r23451, %r23448, 0x5410U;
	st.local.v2.b32 	[%rd3+208], {%r23452, %r23445};
	cvt.u32.u16 	%r23453, %rs12866;
	cvt.u32.u16 	%r23454, %rs12867;
	prmt.b32 	%r23455, %r23454, %r23453, 0x3340U;
	cvt.u32.u16 	%r23456, %rs12868;
	cvt.u32.u16 	%r23457, %rs12869;
	prmt.b32 	%r23458, %r23457, %r23456, 0x3340U;
	prmt.b32 	%r23459, %r23458, %r23455, 0x5410U;
	cvt.u32.u16 	%r23460, %rs12870;
	cvt.u32.u16 	%r23461, %rs12871;
	prmt.b32 	%r23462, %r23461, %r23460, 0x3340U;
	cvt.u32.u16 	%r23463, %rs12872;
	cvt.u32.u16 	%r23464, %rs12873;
	prmt.b32 	%r23465, %r23464, %r23463, 0x3340U;
	prmt.b32 	%r23466, %r23465, %r23462, 0x5410U;
	st.local.v2.b32 	[%rd3+216], {%r23466, %r23459};
	cvt.u32.u16 	%r23467, %rs12858;
	cvt.u32.u16 	%r23468, %rs12859;
	prmt.b32 	%r23469, %r23468, %r23467, 0x3340U;
	cvt.u32.u16 	%r23470, %rs12860;
	cvt.u32.u16 	%r23471, %rs12861;
	prmt.b32 	%r23472, %r23471, %r23470, 0x3340U;
	prmt.b32 	%r23473, %r23472, %r23469, 0x5410U;
	cvt.u32.u16 	%r23474, %rs12862;
	cvt.u32.u16 	%r23475, %rs12863;
	prmt.b32 	%r23476, %r23475, %r23474, 0x3340U;
	cvt.u32.u16 	%r23477, %rs12864;
	cvt.u32.u16 	%r23478, %rs12865;
	prmt.b32 	%r23479, %r23478, %r23477, 0x3340U;
	prmt.b32 	%r23480, %r23479, %r23476, 0x5410U;
	st.local.v2.b32 	[%rd3+224], {%r23480, %r23473};
	cvt.u32.u16 	%r23481, %rs12850;
	cvt.u32.u16 	%r23482, %rs12851;
	prmt.b32 	%r23483, %r23482, %r23481, 0x3340U;
	cvt.u32.u16 	%r23484, %rs12852;
	cvt.u32.u16 	%r23485, %rs12853;
	prmt.b32 	%r23486, %r23485, %r23484, 0x3340U;
	prmt.b32 	%r23487, %r23486, %r23483, 0x5410U;
	cvt.u32.u16 	%r23488, %rs12854;
	cvt.u32.u16 	%r23489, %rs12855;
	prmt.b32 	%r23490, %r23489, %r23488, 0x3340U;
	cvt.u32.u16 	%r23491, %rs12856;
	cvt.u32.u16 	%r23492, %rs12857;
	prmt.b32 	%r23493, %r23492, %r23491, 0x3340U;
	prmt.b32 	%r23494, %r23493, %r23490, 0x5410U;
	st.local.v2.b32 	[%rd3+232], {%r23494, %r23487};
	cvt.u32.u16 	%r23495, %rs12842;
	cvt.u32.u16 	%r23496, %rs12843;
	prmt.b32 	%r23497, %r23496, %r23495, 0x3340U;
	cvt.u32.u16 	%r23498, %rs12844;
	cvt.u32.u16 	%r23499, %rs12845;
	prmt.b32 	%r23500, %r23499, %r23498, 0x3340U;
	prmt.b32 	%r23501, %r23500, %r23497, 0x5410U;
	cvt.u32.u16 	%r23502, %rs12846;
	cvt.u32.u16 	%r23503, %rs12847;
	prmt.b32 	%r23504, %r23503, %r23502, 0x3340U;
	cvt.u32.u16 	%r23505, %rs12848;
	cvt.u32.u16 	%r23506, %rs12849;
	prmt.b32 	%r23507, %r23506, %r23505, 0x3340U;
	prmt.b32 	%r23508, %r23507, %r23504, 0x5410U;
	st.local.v2.b32 	[%rd3+240], {%r23508, %r23501};
	cvt.u32.u16 	%r23509, %rs12834;
	cvt.u32.u16 	%r23510, %rs12835;
	prmt.b32 	%r23511, %r23510, %r23509, 0x3340U;
	cvt.u32.u16 	%r23512, %rs12836;
	cvt.u32.u16 	%r23513, %rs12837;
	prmt.b32 	%r23514, %r23513, %r23512, 0x3340U;
	prmt.b32 	%r23515, %r23514, %r23511, 0x5410U;
	cvt.u32.u16 	%r23516, %rs12838;
	cvt.u32.u16 	%r23517, %rs12839;
	prmt.b32 	%r23518, %r23517, %r23516, 0x3340U;
	cvt.u32.u16 	%r23519, %rs12840;
	cvt.u32.u16 	%r23520, %rs12841;
	prmt.b32 	%r23521, %r23520, %r23519, 0x3340U;
	prmt.b32 	%r23522, %r23521, %r23518, 0x5410U;
	st.local.v2.b32 	[%rd3+248], {%r23522, %r23515};
	cvt.u32.u16 	%r23523, %rs12826;
	cvt.u32.u16 	%r23524, %rs12827;
	prmt.b32 	%r23525, %r23524, %r23523, 0x3340U;
	cvt.u32.u16 	%r23526, %rs12828;
	cvt.u32.u16 	%r23527, %rs12829;
	prmt.b32 	%r23528, %r23527, %r23526, 0x3340U;
	prmt.b32 	%r23529, %r23528, %r23525, 0x5410U;
	cvt.u32.u16 	%r23530, %rs12830;
	cvt.u32.u16 	%r23531, %rs12831;
	prmt.b32 	%r23532, %r23531, %r23530, 0x3340U;
	cvt.u32.u16 	%r23533, %rs12832;
	cvt.u32.u16 	%r23534, %rs12833;
	prmt.b32 	%r23535, %r23534, %r23533, 0x3340U;
	prmt.b32 	%r23536, %r23535, %r23532, 0x5410U;
	st.local.v2.b32 	[%rd3+256], {%r23536, %r23529};
	cvt.u32.u16 	%r23537, %rs12818;
	cvt.u32.u16 	%r23538, %rs12819;
	prmt.b32 	%r23539, %r23538, %r23537, 0x3340U;
	cvt.u32.u16 	%r23540, %rs12820;
	cvt.u32.u16 	%r23541, %rs12821;
	prmt.b32 	%r23542, %r23541, %r23540, 0x3340U;
	prmt.b32 	%r23543, %r23542, %r23539, 0x5410U;
	cvt.u32.u16 	%r23544, %rs12822;
	cvt.u32.u16 	%r23545, %rs12823;
	prmt.b32 	%r23546, %r23545, %r23544, 0x3340U;
	cvt.u32.u16 	%r23547, %rs12824;
	cvt.u32.u16 	%r23548, %rs12825;
	prmt.b32 	%r23549, %r23548, %r23547, 0x3340U;
	prmt.b32 	%r23550, %r23549, %r23546, 0x5410U;
	st.local.v2.b32 	[%rd3+264], {%r23550, %r23543};
	mov.b32 	%r27851, 0;
$L__BB6_54:
	mov.u32 	%r27854, %r27851;
	cvt.u64.u32 	%rd976, %r27854;
	add.s64 	%rd977, %rd3, %rd976;
	ld.local.u8 	%rs12287, [%rd977+16];
	setp.ne.s16 	%p86, %rs12287, 0;
	add.s32 	%r27851, %r27854, 1;
	@%p86 bra 	$L__BB6_54;
	and.b16  	%rs12288, %rs14359, 255;
	setp.eq.s16 	%p87, %rs12288, 0;
	@%p87 bra 	$L__BB6_58;
	mov.b32 	%r27852, 0;
$L__BB6_57:
	cvt.u64.u32 	%rd978, %r27854;
	add.s64 	%rd979, %rd3, %rd978;
	st.local.u8 	[%rd979+16], %rs14359;
	add.s32 	%r27854, %r27854, 1;
	add.s32 	%r408, %r27852, 1;
	cvt.u64.u32 	%rd980, %r27852;
	add.s64 	%rd981, %rd4, %rd980;
	ld.local.u8 	%rs14359, [%rd981+17];
	setp.ne.s16 	%p88, %rs14359, 0;
	mov.u32 	%r27852, %r408;
	@%p88 bra 	$L__BB6_57;
$L__BB6_58:
	cvt.u64.u32 	%rd982, %r27854;
	add.s64 	%rd983, %rd3, %rd982;
	mov.b16 	%rs12289, 0;
	st.local.u8 	[%rd983+16], %rs12289;
	add.s32 	%r27825, %r27825, %r402;
	st.local.u32 	[%rd3], %r27825;
	add.f64 	%fd78, %fd21, %fd78;
	st.local.f64 	[%rd3+8], %fd78;
	ld.local.v2.b32 	{%r23552, %r23553}, [%rd3+16];
	bfe.u32 	%r23554, %r23552, 0, 8;
	cvt.u16.u32 	%rs13073, %r23554;
	bfe.u32 	%r23555, %r23552, 8, 8;
	cvt.u16.u32 	%rs13072, %r23555;
	bfe.u32 	%r23556, %r23552, 16, 8;
	cvt.u16.u32 	%rs13071, %r23556;
	bfe.u32 	%r23557, %r23552, 24, 8;
	cvt.u16.u32 	%rs13070, %r23557;
	bfe.u32 	%r23558, %r23553, 0, 8;
	cvt.u16.u32 	%rs13069, %r23558;
	bfe.u32 	%r23559, %r23553, 8, 8;
	cvt.u16.u32 	%rs13068, %r23559;
	bfe.u32 	%r23560, %r23553, 16, 8;
	cvt.u16.u32 	%rs13067, %r23560;
	bfe.u32 	%r23561, %r23553, 24, 8;
	cvt.u16.u32 	%rs13066, %r23561;
	ld.local.v2.b32 	{%r23562, %r23563}, [%rd3+24];
	bfe.u32 	%r23564, %r23562, 0, 8;
	cvt.u16.u32 	%rs13065, %r23564;
	bfe.u32 	%r23565, %r23562, 8, 8;
	cvt.u16.u32 	%rs13064, %r23565;
	bfe.u32 	%r23566, %r23562, 16, 8;
	cvt.u16.u32 	%rs13063, %r23566;
	bfe.u32 	%r23567, %r23562, 24, 8;
	cvt.u16.u32 	%rs13062, %r23567;
	bfe.u32 	%r23568, %r23563, 0, 8;
	cvt.u16.u32 	%rs13061, %r23568;
	bfe.u32 	%r23569, %r23563, 8, 8;
	cvt.u16.u32 	%rs13060, %r23569;
	bfe.u32 	%r23570, %r23563, 16, 8;
	cvt.u16.u32 	%rs13059, %r23570;
	bfe.u32 	%r23571, %r23563, 24, 8;
	cvt.u16.u32 	%rs13058, %r23571;
	ld.local.v2.b32 	{%r23572, %r23573}, [%rd3+32];
	bfe.u32 	%r23574, %r23572, 0, 8;
	cvt.u16.u32 	%rs13057, %r23574;
	bfe.u32 	%r23575, %r23572, 8, 8;
	cvt.u16.u32 	%rs13056, %r23575;
	bfe.u32 	%r23576, %r23572, 16, 8;
	cvt.u16.u32 	%rs13055, %r23576;
	bfe.u32 	%r23577, %r23572, 24, 8;
	cvt.u16.u32 	%rs13054, %r23577;
	bfe.u32 	%r23578, %r23573, 0, 8;
	cvt.u16.u32 	%rs13053, %r23578;
	bfe.u32 	%r23579, %r23573, 8, 8;
	cvt.u16.u32 	%rs13052, %r23579;
	bfe.u32 	%r23580, %r23573, 16, 8;
	cvt.u16.u32 	%rs13051, %r23580;
	bfe.u32 	%r23581, %r23573, 24, 8;
	cvt.u16.u32 	%rs13050, %r23581;
	ld.local.v2.b32 	{%r23582, %r23583}, [%rd3+40];
	bfe.u32 	%r23584, %r23582, 0, 8;
	cvt.u16.u32 	%rs13049, %r23584;
	bfe.u32 	%r23585, %r23582, 8, 8;
	cvt.u16.u32 	%rs13048, %r23585;
	bfe.u32 	%r23586, %r23582, 16, 8;
	cvt.u16.u32 	%rs13047, %r23586;
	bfe.u32 	%r23587, %r23582, 24, 8;
	cvt.u16.u32 	%rs13046, %r23587;
	bfe.u32 	%r23588, %r23583, 0, 8;
	cvt.u16.u32 	%rs13045, %r23588;
	bfe.u32 	%r23589, %r23583, 8, 8;
	cvt.u16.u32 	%rs13044, %r23589;
	bfe.u32 	%r23590, %r23583, 16, 8;
	cvt.u16.u32 	%rs13043, %r23590;
	bfe.u32 	%r23591, %r23583, 24, 8;
	cvt.u16.u32 	%rs13042, %r23591;
	ld.local.v2.b32 	{%r23592, %r23593}, [%rd3+48];
	bfe.u32 	%r23594, %r23592, 0, 8;
	cvt.u16.u32 	%rs13041, %r23594;
	bfe.u32 	%r23595, %r23592, 8, 8;
	cvt.u16.u32 	%rs13040, %r23595;
	bfe.u32 	%r23596, %r23592, 16, 8;
	cvt.u16.u32 	%rs13039, %r23596;
	bfe.u32 	%r23597, %r23592, 24, 8;
	cvt.u16.u32 	%rs13038, %r23597;
	bfe.u32 	%r23598, %r23593, 0, 8;
	cvt.u16.u32 	%rs13037, %r23598;
	bfe.u32 	%r23599, %r23593, 8, 8;
	cvt.u16.u32 	%rs13036, %r23599;
	bfe.u32 	%r23600, %r23593, 16, 8;
	cvt.u16.u32 	%rs13035, %r23600;
	bfe.u32 	%r23601, %r23593, 24, 8;
	cvt.u16.u32 	%rs13034, %r23601;
	ld.local.v2.b32 	{%r23602, %r23603}, [%rd3+56];
	bfe.u32 	%r23604, %r23602, 0, 8;
	cvt.u16.u32 	%rs13033, %r23604;
	bfe.u32 	%r23605, %r23602, 8, 8;
	cvt.u16.u32 	%rs13032, %r23605;
	bfe.u32 	%r23606, %r23602, 16, 8;
	cvt.u16.u32 	%rs13031, %r23606;
	bfe.u32 	%r23607, %r23602, 24, 8;
	cvt.u16.u32 	%rs13030, %r23607;
	bfe.u32 	%r23608, %r23603, 0, 8;
	cvt.u16.u32 	%rs13029, %r23608;
	bfe.u32 	%r23609, %r23603, 8, 8;
	cvt.u16.u32 	%rs13028, %r23609;
	bfe.u32 	%r23610, %r23603, 16, 8;
	cvt.u16.u32 	%rs13027, %r23610;
	bfe.u32 	%r23611, %r23603, 24, 8;
	cvt.u16.u32 	%rs13026, %r23611;
	ld.local.v2.b32 	{%r23612, %r23613}, [%rd3+64];
	bfe.u32 	%r23614, %r23612, 0, 8;
	cvt.u16.u32 	%rs13025, %r23614;
	bfe.u32 	%r23615, %r23612, 8, 8;
	cvt.u16.u32 	%rs13024, %r23615;
	bfe.u32 	%r23616, %r23612, 16, 8;
	cvt.u16.u32 	%rs13023, %r23616;
	bfe.u32 	%r23617, %r23612, 24, 8;
	cvt.u16.u32 	%rs13022, %r23617;
	bfe.u32 	%r23618, %r23613, 0, 8;
	cvt.u16.u32 	%rs13021, %r23618;
	bfe.u32 	%r23619, %r23613, 8, 8;
	cvt.u16.u32 	%rs13020, %r23619;
	bfe.u32 	%r23620, %r23613, 16, 8;
	cvt.u16.u32 	%rs13019, %r23620;
	bfe.u32 	%r23621, %r23613, 24, 8;
	cvt.u16.u32 	%rs13018, %r23621;
	ld.local.v2.b32 	{%r23622, %r23623}, [%rd3+72];
	bfe.u32 	%r23624, %r23622, 0, 8;
	cvt.u16.u32 	%rs13017, %r23624;
	bfe.u32 	%r23625, %r23622, 8, 8;
	cvt.u16.u32 	%rs13016, %r23625;
	bfe.u32 	%r23626, %r23622, 16, 8;
	cvt.u16.u32 	%rs13015, %r23626;
	bfe.u32 	%r23627, %r23622, 24, 8;
	cvt.u16.u32 	%rs13014, %r23627;
	bfe.u32 	%r23628, %r23623, 0, 8;
	cvt.u16.u32 	%rs13013, %r23628;
	bfe.u32 	%r23629, %r23623, 8, 8;
	cvt.u16.u32 	%rs13012, %r23629;
	bfe.u32 	%r23630, %r23623, 16, 8;
	cvt.u16.u32 	%rs13011, %r23630;
	bfe.u32 	%r23631, %r23623, 24, 8;
	cvt.u16.u32 	%rs13010, %r23631;
	ld.local.v2.b32 	{%r23632, %r23633}, [%rd3+80];
	bfe.u32 	%r23634, %r23632, 0, 8;
	cvt.u16.u32 	%rs13009, %r23634;
	bfe.u32 	%r23635, %r23632, 8, 8;
	cvt.u16.u32 	%rs13008, %r23635;
	bfe.u32 	%r23636, %r23632, 16, 8;
	cvt.u16.u32 	%rs13007, %r23636;
	bfe.u32 	%r23637, %r23632, 24, 8;
	cvt.u16.u32 	%rs13006, %r23637;
	bfe.u32 	%r23638, %r23633, 0, 8;
	cvt.u16.u32 	%rs13005, %r23638;
	bfe.u32 	%r23639, %r23633, 8, 8;
	cvt.u16.u32 	%rs13004, %r23639;
	bfe.u32 	%r23640, %r23633, 16, 8;
	cvt.u16.u32 	%rs13003, %r23640;
	bfe.u32 	%r23641, %r23633, 24, 8;
	cvt.u16.u32 	%rs13002, %r23641;
	ld.local.v2.b32 	{%r23642, %r23643}, [%rd3+88];
	bfe.u32 	%r23644, %r23642, 0, 8;
	cvt.u16.u32 	%rs13001, %r23644;
	bfe.u32 	%r23645, %r23642, 8, 8;
	cvt.u16.u32 	%rs13000, %r23645;
	bfe.u32 	%r23646, %r23642, 16, 8;
	cvt.u16.u32 	%rs12999, %r23646;
	bfe.u32 	%r23647, %r23642, 24, 8;
	cvt.u16.u32 	%rs12998, %r23647;
	bfe.u32 	%r23648, %r23643, 0, 8;
	cvt.u16.u32 	%rs12997, %r23648;
	bfe.u32 	%r23649, %r23643, 8, 8;
	cvt.u16.u32 	%rs12996, %r23649;
	bfe.u32 	%r23650, %r23643, 16, 8;
	cvt.u16.u32 	%rs12995, %r23650;
	bfe.u32 	%r23651, %r23643, 24, 8;
	cvt.u16.u32 	%rs12994, %r23651;
	ld.local.v2.b32 	{%r23652, %r23653}, [%rd3+96];
	bfe.u32 	%r23654, %r23652, 0, 8;
	cvt.u16.u32 	%rs12993, %r23654;
	bfe.u32 	%r23655, %r23652, 8, 8;
	cvt.u16.u32 	%rs12992, %r23655;
	bfe.u32 	%r23656, %r23652, 16, 8;
	cvt.u16.u32 	%rs12991, %r23656;
	bfe.u32 	%r23657, %r23652, 24, 8;
	cvt.u16.u32 	%rs12990, %r23657;
	bfe.u32 	%r23658, %r23653, 0, 8;
	cvt.u16.u32 	%rs12989, %r23658;
	bfe.u32 	%r23659, %r23653, 8, 8;
	cvt.u16.u32 	%rs12988, %r23659;
	bfe.u32 	%r23660, %r23653, 16, 8;
	cvt.u16.u32 	%rs12987, %r23660;
	bfe.u32 	%r23661, %r23653, 24, 8;
	cvt.u16.u32 	%rs12986, %r23661;
	ld.local.v2.b32 	{%r23662, %r23663}, [%rd3+104];
	bfe.u32 	%r23664, %r23662, 0, 8;
	cvt.u16.u32 	%rs12985, %r23664;
	bfe.u32 	%r23665, %r23662, 8, 8;
	cvt.u16.u32 	%rs12984, %r23665;
	bfe.u32 	%r23666, %r23662, 16, 8;
	cvt.u16.u32 	%rs12983, %r23666;
	bfe.u32 	%r23667, %r23662, 24, 8;
	cvt.u16.u32 	%rs12982, %r23667;
	bfe.u32 	%r23668, %r23663, 0, 8;
	cvt.u16.u32 	%rs12981, %r23668;
	bfe.u32 	%r23669, %r23663, 8, 8;
	cvt.u16.u32 	%rs12980, %r23669;
	bfe.u32 	%r23670, %r23663, 16, 8;
	cvt.u16.u32 	%rs12979, %r23670;
	bfe.u32 	%r23671, %r23663, 24, 8;
	cvt.u16.u32 	%rs12978, %r23671;
	ld.local.v2.b32 	{%r23672, %r23673}, [%rd3+112];
	bfe.u32 	%r23674, %r23672, 0, 8;
	cvt.u16.u32 	%rs12977, %r23674;
	bfe.u32 	%r23675, %r23672, 8, 8;
	cvt.u16.u32 	%rs12976, %r23675;
	bfe.u32 	%r23676, %r23672, 16, 8;
	cvt.u16.u32 	%rs12975, %r23676;
	bfe.u32 	%r23677, %r23672, 24, 8;
	cvt.u16.u32 	%rs12974, %r23677;
	bfe.u32 	%r23678, %r23673, 0, 8;
	cvt.u16.u32 	%rs12973, %r23678;
	bfe.u32 	%r23679, %r23673, 8, 8;
	cvt.u16.u32 	%rs12972, %r23679;
	bfe.u32 	%r23680, %r23673, 16, 8;
	cvt.u16.u32 	%rs12971, %r23680;
	bfe.u32 	%r23681, %r23673, 24, 8;
	cvt.u16.u32 	%rs12970, %r23681;
	ld.local.v2.b32 	{%r23682, %r23683}, [%rd3+120];
	bfe.u32 	%r23684, %r23682, 0, 8;
	cvt.u16.u32 	%rs12969, %r23684;
	bfe.u32 	%r23685, %r23682, 8, 8;
	cvt.u16.u32 	%rs12968, %r23685;
	bfe.u32 	%r23686, %r23682, 16, 8;
	cvt.u16.u32 	%rs12967, %r23686;
	bfe.u32 	%r23687, %r23682, 24, 8;
	cvt.u16.u32 	%rs12966, %r23687;
	bfe.u32 	%r23688, %r23683, 0, 8;
	cvt.u16.u32 	%rs12965, %r23688;
	bfe.u32 	%r23689, %r23683, 8, 8;
	cvt.u16.u32 	%rs12964, %r23689;
	bfe.u32 	%r23690, %r23683, 16, 8;
	cvt.u16.u32 	%rs12963, %r23690;
	bfe.u32 	%r23691, %r23683, 24, 8;
	cvt.u16.u32 	%rs12962, %r23691;
	ld.local.v2.b32 	{%r23692, %r23693}, [%rd3+128];
	bfe.u32 	%r23694, %r23692, 0, 8;
	cvt.u16.u32 	%rs12961, %r23694;
	bfe.u32 	%r23695, %r23692, 8, 8;
	cvt.u16.u32 	%rs12960, %r23695;
	bfe.u32 	%r23696, %r23692, 16, 8;
	cvt.u16.u32 	%rs12959, %r23696;
	bfe.u32 	%r23697, %r23692, 24, 8;
	cvt.u16.u32 	%rs12958, %r23697;
	bfe.u32 	%r23698, %r23693, 0, 8;
	cvt.u16.u32 	%rs12957, %r23698;
	bfe.u32 	%r23699, %r23693, 8, 8;
	cvt.u16.u32 	%rs12956, %r23699;
	bfe.u32 	%r23700, %r23693, 16, 8;
	cvt.u16.u32 	%rs12955, %r23700;
	bfe.u32 	%r23701, %r23693, 24, 8;
	cvt.u16.u32 	%rs12954, %r23701;
	ld.local.v2.b32 	{%r23702, %r23703}, [%rd3+136];
	bfe.u32 	%r23704, %r23702, 0, 8;
	cvt.u16.u32 	%rs12953, %r23704;
	bfe.u32 	%r23705, %r23702, 8, 8;
	cvt.u16.u32 	%rs12952, %r23705;
	bfe.u32 	%r23706, %r23702, 16, 8;
	cvt.u16.u32 	%rs12951, %r23706;
	bfe.u32 	%r23707, %r23702, 24, 8;
	cvt.u16.u32 	%rs12950, %r23707;
	bfe.u32 	%r23708, %r23703, 0, 8;
	cvt.u16.u32 	%rs12949, %r23708;
	bfe.u32 	%r23709, %r23703, 8, 8;
	cvt.u16.u32 	%rs12948, %r23709;
	bfe.u32 	%r23710, %r23703, 16, 8;
	cvt.u16.u32 	%rs12947, %r23710;
	bfe.u32 	%r23711, %r23703, 24, 8;
	cvt.u16.u32 	%rs12946, %r23711;
	ld.local.v2.b32 	{%r23712, %r23713}, [%rd3+144];
	bfe.u32 	%r23714, %r23712, 0, 8;
	cvt.u16.u32 	%rs12945, %r23714;
	bfe.u32 	%r23715, %r23712, 8, 8;
	cvt.u16.u32 	%rs12944, %r23715;
	bfe.u32 	%r23716, %r23712, 16, 8;
	cvt.u16.u32 	%rs12943, %r23716;
	bfe.u32 	%r23717, %r23712, 24, 8;
	cvt.u16.u32 	%rs12942, %r23717;
	bfe.u32 	%r23718, %r23713, 0, 8;
	cvt.u16.u32 	%rs12941, %r23718;
	bfe.u32 	%r23719, %r23713, 8, 8;
	cvt.u16.u32 	%rs12940, %r23719;
	bfe.u32 	%r23720, %r23713, 16, 8;
	cvt.u16.u32 	%rs12939, %r23720;
	bfe.u32 	%r23721, %r23713, 24, 8;
	cvt.u16.u32 	%rs12938, %r23721;
	ld.local.v2.b32 	{%r23722, %r23723}, [%rd3+152];
	bfe.u32 	%r23724, %r23722, 0, 8;
	cvt.u16.u32 	%rs12937, %r23724;
	bfe.u32 	%r23725, %r23722, 8, 8;
	cvt.u16.u32 	%rs12936, %r23725;
	bfe.u32 	%r23726, %r23722, 16, 8;
	cvt.u16.u32 	%rs12935, %r23726;
	bfe.u32 	%r23727, %r23722, 24, 8;
	cvt.u16.u32 	%rs12934, %r23727;
	bfe.u32 	%r23728, %r23723, 0, 8;
	cvt.u16.u32 	%rs12933, %r23728;
	bfe.u32 	%r23729, %r23723, 8, 8;
	cvt.u16.u32 	%rs12932, %r23729;
	bfe.u32 	%r23730, %r23723, 16, 8;
	cvt.u16.u32 	%rs12931, %r23730;
	bfe.u32 	%r23731, %r23723, 24, 8;
	cvt.u16.u32 	%rs12930, %r23731;
	ld.local.v2.b32 	{%r23732, %r23733}, [%rd3+160];
	bfe.u32 	%r23734, %r23732, 0, 8;
	cvt.u16.u32 	%rs12929, %r23734;
	bfe.u32 	%r23735, %r23732, 8, 8;
	cvt.u16.u32 	%rs12928, %r23735;
	bfe.u32 	%r23736, %r23732, 16, 8;
	cvt.u16.u32 	%rs12927, %r23736;
	bfe.u32 	%r23737, %r23732, 24, 8;
	cvt.u16.u32 	%rs12926, %r23737;
	bfe.u32 	%r23738, %r23733, 0, 8;
	cvt.u16.u32 	%rs12925, %r23738;
	bfe.u32 	%r23739, %r23733, 8, 8;
	cvt.u16.u32 	%rs12924, %r23739;
	bfe.u32 	%r23740, %r23733, 16, 8;
	cvt.u16.u32 	%rs12923, %r23740;
	bfe.u32 	%r23741, %r23733, 24, 8;
	cvt.u16.u32 	%rs12922, %r23741;
	ld.local.v2.b32 	{%r23742, %r23743}, [%rd3+168];
	bfe.u32 	%r23744, %r23742, 0, 8;
	cvt.u16.u32 	%rs12921, %r23744;
	bfe.u32 	%r23745, %r23742, 8, 8;
	cvt.u16.u32 	%rs12920, %r23745;
	bfe.u32 	%r23746, %r23742, 16, 8;
	cvt.u16.u32 	%rs12919, %r23746;
	bfe.u32 	%r23747, %r23742, 24, 8;
	cvt.u16.u32 	%rs12918, %r23747;
	bfe.u32 	%r23748, %r23743, 0, 8;
	cvt.u16.u32 	%rs12917, %r23748;
	bfe.u32 	%r23749, %r23743, 8, 8;
	cvt.u16.u32 	%rs12916, %r23749;
	bfe.u32 	%r23750, %r23743, 16, 8;
	cvt.u16.u32 	%rs12915, %r23750;
	bfe.u32 	%r23751, %r23743, 24, 8;
	cvt.u16.u32 	%rs12914, %r23751;
	ld.local.v2.b32 	{%r23752, %r23753}, [%rd3+176];
	bfe.u32 	%r23754, %r23752, 0, 8;
	cvt.u16.u32 	%rs12913, %r23754;
	bfe.u32 	%r23755, %r23752, 8, 8;
	cvt.u16.u32 	%rs12912, %r23755;
	bfe.u32 	%r23756, %r23752, 16, 8;
	cvt.u16.u32 	%rs12911, %r23756;
	bfe.u32 	%r23757, %r23752, 24, 8;
	cvt.u16.u32 	%rs12910, %r23757;
	bfe.u32 	%r23758, %r23753, 0, 8;
	cvt.u16.u32 	%rs12909, %r23758;
	bfe.u32 	%r23759, %r23753, 8, 8;
	cvt.u16.u32 	%rs12908, %r23759;
	bfe.u32 	%r23760, %r23753, 16, 8;
	cvt.u16.u32 	%rs12907, %r23760;
	bfe.u32 	%r23761, %r23753, 24, 8;
	cvt.u16.u32 	%rs12906, %r23761;
	ld.local.v2.b32 	{%r23762, %r23763}, [%rd3+184];
	bfe.u32 	%r23764, %r23762, 0, 8;
	cvt.u16.u32 	%rs12905, %r23764;
	bfe.u32 	%r23765, %r23762, 8, 8;
	cvt.u16.u32 	%rs12904, %r23765;
	bfe.u32 	%r23766, %r23762, 16, 8;
	cvt.u16.u32 	%rs12903, %r23766;
	bfe.u32 	%r23767, %r23762, 24, 8;
	cvt.u16.u32 	%rs12902, %r23767;
	bfe.u32 	%r23768, %r23763, 0, 8;
	cvt.u16.u32 	%rs12901, %r23768;
	bfe.u32 	%r23769, %r23763, 8, 8;
	cvt.u16.u32 	%rs12900, %r23769;
	bfe.u32 	%r23770, %r23763, 16, 8;
	cvt.u16.u32 	%rs12899, %r23770;
	bfe.u32 	%r23771, %r23763, 24, 8;
	cvt.u16.u32 	%rs12898, %r23771;
	ld.local.v2.b32 	{%r23772, %r23773}, [%rd3+192];
	bfe.u32 	%r23774, %r23772, 0, 8;
	cvt.u16.u32 	%rs12897, %r23774;
	bfe.u32 	%r23775, %r23772, 8, 8;
	cvt.u16.u32 	%rs12896, %r23775;
	bfe.u32 	%r23776, %r23772, 16, 8;
	cvt.u16.u32 	%rs12895, %r23776;
	bfe.u32 	%r23777, %r23772, 24, 8;
	cvt.u16.u32 	%rs12894, %r23777;
	bfe.u32 	%r23778, %r23773, 0, 8;
	cvt.u16.u32 	%rs12893, %r23778;
	bfe.u32 	%r23779, %r23773, 8, 8;
	cvt.u16.u32 	%rs12892, %r23779;
	bfe.u32 	%r23780, %r23773, 16, 8;
	cvt.u16.u32 	%rs12891, %r23780;
	bfe.u32 	%r23781, %r23773, 24, 8;
	cvt.u16.u32 	%rs12890, %r23781;
	ld.local.v2.b32 	{%r23782, %r23783}, [%rd3+200];
	bfe.u32 	%r23784, %r23782, 0, 8;
	cvt.u16.u32 	%rs12889, %r23784;
	bfe.u32 	%r23785, %r23782, 8, 8;
	cvt.u16.u32 	%rs12888, %r23785;
	bfe.u32 	%r23786, %r23782, 16, 8;
	cvt.u16.u32 	%rs12887, %r23786;
	bfe.u32 	%r23787, %r23782, 24, 8;
	cvt.u16.u32 	%rs12886, %r23787;
	bfe.u32 	%r23788, %r23783, 0, 8;
	cvt.u16.u32 	%rs12885, %r23788;
	bfe.u32 	%r23789, %r23783, 8, 8;
	cvt.u16.u32 	%rs12884, %r23789;
	bfe.u32 	%r23790, %r23783, 16, 8;
	cvt.u16.u32 	%rs12883, %r23790;
	bfe.u32 	%r23791, %r23783, 24, 8;
	cvt.u16.u32 	%rs12882, %r23791;
	ld.local.v2.b32 	{%r23792, %r23793}, [%rd3+208];
	bfe.u32 	%r23794, %r23792, 0, 8;
	cvt.u16.u32 	%rs12881, %r23794;
	bfe.u32 	%r23795, %r23792, 8, 8;
	cvt.u16.u32 	%rs12880, %r23795;
	bfe.u32 	%r23796, %r23792, 16, 8;
	cvt.u16.u32 	%rs12879, %r23796;
	bfe.u32 	%r23797, %r23792, 24, 8;
	cvt.u16.u32 	%rs12878, %r23797;
	bfe.u32 	%r23798, %r23793, 0, 8;
	cvt.u16.u32 	%rs12877, %r23798;
	bfe.u32 	%r23799, %r23793, 8, 8;
	cvt.u16.u32 	%rs12876, %r23799;
	bfe.u32 	%r23800, %r23793, 16, 8;
	cvt.u16.u32 	%rs12875, %r23800;
	bfe.u32 	%r23801, %r23793, 24, 8;
	cvt.u16.u32 	%rs12874, %r23801;
	ld.local.v2.b32 	{%r23802, %r23803}, [%rd3+216];
	bfe.u32 	%r23804, %r23802, 0, 8;
	cvt.u16.u32 	%rs12873, %r23804;
	bfe.u32 	%r23805, %r23802, 8, 8;
	cvt.u16.u32 	%rs12872, %r23805;
	bfe.u32 	%r23806, %r23802, 16, 8;
	cvt.u16.u32 	%rs12871, %r23806;
	bfe.u32 	%r23807, %r23802, 24, 8;
	cvt.u16.u32 	%rs12870, %r23807;
	bfe.u32 	%r23808, %r23803, 0, 8;
	cvt.u16.u32 	%rs12869, %r23808;
	bfe.u32 	%r23809, %r23803, 8, 8;
	cvt.u16.u32 	%rs12868, %r23809;
	bfe.u32 	%r23810, %r23803, 16, 8;
	cvt.u16.u32 	%rs12867, %r23810;
	bfe.u32 	%r23811, %r23803, 24, 8;
	cvt.u16.u32 	%rs12866, %r23811;
	ld.local.v2.b32 	{%r23812, %r23813}, [%rd3+224];
	bfe.u32 	%r23814, %r23812, 0, 8;
	cvt.u16.u32 	%rs12865, %r23814;
	bfe.u32 	%r23815, %r23812, 8, 8;
	cvt.u16.u32 	%rs12864, %r23815;
	bfe.u32 	%r23816, %r23812, 16, 8;
	cvt.u16.u32 	%rs12863, %r23816;
	bfe.u32 	%r23817, %r23812, 24, 8;
	cvt.u16.u32 	%rs12862, %r23817;
	bfe.u32 	%r23818, %r23813, 0, 8;
	cvt.u16.u32 	%rs12861, %r23818;
	bfe.u32 	%r23819, %r23813, 8, 8;
	cvt.u16.u32 	%rs12860, %r23819;
	bfe.u32 	%r23820, %r23813, 16, 8;
	cvt.u16.u32 	%rs12859, %r23820;
	bfe.u32 	%r23821, %r23813, 24, 8;
	cvt.u16.u32 	%rs12858, %r23821;
	ld.local.v2.b32 	{%r23822, %r23823}, [%rd3+232];
	bfe.u32 	%r23824, %r23822, 0, 8;
	cvt.u16.u32 	%rs12857, %r23824;
	bfe.u32 	%r23825, %r23822, 8, 8;
	cvt.u16.u32 	%rs12856, %r23825;
	bfe.u32 	%r23826, %r23822, 16, 8;
	cvt.u16.u32 	%rs12855, %r23826;
	bfe.u32 	%r23827, %r23822, 24, 8;
	cvt.u16.u32 	%rs12854, %r23827;
	bfe.u32 	%r23828, %r23823, 0, 8;
	cvt.u16.u32 	%rs12853, %r23828;
	bfe.u32 	%r23829, %r23823, 8, 8;
	cvt.u16.u32 	%rs12852, %r23829;
	bfe.u32 	%r23830, %r23823, 16, 8;
	cvt.u16.u32 	%rs12851, %r23830;
	bfe.u32 	%r23831, %r23823, 24, 8;
	cvt.u16.u32 	%rs12850, %r23831;
	ld.local.v2.b32 	{%r23832, %r23833}, [%rd3+240];
	bfe.u32 	%r23834, %r23832, 0, 8;
	cvt.u16.u32 	%rs12849, %r23834;
	bfe.u32 	%r23835, %r23832, 8, 8;
	cvt.u16.u32 	%rs12848, %r23835;
	bfe.u32 	%r23836, %r23832, 16, 8;
	cvt.u16.u32 	%rs12847, %r23836;
	bfe.u32 	%r23837, %r23832, 24, 8;
	cvt.u16.u32 	%rs12846, %r23837;
	bfe.u32 	%r23838, %r23833, 0, 8;
	cvt.u16.u32 	%rs12845, %r23838;
	bfe.u32 	%r23839, %r23833, 8, 8;
	cvt.u16.u32 	%rs12844, %r23839;
	bfe.u32 	%r23840, %r23833, 16, 8;
	cvt.u16.u32 	%rs12843, %r23840;
	bfe.u32 	%r23841, %r23833, 24, 8;
	cvt.u16.u32 	%rs12842, %r23841;
	ld.local.v2.b32 	{%r23842, %r23843}, [%rd3+248];
	bfe.u32 	%r23844, %r23842, 0, 8;
	cvt.u16.u32 	%rs12841, %r23844;
	bfe.u32 	%r23845, %r23842, 8, 8;
	cvt.u16.u32 	%rs12840, %r23845;
	bfe.u32 	%r23846, %r23842, 16, 8;
	cvt.u16.u32 	%rs12839, %r23846;
	bfe.u32 	%r23847, %r23842, 24, 8;
	cvt.u16.u32 	%rs12838, %r23847;
	bfe.u32 	%r23848, %r23843, 0, 8;
	cvt.u16.u32 	%rs12837, %r23848;
	bfe.u32 	%r23849, %r23843, 8, 8;
	cvt.u16.u32 	%rs12836, %r23849;
	bfe.u32 	%r23850, %r23843, 16, 8;
	cvt.u16.u32 	%rs12835, %r23850;
	bfe.u32 	%r23851, %r23843, 24, 8;
	cvt.u16.u32 	%rs12834, %r23851;
	ld.local.v2.b32 	{%r23852, %r23853}, [%rd3+256];
	bfe.u32 	%r23854, %r23852, 0, 8;
	cvt.u16.u32 	%rs12833, %r23854;
	bfe.u32 	%r23855, %r23852, 8, 8;
	cvt.u16.u32 	%rs12832, %r23855;
	bfe.u32 	%r23856, %r23852, 16, 8;
	cvt.u16.u32 	%rs12831, %r23856;
	bfe.u32 	%r23857, %r23852, 24, 8;
	cvt.u16.u32 	%rs12830, %r23857;
	bfe.u32 	%r23858, %r23853, 0, 8;
	cvt.u16.u32 	%rs12829, %r23858;
	bfe.u32 	%r23859, %r23853, 8, 8;
	cvt.u16.u32 	%rs12828, %r23859;
	bfe.u32 	%r23860, %r23853, 16, 8;
	cvt.u16.u32 	%rs12827, %r23860;
	bfe.u32 	%r23861, %r23853, 24, 8;
	cvt.u16.u32 	%rs12826, %r23861;
	ld.local.v2.b32 	{%r23862, %r23863}, [%rd3+264];
	bfe.u32 	%r23864, %r23862, 0, 8;
	cvt.u16.u32 	%rs12825, %r23864;
	bfe.u32 	%r23865, %r23862, 8, 8;
	cvt.u16.u32 	%rs12824, %r23865;
	bfe.u32 	%r23866, %r23862, 16, 8;
	cvt.u16.u32 	%rs12823, %r23866;
	bfe.u32 	%r23867, %r23862, 24, 8;
	cvt.u16.u32 	%rs12822, %r23867;
	bfe.u32 	%r23868, %r23863, 0, 8;
	cvt.u16.u32 	%rs12821, %r23868;
	bfe.u32 	%r23869, %r23863, 8, 8;
	cvt.u16.u32 	%rs12820, %r23869;
	bfe.u32 	%r23870, %r23863, 16, 8;
	cvt.u16.u32 	%rs12819, %r23870;
	bfe.u32 	%r23871, %r23863, 24, 8;
	cvt.u16.u32 	%rs12818, %r23871;
$L__BB6_59:
	ld.param.u32 	%r27812, [_ZN3cub18CUB_300001_SM_10006detail6reduce28DeviceReduceSingleTileKernelINS2_10policy_hubI4Itemy13Addition_funcE10Policy1000EPS5_S9_iS6_S5_S5_N4cuda3std3__410__identityEEEvT0_T1_T2_T3_T4_T6__param_2];
	setp.lt.s32 	%p89, %r27812, 65;
	@%p89 bra 	$L__BB6_66;
	ld.shared.v2.b32 	{%r23873, %r23874}, [_ZZN3cub18CUB_300001_SM_10006detail6reduce28DeviceReduceSingleTileKernelINS2_10policy_hubI4Itemy13Addition_funcE10Policy1000EPS5_S9_iS6_S5_S5_N4cuda3std3__410__identityEEEvT0_T1_T2_T3_T4_T6_E12temp_storage+816];
	ld.shared.v2.b32 	{%r23875, %r23876}, [_ZZN3cub18CUB_300001_SM_10006detail6reduce28DeviceReduceSingleTileKernelINS2_10policy_hubI4Itemy13Addition_funcE10Policy1000EPS5_S9_iS6_S5_S5_N4cuda3std3__410__identityEEEvT0_T1_T2_T3_T4_T6_E12temp_storage+808];
	ld.shared.v2.b32 	{%r23877, %r23878}, [_ZZN3cub18CUB_300001_SM_10006detail6reduce28DeviceReduceSingleTileKernelINS2_10policy_hubI4Itemy13Addition_funcE10Policy1000EPS5_S9_iS6_S5_S5_N4cuda3std3__410__identityEEEvT0_T1_T2_T3_T4_T6_E12temp_storage+800];
	ld.shared.v2.b32 	{%r23879, %r23880}, [_ZZN3cub18CUB_300001_SM_10006detail6reduce28DeviceReduceSingleTileKernelINS2_10policy_hubI4Itemy13Addition_funcE10Policy1000EPS5_S9_iS6_S5_S5_N4cuda3std3__410__identityEEEvT0_T1_T2_T3_T4_T6_E12temp_storage+792];
	ld.shared.v2.b32 	{%r23881, %r23882}, [_ZZN3cub18CUB_300001_SM_10006detail6reduce28DeviceReduceSingleTileKernelINS2_10policy_hubI4Itemy13Addition_funcE10Policy1000EPS5_S9_iS6_S5_S5_N4cuda3std3__410__identityEEEvT0_T1_T2_T3_T4_T6_E12temp_storage+784];
	ld.shared.v2.b32 	{%r23883, %r23884}, [_ZZN3cub18CUB_300001_SM_10006detail6reduce28DeviceReduceSingleTileKernelINS2_10policy_hubI4Itemy13Addition_funcE10Policy1000EPS5_S9_iS6_S5_S5_N4cuda3std3__410__identityEEEvT0_T1_T2_T3_T4_T6_E12temp_storage+776];
	ld.shared.v2.b32 	{%r23885, %r23886}, [_ZZN3cub18CUB_300001_SM_10006detail6reduce28DeviceReduceSingleTileKernelINS2_10policy_hubI4Itemy13Addition_funcE10Policy1000EPS5_S9_iS6_S5_S5_N4cuda3std3__410__identityEEEvT0_T1_T2_T3_T4_T6_E12temp_storage+768];
	ld.shared.v2.b32 	{%r23887, %r23888}, [_ZZN3cub18CUB_300001_SM_10006detail6reduce28DeviceReduceSingleTileKernelINS2_10policy_hubI4Itemy13Addition_funcE10Policy1000EPS5_S9_iS6_S5_S5_N4cuda3std3__410__identityEEEvT0_T1_T2_T3_T4_T6_E12temp_storage+760];
	ld.shared.v2.b32 	{%r23889, %r23890}, [_ZZN3cub18CUB_300001_SM_10006detail6reduce28DeviceReduceSingleTileKernelINS2_10policy_hubI4Itemy13Addition_funcE10Policy1000EPS5_S9_iS6_S5_S5_N4cuda3std3__410__identityEEEvT0_T1_T2_T3_T4_T6_E12temp_storage+752];
	ld.shared.v2.b32 	{%r23891, %r23892}, [_ZZN3cub18CUB_300001_SM_10006detail6reduce28DeviceReduceSingleTileKernelINS2_10policy_hubI4Itemy13Addition_funcE10Policy1000EPS5_S9_iS6_S5_S5_N4cuda3std3__410__identityEEEvT0_T1_T2_T3_T4_T6_E12temp_storage+744];
	ld.shared.v2.b32 	{%r23893, %r23894}, [_ZZN3cub18CUB_300001_SM_10006detail6reduce28DeviceReduceSingleTileKernelINS2_10policy_hubI4Itemy13Addition_funcE10Policy1000EPS5_S9_iS6_S5_S5_N4cuda3std3__410__identityEEEvT0_T1_T2_T3_T4_T6_E12temp_storage+736];
	ld.shared.v2.b32 	{%r23895, %r23896}, [_ZZN3cub18CUB_300001_SM_10006detail6reduce28DeviceReduceSingleTileKernelINS2_10policy_hubI4Itemy13Addition_funcE10Policy1000EPS5_S9_iS6_S5_S5_N4cuda3std3__410__identityEEEvT0_T1_T2_T3_T4_T6_E12temp_storage+728];
	ld.shared.v2.b32 	{%r23897, %r23898}, [_ZZN3cub18CUB_300001_SM_10006detail6reduce28DeviceReduceSingleTileKernelINS2_10policy_hubI4Itemy13Addition_funcE10Policy1000EPS5_S9_iS6_S5_S5_N4cuda3std3__410__identityEEEvT0_T1_T2_T3_T4_T6_E12temp_storage+720];
	ld.shared.v2.b32 	{%r23899, %r23900}, [_ZZN3cub18CUB_300001_SM_10006detail6reduce28DeviceReduceSingleTileKernelINS2_10policy_hubI4Itemy13Addition_funcE10Policy1000EPS5_S9_iS6_S5_S5_N4cuda3std3__410__identityEEEvT0_T1_T2_T3_T4_T6_E12temp_storage+712];
	ld.shared.v2.b32 	{%r23901, %r23902}, [_ZZN3cub18CUB_300001_SM_10006detail6reduce28DeviceReduceSingleTileKernelINS2_10policy_hubI4Itemy13Addition_funcE10Policy1000EPS5_S9_iS6_S5_S5_N4cuda3std3__410__identityEEEvT0_T1_T2_T3_T4_T6_E12temp_storage+704];
	ld.shared.v2.b32 	{%r23903, %r23904}, [_ZZN3cub18CUB_300001_SM_10006detail6reduce28DeviceReduceSingleTileKernelINS2_10policy_hubI4Itemy13Addition_funcE10Policy1000EPS5_S9_iS6_S5_S5_N4cuda3std3__410__identityEEEvT0_T1_T2_T3_T4_T6_E12temp_storage+696];
	ld.shared.v2.b32 	{%r23905, %r23906}, [_ZZN3cub18CUB_300001_SM_10006detail6reduce28DeviceReduceSingleTileKernelINS2_10policy_hubI4Itemy13Addition_funcE10Policy1000EPS5_S9_iS6_S5_S5_N4cuda3std3__410__identityEEEvT0_T1_T2_T3_T4_T6_E12temp_storage+688];
	ld.shared.v2.b32 	{%r23907, %r23908}, [_ZZN3cub18CUB_300001_SM_10006detail6reduce28DeviceReduceSingleTileKernelINS2_10policy_hubI4Itemy13Addition_funcE10Policy1000EPS5_S9_iS6_S5_S5_N4cuda3std3__410__identityEEEvT0_T1_T2_T3_T4_T6_E12temp_storage+680];
	ld.shared.v2.b32 	{%r23909, %r23910}, [_ZZN3cub18CUB_300001_SM_10006detail6reduce28DeviceReduceSingleTileKernelINS2_10policy_hubI4Itemy13Addition_funcE10Policy1000EPS5_S9_iS6_S5_S5_N4cuda3std3__410__identityEEEvT0_T1_T2_T3_T4_T6_E12temp_storage+672];
	ld.shared.v2.b32 	{%r23911, %r23912}, [_ZZN3cub18CUB_300001_SM_10006detail6reduce28DeviceReduceSingleTileKernelINS2_10policy_hubI4Itemy13Addition_funcE10Policy1000EPS5_S9_iS6_S5_S5_N4cuda3std3__410__identityEEEvT0_T1_T2_T3_T4_T6_E12temp_storage+664];
	ld.shared.v2.b32 	{%r23913, %r23914}, [_ZZN3cub18CUB_300001_SM_10006detail6reduce28DeviceReduceSingleTileKernelINS2_10policy_hubI4Itemy13Addition_funcE10Policy1000EPS5_S9_iS6_S5_S5_N4cuda3std3__410__identityEEEvT0_T1_T2_T3_T4_T6_E12temp_storage+656];
	ld.shared.v2.b32 	{%r23915, %r23916}, [_ZZN3cub18CUB_300001_SM_10006detail6reduce28DeviceReduceSingleTileKernelINS2_10policy_hubI4Itemy13Addition_funcE10Policy1000EPS5_S9_iS6_S5_S5_N4cuda3std3__410__identityEEEvT0_T1_T2_T3_T4_T6_E12temp_storage+648];
	ld.shared.v2.b32 	{%r23917, %r23918}, [_ZZN3cub18CUB_300001_SM_10006detail6reduce28DeviceReduceSingleTileKernelINS2_10policy_hubI4Itemy13Addition_funcE10Policy1000EPS5_S9_iS6_S5_S5_N4cuda3std3__410__identityEEEvT0_T1_T2_T3_T4_T6_E12temp_storage+640];
	ld.shared.v2.b32 	{%r23919, %r23920}, [_ZZN3cub18CUB_300001_SM_10006detail6reduce28DeviceReduceSingleTileKernelINS2_10policy_hubI4Itemy13Addition_funcE10Policy1000EPS5_S9_iS6_S5_S5_N4cuda3std3__410__identityEEEvT0_T1_T2_T3_T4_T6_E12temp_storage+632];
	ld.shared.v2.b32 	{%r23921, %r23922}, [_ZZN3cub18CUB_300001_SM_10006detail6reduce28DeviceReduceSingleTileKernelINS2_10policy_hubI4Itemy13Addition_funcE10Policy1000EPS5_S9_iS6_S5_S5_N4cuda3std3__410__identityEEEvT0_T1_T2_T3_T4_T6_E12temp_storage+624];
	ld.shared.v2.b32 	{%r23923, %r23924}, [_ZZN3cub18CUB_300001_SM_10006detail6reduce28DeviceReduceSingleTileKernelINS2_10policy_hubI4Itemy13Addition_funcE10Policy1000EPS5_S9_iS6_S5_S5_N4cuda3std3__410__identityEEEvT0_T1_T2_T3_T4_T6_E12temp_storage+616];
	ld.shared.v2.b32 	{%r23925, %r23926}, [_ZZN3cub18CUB_300001_SM_10006detail6reduce28DeviceReduceSingleTileKernelINS2_10policy_hubI4Itemy13Addition_funcE10Policy1000EPS5_S9_iS6_S5_S5_N4cuda3std3__410__identityEEEvT0_T1_T2_T3_T4_T6_E12temp_storage+608];
	ld.shared.v2.b32 	{%r23927, %r23928}, [_ZZN3cub18CUB_300001_SM_10006detail6reduce28DeviceReduceSingleTileKernelINS2_10policy_hubI4Itemy13Addition_funcE10Policy1000EPS5_S9_iS6_S5_S5_N4cuda3std3__410__identityEEEvT0_T1_T2_T3_T4_T6_E12temp_storage+600];
	ld.shared.v2.b32 	{%r23929, %r23930}, [_ZZN3cub18CUB_300001_SM_10006detail6reduce28DeviceReduceSingleTileKernelINS2_10policy_hubI4Itemy13Addition_funcE10Policy1000EPS5_S9_iS6_S5_S5_N4cuda3std3__410__identityEEEvT0_T1_T2_T3_T4_T6_E12temp_storage+592];
	ld.shared.v2.b32 	{%r23931, %r23932}, [_ZZN3cub18CUB_300001_SM_10006detail6reduce28DeviceReduceSingleTileKernelINS2_10policy_hubI4Itemy13Addition_funcE10Policy1000EPS5_S9_iS6_S5_S5_N4cuda3std3__410__identityEEEvT0_T1_T2_T3_T4_T6_E12temp_storage+584];
	ld.shared.v2.b32 	{%r23933, %r23934}, [_ZZN3cub18CUB_300001_SM_10006detail6reduce28DeviceReduceSingleTileKernelINS2_10policy_hubI4Itemy13Addition_funcE10Policy1000EPS5_S9_iS6_S5_S5_N4cuda3std3__410__identityEEEvT0_T1_T2_T3_T4_T6_E12temp_storage+576];
	ld.shared.v2.b32 	{%r23935, %r23936}, [_ZZN3cub18CUB_300001_SM_10006detail6reduce28DeviceReduceSingleTileKernelINS2_10policy_hubI4Itemy13Addition_funcE10Policy1000EPS5_S9_iS6_S5_S5_N4cuda3std3__410__identityEEEvT0_T1_T2_T3_T4_T6_E12temp_storage+568];
	bfe.u32 	%r23937, %r23935, 0, 8;
	cvt.u16.u32 	%rs14616, %r23937;
	ld.shared.f64 	%fd24, [_ZZN3cub18CUB_300001_SM_10006detail6reduce28DeviceReduceSingleTileKernelINS2_10policy_hubI4Itemy13Addition_funcE10Policy1000EPS5_S9_iS6_S5_S5_N4cuda3std3__410__identityEEEvT0_T1_T2_T3_T4_T6_E12temp_storage+560];
	ld.shared.u32 	%r412, [_ZZN3cub18CUB_300001_SM_10006detail6reduce28DeviceReduceSingleTileKernelINS2_10policy_hubI4Itemy13Addition_funcE10Policy1000EPS5_S9_iS6_S5_S5_N4cuda3std3__410__identityEEEvT0_T1_T2_T3_T4_T6_E12temp_storage+552];
	st.local.u32 	[%rd4], %r412;
	st.local.f64 	[%rd4+8], %fd24;
	st.local.v2.b32 	[%rd4+16], {%r23935, %r23936};
	st.local.v2.b32 	[%rd4+24], {%r23933, %r23934};
	st.local.v2.b32 	[%rd4+32], {%r23931, %r23932};
	st.local.v2.b32 	[%rd4+40], {%r23929, %r23930};
	st.local.v2.b32 	[%rd4+48], {%r23927, %r23928};
	st.local.v2.b32 	[%rd4+56], {%r23925, %r23926};
	st.local.v2.b32 	[%rd4+64], {%r23923, %r23924};
	st.local.v2.b32 	[%rd4+72], {%r23921, %r23922};
	st.local.v2.b32 	[%rd4+80], {%r23919, %r23920};
	st.local.v2.b32 	[%rd4+88], {%r23917, %r23918};
	st.local.v2.b32 	[%rd4+96], {%r23915, %r23916};
	st.local.v2.b32 	[%rd4+104], {%r23913, %r23914};
	st.local.v2.b32 	[%rd4+112], {%r23911, %r23912};
	st.local.v2.b32 	[%rd4+120], {%r23909, %r23910};
	st.local.v2.b32 	[%rd4+128], {%r23907, %r23908};
	st.local.v2.b32 	[%rd4+136], {%r23905, %r23906};
	st.local.v2.b32 	[%rd4+144], {%r23903, %r23904};
	st.local.v2.b32 	[%rd4+152], {%r23901, %r23902};
	st.local.v2.b32 	[%rd4+160], {%r23899, %r23900};
	st.local.v2.b32 	[%rd4+168], {%r23897, %r23898};
	st.local.v2.b32 	[%rd4+176], {%r23895, %r23896};
	st.local.v2.b32 	[%rd4+184], {%r23893, %r23894};
	st.local.v2.b32 	[%rd4+192], {%r23891, %r23892};
	st.local.v2.b32 	[%rd4+200], {%r23889, %r23890};
	st.local.v2.b32 	[%rd4+208], {%r23887, %r23888};
	st.local.v2.b32 	[%rd4+216], {%r23885, %r23886};
	st.local.v2.b32 	[%rd4+224], {%r23883, %r23884};
	st.local.v2.b32 	[%rd4+232], {%r23881, %r23882};
	st.local.v2.b32 	[%rd4+240], {%r23879, %r23880};
	st.local.v2.b32 	[%rd4+248], {%r23877, %r23878};
	st.local.v2.b32 	[%rd4+256], {%r23875, %r23876};
	st.local.v2.b32 	[%rd4+264], {%r23873, %r23874};
	st.local.u32 	[%rd3], %r27825;
	st.local.f64 	[%rd3+8], %fd78;
	cvt.u32.u16 	%r23938, %rs13066;
	cvt.u32.u16 	%r23939, %rs13067;
	prmt.b32 	%r23940, %r23939, %r23938, 0x3340U;
	cvt.u32.u16 	%r23941, %rs13068;
	cvt.u32.u16 	%r23942, %rs13069;
	prmt.b32 	%r23943, %r23942, %r23941, 0x3340U;
	prmt.b32 	%r23944, %r23943, %r23940, 0x5410U;
	cvt.u32.u16 	%r23945, %rs13070;
	cvt.u32.u16 	%r23946, %rs13071;
	prmt.b32 	%r23947, %r23946, %r23945, 0x3340U;
	cvt.u32.u16 	%r23948, %rs13072;
	cvt.u32.u16 	%r23949, %rs13073;
	prmt.b32 	%r23950, %r23949, %r23948, 0x3340U;
	prmt.b32 	%r23951, %r23950, %r23947, 0x5410U;
	st.local.v2.b32 	[%rd3+16], {%r23951, %r23944};
	cvt.u32.u16 	%r23952, %rs13058;
	cvt.u32.u16 	%r23953, %rs13059;
	prmt.b32 	%r23954, %r23953, %r23952, 0x3340U;
	cvt.u32.u16 	%r23955, %rs13060;
	cvt.u32.u16 	%r23956, %rs13061;
	prmt.b32 	%r23957, %r23956, %r23955, 0x3340U;
	prmt.b32 	%r23958, %r23957, %r23954, 0x5410U;
	cvt.u32.u16 	%r23959, %rs13062;
	cvt.u32.u16 	%r23960, %rs13063;
	prmt.b32 	%r23961, %r23960, %r23959, 0x3340U;
	cvt.u32.u16 	%r23962, %rs13064;
	cvt.u32.u16 	%r23963, %rs13065;
	prmt.b32 	%r23964, %r23963, %r23962, 0x3340U;
	prmt.b32 	%r23965, %r23964, %r23961, 0x5410U;
	st.local.v2.b32 	[%rd3+24], {%r23965, %r23958};
	cvt.u32.u16 	%r23966, %rs13050;
	cvt.u32.u16 	%r23967, %rs13051;
	prmt.b32 	%r23968, %r23967, %r23966, 0x3340U;
	cvt.u32.u16 	%r23969, %rs13052;
	cvt.u32.u16 	%r23970, %rs13053;
	prmt.b32 	%r23971, %r23970, %r23969, 0x3340U;
	prmt.b32 	%r23972, %r23971, %r23968, 0x5410U;
	cvt.u32.u16 	%r23973, %rs13054;
	cvt.u32.u16 	%r23974, %rs13055;
	prmt.b32 	%r23975, %r23974, %r23973, 0x3340U;
	cvt.u32.u16 	%r23976, %rs13056;
	cvt.u32.u16 	%r23977, %rs13057;
	prmt.b32 	%r23978, %r23977, %r23976, 0x3340U;
	prmt.b32 	%r23979, %r23978, %r23975, 0x5410U;
	st.local.v2.b32 	[%rd3+32], {%r23979, %r23972};
	cvt.u32.u16 	%r23980, %rs13042;
	cvt.u32.u16 	%r23981, %rs13043;
	prmt.b32 	%r23982, %r23981, %r23980, 0x3340U;
	cvt.u32.u16 	%r23983, %rs13044;
	cvt.u32.u16 	%r23984, %rs13045;
	prmt.b32 	%r23985, %r23984, %r23983, 0x3340U;
	prmt.b32 	%r23986, %r23985, %r23982, 0x5410U;
	cvt.u32.u16 	%r23987, %rs13046;
	cvt.u32.u16 	%r23988, %rs13047;
	prmt.b32 	%r23989, %r23988, %r23987, 0x3340U;
	cvt.u32.u16 	%r23990, %rs13048;
	cvt.u32.u16 	%r23991, %rs13049;
	prmt.b32 	%r23992, %r23991, %r23990, 0x3340U;
	prmt.b32 	%r23993, %r23992, %r23989, 0x5410U;
	st.local.v2.b32 	[%rd3+40], {%r23993, %r23986};
	cvt.u32.u16 	%r23994, %rs13034;
	cvt.u32.u16 	%r23995, %rs13035;
	prmt.b32 	%r23996, %r23995, %r23994, 0x3340U;
	cvt.u32.u16 	%r23997, %rs13036;
	cvt.u32.u16 	%r23998, %rs13037;
	prmt.b32 	%r23999, %r23998, %r23997, 0x3340U;
	prmt.b32 	%r24000, %r23999, %r23996, 0x5410U;
	cvt.u32.u16 	%r24001, %rs13038;
	cvt.u32.u16 	%r24002, %rs13039;
	prmt.b32 	%r24003, %r24002, %r24001, 0x3340U;
	cvt.u32.u16 	%r24004, %rs13040;
	cvt.u32.u16 	%r24005, %rs13041;
	prmt.b32 	%r24006, %r24005, %r24004, 0x3340U;
	prmt.b32 	%r24007, %r24006, %r24003, 0x5410U;
	st.local.v2.b32 	[%rd3+48], {%r24007, %r24000};
	cvt.u32.u16 	%r24008, %rs13026;
	cvt.u32.u16 	%r24009, %rs13027;
	prmt.b32 	%r24010, %r24009, %r24008, 0x3340U;
	cvt.u32.u16 	%r24011, %rs13028;
	cvt.u32.u16 	%r24012, %rs13029;
	prmt.b32 	%r24013, %r24012, %r24011, 0x3340U;
	prmt.b32 	%r24014, %r24013, %r24010, 0x5410U;
	cvt.u32.u16 	%r24015, %rs13030;
	cvt.u32.u16 	%r24016, %rs13031;
	prmt.b32 	%r24017, %r24016, %r24015, 0x3340U;
	cvt.u32.u16 	%r24018, %rs13032;
	cvt.u32.u16 	%r24019, %rs13033;
	prmt.b32 	%r24020, %r24019, %r24018, 0x3340U;
	prmt.b32 	%r24021, %r24020, %r24017, 0x5410U;
	st.local.v2.b32 	[%rd3+56], {%r24021, %r24014};
	cvt.u32.u16 	%r24022, %rs13018;
	cvt.u32.u16 	%r24023, %rs13019;
	prmt.b32 	%r24024, %r24023, %r24022, 0x3340U;
	cvt.u32.u16 	%r24025, %rs13020;
	cvt.u32.u16 	%r24026, %rs13021;
	prmt.b32 	%r24027, %r24026, %r24025, 0x3340U;
	prmt.b32 	%r24028, %r24027, %r24024, 0x5410U;
	cvt.u32.u16 	%r24029, %rs13022;
	cvt.u32.u16 	%r24030, %rs13023;
	prmt.b32 	%r24031, %r24030, %r24029, 0x3340U;
	cvt.u32.u16 	%r24032, %rs13024;
	cvt.u32.u16 	%r24033, %rs13025;
	prmt.b32 	%r24034, %r24033, %r24032, 0x3340U;
	prmt.b32 	%r24035, %r24034, %r24031, 0x5410U;
	st.local.v2.b32 	[%rd3+64], {%r24035, %r24028};
	cvt.u32.u16 	%r24036, %rs13010;
	cvt.u32.u16 	%r24037, %rs13011;
	prmt.b32 	%r24038, %r24037, %r24036, 0x3340U;
	cvt.u32.u16 	%r24039, %rs13012;
	cvt.u32.u16 	%r24040, %rs13013;
	prmt.b32 	%r24041, %r24040, %r24039, 0x3340U;
	prmt.b32 	%r24042, %r24041, %r24038, 0x5410U;
	cvt.u32.u16 	%r24043, %rs13014;
	cvt.u32.u16 	%r24044, %rs13015;
	prmt.b32 	%r24045, %r24044, %r24043, 0x3340U;
	cvt.u32.u16 	%r24046, %rs13016;
	cvt.u32.u16 	%r24047, %rs13017;
	prmt.b32 	%r24048, %r24047, %r24046, 0x3340U;
	prmt.b32 	%r24049, %r24048, %r24045, 0x5410U;
	st.local.v2.b32 	[%rd3+72], {%r24049, %r24042};
	cvt.u32.u16 	%r24050, %rs13002;
	cvt.u32.u16 	%r24051, %rs13003;
	prmt.b32 	%r24052, %r24051, %r24050, 0x3340U;
	cvt.u32.u16 	%r24053, %rs13004;
	cvt.u32.u16 	%r24054, %rs13005;
	prmt.b32 	%r24055, %r24054, %r24053, 0x3340U;
	prmt.b32 	%r24056, %r24055, %r24052, 0x5410U;
	cvt.u32.u16 	%r24057, %rs13006;
	cvt.u32.u16 	%r24058, %rs13007;
	prmt.b32 	%r24059, %r24058, %r24057, 0x3340U;
	cvt.u32.u16 	%r24060, %rs13008;
	cvt.u32.u16 	%r24061, %rs13009;
	prmt.b32 	%r24062, %r24061, %r24060, 0x3340U;
	prmt.b32 	%r24063, %r24062, %r24059, 0x5410U;
	st.local.v2.b32 	[%rd3+80], {%r24063, %r24056};
	cvt.u32.u16 	%r24064, %rs12994;
	cvt.u32.u16 	%r24065, %rs12995;
	prmt.b32 	%r24066, %r24065, %r24064, 0x3340U;
	cvt.u32.u16 	%r24067, %rs12996;
	cvt.u32.u16 	%r24068, %rs12997;
	prmt.b32 	%r24069, %r24068, %r24067, 0x3340U;
	prmt.b32 	%r24070, %r24069, %r24066, 0x5410U;
	cvt.u32.u16 	%r24071, %rs12998;
	cvt.u32.u16 	%r24072, %rs12999;
	prmt.b32 	%r24073, %r24072, %r24071, 0x3340U;
	cvt.u32.u16 	%r24074, %rs13000;
	cvt.u32.u16 	%r24075, %rs13001;
	prmt.b32 	%r24076, %r24075, %r24074, 0x3340U;
	prmt.b32 	%r24077, %r24076, %r24073, 0x5410U;
	st.local.v2.b32 	[%rd3+88], {%r24077, %r24070};
	cvt.u32.u16 	%r24078, %rs12986;
	cvt.u32.u16 	%r24079, %rs12987;
	prmt.b32 	%r24080, %r24079, %r24078, 0x3340U;
	cvt.u32.u16 	%r24081, %rs12988;
	cvt.u32.u16 	%r24082, %rs12989;
	prmt.b32 	%r24083, %r24082, %r24081, 0x3340U;
	prmt.b32 	%r24084, %r24083, %r24080, 0x5410U;
	cvt.u32.u16 	%r24085, %rs12990;
	cvt.u32.u16 	%r24086, %rs12991;
	prmt.b32 	%r24087, %r24086, %r24085, 0x3340U;
	cvt.u32.u16 	%r24088, %rs12992;
	cvt.u32.u16 	%r24089, %rs12993;
	prmt.b32 	%r24090, %r24089, %r24088, 0x3340U;
	prmt.b32 	%r24091, %r24090, %r24087, 0x5410U;
	st.local.v2.b32 	[%rd3+96], {%r24091, %r24084};
	cvt.u32.u16 	%r24092, %rs12978;
	cvt.u32.u16 	%r24093, %rs12979;
	prmt.b32 	%r24094, %r24093, %r24092, 0x3340U;
	cvt.u32.u16 	%r24095, %rs12980;
	cvt.u32.u16 	%r24096, %rs12981;
	prmt.b32 	%r24097, %r24096, %r24095, 0x3340U;
	prmt.b32 	%r24098, %r24097, %r24094, 0x5410U;
	cvt.u32.u16 	%r24099, %rs12982;
	cvt.u32.u16 	%r24100, %rs12983;
	prmt.b32 	%r24101, %r24100, %r24099, 0x3340U;
	cvt.u32.u16 	%r24102, %rs12984;
	cvt.u32.u16 	%r24103, %rs12985;
	prmt.b32 	%r24104, %r24103, %r24102, 0x3340U;
	prmt.b32 	%r24105, %r24104, %r24101, 0x5410U;
	st.local.v2.b32 	[%rd3+104], {%r24105, %r24098};
	cvt.u32.u16 	%r24106, %rs12970;
	cvt.u32.u16 	%r24107, %rs12971;
	prmt.b32 	%r24108, %r24107, %r24106, 0x3340U;
	cvt.u32.u16 	%r24109, %rs12972;
	cvt.u32.u16 	%r24110, %rs12973;
	prmt.b32 	%r24111, %r24110, %r24109, 0x3340U;
	prmt.b32 	%r24112, %r24111, %r24108, 0x5410U;
	cvt.u32.u16 	%r24113, %rs12974;
	cvt.u32.u16 	%r24114, %rs12975;
	prmt.b32 	%r24115, %r24114, %r24113, 0x3340U;
	cvt.u32.u16 	%r24116, %rs12976;
	cvt.u32.u16 	%r24117, %rs12977;
	prmt.b32 	%r24118, %r24117, %r24116, 0x3340U;
	prmt.b32 	%r24119, %r24118, %r24115, 0x5410U;
	st.local.v2.b32 	[%rd3+112], {%r24119, %r24112};
	cvt.u32.u16 	%r24120, %rs12962;
	cvt.u32.u16 	%r24121, %rs12963;
	prmt.b32 	%r24122, %r24121, %r24120, 0x3340U;
	cvt.u32.u16 	%r24123, %rs12964;
	cvt.u32.u16 	%r24124, %rs12965;
	prmt.b32 	%r24125, %r24124, %r24123, 0x3340U;
	prmt.b32 	%r24126, %r24125, %r24122, 0x5410U;
	cvt.u32.u16 	%r24127, %rs12966;
	cvt.u32.u16 	%r24128, %rs12967;
	prmt.b32 	%r24129, %r24128, %r24127, 0x3340U;
	cvt.u32.u16 	%r24130, %rs12968;
	cvt.u32.u16 	%r24131, %rs12969;
	prmt.b32 	%r24132, %r24131, %r24130, 0x3340U;
	prmt.b32 	%r24133, %r24132, %r24129, 0x5410U;
	st.local.v2.b32 	[%rd3+120], {%r24133, %r24126};
	cvt.u32.u16 	%r24134, %rs12954;
	cvt.u32.u16 	%r24135, %rs12955;
	prmt.b32 	%r24136, %r24135, %r24134, 0x3340U;
	cvt.u32.u16 	%r24137, %rs12956;
	cvt.u32.u16 	%r24138, %rs12957;
	prmt.b32 	%r24139, %r24138, %r24137, 0x3340U;
	prmt.b32 	%r24140, %r24139, %r24136, 0x5410U;
	cvt.u32.u16 	%r24141, %rs12958;
	cvt.u32.u16 	%r24142, %rs12959;
	prmt.b32 	%r24143, %r24142, %r24141, 0x3340U;
	cvt.u32.u16 	%r24144, %rs12960;
	cvt.u32.u16 	%r24145, %rs12961;
	prmt.b32 	%r24146, %r24145, %r24144, 0x3340U;
	prmt.b32 	%r24147, %r24146, %r24143, 0x5410U;
	st.local.v2.b32 	[%rd3+128], {%r24147, %r24140};
	cvt.u32.u16 	%r24148, %rs12946;
	cvt.u32.u16 	%r24149, %rs12947;
	prmt.b32 	%r24150, %r24149, %r24148, 0x3340U;
	cvt.u32.u16 	%r24151, %rs12948;
	cvt.u32.u16 	%r24152, %rs12949;
	prmt.b32 	%r24153, %r24152, %r24151, 0x3340U;
	prmt.b32 	%r24154, %r24153, %r24150, 0x5410U;
	cvt.u32.u16 	%r24155, %rs12950;
	cvt.u32.u16 	%r24156, %rs12951;
	prmt.b32 	%r24157, %r24156, %r24155, 0x3340U;
	cvt.u32.u16 	%r24158, %rs12952;
	cvt.u32.u16 	%r24159, %rs12953;
	prmt.b32 	%r24160, %r24159, %r24158, 0x3340U;
	prmt.b32 	%r24161, %r24160, %r24157, 0x5410U;
	st.local.v2.b32 	[%rd3+136], {%r24161, %r24154};
	cvt.u32.u16 	%r24162, %rs12938;
	cvt.u32.u16 	%r24163, %rs12939;
	prmt.b32 	%r24164, %r24163, %r24162, 0x3340U;
	cvt.u32.u16 	%r24165, %rs12940;
	cvt.u32.u16 	%r24166, %rs12941;
	prmt.b32 	%r24167, %r24166, %r24165, 0x3340U;
	prmt.b32 	%r24168, %r24167, %r24164, 0x5410U;
	cvt.u32.u16 	%r24169, %rs12942;
	cvt.u32.u16 	%r24170, %rs12943;
	prmt.b32 	%r24171, %r24170, %r24169, 0x3340U;
	cvt.u32.u16 	%r24172, %rs12944;
	cvt.u32.u16 	%r24173, %rs12945;
	prmt.b32 	%r24174, %r24173, %r24172, 0x3340U;
	prmt.b32 	%r24175, %r24174, %r24171, 0x5410U;
	st.local.v2.b32 	[%rd3+144], {%r24175, %r24168};
	cvt.u32.u16 	%r24176, %rs12930;
	cvt.u32.u16 	%r24177, %rs12931;
	prmt.b32 	%r24178, %r24177, %r24176, 0x3340U;
	cvt.u32.u16 	%r24179, %rs12932;
	cvt.u32.u16 	%r24180, %rs12933;
	prmt.b32 	%r24181, %r24180, %r24179, 0x3340U;
	prmt.b32 	%r24182, %r24181, %r24178, 0x5410U;
	cvt.u32.u16 	%r24183, %rs12934;
	cvt.u32.u16 	%r24184, %rs12935;
	prmt.b32 	%r24185, %r24184, %r24183, 0x3340U;
	cvt.u32.u16 	%r24186, %rs12936;
	cvt.u32.u16 	%r24187, %rs12937;
	prmt.b32 	%r24188, %r24187, %r24186, 0x3340U;
	prmt.b32 	%r24189, %r24188, %r24185, 0x5410U;
	st.local.v2.b32 	[%rd3+152], {%r24189, %r24182};
	cvt.u32.u16 	%r24190, %rs12922;
	cvt.u32.u16 	%r24191, %rs12923;
	prmt.b32 	%r24192, %r24191, %r24190, 0x3340U;
	cvt.u32.u16 	%r24193, %rs12924;
	cvt.u32.u16 	%r24194, %rs12925;
	prmt.b32 	%r24195, %r24194, %r24193, 0x3340U;
	prmt.b32 	%r24196, %r24195, %r24192, 0x5410U;
	cvt.u32.u16 	%r24197, %rs12926;
	cvt.u32.u16 	%r24198, %rs12927;
	prmt.b32 	%r24199, %r24198, %r24197, 0x3340U;
	cvt.u32.u16 	%r24200, %rs12928;
	cvt.u32.u16 	%r24201, %rs12929;
	prmt.b32 	%r24202, %r24201, %r24200, 0x3340U;
	prmt.b32 	%r24203, %r24202, %r24199, 0x5410U;
	st.local.v2.b32 	[%rd3+160], {%r24203, %r24196};
	cvt.u32.u16 	%r24204, %rs12914;
	cvt.u32.u16 	%r24205, %rs12915;
	prmt.b32 	%r24206, %r24205, %r24204, 0x3340U;
	cvt.u32.u16 	%r24207, %rs12916;
	cvt.u32.u16 	%r24208, %rs12917;
	prmt.b32 	%r24209, %r24208, %r24207, 0x3340U;
	prmt.b32 	%r24210, %r24209, %r24206, 0x5410U;
	cvt.u32.u16 	%r24211, %rs12918;
	cvt.u32.u16 	%r24212, %rs12919;
	prmt.b32 	%r24213, %r24212, %r24211, 0x3340U;
	cvt.u32.u16 	%r24214, %rs12920;
	cvt.u32.u16 	%r24215, %rs12921;
	prmt.b32 	%r24216, %r24215, %r24214, 0x3340U;
	prmt.b32 	%r24217, %r24216, %r24213, 0x5410U;
	st.local.v2.b32 	[%rd3+168], {%r24217, %r24210};
	cvt.u32.u16 	%r24218, %rs12906;
	cvt.u32.u16 	%r24219, %rs12907;
	prmt.b32 	%r24220, %r24219, %r24218, 0x3340U;
	cvt.u32.u16 	%r24221, %rs12908;
	cvt.u32.u16 	%r24222, %rs12909;
	prmt.b32 	%r24223, %r24222, %r24221, 0x3340U;
	prmt.b32 	%r24224, %r24223, %r24220, 0x5410U;
	cvt.u32.u16 	%r24225, %rs12910;
	cvt.u32.u16 	%r24226, %rs12911;
	prmt.b32 	%r24227, %r24226, %r24225, 0x3340U;
	cvt.u32.u16 	%r24228, %rs12912;
	cvt.u32.u16 	%r24229, %rs12913;
	prmt.b32 	%r24230, %r24229, %r24228, 0x3340U;
	prmt.b32 	%r24231, %r24230, %r24227, 0x5410U;
	st.local.v2.b32 	[%rd3+176], {%r24231, %r24224};
	cvt.u32.u16 	%r24232, %rs12898;
	cvt.u32.u16 	%r24233, %rs12899;
	prmt.b32 	%r24234, %r24233, %r24232, 0x3340U;
	cvt.u32.u16 	%r24235, %rs12900;
	cvt.u32.u16 	%r24236, %rs12901;
	prmt.b32 	%r24237, %r24236, %r24235, 0x3340U;
	prmt.b32 	%r24238, %r24237, %r24234, 0x5410U;
	cvt.u32.u16 	%r24239, %rs12902;
	cvt.u32.u16 	%r24240, %rs12903;
	prmt.b32 	%r24241, %r24240, %r24239, 0x3340U;
	cvt.u32.u16 	%r24242, %rs12904;
	cvt.u32.u16 	%r24243, %rs12905;
	prmt.b32 	%r24244, %r24243, %r24242, 0x3340U;
	prmt.b32 	%r24245, %r24244, %r24241, 0x5410U;
	st.local.v2.b32 	[%rd3+184], {%r24245, %r24238};
	cvt.u32.u16 	%r24246, %rs12890;
	cvt.u32.u16 	%r24247, %rs12891;
	prmt.b32 	%r24248, %r24247, %r24246, 0x3340U;
	cvt.u32.u16 	%r24249, %rs12892;
	cvt.u32.u16 	%r24250, %rs12893;
	prmt.b32 	%r24251, %r24250, %r24249, 0x3340U;
	prmt.b32 	%r24252, %r24251, %r24248, 0x5410U;
	cvt.u32.u16 	%r24253, %rs12894;
	cvt.u32.u16 	%r24254, %rs12895;
	prmt.b32 	%r24255, %r24254, %r24253, 0x3340U;
	cvt.u32.u16 	%r24256, %rs12896;
	cvt.u32.u16 	%r24257, %rs12897;
	prmt.b32 	%r24258, %r24257, %r24256, 0x3340U;
	prmt.b32 	%r24259, %r24258, %r24255, 0x5410U;
	st.local.v2.b32 	[%rd3+192], {%r24259, %r24252};
	cvt.u32.u16 	%r24260, %rs12882;
	cvt.u32.u16 	%r24261, %rs12883;
	prmt.b32 	%r24262, %r24261, %r24260, 0x3340U;
	cvt.u32.u16 	%r24263, %rs12884;
	cvt.u32.u16 	%r24264, %rs12885;
	prmt.b32 	%r24265, %r24264, %r24263, 0x3340U;
	prmt.b32 	%r24266, %r24265, %r24262, 0x5410U;
	cvt.u32.u16 	%r24267, %rs12886;
	cvt.u32.u16 	%r24268, %rs12887;
	prmt.b32 	%r24269, %r24268, %r24267, 0x3340U;
	cvt.u32.u16 	%r24270, %rs12888;
	cvt.u32.u16 	%r24271, %rs12889;
	prmt.b32 	%r24272, %r24271, %r24270, 0x3340U;
	prmt.b32 	%r24273, %r24272, %r24269, 0x5410U;
	st.local.v2.b32 	[%rd3+200], {%r24273, %r24266};
	cvt.u32.u16 	%r24274, %rs12874;
	cvt.u32.u16 	%r24275, %rs12875;
	prmt.b32 	%r24276, %r24275, %r24274, 0x3340U;
	cvt.u32.u16 	%r24277, %rs12876;
	cvt.u32.u16 	%r24278, %rs12877;
	prmt.b32 	%r24279, %r24278, %r24277, 0x3340U;
	prmt.b32 	%r24280, %r24279, %r24276, 0x5410U;
	cvt.u32.u16 	%r24281, %rs12878;
	cvt.u32.u16 	%r24282, %rs12879;
	prmt.b32 	%r24283, %r24282, %r24281, 0x3340U;
	cvt.u32.u16 	%r24284, %rs12880;
	cvt.u32.u16 	%r24285, %rs12881;
	prmt.b32 	%r24286, %r24285, %r24284, 0x3340U;
	prmt.b32 	%r24287, %r24286, %r24283, 0x5410U;
	st.local.v2.b32 	[%rd3+208], {%r24287, %r24280};
	cvt.u32.u16 	%r24288, %rs12866;
	cvt.u32.u16 	%r24289, %rs12867;
	prmt.b32 	%r24290, %r24289, %r24288, 0x3340U;
	cvt.u32.u16 	%r24291, %rs12868;
	cvt.u32.u16 	%r24292, %rs12869;
	prmt.b32 	%r24293, %r24292, %r24291, 0x3340U;
	prmt.b32 	%r24294, %r24293, %r24290, 0x5410U;
	cvt.u32.u16 	%r24295, %rs12870;
	cvt.u32.u16 	%r24296, %rs12871;
	prmt.b32 	%r24297, %r24296, %r24295, 0x3340U;
	cvt.u32.u16 	%r24298, %rs12872;
	cvt.u32.u16 	%r24299, %rs12873;
	prmt.b32 	%r24300, %r24299, %r24298, 0x3340U;
	prmt.b32 	%r24301, %r24300, %r24297, 0x5410U;
	st.local.v2.b32 	[%rd3+216], {%r24301, %r24294};
	cvt.u32.u16 	%r24302, %rs12858;
	cvt.u32.u16 	%r24303, %rs12859;
	prmt.b32 	%r24304, %r24303, %r24302, 0x3340U;
	cvt.u32.u16 	%r24305, %rs12860;
	cvt.u32.u16 	%r24306, %rs12861;
	prmt.b32 	%r24307, %r24306, %r24305, 0x3340U;
	prmt.b32 	%r24308, %r24307, %r24304, 0x5410U;
	cvt.u32.u16 	%r24309, %rs12862;
	cvt.u32.u16 	%r24310, %rs12863;
	prmt.b32 	%r24311, %r24310, %r24309, 0x3340U;
	cvt.u32.u16 	%r24312, %rs12864;
	cvt.u32.u16 	%r24313, %rs12865;
	prmt.b32 	%r24314, %r24313, %r24312, 0x3340U;
	prmt.b32 	%r24315, %r24314, %r24311, 0x5410U;
	st.local.v2.b32 	[%rd3+224], {%r24315, %r24308};
	cvt.u32.u16 	%r24316, %rs12850;
	cvt.u32.u16 	%r24317, %rs12851;
	prmt.b32 	%r24318, %r24317, %r24316, 0x3340U;
	cvt.u32.u16 	%r24319, %rs12852;
	cvt.u32.u16 	%r24320, %rs12853;
	prmt.b32 	%r24321, %r24320, %r24319, 0x3340U;
	prmt.b32 	%r24322, %r24321, %r24318, 0x5410U;
	cvt.u32.u16 	%r24323, %rs12854;
	cvt.u32.u16 	%r24324, %rs12855;
	prmt.b32 	%r24325, %r24324, %r24323, 0x3340U;
	cvt.u32.u16 	%r24326, %rs12856;
	cvt.u32.u16 	%r24327, %rs12857;
	prmt.b32 	%r24328, %r24327, %r24326, 0x3340U;
	prmt.b32 	%r24329, %r24328, %r24325, 0x5410U;
	st.local.v2.b32 	[%rd3+232], {%r24329, %r24322};
	cvt.u32.u16 	%r24330, %rs12842;
	cvt.u32.u16 	%r24331, %rs12843;
	prmt.b32 	%r24332, %r24331, %r24330, 0x3340U;
	cvt.u32.u16 	%r24333, %rs12844;
	cvt.u32.u16 	%r24334, %rs12845;
	prmt.b32 	%r24335, %r24334, %r24333, 0x3340U;
	prmt.b32 	%r24336, %r24335, %r24332, 0x5410U;
	cvt.u32.u16 	%r24337, %rs12846;
	cvt.u32.u16 	%r24338, %rs12847;
	prmt.b32 	%r24339, %r24338, %r24337, 0x3340U;
	cvt.u32.u16 	%r24340, %rs12848;
	cvt.u32.u16 	%r24341, %rs12849;
	prmt.b32 	%r24342, %r24341, %r24340, 0x3340U;
	prmt.b32 	%r24343, %r24342, %r24339, 0x5410U;
	st.local.v2.b32 	[%rd3+240], {%r24343, %r24336};
	cvt.u32.u16 	%r24344, %rs12834;
	cvt.u32.u16 	%r24345, %rs12835;
	prmt.b32 	%r24346, %r24345, %r24344, 0x3340U;
	cvt.u32.u16 	%r24347, %rs12836;
	cvt.u32.u16 	%r24348, %rs12837;
	prmt.b32 	%r24349, %r24348, %r24347, 0x3340U;
	prmt.b32 	%r24350, %r24349, %r24346, 0x5410U;
	cvt.u32.u16 	%r24351, %rs12838;
	cvt.u32.u16 	%r24352, %rs12839;
	prmt.b32 	%r24353, %r24352, %r24351, 0x3340U;
	cvt.u32.u16 	%r24354, %rs12840;
	cvt.u32.u16 	%r24355, %rs12841;
	prmt.b32 	%r24356, %r24355, %r24354, 0x3340U;
	prmt.b32 	%r24357, %r24356, %r24353, 0x5410U;
	st.local.v2.b32 	[%rd3+248], {%r24357, %r24350};
	cvt.u32.u16 	%r24358, %rs12826;
	cvt.u32.u16 	%r24359, %rs12827;
	prmt.b32 	%r24360, %r24359, %r24358, 0x3340U;
	cvt.u32.u16 	%r24361, %rs12828;
	cvt.u32.u16 	%r24362, %rs12829;
	prmt.b32 	%r24363, %r24362, %r24361, 0x3340U;
	prmt.b32 	%r24364, %r24363, %r24360, 0x5410U;
	cvt.u32.u16 	%r24365, %rs12830;
	cvt.u32.u16 	%r24366, %rs12831;
	prmt.b32 	%r24367, %r24366, %r24365, 0x3340U;
	cvt.u32.u16 	%r24368, %rs12832;
	cvt.u32.u16 	%r24369, %rs12833;
	prmt.b32 	%r24370, %r24369, %r24368, 0x3340U;
	prmt.b32 	%r24371, %r24370, %r24367, 0x5410U;
	st.local.v2.b32 	[%rd3+256], {%r24371, %r24364};
	cvt.u32.u16 	%r24372, %rs12818;
	cvt.u32.u16 	%r24373, %rs12819;
	prmt.b32 	%r24374, %r24373, %r24372, 0x3340U;
	cvt.u32.u16 	%r24375, %rs12820;
	cvt.u32.u16 	%r24376, %rs12821;
	prmt.b32 	%r24377, %r24376, %r24375, 0x3340U;
	prmt.b32 	%r24378, %r24377, %r24374, 0x5410U;
	cvt.u32.u16 	%r24379, %rs12822;
	cvt.u32.u16 	%r24380, %rs12823;
	prmt.b32 	%r24381, %r24380, %r24379, 0x3340U;
	cvt.u32.u16 	%r24382, %rs12824;
	cvt.u32.u16 	%r24383, %rs12825;
	prmt.b32 	%r24384, %r24383, %r24382, 0x3340U;
	prmt.b32 	%r24385, %r24384, %r24381, 0x5410U;
	st.local.v2.b32 	[%rd3+264], {%r24385, %r24378};
	mov.b32 	%r27856, 0;
$L__BB6_61:
	mov.u32 	%r27859, %r27856;
	cvt.u64.u32 	%rd984, %r27859;
	add.s64 	%rd985, %rd3, %rd984;
	ld.local.u8 	%rs12290, [%rd985+16];
	setp.ne.s16 	%p90, %rs12290, 0;
	add.s32 	%r27856, %r27859, 1;
	@%p90 bra 	$L__BB6_61;
	and.b16  	%rs12291, %rs14616, 255;
	setp.eq.s16 	%p91, %rs12291, 0;
	@%p91 bra 	$L__BB6_65;
	mov.b32 	%r27857, 0;
$L__BB6_64:
	cvt.u64.u32 	%rd986, %r27859;
	add.s64 	%rd987, %rd3, %rd986;
	st.local.u8 	[%rd987+16], %rs14616;
	add.s32 	%r27859, %r27859, 1;
	add.s32 	%r418, %r27857, 1;
	cvt.u64.u32 	%rd988, %r27857;
	add.s64 	%rd989, %rd4, %rd988;
	ld.local.u8 	%rs14616, [%rd989+17];
	setp.ne.s16 	%p92, %rs14616, 0;
	mov.u32 	%r27857, %r418;
	@%p92 bra 	$L__BB6_64;
$L__BB6_65:
	cvt.u64.u32 	%rd990, %r27859;
	add.s64 	%rd991, %rd3, %rd990;
	mov.b16 	%rs12292, 0;
	st.local.u8 	[%rd991+16], %rs12292;
	add.s32 	%r27825, %r27825, %r412;
	st.local.u32 	[%rd3], %r27825;
	add.f64 	%fd78, %fd24, %fd78;
	st.local.f64 	[%rd3+8], %fd78;
	ld.local.v2.b32 	{%r24387, %r24388}, [%rd3+16];
	bfe.u32 	%r24389, %r24387, 0, 8;
	cvt.u16.u32 	%rs13073, %r24389;
	bfe.u32 	%r24390, %r24387, 8, 8;
	cvt.u16.u32 	%rs13072, %r24390;
	bfe.u32 	%r24391, %r24387, 16, 8;
	cvt.u16.u32 	%rs13071, %r24391;
	bfe.u32 	%r24392, %r24387, 24, 8;
	cvt.u16.u32 	%rs13070, %r24392;
	bfe.u32 	%r24393, %r24388, 0, 8;
	cvt.u16.u32 	%rs13069, %r24393;
	bfe.u32 	%r24394, %r24388, 8, 8;
	cvt.u16.u32 	%rs13068, %r24394;
	bfe.u32 	%r24395, %r24388, 16, 8;
	cvt.u16.u32 	%rs13067, %r24395;
	bfe.u32 	%r24396, %r24388, 24, 8;
	cvt.u16.u32 	%rs13066, %r24396;
	ld.local.v2.b32 	{%r24397, %r24398}, [%rd3+24];
	bfe.u32 	%r24399, %r24397, 0, 8;
	cvt.u16.u32 	%rs13065, %r24399;
	bfe.u32 	%r24400, %r24397, 8, 8;
	cvt.u16.u32 	%rs13064, %r24400;
	bfe.u32 	%r24401, %r24397, 16, 8;
	cvt.u16.u32 	%rs13063, %r24401;
	bfe.u32 	%r24402, %r24397, 24, 8;
	cvt.u16.u32 	%rs13062, %r24402;
	bfe.u32 	%r24403, %r24398, 0, 8;
	cvt.u16.u32 	%rs13061, %r24403;
	bfe.u32 	%r24404, %r24398, 8, 8;
	cvt.u16.u32 	%rs13060, %r24404;
	bfe.u32 	%r24405, %r24398, 16, 8;
	cvt.u16.u32 	%rs13059, %r24405;
	bfe.u32 	%r24406, %r24398, 24, 8;
	cvt.u16.u32 	%rs13058, %r24406;
	ld.local.v2.b32 	{%r24407, %r24408}, [%rd3+32];
	bfe.u32 	%r24409, %r24407, 0, 8;
	cvt.u16.u32 	%rs13057, %r24409;
	bfe.u32 	%r24410, %r24407, 8, 8;
	cvt.u16.u32 	%rs13056, %r24410;
	bfe.u32 	%r24411, %r24407, 16, 8;
	cvt.u16.u32 	%rs13055, %r24411;
	bfe.u32 	%r24412, %r24407, 24, 8;
	cvt.u16.u32 	%rs13054, %r24412;
	bfe.u32 	%r24413, %r24408, 0, 8;
	cvt.u16.u32 	%rs13053, %r24413;
	bfe.u32 	%r24414, %r24408, 8, 8;
	cvt.u16.u32 	%rs13052, %r24414;
	bfe.u32 	%r24415, %r24408, 16, 8;
	cvt.u16.u32 	%rs13051, %r24415;
	bfe.u32 	%r24416, %r24408, 24, 8;
	cvt.u16.u32 	%rs13050, %r24416;
	ld.local.v2.b32 	{%r24417, %r24418}, [%rd3+40];
	bfe.u32 	%r24419, %r24417, 0, 8;
	cvt.u16.u32 	%rs13049, %r24419;
	bfe.u32 	%r24420, %r24417, 8, 8;
	cvt.u16.u32 	%rs13048, %r24420;
	bfe.u32 	%r24421, %r24417, 16, 8;
	cvt.u16.u32 	%rs13047, %r24421;
	bfe.u32 	%r24422, %r24417, 24, 8;
	cvt.u16.u32 	%rs13046, %r24422;
	bfe.u32 	%r24423, %r24418, 0, 8;
	cvt.u16.u32 	%rs13045, %r24423;
	bfe.u32 	%r24424, %r24418, 8, 8;
	cvt.u16.u32 	%rs13044, %r24424;
	bfe.u32 	%r24425, %r24418, 16, 8;
	cvt.u16.u32 	%rs13043, %r24425;
	bfe.u32 	%r24426, %r24418, 24, 8;
	cvt.u16.u32 	%rs13042, %r24426;
	ld.local.v2.b32 	{%r24427, %r24428}, [%rd3+48];
	bfe.u32 	%r24429, %r24427, 0, 8;
	cvt.u16.u32 	%rs13041, %r24429;
	bfe.u32 	%r24430, %r24427, 8, 8;
	cvt.u16.u32 	%rs13040, %r24430;
	bfe.u32 	%r24431, %r24427, 16, 8;
	cvt.u16.u32 	%rs13039, %r24431;
	bfe.u32 	%r24432, %r24427, 24, 8;
	cvt.u16.u32 	%rs13038, %r24432;
	bfe.u32 	%r24433, %r24428, 0, 8;
	cvt.u16.u32 	%rs13037, %r24433;
	bfe.u32 	%r24434, %r24428, 8, 8;
	cvt.u16.u32 	%rs13036, %r24434;
	bfe.u32 	%r24435, %r24428, 16, 8;
	cvt.u16.u32 	%rs13035, %r24435;
	bfe.u32 	%r24436, %r24428, 24, 8;
	cvt.u16.u32 	%rs13034, %r24436;
	ld.local.v2.b32 	{%r24437, %r24438}, [%rd3+56];
	bfe.u32 	%r24439, %r24437, 0, 8;
	cvt.u16.u32 	%rs13033, %r24439;
	bfe.u32 	%r24440, %r24437, 8, 8;
	cvt.u16.u32 	%rs13032, %r24440;
	bfe.u32 	%r24441, %r24437, 16, 8;
	cvt.u16.u32 	%rs13031, %r24441;
	bfe.u32 	%r24442, %r24437, 24, 8;
	cvt.u16.u32 	%rs13030, %r24442;
	bfe.u32 	%r24443, %r24438, 0, 8;
	cvt.u16.u32 	%rs13029, %r24443;
	bfe.u32 	%r24444, %r24438, 8, 8;
	cvt.u16.u32 	%rs13028, %r24444;
	bfe.u32 	%r24445, %r24438, 16, 8;
	cvt.u16.u32 	%rs13027, %r24445;
	bfe.u32 	%r24446, %r24438, 24, 8;
	cvt.u16.u32 	%rs13026, %r24446;
	ld.local.v2.b32 	{%r24447, %r24448}, [%rd3+64];
	bfe.u32 	%r24449, %r24447, 0, 8;
	cvt.u16.u32 	%rs13025, %r24449;
	bfe.u32 	%r24450, %r24447, 8, 8;
	cvt.u16.u32 	%rs13024, %r24450;
	bfe.u32 	%r24451, %r24447, 16, 8;
	cvt.u16.u32 	%rs13023, %r24451;
	bfe.u32 	%r24452, %r24447, 24, 8;
	cvt.u16.u32 	%rs13022, %r24452;
	bfe.u32 	%r24453, %r24448, 0, 8;
	cvt.u16.u32 	%rs13021, %r24453;
	bfe.u32 	%r24454, %r24448, 8, 8;
	cvt.u16.u32 	%rs13020, %r24454;
	bfe.u32 	%r24455, %r24448, 16, 8;
	cvt.u16.u32 	%rs13019, %r24455;
	bfe.u32 	%r24456, %r24448, 24, 8;
	cvt.u16.u32 	%rs13018, %r24456;
	ld.local.v2.b32 	{%r24457, %r24458}, [%rd3+72];
	bfe.u32 	%r24459, %r24457, 0, 8;
	cvt.u16.u32 	%rs13017, %r24459;
	bfe.u32 	%r24460, %r24457, 8, 8;
	cvt.u16.u32 	%rs13016, %r24460;
	bfe.u32 	%r24461, %r24457, 16, 8;
	cvt.u16.u32 	%rs13015, %r24461;
	bfe.u32 	%r24462, %r24457, 24, 8;
	cvt.u16.u32 	%rs13014, %r24462;
	bfe.u32 	%r24463, %r24458, 0, 8;
	cvt.u16.u32 	%rs13013, %r24463;
	bfe.u32 	%r24464, %r24458, 8, 8;
	cvt.u16.u32 	%rs13012, %r24464;
	bfe.u32 	%r24465, %r24458, 16, 8;
	cvt.u16.u32 	%rs13011, %r24465;
	bfe.u32 	%r24466, %r24458, 24, 8;
	cvt.u16.u32 	%rs13010, %r24466;
	ld.local.v2.b32 	{%r24467, %r24468}, [%rd3+80];
	bfe.u32 	%r24469, %r24467, 0, 8;
	cvt.u16.u32 	%rs13009, %r24469;
	bfe.u32 	%r24470, %r24467, 8, 8;
	cvt.u16.u32 	%rs13008, %r24470;
	bfe.u32 	%r24471, %r24467, 16, 8;
	cvt.u16.u32 	%rs13007, %r24471;
	bfe.u32 	%r24472, %r24467, 24, 8;
	cvt.u16.u32 	%rs13006, %r24472;
	bfe.u32 	%r24473, %r24468, 0, 8;
	cvt.u16.u32 	%rs13005, %r24473;
	bfe.u32 	%r24474, %r24468, 8, 8;
	cvt.u16.u32 	%rs13004, %r24474;
	bfe.u32 	%r24475, %r24468, 16, 8;
	cvt.u16.u32 	%rs13003, %r24475;
	bfe.u32 	%r24476, %r24468, 24, 8;
	cvt.u16.u32 	%rs13002, %r24476;
	ld.local.v2.b32 	{%r24477, %r24478}, [%rd3+88];
	bfe.u32 	%r24479, %r24477, 0, 8;
	cvt.u16.u32 	%rs13001, %r24479;
	bfe.u32 	%r24480, %r24477, 8, 8;
	cvt.u16.u32 	%rs13000, %r24480;
	bfe.u32 	%r24481, %r24477, 16, 8;
	cvt.u16.u32 	%rs12999, %r24481;
	bfe.u32 	%r24482, %r24477, 24, 8;
	cvt.u16.u32 	%rs12998, %r24482;
	bfe.u32 	%r24483, %r24478, 0, 8;
	cvt.u16.u32 	%rs12997, %r24483;
	bfe.u32 	%r24484, %r24478, 8, 8;
	cvt.u16.u32 	%rs12996, %r24484;
	bfe.u32 	%r24485, %r24478, 16, 8;
	cvt.u16.u32 	%rs12995, %r24485;
	bfe.u32 	%r24486, %r24478, 24, 8;
	cvt.u16.u32 	%rs12994, %r24486;
	ld.local.v2.b32 	{%r24487, %r24488}, [%rd3+96];
	bfe.u32 	%r24489, %r24487, 0, 8;
	cvt.u16.u32 	%rs12993, %r24489;
	bfe.u32 	%r24490, %r24487, 8, 8;
	cvt.u16.u32 	%rs12992, %r24490;
	bfe.u32 	%r24491, %r24487, 16, 8;
	cvt.u16.u32 	%rs12991, %r24491;
	bfe.u32 	%r24492, %r24487, 24, 8;
	cvt.u16.u32 	%rs12990, %r24492;
	bfe.u32 	%r24493, %r24488, 0, 8;
	cvt.u16.u32 	%rs12989, %r24493;
	bfe.u32 	%r24494, %r24488, 8, 8;
	cvt.u16.u32 	%rs12988, %r24494;
	bfe.u32 	%r24495, %r24488, 16, 8;
	cvt.u16.u32 	%rs12987, %r24495;
	bfe.u32 	%r24496, %r24488, 24, 8;
	cvt.u16.u32 	%rs12986, %r24496;
	ld.local.v2.b32 	{%r24497, %r24498}, [%rd3+104];
	bfe.u32 	%r24499, %r24497, 0, 8;
	cvt.u16.u32 	%rs12985, %r24499;
	bfe.u32 	%r24500, %r24497, 8, 8;
	cvt.u16.u32 	%rs12984, %r24500;
	bfe.u32 	%r24501, %r24497, 16, 8;
	cvt.u16.u32 	%rs12983, %r24501;
	bfe.u32 	%r24502, %r24497, 24, 8;
	cvt.u16.u32 	%rs12982, %r24502;
	bfe.u32 	%r24503, %r24498, 0, 8;
	cvt.u16.u32 	%rs12981, %r24503;
	bfe.u32 	%r24504, %r24498, 8, 8;
	cvt.u16.u32 	%rs12980, %r24504;
	bfe.u32 	%r24505, %r24498, 16, 8;
	cvt.u16.u32 	%rs12979, %r24505;
	bfe.u32 	%r24506, %r24498, 24, 8;
	cvt.u16.u32 	%rs12978, %r24506;
	ld.local.v2.b32 	{%r24507, %r24508}, [%rd3+112];
	bfe.u32 	%r24509, %r24507, 0, 8;
	cvt.u16.u32 	%rs12977, %r24509;
	bfe.u32 	%r24510, %r24507, 8, 8;
	cvt.u16.u32 	%rs12976, %r24510;
	bfe.u32 	%r24511, %r24507, 16, 8;
	cvt.u16.u32 	%rs12975, %r24511;
	bfe.u32 	%r24512, %r24507, 24, 8;
	cvt.u16.u32 	%rs12974, %r24512;
	bfe.u32 	%r24513, %r24508, 0, 8;
	cvt.u16.u32 	%rs12973, %r24513;
	bfe.u32 	%r24514, %r24508, 8, 8;
	cvt.u16.u32 	%rs12972, %r24514;
	bfe.u32 	%r24515, %r24508, 16, 8;
	cvt.u16.u32 	%rs12971, %r24515;
	bfe.u32 	%r24516, %r24508, 24, 8;
	cvt.u16.u32 	%rs12970, %r24516;
	ld.local.v2.b32 	{%r24517, %r24518}, [%rd3+120];
	bfe.u32 	%r24519, %r24517, 0, 8;
	cvt.u16.u32 	%rs12969, %r24519;
	bfe.u32 	%r24520, %r24517, 8, 8;
	cvt.u16.u32 	%rs12968, %r24520;
	bfe.u32 	%r24521, %r24517, 16, 8;
	cvt.u16.u32 	%rs12967, %r24521;
	bfe.u32 	%r24522, %r24517, 24, 8;
	cvt.u16.u32 	%rs12966, %r24522;
	bfe.u32 	%r24523, %r24518, 0, 8;
	cvt.u16.u32 	%rs12965, %r24523;
	bfe.u32 	%r24524, %r24518, 8, 8;
	cvt.u16.u32 	%rs12964, %r24524;
	bfe.u32 	%r24525, %r24518, 16, 8;
	cvt.u16.u32 	%rs12963, %r24525;
	bfe.u32 	%r24526, %r24518, 24, 8;
	cvt.u16.u32 	%rs12962, %r24526;
	ld.local.v2.b32 	{%r24527, %r24528}, [%rd3+128];
	bfe.u32 	%r24529, %r24527, 0, 8;
	cvt.u16.u32 	%rs12961, %r24529;
	bfe.u32 	%r24530, %r24527, 8, 8;
	cvt.u16.u32 	%rs12960, %r24530;
	bfe.u32 	%r24531, %r24527, 16, 8;
	cvt.u16.u32 	%rs12959, %r24531;
	bfe.u32 	%r24532, %r24527, 24, 8;
	cvt.u16.u32 	%rs12958, %r24532;
	bfe.u32 	%r24533, %r24528, 0, 8;
	cvt.u16.u32 	%rs12957, %r24533;
	bfe.u32 	%r24534, %r24528, 8, 8;
	cvt.u16.u32 	%rs12956, %r24534;
	bfe.u32 	%r24535, %r24528, 16, 8;
	cvt.u16.u32 	%rs12955, %r24535;
	bfe.u32 	%r24536, %r24528, 24, 8;
	cvt.u16.u32 	%rs12954, %r24536;
	ld.local.v2.b32 	{%r24537, %r24538}, [%rd3+136];
	bfe.u32 	%r24539, %r24537, 0, 8;
	cvt.u16.u32 	%rs12953, %r24539;
	bfe.u32 	%r24540, %r24537, 8, 8;
	cvt.u16.u32 	%rs12952, %r24540;
	bfe.u32 	%r24541, %r24537, 16, 8;
	cvt.u16.u32 	%rs12951, %r24541;
	bfe.u32 	%r24542, %r24537, 24, 8;
	cvt.u16.u32 	%rs12950, %r24542;
	bfe.u32 	%r24543, %r24538, 0, 8;
	cvt.u16.u32 	%rs12949, %r24543;
	bfe.u32 	%r24544, %r24538, 8, 8;
	cvt.u16.u32 	%rs12948, %r24544;
	bfe.u32 	%r24545, %r24538, 16, 8;
	cvt.u16.u32 	%rs12947, %r24545;
	bfe.u32 	%r24546, %r24538, 24, 8;
	cvt.u16.u32 	%rs12946, %r24546;
	ld.local.v2.b32 	{%r24547, %r24548}, [%rd3+144];
	bfe.u32 	%r24549, %r24547, 0, 8;
	cvt.u16.u32 	%rs12945, %r24549;
	bfe.u32 	%r24550, %r24547, 8, 8;
	cvt.u16.u32 	%rs12944, %r24550;
	bfe.u32 	%r24551, %r24547, 16, 8;
	cvt.u16.u32 	%rs12943, %r24551;
	bfe.u32 	%r24552, %r24547, 24, 8;
	cvt.u16.u32 	%rs12942, %r24552;
	bfe.u32 	%r24553, %r24548, 0, 8;
	cvt.u16.u32 	%rs12941, %r24553;
	bfe.u32 	%r24554, %r24548, 8, 8;
	cvt.u16.u32 	%rs12940, %r24554;
	bfe.u32 	%r24555, %r24548, 16, 8;
	cvt.u16.u32 	%rs12939, %r24555;
	bfe.u32 	%r24556, %r24548, 24, 8;
	cvt.u16.u32 	%rs12938, %r24556;
	ld.local.v2.b32 	{%r24557, %r24558}, [%rd3+152];
	bfe.u32 	%r24559, %r24557, 0, 8;
	cvt.u16.u32 	%rs12937, %r24559;
	bfe.u32 	%r24560, %r24557, 8, 8;
	cvt.u16.u32 	%rs12936, %r24560;
	bfe.u32 	%r24561, %r24557, 16, 8;
	cvt.u16.u32 	%rs12935, %r24561;
	bfe.u32 	%r24562, %r24557, 24, 8;
	cvt.u16.u32 	%rs12934, %r24562;
	bfe.u32 	%r24563, %r24558, 0, 8;
	cvt.u16.u32 	%rs12933, %r24563;
	bfe.u32 	%r24564, %r24558, 8, 8;
	cvt.u16.u32 	%rs12932, %r24564;
	bfe.u32 	%r24565, %r24558, 16, 8;
	cvt.u16.u32 	%rs12931, %r24565;
	bfe.u32 	%r24566, %r24558, 24, 8;
	cvt.u16.u32 	%rs12930, %r24566;
	ld.local.v2.b32 	{%r24567, %r24568}, [%rd3+160];
	bfe.u32 	%r24569, %r24567, 0, 8;
	cvt.u16.u32 	%rs12929, %r24569;
	bfe.u32 	%r24570, %r24567, 8, 8;
	cvt.u16.u32 	%rs12928, %r24570;
	bfe.u32 	%r24571, %r24567, 16, 8;
	cvt.u16.u32 	%rs12927, %r24571;
	bfe.u32 	%r24572, %r24567, 24, 8;
	cvt.u16.u32 	%rs12926, %r24572;
	bfe.u32 	%r24573, %r24568, 0, 8;
	cvt.u16.u32 	%rs12925, %r24573;
	bfe.u32 	%r24574, %r24568, 8, 8;
	cvt.u16.u32 	%rs12924, %r24574;
	bfe.u32 	%r24575, %r24568, 16, 8;
	cvt.u16.u32 	%rs12923, %r24575;
	bfe.u32 	%r24576, %r24568, 24, 8;
	cvt.u16.u32 	%rs12922, %r24576;
	ld.local.v2.b32 	{%r24577, %r24578}, [%rd3+168];
	bfe.u32 	%r24579, %r24577, 0, 8;
	cvt.u16.u32 	%rs12921, %r24579;
	bfe.u32 	%r24580, %r24577, 8, 8;
	cvt.u16.u32 	%rs12920, %r24580;
	bfe.u32 	%r24581, %r24577, 16, 8;
	cvt.u16.u32 	%rs12919, %r24581;
	bfe.u32 	%r24582, %r24577, 24, 8;
	cvt.u16.u32 	%rs12918, %r24582;
	bfe.u32 	%r24583, %r24578, 0, 8;
	cvt.u16.u32 	%rs12917, %r24583;
	bfe.u32 	%r24584, %r24578, 8, 8;
	cvt.u16.u32 	%rs12916, %r24584;
	bfe.u32 	%r24585, %r24578, 16, 8;
	cvt.u16.u32 	%rs12915, %r24585;
	bfe.u32 	%r24586, %r24578, 24, 8;
	cvt.u16.u32 	%rs12914, %r24586;
	ld.local.v2.b32 	{%r24587, %r24588}, [%rd3+176];
	bfe.u32 	%r24589, %r24587, 0, 8;
	cvt.u16.u32 	%rs12913, %r24589;
	bfe.u32 	%r24590, %r24587, 8, 8;
	cvt.u16.u32 	%rs12912, %r24590;
	bfe.u32 	%r24591, %r24587, 16, 8;
	cvt.u16.u32 	%rs12911, %r24591;
	bfe.u32 	%r24592, %r24587, 24, 8;
	cvt.u16.u32 	%rs12910, %r24592;
	bfe.u32 	%r24593, %r24588, 0, 8;
	cvt.u16.u32 	%rs12909, %r24593;
	bfe.u32 	%r24594, %r24588, 8, 8;
	cvt.u16.u32 	%rs12908, %r24594;
	bfe.u32 	%r24595, %r24588, 16, 8;
	cvt.u16.u32 	%rs12907, %r24595;
	bfe.u32 	%r24596, %r24588, 24, 8;
	cvt.u16.u32 	%rs12906, %r24596;
	ld.local.v2.b32 	{%r24597, %r24598}, [%rd3+184];
	bfe.u32 	%r24599, %r24597, 0, 8;
	cvt.u16.u32 	%rs12905, %r24599;
	bfe.u32 	%r24600, %r24597, 8, 8;
	cvt.u16.u32 	%rs12904, %r24600;
	bfe.u32 	%r24601, %r24597, 16, 8;
	cvt.u16.u32 	%rs12903, %r24601;
	bfe.u32 	%r24602, %r24597, 24, 8;
	cvt.u16.u32 	%rs12902, %r24602;
	bfe.u32 	%r24603, %r24598, 0, 8;
	cvt.u16.u32 	%rs12901, %r24603;
	bfe.u32 	%r24604, %r24598, 8, 8;
	cvt.u16.u32 	%rs12900, %r24604;
	bfe.u32 	%r24605, %r24598, 16, 8;
	cvt.u16.u32 	%rs12899, %r24605;
	bfe.u32 	%r24606, %r24598, 24, 8;
	cvt.u16.u32 	%rs12898, %r24606;
	ld.local.v2.b32 	{%r24607, %r24608}, [%rd3+192];
	bfe.u32 	%r24609, %r24607, 0, 8;
	cvt.u16.u32 	%rs12897, %r24609;
	bfe.u32 	%r24610, %r24607, 8, 8;
	cvt.u16.u32 	%rs12896, %r24610;
	bfe.u32 	%r24611, %r24607, 16, 8;
	cvt.u16.u32 	%rs12895, %r24611;
	bfe.u32 	%r24612, %r24607, 24, 8;
	cvt.u16.u32 	%rs12894, %r24612;
	bfe.u32 	%r24613, %r24608, 0, 8;
	cvt.u16.u32 	%rs12893, %r24613;
	bfe.u32 	%r24614, %r24608, 8, 8;
	cvt.u16.u32 	%rs12892, %r24614;
	bfe.u32 	%r24615, %r24608, 16, 8;
	cvt.u16.u32 	%rs12891, %r24615;
	bfe.u32 	%r24616, %r24608, 24, 8;
	cvt.u16.u32 	%rs12890, %r24616;
	ld.local.v2.b32 	{%r24617, %r24618}, [%rd3+200];
	bfe.u32 	%r24619, %r24617, 0, 8;
	cvt.u16.u32 	%rs12889, %r24619;
	bfe.u32 	%r24620, %r24617, 8, 8;
	cvt.u16.u32 	%rs12888, %r24620;
	bfe.u32 	%r24621, %r24617, 16, 8;
	cvt.u16.u32 	%rs12887, %r24621;
	bfe.u32 	%r24622, %r24617, 24, 8;
	cvt.u16.u32 	%rs12886, %r24622;
	bfe.u32 	%r24623, %r24618, 0, 8;
	cvt.u16.u32 	%rs12885, %r24623;
	bfe.u32 	%r24624, %r24618, 8, 8;
	cvt.u16.u32 	%rs12884, %r24624;
	bfe.u32 	%r24625, %r24618, 16, 8;
	cvt.u16.u32 	%rs12883, %r24625;
	bfe.u32 	%r24626, %r24618, 24, 8;
	cvt.u16.u32 	%rs12882, %r24626;
	ld.local.v2.b32 	{%r24627, %r24628}, [%rd3+208];
	bfe.u32 	%r24629, %r24627, 0, 8;
	cvt.u16.u32 	%rs12881, %r24629;
	bfe.u32 	%r24630, %r24627, 8, 8;
	cvt.u16.u32 	%rs12880, %r24630;
	bfe.u32 	%r24631, %r24627, 16, 8;
	cvt.u16.u32 	%rs12879, %r24631;
	bfe.u32 	%r24632, %r24627, 24, 8;
	cvt.u16.u32 	%rs12878, %r24632;
	bfe.u32 	%r24633, %r24628, 0, 8;
	cvt.u16.u32 	%rs12877, %r24633;
	bfe.u32 	%r24634, %r24628, 8, 8;
	cvt.u16.u32 	%rs12876, %r24634;
	bfe.u32 	%r24635, %r24628, 16, 8;
	cvt.u16.u32 	%rs12875, %r24635;
	bfe.u32 	%r24636, %r24628, 24, 8;
	cvt.u16.u32 	%rs12874, %r24636;
	ld.local.v2.b32 	{%r24637, %r24638}, [%rd3+216];
	bfe.u32 	%r24639, %r24637, 0, 8;
	cvt.u16.u32 	%rs12873, %r24639;
	bfe.u32 	%r24640, %r24637, 8, 8;
	cvt.u16.u32 	%rs12872, %r24640;
	bfe.u32 	%r24641, %r24637, 16, 8;
	cvt.u16.u32 	%rs12871, %r24641;
	bfe.u32 	%r24642, %r24637, 24, 8;
	cvt.u16.u32 	%rs12870, %r24642;
	bfe.u32 	%r24643, %r24638, 0, 8;
	cvt.u16.u32 	%rs12869, %r24643;
	bfe.u32 	%r24644, %r24638, 8, 8;
	cvt.u16.u32 	%rs12868, %r24644;
	bfe.u32 	%r24645, %r24638, 16, 8;
	cvt.u16.u32 	%rs12867, %r24645;
	bfe.u32 	%r24646, %r24638, 24, 8;
	cvt.u16.u32 	%rs12866, %r24646;
	ld.local.v2.b32 	{%r24647, %r24648}, [%rd3+224];
	bfe.u32 	%r24649, %r24647, 0, 8;
	cvt.u16.u32 	%rs12865, %r24649;
	bfe.u32 	%r24650, %r24647, 8, 8;
	cvt.u16.u32 	%rs12864, %r24650;
	bfe.u32 	%r24651, %r24647, 16, 8;
	cvt.u16.u32 	%rs12863, %r24651;
	bfe.u32 	%r24652, %r24647, 24, 8;
	cvt.u16.u32 	%rs12862, %r24652;
	bfe.u32 	%r24653, %r24648, 0, 8;
	cvt.u16.u32 	%rs12861, %r24653;
	bfe.u32 	%r24654, %r24648, 8, 8;
	cvt.u16.u32 	%rs12860, %r24654;
	bfe.u32 	%r24655, %r24648, 16, 8;
	cvt.u16.u32 	%rs12859, %r24655;
	bfe.u32 	%r24656, %r24648, 24, 8;
	cvt.u16.u32 	%rs12858, %r24656;
	ld.local.v2.b32 	{%r24657, %r24658}, [%rd3+232];
	bfe.u32 	%r24659, %r24657, 0, 8;
	cvt.u16.u32 	%rs12857, %r24659;
	bfe.u32 	%r24660, %r24657, 8, 8;
	cvt.u16.u32 	%rs12856, %r24660;
	bfe.u32 	%r24661, %r24657, 16, 8;
	cvt.u16.u32 	%rs12855, %r24661;
	bfe.u32 	%r24662, %r24657, 24, 8;
	cvt.u16.u32 	%rs12854, %r24662;
	bfe.u32 	%r24663, %r24658, 0, 8;
	cvt.u16.u32 	%rs12853, %r24663;
	bfe.u32 	%r24664, %r24658, 8, 8;
	cvt.u16.u32 	%rs12852, %r24664;
	bfe.u32 	%r24665, %r24658, 16, 8;
	cvt.u16.u32 	%rs12851, %r24665;
	bfe.u32 	%r24666, %r24658, 24, 8;
	cvt.u16.u32 	%rs12850, %r24666;
	ld.local.v2.b32 	{%r24667, %r24668}, [%rd3+240];
	bfe.u32 	%r24669, %r24667, 0, 8;
	cvt.u16.u32 	%rs12849, %r24669;
	bfe.u32 	%r24670, %r24667, 8, 8;
	cvt.u16.u32 	%rs12848, %r24670;
	bfe.u32 	%r24671, %r24667, 16, 8;
	cvt.u16.u32 	%rs12847, %r24671;
	bfe.u32 	%r24672, %r24667, 24, 8;
	cvt.u16.u32 	%rs12846, %r24672;
	bfe.u32 	%r24673, %r24668, 0, 8;
	cvt.u16.u32 	%rs12845, %r24673;
	bfe.u32 	%r24674, %r24668, 8, 8;
	cvt.u16.u32 	%rs12844, %r24674;
	bfe.u32 	%r24675, %r24668, 16, 8;
	cvt.u16.u32 	%rs12843, %r24675;
	bfe.u32 	%r24676, %r24668, 24, 8;
	cvt.u16.u32 	%rs12842, %r24676;
	ld.local.v2.b32 	{%r24677, %r24678}, [%rd3+248];
	bfe.u32 	%r24679, %r24677, 0, 8;
	cvt.u16.u32 	%rs12841, %r24679;
	bfe.u32 	%r24680, %r24677, 8, 8;
	cvt.u16.u32 	%rs12840, %r24680;
	bfe.u32 	%r24681, %r24677, 16, 8;
	cvt.u16.u32 	%rs12839, %r24681;
	bfe.u32 	%r24682, %r24677, 24, 8;
	cvt.u16.u32 	%rs12838, %r24682;
	bfe.u32 	%r24683, %r24678, 0, 8;
	cvt.u16.u32 	%rs12837, %r24683;
	bfe.u32 	%r24684, %r24678, 8, 8;
	cvt.u16.u32 	%rs12836, %r24684;
	bfe.u32 	%r24685, %r24678, 16, 8;
	cvt.u16.u32 	%rs12835, %r24685;
	bfe.u32 	%r24686, %r24678, 24, 8;
	cvt.u16.u32 	%rs12834, %r24686;
	ld.local.v2.b32 	{%r24687, %r24688}, [%rd3+256];
	bfe.u32 	%r24689, %r24687, 0, 8;
	cvt.u16.u32 	%rs12833, %r24689;
	bfe.u32 	%r24690, %r24687, 8, 8;
	cvt.u16.u32 	%rs12832, %r24690;
	bfe.u32 	%r24691, %r24687, 16, 8;
	cvt.u16.u32 	%rs12831, %r24691;
	bfe.u32 	%r24692, %r24687, 24, 8;
	cvt.u16.u32 	%rs12830, %r24692;
	bfe.u32 	%r24693, %r24688, 0, 8;
	cvt.u16.u32 	%rs12829, %r24693;
	bfe.u32 	%r24694, %r24688, 8, 8;
	cvt.u16.u32 	%rs12828, %r24694;
	bfe.u32 	%r24695, %r24688, 16, 8;
	cvt.u16.u32 	%rs12827, %r24695;
	bfe.u32 	%r24696, %r24688, 24, 8;
	cvt.u16.u32 	%rs12826, %r24696;
	ld.local.v2.b32 	{%r24697, %r24698}, [%rd3+264];
	bfe.u32 	%r24699, %r24697, 0, 8;
	cvt.u16.u32 	%rs12825, %r24699;
	bfe.u32 	%r24700, %r24697, 8, 8;
	cvt.u16.u32 	%rs12824, %r24700;
	bfe.u32 	%r24701, %r24697, 16, 8;
	cvt.u16.u32 	%rs12823, %r24701;
	bfe.u32 	%r24702, %r24697, 24, 8;
	cvt.u16.u32 	%rs12822, %r24702;
	bfe.u32 	%r24703, %r24698, 0, 8;
	cvt.u16.u32 	%rs12821, %r24703;
	bfe.u32 	%r24704, %r24698, 8, 8;
	cvt.u16.u32 	%rs12820, %r24704;
	bfe.u32 	%r24705, %r24698, 16, 8;
	cvt.u16.u32 	%rs12819, %r24705;
	bfe.u32 	%r24706, %r24698, 24, 8;
	cvt.u16.u32 	%rs12818, %r24706;
$L__BB6_66:
	ld.param.u32 	%r27813, [_ZN3cub18CUB_300001_SM_10006detail6reduce28DeviceReduceSingleTileKernelINS2_10policy_hubI4Itemy13Addition_funcE10Policy1000EPS5_S9_iS6_S5_S5_N4cuda3std3__410__identityEEEvT0_T1_T2_T3_T4_T6__param_2];
	setp.lt.s32 	%p93, %r27813, 97;
	@%p93 bra 	$L__BB6_73;
	ld.shared.v2.b32 	{%r24708, %r24709}, [_ZZN3cub18CUB_300001_SM_10006detail6reduce28DeviceReduceSingleTileKernelINS2_10policy_hubI4Itemy13Addition_funcE10Policy1000EPS5_S9_iS6_S5_S5_N4cuda3std3__410__identityEEEvT0_T1_T2_T3_T4_T6_E12temp_storage+1088];
	ld.shared.v2.b32 	{%r24710, %r24711}, [_ZZN3cub18CUB_300001_SM_10006detail6reduce28DeviceReduceSingleTileKernelINS2_10policy_hubI4Itemy13Addition_funcE10Policy1000EPS5_S9_iS6_S5_S5_N4cuda3std3__410__identityEEEvT0_T1_T2_T3_T4_T6_E12temp_storage+1080];
	ld.shared.v2.b32 	{%r24712, %r24713}, [_ZZN3cub18CUB_300001_SM_10006detail6reduce28DeviceReduceSingleTileKernelINS2_10policy_hubI4Itemy13Addition_funcE10Policy1000EPS5_S9_iS6_S5_S5_N4cuda3std3__410__identityEEEvT0_T1_T2_T3_T4_T6_E12temp_storage+1072];
	ld.shared.v2.b32 	{%r24714, %r24715}, [_ZZN3cub18CUB_300001_SM_10006detail6reduce28DeviceReduceSingleTileKernelINS2_10policy_hubI4Itemy13Addition_funcE10Policy1000EPS5_S9_iS6_S5_S5_N4cuda3std3__410__identityEEEvT0_T1_T2_T3_T4_T6_E12temp_storage+1064];
	ld.shared.v2.b32 	{%r24716, %r24717}, [_ZZN3cub18CUB_300001_SM_10006detail6reduce28DeviceReduceSingleTileKernelINS2_10policy_hubI4Itemy13Addition_funcE10Policy1000EPS5_S9_iS6_S5_S5_N4cuda3std3__410__identityEEEvT0_T1_T2_T3_T4_T6_E12temp_storage+1056];
	ld.shared.v2.b32 	{%r24718, %r24719}, [_ZZN3cub18CUB_300001_SM_10006detail6reduce28DeviceReduceSingleTileKernelINS2_10policy_hubI4Itemy13Addition_funcE10Policy1000EPS5_S9_iS6_S5_S5_N4cuda3std3__410__identityEEEvT0_T1_T2_T3_T4_T6_E12temp_storage+1048];
	ld.shared.v2.b32 	{%r24720, %r24721}, [_ZZN3cub18CUB_300001_SM_10006detail6reduce28DeviceReduceSingleTileKernelINS2_10policy_hubI4Itemy13Addition_funcE10Policy1000EPS5_S9_iS6_S5_S5_N4cuda3std3__410__identityEEEvT0_T1_T2_T3_T4_T6_E12temp_storage+1040];
	ld.shared.v2.b32 	{%r24722, %r24723}, [_ZZN3cub18CUB_300001_SM_10006detail6reduce28DeviceReduceSingleTileKernelINS2_10policy_hubI4Itemy13Addition_funcE10Policy1000EPS5_S9_iS6_S5_S5_N4cuda3std3__410__identityEEEvT0_T1_T2_T3_T4_T6_E12temp_storage+1032];
	ld.shared.v2.b32 	{%r24724, %r24725}, [_ZZN3cub18CUB_300001_SM_10006detail6reduce28DeviceReduceSingleTileKernelINS2_10policy_hubI4Itemy13Addition_funcE10Policy1000EPS5_S9_iS6_S5_S5_N4cuda3std3__410__identityEEEvT0_T1_T2_T3_T4_T6_E12temp_storage+1024];
	ld.shared.v2.b32 	{%r24726, %r24727}, [_ZZN3cub18CUB_300001_SM_10006detail6reduce28DeviceReduceSingleTileKernelINS2_10policy_hubI4Itemy13Addition_funcE10Policy1000EPS5_S9_iS6_S5_S5_N4cuda3std3__410__identityEEEvT0_T1_T2_T3_T4_T6_E12temp_storage+1016];
	ld.shared.v2.b32 	{%r24728, %r24729}, [_ZZN3cub18CUB_300001_SM_10006detail6reduce28DeviceReduceSingleTileKernelINS2_10policy_hubI4Itemy13Addition_funcE10Policy1000EPS5_S9_iS6_S5_S5_N4cuda3std3__410__identityEEEvT0_T1_T2_T3_T4_T6_E12temp_storage+1008];
	ld.shared.v2.b32 	{%r24730, %r24731}, [_ZZN3cub18CUB_300001_SM_10006detail6reduce28DeviceReduceSingleTileKernelINS2_10policy_hubI4Itemy13Addition_funcE10Policy1000EPS5_S9_iS6_S5_S5_N4cuda3std3__410__identityEEEvT0_T1_T2_T3_T4_T6_E12temp_storage+1000];
	ld.shared.v2.b32 	{%r24732, %r24733}, [_ZZN3cub18CUB_300001_SM_10006detail6reduce28DeviceReduceSingleTileKernelINS2_10policy_hubI4Itemy13Addition_funcE10Policy1000EPS5_S9_iS6_S5_S5_N4cuda3std3__410__identityEEEvT0_T1_T2_T3_T4_T6_E12temp_storage+992];
	ld.shared.v2.b32 	{%r24734, %r24735}, [_ZZN3cub18CUB_300001_SM_10006detail6reduce28DeviceReduceSingleTileKernelINS2_10policy_hubI4Itemy13Addition_funcE10Policy1000EPS5_S9_iS6_S5_S5_N4cuda3std3__410__identityEEEvT0_T1_T2_T3_T4_T6_E12temp_storage+984];
	ld.shared.v2.b32 	{%r24736, %r24737}, [_ZZN3cub18CUB_300001_SM_10006detail6reduce28DeviceReduceSingleTileKernelINS2_10policy_hubI4Itemy13Addition_funcE10Policy1000EPS5_S9_iS6_S5_S5_N4cuda3std3__410__identityEEEvT0_T1_T2_T3_T4_T6_E12temp_storage+976];
	ld.shared.v2.b32 	{%r24738, %r24739}, [_ZZN3cub18CUB_300001_SM_10006detail6reduce28DeviceReduceSingleTileKernelINS2_10policy_hubI4Itemy13Addition_funcE10Policy1000EPS5_S9_iS6_S5_S5_N4cuda3std3__410__identityEEEvT0_T1_T2_T3_T4_T6_E12temp_storage+968];
	ld.shared.v2.b32 	{%r24740, %r24741}, [_ZZN3cub18CUB_300001_SM_10006detail6reduce28DeviceReduceSingleTileKernelINS2_10policy_hubI4Itemy13Addition_funcE10Policy1000EPS5_S9_iS6_S5_S5_N4cuda3std3__410__identityEEEvT0_T1_T2_T3_T4_T6_E12temp_storage+960];
	ld.shared.v2.b32 	{%r24742, %r24743}, [_ZZN3cub18CUB_300001_SM_10006detail6reduce28DeviceReduceSingleTileKernelINS2_10policy_hubI4Itemy13Addition_funcE10Policy1000EPS5_S9_iS6_S5_S5_N4cuda3std3__410__identityEEEvT0_T1_T2_T3_T4_T6_E12temp_storage+952];
	ld.shared.v2.b32 	{%r24744, %r24745}, [_ZZN3cub18CUB_300001_SM_10006detail6reduce28DeviceReduceSingleTileKernelINS2_10policy_hubI4Itemy13Addition_funcE10Policy1000EPS5_S9_iS6_S5_S5_N4cuda3std3__410__identityEEEvT0_T1_T2_T3_T4_T6_E12temp_storage+944];
	ld.shared.v2.b32 	{%r24746, %r24747}, [_ZZN3cub18CUB_300001_SM_10006detail6reduce28DeviceReduceSingleTileKernelINS2_10policy_hubI4Itemy13Addition_funcE10Policy1000EPS5_S9_iS6_S5_S5_N4cuda3std3__410__identityEEEvT0_T1_T2_T3_T4_T6_E12temp_storage+936];
	ld.shared.v2.b32 	{%r24748, %r24749}, [_ZZN3cub18CUB_300001_SM_10006detail6reduce28DeviceReduceSingleTileKernelINS2_10policy_hubI4Itemy13Addition_funcE10Policy1000EPS5_S9_iS6_S5_S5_N4cuda3std3__410__identityEEEvT0_T1_T2_T3_T4_T6_E12temp_storage+928];
	ld.shared.v2.b32 	{%r24750, %r24751}, [_ZZN3cub18CUB_300001_SM_10006detail6reduce28DeviceReduceSingleTileKernelINS2_10policy_hubI4Itemy13Addition_funcE10Policy1000EPS5_S9_iS6_S5_S5_N4cuda3std3__410__identityEEEvT0_T1_T2_T3_T4_T6_E12temp_storage+920];
	ld.shared.v2.b32 	{%r24752, %r24753}, [_ZZN3cub18CUB_300001_SM_10006detail6reduce28DeviceReduceSingleTileKernelINS2_10policy_hubI4Itemy13Addition_funcE10Policy1000EPS5_S9_iS6_S5_S5_N4cuda3std3__410__identityEEEvT0_T1_T2_T3_T4_T6_E12temp_storage+912];
	ld.shared.v2.b32 	{%r24754, %r24755}, [_ZZN3cub18CUB_300001_SM_10006detail6reduce28DeviceReduceSingleTileKernelINS2_10policy_hubI4Itemy13Addition_funcE10Policy1000EPS5_S9_iS6_S5_S5_N4cuda3std3__410__identityEEEvT0_T1_T2_T3_T4_T6_E12temp_storage+904];
	ld.shared.v2.b32 	{%r24756, %r24757}, [_ZZN3cub18CUB_300001_SM_10006detail6reduce28DeviceReduceSingleTileKernelINS2_10policy_hubI4Itemy13Addition_funcE10Policy1000EPS5_S9_iS6_S5_S5_N4cuda3std3__410__identityEEEvT0_T1_T2_T3_T4_T6_E12temp_storage+896];
	ld.shared.v2.b32 	{%r24758, %r24759}, [_ZZN3cub18CUB_300001_SM_10006detail6reduce28DeviceReduceSingleTileKernelINS2_10policy_hubI4Itemy13Addition_funcE10Policy1000EPS5_S9_iS6_S5_S5_N4cuda3std3__410__identityEEEvT0_T1_T2_T3_T4_T6_E12temp_storage+888];
	ld.shared.v2.b32 	{%r24760, %r24761}, [_ZZN3cub18CUB_300001_SM_10006detail6reduce28DeviceReduceSingleTileKernelINS2_10policy_hubI4Itemy13Addition_funcE10Policy1000EPS5_S9_iS6_S5_S5_N4cuda3std3__410__identityEEEvT0_T1_T2_T3_T4_T6_E12temp_storage+880];
	ld.shared.v2.b32 	{%r24762, %r24763}, [_ZZN3cub18CUB_300001_SM_10006detail6reduce28DeviceReduceSingleTileKernelINS2_10policy_hubI4Itemy13Addition_funcE10Policy1000EPS5_S9_iS6_S5_S5_N4cuda3std3__410__identityEEEvT0_T1_T2_T3_T4_T6_E12temp_storage+872];
	ld.shared.v2.b32 	{%r24764, %r24765}, [_ZZN3cub18CUB_300001_SM_10006detail6reduce28DeviceReduceSingleTileKernelINS2_10policy_hubI4Itemy13Addition_funcE10Policy1000EPS5_S9_iS6_S5_S5_N4cuda3std3__410__identityEEEvT0_T1_T2_T3_T4_T6_E12temp_storage+864];
	ld.shared.v2.b32 	{%r24766, %r24767}, [_ZZN3cub18CUB_300001_SM_10006detail6reduce28DeviceReduceSingleTileKernelINS2_10policy_hubI4Itemy13Addition_funcE10Policy1000EPS5_S9_iS6_S5_S5_N4cuda3std3__410__identityEEEvT0_T1_T2_T3_T4_T6_E12temp_storage+856];
	ld.shared.v2.b32 	{%r24768, %r24769}, [_ZZN3cub18CUB_300001_SM_10006detail6reduce28DeviceReduceSingleTileKernelINS2_10policy_hubI4Itemy13Addition_funcE10Policy1000EPS5_S9_iS6_S5_S5_N4cuda3std3__410__identityEEEvT0_T1_T2_T3_T4_T6_E12temp_storage+848];
	ld.shared.v2.b32 	{%r24770, %r24771}, [_ZZN3cub18CUB_300001_SM_10006detail6reduce28DeviceReduceSingleTileKernelINS2_10policy_hubI4Itemy13Addition_funcE10Policy1000EPS5_S9_iS6_S5_S5_N4cuda3std3__410__identityEEEvT0_T1_T2_T3_T4_T6_E12temp_storage+840];
	bfe.u32 	%r24772, %r24770, 0, 8;
	cvt.u16.u32 	%rs14873, %r24772;
	ld.shared.f64 	%fd27, [_ZZN3cub18CUB_300001_SM_10006detail6reduce28DeviceReduceSingleTileKernelINS2_10policy_hubI4Itemy13Addition_funcE10Policy1000EPS5_S9_iS6_S5_S5_N4cuda3std3__410__identityEEEvT0_T1_T2_T3_T4_T6_E12temp_storage+832];
	ld.shared.u32 	%r422, [_ZZN3cub18CUB_300001_SM_10006detail6reduce28DeviceReduceSingleTileKernelINS2_10policy_hubI4Itemy13Addition_funcE10Policy1000EPS5_S9_iS6_S5_S5_N4cuda3std3__410__identityEEEvT0_T1_T2_T3_T4_T6_E12temp_storage+824];
	st.local.u32 	[%rd4], %r422;
	st.local.f64 	[%rd4+8], %fd27;
	st.local.v2.b32 	[%rd4+16], {%r24770, %r24771};
	st.local.v2.b32 	[%rd4+24], {%r24768, %r24769};
	st.local.v2.b32 	[%rd4+32], {%r24766, %r24767};
	st.local.v2.b32 	[%rd4+40], {%r24764, %r24765};
	st.local.v2.b32 	[%rd4+48], {%r24762, %r24763};
	st.local.v2.b32 	[%rd4+56], {%r24760, %r24761};
	st.local.v2.b32 	[%rd4+64], {%r24758, %r24759};
	st.local.v2.b32 	[%rd4+72], {%r24756, %r24757};
	st.local.v2.b32 	[%rd4+80], {%r24754, %r24755};
	st.local.v2.b32 	[%rd4+88], {%r24752, %r24753};
	st.local.v2.b32 	[%rd4+96], {%r24750, %r24751};
	st.local.v2.b32 	[%rd4+104], {%r24748, %r24749};
	st.local.v2.b32 	[%rd4+112], {%r24746, %r24747};
	st.local.v2.b32 	[%rd4+120], {%r24744, %r24745};
	st.local.v2.b32 	[%rd4+128], {%r24742, %r24743};
	st.local.v2.b32 	[%rd4+136], {%r24740, %r24741};
	st.local.v2.b32 	[%rd4+144], {%r24738, %r24739};
	st.local.v2.b32 	[%rd4+152], {%r24736, %r24737};
	st.local.v2.b32 	[%rd4+160], {%r24734, %r24735};
	st.local.v2.b32 	[%rd4+168], {%r24732, %r24733};
	st.local.v2.b32 	[%rd4+176], {%r24730, %r24731};
	st.local.v2.b32 	[%rd4+184], {%r24728, %r24729};
	st.local.v2.b32 	[%rd4+192], {%r24726, %r24727};
	st.local.v2.b32 	[%rd4+200], {%r24724, %r24725};
	st.local.v2.b32 	[%rd4+208], {%r24722, %r24723};
	st.local.v2.b32 	[%rd4+216], {%r24720, %r24721};
	st.local.v2.b32 	[%rd4+224], {%r24718, %r24719};
	st.local.v2.b32 	[%rd4+232], {%r24716, %r24717};
	st.local.v2.b32 	[%rd4+240], {%r24714, %r24715};
	st.local.v2.b32 	[%rd4+248], {%r24712, %r24713};
	st.local.v2.b32 	[%rd4+256], {%r24710, %r24711};
	st.local.v2.b32 	[%rd4+264], {%r24708, %r24709};
	st.local.u32 	[%rd3], %r27825;
	st.local.f64 	[%rd3+8], %fd78;
	cvt.u32.u16 	%r24773, %rs13066;
	cvt.u32.u16 	%r24774, %rs13067;
	prmt.b32 	%r24775, %r24774, %r24773, 0x3340U;
	cvt.u32.u16 	%r24776, %rs13068;
	cvt.u32.u16 	%r24777, %rs13069;
	prmt.b32 	%r24778, %r24777, %r24776, 0x3340U;
	prmt.b32 	%r24779, %r24778, %r24775, 0x5410U;
	cvt.u32.u16 	%r24780, %rs13070;
	cvt.u32.u16 	%r24781, %rs13071;
	prmt.b32 	%r24782, %r24781, %r24780, 0x3340U;
	cvt.u32.u16 	%r24783, %rs13072;
	cvt.u32.u16 	%r24784, %rs13073;
	prmt.b32 	%r24785, %r24784, %r24783, 0x3340U;
	prmt.b32 	%r24786, %r24785, %r24782, 0x5410U;
	st.local.v2.b32 	[%rd3+16], {%r24786, %r24779};
	cvt.u32.u16 	%r24787, %rs13058;
	cvt.u32.u16 	%r24788, %rs13059;
	prmt.b32 	%r24789, %r24788, %r24787, 0x3340U;
	cvt.u32.u16 	%r24790, %rs13060;
	cvt.u32.u16 	%r24791, %rs13061;
	prmt.b32 	%r24792, %r24791, %r24790, 0x3340U;
	prmt.b32 	%r24793, %r24792, %r24789, 0x5410U;
	cvt.u32.u16 	%r24794, %rs13062;
	cvt.u32.u16 	%r24795, %rs13063;
	prmt.b32 	%r24796, %r24795, %r24794, 0x3340U;
	cvt.u32.u16 	%r24797, %rs13064;
	cvt.u32.u16 	%r24798, %rs13065;
	prmt.b32 	%r24799, %r24798, %r24797, 0x3340U;
	prmt.b32 	%r24800, %r24799, %r24796, 0x5410U;
	st.local.v2.b32 	[%rd3+24], {%r24800, %r24793};
	cvt.u32.u16 	%r24801, %rs13050;
	cvt.u32.u16 	%r24802, %rs13051;
	prmt.b32 	%r24803, %r24802, %r24801, 0x3340U;
	cvt.u32.u16 	%r24804, %rs13052;
	cvt.u32.u16 	%r24805, %rs13053;
	prmt.b32 	%r24806, %r24805, %r24804, 0x3340U;
	prmt.b32 	%r24807, %r24806, %r24803, 0x5410U;
	cvt.u32.u16 	%r24808, %rs13054;
	cvt.u32.u16 	%r24809, %rs13055;
	prmt.b32 	%r24810, %r24809, %r24808, 0x3340U;
	cvt.u32.u16 	%r24811, %rs13056;
	cvt.u32.u16 	%r24812, %rs13057;
	prmt.b32 	%r24813, %r24812, %r24811, 0x3340U;
	prmt.b32 	%r24814, %r24813, %r24810, 0x5410U;
	st.local.v2.b32 	[%rd3+32], {%r24814, %r24807};
	cvt.u32.u16 	%r24815, %rs13042;
	cvt.u32.u16 	%r24816, %rs13043;
	prmt.b32 	%r24817, %r24816, %r24815, 0x3340U;
	cvt.u32.u16 	%r24818, %rs13044;
	cvt.u32.u16 	%r24819, %rs13045;
	prmt.b32 	%r24820, %r24819, %r24818, 0x3340U;
	prmt.b32 	%r24821, %r24820, %r24817, 0x5410U;
	cvt.u32.u16 	%r24822, %rs13046;
	cvt.u32.u16 	%r24823, %rs13047;
	prmt.b32 	%r24824, %r24823, %r24822, 0x3340U;
	cvt.u32.u16 	%r24825, %rs13048;
	cvt.u32.u16 	%r24826, %rs13049;
	prmt.b32 	%r24827, %r24826, %r24825, 0x3340U;
	prmt.b32 	%r24828, %r24827, %r24824, 0x5410U;
	st.local.v2.b32 	[%rd3+40], {%r24828, %r24821};
	cvt.u32.u16 	%r24829, %rs13034;
	cvt.u32.u16 	%r24830, %rs13035;
	prmt.b32 	%r24831, %r24830, %r24829, 0x3340U;
	cvt.u32.u16 	%r24832, %rs13036;
	cvt.u32.u16 	%r24833, %rs13037;
	prmt.b32 	%r24834, %r24833, %r24832, 0x3340U;
	prmt.b32 	%r24835, %r24834, %r24831, 0x5410U;
	cvt.u32.u16 	%r24836, %rs13038;
	cvt.u32.u16 	%r24837, %rs13039;
	prmt.b32 	%r24838, %r24837, %r24836, 0x3340U;
	cvt.u32.u16 	%r24839, %rs13040;
	cvt.u32.u16 	%r24840, %rs13041;
	prmt.b32 	%r24841, %r24840, %r24839, 0x3340U;
	prmt.b32 	%r24842, %r24841, %r24838, 0x5410U;
	st.local.v2.b32 	[%rd3+48], {%r24842, %r24835};
	cvt.u32.u16 	%r24843, %rs13026;
	cvt.u32.u16 	%r24844, %rs13027;
	prmt.b32 	%r24845, %r24844, %r24843, 0x3340U;
	cvt.u32.u16 	%r24846, %rs13028;
	cvt.u32.u16 	%r24847, %rs13029;
	prmt.b32 	%r24848, %r24847, %r24846, 0x3340U;
	prmt.b32 	%r24849, %r24848, %r24845, 0x5410U;
	cvt.u32.u16 	%r24850, %rs13030;
	cvt.u32.u16 	%r24851, %rs13031;
	prmt.b32 	%r24852, %r24851, %r24850, 0x3340U;
	cvt.u32.u16 	%r24853, %rs13032;
	cvt.u32.u16 	%r24854, %rs13033;
	prmt.b32 	%r24855, %r24854, %r24853, 0x3340U;
	prmt.b32 	%r24856, %r24855, %r24852, 0x5410U;
	st.local.v2.b32 	[%rd3+56], {%r24856, %r24849};
	cvt.u32.u16 	%r24857, %rs13018;
	cvt.u32.u16 	%r24858, %rs13019;
	prmt.b32 	%r24859, %r24858, %r24857, 0x3340U;
	cvt.u32.u16 	%r24860, %rs13020;
	cvt.u32.u16 	%r24861, %rs13021;
	prmt.b32 	%r24862, %r24861, %r24860, 0x3340U;
	prmt.b32 	%r24863, %r24862, %r24859, 0x5410U;
	cvt.u32.u16 	%r24864, %rs13022;
	cvt.u32.u16 	%r24865, %rs13023;
	prmt.b32 	%r24866, %r24865, %r24864, 0x3340U;
	cvt.u32.u16 	%r24867, %rs13024;
	cvt.u32.u16 	%r24868, %rs13025;
	prmt.b32 	%r24869, %r24868, %r24867, 0x3340U;
	prmt.b32 	%r24870, %r24869, %r24866, 0x5410U;
	st.local.v2.b32 	[%rd3+64], {%r24870, %r24863};
	cvt.u32.u16 	%r24871, %rs13010;
	cvt.u32.u16 	%r24872, %rs13011;
	prmt.b32 	%r24873, %r24872, %r24871, 0x3340U;
	cvt.u32.u16 	%r24874, %rs13012;
	cvt.u32.u16 	%r24875, %rs13013;
	prmt.b32 	%r24876, %r24875, %r24874, 0x3340U;
	prmt.b32 	%r24877, %r24876, %r24873, 0x5410U;
	cvt.u32.u16 	%r24878, %rs13014;
	cvt.u32.u16 	%r24879, %rs13015;
	prmt.b32 	%r24880, %r24879, %r24878, 0x3340U;
	cvt.u32.u16 	%r24881, %rs13016;
	cvt.u32.u16 	%r24882, %rs13017;
	prmt.b32 	%r24883, %r24882, %r24881, 0x3340U;
	prmt.b32 	%r24884, %r24883, %r24880, 0x5410U;
	st.local.v2.b32 	[%rd3+72], {%r24884, %r24877};
	cvt.u32.u16 	%r24885, %rs13002;
	cvt.u32.u16 	%r24886, %rs13003;
	prmt.b32 	%r24887, %r24886, %r24885, 0x3340U;
	cvt.u32.u16 	%r24888, %rs13004;
	cvt.u32.u16 	%r24889, %rs13005;
	prmt.b32 	%r24890, %r24889, %r24888, 0x3340U;
	prmt.b32 	%r24891, %r24890, %r24887, 0x5410U;
	cvt.u32.u16 	%r24892, %rs13006;
	cvt.u32.u16 	%r24893, %rs13007;
	prmt.b32 	%r24894, %r24893, %r24892, 0x3340U;
	cvt.u32.u16 	%r24895, %rs13008;
	cvt.u32.u16 	%r24896, %rs13009;
	prmt.b32 	%r24897, %r24896, %r24895, 0x3340U;
	prmt.b32 	%r24898, %r24897, %r24894, 0x5410U;
	st.local.v2.b32 	[%rd3+80], {%r24898, %r24891};
	cvt.u32.u16 	%r24899, %rs12994;
	cvt.u32.u16 	%r24900, %rs12995;
	prmt.b32 	%r24901, %r24900, %r24899, 0x3340U;
	cvt.u32.u16 	%r24902, %rs12996;
	cvt.u32.u16 	%r24903, %rs12997;
	prmt.b32 	%r24904, %r24903, %r24902, 0x3340U;
	prmt.b32 	%r24905, %r24904, %r24901, 0x5410U;
	cvt.u32.u16 	%r24906, %rs12998;
	cvt.u32.u16 	%r24907, %rs12999;
	prmt.b32 	%r24908, %r24907, %r24906, 0x3340U;
	cvt.u32.u16 	%r24909, %rs13000;
	cvt.u32.u16 	%r24910, %rs13001;
	prmt.b32 	%r24911, %r24910, %r24909, 0x3340U;
	prmt.b32 	%r24912, %r24911, %r24908, 0x5410U;
	st.local.v2.b32 	[%rd3+88], {%r24912, %r24905};
	cvt.u32.u16 	%r24913, %rs12986;
	cvt.u32.u16 	%r24914, %rs12987;
	prmt.b32 	%r24915, %r24914, %r24913, 0x3340U;
	cvt.u32.u16 	%r24916, %rs12988;
	cvt.u32.u16 	%r24917, %rs12989;
	prmt.b32 	%r24918, %r24917, %r24916, 0x3340U;
	prmt.b32 	%r24919, %r24918, %r24915, 0x5410U;
	cvt.u32.u16 	%r24920, %rs12990;
	cvt.u32.u16 	%r24921, %rs12991;
	prmt.b32 	%r24922, %r24921, %r24920, 0x3340U;
	cvt.u32.u16 	%r24923, %rs12992;
	cvt.u32.u16 	%r24924, %rs12993;
	prmt.b32 	%r24925, %r24924, %r24923, 0x3340U;
	prmt.b32 	%r24926, %r24925, %r24922, 0x5410U;
	st.local.v2.b32 	[%rd3+96], {%r24926, %r24919};
	cvt.u32.u16 	%r24927, %rs12978;
	cvt.u32.u16 	%r24928, %rs12979;
	prmt.b32 	%r24929, %r24928, %r24927, 0x3340U;
	cvt.u32.u16 	%r24930, %rs12980;
	cvt.u32.u16 	%r24931, %rs12981;
	prmt.b32 	%r24932, %r24931, %r24930, 0x3340U;
	prmt.b32 	%r24933, %r24932, %r24929, 0x5410U;
	cvt.u32.u16 	%r24934, %rs12982;
	cvt.u32.u16 	%r24935, %rs12983;
	prmt.b32 	%r24936, %r24935, %r24934, 0x3340U;
	cvt.u32.u16 	%r24937, %rs12984;
	cvt.u32.u16 	%r24938, %rs12985;
	prmt.b32 	%r24939, %r24938, %r24937, 0x3340U;
	prmt.b32 	%r24940, %r24939, %r24936, 0x5410U;
	st.local.v2.b32 	[%rd3+104], {%r24940, %r24933};
	cvt.u32.u16 	%r24941, %rs12970;
	cvt.u32.u16 	%r24942, %rs12971;
	prmt.b32 	%r24943, %r24942, %r24941, 0x3340U;
	cvt.u32.u16 	%r24944, %rs12972;
	cvt.u32.u16 	%r24945, %rs12973;
	prmt.b32 	%r24946, %r24945, %r24944, 0x3340U;
	prmt.b32 	%r24947, %r24946, %r24943, 0x5410U;
	cvt.u32.u16 	%r24948, %rs12974;
	cvt.u32.u16 	%r24949, %rs12975;
	prmt.b32 	%r24950, %r24949, %r24948, 0x3340U;
	cvt.u32.u16 	%r24951, %rs12976;
	cvt.u32.u16 	%r24952, %rs12977;
	prmt.b32 	%r24953, %r24952, %r24951, 0x3340U;
	prmt.b32 	%r24954, %r24953, %r24950, 0x5410U;
	st.local.v2.b32 	[%rd3+112], {%r24954, %r24947};
	cvt.u32.u16 	%r24955, %rs12962;
	cvt.u32.u16 	%r24956, %rs12963;
	prmt.b32 	%r24957, %r24956, %r24955, 0x3340U;
	cvt.u32.u16 	%r24958, %rs12964;
	cvt.u32.u16 	%r24959, %rs12965;
	prmt.b32 	%r24960, %r24959, %r24958, 0x3340U;
	prmt.b32 	%r24961, %r24960, %r24957, 0x5410U;
	cvt.u32.u16 	%r24962, %rs12966;
	cvt.u32.u16 	%r24963, %rs12967;
	prmt.b32 	%r24964, %r24963, %r24962, 0x3340U;
	cvt.u32.u16 	%r24965, %rs12968;
	cvt.u32.u16 	%r24966, %rs12969;
	prmt.b32 	%r24967, %r24966, %r24965, 0x3340U;
	prmt.b32 	%r24968, %r24967, %r24964, 0x5410U;
	st.local.v2.b32 	[%rd3+120], {%r24968, %r24961};
	cvt.u32.u16 	%r24969, %rs12954;
	cvt.u32.u16 	%r24970, %rs12955;
	prmt.b32 	%r24971, %r24970, %r24969, 0x3340U;
	cvt.u32.u16 	%r24972, %rs12956;
	cvt.u32.u16 	%r24973, %rs12957;
	prmt.b32 	%r24974, %r24973, %r24972, 0x3340U;
	prmt.b32 	%r24975, %r24974, %r24971, 0x5410U;
	cvt.u32.u16 	%r24976, %rs12958;
	cvt.u32.u16 	%r24977, %rs12959;
	prmt.b32 	%r24978, %r24977, %r24976, 0x3340U;
	cvt.u32.u16 	%r24979, %rs12960;
	cvt.u32.u16 	%r24980, %rs12961;
	prmt.b32 	%r24981, %r24980, %r24979, 0x3340U;
	prmt.b32 	%r24982, %r24981, %r24978, 0x5410U;
	st.local.v2.b32 	[%rd3+128], {%r24982, %r24975};
	cvt.u32.u16 	%r24983, %rs12946;
	cvt.u32.u16 	%r24984, %rs12947;
	prmt.b32 	%r24985, %r24984, %r24983, 0x3340U;
	cvt.u32.u16 	%r24986, %rs12948;
	cvt.u32.u16 	%r24987, %rs12949;
	prmt.b32 	%r24988, %r24987, %r24986, 0x3340U;
	prmt.b32 	%r24989, %r24988, %r24985, 0x5410U;
	cvt.u32.u16 	%r24990, %rs12950;
	cvt.u32.u16 	%r24991, %rs12951;
	prmt.b32 	%r24992, %r24991, %r24990, 0x3340U;
	cvt.u32.u16 	%r24993, %rs12952;
	cvt.u32.u16 	%r24994, %rs12953;
	prmt.b32 	%r24995, %r24994, %r24993, 0x3340U;
	prmt.b32 	%r24996, %r24995, %r24992, 0x5410U;
	st.local.v2.b32 	[%rd3+136], {%r24996, %r24989};
	cvt.u32.u16 	%r24997, %rs12938;
	cvt.u32.u16 	%r24998, %rs12939;
	prmt.b32 	%r24999, %r24998, %r24997, 0x3340U;
	cvt.u32.u16 	%r25000, %rs12940;
	cvt.u32.u16 	%r25001, %rs12941;
	prmt.b32 	%r25002, %r25001, %r25000, 0x3340U;
	prmt.b32 	%r25003, %r25002, %r24999, 0x5410U;
	cvt.u32.u16 	%r25004, %rs12942;
	cvt.u32.u16 	%r25005, %rs12943;
	prmt.b32 	%r25006, %r25005, %r25004, 0x3340U;
	cvt.u32.u16 	%r25007, %rs12944;
	cvt.u32.u16 	%r25008, %rs12945;
	prmt.b32 	%r25009, %r25008, %r25007, 0x3340U;
	prmt.b32 	%r25010, %r25009, %r25006, 0x5410U;
	st.local.v2.b32 	[%rd3+144], {%r25010, %r25003};
	cvt.u32.u16 	%r25011, %rs12930;
	cvt.u32.u16 	%r25012, %rs12931;
	prmt.b32 	%r25013, %r25012, %r25011, 0x3340U;
	cvt.u32.u16 	%r25014, %rs12932;
	cvt.u32.u16 	%r25015, %rs12933;
	prmt.b32 	%r25016, %r25015, %r25014, 0x3340U;
	prmt.b32 	%r25017, %r25016, %r25013, 0x5410U;
	cvt.u32.u16 	%r25018, %rs12934;
	cvt.u32.u16 	%r25019, %rs12935;
	prmt.b32 	%r25020, %r25019, %r25018, 0x3340U;
	cvt.u32.u16 	%r25021, %rs12936;
	cvt.u32.u16 	%r25022, %rs12937;
	prmt.b32 	%r25023, %r25022, %r25021, 0x3340U;
	prmt.b32 	%r25024, %r25023, %r25020, 0x5410U;
	st.local.v2.b32 	[%rd3+152], {%r25024, %r25017};
	cvt.u32.u16 	%r25025, %rs12922;
	cvt.u32.u16 	%r25026, %rs12923;
	prmt.b32 	%r25027, %r25026, %r25025, 0x3340U;
	cvt.u32.u16 	%r25028, %rs12924;
	cvt.u32.u16 	%r25029, %rs12925;
	prmt.b32 	%r25030, %r25029, %r25028, 0x3340U;
	prmt.b32 	%r25031, %r25030, %r25027, 0x5410U;
	cvt.u32.u16 	%r25032, %rs12926;
	cvt.u32.u16 	%r25033, %rs12927;
	prmt.b32 	%r25034, %r25033, %r25032, 0x3340U;
	cvt.u32.u16 	%r25035, %rs12928;
	cvt.u32.u16 	%r25036, %rs12929;
	prmt.b32 	%r25037, %r25036, %r25035, 0x3340U;
	prmt.b32 	%r25038, %r25037, %r25034, 0x5410U;
	st.local.v2.b32 	[%rd3+160], {%r25038, %r25031};
	cvt.u32.u16 	%r25039, %rs12914;
	cvt.u32.u16 	%r25040, %rs12915;
	prmt.b32 	%r25041, %r25040, %r25039, 0x3340U;
	cvt.u32.u16 	%r25042, %rs12916;
	cvt.u32.u16 	%r25043, %rs12917;
	prmt.b32 	%r25044, %r25043, %r25042, 0x3340U;
	prmt.b32 	%r25045, %r25044, %r25041, 0x5410U;
	cvt.u32.u16 	%r25046, %rs12918;
	cvt.u32.u16 	%r25047, %rs12919;
	prmt.b32 	%r25048, %r25047, %r25046, 0x3340U;
	cvt.u32.u16 	%r25049, %rs12920;
	cvt.u32.u16 	%r25050, %rs12921;
	prmt.b32 	%r25051, %r25050, %r25049, 0x3340U;
	prmt.b32 	%r25052, %r25051, %r25048, 0x5410U;
	st.local.v2.b32 	[%rd3+168], {%r25052, %r25045};
	cvt.u32.u16 	%r25053, %rs12906;
	cvt.u32.u16 	%r25054, %rs12907;
	prmt.b32 	%r25055, %r25054, %r25053, 0x3340U;
	cvt.u32.u16 	%r25056, %rs12908;
	cvt.u32.u16 	%r25057, %rs12909;
	prmt.b32 	%r25058, %r25057, %r25056, 0x3340U;
	prmt.b32 	%r25059, %r25058, %r25055, 0x5410U;
	cvt.u32.u16 	%r25060, %rs12910;
	cvt.u32.u16 	%r25061, %rs12911;
	prmt.b32 	%r25062, %r25061, %r25060, 0x3340U;
	cvt.u32.u16 	%r25063, %rs12912;
	cvt.u32.u16 	%r25064, %rs12913;
	prmt.b32 	%r25065, %r25064, %r25063, 0x3340U;
	prmt.b32 	%r25066, %r25065, %r25062, 0x5410U;
	st.local.v2.b32 	[%rd3+176], {%r25066, %r25059};
	cvt.u32.u16 	%r25067, %rs12898;
	cvt.u32.u16 	%r25068, %rs12899;
	prmt.b32 	%r25069, %r25068, %r25067, 0x3340U;
	cvt.u32.u16 	%r25070, %rs12900;
	cvt.u32.u16 	%r25071, %rs12901;
	prmt.b32 	%r25072, %r25071, %r25070, 0x3340U;
	prmt.b32 	%r25073, %r25072, %r25069, 0x5410U;
	cvt.u32.u16 	%r25074, %rs12902;
	cvt.u32.u16 	%r25075, %rs12903;
	prmt.b32 	%r25076, %r25075, %r25074, 0x3340U;
	cvt.u32.u16 	%r25077, %rs12904;
	cvt.u32.u16 	%r25078, %rs12905;
	prmt.b32 	%r25079, %r25078, %r25077, 0x3340U;
	prmt.b32 	%r25080, %r25079, %r25076, 0x5410U;
	st.local.v2.b32 	[%rd3+184], {%r25080, %r25073};
	cvt.u32.u16 	%r25081, %rs12890;
	cvt.u32.u16 	%r25082, %rs12891;
	prmt.b32 	%r25083, %r25082, %r25081, 0x3340U;
	cvt.u32.u16 	%r25084, %rs12892;
	cvt.u32.u16 	%r25085, %rs12893;
	prmt.b32 	%r25086, %r25085, %r25084, 0x3340U;
	prmt.b32 	%r25087, %r25086, %r25083, 0x5410U;
	cvt.u32.u16 	%r25088, %rs12894;
	cvt.u32.u16 	%r25089, %rs12895;
	prmt.b32 	%r25090, %r25089, %r25088, 0x3340U;
	cvt.u32.u16 	%r25091, %rs12896;
	cvt.u32.u16 	%r25092, %rs12897;
	prmt.b32 	%r25093, %r25092, %r25091, 0x3340U;
	prmt.b32 	%r25094, %r25093, %r25090, 0x5410U;
	st.local.v2.b32 	[%rd3+192], {%r25094, %r25087};
	cvt.u32.u16 	%r25095, %rs12882;
	cvt.u32.u16 	%r25096, %rs12883;
	prmt.b32 	%r25097, %r25096, %r25095, 0x3340U;
	cvt.u32.u16 	%r25098, %rs12884;
	cvt.u32.u16 	%r25099, %rs12885;
	prmt.b32 	%r25100, %r25099, %r25098, 0x3340U;
	prmt.b32 	%r25101, %r25100, %r25097, 0x5410U;
	cvt.u32.u16 	%r25102, %rs12886;
	cvt.u32.u16 	%r25103, %rs12887;
	prmt.b32 	%r25104, %r25103, %r25102, 0x3340U;
	cvt.u32.u16 	%r25105, %rs12888;
	cvt.u32.u16 	%r25106, %rs12889;
	prmt.b32 	%r25107, %r25106, %r25105, 0x3340U;
	prmt.b32 	%r25108, %r25107, %r25104, 0x5410U;
	st.local.v2.b32 	[%rd3+200], {%r25108, %r25101};
	cvt.u32.u16 	%r25109, %rs12874;
	cvt.u32.u16 	%r25110, %rs12875;
	prmt.b32 	%r25111, %r25110, %r25109, 0x3340U;
	cvt.u32.u16 	%r25112, %rs12876;
	cvt.u32.u16 	%r25113, %rs12877;
	prmt.b32 	%r25114, %r25113, %r25112, 0x3340U;
	prmt.b32 	%r25115, %r25114, %r25111, 0x5410U;
	cvt.u32.u16 	%r25116, %rs12878;
	cvt.u32.u16 	%r25117, %rs12879;
	prmt.b32 	%r25118, %r25117, %r25116, 0x3340U;
	cvt.u32.u16 	%r25119, %rs12880;
	cvt.u32.u16 	%r25120, %rs12881;
	prmt.b32 	%r25121, %r25120, %r25119, 0x3340U;
	prmt.b32 	%r25122, %r25121, %r25118, 0x5410U;
	st.local.v2.b32 	[%rd3+208], {%r25122, %r25115};
	cvt.u32.u16 	%r25123, %rs12866;
	cvt.u32.u16 	%r25124, %rs12867;
	prmt.b32 	%r25125, %r25124, %r25123, 0x3340U;
	cvt.u32.u16 	%r25126, %rs12868;
	cvt.u32.u16 	%r25127, %rs12869;
	prmt.b32 	%r25128, %r25127, %r25126, 0x3340U;
	prmt.b32 	%r25129, %r25128, %r25125, 0x5410U;
	cvt.u32.u16 	%r25130, %rs12870;
	cvt.u32.u16 	%r25131, %rs12871;
	prmt.b32 	%r25132, %r25131, %r25130, 0x3340U;
	cvt.u32.u16 	%r25133, %rs12872;
	cvt.u32.u16 	%r25134, %rs12873;
	prmt.b32 	%r25135, %r25134, %r25133, 0x3340U;
	prmt.b32 	%r25136, %r25135, %r25132, 0x5410U;
	st.local.v2.b32 	[%rd3+216], {%r25136, %r25129};
	cvt.u32.u16 	%r25137, %rs12858;
	cvt.u32.u16 	%r25138, %rs12859;
	prmt.b32 	%r25139, %r25138, %r25137, 0x3340U;
	cvt.u32.u16 	%r25140, %rs12860;
	cvt.u32.u16 	%r25141, %rs12861;
	prmt.b32 	%r25142, %r25141, %r25140, 0x3340U;
	prmt.b32 	%r25143, %r25142, %r25139, 0x5410U;
	cvt.u32.u16 	%r25144, %rs12862;
	cvt.u32.u16 	%r25145, %rs12863;
	prmt.b32 	%r25146, %r25145, %r25144, 0x3340U;
	cvt.u32.u16 	%r25147, %rs12864;
	cvt.u32.u16 	%r25148, %rs12865;
	prmt.b32 	%r25149, %r25148, %r25147, 0x3340U;
	prmt.b32 	%r25150, %r25149, %r25146, 0x5410U;
	st.local.v2.b32 	[%rd3+224], {%r25150, %r25143};
	cvt.u32.u16 	%r25151, %rs12850;
	cvt.u32.u16 	%r25152, %rs12851;
	prmt.b32 	%r25153, %r25152, %r25151, 0x3340U;
	cvt.u32.u16 	%r25154, %rs12852;
	cvt.u32.u16 	%r25155, %rs12853;
	prmt.b32 	%r25156, %r25155, %r25154, 0x3340U;
	prmt.b32 	%r25157, %r25156, %r25153, 0x5410U;
	cvt.u32.u16 	%r25158, %rs12854;
	cvt.u32.u16 	%r25159, %rs12855;
	prmt.b32 	%r25160, %r25159, %r25158, 0x3340U;
	cvt.u32.u16 	%r25161, %rs12856;
	cvt.u32.u16 	%r25162, %rs12857;
	prmt.b32 	%r25163, %r25162, %r25161, 0x3340U;
	prmt.b32 	%r25164, %r25163, %r25160, 0x5410U;
	st.local.v2.b32 	[%rd3+232], {%r25164, %r25157};
	cvt.u32.u16 	%r25165, %rs12842;
	cvt.u32.u16 	%r25166, %rs12843;
	prmt.b32 	%r25167, %r25166, %r25165, 0x3340U;
	cvt.u32.u16 	%r25168, %rs12844;
	cvt.u32.u16 	%r25169, %rs12845;
	prmt.b32 	%r25170, %r25169, %r25168, 0x3340U;
	prmt.b32 	%r25171, %r25170, %r25167, 0x5410U;
	cvt.u32.u16 	%r25172, %rs12846;
	cvt.u32.u16 	%r25173, %rs12847;
	prmt.b32 	%r25174, %r25173, %r25172, 0x3340U;
	cvt.u32.u16 	%r25175, %rs12848;
	cvt.u32.u16 	%r25176, %rs12849;
	prmt.b32 	%r25177, %r25176, %r25175, 0x3340U;
	prmt.b32 	%r25178, %r25177, %r25174, 0x5410U;
	st.local.v2.b32 	[%rd3+240], {%r25178, %r25171};
	cvt.u32.u16 	%r25179, %rs12834;
	cvt.u32.u16 	%r25180, %rs12835;
	prmt.b32 	%r25181, %r25180, %r25179, 0x3340U;
	cvt.u32.u16 	%r25182, %rs12836;
	cvt.u32.u16 	%r25183, %rs12837;
	prmt.b32 	%r25184, %r25183, %r25182, 0x3340U;
	prmt.b32 	%r25185, %r25184, %r25181, 0x5410U;
	cvt.u32.u16 	%r25186, %rs12838;
	cvt.u32.u16 	%r25187, %rs12839;
	prmt.b32 	%r25188, %r25187, %r25186, 0x3340U;
	cvt.u32.u16 	%r25189, %rs12840;
	cvt.u32.u16 	%r25190, %rs12841;
	prmt.b32 	%r25191, %r25190, %r25189, 0x3340U;
	prmt.b32 	%r25192, %r25191, %r25188, 0x5410U;
	st.local.v2.b32 	[%rd3+248], {%r25192, %r25185};
	cvt.u32.u16 	%r25193, %rs12826;
	cvt.u32.u16 	%r25194, %rs12827;
	prmt.b32 	%r25195, %r25194, %r25193, 0x3340U;
	cvt.u32.u16 	%r25196, %rs12828;
	cvt.u32.u16 	%r25197, %rs12829;
	prmt.b32 	%r25198, %r25197, %r25196, 0x3340U;
	prmt.b32 	%r25199, %r25198, %r25195, 0x5410U;
	cvt.u32.u16 	%r25200, %rs12830;
	cvt.u32.u16 	%r25201, %rs12831;
	prmt.b32 	%r25202, %r25201, %r25200, 0x3340U;
	cvt.u32.u16 	%r25203, %rs12832;
	cvt.u32.u16 	%r25204, %rs12833;
	prmt.b32 	%r25205, %r25204, %r25203, 0x3340U;
	prmt.b32 	%r25206, %r25205, %r25202, 0x5410U;
	st.local.v2.b32 	[%rd3+256], {%r25206, %r25199};
	cvt.u32.u16 	%r25207, %rs12818;
	cvt.u32.u16 	%r25208, %rs12819;
	prmt.b32 	%r25209, %r25208, %r25207, 0x3340U;
	cvt.u32.u16 	%r25210, %rs12820;
	cvt.u32.u16 	%r25211, %rs12821;
	prmt.b32 	%r25212, %r25211, %r25210, 0x3340U;
	prmt.b32 	%r25213, %r25212, %r25209, 0x5410U;
	cvt.u32.u16 	%r25214, %rs12822;
	cvt.u32.u16 	%r25215, %rs12823;
	prmt.b32 	%r25216, %r25215, %r25214, 0x3340U;
	cvt.u32.u16 	%r25217, %rs12824;
	cvt.u32.u16 	%r25218, %rs12825;
	prmt.b32 	%r25219, %r25218, %r25217, 0x3340U;
	prmt.b32 	%r25220, %r25219, %r25216, 0x5410U;
	st.local.v2.b32 	[%rd3+264], {%r25220, %r25213};
	mov.b32 	%r27861, 0;
$L__BB6_68:
	mov.u32 	%r27864, %r27861;
	cvt.u64.u32 	%rd992, %r27864;
	add.s64 	%rd993, %rd3, %rd992;
	ld.local.u8 	%rs12293, [%rd993+16];
	setp.ne.s16 	%p94, %rs12293, 0;
	add.s32 	%r27861, %r27864, 1;
	@%p94 bra 	$L__BB6_68;
	and.b16  	%rs12294, %rs14873, 255;
	setp.eq.s16 	%p95, %rs12294, 0;
	@%p95 bra 	$L__BB6_72;
	mov.b32 	%r27862, 0;
$L__BB6_71:
	cvt.u64.u32 	%rd994, %r27864;
	add.s64 	%rd995, %rd3, %rd994;
	st.local.u8 	[%rd995+16], %rs14873;
	add.s32 	%r27864, %r27864, 1;
	add.s32 	%r428, %r27862, 1;
	cvt.u64.u32 	%rd996, %r27862;
	add.s64 	%rd997, %rd4, %rd996;
	ld.local.u8 	%rs14873, [%rd997+17];
	setp.ne.s16 	%p96, %rs14873, 0;
	mov.u32 	%r27862, %r428;
	@%p96 bra 	$L__BB6_71;
$L__BB6_72:
	cvt.u64.u32 	%rd998, %r27864;
	add.s64 	%rd999, %rd3, %rd998;
	mov.b16 	%rs12295, 0;
	st.local.u8 	[%rd999+16], %rs12295;
	add.s32 	%r27825, %r27825, %r422;
	st.local.u32 	[%rd3], %r27825;
	add.f64 	%fd78, %fd27, %fd78;
	st.local.f64 	[%rd3+8], %fd78;
	ld.local.v2.b32 	{%r25222, %r25223}, [%rd3+16];
	bfe.u32 	%r25224, %r25222, 0, 8;
	cvt.u16.u32 	%rs13073, %r25224;
	bfe.u32 	%r25225, %r25222, 8, 8;
	cvt.u16.u32 	%rs13072, %r25225;
	bfe.u32 	%r25226, %r25222, 16, 8;
	cvt.u16.u32 	%rs13071, %r25226;
	bfe.u32 	%r25227, %r25222, 24, 8;
	cvt.u16.u32 	%rs13070, %r25227;
	bfe.u32 	%r25228, %r25223, 0, 8;
	cvt.u16.u32 	%rs13069, %r25228;
	bfe.u32 	%r25229, %r25223, 8, 8;
	cvt.u16.u32 	%rs13068, %r25229;
	bfe.u32 	%r25230, %r25223, 16, 8;
	cvt.u16.u32 	%rs13067, %r25230;
	bfe.u32 	%r25231, %r25223, 24, 8;
	cvt.u16.u32 	%rs13066, %r25231;
	ld.local.v2.b32 	{%r25232, %r25233}, [%rd3+24];
	bfe.u32 	%r25234, %r25232, 0, 8;
	cvt.u16.u32 	%rs13065, %r25234;
	bfe.u32 	%r25235, %r25232, 8, 8;
	cvt.u16.u32 	%rs13064, %r25235;
	bfe.u32 	%r25236, %r25232, 16, 8;
	cvt.u16.u32 	%rs13063, %r25236;
	bfe.u32 	%r25237, %r25232, 24, 8;
	cvt.u16.u32 	%rs13062, %r25237;
	bfe.u32 	%r25238, %r25233, 0, 8;
	cvt.u16.u32 	%rs13061, %r25238;
	bfe.u32 	%r25239, %r25233, 8, 8;
	cvt.u16.u32 	%rs13060, %r25239;
	bfe.u32 	%r25240, %r25233, 16, 8;
	cvt.u16.u32 	%rs13059, %r25240;
	bfe.u32 	%r25241, %r25233, 24, 8;
	cvt.u16.u32 	%rs13058, %r25241;
	ld.local.v2.b32 	{%r25242, %r25243}, [%rd3+32];
	bfe.u32 	%r25244, %r25242, 0, 8;
	cvt.u16.u32 	%rs13057, %r25244;
	bfe.u32 	%r25245, %r25242, 8, 8;
	cvt.u16.u32 	%rs13056, %r25245;
	bfe.u32 	%r25246, %r25242, 16, 8;
	cvt.u16.u32 	%rs13055, %r25246;
	bfe.u32 	%r25247, %r25242, 24, 8;
	cvt.u16.u32 	%rs13054, %r25247;
	bfe.u32 	%r25248, %r25243, 0, 8;
	cvt.u16.u32 	%rs13053, %r25248;
	bfe.u32 	%r25249, %r25243, 8, 8;
	cvt.u16.u32 	%rs13052, %r25249;
	bfe.u32 	%r25250, %r25243, 16, 8;
	cvt.u16.u32 	%rs13051, %r25250;
	bfe.u32 	%r25251, %r25243, 24, 8;
	cvt.u16.u32 	%rs13050, %r25251;
	ld.local.v2.b32 	{%r25252, %r25253}, [%rd3+40];
	bfe.u32 	%r25254, %r25252, 0, 8;
	cvt.u16.u32 	%rs13049, %r25254;
	bfe.u32 	%r25255, %r25252, 8, 8;
	cvt.u16.u32 	%rs13048, %r25255;
	bfe.u32 	%r25256, %r25252, 16, 8;
	cvt.u16.u32 	%rs13047, %r25256;
	bfe.u32 	%r25257, %r25252, 24, 8;
	cvt.u16.u32 	%rs13046, %r25257;
	bfe.u32 	%r25258, %r25253, 0, 8;
	cvt.u16.u32 	%rs13045, %r25258;
	bfe.u32 	%r25259, %r25253, 8, 8;
	cvt.u16.u32 	%rs13044, %r25259;
	bfe.u32 	%r25260, %r25253, 16, 8;
	cvt.u16.u32 	%rs13043, %r25260;
	bfe.u32 	%r25261, %r25253, 24, 8;
	cvt.u16.u32 	%rs13042, %r25261;
	ld.local.v2.b32 	{%r25262, %r25263}, [%rd3+48];
	bfe.u32 	%r25264, %r25262, 0, 8;
	cvt.u16.u32 	%rs13041, %r25264;
	bfe.u32 	%r25265, %r25262, 8, 8;
	cvt.u16.u32 	%rs13040, %r25265;
	bfe.u32 	%r25266, %r25262, 16, 8;
	cvt.u16.u32 	%rs13039, %r25266;
	bfe.u32 	%r25267, %r25262, 24, 8;
	cvt.u16.u32 	%rs13038, %r25267;
	bfe.u32 	%r25268, %r25263, 0, 8;
	cvt.u16.u32 	%rs13037, %r25268;
	bfe.u32 	%r25269, %r25263, 8, 8;
	cvt.u16.u32 	%rs13036, %r25269;
	bfe.u32 	%r25270, %r25263, 16, 8;
	cvt.u16.u32 	%rs13035, %r25270;
	bfe.u32 	%r25271, %r25263, 24, 8;
	cvt.u16.u32 	%rs13034, %r25271;
	ld.local.v2.b32 	{%r25272, %r25273}, [%rd3+56];
	bfe.u32 	%r25274, %r25272, 0, 8;
	cvt.u16.u32 	%rs13033, %r25274;
	bfe.u32 	%r25275, %r25272, 8, 8;
	cvt.u16.u32 	%rs13032, %r25275;
	bfe.u32 	%r25276, %r25272, 16, 8;
	cvt.u16.u32 	%rs13031, %r25276;
	bfe.u32 	%r25277, %r25272, 24, 8;
	cvt.u16.u32 	%rs13030, %r25277;
	bfe.u32 	%r25278, %r25273, 0, 8;
	cvt.u16.u32 	%rs13029, %r25278;
	bfe.u32 	%r25279, %r25273, 8, 8;
	cvt.u16.u32 	%rs13028, %r25279;
	bfe.u32 	%r25280, %r25273, 16, 8;
	cvt.u16.u32 	%rs13027, %r25280;
	bfe.u32 	%r25281, %r25273, 24, 8;
	cvt.u16.u32 	%rs13026, %r25281;
	ld.local.v2.b32 	{%r25282, %r25283}, [%rd3+64];
	bfe.u32 	%r25284, %r25282, 0, 8;
	cvt.u16.u32 	%rs13025, %r25284;
	bfe.u32 	%r25285, %r25282, 8, 8;
	cvt.u16.u32 	%rs13024, %r25285;
	bfe.u32 	%r25286, %r25282, 16, 8;
	cvt.u16.u32 	%rs13023, %r25286;
	bfe.u32 	%r25287, %r25282, 24, 8;
	cvt.u16.u32 	%rs13022, %r25287;
	bfe.u32 	%r25288, %r25283, 0, 8;
	cvt.u16.u32 	%rs13021, %r25288;
	bfe.u32 	%r25289, %r25283, 8, 8;
	cvt.u16.u32 	%rs13020, %r25289;
	bfe.u32 	%r25290, %r25283, 16, 8;
	cvt.u16.u32 	%rs13019, %r25290;
	bfe.u32 	%r25291, %r25283, 24, 8;
	cvt.u16.u32 	%rs13018, %r25291;
	ld.local.v2.b32 	{%r25292, %r25293}, [%rd3+72];
	bfe.u32 	%r25294, %r25292, 0, 8;
	cvt.u16.u32 	%rs13017, %r25294;
	bfe.u32 	%r25295, %r25292, 8, 8;
	cvt.u16.u32 	%rs13016, %r25295;
	bfe.u32 	%r25296, %r25292, 16, 8;
	cvt.u16.u32 	%rs13015, %r25296;
	bfe.u32 	%r25297, %r25292, 24, 8;
	cvt.u16.u32 	%rs13014, %r25297;
	bfe.u32 	%r25298, %r25293, 0, 8;
	cvt.u16.u32 	%rs13013, %r25298;
	bfe.u32 	%r25299, %r25293, 8, 8;
	cvt.u16.u32 	%rs13012, %r25299;
	bfe.u32 	%r25300, %r25293, 16, 8;
	cvt.u16.u32 	%rs13011, %r25300;
	bfe.u32 	%r25301, %r25293, 24, 8;
	cvt.u16.u32 	%rs13010, %r25301;
	ld.local.v2.b32 	{%r25302, %r25303}, [%rd3+80];
	bfe.u32 	%r25304, %r25302, 0, 8;
	cvt.u16.u32 	%rs13009, %r25304;
	bfe.u32 	%r25305, %r25302, 8, 8;
	cvt.u16.u32 	%rs13008, %r25305;
	bfe.u32 	%r25306, %r25302, 16, 8;
	cvt.u16.u32 	%rs13007, %r25306;
	bfe.u32 	%r25307, %r25302, 24, 8;
	cvt.u16.u32 	%rs13006, %r25307;
	bfe.u32 	%r25308, %r25303, 0, 8;
	cvt.u16.u32 	%rs13005, %r25308;
	bfe.u32 	%r25309, %r25303, 8, 8;
	cvt.u16.u32 	%rs13004, %r25309;
	bfe.u32 	%r25310, %r25303, 16, 8;
	cvt.u16.u32 	%rs13003, %r25310;
	bfe.u32 	%r25311, %r25303, 24, 8;
	cvt.u16.u32 	%rs13002, %r25311;
	ld.local.v2.b32 	{%r25312, %r25313}, [%rd3+88];
	bfe.u32 	%r25314, %r25312, 0, 8;
	cvt.u16.u32 	%rs13001, %r25314;
	bfe.u32 	%r25315, %r25312, 8, 8;
	cvt.u16.u32 	%rs13000, %r25315;
	bfe.u32 	%r25316, %r25312, 16, 8;
	cvt.u16.u32 	%rs12999, %r25316;
	bfe.u32 	%r25317, %r25312, 24, 8;
	cvt.u16.u32 	%rs12998, %r25317;
	bfe.u32 	%r25318, %r25313, 0, 8;
	cvt.u16.u32 	%rs12997, %r25318;
	bfe.u32 	%r25319, %r25313, 8, 8;
	cvt.u16.u32 	%rs12996, %r25319;
	bfe.u32 	%r25320, %r25313, 16, 8;
	cvt.u16.u32 	%rs12995, %r25320;
	bfe.u32 	%r25321, %r25313, 24, 8;
	cvt.u16.u32 	%rs12994, %r25321;
	ld.local.v2.b32 	{%r25322, %r25323}, [%rd3+96];
	bfe.u32 	%r25324, %r25322, 0, 8;
	cvt.u16.u32 	%rs12993, %r25324;
	bfe.u32 	%r25325, %r25322, 8, 8;
	cvt.u16.u32 	%rs12992, %r25325;
	bfe.u32 	%r25326, %r25322, 16, 8;
	cvt.u16.u32 	%rs12991, %r25326;
	bfe.u32 	%r25327, %r25322, 24, 8;
	cvt.u16.u32 	%rs12990, %r25327;
	bfe.u32 	%r25328, %r25323, 0, 8;
	cvt.u16.u32 	%rs12989, %r25328;
	bfe.u32 	%r25329, %r25323, 8, 8;
	cvt.u16.u32 	%rs12988, %r25329;
	bfe.u32 	%r25330, %r25323, 16, 8;
	cvt.u16.u32 	%rs12987, %r25330;
	bfe.u32 	%r25331, %r25323, 24, 8;
	cvt.u16.u32 	%rs12986, %r25331;
	ld.local.v2.b32 	{%r25332, %r25333}, [%rd3+104];
	bfe.u32 	%r25334, %r25332, 0, 8;
	cvt.u16.u32 	%rs12985, %r25334;
	bfe.u32 	%r25335, %r25332, 8, 8;
	cvt.u16.u32 	%rs12984, %r25335;
	bfe.u32 	%r25336, %r25332, 16, 8;
	cvt.u16.u32 	%rs12983, %r25336;
	bfe.u32 	%r25337, %r25332, 24, 8;
	cvt.u16.u32 	%rs12982, %r25337;
	bfe.u32 	%r25338, %r25333, 0, 8;
	cvt.u16.u32 	%rs12981, %r25338;
	bfe.u32 	%r25339, %r25333, 8, 8;
	cvt.u16.u32 	%rs12980, %r25339;
	bfe.u32 	%r25340, %r25333, 16, 8;
	cvt.u16.u32 	%rs12979, %r25340;
	bfe.u32 	%r25341, %r25333, 24, 8;
	cvt.u16.u32 	%rs12978, %r25341;
	ld.local.v2.b32 	{%r25342, %r25343}, [%rd3+112];
	bfe.u32 	%r25344, %r25342, 0, 8;
	cvt.u16.u32 	%rs12977, %r25344;
	bfe.u32 	%r25345, %r25342, 8, 8;
	cvt.u16.u32 	%rs12976, %r25345;
	bfe.u32 	%r25346, %r25342, 16, 8;
	cvt.u16.u32 	%rs12975, %r25346;
	bfe.u32 	%r25347, %r25342, 24, 8;
	cvt.u16.u32 	%rs12974, %r25347;
	bfe.u32 	%r25348, %r25343, 0, 8;
	cvt.u16.u32 	%rs12973, %r25348;
	bfe.u32 	%r25349, %r25343, 8, 8;
	cvt.u16.u32 	%rs12972, %r25349;
	bfe.u32 	%r25350, %r25343, 16, 8;
	cvt.u16.u32 	%rs12971, %r25350;
	bfe.u32 	%r25351, %r25343, 24, 8;
	cvt.u16.u32 	%rs12970, %r25351;
	ld.local.v2.b32 	{%r25352, %r25353}, [%rd3+120];
	bfe.u32 	%r25354, %r25352, 0, 8;
	cvt.u16.u32 	%rs12969, %r25354;
	bfe.u32 	%r25355, %r25352, 8, 8;
	cvt.u16.u32 	%rs12968, %r25355;
	bfe.u32 	%r25356, %r25352, 16, 8;
	cvt.u16.u32 	%rs12967, %r25356;
	bfe.u32 	%r25357, %r25352, 24, 8;
	cvt.u16.u32 	%rs12966, %r25357;
	bfe.u32 	%r25358, %r25353, 0, 8;
	cvt.u16.u32 	%rs12965, %r25358;
	bfe.u32 	%r25359, %r25353, 8, 8;
	cvt.u16.u32 	%rs12964, %r25359;
	bfe.u32 	%r25360, %r25353, 16, 8;
	cvt.u16.u32 	%rs12963, %r25360;
	bfe.u32 	%r25361, %r25353, 24, 8;
	cvt.u16.u32 	%rs12962, %r25361;
	ld.local.v2.b32 	{%r25362, %r25363}, [%rd3+128];
	bfe.u32 	%r25364, %r25362, 0, 8;
	cvt.u16.u32 	%rs12961, %r25364;
	bfe.u32 	%r25365, %r25362, 8, 8;
	cvt.u16.u32 	%rs12960, %r25365;
	bfe.u32 	%r25366, %r25362, 16, 8;
	cvt.u16.u32 	%rs12959, %r25366;
	bfe.u32 	%r25367, %r25362, 24, 8;
	cvt.u16.u32 	%rs12958, %r25367;
	bfe.u32 	%r25368, %r25363, 0, 8;
	cvt.u16.u32 	%rs12957, %r25368;
	bfe.u32 	%r25369, %r25363, 8, 8;
	cvt.u16.u32 	%rs12956, %r25369;
	bfe.u32 	%r25370, %r25363, 16, 8;
	cvt.u16.u32 	%rs12955, %r25370;
	bfe.u32 	%r25371, %r25363, 24, 8;
	cvt.u16.u32 	%rs12954, %r25371;
	ld.local.v2.b32 	{%r25372, %r25373}, [%rd3+136];
	bfe.u32 	%r25374, %r25372, 0, 8;
	cvt.u16.u32 	%rs12953, %r25374;
	bfe.u32 	%r25375, %r25372, 8, 8;
	cvt.u16.u32 	%rs12952, %r25375;
	bfe.u32 	%r25376, %r25372, 16, 8;
	cvt.u16.u32 	%rs12951, %r25376;
	bfe.u32 	%r25377, %r25372, 24, 8;
	cvt.u16.u32 	%rs12950, %r25377;
	bfe.u32 	%r25378, %r25373, 0, 8;
	cvt.u16.u32 	%rs12949, %r25378;
	bfe.u32 	%r25379, %r25373, 8, 8;
	cvt.u16.u32 	%rs12948, %r25379;
	bfe.u32 	%r25380, %r25373, 16, 8;
	cvt.u16.u32 	%rs12947, %r25380;
	bfe.u32 	%r25381, %r25373, 24, 8;
	cvt.u16.u32 	%rs12946, %r25381;
	ld.local.v2.b32 	{%r25382, %r25383}, [%rd3+144];
	bfe.u32 	%r25384, %r25382, 0, 8;
	cvt.u16.u32 	%rs12945, %r25384;
	bfe.u32 	%r25385, %r25382, 8, 8;
	cvt.u16.u32 	%rs12944, %r25385;
	bfe.u32 	%r25386, %r25382, 16, 8;
	cvt.u16.u32 	%rs12943, %r25386;
	bfe.u32 	%r25387, %r25382, 24, 8;
	cvt.u16.u32 	%rs12942, %r25387;
	bfe.u32 	%r25388, %r25383, 0, 8;
	cvt.u16.u32 	%rs12941, %r25388;
	bfe.u32 	%r25389, %r25383, 8, 8;
	cvt.u16.u32 	%rs12940, %r25389;
	bfe.u32 	%r25390, %r25383, 16, 8;
	cvt.u16.u32 	%rs12939, %r25390;
	bfe.u32 	%r25391, %r25383, 24, 8;
	cvt.u16.u32 	%rs12938, %r25391;
	ld.local.v2.b32 	{%r25392, %r25393}, [%rd3+152];
	bfe.u32 	%r25394, %r25392, 0, 8;
	cvt.u16.u32 	%rs12937, %r25394;
	bfe.u32 	%r25395, %r25392, 8, 8;
	cvt.u16.u32 	%rs12936, %r25395;
	bfe.u32 	%r25396, %r25392, 16, 8;
	cvt.u16.u32 	%rs12935, %r25396;
	bfe.u32 	%r25397, %r25392, 24, 8;
	cvt.u16.u32 	%rs12934, %r25397;
	bfe.u32 	%r25398, %r25393, 0, 8;
	cvt.u16.u32 	%rs12933, %r25398;
	bfe.u32 	%r25399, %r25393, 8, 8;
	cvt.u16.u32 	%rs12932, %r25399;
	bfe.u32 	%r25400, %r25393, 16, 8;
	cvt.u16.u32 	%rs12931, %r25400;
	bfe.u32 	%r25401, %r25393, 24, 8;
	cvt.u16.u32 	%rs12930, %r25401;
	ld.local.v2.b32 	{%r25402, %r25403}, [%rd3+160];
	bfe.u32 	%r25404, %r25402, 0, 8;
	cvt.u16.u32 	%rs12929, %r25404;
	bfe.u32 	%r25405, %r25402, 8, 8;
	cvt.u16.u32 	%rs12928, %r25405;
	bfe.u32 	%r25406, %r25402, 16, 8;
	cvt.u16.u32 	%rs12927, %r25406;
	bfe.u32 	%r25407, %r25402, 24, 8;
	cvt.u16.u32 	%rs12926, %r25407;
	bfe.u32 	%r25408, %r25403, 0, 8;
	cvt.u16.u32 	%rs12925, %r25408;
	bfe.u32 	%r25409, %r25403, 8, 8;
	cvt.u16.u32 	%rs12924, %r25409;
	bfe.u32 	%r25410, %r25403, 16, 8;
	cvt.u16.u32 	%rs12923, %r25410;
	bfe.u32 	%r25411, %r25403, 24, 8;
	cvt.u16.u32 	%rs12922, %r25411;
	ld.local.v2.b32 	{%r25412, %r25413}, [%rd3+168];
	bfe.u32 	%r25414, %r25412, 0, 8;
	cvt.u16.u32 	%rs12921, %r25414;
	bfe.u32 	%r25415, %r25412, 8, 8;
	cvt.u16.u32 	%rs12920, %r25415;
	bfe.u32 	%r25416, %r25412, 16, 8;
	cvt.u16.u32 	%rs12919, %r25416;
	bfe.u32 	%r25417, %r25412, 24, 8;
	cvt.u16.u32 	%rs12918, %r25417;
	bfe.u32 	%r25418, %r25413, 0, 8;
	cvt.u16.u32 	%rs12917, %r25418;
	bfe.u32 	%r25419, %r25413, 8, 8;
	cvt.u16.u32 	%rs12916, %r25419;
	bfe.u32 	%r25420, %r25413, 16, 8;
	cvt.u16.u32 	%rs12915, %r25420;
	bfe.u32 	%r25421, %r25413, 24, 8;
	cvt.u16.u32 	%rs12914, %r25421;
	ld.local.v2.b32 	{%r25422, %r25423}, [%rd3+176];
	bfe.u32 	%r25424, %r25422, 0, 8;
	cvt.u16.u32 	%rs12913, %r25424;
	bfe.u32 	%r25425, %r25422, 8, 8;
	cvt.u16.u32 	%rs12912, %r25425;
	bfe.u32 	%r25426, %r25422, 16, 8;
	cvt.u16.u32 	%rs12911, %r25426;
	bfe.u32 	%r25427, %r25422, 24, 8;
	cvt.u16.u32 	%rs12910, %r25427;
	bfe.u32 	%r25428, %r25423, 0, 8;
	cvt.u16.u32 	%rs12909, %r25428;
	bfe.u32 	%r25429, %r25423, 8, 8;
	cvt.u16.u32 	%rs12908, %r25429;
	bfe.u32 	%r25430, %r25423, 16, 8;
	cvt.u16.u32 	%rs12907, %r25430;
	bfe.u32 	%r25431, %r25423, 24, 8;
	cvt.u16.u32 	%rs12906, %r25431;
	ld.local.v2.b32 	{%r25432, %r25433}, [%rd3+184];
	bfe.u32 	%r25434, %r25432, 0, 8;
	cvt.u16.u32 	%rs12905, %r25434;
	bfe.u32 	%r25435, %r25432, 8, 8;
	cvt.u16.u32 	%rs12904, %r25435;
	bfe.u32 	%r25436, %r25432, 16, 8;
	cvt.u16.u32 	%rs12903, %r25436;
	bfe.u32 	%r25437, %r25432, 24, 8;
	cvt.u16.u32 	%rs12902, %r25437;
	bfe.u32 	%r25438, %r25433, 0, 8;
	cvt.u16.u32 	%rs12901, %r25438;
	bfe.u32 	%r25439, %r25433, 8, 8;
	cvt.u16.u32 	%rs12900, %r25439;
	bfe.u32 	%r25440, %r25433, 16, 8;
	cvt.u16.u32 	%rs12899, %r25440;
	bfe.u32 	%r25441, %r25433, 24, 8;
	cvt.u16.u32 	%rs12898, %r25441;
	ld.local.v2.b32 	{%r25442, %r25443}, [%rd3+192];
	bfe.u32 	%r25444, %r25442, 0, 8;
	cvt.u16.u32 	%rs12897, %r25444;
	bfe.u32 	%r25445, %r25442, 8, 8;
	cvt.u16.u32 	%rs12896, %r25445;
	bfe.u32 	%r25446, %r25442, 16, 8;
	cvt.u16.u32 	%rs12895, %r25446;
	bfe.u32 	%r25447, %r25442, 24, 8;
	cvt.u16.u32 	%rs12894, %r25447;
	bfe.u32 	%r25448, %r25443, 0, 8;
	cvt.u16.u32 	%rs12893, %r25448;
	bfe.u32 	%r25449, %r25443, 8, 8;
	cvt.u16.u32 	%rs12892, %r25449;
	bfe.u32 	%r25450, %r25443, 16, 8;
	cvt.u16.u32 	%rs12891, %r25450;
	bfe.u32 	%r25451, %r25443, 24, 8;
	cvt.u16.u32 	%rs12890, %r25451;
	ld.local.v2.b32 	{%r25452, %r25453}, [%rd3+200];
	bfe.u32 	%r25454, %r25452, 0, 8;
	cvt.u16.u32 	%rs12889, %r25454;
	bfe.u32 	%r25455, %r25452, 8, 8;
	cvt.u16.u32 	%rs12888, %r25455;
	bfe.u32 	%r25456, %r25452, 16, 8;
	cvt.u16.u32 	%rs12887, %r25456;
	bfe.u32 	%r25457, %r25452, 24, 8;
	cvt.u16.u32 	%rs12886, %r25457;
	bfe.u32 	%r25458, %r25453, 0, 8;
	cvt.u16.u32 	%rs12885, %r25458;
	bfe.u32 	%r25459, %r25453, 8, 8;
	cvt.u16.u32 	%rs12884, %r25459;
	bfe.u32 	%r25460, %r25453, 16, 8;
	cvt.u16.u32 	%rs12883, %r25460;
	bfe.u32 	%r25461, %r25453, 24, 8;
	cvt.u16.u32 	%rs12882, %r25461;
	ld.local.v2.b32 	{%r25462, %r25463}, [%rd3+208];
	bfe.u32 	%r25464, %r25462, 0, 8;
	cvt.u16.u32 	%rs12881, %r25464;
	bfe.u32 	%r25465, %r25462, 8, 8;
	cvt.u16.u32 	%rs12880, %r25465;
	bfe.u32 	%r25466, %r25462, 16, 8;
	cvt.u16.u32 	%rs12879, %r25466;
	bfe.u32 	%r25467, %r25462, 24, 8;
	cvt.u16.u32 	%rs12878, %r25467;
	bfe.u32 	%r25468, %r25463, 0, 8;
	cvt.u16.u32 	%rs12877, %r25468;
	bfe.u32 	%r25469, %r25463, 8, 8;
	cvt.u16.u32 	%rs12876, %r25469;
	bfe.u32 	%r25470, %r25463, 16, 8;
	cvt.u16.u32 	%rs12875, %r25470;
	bfe.u32 	%r25471, %r25463, 24, 8;
	cvt.u16.u32 	%rs12874, %r25471;
	ld.local.v2.b32 	{%r25472, %r25473}, [%rd3+216];
	bfe.u32 	%r25474, %r25472, 0, 8;
	cvt.u16.u32 	%rs12873, %r25474;
	bfe.u32 	%r25475, %r25472, 8, 8;
	cvt.u16.u32 	%rs12872, %r25475;
	bfe.u32 	%r25476, %r25472, 16, 8;
	cvt.u16.u32 	%rs12871, %r25476;
	bfe.u32 	%r25477, %r25472, 24, 8;
	cvt.u16.u32 	%rs12870, %r25477;
	bfe.u32 	%r25478, %r25473, 0, 8;
	cvt.u16.u32 	%rs12869, %r25478;
	bfe.u32 	%r25479, %r25473, 8, 8;
	cvt.u16.u32 	%rs12868, %r25479;
	bfe.u32 	%r25480, %r25473, 16, 8;
	cvt.u16.u32 	%rs12867, %r25480;
	bfe.u32 	%r25481, %r25473, 24, 8;
	cvt.u16.u32 	%rs12866, %r25481;
	ld.local.v2.b32 	{%r25482, %r25483}, [%rd3+224];
	bfe.u32 	%r25484, %r25482, 0, 8;
	cvt.u16.u32 	%rs12865, %r25484;
	bfe.u32 	%r25485, %r25482, 8, 8;
	cvt.u16.u32 	%rs12864, %r25485;
	bfe.u32 	%r25486, %r25482, 16, 8;
	cvt.u16.u32 	%rs12863, %r25486;
	bfe.u32 	%r25487, %r25482, 24, 8;
	cvt.u16.u32 	%rs12862, %r25487;
	bfe.u32 	%r25488, %r25483, 0, 8;
	cvt.u16.u32 	%rs12861, %r25488;
	bfe.u32 	%r25489, %r25483, 8, 8;
	cvt.u16.u32 	%rs12860, %r25489;
	bfe.u32 	%r25490, %r25483, 16, 8;
	cvt.u16.u32 	%rs12859, %r25490;
	bfe.u32 	%r25491, %r25483, 24, 8;
	cvt.u16.u32 	%rs12858, %r25491;
	ld.local.v2.b32 	{%r25492, %r25493}, [%rd3+232];
	bfe.u32 	%r25494, %r25492, 0, 8;
	cvt.u16.u32 	%rs12857, %r25494;
	bfe.u32 	%r25495, %r25492, 8, 8;
	cvt.u16.u32 	%rs12856, %r25495;
	bfe.u32 	%r25496, %r25492, 16, 8;
	cvt.u16.u32 	%rs12855, %r25496;
	bfe.u32 	%r25497, %r25492, 24, 8;
	cvt.u16.u32 	%rs12854, %r25497;
	bfe.u32 	%r25498, %r25493, 0, 8;
	cvt.u16.u32 	%rs12853, %r25498;
	bfe.u32 	%r25499, %r25493, 8, 8;
	cvt.u16.u32 	%rs12852, %r25499;
	bfe.u32 	%r25500, %r25493, 16, 8;
	cvt.u16.u32 	%rs12851, %r25500;
	bfe.u32 	%r25501, %r25493, 24, 8;
	cvt.u16.u32 	%rs12850, %r25501;
	ld.local.v2.b32 	{%r25502, %r25503}, [%rd3+240];
	bfe.u32 	%r25504, %r25502, 0, 8;
	cvt.u16.u32 	%rs12849, %r25504;
	bfe.u32 	%r25505, %r25502, 8, 8;
	cvt.u16.u32 	%rs12848, %r25505;
	bfe.u32 	%r25506, %r25502, 16, 8;
	cvt.u16.u32 	%rs12847, %r25506;
	bfe.u32 	%r25507, %r25502, 24, 8;
	cvt.u16.u32 	%rs12846, %r25507;
	bfe.u32 	%r25508, %r25503, 0, 8;
	cvt.u16.u32 	%rs12845, %r25508;
	bfe.u32 	%r25509, %r25503, 8, 8;
	cvt.u16.u32 	%rs12844, %r25509;
	bfe.u32 	%r25510, %r25503, 16, 8;
	cvt.u16.u32 	%rs12843, %r25510;
	bfe.u32 	%r25511, %r25503, 24, 8;
	cvt.u16.u32 	%rs12842, %r25511;
	ld.local.v2.b32 	{%r25512, %r25513}, [%rd3+248];
	bfe.u32 	%r25514, %r25512, 0, 8;
	cvt.u16.u32 	%rs12841, %r25514;
	bfe.u32 	%r25515, %r25512, 8, 8;
	cvt.u16.u32 	%rs12840, %r25515;
	bfe.u32 	%r25516, %r25512, 16, 8;
	cvt.u16.u32 	%rs12839, %r25516;
	bfe.u32 	%r25517, %r25512, 24, 8;
	cvt.u16.u32 	%rs12838, %r25517;
	bfe.u32 	%r25518, %r25513, 0, 8;
	cvt.u16.u32 	%rs12837, %r25518;
	bfe.u32 	%r25519, %r25513, 8, 8;
	cvt.u16.u32 	%rs12836, %r25519;
	bfe.u32 	%r25520, %r25513, 16, 8;
	cvt.u16.u32 	%rs12835, %r25520;
	bfe.u32 	%r25521, %r25513, 24, 8;
	cvt.u16.u32 	%rs12834, %r25521;
	ld.local.v2.b32 	{%r25522, %r25523}, [%rd3+256];
	bfe.u32 	%r25524, %r25522, 0, 8;
	cvt.u16.u32 	%rs12833, %r25524;
	bfe.u32 	%r25525, %r25522, 8, 8;
	cvt.u16.u32 	%rs12832, %r25525;
	bfe.u32 	%r25526, %r25522, 16, 8;
	cvt.u16.u32 	%rs12831, %r25526;
	bfe.u32 	%r25527, %r25522, 24, 8;
	cvt.u16.u32 	%rs12830, %r25527;
	bfe.u32 	%r25528, %r25523, 0, 8;
	cvt.u16.u32 	%rs12829, %r25528;
	bfe.u32 	%r25529, %r25523, 8, 8;
	cvt.u16.u32 	%rs12828, %r25529;
	bfe.u32 	%r25530, %r25523, 16, 8;
	cvt.u16.u32 	%rs12827, %r25530;
	bfe.u32 	%r25531, %r25523, 24, 8;
	cvt.u16.u32 	%rs12826, %r25531;
	ld.local.v2.b32 	{%r25532, %r25533}, [%rd3+264];
	bfe.u32 	%r25534, %r25532, 0, 8;
	cvt.u16.u32 	%rs12825, %r25534;
	bfe.u32 	%r25535, %r25532, 8, 8;
	cvt.u16.u32 	%rs12824, %r25535;
	bfe.u32 	%r25536, %r25532, 16, 8;
	cvt.u16.u32 	%rs12823, %r25536;
	bfe.u32 	%r25537, %r25532, 24, 8;
	cvt.u16.u32 	%rs12822, %r25537;
	bfe.u32 	%r25538, %r25533, 0, 8;
	cvt.u16.u32 	%rs12821, %r25538;
	bfe.u32 	%r25539, %r25533, 8, 8;
	cvt.u16.u32 	%rs12820, %r25539;
	bfe.u32 	%r25540, %r25533, 16, 8;
	cvt.u16.u32 	%rs12819, %r25540;
	bfe.u32 	%r25541, %r25533, 24, 8;
	cvt.u16.u32 	%rs12818, %r25541;
$L__BB6_73:
	ld.param.u32 	%r27814, [_ZN3cub18CUB_300001_SM_10006detail6reduce28DeviceReduceSingleTileKernelINS2_10policy_hubI4Itemy13Addition_funcE10Policy1000EPS5_S9_iS6_S5_S5_N4cuda3std3__410__identityEEEvT0_T1_T2_T3_T4_T6__param_2];
	setp.lt.s32 	%p97, %r27814, 129;
	@%p97 bra 	$L__BB6_80;
	ld.shared.v2.b32 	{%r25543, %r25544}, [_ZZN3cub18CUB_300001_SM_10006detail6reduce28DeviceReduceSingleTileKernelINS2_10policy_hubI4Itemy13Addition_funcE10Policy1000EPS5_S9_iS6_S5_S5_N4cuda3std3__410__identityEEEvT0_T1_T2_T3_T4_T6_E12temp_storage+1360];
	ld.shared.v2.b32 	{%r25545, %r25546}, [_ZZN3cub18CUB_300001_SM_10006detail6reduce28DeviceReduceSingleTileKernelINS2_10policy_hubI4Itemy13Addition_funcE10Policy1000EPS5_S9_iS6_S5_S5_N4cuda3std3__410__identityEEEvT0_T1_T2_T3_T4_T6_E12temp_storage+1352];
	ld.shared.v2.b32 	{%r25547, %r25548}, [_ZZN3cub18CUB_300001_SM_10006detail6reduce28DeviceReduceSingleTileKernelINS2_10policy_hubI4Itemy13Addition_funcE10Policy1000EPS5_S9_iS6_S5_S5_N4cuda3std3__410__identityEEEvT0_T1_T2_T3_T4_T6_E12temp_storage+1344];
	ld.shared.v2.b32 	{%r25549, %r25550}, [_ZZN3cub18CUB_300001_SM_10006detail6reduce28DeviceReduceSingleTileKernelINS2_10policy_hubI4Itemy13Addition_funcE10Policy1000EPS5_S9_iS6_S5_S5_N4cuda3std3__410__identityEEEvT0_T1_T2_T3_T4_T6_E12temp_storage+1336];
	ld.shared.v2.b32 	{%r25551, %r25552}, [_ZZN3cub18CUB_300001_SM_10006detail6reduce28DeviceReduceSingleTileKernelINS2_10policy_hubI4Itemy13Addition_funcE10Policy1000EPS5_S9_iS6_S5_S5_N4cuda3std3__410__identityEEEvT0_T1_T2_T3_T4_T6_E12temp_storage+1328];
	ld.shared.v2.b32 	{%r25553, %r25554}, [_ZZN3cub18CUB_300001_SM_10006detail6reduce28DeviceReduceSingleTileKernelINS2_10policy_hubI4Itemy13Addition_funcE10Policy1000EPS5_S9_iS6_S5_S5_N4cuda3std3__410__identityEEEvT0_T1_T2_T3_T4_T6_E12temp_storage+1320];
	ld.shared.v2.b32 	{%r25555, %r25556}, [_ZZN3cub18CUB_300001_SM_10006detail6reduce28DeviceReduceSingleTileKernelINS2_10policy_hubI4Itemy13Addition_funcE10Policy1000EPS5_S9_iS6_S5_S5_N4cuda3std3__410__identityEEEvT0_T1_T2_T3_T4_T6_E12temp_storage+1312];
	ld.shared.v2.b32 	{%r25557, %r25558}, [_ZZN3cub18CUB_300001_SM_10006detail6reduce28DeviceReduceSingleTileKernelINS2_10policy_hubI4Itemy13Addition_funcE10Policy1000EPS5_S9_iS6_S5_S5_N4cuda3std3__410__identityEEEvT0_T1_T2_T3_T4_T6_E12temp_storage+1304];
	ld.shared.v2.b32 	{%r25559, %r25560}, [_ZZN3cub18CUB_300001_SM_10006detail6reduce28DeviceReduceSingleTileKernelINS2_10policy_hubI4Itemy13Addition_funcE10Policy1000EPS5_S9_iS6_S5_S5_N4cuda3std3__410__identityEEEvT0_T1_T2_T3_T4_T6_E12temp_storage+1296];
	ld.shared.v2.b32 	{%r25561, %r25562}, [_ZZN3cub18CUB_300001_SM_10006detail6reduce28DeviceReduceSingleTileKernelINS2_10policy_hubI4Itemy13Addition_funcE10Policy1000EPS5_S9_iS6_S5_S5_N4cuda3std3__410__identityEEEvT0_T1_T2_T3_T4_T6_E12temp_storage+1288];
	ld.shared.v2.b32 	{%r25563, %r25564}, [_ZZN3cub18CUB_300001_SM_10006detail6reduce28DeviceReduceSingleTileKernelINS2_10policy_hubI4Itemy13Addition_funcE10Policy1000EPS5_S9_iS6_S5_S5_N4cuda3std3__410__identityEEEvT0_T1_T2_T3_T4_T6_E12temp_storage+1280];
	ld.shared.v2.b32 	{%r25565, %r25566}, [_ZZN3cub18CUB_300001_SM_10006detail6reduce28DeviceReduceSingleTileKernelINS2_10policy_hubI4Itemy13Addition_funcE10Policy1000EPS5_S9_iS6_S5_S5_N4cuda3std3__410__identityEEEvT0_T1_T2_T3_T4_T6_E12temp_storage+1272];
	ld.shared.v2.b32 	{%r25567, %r25568}, [_ZZN3cub18CUB_300001_SM_10006detail6reduce28DeviceReduceSingleTileKernelINS2_10policy_hubI4Itemy13Addition_funcE10Policy1000EPS5_S9_iS6_S5_S5_N4cuda3std3__410__identityEEEvT0_T1_T2_T3_T4_T6_E12temp_storage+1264];
	ld.shared.v2.b32 	{%r25569, %r25570}, [_ZZN3cub18CUB_300001_SM_10006detail6reduce28DeviceReduceSingleTileKernelINS2_10policy_hubI4Itemy13Addition_funcE10Policy1000EPS5_S9_iS6_S5_S5_N4cuda3std3__410__identityEEEvT0_T1_T2_T3_T4_T6_E12temp_storage+1256];
	ld.shared.v2.b32 	{%r25571, %r25572}, [_ZZN3cub18CUB_300001_SM_10006detail6reduce28DeviceReduceSingleTileKernelINS2_10policy_hubI4Itemy13Addition_funcE10Policy1000EPS5_S9_iS6_S5_S5_N4cuda3std3__410__identityEEEvT0_T1_T2_T3_T4_T6_E12temp_storage+1248];
	ld.shared.v2.b32 	{%r25573, %r25574}, [_ZZN3cub18CUB_300001_SM_10006detail6reduce28DeviceReduceSingleTileKernelINS2_10policy_hubI4Itemy13Addition_funcE10Policy1000EPS5_S9_iS6_S5_S5_N4cuda3std3__410__identityEEEvT0_T1_T2_T3_T4_T6_E12temp_storage+1240];
	ld.shared.v2.b32 	{%r25575, %r25576}, [_ZZN3cub18CUB_300001_SM_10006detail6reduce28DeviceReduceSingleTileKernelINS2_10policy_hubI4Itemy13Addition_funcE10Policy1000EPS5_S9_iS6_S5_S5_N4cuda3std3__410__identityEEEvT0_T1_T2_T3_T4_T6_E12temp_storage+1232];
	ld.shared.v2.b32 	{%r25577, %r25578}, [_ZZN3cub18CUB_300001_SM_10006detail6reduce28DeviceReduceSingleTileKernelINS2_10policy_hubI4Itemy13Addition_funcE10Policy1000EPS5_S9_iS6_S5_S5_N4cuda3std3__410__identityEEEvT0_T1_T2_T3_T4_T6_E12temp_storage+1224];
	ld.shared.v2.b32 	{%r25579, %r25580}, [_ZZN3cub18CUB_300001_SM_10006detail6reduce28DeviceReduceSingleTileKernelINS2_10policy_hubI4Itemy13Addition_funcE10Policy1000EPS5_S9_iS6_S5_S5_N4cuda3std3__410__identityEEEvT0_T1_T2_T3_T4_T6_E12temp_storage+1216];
	ld.shared.v2.b32 	{%r25581, %r25582}, [_ZZN3cub18CUB_300001_SM_10006detail6reduce28DeviceReduceSingleTileKernelINS2_10policy_hubI4Itemy13Addition_funcE10Policy1000EPS5_S9_iS6_S5_S5_N4cuda3std3__410__identityEEEvT0_T1_T2_T3_T4_T6_E12temp_storage+1208];
	ld.shared.v2.b32 	{%r25583, %r25584}, [_ZZN3cub18CUB_300001_SM_10006detail6reduce28DeviceReduceSingleTileKernelINS2_10policy_hubI4Itemy13Addition_funcE10Policy1000EPS5_S9_iS6_S5_S5_N4cuda3std3__410__identityEEEvT0_T1_T2_T3_T4_T6_E12temp_storage+1200];
	ld.shared.v2.b32 	{%r25585, %r25586}, [_ZZN3cub18CUB_300001_SM_10006detail6reduce28DeviceReduceSingleTileKernelINS2_10policy_hubI4Itemy13Addition_funcE10Policy1000EPS5_S9_iS6_S5_S5_N4cuda3std3__410__identityEEEvT0_T1_T2_T3_T4_T6_E12temp_storage+1192];
	ld.shared.v2.b32 	{%r25587, %r25588}, [_ZZN3cub18CUB_300001_SM_10006detail6reduce28DeviceReduceSingleTileKernelINS2_10policy_hubI4Itemy13Addition_funcE10Policy1000EPS5_S9_iS6_S5_S5_N4cuda3std3__410__identityEEEvT0_T1_T2_T3_T4_T6_E12temp_storage+1184];
	ld.shared.v2.b32 	{%r25589, %r25590}, [_ZZN3cub18CUB_300001_SM_10006detail6reduce28DeviceReduceSingleTileKernelINS2_10policy_hubI4Itemy13Addition_funcE10Policy1000EPS5_S9_iS6_S5_S5_N4cuda3std3__410__identityEEEvT0_T1_T2_T3_T4_T6_E12temp_storage+1176];
	ld.shared.v2.b32 	{%r25591, %r25592}, [_ZZN3cub18CUB_300001_SM_10006detail6reduce28DeviceReduceSingleTileKernelINS2_10policy_hubI4Itemy13Addition_funcE10Policy1000EPS5_S9_iS6_S5_S5_N4cuda3std3__410__identityEEEvT0_T1_T2_T3_T4_T6_E12temp_storage+1168];
	ld.shared.v2.b32 	{%r25593, %r25594}, [_ZZN3cub18CUB_300001_SM_10006detail6reduce28DeviceReduceSingleTileKernelINS2_10policy_hubI4Itemy13Addition_funcE10Policy1000EPS5_S9_iS6_S5_S5_N4cuda3std3__410__identityEEEvT0_T1_T2_T3_T4_T6_E12temp_storage+1160];
	ld.shared.v2.b32 	{%r25595, %r25596}, [_ZZN3cub18CUB_300001_SM_10006detail6reduce28DeviceReduceSingleTileKernelINS2_10policy_hubI4Itemy13Addition_funcE10Policy1000EPS5_S9_iS6_S5_S5_N4cuda3std3__410__identityEEEvT0_T1_T2_T3_T4_T6_E12temp_storage+1152];
	ld.shared.v2.b32 	{%r25597, %r25598}, [_ZZN3cub18CUB_300001_SM_10006detail6reduce28DeviceReduceSingleTileKernelINS2_10policy_hubI4Itemy13Addition_funcE10Policy1000EPS5_S9_iS6_S5_S5_N4cuda3std3__410__identityEEEvT0_T1_T2_T3_T4_T6_E12temp_storage+1144];
	ld.shared.v2.b32 	{%r25599, %r25600}, [_ZZN3cub18CUB_300001_SM_10006detail6reduce28DeviceReduceSingleTileKernelINS2_10policy_hubI4Itemy13Addition_funcE10Policy1000EPS5_S9_iS6_S5_S5_N4cuda3std3__410__identityEEEvT0_T1_T2_T3_T4_T6_E12temp_storage+1136];
	ld.shared.v2.b32 	{%r25601, %r25602}, [_ZZN3cub18CUB_300001_SM_10006detail6reduce28DeviceReduceSingleTileKernelINS2_10policy_hubI4Itemy13Addition_funcE10Policy1000EPS5_S9_iS6_S5_S5_N4cuda3std3__410__identityEEEvT0_T1_T2_T3_T4_T6_E12temp_storage+1128];
	ld.shared.v2.b32 	{%r25603, %r25604}, [_ZZN3cub18CUB_300001_SM_10006detail6reduce28DeviceReduceSingleTileKernelINS2_10policy_hubI4Itemy13Addition_funcE10Policy1000EPS5_S9_iS6_S5_S5_N4cuda3std3__410__identityEEEvT0_T1_T2_T3_T4_T6_E12temp_storage+1120];
	ld.shared.v2.b32 	{%r25605, %r25606}, [_ZZN3cub18CUB_300001_SM_10006detail6reduce28DeviceReduceSingleTileKernelINS2_10policy_hubI4Itemy13Addition_funcE10Policy1000EPS5_S9_iS6_S5_S5_N4cuda3std3__410__identityEEEvT0_T1_T2_T3_T4_T6_E12temp_storage+1112];
	bfe.u32 	%r25607, %r25605, 0, 8;
	cvt.u16.u32 	%rs15130, %r25607;
	ld.shared.f64 	%fd30, [_ZZN3cub18CUB_300001_SM_10006detail6reduce28DeviceReduceSingleTileKernelINS2_10policy_hubI4Itemy13Addition_funcE10Policy1000EPS5_S9_iS6_S5_S5_N4cuda3std3__410__identityEEEvT0_T1_T2_T3_T4_T6_E12temp_storage+1104];
	ld.shared.u32 	%r432, [_ZZN3cub18CUB_300001_SM_10006detail6reduce28DeviceReduceSingleTileKernelINS2_10policy_hubI4Itemy13Addition_funcE10Policy1000EPS5_S9_iS6_S5_S5_N4cuda3std3__410__identityEEEvT0_T1_T2_T3_T4_T6_E12temp_storage+1096];
	st.local.u32 	[%rd4], %r432;
	st.local.f64 	[%rd4+8], %fd30;
	st.local.v2.b32 	[%rd4+16], {%r25605, %r25606};
	st.local.v2.b32 	[%rd4+24], {%r25603, %r25604};
	st.local.v2.b32 	[%rd4+32], {%r25601, %r25602};
	st.local.v2.b32 	[%rd4+40], {%r25599, %r25600};
	st.local.v2.b32 	[%rd4+48], {%r25597, %r25598};
	st.local.v2.b32 	[%rd4+56], {%r25595, %r25596};
	st.local.v2.b32 	[%rd4+64], {%r25593, %r25594};
	st.local.v2.b32 	[%rd4+72], {%r25591, %r25592};
	st.local.v2.b32 	[%rd4+80], {%r25589, %r25590};
	st.local.v2.b32 	[%rd4+88], {%r25587, %r25588};
	st.local.v2.b32 	[%rd4+96], {%r25585, %r25586};
	st.local.v2.b32 	[%rd4+104], {%r25583, %r25584};
	st.local.v2.b32 	[%rd4+112], {%r25581, %r25582};
	st.local.v2.b32 	[%rd4+120], {%r25579, %r25580};
	st.local.v2.b32 	[%rd4+128], {%r25577, %r25578};
	st.local.v2.b32 	[%rd4+136], {%r25575, %r25576};
	st.local.v2.b32 	[%rd4+144], {%r25573, %r25574};
	st.local.v2.b32 	[%rd4+152], {%r25571, %r25572};
	st.local.v2.b32 	[%rd4+160], {%r25569, %r25570};
	st.local.v2.b32 	[%rd4+168], {%r25567, %r25568};
	st.local.v2.b32 	[%rd4+176], {%r25565, %r25566};
	st.local.v2.b32 	[%rd4+184], {%r25563, %r25564};
	st.local.v2.b32 	[%rd4+192], {%r25561, %r25562};
	st.local.v2.b32 	[%rd4+200], {%r25559, %r25560};
	st.local.v2.b32 	[%rd4+208], {%r25557, %r25558};
	st.local.v2.b32 	[%rd4+216], {%r25555, %r25556};
	st.local.v2.b32 	[%rd4+224], {%r25553, %r25554};
	st.local.v2.b32 	[%rd4+232], {%r25551, %r25552};
	st.local.v2.b32 	[%rd4+240], {%r25549, %r25550};
	st.local.v2.b32 	[%rd4+248], {%r25547, %r25548};
	st.local.v2.b32 	[%rd4+256], {%r25545, %r25546};
	st.local.v2.b32 	[%rd4+264], {%r25543, %r25544};
	st.local.u32 	[%rd3], %r27825;
	st.local.f64 	[%rd3+8], %fd78;
	cvt.u32.u16 	%r25608, %rs13066;
	cvt.u32.u16 	%r25609, %rs13067;
	prmt.b32 	%r25610, %r25609, %r25608, 0x3340U;
	cvt.u32.u16 	%r25611, %rs13068;
	cvt.u32.u16 	%r25612, %rs13069;
	prmt.b32 	%r25613, %r25612, %r25611, 0x3340U;
	prmt.b32 	%r25614, %r25613, %r25610, 0x5410U;
	cvt.u32.u16 	%r25615, %rs13070;
	cvt.u32.u16 	%r25616, %rs13071;
	prmt.b32 	%r25617, %r25616, %r25615, 0x3340U;
	cvt.u32.u16 	%r25618, %rs13072;
	cvt.u32.u16 	%r25619, %rs13073;
	prmt.b32 	%r25620, %r25619, %r25618, 0x3340U;
	prmt.b32 	%r25621, %r25620, %r25617, 0x5410U;
	st.local.v2.b32 	[%rd3+16], {%r25621, %r25614};
	cvt.u32.u16 	%r25622, %rs13058;
	cvt.u32.u16 	%r25623, %rs13059;
	prmt.b32 	%r25624, %r25623, %r25622, 0x3340U;
	cvt.u32.u16 	%r25625, %rs13060;
	cvt.u32.u16 	%r25626, %rs13061;
	prmt.b32 	%r25627, %r25626, %r25625, 0x3340U;
	prmt.b32 	%r25628, %r25627, %r25624, 0x5410U;
	cvt.u32.u16 	%r25629, %rs13062;
	cvt.u32.u16 	%r25630, %rs13063;
	prmt.b32 	%r25631, %r25630, %r25629, 0x3340U;
	cvt.u32.u16 	%r25632, %rs13064;
	cvt.u32.u16 	%r25633, %rs13065;
	prmt.b32 	%r25634, %r25633, %r25632, 0x3340U;
	prmt.b32 	%r25635, %r25634, %r25631, 0x5410U;
	st.local.v2.b32 	[%rd3+24], {%r25635, %r25628};
	cvt.u32.u16 	%r25636, %rs13050;
	cvt.u32.u16 	%r25637, %rs13051;
	prmt.b32 	%r25638, %r25637, %r25636, 0x3340U;
	cvt.u32.u16 	%r25639, %rs13052;
	cvt.u32.u16 	%r25640, %rs13053;
	prmt.b32 	%r25641, %r25640, %r25639, 0x3340U;
	prmt.b32 	%r25642, %r25641, %r25638, 0x5410U;
	cvt.u32.u16 	%r25643, %rs13054;
	cvt.u32.u16 	%r25644, %rs13055;
	prmt.b32 	%r25645, %r25644, %r25643, 0x3340U;
	cvt.u32.u16 	%r25646, %rs13056;
	cvt.u32.u16 	%r25647, %rs13057;
	prmt.b32 	%r25648, %r25647, %r25646, 0x3340U;
	prmt.b32 	%r25649, %r25648, %r25645, 0x5410U;
	st.local.v2.b32 	[%rd3+32], {%r25649, %r25642};
	cvt.u32.u16 	%r25650, %rs13042;
	cvt.u32.u16 	%r25651, %rs13043;
	prmt.b32 	%r25652, %r25651, %r25650, 0x3340U;
	cvt.u32.u16 	%r25653, %rs13044;
	cvt.u32.u16 	%r25654, %rs13045;
	prmt.b32 	%r25655, %r25654, %r25653, 0x3340U;
	prmt.b32 	%r25656, %r25655, %r25652, 0x5410U;
	cvt.u32.u16 	%r25657, %rs13046;
	cvt.u32.u16 	%r25658, %rs13047;
	prmt.b32 	%r25659, %r25658, %r25657, 0x3340U;
	cvt.u32.u16 	%r25660, %rs13048;
	cvt.u32.u16 	%r25661, %rs13049;
	prmt.b32 	%r25662, %r25661, %r25660, 0x3340U;
	prmt.b32 	%r25663, %r25662, %r25659, 0x5410U;
	st.local.v2.b32 	[%rd3+40], {%r25663, %r25656};
	cvt.u32.u16 	%r25664, %rs13034;
	cvt.u32.u16 	%r25665, %rs13035;
	prmt.b32 	%r25666, %r25665, %r25664, 0x3340U;
	cvt.u32.u16 	%r25667, %rs13036;
	cvt.u32.u16 	%r25668, %rs13037;
	prmt.b32 	%r25669, %r25668, %r25667, 0x3340U;
	prmt.b32 	%r25670, %r25669, %r25666, 0x5410U;
	cvt.u32.u16 	%r25671, %rs13038;
	cvt.u32.u16 	%r25672, %rs13039;
	prmt.b32 	%r25673, %r25672, %r25671, 0x3340U;
	cvt.u32.u16 	%r25674, %rs13040;
	cvt.u32.u16 	%r25675, %rs13041;
	prmt.b32 	%r25676, %r25675, %r25674, 0x3340U;
	prmt.b32 	%r25677, %r25676, %r25673, 0x5410U;
	st.local.v2.b32 	[%rd3+48], {%r25677, %r25670};
	cvt.u32.u16 	%r25678, %rs13026;
	cvt.u32.u16 	%r25679, %rs13027;
	prmt.b32 	%r25680, %r25679, %r25678, 0x3340U;
	cvt.u32.u16 	%r25681, %rs13028;
	cvt.u32.u16 	%r25682, %rs13029;
	prmt.b32 	%r25683, %r25682, %r25681, 0x3340U;
	prmt.b32 	%r25684, %r25683, %r25680, 0x5410U;
	cvt.u32.u16 	%r25685, %rs13030;
	cvt.u32.u16 	%r25686, %rs13031;
	prmt.b32 	%r25687, %r25686, %r25685, 0x3340U;
	cvt.u32.u16 	%r25688, %rs13032;
	cvt.u32.u16 	%r25689, %rs13033;
	prmt.b32 	%r25690, %r25689, %r25688, 0x3340U;
	prmt.b32 	%r25691, %r25690, %r25687, 0x5410U;
	st.local.v2.b32 	[%rd3+56], {%r25691, %r25684};
	cvt.u32.u16 	%r25692, %rs13018;
	cvt.u32.u16 	%r25693, %rs13019;
	prmt.b32 	%r25694, %r25693, %r25692, 0x3340U;
	cvt.u32.u16 	%r25695, %rs13020;
	cvt.u32.u16 	%r25696, %rs13021;
	prmt.b32 	%r25697, %r25696, %r25695, 0x3340U;
	prmt.b32 	%r25698, %r25697, %r25694, 0x5410U;
	cvt.u32.u16 	%r25699, %rs13022;
	cvt.u32.u16 	%r25700, %rs13023;
	prmt.b32 	%r25701, %r25700, %r25699, 0x3340U;
	cvt.u32.u16 	%r25702, %rs13024;
	cvt.u32.u16 	%r25703, %rs13025;
	prmt.b32 	%r25704, %r25703, %r25702, 0x3340U;
	prmt.b32 	%r25705, %r25704, %r25701, 0x5410U;
	st.local.v2.b32 	[%rd3+64], {%r25705, %r25698};
	cvt.u32.u16 	%r25706, %rs13010;
	cvt.u32.u16 	%r25707, %rs13011;
	prmt.b32 	%r25708, %r25707, %r25706, 0x3340U;
	cvt.u32.u16 	%r25709, %rs13012;
	cvt.u32.u16 	%r25710, %rs13013;
	prmt.b32 	%r25711, %r25710, %r25709, 0x3340U;
	prmt.b32 	%r25712, %r25711, %r25708, 0x5410U;
	cvt.u32.u16 	%r25713, %rs13014;
	cvt.u32.u16 	%r25714, %rs13015;
	prmt.b32 	%r25715, %r25714, %r25713, 0x3340U;
	cvt.u32.u16 	%r25716, %rs13016;
	cvt.u32.u16 	%r25717, %rs13017;
	prmt.b32 	%r25718, %r25717, %r25716, 0x3340U;
	prmt.b32 	%r25719, %r25718, %r25715, 0x5410U;
	st.local.v2.b32 	[%rd3+72], {%r25719, %r25712};
	cvt.u32.u16 	%r25720, %rs13002;
	cvt.u32.u16 	%r25721, %rs13003;
	prmt.b32 	%r25722, %r25721, %r25720, 0x3340U;
	cvt.u32.u16 	%r25723, %rs13004;
	cvt.u32.u16 	%r25724, %rs13005;
	prmt.b32 	%r25725, %r25724, %r25723, 0x3340U;
	prmt.b32 	%r25726, %r25725, %r25722, 0x5410U;
	cvt.u32.u16 	%r25727, %rs13006;
	cvt.u32.u16 	%r25728, %rs13007;
	prmt.b32 	%r25729, %r25728, %r25727, 0x3340U;
	cvt.u32.u16 	%r25730, %rs13008;
	cvt.u32.u16 	%r25731, %rs13009;
	prmt.b32 	%r25732, %r25731, %r25730, 0x3340U;
	prmt.b32 	%r25733, %r25732, %r25729, 0x5410U;
	st.local.v2.b32 	[%rd3+80], {%r25733, %r25726};
	cvt.u32.u16 	%r25734, %rs12994;
	cvt.u32.u16 	%r25735, %rs12995;
	prmt.b32 	%r25736, %r25735, %r25734, 0x3340U;
	cvt.u32.u16 	%r25737, %rs12996;
	cvt.u32.u16 	%r25738, %rs12997;
	prmt.b32 	%r25739, %r25738, %r25737, 0x3340U;
	prmt.b32 	%r25740, %r25739, %r25736, 0x5410U;
	cvt.u32.u16 	%r25741, %rs12998;
	cvt.u32.u16 	%r25742, %rs12999;
	prmt.b32 	%r25743, %r25742, %r25741, 0x3340U;
	cvt.u32.u16 	%r25744, %rs13000;
	cvt.u32.u16 	%r25745, %rs13001;
	prmt.b32 	%r25746, %r25745, %r25744, 0x3340U;
	prmt.b32 	%r25747, %r25746, %r25743, 0x5410U;
	st.local.v2.b32 	[%rd3+88], {%r25747, %r25740};
	cvt.u32.u16 	%r25748, %rs12986;
	cvt.u32.u16 	%r25749, %rs12987;
	prmt.b32 	%r25750, %r25749, %r25748, 0x3340U;
	cvt.u32.u16 	%r25751, %rs12988;
	cvt.u32.u16 	%r25752, %rs12989;
	prmt.b32 	%r25753, %r25752, %r25751, 0x3340U;
	prmt.b32 	%r25754, %r25753, %r25750, 0x5410U;
	cvt.u32.u16 	%r25755, %rs12990;
	cvt.u32.u16 	%r25756, %rs12991;
	prmt.b32 	%r25757, %r25756, %r25755, 0x3340U;
	cvt.u32.u16 	%r25758, %rs12992;
	cvt.u32.u16 	%r25759, %rs12993;
	prmt.b32 	%r25760, %r25759, %r25758, 0x3340U;
	prmt.b32 	%r25761, %r25760, %r25757, 0x5410U;
	st.local.v2.b32 	[%rd3+96], {%r25761, %r25754};
	cvt.u32.u16 	%r25762, %rs12978;
	cvt.u32.u16 	%r25763, %rs12979;
	prmt.b32 	%r25764, %r25763, %r25762, 0x3340U;
	cvt.u32.u16 	%r25765, %rs12980;
	cvt.u32.u16 	%r25766, %rs12981;
	prmt.b32 	%r25767, %r25766, %r25765, 0x3340U;
	prmt.b32 	%r25768, %r25767, %r25764, 0x5410U;
	cvt.u32.u16 	%r25769, %rs12982;
	cvt.u32.u16 	%r25770, %rs12983;
	prmt.b32 	%r25771, %r25770, %r25769, 0x3340U;
	cvt.u32.u16 	%r25772, %rs12984;
	cvt.u32.u16 	%r25773, %rs12985;
	prmt.b32 	%r25774, %r25773, %r25772, 0x3340U;
	prmt.b32 	%r25775, %r25774, %r25771, 0x5410U;
	st.local.v2.b32 	[%rd3+104], {%r25775, %r25768};
	cvt.u32.u16 	%r25776, %rs12970;
	cvt.u32.u16 	%r25777, %rs12971;
	prmt.b32 	%r25778, %r25777, %r25776, 0x3340U;
	cvt.u32.u16 	%r25779, %rs12972;
	cvt.u32.u16 	%r25780, %rs12973;
	prmt.b32 	%r25781, %r25780, %r25779, 0x3340U;
	prmt.b32 	%r25782, %r25781, %r25778, 0x5410U;
	cvt.u32.u16 	%r25783, %rs12974;
	cvt.u32.u16 	%r25784, %rs12975;
	prmt.b32 	%r25785, %r25784, %r25783, 0x3340U;
	cvt.u32.u16 	%r25786, %rs12976;
	cvt.u32.u16 	%r25787, %rs12977;
	prmt.b32 	%r25788, %r25787, %r25786, 0x3340U;
	prmt.b32 	%r25789, %r25788, %r25785, 0x5410U;
	st.local.v2.b32 	[%rd3+112], {%r25789, %r25782};
	cvt.u32.u16 	%r25790, %rs12962;
	cvt.u32.u16 	%r25791, %rs12963;
	prmt.b32 	%r25792, %r25791, %r25790, 0x3340U;
	cvt.u32.u16 	%r25793, %rs12964;
	cvt.u32.u16 	%r25794, %rs12965;
	prmt.b32 	%r25795, %r25794, %r25793, 0x3340U;
	prmt.b32 	%r25796, %r25795, %r25792, 0x5410U;
	cvt.u32.u16 	%r25797, %rs12966;
	cvt.u32.u16 	%r25798, %rs12967;
	prmt.b32 	%r25799, %r25798, %r25797, 0x3340U;
	cvt.u32.u16 	%r25800, %rs12968;
	cvt.u32.u16 	%r25801, %rs12969;
	prmt.b32 	%r25802, %r25801, %r25800, 0x3340U;
	prmt.b32 	%r25803, %r25802, %r25799, 0x5410U;
	st.local.v2.b32 	[%rd3+120], {%r25803, %r25796};
	cvt.u32.u16 	%r25804, %rs12954;
	cvt.u32.u16 	%r25805, %rs12955;
	prmt.b32 	%r25806, %r25805, %r25804, 0x3340U;
	cvt.u32.u16 	%r25807, %rs12956;
	cvt.u32.u16 	%r25808, %rs12957;
	prmt.b32 	%r25809, %r25808, %r25807, 0x3340U;
	prmt.b32 	%r25810, %r25809, %r25806, 0x5410U;
	cvt.u32.u16 	%r25811, %rs12958;
	cvt.u32.u16 	%r25812, %rs12959;
	prmt.b32 	%r25813, %r25812, %r25811, 0x3340U;
	cvt.u32.u16 	%r25814, %rs12960;
	cvt.u32.u16 	%r25815, %rs12961;
	prmt.b32 	%r25816, %r25815, %r25814, 0x3340U;
	prmt.b32 	%r25817, %r25816, %r25813, 0x5410U;
	st.local.v2.b32 	[%rd3+128], {%r25817, %r25810};
	cvt.u32.u16 	%r25818, %rs12946;
	cvt.u32.u16 	%r25819, %rs12947;
	prmt.b32 	%r25820, %r25819, %r25818, 0x3340U;
	cvt.u32.u16 	%r25821, %rs12948;
	cvt.u32.u16 	%r25822, %rs12949;
	prmt.b32 	%r25823, %r25822, %r25821, 0x3340U;
	prmt.b32 	%r25824, %r25823, %r25820, 0x5410U;
	cvt.u32.u16 	%r25825, %rs12950;
	cvt.u32.u16 	%r25826, %rs12951;
	prmt.b32 	%r25827, %r25826, %r25825, 0x3340U;
	cvt.u32.u16 	%r25828, %rs12952;
	cvt.u32.u16 	%r25829, %rs12953;
	prmt.b32 	%r25830, %r25829, %r25828, 0x3340U;
	prmt.b32 	%r25831, %r25830, %r25827, 0x5410U;
	st.local.v2.b32 	[%rd3+136], {%r25831, %r25824};
	cvt.u32.u16 	%r25832, %rs12938;
	cvt.u32.u16 	%r25833, %rs12939;
	prmt.b32 	%r25834, %r25833, %r25832, 0x3340U;
	cvt.u32.u16 	%r25835, %rs12940;
	cvt.u32.u16 	%r25836, %rs12941;
	prmt.b32 	%r25837, %r25836, %r25835, 0x3340U;
	prmt.b32 	%r25838, %r25837, %r25834, 0x5410U;
	cvt.u32.u16 	%r25839, %rs12942;
	cvt.u32.u16 	%r25840, %rs12943;
	prmt.b32 	%r25841, %r25840, %r25839, 0x3340U;
	cvt.u32.u16 	%r25842, %rs12944;
	cvt.u32.u16 	%r25843, %rs12945;
	prmt.b32 	%r25844, %r25843, %r25842, 0x3340U;
	prmt.b32 	%r25845, %r25844, %r25841, 0x5410U;
	st.local.v2.b32 	[%rd3+144], {%r25845, %r25838};
	cvt.u32.u16 	%r25846, %rs12930;
	cvt.u32.u16 	%r25847, %rs12931;
	prmt.b32 	%r25848, %r25847, %r25846, 0x3340U;
	cvt.u32.u16 	%r25849, %rs12932;
	cvt.u32.u16 	%r25850, %rs12933;
	prmt.b32 	%r25851, %r25850, %r25849, 0x3340U;
	prmt.b32 	%r25852, %r25851, %r25848, 0x5410U;
	cvt.u32.u16 	%r25853, %rs12934;
	cvt.u32.u16 	%r25854, %rs12935;
	prmt.b32 	%r25855, %r25854, %r25853, 0x3340U;
	cvt.u32.u16 	%r25856, %rs12936;
	cvt.u32.u16 	%r25857, %rs12937;
	prmt.b32 	%r25858, %r25857, %r25856, 0x3340U;
	prmt.b32 	%r25859, %r25858, %r25855, 0x5410U;
	st.local.v2.b32 	[%rd3+152], {%r25859, %r25852};
	cvt.u32.u16 	%r25860, %rs12922;
	cvt.u32.u16 	%r25861, %rs12923;
	prmt.b32 	%r25862, %r25861, %r25860, 0x3340U;
	cvt.u32.u16 	%r25863, %rs12924;
	cvt.u32.u16 	%r25864, %rs12925;
	prmt.b32 	%r25865, %r25864, %r25863, 0x3340U;
	prmt.b32 	%r25866, %r25865, %r25862, 0x5410U;
	cvt.u32.u16 	%r25867, %rs12926;
	cvt.u32.u16 	%r25868, %rs12927;
	prmt.b32 	%r25869, %r25868, %r25867, 0x3340U;
	cvt.u32.u16 	%r25870, %rs12928;
	cvt.u32.u16 	%r25871, %rs12929;
	prmt.b32 	%r25872, %r25871, %r25870, 0x3340U;
	prmt.b32 	%r25873, %r25872, %r25869, 0x5410U;
	st.local.v2.b32 	[%rd3+160], {%r25873, %r25866};
	cvt.u32.u16 	%r25874, %rs12914;
	cvt.u32.u16 	%r25875, %rs12915;
	prmt.b32 	%r25876, %r25875, %r25874, 0x3340U;
	cvt.u32.u16 	%r25877, %rs12916;
	cvt.u32.u16 	%r25878, %rs12917;
	prmt.b32 	%r25879, %r25878, %r25877, 0x3340U;
	prmt.b32 	%r25880, %r25879, %r25876, 0x5410U;
	cvt.u32.u16 	%r25881, %rs12918;
	cvt.u32.u16 	%r25882, %rs12919;
	prmt.b32 	%r25883, %r25882, %r25881, 0x3340U;
	cvt.u32.u16 	%r25884, %rs12920;
	cvt.u32.u16 	%r25885, %rs12921;
	prmt.b32 	%r25886, %r25885, %r25884, 0x3340U;
	prmt.b32 	%r25887, %r25886, %r25883, 0x5410U;
	st.local.v2.b32 	[%rd3+168], {%r25887, %r25880};
	cvt.u32.u16 	%r25888, %rs12906;
	cvt.u32.u16 	%r25889, %rs12907;
	prmt.b32 	%r25890, %r25889, %r25888, 0x3340U;
	cvt.u32.u16 	%r25891, %rs12908;
	cvt.u32.u16 	%r25892, %rs12909;
	prmt.b32 	%r25893, %r25892, %r25891, 0x3340U;
	prmt.b32 	%r25894, %r25893, %r25890, 0x5410U;
	cvt.u32.u16 	%r25895, %rs12910;
	cvt.u32.u16 	%r25896, %rs12911;
	prmt.b32 	%r25897, %r25896, %r25895, 0x3340U;
	cvt.u32.u16 	%r25898, %rs12912;
	cvt.u32.u16 	%r25899, %rs12913;
	prmt.b32 	%r25900, %r25899, %r25898, 0x3340U;
	prmt.b32 	%r25901, %r25900, %r25897, 0x5410U;
	st.local.v2.b32 	[%rd3+176], {%r25901, %r25894};
	cvt.u32.u16 	%r25902, %rs12898;
	cvt.u32.u16 	%r25903, %rs12899;
	prmt.b32 	%r25904, %r25903, %r25902, 0x3340U;
	cvt.u32.u16 	%r25905, %rs12900;
	cvt.u32.u16 	%r25906, %rs12901;
	prmt.b32 	%r25907, %r25906, %r25905, 0x3340U;
	prmt.b32 	%r25908, %r25907, %r25904, 0x5410U;
	cvt.u32.u16 	%r25909, %rs12902;
	cvt.u32.u16 	%r25910, %rs12903;
	prmt.b32 	%r25911, %r25910, %r25909, 0x3340U;
	cvt.u32.u16 	%r25912, %rs12904;
	cvt.u32.u16 	%r25913, %rs12905;
	prmt.b32 	%r25914, %r25913, %r25912, 0x3340U;
	prmt.b32 	%r25915, %r25914, %r25911, 0x5410U;
	st.local.v2.b32 	[%rd3+184], {%r25915, %r25908};
	cvt.u32.u16 	%r25916, %rs12890;
	cvt.u32.u16 	%r25917, %rs12891;
	prmt.b32 	%r25918, %r25917, %r25916, 0x3340U;
	cvt.u32.u16 	%r25919, %rs12892;
	cvt.u32.u16 	%r25920, %rs12893;
	prmt.b32 	%r25921, %r25920, %r25919, 0x3340U;
	prmt.b32 	%r25922, %r25921, %r25918, 0x5410U;
	cvt.u32.u16 	%r25923, %rs12894;
	cvt.u32.u16 	%r25924, %rs12895;
	prmt.b32 	%r25925, %r25924, %r25923, 0x3340U;
	cvt.u32.u16 	%r25926, %rs12896;
	cvt.u32.u16 	%r25927, %rs12897;
	prmt.b32 	%r25928, %r25927, %r25926, 0x3340U;
	prmt.b32 	%r25929, %r25928, %r25925, 0x5410U;
	st.local.v2.b32 	[%rd3+192], {%r25929, %r25922};
	cvt.u32.u16 	%r25930, %rs12882;
	cvt.u32.u16 	%r25931, %rs12883;
	prmt.b32 	%r25932, %r25931, %r25930, 0x3340U;
	cvt.u32.u16 	%r25933, %rs12884;
	cvt.u32.u16 	%r25934, %rs12885;
	prmt.b32 	%r25935, %r25934, %r25933, 0x3340U;
	prmt.b32 	%r25936, %r25935, %r25932, 0x5410U;
	cvt.u32.u16 	%r25937, %rs12886;
	cvt.u32.u16 	%r25938, %rs12887;
	prmt.b32 	%r25939, %r25938, %r25937, 0x3340U;
	cvt.u32.u16 	%r25940, %rs12888;
	cvt.u32.u16 	%r25941, %rs12889;
	prmt.b32 	%r25942, %r25941, %r25940, 0x3340U;
	prmt.b32 	%r25943, %r25942, %r25939, 0x5410U;
	st.local.v2.b32 	[%rd3+200], {%r25943, %r25936};
	cvt.u32.u16 	%r25944, %rs12874;
	cvt.u32.u16 	%r25945, %rs12875;
	prmt.b32 	%r25946, %r25945, %r25944, 0x3340U;
	cvt.u32.u16 	%r25947, %rs12876;
	cvt.u32.u16 	%r25948, %rs12877;
	prmt.b32 	%r25949, %r25948, %r25947, 0x3340U;
	prmt.b32 	%r25950, %r25949, %r25946, 0x5410U;
	cvt.u32.u16 	%r25951, %rs12878;
	cvt.u32.u16 	%r25952, %rs12879;
	prmt.b32 	%r25953, %r25952, %r25951, 0x3340U;
	cvt.u32.u16 	%r25954, %rs12880;
	cvt.u32.u16 	%r25955, %rs12881;
	prmt.b32 	%r25956, %r25955, %r25954, 0x3340U;
	prmt.b32 	%r25957, %r25956, %r25953, 0x5410U;
	st.local.v2.b32 	[%rd3+208], {%r25957, %r25950};
	cvt.u32.u16 	%r25958, %rs12866;
	cvt.u32.u16 	%r25959, %rs12867;
	prmt.b32 	%r25960, %r25959, %r25958, 0x3340U;
	cvt.u32.u16 	%r25961, %rs12868;
	cvt.u32.u16 	%r25962, %rs12869;
	prmt.b32 	%r25963, %r25962, %r25961, 0x3340U;
	prmt.b32 	%r25964, %r25963, %r25960, 0x5410U;
	cvt.u32.u16 	%r25965, %rs12870;
	cvt.u32.u16 	%r25966, %rs12871;
	prmt.b32 	%r25967, %r25966, %r25965, 0x3340U;
	cvt.u32.u16 	%r25968, %rs12872;
	cvt.u32.u16 	%r25969, %rs12873;
	prmt.b32 	%r25970, %r25969, %r25968, 0x3340U;
	prmt.b32 	%r25971, %r25970, %r25967, 0x5410U;
	st.local.v2.b32 	[%rd3+216], {%r25971, %r25964};
	cvt.u32.u16 	%r25972, %rs12858;
	cvt.u32.u16 	%r25973, %rs12859;
	prmt.b32 	%r25974, %r25973, %r25972, 0x3340U;
	cvt.u32.u16 	%r25975, %rs12860;
	cvt.u32.u16 	%r25976, %rs12861;
	prmt.b32 	%r25977, %r25976, %r25975, 0x3340U;
	prmt.b32 	%r25978, %r25977, %r25974, 0x5410U;
	cvt.u32.u16 	%r25979, %rs12862;
	cvt.u32.u16 	%r25980, %rs12863;
	prmt.b32 	%r25981, %r25980, %r25979, 0x3340U;
	cvt.u32.u16 	%r25982, %rs12864;
	cvt.u32.u16 	%r25983, %rs12865;
	prmt.b32 	%r25984, %r25983, %r25982, 0x3340U;
	prmt.b32 	%r25985, %r25984, %r25981, 0x5410U;
	st.local.v2.b32 	[%rd3+224], {%r25985, %r25978};
	cvt.u32.u16 	%r25986, %rs12850;
	cvt.u32.u16 	%r25987, %rs12851;
	prmt.b32 	%r25988, %r25987, %r25986, 0x3340U;
	cvt.u32.u16 	%r25989, %rs12852;
	cvt.u32.u16 	%r25990, %rs12853;
	prmt.b32 	%r25991, %r25990, %r25989, 0x3340U;
	prmt.b32 	%r25992, %r25991, %r25988, 0x5410U;
	cvt.u32.u16 	%r25993, %rs12854;
	cvt.u32.u16 	%r25994, %rs12855;
	prmt.b32 	%r25995, %r25994, %r25993, 0x3340U;
	cvt.u32.u16 	%r25996, %rs12856;
	cvt.u32.u16 	%r25997, %rs12857;
	prmt.b32 	%r25998, %r25997, %r25996, 0x3340U;
	prmt.b32 	%r25999, %r25998, %r25995, 0x5410U;
	st.local.v2.b32 	[%rd3+232], {%r25999, %r25992};
	cvt.u32.u16 	%r26000, %rs12842;
	cvt.u32.u16 	%r26001, %rs12843;
	prmt.b32 	%r26002, %r26001, %r26000, 0x3340U;
	cvt.u32.u16 	%r26003, %rs12844;
	cvt.u32.u16 	%r26004, %rs12845;
	prmt.b32 	%r26005, %r26004, %r26003, 0x3340U;
	prmt.b32 	%r26006, %r26005, %r26002, 0x5410U;
	cvt.u32.u16 	%r26007, %rs12846;
	cvt.u32.u16 	%r26008, %rs12847;
	prmt.b32 	%r26009, %r26008, %r26007, 0x3340U;
	cvt.u32.u16 	%r26010, %rs12848;
	cvt.u32.u16 	%r26011, %rs12849;
	prmt.b32 	%r26012, %r26011, %r26010, 0x3340U;
	prmt.b32 	%r26013, %r26012, %r26009, 0x5410U;
	st.local.v2.b32 	[%rd3+240], {%r26013, %r26006};
	cvt.u32.u16 	%r26014, %rs12834;
	cvt.u32.u16 	%r26015, %rs12835;
	prmt.b32 	%r26016, %r26015, %r26014, 0x3340U;
	cvt.u32.u16 	%r26017, %rs12836;
	cvt.u32.u16 	%r26018, %rs12837;
	prmt.b32 	%r26019, %r26018, %r26017, 0x3340U;
	prmt.b32 	%r26020, %r26019, %r26016, 0x5410U;
	cvt.u32.u16 	%r26021, %rs12838;
	cvt.u32.u16 	%r26022, %rs12839;
	prmt.b32 	%r26023, %r26022, %r26021, 0x3340U;
	cvt.u32.u16 	%r26024, %rs12840;
	cvt.u32.u16 	%r26025, %rs12841;
	prmt.b32 	%r26026, %r26025, %r26024, 0x3340U;
	prmt.b32 	%r26027, %r26026, %r26023, 0x5410U;
	st.local.v2.b32 	[%rd3+248], {%r26027, %r26020};
	cvt.u32.u16 	%r26028, %rs12826;
	cvt.u32.u16 	%r26029, %rs12827;
	prmt.b32 	%r26030, %r26029, %r26028, 0x3340U;
	cvt.u32.u16 	%r26031, %rs12828;
	cvt.u32.u16 	%r26032, %rs12829;
	prmt.b32 	%r26033, %r26032, %r26031, 0x3340U;
	prmt.b32 	%r26034, %r26033, %r26030, 0x5410U;
	cvt.u32.u16 	%r26035, %rs12830;
	cvt.u32.u16 	%r26036, %rs12831;
	prmt.b32 	%r26037, %r26036, %r26035, 0x3340U;
	cvt.u32.u16 	%r26038, %rs12832;
	cvt.u32.u16 	%r26039, %rs12833;
	prmt.b32 	%r26040, %r26039, %r26038, 0x3340U;
	prmt.b32 	%r26041, %r26040, %r26037, 0x5410U;
	st.local.v2.b32 	[%rd3+256], {%r26041, %r26034};
	cvt.u32.u16 	%r26042, %rs12818;
	cvt.u32.u16 	%r26043, %rs12819;
	prmt.b32 	%r26044, %r26043, %r26042, 0x3340U;
	cvt.u32.u16 	%r26045, %rs12820;
	cvt.u32.u16 	%r26046, %rs12821;
	prmt.b32 	%r26047, %r26046, %r26045, 0x3340U;
	prmt.b32 	%r26048, %r26047, %r26044, 0x5410U;
	cvt.u32.u16 	%r26049, %rs12822;
	cvt.u32.u16 	%r26050, %rs12823;
	prmt.b32 	%r26051, %r26050, %r26049, 0x3340U;
	cvt.u32.u16 	%r26052, %rs12824;
	cvt.u32.u16 	%r26053, %rs12825;
	prmt.b32 	%r26054, %r26053, %r26052, 0x3340U;
	prmt.b32 	%r26055, %r26054, %r26051, 0x5410U;
	st.local.v2.b32 	[%rd3+264], {%r26055, %r26048};
	mov.b32 	%r27866, 0;
$L__BB6_75:
	mov.u32 	%r27869, %r27866;
	cvt.u64.u32 	%rd1000, %r27869;
	add.s64 	%rd1001, %rd3, %rd1000;
	ld.local.u8 	%rs12296, [%rd1001+16];
	setp.ne.s16 	%p98, %rs12296, 0;
	add.s32 	%r27866, %r27869, 1;
	@%p98 bra 	$L__BB6_75;
	and.b16  	%rs12297, %rs15130, 255;
	setp.eq.s16 	%p99, %rs12297, 0;
	@%p99 bra 	$L__BB6_79;
	mov.b32 	%r27867, 0;
$L__BB6_78:
	cvt.u64.u32 	%rd1002, %r27869;
	add.s64 	%rd1003, %rd3, %rd1002;
	st.local.u8 	[%rd1003+16], %rs15130;
	add.s32 	%r27869, %r27869, 1;
	add.s32 	%r438, %r27867, 1;
	cvt.u64.u32 	%rd1004, %r27867;
	add.s64 	%rd1005, %rd4, %rd1004;
	ld.local.u8 	%rs15130, [%rd1005+17];
	setp.ne.s16 	%p100, %rs15130, 0;
	mov.u32 	%r27867, %r438;
	@%p100 bra 	$L__BB6_78;
$L__BB6_79:
	cvt.u64.u32 	%rd1006, %r27869;
	add.s64 	%rd1007, %rd3, %rd1006;
	mov.b16 	%rs12298, 0;
	st.local.u8 	[%rd1007+16], %rs12298;
	add.s32 	%r27825, %r27825, %r432;
	st.local.u32 	[%rd3], %r27825;
	add.f64 	%fd78, %fd30, %fd78;
	st.local.f64 	[%rd3+8], %fd78;
	ld.local.v2.b32 	{%r26057, %r26058}, [%rd3+16];
	bfe.u32 	%r26059, %r26057, 0, 8;
	cvt.u16.u32 	%rs13073, %r26059;
	bfe.u32 	%r26060, %r26057, 8, 8;
	cvt.u16.u32 	%rs13072, %r26060;
	bfe.u32 	%r26061, %r26057, 16, 8;
	cvt.u16.u32 	%rs13071, %r26061;
	bfe.u32 	%r26062, %r26057, 24, 8;
	cvt.u16.u32 	%rs13070, %r26062;
	bfe.u32 	%r26063, %r26058, 0, 8;
	cvt.u16.u32 	%rs13069, %r26063;
	bfe.u32 	%r26064, %r26058, 8, 8;
	cvt.u16.u32 	%rs13068, %r26064;
	bfe.u32 	%r26065, %r26058, 16, 8;
	cvt.u16.u32 	%rs13067, %r26065;
	bfe.u32 	%r26066, %r26058, 24, 8;
	cvt.u16.u32 	%rs13066, %r26066;
	ld.local.v2.b32 	{%r26067, %r26068}, [%rd3+24];
	bfe.u32 	%r26069, %r26067, 0, 8;
	cvt.u16.u32 	%rs13065, %r26069;
	bfe.u32 	%r26070, %r26067, 8, 8;
	cvt.u16.u32 	%rs13064, %r26070;
	bfe.u32 	%r26071, %r26067, 16, 8;
	cvt.u16.u32 	%rs13063, %r26071;
	bfe.u32 	%r26072, %r26067, 24, 8;
	cvt.u16.u32 	%rs13062, %r26072;
	bfe.u32 	%r26073, %r26068, 0, 8;
	cvt.u16.u32 	%rs13061, %r26073;
	bfe.u32 	%r26074, %r26068, 8, 8;
	cvt.u16.u32 	%rs13060, %r26074;
	bfe.u32 	%r26075, %r26068, 16, 8;
	cvt.u16.u32 	%rs13059, %r26075;
	bfe.u32 	%r26076, %r26068, 24, 8;
	cvt.u16.u32 	%rs13058, %r26076;
	ld.local.v2.b32 	{%r26077, %r26078}, [%rd3+32];
	bfe.u32 	%r26079, %r26077, 0, 8;
	cvt.u16.u32 	%rs13057, %r26079;
	bfe.u32 	%r26080, %r26077, 8, 8;
	cvt.u16.u32 	%rs13056, %r26080;
	bfe.u32 	%r26081, %r26077, 16, 8;
	cvt.u16.u32 	%rs13055, %r26081;
	bfe.u32 	%r26082, %r26077, 24, 8;
	cvt.u16.u32 	%rs13054, %r26082;
	bfe.u32 	%r26083, %r26078, 0, 8;
	cvt.u16.u32 	%rs13053, %r26083;
	bfe.u32 	%r26084, %r26078, 8, 8;
	cvt.u16.u32 	%rs13052, %r26084;
	bfe.u32 	%r26085, %r26078, 16, 8;
	cvt.u16.u32 	%rs13051, %r26085;
	bfe.u32 	%r26086, %r26078, 24, 8;
	cvt.u16.u32 	%rs13050, %r26086;
	ld.local.v2.b32 	{%r26087, %r26088}, [%rd3+40];
	bfe.u32 	%r26089, %r26087, 0, 8;
	cvt.u16.u32 	%rs13049, %r26089;
	bfe.u32 	%r26090, %r26087, 8, 8;
	cvt.u16.u32 	%rs13048, %r26090;
	bfe.u32 	%r26091, %r26087, 16, 8;
	cvt.u16.u32 	%rs13047, %r26091;
	bfe.u32 	%r26092, %r26087, 24, 8;
	cvt.u16.u32 	%rs13046, %r26092;
	bfe.u32 	%r26093, %r26088, 0, 8;
	cvt.u16.u32 	%rs13045, %r26093;
	bfe.u32 	%r26094, %r26088, 8, 8;
	cvt.u16.u32 	%rs13044, %r26094;
	bfe.u32 	%r26095, %r26088, 16, 8;
	cvt.u16.u32 	%rs13043, %r26095;
	bfe.u32 	%r26096, %r26088, 24, 8;
	cvt.u16.u32 	%rs13042, %r26096;
	ld.local.v2.b32 	{%r26097, %r26098}, [%rd3+48];
	bfe.u32 	%r26099, %r26097, 0, 8;
	cvt.u16.u32 	%rs13041, %r26099;
	bfe.u32 	%r26100, %r26097, 8, 8;
	cvt.u16.u32 	%rs13040, %r26100;
	bfe.u32 	%r26101, %r26097, 16, 8;
	cvt.u16.u32 	%rs13039, %r26101;
	bfe.u32 	%r26102, %r26097, 24, 8;
	cvt.u16.u32 	%rs13038, %r26102;
	bfe.u32 	%r26103, %r26098, 0, 8;
	cvt.u16.u32 	%rs13037, %r26103;
	bfe.u32 	%r26104, %r26098, 8, 8;
	cvt.u16.u32 	%rs13036, %r26104;
	bfe.u32 	%r26105, %r26098, 16, 8;
	cvt.u16.u32 	%rs13035, %r26105;
	bfe.u32 	%r26106, %r26098, 24, 8;
	cvt.u16.u32 	%rs13034, %r26106;
	ld.local.v2.b32 	{%r26107, %r26108}, [%rd3+56];
	bfe.u32 	%r26109, %r26107, 0, 8;
	cvt.u16.u32 	%rs13033, %r26109;
	bfe.u32 	%r26110, %r26107, 8, 8;
	cvt.u16.u32 	%rs13032, %r26110;
	bfe.u32 	%r26111, %r26107, 16, 8;
	cvt.u16.u32 	%rs13031, %r26111;
	bfe.u32 	%r26112, %r26107, 24, 8;
	cvt.u16.u32 	%rs13030, %r26112;
	bfe.u32 	%r26113, %r26108, 0, 8;
	cvt.u16.u32 	%rs13029, %r26113;
	bfe.u32 	%r26114, %r26108, 8, 8;
	cvt.u16.u32 	%rs13028, %r26114;
	bfe.u32 	%r26115, %r26108, 16, 8;
	cvt.u16.u32 	%rs13027, %r26115;
	bfe.u32 	%r26116, %r26108, 24, 8;
	cvt.u16.u32 	%rs13026, %r26116;
	ld.local.v2.b32 	{%r26117, %r26118}, [%rd3+64];
	bfe.u32 	%r26119, %r26117, 0, 8;
	cvt.u16.u32 	%rs13025, %r26119;
	bfe.u32 	%r26120, %r26117, 8, 8;
	cvt.u16.u32 	%rs13024, %r26120;
	bfe.u32 	%r26121, %r26117, 16, 8;
	cvt.u16.u32 	%rs13023, %r26121;
	bfe.u32 	%r26122, %r26117, 24, 8;
	cvt.u16.u32 	%rs13022, %r26122;
	bfe.u32 	%r26123, %r26118, 0, 8;
	cvt.u16.u32 	%rs13021, %r26123;
	bfe.u32 	%r26124, %r26118, 8, 8;
	cvt.u16.u32 	%rs13020, %r26124;
	bfe.u32 	%r26125, %r26118, 16, 8;
	cvt.u16.u32 	%rs13019, %r26125;
	bfe.u32 	%r26126, %r26118, 24, 8;
	cvt.u16.u32 	%rs13018, %r26126;
	ld.local.v2.b32 	{%r26127, %r26128}, [%rd3+72];
	bfe.u32 	%r26129, %r26127, 0, 8;
	cvt.u16.u32 	%rs13017, %r26129;
	bfe.u32 	%r26130, %r26127, 8, 8;
	cvt.u16.u32 	%rs13016, %r26130;
	bfe.u32 	%r26131, %r26127, 16, 8;
	cvt.u16.u32 	%rs13015, %r26131;
	bfe.u32 	%r26132, %r26127, 24, 8;
	cvt.u16.u32 	%rs13014, %r26132;
	bfe.u32 	%r26133, %r26128, 0, 8;
	cvt.u16.u32 	%rs13013, %r26133;
	bfe.u32 	%r26134, %r26128, 8, 8;
	cvt.u16.u32 	%rs13012, %r26134;
	bfe.u32 	%r26135, %r26128, 16, 8;
	cvt.u16.u32 	%rs13011, %r26135;
	bfe.u32 	%r26136, %r26128, 24, 8;
	cvt.u16.u32 	%rs13010, %r26136;
	ld.local.v2.b32 	{%r26137, %r26138}, [%rd3+80];
	bfe.u32 	%r26139, %r26137, 0, 8;
	cvt.u16.u32 	%rs13009, %r26139;
	bfe.u32 	%r26140, %r26137, 8, 8;
	cvt.u16.u32 	%rs13008, %r26140;
	bfe.u32 	%r26141, %r26137, 16, 8;
	cvt.u16.u32 	%rs13007, %r26141;
	bfe.u32 	%r26142, %r26137, 24, 8;
	cvt.u16.u32 	%rs13006, %r26142;
	bfe.u32 	%r26143, %r26138, 0, 8;
	cvt.u16.u32 	%rs13005, %r26143;
	bfe.u32 	%r26144, %r26138, 8, 8;
	cvt.u16.u32 	%rs13004, %r26144;
	bfe.u32 	%r26145, %r26138, 16, 8;
	cvt.u16.u32 	%rs13003, %r26145;
	bfe.u32 	%r26146, %r26138, 24, 8;
	cvt.u16.u32 	%rs13002, %r26146;
	ld.local.v2.b32 	{%r26147, %r26148}, [%rd3+88];
	bfe.u32 	%r26149, %r26147, 0, 8;
	cvt.u16.u32 	%rs13001, %r26149;
	bfe.u32 	%r26150, %r26147, 8, 8;
	cvt.u16.u32 	%rs13000, %r26150;
	bfe.u32 	%r26151, %r26147, 16, 8;
	cvt.u16.u32 	%rs12999, %r26151;
	bfe.u32 	%r26152, %r26147, 24, 8;
	cvt.u16.u32 	%rs12998, %r26152;
	bfe.u32 	%r26153, %r26148, 0, 8;
	cvt.u16.u32 	%rs12997, %r26153;
	bfe.u32 	%r26154, %r26148, 8, 8;
	cvt.u16.u32 	%rs12996, %r26154;
	bfe.u32 	%r26155, %r26148, 16, 8;
	cvt.u16.u32 	%rs12995, %r26155;
	bfe.u32 	%r26156, %r26148, 24, 8;
	cvt.u16.u32 	%rs12994, %r26156;
	ld.local.v2.b32 	{%r26157, %r26158}, [%rd3+96];
	bfe.u32 	%r26159, %r26157, 0, 8;
	cvt.u16.u32 	%rs12993, %r26159;
	bfe.u32 	%r26160, %r26157, 8, 8;
	cvt.u16.u32 	%rs12992, %r26160;
	bfe.u32 	%r26161, %r26157, 16, 8;
	cvt.u16.u32 	%rs12991, %r26161;
	bfe.u32 	%r26162, %r26157, 24, 8;
	cvt.u16.u32 	%rs12990, %r26162;
	bfe.u32 	%r26163, %r26158, 0, 8;
	cvt.u16.u32 	%rs12989, %r26163;
	bfe.u32 	%r26164, %r26158, 8, 8;
	cvt.u16.u32 	%rs12988, %r26164;
	bfe.u32 	%r26165, %r26158, 16, 8;
	cvt.u16.u32 	%rs12987, %r26165;
	bfe.u32 	%r26166, %r26158, 24, 8;
	cvt.u16.u32 	%rs12986, %r26166;
	ld.local.v2.b32 	{%r26167, %r26168}, [%rd3+104];
	bfe.u32 	%r26169, %r26167, 0, 8;
	cvt.u16.u32 	%rs12985, %r26169;
	bfe.u32 	%r26170, %r26167, 8, 8;
	cvt.u16.u32 	%rs12984, %r26170;
	bfe.u32 	%r26171, %r26167, 16, 8;
	cvt.u16.u32 	%rs12983, %r26171;
	bfe.u32 	%r26172, %r26167, 24, 8;
	cvt.u16.u32 	%rs12982, %r26172;
	bfe.u32 	%r26173, %r26168, 0, 8;
	cvt.u16.u32 	%rs12981, %r26173;
	bfe.u32 	%r26174, %r26168, 8, 8;
	cvt.u16.u32 	%rs12980, %r26174;
	bfe.u32 	%r26175, %r26168, 16, 8;
	cvt.u16.u32 	%rs12979, %r26175;
	bfe.u32 	%r26176, %r26168, 24, 8;
	cvt.u16.u32 	%rs12978, %r26176;
	ld.local.v2.b32 	{%r26177, %r26178}, [%rd3+112];
	bfe.u32 	%r26179, %r26177, 0, 8;
	cvt.u16.u32 	%rs12977, %r26179;
	bfe.u32 	%r26180, %r26177, 8, 8;
	cvt.u16.u32 	%rs12976, %r26180;
	bfe.u32 	%r26181, %r26177, 16, 8;
	cvt.u16.u32 	%rs12975, %r26181;
	bfe.u32 	%r26182, %r26177, 24, 8;
	cvt.u16.u32 	%rs12974, %r26182;
	bfe.u32 	%r26183, %r26178, 0, 8;
	cvt.u16.u32 	%rs12973, %r26183;
	bfe.u32 	%r26184, %r26178, 8, 8;
	cvt.u16.u32 	%rs12972, %r26184;
	bfe.u32 	%r26185, %r26178, 16, 8;
	cvt.u16.u32 	%rs12971, %r26185;
	bfe.u32 	%r26186, %r26178, 24, 8;
	cvt.u16.u32 	%rs12970, %r26186;
	ld.local.v2.b32 	{%r26187, %r26188}, [%rd3+120];
	bfe.u32 	%r26189, %r26187, 0, 8;
	cvt.u16.u32 	%rs12969, %r26189;
	bfe.u32 	%r26190, %r26187, 8, 8;
	cvt.u16.u32 	%rs12968, %r26190;
	bfe.u32 	%r26191, %r26187, 16, 8;
	cvt.u16.u32 	%rs12967, %r26191;
	bfe.u32 	%r26192, %r26187, 24, 8;
	cvt.u16.u32 	%rs12966, %r26192;
	bfe.u32 	%r26193, %r26188, 0, 8;
	cvt.u16.u32 	%rs12965, %r26193;
	bfe.u32 	%r26194, %r26188, 8, 8;
	cvt.u16.u32 	%rs12964, %r26194;
	bfe.u32 	%r26195, %r26188, 16, 8;
	cvt.u16.u32 	%rs12963, %r26195;
	bfe.u32 	%r26196, %r26188, 24, 8;
	cvt.u16.u32 	%rs12962, %r26196;
	ld.local.v2.b32 	{%r26197, %r26198}, [%rd3+128];
	bfe.u32 	%r26199, %r26197, 0, 8;
	cvt.u16.u32 	%rs12961, %r26199;
	bfe.u32 	%r26200, %r26197, 8, 8;
	cvt.u16.u32 	%rs12960, %r26200;
	bfe.u32 	%r26201, %r26197, 16, 8;
	cvt.u16.u32 	%rs12959, %r26201;
	bfe.u32 	%r26202, %r26197, 24, 8;
	cvt.u16.u32 	%rs12958, %r26202;
	bfe.u32 	%r26203, %r26198, 0, 8;
	cvt.u16.u32 	%rs12957, %r26203;
	bfe.u32 	%r26204, %r26198, 8, 8;
	cvt.u16.u32 	%rs12956, %r26204;
	bfe.u32 	%r26205, %r26198, 16, 8;
	cvt.u16.u32 	%rs12955, %r26205;
	bfe.u32 	%r26206, %r26198, 24, 8;
	cvt.u16.u32 	%rs12954, %r26206;
	ld.local.v2.b32 	{%r26207, %r26208}, [%rd3+136];
	bfe.u32 	%r26209, %r26207, 0, 8;
	cvt.u16.u32 	%rs12953, %r26209;
	bfe.u32 	%r26210, %r26207, 8, 8;
	cvt.u16.u32 	%rs12952, %r26210;
	bfe.u32 	%r26211, %r26207, 16, 8;
	cvt.u16.u32 	%rs12951, %r26211;
	bfe.u32 	%r26212, %r26207, 24, 8;
	cvt.u16.u32 	%rs12950, %r26212;
	bfe.u32 	%r26213, %r26208, 0, 8;
	cvt.u16.u32 	%rs12949, %r26213;
	bfe.u32 	%r26214, %r26208, 8, 8;
	cvt.u16.u32 	%rs12948, %r26214;
	bfe.u32 	%r26215, %r26208, 16, 8;
	cvt.u16.u32 	%rs12947, %r26215;
	bfe.u32 	%r26216, %r26208, 24, 8;
	cvt.u16.u32 	%rs12946, %r26216;
	ld.local.v2.b32 	{%r26217, %r26218}, [%rd3+144];
	bfe.u32 	%r26219, %r26217, 0, 8;
	cvt.u16.u32 	%rs12945, %r26219;
	bfe.u32 	%r26220, %r26217, 8, 8;
	cvt.u16.u32 	%rs12944, %r26220;
	bfe.u32 	%r26221, %r26217, 16, 8;
	cvt.u16.u32 	%rs12943, %r26221;
	bfe.u32 	%r26222, %r26217, 24, 8;
	cvt.u16.u32 	%rs12942, %r26222;
	bfe.u32 	%r26223, %r26218, 0, 8;
	cvt.u16.u32 	%rs12941, %r26223;
	bfe.u32 	%r26224, %r26218, 8, 8;
	cvt.u16.u32 	%rs12940, %r26224;
	bfe.u32 	%r26225, %r26218, 16, 8;
	cvt.u16.u32 	%rs12939, %r26225;
	bfe.u32 	%r26226, %r26218, 24, 8;
	cvt.u16.u32 	%rs12938, %r26226;
	ld.local.v2.b32 	{%r26227, %r26228}, [%rd3+152];
	bfe.u32 	%r26229, %r26227, 0, 8;
	cvt.u16.u32 	%rs12937, %r26229;
	bfe.u32 	%r26230, %r26227, 8, 8;
	cvt.u16.u32 	%rs12936, %r26230;
	bfe.u32 	%r26231, %r26227, 16, 8;
	cvt.u16.u32 	%rs12935, %r26231;
	bfe.u32 	%r26232, %r26227, 24, 8;
	cvt.u16.u32 	%rs12934, %r26232;
	bfe.u32 	%r26233, %r26228, 0, 8;
	cvt.u16.u32 	%rs12933, %r26233;
	bfe.u32 	%r26234, %r26228, 8, 8;
	cvt.u16.u32 	%rs12932, %r26234;
	bfe.u32 	%r26235, %r26228, 16, 8;
	cvt.u16.u32 	%rs12931, %r26235;
	bfe.u32 	%r26236, %r26228, 24, 8;
	cvt.u16.u32 	%rs12930, %r26236;
	ld.local.v2.b32 	{%r26237, %r26238}, [%rd3+160];
	bfe.u32 	%r26239, %r26237, 0, 8;
	cvt.u16.u32 	%rs12929, %r26239;
	bfe.u32 	%r26240, %r26237, 8, 8;
	cvt.u16.u32 	%rs12928, %r26240;
	bfe.u32 	%r26241, %r26237, 16, 8;
	cvt.u16.u32 	%rs12927, %r26241;
	bfe.u32 	%r26242, %r26237, 24, 8;
	cvt.u16.u32 	%rs12926, %r26242;
	bfe.u32 	%r26243, %r26238, 0, 8;
	cvt.u16.u32 	%rs12925, %r26243;
	bfe.u32 	%r26244, %r26238, 8, 8;
	cvt.u16.u32 	%rs12924, %r26244;
	bfe.u32 	%r26245, %r26238, 16, 8;
	cvt.u16.u32 	%rs12923, %r26245;
	bfe.u32 	%r26246, %r26238, 24, 8;
	cvt.u16.u32 	%rs12922, %r26246;
	ld.local.v2.b32 	{%r26247, %r26248}, [%rd3+168];
	bfe.u32 	%r26249, %r26247, 0, 8;
	cvt.u16.u32 	%rs12921, %r26249;
	bfe.u32 	%r26250, %r26247, 8, 8;
	cvt.u16.u32 	%rs12920, %r26250;
	bfe.u32 	%r26251, %r26247, 16, 8;
	cvt.u16.u32 	%rs12919, %r26251;
	bfe.u32 	%r26252, %r26247, 24, 8;
	cvt.u16.u32 	%rs12918, %r26252;
	bfe.u32 	%r26253, %r26248, 0, 8;
	cvt.u16.u32 	%rs12917, %r26253;
	bfe.u32 	%r26254, %r26248, 8, 8;
	cvt.u16.u32 	%rs12916, %r26254;
	bfe.u32 	%r26255, %r26248, 16, 8;
	cvt.u16.u32 	%rs12915, %r26255;
	bfe.u32 	%r26256, %r26248, 24, 8;
	cvt.u16.u32 	%rs12914, %r26256;
	ld.local.v2.b32 	{%r26257, %r26258}, [%rd3+176];
	bfe.u32 	%r26259, %r26257, 0, 8;
	cvt.u16.u32 	%rs12913, %r26259;
	bfe.u32 	%r26260, %r26257, 8, 8;
	cvt.u16.u32 	%rs12912, %r26260;
	bfe.u32 	%r26261, %r26257, 16, 8;
	cvt.u16.u32 	%rs12911, %r26261;
	bfe.u32 	%r26262, %r26257, 24, 8;
	cvt.u16.u32 	%rs12910, %r26262;
	bfe.u32 	%r26263, %r26258, 0, 8;
	cvt.u16.u32 	%rs12909, %r26263;
	bfe.u32 	%r26264, %r26258, 8, 8;
	cvt.u16.u32 	%rs12908, %r26264;
	bfe.u32 	%r26265, %r26258, 16, 8;
	cvt.u16.u32 	%rs12907, %r26265;
	bfe.u32 	%r26266, %r26258, 24, 8;
	cvt.u16.u32 	%rs12906, %r26266;
	ld.local.v2.b32 	{%r26267, %r26268}, [%rd3+184];
	bfe.u32 	%r26269, %r26267, 0, 8;
	cvt.u16.u32 	%rs12905, %r26269;
	bfe.u32 	%r26270, %r26267, 8, 8;
	cvt.u16.u32 	%rs12904, %r26270;
	bfe.u32 	%r26271, %r26267, 16, 8;
	cvt.u16.u32 	%rs12903, %r26271;
	bfe.u32 	%r26272, %r26267, 24, 8;
	cvt.u16.u32 	%rs12902, %r26272;
	bfe.u32 	%r26273, %r26268, 0, 8;
	cvt.u16.u32 	%rs12901, %r26273;
	bfe.u32 	%r26274, %r26268, 8, 8;
	cvt.u16.u32 	%rs12900, %r26274;
	bfe.u32 	%r26275, %r26268, 16, 8;
	cvt.u16.u32 	%rs12899, %r26275;
	bfe.u32 	%r26276, %r26268, 24, 8;
	cvt.u16.u32 	%rs12898, %r26276;
	ld.local.v2.b32 	{%r26277, %r26278}, [%rd3+192];
	bfe.u32 	%r26279, %r26277, 0, 8;
	cvt.u16.u32 	%rs12897, %r26279;
	bfe.u32 	%r26280, %r26277, 8, 8;
	cvt.u16.u32 	%rs12896, %r26280;
	bfe.u32 	%r26281, %r26277, 16, 8;
	cvt.u16.u32 	%rs12895, %r26281;
	bfe.u32 	%r26282, %r26277, 24, 8;
	cvt.u16.u32 	%rs12894, %r26282;
	bfe.u32 	%r26283, %r26278, 0, 8;
	cvt.u16.u32 	%rs12893, %r26283;
	bfe.u32 	%r26284, %r26278, 8, 8;
	cvt.u16.u32 	%rs12892, %r26284;
	bfe.u32 	%r26285, %r26278, 16, 8;
	cvt.u16.u32 	%rs12891, %r26285;
	bfe.u32 	%r26286, %r26278, 24, 8;
	cvt.u16.u32 	%rs12890, %r26286;
	ld.local.v2.b32 	{%r26287, %r26288}, [%rd3+200];
	bfe.u32 	%r26289, %r26287, 0, 8;
	cvt.u16.u32 	%rs12889, %r26289;
	bfe.u32 	%r26290, %r26287, 8, 8;
	cvt.u16.u32 	%rs12888, %r26290;
	bfe.u32 	%r26291, %r26287, 16, 8;
	cvt.u16.u32 	%rs12887, %r26291;
	bfe.u32 	%r26292, %r26287, 24, 8;
	cvt.u16.u32 	%rs12886, %r26292;
	bfe.u32 	%r26293, %r26288, 0, 8;
	cvt.u16.u32 	%rs12885, %r26293;
	bfe.u32 	%r26294, %r26288, 8, 8;
	cvt.u16.u32 	%rs12884, %r26294;
	bfe.u32 	%r26295, %r26288, 16, 8;
	cvt.u16.u32 	%rs12883, %r26295;
	bfe.u32 	%r26296, %r26288, 24, 8;
	cvt.u16.u32 	%rs12882, %r26296;
	ld.local.v2.b32 	{%r26297, %r26298}, [%rd3+208];
	bfe.u32 	%r26299, %r26297, 0, 8;
	cvt.u16.u32 	%rs12881, %r26299;
	bfe.u32 	%r26300, %r26297, 8, 8;
	cvt.u16.u32 	%rs12880, %r26300;
	bfe.u32 	%r26301, %r26297, 16, 8;
	cvt.u16.u32 	%rs12879, %r26301;
	bfe.u32 	%r26302, %r26297, 24, 8;
	cvt.u16.u32 	%rs12878, %r26302;
	bfe.u32 	%r26303, %r26298, 0, 8;
	cvt.u16.u32 	%rs12877, %r26303;
	bfe.u32 	%r26304, %r26298, 8, 8;
	cvt.u16.u32 	%rs12876, %r26304;
	bfe.u32 	%r26305, %r26298, 16, 8;
	cvt.u16.u32 	%rs12875, %r26305;
	bfe.u32 	%r26306, %r26298, 24, 8;
	cvt.u16.u32 	%rs12874, %r26306;
	ld.local.v2.b32 	{%r26307, %r26308}, [%rd3+216];
	bfe.u32 	%r26309, %r26307, 0, 8;
	cvt.u16.u32 	%rs12873, %r26309;
	bfe.u32 	%r26310, %r26307, 8, 8;
	cvt.u16.u32 	%rs12872, %r26310;
	bfe.u32 	%r26311, %r26307, 16, 8;
	cvt.u16.u32 	%rs12871, %r26311;
	bfe.u32 	%r26312, %r26307, 24, 8;
	cvt.u16.u32 	%rs12870, %r26312;
	bfe.u32 	%r26313, %r26308, 0, 8;
	cvt.u16.u32 	%rs12869, %r26313;
	bfe.u32 	%r26314, %r26308, 8, 8;
	cvt.u16.u32 	%rs12868, %r26314;
	bfe.u32 	%r26315, %r26308, 16, 8;
	cvt.u16.u32 	%rs12867, %r26315;
	bfe.u32 	%r26316, %r26308, 24, 8;
	cvt.u16.u32 	%rs12866, %r26316;
	ld.local.v2.b32 	{%r26317, %r26318}, [%rd3+224];
	bfe.u32 	%r26319, %r26317, 0, 8;
	cvt.u16.u32 	%rs12865, %r26319;
	bfe.u32 	%r26320, %r26317, 8, 8;
	cvt.u16.u32 	%rs12864, %r26320;
	bfe.u32 	%r26321, %r26317, 16, 8;
	cvt.u16.u32 	%rs12863, %r26321;
	bfe.u32 	%r26322, %r26317, 24, 8;
	cvt.u16.u32 	%rs12862, %r26322;
	bfe.u32 	%r26323, %r26318, 0, 8;
	cvt.u16.u32 	%rs12861, %r26323;
	bfe.u32 	%r26324, %r26318, 8, 8;
	cvt.u16.u32 	%rs12860, %r26324;
	bfe.u32 	%r26325, %r26318, 16, 8;
	cvt.u16.u32 	%rs12859, %r26325;
	bfe.u32 	%r26326, %r26318, 24, 8;
	cvt.u16.u32 	%rs12858, %r26326;
	ld.local.v2.b32 	{%r26327, %r26328}, [%rd3+232];
	bfe.u32 	%r26329, %r26327, 0, 8;
	cvt.u16.u32 	%rs12857, %r26329;
	bfe.u32 	%r26330, %r26327, 8, 8;
	cvt.u16.u32 	%rs12856, %r26330;
	bfe.u32 	%r26331, %r26327, 16, 8;
	cvt.u16.u32 	%rs12855, %r26331;
	bfe.u32 	%r26332, %r26327, 24, 8;
	cvt.u16.u32 	%rs12854, %r26332;
	bfe.u32 	%r26333, %r26328, 0, 8;
	cvt.u16.u32 	%rs12853, %r26333;
	bfe.u32 	%r26334, %r26328, 8, 8;
	cvt.u16.u32 	%rs12852, %r26334;
	bfe.u32 	%r26335, %r26328, 16, 8;
	cvt.u16.u32 	%rs12851, %r26335;
	bfe.u32 	%r26336, %r26328, 24, 8;
	cvt.u16.u32 	%rs12850, %r26336;
	ld.local.v2.b32 	{%r26337, %r26338}, [%rd3+240];
	bfe.u32 	%r26339, %r26337, 0, 8;
	cvt.u16.u32 	%rs12849, %r26339;
	bfe.u32 	%r26340, %r26337, 8, 8;
	cvt.u16.u32 	%rs12848, %r26340;
	bfe.u32 	%r26341, %r26337, 16, 8;
	cvt.u16.u32 	%rs12847, %r26341;
	bfe.u32 	%r26342, %r26337, 24, 8;
	cvt.u16.u32 	%rs12846, %r26342;
	bfe.u32 	%r26343, %r26338, 0, 8;
	cvt.u16.u32 	%rs12845, %r26343;
	bfe.u32 	%r26344, %r26338, 8, 8;
	cvt.u16.u32 	%rs12844, %r26344;
	bfe.u32 	%r26345, %r26338, 16, 8;
	cvt.u16.u32 	%rs12843, %r26345;
	bfe.u32 	%r26346, %r26338, 24, 8;
	cvt.u16.u32 	%rs12842, %r26346;
	ld.local.v2.b32 	{%r26347, %r26348}, [%rd3+248];
	bfe.u32 	%r26349, %r26347, 0, 8;
	cvt.u16.u32 	%rs12841, %r26349;
	bfe.u32 	%r26350, %r26347, 8, 8;
	cvt.u16.u32 	%rs12840, %r26350;
	bfe.u32 	%r26351, %r26347, 16, 8;
	cvt.u16.u32 	%rs12839, %r26351;
	bfe.u32 	%r26352, %r26347, 24, 8;
	cvt.u16.u32 	%rs12838, %r26352;
	bfe.u32 	%r26353, %r26348, 0, 8;
	cvt.u16.u32 	%rs12837, %r26353;
	bfe.u32 	%r26354, %r26348, 8, 8;
	cvt.u16.u32 	%rs12836, %r26354;
	bfe.u32 	%r26355, %r26348, 16, 8;
	cvt.u16.u32 	%rs12835, %r26355;
	bfe.u32 	%r26356, %r26348, 24, 8;
	cvt.u16.u32 	%rs12834, %r26356;
	ld.local.v2.b32 	{%r26357, %r26358}, [%rd3+256];
	bfe.u32 	%r26359, %r26357, 0, 8;
	cvt.u16.u32 	%rs12833, %r26359;
	bfe.u32 	%r26360, %r26357, 8, 8;
	cvt.u16.u32 	%rs12832, %r26360;
	bfe.u32 	%r26361, %r26357, 16, 8;
	cvt.u16.u32 	%rs12831, %r26361;
	bfe.u32 	%r26362, %r26357, 24, 8;
	cvt.u16.u32 	%rs12830, %r26362;
	bfe.u32 	%r26363, %r26358, 0, 8;
	cvt.u16.u32 	%rs12829, %r26363;
	bfe.u32 	%r26364, %r26358, 8, 8;
	cvt.u16.u32 	%rs12828, %r26364;
	bfe.u32 	%r26365, %r26358, 16, 8;
	cvt.u16.u32 	%rs12827, %r26365;
	bfe.u32 	%r26366, %r26358, 24, 8;
	cvt.u16.u32 	%rs12826, %r26366;
	ld.local.v2.b32 	{%r26367, %r26368}, [%rd3+264];
	bfe.u32 	%r26369, %r26367, 0, 8;
	cvt.u16.u32 	%rs12825, %r26369;
	bfe.u32 	%r26370, %r26367, 8, 8;
	cvt.u16.u32 	%rs12824, %r26370;
	bfe.u32 	%r26371, %r26367, 16, 8;
	cvt.u16.u32 	%rs12823, %r26371;
	bfe.u32 	%r26372, %r26367, 24, 8;
	cvt.u16.u32 	%rs12822, %r26372;
	bfe.u32 	%r26373, %r26368, 0, 8;
	cvt.u16.u32 	%rs12821, %r26373;
	bfe.u32 	%r26374, %r26368, 8, 8;
	cvt.u16.u32 	%rs12820, %r26374;
	bfe.u32 	%r26375, %r26368, 16, 8;
	cvt.u16.u32 	%rs12819, %r26375;
	bfe.u32 	%r26376, %r26368, 24, 8;
	cvt.u16.u32 	%rs12818, %r26376;
$L__BB6_80:
	ld.param.u32 	%r27815, [_ZN3cub18CUB_300001_SM_10006detail6reduce28DeviceReduceSingleTileKernelINS2_10policy_hubI4Itemy13Addition_funcE10Policy1000EPS5_S9_iS6_S5_S5_N4cuda3std3__410__identityEEEvT0_T1_T2_T3_T4_T6__param_2];
	setp.lt.s32 	%p101, %r27815, 161;
	@%p101 bra 	$L__BB6_169;
	ld.shared.v2.b32 	{%r26378, %r26379}, [_ZZN3cub18CUB_300001_SM_10006detail6reduce28DeviceReduceSingleTileKernelINS2_10policy_hubI4Itemy13Addition_funcE10Policy1000EPS5_S9_iS6_S5_S5_N4cuda3std3__410__identityEEEvT0_T1_T2_T3_T4_T6_E12temp_storage+1632];
	ld.shared.v2.b32 	{%r26380, %r26381}, [_ZZN3cub18CUB_300001_SM_10006detail6reduce28DeviceReduceSingleTileKernelINS2_10policy_hubI4Itemy13Addition_funcE10Policy1000EPS5_S9_iS6_S5_S5_N4cuda3std3__410__identityEEEvT0_T1_T2_T3_T4_T6_E12temp_storage+1624];
	ld.shared.v2.b32 	{%r26382, %r26383}, [_ZZN3cub18CUB_300001_SM_10006detail6reduce28DeviceReduceSingleTileKernelINS2_10policy_hubI4Itemy13Addition_funcE10Policy1000EPS5_S9_iS6_S5_S5_N4cuda3std3__410__identityEEEvT0_T1_T2_T3_T4_T6_E12temp_storage+1616];
	ld.shared.v2.b32 	{%r26384, %r26385}, [_ZZN3cub18CUB_300001_SM_10006detail6reduce28DeviceReduceSingleTileKernelINS2_10policy_hubI4Itemy13Addition_funcE10Policy1000EPS5_S9_iS6_S5_S5_N4cuda3std3__410__identityEEEvT0_T1_T2_T3_T4_T6_E12temp_storage+1608];
	ld.shared.v2.b32 	{%r26386, %r26387}, [_ZZN3cub18CUB_300001_SM_10006detail6reduce28DeviceReduceSingleTileKernelINS2_10policy_hubI4Itemy13Addition_funcE10Policy1000EPS5_S9_iS6_S5_S5_N4cuda3std3__410__identityEEEvT0_T1_T2_T3_T4_T6_E12temp_storage+1600];
	ld.shared.v2.b32 	{%r26388, %r26389}, [_ZZN3cub18CUB_300001_SM_10006detail6reduce28DeviceReduceSingleTileKernelINS2_10policy_hubI4Itemy13Addition_funcE10Policy1000EPS5_S9_iS6_S5_S5_N4cuda3std3__410__identityEEEvT0_T1_T2_T3_T4_T6_E12temp_storage+1592];
	ld.shared.v2.b32 	{%r26390, %r26391}, [_ZZN3cub18CUB_300001_SM_10006detail6reduce28DeviceReduceSingleTileKernelINS2_10policy_hubI4Itemy13Addition_funcE10Policy1000EPS5_S9_iS6_S5_S5_N4cuda3std3__410__identityEEEvT0_T1_T2_T3_T4_T6_E12temp_storage+1584];
	ld.shared.v2.b32 	{%r26392, %r26393}, [_ZZN3cub18CUB_300001_SM_10006detail6reduce28DeviceReduceSingleTileKernelINS2_10policy_hubI4Itemy13Addition_funcE10Policy1000EPS5_S9_iS6_S5_S5_N4cuda3std3__410__identityEEEvT0_T1_T2_T3_T4_T6_E12temp_storage+1576];
	ld.shared.v2.b32 	{%r26394, %r26395}, [_ZZN3cub18CUB_300001_SM_10006detail6reduce28DeviceReduceSingleTileKernelINS2_10policy_hubI4Itemy13Addition_funcE10Policy1000EPS5_S9_iS6_S5_S5_N4cuda3std3__410__identityEEEvT0_T1_T2_T3_T4_T6_E12temp_storage+1568];
	ld.shared.v2.b32 	{%r26396, %r26397}, [_ZZN3cub18CUB_300001_SM_10006detail6reduce28DeviceReduceSingleTileKernelINS2_10policy_hubI4Itemy13Addition_funcE10Policy1000EPS5_S9_iS6_S5_S5_N4cuda3std3__410__identityEEEvT0_T1_T2_T3_T4_T6_E12temp_storage+1560];
	ld.shared.v2.b32 	{%r26398, %r26399}, [_ZZN3cub18CUB_300001_SM_10006detail6reduce28DeviceReduceSingleTileKernelINS2_10policy_hubI4Itemy13Addition_funcE10Policy1000EPS5_S9_iS6_S5_S5_N4cuda3std3__410__identityEEEvT0_T1_T2_T3_T4_T6_E12temp_storage+1552];
	ld.shared.v2.b32 	{%r26400, %r26401}, [_ZZN3cub18CUB_300001_SM_10006detail6reduce28DeviceReduceSingleTileKernelINS2_10policy_hubI4Itemy13Addition_funcE10Policy1000EPS5_S9_iS6_S5_S5_N4cuda3std3__410__identityEEEvT0_T1_T2_T3_T4_T6_E12temp_storage+1544];
	ld.shared.v2.b32 	{%r26402, %r26403}, [_ZZN3cub18CUB_300001_SM_10006detail6reduce28DeviceReduceSingleTileKernelINS2_10policy_hubI4Itemy13Addition_funcE10Policy1000EPS5_S9_iS6_S5_S5_N4cuda3std3__410__identityEEEvT0_T1_T2_T3_T4_T6_E12temp_storage+1536];
	ld.shared.v2.b32 	{%r26404, %r26405}, [_ZZN3cub18CUB_300001_SM_10006detail6reduce28DeviceReduceSingleTileKernelINS2_10policy_hubI4Itemy13Addition_funcE10Policy1000EPS5_S9_iS6_S5_S5_N4cuda3std3__410__identityEEEvT0_T1_T2_T3_T4_T6_E12temp_storage+1528];
	ld.shared.v2.b32 	{%r26406, %r26407}, [_ZZN3cub18CUB_300001_SM_10006detail6reduce28DeviceReduceSingleTileKernelINS2_10policy_hubI4Itemy13Addition_funcE10Policy1000EPS5_S9_iS6_S5_S5_N4cuda3std3__410__identityEEEvT0_T1_T2_T3_T4_T6_E12temp_storage+1520];
	ld.shared.v2.b32 	{%r26408, %r26409}, [_ZZN3cub18CUB_300001_SM_10006detail6reduce28DeviceReduceSingleTileKernelINS2_10policy_hubI4Itemy13Addition_funcE10Policy1000EPS5_S9_iS6_S5_S5_N4cuda3std3__410__identityEEEvT0_T1_T2_T3_T4_T6_E12temp_storage+1512];
	ld.shared.v2.b32 	{%r26410, %r26411}, [_ZZN3cub18CUB_300001_SM_10006detail6reduce28DeviceReduceSingleTileKernelINS2_10policy_hubI4Itemy13Addition_funcE10Policy1000EPS5_S9_iS6_S5_S5_N4cuda3std3__410__identityEEEvT0_T1_T2_T3_T4_T6_E12temp_storage+1504];
	ld.shared.v2.b32 	{%r26412, %r26413}, [_ZZN3cub18CUB_300001_SM_10006detail6reduce28DeviceReduceSingleTileKernelINS2_10policy_hubI4Itemy13Addition_funcE10Policy1000EPS5_S9_iS6_S5_S5_N4cuda3std3__410__identityEEEvT0_T1_T2_T3_T4_T6_E12temp_storage+1496];
	ld.shared.v2.b32 	{%r26414, %r26415}, [_ZZN3cub18CUB_300001_SM_10006detail6reduce28DeviceReduceSingleTileKernelINS2_10policy_hubI4Itemy13Addition_funcE10Policy1000EPS5_S9_iS6_S5_S5_N4cuda3std3__410__identityEEEvT0_T1_T2_T3_T4_T6_E12temp_storage+1488];
	ld.shared.v2.b32 	{%r26416, %r26417}, [_ZZN3cub18CUB_300001_SM_10006detail6reduce28DeviceReduceSingleTileKernelINS2_10policy_hubI4Itemy13Addition_funcE10Policy1000EPS5_S9_iS6_S5_S5_N4cuda3std3__410__identityEEEvT0_T1_T2_T3_T4_T6_E12temp_storage+1480];
	ld.shared.v2.b32 	{%r26418, %r26419}, [_ZZN3cub18CUB_300001_SM_10006detail6reduce28DeviceReduceSingleTileKernelINS2_10policy_hubI4Itemy13Addition_funcE10Policy1000EPS5_S9_iS6_S5_S5_N4cuda3std3__410__identityEEEvT0_T1_T2_T3_T4_T6_E12temp_storage+1472];
	ld.shared.v2.b32 	{%r26420, %r26421}, [_ZZN3cub18CUB_300001_SM_10006detail6reduce28DeviceReduceSingleTileKernelINS2_10policy_hubI4Itemy13Addition_funcE10Policy1000EPS5_S9_iS6_S5_S5_N4cuda3std3__410__identityEEEvT0_T1_T2_T3_T4_T6_E12temp_storage+1464];
	ld.shared.v2.b32 	{%r26422, %r26423}, [_ZZN3cub18CUB_300001_SM_10006detail6reduce28DeviceReduceSingleTileKernelINS2_10policy_hubI4Itemy13Addition_funcE10Policy1000EPS5_S9_iS6_S5_S5_N4cuda3std3__410__identityEEEvT0_T1_T2_T3_T4_T6_E12temp_storage+1456];
	ld.shared.v2.b32 	{%r26424, %r26425}, [_ZZN3cub18CUB_300001_SM_10006detail6reduce28DeviceReduceSingleTileKernelINS2_10policy_hubI4Itemy13Addition_funcE10Policy1000EPS5_S9_iS6_S5_S5_N4cuda3std3__410__identityEEEvT0_T1_T2_T3_T4_T6_E12temp_storage+1448];
	ld.shared.v2.b32 	{%r26426, %r26427}, [_ZZN3cub18CUB_300001_SM_10006detail6reduce28DeviceReduceSingleTileKernelINS2_10policy_hubI4Itemy13Addition_funcE10Policy1000EPS5_S9_iS6_S5_S5_N4cuda3std3__410__identityEEEvT0_T1_T2_T3_T4_T6_E12temp_storage+1440];
	ld.shared.v2.b32 	{%r26428, %r26429}, [_ZZN3cub18CUB_300001_SM_10006detail6reduce28DeviceReduceSingleTileKernelINS2_10policy_hubI4Itemy13Addition_funcE10Policy1000EPS5_S9_iS6_S5_S5_N4cuda3std3__410__identityEEEvT0_T1_T2_T3_T4_T6_E12temp_storage+1432];
	ld.shared.v2.b32 	{%r26430, %r26431}, [_ZZN3cub18CUB_300001_SM_10006detail6reduce28DeviceReduceSingleTileKernelINS2_10policy_hubI4Itemy13Addition_funcE10Policy1000EPS5_S9_iS6_S5_S5_N4cuda3std3__410__identityEEEvT0_T1_T2_T3_T4_T6_E12temp_storage+1424];
	ld.shared.v2.b32 	{%r26432, %r26433}, [_ZZN3cub18CUB_300001_SM_10006detail6reduce28DeviceReduceSingleTileKernelINS2_10policy_hubI4Itemy13Addition_funcE10Policy1000EPS5_S9_iS6_S5_S5_N4cuda3std3__410__identityEEEvT0_T1_T2_T3_T4_T6_E12temp_storage+1416];
	ld.shared.v2.b32 	{%r26434, %r26435}, [_ZZN3cub18CUB_300001_SM_10006detail6reduce28DeviceReduceSingleTileKernelINS2_10policy_hubI4Itemy13Addition_funcE10Policy1000EPS5_S9_iS6_S5_S5_N4cuda3std3__410__identityEEEvT0_T1_T2_T3_T4_T6_E12temp_storage+1408];
	ld.shared.v2.b32 	{%r26436, %r26437}, [_ZZN3cub18CUB_300001_SM_10006detail6reduce28DeviceReduceSingleTileKernelINS2_10policy_hubI4Itemy13Addition_funcE10Policy1000EPS5_S9_iS6_S5_S5_N4cuda3std3__410__identityEEEvT0_T1_T2_T3_T4_T6_E12temp_storage+1400];
	ld.shared.v2.b32 	{%r26438, %r26439}, [_ZZN3cub18CUB_300001_SM_10006detail6reduce28DeviceReduceSingleTileKernelINS2_10policy_hubI4Itemy13Addition_funcE10Policy1000EPS5_S9_iS6_S5_S5_N4cuda3std3__410__identityEEEvT0_T1_T2_T3_T4_T6_E12temp_storage+1392];
	ld.shared.v2.b32 	{%r26440, %r26441}, [_ZZN3cub18CUB_300001_SM_10006detail6reduce28DeviceReduceSingleTileKernelINS2_10policy_hubI4Itemy13Addition_funcE10Policy1000EPS5_S9_iS6_S5_S5_N4cuda3std3__410__identityEEEvT0_T1_T2_T3_T4_T6_E12temp_storage+1384];
	bfe.u32 	%r26442, %r26440, 0, 8;
	cvt.u16.u32 	%rs15387, %r26442;
	ld.shared.f64 	%fd33, [_ZZN3cub18CUB_300001_SM_10006detail6reduce28DeviceReduceSingleTileKernelINS2_10policy_hubI4Itemy13Addition_funcE10Policy1000EPS5_S9_iS6_S5_S5_N4cuda3std3__410__identityEEEvT0_T1_T2_T3_T4_T6_E12temp_storage+1376];
	ld.shared.u32 	%r442, [_ZZN3cub18CUB_300001_SM_10006detail6reduce28DeviceReduceSingleTileKernelINS2_10policy_hubI4Itemy13Addition_funcE10Policy1000EPS5_S9_iS6_S5_S5_N4cuda3std3__410__identityEEEvT0_T1_T2_T3_T4_T6_E12temp_storage+1368];
	st.local.u32 	[%rd4], %r442;
	st.local.f64 	[%rd4+8], %fd33;
	st.local.v2.b32 	[%rd4+16], {%r26440, %r26441};
	st.local.v2.b32 	[%rd4+24], {%r26438, %r26439};
	st.local.v2.b32 	[%rd4+32], {%r26436, %r26437};
	st.local.v2.b32 	[%rd4+40], {%r26434, %r26435};
	st.local.v2.b32 	[%rd4+48], {%r26432, %r26433};
	st.local.v2.b32 	[%rd4+56], {%r26430, %r26431};
	st.local.v2.b32 	[%rd4+64], {%r26428, %r26429};
	st.local.v2.b32 	[%rd4+72], {%r26426, %r26427};
	st.local.v2.b32 	[%rd4+80], {%r26424, %r26425};
	st.local.v2.b32 	[%rd4+88], {%r26422, %r26423};
	st.local.v2.b32 	[%rd4+96], {%r26420, %r26421};
	st.local.v2.b32 	[%rd4+104], {%r26418, %r26419};
	st.local.v2.b32 	[%rd4+112], {%r26416, %r26417};
	st.local.v2.b32 	[%rd4+120], {%r26414, %r26415};
	st.local.v2.b32 	[%rd4+128], {%r26412, %r26413};
	st.local.v2.b32 	[%rd4+136], {%r26410, %r26411};
	st.local.v2.b32 	[%rd4+144], {%r26408, %r26409};
	st.local.v2.b32 	[%rd4+152], {%r26406, %r26407};
	st.local.v2.b32 	[%rd4+160], {%r26404, %r26405};
	st.local.v2.b32 	[%rd4+168], {%r26402, %r26403};
	st.local.v2.b32 	[%rd4+176], {%r26400, %r26401};
	st.local.v2.b32 	[%rd4+184], {%r26398, %r26399};
	st.local.v2.b32 	[%rd4+192], {%r26396, %r26397};
	st.local.v2.b32 	[%rd4+200], {%r26394, %r26395};
	st.local.v2.b32 	[%rd4+208], {%r26392, %r26393};
	st.local.v2.b32 	[%rd4+216], {%r26390, %r26391};
	st.local.v2.b32 	[%rd4+224], {%r26388, %r26389};
	st.local.v2.b32 	[%rd4+232], {%r26386, %r26387};
	st.local.v2.b32 	[%rd4+240], {%r26384, %r26385};
	st.local.v2.b32 	[%rd4+248], {%r26382, %r26383};
	st.local.v2.b32 	[%rd4+256], {%r26380, %r26381};
	st.local.v2.b32 	[%rd4+264], {%r26378, %r26379};
	st.local.u32 	[%rd3], %r27825;
	st.local.f64 	[%rd3+8], %fd78;
	cvt.u32.u16 	%r26443, %rs13066;
	cvt.u32.u16 	%r26444, %rs13067;
	prmt.b32 	%r26445, %r26444, %r26443, 0x3340U;
	cvt.u32.u16 	%r26446, %rs13068;
	cvt.u32.u16 	%r26447, %rs13069;
	prmt.b32 	%r26448, %r26447, %r26446, 0x3340U;
	prmt.b32 	%r26449, %r26448, %r26445, 0x5410U;
	cvt.u32.u16 	%r26450, %rs13070;
	cvt.u32.u16 	%r26451, %rs13071;
	prmt.b32 	%r26452, %r26451, %r26450, 0x3340U;
	cvt.u32.u16 	%r26453, %rs13072;
	cvt.u32.u16 	%r26454, %rs13073;
	prmt.b32 	%r26455, %r26454, %r26453, 0x3340U;
	prmt.b32 	%r26456, %r26455, %r26452, 0x5410U;
	st.local.v2.b32 	[%rd3+16], {%r26456, %r26449};
	cvt.u32.u16 	%r26457, %rs13058;
	cvt.u32.u16 	%r26458, %rs13059;
	prmt.b32 	%r26459, %r26458, %r26457, 0x3340U;
	cvt.u32.u16 	%r26460, %rs13060;
	cvt.u32.u16 	%r26461, %rs13061;
	prmt.b32 	%r26462, %r26461, %r26460, 0x3340U;
	prmt.b32 	%r26463, %r26462, %r26459, 0x5410U;
	cvt.u32.u16 	%r26464, %rs13062;
	cvt.u32.u16 	%r26465, %rs13063;
	prmt.b32 	%r26466, %r26465, %r26464, 0x3340U;
	cvt.u32.u16 	%r26467, %rs13064;
	cvt.u32.u16 	%r26468, %rs13065;
	prmt.b32 	%r26469, %r26468, %r26467, 0x3340U;
	prmt.b32 	%r26470, %r26469, %r26466, 0x5410U;
	st.local.v2.b32 	[%rd3+24], {%r26470, %r26463};
	cvt.u32.u16 	%r26471, %rs13050;
	cvt.u32.u16 	%r26472, %rs13051;
	prmt.b32 	%r26473, %r26472, %r26471, 0x3340U;
	cvt.u32.u16 	%r26474, %rs13052;
	cvt.u32.u16 	%r26475, %rs13053;
	prmt.b32 	%r26476, %r26475, %r26474, 0x3340U;
	prmt.b32 	%r26477, %r26476, %r26473, 0x5410U;
	cvt.u32.u16 	%r26478, %rs13054;
	cvt.u32.u16 	%r26479, %rs13055;
	prmt.b32 	%r26480, %r26479, %r26478, 0x3340U;
	cvt.u32.u16 	%r26481, %rs13056;
	cvt.u32.u16 	%r26482, %rs13057;
	prmt.b32 	%r26483, %r26482, %r26481, 0x3340U;
	prmt.b32 	%r26484, %r26483, %r26480, 0x5410U;
	st.local.v2.b32 	[%rd3+32], {%r26484, %r26477};
	cvt.u32.u16 	%r26485, %rs13042;
	cvt.u32.u16 	%r26486, %rs13043;
	prmt.b32 	%r26487, %r26486, %r26485, 0x3340U;
	cvt.u32.u16 	%r26488, %rs13044;
	cvt.u32.u16 	%r26489, %rs13045;
	prmt.b32 	%r26490, %r26489, %r26488, 0x3340U;
	prmt.b32 	%r26491, %r26490, %r26487, 0x5410U;
	cvt.u32.u16 	%r26492, %rs13046;
	cvt.u32.u16 	%r26493, %rs13047;
	prmt.b32 	%r26494, %r26493, %r26492, 0x3340U;
	cvt.u32.u16 	%r26495, %rs13048;
	cvt.u32.u16 	%r26496, %rs13049;
	prmt.b32 	%r26497, %r26496, %r26495, 0x3340U;
	prmt.b32 	%r26498, %r26497, %r26494, 0x5410U;
	st.local.v2.b32 	[%rd3+40], {%r26498, %r26491};
	cvt.u32.u16 	%r26499, %rs13034;
	cvt.u32.u16 	%r26500, %rs13035;
	prmt.b32 	%r26501, %r26500, %r26499, 0x3340U;
	cvt.u32.u16 	%r26502, %rs13036;
	cvt.u32.u16 	%r26503, %rs13037;
	prmt.b32 	%r26504, %r26503, %r26502, 0x3340U;
	prmt.b32 	%r26505, %r26504, %r26501, 0x5410U;
	cvt.u32.u16 	%r26506, %rs13038;
	cvt.u32.u16 	%r26507, %rs13039;
	prmt.b32 	%r26508, %r26507, %r26506, 0x3340U;
	cvt.u32.u16 	%r26509, %rs13040;
	cvt.u32.u16 	%r26510, %rs13041;
	prmt.b32 	%r26511, %r26510, %r26509, 0x3340U;
	prmt.b32 	%r26512, %r26511, %r26508, 0x5410U;
	st.local.v2.b32 	[%rd3+48], {%r26512, %r26505};
	cvt.u32.u16 	%r26513, %rs13026;
	cvt.u32.u16 	%r26514, %rs13027;
	prmt.b32 	%r26515, %r26514, %r26513, 0x3340U;
	cvt.u32.u16 	%r26516, %rs13028;
	cvt.u32.u16 	%r26517, %rs13029;
	prmt.b32 	%r26518, %r26517, %r26516, 0x3340U;
	prmt.b32 	%r26519, %r26518, %r26515, 0x5410U;
	cvt.u32.u16 	%r26520, %rs13030;
	cvt.u32.u16 	%r26521, %rs13031;
	prmt.b32 	%r26522, %r26521, %r26520, 0x3340U;
	cvt.u32.u16 	%r26523, %rs13032;
	cvt.u32.u16 	%r26524, %rs13033;
	prmt.b32 	%r26525, %r26524, %r26523, 0x3340U;
	prmt.b32 	%r26526, %r26525, %r26522, 0x5410U;
	st.local.v2.b32 	[%rd3+56], {%r26526, %r26519};
	cvt.u32.u16 	%r26527, %rs13018;
	cvt.u32.u16 	%r26528, %rs13019;
	prmt.b32 	%r26529, %r26528, %r26527, 0x3340U;
	cvt.u32.u16 	%r26530, %rs13020;
	cvt.u32.u16 	%r26531, %rs13021;
	prmt.b32 	%r26532, %r26531, %r26530, 0x3340U;
	prmt.b32 	%r26533, %r26532, %r26529, 0x5410U;
	cvt.u32.u16 	%r26534, %rs13022;
	cvt.u32.u16 	%r26535, %rs13023;
	prmt.b32 	%r26536, %r26535, %r26534, 0x3340U;
	cvt.u32.u16 	%r26537, %rs13024;
	cvt.u32.u16 	%r26538, %rs13025;
	prmt.b32 	%r26539, %r26538, %r26537, 0x3340U;
	prmt.b32 	%r26540, %r26539, %r26536, 0x5410U;
	st.local.v2.b32 	[%rd3+64], {%r26540, %r26533};
	cvt.u32.u16 	%r26541, %rs13010;
	cvt.u32.u16 	%r26542, %rs13011;
	prmt.b32 	%r26543, %r26542, %r26541, 0x3340U;
	cvt.u32.u16 	%r26544, %rs13012;
	cvt.u32.u16 	%r26545, %rs13013;
	prmt.b32 	%r26546, %r26545, %r26544, 0x3340U;
	prmt.b32 	%r26547, %r26546, %r26543, 0x5410U;
	cvt.u32.u16 	%r26548, %rs13014;
	cvt.u32.u16 	%r26549, %rs13015;
	prmt.b32 	%r26550, %r26549, %r26548, 0x3340U;
	cvt.u32.u16 	%r26551, %rs13016;
	cvt.u32.u16 	%r26552, %rs13017;
	prmt.b32 	%r26553, %r26552, %r26551, 0x3340U;
	prmt.b32 	%r26554, %r26553, %r26550, 0x5410U;
	st.local.v2.b32 	[%rd3+72], {%r26554, %r26547};
	cvt.u32.u16 	%r26555, %rs13002;
	cvt.u32.u16 	%r26556, %rs13003;
	prmt.b32 	%r26557, %r26556, %r26555, 0x3340U;
	cvt.u32.u16 	%r26558, %rs13004;
	cvt.u32.u16 	%r26559, %rs13005;
	prmt.b32 	%r26560, %r26559, %r26558, 0x3340U;
	prmt.b32 	%r26561, %r26560, %r26557, 0x5410U;
	cvt.u32.u16 	%r26562, %rs13006;
	cvt.u32.u16 	%r26563, %rs13007;
	prmt.b32 	%r26564, %r26563, %r26562, 0x3340U;
	cvt.u32.u16 	%r26565, %rs13008;
	cvt.u32.u16 	%r26566, %rs13009;
	prmt.b32 	%r26567, %r26566, %r26565, 0x3340U;
	prmt.b32 	%r26568, %r26567, %r26564, 0x5410U;
	st.local.v2.b32 	[%rd3+80], {%r26568, %r26561};
	cvt.u32.u16 	%r26569, %rs12994;
	cvt.u32.u16 	%r26570, %rs12995;
	prmt.b32 	%r26571, %r26570, %r26569, 0x3340U;
	cvt.u32.u16 	%r26572, %rs12996;
	cvt.u32.u16 	%r26573, %rs12997;
	prmt.b32 	%r26574, %r26573, %r26572, 0x3340U;
	prmt.b32 	%r26575, %r26574, %r26571, 0x5410U;
	cvt.u32.u16 	%r26576, %rs12998;
	cvt.u32.u16 	%r26577, %rs12999;
	prmt.b32 	%r26578, %r26577, %r26576, 0x3340U;
	cvt.u32.u16 	%r26579, %rs13000;
	cvt.u32.u16 	%r26580, %rs13001;
	prmt.b32 	%r26581, %r26580, %r26579, 0x3340U;
	prmt.b32 	%r26582, %r26581, %r26578, 0x5410U;
	st.local.v2.b32 	[%rd3+88], {%r26582, %r26575};
	cvt.u32.u16 	%r26583, %rs12986;
	cvt.u32.u16 	%r26584, %rs12987;
	prmt.b32 	%r26585, %r26584, %r26583, 0x3340U;
	cvt.u32.u16 	%r26586, %rs12988;
	cvt.u32.u16 	%r26587, %rs12989;
	prmt.b32 	%r26588, %r26587, %r26586, 0x3340U;
	prmt.b32 	%r26589, %r26588, %r26585, 0x5410U;
	cvt.u32.u16 	%r26590, %rs12990;
	cvt.u32.u16 	%r26591, %rs12991;
	prmt.b32 	%r26592, %r26591, %r26590, 0x3340U;
	cvt.u32.u16 	%r26593, %rs12992;
	cvt.u32.u16 	%r26594, %rs12993;
	prmt.b32 	%r26595, %r26594, %r26593, 0x3340U;
	prmt.b32 	%r26596, %r26595, %r26592, 0x5410U;
	st.local.v2.b32 	[%rd3+96], {%r26596, %r26589};
	cvt.u32.u16 	%r26597, %rs12978;
	cvt.u32.u16 	%r26598, %rs12979;
	prmt.b32 	%r26599, %r26598, %r26597, 0x3340U;
	cvt.u32.u16 	%r26600, %rs12980;
	cvt.u32.u16 	%r26601, %rs12981;
	prmt.b32 	%r26602, %r26601, %r26600, 0x3340U;
	prmt.b32 	%r26603, %r26602, %r26599, 0x5410U;
	cvt.u32.u16 	%r26604, %rs12982;
	cvt.u32.u16 	%r26605, %rs12983;
	prmt.b32 	%r26606, %r26605, %r26604, 0x3340U;
	cvt.u32.u16 	%r26607, %rs12984;
	cvt.u32.u16 	%r26608, %rs12985;
	prmt.b32 	%r26609, %r26608, %r26607, 0x3340U;
	prmt.b32 	%r26610, %r26609, %r26606, 0x5410U;
	st.local.v2.b32 	[%rd3+104], {%r26610, %r26603};
	cvt.u32.u16 	%r26611, %rs12970;
	cvt.u32.u16 	%r26612, %rs12971;
	prmt.b32 	%r26613, %r26612, %r26611, 0x3340U;
	cvt.u32.u16 	%r26614, %rs12972;
	cvt.u32.u16 	%r26615, %rs12973;
	prmt.b32 	%r26616, %r26615, %r26614, 0x3340U;
	prmt.b32 	%r26617, %r26616, %r26613, 0x5410U;
	cvt.u32.u16 	%r26618, %rs12974;
	cvt.u32.u16 	%r26619, %rs12975;
	prmt.b32 	%r26620, %r26619, %r26618, 0x3340U;
	cvt.u32.u16 	%r26621, %rs12976;
	cvt.u32.u16 	%r26622, %rs12977;
	prmt.b32 	%r26623, %r26622, %r26621, 0x3340U;
	prmt.b32 	%r26624, %r26623, %r26620, 0x5410U;
	st.local.v2.b32 	[%rd3+112], {%r26624, %r26617};
	cvt.u32.u16 	%r26625, %rs12962;
	cvt.u32.u16 	%r26626, %rs12963;
	prmt.b32 	%r26627, %r26626, %r26625, 0x3340U;
	cvt.u32.u16 	%r26628, %rs12964;
	cvt.u32.u16 	%r26629, %rs12965;
	prmt.b32 	%r26630, %r26629, %r26628, 0x3340U;
	prmt.b32 	%r26631, %r26630, %r26627, 0x5410U;
	cvt.u32.u16 	%r26632, %rs12966;
	cvt.u32.u16 	%r26633, %rs12967;
	prmt.b32 	%r26634, %r26633, %r26632, 0x3340U;
	cvt.u32.u16 	%r26635, %rs12968;
	cvt.u32.u16 	%r26636, %rs12969;
	prmt.b32 	%r26637, %r26636, %r26635, 0x3340U;
	prmt.b32 	%r26638, %r26637, %r26634, 0x5410U;
	st.local.v2.b32 	[%rd3+120], {%r26638, %r26631};
	cvt.u32.u16 	%r26639, %rs12954;
	cvt.u32.u16 	%r26640, %rs12955;
	prmt.b32 	%r26641, %r26640, %r26639, 0x3340U;
	cvt.u32.u16 	%r26642, %rs12956;
	cvt.u32.u16 	%r26643, %rs12957;
	prmt.b32 	%r26644, %r26643, %r26642, 0x3340U;
	prmt.b32 	%r26645, %r26644, %r26641, 0x5410U;
	cvt.u32.u16 	%r26646, %rs12958;
	cvt.u32.u16 	%r26647, %rs12959;
	prmt.b32 	%r26648, %r26647, %r26646, 0x3340U;
	cvt.u32.u16 	%r26649, %rs12960;
	cvt.u32.u16 	%r26650, %rs12961;
	prmt.b32 	%r26651, %r26650, %r26649, 0x3340U;
	prmt.b32 	%r26652, %r26651, %r26648, 0x5410U;
	st.local.v2.b32 	[%rd3+128], {%r26652, %r26645};
	cvt.u32.u16 	%r26653, %rs12946;
	cvt.u32.u16 	%r26654, %rs12947;
	prmt.b32 	%r26655, %r26654, %r26653, 0x3340U;
	cvt.u32.u16 	%r26656, %rs12948;
	cvt.u32.u16 	%r26657, %rs12949;
	prmt.b32 	%r26658, %r26657, %r26656, 0x3340U;
	prmt.b32 	%r26659, %r26658, %r26655, 0x5410U;
	cvt.u32.u16 	%r26660, %rs12950;
	cvt.u32.u16 	%r26661, %rs12951;
	prmt.b32 	%r26662, %r26661, %r26660, 0x3340U;
	cvt.u32.u16 	%r26663, %rs12952;
	cvt.u32.u16 	%r26664, %rs12953;
	prmt.b32 	%r26665, %r26664, %r26663, 0x3340U;
	prmt.b32 	%r26666, %r26665, %r26662, 0x5410U;
	st.local.v2.b32 	[%rd3+136], {%r26666, %r26659};
	cvt.u32.u16 	%r26667, %rs12938;
	cvt.u32.u16 	%r26668, %rs12939;
	prmt.b32 	%r26669, %r26668, %r26667, 0x3340U;
	cvt.u32.u16 	%r26670, %rs12940;
	cvt.u32.u16 	%r26671, %rs12941;
	prmt.b32 	%r26672, %r26671, %r26670, 0x3340U;
	prmt.b32 	%r26673, %r26672, %r26669, 0x5410U;
	cvt.u32.u16 	%r26674, %rs12942;
	cvt.u32.u16 	%r26675, %rs12943;
	prmt.b32 	%r26676, %r26675, %r26674, 0x3340U;
	cvt.u32.u16 	%r26677, %rs12944;
	cvt.u32.u16 	%r26678, %rs12945;
	prmt.b32 	%r26679, %r26678, %r26677, 0x3340U;
	prmt.b32 	%r26680, %r26679, %r26676, 0x5410U;
	st.local.v2.b32 	[%rd3+144], {%r26680, %r26673};
	cvt.u32.u16 	%r26681, %rs12930;
	cvt.u32.u16 	%r26682, %rs12931;
	prmt.b32 	%r26683, %r26682, %r26681, 0x3340U;
	cvt.u32.u16 	%r26684, %rs12932;
	cvt.u32.u16 	%r26685, %rs12933;
	prmt.b32 	%r26686, %r26685, %r26684, 0x3340U;
	prmt.b32 	%r26687, %r26686, %r26683, 0x5410U;
	cvt.u32.u16 	%r26688, %rs12934;
	cvt.u32.u16 	%r26689, %rs12935;
	prmt.b32 	%r26690, %r26689, %r26688, 0x3340U;
	cvt.u32.u16 	%r26691, %rs12936;
	cvt.u32.u16 	%r26692, %rs12937;
	prmt.b32 	%r26693, %r26692, %r26691, 0x3340U;
	prmt.b32 	%r26694, %r26693, %r26690, 0x5410U;
	st.local.v2.b32 	[%rd3+152], {%r26694, %r26687};
	cvt.u32.u16 	%r26695, %rs12922;
	cvt.u32.u16 	%r26696, %rs12923;
	prmt.b32 	%r26697, %r26696, %r26695, 0x3340U;
	cvt.u32.u16 	%r26698, %rs12924;
	cvt.u32.u16 	%r26699, %rs12925;
	prmt.b32 	%r26700, %r26699, %r26698, 0x3340U;
	prmt.b32 	%r26701, %r26700, %r26697, 0x5410U;
	cvt.u32.u16 	%r26702, %rs12926;
	cvt.u32.u16 	%r26703, %rs12927;
	prmt.b32 	%r26704, %r26703, %r26702, 0x3340U;
	cvt.u32.u16 	%r26705, %rs12928;
	cvt.u32.u16 	%r26706, %rs12929;
	prmt.b32 	%r26707, %r26706, %r26705, 0x3340U;
	prmt.b32 	%r26708, %r26707, %r26704, 0x5410U;
	st.local.v2.b32 	[%rd3+160], {%r26708, %r26701};
	cvt.u32.u16 	%r26709, %rs12914;
	cvt.u32.u16 	%r26710, %rs12915;
	prmt.b32 	%r26711, %r26710, %r26709, 0x3340U;
	cvt.u32.u16 	%r26712, %rs12916;
	cvt.u32.u16 	%r26713, %rs12917;
	prmt.b32 	%r26714, %r26713, %r26712, 0x3340U;
	prmt.b32 	%r26715, %r26714, %r26711, 0x5410U;
	cvt.u32.u16 	%r26716, %rs12918;
	cvt.u32.u16 	%r26717, %rs12919;
	prmt.b32 	%r26718, %r26717, %r26716, 0x3340U;
	cvt.u32.u16 	%r26719, %rs12920;
	cvt.u32.u16 	%r26720, %rs12921;
	prmt.b32 	%r26721, %r26720, %r26719, 0x3340U;
	prmt.b32 	%r26722, %r26721, %r26718, 0x5410U;
	st.local.v2.b32 	[%rd3+168], {%r26722, %r26715};
	cvt.u32.u16 	%r26723, %rs12906;
	cvt.u32.u16 	%r26724, %rs12907;
	prmt.b32 	%r26725, %r26724, %r26723, 0x3340U;
	cvt.u32.u16 	%r26726, %rs12908;
	cvt.u32.u16 	%r26727, %rs12909;
	prmt.b32 	%r26728, %r26727, %r26726, 0x3340U;
	prmt.b32 	%r26729, %r26728, %r26725, 0x5410U;
	cvt.u32.u16 	%r26730, %rs12910;
	cvt.u32.u16 	%r26731, %rs12911;
	prmt.b32 	%r26732, %r26731, %r26730, 0x3340U;
	cvt.u32.u16 	%r26733, %rs12912;
	cvt.u32.u16 	%r26734, %rs12913;
	prmt.b32 	%r26735, %r26734, %r26733, 0x3340U;
	prmt.b32 	%r26736, %r26735, %r26732, 0x5410U;
	st.local.v2.b32 	[%rd3+176], {%r26736, %r26729};
	cvt.u32.u16 	%r26737, %rs12898;
	cvt.u32.u16 	%r26738, %rs12899;
	prmt.b32 	%r26739, %r26738, %r26737, 0x3340U;
	cvt.u32.u16 	%r26740, %rs12900;
	cvt.u32.u16 	%r26741, %rs12901;
	prmt.b32 	%r26742, %r26741, %r26740, 0x3340U;
	prmt.b32 	%r26743, %r26742, %r26739, 0x5410U;
	cvt.u32.u16 	%r26744, %rs12902;
	cvt.u32.u16 	%r26745, %rs12903;
	prmt.b32 	%r26746, %r26745, %r26744, 0x3340U;
	cvt.u32.u16 	%r26747, %rs12904;
	cvt.u32.u16 	%r26748, %rs12905;
	prmt.b32 	%r26749, %r26748, %r26747, 0x3340U;
	prmt.b32 	%r26750, %r26749, %r26746, 0x5410U;
	st.local.v2.b32 	[%rd3+184], {%r26750, %r26743};
	cvt.u32.u16 	%r26751, %rs12890;
	cvt.u32.u16 	%r26752, %rs12891;
	prmt.b32 	%r26753, %r26752, %r26751, 0x3340U;
	cvt.u32.u16 	%r26754, %rs12892;
	cvt.u32.u16 	%r26755, %rs12893;
	prmt.b32 	%r26756, %r26755, %r26754, 0x3340U;
	prmt.b32 	%r26757, %r26756, %r26753, 0x5410U;
	cvt.u32.u16 	%r26758, %rs12894;
	cvt.u32.u16 	%r26759, %rs12895;
	prmt.b32 	%r26760, %r26759, %r26758, 0x3340U;
	cvt.u32.u16 	%r26761, %rs12896;
	cvt.u32.u16 	%r26762, %rs12897;
	prmt.b32 	%r26763, %r26762, %r26761, 0x3340U;
	prmt.b32 	%r26764, %r26763, %r26760, 0x5410U;
	st.local.v2.b32 	[%rd3+192], {%r26764, %r26757};
	cvt.u32.u16 	%r26765, %rs12882;
	cvt.u32.u16 	%r26766, %rs12883;
	prmt.b32 	%r26767, %r26766, %r26765, 0x3340U;
	cvt.u32.u16 	%r26768, %rs12884;
	cvt.u32.u16 	%r26769, %rs12885;
	prmt.b32 	%r26770, %r26769, %r26768, 0x3340U;
	prmt.b32 	%r26771, %r26770, %r26767, 0x5410U;
	cvt.u32.u16 	%r26772, %rs12886;
	cvt.u32.u16 	%r26773, %rs12887;
	prmt.b32 	%r26774, %r26773, %r26772, 0x3340U;
	cvt.u32.u16 	%r26775, %rs12888;
	cvt.u32.u16 	%r26776, %rs12889;
	prmt.b32 	%r26777, %r26776, %r26775, 0x3340U;
	prmt.b32 	%r26778, %r26777, %r26774, 0x5410U;
	st.local.v2.b32 	[%rd3+200], {%r26778, %r26771};
	cvt.u32.u16 	%r26779, %rs12874;
	cvt.u32.u16 	%r26780, %rs12875;
	prmt.b32 	%r26781, %r26780, %r26779, 0x3340U;
	cvt.u32.u16 	%r26782, %rs12876;
	cvt.u32.u16 	%r26783, %rs12877;
	prmt.b32 	%r26784, %r26783, %r26782, 0x3340U;
	prmt.b32 	%r26785, %r26784, %r26781, 0x5410U;
	cvt.u32.u16 	%r26786, %rs12878;
	cvt.u32.u16 	%r26787, %rs12879;
	prmt.b32 	%r26788, %r26787, %r26786, 0x3340U;
	cvt.u32.u16 	%r26789, %rs12880;
	cvt.u32.u16 	%r26790, %rs12881;
	prmt.b32 	%r26791, %r26790, %r26789, 0x3340U;
	prmt.b32 	%r26792, %r26791, %r26788, 0x5410U;
	st.local.v2.b32 	[%rd3+208], {%r26792, %r26785};
	cvt.u32.u16 	%r26793, %rs12866;
	cvt.u32.u16 	%r26794, %rs12867;
	prmt.b32 	%r26795, %r26794, %r26793, 0x3340U;
	cvt.u32.u16 	%r26796, %rs12868;
	cvt.u32.u16 	%r26797, %rs12869;
	prmt.b32 	%r26798, %r26797, %r26796, 0x3340U;
	prmt.b32 	%r26799, %r26798, %r26795, 0x5410U;
	cvt.u32.u16 	%r26800, %rs12870;
	cvt.u32.u16 	%r26801, %rs12871;
	prmt.b32 	%r26802, %r26801, %r26800, 0x3340U;
	cvt.u32.u16 	%r26803, %rs12872;
	cvt.u32.u16 	%r26804, %rs12873;
	prmt.b32 	%r26805, %r26804, %r26803, 0x3340U;
	prmt.b32 	%r26806, %r26805, %r26802, 0x5410U;
	st.local.v2.b32 	[%rd3+216], {%r26806, %r26799};
	cvt.u32.u16 	%r26807, %rs12858;
	cvt.u32.u16 	%r26808, %rs12859;
	prmt.b32 	%r26809, %r26808, %r26807, 0x3340U;
	cvt.u32.u16 	%r26810, %rs12860;
	cvt.u32.u16 	%r26811, %rs12861;
	prmt.b32 	%r26812, %r26811, %r26810, 0x3340U;
	prmt.b32 	%r26813, %r26812, %r26809, 0x5410U;
	cvt.u32.u16 	%r26814, %rs12862;
	cvt.u32.u16 	%r26815, %rs12863;
	prmt.b32 	%r26816, %r26815, %r26814, 0x3340U;
	cvt.u32.u16 	%r26817, %rs12864;
	cvt.u32.u16 	%r26818, %rs12865;
	prmt.b32 	%r26819, %r26818, %r26817, 0x3340U;
	prmt.b32 	%r26820, %r26819, %r26816, 0x5410U;
	st.local.v2.b32 	[%rd3+224], {%r26820, %r26813};
	cvt.u32.u16 	%r26821, %rs12850;
	cvt.u32.u16 	%r26822, %rs12851;
	prmt.b32 	%r26823, %r26822, %r26821, 0x3340U;
	cvt.u32.u16 	%r26824, %rs12852;
	cvt.u32.u16 	%r26825, %rs12853;
	prmt.b32 	%r26826, %r26825, %r26824, 0x3340U;
	prmt.b32 	%r26827, %r26826, %r26823, 0x5410U;
	cvt.u32.u16 	%r26828, %rs12854;
	cvt.u32.u16 	%r26829, %rs12855;
	prmt.b32 	%r26830, %r26829, %r26828, 0x3340U;
	cvt.u32.u16 	%r26831, %rs12856;
	cvt.u32.u16 	%r26832, %rs12857;
	prmt.b32 	%r26833, %r26832, %r26831, 0x3340U;
	prmt.b32 	%r26834, %r26833, %r26830, 0x5410U;
	st.local.v2.b32 	[%rd3+232], {%r26834, %r26827};
	cvt.u32.u16 	%r26835, %rs12842;
	cvt.u32.u16 	%r26836, %rs12843;
	prmt.b32 	%r26837, %r26836, %r26835, 0x3340U;
	cvt.u32.u16 	%r26838, %rs12844;
	cvt.u32.u16 	%r26839, %rs12845;
	prmt.b32 	%r26840, %r26839, %r26838, 0x3340U;
	prmt.b32 	%r26841, %r26840, %r26837, 0x5410U;
	cvt.u32.u16 	%r26842, %rs12846;
	cvt.u32.u16 	%r26843, %rs12847;
	prmt.b32 	%r26844, %r26843, %r26842, 0x3340U;
	cvt.u32.u16 	%r26845, %rs12848;
	cvt.u32.u16 	%r26846, %rs12849;
	prmt.b32 	%r26847, %r26846, %r26845, 0x3340U;
	prmt.b32 	%r26848, %r26847, %r26844, 0x5410U;
	st.local.v2.b32 	[%rd3+240], {%r26848, %r26841};
	cvt.u32.u16 	%r26849, %rs12834;
	cvt.u32.u16 	%r26850, %rs12835;
	prmt.b32 	%r26851, %r26850, %r26849, 0x3340U;
	cvt.u32.u16 	%r26852, %rs12836;
	cvt.u32.u16 	%r26853, %rs12837;
	prmt.b32 	%r26854, %r26853, %r26852, 0x3340U;
	prmt.b32 	%r26855, %r26854, %r26851, 0x5410U;
	cvt.u32.u16 	%r26856, %rs12838;
	cvt.u32.u16 	%r26857, %rs12839;
	prmt.b32 	%r26858, %r26857, %r26856, 0x3340U;
	cvt.u32.u16 	%r26859, %rs12840;
	cvt.u32.u16 	%r26860, %rs12841;
	prmt.b32 	%r26861, %r26860, %r26859, 0x3340U;
	prmt.b32 	%r26862, %r26861, %r26858, 0x5410U;
	st.local.v2.b32 	[%rd3+248], {%r26862, %r26855};
	cvt.u32.u16 	%r26863, %rs12826;
	cvt.u32.u16 	%r26864, %rs12827;
	prmt.b32 	%r26865, %r26864, %r26863, 0x3340U;
	cvt.u32.u16 	%r26866, %rs12828;
	cvt.u32.u16 	%r26867, %rs12829;
	prmt.b32 	%r26868, %r26867, %r26866, 0x3340U;
	prmt.b32 	%r26869, %r26868, %r26865, 0x5410U;
	cvt.u32.u16 	%r26870, %rs12830;
	cvt.u32.u16 	%r26871, %rs12831;
	prmt.b32 	%r26872, %r26871, %r26870, 0x3340U;
	cvt.u32.u16 	%r26873, %rs12832;
	cvt.u32.u16 	%r26874, %rs12833;
	prmt.b32 	%r26875, %r26874, %r26873, 0x3340U;
	prmt.b32 	%r26876, %r26875, %r26872, 0x5410U;
	st.local.v2.b32 	[%rd3+256], {%r26876, %r26869};
	cvt.u32.u16 	%r26877, %rs12818;
	cvt.u32.u16 	%r26878, %rs12819;
	prmt.b32 	%r26879, %r26878, %r26877, 0x3340U;
	cvt.u32.u16 	%r26880, %rs12820;
	cvt.u32.u16 	%r26881, %rs12821;
	prmt.b32 	%r26882, %r26881, %r26880, 0x3340U;
	prmt.b32 	%r26883, %r26882, %r26879, 0x5410U;
	cvt.u32.u16 	%r26884, %rs12822;
	cvt.u32.u16 	%r26885, %rs12823;
	prmt.b32 	%r26886, %r26885, %r26884, 0x3340U;
	cvt.u32.u16 	%r26887, %rs12824;
	cvt.u32.u16 	%r26888, %rs12825;
	prmt.b32 	%r26889, %r26888, %r26887, 0x3340U;
	prmt.b32 	%r26890, %r26889, %r26886, 0x5410U;
	st.local.v2.b32 	[%rd3+264], {%r26890, %r26883};
	mov.b32 	%r27871, 0;
$L__BB6_82:
	mov.u32 	%r27874, %r27871;
	cvt.u64.u32 	%rd1008, %r27874;
	add.s64 	%rd1009, %rd3, %rd1008;
	ld.local.u8 	%rs12299, [%rd1009+16];
	setp.ne.s16 	%p102, %rs12299, 0;
	add.s32 	%r27871, %r27874, 1;
	@%p102 bra 	$L__BB6_82;
	and.b16  	%rs12300, %rs15387, 255;
	setp.eq.s16 	%p103, %rs12300, 0;
	@%p103 bra 	$L__BB6_86;
	mov.b32 	%r27872, 0;
$L__BB6_85:
	cvt.u64.u32 	%rd1010, %r27874;
	add.s64 	%rd1011, %rd3, %rd1010;
	st.local.u8 	[%rd1011+16], %rs15387;
	add.s32 	%r27874, %r27874, 1;
	add.s32 	%r448, %r27872, 1;
	cvt.u64.u32 	%rd1012, %r27872;
	add.s64 	%rd1013, %rd4, %rd1012;
	ld.local.u8 	%rs15387, [%rd1013+17];
	setp.ne.s16 	%p104, %rs15387, 0;
	mov.u32 	%r27872, %r448;
	@%p104 bra 	$L__BB6_85;
$L__BB6_86:
	cvt.u64.u32 	%rd1014, %r27874;
	add.s64 	%rd1015, %rd3, %rd1014;
	mov.b16 	%rs12301, 0;
	st.local.u8 	[%rd1015+16], %rs12301;
	add.s32 	%r27825, %r27825, %r442;
	st.local.u32 	[%rd3], %r27825;
	add.f64 	%fd78, %fd33, %fd78;
	st.local.f64 	[%rd3+8], %fd78;
	ld.local.v2.b32 	{%r26892, %r26893}, [%rd3+16];
	bfe.u32 	%r26894, %r26892, 0, 8;
	cvt.u16.u32 	%rs13073, %r26894;
	bfe.u32 	%r26895, %r26892, 8, 8;
	cvt.u16.u32 	%rs13072, %r26895;
	bfe.u32 	%r26896, %r26892, 16, 8;
	cvt.u16.u32 	%rs13071, %r26896;
	bfe.u32 	%r26897, %r26892, 24, 8;
	cvt.u16.u32 	%rs13070, %r26897;
	bfe.u32 	%r26898, %r26893, 0, 8;
	cvt.u16.u32 	%rs13069, %r26898;
	bfe.u32 	%r26899, %r26893, 8, 8;
	cvt.u16.u32 	%rs13068, %r26899;
	bfe.u32 	%r26900, %r26893, 16, 8;
	cvt.u16.u32 	%rs13067, %r26900;
	bfe.u32 	%r26901, %r26893, 24, 8;
	cvt.u16.u32 	%rs13066, %r26901;
	ld.local.v2.b32 	{%r26902, %r26903}, [%rd3+24];
	bfe.u32 	%r26904, %r26902, 0, 8;
	cvt.u16.u32 	%rs13065, %r26904;
	bfe.u32 	%r26905, %r26902, 8, 8;
	cvt.u16.u32 	%rs13064, %r26905;
	bfe.u32 	%r26906, %r26902, 16, 8;
	cvt.u16.u32 	%rs13063, %r26906;
	bfe.u32 	%r26907, %r26902, 24, 8;
	cvt.u16.u32 	%rs13062, %r26907;
	bfe.u32 	%r26908, %r26903, 0, 8;
	cvt.u16.u32 	%rs13061, %r26908;
	bfe.u32 	%r26909, %r26903, 8, 8;
	cvt.u16.u32 	%rs13060, %r26909;
	bfe.u32 	%r26910, %r26903, 16, 8;
	cvt.u16.u32 	%rs13059, %r26910;
	bfe.u32 	%r26911, %r26903, 24, 8;
	cvt.u16.u32 	%rs13058, %r26911;
	ld.local.v2.b32 	{%r26912, %r26913}, [%rd3+32];
	bfe.u32 	%r26914, %r26912, 0, 8;
	cvt.u16.u32 	%rs13057, %r26914;
	bfe.u32 	%r26915, %r26912, 8, 8;
	cvt.u16.u32 	%rs13056, %r26915;
	bfe.u32 	%r26916, %r26912, 16, 8;
	cvt.u16.u32 	%rs13055, %r26916;
	bfe.u32 	%r26917, %r26912, 24, 8;
	cvt.u16.u32 	%rs13054, %r26917;
	bfe.u32 	%r26918, %r26913, 0, 8;
	cvt.u16.u32 	%rs13053, %r26918;
	bfe.u32 	%r26919, %r26913, 8, 8;
	cvt.u16.u32 	%rs13052, %r26919;
	bfe.u32 	%r26920, %r26913, 16, 8;
	cvt.u16.u32 	%rs13051, %r26920;
	bfe.u32 	%r26921, %r26913, 24, 8;
	cvt.u16.u32 	%rs13050, %r26921;
	ld.local.v2.b32 	{%r26922, %r26923}, [%rd3+40];
	bfe.u32 	%r26924, %r26922, 0, 8;
	cvt.u16.u32 	%rs13049, %r26924;
	bfe.u32 	%r26925, %r26922, 8, 8;
	cvt.u16.u32 	%rs13048, %r26925;
	bfe.u32 	%r26926, %r26922, 16, 8;
	cvt.u16.u32 	%rs13047, %r26926;
	bfe.u32 	%r26927, %r26922, 24, 8;
	cvt.u16.u32 	%rs13046, %r26927;
	bfe.u32 	%r26928, %r26923, 0, 8;
	cvt.u16.u32 	%rs13045, %r26928;
	bfe.u32 	%r26929, %r26923, 8, 8;
	cvt.u16.u32 	%rs13044, %r26929;
	bfe.u32 	%r26930, %r26923, 16, 8;
	cvt.u16.u32 	%rs13043, %r26930;
	bfe.u32 	%r26931, %r26923, 24, 8;
	cvt.u16.u32 	%rs13042, %r26931;
	ld.local.v2.b32 	{%r26932, %r26933}, [%rd3+48];
	bfe.u32 	%r26934, %r26932, 0, 8;
	cvt.u16.u32 	%rs13041, %r26934;
	bfe.u32 	%r26935, %r26932, 8, 8;
	cvt.u16.u32 	%rs13040, %r26935;
	bfe.u32 	%r26936, %r26932, 16, 8;
	cvt.u16.u32 	%rs13039, %r26936;
	bfe.u32 	%r26937, %r26932, 24, 8;
	cvt.u16.u32 	%rs13038, %r26937;
	bfe.u32 	%r26938, %r26933, 0, 8;
	cvt.u16.u32 	%rs13037, %r26938;
	bfe.u32 	%r26939, %r26933, 8, 8;
	cvt.u16.u32 	%rs13036, %r26939;
	bfe.u32 	%r26940, %r26933, 16, 8;
	cvt.u16.u32 	%rs13035, %r26940;
	bfe.u32 	%r26941, %r26933, 24, 8;
	cvt.u16.u32 	%rs13034, %r26941;
	ld.local.v2.b32 	{%r26942, %r26943}, [%rd3+56];
	bfe.u32 	%r26944, %r26942, 0, 8;
	cvt.u16.u32 	%rs13033, %r26944;
	bfe.u32 	%r26945, %r26942, 8, 8;
	cvt.u16.u32 	%rs13032, %r26945;
	bfe.u32 	%r26946, %r26942, 16, 8;
	cvt.u16.u32 	%rs13031, %r26946;
	bfe.u32 	%r26947, %r26942, 24, 8;
	cvt.u16.u32 	%rs13030, %r26947;
	bfe.u32 	%r26948, %r26943, 0, 8;
	cvt.u16.u32 	%rs13029, %r26948;
	bfe.u32 	%r26949, %r26943, 8, 8;
	cvt.u16.u32 	%rs13028, %r26949;
	bfe.u32 	%r26950, %r26943, 16, 8;
	cvt.u16.u32 	%rs13027, %r26950;
	bfe.u32 	%r26951, %r26943, 24, 8;
	cvt.u16.u32 	%rs13026, %r26951;
	ld.local.v2.b32 	{%r26952, %r26953}, [%rd3+64];
	bfe.u32 	%r26954, %r26952, 0, 8;
	cvt.u16.u32 	%rs13025, %r26954;
	bfe.u32 	%r26955, %r26952, 8, 8;
	cvt.u16.u32 	%rs13024, %r26955;
	bfe.u32 	%r26956, %r26952, 16, 8;
	cvt.u16.u32 	%rs13023, %r26956;
	bfe.u32 	%r26957, %r26952, 24, 8;
	cvt.u16.u32 	%rs13022, %r26957;
	bfe.u32 	%r26958, %r26953, 0, 8;
	cvt.u16.u32 	%rs13021, %r26958;
	bfe.u32 	%r26959, %r26953, 8, 8;
	cvt.u16.u32 	%rs13020, %r26959;
	bfe.u32 	%r26960, %r26953, 16, 8;
	cvt.u16.u32 	%rs13019, %r26960;
	bfe.u32 	%r26961, %r26953, 24, 8;
	cvt.u16.u32 	%rs13018, %r26961;
	ld.local.v2.b32 	{%r26962, %r26963}, [%rd3+72];
	bfe.u32 	%r26964, %r26962, 0, 8;
	cvt.u16.u32 	%rs13017, %r26964;
	bfe.u32 	%r26965, %r26962, 8, 8;
	cvt.u16.u32 	%rs13016, %r26965;
	bfe.u32 	%r26966, %r26962, 16, 8;
	cvt.u16.u32 	%rs13015, %r26966;
	bfe.u32 	%r26967, %r26962, 24, 8;
	cvt.u16.u32 	%rs13014, %r26967;
	bfe.u32 	%r26968, %r26963, 0, 8;
	cvt.u16.u32 	%rs13013, %r26968;
	bfe.u32 	%r26969, %r26963, 8, 8;
	cvt.u16.u32 	%rs13012, %r26969;
	bfe.u32 	%r26970, %r26963, 16, 8;
	cvt.u16.u32 	%rs13011, %r26970;
	bfe.u32 	%r26971, %r26963, 24, 8;
	cvt.u16.u32 	%rs13010, %r26971;
	ld.local.v2.b32 	{%r26972, %r26973}, [%rd3+80];
	bfe.u32 	%r26974, %r26972, 0, 8;
	cvt.u16.u32 	%rs13009, %r26974;
	bfe.u32 	%r26975, %r26972, 8, 8;
	cvt.u16.u32 	%rs13008, %r26975;
	bfe.u32 	%r26976, %r26972, 16, 8;
	cvt.u16.u32 	%rs13007, %r26976;
	bfe.u32 	%r26977, %r26972, 24, 8;
	cvt.u16.u32 	%rs13006, %r26977;
	bfe.u32 	%r26978, %r26973, 0, 8;
	cvt.u16.u32 	%rs13005, %r26978;
	bfe.u32 	%r26979, %r26973, 8, 8;
	cvt.u16.u32 	%rs13004, %r26979;
	bfe.u32 	%r26980, %r26973, 16, 8;
	cvt.u16.u32 	%rs13003, %r26980;
	bfe.u32 	%r26981, %r26973, 24, 8;
	cvt.u16.u32 	%rs13002, %r26981;
	ld.local.v2.b32 	{%r26982, %r26983}, [%rd3+88];
	bfe.u32 	%r26984, %r26982, 0, 8;
	cvt.u16.u32 	%rs13001, %r26984;
	bfe.u32 	%r26985, %r26982, 8, 8;
	cvt.u16.u32 	%rs13000, %r26985;
	bfe.u32 	%r26986, %r26982, 16, 8;
	cvt.u16.u32 	%rs12999, %r26986;
	bfe.u32 	%r26987, %r26982, 24, 8;
	cvt.u16.u32 	%rs12998, %r26987;
	bfe.u32 	%r26988, %r26983, 0, 8;
	cvt.u16.u32 	%rs12997, %r26988;
	bfe.u32 	%r26989, %r26983, 8, 8;
	cvt.u16.u32 	%rs12996, %r26989;
	bfe.u32 	%r26990, %r26983, 16, 8;
	cvt.u16.u32 	%rs12995, %r26990;
	bfe.u32 	%r26991, %r26983, 24, 8;
	cvt.u16.u32 	%rs12994, %r26991;
	ld.local.v2.b32 	{%r26992, %r26993}, [%rd3+96];
	bfe.u32 	%r26994, %r26992, 0, 8;
	cvt.u16.u32 	%rs12993, %r26994;
	bfe.u32 	%r26995, %r26992, 8, 8;
	cvt.u16.u32 	%rs12992, %r26995;
	bfe.u32 	%r26996, %r26992, 16, 8;
	cvt.u16.u32 	%rs12991, %r26996;
	bfe.u32 	%r26997, %r26992, 24, 8;
	cvt.u16.u32 	%rs12990, %r26997;
	bfe.u32 	%r26998, %r26993, 0, 8;
	cvt.u16.u32 	%rs12989, %r26998;
	bfe.u32 	%r26999, %r26993, 8, 8;
	cvt.u16.u32 	%rs12988, %r26999;
	bfe.u32 	%r27000, %r26993, 16, 8;
	cvt.u16.u32 	%rs12987, %r27000;
	bfe.u32 	%r27001, %r26993, 24, 8;
	cvt.u16.u32 	%rs12986, %r27001;
	ld.local.v2.b32 	{%r27002, %r27003}, [%rd3+104];
	bfe.u32 	%r27004, %r27002, 0, 8;
	cvt.u16.u32 	%rs12985, %r27004;
	bfe.u32 	%r27005, %r27002, 8, 8;
	cvt.u16.u32 	%rs12984, %r27005;
	bfe.u32 	%r27006, %r27002, 16, 8;
	cvt.u16.u32 	%rs12983, %r27006;
	bfe.u32 	%r27007, %r27002, 24, 8;
	cvt.u16.u32 	%rs12982, %r27007;
	bfe.u32 	%r27008, %r27003, 0, 8;
	cvt.u16.u32 	%rs12981, %r27008;
	bfe.u32 	%r27009, %r27003, 8, 8;
	cvt.u16.u32 	%rs12980, %r27009;
	bfe.u32 	%r27010, %r27003, 16, 8;
	cvt.u16.u32 	%rs12979, %r27010;
	bfe.u32 	%r27011, %r27003, 24, 8;
	cvt.u16.u32 	%rs12978, %r27011;
	ld.local.v2.b32 	{%r27012, %r27013}, [%rd3+112];
	bfe.u32 	%r27014, %r27012, 0, 8;
	cvt.u16.u32 	%rs12977, %r27014;
	bfe.u32 	%r27015, %r27012, 8, 8;
	cvt.u16.u32 	%rs12976, %r27015;
	bfe.u32 	%r27016, %r27012, 16, 8;
	cvt.u16.u32 	%rs12975, %r27016;
	bfe.u32 	%r27017, %r27012, 24, 8;
	cvt.u16.u32 	%rs12974, %r27017;
	bfe.u32 	%r27018, %r27013, 0, 8;
	cvt.u16.u32 	%rs12973, %r27018;
	bfe.u32 	%r27019, %r27013, 8, 8;
	cvt.u16.u32 	%rs12972, %r27019;
	bfe.u32 	%r27020, %r27013, 16, 8;
	cvt.u16.u32 	%rs12971, %r27020;
	bfe.u32 	%r27021, %r27013, 24, 8;
	cvt.u16.u32 	%rs12970, %r27021;
	ld.local.v2.b32 	{%r27022, %r27023}, [%rd3+120];
	bfe.u32 	%r27024, %r27022, 0, 8;
	cvt.u16.u32 	%rs12969, %r27024;
	bfe.u32 	%r27025, %r27022, 8, 8;
	cvt.u16.u32 	%rs12968, %r27025;
	bfe.u32 	%r27026, %r27022, 16, 8;
	cvt.u16.u32 	%rs12967, %r27026;
	bfe.u32 	%r27027, %r27022, 24, 8;
	cvt.u16.u32 	%rs12966, %r27027;
	bfe.u32 	%r27028, %r27023, 0, 8;
	cvt.u16.u32 	%rs12965, %r27028;
	bfe.u32 	%r27029, %r27023, 8, 8;
	cvt.u16.u32 	%rs12964, %r27029;
	bfe.u32 	%r27030, %r27023, 16, 8;
	cvt.u16.u32 	%rs12963, %r27030;
	bfe.u32 	%r27031, %r27023, 24, 8;
	cvt.u16.u32 	%rs12962, %r27031;
	ld.local.v2.b32 	{%r27032, %r27033}, [%rd3+128];
	bfe.u32 	%r27034, %r27032, 0, 8;
	cvt.u16.u32 	%rs12961, %r27034;
	bfe.u32 	%r27035, %r27032, 8, 8;
	cvt.u16.u32 	%rs12960, %r27035;
	bfe.u32 	%r27036, %r27032, 16, 8;
	cvt.u16.u32 	%rs12959, %r27036;
	bfe.u32 	%r27037, %r27032, 24, 8;
	cvt.u16.u32 	%rs12958, %r27037;
	bfe.u32 	%r27038, %r27033, 0, 8;
	cvt.u16.u32 	%rs12957, %r27038;
	bfe.u32 	%r27039, %r27033, 8, 8;
	cvt.u16.u32 	%rs12956, %r27039;
	bfe.u32 	%r27040, %r27033, 16, 8;
	cvt.u16.u32 	%rs12955, %r27040;
	bfe.u32 	%r27041, %r27033, 24, 8;
	cvt.u16.u32 	%rs12954, %r27041;
	ld.local.v2.b32 	{%r27042, %r27043}, [%rd3+136];
	bfe.u32 	%r27044, %r27042, 0, 8;
	cvt.u16.u32 	%rs12953, %r27044;
	bfe.u32 	%r27045, %r27042, 8, 8;
	cvt.u16.u32 	%rs12952, %r27045;
	bfe.u32 	%r27046, %r27042, 16, 8;
	cvt.u16.u32 	%rs12951, %r27046;
	bfe.u32 	%r27047, %r27042, 24, 8;
	cvt.u16.u32 	%rs12950, %r27047;
	bfe.u32 	%r27048, %r27043, 0, 8;
	cvt.u16.u32 	%rs12949, %r27048;
	bfe.u32 	%r27049, %r27043, 8, 8;
	cvt.u16.u32 	%rs12948, %r27049;
	bfe.u32 	%r27050, %r27043, 16, 8;
	cvt.u16.u32 	%rs12947, %r27050;
	bfe.u32 	%r27051, %r27043, 24, 8;
	cvt.u16.u32 	%rs12946, %r27051;
	ld.local.v2.b32 	{%r27052, %r27053}, [%rd3+144];
	bfe.u32 	%r27054, %r27052, 0, 8;
	cvt.u16.u32 	%rs12945, %r27054;
	bfe.u32 	%r27055, %r27052, 8, 8;
	cvt.u16.u32 	%rs12944, %r27055;
	bfe.u32 	%r27056, %r27052, 16, 8;
	cvt.u16.u32 	%rs12943, %r27056;
	bfe.u32 	%r27057, %r27052, 24, 8;
	cvt.u16.u32 	%rs12942, %r27057;
	bfe.u32 	%r27058, %r27053, 0, 8;
	cvt.u16.u32 	%rs12941, %r27058;
	bfe.u32 	%r27059, %r27053, 8, 8;
	cvt.u16.u32 	%rs12940, %r27059;
	bfe.u32 	%r27060, %r27053, 16, 8;
	cvt.u16.u32 	%rs12939, %r27060;
	bfe.u32 	%r27061, %r27053, 24, 8;
	cvt.u16.u32 	%rs12938, %r27061;
	ld.local.v2.b32 	{%r27062, %r27063}, [%rd3+152];
	bfe.u32 	%r27064, %r27062, 0, 8;
	cvt.u16.u32 	%rs12937, %r27064;
	bfe.u32 	%r27065, %r27062, 8, 8;
	cvt.u16.u32 	%rs12936, %r27065;
	bfe.u32 	%r27066, %r27062, 16, 8;
	cvt.u16.u32 	%rs12935, %r27066;
	bfe.u32 	%r27067, %r27062, 24, 8;
	cvt.u16.u32 	%rs12934, %r27067;
	bfe.u32 	%r27068, %r27063, 0, 8;
	cvt.u16.u32 	%rs12933, %r27068;
	bfe.u32 	%r27069, %r27063, 8, 8;
	cvt.u16.u32 	%rs12932, %r27069;
	bfe.u32 	%r27070, %r27063, 16, 8;
	cvt.u16.u32 	%rs12931, %r27070;
	bfe.u32 	%r27071, %r27063, 24, 8;
	cvt.u16.u32 	%rs12930, %r27071;
	ld.local.v2.b32 	{%r27072, %r27073}, [%rd3+160];
	bfe.u32 	%r27074, %r27072, 0, 8;
	cvt.u16.u32 	%rs12929, %r27074;
	bfe.u32 	%r27075, %r27072, 8, 8;
	cvt.u16.u32 	%rs12928, %r27075;
	bfe.u32 	%r27076, %r27072, 16, 8;
	cvt.u16.u32 	%rs12927, %r27076;
	bfe.u32 	%r27077, %r27072, 24, 8;
	cvt.u16.u32 	%rs12926, %r27077;
	bfe.u32 	%r27078, %r27073, 0, 8;
	cvt.u16.u32 	%rs12925, %r27078;
	bfe.u32 	%r27079, %r27073, 8, 8;
	cvt.u16.u32 	%rs12924, %r27079;
	bfe.u32 	%r27080, %r27073, 16, 8;
	cvt.u16.u32 	%rs12923, %r27080;
	bfe.u32 	%r27081, %r27073, 24, 8;
	cvt.u16.u32 	%rs12922, %r27081;
	ld.local.v2.b32 	{%r27082, %r27083}, [%rd3+168];
	bfe.u32 	%r27084, %r27082, 0, 8;
	cvt.u16.u32 	%rs12921, %r27084;
	bfe.u32 	%r27085, %r27082, 8, 8;
	cvt.u16.u32 	%rs12920, %r27085;
	bfe.u32 	%r27086, %r27082, 16, 8;
	cvt.u16.u32 	%rs12919, %r27086;
	bfe.u32 	%r27087, %r27082, 24, 8;
	cvt.u16.u32 	%rs12918, %r27087;
	bfe.u32 	%r27088, %r27083, 0, 8;
	cvt.u16.u32 	%rs12917, %r27088;
	bfe.u32 	%r27089, %r27083, 8, 8;
	cvt.u16.u32 	%rs12916, %r27089;
	bfe.u32 	%r27090, %r27083, 16, 8;
	cvt.u16.u32 	%rs12915, %r27090;
	bfe.u32 	%r27091, %r27083, 24, 8;
	cvt.u16.u32 	%rs12914, %r27091;
	ld.local.v2.b32 	{%r27092, %r27093}, [%rd3+176];
	bfe.u32 	%r27094, %r27092, 0, 8;
	cvt.u16.u32 	%rs12913, %r27094;
	bfe.u32 	%r27095, %r27092, 8, 8;
	cvt.u16.u32 	%rs12912, %r27095;
	bfe.u32 	%r27096, %r27092, 16, 8;
	cvt.u16.u32 	%rs12911, %r27096;
	bfe.u32 	%r27097, %r27092, 24, 8;
	cvt.u16.u32 	%rs12910, %r27097;
	bfe.u32 	%r27098, %r27093, 0, 8;
	cvt.u16.u32 	%rs12909, %r27098;
	bfe.u32 	%r27099, %r27093, 8, 8;
	cvt.u16.u32 	%rs12908, %r27099;
	bfe.u32 	%r27100, %r27093, 16, 8;
	cvt.u16.u32 	%rs12907, %r27100;
	bfe.u32 	%r27101, %r27093, 24, 8;
	cvt.u16.u32 	%rs12906, %r27101;
	ld.local.v2.b32 	{%r27102, %r27103}, [%rd3+184];
	bfe.u32 	%r27104, %r27102, 0, 8;
	cvt.u16.u32 	%rs12905, %r27104;
	bfe.u32 	%r27105, %r27102, 8, 8;
	cvt.u16.u32 	%rs12904, %r27105;
	bfe.u32 	%r27106, %r27102, 16, 8;
	cvt.u16.u32 	%rs12903, %r27106;
	bfe.u32 	%r27107, %r27102, 24, 8;
	cvt.u16.u32 	%rs12902, %r27107;
	bfe.u32 	%r27108, %r27103, 0, 8;
	cvt.u16.u32 	%rs12901, %r27108;
	bfe.u32 	%r27109, %r27103, 8, 8;
	cvt.u16.u32 	%rs12900, %r27109;
	bfe.u32 	%r27110, %r27103, 16, 8;
	cvt.u16.u32 	%rs12899, %r27110;
	bfe.u32 	%r27111, %r27103, 24, 8;
	cvt.u16.u32 	%rs12898, %r27111;
	ld.local.v2.b32 	{%r27112, %r27113}, [%rd3+192];
	bfe.u32 	%r27114, %r27112, 0, 8;
	cvt.u16.u32 	%rs12897, %r27114;
	bfe.u32 	%r27115, %r27112, 8, 8;
	cvt.u16.u32 	%rs12896, %r27115;
	bfe.u32 	%r27116, %r27112, 16, 8;
	cvt.u16.u32 	%rs12895, %r27116;
	bfe.u32 	%r27117, %r27112, 24, 8;
	cvt.u16.u32 	%rs12894, %r27117;
	bfe.u32 	%r27118, %r27113, 0, 8;
	cvt.u16.u32 	%rs12893, %r27118;
	bfe.u32 	%r27119, %r27113, 8, 8;
	cvt.u16.u32 	%rs12892, %r27119;
	bfe.u32 	%r27120, %r27113, 16, 8;
	cvt.u16.u32 	%rs12891, %r27120;
	bfe.u32 	%r27121, %r27113, 24, 8;
	cvt.u16.u32 	%rs12890, %r27121;
	ld.local.v2.b32 	{%r27122, %r27123}, [%rd3+200];
	bfe.u32 	%r27124, %r27122, 0, 8;
	cvt.u16.u32 	%rs12889, %r27124;
	bfe.u32 	%r27125, %r27122, 8, 8;
	cvt.u16.u32 	%rs12888, %r27125;
	bfe.u32 	%r27126, %r27122, 16, 8;
	cvt.u16.u32 	%rs12887, %r27126;
	bfe.u32 	%r27127, %r27122, 24, 8;
	cvt.u16.u32 	%rs12886, %r27127;
	bfe.u32 	%r27128, %r27123, 0, 8;
	cvt.u16.u32 	%rs12885, %r27128;
	bfe.u32 	%r27129, %r27123, 8, 8;
	cvt.u16.u32 	%rs12884, %r27129;
	bfe.u32 	%r27130, %r27123, 16, 8;
	cvt.u16.u32 	%rs12883, %r27130;
	bfe.u32 	%r27131, %r27123, 24, 8;
	cvt.u16.u32 	%rs12882, %r27131;
	ld.local.v2.b32 	{%r27132, %r27133}, [%rd3+208];
	bfe.u32 	%r27134, %r27132, 0, 8;
	cvt.u16.u32 	%rs12881, %r27134;
	bfe.u32 	%r27135, %r27132, 8, 8;
	cvt.u16.u32 	%rs12880, %r27135;
	bfe.u32 	%r27136, %r27132, 16, 8;
	cvt.u16.u32 	%rs12879, %r27136;
	bfe.u32 	%r27137, %r27132, 24, 8;
	cvt.u16.u32 	%rs12878, %r27137;
	bfe.u32 	%r27138, %r27133, 0, 8;
	cvt.u16.u32 	%rs12877, %r27138;
	bfe.u32 	%r27139, %r27133, 8, 8;
	cvt.u16.u32 	%rs12876, %r27139;
	bfe.u32 	%r27140, %r27133, 16, 8;
	cvt.u16.u32 	%rs12875, %r27140;
	bfe.u32 	%r27141, %r27133, 24, 8;
	cvt.u16.u32 	%rs12874, %r27141;
	ld.local.v2.b32 	{%r27142, %r27143}, [%rd3+216];
	bfe.u32 	%r27144, %r27142, 0, 8;
	cvt.u16.u32 	%rs12873, %r27144;
	bfe.u32 	%r27145, %r27142, 8, 8;
	cvt.u16.u32 	%rs12872, %r27145;
	bfe.u32 	%r27146, %r27142, 16, 8;
	cvt.u16.u32 	%rs12871, %r27146;
	bfe.u32 	%r27147, %r27142, 24, 8;
	cvt.u16.u32 	%rs12870, %r27147;
	bfe.u32 	%r27148, %r27143, 0, 8;
	cvt.u16.u32 	%rs12869, %r27148;
	bfe.u32 	%r27149, %r27143, 8, 8;
	cvt.u16.u32 	%rs12868, %r27149;
	bfe.u32 	%r27150, %r27143, 16, 8;
	cvt.u16.u32 	%rs12867, %r27150;
	bfe.u32 	%r27151, %r27143, 24, 8;
	cvt.u16.u32 	%rs12866, %r27151;
	ld.local.v2.b32 	{%r27152, %r27153}, [%rd3+224];
	bfe.u32 	%r27154, %r27152, 0, 8;
	cvt.u16.u32 	%rs12865, %r27154;
	bfe.u32 	%r27155, %r27152, 8, 8;
	cvt.u16.u32 	%rs12864, %r27155;
	bfe.u32 	%r27156, %r27152, 16, 8;
	cvt.u16.u32 	%rs12863, %r27156;
	bfe.u32 	%r27157, %r27152, 24, 8;
	cvt.u16.u32 	%rs12862, %r27157;
	bfe.u32 	%r27158, %r27153, 0, 8;
	cvt.u16.u32 	%rs12861, %r27158;
	bfe.u32 	%r27159, %r27153, 8, 8;
	cvt.u16.u32 	%rs12860, %r27159;
	bfe.u32 	%r27160, %r27153, 16, 8;
	cvt.u16.u32 	%rs12859, %r27160;
	bfe.u32 	%r27161, %r27153, 24, 8;
	cvt.u16.u32 	%rs12858, %r27161;
	ld.local.v2.b32 	{%r27162, %r27163}, [%rd3+232];
	bfe.u32 	%r27164, %r27162, 0, 8;
	cvt.u16.u32 	%rs12857, %r27164;
	bfe.u32 	%r27165, %r27162, 8, 8;
	cvt.u16.u32 	%rs12856, %r27165;
	bfe.u32 	%r27166, %r27162, 16, 8;
	cvt.u16.u32 	%rs12855, %r27166;
	bfe.u32 	%r27167, %r27162, 24, 8;
	cvt.u16.u32 	%rs12854, %r27167;
	bfe.u32 	%r27168, %r27163, 0, 8;
	cvt.u16.u32 	%rs12853, %r27168;
	bfe.u32 	%r27169, %r27163, 8, 8;
	cvt.u16.u32 	%rs12852, %r27169;
	bfe.u32 	%r27170, %r27163, 16, 8;
	cvt.u16.u32 	%rs12851, %r27170;
	bfe.u32 	%r27171, %r27163, 24, 8;
	cvt.u16.u32 	%rs12850, %r27171;
	ld.local.v2.b32 	{%r27172, %r27173}, [%rd3+240];
	bfe.u32 	%r27174, %r27172, 0, 8;
	cvt.u16.u32 	%rs12849, %r27174;
	bfe.u32 	%r27175, %r27172, 8, 8;
	cvt.u16.u32 	%rs12848, %r27175;
	bfe.u32 	%r27176, %r27172, 16, 8;
	cvt.u16.u32 	%rs12847, %r27176;
	bfe.u32 	%r27177, %r27172, 24, 8;
	cvt.u16.u32 	%rs12846, %r27177;
	bfe.u32 	%r27178, %r27173, 0, 8;
	cvt.u16.u32 	%rs12845, %r27178;
	bfe.u32 	%r27179, %r27173, 8, 8;
	cvt.u16.u32 	%rs12844, %r27179;
	bfe.u32 	%r27180, %r27173, 16, 8;
	cvt.u16.u32 	%rs12843, %r27180;
	bfe.u32 	%r27181, %r27173, 24, 8;
	cvt.u16.u32 	%rs12842, %r27181;
	ld.local.v2.b32 	{%r27182, %r27183}, [%rd3+248];
	bfe.u32 	%r27184, %r27182, 0, 8;
	cvt.u16.u32 	%rs12841, %r27184;
	bfe.u32 	%r27185, %r27182, 8, 8;
	cvt.u16.u32 	%rs12840, %r27185;
	bfe.u32 	%r27186, %r27182, 16, 8;
	cvt.u16.u32 	%rs12839, %r27186;
	bfe.u32 	%r27187, %r27182, 24, 8;
	cvt.u16.u32 	%rs12838, %r27187;
	bfe.u32 	%r27188, %r27183, 0, 8;
	cvt.u16.u32 	%rs12837, %r27188;
	bfe.u32 	%r27189, %r27183, 8, 8;
	cvt.u16.u32 	%rs12836, %r27189;
	bfe.u32 	%r27190, %r27183, 16, 8;
	cvt.u16.u32 	%rs12835, %r27190;
	bfe.u32 	%r27191, %r27183, 24, 8;
	cvt.u16.u32 	%rs12834, %r27191;
	ld.local.v2.b32 	{%r27192, %r27193}, [%rd3+256];
	bfe.u32 	%r27194, %r27192, 0, 8;
	cvt.u16.u32 	%rs12833, %r27194;
	bfe.u32 	%r27195, %r27192, 8, 8;
	cvt.u16.u32 	%rs12832, %r27195;
	bfe.u32 	%r27196, %r27192, 16, 8;
	cvt.u16.u32 	%rs12831, %r27196;
	bfe.u32 	%r27197, %r27192, 24, 8;
	cvt.u16.u32 	%rs12830, %r27197;
	bfe.u32 	%r27198, %r27193, 0, 8;
	cvt.u16.u32 	%rs12829, %r27198;
	bfe.u32 	%r27199, %r27193, 8, 8;
	cvt.u16.u32 	%rs12828, %r27199;
	bfe.u32 	%r27200, %r27193, 16, 8;
	cvt.u16.u32 	%rs12827, %r27200;
	bfe.u32 	%r27201, %r27193, 24, 8;
	cvt.u16.u32 	%rs12826, %r27201;
	ld.local.v2.b32 	{%r27202, %r27203}, [%rd3+264];
	bfe.u32 	%r27204, %r27202, 0, 8;
	cvt.u16.u32 	%rs12825, %r27204;
	bfe.u32 	%r27205, %r27202, 8, 8;
	cvt.u16.u32 	%rs12824, %r27205;
	bfe.u32 	%r27206, %r27202, 16, 8;
	cvt.u16.u32 	%rs12823, %r27206;
	bfe.u32 	%r27207, %r27202, 24, 8;
	cvt.u16.u32 	%rs12822, %r27207;
	bfe.u32 	%r27208, %r27203, 0, 8;
	cvt.u16.u32 	%rs12821, %r27208;
	bfe.u32 	%r27209, %r27203, 8, 8;
	cvt.u16.u32 	%rs12820, %r27209;
	bfe.u32 	%r27210, %r27203, 16, 8;
	cvt.u16.u32 	%rs12819, %r27210;
	bfe.u32 	%r27211, %r27203, 24, 8;
	cvt.u16.u32 	%rs12818, %r27211;
	bra.uni 	$L__BB6_169;
$L__BB6_87:
	ld.param.u32 	%r27797, [_ZN3cub18CUB_300001_SM_10006detail6reduce28DeviceReduceSingleTileKernelINS2_10policy_hubI4Itemy13Addition_funcE10Policy1000EPS5_S9_iS6_S5_S5_N4cuda3std3__410__identityEEEvT0_T1_T2_T3_T4_T6__param_2];
	ld.param.u64 	%rd1026, [_ZN3cub18CUB_300001_SM_10006detail6reduce28DeviceReduceSingleTileKernelINS2_10policy_hubI4Itemy13Addition_funcE10Policy1000EPS5_S9_iS6_S5_S5_N4cuda3std3__410__identityEEEvT0_T1_T2_T3_T4_T6__param_0];
	mov.u32 	%r919, %tid.x;
	mul.wide.u32 	%rd87, %r919, 272;
	add.s64 	%rd20, %rd1026, %rd87;
	// begin inline asm
	ld.global.nc.u64 %rd19, [%rd20];
	// end inline asm
	add.s64 	%rd22, %rd20, 8;
	// begin inline asm
	ld.global.nc.u64 %rd21, [%rd22];
	// end inline asm
	add.s64 	%rd24, %rd20, 16;
	// begin inline asm
	ld.global.nc.u64 %rd23, [%rd24];
	// end inline asm
	add.s64 	%rd26, %rd20, 24;
	// begin inline asm
	ld.global.nc.u64 %rd25, [%rd26];
	// end inline asm
	add.s64 	%rd28, %rd20, 32;
	// begin inline asm
	ld.global.nc.u64 %rd27, [%rd28];
	// end inline asm
	add.s64 	%rd30, %rd20, 40;
	// begin inline asm
	ld.global.nc.u64 %rd29, [%rd30];
	// end inline asm
	add.s64 	%rd32, %rd20, 48;
	// begin inline asm
	ld.global.nc.u64 %rd31, [%rd32];
	// end inline asm
	add.s64 	%rd34, %rd20, 56;
	// begin inline asm
	ld.global.nc.u64 %rd33, [%rd34];
	// end inline asm
	add.s64 	%rd36, %rd20, 64;
	// begin inline asm
	ld.global.nc.u64 %rd35, [%rd36];
	// end inline asm
	add.s64 	%rd38, %rd20, 72;
	// begin inline asm
	ld.global.nc.u64 %rd37, [%rd38];
	// end inline asm
	add.s64 	%rd40, %rd20, 80;
	// begin inline asm
	ld.global.nc.u64 %rd39, [%rd40];
	// end inline asm
	add.s64 	%rd42, %rd20, 88;
	// begin inline asm
	ld.global.nc.u64 %rd41, [%rd42];
	// end inline asm
	add.s64 	%rd44, %rd20, 96;
	// begin inline asm
	ld.global.nc.u64 %rd43, [%rd44];
	// end inline asm
	add.s64 	%rd46, %rd20, 104;
	// begin inline asm
	ld.global.nc.u64 %rd45, [%rd46];
	// end inline asm
	add.s64 	%rd48, %rd20, 112;
	// begin inline asm
	ld.global.nc.u64 %rd47, [%rd48];
	// end inline asm
	add.s64 	%rd50, %rd20, 120;
	// begin inline asm
	ld.global.nc.u64 %rd49, [%rd50];
	// end inline asm
	add.s64 	%rd52, %rd20, 128;
	// begin inline asm
	ld.global.nc.u64 %rd51, [%rd52];
	// end inline asm
	add.s64 	%rd54, %rd20, 136;
	// begin inline asm
	ld.global.nc.u64 %rd53, [%rd54];
	// end inline asm
	add.s64 	%rd56, %rd20, 144;
	// begin inline asm
	ld.global.nc.u64 %rd55, [%rd56];
	// end inline asm
	add.s64 	%rd58, %rd20, 152;
	// begin inline asm
	ld.global.nc.u64 %rd57, [%rd58];
	// end inline asm
	add.s64 	%rd60, %rd20, 160;
	// begin inline asm
	ld.global.nc.u64 %rd59, [%rd60];
	// end inline asm
	add.s64 	%rd62, %rd20, 168;
	// begin inline asm
	ld.global.nc.u64 %rd61, [%rd62];
	// end inline asm
	add.s64 	%rd64, %rd20, 176;
	// begin inline asm
	ld.global.nc.u64 %rd63, [%rd64];
	// end inline asm
	add.s64 	%rd66, %rd20, 184;
	// begin inline asm
	ld.global.nc.u64 %rd65, [%rd66];
	// end inline asm
	add.s64 	%rd68, %rd20, 192;
	// begin inline asm
	ld.global.nc.u64 %rd67, [%rd68];
	// end inline asm
	add.s64 	%rd70, %rd20, 200;
	// begin inline asm
	ld.global.nc.u64 %rd69, [%rd70];
	// end inline asm
	add.s64 	%rd72, %rd20, 208;
	// begin inline asm
	ld.global.nc.u64 %rd71, [%rd72];
	// end inline asm
	add.s64 	%rd74, %rd20, 216;
	// begin inline asm
	ld.global.nc.u64 %rd73, [%rd74];
	// end inline asm
	add.s64 	%rd76, %rd20, 224;
	// begin inline asm
	ld.global.nc.u64 %rd75, [%rd76];
	// end inline asm
	add.s64 	%rd78, %rd20, 232;
	// begin inline asm
	ld.global.nc.u64 %rd77, [%rd78];
	// end inline asm
	add.s64 	%rd80, %rd20, 240;
	// begin inline asm
	ld.global.nc.u64 %rd79, [%rd80];
	// end inline asm
	add.s64 	%rd82, %rd20, 248;
	// begin inline asm
	ld.global.nc.u64 %rd81, [%rd82];
	// end inline asm
	add.s64 	%rd84, %rd20, 256;
	// begin inline asm
	ld.global.nc.u64 %rd83, [%rd84];
	// end inline asm
	add.s64 	%rd86, %rd20, 264;
	// begin inline asm
	ld.global.nc.u64 %rd85, [%rd86];
	// end inline asm
	cvt.u32.u64 	%r27825, %rd19;
	cvt.u16.u64 	%rs13073, %rd23;
	shr.u64 	%rd88, %rd23, 8;
	cvt.u16.u64 	%rs13072, %rd88;
	shr.u64 	%rd89, %rd23, 16;
	cvt.u16.u64 	%rs13071, %rd89;
	shr.u64 	%rd90, %rd23, 24;
	cvt.u16.u64 	%rs13070, %rd90;
	shr.u64 	%rd91, %rd23, 32;
	cvt.u16.u64 	%rs13069, %rd91;
	shr.u64 	%rd92, %rd23, 40;
	cvt.u16.u64 	%rs13068, %rd92;
	shr.u64 	%rd93, %rd23, 48;
	cvt.u16.u64 	%rs13067, %rd93;
	shr.u64 	%rd94, %rd23, 56;
	cvt.u16.u64 	%rs13066, %rd94;
	cvt.u16.u64 	%rs13065, %rd25;
	shr.u64 	%rd95, %rd25, 8;
	cvt.u16.u64 	%rs13064, %rd95;
	shr.u64 	%rd96, %rd25, 16;
	cvt.u16.u64 	%rs13063, %rd96;
	shr.u64 	%rd97, %rd25, 24;
	cvt.u16.u64 	%rs13062, %rd97;
	shr.u64 	%rd98, %rd25, 32;
	cvt.u16.u64 	%rs13061, %rd98;
	shr.u64 	%rd99, %rd25, 40;
	cvt.u16.u64 	%rs13060, %rd99;
	shr.u64 	%rd100, %rd25, 48;
	cvt.u16.u64 	%rs13059, %rd100;
	shr.u64 	%rd101, %rd25, 56;
	cvt.u16.u64 	%rs13058, %rd101;
	cvt.u16.u64 	%rs13057, %rd27;
	shr.u64 	%rd102, %rd27, 8;
	cvt.u16.u64 	%rs13056, %rd102;
	shr.u64 	%rd103, %rd27, 16;
	cvt.u16.u64 	%rs13055, %rd103;
	shr.u64 	%rd104, %rd27, 24;
	cvt.u16.u64 	%rs13054, %rd104;
	shr.u64 	%rd105, %rd27, 32;
	cvt.u16.u64 	%rs13053, %rd105;
	shr.u64 	%rd106, %rd27, 40;
	cvt.u16.u64 	%rs13052, %rd106;
	shr.u64 	%rd107, %rd27, 48;
	cvt.u16.u64 	%rs13051, %rd107;
	shr.u64 	%rd108, %rd27, 56;
	cvt.u16.u64 	%rs13050, %rd108;
	cvt.u16.u64 	%rs13049, %rd29;
	shr.u64 	%rd109, %rd29, 8;
	cvt.u16.u64 	%rs13048, %rd109;
	shr.u64 	%rd110, %rd29, 16;
	cvt.u16.u64 	%rs13047, %rd110;
	shr.u64 	%rd111, %rd29, 24;
	cvt.u16.u64 	%rs13046, %rd111;
	shr.u64 	%rd112, %rd29, 32;
	cvt.u16.u64 	%rs13045, %rd112;
	shr.u64 	%rd113, %rd29, 40;
	cvt.u16.u64 	%rs13044, %rd113;
	shr.u64 	%rd114, %rd29, 48;
	cvt.u16.u64 	%rs13043, %rd114;
	shr.u64 	%rd115, %rd29, 56;
	cvt.u16.u64 	%rs13042, %rd115;
	cvt.u16.u64 	%rs13041, %rd31;
	shr.u64 	%rd116, %rd31, 8;
	cvt.u16.u64 	%rs13040, %rd116;
	shr.u64 	%rd117, %rd31, 16;
	cvt.u16.u64 	%rs13039, %rd117;
	shr.u64 	%rd118, %rd31, 24;
	cvt.u16.u64 	%rs13038, %rd118;
	shr.u64 	%rd119, %rd31, 32;
	cvt.u16.u64 	%rs13037, %rd119;
	shr.u64 	%rd120, %rd31, 40;
	cvt.u16.u64 	%rs13036, %rd120;
	shr.u64 	%rd121, %rd31, 48;
	cvt.u16.u64 	%rs13035, %rd121;
	shr.u64 	%rd122, %rd31, 56;
	cvt.u16.u64 	%rs13034, %rd122;
	cvt.u16.u64 	%rs13033, %rd33;
	shr.u64 	%rd123, %rd33, 8;
	cvt.u16.u64 	%rs13032, %rd123;
	shr.u64 	%rd124, %rd33, 16;
	cvt.u16.u64 	%rs13031, %rd124;
	shr.u64 	%rd125, %rd33, 24;
	cvt.u16.u64 	%rs13030, %rd125;
	shr.u64 	%rd126, %rd33, 32;
	cvt.u16.u64 	%rs13029, %rd126;
	shr.u64 	%rd127, %rd33, 40;
	cvt.u16.u64 	%rs13028, %rd127;
	shr.u64 	%rd128, %rd33, 48;
	cvt.u16.u64 	%rs13027, %rd128;
	shr.u64 	%rd129, %rd33, 56;
	cvt.u16.u64 	%rs13026, %rd129;
	cvt.u16.u64 	%rs13025, %rd35;
	shr.u64 	%rd130, %rd35, 8;
	cvt.u16.u64 	%rs13024, %rd130;
	shr.u64 	%rd131, %rd35, 16;
	cvt.u16.u64 	%rs13023, %rd131;
	shr.u64 	%rd132, %rd35, 24;
	cvt.u16.u64 	%rs13022, %rd132;
	shr.u64 	%rd133, %rd35, 32;
	cvt.u16.u64 	%rs13021, %rd133;
	shr.u64 	%rd134, %rd35, 40;
	cvt.u16.u64 	%rs13020, %rd134;
	shr.u64 	%rd135, %rd35, 48;
	cvt.u16.u64 	%rs13019, %rd135;
	shr.u64 	%rd136, %rd35, 56;
	cvt.u16.u64 	%rs13018, %rd136;
	cvt.u16.u64 	%rs13017, %rd37;
	shr.u64 	%rd137, %rd37, 8;
	cvt.u16.u64 	%rs13016, %rd137;
	shr.u64 	%rd138, %rd37, 16;
	cvt.u16.u64 	%rs13015, %rd138;
	shr.u64 	%rd139, %rd37, 24;
	cvt.u16.u64 	%rs13014, %rd139;
	shr.u64 	%rd140, %rd37, 32;
	cvt.u16.u64 	%rs13013, %rd140;
	shr.u64 	%rd141, %rd37, 40;
	cvt.u16.u64 	%rs13012, %rd141;
	shr.u64 	%rd142, %rd37, 48;
	cvt.u16.u64 	%rs13011, %rd142;
	shr.u64 	%rd143, %rd37, 56;
	cvt.u16.u64 	%rs13010, %rd143;
	cvt.u16.u64 	%rs13009, %rd39;
	shr.u64 	%rd144, %rd39, 8;
	cvt.u16.u64 	%rs13008, %rd144;
	shr.u64 	%rd145, %rd39, 16;
	cvt.u16.u64 	%rs13007, %rd145;
	shr.u64 	%rd146, %rd39, 24;
	cvt.u16.u64 	%rs13006, %rd146;
	shr.u64 	%rd147, %rd39, 32;
	cvt.u16.u64 	%rs13005, %rd147;
	shr.u64 	%rd148, %rd39, 40;
	cvt.u16.u64 	%rs13004, %rd148;
	shr.u64 	%rd149, %rd39, 48;
	cvt.u16.u64 	%rs13003, %rd149;
	shr.u64 	%rd150, %rd39, 56;
	cvt.u16.u64 	%rs13002, %rd150;
	cvt.u16.u64 	%rs13001, %rd41;
	shr.u64 	%rd151, %rd41, 8;
	cvt.u16.u64 	%rs13000, %rd151;
	shr.u64 	%rd152, %rd41, 16;
	cvt.u16.u64 	%rs12999, %rd152;
	shr.u64 	%rd153, %rd41, 24;
	cvt.u16.u64 	%rs12998, %rd153;
	shr.u64 	%rd154, %rd41, 32;
	cvt.u16.u64 	%rs12997, %rd154;
	shr.u64 	%rd155, %rd41, 40;
	cvt.u16.u64 	%rs12996, %rd155;
	shr.u64 	%rd156, %rd41, 48;
	cvt.u16.u64 	%rs12995, %rd156;
	shr.u64 	%rd157, %rd41, 56;
	cvt.u16.u64 	%rs12994, %rd157;
	cvt.u16.u64 	%rs12993, %rd43;
	shr.u64 	%rd158, %rd43, 8;
	cvt.u16.u64 	%rs12992, %rd158;
	shr.u64 	%rd159, %rd43, 16;
	cvt.u16.u64 	%rs12991, %rd159;
	shr.u64 	%rd160, %rd43, 24;
	cvt.u16.u64 	%rs12990, %rd160;
	shr.u64 	%rd161, %rd43, 32;
	cvt.u16.u64 	%rs12989, %rd161;
	shr.u64 	%rd162, %rd43, 40;
	cvt.u16.u64 	%rs12988, %rd162;
	shr.u64 	%rd163, %rd43, 48;
	cvt.u16.u64 	%rs12987, %rd163;
	shr.u64 	%rd164, %rd43, 56;
	cvt.u16.u64 	%rs12986, %rd164;
	cvt.u16.u64 	%rs12985, %rd45;
	shr.u64 	%rd165, %rd45, 8;
	cvt.u16.u64 	%rs12984, %rd165;
	shr.u64 	%rd166, %rd45, 16;
	cvt.u16.u64 	%rs12983, %rd166;
	shr.u64 	%rd167, %rd45, 24;
	cvt.u16.u64 	%rs12982, %rd167;
	shr.u64 	%rd168, %rd45, 32;
	cvt.u16.u64 	%rs12981, %rd168;
	shr.u64 	%rd169, %rd45, 40;
	cvt.u16.u64 	%rs12980, %rd169;
	shr.u64 	%rd170, %rd45, 48;
	cvt.u16.u64 	%rs12979, %rd170;
	shr.u64 	%rd171, %rd45, 56;
	cvt.u16.u64 	%rs12978, %rd171;
	cvt.u16.u64 	%rs12977, %rd47;
	shr.u64 	%rd172, %rd47, 8;
	cvt.u16.u64 	%rs12976, %rd172;
	shr.u64 	%rd173, %rd47, 16;
	cvt.u16.u64 	%rs12975, %rd173;
	shr.u64 	%rd174, %rd47, 24;
	cvt.u16.u64 	%rs12974, %rd174;
	shr.u64 	%rd175, %rd47, 32;
	cvt.u16.u64 	%rs12973, %rd175;
	shr.u64 	%rd176, %rd47, 40;
	cvt.u16.u64 	%rs12972, %rd176;
	shr.u64 	%rd177, %rd47, 48;
	cvt.u16.u64 	%rs12971, %rd177;
	shr.u64 	%rd178, %rd47, 56;
	cvt.u16.u64 	%rs12970, %rd178;
	cvt.u16.u64 	%rs12969, %rd49;
	shr.u64 	%rd179, %rd49, 8;
	cvt.u16.u64 	%rs12968, %rd179;
	shr.u64 	%rd180, %rd49, 16;
	cvt.u16.u64 	%rs12967, %rd180;
	shr.u64 	%rd181, %rd49, 24;
	cvt.u16.u64 	%rs12966, %rd181;
	shr.u64 	%rd182, %rd49, 32;
	cvt.u16.u64 	%rs12965, %rd182;
	shr.u64 	%rd183, %rd49, 40;
	cvt.u16.u64 	%rs12964, %rd183;
	shr.u64 	%rd184, %rd49, 48;
	cvt.u16.u64 	%rs12963, %rd184;
	shr.u64 	%rd185, %rd49, 56;
	cvt.u16.u64 	%rs12962, %rd185;
	cvt.u16.u64 	%rs12961, %rd51;
	shr.u64 	%rd186, %rd51, 8;
	cvt.u16.u64 	%rs12960, %rd186;
	shr.u64 	%rd187, %rd51, 16;
	cvt.u16.u64 	%rs12959, %rd187;
	shr.u64 	%rd188, %rd51, 24;
	cvt.u16.u64 	%rs12958, %rd188;
	shr.u64 	%rd189, %rd51, 32;
	cvt.u16.u64 	%rs12957, %rd189;
	shr.u64 	%rd190, %rd51, 40;
	cvt.u16.u64 	%rs12956, %rd190;
	shr.u64 	%rd191, %rd51, 48;
	cvt.u16.u64 	%rs12955, %rd191;
	shr.u64 	%rd192, %rd51, 56;
	cvt.u16.u64 	%rs12954, %rd192;
	cvt.u16.u64 	%rs12953, %rd53;
	shr.u64 	%rd193, %rd53, 8;
	cvt.u16.u64 	%rs12952, %rd193;
	shr.u64 	%rd194, %rd53, 16;
	cvt.u16.u64 	%rs12951, %rd194;
	shr.u64 	%rd195, %rd53, 24;
	cvt.u16.u64 	%rs12950, %rd195;
	shr.u64 	%rd196, %rd53, 32;
	cvt.u16.u64 	%rs12949, %rd196;
	shr.u64 	%rd197, %rd53, 40;
	cvt.u16.u64 	%rs12948, %rd197;
	shr.u64 	%rd198, %rd53, 48;
	cvt.u16.u64 	%rs12947, %rd198;
	shr.u64 	%rd199, %rd53, 56;
	cvt.u16.u64 	%rs12946, %rd199;
	cvt.u16.u64 	%rs12945, %rd55;
	shr.u64 	%rd200, %rd55, 8;
	cvt.u16.u64 	%rs12944, %rd200;
	shr.u64 	%rd201, %rd55, 16;
	cvt.u16.u64 	%rs12943, %rd201;
	shr.u64 	%rd202, %rd55, 24;
	cvt.u16.u64 	%rs12942, %rd202;
	shr.u64 	%rd203, %rd55, 32;
	cvt.u16.u64 	%rs12941, %rd203;
	shr.u64 	%rd204, %rd55, 40;
	cvt.u16.u64 	%rs12940, %rd204;
	shr.u64 	%rd205, %rd55, 48;
	cvt.u16.u64 	%rs12939, %rd205;
	shr.u64 	%rd206, %rd55, 56;
	cvt.u16.u64 	%rs12938, %rd206;
	cvt.u16.u64 	%rs12937, %rd57;
	shr.u64 	%rd207, %rd57, 8;
	cvt.u16.u64 	%rs12936, %rd207;
	shr.u64 	%rd208, %rd57, 16;
	cvt.u16.u64 	%rs12935, %rd208;
	shr.u64 	%rd209, %rd57, 24;
	cvt.u16.u64 	%rs12934, %rd209;
	shr.u64 	%rd210, %rd57, 32;
	cvt.u16.u64 	%rs12933, %rd210;
	shr.u64 	%rd211, %rd57, 40;
	cvt.u16.u64 	%rs12932, %rd211;
	shr.u64 	%rd212, %rd57, 48;
	cvt.u16.u64 	%rs12931, %rd212;
	shr.u64 	%rd213, %rd57, 56;
	cvt.u16.u64 	%rs12930, %rd213;
	cvt.u16.u64 	%rs12929, %rd59;
	shr.u64 	%rd214, %rd59, 8;
	cvt.u16.u64 	%rs12928, %rd214;
	shr.u64 	%rd215, %rd59, 16;
	cvt.u16.u64 	%rs12927, %rd215;
	shr.u64 	%rd216, %rd59, 24;
	cvt.u16.u64 	%rs12926, %rd216;
	shr.u64 	%rd217, %rd59, 32;
	cvt.u16.u64 	%rs12925, %rd217;
	shr.u64 	%rd218, %rd59, 40;
	cvt.u16.u64 	%rs12924, %rd218;
	shr.u64 	%rd219, %rd59, 48;
	cvt.u16.u64 	%rs12923, %rd219;
	shr.u64 	%rd220, %rd59, 56;
	cvt.u16.u64 	%rs12922, %rd220;
	cvt.u16.u64 	%rs12921, %rd61;
	shr.u64 	%rd221, %rd61, 8;
	cvt.u16.u64 	%rs12920, %rd221;
	shr.u64 	%rd222, %rd61, 16;
	cvt.u16.u64 	%rs12919, %rd222;
	shr.u64 	%rd223, %rd61, 24;
	cvt.u16.u64 	%rs12918, %rd223;
	shr.u64 	%rd224, %rd61, 32;
	cvt.u16.u64 	%rs12917, %rd224;
	shr.u64 	%rd225, %rd61, 40;
	cvt.u16.u64 	%rs12916, %rd225;
	shr.u64 	%rd226, %rd61, 48;
	cvt.u16.u64 	%rs12915, %rd226;
	shr.u64 	%rd227, %rd61, 56;
	cvt.u16.u64 	%rs12914, %rd227;
	cvt.u16.u64 	%rs12913, %rd63;
	shr.u64 	%rd228, %rd63, 8;
	cvt.u16.u64 	%rs12912, %rd228;
	shr.u64 	%rd229, %rd63, 16;
	cvt.u16.u64 	%rs12911, %rd229;
	shr.u64 	%rd230, %rd63, 24;
	cvt.u16.u64 	%rs12910, %rd230;
	shr.u64 	%rd231, %rd63, 32;
	cvt.u16.u64 	%rs12909, %rd231;
	shr.u64 	%rd232, %rd63, 40;
	cvt.u16.u64 	%rs12908, %rd232;
	shr.u64 	%rd233, %rd63, 48;
	cvt.u16.u64 	%rs12907, %rd233;
	shr.u64 	%rd234, %rd63, 56;
	cvt.u16.u64 	%rs12906, %rd234;
	cvt.u16.u64 	%rs12905, %rd65;
	shr.u64 	%rd235, %rd65, 8;
	cvt.u16.u64 	%rs12904, %rd235;
	shr.u64 	%rd236, %rd65, 16;
	cvt.u16.u64 	%rs12903, %rd236;
	shr.u64 	%rd237, %rd65, 24;
	cvt.u16.u64 	%rs12902, %rd237;
	shr.u64 	%rd238, %rd65, 32;
	cvt.u16.u64 	%rs12901, %rd238;
	shr.u64 	%rd239, %rd65, 40;
	cvt.u16.u64 	%rs12900, %rd239;
	shr.u64 	%rd240, %rd65, 48;
	cvt.u16.u64 	%rs12899, %rd240;
	shr.u64 	%rd241, %rd65, 56;
	cvt.u16.u64 	%rs12898, %rd241;
	cvt.u16.u64 	%rs12897, %rd67;
	shr.u64 	%rd242, %rd67, 8;
	cvt.u16.u64 	%rs12896, %rd242;
	shr.u64 	%rd243, %rd67, 16;
	cvt.u16.u64 	%rs12895, %rd243;
	shr.u64 	%rd244, %rd67, 24;
	cvt.u16.u64 	%rs12894, %rd244;
	shr.u64 	%rd245, %rd67, 32;
	cvt.u16.u64 	%rs12893, %rd245;
	shr.u64 	%rd246, %rd67, 40;
	cvt.u16.u64 	%rs12892, %rd246;
	shr.u64 	%rd247, %rd67, 48;
	cvt.u16.u64 	%rs12891, %rd247;
	shr.u64 	%rd248, %rd67, 56;
	cvt.u16.u64 	%rs12890, %rd248;
	cvt.u16.u64 	%rs12889, %rd69;
	shr.u64 	%rd249, %rd69, 8;
	cvt.u16.u64 	%rs12888, %rd249;
	shr.u64 	%rd250, %rd69, 16;
	cvt.u16.u64 	%rs12887, %rd250;
	shr.u64 	%rd251, %rd69, 24;
	cvt.u16.u64 	%rs12886, %rd251;
	shr.u64 	%rd252, %rd69, 32;
	cvt.u16.u64 	%rs12885, %rd252;
	shr.u64 	%rd253, %rd69, 40;
	cvt.u16.u64 	%rs12884, %rd253;
	shr.u64 	%rd254, %rd69, 48;
	cvt.u16.u64 	%rs12883, %rd254;
	shr.u64 	%rd255, %rd69, 56;
	cvt.u16.u64 	%rs12882, %rd255;
	cvt.u16.u64 	%rs12881, %rd71;
	shr.u64 	%rd256, %rd71, 8;
	cvt.u16.u64 	%rs12880, %rd256;
	shr.u64 	%rd257, %rd71, 16;
	cvt.u16.u64 	%rs12879, %rd257;
	shr.u64 	%rd258, %rd71, 24;
	cvt.u16.u64 	%rs12878, %rd258;
	shr.u64 	%rd259, %rd71, 32;
	cvt.u16.u64 	%rs12877, %rd259;
	shr.u64 	%rd260, %rd71, 40;
	cvt.u16.u64 	%rs12876, %rd260;
	shr.u64 	%rd261, %rd71, 48;
	cvt.u16.u64 	%rs12875, %rd261;
	shr.u64 	%rd262, %rd71, 56;
	cvt.u16.u64 	%rs12874, %rd262;
	cvt.u16.u64 	%rs12873, %rd73;
	shr.u64 	%rd263, %rd73, 8;
	cvt.u16.u64 	%rs12872, %rd263;
	shr.u64 	%rd264, %rd73, 16;
	cvt.u16.u64 	%rs12871, %rd264;
	shr.u64 	%rd265, %rd73, 24;
	cvt.u16.u64 	%rs12870, %rd265;
	shr.u64 	%rd266, %rd73, 32;
	cvt.u16.u64 	%rs12869, %rd266;
	shr.u64 	%rd267, %rd73, 40;
	cvt.u16.u64 	%rs12868, %rd267;
	shr.u64 	%rd268, %rd73, 48;
	cvt.u16.u64 	%rs12867, %rd268;
	shr.u64 	%rd269, %rd73, 56;
	cvt.u16.u64 	%rs12866, %rd269;
	cvt.u16.u64 	%rs12865, %rd75;
	shr.u64 	%rd270, %rd75, 8;
	cvt.u16.u64 	%rs12864, %rd270;
	shr.u64 	%rd271, %rd75, 16;
	cvt.u16.u64 	%rs12863, %rd271;
	shr.u64 	%rd272, %rd75, 24;
	cvt.u16.u64 	%rs12862, %rd272;
	shr.u64 	%rd273, %rd75, 32;
	cvt.u16.u64 	%rs12861, %rd273;
	shr.u64 	%rd274, %rd75, 40;
	cvt.u16.u64 	%rs12860, %rd274;
	shr.u64 	%rd275, %rd75, 48;
	cvt.u16.u64 	%rs12859, %rd275;
	shr.u64 	%rd276, %rd75, 56;
	cvt.u16.u64 	%rs12858, %rd276;
	cvt.u16.u64 	%rs12857, %rd77;
	shr.u64 	%rd277, %rd77, 8;
	cvt.u16.u64 	%rs12856, %rd277;
	shr.u64 	%rd278, %rd77, 16;
	cvt.u16.u64 	%rs12855, %rd278;
	shr.u64 	%rd279, %rd77, 24;
	cvt.u16.u64 	%rs12854, %rd279;
	shr.u64 	%rd280, %rd77, 32;
	cvt.u16.u64 	%rs12853, %rd280;
	shr.u64 	%rd281, %rd77, 40;
	cvt.u16.u64 	%rs12852, %rd281;
	shr.u64 	%rd282, %rd77, 48;
	cvt.u16.u64 	%rs12851, %rd282;
	shr.u64 	%rd283, %rd77, 56;
	cvt.u16.u64 	%rs12850, %rd283;
	cvt.u16.u64 	%rs12849, %rd79;
	shr.u64 	%rd284, %rd79, 8;
	cvt.u16.u64 	%rs12848, %rd284;
	shr.u64 	%rd285, %rd79, 16;
	cvt.u16.u64 	%rs12847, %rd285;
	shr.u64 	%rd286, %rd79, 24;
	cvt.u16.u64 	%rs12846, %rd286;
	shr.u64 	%rd287, %rd79, 32;
	cvt.u16.u64 	%rs12845, %rd287;
	shr.u64 	%rd288, %rd79, 40;
	cvt.u16.u64 	%rs12844, %rd288;
	shr.u64 	%rd289, %rd79, 48;
	cvt.u16.u64 	%rs12843, %rd289;
	shr.u64 	%rd290, %rd79, 56;
	cvt.u16.u64 	%rs12842, %rd290;
	cvt.u16.u64 	%rs12841, %rd81;
	shr.u64 	%rd291, %rd81, 8;
	cvt.u16.u64 	%rs12840, %rd291;
	shr.u64 	%rd292, %rd81, 16;
	cvt.u16.u64 	%rs12839, %rd292;
	shr.u64 	%rd293, %rd81, 24;
	cvt.u16.u64 	%rs12838, %rd293;
	shr.u64 	%rd294, %rd81, 32;
	cvt.u16.u64 	%rs12837, %rd294;
	shr.u64 	%rd295, %rd81, 40;
	cvt.u16.u64 	%rs12836, %rd295;
	shr.u64 	%rd296, %rd81, 48;
	cvt.u16.u64 	%rs12835, %rd296;
	shr.u64 	%rd297, %rd81, 56;
	cvt.u16.u64 	%rs12834, %rd297;
	cvt.u16.u64 	%rs12833, %rd83;
	shr.u64 	%rd298, %rd83, 8;
	cvt.u16.u64 	%rs12832, %rd298;
	shr.u64 	%rd299, %rd83, 16;
	cvt.u16.u64 	%rs12831, %rd299;
	shr.u64 	%rd300, %rd83, 24;
	cvt.u16.u64 	%rs12830, %rd300;
	shr.u64 	%rd301, %rd83, 32;
	cvt.u16.u64 	%rs12829, %rd301;
	shr.u64 	%rd302, %rd83, 40;
	cvt.u16.u64 	%rs12828, %rd302;
	shr.u64 	%rd303, %rd83, 48;
	cvt.u16.u64 	%rs12827, %rd303;
	shr.u64 	%rd304, %rd83, 56;
	cvt.u16.u64 	%rs12826, %rd304;
	cvt.u16.u64 	%rs12825, %rd85;
	shr.u64 	%rd305, %rd85, 8;
	cvt.u16.u64 	%rs12824, %rd305;
	shr.u64 	%rd306, %rd85, 16;
	cvt.u16.u64 	%rs12823, %rd306;
	shr.u64 	%rd307, %rd85, 24;
	cvt.u16.u64 	%rs12822, %rd307;
	shr.u64 	%rd308, %rd85, 32;
	cvt.u16.u64 	%rs12821, %rd308;
	shr.u64 	%rd309, %rd85, 40;
	cvt.u16.u64 	%rs12820, %rd309;
	shr.u64 	%rd310, %rd85, 48;
	cvt.u16.u64 	%rs12819, %rd310;
	shr.u64 	%rd311, %rd85, 56;
	cvt.u16.u64 	%rs12818, %rd311;
	mov.b64 	%fd78, %rd21;
	setp.lt.u32 	%p3, %r27797, 384;
	mov.b32 	%r27883, 192;
	@%p3 bra 	$L__BB6_96;
	mov.b32 	%r27883, 192;
	mov.u32 	%r922, %tid.x;
$L__BB6_89:
	ld.param.u64 	%rd1027, [_ZN3cub18CUB_300001_SM_10006detail6reduce28DeviceReduceSingleTileKernelINS2_10policy_hubI4Itemy13Addition_funcE10Policy1000EPS5_S9_iS6_S5_S5_N4cuda3std3__410__identityEEEvT0_T1_T2_T3_T4_T6__param_0];
	add.s32 	%r923, %r27883, %r922;
	mul.wide.u32 	%rd380, %r923, 272;
	add.s64 	%rd313, %rd1027, %rd380;
	// begin inline asm
	ld.global.nc.u64 %rd312, [%rd313];
	// end inline asm
	add.s64 	%rd315, %rd313, 8;
	// begin inline asm
	ld.global.nc.u64 %rd314, [%rd315];
	// end inline asm
	add.s64 	%rd317, %rd313, 16;
	// begin inline asm
	ld.global.nc.u64 %rd316, [%rd317];
	// end inline asm
	add.s64 	%rd319, %rd313, 24;
	// begin inline asm
	ld.global.nc.u64 %rd318, [%rd319];
	// end inline asm
	add.s64 	%rd321, %rd313, 32;
	// begin inline asm
	ld.global.nc.u64 %rd320, [%rd321];
	// end inline asm
	add.s64 	%rd323, %rd313, 40;
	// begin inline asm
	ld.global.nc.u64 %rd322, [%rd323];
	// end inline asm
	add.s64 	%rd325, %rd313, 48;
	// begin inline asm
	ld.global.nc.u64 %rd324, [%rd325];
	// end inline asm
	add.s64 	%rd327, %rd313, 56;
	// begin inline asm
	ld.global.nc.u64 %rd326, [%rd327];
	// end inline asm
	add.s64 	%rd329, %rd313, 64;
	// begin inline asm
	ld.global.nc.u64 %rd328, [%rd329];
	// end inline asm
	add.s64 	%rd331, %rd313, 72;
	// begin inline asm
	ld.global.nc.u64 %rd330, [%rd331];
	// end inline asm
	add.s64 	%rd333, %rd313, 80;
	// begin inline asm
	ld.global.nc.u64 %rd332, [%rd333];
	// end inline asm
	add.s64 	%rd335, %rd313, 88;
	// begin inline asm
	ld.global.nc.u64 %rd334, [%rd335];
	// end inline asm
	add.s64 	%rd337, %rd313, 96;
	// begin inline asm
	ld.global.nc.u64 %rd336, [%rd337];
	// end inline asm
	add.s64 	%rd339, %rd313, 104;
	// begin inline asm
	ld.global.nc.u64 %rd338, [%rd339];
	// end inline asm
	add.s64 	%rd341, %rd313, 112;
	// begin inline asm
	ld.global.nc.u64 %rd340, [%rd341];
	// end inline asm
	add.s64 	%rd343, %rd313, 120;
	// begin inline asm
	ld.global.nc.u64 %rd342, [%rd343];
	// end inline asm
	add.s64 	%rd345, %rd313, 128;
	// begin inline asm
	ld.global.nc.u64 %rd344, [%rd345];
	// end inline asm
	add.s64 	%rd347, %rd313, 136;
	// begin inline asm
	ld.global.nc.u64 %rd346, [%rd347];
	// end inline asm
	add.s64 	%rd349, %rd313, 144;
	// begin inline asm
	ld.global.nc.u64 %rd348, [%rd349];
	// end inline asm
	add.s64 	%rd351, %rd313, 152;
	// begin inline asm
	ld.global.nc.u64 %rd350, [%rd351];
	// end inline asm
	add.s64 	%rd353, %rd313, 160;
	// begin inline asm
	ld.global.nc.u64 %rd352, [%rd353];
	// end inline asm
	add.s64 	%rd355, %rd313, 168;
	// begin inline asm
	ld.global.nc.u64 %rd354, [%rd355];
	// end inline asm
	add.s64 	%rd357, %rd313, 176;
	// begin inline asm
	ld.global.nc.u64 %rd356, [%rd357];
	// end inline asm
	add.s64 	%rd359, %rd313, 184;
	// begin inline asm
	ld.global.nc.u64 %rd358, [%rd359];
	// end inline asm
	add.s64 	%rd361, %rd313, 192;
	// begin inline asm
	ld.global.nc.u64 %rd360, [%rd361];
	// end inline asm
	add.s64 	%rd363, %rd313, 200;
	// begin inline asm
	ld.global.nc.u64 %rd362, [%rd363];
	// end inline asm
	add.s64 	%rd365, %rd313, 208;
	// begin inline asm
	ld.global.nc.u64 %rd364, [%rd365];
	// end inline asm
	add.s64 	%rd367, %rd313, 216;
	// begin inline asm
	ld.global.nc.u64 %rd366, [%rd367];
	// end inline asm
	add.s64 	%rd369, %rd313, 224;
	// begin inline asm
	ld.global.nc.u64 %rd368, [%rd369];
	// end inline asm
	add.s64 	%rd371, %rd313, 232;
	// begin inline asm
	ld.global.nc.u64 %rd370, [%rd371];
	// end inline asm
	add.s64 	%rd373, %rd313, 240;
	// begin inline asm
	ld.global.nc.u64 %rd372, [%rd373];
	// end inline asm
	add.s64 	%rd375, %rd313, 248;
	// begin inline asm
	ld.global.nc.u64 %rd374, [%rd375];
	// end inline asm
	add.s64 	%rd377, %rd313, 256;
	// begin inline asm
	ld.global.nc.u64 %rd376, [%rd377];
	// end inline asm
	add.s64 	%rd379, %rd313, 264;
	// begin inline asm
	ld.global.nc.u64 %rd378, [%rd379];
	// end inline asm
	cvt.u32.u64 	%r455, %rd312;
	cvt.u16.u64 	%rs15900, %rd316;
	st.local.u32 	[%rd4], %r455;
	st.local.u64 	[%rd4+8], %rd314;
	st.local.u64 	[%rd4+16], %rd316;
	st.local.u64 	[%rd4+24], %rd318;
	st.local.u64 	[%rd4+32], %rd320;
	st.local.u64 	[%rd4+40], %rd322;
	st.local.u64 	[%rd4+48], %rd324;
	st.local.u64 	[%rd4+56], %rd326;
	st.local.u64 	[%rd4+64], %rd328;
	st.local.u64 	[%rd4+72], %rd330;
	st.local.u64 	[%rd4+80], %rd332;
	st.local.u64 	[%rd4+88], %rd334;
	st.local.u64 	[%rd4+96], %rd336;
	st.local.u64 	[%rd4+104], %rd338;
	st.local.u64 	[%rd4+112], %rd340;
	st.local.u64 	[%rd4+120], %rd342;
	st.local.u64 	[%rd4+128], %rd344;
	st.local.u64 	[%rd4+136], %rd346;
	st.local.u64 	[%rd4+144], %rd348;
	st.local.u64 	[%rd4+152], %rd350;
	st.local.u64 	[%rd4+160], %rd352;
	st.local.u64 	[%rd4+168], %rd354;
	st.local.u64 	[%rd4+176], %rd356;
	st.local.u64 	[%rd4+184], %rd358;
	st.local.u64 	[%rd4+192], %rd360;
	st.local.u64 	[%rd4+200], %rd362;
	st.local.u64 	[%rd4+208], %rd364;
	st.local.u64 	[%rd4+216], %rd366;
	st.local.u64 	[%rd4+224], %rd368;
	st.local.u64 	[%rd4+232], %rd370;
	st.local.u64 	[%rd4+240], %rd372;
	st.local.u64 	[%rd4+248], %rd374;
	st.local.u64 	[%rd4+256], %rd376;
	st.local.u64 	[%rd4+264], %rd378;
	st.local.u32 	[%rd3], %r27825;
	st.local.f64 	[%rd3+8], %fd78;
	cvt.u32.u16 	%r924, %rs13066;
	cvt.u32.u16 	%r925, %rs13067;
	prmt.b32 	%r926, %r925, %r924, 0x3340U;
	cvt.u32.u16 	%r927, %rs13068;
	cvt.u32.u16 	%r928, %rs13069;
	prmt.b32 	%r929, %r928, %r927, 0x3340U;
	prmt.b32 	%r930, %r929, %r926, 0x5410U;
	cvt.u32.u16 	%r931, %rs13070;
	cvt.u32.u16 	%r932, %rs13071;
	prmt.b32 	%r933, %r932, %r931, 0x3340U;
	cvt.u32.u16 	%r934, %rs13072;
	cvt.u32.u16 	%r935, %rs13073;
	prmt.b32 	%r936, %r935, %r934, 0x3340U;
	prmt.b32 	%r937, %r936, %r933, 0x5410U;
	st.local.v2.b32 	[%rd3+16], {%r937, %r930};
	cvt.u32.u16 	%r938, %rs13058;
	cvt.u32.u16 	%r939, %rs13059;
	prmt.b32 	%r940, %r939, %r938, 0x3340U;
	cvt.u32.u16 	%r941, %rs13060;
	cvt.u32.u16 	%r942, %rs13061;
	prmt.b32 	%r943, %r942, %r941, 0x3340U;
	prmt.b32 	%r944, %r943, %r940, 0x5410U;
	cvt.u32.u16 	%r945, %rs13062;
	cvt.u32.u16 	%r946, %rs13063;
	prmt.b32 	%r947, %r946, %r945, 0x3340U;
	cvt.u32.u16 	%r948, %rs13064;
	cvt.u32.u16 	%r949, %rs13065;
	prmt.b32 	%r950, %r949, %r948, 0x3340U;
	prmt.b32 	%r951, %r950, %r947, 0x5410U;
	st.local.v2.b32 	[%rd3+24], {%r951, %r944};
	cvt.u32.u16 	%r952, %rs13050;
	cvt.u32.u16 	%r953, %rs13051;
	prmt.b32 	%r954, %r953, %r952, 0x3340U;
	cvt.u32.u16 	%r955, %rs13052;
	cvt.u32.u16 	%r956, %rs13053;
	prmt.b32 	%r957, %r956, %r955, 0x3340U;
	prmt.b32 	%r958, %r957, %r954, 0x5410U;
	cvt.u32.u16 	%r959, %rs13054;
	cvt.u32.u16 	%r960, %rs13055;
	prmt.b32 	%r961, %r960, %r959, 0x3340U;
	cvt.u32.u16 	%r962, %rs13056;
	cvt.u32.u16 	%r963, %rs13057;
	prmt.b32 	%r964, %r963, %r962, 0x3340U;
	prmt.b32 	%r965, %r964, %r961, 0x5410U;
	st.local.v2.b32 	[%rd3+32], {%r965, %r958};
	cvt.u32.u16 	%r966, %rs13042;
	cvt.u32.u16 	%r967, %rs13043;
	prmt.b32 	%r968, %r967, %r966, 0x3340U;
	cvt.u32.u16 	%r969, %rs13044;
	cvt.u32.u16 	%r970, %rs13045;
	prmt.b32 	%r971, %r970, %r969, 0x3340U;
	prmt.b32 	%r972, %r971, %r968, 0x5410U;
	cvt.u32.u16 	%r973, %rs13046;
	cvt.u32.u16 	%r974, %rs13047;
	prmt.b32 	%r975, %r974, %r973, 0x3340U;
	cvt.u32.u16 	%r976, %rs13048;
	cvt.u32.u16 	%r977, %rs13049;
	prmt.b32 	%r978, %r977, %r976, 0x3340U;
	prmt.b32 	%r979, %r978, %r975, 0x5410U;
	st.local.v2.b32 	[%rd3+40], {%r979, %r972};
	cvt.u32.u16 	%r980, %rs13034;
	cvt.u32.u16 	%r981, %rs13035;
	prmt.b32 	%r982, %r981, %r980, 0x3340U;
	cvt.u32.u16 	%r983, %rs13036;
	cvt.u32.u16 	%r984, %rs13037;
	prmt.b32 	%r985, %r984, %r983, 0x3340U;
	prmt.b32 	%r986, %r985, %r982, 0x5410U;
	cvt.u32.u16 	%r987, %rs13038;
	cvt.u32.u16 	%r988, %rs13039;
	prmt.b32 	%r989, %r988, %r987, 0x3340U;
	cvt.u32.u16 	%r990, %rs13040;
	cvt.u32.u16 	%r991, %rs13041;
	prmt.b32 	%r992, %r991, %r990, 0x3340U;
	prmt.b32 	%r993, %r992, %r989, 0x5410U;
	st.local.v2.b32 	[%rd3+48], {%r993, %r986};
	cvt.u32.u16 	%r994, %rs13026;
	cvt.u32.u16 	%r995, %rs13027;
	prmt.b32 	%r996, %r995, %r994, 0x3340U;
	cvt.u32.u16 	%r997, %rs13028;
	cvt.u32.u16 	%r998, %rs13029;
	prmt.b32 	%r999, %r998, %r997, 0x3340U;
	prmt.b32 	%r1000, %r999, %r996, 0x5410U;
	cvt.u32.u16 	%r1001, %rs13030;
	cvt.u32.u16 	%r1002, %rs13031;
	prmt.b32 	%r1003, %r1002, %r1001, 0x3340U;
	cvt.u32.u16 	%r1004, %rs13032;
	cvt.u32.u16 	%r1005, %rs13033;
	prmt.b32 	%r1006, %r1005, %r1004, 0x3340U;
	prmt.b32 	%r1007, %r1006, %r1003, 0x5410U;
	st.local.v2.b32 	[%rd3+56], {%r1007, %r1000};
	cvt.u32.u16 	%r1008, %rs13018;
	cvt.u32.u16 	%r1009, %rs13019;
	prmt.b32 	%r1010, %r1009, %r1008, 0x3340U;
	cvt.u32.u16 	%r1011, %rs13020;
	cvt.u32.u16 	%r1012, %rs13021;
	prmt.b32 	%r1013, %r1012, %r1011, 0x3340U;
	prmt.b32 	%r1014, %r1013, %r1010, 0x5410U;
	cvt.u32.u16 	%r1015, %rs13022;
	cvt.u32.u16 	%r1016, %rs13023;
	prmt.b32 	%r1017, %r1016, %r1015, 0x3340U;
	cvt.u32.u16 	%r1018, %rs13024;
	cvt.u32.u16 	%r1019, %rs13025;
	prmt.b32 	%r1020, %r1019, %r1018, 0x3340U;
	prmt.b32 	%r1021, %r1020, %r1017, 0x5410U;
	st.local.v2.b32 	[%rd3+64], {%r1021, %r1014};
	cvt.u32.u16 	%r1022, %rs13010;
	cvt.u32.u16 	%r1023, %rs13011;
	prmt.b32 	%r1024, %r1023, %r1022, 0x3340U;
	cvt.u32.u16 	%r1025, %rs13012;
	cvt.u32.u16 	%r1026, %rs13013;
	prmt.b32 	%r1027, %r1026, %r1025, 0x3340U;
	prmt.b32 	%r1028, %r1027, %r1024, 0x5410U;
	cvt.u32.u16 	%r1029, %rs13014;
	cvt.u32.u16 	%r1030, %rs13015;
	prmt.b32 	%r1031, %r1030, %r1029, 0x3340U;
	cvt.u32.u16 	%r1032, %rs13016;
	cvt.u32.u16 	%r1033, %rs13017;
	prmt.b32 	%r1034, %r1033, %r1032, 0x3340U;
	prmt.b32 	%r1035, %r1034, %r1031, 0x5410U;
	st.local.v2.b32 	[%rd3+72], {%r1035, %r1028};
	cvt.u32.u16 	%r1036, %rs13002;
	cvt.u32.u16 	%r1037, %rs13003;
	prmt.b32 	%r1038, %r1037, %r1036, 0x3340U;
	cvt.u32.u16 	%r1039, %rs13004;
	cvt.u32.u16 	%r1040, %rs13005;
	prmt.b32 	%r1041, %r1040, %r1039, 0x3340U;
	prmt.b32 	%r1042, %r1041, %r1038, 0x5410U;
	cvt.u32.u16 	%r1043, %rs13006;
	cvt.u32.u16 	%r1044, %rs13007;
	prmt.b32 	%r1045, %r1044, %r1043, 0x3340U;
	cvt.u32.u16 	%r1046, %rs13008;
	cvt.u32.u16 	%r1047, %rs13009;
	prmt.b32 	%r1048, %r1047, %r1046, 0x3340U;
	prmt.b32 	%r1049, %r1048, %r1045, 0x5410U;
	st.local.v2.b32 	[%rd3+80], {%r1049, %r1042};
	cvt.u32.u16 	%r1050, %rs12994;
	cvt.u32.u16 	%r1051, %rs12995;
	prmt.b32 	%r1052, %r1051, %r1050, 0x3340U;
	cvt.u32.u16 	%r1053, %rs12996;
	cvt.u32.u16 	%r1054, %rs12997;
	prmt.b32 	%r1055, %r1054, %r1053, 0x3340U;
	prmt.b32 	%r1056, %r1055, %r1052, 0x5410U;
	cvt.u32.u16 	%r1057, %rs12998;
	cvt.u32.u16 	%r1058, %rs12999;
	prmt.b32 	%r1059, %r1058, %r1057, 0x3340U;
	cvt.u32.u16 	%r1060, %rs13000;
	cvt.u32.u16 	%r1061, %rs13001;
	prmt.b32 	%r1062, %r1061, %r1060, 0x3340U;
	prmt.b32 	%r1063, %r1062, %r1059, 0x5410U;
	st.local.v2.b32 	[%rd3+88], {%r1063, %r1056};
	cvt.u32.u16 	%r1064, %rs12986;
	cvt.u32.u16 	%r1065, %rs12987;
	prmt.b32 	%r1066, %r1065, %r1064, 0x3340U;
	cvt.u32.u16 	%r1067, %rs12988;
	cvt.u32.u16 	%r1068, %rs12989;
	prmt.b32 	%r1069, %r1068, %r1067, 0x3340U;
	prmt.b32 	%r1070, %r1069, %r1066, 0x5410U;
	cvt.u32.u16 	%r1071, %rs12990;
	cvt.u32.u16 	%r1072, %rs12991;
	prmt.b32 	%r1073, %r1072, %r1071, 0x3340U;
	cvt.u32.u16 	%r1074, %rs12992;
	cvt.u32.u16 	%r1075, %rs12993;
	prmt.b32 	%r1076, %r1075, %r1074, 0x3340U;
	prmt.b32 	%r1077, %r1076, %r1073, 0x5410U;
	st.local.v2.b32 	[%rd3+96], {%r1077, %r1070};
	cvt.u32.u16 	%r1078, %rs12978;
	cvt.u32.u16 	%r1079, %rs12979;
	prmt.b32 	%r1080, %r1079, %r1078, 0x3340U;
	cvt.u32.u16 	%r1081, %rs12980;
	cvt.u32.u16 	%r1082, %rs12981;
	prmt.b32 	%r1083, %r1082, %r1081, 0x3340U;
	prmt.b32 	%r1084, %r1083, %r1080, 0x5410U;
	cvt.u32.u16 	%r1085, %rs12982;
	cvt.u32.u16 	%r1086, %rs12983;
	prmt.b32 	%r1087, %r1086, %r1085, 0x3340U;
	cvt.u32.u16 	%r1088, %rs12984;
	cvt.u32.u16 	%r1089, %rs12985;
	prmt.b32 	%r1090, %r1089, %r1088, 0x3340U;
	prmt.b32 	%r1091, %r1090, %r1087, 0x5410U;
	st.local.v2.b32 	[%rd3+104], {%r1091, %r1084};
	cvt.u32.u16 	%r1092, %rs12970;
	cvt.u32.u16 	%r1093, %rs12971;
	prmt.b32 	%r1094, %r1093, %r1092, 0x3340U;
	cvt.u32.u16 	%r1095, %rs12972;
	cvt.u32.u16 	%r1096, %rs12973;
	prmt.b32 	%r1097, %r1096, %r1095, 0x3340U;
	prmt.b32 	%r1098, %r1097, %r1094, 0x5410U;
	cvt.u32.u16 	%r1099, %rs12974;
	cvt.u32.u16 	%r1100, %rs12975;
	prmt.b32 	%r1101, %r1100, %r1099, 0x3340U;
	cvt.u32.u16 	%r1102, %rs12976;
	cvt.u32.u16 	%r1103, %rs12977;
	prmt.b32 	%r1104, %r1103, %r1102, 0x3340U;
	prmt.b32 	%r1105, %r1104, %r1101, 0x5410U;
	st.local.v2.b32 	[%rd3+112], {%r1105, %r1098};
	cvt.u32.u16 	%r1106, %rs12962;
	cvt.u32.u16 	%r1107, %rs12963;
	prmt.b32 	%r1108, %r1107, %r1106, 0x3340U;
	cvt.u32.u16 	%r1109, %rs12964;
	cvt.u32.u16 	%r1110, %rs12965;
	prmt.b32 	%r1111, %r1110, %r1109, 0x3340U;
	prmt.b32 	%r1112, %r1111, %r1108, 0x5410U;
	cvt.u32.u16 	%r1113, %rs12966;
	cvt.u32.u16 	%r1114, %rs12967;
	prmt.b32 	%r1115, %r1114, %r1113, 0x3340U;
	cvt.u32.u16 	%r1116, %rs12968;
	cvt.u32.u16 	%r1117, %rs12969;
	prmt.b32 	%r1118, %r1117, %r1116, 0x3340U;
	prmt.b32 	%r1119, %r1118, %r1115, 0x5410U;
	st.local.v2.b32 	[%rd3+120], {%r1119, %r1112};
	cvt.u32.u16 	%r1120, %rs12954;
	cvt.u32.u16 	%r1121, %rs12955;
	prmt.b32 	%r1122, %r1121, %r1120, 0x3340U;
	cvt.u32.u16 	%r1123, %rs12956;
	cvt.u32.u16 	%r1124, %rs12957;
	prmt.b32 	%r1125, %r1124, %r1123, 0x3340U;
	prmt.b32 	%r1126, %r1125, %r1122, 0x5410U;
	cvt.u32.u16 	%r1127, %rs12958;
	cvt.u32.u16 	%r1128, %rs12959;
	prmt.b32 	%r1129, %r1128, %r1127, 0x3340U;
	cvt.u32.u16 	%r1130, %rs12960;
	cvt.u32.u16 	%r1131, %rs12961;
	prmt.b32 	%r1132, %r1131, %r1130, 0x3340U;
	prmt.b32 	%r1133, %r1132, %r1129, 0x5410U;
	st.local.v2.b32 	[%rd3+128], {%r1133, %r1126};
	cvt.u32.u16 	%r1134, %rs12946;
	cvt.u32.u16 	%r1135, %rs12947;
	prmt.b32 	%r1136, %r1135, %r1134, 0x3340U;
	cvt.u32.u16 	%r1137, %rs12948;
	cvt.u32.u16 	%r1138, %rs12949;
	prmt.b32 	%r1139, %r1138, %r1137, 0x3340U;
	prmt.b32 	%r1140, %r1139, %r1136, 0x5410U;
	cvt.u32.u16 	%r1141, %rs12950;
	cvt.u32.u16 	%r1142, %rs12951;
	prmt.b32 	%r1143, %r1142, %r1141, 0x3340U;
	cvt.u32.u16 	%r1144, %rs12952;
	cvt.u32.u16 	%r1145, %rs12953;
	prmt.b32 	%r1146, %r1145, %r1144, 0x3340U;
	prmt.b32 	%r1147, %r1146, %r1143, 0x5410U;
	st.local.v2.b32 	[%rd3+136], {%r1147, %r1140};
	cvt.u32.u16 	%r1148, %rs12938;
	cvt.u32.u16 	%r1149, %rs12939;
	prmt.b32 	%r1150, %r1149, %r1148, 0x3340U;
	cvt.u32.u16 	%r1151, %rs12940;
	cvt.u32.u16 	%r1152, %rs12941;
	prmt.b32 	%r1153, %r1152, %r1151, 0x3340U;
	prmt.b32 	%r1154, %r1153, %r1150, 0x5410U;
	cvt.u32.u16 	%r1155, %rs12942;
	cvt.u32.u16 	%r1156, %rs12943;
	prmt.b32 	%r1157, %r1156, %r1155, 0x3340U;
	cvt.u32.u16 	%r1158, %rs12944;
	cvt.u32.u16 	%r1159, %rs12945;
	prmt.b32 	%r1160, %r1159, %r1158, 0x3340U;
	prmt.b32 	%r1161, %r1160, %r1157, 0x5410U;
	st.local.v2.b32 	[%rd3+144], {%r1161, %r1154};
	cvt.u32.u16 	%r1162, %rs12930;
	cvt.u32.u16 	%r1163, %rs12931;
	prmt.b32 	%r1164, %r1163, %r1162, 0x3340U;
	cvt.u32.u16 	%r1165, %rs12932;
	cvt.u32.u16 	%r1166, %rs12933;
	prmt.b32 	%r1167, %r1166, %r1165, 0x3340U;
	prmt.b32 	%r1168, %r1167, %r1164, 0x5410U;
	cvt.u32.u16 	%r1169, %rs12934;
	cvt.u32.u16 	%r1170, %rs12935;
	prmt.b32 	%r1171, %r1170, %r1169, 0x3340U;
	cvt.u32.u16 	%r1172, %rs12936;
	cvt.u32.u16 	%r1173, %rs12937;
	prmt.b32 	%r1174, %r1173, %r1172, 0x3340U;
	prmt.b32 	%r1175, %r1174, %r1171, 0x5410U;
	st.local.v2.b32 	[%rd3+152], {%r1175, %r1168};
	cvt.u32.u16 	%r1176, %rs12922;
	cvt.u32.u16 	%r1177, %rs12923;
	prmt.b32 	%r1178, %r1177, %r1176, 0x3340U;
	cvt.u32.u16 	%r1179, %rs12924;
	cvt.u32.u16 	%r1180, %rs12925;
	prmt.b32 	%r1181, %r1180, %r1179, 0x3340U;
	prmt.b32 	%r1182, %r1181, %r1178, 0x5410U;
	cvt.u32.u16 	%r1183, %rs12926;
	cvt.u32.u16 	%r1184, %rs12927;
	prmt.b32 	%r1185, %r1184, %r1183, 0x3340U;
	cvt.u32.u16 	%r1186, %rs12928;
	cvt.u32.u16 	%r1187, %rs12929;
	prmt.b32 	%r1188, %r1187, %r1186, 0x3340U;
	prmt.b32 	%r1189, %r1188, %r1185, 0x5410U;
	st.local.v2.b32 	[%rd3+160], {%r1189, %r1182};
	cvt.u32.u16 	%r1190, %rs12914;
	cvt.u32.u16 	%r1191, %rs12915;
	prmt.b32 	%r1192, %r1191, %r1190, 0x3340U;
	cvt.u32.u16 	%r1193, %rs12916;
	cvt.u32.u16 	%r1194, %rs12917;
	prmt.b32 	%r1195, %r1194, %r1193, 0x3340U;
	prmt.b32 	%r1196, %r1195, %r1192, 0x5410U;
	cvt.u32.u16 	%r1197, %rs12918;
	cvt.u32.u16 	%r1198, %rs12919;
	prmt.b32 	%r1199, %r1198, %r1197, 0x3340U;
	cvt.u32.u16 	%r1200, %rs12920;
	cvt.u32.u16 	%r1201, %rs12921;
	prmt.b32 	%r1202, %r1201, %r1200, 0x3340U;
	prmt.b32 	%r1203, %r1202, %r1199, 0x5410U;
	st.local.v2.b32 	[%rd3+168], {%r1203, %r1196};
	cvt.u32.u16 	%r1204, %rs12906;
	cvt.u32.u16 	%r1205, %rs12907;
	prmt.b32 	%r1206, %r1205, %r1204, 0x3340U;
	cvt.u32.u16 	%r1207, %rs12908;
	cvt.u32.u16 	%r1208, %rs12909;
	prmt.b32 	%r1209, %r1208, %r1207, 0x3340U;
	prmt.b32 	%r1210, %r1209, %r1206, 0x5410U;
	cvt.u32.u16 	%r1211, %rs12910;
	cvt.u32.u16 	%r1212, %rs12911;
	prmt.b32 	%r1213, %r1212, %r1211, 0x3340U;
	cvt.u32.u16 	%r1214, %rs12912;
	cvt.u32.u16 	%r1215, %rs12913;
	prmt.b32 	%r1216, %r1215, %r1214, 0x3340U;
	prmt.b32 	%r1217, %r1216, %r1213, 0x5410U;
	st.local.v2.b32 	[%rd3+176], {%r1217, %r1210};
	cvt.u32.u16 	%r1218, %rs12898;
	cvt.u32.u16 	%r1219, %rs12899;
	prmt.b32 	%r1220, %r1219, %r1218, 0x3340U;
	cvt.u32.u16 	%r1221, %rs12900;
	cvt.u32.u16 	%r1222, %rs12901;
	prmt.b32 	%r1223, %r1222, %r1221, 0x3340U;
	prmt.b32 	%r1224, %r1223, %r1220, 0x5410U;
	cvt.u32.u16 	%r1225, %rs12902;
	cvt.u32.u16 	%r1226, %rs12903;
	prmt.b32 	%r1227, %r1226, %r1225, 0x3340U;
	cvt.u32.u16 	%r1228, %rs12904;
	cvt.u32.u16 	%r1229, %rs12905;
	prmt.b32 	%r1230, %r1229, %r1228, 0x3340U;
	prmt.b32 	%r1231, %r1230, %r1227, 0x5410U;
	st.local.v2.b32 	[%rd3+184], {%r1231, %r1224};
	cvt.u32.u16 	%r1232, %rs12890;
	cvt.u32.u16 	%r1233, %rs12891;
	prmt.b32 	%r1234, %r1233, %r1232, 0x3340U;
	cvt.u32.u16 	%r1235, %rs12892;
	cvt.u32.u16 	%r1236, %rs12893;
	prmt.b32 	%r1237, %r1236, %r1235, 0x3340U;
	prmt.b32 	%r1238, %r1237, %r1234, 0x5410U;
	cvt.u32.u16 	%r1239, %rs12894;
	cvt.u32.u16 	%r1240, %rs12895;
	prmt.b32 	%r1241, %r1240, %r1239, 0x3340U;
	cvt.u32.u16 	%r1242, %rs12896;
	cvt.u32.u16 	%r1243, %rs12897;
	prmt.b32 	%r1244, %r1243, %r1242, 0x3340U;
	prmt.b32 	%r1245, %r1244, %r1241, 0x5410U;
	st.local.v2.b32 	[%rd3+192], {%r1245, %r1238};
	cvt.u32.u16 	%r1246, %rs12882;
	cvt.u32.u16 	%r1247, %rs12883;
	prmt.b32 	%r1248, %r1247, %r1246, 0x3340U;
	cvt.u32.u16 	%r1249, %rs12884;
	cvt.u32.u16 	%r1250, %rs12885;
	prmt.b32 	%r1251, %r1250, %r1249, 0x3340U;
	prmt.b32 	%r1252, %r1251, %r1248, 0x5410U;
	cvt.u32.u16 	%r1253, %rs12886;
	cvt.u32.u16 	%r1254, %rs12887;
	prmt.b32 	%r1255, %r1254, %r1253, 0x3340U;
	cvt.u32.u16 	%r1256, %rs12888;
	cvt.u32.u16 	%r1257, %rs12889;
	prmt.b32 	%r1258, %r1257, %r1256, 0x3340U;
	prmt.b32 	%r1259, %r1258, %r1255, 0x5410U;
	st.local.v2.b32 	[%rd3+200], {%r1259, %r1252};
	cvt.u32.u16 	%r1260, %rs12874;
	cvt.u32.u16 	%r1261, %rs12875;
	prmt.b32 	%r1262, %r1261, %r1260, 0x3340U;
	cvt.u32.u16 	%r1263, %rs12876;
	cvt.u32.u16 	%r1264, %rs12877;
	prmt.b32 	%r1265, %r1264, %r1263, 0x3340U;
	prmt.b32 	%r1266, %r1265, %r1262, 0x5410U;
	cvt.u32.u16 	%r1267, %rs12878;
	cvt.u32.u16 	%r1268, %rs12879;
	prmt.b32 	%r1269, %r1268, %r1267, 0x3340U;
	cvt.u32.u16 	%r1270, %rs12880;
	cvt.u32.u16 	%r1271, %rs12881;
	prmt.b32 	%r1272, %r1271, %r1270, 0x3340U;
	prmt.b32 	%r1273, %r1272, %r1269, 0x5410U;
	st.local.v2.b32 	[%rd3+208], {%r1273, %r1266};
	cvt.u32.u16 	%r1274, %rs12866;
	cvt.u32.u16 	%r1275, %rs12867;
	prmt.b32 	%r1276, %r1275, %r1274, 0x3340U;
	cvt.u32.u16 	%r1277, %rs12868;
	cvt.u32.u16 	%r1278, %rs12869;
	prmt.b32 	%r1279, %r1278, %r1277, 0x3340U;
	prmt.b32 	%r1280, %r1279, %r1276, 0x5410U;
	cvt.u32.u16 	%r1281, %rs12870;
	cvt.u32.u16 	%r1282, %rs12871;
	prmt.b32 	%r1283, %r1282, %r1281, 0x3340U;
	cvt.u32.u16 	%r1284, %rs12872;
	cvt.u32.u16 	%r1285, %rs12873;
	prmt.b32 	%r1286, %r1285, %r1284, 0x3340U;
	prmt.b32 	%r1287, %r1286, %r1283, 0x5410U;
	st.local.v2.b32 	[%rd3+216], {%r1287, %r1280};
	cvt.u32.u16 	%r1288, %rs12858;
	cvt.u32.u16 	%r1289, %rs12859;
	prmt.b32 	%r1290, %r1289, %r1288, 0x3340U;
	cvt.u32.u16 	%r1291, %rs12860;
	cvt.u32.u16 	%r1292, %rs12861;
	prmt.b32 	%r1293, %r1292, %r1291, 0x3340U;
	prmt.b32 	%r1294, %r1293, %r1290, 0x5410U;
	cvt.u32.u16 	%r1295, %rs12862;
	cvt.u32.u16 	%r1296, %rs12863;
	prmt.b32 	%r1297, %r1296, %r1295, 0x3340U;
	cvt.u32.u16 	%r1298, %rs12864;
	cvt.u32.u16 	%r1299, %rs12865;
	prmt.b32 	%r1300, %r1299, %r1298, 0x3340U;
	prmt.b32 	%r1301, %r1300, %r1297, 0x5410U;
	st.local.v2.b32 	[%rd3+224], {%r1301, %r1294};
	cvt.u32.u16 	%r1302, %rs12850;
	cvt.u32.u16 	%r1303, %rs12851;
	prmt.b32 	%r1304, %r1303, %r1302, 0x3340U;
	cvt.u32.u16 	%r1305, %rs12852;
	cvt.u32.u16 	%r1306, %rs12853;
	prmt.b32 	%r1307, %r1306, %r1305, 0x3340U;
	prmt.b32 	%r1308, %r1307, %r1304, 0x5410U;
	cvt.u32.u16 	%r1309, %rs12854;
	cvt.u32.u16 	%r1310, %rs12855;
	prmt.b32 	%r1311, %r1310, %r1309, 0x3340U;
	cvt.u32.u16 	%r1312, %rs12856;
	cvt.u32.u16 	%r1313, %rs12857;
	prmt.b32 	%r1314, %r1313, %r1312, 0x3340U;
	prmt.b32 	%r1315, %r1314, %r1311, 0x5410U;
	st.local.v2.b32 	[%rd3+232], {%r1315, %r1308};
	cvt.u32.u16 	%r1316, %rs12842;
	cvt.u32.u16 	%r1317, %rs12843;
	prmt.b32 	%r1318, %r1317, %r1316, 0x3340U;
	cvt.u32.u16 	%r1319, %rs12844;
	cvt.u32.u16 	%r1320, %rs12845;
	prmt.b32 	%r1321, %r1320, %r1319, 0x3340U;
	prmt.b32 	%r1322, %r1321, %r1318, 0x5410U;
	cvt.u32.u16 	%r1323, %rs12846;
	cvt.u32.u16 	%r1324, %rs12847;
	prmt.b32 	%r1325, %r1324, %r1323, 0x3340U;
	cvt.u32.u16 	%r1326, %rs12848;
	cvt.u32.u16 	%r1327, %rs12849;
	prmt.b32 	%r1328, %r1327, %r1326, 0x3340U;
	prmt.b32 	%r1329, %r1328, %r1325, 0x5410U;
	st.local.v2.b32 	[%rd3+240], {%r1329, %r1322};
	cvt.u32.u16 	%r1330, %rs12834;
	cvt.u32.u16 	%r1331, %rs12835;
	prmt.b32 	%r1332, %r1331, %r1330, 0x3340U;
	cvt.u32.u16 	%r1333, %rs12836;
	cvt.u32.u16 	%r1334, %rs12837;
	prmt.b32 	%r1335, %r1334, %r1333, 0x3340U;
	prmt.b32 	%r1336, %r1335, %r1332, 0x5410U;
	cvt.u32.u16 	%r1337, %rs12838;
	cvt.u32.u16 	%r1338, %rs12839;
	prmt.b32 	%r1339, %r1338, %r1337, 0x3340U;
	cvt.u32.u16 	%r1340, %rs12840;
	cvt.u32.u16 	%r1341, %rs12841;
	prmt.b32 	%r1342, %r1341, %r1340, 0x3340U;
	prmt.b32 	%r1343, %r1342, %r1339, 0x5410U;
	st.local.v2.b32 	[%rd3+248], {%r1343, %r1336};
	cvt.u32.u16 	%r1344, %rs12826;
	cvt.u32.u16 	%r1345, %rs12827;
	prmt.b32 	%r1346, %r1345, %r1344, 0x3340U;
	cvt.u32.u16 	%r1347, %rs12828;
	cvt.u32.u16 	%r1348, %rs12829;
	prmt.b32 	%r1349, %r1348, %r1347, 0x3340U;
	prmt.b32 	%r1350, %r1349, %r1346, 0x5410U;
	cvt.u32.u16 	%r1351, %rs12830;
	cvt.u32.u16 	%r1352, %rs12831;
	prmt.b32 	%r1353, %r1352, %r1351, 0x3340U;
	cvt.u32.u16 	%r1354, %rs12832;
	cvt.u32.u16 	%r1355, %rs12833;
	prmt.b32 	%r1356, %r1355, %r1354, 0x3340U;
	prmt.b32 	%r1357, %r1356, %r1353, 0x5410U;
	st.local.v2.b32 	[%rd3+256], {%r1357, %r1350};
	cvt.u32.u16 	%r1358, %rs12818;
	cvt.u32.u16 	%r1359, %rs12819;
	prmt.b32 	%r1360, %r1359, %r1358, 0x3340U;
	cvt.u32.u16 	%r1361, %rs12820;
	cvt.u32.u16 	%r1362, %rs12821;
	prmt.b32 	%r1363, %r1362, %r1361, 0x3340U;
	prmt.b32 	%r1364, %r1363, %r1360, 0x5410U;
	cvt.u32.u16 	%r1365, %rs12822;
	cvt.u32.u16 	%r1366, %rs12823;
	prmt.b32 	%r1367, %r1366, %r1365, 0x3340U;
	cvt.u32.u16 	%r1368, %rs12824;
	cvt.u32.u16 	%r1369, %rs12825;
	prmt.b32 	%r1370, %r1369, %r1368, 0x3340U;
	prmt.b32 	%r1371, %r1370, %r1367, 0x5410U;
	st.local.v2.b32 	[%rd3+264], {%r1371, %r1364};
	mov.b32 	%r27878, 0;
$L__BB6_90:
	mov.u32 	%r27881, %r27878;
	cvt.u64.u32 	%rd381, %r27881;
	add.s64 	%rd382, %rd3, %rd381;
	ld.local.u8 	%rs11592, [%rd382+16];
	setp.ne.s16 	%p4, %rs11592, 0;
	add.s32 	%r27878, %r27881, 1;
	@%p4 bra 	$L__BB6_90;
	and.b16  	%rs11593, %rs15900, 255;
	setp.eq.s16 	%p5, %rs11593, 0;
	@%p5 bra 	$L__BB6_94;
	mov.b32 	%r27879, 0;
$L__BB6_93:
	cvt.u64.u32 	%rd383, %r27881;
	add.s64 	%rd384, %rd3, %rd383;
	st.local.u8 	[%rd384+16], %rs15900;
	add.s32 	%r27881, %r27881, 1;
	add.s32 	%r461, %r27879, 1;
	cvt.u64.u32 	%rd385, %r27879;
	add.s64 	%rd386, %rd4, %rd385;
	ld.local.u8 	%rs15900, [%rd386+17];
	setp.ne.s16 	%p6, %rs15900, 0;
	mov.u32 	%r27879, %r461;
	@%p6 bra 	$L__BB6_93;
$L__BB6_94:
	ld.param.u32 	%r27798, [_ZN3cub18CUB_300001_SM_10006detail6reduce28DeviceReduceSingleTileKernelINS2_10policy_hubI4Itemy13Addition_funcE10Policy1000EPS5_S9_iS6_S5_S5_N4cuda3std3__410__identityEEEvT0_T1_T2_T3_T4_T6__param_2];
	cvt.u64.u32 	%rd387, %r27881;
	add.s64 	%rd388, %rd3, %rd387;
	mov.b16 	%rs11594, 0;
	st.local.u8 	[%rd388+16], %rs11594;
	add.s32 	%r27825, %r27825, %r455;
	st.local.u32 	[%rd3], %r27825;
	mov.b64 	%fd71, %rd314;
	add.f64 	%fd78, %fd78, %fd71;
	st.local.f64 	[%rd3+8], %fd78;
	ld.local.v2.b32 	{%r1373, %r1374}, [%rd3+16];
	bfe.u32 	%r1375, %r1373, 0, 8;
	cvt.u16.u32 	%rs13073, %r1375;
	bfe.u32 	%r1376, %r1373, 8, 8;
	cvt.u16.u32 	%rs13072, %r1376;
	bfe.u32 	%r1377, %r1373, 16, 8;
	cvt.u16.u32 	%rs13071, %r1377;
	bfe.u32 	%r1378, %r1373, 24, 8;
	cvt.u16.u32 	%rs13070, %r1378;
	bfe.u32 	%r1379, %r1374, 0, 8;
	cvt.u16.u32 	%rs13069, %r1379;
	bfe.u32 	%r1380, %r1374, 8, 8;
	cvt.u16.u32 	%rs13068, %r1380;
	bfe.u32 	%r1381, %r1374, 16, 8;
	cvt.u16.u32 	%rs13067, %r1381;
	bfe.u32 	%r1382, %r1374, 24, 8;
	cvt.u16.u32 	%rs13066, %r1382;
	ld.local.v2.b32 	{%r1383, %r1384}, [%rd3+24];
	bfe.u32 	%r1385, %r1383, 0, 8;
	cvt.u16.u32 	%rs13065, %r1385;
	bfe.u32 	%r1386, %r1383, 8, 8;
	cvt.u16.u32 	%rs13064, %r1386;
	bfe.u32 	%r1387, %r1383, 16, 8;
	cvt.u16.u32 	%rs13063, %r1387;
	bfe.u32 	%r1388, %r1383, 24, 8;
	cvt.u16.u32 	%rs13062, %r1388;
	bfe.u32 	%r1389, %r1384, 0, 8;
	cvt.u16.u32 	%rs13061, %r1389;
	bfe.u32 	%r1390, %r1384, 8, 8;
	cvt.u16.u32 	%rs13060, %r1390;
	bfe.u32 	%r1391, %r1384, 16, 8;
	cvt.u16.u32 	%rs13059, %r1391;
	bfe.u32 	%r1392, %r1384, 24, 8;
	cvt.u16.u32 	%rs13058, %r1392;
	ld.local.v2.b32 	{%r1393, %r1394}, [%rd3+32];
	bfe.u32 	%r1395, %r1393, 0, 8;
	cvt.u16.u32 	%rs13057, %r1395;
	bfe.u32 	%r1396, %r1393, 8, 8;
	cvt.u16.u32 	%rs13056, %r1396;
	bfe.u32 	%r1397, %r1393, 16, 8;
	cvt.u16.u32 	%rs13055, %r1397;
	bfe.u32 	%r1398, %r1393, 24, 8;
	cvt.u16.u32 	%rs13054, %r1398;
	bfe.u32 	%r1399, %r1394, 0, 8;
	cvt.u16.u32 	%rs13053, %r1399;
	bfe.u32 	%r1400, %r1394, 8, 8;
	cvt.u16.u32 	%rs13052, %r1400;
	bfe.u32 	%r1401, %r1394, 16, 8;
	cvt.u16.u32 	%rs13051, %r1401;
	bfe.u32 	%r1402, %r1394, 24, 8;
	cvt.u16.u32 	%rs13050, %r1402;
	ld.local.v2.b32 	{%r1403, %r1404}, [%rd3+40];
	bfe.u32 	%r1405, %r1403, 0, 8;
	cvt.u16.u32 	%rs13049, %r1405;
	bfe.u32 	%r1406, %r1403, 8, 8;
	cvt.u16.u32 	%rs13048, %r1406;
	bfe.u32 	%r1407, %r1403, 16, 8;
	cvt.u16.u32 	%rs13047, %r1407;
	bfe.u32 	%r1408, %r1403, 24, 8;
	cvt.u16.u32 	%rs13046, %r1408;
	bfe.u32 	%r1409, %r1404, 0, 8;
	cvt.u16.u32 	%rs13045, %r1409;
	bfe.u32 	%r1410, %r1404, 8, 8;
	cvt.u16.u32 	%rs13044, %r1410;
	bfe.u32 	%r1411, %r1404, 16, 8;
	cvt.u16.u32 	%rs13043, %r1411;
	bfe.u32 	%r1412, %r1404, 24, 8;
	cvt.u16.u32 	%rs13042, %r1412;
	ld.local.v2.b32 	{%r1413, %r1414}, [%rd3+48];
	bfe.u32 	%r1415, %r1413, 0, 8;
	cvt.u16.u32 	%rs13041, %r1415;
	bfe.u32 	%r1416, %r1413, 8, 8;
	cvt.u16.u32 	%rs13040, %r1416;
	bfe.u32 	%r1417, %r1413, 16, 8;
	cvt.u16.u32 	%rs13039, %r1417;
	bfe.u32 	%r1418, %r1413, 24, 8;
	cvt.u16.u32 	%rs13038, %r1418;
	bfe.u32 	%r1419, %r1414, 0, 8;
	cvt.u16.u32 	%rs13037, %r1419;
	bfe.u32 	%r1420, %r1414, 8, 8;
	cvt.u16.u32 	%rs13036, %r1420;
	bfe.u32 	%r1421, %r1414, 16, 8;
	cvt.u16.u32 	%rs13035, %r1421;
	bfe.u32 	%r1422, %r1414, 24, 8;
	cvt.u16.u32 	%rs13034, %r1422;
	ld.local.v2.b32 	{%r1423, %r1424}, [%rd3+56];
	bfe.u32 	%r1425, %r1423, 0, 8;
	cvt.u16.u32 	%rs13033, %r1425;
	bfe.u32 	%r1426, %r1423, 8, 8;
	cvt.u16.u32 	%rs13032, %r1426;
	bfe.u32 	%r1427, %r1423, 16, 8;
	cvt.u16.u32 	%rs13031, %r1427;
	bfe.u32 	%r1428, %r1423, 24, 8;
	cvt.u16.u32 	%rs13030, %r1428;
	bfe.u32 	%r1429, %r1424, 0, 8;
	cvt.u16.u32 	%rs13029, %r1429;
	bfe.u32 	%r1430, %r1424, 8, 8;
	cvt.u16.u32 	%rs13028, %r1430;
	bfe.u32 	%r1431, %r1424, 16, 8;
	cvt.u16.u32 	%rs13027, %r1431;
	bfe.u32 	%r1432, %r1424, 24, 8;
	cvt.u16.u32 	%rs13026, %r1432;
	ld.local.v2.b32 	{%r1433, %r1434}, [%rd3+64];
	bfe.u32 	%r1435, %r1433, 0, 8;
	cvt.u16.u32 	%rs13025, %r1435;
	bfe.u32 	%r1436, %r1433, 8, 8;
	cvt.u16.u32 	%rs13024, %r1436;
	bfe.u32 	%r1437, %r1433, 16, 8;
	cvt.u16.u32 	%rs13023, %r1437;
	bfe.u32 	%r1438, %r1433, 24, 8;
	cvt.u16.u32 	%rs13022, %r1438;
	bfe.u32 	%r1439, %r1434, 0, 8;
	cvt.u16.u32 	%rs13021, %r1439;
	bfe.u32 	%r1440, %r1434, 8, 8;
	cvt.u16.u32 	%rs13020, %r1440;
	bfe.u32 	%r1441, %r1434, 16, 8;
	cvt.u16.u32 	%rs13019, %r1441;
	bfe.u32 	%r1442, %r1434, 24, 8;
	cvt.u16.u32 	%rs13018, %r1442;
	ld.local.v2.b32 	{%r1443, %r1444}, [%rd3+72];
	bfe.u32 	%r1445, %r1443, 0, 8;
	cvt.u16.u32 	%rs13017, %r1445;
	bfe.u32 	%r1446, %r1443, 8, 8;
	cvt.u16.u32 	%rs13016, %r1446;
	bfe.u32 	%r1447, %r1443, 16, 8;
	cvt.u16.u32 	%rs13015, %r1447;
	bfe.u32 	%r1448, %r1443, 24, 8;
	cvt.u16.u32 	%rs13014, %r1448;
	bfe.u32 	%r1449, %r1444, 0, 8;
	cvt.u16.u32 	%rs13013, %r1449;
	bfe.u32 	%r1450, %r1444, 8, 8;
	cvt.u16.u32 	%rs13012, %r1450;
	bfe.u32 	%r1451, %r1444, 16, 8;
	cvt.u16.u32 	%rs13011, %r1451;
	bfe.u32 	%r1452, %r1444, 24, 8;
	cvt.u16.u32 	%rs13010, %r1452;
	ld.local.v2.b32 	{%r1453, %r1454}, [%rd3+80];
	bfe.u32 	%r1455, %r1453, 0, 8;
	cvt.u16.u32 	%rs13009, %r1455;
	bfe.u32 	%r1456, %r1453, 8, 8;
	cvt.u16.u32 	%rs13008, %r1456;
	bfe.u32 	%r1457, %r1453, 16, 8;
	cvt.u16.u32 	%rs13007, %r1457;
	bfe.u32 	%r1458, %r1453, 24, 8;
	cvt.u16.u32 	%rs13006, %r1458;
	bfe.u32 	%r1459, %r1454, 0, 8;
	cvt.u16.u32 	%rs13005, %r1459;
	bfe.u32 	%r1460, %r1454, 8, 8;
	cvt.u16.u32 	%rs13004, %r1460;
	bfe.u32 	%r1461, %r1454, 16, 8;
	cvt.u16.u32 	%rs13003, %r1461;
	bfe.u32 	%r1462, %r1454, 24, 8;
	cvt.u16.u32 	%rs13002, %r1462;
	ld.local.v2.b32 	{%r1463, %r1464}, [%rd3+88];
	bfe.u32 	%r1465, %r1463, 0, 8;
	cvt.u16.u32 	%rs13001, %r1465;
	bfe.u32 	%r1466, %r1463, 8, 8;
	cvt.u16.u32 	%rs13000, %r1466;
	bfe.u32 	%r1467, %r1463, 16, 8;
	cvt.u16.u32 	%rs12999, %r1467;
	bfe.u32 	%r1468, %r1463, 24, 8;
	cvt.u16.u32 	%rs12998, %r1468;
	bfe.u32 	%r1469, %r1464, 0, 8;
	cvt.u16.u32 	%rs12997, %r1469;
	bfe.u32 	%r1470, %r1464, 8, 8;
	cvt.u16.u32 	%rs12996, %r1470;
	bfe.u32 	%r1471, %r1464, 16, 8;
	cvt.u16.u32 	%rs12995, %r1471;
	bfe.u32 	%r1472, %r1464, 24, 8;
	cvt.u16.u32 	%rs12994, %r1472;
	ld.local.v2.b32 	{%r1473, %r1474}, [%rd3+96];
	bfe.u32 	%r1475, %r1473, 0, 8;
	cvt.u16.u32 	%rs12993, %r1475;
	bfe.u32 	%r1476, %r1473, 8, 8;
	cvt.u16.u32 	%rs12992, %r1476;
	bfe.u32 	%r1477, %r1473, 16, 8;
	cvt.u16.u32 	%rs12991, %r1477;
	bfe.u32 	%r1478, %r1473, 24, 8;
	cvt.u16.u32 	%rs12990, %r1478;
	bfe.u32 	%r1479, %r1474, 0, 8;
	cvt.u16.u32 	%rs12989, %r1479;
	bfe.u32 	%r1480, %r1474, 8, 8;
	cvt.u16.u32 	%rs12988, %r1480;
	bfe.u32 	%r1481, %r1474, 16, 8;
	cvt.u16.u32 	%rs12987, %r1481;
	bfe.u32 	%r1482, %r1474, 24, 8;
	cvt.u16.u32 	%rs12986, %r1482;
	ld.local.v2.b32 	{%r1483, %r1484}, [%rd3+104];
	bfe.u32 	%r1485, %r1483, 0, 8;
	cvt.u16.u32 	%rs12985, %r1485;
	bfe.u32 	%r1486, %r1483, 8, 8;
	cvt.u16.u32 	%rs12984, %r1486;
	bfe.u32 	%r1487, %r1483, 16, 8;
	cvt.u16.u32 	%rs12983, %r1487;
	bfe.u32 	%r1488, %r1483, 24, 8;
	cvt.u16.u32 	%rs12982, %r1488;
	bfe.u32 	%r1489, %r1484, 0, 8;
	cvt.u16.u32 	%rs12981, %r1489;
	bfe.u32 	%r1490, %r1484, 8, 8;
	cvt.u16.u32 	%rs12980, %r1490;
	bfe.u32 	%r1491, %r1484, 16, 8;
	cvt.u16.u32 	%rs12979, %r1491;
	bfe.u32 	%r1492, %r1484, 24, 8;
	cvt.u16.u32 	%rs12978, %r1492;
	ld.local.v2.b32 	{%r1493, %r1494}, [%rd3+112];
	bfe.u32 	%r1495, %r1493, 0, 8;
	cvt.u16.u32 	%rs12977, %r1495;
	bfe.u32 	%r1496, %r1493, 8, 8;
	cvt.u16.u32 	%rs12976, %r1496;
	bfe.u32 	%r1497, %r1493, 16, 8;
	cvt.u16.u32 	%rs12975, %r1497;
	bfe.u32 	%r1498, %r1493, 24, 8;
	cvt.u16.u32 	%rs12974, %r1498;
	bfe.u32 	%r1499, %r1494, 0, 8;
	cvt.u16.u32 	%rs12973, %r1499;
	bfe.u32 	%r1500, %r1494, 8, 8;
	cvt.u16.u32 	%rs12972, %r1500;
	bfe.u32 	%r1501, %r1494, 16, 8;
	cvt.u16.u32 	%rs12971, %r1501;
	bfe.u32 	%r1502, %r1494, 24, 8;
	cvt.u16.u32 	%rs12970, %r1502;
	ld.local.v2.b32 	{%r1503, %r1504}, [%rd3+120];
	bfe.u32 	%r1505, %r1503, 0, 8;
	cvt.u16.u32 	%rs12969, %r1505;
	bfe.u32 	%r1506, %r1503, 8, 8;
	cvt.u16.u32 	%rs12968, %r1506;
	bfe.u32 	%r1507, %r1503, 16, 8;
	cvt.u16.u32 	%rs12967, %r1507;
	bfe.u32 	%r1508, %r1503, 24, 8;
	cvt.u16.u32 	%rs12966, %r1508;
	bfe.u32 	%r1509, %r1504, 0, 8;
	cvt.u16.u32 	%rs12965, %r1509;
	bfe.u32 	%r1510, %r1504, 8, 8;
	cvt.u16.u32 	%rs12964, %r1510;
	bfe.u32 	%r1511, %r1504, 16, 8;
	cvt.u16.u32 	%rs12963, %r1511;
	bfe.u32 	%r1512, %r1504, 24, 8;
	cvt.u16.u32 	%rs12962, %r1512;
	ld.local.v2.b32 	{%r1513, %r1514}, [%rd3+128];
	bfe.u32 	%r1515, %r1513, 0, 8;
	cvt.u16.u32 	%rs12961, %r1515;
	bfe.u32 	%r1516, %r1513, 8, 8;
	cvt.u16.u32 	%rs12960, %r1516;
	bfe.u32 	%r1517, %r1513, 16, 8;
	cvt.u16.u32 	%rs12959, %r1517;
	bfe.u32 	%r1518, %r1513, 24, 8;
	cvt.u16.u32 	%rs12958, %r1518;
	bfe.u32 	%r1519, %r1514, 0, 8;
	cvt.u16.u32 	%rs12957, %r1519;
	bfe.u32 	%r1520, %r1514, 8, 8;
	cvt.u16.u32 	%rs12956, %r1520;
	bfe.u32 	%r1521, %r1514, 16, 8;
	cvt.u16.u32 	%rs12955, %r1521;
	bfe.u32 	%r1522, %r1514, 24, 8;
	cvt.u16.u32 	%rs12954, %r1522;
	ld.local.v2.b32 	{%r1523, %r1524}, [%rd3+136];
	bfe.u32 	%r1525, %r1523, 0, 8;
	cvt.u16.u32 	%rs12953, %r1525;
	bfe.u32 	%r1526, %r1523, 8, 8;
	cvt.u16.u32 	%rs12952, %r1526;
	bfe.u32 	%r1527, %r1523, 16, 8;
	cvt.u16.u32 	%rs12951, %r1527;
	bfe.u32 	%r1528, %r1523, 24, 8;
	cvt.u16.u32 	%rs12950, %r1528;
	bfe.u32 	%r1529, %r1524, 0, 8;
	cvt.u16.u32 	%rs12949, %r1529;
	bfe.u32 	%r1530, %r1524, 8, 8;
	cvt.u16.u32 	%rs12948, %r1530;
	bfe.u32 	%r1531, %r1524, 16, 8;
	cvt.u16.u32 	%rs12947, %r1531;
	bfe.u32 	%r1532, %r1524, 24, 8;
	cvt.u16.u32 	%rs12946, %r1532;
	ld.local.v2.b32 	{%r1533, %r1534}, [%rd3+144];
	bfe.u32 	%r1535, %r1533, 0, 8;
	cvt.u16.u32 	%rs12945, %r1535;
	bfe.u32 	%r1536, %r1533, 8, 8;
	cvt.u16.u32 	%rs12944, %r1536;
	bfe.u32 	%r1537, %r1533, 16, 8;
	cvt.u16.u32 	%rs12943, %r1537;
	bfe.u32 	%r1538, %r1533, 24, 8;
	cvt.u16.u32 	%rs12942, %r1538;
	bfe.u32 	%r1539, %r1534, 0, 8;
	cvt.u16.u32 	%rs12941, %r1539;
	bfe.u32 	%r1540, %r1534, 8, 8;
	cvt.u16.u32 	%rs12940, %r1540;
	bfe.u32 	%r1541, %r1534, 16, 8;
	cvt.u16.u32 	%rs12939, %r1541;
	bfe.u32 	%r1542, %r1534, 24, 8;
	cvt.u16.u32 	%rs12938, %r1542;
	ld.local.v2.b32 	{%r1543, %r1544}, [%rd3+152];
	bfe.u32 	%r1545, %r1543, 0, 8;
	cvt.u16.u32 	%rs12937, %r1545;
	bfe.u32 	%r1546, %r1543, 8, 8;
	cvt.u16.u32 	%rs12936, %r1546;
	bfe.u32 	%r1547, %r1543, 16, 8;
	cvt.u16.u32 	%rs12935, %r1547;
	bfe.u32 	%r1548, %r1543, 24, 8;
	cvt.u16.u32 	%rs12934, %r1548;
	bfe.u32 	%r1549, %r1544, 0, 8;
	cvt.u16.u32 	%rs12933, %r1549;
	bfe.u32 	%r1550, %r1544, 8, 8;
	cvt.u16.u32 	%rs12932, %r1550;
	bfe.u32 	%r1551, %r1544, 16, 8;
	cvt.u16.u32 	%rs12931, %r1551;
	bfe.u32 	%r1552, %r1544, 24, 8;
	cvt.u16.u32 	%rs12930, %r1552;
	ld.local.v2.b32 	{%r1553, %r1554}, [%rd3+160];
	bfe.u32 	%r1555, %r1553, 0, 8;
	cvt.u16.u32 	%rs12929, %r1555;
	bfe.u32 	%r1556, %r1553, 8, 8;
	cvt.u16.u32 	%rs12928, %r1556;
	bfe.u32 	%r1557, %r1553, 16, 8;
	cvt.u16.u32 	%rs12927, %r1557;
	bfe.u32 	%r1558, %r1553, 24, 8;
	cvt.u16.u32 	%rs12926, %r1558;
	bfe.u32 	%r1559, %r1554, 0, 8;
	cvt.u16.u32 	%rs12925, %r1559;
	bfe.u32 	%r1560, %r1554, 8, 8;
	cvt.u16.u32 	%rs12924, %r1560;
	bfe.u32 	%r1561, %r1554, 16, 8;
	cvt.u16.u32 	%rs12923, %r1561;
	bfe.u32 	%r1562, %r1554, 24, 8;
	cvt.u16.u32 	%rs12922, %r1562;
	ld.local.v2.b32 	{%r1563, %r1564}, [%rd3+168];
	bfe.u32 	%r1565, %r1563, 0, 8;
	cvt.u16.u32 	%rs12921, %r1565;
	bfe.u32 	%r1566, %r1563, 8, 8;
	cvt.u16.u32 	%rs12920, %r1566;
	bfe.u32 	%r1567, %r1563, 16, 8;
	cvt.u16.u32 	%rs12919, %r1567;
	bfe.u32 	%r1568, %r1563, 24, 8;
	cvt.u16.u32 	%rs12918, %r1568;
	bfe.u32 	%r1569, %r1564, 0, 8;
	cvt.u16.u32 	%rs12917, %r1569;
	bfe.u32 	%r1570, %r1564, 8, 8;
	cvt.u16.u32 	%rs12916, %r1570;
	bfe.u32 	%r1571, %r1564, 16, 8;
	cvt.u16.u32 	%rs12915, %r1571;
	bfe.u32 	%r1572, %r1564, 24, 8;
	cvt.u16.u32 	%rs12914, %r1572;
	ld.local.v2.b32 	{%r1573, %r1574}, [%rd3+176];
	bfe.u32 	%r1575, %r1573, 0, 8;
	cvt.u16.u32 	%rs12913, %r1575;
	bfe.u32 	%r1576, %r1573, 8, 8;
	cvt.u16.u32 	%rs12912, %r1576;
	bfe.u32 	%r1577, %r1573, 16, 8;
	cvt.u16.u32 	%rs12911, %r1577;
	bfe.u32 	%r1578, %r1573, 24, 8;
	cvt.u16.u32 	%rs12910, %r1578;
	bfe.u32 	%r1579, %r1574, 0, 8;
	cvt.u16.u32 	%rs12909, %r1579;
	bfe.u32 	%r1580, %r1574, 8, 8;
	cvt.u16.u32 	%rs12908, %r1580;
	bfe.u32 	%r1581, %r1574, 16, 8;
	cvt.u16.u32 	%rs12907, %r1581;
	bfe.u32 	%r1582, %r1574, 24, 8;
	cvt.u16.u32 	%rs12906, %r1582;
	ld.local.v2.b32 	{%r1583, %r1584}, [%rd3+184];
	bfe.u32 	%r1585, %r1583, 0, 8;
	cvt.u16.u32 	%rs12905, %r1585;
	bfe.u32 	%r1586, %r1583, 8, 8;
	cvt.u16.u32 	%rs12904, %r1586;
	bfe.u32 	%r1587, %r1583, 16, 8;
	cvt.u16.u32 	%rs12903, %r1587;
	bfe.u32 	%r1588, %r1583, 24, 8;
	cvt.u16.u32 	%rs12902, %r1588;
	bfe.u32 	%r1589, %r1584, 0, 8;
	cvt.u16.u32 	%rs12901, %r1589;
	bfe.u32 	%r1590, %r1584, 8, 8;
	cvt.u16.u32 	%rs12900, %r1590;
	bfe.u32 	%r1591, %r1584, 16, 8;
	cvt.u16.u32 	%rs12899, %r1591;
	bfe.u32 	%r1592, %r1584, 24, 8;
	cvt.u16.u32 	%rs12898, %r1592;
	ld.local.v2.b32 	{%r1593, %r1594}, [%rd3+192];
	bfe.u32 	%r1595, %r1593, 0, 8;
	cvt.u16.u32 	%rs12897, %r1595;
	bfe.u32 	%r1596, %r1593, 8, 8;
	cvt.u16.u32 	%rs12896, %r1596;
	bfe.u32 	%r1597, %r1593, 16, 8;
	cvt.u16.u32 	%rs12895, %r1597;
	bfe.u32 	%r1598, %r1593, 24, 8;
	cvt.u16.u32 	%rs12894, %r1598;
	bfe.u32 	%r1599, %r1594, 0, 8;
	cvt.u16.u32 	%rs12893, %r1599;
	bfe.u32 	%r1600, %r1594, 8, 8;
	cvt.u16.u32 	%rs12892, %r1600;
	bfe.u32 	%r1601, %r1594, 16, 8;
	cvt.u16.u32 	%rs12891, %r1601;
	bfe.u32 	%r1602, %r1594, 24, 8;
	cvt.u16.u32 	%rs12890, %r1602;
	ld.local.v2.b32 	{%r1603, %r1604}, [%rd3+200];
	bfe.u32 	%r1605, %r1603, 0, 8;
	cvt.u16.u32 	%rs12889, %r1605;
	bfe.u32 	%r1606, %r1603, 8, 8;
	cvt.u16.u32 	%rs12888, %r1606;
	bfe.u32 	%r1607, %r1603, 16, 8;
	cvt.u16.u32 	%rs12887, %r1607;
	bfe.u32 	%r1608, %r1603, 24, 8;
	cvt.u16.u32 	%rs12886, %r1608;
	bfe.u32 	%r1609, %r1604, 0, 8;
	cvt.u16.u32 	%rs12885, %r1609;
	bfe.u32 	%r1610, %r1604, 8, 8;
	cvt.u16.u32 	%rs12884, %r1610;
	bfe.u32 	%r1611, %r1604, 16, 8;
	cvt.u16.u32 	%rs12883, %r1611;
	bfe.u32 	%r1612, %r1604, 24, 8;
	cvt.u16.u32 	%rs12882, %r1612;
	ld.local.v2.b32 	{%r1613, %r1614}, [%rd3+208];
	bfe.u32 	%r1615, %r1613, 0, 8;
	cvt.u16.u32 	%rs12881, %r1615;
	bfe.u32 	%r1616, %r1613, 8, 8;
	cvt.u16.u32 	%rs12880, %r1616;
	bfe.u32 	%r1617, %r1613, 16, 8;
	cvt.u16.u32 	%rs12879, %r1617;
	bfe.u32 	%r1618, %r1613, 24, 8;
	cvt.u16.u32 	%rs12878, %r1618;
	bfe.u32 	%r1619, %r1614, 0, 8;
	cvt.u16.u32 	%rs12877, %r1619;
	bfe.u32 	%r1620, %r1614, 8, 8;
	cvt.u16.u32 	%rs12876, %r1620;
	bfe.u32 	%r1621, %r1614, 16, 8;
	cvt.u16.u32 	%rs12875, %r1621;
	bfe.u32 	%r1622, %r1614, 24, 8;
	cvt.u16.u32 	%rs12874, %r1622;
	ld.local.v2.b32 	{%r1623, %r1624}, [%rd3+216];
	bfe.u32 	%r1625, %r1623, 0, 8;
	cvt.u16.u32 	%rs12873, %r1625;
	bfe.u32 	%r1626, %r1623, 8, 8;
	cvt.u16.u32 	%rs12872, %r1626;
	bfe.u32 	%r1627, %r1623, 16, 8;
	cvt.u16.u32 	%rs12871, %r1627;
	bfe.u32 	%r1628, %r1623, 24, 8;
	cvt.u16.u32 	%rs12870, %r1628;
	bfe.u32 	%r1629, %r1624, 0, 8;
	cvt.u16.u32 	%rs12869, %r1629;
	bfe.u32 	%r1630, %r1624, 8, 8;
	cvt.u16.u32 	%rs12868, %r1630;
	bfe.u32 	%r1631, %r1624, 16, 8;
	cvt.u16.u32 	%rs12867, %r1631;
	bfe.u32 	%r1632, %r1624, 24, 8;
	cvt.u16.u32 	%rs12866, %r1632;
	ld.local.v2.b32 	{%r1633, %r1634}, [%rd3+224];
	bfe.u32 	%r1635, %r1633, 0, 8;
	cvt.u16.u32 	%rs12865, %r1635;
	bfe.u32 	%r1636, %r1633, 8, 8;
	cvt.u16.u32 	%rs12864, %r1636;
	bfe.u32 	%r1637, %r1633, 16, 8;
	cvt.u16.u32 	%rs12863, %r1637;
	bfe.u32 	%r1638, %r1633, 24, 8;
	cvt.u16.u32 	%rs12862, %r1638;
	bfe.u32 	%r1639, %r1634, 0, 8;
	cvt.u16.u32 	%rs12861, %r1639;
	bfe.u32 	%r1640, %r1634, 8, 8;
	cvt.u16.u32 	%rs12860, %r1640;
	bfe.u32 	%r1641, %r1634, 16, 8;
	cvt.u16.u32 	%rs12859, %r1641;
	bfe.u32 	%r1642, %r1634, 24, 8;
	cvt.u16.u32 	%rs12858, %r1642;
	ld.local.v2.b32 	{%r1643, %r1644}, [%rd3+232];
	bfe.u32 	%r1645, %r1643, 0, 8;
	cvt.u16.u32 	%rs12857, %r1645;
	bfe.u32 	%r1646, %r1643, 8, 8;
	cvt.u16.u32 	%rs12856, %r1646;
	bfe.u32 	%r1647, %r1643, 16, 8;
	cvt.u16.u32 	%rs12855, %r1647;
	bfe.u32 	%r1648, %r1643, 24, 8;
	cvt.u16.u32 	%rs12854, %r1648;
	bfe.u32 	%r1649, %r1644, 0, 8;
	cvt.u16.u32 	%rs12853, %r1649;
	bfe.u32 	%r1650, %r1644, 8, 8;
	cvt.u16.u32 	%rs12852, %r1650;
	bfe.u32 	%r1651, %r1644, 16, 8;
	cvt.u16.u32 	%rs12851, %r1651;
	bfe.u32 	%r1652, %r1644, 24, 8;
	cvt.u16.u32 	%rs12850, %r1652;
	ld.local.v2.b32 	{%r1653, %r1654}, [%rd3+240];
	bfe.u32 	%r1655, %r1653, 0, 8;
	cvt.u16.u32 	%rs12849, %r1655;
	bfe.u32 	%r1656, %r1653, 8, 8;
	cvt.u16.u32 	%rs12848, %r1656;
	bfe.u32 	%r1657, %r1653, 16, 8;
	cvt.u16.u32 	%rs12847, %r1657;
	bfe.u32 	%r1658, %r1653, 24, 8;
	cvt.u16.u32 	%rs12846, %r1658;
	bfe.u32 	%r1659, %r1654, 0, 8;
	cvt.u16.u32 	%rs12845, %r1659;
	bfe.u32 	%r1660, %r1654, 8, 8;
	cvt.u16.u32 	%rs12844, %r1660;
	bfe.u32 	%r1661, %r1654, 16, 8;
	cvt.u16.u32 	%rs12843, %r1661;
	bfe.u32 	%r1662, %r1654, 24, 8;
	cvt.u16.u32 	%rs12842, %r1662;
	ld.local.v2.b32 	{%r1663, %r1664}, [%rd3+248];
	bfe.u32 	%r1665, %r1663, 0, 8;
	cvt.u16.u32 	%rs12841, %r1665;
	bfe.u32 	%r1666, %r1663, 8, 8;
	cvt.u16.u32 	%rs12840, %r1666;
	bfe.u32 	%r1667, %r1663, 16, 8;
	cvt.u16.u32 	%rs12839, %r1667;
	bfe.u32 	%r1668, %r1663, 24, 8;
	cvt.u16.u32 	%rs12838, %r1668;
	bfe.u32 	%r1669, %r1664, 0, 8;
	cvt.u16.u32 	%rs12837, %r1669;
	bfe.u32 	%r1670, %r1664, 8, 8;
	cvt.u16.u32 	%rs12836, %r1670;
	bfe.u32 	%r1671, %r1664, 16, 8;
	cvt.u16.u32 	%rs12835, %r1671;
	bfe.u32 	%r1672, %r1664, 24, 8;
	cvt.u16.u32 	%rs12834, %r1672;
	ld.local.v2.b32 	{%r1673, %r1674}, [%rd3+256];
	bfe.u32 	%r1675, %r1673, 0, 8;
	cvt.u16.u32 	%rs12833, %r1675;
	bfe.u32 	%r1676, %r1673, 8, 8;
	cvt.u16.u32 	%rs12832, %r1676;
	bfe.u32 	%r1677, %r1673, 16, 8;
	cvt.u16.u32 	%rs12831, %r1677;
	bfe.u32 	%r1678, %r1673, 24, 8;
	cvt.u16.u32 	%rs12830, %r1678;
	bfe.u32 	%r1679, %r1674, 0, 8;
	cvt.u16.u32 	%rs12829, %r1679;
	bfe.u32 	%r1680, %r1674, 8, 8;
	cvt.u16.u32 	%rs12828, %r1680;
	bfe.u32 	%r1681, %r1674, 16, 8;
	cvt.u16.u32 	%rs12827, %r1681;
	bfe.u32 	%r1682, %r1674, 24, 8;
	cvt.u16.u32 	%rs12826, %r1682;
	ld.local.v2.b32 	{%r1683, %r1684}, [%rd3+264];
	bfe.u32 	%r1685, %r1683, 0, 8;
	cvt.u16.u32 	%rs12825, %r1685;
	bfe.u32 	%r1686, %r1683, 8, 8;
	cvt.u16.u32 	%rs12824, %r1686;
	bfe.u32 	%r1687, %r1683, 16, 8;
	cvt.u16.u32 	%rs12823, %r1687;
	bfe.u32 	%r1688, %r1683, 24, 8;
	cvt.u16.u32 	%rs12822, %r1688;
	bfe.u32 	%r1689, %r1684, 0, 8;
	cvt.u16.u32 	%rs12821, %r1689;
	bfe.u32 	%r1690, %r1684, 8, 8;
	cvt.u16.u32 	%rs12820, %r1690;
	bfe.u32 	%r1691, %r1684, 16, 8;
	cvt.u16.u32 	%rs12819, %r1691;
	bfe.u32 	%r1692, %r1684, 24, 8;
	cvt.u16.u32 	%rs12818, %r1692;
	sub.s32 	%r1693, %r27798, %r27883;
	setp.lt.s32 	%p7, %r1693, 192;
	@%p7 bra 	$L__BB6_105;
	ld.param.u32 	%r27799, [_ZN3cub18CUB_300001_SM_10006detail6reduce28DeviceReduceSingleTileKernelINS2_10policy_hubI4Itemy13Addition_funcE10Policy1000EPS5_S9_iS6_S5_S5_N4cuda3std3__410__identityEEEvT0_T1_T2_T3_T4_T6__param_2];
	add.s32 	%r27883, %r27883, 192;
	add.s32 	%r1694, %r27799, -192;
	setp.le.s32 	%p8, %r27883, %r1694;
	@%p8 bra 	$L__BB6_89;
$L__BB6_96:
	ld.param.u32 	%r27800, [_ZN3cub18CUB_300001_SM_10006detail6reduce28DeviceReduceSingleTileKernelINS2_10policy_hubI4Itemy13Addition_funcE10Policy1000EPS5_S9_iS6_S5_S5_N4cuda3std3__410__identityEEEvT0_T1_T2_T3_T4_T6__param_2];
	setp.le.s32 	%p9, %r27800, %r27883;
	@%p9 bra 	$L__BB6_105;
	ld.param.u32 	%r27801, [_ZN3cub18CUB_300001_SM_10006detail6reduce28DeviceReduceSingleTileKernelINS2_10policy_hubI4Itemy13Addition_funcE10Policy1000EPS5_S9_iS6_S5_S5_N4cuda3std3__410__identityEEEvT0_T1_T2_T3_T4_T6__param_2];
	sub.s32 	%r1695, %r27801, %r27883;
	mov.u32 	%r1696, %tid.x;
	setp.ge.s32 	%p10, %r1696, %r1695;
	@%p10 bra 	$L__BB6_105;
	mov.u32 	%r27884, %tid.x;
$L__BB6_99:
	ld.param.u64 	%rd1028, [_ZN3cub18CUB_300001_SM_10006detail6reduce28DeviceReduceSingleTileKernelINS2_10policy_hubI4Itemy13Addition_funcE10Policy1000EPS5_S9_iS6_S5_S5_N4cuda3std3__410__identityEEEvT0_T1_T2_T3_T4_T6__param_0];
	add.s32 	%r1698, %r27884, %r27883;
	mul.wide.u32 	%rd457, %r1698, 272;
	add.s64 	%rd390, %rd1028, %rd457;
	// begin inline asm
	ld.global.nc.u64 %rd389, [%rd390];
	// end inline asm
	add.s64 	%rd392, %rd390, 8;
	// begin inline asm
	ld.global.nc.u64 %rd391, [%rd392];
	// end inline asm
	add.s64 	%rd394, %rd390, 16;
	// begin inline asm
	ld.global.nc.u64 %rd393, [%rd394];
	// end inline asm
	add.s64 	%rd396, %rd390, 24;
	// begin inline asm
	ld.global.nc.u64 %rd395, [%rd396];
	// end inline asm
	add.s64 	%rd398, %rd390, 32;
	// begin inline asm
	ld.global.nc.u64 %rd397, [%rd398];
	// end inline asm
	add.s64 	%rd400, %rd390, 40;
	// begin inline asm
	ld.global.nc.u64 %rd399, [%rd400];
	// end inline asm
	add.s64 	%rd402, %rd390, 48;
	// begin inline asm
	ld.global.nc.u64 %rd401, [%rd402];
	// end inline asm
	add.s64 	%rd404, %rd390, 56;
	// begin inline asm
	ld.global.nc.u64 %rd403, [%rd404];
	// end inline asm
	add.s64 	%rd406, %rd390, 64;
	// begin inline asm
	ld.global.nc.u64 %rd405, [%rd406];
	// end inline asm
	add.s64 	%rd408, %rd390, 72;
	// begin inline asm
	ld.global.nc.u64 %rd407, [%rd408];
	// end inline asm
	add.s64 	%rd410, %rd390, 80;
	// begin inline asm
	ld.global.nc.u64 %rd409, [%rd410];
	// end inline asm
	add.s64 	%rd412, %rd390, 88;
	// begin inline asm
	ld.global.nc.u64 %rd411, [%rd412];
	// end inline asm
	add.s64 	%rd414, %rd390, 96;
	// begin inline asm
	ld.global.nc.u64 %rd413, [%rd414];
	// end inline asm
	add.s64 	%rd416, %rd390, 104;
	// begin inline asm
	ld.global.nc.u64 %rd415, [%rd416];
	// end inline asm
	add.s64 	%rd418, %rd390, 112;
	// begin inline asm
	ld.global.nc.u64 %rd417, [%rd418];
	// end inline asm
	add.s64 	%rd420, %rd390, 120;
	// begin inline asm
	ld.global.nc.u64 %rd419, [%rd420];
	// end inline asm
	add.s64 	%rd422, %rd390, 128;
	// begin inline asm
	ld.global.nc.u64 %rd421, [%rd422];
	// end inline asm
	add.s64 	%rd424, %rd390, 136;
	// begin inline asm
	ld.global.nc.u64 %rd423, [%rd424];
	// end inline asm
	add.s64 	%rd426, %rd390, 144;
	// begin inline asm
	ld.global.nc.u64 %rd425, [%rd426];
	// end inline asm
	add.s64 	%rd428, %rd390, 152;
	// begin inline asm
	ld.global.nc.u64 %rd427, [%rd428];
	// end inline asm
	add.s64 	%rd430, %rd390, 160;
	// begin inline asm
	ld.global.nc.u64 %rd429, [%rd430];
	// end inline asm
	add.s64 	%rd432, %rd390, 168;
	// begin inline asm
	ld.global.nc.u64 %rd431, [%rd432];
	// end inline asm
	add.s64 	%rd434, %rd390, 176;
	// begin inline asm
	ld.global.nc.u64 %rd433, [%rd434];
	// end inline asm
	add.s64 	%rd436, %rd390, 184;
	// begin inline asm
	ld.global.nc.u64 %rd435, [%rd436];
	// end inline asm
	add.s64 	%rd438, %rd390, 192;
	// begin inline asm
	ld.global.nc.u64 %rd437, [%rd438];
	// end inline asm
	add.s64 	%rd440, %rd390, 200;
	// begin inline asm
	ld.global.nc.u64 %rd439, [%rd440];
	// end inline asm
	add.s64 	%rd442, %rd390, 208;
	// begin inline asm
	ld.global.nc.u64 %rd441, [%rd442];
	// end inline asm
	add.s64 	%rd444, %rd390, 216;
	// begin inline asm
	ld.global.nc.u64 %rd443, [%rd444];
	// end inline asm
	add.s64 	%rd446, %rd390, 224;
	// begin inline asm
	ld.global.nc.u64 %rd445, [%rd446];
	// end inline asm
	add.s64 	%rd448, %rd390, 232;
	// begin inline asm
	ld.global.nc.u64 %rd447, [%rd448];
	// end inline asm
	add.s64 	%rd450, %rd390, 240;
	// begin inline asm
	ld.global.nc.u64 %rd449, [%rd450];
	// end inline asm
	add.s64 	%rd452, %rd390, 248;
	// begin inline asm
	ld.global.nc.u64 %rd451, [%rd452];
	// end inline asm
	add.s64 	%rd454, %rd390, 256;
	// begin inline asm
	ld.global.nc.u64 %rd453, [%rd454];
	// end inline asm
	add.s64 	%rd456, %rd390, 264;
	// begin inline asm
	ld.global.nc.u64 %rd455, [%rd456];
	// end inline asm
	cvt.u32.u64 	%r470, %rd389;
	cvt.u16.u64 	%rs16413, %rd393;
	st.local.u32 	[%rd4], %r470;
	st.local.u64 	[%rd4+8], %rd391;
	st.local.u64 	[%rd4+16], %rd393;
	st.local.u64 	[%rd4+24], %rd395;
	st.local.u64 	[%rd4+32], %rd397;
	st.local.u64 	[%rd4+40], %rd399;
	st.local.u64 	[%rd4+48], %rd401;
	st.local.u64 	[%rd4+56], %rd403;
	st.local.u64 	[%rd4+64], %rd405;
	st.local.u64 	[%rd4+72], %rd407;
	st.local.u64 	[%rd4+80], %rd409;
	st.local.u64 	[%rd4+88], %rd411;
	st.local.u64 	[%rd4+96], %rd413;
	st.local.u64 	[%rd4+104], %rd415;
	st.local.u64 	[%rd4+112], %rd417;
	st.local.u64 	[%rd4+120], %rd419;
	st.local.u64 	[%rd4+128], %rd421;
	st.local.u64 	[%rd4+136], %rd423;
	st.local.u64 	[%rd4+144], %rd425;
	st.local.u64 	[%rd4+152], %rd427;
	st.local.u64 	[%rd4+160], %rd429;
	st.local.u64 	[%rd4+168], %rd431;
	st.local.u64 	[%rd4+176], %rd433;
	st.local.u64 	[%rd4+184], %rd435;
	st.local.u64 	[%rd4+192], %rd437;
	st.local.u64 	[%rd4+200], %rd439;
	st.local.u64 	[%rd4+208], %rd441;
	st.local.u64 	[%rd4+216], %rd443;
	st.local.u64 	[%rd4+224], %rd445;
	st.local.u64 	[%rd4+232], %rd447;
	st.local.u64 	[%rd4+240], %rd449;
	st.local.u64 	[%rd4+248], %rd451;
	st.local.u64 	[%rd4+256], %rd453;
	st.local.u64 	[%rd4+264], %rd455;
	st.local.u32 	[%rd3], %r27825;
	st.local.f64 	[%rd3+8], %fd78;
	cvt.u32.u16 	%r1699, %rs13066;
	cvt.u32.u16 	%r1700, %rs13067;
	prmt.b32 	%r1701, %r1700, %r1699, 0x3340U;
	cvt.u32.u16 	%r1702, %rs13068;
	cvt.u32.u16 	%r1703, %rs13069;
	prmt.b32 	%r1704, %r1703, %r1702, 0x3340U;
	prmt.b32 	%r1705, %r1704, %r1701, 0x5410U;
	cvt.u32.u16 	%r1706, %rs13070;
	cvt.u32.u16 	%r1707, %rs13071;
	prmt.b32 	%r1708, %r1707, %r1706, 0x3340U;
	cvt.u32.u16 	%r1709, %rs13072;
	cvt.u32.u16 	%r1710, %rs13073;
	prmt.b32 	%r1711, %r1710, %r1709, 0x3340U;
	prmt.b32 	%r1712, %r1711, %r1708, 0x5410U;
	st.local.v2.b32 	[%rd3+16], {%r1712, %r1705};
	cvt.u32.u16 	%r1713, %rs13058;
	cvt.u32.u16 	%r1714, %rs13059;
	prmt.b32 	%r1715, %r1714, %r1713, 0x3340U;
	cvt.u32.u16 	%r1716, %rs13060;
	cvt.u32.u16 	%r1717, %rs13061;
	prmt.b32 	%r1718, %r1717, %r1716, 0x3340U;
	prmt.b32 	%r1719, %r1718, %r1715, 0x5410U;
	cvt.u32.u16 	%r1720, %rs13062;
	cvt.u32.u16 	%r1721, %rs13063;
	prmt.b32 	%r1722, %r1721, %r1720, 0x3340U;
	cvt.u32.u16 	%r1723, %rs13064;
	cvt.u32.u16 	%r1724, %rs13065;
	prmt.b32 	%r1725, %r1724, %r1723, 0x3340U;
	prmt.b32 	%r1726, %r1725, %r1722, 0x5410U;
	st.local.v2.b32 	[%rd3+24], {%r1726, %r1719};
	cvt.u32.u16 	%r1727, %rs13050;
	cvt.u32.u16 	%r1728, %rs13051;
	prmt.b32 	%r1729, %r1728, %r1727, 0x3340U;
	cvt.u32.u16 	%r1730, %rs13052;
	cvt.u32.u16 	%r1731, %rs13053;
	prmt.b32 	%r1732, %r1731, %r1730, 0x3340U;
	prmt.b32 	%r1733, %r1732, %r1729, 0x5410U;
	cvt.u32.u16 	%r1734, %rs13054;
	cvt.u32.u16 	%r1735, %rs13055;
	prmt.b32 	%r1736, %r1735, %r1734, 0x3340U;
	cvt.u32.u16 	%r1737, %rs13056;
	cvt.u32.u16 	%r1738, %rs13057;
	prmt.b32 	%r1739, %r1738, %r1737, 0x3340U;
	prmt.b32 	%r1740, %r1739, %r1736, 0x5410U;
	st.local.v2.b32 	[%rd3+32], {%r1740, %r1733};
	cvt.u32.u16 	%r1741, %rs13042;
	cvt.u32.u16 	%r1742, %rs13043;
	prmt.b32 	%r1743, %r1742, %r1741, 0x3340U;
	cvt.u32.u16 	%r1744, %rs13044;
	cvt.u32.u16 	%r1745, %rs13045;
	prmt.b32 	%r1746, %r1745, %r1744, 0x3340U;
	prmt.b32 	%r1747, %r1746, %r1743, 0x5410U;
	cvt.u32.u16 	%r1748, %rs13046;
	cvt.u32.u16 	%r1749, %rs13047;
	prmt.b32 	%r1750, %r1749, %r1748, 0x3340U;
	cvt.u32.u16 	%r1751, %rs13048;
	cvt.u32.u16 	%r1752, %rs13049;
	prmt.b32 	%r1753, %r1752, %r1751, 0x3340U;
	prmt.b32 	%r1754, %r1753, %r1750, 0x5410U;
	st.local.v2.b32 	[%rd3+40], {%r1754, %r1747};
	cvt.u32.u16 	%r1755, %rs13034;
	cvt.u32.u16 	%r1756, %rs13035;
	prmt.b32 	%r1757, %r1756, %r1755, 0x3340U;
	cvt.u32.u16 	%r1758, %rs13036;
	cvt.u32.u16 	%r1759, %rs13037;
	prmt.b32 	%r1760, %r1759, %r1758, 0x3340U;
	prmt.b32 	%r1761, %r1760, %r1757, 0x5410U;
	cvt.u32.u16 	%r1762, %rs13038;
	cvt.u32.u16 	%r1763, %rs13039;
	prmt.b32 	%r1764, %r1763, %r1762, 0x3340U;
	cvt.u32.u16 	%r1765, %rs13040;
	cvt.u32.u16 	%r1766, %rs13041;
	prmt.b32 	%r1767, %r1766, %r1765, 0x3340U;
	prmt.b32 	%r1768, %r1767, %r1764, 0x5410U;
	st.local.v2.b32 	[%rd3+48], {%r1768, %r1761};
	cvt.u32.u16 	%r1769, %rs13026;
	cvt.u32.u16 	%r1770, %rs13027;
	prmt.b32 	%r1771, %r1770, %r1769, 0x3340U;
	cvt.u32.u16 	%r1772, %rs13028;
	cvt.u32.u16 	%r1773, %rs13029;
	prmt.b32 	%r1774, %r1773, %r1772, 0x3340U;
	prmt.b32 	%r1775, %r1774, %r1771, 0x5410U;
	cvt.u32.u16 	%r1776, %rs13030;
	cvt.u32.u16 	%r1777, %rs13031;
	prmt.b32 	%r1778, %r1777, %r1776, 0x3340U;
	cvt.u32.u16 	%r1779, %rs13032;
	cvt.u32.u16 	%r1780, %rs13033;
	prmt.b32 	%r1781, %r1780, %r1779, 0x3340U;
	prmt.b32 	%r1782, %r1781, %r1778, 0x5410U;
	st.local.v2.b32 	[%rd3+56], {%r1782, %r1775};
	cvt.u32.u16 	%r1783, %rs13018;
	cvt.u32.u16 	%r1784, %rs13019;
	prmt.b32 	%r1785, %r1784, %r1783, 0x3340U;
	cvt.u32.u16 	%r1786, %rs13020;
	cvt.u32.u16 	%r1787, %rs13021;
	prmt.b32 	%r1788, %r1787, %r1786, 0x3340U;
	prmt.b32 	%r1789, %r1788, %r1785, 0x5410U;
	cvt.u32.u16 	%r1790, %rs13022;
	cvt.u32.u16 	%r1791, %rs13023;
	prmt.b32 	%r1792, %r1791, %r1790, 0x3340U;
	cvt.u32.u16 	%r1793, %rs13024;
	cvt.u32.u16 	%r1794, %rs13025;
	prmt.b32 	%r1795, %r1794, %r1793, 0x3340U;
	prmt.b32 	%r1796, %r1795, %r1792, 0x5410U;
	st.local.v2.b32 	[%rd3+64], {%r1796, %r1789};
	cvt.u32.u16 	%r1797, %rs13010;
	cvt.u32.u16 	%r1798, %rs13011;
	prmt.b32 	%r1799, %r1798, %r1797, 0x3340U;
	cvt.u32.u16 	%r1800, %rs13012;
	cvt.u32.u16 	%r1801, %rs13013;
	prmt.b32 	%r1802, %r1801, %r1800, 0x3340U;
	prmt.b32 	%r1803, %r1802, %r1799, 0x5410U;
	cvt.u32.u16 	%r1804, %rs13014;
	cvt.u32.u16 	%r1805, %rs13015;
	prmt.b32 	%r1806, %r1805, %r1804, 0x3340U;
	cvt.u32.u16 	%r1807, %rs13016;
	cvt.u32.u16 	%r1808, %rs13017;
	prmt.b32 	%r1809, %r1808, %r1807, 0x3340U;
	prmt.b32 	%r1810, %r1809, %r1806, 0x5410U;
	st.local.v2.b32 	[%rd3+72], {%r1810, %r1803};
	cvt.u32.u16 	%r1811, %rs13002;
	cvt.u32.u16 	%r1812, %rs13003;
	prmt.b32 	%r1813, %r1812, %r1811, 0x3340U;
	cvt.u32.u16 	%r1814, %rs13004;
	cvt.u32.u16 	%r1815, %rs13005;
	prmt.b32 	%r1816, %r1815, %r1814, 0x3340U;
	prmt.b32 	%r1817, %r1816, %r1813, 0x5410U;
	cvt.u32.u16 	%r1818, %rs13006;
	cvt.u32.u16 	%r1819, %rs13007;
	prmt.b32 	%r1820, %r1819, %r1818, 0x3340U;
	cvt.u32.u16 	%r1821, %rs13008;
	cvt.u32.u16 	%r1822, %rs13009;
	prmt.b32 	%r1823, %r1822, %r1821, 0x3340U;
	prmt.b32 	%r1824, %r1823, %r1820, 0x5410U;
	st.local.v2.b32 	[%rd3+80], {%r1824, %r1817};
	cvt.u32.u16 	%r1825, %rs12994;
	cvt.u32.u16 	%r1826, %rs12995;
	prmt.b32 	%r1827, %r1826, %r1825, 0x3340U;
	cvt.u32.u16 	%r1828, %rs12996;
	cvt.u32.u16 	%r1829, %rs12997;
	prmt.b32 	%r1830, %r1829, %r1828, 0x3340U;
	prmt.b32 	%r1831, %r1830, %r1827, 0x5410U;
	cvt.u32.u16 	%r1832, %rs12998;
	cvt.u32.u16 	%r1833, %rs12999;
	prmt.b32 	%r1834, %r1833, %r1832, 0x3340U;
	cvt.u32.u16 	%r1835, %rs13000;
	cvt.u32.u16 	%r1836, %rs13001;
	prmt.b32 	%r1837, %r1836, %r1835, 0x3340U;
	prmt.b32 	%r1838, %r1837, %r1834, 0x5410U;
	st.local.v2.b32 	[%rd3+88], {%r1838, %r1831};
	cvt.u32.u16 	%r1839, %rs12986;
	cvt.u32.u16 	%r1840, %rs12987;
	prmt.b32 	%r1841, %r1840, %r1839, 0x3340U;
	cvt.u32.u16 	%r1842, %rs12988;
	cvt.u32.u16 	%r1843, %rs12989;
	prmt.b32 	%r1844, %r1843, %r1842, 0x3340U;
	prmt.b32 	%r1845, %r1844, %r1841, 0x5410U;
	cvt.u32.u16 	%r1846, %rs12990;
	cvt.u32.u16 	%r1847, %rs12991;
	prmt.b32 	%r1848, %r1847, %r1846, 0x3340U;
	cvt.u32.u16 	%r1849, %rs12992;
	cvt.u32.u16 	%r1850, %rs12993;
	prmt.b32 	%r1851, %r1850, %r1849, 0x3340U;
	prmt.b32 	%r1852, %r1851, %r1848, 0x5410U;
	st.local.v2.b32 	[%rd3+96], {%r1852, %r1845};
	cvt.u32.u16 	%r1853, %rs12978;
	cvt.u32.u16 	%r1854, %rs12979;
	prmt.b32 	%r1855, %r1854, %r1853, 0x3340U;
	cvt.u32.u16 	%r1856, %rs12980;
	cvt.u32.u16 	%r1857, %rs12981;
	prmt.b32 	%r1858, %r1857, %r1856, 0x3340U;
	prmt.b32 	%r1859, %r1858, %r1855, 0x5410U;
	cvt.u32.u16 	%r1860, %rs12982;
	cvt.u32.u16 	%r1861, %rs12983;
	prmt.b32 	%r1862, %r1861, %r1860, 0x3340U;
	cvt.u32.u16 	%r1863, %rs12984;
	cvt.u32.u16 	%r1864, %rs12985;
	prmt.b32 	%r1865, %r1864, %r1863, 0x3340U;
	prmt.b32 	%r1866, %r1865, %r1862, 0x5410U;
	st.local.v2.b32 	[%rd3+104], {%r1866, %r1859};
	cvt.u32.u16 	%r1867, %rs12970;
	cvt.u32.u16 	%r1868, %rs12971;
	prmt.b32 	%r1869, %r1868, %r1867, 0x3340U;
	cvt.u32.u16 	%r1870, %rs12972;
	cvt.u32.u16 	%r1871, %rs12973;
	prmt.b32 	%r1872, %r1871, %r1870, 0x3340U;
	prmt.b32 	%r1873, %r1872, %r1869, 0x5410U;
	cvt.u32.u16 	%r1874, %rs12974;
	cvt.u32.u16 	%r1875, %rs12975;
	prmt.b32 	%r1876, %r1875, %r1874, 0x3340U;
	cvt.u32.u16 	%r1877, %rs12976;
	cvt.u32.u16 	%r1878, %rs12977;
	prmt.b32 	%r1879, %r1878, %r1877, 0x3340U;
	prmt.b32 	%r1880, %r1879, %r1876, 0x5410U;
	st.local.v2.b32 	[%rd3+112], {%r1880, %r1873};
	cvt.u32.u16 	%r1881, %rs12962;
	cvt.u32.u16 	%r1882, %rs12963;
	prmt.b32 	%r1883, %r1882, %r1881, 0x3340U;
	cvt.u32.u16 	%r1884, %rs12964;
	cvt.u32.u16 	%r1885, %rs12965;
	prmt.b32 	%r1886, %r1885, %r1884, 0x3340U;
	prmt.b32 	%r1887, %r1886, %r1883, 0x5410U;
	cvt.u32.u16 	%r1888, %rs12966;
	cvt.u32.u16 	%r1889, %rs12967;
	prmt.b32 	%r1890, %r1889, %r1888, 0x3340U;
	cvt.u32.u16 	%r1891, %rs12968;
	cvt.u32.u16 	%r1892, %rs12969;
	prmt.b32 	%r1893, %r1892, %r1891, 0x3340U;
	prmt.b32 	%r1894, %r1893, %r1890, 0x5410U;
	st.local.v2.b32 	[%rd3+120], {%r1894, %r1887};
	cvt.u32.u16 	%r1895, %rs12954;
	cvt.u32.u16 	%r1896, %rs12955;
	prmt.b32 	%r1897, %r1896, %r1895, 0x3340U;
	cvt.u32.u16 	%r1898, %rs12956;
	cvt.u32.u16 	%r1899, %rs12957;
	prmt.b32 	%r1900, %r1899, %r1898, 0x3340U;
	prmt.b32 	%r1901, %r1900, %r1897, 0x5410U;
	cvt.u32.u16 	%r1902, %rs12958;
	cvt.u32.u16 	%r1903, %rs12959;
	prmt.b32 	%r1904, %r1903, %r1902, 0x3340U;
	cvt.u32.u16 	%r1905, %rs12960;
	cvt.u32.u16 	%r1906, %rs12961;
	prmt.b32 	%r1907, %r1906, %r1905, 0x3340U;
	prmt.b32 	%r1908, %r1907, %r1904, 0x5410U;
	st.local.v2.b32 	[%rd3+128], {%r1908, %r1901};
	cvt.u32.u16 	%r1909, %rs12946;
	cvt.u32.u16 	%r1910, %rs12947;
	prmt.b32 	%r1911, %r1910, %r1909, 0x3340U;
	cvt.u32.u16 	%r1912, %rs12948;
	cvt.u32.u16 	%r1913, %rs12949;
	prmt.b32 	%r1914, %r1913, %r1912, 0x3340U;
	prmt.b32 	%r1915, %r1914, %r1911, 0x5410U;
	cvt.u32.u16 	%r1916, %rs12950;
	cvt.u32.u16 	%r1917, %rs12951;
	prmt.b32 	%r1918, %r1917, %r1916, 0x3340U;
	cvt.u32.u16 	%r1919, %rs12952;
	cvt.u32.u16 	%r1920, %rs12953;
	prmt.b32 	%r1921, %r1920, %r1919, 0x3340U;
	prmt.b32 	%r1922, %r1921, %r1918, 0x5410U;
	st.local.v2.b32 	[%rd3+136], {%r1922, %r1915};
	cvt.u32.u16 	%r1923, %rs12938;
	cvt.u32.u16 	%r1924, %rs12939;
	prmt.b32 	%r1925, %r1924, %r1923, 0x3340U;
	cvt.u32.u16 	%r1926, %rs12940;
	cvt.u32.u16 	%r1927, %rs12941;
	prmt.b32 	%r1928, %r1927, %r1926, 0x3340U;
	prmt.b32 	%r1929, %r1928, %r1925, 0x5410U;
	cvt.u32.u16 	%r1930, %rs12942;
	cvt.u32.u16 	%r1931, %rs12943;
	prmt.b32 	%r1932, %r1931, %r1930, 0x3340U;
	cvt.u32.u16 	%r1933, %rs12944;
	cvt.u32.u16 	%r1934, %rs12945;
	prmt.b32 	%r1935, %r1934, %r1933, 0x3340U;
	prmt.b32 	%r1936, %r1935, %r1932, 0x5410U;
	st.local.v2.b32 	[%rd3+144], {%r1936, %r1929};
	cvt.u32.u16 	%r1937, %rs12930;
	cvt.u32.u16 	%r1938, %rs12931;
	prmt.b32 	%r1939, %r1938, %r1937, 0x3340U;
	cvt.u32.u16 	%r1940, %rs12932;
	cvt.u32.u16 	%r1941, %rs12933;
	prmt.b32 	%r1942, %r1941, %r1940, 0x3340U;
	prmt.b32 	%r1943, %r1942, %r1939, 0x5410U;
	cvt.u32.u16 	%r1944, %rs12934;
	cvt.u32.u16 	%r1945, %rs12935;
	prmt.b32 	%r1946, %r1945, %r1944, 0x3340U;
	cvt.u32.u16 	%r1947, %rs12936;
	cvt.u32.u16 	%r1948, %rs12937;
	prmt.b32 	%r1949, %r1948, %r1947, 0x3340U;
	prmt.b32 	%r1950, %r1949, %r1946, 0x5410U;
	st.local.v2.b32 	[%rd3+152], {%r1950, %r1943};
	cvt.u32.u16 	%r1951, %rs12922;
	cvt.u32.u16 	%r1952, %rs12923;
	prmt.b32 	%r1953, %r1952, %r1951, 0x3340U;
	cvt.u32.u16 	%r1954, %rs12924;
	cvt.u32.u16 	%r1955, %rs12925;
	prmt.b32 	%r1956, %r1955, %r1954, 0x3340U;
	prmt.b32 	%r1957, %r1956, %r1953, 0x5410U;
	cvt.u32.u16 	%r1958, %rs12926;
	cvt.u32.u16 	%r1959, %rs12927;
	prmt.b32 	%r1960, %r1959, %r1958, 0x3340U;
	cvt.u32.u16 	%r1961, %rs12928;
	cvt.u32.u16 	%r1962, %rs12929;
	prmt.b32 	%r1963, %r1962, %r1961, 0x3340U;
	prmt.b32 	%r1964, %r1963, %r1960, 0x5410U;
	st.local.v2.b32 	[%rd3+160], {%r1964, %r1957};
	cvt.u32.u16 	%r1965, %rs12914;
	cvt.u32.u16 	%r1966, %rs12915;
	prmt.b32 	%r1967, %r1966, %r1965, 0x3340U;
	cvt.u32.u16 	%r1968, %rs12916;
	cvt.u32.u16 	%r1969, %rs12917;
	prmt.b32 	%r1970, %r1969, %r1968, 0x3340U;
	prmt.b32 	%r1971, %r1970, %r1967, 0x5410U;
	cvt.u32.u16 	%r1972, %rs12918;
	cvt.u32.u16 	%r1973, %rs12919;
	prmt.b32 	%r1974, %r1973, %r1972, 0x3340U;
	cvt.u32.u16 	%r1975, %rs12920;
	cvt.u32.u16 	%r1976, %rs12921;
	prmt.b32 	%r1977, %r1976, %r1975, 0x3340U;
	prmt.b32 	%r1978, %r1977, %r1974, 0x5410U;
	st.local.v2.b32 	[%rd3+168], {%r1978, %r1971};
	cvt.u32.u16 	%r1979, %rs12906;
	cvt.u32.u16 	%r1980, %rs12907;
	prmt.b32 	%r1981, %r1980, %r1979, 0x3340U;
	cvt.u32.u16 	%r1982, %rs12908;
	cvt.u32.u16 	%r1983, %rs12909;
	prmt.b32 	%r1984, %r1983, %r1982, 0x3340U;
	prmt.b32 	%r1985, %r1984, %r1981, 0x5410U;
	cvt.u32.u16 	%r1986, %rs12910;
	cvt.u32.u16 	%r1987, %rs12911;
	prmt.b32 	%r1988, %r1987, %r1986, 0x3340U;
	cvt.u32.u16 	%r1989, %rs12912;
	cvt.u32.u16 	%r1990, %rs12913;
	prmt.b32 	%r1991, %r1990, %r1989, 0x3340U;
	prmt.b32 	%r1992, %r1991, %r1988, 0x5410U;
	st.local.v2.b32 	[%rd3+176], {%r1992, %r1985};
	cvt.u32.u16 	%r1993, %rs12898;
	cvt.u32.u16 	%r1994, %rs12899;
	prmt.b32 	%r1995, %r1994, %r1993, 0x3340U;
	cvt.u32.u16 	%r1996, %rs12900;
	cvt.u32.u16 	%r1997, %rs12901;
	prmt.b32 	%r1998, %r1997, %r1996, 0x3340U;
	prmt.b32 	%r1999, %r1998, %r1995, 0x5410U;
	cvt.u32.u16 	%r2000, %rs12902;
	cvt.u32.u16 	%r2001, %rs12903;
	prmt.b32 	%r2002, %r2001, %r2000, 0x3340U;
	cvt.u32.u16 	%r2003, %rs12904;
	cvt.u32.u16 	%r2004, %rs12905;
	prmt.b32 	%r2005, %r2004, %r2003, 0x3340U;
	prmt.b32 	%r2006, %r2005, %r2002, 0x5410U;
	st.local.v2.b32 	[%rd3+184], {%r2006, %r1999};
	cvt.u32.u16 	%r2007, %rs12890;
	cvt.u32.u16 	%r2008, %rs12891;
	prmt.b32 	%r2009, %r2008, %r2007, 0x3340U;
	cvt.u32.u16 	%r2010, %rs12892;
	cvt.u32.u16 	%r2011, %rs12893;
	prmt.b32 	%r2012, %r2011, %r2010, 0x3340U;
	prmt.b32 	%r2013, %r2012, %r2009, 0x5410U;
	cvt.u32.u16 	%r2014, %rs12894;
	cvt.u32.u16 	%r2015, %rs12895;
	prmt.b32 	%r2016, %r2015, %r2014, 0x3340U;
	cvt.u32.u16 	%r2017, %rs12896;
	cvt.u32.u16 	%r2018, %rs12897;
	prmt.b32 	%r2019, %r2018, %r2017, 0x3340U;
	prmt.b32 	%r2020, %r2019, %r2016, 0x5410U;
	st.local.v2.b32 	[%rd3+192], {%r2020, %r2013};
	cvt.u32.u16 	%r2021, %rs12882;
	cvt.u32.u16 	%r2022, %rs12883;
	prmt.b32 	%r2023, %r2022, %r2021, 0x3340U;
	cvt.u32.u16 	%r2024, %rs12884;
	cvt.u32.u16 	%r2025, %rs12885;
	prmt.b32 	%r2026, %r2025, %r2024, 0x3340U;
	prmt.b32 	%r2027, %r2026, %r2023, 0x5410U;
	cvt.u32.u16 	%r2028, %rs12886;
	cvt.u32.u16 	%r2029, %rs12887;
	prmt.b32 	%r2030, %r2029, %r2028, 0x3340U;
	cvt.u32.u16 	%r2031, %rs12888;
	cvt.u32.u16 	%r2032, %rs12889;
	prmt.b32 	%r2033, %r2032, %r2031, 0x3340U;
	prmt.b32 	%r2034, %r2033, %r2030, 0x5410U;
	st.local.v2.b32 	[%rd3+200], {%r2034, %r2027};
	cvt.u32.u16 	%r2035, %rs12874;
	cvt.u32.u16 	%r2036, %rs12875;
	prmt.b32 	%r2037, %r2036, %r2035, 0x3340U;
	cvt.u32.u16 	%r2038, %rs12876;
	cvt.u32.u16 	%r2039, %rs12877;
	prmt.b32 	%r2040, %r2039, %r2038, 0x3340U;
	prmt.b32 	%r2041, %r2040, %r2037, 0x5410U;
	cvt.u32.u16 	%r2042, %rs12878;
	cvt.u32.u16 	%r2043, %rs12879;
	prmt.b32 	%r2044, %r2043, %r2042, 0x3340U;
	cvt.u32.u16 	%r2045, %rs12880;
	cvt.u32.u16 	%r2046, %rs12881;
	prmt.b32 	%r2047, %r2046, %r2045, 0x3340U;
	prmt.b32 	%r2048, %r2047, %r2044, 0x5410U;
	st.local.v2.b32 	[%rd3+208], {%r2048, %r2041};
	cvt.u32.u16 	%r2049, %rs12866;
	cvt.u32.u16 	%r2050, %rs12867;
	prmt.b32 	%r2051, %r2050, %r2049, 0x3340U;
	cvt.u32.u16 	%r2052, %rs12868;
	cvt.u32.u16 	%r2053, %rs12869;
	prmt.b32 	%r2054, %r2053, %r2052, 0x3340U;
	prmt.b32 	%r2055, %r2054, %r2051, 0x5410U;
	cvt.u32.u16 	%r2056, %rs12870;
	cvt.u32.u16 	%r2057, %rs12871;
	prmt.b32 	%r2058, %r2057, %r2056, 0x3340U;
	cvt.u32.u16 	%r2059, %rs12872;
	cvt.u32.u16 	%r2060, %rs12873;
	prmt.b32 	%r2061, %r2060, %r2059, 0x3340U;
	prmt.b32 	%r2062, %r2061, %r2058, 0x5410U;
	st.local.v2.b32 	[%rd3+216], {%r2062, %r2055};
	cvt.u32.u16 	%r2063, %rs12858;
	cvt.u32.u16 	%r2064, %rs12859;
	prmt.b32 	%r2065, %r2064, %r2063, 0x3340U;
	cvt.u32.u16 	%r2066, %rs12860;
	cvt.u32.u16 	%r2067, %rs12861;
	prmt.b32 	%r2068, %r2067, %r2066, 0x3340U;
	prmt.b32 	%r2069, %r2068, %r2065, 0x5410U;
	cvt.u32.u16 	%r2070, %rs12862;
	cvt.u32.u16 	%r2071, %rs12863;
	prmt.b32 	%r2072, %r2071, %r2070, 0x3340U;
	cvt.u32.u16 	%r2073, %rs12864;
	cvt.u32.u16 	%r2074, %rs12865;
	prmt.b32 	%r2075, %r2074, %r2073, 0x3340U;
	prmt.b32 	%r2076, %r2075, %r2072, 0x5410U;
	st.local.v2.b32 	[%rd3+224], {%r2076, %r2069};
	cvt.u32.u16 	%r2077, %rs12850;
	cvt.u32.u16 	%r2078, %rs12851;
	prmt.b32 	%r2079, %r2078, %r2077, 0x3340U;
	cvt.u32.u16 	%r2080, %rs12852;
	cvt.u32.u16 	%r2081, %rs12853;
	prmt.b32 	%r2082, %r2081, %r2080, 0x3340U;
	prmt.b32 	%r2083, %r2082, %r2079, 0x5410U;
	cvt.u32.u16 	%r2084, %rs12854;
	cvt.u32.u16 	%r2085, %rs12855;
	prmt.b32 	%r2086, %r2085, %r2084, 0x3340U;
	cvt.u32.u16 	%r2087, %rs12856;
	cvt.u32.u16 	%r2088, %rs12857;
	prmt.b32 	%r2089, %r2088, %r2087, 0x3340U;
	prmt.b32 	%r2090, %r2089, %r2086, 0x5410U;
	st.local.v2.b32 	[%rd3+232], {%r2090, %r2083};
	cvt.u32.u16 	%r2091, %rs12842;
	cvt.u32.u16 	%r2092, %rs12843;
	prmt.b32 	%r2093, %r2092, %r2091, 0x3340U;
	cvt.u32.u16 	%r2094, %rs12844;
	cvt.u32.u16 	%r2095, %rs12845;
	prmt.b32 	%r2096, %r2095, %r2094, 0x3340U;
	prmt.b32 	%r2097, %r2096, %r2093, 0x5410U;
	cvt.u32.u16 	%r2098, %rs12846;
	cvt.u32.u16 	%r2099, %rs12847;
	prmt.b32 	%r2100, %r2099, %r2098, 0x3340U;
	cvt.u32.u16 	%r2101, %rs12848;
	cvt.u32.u16 	%r2102, %rs12849;
	prmt.b32 	%r2103, %r2102, %r2101, 0x3340U;
	prmt.b32 	%r2104, %r2103, %r2100, 0x5410U;
	st.local.v2.b32 	[%rd3+240], {%r2104, %r2097};
	cvt.u32.u16 	%r2105, %rs12834;
	cvt.u32.u16 	%r2106, %rs12835;
	prmt.b32 	%r2107, %r2106, %r2105, 0x3340U;
	cvt.u32.u16 	%r2108, %rs12836;
	cvt.u32.u16 	%r2109, %rs12837;
	prmt.b32 	%r2110, %r2109, %r2108, 0x3340U;
	prmt.b32 	%r2111, %r2110, %r2107, 0x5410U;
	cvt.u32.u16 	%r2112, %rs12838;
	cvt.u32.u16 	%r2113, %rs12839;
	prmt.b32 	%r2114, %r2113, %r2112, 0x3340U;
	cvt.u32.u16 	%r2115, %rs12840;
	cvt.u32.u16 	%r2116, %rs12841;
	prmt.b32 	%r2117, %r2116, %r2115, 0x3340U;
	prmt.b32 	%r2118, %r2117, %r2114, 0x5410U;
	st.local.v2.b32 	[%rd3+248], {%r2118, %r2111};
	cvt.u32.u16 	%r2119, %rs12826;
	cvt.u32.u16 	%r2120, %rs12827;
	prmt.b32 	%r2121, %r2120, %r2119, 0x3340U;
	cvt.u32.u16 	%r2122, %rs12828;
	cvt.u32.u16 	%r2123, %rs12829;
	prmt.b32 	%r2124, %r2123, %r2122, 0x3340U;
	prmt.b32 	%r2125, %r2124, %r2121, 0x5410U;
	cvt.u32.u16 	%r2126, %rs12830;
	cvt.u32.u16 	%r2127, %rs12831;
	prmt.b32 	%r2128, %r2127, %r2126, 0x3340U;
	cvt.u32.u16 	%r2129, %rs12832;
	cvt.u32.u16 	%r2130, %rs12833;
	prmt.b32 	%r2131, %r2130, %r2129, 0x3340U;
	prmt.b32 	%r2132, %r2131, %r2128, 0x5410U;
	st.local.v2.b32 	[%rd3+256], {%r2132, %r2125};
	cvt.u32.u16 	%r2133, %rs12818;
	cvt.u32.u16 	%r2134, %rs12819;
	prmt.b32 	%r2135, %r2134, %r2133, 0x3340U;
	cvt.u32.u16 	%r2136, %rs12820;
	cvt.u32.u16 	%r2137, %rs12821;
	prmt.b32 	%r2138, %r2137, %r2136, 0x3340U;
	prmt.b32 	%r2139, %r2138, %r2135, 0x5410U;
	cvt.u32.u16 	%r2140, %rs12822;
	cvt.u32.u16 	%r2141, %rs12823;
	prmt.b32 	%r2142, %r2141, %r2140, 0x3340U;
	cvt.u32.u16 	%r2143, %rs12824;
	cvt.u32.u16 	%r2144, %rs12825;
	prmt.b32 	%r2145, %r2144, %r2143, 0x3340U;
	prmt.b32 	%r2146, %r2145, %r2142, 0x5410U;
	st.local.v2.b32 	[%rd3+264], {%r2146, %r2139};
	mov.b32 	%r27886, 0;
$L__BB6_100:
	mov.u32 	%r27889, %r27886;
	cvt.u64.u32 	%rd458, %r27889;
	add.s64 	%rd459, %rd3, %rd458;
	ld.local.u8 	%rs11595, [%rd459+16];
	setp.ne.s16 	%p11, %rs11595, 0;
	add.s32 	%r27886, %r27889, 1;
	@%p11 bra 	$L__BB6_100;
	and.b16  	%rs11596, %rs16413, 255;
	setp.eq.s16 	%p12, %rs11596, 0;
	@%p12 bra 	$L__BB6_104;
	mov.b32 	%r27887, 0;
$L__BB6_103:
	cvt.u64.u32 	%rd460, %r27889;
	add.s64 	%rd461, %rd3, %rd460;
	st.local.u8 	[%rd461+16], %rs16413;
	add.s32 	%r27889, %r27889, 1;
	add.s32 	%r476, %r27887, 1;
	cvt.u64.u32 	%rd462, %r27887;
	add.s64 	%rd463, %rd4, %rd462;
	ld.local.u8 	%rs16413, [%rd463+17];
	setp.ne.s16 	%p13, %rs16413, 0;
	mov.u32 	%r27887, %r476;
	@%p13 bra 	$L__BB6_103;
$L__BB6_104:
	ld.param.u32 	%r27802, [_ZN3cub18CUB_300001_SM_10006detail6reduce28DeviceReduceSingleTileKernelINS2_10policy_hubI4Itemy13Addition_funcE10Policy1000EPS5_S9_iS6_S5_S5_N4cuda3std3__410__identityEEEvT0_T1_T2_T3_T4_T6__param_2];
	cvt.u64.u32 	%rd464, %r27889;
	add.s64 	%rd465, %rd3, %rd464;
	mov.b16 	%rs11597, 0;
	st.local.u8 	[%rd465+16], %rs11597;
	add.s32 	%r27825, %r27825, %r470;
	st.local.u32 	[%rd3], %r27825;
	mov.b64 	%fd72, %rd391;
	add.f64 	%fd78, %fd78, %fd72;
	st.local.f64 	[%rd3+8], %fd78;
	ld.local.v2.b32 	{%r2148, %r2149}, [%rd3+16];
	bfe.u32 	%r2150, %r2148, 0, 8;
	cvt.u16.u32 	%rs13073, %r2150;
	bfe.u32 	%r2151, %r2148, 8, 8;
	cvt.u16.u32 	%rs13072, %r2151;
	bfe.u32 	%r2152, %r2148, 16, 8;
	cvt.u16.u32 	%rs13071, %r2152;
	bfe.u32 	%r2153, %r2148, 24, 8;
	cvt.u16.u32 	%rs13070, %r2153;
	bfe.u32 	%r2154, %r2149, 0, 8;
	cvt.u16.u32 	%rs13069, %r2154;
	bfe.u32 	%r2155, %r2149, 8, 8;
	cvt.u16.u32 	%rs13068, %r2155;
	bfe.u32 	%r2156, %r2149, 16, 8;
	cvt.u16.u32 	%rs13067, %r2156;
	bfe.u32 	%r2157, %r2149, 24, 8;
	cvt.u16.u32 	%rs13066, %r2157;
	ld.local.v2.b32 	{%r2158, %r2159}, [%rd3+24];
	bfe.u32 	%r2160, %r2158, 0, 8;
	cvt.u16.u32 	%rs13065, %r2160;
	bfe.u32 	%r2161, %r2158, 8, 8;
	cvt.u16.u32 	%rs13064, %r2161;
	bfe.u32 	%r2162, %r2158, 16, 8;
	cvt.u16.u32 	%rs13063, %r2162;
	bfe.u32 	%r2163, %r2158, 24, 8;
	cvt.u16.u32 	%rs13062, %r2163;
	bfe.u32 	%r2164, %r2159, 0, 8;
	cvt.u16.u32 	%rs13061, %r2164;
	bfe.u32 	%r2165, %r2159, 8, 8;
	cvt.u16.u32 	%rs13060, %r2165;
	bfe.u32 	%r2166, %r2159, 16, 8;
	cvt.u16.u32 	%rs13059, %r2166;
	bfe.u32 	%r2167, %r2159, 24, 8;
	cvt.u16.u32 	%rs13058, %r2167;
	ld.local.v2.b32 	{%r2168, %r2169}, [%rd3+32];
	bfe.u32 	%r2170, %r2168, 0, 8;
	cvt.u16.u32 	%rs13057, %r2170;
	bfe.u32 	%r2171, %r2168, 8, 8;
	cvt.u16.u32 	%rs13056, %r2171;
	bfe.u32 	%r2172, %r2168, 16, 8;
	cvt.u16.u32 	%rs13055, %r2172;
	bfe.u32 	%r2173, %r2168, 24, 8;
	cvt.u16.u32 	%rs13054, %r2173;
	bfe.u32 	%r2174, %r2169, 0, 8;
	cvt.u16.u32 	%rs13053, %r2174;
	bfe.u32 	%r2175, %r2169, 8, 8;
	cvt.u16.u32 	%rs13052, %r2175;
	bfe.u32 	%r2176, %r2169, 16, 8;
	cvt.u16.u32 	%rs13051, %r2176;
	bfe.u32 	%r2177, %r2169, 24, 8;
	cvt.u16.u32 	%rs13050, %r2177;
	ld.local.v2.b32 	{%r2178, %r2179}, [%rd3+40];
	bfe.u32 	%r2180, %r2178, 0, 8;
	cvt.u16.u32 	%rs13049, %r2180;
	bfe.u32 	%r2181, %r2178, 8, 8;
	cvt.u16.u32 	%rs13048, %r2181;
	bfe.u32 	%r2182, %r2178, 16, 8;
	cvt.u16.u32 	%rs13047, %r2182;
	bfe.u32 	%r2183, %r2178, 24, 8;
	cvt.u16.u32 	%rs13046, %r2183;
	bfe.u32 	%r2184, %r2179, 0, 8;
	cvt.u16.u32 	%rs13045, %r2184;
	bfe.u32 	%r2185, %r2179, 8, 8;
	cvt.u16.u32 	%rs13044, %r2185;
	bfe.u32 	%r2186, %r2179, 16, 8;
	cvt.u16.u32 	%rs13043, %r2186;
	bfe.u32 	%r2187, %r2179, 24, 8;
	cvt.u16.u32 	%rs13042, %r2187;
	ld.local.v2.b32 	{%r2188, %r2189}, [%rd3+48];
	bfe.u32 	%r2190, %r2188, 0, 8;
	cvt.u16.u32 	%rs13041, %r2190;
	bfe.u32 	%r2191, %r2188, 8, 8;
	cvt.u16.u32 	%rs13040, %r2191;
	bfe.u32 	%r2192, %r2188, 16, 8;
	cvt.u16.u32 	%rs13039, %r2192;
	bfe.u32 	%r2193, %r2188, 24, 8;
	cvt.u16.u32 	%rs13038, %r2193;
	bfe.u32 	%r2194, %r2189, 0, 8;
	cvt.u16.u32 	%rs13037, %r2194;
	bfe.u32 	%r2195, %r2189, 8, 8;
	cvt.u16.u32 	%rs13036, %r2195;
	bfe.u32 	%r2196, %r2189, 16, 8;
	cvt.u16.u32 	%rs13035, %r2196;
	bfe.u32 	%r2197, %r2189, 24, 8;
	cvt.u16.u32 	%rs13034, %r2197;
	ld.local.v2.b32 	{%r2198, %r2199}, [%rd3+56];
	bfe.u32 	%r2200, %r2198, 0, 8;
	cvt.u16.u32 	%rs13033, %r2200;
	bfe.u32 	%r2201, %r2198, 8, 8;
	cvt.u16.u32 	%rs13032, %r2201;
	bfe.u32 	%r2202, %r2198, 16, 8;
	cvt.u16.u32 	%rs13031, %r2202;
	bfe.u32 	%r2203, %r2198, 24, 8;
	cvt.u16.u32 	%rs13030, %r2203;
	bfe.u32 	%r2204, %r2199, 0, 8;
	cvt.u16.u32 	%rs13029, %r2204;
	bfe.u32 	%r2205, %r2199, 8, 8;
	cvt.u16.u32 	%rs13028, %r2205;
	bfe.u32 	%r2206, %r2199, 16, 8;
	cvt.u16.u32 	%rs13027, %r2206;
	bfe.u32 	%r2207, %r2199, 24, 8;
	cvt.u16.u32 	%rs13026, %r2207;
	ld.local.v2.b32 	{%r2208, %r2209}, [%rd3+64];
	bfe.u32 	%r2210, %r2208, 0, 8;
	cvt.u16.u32 	%rs13025, %r2210;
	bfe.u32 	%r2211, %r2208, 8, 8;
	cvt.u16.u32 	%rs13024, %r2211;
	bfe.u32 	%r2212, %r2208, 16, 8;
	cvt.u16.u32 	%rs13023, %r2212;
	bfe.u32 	%r2213, %r2208, 24, 8;
	cvt.u16.u32 	%rs13022, %r2213;
	bfe.u32 	%r2214, %r2209, 0, 8;
	cvt.u16.u32 	%rs13021, %r2214;
	bfe.u32 	%r2215, %r2209, 8, 8;
	cvt.u16.u32 	%rs13020, %r2215;
	bfe.u32 	%r2216, %r2209, 16, 8;
	cvt.u16.u32 	%rs13019, %r2216;
	bfe.u32 	%r2217, %r2209, 24, 8;
	cvt.u16.u32 	%rs13018, %r2217;
	ld.local.v2.b32 	{%r2218, %r2219}, [%rd3+72];
	bfe.u32 	%r2220, %r2218, 0, 8;
	cvt.u16.u32 	%rs13017, %r2220;
	bfe.u32 	%r2221, %r2218, 8, 8;
	cvt.u16.u32 	%rs13016, %r2221;
	bfe.u32 	%r2222, %r2218, 16, 8;
	cvt.u16.u32 	%rs13015, %r2222;
	bfe.u32 	%r2223, %r2218, 24, 8;
	cvt.u16.u32 	%rs13014, %r2223;
	bfe.u32 	%r2224, %r2219, 0, 8;
	cvt.u16.u32 	%rs13013, %r2224;
	bfe.u32 	%r2225, %r2219, 8, 8;
	cvt.u16.u32 	%rs13012, %r2225;
	bfe.u32 	%r2226, %r2219, 16, 8;
	cvt.u16.u32 	%rs13011, %r2226;
	bfe.u32 	%r2227, %r2219, 24, 8;
	cvt.u16.u32 	%rs13010, %r2227;
	ld.local.v2.b32 	{%r2228, %r2229}, [%rd3+80];
	bfe.u32 	%r2230, %r2228, 0, 8;
	cvt.u16.u32 	%rs13009, %r2230;
	bfe.u32 	%r2231, %r2228, 8, 8;
	cvt.u16.u32 	%rs13008, %r2231;
	bfe.u32 	%r2232, %r2228, 16, 8;
	cvt.u16.u32 	%rs13007, %r2232;
	bfe.u32 	%r2233, %r2228, 24, 8;
	cvt.u16.u32 	%rs13006, %r2233;
	bfe.u32 	%r2234, %r2229, 0, 8;
	cvt.u16.u32 	%rs13005, %r2234;
	bfe.u32 	%r2235, %r2229, 8, 8;
	cvt.u16.u32 	%rs13004, %r2235;
	bfe.u32 	%r2236, %r2229, 16, 8;
	cvt.u16.u32 	%rs13003, %r2236;
	bfe.u32 	%r2237, %r2229, 24, 8;
	cvt.u16.u32 	%rs13002, %r2237;
	ld.local.v2.b32 	{%r2238, %r2239}, [%rd3+88];
	bfe.u32 	%r2240, %r2238, 0, 8;
	cvt.u16.u32 	%rs13001, %r2240;
	bfe.u32 	%r2241, %r2238, 8, 8;
	cvt.u16.u32 	%rs13000, %r2241;
	bfe.u32 	%r2242, %r2238, 16, 8;
	cvt.u16.u32 	%rs12999, %r2242;
	bfe.u32 	%r2243, %r2238, 24, 8;
	cvt.u16.u32 	%rs12998, %r2243;
	bfe.u32 	%r2244, %r2239, 0, 8;
	cvt.u16.u32 	%rs12997, %r2244;
	bfe.u32 	%r2245, %r2239, 8, 8;
	cvt.u16.u32 	%rs12996, %r2245;
	bfe.u32 	%r2246, %r2239, 16, 8;
	cvt.u16.u32 	%rs12995, %r2246;
	bfe.u32 	%r2247, %r2239, 24, 8;
	cvt.u16.u32 	%rs12994, %r2247;
	ld.local.v2.b32 	{%r2248, %r2249}, [%rd3+96];
	bfe.u32 	%r2250, %r2248, 0, 8;
	cvt.u16.u32 	%rs12993, %r2250;
	bfe.u32 	%r2251, %r2248, 8, 8;
	cvt.u16.u32 	%rs12992, %r2251;
	bfe.u32 	%r2252, %r2248, 16, 8;
	cvt.u16.u32 	%rs12991, %r2252;
	bfe.u32 	%r2253, %r2248, 24, 8;
	cvt.u16.u32 	%rs12990, %r2253;
	bfe.u32 	%r2254, %r2249, 0, 8;
	cvt.u16.u32 	%rs12989, %r2254;
	bfe.u32 	%r2255, %r2249, 8, 8;
	cvt.u16.u32 	%rs12988, %r2255;
	bfe.u32 	%r2256, %r2249, 16, 8;
	cvt.u16.u32 	%rs12987, %r2256;
	bfe.u32 	%r2257, %r2249, 24, 8;
	cvt.u16.u32 	%rs12986, %r2257;
	ld.local.v2.b32 	{%r2258, %r2259}, [%rd3+104];
	bfe.u32 	%r2260, %r2258, 0, 8;
	cvt.u16.u32 	%rs12985, %r2260;
	bfe.u32 	%r2261, %r2258, 8, 8;
	cvt.u16.u32 	%rs12984, %r2261;
	bfe.u32 	%r2262, %r2258, 16, 8;
	cvt.u16.u32 	%rs12983, %r2262;
	bfe.u32 	%r2263, %r2258, 24, 8;
	cvt.u16.u32 	%rs12982, %r2263;
	bfe.u32 	%r2264, %r2259, 0, 8;
	cvt.u16.u32 	%rs12981, %r2264;
	bfe.u32 	%r2265, %r2259, 8, 8;
	cvt.u16.u32 	%rs12980, %r2265;
	bfe.u32 	%r2266, %r2259, 16, 8;
	cvt.u16.u32 	%rs12979, %r2266;
	bfe.u32 	%r2267, %r2259, 24, 8;
	cvt.u16.u32 	%rs12978, %r2267;
	ld.local.v2.b32 	{%r2268, %r2269}, [%rd3+112];
	bfe.u32 	%r2270, %r2268, 0, 8;
	cvt.u16.u32 	%rs12977, %r2270;
	bfe.u32 	%r2271, %r2268, 8, 8;
	cvt.u16.u32 	%rs12976, %r2271;
	bfe.u32 	%r2272, %r2268, 16, 8;
	cvt.u16.u32 	%rs12975, %r2272;
	bfe.u32 	%r2273, %r2268, 24, 8;
	cvt.u16.u32 	%rs12974, %r2273;
	bfe.u32 	%r2274, %r2269, 0, 8;
	cvt.u16.u32 	%rs12973, %r2274;
	bfe.u32 	%r2275, %r2269, 8, 8;
	cvt.u16.u32 	%rs12972, %r2275;
	bfe.u32 	%r2276, %r2269, 16, 8;
	cvt.u16.u32 	%rs12971, %r2276;
	bfe.u32 	%r2277, %r2269, 24, 8;
	cvt.u16.u32 	%rs12970, %r2277;
	ld.local.v2.b32 	{%r2278, %r2279}, [%rd3+120];
	bfe.u32 	%r2280, %r2278, 0, 8;
	cvt.u16.u32 	%rs12969, %r2280;
	bfe.u32 	%r2281, %r2278, 8, 8;
	cvt.u16.u32 	%rs12968, %r2281;
	bfe.u32 	%r2282, %r2278, 16, 8;
	cvt.u16.u32 	%rs12967, %r2282;
	bfe.u32 	%r2283, %r2278, 24, 8;
	cvt.u16.u32 	%rs12966, %r2283;
	bfe.u32 	%r2284, %r2279, 0, 8;
	cvt.u16.u32 	%rs12965, %r2284;
	bfe.u32 	%r2285, %r2279, 8, 8;
	cvt.u16.u32 	%rs12964, %r2285;
	bfe.u32 	%r2286, %r2279, 16, 8;
	cvt.u16.u32 	%rs12963, %r2286;
	bfe.u32 	%r2287, %r2279, 24, 8;
	cvt.u16.u32 	%rs12962, %r2287;
	ld.local.v2.b32 	{%r2288, %r2289}, [%rd3+128];
	bfe.u32 	%r2290, %r2288, 0, 8;
	cvt.u16.u32 	%rs12961, %r2290;
	bfe.u32 	%r2291, %r2288, 8, 8;
	cvt.u16.u32 	%rs12960, %r2291;
	bfe.u32 	%r2292, %r2288, 16, 8;
	cvt.u16.u32 	%rs12959, %r2292;
	bfe.u32 	%r2293, %r2288, 24, 8;
	cvt.u16.u32 	%rs12958, %r2293;
	bfe.u32 	%r2294, %r2289, 0, 8;
	cvt.u16.u32 	%rs12957, %r2294;
	bfe.u32 	%r2295, %r2289, 8, 8;
	cvt.u16.u32 	%rs12956, %r2295;
	bfe.u32 	%r2296, %r2289, 16, 8;
	cvt.u16.u32 	%rs12955, %r2296;
	bfe.u32 	%r2297, %r2289, 24, 8;
	cvt.u16.u32 	%rs12954, %r2297;
	ld.local.v2.b32 	{%r2298, %r2299}, [%rd3+136];
	bfe.u32 	%r2300, %r2298, 0, 8;
	cvt.u16.u32 	%rs12953, %r2300;
	bfe.u32 	%r2301, %r2298, 8, 8;
	cvt.u16.u32 	%rs12952, %r2301;
	bfe.u32 	%r2302, %r2298, 16, 8;
	cvt.u16.u32 	%rs12951, %r2302;
	bfe.u32 	%r2303, %r2298, 24, 8;
	cvt.u16.u32 	%rs12950, %r2303;
	bfe.u32 	%r2304, %r2299, 0, 8;
	cvt.u16.u32 	%rs12949, %r2304;
	bfe.u32 	%r2305, %r2299, 8, 8;
	cvt.u16.u32 	%rs12948, %r2305;
	bfe.u32 	%r2306, %r2299, 16, 8;
	cvt.u16.u32 	%rs12947, %r2306;
	bfe.u32 	%r2307, %r2299, 24, 8;
	cvt.u16.u32 	%rs12946, %r2307;
	ld.local.v2.b32 	{%r2308, %r2309}, [%rd3+144];
	bfe.u32 	%r2310, %r2308, 0, 8;
	cvt.u16.u32 	%rs12945, %r2310;
	bfe.u32 	%r2311, %r2308, 8, 8;
	cvt.u16.u32 	%rs12944, %r2311;
	bfe.u32 	%r2312, %r2308, 16, 8;
	cvt.u16.u32 	%rs12943, %r2312;
	bfe.u32 	%r2313, %r2308, 24, 8;
	cvt.u16.u32 	%rs12942, %r2313;
	bfe.u32 	%r2314, %r2309, 0, 8;
	cvt.u16.u32 	%rs12941, %r2314;
	bfe.u32 	%r2315, %r2309, 8, 8;
	cvt.u16.u32 	%rs12940, %r2315;
	bfe.u32 	%r2316, %r2309, 16, 8;
	cvt.u16.u32 	%rs12939, %r2316;
	bfe.u32 	%r2317, %r2309, 24, 8;
	cvt.u16.u32 	%rs12938, %r2317;
	ld.local.v2.b32 	{%r2318, %r2319}, [%rd3+152];
	bfe.u32 	%r2320, %r2318, 0, 8;
	cvt.u16.u32 	%rs12937, %r2320;
	bfe.u32 	%r2321, %r2318, 8, 8;
	cvt.u16.u32 	%rs12936, %r2321;
	bfe.u32 	%r2322, %r2318, 16, 8;
	cvt.u16.u32 	%rs12935, %r2322;
	bfe.u32 	%r2323, %r2318, 24, 8;
	cvt.u16.u32 	%rs12934, %r2323;
	bfe.u32 	%r2324, %r2319, 0, 8;
	cvt.u16.u32 	%rs12933, %r2324;
	bfe.u32 	%r2325, %r2319, 8, 8;
	cvt.u16.u32 	%rs12932, %r2325;
	bfe.u32 	%r2326, %r2319, 16, 8;
	cvt.u16.u32 	%rs12931, %r2326;
	bfe.u32 	%r2327, %r2319, 24, 8;
	cvt.u16.u32 	%rs12930, %r2327;
	ld.local.v2.b32 	{%r2328, %r2329}, [%rd3+160];
	bfe.u32 	%r2330, %r2328, 0, 8;
	cvt.u16.u32 	%rs12929, %r2330;
	bfe.u32 	%r2331, %r2328, 8, 8;
	cvt.u16.u32 	%rs12928, %r2331;
	bfe.u32 	%r2332, %r2328, 16, 8;
	cvt.u16.u32 	%rs12927, %r2332;
	bfe.u32 	%r2333, %r2328, 24, 8;
	cvt.u16.u32 	%rs12926, %r2333;
	bfe.u32 	%r2334, %r2329, 0, 8;
	cvt.u16.u32 	%rs12925, %r2334;
	bfe.u32 	%r2335, %r2329, 8, 8;
	cvt.u16.u32 	%rs12924, %r2335;
	bfe.u32 	%r2336, %r2329, 16, 8;
	cvt.u16.u32 	%rs12923, %r2336;
	bfe.u32 	%r2337, %r2329, 24, 8;
	cvt.u16.u32 	%rs12922, %r2337;
	ld.local.v2.b32 	{%r2338, %r2339}, [%rd3+168];
	bfe.u32 	%r2340, %r2338, 0, 8;
	cvt.u16.u32 	%rs12921, %r2340;
	bfe.u32 	%r2341, %r2338, 8, 8;
	cvt.u16.u32 	%rs12920, %r2341;
	bfe.u32 	%r2342, %r2338, 16, 8;
	cvt.u16.u32 	%rs12919, %r2342;
	bfe.u32 	%r2343, %r2338, 24, 8;
	cvt.u16.u32 	%rs12918, %r2343;
	bfe.u32 	%r2344, %r2339, 0, 8;
	cvt.u16.u32 	%rs12917, %r2344;
	bfe.u32 	%r2345, %r2339, 8, 8;
	cvt.u16.u32 	%rs12916, %r2345;
	bfe.u32 	%r2346, %r2339, 16, 8;
	cvt.u16.u32 	%rs12915, %r2346;
	bfe.u32 	%r2347, %r2339, 24, 8;
	cvt.u16.u32 	%rs12914, %r2347;
	ld.local.v2.b32 	{%r2348, %r2349}, [%rd3+176];
	bfe.u32 	%r2350, %r2348, 0, 8;
	cvt.u16.u32 	%rs12913, %r2350;
	bfe.u32 	%r2351, %r2348, 8, 8;
	cvt.u16.u32 	%rs12912, %r2351;
	bfe.u32 	%r2352, %r2348, 16, 8;
	cvt.u16.u32 	%rs12911, %r2352;
	bfe.u32 	%r2353, %r2348, 24, 8;
	cvt.u16.u32 	%rs12910, %r2353;
	bfe.u32 	%r2354, %r2349, 0, 8;
	cvt.u16.u32 	%rs12909, %r2354;
	bfe.u32 	%r2355, %r2349, 8, 8;
	cvt.u16.u32 	%rs12908, %r2355;
	bfe.u32 	%r2356, %r2349, 16, 8;
	cvt.u16.u32 	%rs12907, %r2356;
	bfe.u32 	%r2357, %r2349, 24, 8;
	cvt.u16.u32 	%rs12906, %r2357;
	ld.local.v2.b32 	{%r2358, %r2359}, [%rd3+184];
	bfe.u32 	%r2360, %r2358, 0, 8;
	cvt.u16.u32 	%rs12905, %r2360;
	bfe.u32 	%r2361, %r2358, 8, 8;
	cvt.u16.u32 	%rs12904, %r2361;
	bfe.u32 	%r2362, %r2358, 16, 8;
	cvt.u16.u32 	%rs12903, %r2362;
	bfe.u32 	%r2363, %r2358, 24, 8;
	cvt.u16.u32 	%rs12902, %r2363;
	bfe.u32 	%r2364, %r2359, 0, 8;
	cvt.u16.u32 	%rs12901, %r2364;
	bfe.u32 	%r2365, %r2359, 8, 8;
	cvt.u16.u32 	%rs12900, %r2365;
	bfe.u32 	%r2366, %r2359, 16, 8;
	cvt.u16.u32 	%rs12899, %r2366;
	bfe.u32 	%r2367, %r2359, 24, 8;
	cvt.u16.u32 	%rs12898, %r2367;
	ld.local.v2.b32 	{%r2368, %r2369}, [%rd3+192];
	bfe.u32 	%r2370, %r2368, 0, 8;
	cvt.u16.u32 	%rs12897, %r2370;
	bfe.u32 	%r2371, %r2368, 8, 8;
	cvt.u16.u32 	%rs12896, %r2371;
	bfe.u32 	%r2372, %r2368, 16, 8;
	cvt.u16.u32 	%rs12895, %r2372;
	bfe.u32 	%r2373, %r2368, 24, 8;
	cvt.u16.u32 	%rs12894, %r2373;
	bfe.u32 	%r2374, %r2369, 0, 8;
	cvt.u16.u32 	%rs12893, %r2374;
	bfe.u32 	%r2375, %r2369, 8, 8;
	cvt.u16.u32 	%rs12892, %r2375;
	bfe.u32 	%r2376, %r2369, 16, 8;
	cvt.u16.u32 	%rs12891, %r2376;
	bfe.u32 	%r2377, %r2369, 24, 8;
	cvt.u16.u32 	%rs12890, %r2377;
	ld.local.v2.b32 	{%r2378, %r2379}, [%rd3+200];
	bfe.u32 	%r2380, %r2378, 0, 8;
	cvt.u16.u32 	%rs12889, %r2380;
	bfe.u32 	%r2381, %r2378, 8, 8;
	cvt.u16.u32 	%rs12888, %r2381;
	bfe.u32 	%r2382, %r2378, 16, 8;
	cvt.u16.u32 	%rs12887, %r2382;
	bfe.u32 	%r2383, %r2378, 24, 8;
	cvt.u16.u32 	%rs12886, %r2383;
	bfe.u32 	%r2384, %r2379, 0, 8;
	cvt.u16.u32 	%rs12885, %r2384;
	bfe.u32 	%r2385, %r2379, 8, 8;
	cvt.u16.u32 	%rs12884, %r2385;
	bfe.u32 	%r2386, %r2379, 16, 8;
	cvt.u16.u32 	%rs12883, %r2386;
	bfe.u32 	%r2387, %r2379, 24, 8;
	cvt.u16.u32 	%rs12882, %r2387;
	ld.local.v2.b32 	{%r2388, %r2389}, [%rd3+208];
	bfe.u32 	%r2390, %r2388, 0, 8;
	cvt.u16.u32 	%rs12881, %r2390;
	bfe.u32 	%r2391, %r2388, 8, 8;
	cvt.u16.u32 	%rs12880, %r2391;
	bfe.u32 	%r2392, %r2388, 16, 8;
	cvt.u16.u32 	%rs12879, %r2392;
	bfe.u32 	%r2393, %r2388, 24, 8;
	cvt.u16.u32 	%rs12878, %r2393;
	bfe.u32 	%r2394, %r2389, 0, 8;
	cvt.u16.u32 	%rs12877, %r2394;
	bfe.u32 	%r2395, %r2389, 8, 8;
	cvt.u16.u32 	%rs12876, %r2395;
	bfe.u32 	%r2396, %r2389, 16, 8;
	cvt.u16.u32 	%rs12875, %r2396;
	bfe.u32 	%r2397, %r2389, 24, 8;
	cvt.u16.u32 	%rs12874, %r2397;
	ld.local.v2.b32 	{%r2398, %r2399}, [%rd3+216];
	bfe.u32 	%r2400, %r2398, 0, 8;
	cvt.u16.u32 	%rs12873, %r2400;
	bfe.u32 	%r2401, %r2398, 8, 8;
	cvt.u16.u32 	%rs12872, %r2401;
	bfe.u32 	%r2402, %r2398, 16, 8;
	cvt.u16.u32 	%rs12871, %r2402;
	bfe.u32 	%r2403, %r2398, 24, 8;
	cvt.u16.u32 	%rs12870, %r2403;
	bfe.u32 	%r2404, %r2399, 0, 8;
	cvt.u16.u32 	%rs12869, %r2404;
	bfe.u32 	%r2405, %r2399, 8, 8;
	cvt.u16.u32 	%rs12868, %r2405;
	bfe.u32 	%r2406, %r2399, 16, 8;
	cvt.u16.u32 	%rs12867, %r2406;
	bfe.u32 	%r2407, %r2399, 24, 8;
	cvt.u16.u32 	%rs12866, %r2407;
	ld.local.v2.b32 	{%r2408, %r2409}, [%rd3+224];
	bfe.u32 	%r2410, %r2408, 0, 8;
	cvt.u16.u32 	%rs12865, %r2410;
	bfe.u32 	%r2411, %r2408, 8, 8;
	cvt.u16.u32 	%rs12864, %r2411;
	bfe.u32 	%r2412, %r2408, 16, 8;
	cvt.u16.u32 	%rs12863, %r2412;
	bfe.u32 	%r2413, %r2408, 24, 8;
	cvt.u16.u32 	%rs12862, %r2413;
	bfe.u32 	%r2414, %r2409, 0, 8;
	cvt.u16.u32 	%rs12861, %r2414;
	bfe.u32 	%r2415, %r2409, 8, 8;
	cvt.u16.u32 	%rs12860, %r2415;
	bfe.u32 	%r2416, %r2409, 16, 8;
	cvt.u16.u32 	%rs12859, %r2416;
	bfe.u32 	%r2417, %r2409, 24, 8;
	cvt.u16.u32 	%rs12858, %r2417;
	ld.local.v2.b32 	{%r2418, %r2419}, [%rd3+232];
	bfe.u32 	%r2420, %r2418, 0, 8;
	cvt.u16.u32 	%rs12857, %r2420;
	bfe.u32 	%r2421, %r2418, 8, 8;
	cvt.u16.u32 	%rs12856, %r2421;
	bfe.u32 	%r2422, %r2418, 16, 8;
	cvt.u16.u32 	%rs12855, %r2422;
	bfe.u32 	%r2423, %r2418, 24, 8;
	cvt.u16.u32 	%rs12854, %r2423;
	bfe.u32 	%r2424, %r2419, 0, 8;
	cvt.u16.u32 	%rs12853, %r2424;
	bfe.u32 	%r2425, %r2419, 8, 8;
	cvt.u16.u32 	%rs12852, %r2425;
	bfe.u32 	%r2426, %r2419, 16, 8;
	cvt.u16.u32 	%rs12851, %r2426;
	bfe.u32 	%r2427, %r2419, 24, 8;
	cvt.u16.u32 	%rs12850, %r2427;
	ld.local.v2.b32 	{%r2428, %r2429}, [%rd3+240];
	bfe.u32 	%r2430, %r2428, 0, 8;
	cvt.u16.u32 	%rs12849, %r2430;
	bfe.u32 	%r2431, %r2428, 8, 8;
	cvt.u16.u32 	%rs12848, %r2431;
	bfe.u32 	%r2432, %r2428, 16, 8;
	cvt.u16.u32 	%rs12847, %r2432;
	bfe.u32 	%r2433, %r2428, 24, 8;
	cvt.u16.u32 	%rs12846, %r2433;
	bfe.u32 	%r2434, %r2429, 0, 8;
	cvt.u16.u32 	%rs12845, %r2434;
	bfe.u32 	%r2435, %r2429, 8, 8;
	cvt.u16.u32 	%rs12844, %r2435;
	bfe.u32 	%r2436, %r2429, 16, 8;
	cvt.u16.u32 	%rs12843, %r2436;
	bfe.u32 	%r2437, %r2429, 24, 8;
	cvt.u16.u32 	%rs12842, %r2437;
	ld.local.v2.b32 	{%r2438, %r2439}, [%rd3+248];
	bfe.u32 	%r2440, %r2438, 0, 8;
	cvt.u16.u32 	%rs12841, %r2440;
	bfe.u32 	%r2441, %r2438, 8, 8;
	cvt.u16.u32 	%rs12840, %r2441;
	bfe.u32 	%r2442, %r2438, 16, 8;
	cvt.u16.u32 	%rs12839, %r2442;
	bfe.u32 	%r2443, %r2438, 24, 8;
	cvt.u16.u32 	%rs12838, %r2443;
	bfe.u32 	%r2444, %r2439, 0, 8;
	cvt.u16.u32 	%rs12837, %r2444;
	bfe.u32 	%r2445, %r2439, 8, 8;
	cvt.u16.u32 	%rs12836, %r2445;
	bfe.u32 	%r2446, %r2439, 16, 8;
	cvt.u16.u32 	%rs12835, %r2446;
	bfe.u32 	%r2447, %r2439, 24, 8;
	cvt.u16.u32 	%rs12834, %r2447;
	ld.local.v2.b32 	{%r2448, %r2449}, [%rd3+256];
	bfe.u32 	%r2450, %r2448, 0, 8;
	cvt.u16.u32 	%rs12833, %r2450;
	bfe.u32 	%r2451, %r2448, 8, 8;
	cvt.u16.u32 	%rs12832, %r2451;
	bfe.u32 	%r2452, %r2448, 16, 8;
	cvt.u16.u32 	%rs12831, %r2452;
	bfe.u32 	%r2453, %r2448, 24, 8;
	cvt.u16.u32 	%rs12830, %r2453;
	bfe.u32 	%r2454, %r2449, 0, 8;
	cvt.u16.u32 	%rs12829, %r2454;
	bfe.u32 	%r2455, %r2449, 8, 8;
	cvt.u16.u32 	%rs12828, %r2455;
	bfe.u32 	%r2456, %r2449, 16, 8;
	cvt.u16.u32 	%rs12827, %r2456;
	bfe.u32 	%r2457, %r2449, 24, 8;
	cvt.u16.u32 	%rs12826, %r2457;
	ld.local.v2.b32 	{%r2458, %r2459}, [%rd3+264];
	bfe.u32 	%r2460, %r2458, 0, 8;
	cvt.u16.u32 	%rs12825, %r2460;
	bfe.u32 	%r2461, %r2458, 8, 8;
	cvt.u16.u32 	%rs12824, %r2461;
	bfe.u32 	%r2462, %r2458, 16, 8;
	cvt.u16.u32 	%rs12823, %r2462;
	bfe.u32 	%r2463, %r2458, 24, 8;
	cvt.u16.u32 	%rs12822, %r2463;
	bfe.u32 	%r2464, %r2459, 0, 8;
	cvt.u16.u32 	%rs12821, %r2464;
	bfe.u32 	%r2465, %r2459, 8, 8;
	cvt.u16.u32 	%rs12820, %r2465;
	bfe.u32 	%r2466, %r2459, 16, 8;
	cvt.u16.u32 	%rs12819, %r2466;
	bfe.u32 	%r2467, %r2459, 24, 8;
	cvt.u16.u32 	%rs12818, %r2467;
	add.s32 	%r27884, %r27884, 192;
	sub.s32 	%r2468, %r27802, %r27883;
	setp.lt.s32 	%p14, %r27884, %r2468;
	@%p14 bra 	$L__BB6_99;
$L__BB6_105:
	// begin inline asm
	mov.u32 %r2469, %laneid;
	// end inline asm
	cvt.u32.u16 	%r2810, %rs13073;
	and.b32  	%r2811, %r2810, 255;
	and.b16  	%rs11598, %rs13072, 255;
	mul.wide.u16 	%r2812, %rs11598, 256;
	or.b32  	%r2813, %r2812, %r2811;
	cvt.u32.u16 	%r2814, %rs13071;
	shl.b32 	%r2815, %r2814, 16;
	and.b32  	%r2816, %r2815, 16711680;
	or.b32  	%r2817, %r2813, %r2816;
	cvt.u32.u16 	%r2818, %rs13070;
	shl.b32 	%r2819, %r2818, 24;
	or.b32  	%r2491, %r2817, %r2819;
	cvt.u32.u16 	%r2820, %rs13069;
	and.b32  	%r2821, %r2820, 255;
	and.b16  	%rs11599, %rs13068, 255;
	mul.wide.u16 	%r2822, %rs11599, 256;
	or.b32  	%r2823, %r2822, %r2821;
	cvt.u32.u16 	%r2824, %rs13067;
	shl.b32 	%r2825, %r2824, 16;
	and.b32  	%r2826, %r2825, 16711680;
	or.b32  	%r2827, %r2823, %r2826;
	cvt.u32.u16 	%r2828, %rs13066;
	shl.b32 	%r2829, %r2828, 24;
	or.b32  	%r2496, %r2827, %r2829;
	cvt.u32.u16 	%r2830, %rs13065;
	and.b32  	%r2831, %r2830, 255;
	and.b16  	%rs11600, %rs13064, 255;
	mul.wide.u16 	%r2832, %rs11600, 256;
	or.b32  	%r2833, %r2832, %r2831;
	cvt.u32.u16 	%r2834, %rs13063;
	shl.b32 	%r2835, %r2834, 16;
	and.b32  	%r2836, %r2835, 16711680;
	or.b32  	%r2837, %r2833, %r2836;
	cvt.u32.u16 	%r2838, %rs13062;
	shl.b32 	%r2839, %r2838, 24;
	or.b32  	%r2501, %r2837, %r2839;
	cvt.u32.u16 	%r2840, %rs13061;
	and.b32  	%r2841, %r2840, 255;
	and.b16  	%rs11601, %rs13060, 255;
	mul.wide.u16 	%r2842, %rs11601, 256;
	or.b32  	%r2843, %r2842, %r2841;
	cvt.u32.u16 	%r2844, %rs13059;
	shl.b32 	%r2845, %r2844, 16;
	and.b32  	%r2846, %r2845, 16711680;
	or.b32  	%r2847, %r2843, %r2846;
	cvt.u32.u16 	%r2848, %rs13058;
	shl.b32 	%r2849, %r2848, 24;
	or.b32  	%r2506, %r2847, %r2849;
	cvt.u32.u16 	%r2850, %rs13057;
	and.b32  	%r2851, %r2850, 255;
	and.b16  	%rs11602, %rs13056, 255;
	mul.wide.u16 	%r2852, %rs11602, 256;
	or.b32  	%r2853, %r2852, %r2851;
	cvt.u32.u16 	%r2854, %rs13055;
	shl.b32 	%r2855, %r2854, 16;
	and.b32  	%r2856, %r2855, 16711680;
	or.b32  	%r2857, %r2853, %r2856;
	cvt.u32.u16 	%r2858, %rs13054;
	shl.b32 	%r2859, %r2858, 24;
	or.b32  	%r2511, %r2857, %r2859;
	cvt.u32.u16 	%r2860, %rs13053;
	and.b32  	%r2861, %r2860, 255;
	and.b16  	%rs11603, %rs13052, 255;
	mul.wide.u16 	%r2862, %rs11603, 256;
	or.b32  	%r2863, %r2862, %r2861;
	cvt.u32.u16 	%r2864, %rs13051;
	shl.b32 	%r2865, %r2864, 16;
	and.b32  	%r2866, %r2865, 16711680;
	or.b32  	%r2867, %r2863, %r2866;
	cvt.u32.u16 	%r2868, %rs13050;
	shl.b32 	%r2869, %r2868, 24;
	or.b32  	%r2516, %r2867, %r2869;
	cvt.u32.u16 	%r2870, %rs13049;
	and.b32  	%r2871, %r2870, 255;
	and.b16  	%rs11604, %rs13048, 255;
	mul.wide.u16 	%r2872, %rs11604, 256;
	or.b32  	%r2873, %r2872, %r2871;
	cvt.u32.u16 	%r2874, %rs13047;
	shl.b32 	%r2875, %r2874, 16;
	and.b32  	%r2876, %r2875, 16711680;
	or.b32  	%r2877, %r2873, %r2876;
	cvt.u32.u16 	%r2878, %rs13046;
	shl.b32 	%r2879, %r2878, 24;
	or.b32  	%r2521, %r2877, %r2879;
	cvt.u32.u16 	%r2880, %rs13045;
	and.b32  	%r2881, %r2880, 255;
	and.b16  	%rs11605, %rs13044, 255;
	mul.wide.u16 	%r2882, %rs11605, 256;
	or.b32  	%r2883, %r2882, %r2881;
	cvt.u32.u16 	%r2884, %rs13043;
	shl.b32 	%r2885, %r2884, 16;
	and.b32  	%r2886, %r2885, 16711680;
	or.b32  	%r2887, %r2883, %r2886;
	cvt.u32.u16 	%r2888, %rs13042;
	shl.b32 	%r2889, %r2888, 24;
	or.b32  	%r2526, %r2887, %r2889;
	cvt.u32.u16 	%r2890, %rs13041;
	and.b32  	%r2891, %r2890, 255;
	and.b16  	%rs11606, %rs13040, 255;
	mul.wide.u16 	%r2892, %rs11606, 256;
	or.b32  	%r2893, %r2892, %r2891;
	cvt.u32.u16 	%r2894, %rs13039;
	shl.b32 	%r2895, %r2894, 16;
	and.b32  	%r2896, %r2895, 16711680;
	or.b32  	%r2897, %r2893, %r2896;
	cvt.u32.u16 	%r2898, %rs13038;
	shl.b32 	%r2899, %r2898, 24;
	or.b32  	%r2531, %r2897, %r2899;
	cvt.u32.u16 	%r2900, %rs13037;
	and.b32  	%r2901, %r2900, 255;
	and.b16  	%rs11607, %rs13036, 255;
	mul.wide.u16 	%r2902, %rs11607, 256;
	or.b32  	%r2903, %r2902, %r2901;
	cvt.u32.u16 	%r2904, %rs13035;
	shl.b32 	%r2905, %r2904, 16;
	and.b32  	%r2906, %r2905, 16711680;
	or.b32  	%r2907, %r2903, %r2906;
	cvt.u32.u16 	%r2908, %rs13034;
	shl.b32 	%r2909, %r2908, 24;
	or.b32  	%r2536, %r2907, %r2909;
	cvt.u32.u16 	%r2910, %rs13033;
	and.b32  	%r2911, %r2910, 255;
	and.b16  	%rs11608, %rs13032, 255;
	mul.wide.u16 	%r2912, %rs11608, 256;
	or.b32  	%r2913, %r2912, %r2911;
	cvt.u32.u16 	%r2914, %rs13031;
	shl.b32 	%r2915, %r2914, 16;
	and.b32  	%r2916, %r2915, 16711680;
	or.b32  	%r2917, %r2913, %r2916;
	cvt.u32.u16 	%r2918, %rs13030;
	shl.b32 	%r2919, %r2918, 24;
	or.b32  	%r2541, %r2917, %r2919;
	cvt.u32.u16 	%r2920, %rs13029;
	and.b32  	%r2921, %r2920, 255;
	and.b16  	%rs11609, %rs13028, 255;
	mul.wide.u16 	%r2922, %rs11609, 256;
	or.b32  	%r2923, %r2922, %r2921;
	cvt.u32.u16 	%r2924, %rs13027;
	shl.b32 	%r2925, %r2924, 16;
	and.b32  	%r2926, %r2925, 16711680;
	or.b32  	%r2927, %r2923, %r2926;
	cvt.u32.u16 	%r2928, %rs13026;
	shl.b32 	%r2929, %r2928, 24;
	or.b32  	%r2546, %r2927, %r2929;
	cvt.u32.u16 	%r2930, %rs13025;
	and.b32  	%r2931, %r2930, 255;
	and.b16  	%rs11610, %rs13024, 255;
	mul.wide.u16 	%r2932, %rs11610, 256;
	or.b32  	%r2933, %r2932, %r2931;
	cvt.u32.u16 	%r2934, %rs13023;
	shl.b32 	%r2935, %r2934, 16;
	and.b32  	%r2936, %r2935, 16711680;
	or.b32  	%r2937, %r2933, %r2936;
	cvt.u32.u16 	%r2938, %rs13022;
	shl.b32 	%r2939, %r2938, 24;
	or.b32  	%r2551, %r2937, %r2939;
	cvt.u32.u16 	%r2940, %rs13021;
	and.b32  	%r2941, %r2940, 255;
	and.b16  	%rs11611, %rs13020, 255;
	mul.wide.u16 	%r2942, %rs11611, 256;
	or.b32  	%r2943, %r2942, %r2941;
	cvt.u32.u16 	%r2944, %rs13019;
	shl.b32 	%r2945, %r2944, 16;
	and.b32  	%r2946, %r2945, 16711680;
	or.b32  	%r2947, %r2943, %r2946;
	cvt.u32.u16 	%r2948, %rs13018;
	shl.b32 	%r2949, %r2948, 24;
	or.b32  	%r2556, %r2947, %r2949;
	cvt.u32.u16 	%r2950, %rs13017;
	and.b32  	%r2951, %r2950, 255;
	and.b16  	%rs11612, %rs13016, 255;
	mul.wide.u16 	%r2952, %rs11612, 256;
	or.b32  	%r2953, %r2952, %r2951;
	cvt.u32.u16 	%r2954, %rs13015;
	shl.b32 	%r2955, %r2954, 16;
	and.b32  	%r2956, %r2955, 16711680;
	or.b32  	%r2957, %r2953, %r2956;
	cvt.u32.u16 	%r2958, %rs13014;
	shl.b32 	%r2959, %r2958, 24;
	or.b32  	%r2561, %r2957, %r2959;
	cvt.u32.u16 	%r2960, %rs13013;
	and.b32  	%r2961, %r2960, 255;
	and.b16  	%rs11613, %rs13012, 255;
	mul.wide.u16 	%r2962, %rs11613, 256;
	or.b32  	%r2963, %r2962, %r2961;
	cvt.u32.u16 	%r2964, %rs13011;
	shl.b32 	%r2965, %r2964, 16;
	and.b32  	%r2966, %r2965, 16711680;
	or.b32  	%r2967, %r2963, %r2966;
	cvt.u32.u16 	%r2968, %rs13010;
	shl.b32 	%r2969, %r2968, 24;
	or.b32  	%r2566, %r2967, %r2969;
	cvt.u32.u16 	%r2970, %rs13009;
	and.b32  	%r2971, %r2970, 255;
	and.b16  	%rs11614, %rs13008, 255;
	mul.wide.u16 	%r2972, %rs11614, 256;
	or.b32  	%r2973, %r2972, %r2971;
	cvt.u32.u16 	%r2974, %rs13007;
	shl.b32 	%r2975, %r2974, 16;
	and.b32  	%r2976, %r2975, 16711680;
	or.b32  	%r2977, %r2973, %r2976;
	cvt.u32.u16 	%r2978, %rs13006;
	shl.b32 	%r2979, %r2978, 24;
	or.b32  	%r2571, %r2977, %r2979;
	cvt.u32.u16 	%r2980, %rs13005;
	and.b32  	%r2981, %r2980, 255;
	and.b16  	%rs11615, %rs13004, 255;
	mul.wide.u16 	%r2982, %rs11615, 256;
	or.b32  	%r2983, %r2982, %r2981;
	cvt.u32.u16 	%r2984, %rs13003;
	shl.b32 	%r2985, %r2984, 16;
	and.b32  	%r2986, %r2985, 16711680;
	or.b32  	%r2987, %r2983, %r2986;
	cvt.u32.u16 	%r2988, %rs13002;
	shl.b32 	%r2989, %r2988, 24;
	or.b32  	%r2576, %r2987, %r2989;
	cvt.u32.u16 	%r2990, %rs13001;
	and.b32  	%r2991, %r2990, 255;
	and.b16  	%rs11616, %rs13000, 255;
	mul.wide.u16 	%r2992, %rs11616, 256;
	or.b32  	%r2993, %r2992, %r2991;
	cvt.u32.u16 	%r2994, %rs12999;
	shl.b32 	%r2995, %r2994, 16;
	and.b32  	%r2996, %r2995, 16711680;
	or.b32  	%r2997, %r2993, %r2996;
	cvt.u32.u16 	%r2998, %rs12998;
	shl.b32 	%r2999, %r2998, 24;
	or.b32  	%r2581, %r2997, %r2999;
	cvt.u32.u16 	%r3000, %rs12997;
	and.b32  	%r3001, %r3000, 255;
	and.b16  	%rs11617, %rs12996, 255;
	mul.wide.u16 	%r3002, %rs11617, 256;
	or.b32  	%r3003, %r3002, %r3001;
	cvt.u32.u16 	%r3004, %rs12995;
	shl.b32 	%r3005, %r3004, 16;
	and.b32  	%r3006, %r3005, 16711680;
	or.b32  	%r3007, %r3003, %r3006;
	cvt.u32.u16 	%r3008, %rs12994;
	shl.b32 	%r3009, %r3008, 24;
	or.b32  	%r2586, %r3007, %r3009;
	cvt.u32.u16 	%r3010, %rs12993;
	and.b32  	%r3011, %r3010, 255;
	and.b16  	%rs11618, %rs12992, 255;
	mul.wide.u16 	%r3012, %rs11618, 256;
	or.b32  	%r3013, %r3012, %r3011;
	cvt.u32.u16 	%r3014, %rs12991;
	shl.b32 	%r3015, %r3014, 16;
	and.b32  	%r3016, %r3015, 16711680;
	or.b32  	%r3017, %r3013, %r3016;
	cvt.u32.u16 	%r3018, %rs12990;
	shl.b32 	%r3019, %r3018, 24;
	or.b32  	%r2591, %r3017, %r3019;
	cvt.u32.u16 	%r3020, %rs12989;
	and.b32  	%r3021, %r3020, 255;
	and.b16  	%rs11619, %rs12988, 255;
	mul.wide.u16 	%r3022, %rs11619, 256;
	or.b32  	%r3023, %r3022, %r3021;
	cvt.u32.u16 	%r3024, %rs12987;
	shl.b32 	%r3025, %r3024, 16;
	and.b32  	%r3026, %r3025, 16711680;
	or.b32  	%r3027, %r3023, %r3026;
	cvt.u32.u16 	%r3028, %rs12986;
	shl.b32 	%r3029, %r3028, 24;
	or.b32  	%r2596, %r3027, %r3029;
	cvt.u32.u16 	%r3030, %rs12985;
	and.b32  	%r3031, %r3030, 255;
	and.b16  	%rs11620, %rs12984, 255;
	mul.wide.u16 	%r3032, %rs11620, 256;
	or.b32  	%r3033, %r3032, %r3031;
	cvt.u32.u16 	%r3034, %rs12983;
	shl.b32 	%r3035, %r3034, 16;
	and.b32  	%r3036, %r3035, 16711680;
	or.b32  	%r3037, %r3033, %r3036;
	cvt.u32.u16 	%r3038, %rs12982;
	shl.b32 	%r3039, %r3038, 24;
	or.b32  	%r2601, %r3037, %r3039;
	cvt.u32.u16 	%r3040, %rs12981;
	and.b32  	%r3041, %r3040, 255;
	and.b16  	%rs11621, %rs12980, 255;
	mul.wide.u16 	%r3042, %rs11621, 256;
	or.b32  	%r3043, %r3042, %r3041;
	cvt.u32.u16 	%r3044, %rs12979;
	shl.b32 	%r3045, %r3044, 16;
	and.b32  	%r3046, %r3045, 16711680;
	or.b32  	%r3047, %r3043, %r3046;
	cvt.u32.u16 	%r3048, %rs12978;
	shl.b32 	%r3049, %r3048, 24;
	or.b32  	%r2606, %r3047, %r3049;
	cvt.u32.u16 	%r3050, %rs12977;
	and.b32  	%r3051, %r3050, 255;
	and.b16  	%rs11622, %rs12976, 255;
	mul.wide.u16 	%r3052, %rs11622, 256;
	or.b32  	%r3053, %r3052, %r3051;
	cvt.u32.u16 	%r3054, %rs12975;
	shl.b32 	%r3055, %r3054, 16;
	and.b32  	%r3056, %r3055, 16711680;
	or.b32  	%r3057, %r3053, %r3056;
	cvt.u32.u16 	%r3058, %rs12974;
	shl.b32 	%r3059, %r3058, 24;
	or.b32  	%r2611, %r3057, %r3059;
	cvt.u32.u16 	%r3060, %rs12973;
	and.b32  	%r3061, %r3060, 255;
	and.b16  	%rs11623, %rs12972, 255;
	mul.wide.u16 	%r3062, %rs11623, 256;
	or.b32  	%r3063, %r3062, %r3061;
	cvt.u32.u16 	%r3064, %rs12971;
	shl.b32 	%r3065, %r3064, 16;
	and.b32  	%r3066, %r3065, 16711680;
	or.b32  	%r3067, %r3063, %r3066;
	cvt.u32.u16 	%r3068, %rs12970;
	shl.b32 	%r3069, %r3068, 24;
	or.b32  	%r2616, %r3067, %r3069;
	cvt.u32.u16 	%r3070, %rs12969;
	and.b32  	%r3071, %r3070, 255;
	and.b16  	%rs11624, %rs12968, 255;
	mul.wide.u16 	%r3072, %rs11624, 256;
	or.b32  	%r3073, %r3072, %r3071;
	cvt.u32.u16 	%r3074, %rs12967;
	shl.b32 	%r3075, %r3074, 16;
	and.b32  	%r3076, %r3075, 16711680;
	or.b32  	%r3077, %r3073, %r3076;
	cvt.u32.u16 	%r3078, %rs12966;
	shl.b32 	%r3079, %r3078, 24;
	or.b32  	%r2621, %r3077, %r3079;
	cvt.u32.u16 	%r3080, %rs12965;
	and.b32  	%r3081, %r3080, 255;
	and.b16  	%rs11625, %rs12964, 255;
	mul.wide.u16 	%r3082, %rs11625, 256;
	or.b32  	%r3083, %r3082, %r3081;
	cvt.u32.u16 	%r3084, %rs12963;
	shl.b32 	%r3085, %r3084, 16;
	and.b32  	%r3086, %r3085, 16711680;
	or.b32  	%r3087, %r3083, %r3086;
	cvt.u32.u16 	%r3088, %rs12962;
	shl.b32 	%r3089, %r3088, 24;
	or.b32  	%r2626, %r3087, %r3089;
	cvt.u32.u16 	%r3090, %rs12961;
	and.b32  	%r3091, %r3090, 255;
	and.b16  	%rs11626, %rs12960, 255;
	mul.wide.u16 	%r3092, %rs11626, 256;
	or.b32  	%r3093, %r3092, %r3091;
	cvt.u32.u16 	%r3094, %rs12959;
	shl.b32 	%r3095, %r3094, 16;
	and.b32  	%r3096, %r3095, 16711680;
	or.b32  	%r3097, %r3093, %r3096;
	cvt.u32.u16 	%r3098, %rs12958;
	shl.b32 	%r3099, %r3098, 24;
	or.b32  	%r2631, %r3097, %r3099;
	cvt.u32.u16 	%r3100, %rs12957;
	and.b32  	%r3101, %r3100, 255;
	and.b16  	%rs11627, %rs12956, 255;
	mul.wide.u16 	%r3102, %rs11627, 256;
	or.b32  	%r3103, %r3102, %r3101;
	cvt.u32.u16 	%r3104, %rs12955;
	shl.b32 	%r3105, %r3104, 16;
	and.b32  	%r3106, %r3105, 16711680;
	or.b32  	%r3107, %r3103, %r3106;
	cvt.u32.u16 	%r3108, %rs12954;
	shl.b32 	%r3109, %r3108, 24;
	or.b32  	%r2636, %r3107, %r3109;
	cvt.u32.u16 	%r3110, %rs12953;
	and.b32  	%r3111, %r3110, 255;
	and.b16  	%rs11628, %rs12952, 255;
	mul.wide.u16 	%r3112, %rs11628, 256;
	or.b32  	%r3113, %r3112, %r3111;
	cvt.u32.u16 	%r3114, %rs12951;
	shl.b32 	%r3115, %r3114, 16;
	and.b32  	%r3116, %r3115, 16711680;
	or.b32  	%r3117, %r3113, %r3116;
	cvt.u32.u16 	%r3118, %rs12950;
	shl.b32 	%r3119, %r3118, 24;
	or.b32  	%r2641, %r3117, %r3119;
	cvt.u32.u16 	%r3120, %rs12949;
	and.b32  	%r3121, %r3120, 255;
	and.b16  	%rs11629, %rs12948, 255;
	mul.wide.u16 	%r3122, %rs11629, 256;
	or.b32  	%r3123, %r3122, %r3121;
	cvt.u32.u16 	%r3124, %rs12947;
	shl.b32 	%r3125, %r3124, 16;
	and.b32  	%r3126, %r3125, 16711680;
	or.b32  	%r3127, %r3123, %r3126;
	cvt.u32.u16 	%r3128, %rs12946;
	shl.b32 	%r3129, %r3128, 24;
	or.b32  	%r2646, %r3127, %r3129;
	cvt.u32.u16 	%r3130, %rs12945;
	and.b32  	%r3131, %r3130, 255;
	and.b16  	%rs11630, %rs12944, 255;
	mul.wide.u16 	%r3132, %rs11630, 256;
	or.b32  	%r3133, %r3132, %r3131;
	cvt.u32.u16 	%r3134, %rs12943;
	shl.b32 	%r3135, %r3134, 16;
	and.b32  	%r3136, %r3135, 16711680;
	or.b32  	%r3137, %r3133, %r3136;
	cvt.u32.u16 	%r3138, %rs12942;
	shl.b32 	%r3139, %r3138, 24;
	or.b32  	%r2651, %r3137, %r3139;
	cvt.u32.u16 	%r3140, %rs12941;
	and.b32  	%r3141, %r3140, 255;
	and.b16  	%rs11631, %rs12940, 255;
	mul.wide.u16 	%r3142, %rs11631, 256;
	or.b32  	%r3143, %r3142, %r3141;
	cvt.u32.u16 	%r3144, %rs12939;
	shl.b32 	%r3145, %r3144, 16;
	and.b32  	%r3146, %r3145, 16711680;
	or.b32  	%r3147, %r3143, %r3146;
	cvt.u32.u16 	%r3148, %rs12938;
	shl.b32 	%r3149, %r3148, 24;
	or.b32  	%r2656, %r3147, %r3149;
	cvt.u32.u16 	%r3150, %rs12937;
	and.b32  	%r3151, %r3150, 255;
	and.b16  	%rs11632, %rs12936, 255;
	mul.wide.u16 	%r3152, %rs11632, 256;
	or.b32  	%r3153, %r3152, %r3151;
	cvt.u32.u16 	%r3154, %rs12935;
	shl.b32 	%r3155, %r3154, 16;
	and.b32  	%r3156, %r3155, 16711680;
	or.b32  	%r3157, %r3153, %r3156;
	cvt.u32.u16 	%r3158, %rs12934;
	shl.b32 	%r3159, %r3158, 24;
	or.b32  	%r2661, %r3157, %r3159;
	cvt.u32.u16 	%r3160, %rs12933;
	and.b32  	%r3161, %r3160, 255;
	and.b16  	%rs11633, %rs12932, 255;
	mul.wide.u16 	%r3162, %rs11633, 256;
	or.b32  	%r3163, %r3162, %r3161;
	cvt.u32.u16 	%r3164, %rs12931;
	shl.b32 	%r3165, %r3164, 16;
	and.b32  	%r3166, %r3165, 16711680;
	or.b32  	%r3167, %r3163, %r3166;
	cvt.u32.u16 	%r3168, %rs12930;
	shl.b32 	%r3169, %r3168, 24;
	or.b32  	%r2666, %r3167, %r3169;
	cvt.u32.u16 	%r3170, %rs12929;
	and.b32  	%r3171, %r3170, 255;
	and.b16  	%rs11634, %rs12928, 255;
	mul.wide.u16 	%r3172, %rs11634, 256;
	or.b32  	%r3173, %r3172, %r3171;
	cvt.u32.u16 	%r3174, %rs12927;
	shl.b32 	%r3175, %r3174, 16;
	and.b32  	%r3176, %r3175, 16711680;
	or.b32  	%r3177, %r3173, %r3176;
	cvt.u32.u16 	%r3178, %rs12926;
	shl.b32 	%r3179, %r3178, 24;
	or.b32  	%r2671, %r3177, %r3179;
	cvt.u32.u16 	%r3180, %rs12925;
	and.b32  	%r3181, %r3180, 255;
	and.b16  	%rs11635, %rs12924, 255;
	mul.wide.u16 	%r3182, %rs11635, 256;
	or.b32  	%r3183, %r3182, %r3181;
	cvt.u32.u16 	%r3184, %rs12923;
	shl.b32 	%r3185, %r3184, 16;
	and.b32  	%r3186, %r3185, 16711680;
	or.b32  	%r3187, %r3183, %r3186;
	cvt.u32.u16 	%r3188, %rs12922;
	shl.b32 	%r3189, %r3188, 24;
	or.b32  	%r2676, %r3187, %r3189;
	cvt.u32.u16 	%r3190, %rs12921;
	and.b32  	%r3191, %r3190, 255;
	and.b16  	%rs11636, %rs12920, 255;
	mul.wide.u16 	%r3192, %rs11636, 256;
	or.b32  	%r3193, %r3192, %r3191;
	cvt.u32.u16 	%r3194, %rs12919;
	shl.b32 	%r3195, %r3194, 16;
	and.b32  	%r3196, %r3195, 16711680;
	or.b32  	%r3197, %r3193, %r3196;
	cvt.u32.u16 	%r3198, %rs12918;
	shl.b32 	%r3199, %r3198, 24;
	or.b32  	%r2681, %r3197, %r3199;
	cvt.u32.u16 	%r3200, %rs12917;
	and.b32  	%r3201, %r3200, 255;
	and.b16  	%rs11637, %rs12916, 255;
	mul.wide.u16 	%r3202, %rs11637, 256;
	or.b32  	%r3203, %r3202, %r3201;
	cvt.u32.u16 	%r3204, %rs12915;
	shl.b32 	%r3205, %r3204, 16;
	and.b32  	%r3206, %r3205, 16711680;
	or.b32  	%r3207, %r3203, %r3206;
	cvt.u32.u16 	%r3208, %rs12914;
	shl.b32 	%r3209, %r3208, 24;
	or.b32  	%r2686, %r3207, %r3209;
	cvt.u32.u16 	%r3210, %rs12913;
	and.b32  	%r3211, %r3210, 255;
	and.b16  	%rs11638, %rs12912, 255;
	mul.wide.u16 	%r3212, %rs11638, 256;
	or.b32  	%r3213, %r3212, %r3211;
	cvt.u32.u16 	%r3214, %rs12911;
	shl.b32 	%r3215, %r3214, 16;
	and.b32  	%r3216, %r3215, 16711680;
	or.b32  	%r3217, %r3213, %r3216;
	cvt.u32.u16 	%r3218, %rs12910;
	shl.b32 	%r3219, %r3218, 24;
	or.b32  	%r2691, %r3217, %r3219;
	cvt.u32.u16 	%r3220, %rs12909;
	and.b32  	%r3221, %r3220, 255;
	and.b16  	%rs11639, %rs12908, 255;
	mul.wide.u16 	%r3222, %rs11639, 256;
	or.b32  	%r3223, %r3222, %r3221;
	cvt.u32.u16 	%r3224, %rs12907;
	shl.b32 	%r3225, %r3224, 16;
	and.b32  	%r3226, %r3225, 16711680;
	or.b32  	%r3227, %r3223, %r3226;
	cvt.u32.u16 	%r3228, %rs12906;
	shl.b32 	%r3229, %r3228, 24;
	or.b32  	%r2696, %r3227, %r3229;
	cvt.u32.u16 	%r3230, %rs12905;
	and.b32  	%r3231, %r3230, 255;
	and.b16  	%rs11640, %rs12904, 255;
	mul.wide.u16 	%r3232, %rs11640, 256;
	or.b32  	%r3233, %r3232, %r3231;
	cvt.u32.u16 	%r3234, %rs12903;
	shl.b32 	%r3235, %r3234, 16;
	and.b32  	%r3236, %r3235, 16711680;
	or.b32  	%r3237, %r3233, %r3236;
	cvt.u32.u16 	%r3238, %rs12902;
	shl.b32 	%r3239, %r3238, 24;
	or.b32  	%r2701, %r3237, %r3239;
	cvt.u32.u16 	%r3240, %rs12901;
	and.b32  	%r3241, %r3240, 255;
	and.b16  	%rs11641, %rs12900, 255;
	mul.wide.u16 	%r3242, %rs11641, 256;
	or.b32  	%r3243, %r3242, %r3241;
	cvt.u32.u16 	%r3244, %rs12899;
	shl.b32 	%r3245, %r3244, 16;
	and.b32  	%r3246, %r3245, 16711680;
	or.b32  	%r3247, %r3243, %r3246;
	cvt.u32.u16 	%r3248, %rs12898;
	shl.b32 	%r3249, %r3248, 24;
	or.b32  	%r2706, %r3247, %r3249;
	cvt.u32.u16 	%r3250, %rs12897;
	and.b32  	%r3251, %r3250, 255;
	and.b16  	%rs11642, %rs12896, 255;
	mul.wide.u16 	%r3252, %rs11642, 256;
	or.b32  	%r3253, %r3252, %r3251;
	cvt.u32.u16 	%r3254, %rs12895;
	shl.b32 	%r3255, %r3254, 16;
	and.b32  	%r3256, %r3255, 16711680;
	or.b32  	%r3257, %r3253, %r3256;
	cvt.u32.u16 	%r3258, %rs12894;
	shl.b32 	%r3259, %r3258, 24;
	or.b32  	%r2711, %r3257, %r3259;
	cvt.u32.u16 	%r3260, %rs12893;
	and.b32  	%r3261, %r3260, 255;
	and.b16  	%rs11643, %rs12892, 255;
	mul.wide.u16 	%r3262, %rs11643, 256;
	or.b32  	%r3263, %r3262, %r3261;
	cvt.u32.u16 	%r3264, %rs12891;
	shl.b32 	%r3265, %r3264, 16;
	and.b32  	%r3266, %r3265, 16711680;
	or.b32  	%r3267, %r3263, %r3266;
	cvt.u32.u16 	%r3268, %rs12890;
	shl.b32 	%r3269, %r3268, 24;
	or.b32  	%r2716, %r3267, %r3269;
	cvt.u32.u16 	%r3270, %rs12889;
	and.b32  	%r3271, %r3270, 255;
	and.b16  	%rs11644, %rs12888, 255;
	mul.wide.u16 	%r3272, %rs11644, 256;
	or.b32  	%r3273, %r3272, %r3271;
	cvt.u32.u16 	%r3274, %rs12887;
	shl.b32 	%r3275, %r3274, 16;
	and.b32  	%r3276, %r3275, 16711680;
	or.b32  	%r3277, %r3273, %r3276;
	cvt.u32.u16 	%r3278, %rs12886;
	shl.b32 	%r3279, %r3278, 24;
	or.b32  	%r2721, %r3277, %r3279;
	cvt.u32.u16 	%r3280, %rs12885;
	and.b32  	%r3281, %r3280, 255;
	and.b16  	%rs11645, %rs12884, 255;
	mul.wide.u16 	%r3282, %rs11645, 256;
	or.b32  	%r3283, %r3282, %r3281;
	cvt.u32.u16 	%r3284, %rs12883;
	shl.b32 	%r3285, %r3284, 16;
	and.b32  	%r3286, %r3285, 16711680;
	or.b32  	%r3287, %r3283, %r3286;
	cvt.u32.u16 	%r3288, %rs12882;
	shl.b32 	%r3289, %r3288, 24;
	or.b32  	%r2726, %r3287, %r3289;
	cvt.u32.u16 	%r3290, %rs12881;
	and.b32  	%r3291, %r3290, 255;
	and.b16  	%rs11646, %rs12880, 255;
	mul.wide.u16 	%r3292, %rs11646, 256;
	or.b32  	%r3293, %r3292, %r3291;
	cvt.u32.u16 	%r3294, %rs12879;
	shl.b32 	%r3295, %r3294, 16;
	and.b32  	%r3296, %r3295, 16711680;
	or.b32  	%r3297, %r3293, %r3296;
	cvt.u32.u16 	%r3298, %rs12878;
	shl.b32 	%r3299, %r3298, 24;
	or.b32  	%r2731, %r3297, %r3299;
	cvt.u32.u16 	%r3300, %rs12877;
	and.b32  	%r3301, %r3300, 255;
	and.b16  	%rs11647, %rs12876, 255;
	mul.wide.u16 	%r3302, %rs11647, 256;
	or.b32  	%r3303, %r3302, %r3301;
	cvt.u32.u16 	%r3304, %rs12875;
	shl.b32 	%r3305, %r3304, 16;
	and.b32  	%r3306, %r3305, 16711680;
	or.b32  	%r3307, %r3303, %r3306;
	cvt.u32.u16 	%r3308, %rs12874;
	shl.b32 	%r3309, %r3308, 24;
	or.b32  	%r2736, %r3307, %r3309;
	cvt.u32.u16 	%r3310, %rs12873;
	and.b32  	%r3311, %r3310, 255;
	and.b16  	%rs11648, %rs12872, 255;
	mul.wide.u16 	%r3312, %rs11648, 256;
	or.b32  	%r3313, %r3312, %r3311;
	cvt.u32.u16 	%r3314, %rs12871;
	shl.b32 	%r3315, %r3314, 16;
	and.b32  	%r3316, %r3315, 16711680;
	or.b32  	%r3317, %r3313, %r3316;
	cvt.u32.u16 	%r3318, %rs12870;
	shl.b32 	%r3319, %r3318, 24;
	or.b32  	%r2741, %r3317, %r3319;
	cvt.u32.u16 	%r3320, %rs12869;
	and.b32  	%r3321, %r3320, 255;
	and.b16  	%rs11649, %rs12868, 255;
	mul.wide.u16 	%r3322, %rs11649, 256;
	or.b32  	%r3323, %r3322, %r3321;
	cvt.u32.u16 	%r3324, %rs12867;
	shl.b32 	%r3325, %r3324, 16;
	and.b32  	%r3326, %r3325, 16711680;
	or.b32  	%r3327, %r3323, %r3326;
	cvt.u32.u16 	%r3328, %rs12866;
	shl.b32 	%r3329, %r3328, 24;
	or.b32  	%r2746, %r3327, %r3329;
	cvt.u32.u16 	%r3330, %rs12865;
	and.b32  	%r3331, %r3330, 255;
	and.b16  	%rs11650, %rs12864, 255;
	mul.wide.u16 	%r3332, %rs11650, 256;
	or.b32  	%r3333, %r3332, %r3331;
	cvt.u32.u16 	%r3334, %rs12863;
	shl.b32 	%r3335, %r3334, 16;
	and.b32  	%r3336, %r3335, 16711680;
	or.b32  	%r3337, %r3333, %r3336;
	cvt.u32.u16 	%r3338, %rs12862;
	shl.b32 	%r3339, %r3338, 24;
	or.b32  	%r2751, %r3337, %r3339;
	cvt.u32.u16 	%r3340, %rs12861;
	and.b32  	%r3341, %r3340, 255;
	and.b16  	%rs11651, %rs12860, 255;
	mul.wide.u16 	%r3342, %rs11651, 256;
	or.b32  	%r3343, %r3342, %r3341;
	cvt.u32.u16 	%r3344, %rs12859;
	shl.b32 	%r3345, %r3344, 16;
	and.b32  	%r3346, %r3345, 16711680;
	or.b32  	%r3347, %r3343, %r3346;
	cvt.u32.u16 	%r3348, %rs12858;
	shl.b32 	%r3349, %r3348, 24;
	or.b32  	%r2756, %r3347, %r3349;
	cvt.u32.u16 	%r3350, %rs12857;
	and.b32  	%r3351, %r3350, 255;
	and.b16  	%rs11652, %rs12856, 255;
	mul.wide.u16 	%r3352, %rs11652, 256;
	or.b32  	%r3353, %r3352, %r3351;
	cvt.u32.u16 	%r3354, %rs12855;
	shl.b32 	%r3355, %r3354, 16;
	and.b32  	%r3356, %r3355, 16711680;
	or.b32  	%r3357, %r3353, %r3356;
	cvt.u32.u16 	%r3358, %rs12854;
	shl.b32 	%r3359, %r3358, 24;
	or.b32  	%r2761, %r3357, %r3359;
	cvt.u32.u16 	%r3360, %rs12853;
	and.b32  	%r3361, %r3360, 255;
	and.b16  	%rs11653, %rs12852, 255;
	mul.wide.u16 	%r3362, %rs11653, 256;
	or.b32  	%r3363, %r3362, %r3361;
	cvt.u32.u16 	%r3364, %rs12851;
	shl.b32 	%r3365, %r3364, 16;
	and.b32  	%r3366, %r3365, 16711680;
	or.b32  	%r3367, %r3363, %r3366;
	cvt.u32.u16 	%r3368, %rs12850;
	shl.b32 	%r3369, %r3368, 24;
	or.b32  	%r2766, %r3367, %r3369;
	cvt.u32.u16 	%r3370, %rs12849;
	and.b32  	%r3371, %r3370, 255;
	and.b16  	%rs11654, %rs12848, 255;
	mul.wide.u16 	%r3372, %rs11654, 256;
	or.b32  	%r3373, %r3372, %r3371;
	cvt.u32.u16 	%r3374, %rs12847;
	shl.b32 	%r3375, %r3374, 16;
	and.b32  	%r3376, %r3375, 16711680;
	or.b32  	%r3377, %r3373, %r3376;
	cvt.u32.u16 	%r3378, %rs12846;
	shl.b32 	%r3379, %r3378, 24;
	or.b32  	%r2771, %r3377, %r3379;
	cvt.u32.u16 	%r3380, %rs12845;
	and.b32  	%r3381, %r3380, 255;
	and.b16  	%rs11655, %rs12844, 255;
	mul.wide.u16 	%r3382, %rs11655, 256;
	or.b32  	%r3383, %r3382, %r3381;
	cvt.u32.u16 	%r3384, %rs12843;
	shl.b32 	%r3385, %r3384, 16;
	and.b32  	%r3386, %r3385, 16711680;
	or.b32  	%r3387, %r3383, %r3386;
	cvt.u32.u16 	%r3388, %rs12842;
	shl.b32 	%r3389, %r3388, 24;
	or.b32  	%r2776, %r3387, %r3389;
	cvt.u32.u16 	%r3390, %rs12841;
	and.b32  	%r3391, %r3390, 255;
	and.b16  	%rs11656, %rs12840, 255;
	mul.wide.u16 	%r3392, %rs11656, 256;
	or.b32  	%r3393, %r3392, %r3391;
	cvt.u32.u16 	%r3394, %rs12839;
	shl.b32 	%r3395, %r3394, 16;
	and.b32  	%r3396, %r3395, 16711680;
	or.b32  	%r3397, %r3393, %r3396;
	cvt.u32.u16 	%r3398, %rs12838;
	shl.b32 	%r3399, %r3398, 24;
	or.b32  	%r2781, %r3397, %r3399;
	cvt.u32.u16 	%r3400, %rs12837;
	and.b32  	%r3401, %r3400, 255;
	and.b16  	%rs11657, %rs12836, 255;
	mul.wide.u16 	%r3402, %rs11657, 256;
	or.b32  	%r3403, %r3402, %r3401;
	cvt.u32.u16 	%r3404, %rs12835;
	shl.b32 	%r3405, %r3404, 16;
	and.b32  	%r3406, %r3405, 16711680;
	or.b32  	%r3407, %r3403, %r3406;
	cvt.u32.u16 	%r3408, %rs12834;
	shl.b32 	%r3409, %r3408, 24;
	or.b32  	%r2786, %r3407, %r3409;
	cvt.u32.u16 	%r3410, %rs12833;
	and.b32  	%r3411, %r3410, 255;
	and.b16  	%rs11658, %rs12832, 255;
	mul.wide.u16 	%r3412, %rs11658, 256;
	or.b32  	%r3413, %r3412, %r3411;
	cvt.u32.u16 	%r3414, %rs12831;
	shl.b32 	%r3415, %r3414, 16;
	and.b32  	%r3416, %r3415, 16711680;
	or.b32  	%r3417, %r3413, %r3416;
	cvt.u32.u16 	%r3418, %rs12830;
	shl.b32 	%r3419, %r3418, 24;
	or.b32  	%r2791, %r3417, %r3419;
	cvt.u32.u16 	%r3420, %rs12829;
	and.b32  	%r3421, %r3420, 255;
	and.b16  	%rs11659, %rs12828, 255;
	mul.wide.u16 	%r3422, %rs11659, 256;
	or.b32  	%r3423, %r3422, %r3421;
	cvt.u32.u16 	%r3424, %rs12827;
	shl.b32 	%r3425, %r3424, 16;
	and.b32  	%r3426, %r3425, 16711680;
	or.b32  	%r3427, %r3423, %r3426;
	cvt.u32.u16 	%r3428, %rs12826;
	shl.b32 	%r3429, %r3428, 24;
	or.b32  	%r2796, %r3427, %r3429;
	cvt.u32.u16 	%r3430, %rs12825;
	and.b32  	%r3431, %r3430, 255;
	and.b16  	%rs11660, %rs12824, 255;
	mul.wide.u16 	%r3432, %rs11660, 256;
	or.b32  	%r3433, %r3432, %r3431;
	cvt.u32.u16 	%r3434, %rs12823;
	shl.b32 	%r3435, %r3434, 16;
	and.b32  	%r3436, %r3435, 16711680;
	or.b32  	%r3437, %r3433, %r3436;
	cvt.u32.u16 	%r3438, %rs12822;
	shl.b32 	%r3439, %r3438, 24;
	or.b32  	%r2801, %r3437, %r3439;
	cvt.u32.u16 	%r3440, %rs12821;
	and.b32  	%r3441, %r3440, 255;
	and.b16  	%rs11661, %rs12820, 255;
	mul.wide.u16 	%r3442, %rs11661, 256;
	or.b32  	%r3443, %r3442, %r3441;
	cvt.u32.u16 	%r3444, %rs12819;
	shl.b32 	%r3445, %r3444, 16;
	and.b32  	%r3446, %r3445, 16711680;
	or.b32  	%r3447, %r3443, %r3446;
	cvt.u32.u16 	%r3448, %rs12818;
	shl.b32 	%r3449, %r3448, 24;
	or.b32  	%r2806, %r3447, %r3449;
	mov.b32 	%r2807, 1;
	mov.b32 	%r2808, 31;
	mov.b32 	%r2809, -1;
	// begin inline asm
	shfl.sync.down.b32 %r2470, %r27825, %r2807, %r2808, %r2809;
	// end inline asm
	// begin inline asm
	shfl.sync.down.b32 %r2475, %r2476, %r2807, %r2808, %r2809;
	// end inline asm
	mov.b64 	%rd466, %fd78;
	mov.b64 	{%r2481, %r2486}, %rd466;
	// begin inline asm
	shfl.sync.down.b32 %r2480, %r2481, %r2807, %r2808, %r2809;
	// end inline asm
	// begin inline asm
	shfl.sync.down.b32 %r2485, %r2486, %r2807, %r2808, %r2809;
	// end inline asm
	// begin inline asm
	shfl.sync.down.b32 %r2490, %r2491, %r2807, %r2808, %r2809;
	// end inline asm
	// begin inline asm
	shfl.sync.down.b32 %r2495, %r2496, %r2807, %r2808, %r2809;
	// end inline asm
	// begin inline asm
	shfl.sync.down.b32 %r2500, %r2501, %r2807, %r2808, %r2809;
	// end inline asm
	// begin inline asm
	shfl.sync.down.b32 %r2505, %r2506, %r2807, %r2808, %r2809;
	// end inline asm
	// begin inline asm
	shfl.sync.down.b32 %r2510, %r2511, %r2807, %r2808, %r2809;
	// end inline asm
	// begin inline asm
	shfl.sync.down.b32 %r2515, %r2516, %r2807, %r2808, %r2809;
	// end inline asm
	// begin inline asm
	shfl.sync.down.b32 %r2520, %r2521, %r2807, %r2808, %r2809;
	// end inline asm
	// begin inline asm
	shfl.sync.down.b32 %r2525, %r2526, %r2807, %r2808, %r2809;
	// end inline asm
	// begin inline asm
	shfl.sync.down.b32 %r2530, %r2531, %r2807, %r2808, %r2809;
	// end inline asm
	// begin inline asm
	shfl.sync.down.b32 %r2535, %r2536, %r2807, %r2808, %r2809;
	// end inline asm
	// begin inline asm
	shfl.sync.down.b32 %r2540, %r2541, %r2807, %r2808, %r2809;
	// end inline asm
	// begin inline asm
	shfl.sync.down.b32 %r2545, %r2546, %r2807, %r2808, %r2809;
	// end inline asm
	// begin inline asm
	shfl.sync.down.b32 %r2550, %r2551, %r2807, %r2808, %r2809;
	// end inline asm
	// begin inline asm
	shfl.sync.down.b32 %r2555, %r2556, %r2807, %r2808, %r2809;
	// end inline asm
	// begin inline asm
	shfl.sync.down.b32 %r2560, %r2561, %r2807, %r2808, %r2809;
	// end inline asm
	// begin inline asm
	shfl.sync.down.b32 %r2565, %r2566, %r2807, %r2808, %r2809;
	// end inline asm
	// begin inline asm
	shfl.sync.down.b32 %r2570, %r2571, %r2807, %r2808, %r2809;
	// end inline asm
	// begin inline asm
	shfl.sync.down.b32 %r2575, %r2576, %r2807, %r2808, %r2809;
	// end inline asm
	// begin inline asm
	shfl.sync.down.b32 %r2580, %r2581, %r2807, %r2808, %r2809;
	// end inline asm
	// begin inline asm
	shfl.sync.down.b32 %r2585, %r2586, %r2807, %r2808, %r2809;
	// end inline asm
	// begin inline asm
	shfl.sync.down.b32 %r2590, %r2591, %r2807, %r2808, %r2809;
	// end inline asm
	// begin inline asm
	shfl.sync.down.b32 %r2595, %r2596, %r2807, %r2808, %r2809;
	// end inline asm
	// begin inline asm
	shfl.sync.down.b32 %r2600, %r2601, %r2807, %r2808, %r2809;
	// end inline asm
	// begin inline asm
	shfl.sync.down.b32 %r2605, %r2606, %r2807, %r2808, %r2809;
	// end inline asm
	// begin inline asm
	shfl.sync.down.b32 %r2610, %r2611, %r2807, %r2808, %r2809;
	// end inline asm
	// begin inline asm
	shfl.sync.down.b32 %r2615, %r2616, %r2807, %r2808, %r2809;
	// end inline asm
	// begin inline asm
	shfl.sync.down.b32 %r2620, %r2621, %r2807, %r2808, %r2809;
	// end inline asm
	// begin inline asm
	shfl.sync.down.b32 %r2625, %r2626, %r2807, %r2808, %r2809;
	// end inline asm
	// begin inline asm
	shfl.sync.down.b32 %r2630, %r2631, %r2807, %r2808, %r2809;
	// end inline asm
	// begin inline asm
	shfl.sync.down.b32 %r2635, %r2636, %r2807, %r2808, %r2809;
	// end inline asm
	// begin inline asm
	shfl.sync.down.b32 %r2640, %r2641, %r2807, %r2808, %r2809;
	// end inline asm
	// begin inline asm
	shfl.sync.down.b32 %r2645, %r2646, %r2807, %r2808, %r2809;
	// end inline asm
	// begin inline asm
	shfl.sync.down.b32 %r2650, %r2651, %r2807, %r2808, %r2809;
	// end inline asm
	// begin inline asm
	shfl.sync.down.b32 %r2655, %r2656, %r2807, %r2808, %r2809;
	// end inline asm
	// begin inline asm
	shfl.sync.down.b32 %r2660, %r2661, %r2807, %r2808, %r2809;
	// end inline asm
	// begin inline asm
	shfl.sync.down.b32 %r2665, %r2666, %r2807, %r2808, %r2809;
	// end inline asm
	// begin inline asm
	shfl.sync.down.b32 %r2670, %r2671, %r2807, %r2808, %r2809;
	// end inline asm
	// begin inline asm
	shfl.sync.down.b32 %r2675, %r2676, %r2807, %r2808, %r2809;
	// end inline asm
	// begin inline asm
	shfl.sync.down.b32 %r2680, %r2681, %r2807, %r2808, %r2809;
	// end inline asm
	// begin inline asm
	shfl.sync.down.b32 %r2685, %r2686, %r2807, %r2808, %r2809;
	// end inline asm
	// begin inline asm
	shfl.sync.down.b32 %r2690, %r2691, %r2807, %r2808, %r2809;
	// end inline asm
	// begin inline asm
	shfl.sync.down.b32 %r2695, %r2696, %r2807, %r2808, %r2809;
	// end inline asm
	// begin inline asm
	shfl.sync.down.b32 %r2700, %r2701, %r2807, %r2808, %r2809;
	// end inline asm
	// begin inline asm
	shfl.sync.down.b32 %r2705, %r2706, %r2807, %r2808, %r2809;
	// end inline asm
	// begin inline asm
	shfl.sync.down.b32 %r2710, %r2711, %r2807, %r2808, %r2809;
	// end inline asm
	// begin inline asm
	shfl.sync.down.b32 %r2715, %r2716, %r2807, %r2808, %r2809;
	// end inline asm
	// begin inline asm
	shfl.sync.down.b32 %r2720, %r2721, %r2807, %r2808, %r2809;
	// end inline asm
	// begin inline asm
	shfl.sync.down.b32 %r2725, %r2726, %r2807, %r2808, %r2809;
	// end inline asm
	// begin inline asm
	shfl.sync.down.b32 %r2730, %r2731, %r2807, %r2808, %r2809;
	// end inline asm
	// begin inline asm
	shfl.sync.down.b32 %r2735, %r2736, %r2807, %r2808, %r2809;
	// end inline asm
	// begin inline asm
	shfl.sync.down.b32 %r2740, %r2741, %r2807, %r2808, %r2809;
	// end inline asm
	// begin inline asm
	shfl.sync.down.b32 %r2745, %r2746, %r2807, %r2808, %r2809;
	// end inline asm
	// begin inline asm
	shfl.sync.down.b32 %r2750, %r2751, %r2807, %r2808, %r2809;
	// end inline asm
	// begin inline asm
	shfl.sync.down.b32 %r2755, %r2756, %r2807, %r2808, %r2809;
	// end inline asm
	// begin inline asm
	shfl.sync.down.b32 %r2760, %r2761, %r2807, %r2808, %r2809;
	// end inline asm
	// begin inline asm
	shfl.sync.down.b32 %r2765, %r2766, %r2807, %r2808, %r2809;
	// end inline asm
	// begin inline asm
	shfl.sync.down.b32 %r2770, %r2771, %r2807, %r2808, %r2809;
	// end inline asm
	// begin inline asm
	shfl.sync.down.b32 %r2775, %r2776, %r2807, %r2808, %r2809;
	// end inline asm
	// begin inline asm
	shfl.sync.down.b32 %r2780, %r2781, %r2807, %r2808, %r2809;
	// end inline asm
	// begin inline asm
	shfl.sync.down.b32 %r2785, %r2786, %r2807, %r2808, %r2809;
	// end inline asm
	// begin inline asm
	shfl.sync.down.b32 %r2790, %r2791, %r2807, %r2808, %r2809;
	// end inline asm
	// begin inline asm
	shfl.sync.down.b32 %r2795, %r2796, %r2807, %r2808, %r2809;
	// end inline asm
	// begin inline asm
	shfl.sync.down.b32 %r2800, %r2801, %r2807, %r2808, %r2809;
	// end inline asm
	// begin inline asm
	shfl.sync.down.b32 %r2805, %r2806, %r2807, %r2808, %r2809;
	// end inline asm
	setp.gt.s32 	%p15, %r2469, 30;
	@%p15 bra 	$L__BB6_112;
	cvt.u16.u32 	%rs16926, %r2490;
	mov.b64 	%rd467, {%r2480, %r2485};
	mov.b64 	%fd44, %rd467;
	st.local.u32 	[%rd4], %r2470;
	st.local.v2.u32 	[%rd4+8], {%r2480, %r2485};
	st.local.v2.b32 	[%rd4+16], {%r2490, %r2495};
	st.local.v2.b32 	[%rd4+24], {%r2500, %r2505};
	st.local.v2.b32 	[%rd4+32], {%r2510, %r2515};
	st.local.v2.b32 	[%rd4+40], {%r2520, %r2525};
	st.local.v2.b32 	[%rd4+48], {%r2530, %r2535};
	st.local.v2.b32 	[%rd4+56], {%r2540, %r2545};
	st.local.v2.b32 	[%rd4+64], {%r2550, %r2555};
	st.local.v2.b32 	[%rd4+72], {%r2560, %r2565};
	st.local.v2.b32 	[%rd4+80], {%r2570, %r2575};
	st.local.v2.b32 	[%rd4+88], {%r2580, %r2585};
	st.local.v2.b32 	[%rd4+96], {%r2590, %r2595};
	st.local.v2.b32 	[%rd4+104], {%r2600, %r2605};
	st.local.v2.b32 	[%rd4+112], {%r2610, %r2615};
	st.local.v2.b32 	[%rd4+120], {%r2620, %r2625};
	st.local.v2.b32 	[%rd4+128], {%r2630, %r2635};
	st.local.v2.b32 	[%rd4+136], {%r2640, %r2645};
	st.local.v2.b32 	[%rd4+144], {%r2650, %r2655};
	st.local.v2.b32 	[%rd4+152], {%r2660, %r2665};
	st.local.v2.b32 	[%rd4+160], {%r2670, %r2675};
	st.local.v2.b32 	[%rd4+168], {%r2680, %r2685};
	st.local.v2.b32 	[%rd4+176], {%r2690, %r2695};
	st.local.v2.b32 	[%rd4+184], {%r2700, %r2705};
	st.local.v2.b32 	[%rd4+192], {%r2710, %r2715};
	st.local.v2.b32 	[%rd4+200], {%r2720, %r2725};
	st.local.v2.b32 	[%rd4+208], {%r2730, %r2735};
	st.local.v2.b32 	[%rd4+216], {%r2740, %r2745};
	st.local.v2.b32 	[%rd4+224], {%r2750, %r2755};
	st.local.v2.b32 	[%rd4+232], {%r2760, %r2765};
	st.local.v2.b32 	[%rd4+240], {%r2770, %r2775};
	st.local.v2.b32 	[%rd4+248], {%r2780, %r2785};
	st.local.v2.b32 	[%rd4+256], {%r2790, %r2795};
	st.local.v2.b32 	[%rd4+264], {%r2800, %r2805};
	st.local.u32 	[%rd3], %r27825;
	st.local.f64 	[%rd3+8], %fd78;
	cvt.u32.u16 	%r3451, %rs13066;
	cvt.u32.u16 	%r3452, %rs13067;
	prmt.b32 	%r3453, %r3452, %r3451, 0x3340U;
	cvt.u32.u16 	%r3454, %rs13068;
	cvt.u32.u16 	%r3455, %rs13069;
	prmt.b32 	%r3456, %r3455, %r3454, 0x3340U;
	prmt.b32 	%r3457, %r3456, %r3453, 0x5410U;
	cvt.u32.u16 	%r3458, %rs13070;
	cvt.u32.u16 	%r3459, %rs13071;
	prmt.b32 	%r3460, %r3459, %r3458, 0x3340U;
	cvt.u32.u16 	%r3461, %rs13072;
	cvt.u32.u16 	%r3462, %rs13073;
	prmt.b32 	%r3463, %r3462, %r3461, 0x3340U;
	prmt.b32 	%r3464, %r3463, %r3460, 0x5410U;
	st.local.v2.b32 	[%rd3+16], {%r3464, %r3457};
	cvt.u32.u16 	%r3465, %rs13058;
	cvt.u32.u16 	%r3466, %rs13059;
	prmt.b32 	%r3467, %r3466, %r3465, 0x3340U;
	cvt.u32.u16 	%r3468, %rs13060;
	cvt.u32.u16 	%r3469, %rs13061;
	prmt.b32 	%r3470, %r3469, %r3468, 0x3340U;
	prmt.b32 	%r3471, %r3470, %r3467, 0x5410U;
	cvt.u32.u16 	%r3472, %rs13062;
	cvt.u32.u16 	%r3473, %rs13063;
	prmt.b32 	%r3474, %r3473, %r3472, 0x3340U;
	cvt.u32.u16 	%r3475, %rs13064;
	cvt.u32.u16 	%r3476, %rs13065;
	prmt.b32 	%r3477, %r3476, %r3475, 0x3340U;
	prmt.b32 	%r3478, %r3477, %r3474, 0x5410U;
	st.local.v2.b32 	[%rd3+24], {%r3478, %r3471};
	cvt.u32.u16 	%r3479, %rs13050;
	cvt.u32.u16 	%r3480, %rs13051;
	prmt.b32 	%r3481, %r3480, %r3479, 0x3340U;
	cvt.u32.u16 	%r3482, %rs13052;
	cvt.u32.u16 	%r3483, %rs13053;
	prmt.b32 	%r3484, %r3483, %r3482, 0x3340U;
	prmt.b32 	%r3485, %r3484, %r3481, 0x5410U;
	cvt.u32.u16 	%r3486, %rs13054;
	cvt.u32.u16 	%r3487, %rs13055;
	prmt.b32 	%r3488, %r3487, %r3486, 0x3340U;
	cvt.u32.u16 	%r3489, %rs13056;
	cvt.u32.u16 	%r3490, %rs13057;
	prmt.b32 	%r3491, %r3490, %r3489, 0x3340U;
	prmt.b32 	%r3492, %r3491, %r3488, 0x5410U;
	st.local.v2.b32 	[%rd3+32], {%r3492, %r3485};
	cvt.u32.u16 	%r3493, %rs13042;
	cvt.u32.u16 	%r3494, %rs13043;
	prmt.b32 	%r3495, %r3494, %r3493, 0x3340U;
	cvt.u32.u16 	%r3496, %rs13044;
	cvt.u32.u16 	%r3497, %rs13045;
	prmt.b32 	%r3498, %r3497, %r3496, 0x3340U;
	prmt.b32 	%r3499, %r3498, %r3495, 0x5410U;
	cvt.u32.u16 	%r3500, %rs13046;
	cvt.u32.u16 	%r3501, %rs13047;
	prmt.b32 	%r3502, %r3501, %r3500, 0x3340U;
	cvt.u32.u16 	%r3503, %rs13048;
	cvt.u32.u16 	%r3504, %rs13049;
	prmt.b32 	%r3505, %r3504, %r3503, 0x3340U;
	prmt.b32 	%r3506, %r3505, %r3502, 0x5410U;
	st.local.v2.b32 	[%rd3+40], {%r3506, %r3499};
	cvt.u32.u16 	%r3507, %rs13034;
	cvt.u32.u16 	%r3508, %rs13035;
	prmt.b32 	%r3509, %r3508, %r3507, 0x3340U;
	cvt.u32.u16 	%r3510, %rs13036;
	cvt.u32.u16 	%r3511, %rs13037;
	prmt.b32 	%r3512, %r3511, %r3510, 0x3340U;
	prmt.b32 	%r3513, %r3512, %r3509, 0x5410U;
	cvt.u32.u16 	%r3514, %rs13038;
	cvt.u32.u16 	%r3515, %rs13039;
	prmt.b32 	%r3516, %r3515, %r3514, 0x3340U;
	cvt.u32.u16 	%r3517, %rs13040;
	cvt.u32.u16 	%r3518, %rs13041;
	prmt.b32 	%r3519, %r3518, %r3517, 0x3340U;
	prmt.b32 	%r3520, %r3519, %r3516, 0x5410U;
	st.local.v2.b32 	[%rd3+48], {%r3520, %r3513};
	cvt.u32.u16 	%r3521, %rs13026;
	cvt.u32.u16 	%r3522, %rs13027;
	prmt.b32 	%r3523, %r3522, %r3521, 0x3340U;
	cvt.u32.u16 	%r3524, %rs13028;
	cvt.u32.u16 	%r3525, %rs13029;
	prmt.b32 	%r3526, %r3525, %r3524, 0x3340U;
	prmt.b32 	%r3527, %r3526, %r3523, 0x5410U;
	cvt.u32.u16 	%r3528, %rs13030;
	cvt.u32.u16 	%r3529, %rs13031;
	prmt.b32 	%r3530, %r3529, %r3528, 0x3340U;
	cvt.u32.u16 	%r3531, %rs13032;
	cvt.u32.u16 	%r3532, %rs13033;
	prmt.b32 	%r3533, %r3532, %r3531, 0x3340U;
	prmt.b32 	%r3534, %r3533, %r3530, 0x5410U;
	st.local.v2.b32 	[%rd3+56], {%r3534, %r3527};
	cvt.u32.u16 	%r3535, %rs13018;
	cvt.u32.u16 	%r3536, %rs13019;
	prmt.b32 	%r3537, %r3536, %r3535, 0x3340U;
	cvt.u32.u16 	%r3538, %rs13020;
	cvt.u32.u16 	%r3539, %rs13021;
	prmt.b32 	%r3540, %r3539, %r3538, 0x3340U;
	prmt.b32 	%r3541, %r3540, %r3537, 0x5410U;
	cvt.u32.u16 	%r3542, %rs13022;
	cvt.u32.u16 	%r3543, %rs13023;
	prmt.b32 	%r3544, %r3543, %r3542, 0x3340U;
	cvt.u32.u16 	%r3545, %rs13024;
	cvt.u32.u16 	%r3546, %rs13025;
	prmt.b32 	%r3547, %r3546, %r3545, 0x3340U;
	prmt.b32 	%r3548, %r3547, %r3544, 0x5410U;
	st.local.v2.b32 	[%rd3+64], {%r3548, %r3541};
	cvt.u32.u16 	%r3549, %rs13010;
	cvt.u32.u16 	%r3550, %rs13011;
	prmt.b32 	%r3551, %r3550, %r3549, 0x3340U;
	cvt.u32.u16 	%r3552, %rs13012;
	cvt.u32.u16 	%r3553, %rs13013;
	prmt.b32 	%r3554, %r3553, %r3552, 0x3340U;
	prmt.b32 	%r3555, %r3554, %r3551, 0x5410U;
	cvt.u32.u16 	%r3556, %rs13014;
	cvt.u32.u16 	%r3557, %rs13015;
	prmt.b32 	%r3558, %r3557, %r3556, 0x3340U;
	cvt.u32.u16 	%r3559, %rs13016;
	cvt.u32.u16 	%r3560, %rs13017;
	prmt.b32 	%r3561, %r3560, %r3559, 0x3340U;
	prmt.b32 	%r3562, %r3561, %r3558, 0x5410U;
	st.local.v2.b32 	[%rd3+72], {%r3562, %r3555};
	cvt.u32.u16 	%r3563, %rs13002;
	cvt.u32.u16 	%r3564, %rs13003;
	prmt.b32 	%r3565, %r3564, %r3563, 0x3340U;
	cvt.u32.u16 	%r3566, %rs13004;
	cvt.u32.u16 	%r3567, %rs13005;
	prmt.b32 	%r3568, %r3567, %r3566, 0x3340U;
	prmt.b32 	%r3569, %r3568, %r3565, 0x5410U;
	cvt.u32.u16 	%r3570, %rs13006;
	cvt.u32.u16 	%r3571, %rs13007;
	prmt.b32 	%r3572, %r3571, %r3570, 0x3340U;
	cvt.u32.u16 	%r3573, %rs13008;
	cvt.u32.u16 	%r3574, %rs13009;
	prmt.b32 	%r3575, %r3574, %r3573, 0x3340U;
	prmt.b32 	%r3576, %r3575, %r3572, 0x5410U;
	st.local.v2.b32 	[%rd3+80], {%r3576, %r3569};
	cvt.u32.u16 	%r3577, %rs12994;
	cvt.u32.u16 	%r3578, %rs12995;
	prmt.b32 	%r3579, %r3578, %r3577, 0x3340U;
	cvt.u32.u16 	%r3580, %rs12996;
	cvt.u32.u16 	%r3581, %rs12997;
	prmt.b32 	%r3582, %r3581, %r3580, 0x3340U;
	prmt.b32 	%r3583, %r3582, %r3579, 0x5410U;
	cvt.u32.u16 	%r3584, %rs12998;
	cvt.u32.u16 	%r3585, %rs12999;
	prmt.b32 	%r3586, %r3585, %r3584, 0x3340U;
	cvt.u32.u16 	%r3587, %rs13000;
	cvt.u32.u16 	%r3588, %rs13001;
	prmt.b32 	%r3589, %r3588, %r3587, 0x3340U;
	prmt.b32 	%r3590, %r3589, %r3586, 0x5410U;
	st.local.v2.b32 	[%rd3+88], {%r3590, %r3583};
	cvt.u32.u16 	%r3591, %rs12986;
	cvt.u32.u16 	%r3592, %rs12987;
	prmt.b32 	%r3593, %r3592, %r3591, 0x3340U;
	cvt.u32.u16 	%r3594, %rs12988;
	cvt.u32.u16 	%r3595, %rs12989;
	prmt.b32 	%r3596, %r3595, %r3594, 0x3340U;
	prmt.b32 	%r3597, %r3596, %r3593, 0x5410U;
	cvt.u32.u16 	%r3598, %rs12990;
	cvt.u32.u16 	%r3599, %rs12991;
	prmt.b32 	%r3600, %r3599, %r3598, 0x3340U;
	cvt.u32.u16 	%r3601, %rs12992;
	cvt.u32.u16 	%r3602, %rs12993;
	prmt.b32 	%r3603, %r3602, %r3601, 0x3340U;
	prmt.b32 	%r3604, %r3603, %r3600, 0x5410U;
	st.local.v2.b32 	[%rd3+96], {%r3604, %r3597};
	cvt.u32.u16 	%r3605, %rs12978;
	cvt.u32.u16 	%r3606, %rs12979;
	prmt.b32 	%r3607, %r3606, %r3605, 0x3340U;
	cvt.u32.u16 	%r3608, %rs12980;
	cvt.u32.u16 	%r3609, %rs12981;
	prmt.b32 	%r3610, %r3609, %r3608, 0x3340U;
	prmt.b32 	%r3611, %r3610, %r3607, 0x5410U;
	cvt.u32.u16 	%r3612, %rs12982;
	cvt.u32.u16 	%r3613, %rs12983;
	prmt.b32 	%r3614, %r3613, %r3612, 0x3340U;
	cvt.u32.u16 	%r3615, %rs12984;
	cvt.u32.u16 	%r3616, %rs12985;
	prmt.b32 	%r3617, %r3616, %r3615, 0x3340U;
	prmt.b32 	%r3618, %r3617, %r3614, 0x5410U;
	st.local.v2.b32 	[%rd3+104], {%r3618, %r3611};
	cvt.u32.u16 	%r3619, %rs12970;
	cvt.u32.u16 	%r3620, %rs12971;
	prmt.b32 	%r3621, %r3620, %r3619, 0x3340U;
	cvt.u32.u16 	%r3622, %rs12972;
	cvt.u32.u16 	%r3623, %rs12973;
	prmt.b32 	%r3624, %r3623, %r3622, 0x3340U;
	prmt.b32 	%r3625, %r3624, %r3621, 0x5410U;
	cvt.u32.u16 	%r3626, %rs12974;
	cvt.u32.u16 	%r3627, %rs12975;
	prmt.b32 	%r3628, %r3627, %r3626, 0x3340U;
	cvt.u32.u16 	%r3629, %rs12976;
	cvt.u32.u16 	%r3630, %rs12977;
	prmt.b32 	%r3631, %r3630, %r3629, 0x3340U;
	prmt.b32 	%r3632, %r3631, %r3628, 0x5410U;
	st.local.v2.b32 	[%rd3+112], {%r3632, %r3625};
	cvt.u32.u16 	%r3633, %rs12962;
	cvt.u32.u16 	%r3634, %rs12963;
	prmt.b32 	%r3635, %r3634, %r3633, 0x3340U;
	cvt.u32.u16 	%r3636, %rs12964;
	cvt.u32.u16 	%r3637, %rs12965;
	prmt.b32 	%r3638, %r3637, %r3636, 0x3340U;
	prmt.b32 	%r3639, %r3638, %r3635, 0x5410U;
	cvt.u32.u16 	%r3640, %rs12966;
	cvt.u32.u16 	%r3641, %rs12967;
	prmt.b32 	%r3642, %r3641, %r3640, 0x3340U;
	cvt.u32.u16 	%r3643, %rs12968;
	cvt.u32.u16 	%r3644, %rs12969;
	prmt.b32 	%r3645, %r3644, %r3643, 0x3340U;
	prmt.b32 	%r3646, %r3645, %r3642, 0x5410U;
	st.local.v2.b32 	[%rd3+120], {%r3646, %r3639};
	cvt.u32.u16 	%r3647, %rs12954;
	cvt.u32.u16 	%r3648, %rs12955;
	prmt.b32 	%r3649, %r3648, %r3647, 0x3340U;
	cvt.u32.u16 	%r3650, %rs12956;
	cvt.u32.u16 	%r3651, %rs12957;
	prmt.b32 	%r3652, %r3651, %r3650, 0x3340U;
	prmt.b32 	%r3653, %r3652, %r3649, 0x5410U;
	cvt.u32.u16 	%r3654, %rs12958;
	cvt.u32.u16 	%r3655, %rs12959;
	prmt.b32 	%r3656, %r3655, %r3654, 0x3340U;
	cvt.u32.u16 	%r3657, %rs12960;
	cvt.u32.u16 	%r3658, %rs12961;
	prmt.b32 	%r3659, %r3658, %r3657, 0x3340U;
	prmt.b32 	%r3660, %r3659, %r3656, 0x5410U;
	st.local.v2.b32 	[%rd3+128], {%r3660, %r3653};
	cvt.u32.u16 	%r3661, %rs12946;
	cvt.u32.u16 	%r3662, %rs12947;
	prmt.b32 	%r3663, %r3662, %r3661, 0x3340U;
	cvt.u32.u16 	%r3664, %rs12948;
	cvt.u32.u16 	%r3665, %rs12949;
	prmt.b32 	%r3666, %r3665, %r3664, 0x3340U;
	prmt.b32 	%r3667, %r3666, %r3663, 0x5410U;
	cvt.u32.u16 	%r3668, %rs12950;
	cvt.u32.u16 	%r3669, %rs12951;
	prmt.b32 	%r3670, %r3669, %r3668, 0x3340U;
	cvt.u32.u16 	%r3671, %rs12952;
	cvt.u32.u16 	%r3672, %rs12953;
	prmt.b32 	%r3673, %r3672, %r3671, 0x3340U;
	prmt.b32 	%r3674, %r3673, %r3670, 0x5410U;
	st.local.v2.b32 	[%rd3+136], {%r3674, %r3667};
	cvt.u32.u16 	%r3675, %rs12938;
	cvt.u32.u16 	%r3676, %rs12939;
	prmt.b32 	%r3677, %r3676, %r3675, 0x3340U;
	cvt.u32.u16 	%r3678, %rs12940;
	cvt.u32.u16 	%r3679, %rs12941;
	prmt.b32 	%r3680, %r3679, %r3678, 0x3340U;
	prmt.b32 	%r3681, %r3680, %r3677, 0x5410U;
	cvt.u32.u16 	%r3682, %rs12942;
	cvt.u32.u16 	%r3683, %rs12943;
	prmt.b32 	%r3684, %r3683, %r3682, 0x3340U;
	cvt.u32.u16 	%r3685, %rs12944;
	cvt.u32.u16 	%r3686, %rs12945;
	prmt.b32 	%r3687, %r3686, %r3685, 0x3340U;
	prmt.b32 	%r3688, %r3687, %r3684, 0x5410U;
	st.local.v2.b32 	[%rd3+144], {%r3688, %r3681};
	cvt.u32.u16 	%r3689, %rs12930;
	cvt.u32.u16 	%r3690, %rs12931;
	prmt.b32 	%r3691, %r3690, %r3689, 0x3340U;
	cvt.u32.u16 	%r3692, %rs12932;
	cvt.u32.u16 	%r3693, %rs12933;
	prmt.b32 	%r3694, %r3693, %r3692, 0x3340U;
	prmt.b32 	%r3695, %r3694, %r3691, 0x5410U;
	cvt.u32.u16 	%r3696, %rs12934;
	cvt.u32.u16 	%r3697, %rs12935;
	prmt.b32 	%r3698, %r3697, %r3696, 0x3340U;
	cvt.u32.u16 	%r3699, %rs12936;
	cvt.u32.u16 	%r3700, %rs12937;
	prmt.b32 	%r3701, %r3700, %r3699, 0x3340U;
	prmt.b32 	%r3702, %r3701, %r3698, 0x5410U;
	st.local.v2.b32 	[%rd3+152], {%r3702, %r3695};
	cvt.u32.u16 	%r3703, %rs12922;
	cvt.u32.u16 	%r3704, %rs12923;
	prmt.b32 	%r3705, %r3704, %r3703, 0x3340U;
	cvt.u32.u16 	%r3706, %rs12924;
	cvt.u32.u16 	%r3707, %rs12925;
	prmt.b32 	%r3708, %r3707, %r3706, 0x3340U;
	prmt.b32 	%r3709, %r3708, %r3705, 0x5410U;
	cvt.u32.u16 	%r3710, %rs12926;
	cvt.u32.u16 	%r3711, %rs12927;
	prmt.b32 	%r3712, %r3711, %r3710, 0x3340U;
	cvt.u32.u16 	%r3713, %rs12928;
	cvt.u32.u16 	%r3714, %rs12929;
	prmt.b32 	%r3715, %r3714, %r3713, 0x3340U;
	prmt.b32 	%r3716, %r3715, %r3712, 0x5410U;
	st.local.v2.b32 	[%rd3+160], {%r3716, %r3709};
	cvt.u32.u16 	%r3717, %rs12914;
	cvt.u32.u16 	%r3718, %rs12915;
	prmt.b32 	%r3719, %r3718, %r3717, 0x3340U;
	cvt.u32.u16 	%r3720, %rs12916;
	cvt.u32.u16 	%r3721, %rs12917;
	prmt.b32 	%r3722, %r3721, %r3720, 0x3340U;
	prmt.b32 	%r3723, %r3722, %r3719, 0x5410U;
	cvt.u32.u16 	%r3724, %rs12918;
	cvt.u32.u16 	%r3725, %rs12919;
	prmt.b32 	%r3726, %r3725, %r3724, 0x3340U;
	cvt.u32.u16 	%r3727, %rs12920;
	cvt.u32.u16 	%r3728, %rs12921;
	prmt.b32 	%r3729, %r3728, %r3727, 0x3340U;
	prmt.b32 	%r3730, %r3729, %r3726, 0x5410U;
	st.local.v2.b32 	[%rd3+168], {%r3730, %r3723};
	cvt.u32.u16 	%r3731, %rs12906;
	cvt.u32.u16 	%r3732, %rs12907;
	prmt.b32 	%r3733, %r3732, %r3731, 0x3340U;
	cvt.u32.u16 	%r3734, %rs12908;
	cvt.u32.u16 	%r3735, %rs12909;
	prmt.b32 	%r3736, %r3735, %r3734, 0x3340U;
	prmt.b32 	%r3737, %r3736, %r3733, 0x5410U;
	cvt.u32.u16 	%r3738, %rs12910;
	cvt.u32.u16 	%r3739, %rs12911;
	prmt.b32 	%r3740, %r3739, %r3738, 0x3340U;
	cvt.u32.u16 	%r3741, %rs12912;
	cvt.u32.u16 	%r3742, %rs12913;
	prmt.b32 	%r3743, %r3742, %r3741, 0x3340U;
	prmt.b32 	%r3744, %r3743, %r3740, 0x5410U;
	st.local.v2.b32 	[%rd3+176], {%r3744, %r3737};
	cvt.u32.u16 	%r3745, %rs12898;
	cvt.u32.u16 	%r3746, %rs12899;
	prmt.b32 	%r3747, %r3746, %r3745, 0x3340U;
	cvt.u32.u16 	%r3748, %rs12900;
	cvt.u32.u16 	%r3749, %rs12901;
	prmt.b32 	%r3750, %r3749, %r3748, 0x3340U;
	prmt.b32 	%r3751, %r3750, %r3747, 0x5410U;
	cvt.u32.u16 	%r3752, %rs12902;
	cvt.u32.u16 	%r3753, %rs12903;
	prmt.b32 	%r3754, %r3753, %r3752, 0x3340U;
	cvt.u32.u16 	%r3755, %rs12904;
	cvt.u32.u16 	%r3756, %rs12905;
	prmt.b32 	%r3757, %r3756, %r3755, 0x3340U;
	prmt.b32 	%r3758, %r3757, %r3754, 0x5410U;
	st.local.v2.b32 	[%rd3+184], {%r3758, %r3751};
	cvt.u32.u16 	%r3759, %rs12890;
	cvt.u32.u16 	%r3760, %rs12891;
	prmt.b32 	%r3761, %r3760, %r3759, 0x3340U;
	cvt.u32.u16 	%r3762, %rs12892;
	cvt.u32.u16 	%r3763, %rs12893;
	prmt.b32 	%r3764, %r3763, %r3762, 0x3340U;
	prmt.b32 	%r3765, %r3764, %r3761, 0x5410U;
	cvt.u32.u16 	%r3766, %rs12894;
	cvt.u32.u16 	%r3767, %rs12895;
	prmt.b32 	%r3768, %r3767, %r3766, 0x3340U;
	cvt.u32.u16 	%r3769, %rs12896;
	cvt.u32.u16 	%r3770, %rs12897;
	prmt.b32 	%r3771, %r3770, %r3769, 0x3340U;
	prmt.b32 	%r3772, %r3771, %r3768, 0x5410U;
	st.local.v2.b32 	[%rd3+192], {%r3772, %r3765};
	cvt.u32.u16 	%r3773, %rs12882;
	cvt.u32.u16 	%r3774, %rs12883;
	prmt.b32 	%r3775, %r3774, %r3773, 0x3340U;
	cvt.u32.u16 	%r3776, %rs12884;
	cvt.u32.u16 	%r3777, %rs12885;
	prmt.b32 	%r3778, %r3777, %r3776, 0x3340U;
	prmt.b32 	%r3779, %r3778, %r3775, 0x5410U;
	cvt.u32.u16 	%r3780, %rs12886;
	cvt.u32.u16 	%r3781, %rs12887;
	prmt.b32 	%r3782, %r3781, %r3780, 0x3340U;
	cvt.u32.u16 	%r3783, %rs12888;
	cvt.u32.u16 	%r3784, %rs12889;
	prmt.b32 	%r3785, %r3784, %r3783, 0x3340U;
	prmt.b32 	%r3786, %r3785, %r3782, 0x5410U;
	st.local.v2.b32 	[%rd3+200], {%r3786, %r3779};
	cvt.u32.u16 	%r3787, %rs12874;
	cvt.u32.u16 	%r3788, %rs12875;
	prmt.b32 	%r3789, %r3788, %r3787, 0x3340U;
	cvt.u32.u16 	%r3790, %rs12876;
	cvt.u32.u16 	%r3791, %rs12877;
	prmt.b32 	%r3792, %r3791, %r3790, 0x3340U;
	prmt.b32 	%r3793, %r3792, %r3789, 0x5410U;
	cvt.u32.u16 	%r3794, %rs12878;
	cvt.u32.u16 	%r3795, %rs12879;
	prmt.b32 	%r3796, %r3795, %r3794, 0x3340U;
	cvt.u32.u16 	%r3797, %rs12880;
	cvt.u32.u16 	%r3798, %rs12881;
	prmt.b32 	%r3799, %r3798, %r3797, 0x3340U;
	prmt.b32 	%r3800, %r3799, %r3796, 0x5410U;
	st.local.v2.b32 	[%rd3+208], {%r3800, %r3793};
	cvt.u32.u16 	%r3801, %rs12866;
	cvt.u32.u16 	%r3802, %rs12867;
	prmt.b32 	%r3803, %r3802, %r3801, 0x3340U;
	cvt.u32.u16 	%r3804, %rs12868;
	cvt.u32.u16 	%r3805, %rs12869;
	prmt.b32 	%r3806, %r3805, %r3804, 0x3340U;
	prmt.b32 	%r3807, %r3806, %r3803, 0x5410U;
	cvt.u32.u16 	%r3808, %rs12870;
	cvt.u32.u16 	%r3809, %rs12871;
	prmt.b32 	%r3810, %r3809, %r3808, 0x3340U;
	cvt.u32.u16 	%r3811, %rs12872;
	cvt.u32.u16 	%r3812, %rs12873;
	prmt.b32 	%r3813, %r3812, %r3811, 0x3340U;
	prmt.b32 	%r3814, %r3813, %r3810, 0x5410U;
	st.local.v2.b32 	[%rd3+216], {%r3814, %r3807};
	cvt.u32.u16 	%r3815, %rs12858;
	cvt.u32.u16 	%r3816, %rs12859;
	prmt.b32 	%r3817, %r3816, %r3815, 0x3340U;
	cvt.u32.u16 	%r3818, %rs12860;
	cvt.u32.u16 	%r3819, %rs12861;
	prmt.b32 	%r3820, %r3819, %r3818, 0x3340U;
	prmt.b32 	%r3821, %r3820, %r3817, 0x5410U;
	cvt.u32.u16 	%r3822, %rs12862;
	cvt.u32.u16 	%r3823, %rs12863;
	prmt.b32 	%r3824, %r3823, %r3822, 0x3340U;
	cvt.u32.u16 	%r3825, %rs12864;
	cvt.u32.u16 	%r3826, %rs12865;
	prmt.b32 	%r3827, %r3826, %r3825, 0x3340U;
	prmt.b32 	%r3828, %r3827, %r3824, 0x5410U;
	st.local.v2.b32 	[%rd3+224], {%r3828, %r3821};
	cvt.u32.u16 	%r3829, %rs12850;
	cvt.u32.u16 	%r3830, %rs12851;
	prmt.b32 	%r3831, %r3830, %r3829, 0x3340U;
	cvt.u32.u16 	%r3832, %rs12852;
	cvt.u32.u16 	%r3833, %rs12853;
	prmt.b32 	%r3834, %r3833, %r3832, 0x3340U;
	prmt.b32 	%r3835, %r3834, %r3831, 0x5410U;
	cvt.u32.u16 	%r3836, %rs12854;
	cvt.u32.u16 	%r3837, %rs12855;
	prmt.b32 	%r3838, %r3837, %r3836, 0x3340U;
	cvt.u32.u16 	%r3839, %rs12856;
	cvt.u32.u16 	%r3840, %rs12857;
	prmt.b32 	%r3841, %r3840, %r3839, 0x3340U;
	prmt.b32 	%r3842, %r3841, %r3838, 0x5410U;
	st.local.v2.b32 	[%rd3+232], {%r3842, %r3835};
	cvt.u32.u16 	%r3843, %rs12842;
	cvt.u32.u16 	%r3844, %rs12843;
	prmt.b32 	%r3845, %r3844, %r3843, 0x3340U;
	cvt.u32.u16 	%r3846, %rs12844;
	cvt.u32.u16 	%r3847, %rs12845;
	prmt.b32 	%r3848, %r3847, %r3846, 0x3340U;
	prmt.b32 	%r3849, %r3848, %r3845, 0x5410U;
	cvt.u32.u16 	%r3850, %rs12846;
	cvt.u32.u16 	%r3851, %rs12847;
	prmt.b32 	%r3852, %r3851, %r3850, 0x3340U;
	cvt.u32.u16 	%r3853, %rs12848;
	cvt.u32.u16 	%r3854, %rs12849;
	prmt.b32 	%r3855, %r3854, %r3853, 0x3340U;
	prmt.b32 	%r3856, %r3855, %r3852, 0x5410U;
	st.local.v2.b32 	[%rd3+240], {%r3856, %r3849};
	cvt.u32.u16 	%r3857, %rs12834;
	cvt.u32.u16 	%r3858, %rs12835;
	prmt.b32 	%r3859, %r3858, %r3857, 0x3340U;
	cvt.u32.u16 	%r3860, %rs12836;
	cvt.u32.u16 	%r3861, %rs12837;
	prmt.b32 	%r3862, %r3861, %r3860, 0x3340U;
	prmt.b32 	%r3863, %r3862, %r3859, 0x5410U;
	cvt.u32.u16 	%r3864, %rs12838;
	cvt.u32.u16 	%r3865, %rs12839;
	prmt.b32 	%r3866, %r3865, %r3864, 0x3340U;
	cvt.u32.u16 	%r3867, %rs12840;
	cvt.u32.u16 	%r3868, %rs12841;
	prmt.b32 	%r3869, %r3868, %r3867, 0x3340U;
	prmt.b32 	%r3870, %r3869, %r3866, 0x5410U;
	st.local.v2.b32 	[%rd3+248], {%r3870, %r3863};
	cvt.u32.u16 	%r3871, %rs12826;
	cvt.u32.u16 	%r3872, %rs12827;
	prmt.b32 	%r3873, %r3872, %r3871, 0x3340U;
	cvt.u32.u16 	%r3874, %rs12828;
	cvt.u32.u16 	%r3875, %rs12829;
	prmt.b32 	%r3876, %r3875, %r3874, 0x3340U;
	prmt.b32 	%r3877, %r3876, %r3873, 0x5410U;
	cvt.u32.u16 	%r3878, %rs12830;
	cvt.u32.u16 	%r3879, %rs12831;
	prmt.b32 	%r3880, %r3879, %r3878, 0x3340U;
	cvt.u32.u16 	%r3881, %rs12832;
	cvt.u32.u16 	%r3882, %rs12833;
	prmt.b32 	%r3883, %r3882, %r3881, 0x3340U;
	prmt.b32 	%r3884, %r3883, %r3880, 0x5410U;
	st.local.v2.b32 	[%rd3+256], {%r3884, %r3877};
	cvt.u32.u16 	%r3885, %rs12818;
	cvt.u32.u16 	%r3886, %rs12819;
	prmt.b32 	%r3887, %r3886, %r3885, 0x3340U;
	cvt.u32.u16 	%r3888, %rs12820;
	cvt.u32.u16 	%r3889, %rs12821;
	prmt.b32 	%r3890, %r3889, %r3888, 0x3340U;
	prmt.b32 	%r3891, %r3890, %r3887, 0x5410U;
	cvt.u32.u16 	%r3892, %rs12822;
	cvt.u32.u16 	%r3893, %rs12823;
	prmt.b32 	%r3894, %r3893, %r3892, 0x3340U;
	cvt.u32.u16 	%r3895, %rs12824;
	cvt.u32.u16 	%r3896, %rs12825;
	prmt.b32 	%r3897, %r3896, %r3895, 0x3340U;
	prmt.b32 	%r3898, %r3897, %r3894, 0x5410U;
	st.local.v2.b32 	[%rd3+264], {%r3898, %r3891};
	mov.b32 	%r27892, 0;
$L__BB6_107:
	mov.u32 	%r27895, %r27892;
	cvt.u64.u32 	%rd468, %r27895;
	add.s64 	%rd469, %rd3, %rd468;
	ld.local.u8 	%rs11662, [%rd469+16];
	setp.ne.s16 	%p16, %rs11662, 0;
	add.s32 	%r27892, %r27895, 1;
	@%p16 bra 	$L__BB6_107;
	and.b16  	%rs11663, %rs16926, 255;
	setp.eq.s16 	%p17, %rs11663, 0;
	@%p17 bra 	$L__BB6_111;
	mov.b32 	%r27893, 0;
$L__BB6_110:
	cvt.u64.u32 	%rd470, %r27895;
	add.s64 	%rd471, %rd3, %rd470;
	st.local.u8 	[%rd471+16], %rs16926;
	add.s32 	%r27895, %r27895, 1;
	add.s32 	%r555, %r27893, 1;
	cvt.u64.u32 	%rd472, %r27893;
	add.s64 	%rd473, %rd4, %rd472;
	ld.local.u8 	%rs16926, [%rd473+17];
	setp.ne.s16 	%p18, %rs16926, 0;
	mov.u32 	%r27893, %r555;
	@%p18 bra 	$L__BB6_110;
$L__BB6_111:
	cvt.u64.u32 	%rd474, %r27895;
	add.s64 	%rd475, %rd3, %rd474;
	mov.b16 	%rs11664, 0;
	st.local.u8 	[%rd475+16], %rs11664;
	add.s32 	%r27825, %r27825, %r2470;
	st.local.u32 	[%rd3], %r27825;
	add.f64 	%fd78, %fd78, %fd44;
	st.local.f64 	[%rd3+8], %fd78;
	ld.local.v2.b32 	{%r3900, %r3901}, [%rd3+16];
	bfe.u32 	%r3902, %r3900, 0, 8;
	cvt.u16.u32 	%rs13073, %r3902;
	bfe.u32 	%r3903, %r3900, 8, 8;
	cvt.u16.u32 	%rs13072, %r3903;
	bfe.u32 	%r3904, %r3900, 16, 8;
	cvt.u16.u32 	%rs13071, %r3904;
	bfe.u32 	%r3905, %r3900, 24, 8;
	cvt.u16.u32 	%rs13070, %r3905;
	bfe.u32 	%r3906, %r3901, 0, 8;
	cvt.u16.u32 	%rs13069, %r3906;
	bfe.u32 	%r3907, %r3901, 8, 8;
	cvt.u16.u32 	%rs13068, %r3907;
	bfe.u32 	%r3908, %r3901, 16, 8;
	cvt.u16.u32 	%rs13067, %r3908;
	bfe.u32 	%r3909, %r3901, 24, 8;
	cvt.u16.u32 	%rs13066, %r3909;
	ld.local.v2.b32 	{%r3910, %r3911}, [%rd3+24];
	bfe.u32 	%r3912, %r3910, 0, 8;
	cvt.u16.u32 	%rs13065, %r3912;
	bfe.u32 	%r3913, %r3910, 8, 8;
	cvt.u16.u32 	%rs13064, %r3913;
	bfe.u32 	%r3914, %r3910, 16, 8;
	cvt.u16.u32 	%rs13063, %r3914;
	bfe.u32 	%r3915, %r3910, 24, 8;
	cvt.u16.u32 	%rs13062, %r3915;
	bfe.u32 	%r3916, %r3911, 0, 8;
	cvt.u16.u32 	%rs13061, %r3916;
	bfe.u32 	%r3917, %r3911, 8, 8;
	cvt.u16.u32 	%rs13060, %r3917;
	bfe.u32 	%r3918, %r3911, 16, 8;
	cvt.u16.u32 	%rs13059, %r3918;
	bfe.u32 	%r3919, %r3911, 24, 8;
	cvt.u16.u32 	%rs13058, %r3919;
	ld.local.v2.b32 	{%r3920, %r3921}, [%rd3+32];
	bfe.u32 	%r3922, %r3920, 0, 8;
	cvt.u16.u32 	%rs13057, %r3922;
	bfe.u32 	%r3923, %r3920, 8, 8;
	cvt.u16.u32 	%rs13056, %r3923;
	bfe.u32 	%r3924, %r3920, 16, 8;
	cvt.u16.u32 	%rs13055, %r3924;
	bfe.u32 	%r3925, %r3920, 24, 8;
	cvt.u16.u32 	%rs13054, %r3925;
	bfe.u32 	%r3926, %r3921, 0, 8;
	cvt.u16.u32 	%rs13053, %r3926;
	bfe.u32 	%r3927, %r3921, 8, 8;
	cvt.u16.u32 	%rs13052, %r3927;
	bfe.u32 	%r3928, %r3921, 16, 8;
	cvt.u16.u32 	%rs13051, %r3928;
	bfe.u32 	%r3929, %r3921, 24, 8;
	cvt.u16.u32 	%rs13050, %r3929;
	ld.local.v2.b32 	{%r3930, %r3931}, [%rd3+40];
	bfe.u32 	%r3932, %r3930, 0, 8;
	cvt.u16.u32 	%rs13049, %r3932;
	bfe.u32 	%r3933, %r3930, 8, 8;
	cvt.u16.u32 	%rs13048, %r3933;
	bfe.u32 	%r3934, %r3930, 16, 8;
	cvt.u16.u32 	%rs13047, %r3934;
	bfe.u32 	%r3935, %r3930, 24, 8;
	cvt.u16.u32 	%rs13046, %r3935;
	bfe.u32 	%r3936, %r3931, 0, 8;
	cvt.u16.u32 	%rs13045, %r3936;
	bfe.u32 	%r3937, %r3931, 8, 8;
	cvt.u16.u32 	%rs13044, %r3937;
	bfe.u32 	%r3938, %r3931, 16, 8;
	cvt.u16.u32 	%rs13043, %r3938;
	bfe.u32 	%r3939, %r3931, 24, 8;
	cvt.u16.u32 	%rs13042, %r3939;
	ld.local.v2.b32 	{%r3940, %r3941}, [%rd3+48];
	bfe.u32 	%r3942, %r3940, 0, 8;
	cvt.u16.u32 	%rs13041, %r3942;
	bfe.u32 	%r3943, %r3940, 8, 8;
	cvt.u16.u32 	%rs13040, %r3943;
	bfe.u32 	%r3944, %r3940, 16, 8;
	cvt.u16.u32 	%rs13039, %r3944;
	bfe.u32 	%r3945, %r3940, 24, 8;
	cvt.u16.u32 	%rs13038, %r3945;
	bfe.u32 	%r3946, %r3941, 0, 8;
	cvt.u16.u32 	%rs13037, %r3946;
	bfe.u32 	%r3947, %r3941, 8, 8;
	cvt.u16.u32 	%rs13036, %r3947;
	bfe.u32 	%r3948, %r3941, 16, 8;
	cvt.u16.u32 	%rs13035, %r3948;
	bfe.u32 	%r3949, %r3941, 24, 8;
	cvt.u16.u32 	%rs13034, %r3949;
	ld.local.v2.b32 	{%r3950, %r3951}, [%rd3+56];
	bfe.u32 	%r3952, %r3950, 0, 8;
	cvt.u16.u32 	%rs13033, %r3952;
	bfe.u32 	%r3953, %r3950, 8, 8;
	cvt.u16.u32 	%rs13032, %r3953;
	bfe.u32 	%r3954, %r3950, 16, 8;
	cvt.u16.u32 	%rs13031, %r3954;
	bfe.u32 	%r3955, %r3950, 24, 8;
	cvt.u16.u32 	%rs13030, %r3955;
	bfe.u32 	%r3956, %r3951, 0, 8;
	cvt.u16.u32 	%rs13029, %r3956;
	bfe.u32 	%r3957, %r3951, 8, 8;
	cvt.u16.u32 	%rs13028, %r3957;
	bfe.u32 	%r3958, %r3951, 16, 8;
	cvt.u16.u32 	%rs13027, %r3958;
	bfe.u32 	%r3959, %r3951, 24, 8;
	cvt.u16.u32 	%rs13026, %r3959;
	ld.local.v2.b32 	{%r3960, %r3961}, [%rd3+64];
	bfe.u32 	%r3962, %r3960, 0, 8;
	cvt.u16.u32 	%rs13025, %r3962;
	bfe.u32 	%r3963, %r3960, 8, 8;
	cvt.u16.u32 	%rs13024, %r3963;
	bfe.u32 	%r3964, %r3960, 16, 8;
	cvt.u16.u32 	%rs13023, %r3964;
	bfe.u32 	%r3965, %r3960, 24, 8;
	cvt.u16.u32 	%rs13022, %r3965;
	bfe.u32 	%r3966, %r3961, 0, 8;
	cvt.u16.u32 	%rs13021, %r3966;
	bfe.u32 	%r3967, %r3961, 8, 8;
	cvt.u16.u32 	%rs13020, %r3967;
	bfe.u32 	%r3968, %r3961, 16, 8;
	cvt.u16.u32 	%rs13019, %r3968;
	bfe.u32 	%r3969, %r3961, 24, 8;
	cvt.u16.u32 	%rs13018, %r3969;
	ld.local.v2.b32 	{%r3970, %r3971}, [%rd3+72];
	bfe.u32 	%r3972, %r3970, 0, 8;
	cvt.u16.u32 	%rs13017, %r3972;
	bfe.u32 	%r3973, %r3970, 8, 8;
	cvt.u16.u32 	%rs13016, %r3973;
	bfe.u32 	%r3974, %r3970, 16, 8;
	cvt.u16.u32 	%rs13015, %r3974;
	bfe.u32 	%r3975, %r3970, 24, 8;
	cvt.u16.u32 	%rs13014, %r3975;
	bfe.u32 	%r3976, %r3971, 0, 8;
	cvt.u16.u32 	%rs13013, %r3976;
	bfe.u32 	%r3977, %r3971, 8, 8;
	cvt.u16.u32 	%rs13012, %r3977;
	bfe.u32 	%r3978, %r3971, 16, 8;
	cvt.u16.u32 	%rs13011, %r3978;
	bfe.u32 	%r3979, %r3971, 24, 8;
	cvt.u16.u32 	%rs13010, %r3979;
	ld.local.v2.b32 	{%r3980, %r3981}, [%rd3+80];
	bfe.u32 	%r3982, %r3980, 0, 8;
	cvt.u16.u32 	%rs13009, %r3982;
	bfe.u32 	%r3983, %r3980, 8, 8;
	cvt.u16.u32 	%rs13008, %r3983;
	bfe.u32 	%r3984, %r3980, 16, 8;
	cvt.u16.u32 	%rs13007, %r3984;
	bfe.u32 	%r3985, %r3980, 24, 8;
	cvt.u16.u32 	%rs13006, %r3985;
	bfe.u32 	%r3986, %r3981, 0, 8;
	cvt.u16.u32 	%rs13005, %r3986;
	bfe.u32 	%r3987, %r3981, 8, 8;
	cvt.u16.u32 	%rs13004, %r3987;
	bfe.u32 	%r3988, %r3981, 16, 8;
	cvt.u16.u32 	%rs13003, %r3988;
	bfe.u32 	%r3989, %r3981, 24, 8;
	cvt.u16.u32 	%rs13002, %r3989;
	ld.local.v2.b32 	{%r3990, %r3991}, [%rd3+88];
	bfe.u32 	%r3992, %r3990, 0, 8;
	cvt.u16.u32 	%rs13001, %r3992;
	bfe.u32 	%r3993, %r3990, 8, 8;
	cvt.u16.u32 	%rs13000, %r3993;
	bfe.u32 	%r3994, %r3990, 16, 8;
	cvt.u16.u32 	%rs12999, %r3994;
	bfe.u32 	%r3995, %r3990, 24, 8;
	cvt.u16.u32 	%rs12998, %r3995;
	bfe.u32 	%r3996, %r3991, 0, 8;
	cvt.u16.u32 	%rs12997, %r3996;
	bfe.u32 	%r3997, %r3991, 8, 8;
	cvt.u16.u32 	%rs12996, %r3997;
	bfe.u32 	%r3998, %r3991, 16, 8;
	cvt.u16.u32 	%rs12995, %r3998;
	bfe.u32 	%r3999, %r3991, 24, 8;
	cvt.u16.u32 	%rs12994, %r3999;
	ld.local.v2.b32 	{%r4000, %r4001}, [%rd3+96];
	bfe.u32 	%r4002, %r4000, 0, 8;
	cvt.u16.u32 	%rs12993, %r4002;
	bfe.u32 	%r4003, %r4000, 8, 8;
	cvt.u16.u32 	%rs12992, %r4003;
	bfe.u32 	%r4004, %r4000, 16, 8;
	cvt.u16.u32 	%rs12991, %r4004;
	bfe.u32 	%r4005, %r4000, 24, 8;
	cvt.u16.u32 	%rs12990, %r4005;
	bfe.u32 	%r4006, %r4001, 0, 8;
	cvt.u16.u32 	%rs12989, %r4006;
	bfe.u32 	%r4007, %r4001, 8, 8;
	cvt.u16.u32 	%rs12988, %r4007;
	bfe.u32 	%r4008, %r4001, 16, 8;
	cvt.u16.u32 	%rs12987, %r4008;
	bfe.u32 	%r4009, %r4001, 24, 8;
	cvt.u16.u32 	%rs12986, %r4009;
	ld.local.v2.b32 	{%r4010, %r4011}, [%rd3+104];
	bfe.u32 	%r4012, %r4010, 0, 8;
	cvt.u16.u32 	%rs12985, %r4012;
	bfe.u32 	%r4013, %r4010, 8, 8;
	cvt.u16.u32 	%rs12984, %r4013;
	bfe.u32 	%r4014, %r4010, 16, 8;
	cvt.u16.u32 	%rs12983, %r4014;
	bfe.u32 	%r4015, %r4010, 24, 8;
	cvt.u16.u32 	%rs12982, %r4015;
	bfe.u32 	%r4016, %r4011, 0, 8;
	cvt.u16.u32 	%rs12981, %r4016;
	bfe.u32 	%r4017, %r4011, 8, 8;
	cvt.u16.u32 	%rs12980, %r4017;
	bfe.u32 	%r4018, %r4011, 16, 8;
	cvt.u16.u32 	%rs12979, %r4018;
	bfe.u32 	%r4019, %r4011, 24, 8;
	cvt.u16.u32 	%rs12978, %r4019;
	ld.local.v2.b32 	{%r4020, %r4021}, [%rd3+112];
	bfe.u32 	%r4022, %r4020, 0, 8;
	cvt.u16.u32 	%rs12977, %r4022;
	bfe.u32 	%r4023, %r4020, 8, 8;
	cvt.u16.u32 	%rs12976, %r4023;
	bfe.u32 	%r4024, %r4020, 16, 8;
	cvt.u16.u32 	%rs12975, %r4024;
	bfe.u32 	%r4025, %r4020, 24, 8;
	cvt.u16.u32 	%rs12974, %r4025;
	bfe.u32 	%r4026, %r4021, 0, 8;
	cvt.u16.u32 	%rs12973, %r4026;
	bfe.u32 	%r4027, %r4021, 8, 8;
	cvt.u16.u32 	%rs12972, %r4027;
	bfe.u32 	%r4028, %r4021, 16, 8;
	cvt.u16.u32 	%rs12971, %r4028;
	bfe.u32 	%r4029, %r4021, 24, 8;
	cvt.u16.u32 	%rs12970, %r4029;
	ld.local.v2.b32 	{%r4030, %r4031}, [%rd3+120];
	bfe.u32 	%r4032, %r4030, 0, 8;
	cvt.u16.u32 	%rs12969, %r4032;
	bfe.u32 	%r4033, %r4030, 8, 8;
	cvt.u16.u32 	%rs12968, %r4033;
	bfe.u32 	%r4034, %r4030, 16, 8;
	cvt.u16.u32 	%rs12967, %r4034;
	bfe.u32 	%r4035, %r4030, 24, 8;
	cvt.u16.u32 	%rs12966, %r4035;
	bfe.u32 	%r4036, %r4031, 0, 8;
	cvt.u16.u32 	%rs12965, %r4036;
	bfe.u32 	%r4037, %r4031, 8, 8;
	cvt.u16.u32 	%rs12964, %r4037;
	bfe.u32 	%r4038, %r4031, 16, 8;
	cvt.u16.u32 	%rs12963, %r4038;
	bfe.u32 	%r4039, %r4031, 24, 8;
	cvt.u16.u32 	%rs12962, %r4039;
	ld.local.v2.b32 	{%r4040, %r4041}, [%rd3+128];
	bfe.u32 	%r4042, %r4040, 0, 8;
	cvt.u16.u32 	%rs12961, %r4042;
	bfe.u32 	%r4043, %r4040, 8, 8;
	cvt.u16.u32 	%rs12960, %r4043;
	bfe.u32 	%r4044, %r4040, 16, 8;
	cvt.u16.u32 	%rs12959, %r4044;
	bfe.u32 	%r4045, %r4040, 24, 8;
	cvt.u16.u32 	%rs12958, %r4045;
	bfe.u32 	%r4046, %r4041, 0, 8;
	cvt.u16.u32 	%rs12957, %r4046;
	bfe.u32 	%r4047, %r4041, 8, 8;
	cvt.u16.u32 	%rs12956, %r4047;
	bfe.u32 	%r4048, %r4041, 16, 8;
	cvt.u16.u32 	%rs12955, %r4048;
	bfe.u32 	%r4049, %r4041, 24, 8;
	cvt.u16.u32 	%rs12954, %r4049;
	ld.local.v2.b32 	{%r4050, %r4051}, [%rd3+136];
	bfe.u32 	%r4052, %r4050, 0, 8;
	cvt.u16.u32 	%rs12953, %r4052;
	bfe.u32 	%r4053, %r4050, 8, 8;
	cvt.u16.u32 	%rs12952, %r4053;
	bfe.u32 	%r4054, %r4050, 16, 8;
	cvt.u16.u32 	%rs12951, %r4054;
	bfe.u32 	%r4055, %r4050, 24, 8;
	cvt.u16.u32 	%rs12950, %r4055;
	bfe.u32 	%r4056, %r4051, 0, 8;
	cvt.u16.u32 	%rs12949, %r4056;
	bfe.u32 	%r4057, %r4051, 8, 8;
	cvt.u16.u32 	%rs12948, %r4057;
	bfe.u32 	%r4058, %r4051, 16, 8;
	cvt.u16.u32 	%rs12947, %r4058;
	bfe.u32 	%r4059, %r4051, 24, 8;
	cvt.u16.u32 	%rs12946, %r4059;
	ld.local.v2.b32 	{%r4060, %r4061}, [%rd3+144];
	bfe.u32 	%r4062, %r4060, 0, 8;
	cvt.u16.u32 	%rs12945, %r4062;
	bfe.u32 	%r4063, %r4060, 8, 8;
	cvt.u16.u32 	%rs12944, %r4063;
	bfe.u32 	%r4064, %r4060, 16, 8;
	cvt.u16.u32 	%rs12943, %r4064;
	bfe.u32 	%r4065, %r4060, 24, 8;
	cvt.u16.u32 	%rs12942, %r4065;
	bfe.u32 	%r4066, %r4061, 0, 8;
	cvt.u16.u32 	%rs12941, %r4066;
	bfe.u32 	%r4067, %r4061, 8, 8;
	cvt.u16.u32 	%rs12940, %r4067;
	bfe.u32 	%r4068, %r4061, 16, 8;
	cvt.u16.u32 	%rs12939, %r4068;
	bfe.u32 	%r4069, %r4061, 24, 8;
	cvt.u16.u32 	%rs12938, %r4069;
	ld.local.v2.b32 	{%r4070, %r4071}, [%rd3+152];
	bfe.u32 	%r4072, %r4070, 0, 8;
	cvt.u16.u32 	%rs12937, %r4072;
	bfe.u32 	%r4073, %r4070, 8, 8;
	cvt.u16.u32 	%rs12936, %r4073;
	bfe.u32 	%r4074, %r4070, 16, 8;
	cvt.u16.u32 	%rs12935, %r4074;
	bfe.u32 	%r4075, %r4070, 24, 8;
	cvt.u16.u32 	%rs12934, %r4075;
	bfe.u32 	%r4076, %r4071, 0, 8;
	cvt.u16.u32 	%rs12933, %r4076;
	bfe.u32 	%r4077, %r4071, 8, 8;
	cvt.u16.u32 	%rs12932, %r4077;
	bfe.u32 	%r4078, %r4071, 16, 8;
	cvt.u16.u32 	%rs12931, %r4078;
	bfe.u32 	%r4079, %r4071, 24, 8;
	cvt.u16.u32 	%rs12930, %r4079;
	ld.local.v2.b32 	{%r4080, %r4081}, [%rd3+160];
	bfe.u32 	%r4082, %r4080, 0, 8;
	cvt.u16.u32 	%rs12929, %r4082;
	bfe.u32 	%r4083, %r4080, 8, 8;
	cvt.u16.u32 	%rs12928, %r4083;
	bfe.u32 	%r4084, %r4080, 16, 8;
	cvt.u16.u32 	%rs12927, %r4084;
	bfe.u32 	%r4085, %r4080, 24, 8;
	cvt.u16.u32 	%rs12926, %r4085;
	bfe.u32 	%r4086, %r4081, 0, 8;
	cvt.u16.u32 	%rs12925, %r4086;
	bfe.u32 	%r4087, %r4081, 8, 8;
	cvt.u16.u32 	%rs12924, %r4087;
	bfe.u32 	%r4088, %r4081, 16, 8;
	cvt.u16.u32 	%rs12923, %r4088;
	bfe.u32 	%r4089, %r4081, 24, 8;
	cvt.u16.u32 	%rs12922, %r4089;
	ld.local.v2.b32 	{%r4090, %r4091}, [%rd3+168];
	bfe.u32 	%r4092, %r4090, 0, 8;
	cvt.u16.u32 	%rs12921, %r4092;
	bfe.u32 	%r4093, %r4090, 8, 8;
	cvt.u16.u32 	%rs12920, %r4093;
	bfe.u32 	%r4094, %r4090, 16, 8;
	cvt.u16.u32 	%rs12919, %r4094;
	bfe.u32 	%r4095, %r4090, 24, 8;
	cvt.u16.u32 	%rs12918, %r4095;
	bfe.u32 	%r4096, %r4091, 0, 8;
	cvt.u16.u32 	%rs12917, %r4096;
	bfe.u32 	%r4097, %r4091, 8, 8;
	cvt.u16.u32 	%rs12916, %r4097;
	bfe.u32 	%r4098, %r4091, 16, 8;
	cvt.u16.u32 	%rs12915, %r4098;
	bfe.u32 	%r4099, %r4091, 24, 8;
	cvt.u16.u32 	%rs12914, %r4099;
	ld.local.v2.b32 	{%r4100, %r4101}, [%rd3+176];
	bfe.u32 	%r4102, %r4100, 0, 8;
	cvt.u16.u32 	%rs12913, %r4102;
	bfe.u32 	%r4103, %r4100, 8, 8;
	cvt.u16.u32 	%rs12912, %r4103;
	bfe.u32 	%r4104, %r4100, 16, 8;
	cvt.u16.u32 	%rs12911, %r4104;
	bfe.u32 	%r4105, %r4100, 24, 8;
	cvt.u16.u32 	%rs12910, %r4105;
	bfe.u32 	%r4106, %r4101, 0, 8;
	cvt.u16.u32 	%rs12909, %r4106;
	bfe.u32 	%r4107, %r4101, 8, 8;
	cvt.u16.u32 	%rs12908, %r4107;
	bfe.u32 	%r4108, %r4101, 16, 8;
	cvt.u16.u32 	%rs12907, %r4108;
	bfe.u32 	%r4109, %r4101, 24, 8;
	cvt.u16.u32 	%rs12906, %r4109;
	ld.local.v2.b32 	{%r4110, %r4111}, [%rd3+184];
	bfe.u32 	%r4112, %r4110, 0, 8;
	cvt.u16.u32 	%rs12905, %r4112;
	bfe.u32 	%r4113, %r4110, 8, 8;
	cvt.u16.u32 	%rs12904, %r4113;
	bfe.u32 	%r4114, %r4110, 16, 8;
	cvt.u16.u32 	%rs12903, %r4114;
	bfe.u32 	%r4115, %r4110, 24, 8;
	cvt.u16.u32 	%rs12902, %r4115;
	bfe.u32 	%r4116, %r4111, 0, 8;
	cvt.u16.u32 	%rs12901, %r4116;
	bfe.u32 	%r4117, %r4111, 8, 8;
	cvt.u16.u32 	%rs12900, %r4117;
	bfe.u32 	%r4118, %r4111, 16, 8;
	cvt.u16.u32 	%rs12899, %r4118;
	bfe.u32 	%r4119, %r4111, 24, 8;
	cvt.u16.u32 	%rs12898, %r4119;
	ld.local.v2.b32 	{%r4120, %r4121}, [%rd3+192];
	bfe.u32 	%r4122, %r4120, 0, 8;
	cvt.u16.u32 	%rs12897, %r4122;
	bfe.u32 	%r4123, %r4120, 8, 8;
	cvt.u16.u32 	%rs12896, %r4123;
	bfe.u32 	%r4124, %r4120, 16, 8;
	cvt.u16.u32 	%rs12895, %r4124;
	bfe.u32 	%r4125, %r4120, 24, 8;
	cvt.u16.u32 	%rs12894, %r4125;
	bfe.u32 	%r4126, %r4121, 0, 8;
	cvt.u16.u32 	%rs12893, %r4126;
	bfe.u32 	%r4127, %r4121, 8, 8;
	cvt.u16.u32 	%rs12892, %r4127;
	bfe.u32 	%r4128, %r4121, 16, 8;
	cvt.u16.u32 	%rs12891, %r4128;
	bfe.u32 	%r4129, %r4121, 24, 8;
	cvt.u16.u32 	%rs12890, %r4129;
	ld.local.v2.b32 	{%r4130, %r4131}, [%rd3+200];
	bfe.u32 	%r4132, %r4130, 0, 8;
	cvt.u16.u32 	%rs12889, %r4132;
	bfe.u32 	%r4133, %r4130, 8, 8;
	cvt.u16.u32 	%rs12888, %r4133;
	bfe.u32 	%r4134, %r4130, 16, 8;
	cvt.u16.u32 	%rs12887, %r4134;
	bfe.u32 	%r4135, %r4130, 24, 8;
	cvt.u16.u32 	%rs12886, %r4135;
	bfe.u32 	%r4136, %r4131, 0, 8;
	cvt.u16.u32 	%rs12885, %r4136;
	bfe.u32 	%r4137, %r4131, 8, 8;
	cvt.u16.u32 	%rs12884, %r4137;
	bfe.u32 	%r4138, %r4131, 16, 8;
	cvt.u16.u32 	%rs12883, %r4138;
	bfe.u32 	%r4139, %r4131, 24, 8;
	cvt.u16.u32 	%rs12882, %r4139;
	ld.local.v2.b32 	{%r4140, %r4141}, [%rd3+208];
	bfe.u32 	%r4142, %r4140, 0, 8;
	cvt.u16.u32 	%rs12881, %r4142;
	bfe.u32 	%r4143, %r4140, 8, 8;
	cvt.u16.u32 	%rs12880, %r4143;
	bfe.u32 	%r4144, %r4140, 16, 8;
	cvt.u16.u32 	%rs12879, %r4144;
	bfe.u32 	%r4145, %r4140, 24, 8;
	cvt.u16.u32 	%rs12878, %r4145;
	bfe.u32 	%r4146, %r4141, 0, 8;
	cvt.u16.u32 	%rs12877, %r4146;
	bfe.u32 	%r4147, %r4141, 8, 8;
	cvt.u16.u32 	%rs12876, %r4147;
	bfe.u32 	%r4148, %r4141, 16, 8;
	cvt.u16.u32 	%rs12875, %r4148;
	bfe.u32 	%r4149, %r4141, 24, 8;
	cvt.u16.u32 	%rs12874, %r4149;
	ld.local.v2.b32 	{%r4150, %r4151}, [%rd3+216];
	bfe.u32 	%r4152, %r4150, 0, 8;
	cvt.u16.u32 	%rs12873, %r4152;
	bfe.u32 	%r4153, %r4150, 8, 8;
	cvt.u16.u32 	%rs12872, %r4153;
	bfe.u32 	%r4154, %r4150, 16, 8;
	cvt.u16.u32 	%rs12871, %r4154;
	bfe.u32 	%r4155, %r4150, 24, 8;
	cvt.u16.u32 	%rs12870, %r4155;
	bfe.u32 	%r4156, %r4151, 0, 8;
	cvt.u16.u32 	%rs12869, %r4156;
	bfe.u32 	%r4157, %r4151, 8, 8;
	cvt.u16.u32 	%rs12868, %r4157;
	bfe.u32 	%r4158, %r4151, 16, 8;
	cvt.u16.u32 	%rs12867, %r4158;
	bfe.u32 	%r4159, %r4151, 24, 8;
	cvt.u16.u32 	%rs12866, %r4159;
	ld.local.v2.b32 	{%r4160, %r4161}, [%rd3+224];
	bfe.u32 	%r4162, %r4160, 0, 8;
	cvt.u16.u32 	%rs12865, %r4162;
	bfe.u32 	%r4163, %r4160, 8, 8;
	cvt.u16.u32 	%rs12864, %r4163;
	bfe.u32 	%r4164, %r4160, 16, 8;
	cvt.u16.u32 	%rs12863, %r4164;
	bfe.u32 	%r4165, %r4160, 24, 8;
	cvt.u16.u32 	%rs12862, %r4165;
	bfe.u32 	%r4166, %r4161, 0, 8;
	cvt.u16.u32 	%rs12861, %r4166;
	bfe.u32 	%r4167, %r4161, 8, 8;
	cvt.u16.u32 	%rs12860, %r4167;
	bfe.u32 	%r4168, %r4161, 16, 8;
	cvt.u16.u32 	%rs12859, %r4168;
	bfe.u32 	%r4169, %r4161, 24, 8;
	cvt.u16.u32 	%rs12858, %r4169;
	ld.local.v2.b32 	{%r4170, %r4171}, [%rd3+232];
	bfe.u32 	%r4172, %r4170, 0, 8;
	cvt.u16.u32 	%rs12857, %r4172;
	bfe.u32 	%r4173, %r4170, 8, 8;
	cvt.u16.u32 	%rs12856, %r4173;
	bfe.u32 	%r4174, %r4170, 16, 8;
	cvt.u16.u32 	%rs12855, %r4174;
	bfe.u32 	%r4175, %r4170, 24, 8;
	cvt.u16.u32 	%rs12854, %r4175;
	bfe.u32 	%r4176, %r4171, 0, 8;
	cvt.u16.u32 	%rs12853, %r4176;
	bfe.u32 	%r4177, %r4171, 8, 8;
	cvt.u16.u32 	%rs12852, %r4177;
	bfe.u32 	%r4178, %r4171, 16, 8;
	cvt.u16.u32 	%rs12851, %r4178;
	bfe.u32 	%r4179, %r4171, 24, 8;
	cvt.u16.u32 	%rs12850, %r4179;
	ld.local.v2.b32 	{%r4180, %r4181}, [%rd3+240];
	bfe.u32 	%r4182, %r4180, 0, 8;
	cvt.u16.u32 	%rs12849, %r4182;
	bfe.u32 	%r4183, %r4180, 8, 8;
	cvt.u16.u32 	%rs12848, %r4183;
	bfe.u32 	%r4184, %r4180, 16, 8;
	cvt.u16.u32 	%rs12847, %r4184;
	bfe.u32 	%r4185, %r4180, 24, 8;
	cvt.u16.u32 	%rs12846, %r4185;
	bfe.u32 	%r4186, %r4181, 0, 8;
	cvt.u16.u32 	%rs12845, %r4186;
	bfe.u32 	%r4187, %r4181, 8, 8;
	cvt.u16.u32 	%rs12844, %r4187;
	bfe.u32 	%r4188, %r4181, 16, 8;
	cvt.u16.u32 	%rs12843, %r4188;
	bfe.u32 	%r4189, %r4181, 24, 8;
	cvt.u16.u32 	%rs12842, %r4189;
	ld.local.v2.b32 	{%r4190, %r4191}, [%rd3+248];
	bfe.u32 	%r4192, %r4190, 0, 8;
	cvt.u16.u32 	%rs12841, %r4192;
	bfe.u32 	%r4193, %r4190, 8, 8;
	cvt.u16.u32 	%rs12840, %r4193;
	bfe.u32 	%r4194, %r4190, 16, 8;
	cvt.u16.u32 	%rs12839, %r4194;
	bfe.u32 	%r4195, %r4190, 24, 8;
	cvt.u16.u32 	%rs12838, %r4195;
	bfe.u32 	%r4196, %r4191, 0, 8;
	cvt.u16.u32 	%rs12837, %r4196;
	bfe.u32 	%r4197, %r4191, 8, 8;
	cvt.u16.u32 	%rs12836, %r4197;
	bfe.u32 	%r4198, %r4191, 16, 8;
	cvt.u16.u32 	%rs12835, %r4198;
	bfe.u32 	%r4199, %r4191, 24, 8;
	cvt.u16.u32 	%rs12834, %r4199;
	ld.local.v2.b32 	{%r4200, %r4201}, [%rd3+256];
	bfe.u32 	%r4202, %r4200, 0, 8;
	cvt.u16.u32 	%rs12833, %r4202;
	bfe.u32 	%r4203, %r4200, 8, 8;
	cvt.u16.u32 	%rs12832, %r4203;
	bfe.u32 	%r4204, %r4200, 16, 8;
	cvt.u16.u32 	%rs12831, %r4204;
	bfe.u32 	%r4205, %r4200, 24, 8;
	cvt.u16.u32 	%rs12830, %r4205;
	bfe.u32 	%r4206, %r4201, 0, 8;
	cvt.u16.u32 	%rs12829, %r4206;
	bfe.u32 	%r4207, %r4201, 8, 8;
	cvt.u16.u32 	%rs12828, %r4207;
	bfe.u32 	%r4208, %r4201, 16, 8;
	cvt.u16.u32 	%rs12827, %r4208;
	bfe.u32 	%r4209, %r4201, 24, 8;
	cvt.u16.u32 	%rs12826, %r4209;
	ld.local.v2.b32 	{%r4210, %r4211}, [%rd3+264];
	bfe.u32 	%r4212, %r4210, 0, 8;
	cvt.u16.u32 	%rs12825, %r4212;
	bfe.u32 	%r4213, %r4210, 8, 8;
	cvt.u16.u32 	%rs12824, %r4213;
	bfe.u32 	%r4214, %r4210, 16, 8;
	cvt.u16.u32 	%rs12823, %r4214;
	bfe.u32 	%r4215, %r4210, 24, 8;
	cvt.u16.u32 	%rs12822, %r4215;
	bfe.u32 	%r4216, %r4211, 0, 8;
	cvt.u16.u32 	%rs12821, %r4216;
	bfe.u32 	%r4217, %r4211, 8, 8;
	cvt.u16.u32 	%rs12820, %r4217;
	bfe.u32 	%r4218, %r4211, 16, 8;
	cvt.u16.u32 	%rs12819, %r4218;
	bfe.u32 	%r4219, %r4211, 24, 8;
	cvt.u16.u32 	%rs12818, %r4219;
$L__BB6_112:
	cvt.u32.u16 	%r4560, %rs13073;
	and.b32  	%r4561, %r4560, 255;
	and.b16  	%rs11665, %rs13072, 255;
	mul.wide.u16 	%r4562, %rs11665, 256;
	or.b32  	%r4563, %r4562, %r4561;
	cvt.u32.u16 	%r4564, %rs13071;
	shl.b32 	%r4565, %r4564, 16;
	and.b32  	%r4566, %r4565, 16711680;
	or.b32  	%r4567, %r4563, %r4566;
	cvt.u32.u16 	%r4568, %rs13070;
	shl.b32 	%r4569, %r4568, 24;
	or.b32  	%r4241, %r4567, %r4569;
	cvt.u32.u16 	%r4570, %rs13069;
	and.b32  	%r4571, %r4570, 255;
	and.b16  	%rs11666, %rs13068, 255;
	mul.wide.u16 	%r4572, %rs11666, 256;
	or.b32  	%r4573, %r4572, %r4571;
	cvt.u32.u16 	%r4574, %rs13067;
	shl.b32 	%r4575, %r4574, 16;
	and.b32  	%r4576, %r4575, 16711680;
	or.b32  	%r4577, %r4573, %r4576;
	cvt.u32.u16 	%r4578, %rs13066;
	shl.b32 	%r4579, %r4578, 24;
	or.b32  	%r4246, %r4577, %r4579;
	cvt.u32.u16 	%r4580, %rs13065;
	and.b32  	%r4581, %r4580, 255;
	and.b16  	%rs11667, %rs13064, 255;
	mul.wide.u16 	%r4582, %rs11667, 256;
	or.b32  	%r4583, %r4582, %r4581;
	cvt.u32.u16 	%r4584, %rs13063;
	shl.b32 	%r4585, %r4584, 16;
	and.b32  	%r4586, %r4585, 16711680;
	or.b32  	%r4587, %r4583, %r4586;
	cvt.u32.u16 	%r4588, %rs13062;
	shl.b32 	%r4589, %r4588, 24;
	or.b32  	%r4251, %r4587, %r4589;
	cvt.u32.u16 	%r4590, %rs13061;
	and.b32  	%r4591, %r4590, 255;
	and.b16  	%rs11668, %rs13060, 255;
	mul.wide.u16 	%r4592, %rs11668, 256;
	or.b32  	%r4593, %r4592, %r4591;
	cvt.u32.u16 	%r4594, %rs13059;
	shl.b32 	%r4595, %r4594, 16;
	and.b32  	%r4596, %r4595, 16711680;
	or.b32  	%r4597, %r4593, %r4596;
	cvt.u32.u16 	%r4598, %rs13058;
	shl.b32 	%r4599, %r4598, 24;
	or.b32  	%r4256, %r4597, %r4599;
	cvt.u32.u16 	%r4600, %rs13057;
	and.b32  	%r4601, %r4600, 255;
	and.b16  	%rs11669, %rs13056, 255;
	mul.wide.u16 	%r4602, %rs11669, 256;
	or.b32  	%r4603, %r4602, %r4601;
	cvt.u32.u16 	%r4604, %rs13055;
	shl.b32 	%r4605, %r4604, 16;
	and.b32  	%r4606, %r4605, 16711680;
	or.b32  	%r4607, %r4603, %r4606;
	cvt.u32.u16 	%r4608, %rs13054;
	shl.b32 	%r4609, %r4608, 24;
	or.b32  	%r4261, %r4607, %r4609;
	cvt.u32.u16 	%r4610, %rs13053;
	and.b32  	%r4611, %r4610, 255;
	and.b16  	%rs11670, %rs13052, 255;
	mul.wide.u16 	%r4612, %rs11670, 256;
	or.b32  	%r4613, %r4612, %r4611;
	cvt.u32.u16 	%r4614, %rs13051;
	shl.b32 	%r4615, %r4614, 16;
	and.b32  	%r4616, %r4615, 16711680;
	or.b32  	%r4617, %r4613, %r4616;
	cvt.u32.u16 	%r4618, %rs13050;
	shl.b32 	%r4619, %r4618, 24;
	or.b32  	%r4266, %r4617, %r4619;
	cvt.u32.u16 	%r4620, %rs13049;
	and.b32  	%r4621, %r4620, 255;
	and.b16  	%rs11671, %rs13048, 255;
	mul.wide.u16 	%r4622, %rs11671, 256;
	or.b32  	%r4623, %r4622, %r4621;
	cvt.u32.u16 	%r4624, %rs13047;
	shl.b32 	%r4625, %r4624, 16;
	and.b32  	%r4626, %r4625, 16711680;
	or.b32  	%r4627, %r4623, %r4626;
	cvt.u32.u16 	%r4628, %rs13046;
	shl.b32 	%r4629, %r4628, 24;
	or.b32  	%r4271, %r4627, %r4629;
	cvt.u32.u16 	%r4630, %rs13045;
	and.b32  	%r4631, %r4630, 255;
	and.b16  	%rs11672, %rs13044, 255;
	mul.wide.u16 	%r4632, %rs11672, 256;
	or.b32  	%r4633, %r4632, %r4631;
	cvt.u32.u16 	%r4634, %rs13043;
	shl.b32 	%r4635, %r4634, 16;
	and.b32  	%r4636, %r4635, 16711680;
	or.b32  	%r4637, %r4633, %r4636;
	cvt.u32.u16 	%r4638, %rs13042;
	shl.b32 	%r4639, %r4638, 24;
	or.b32  	%r4276, %r4637, %r4639;
	cvt.u32.u16 	%r4640, %rs13041;
	and.b32  	%r4641, %r4640, 255;
	and.b16  	%rs11673, %rs13040, 255;
	mul.wide.u16 	%r4642, %rs11673, 256;
	or.b32  	%r4643, %r4642, %r4641;
	cvt.u32.u16 	%r4644, %rs13039;
	shl.b32 	%r4645, %r4644, 16;
	and.b32  	%r4646, %r4645, 16711680;
	or.b32  	%r4647, %r4643, %r4646;
	cvt.u32.u16 	%r4648, %rs13038;
	shl.b32 	%r4649, %r4648, 24;
	or.b32  	%r4281, %r4647, %r4649;
	cvt.u32.u16 	%r4650, %rs13037;
	and.b32  	%r4651, %r4650, 255;
	and.b16  	%rs11674, %rs13036, 255;
	mul.wide.u16 	%r4652, %rs11674, 256;
	or.b32  	%r4653, %r4652, %r4651;
	cvt.u32.u16 	%r4654, %rs13035;
	shl.b32 	%r4655, %r4654, 16;
	and.b32  	%r4656, %r4655, 16711680;
	or.b32  	%r4657, %r4653, %r4656;
	cvt.u32.u16 	%r4658, %rs13034;
	shl.b32 	%r4659, %r4658, 24;
	or.b32  	%r4286, %r4657, %r4659;
	cvt.u32.u16 	%r4660, %rs13033;
	and.b32  	%r4661, %r4660, 255;
	and.b16  	%rs11675, %rs13032, 255;
	mul.wide.u16 	%r4662, %rs11675, 256;
	or.b32  	%r4663, %r4662, %r4661;
	cvt.u32.u16 	%r4664, %rs13031;
	shl.b32 	%r4665, %r4664, 16;
	and.b32  	%r4666, %r4665, 16711680;
	or.b32  	%r4667, %r4663, %r4666;
	cvt.u32.u16 	%r4668, %rs13030;
	shl.b32 	%r4669, %r4668, 24;
	or.b32  	%r4291, %r4667, %r4669;
	cvt.u32.u16 	%r4670, %rs13029;
	and.b32  	%r4671, %r4670, 255;
	and.b16  	%rs11676, %rs13028, 255;
	mul.wide.u16 	%r4672, %rs11676, 256;
	or.b32  	%r4673, %r4672, %r4671;
	cvt.u32.u16 	%r4674, %rs13027;
	shl.b32 	%r4675, %r4674, 16;
	and.b32  	%r4676, %r4675, 16711680;
	or.b32  	%r4677, %r4673, %r4676;
	cvt.u32.u16 	%r4678, %rs13026;
	shl.b32 	%r4679, %r4678, 24;
	or.b32  	%r4296, %r4677, %r4679;
	cvt.u32.u16 	%r4680, %rs13025;
	and.b32  	%r4681, %r4680, 255;
	and.b16  	%rs11677, %rs13024, 255;
	mul.wide.u16 	%r4682, %rs11677, 256;
	or.b32  	%r4683, %r4682, %r4681;
	cvt.u32.u16 	%r4684, %rs13023;
	shl.b32 	%r4685, %r4684, 16;
	and.b32  	%r4686, %r4685, 16711680;
	or.b32  	%r4687, %r4683, %r4686;
	cvt.u32.u16 	%r4688, %rs13022;
	shl.b32 	%r4689, %r4688, 24;
	or.b32  	%r4301, %r4687, %r4689;
	cvt.u32.u16 	%r4690, %rs13021;
	and.b32  	%r4691, %r4690, 255;
	and.b16  	%rs11678, %rs13020, 255;
	mul.wide.u16 	%r4692, %rs11678, 256;
	or.b32  	%r4693, %r4692, %r4691;
	cvt.u32.u16 	%r4694, %rs13019;
	shl.b32 	%r4695, %r4694, 16;
	and.b32  	%r4696, %r4695, 16711680;
	or.b32  	%r4697, %r4693, %r4696;
	cvt.u32.u16 	%r4698, %rs13018;
	shl.b32 	%r4699, %r4698, 24;
	or.b32  	%r4306, %r4697, %r4699;
	cvt.u32.u16 	%r4700, %rs13017;
	and.b32  	%r4701, %r4700, 255;
	and.b16  	%rs11679, %rs13016, 255;
	mul.wide.u16 	%r4702, %rs11679, 256;
	or.b32  	%r4703, %r4702, %r4701;
	cvt.u32.u16 	%r4704, %rs13015;
	shl.b32 	%r4705, %r4704, 16;
	and.b32  	%r4706, %r4705, 16711680;
	or.b32  	%r4707, %r4703, %r4706;
	cvt.u32.u16 	%r4708, %rs13014;
	shl.b32 	%r4709, %r4708, 24;
	or.b32  	%r4311, %r4707, %r4709;
	cvt.u32.u16 	%r4710, %rs13013;
	and.b32  	%r4711, %r4710, 255;
	and.b16  	%rs11680, %rs13012, 255;
	mul.wide.u16 	%r4712, %rs11680, 256;
	or.b32  	%r4713, %r4712, %r4711;
	cvt.u32.u16 	%r4714, %rs13011;
	shl.b32 	%r4715, %r4714, 16;
	and.b32  	%r4716, %r4715, 16711680;
	or.b32  	%r4717, %r4713, %r4716;
	cvt.u32.u16 	%r4718, %rs13010;
	shl.b32 	%r4719, %r4718, 24;
	or.b32  	%r4316, %r4717, %r4719;
	cvt.u32.u16 	%r4720, %rs13009;
	and.b32  	%r4721, %r4720, 255;
	and.b16  	%rs11681, %rs13008, 255;
	mul.wide.u16 	%r4722, %rs11681, 256;
	or.b32  	%r4723, %r4722, %r4721;
	cvt.u32.u16 	%r4724, %rs13007;
	shl.b32 	%r4725, %r4724, 16;
	and.b32  	%r4726, %r4725, 16711680;
	or.b32  	%r4727, %r4723, %r4726;
	cvt.u32.u16 	%r4728, %rs13006;
	shl.b32 	%r4729, %r4728, 24;
	or.b32  	%r4321, %r4727, %r4729;
	cvt.u32.u16 	%r4730, %rs13005;
	and.b32  	%r4731, %r4730, 255;
	and.b16  	%rs11682, %rs13004, 255;
	mul.wide.u16 	%r4732, %rs11682, 256;
	or.b32  	%r4733, %r4732, %r4731;
	cvt.u32.u16 	%r4734, %rs13003;
	shl.b32 	%r4735, %r4734, 16;
	and.b32  	%r4736, %r4735, 16711680;
	or.b32  	%r4737, %r4733, %r4736;
	cvt.u32.u16 	%r4738, %rs13002;
	shl.b32 	%r4739, %r4738, 24;
	or.b32  	%r4326, %r4737, %r4739;
	cvt.u32.u16 	%r4740, %rs13001;
	and.b32  	%r4741, %r4740, 255;
	and.b16  	%rs11683, %rs13000, 255;
	mul.wide.u16 	%r4742, %rs11683, 256;
	or.b32  	%r4743, %r4742, %r4741;
	cvt.u32.u16 	%r4744, %rs12999;
	shl.b32 	%r4745, %r4744, 16;
	and.b32  	%r4746, %r4745, 16711680;
	or.b32  	%r4747, %r4743, %r4746;
	cvt.u32.u16 	%r4748, %rs12998;
	shl.b32 	%r4749, %r4748, 24;
	or.b32  	%r4331, %r4747, %r4749;
	cvt.u32.u16 	%r4750, %rs12997;
	and.b32  	%r4751, %r4750, 255;
	and.b16  	%rs11684, %rs12996, 255;
	mul.wide.u16 	%r4752, %rs11684, 256;
	or.b32  	%r4753, %r4752, %r4751;
	cvt.u32.u16 	%r4754, %rs12995;
	shl.b32 	%r4755, %r4754, 16;
	and.b32  	%r4756, %r4755, 16711680;
	or.b32  	%r4757, %r4753, %r4756;
	cvt.u32.u16 	%r4758, %rs12994;
	shl.b32 	%r4759, %r4758, 24;
	or.b32  	%r4336, %r4757, %r4759;
	cvt.u32.u16 	%r4760, %rs12993;
	and.b32  	%r4761, %r4760, 255;
	and.b16  	%rs11685, %rs12992, 255;
	mul.wide.u16 	%r4762, %rs11685, 256;
	or.b32  	%r4763, %r4762, %r4761;
	cvt.u32.u16 	%r4764, %rs12991;
	shl.b32 	%r4765, %r4764, 16;
	and.b32  	%r4766, %r4765, 16711680;
	or.b32  	%r4767, %r4763, %r4766;
	cvt.u32.u16 	%r4768, %rs12990;
	shl.b32 	%r4769, %r4768, 24;
	or.b32  	%r4341, %r4767, %r4769;
	cvt.u32.u16 	%r4770, %rs12989;
	and.b32  	%r4771, %r4770, 255;
	and.b16  	%rs11686, %rs12988, 255;
	mul.wide.u16 	%r4772, %rs11686, 256;
	or.b32  	%r4773, %r4772, %r4771;
	cvt.u32.u16 	%r4774, %rs12987;
	shl.b32 	%r4775, %r4774, 16;
	and.b32  	%r4776, %r4775, 16711680;
	or.b32  	%r4777, %r4773, %r4776;
	cvt.u32.u16 	%r4778, %rs12986;
	shl.b32 	%r4779, %r4778, 24;
	or.b32  	%r4346, %r4777, %r4779;
	cvt.u32.u16 	%r4780, %rs12985;
	and.b32  	%r4781, %r4780, 255;
	and.b16  	%rs11687, %rs12984, 255;
	mul.wide.u16 	%r4782, %rs11687, 256;
	or.b32  	%r4783, %r4782, %r4781;
	cvt.u32.u16 	%r4784, %rs12983;
	shl.b32 	%r4785, %r4784, 16;
	and.b32  	%r4786, %r4785, 16711680;
	or.b32  	%r4787, %r4783, %r4786;
	cvt.u32.u16 	%r4788, %rs12982;
	shl.b32 	%r4789, %r4788, 24;
	or.b32  	%r4351, %r4787, %r4789;
	cvt.u32.u16 	%r4790, %rs12981;
	and.b32  	%r4791, %r4790, 255;
	and.b16  	%rs11688, %rs12980, 255;
	mul.wide.u16 	%r4792, %rs11688, 256;
	or.b32  	%r4793, %r4792, %r4791;
	cvt.u32.u16 	%r4794, %rs12979;
	shl.b32 	%r4795, %r4794, 16;
	and.b32  	%r4796, %r4795, 16711680;
	or.b32  	%r4797, %r4793, %r4796;
	cvt.u32.u16 	%r4798, %rs12978;
	shl.b32 	%r4799, %r4798, 24;
	or.b32  	%r4356, %r4797, %r4799;
	cvt.u32.u16 	%r4800, %rs12977;
	and.b32  	%r4801, %r4800, 255;
	and.b16  	%rs11689, %rs12976, 255;
	mul.wide.u16 	%r4802, %rs11689, 256;
	or.b32  	%r4803, %r4802, %r4801;
	cvt.u32.u16 	%r4804, %rs12975;
	shl.b32 	%r4805, %r4804, 16;
	and.b32  	%r4806, %r4805, 16711680;
	or.b32  	%r4807, %r4803, %r4806;
	cvt.u32.u16 	%r4808, %rs12974;
	shl.b32 	%r4809, %r4808, 24;
	or.b32  	%r4361, %r4807, %r4809;
	cvt.u32.u16 	%r4810, %rs12973;
	and.b32  	%r4811, %r4810, 255;
	and.b16  	%rs11690, %rs12972, 255;
	mul.wide.u16 	%r4812, %rs11690, 256;
	or.b32  	%r4813, %r4812, %r4811;
	cvt.u32.u16 	%r4814, %rs12971;
	shl.b32 	%r4815, %r4814, 16;
	and.b32  	%r4816, %r4815, 16711680;
	or.b32  	%r4817, %r4813, %r4816;
	cvt.u32.u16 	%r4818, %rs12970;
	shl.b32 	%r4819, %r4818, 24;
	or.b32  	%r4366, %r4817, %r4819;
	cvt.u32.u16 	%r4820, %rs12969;
	and.b32  	%r4821, %r4820, 255;
	and.b16  	%rs11691, %rs12968, 255;
	mul.wide.u16 	%r4822, %rs11691, 256;
	or.b32  	%r4823, %r4822, %r4821;
	cvt.u32.u16 	%r4824, %rs12967;
	shl.b32 	%r4825, %r4824, 16;
	and.b32  	%r4826, %r4825, 16711680;
	or.b32  	%r4827, %r4823, %r4826;
	cvt.u32.u16 	%r4828, %rs12966;
	shl.b32 	%r4829, %r4828, 24;
	or.b32  	%r4371, %r4827, %r4829;
	cvt.u32.u16 	%r4830, %rs12965;
	and.b32  	%r4831, %r4830, 255;
	and.b16  	%rs11692, %rs12964, 255;
	mul.wide.u16 	%r4832, %rs11692, 256;
	or.b32  	%r4833, %r4832, %r4831;
	cvt.u32.u16 	%r4834, %rs12963;
	shl.b32 	%r4835, %r4834, 16;
	and.b32  	%r4836, %r4835, 16711680;
	or.b32  	%r4837, %r4833, %r4836;
	cvt.u32.u16 	%r4838, %rs12962;
	shl.b32 	%r4839, %r4838, 24;
	or.b32  	%r4376, %r4837, %r4839;
	cvt.u32.u16 	%r4840, %rs12961;
	and.b32  	%r4841, %r4840, 255;
	and.b16  	%rs11693, %rs12960, 255;
	mul.wide.u16 	%r4842, %rs11693, 256;
	or.b32  	%r4843, %r4842, %r4841;
	cvt.u32.u16 	%r4844, %rs12959;
	shl.b32 	%r4845, %r4844, 16;
	and.b32  	%r4846, %r4845, 16711680;
	or.b32  	%r4847, %r4843, %r4846;
	cvt.u32.u16 	%r4848, %rs12958;
	shl.b32 	%r4849, %r4848, 24;
	or.b32  	%r4381, %r4847, %r4849;
	cvt.u32.u16 	%r4850, %rs12957;
	and.b32  	%r4851, %r4850, 255;
	and.b16  	%rs11694, %rs12956, 255;
	mul.wide.u16 	%r4852, %rs11694, 256;
	or.b32  	%r4853, %r4852, %r4851;
	cvt.u32.u16 	%r4854, %rs12955;
	shl.b32 	%r4855, %r4854, 16;
	and.b32  	%r4856, %r4855, 16711680;
	or.b32  	%r4857, %r4853, %r4856;
	cvt.u32.u16 	%r4858, %rs12954;
	shl.b32 	%r4859, %r4858, 24;
	or.b32  	%r4386, %r4857, %r4859;
	cvt.u32.u16 	%r4860, %rs12953;
	and.b32  	%r4861, %r4860, 255;
	and.b16  	%rs11695, %rs12952, 255;
	mul.wide.u16 	%r4862, %rs11695, 256;
	or.b32  	%r4863, %r4862, %r4861;
	cvt.u32.u16 	%r4864, %rs12951;
	shl.b32 	%r4865, %r4864, 16;
	and.b32  	%r4866, %r4865, 16711680;
	or.b32  	%r4867, %r4863, %r4866;
	cvt.u32.u16 	%r4868, %rs12950;
	shl.b32 	%r4869, %r4868, 24;
	or.b32  	%r4391, %r4867, %r4869;
	cvt.u32.u16 	%r4870, %rs12949;
	and.b32  	%r4871, %r4870, 255;
	and.b16  	%rs11696, %rs12948, 255;
	mul.wide.u16 	%r4872, %rs11696, 256;
	or.b32  	%r4873, %r4872, %r4871;
	cvt.u32.u16 	%r4874, %rs12947;
	shl.b32 	%r4875, %r4874, 16;
	and.b32  	%r4876, %r4875, 16711680;
	or.b32  	%r4877, %r4873, %r4876;
	cvt.u32.u16 	%r4878, %rs12946;
	shl.b32 	%r4879, %r4878, 24;
	or.b32  	%r4396, %r4877, %r4879;
	cvt.u32.u16 	%r4880, %rs12945;
	and.b32  	%r4881, %r4880, 255;
	and.b16  	%rs11697, %rs12944, 255;
	mul.wide.u16 	%r4882, %rs11697, 256;
	or.b32  	%r4883, %r4882, %r4881;
	cvt.u32.u16 	%r4884, %rs12943;
	shl.b32 	%r4885, %r4884, 16;
	and.b32  	%r4886, %r4885, 16711680;
	or.b32  	%r4887, %r4883, %r4886;
	cvt.u32.u16 	%r4888, %rs12942;
	shl.b32 	%r4889, %r4888, 24;
	or.b32  	%r4401, %r4887, %r4889;
	cvt.u32.u16 	%r4890, %rs12941;
	and.b32  	%r4891, %r4890, 255;
	and.b16  	%rs11698, %rs12940, 255;
	mul.wide.u16 	%r4892, %rs11698, 256;
	or.b32  	%r4893, %r4892, %r4891;
	cvt.u32.u16 	%r4894, %rs12939;
	shl.b32 	%r4895, %r4894, 16;
	and.b32  	%r4896, %r4895, 16711680;
	or.b32  	%r4897, %r4893, %r4896;
	cvt.u32.u16 	%r4898, %rs12938;
	shl.b32 	%r4899, %r4898, 24;
	or.b32  	%r4406, %r4897, %r4899;
	cvt.u32.u16 	%r4900, %rs12937;
	and.b32  	%r4901, %r4900, 255;
	and.b16  	%rs11699, %rs12936, 255;
	mul.wide.u16 	%r4902, %rs11699, 256;
	or.b32  	%r4903, %r4902, %r4901;
	cvt.u32.u16 	%r4904, %rs12935;
	shl.b32 	%r4905, %r4904, 16;
	and.b32  	%r4906, %r4905, 16711680;
	or.b32  	%r4907, %r4903, %r4906;
	cvt.u32.u16 	%r4908, %rs12934;
	shl.b32 	%r4909, %r4908, 24;
	or.b32  	%r4411, %r4907, %r4909;
	cvt.u32.u16 	%r4910, %rs12933;
	and.b32  	%r4911, %r4910, 255;
	and.b16  	%rs11700, %rs12932, 255;
	mul.wide.u16 	%r4912, %rs11700, 256;
	or.b32  	%r4913, %r4912, %r4911;
	cvt.u32.u16 	%r4914, %rs12931;
	shl.b32 	%r4915, %r4914, 16;
	and.b32  	%r4916, %r4915, 16711680;
	or.b32  	%r4917, %r4913, %r4916;
	cvt.u32.u16 	%r4918, %rs12930;
	shl.b32 	%r4919, %r4918, 24;
	or.b32  	%r4416, %r4917, %r4919;
	cvt.u32.u16 	%r4920, %rs12929;
	and.b32  	%r4921, %r4920, 255;
	and.b16  	%rs11701, %rs12928, 255;
	mul.wide.u16 	%r4922, %rs11701, 256;
	or.b32  	%r4923, %r4922, %r4921;
	cvt.u32.u16 	%r4924, %rs12927;
	shl.b32 	%r4925, %r4924, 16;
	and.b32  	%r4926, %r4925, 16711680;
	or.b32  	%r4927, %r4923, %r4926;
	cvt.u32.u16 	%r4928, %rs12926;
	shl.b32 	%r4929, %r4928, 24;
	or.b32  	%r4421, %r4927, %r4929;
	cvt.u32.u16 	%r4930, %rs12925;
	and.b32  	%r4931, %r4930, 255;
	and.b16  	%rs11702, %rs12924, 255;
	mul.wide.u16 	%r4932, %rs11702, 256;
	or.b32  	%r4933, %r4932, %r4931;
	cvt.u32.u16 	%r4934, %rs12923;
	shl.b32 	%r4935, %r4934, 16;
	and.b32  	%r4936, %r4935, 16711680;
	or.b32  	%r4937, %r4933, %r4936;
	cvt.u32.u16 	%r4938, %rs12922;
	shl.b32 	%r4939, %r4938, 24;
	or.b32  	%r4426, %r4937, %r4939;
	cvt.u32.u16 	%r4940, %rs12921;
	and.b32  	%r4941, %r4940, 255;
	and.b16  	%rs11703, %rs12920, 255;
	mul.wide.u16 	%r4942, %rs11703, 256;
	or.b32  	%r4943, %r4942, %r4941;
	cvt.u32.u16 	%r4944, %rs12919;
	shl.b32 	%r4945, %r4944, 16;
	and.b32  	%r4946, %r4945, 16711680;
	or.b32  	%r4947, %r4943, %r4946;
	cvt.u32.u16 	%r4948, %rs12918;
	shl.b32 	%r4949, %r4948, 24;
	or.b32  	%r4431, %r4947, %r4949;
	cvt.u32.u16 	%r4950, %rs12917;
	and.b32  	%r4951, %r4950, 255;
	and.b16  	%rs11704, %rs12916, 255;
	mul.wide.u16 	%r4952, %rs11704, 256;
	or.b32  	%r4953, %r4952, %r4951;
	cvt.u32.u16 	%r4954, %rs12915;
	shl.b32 	%r4955, %r4954, 16;
	and.b32  	%r4956, %r4955, 16711680;
	or.b32  	%r4957, %r4953, %r4956;
	cvt.u32.u16 	%r4958, %rs12914;
	shl.b32 	%r4959, %r4958, 24;
	or.b32  	%r4436, %r4957, %r4959;
	cvt.u32.u16 	%r4960, %rs12913;
	and.b32  	%r4961, %r4960, 255;
	and.b16  	%rs11705, %rs12912, 255;
	mul.wide.u16 	%r4962, %rs11705, 256;
	or.b32  	%r4963, %r4962, %r4961;
	cvt.u32.u16 	%r4964, %rs12911;
	shl.b32 	%r4965, %r4964, 16;
	and.b32  	%r4966, %r4965, 16711680;
	or.b32  	%r4967, %r4963, %r4966;
	cvt.u32.u16 	%r4968, %rs12910;
	shl.b32 	%r4969, %r4968, 24;
	or.b32  	%r4441, %r4967, %r4969;
	cvt.u32.u16 	%r4970, %rs12909;
	and.b32  	%r4971, %r4970, 255;
	and.b16  	%rs11706, %rs12908, 255;
	mul.wide.u16 	%r4972, %rs11706, 256;
	or.b32  	%r4973, %r4972, %r4971;
	cvt.u32.u16 	%r4974, %rs12907;
	shl.b32 	%r4975, %r4974, 16;
	and.b32  	%r4976, %r4975, 16711680;
	or.b32  	%r4977, %r4973, %r4976;
	cvt.u32.u16 	%r4978, %rs12906;
	shl.b32 	%r4979, %r4978, 24;
	or.b32  	%r4446, %r4977, %r4979;
	cvt.u32.u16 	%r4980, %rs12905;
	and.b32  	%r4981, %r4980, 255;
	and.b16  	%rs11707, %rs12904, 255;
	mul.wide.u16 	%r4982, %rs11707, 256;
	or.b32  	%r4983, %r4982, %r4981;
	cvt.u32.u16 	%r4984, %rs12903;
	shl.b32 	%r4985, %r4984, 16;
	and.b32  	%r4986, %r4985, 16711680;
	or.b32  	%r4987, %r4983, %r4986;
	cvt.u32.u16 	%r4988, %rs12902;
	shl.b32 	%r4989, %r4988, 24;
	or.b32  	%r4451, %r4987, %r4989;
	cvt.u32.u16 	%r4990, %rs12901;
	and.b32  	%r4991, %r4990, 255;
	and.b16  	%rs11708, %rs12900, 255;
	mul.wide.u16 	%r4992, %rs11708, 256;
	or.b32  	%r4993, %r4992, %r4991;
	cvt.u32.u16 	%r4994, %rs12899;
	shl.b32 	%r4995, %r4994, 16;
	and.b32  	%r4996, %r4995, 16711680;
	or.b32  	%r4997, %r4993, %r4996;
	cvt.u32.u16 	%r4998, %rs12898;
	shl.b32 	%r4999, %r4998, 24;
	or.b32  	%r4456, %r4997, %r4999;
	cvt.u32.u16 	%r5000, %rs12897;
	and.b32  	%r5001, %r5000, 255;
	and.b16  	%rs11709, %rs12896, 255;
	mul.wide.u16 	%r5002, %rs11709, 256;
	or.b32  	%r5003, %r5002, %r5001;
	cvt.u32.u16 	%r5004, %rs12895;
	shl.b32 	%r5005, %r5004, 16;
	and.b32  	%r5006, %r5005, 16711680;
	or.b32  	%r5007, %r5003, %r5006;
	cvt.u32.u16 	%r5008, %rs12894;
	shl.b32 	%r5009, %r5008, 24;
	or.b32  	%r4461, %r5007, %r5009;
	cvt.u32.u16 	%r5010, %rs12893;
	and.b32  	%r5011, %r5010, 255;
	and.b16  	%rs11710, %rs12892, 255;
	mul.wide.u16 	%r5012, %rs11710, 256;
	or.b32  	%r5013, %r5012, %r5011;
	cvt.u32.u16 	%r5014, %rs12891;
	shl.b32 	%r5015, %r5014, 16;
	and.b32  	%r5016, %r5015, 16711680;
	or.b32  	%r5017, %r5013, %r5016;
	cvt.u32.u16 	%r5018, %rs12890;
	shl.b32 	%r5019, %r5018, 24;
	or.b32  	%r4466, %r5017, %r5019;
	cvt.u32.u16 	%r5020, %rs12889;
	and.b32  	%r5021, %r5020, 255;
	and.b16  	%rs11711, %rs12888, 255;
	mul.wide.u16 	%r5022, %rs11711, 256;
	or.b32  	%r5023, %r5022, %r5021;
	cvt.u32.u16 	%r5024, %rs12887;
	shl.b32 	%r5025, %r5024, 16;
	and.b32  	%r5026, %r5025, 16711680;
	or.b32  	%r5027, %r5023, %r5026;
	cvt.u32.u16 	%r5028, %rs12886;
	shl.b32 	%r5029, %r5028, 24;
	or.b32  	%r4471, %r5027, %r5029;
	cvt.u32.u16 	%r5030, %rs12885;
	and.b32  	%r5031, %r5030, 255;
	and.b16  	%rs11712, %rs12884, 255;
	mul.wide.u16 	%r5032, %rs11712, 256;
	or.b32  	%r5033, %r5032, %r5031;
	cvt.u32.u16 	%r5034, %rs12883;
	shl.b32 	%r5035, %r5034, 16;
	and.b32  	%r5036, %r5035, 16711680;
	or.b32  	%r5037, %r5033, %r5036;
	cvt.u32.u16 	%r5038, %rs12882;
	shl.b32 	%r5039, %r5038, 24;
	or.b32  	%r4476, %r5037, %r5039;
	cvt.u32.u16 	%r5040, %rs12881;
	and.b32  	%r5041, %r5040, 255;
	and.b16  	%rs11713, %rs12880, 255;
	mul.wide.u16 	%r5042, %rs11713, 256;
	or.b32  	%r5043, %r5042, %r5041;
	cvt.u32.u16 	%r5044, %rs12879;
	shl.b32 	%r5045, %r5044, 16;
	and.b32  	%r5046, %r5045, 16711680;
	or.b32  	%r5047, %r5043, %r5046;
	cvt.u32.u16 	%r5048, %rs12878;
	shl.b32 	%r5049, %r5048, 24;
	or.b32  	%r4481, %r5047, %r5049;
	cvt.u32.u16 	%r5050, %rs12877;
	and.b32  	%r5051, %r5050, 255;
	and.b16  	%rs11714, %rs12876, 255;
	mul.wide.u16 	%r5052, %rs11714, 256;
	or.b32  	%r5053, %r5052, %r5051;
	cvt.u32.u16 	%r5054, %rs12875;
	shl.b32 	%r5055, %r5054, 16;
	and.b32  	%r5056, %r5055, 16711680;
	or.b32  	%r5057, %r5053, %r5056;
	cvt.u32.u16 	%r5058, %rs12874;
	shl.b32 	%r5059, %r5058, 24;
	or.b32  	%r4486, %r5057, %r5059;
	cvt.u32.u16 	%r5060, %rs12873;
	and.b32  	%r5061, %r5060, 255;
	and.b16  	%rs11715, %rs12872, 255;
	mul.wide.u16 	%r5062, %rs11715, 256;
	or.b32  	%r5063, %r5062, %r5061;
	cvt.u32.u16 	%r5064, %rs12871;
	shl.b32 	%r5065, %r5064, 16;
	and.b32  	%r5066, %r5065, 16711680;
	or.b32  	%r5067, %r5063, %r5066;
	cvt.u32.u16 	%r5068, %rs12870;
	shl.b32 	%r5069, %r5068, 24;
	or.b32  	%r4491, %r5067, %r5069;
	cvt.u32.u16 	%r5070, %rs12869;
	and.b32  	%r5071, %r5070, 255;
	and.b16  	%rs11716, %rs12868, 255;
	mul.wide.u16 	%r5072, %rs11716, 256;
	or.b32  	%r5073, %r5072, %r5071;
	cvt.u32.u16 	%r5074, %rs12867;
	shl.b32 	%r5075, %r5074, 16;
	and.b32  	%r5076, %r5075, 16711680;
	or.b32  	%r5077, %r5073, %r5076;
	cvt.u32.u16 	%r5078, %rs12866;
	shl.b32 	%r5079, %r5078, 24;
	or.b32  	%r4496, %r5077, %r5079;
	cvt.u32.u16 	%r5080, %rs12865;
	and.b32  	%r5081, %r5080, 255;
	and.b16  	%rs11717, %rs12864, 255;
	mul.wide.u16 	%r5082, %rs11717, 256;
	or.b32  	%r5083, %r5082, %r5081;
	cvt.u32.u16 	%r5084, %rs12863;
	shl.b32 	%r5085, %r5084, 16;
	and.b32  	%r5086, %r5085, 16711680;
	or.b32  	%r5087, %r5083, %r5086;
	cvt.u32.u16 	%r5088, %rs12862;
	shl.b32 	%r5089, %r5088, 24;
	or.b32  	%r4501, %r5087, %r5089;
	cvt.u32.u16 	%r5090, %rs12861;
	and.b32  	%r5091, %r5090, 255;
	and.b16  	%rs11718, %rs12860, 255;
	mul.wide.u16 	%r5092, %rs11718, 256;
	or.b32  	%r5093, %r5092, %r5091;
	cvt.u32.u16 	%r5094, %rs12859;
	shl.b32 	%r5095, %r5094, 16;
	and.b32  	%r5096, %r5095, 16711680;
	or.b32  	%r5097, %r5093, %r5096;
	cvt.u32.u16 	%r5098, %rs12858;
	shl.b32 	%r5099, %r5098, 24;
	or.b32  	%r4506, %r5097, %r5099;
	cvt.u32.u16 	%r5100, %rs12857;
	and.b32  	%r5101, %r5100, 255;
	and.b16  	%rs11719, %rs12856, 255;
	mul.wide.u16 	%r5102, %rs11719, 256;
	or.b32  	%r5103, %r5102, %r5101;
	cvt.u32.u16 	%r5104, %rs12855;
	shl.b32 	%r5105, %r5104, 16;
	and.b32  	%r5106, %r5105, 16711680;
	or.b32  	%r5107, %r5103, %r5106;
	cvt.u32.u16 	%r5108, %rs12854;
	shl.b32 	%r5109, %r5108, 24;
	or.b32  	%r4511, %r5107, %r5109;
	cvt.u32.u16 	%r5110, %rs12853;
	and.b32  	%r5111, %r5110, 255;
	and.b16  	%rs11720, %rs12852, 255;
	mul.wide.u16 	%r5112, %rs11720, 256;
	or.b32  	%r5113, %r5112, %r5111;
	cvt.u32.u16 	%r5114, %rs12851;
	shl.b32 	%r5115, %r5114, 16;
	and.b32  	%r5116, %r5115, 16711680;
	or.b32  	%r5117, %r5113, %r5116;
	cvt.u32.u16 	%r5118, %rs12850;
	shl.b32 	%r5119, %r5118, 24;
	or.b32  	%r4516, %r5117, %r5119;
	cvt.u32.u16 	%r5120, %rs12849;
	and.b32  	%r5121, %r5120, 255;
	and.b16  	%rs11721, %rs12848, 255;
	mul.wide.u16 	%r5122, %rs11721, 256;
	or.b32  	%r5123, %r5122, %r5121;
	cvt.u32.u16 	%r5124, %rs12847;
	shl.b32 	%r5125, %r5124, 16;
	and.b32  	%r5126, %r5125, 16711680;
	or.b32  	%r5127, %r5123, %r5126;
	cvt.u32.u16 	%r5128, %rs12846;
	shl.b32 	%r5129, %r5128, 24;
	or.b32  	%r4521, %r5127, %r5129;
	cvt.u32.u16 	%r5130, %rs12845;
	and.b32  	%r5131, %r5130, 255;
	and.b16  	%rs11722, %rs12844, 255;
	mul.wide.u16 	%r5132, %rs11722, 256;
	or.b32  	%r5133, %r5132, %r5131;
	cvt.u32.u16 	%r5134, %rs12843;
	shl.b32 	%r5135, %r5134, 16;
	and.b32  	%r5136, %r5135, 16711680;
	or.b32  	%r5137, %r5133, %r5136;
	cvt.u32.u16 	%r5138, %rs12842;
	shl.b32 	%r5139, %r5138, 24;
	or.b32  	%r4526, %r5137, %r5139;
	cvt.u32.u16 	%r5140, %rs12841;
	and.b32  	%r5141, %r5140, 255;
	and.b16  	%rs11723, %rs12840, 255;
	mul.wide.u16 	%r5142, %rs11723, 256;
	or.b32  	%r5143, %r5142, %r5141;
	cvt.u32.u16 	%r5144, %rs12839;
	shl.b32 	%r5145, %r5144, 16;
	and.b32  	%r5146, %r5145, 16711680;
	or.b32  	%r5147, %r5143, %r5146;
	cvt.u32.u16 	%r5148, %rs12838;
	shl.b32 	%r5149, %r5148, 24;
	or.b32  	%r4531, %r5147, %r5149;
	cvt.u32.u16 	%r5150, %rs12837;
	and.b32  	%r5151, %r5150, 255;
	and.b16  	%rs11724, %rs12836, 255;
	mul.wide.u16 	%r5152, %rs11724, 256;
	or.b32  	%r5153, %r5152, %r5151;
	cvt.u32.u16 	%r5154, %rs12835;
	shl.b32 	%r5155, %r5154, 16;
	and.b32  	%r5156, %r5155, 16711680;
	or.b32  	%r5157, %r5153, %r5156;
	cvt.u32.u16 	%r5158, %rs12834;
	shl.b32 	%r5159, %r5158, 24;
	or.b32  	%r4536, %r5157, %r5159;
	cvt.u32.u16 	%r5160, %rs12833;
	and.b32  	%r5161, %r5160, 255;
	and.b16  	%rs11725, %rs12832, 255;
	mul.wide.u16 	%r5162, %rs11725, 256;
	or.b32  	%r5163, %r5162, %r5161;
	cvt.u32.u16 	%r5164, %rs12831;
	shl.b32 	%r5165, %r5164, 16;
	and.b32  	%r5166, %r5165, 16711680;
	or.b32  	%r5167, %r5163, %r5166;
	cvt.u32.u16 	%r5168, %rs12830;
	shl.b32 	%r5169, %r5168, 24;
	or.b32  	%r4541, %r5167, %r5169;
	cvt.u32.u16 	%r5170, %rs12829;
	and.b32  	%r5171, %r5170, 255;
	and.b16  	%rs11726, %rs12828, 255;
	mul.wide.u16 	%r5172, %rs11726, 256;
	or.b32  	%r5173, %r5172, %r5171;
	cvt.u32.u16 	%r5174, %rs12827;
	shl.b32 	%r5175, %r5174, 16;
	and.b32  	%r5176, %r5175, 16711680;
	or.b32  	%r5177, %r5173, %r5176;
	cvt.u32.u16 	%r5178, %rs12826;
	shl.b32 	%r5179, %r5178, 24;
	or.b32  	%r4546, %r5177, %r5179;
	cvt.u32.u16 	%r5180, %rs12825;
	and.b32  	%r5181, %r5180, 255;
	and.b16  	%rs11727, %rs12824, 255;
	mul.wide.u16 	%r5182, %rs11727, 256;
	or.b32  	%r5183, %r5182, %r5181;
	cvt.u32.u16 	%r5184, %rs12823;
	shl.b32 	%r5185, %r5184, 16;
	and.b32  	%r5186, %r5185, 16711680;
	or.b32  	%r5187, %r5183, %r5186;
	cvt.u32.u16 	%r5188, %rs12822;
	shl.b32 	%r5189, %r5188, 24;
	or.b32  	%r4551, %r5187, %r5189;
	cvt.u32.u16 	%r5190, %rs12821;
	and.b32  	%r5191, %r5190, 255;
	and.b16  	%rs11728, %rs12820, 255;
	mul.wide.u16 	%r5192, %rs11728, 256;
	or.b32  	%r5193, %r5192, %r5191;
	cvt.u32.u16 	%r5194, %rs12819;
	shl.b32 	%r5195, %r5194, 16;
	and.b32  	%r5196, %r5195, 16711680;
	or.b32  	%r5197, %r5193, %r5196;
	cvt.u32.u16 	%r5198, %rs12818;
	shl.b32 	%r5199, %r5198, 24;
	or.b32  	%r4556, %r5197, %r5199;
	mov.b32 	%r4557, 2;
	mov.b32 	%r4558, 31;
	mov.b32 	%r4559, -1;
	// begin inline asm
	shfl.sync.down.b32 %r4220, %r27825, %r4557, %r4558, %r4559;
	// end inline asm
	// begin inline asm
	shfl.sync.down.b32 %r4225, %r4226, %r4557, %r4558, %r4559;
	// end inline asm
	mov.b64 	%rd476, %fd78;
	mov.b64 	{%r4231, %r4236}, %rd476;
	// begin inline asm
	shfl.sync.down.b32 %r4230, %r4231, %r4557, %r4558, %r4559;
	// end inline asm
	// begin inline asm
	shfl.sync.down.b32 %r4235, %r4236, %r4557, %r4558, %r4559;
	// end inline asm
	// begin inline asm
	shfl.sync.down.b32 %r4240, %r4241, %r4557, %r4558, %r4559;
	// end inline asm
	// begin inline asm
	shfl.sync.down.b32 %r4245, %r4246, %r4557, %r4558, %r4559;
	// end inline asm
	// begin inline asm
	shfl.sync.down.b32 %r4250, %r4251, %r4557, %r4558, %r4559;
	// end inline asm
	// begin inline asm
	shfl.sync.down.b32 %r4255, %r4256, %r4557, %r4558, %r4559;
	// end inline asm
	// begin inline asm
	shfl.sync.down.b32 %r4260, %r4261, %r4557, %r4558, %r4559;
	// end inline asm
	// begin inline asm
	shfl.sync.down.b32 %r4265, %r4266, %r4557, %r4558, %r4559;
	// end inline asm
	// begin inline asm
	shfl.sync.down.b32 %r4270, %r4271, %r4557, %r4558, %r4559;
	// end inline asm
	// begin inline asm
	shfl.sync.down.b32 %r4275, %r4276, %r4557, %r4558, %r4559;
	// end inline asm
	// begin inline asm
	shfl.sync.down.b32 %r4280, %r4281, %r4557, %r4558, %r4559;
	// end inline asm
	// begin inline asm
	shfl.sync.down.b32 %r4285, %r4286, %r4557, %r4558, %r4559;
	// end inline asm
	// begin inline asm
	shfl.sync.down.b32 %r4290, %r4291, %r4557, %r4558, %r4559;
	// end inline asm
	// begin inline asm
	shfl.sync.down.b32 %r4295, %r4296, %r4557, %r4558, %r4559;
	// end inline asm
	// begin inline asm
	shfl.sync.down.b32 %r4300, %r4301, %r4557, %r4558, %r4559;
	// end inline asm
	// begin inline asm
	shfl.sync.down.b32 %r4305, %r4306, %r4557, %r4558, %r4559;
	// end inline asm
	// begin inline asm
	shfl.sync.down.b32 %r4310, %r4311, %r4557, %r4558, %r4559;
	// end inline asm
	// begin inline asm
	shfl.sync.down.b32 %r4315, %r4316, %r4557, %r4558, %r4559;
	// end inline asm
	// begin inline asm
	shfl.sync.down.b32 %r4320, %r4321, %r4557, %r4558, %r4559;
	// end inline asm
	// begin inline asm
	shfl.sync.down.b32 %r4325, %r4326, %r4557, %r4558, %r4559;
	// end inline asm
	// begin inline asm
	shfl.sync.down.b32 %r4330, %r4331, %r4557, %r4558, %r4559;
	// end inline asm
	// begin inline asm
	shfl.sync.down.b32 %r4335, %r4336, %r4557, %r4558, %r4559;
	// end inline asm
	// begin inline asm
	shfl.sync.down.b32 %r4340, %r4341, %r4557, %r4558, %r4559;
	// end inline asm
	// begin inline asm
	shfl.sync.down.b32 %r4345, %r4346, %r4557, %r4558, %r4559;
	// end inline asm
	// begin inline asm
	shfl.sync.down.b32 %r4350, %r4351, %r4557, %r4558, %r4559;
	// end inline asm
	// begin inline asm
	shfl.sync.down.b32 %r4355, %r4356, %r4557, %r4558, %r4559;
	// end inline asm
	// begin inline asm
	shfl.sync.down.b32 %r4360, %r4361, %r4557, %r4558, %r4559;
	// end inline asm
	// begin inline asm
	shfl.sync.down.b32 %r4365, %r4366, %r4557, %r4558, %r4559;
	// end inline asm
	// begin inline asm
	shfl.sync.down.b32 %r4370, %r4371, %r4557, %r4558, %r4559;
	// end inline asm
	// begin inline asm
	shfl.sync.down.b32 %r4375, %r4376, %r4557, %r4558, %r4559;
	// end inline asm
	// begin inline asm
	shfl.sync.down.b32 %r4380, %r4381, %r4557, %r4558, %r4559;
	// end inline asm
	// begin inline asm
	shfl.sync.down.b32 %r4385, %r4386, %r4557, %r4558, %r4559;
	// end inline asm
	// begin inline asm
	shfl.sync.down.b32 %r4390, %r4391, %r4557, %r4558, %r4559;
	// end inline asm
	// begin inline asm
	shfl.sync.down.b32 %r4395, %r4396, %r4557, %r4558, %r4559;
	// end inline asm
	// begin inline asm
	shfl.sync.down.b32 %r4400, %r4401, %r4557, %r4558, %r4559;
	// end inline asm
	// begin inline asm
	shfl.sync.down.b32 %r4405, %r4406, %r4557, %r4558, %r4559;
	// end inline asm
	// begin inline asm
	shfl.sync.down.b32 %r4410, %r4411, %r4557, %r4558, %r4559;
	// end inline asm
	// begin inline asm
	shfl.sync.down.b32 %r4415, %r4416, %r4557, %r4558, %r4559;
	// end inline asm
	// begin inline asm
	shfl.sync.down.b32 %r4420, %r4421, %r4557, %r4558, %r4559;
	// end inline asm
	// begin inline asm
	shfl.sync.down.b32 %r4425, %r4426, %r4557, %r4558, %r4559;
	// end inline asm
	// begin inline asm
	shfl.sync.down.b32 %r4430, %r4431, %r4557, %r4558, %r4559;
	// end inline asm
	// begin inline asm
	shfl.sync.down.b32 %r4435, %r4436, %r4557, %r4558, %r4559;
	// end inline asm
	// begin inline asm
	shfl.sync.down.b32 %r4440, %r4441, %r4557, %r4558, %r4559;
	// end inline asm
	// begin inline asm
	shfl.sync.down.b32 %r4445, %r4446, %r4557, %r4558, %r4559;
	// end inline asm
	// begin inline asm
	shfl.sync.down.b32 %r4450, %r4451, %r4557, %r4558, %r4559;
	// end inline asm
	// begin inline asm
	shfl.sync.down.b32 %r4455, %r4456, %r4557, %r4558, %r4559;
	// end inline asm
	// begin inline asm
	shfl.sync.down.b32 %r4460, %r4461, %r4557, %r4558, %r4559;
	// end inline asm
	// begin inline asm
	shfl.sync.down.b32 %r4465, %r4466, %r4557, %r4558, %r4559;
	// end inline asm
	// begin inline asm
	shfl.sync.down.b32 %r4470, %r4471, %r4557, %r4558, %r4559;
	// end inline asm
	// begin inline asm
	shfl.sync.down.b32 %r4475, %r4476, %r4557, %r4558, %r4559;
	// end inline asm
	// begin inline asm
	shfl.sync.down.b32 %r4480, %r4481, %r4557, %r4558, %r4559;
	// end inline asm
	// begin inline asm
	shfl.sync.down.b32 %r4485, %r4486, %r4557, %r4558, %r4559;
	// end inline asm
	// begin inline asm
	shfl.sync.down.b32 %r4490, %r4491, %r4557, %r4558, %r4559;
	// end inline asm
	// begin inline asm
	shfl.sync.down.b32 %r4495, %r4496, %r4557, %r4558, %r4559;
	// end inline asm
	// begin inline asm
	shfl.sync.down.b32 %r4500, %r4501, %r4557, %r4558, %r4559;
	// end inline asm
	// begin inline asm
	shfl.sync.down.b32 %r4505, %r4506, %r4557, %r4558, %r4559;
	// end inline asm
	// begin inline asm
	shfl.sync.down.b32 %r4510, %r4511, %r4557, %r4558, %r4559;
	// end inline asm
	// begin inline asm
	shfl.sync.down.b32 %r4515, %r4516, %r4557, %r4558, %r4559;
	// end inline asm
	// begin inline asm
	shfl.sync.down.b32 %r4520, %r4521, %r4557, %r4558, %r4559;
	// end inline asm
	// begin inline asm
	shfl.sync.down.b32 %r4525, %r4526, %r4557, %r4558, %r4559;
	// end inline asm
	// begin inline asm
	shfl.sync.down.b32 %r4530, %r4531, %r4557, %r4558, %r4559;
	// end inline asm
	// begin inline asm
	shfl.sync.down.b32 %r4535, %r4536, %r4557, %r4558, %r4559;
	// end inline asm
	// begin inline asm
	shfl.sync.down.b32 %r4540, %r4541, %r4557, %r4558, %r4559;
	// end inline asm
	// begin inline asm
	shfl.sync.down.b32 %r4545, %r4546, %r4557, %r4558, %r4559;
	// end inline asm
	// begin inline asm
	shfl.sync.down.b32 %r4550, %r4551, %r4557, %r4558, %r4559;
	// end inline asm
	// begin inline asm
	shfl.sync.down.b32 %r4555, %r4556, %r4557, %r4558, %r4559;
	// end inline asm
	setp.gt.s32 	%p19, %r2469, 29;
	@%p19 bra 	$L__BB6_119;
	cvt.u16.u32 	%rs17183, %r4240;
	mov.b64 	%rd477, {%r4230, %r4235};
	mov.b64 	%fd47, %rd477;
	st.local.u32 	[%rd4], %r4220;
	st.local.v2.u32 	[%rd4+8], {%r4230, %r4235};
	st.local.v2.b32 	[%rd4+16], {%r4240, %r4245};
	st.local.v2.b32 	[%rd4+24], {%r4250, %r4255};
	st.local.v2.b32 	[%rd4+32], {%r4260, %r4265};
	st.local.v2.b32 	[%rd4+40], {%r4270, %r4275};
	st.local.v2.b32 	[%rd4+48], {%r4280, %r4285};
	st.local.v2.b32 	[%rd4+56], {%r4290, %r4295};
	st.local.v2.b32 	[%rd4+64], {%r4300, %r4305};
	st.local.v2.b32 	[%rd4+72], {%r4310, %r4315};
	st.local.v2.b32 	[%rd4+80], {%r4320, %r4325};
	st.local.v2.b32 	[%rd4+88], {%r4330, %r4335};
	st.local.v2.b32 	[%rd4+96], {%r4340, %r4345};
	st.local.v2.b32 	[%rd4+104], {%r4350, %r4355};
	st.local.v2.b32 	[%rd4+112], {%r4360, %r4365};
	st.local.v2.b32 	[%rd4+120], {%r4370, %r4375};
	st.local.v2.b32 	[%rd4+128], {%r4380, %r4385};
	st.local.v2.b32 	[%rd4+136], {%r4390, %r4395};
	st.local.v2.b32 	[%rd4+144], {%r4400, %r4405};
	st.local.v2.b32 	[%rd4+152], {%r4410, %r4415};
	st.local.v2.b32 	[%rd4+160], {%r4420, %r4425};
	st.local.v2.b32 	[%rd4+168], {%r4430, %r4435};
	st.local.v2.b32 	[%rd4+176], {%r4440, %r4445};
	st.local.v2.b32 	[%rd4+184], {%r4450, %r4455};
	st.local.v2.b32 	[%rd4+192], {%r4460, %r4465};
	st.local.v2.b32 	[%rd4+200], {%r4470, %r4475};
	st.local.v2.b32 	[%rd4+208], {%r4480, %r4485};
	st.local.v2.b32 	[%rd4+216], {%r4490, %r4495};
	st.local.v2.b32 	[%rd4+224], {%r4500, %r4505};
	st.local.v2.b32 	[%rd4+232], {%r4510, %r4515};
	st.local.v2.b32 	[%rd4+240], {%r4520, %r4525};
	st.local.v2.b32 	[%rd4+248], {%r4530, %r4535};
	st.local.v2.b32 	[%rd4+256], {%r4540, %r4545};
	st.local.v2.b32 	[%rd4+264], {%r4550, %r4555};
	st.local.u32 	[%rd3], %r27825;
	st.local.f64 	[%rd3+8], %fd78;
	cvt.u32.u16 	%r5201, %rs13066;
	cvt.u32.u16 	%r5202, %rs13067;
	prmt.b32 	%r5203, %r5202, %r5201, 0x3340U;
	cvt.u32.u16 	%r5204, %rs13068;
	cvt.u32.u16 	%r5205, %rs13069;
	prmt.b32 	%r5206, %r5205, %r5204, 0x3340U;
	prmt.b32 	%r5207, %r5206, %r5203, 0x5410U;
	cvt.u32.u16 	%r5208, %rs13070;
	cvt.u32.u16 	%r5209, %rs13071;
	prmt.b32 	%r5210, %r5209, %r5208, 0x3340U;
	cvt.u32.u16 	%r5211, %rs13072;
	cvt.u32.u16 	%r5212, %rs13073;
	prmt.b32 	%r5213, %r5212, %r5211, 0x3340U;
	prmt.b32 	%r5214, %r5213, %r5210, 0x5410U;
	st.local.v2.b32 	[%rd3+16], {%r5214, %r5207};
	cvt.u32.u16 	%r5215, %rs13058;
	cvt.u32.u16 	%r5216, %rs13059;
	prmt.b32 	%r5217, %r5216, %r5215, 0x3340U;
	cvt.u32.u16 	%r5218, %rs13060;
	cvt.u32.u16 	%r5219, %rs13061;
	prmt.b32 	%r5220, %r5219, %r5218, 0x3340U;
	prmt.b32 	%r5221, %r5220, %r5217, 0x5410U;
	cvt.u32.u16 	%r5222, %rs13062;
	cvt.u32.u16 	%r5223, %rs13063;
	prmt.b32 	%r5224, %r5223, %r5222, 0x3340U;
	cvt.u32.u16 	%r5225, %rs13064;
	cvt.u32.u16 	%r5226, %rs13065;
	prmt.b32 	%r5227, %r5226, %r5225, 0x3340U;
	prmt.b32 	%r5228, %r5227, %r5224, 0x5410U;
	st.local.v2.b32 	[%rd3+24], {%r5228, %r5221};
	cvt.u32.u16 	%r5229, %rs13050;
	cvt.u32.u16 	%r5230, %rs13051;
	prmt.b32 	%r5231, %r5230, %r5229, 0x3340U;
	cvt.u32.u16 	%r5232, %rs13052;
	cvt.u32.u16 	%r5233, %rs13053;
	prmt.b32 	%r5234, %r5233, %r5232, 0x3340U;
	prmt.b32 	%r5235, %r5234, %r5231, 0x5410U;
	cvt.u32.u16 	%r5236, %rs13054;
	cvt.u32.u16 	%r5237, %rs13055;
	prmt.b32 	%r5238, %r5237, %r5236, 0x3340U;
	cvt.u32.u16 	%r5239, %rs13056;
	cvt.u32.u16 	%r5240, %rs13057;
	prmt.b32 	%r5241, %r5240, %r5239, 0x3340U;
	prmt.b32 	%r5242, %r5241, %r5238, 0x5410U;
	st.local.v2.b32 	[%rd3+32], {%r5242, %r5235};
	cvt.u32.u16 	%r5243, %rs13042;
	cvt.u32.u16 	%r5244, %rs13043;
	prmt.b32 	%r5245, %r5244, %r5243, 0x3340U;
	cvt.u32.u16 	%r5246, %rs13044;
	cvt.u32.u16 	%r5247, %rs13045;
	prmt.b32 	%r5248, %r5247, %r5246, 0x3340U;
	prmt.b32 	%r5249, %r5248, %r5245, 0x5410U;
	cvt.u32.u16 	%r5250, %rs13046;
	cvt.u32.u16 	%r5251, %rs13047;
	prmt.b32 	%r5252, %r5251, %r5250, 0x3340U;
	cvt.u32.u16 	%r5253, %rs13048;
	cvt.u32.u16 	%r5254, %rs13049;
	prmt.b32 	%r5255, %r5254, %r5253, 0x3340U;
	prmt.b32 	%r5256, %r5255, %r5252, 0x5410U;
	st.local.v2.b32 	[%rd3+40], {%r5256, %r5249};
	cvt.u32.u16 	%r5257, %rs13034;
	cvt.u32.u16 	%r5258, %rs13035;
	prmt.b32 	%r5259, %r5258, %r5257, 0x3340U;
	cvt.u32.u16 	%r5260, %rs13036;
	cvt.u32.u16 	%r5261, %rs13037;
	prmt.b32 	%r5262, %r5261, %r5260, 0x3340U;
	prmt.b32 	%r5263, %r5262, %r5259, 0x5410U;
	cvt.u32.u16 	%r5264, %rs13038;
	cvt.u32.u16 	%r5265, %rs13039;
	prmt.b32 	%r5266, %r5265, %r5264, 0x3340U;
	cvt.u32.u16 	%r5267, %rs13040;
	cvt.u32.u16 	%r5268, %rs13041;
	prmt.b32 	%r5269, %r5268, %r5267, 0x3340U;
	prmt.b32 	%r5270, %r5269, %r5266, 0x5410U;
	st.local.v2.b32 	[%rd3+48], {%r5270, %r5263};
	cvt.u32.u16 	%r5271, %rs13026;
	cvt.u32.u16 	%r5272, %rs13027;
	prmt.b32 	%r5273, %r5272, %r5271, 0x3340U;
	cvt.u32.u16 	%r5274, %rs13028;
	cvt.u32.u16 	%r5275, %rs13029;
	prmt.b32 	%r5276, %r5275, %r5274, 0x3340U;
	prmt.b32 	%r5277, %r5276, %r5273, 0x5410U;
	cvt.u32.u16 	%r5278, %rs13030;
	cvt.u32.u16 	%r5279, %rs13031;
	prmt.b32 	%r5280, %r5279, %r5278, 0x3340U;
	cvt.u32.u16 	%r5281, %rs13032;
	cvt.u32.u16 	%r5282, %rs13033;
	prmt.b32 	%r5283, %r5282, %r5281, 0x3340U;
	prmt.b32 	%r5284, %r5283, %r5280, 0x5410U;
	st.local.v2.b32 	[%rd3+56], {%r5284, %r5277};
	cvt.u32.u16 	%r5285, %rs13018;
	cvt.u32.u16 	%r5286, %rs13019;
	prmt.b32 	%r5287, %r5286, %r5285, 0x3340U;
	cvt.u32.u16 	%r5288, %rs13020;
	cvt.u32.u16 	%r5289, %rs13021;
	prmt.b32 	%r5290, %r5289, %r5288, 0x3340U;
	prmt.b32 	%r5291, %r5290, %r5287, 0x5410U;
	cvt.u32.u16 	%r5292, %rs13022;
	cvt.u32.u16 	%r5293, %rs13023;
	prmt.b32 	%r5294, %r5293, %r5292, 0x3340U;
	cvt.u32.u16 	%r5295, %rs13024;
	cvt.u32.u16 	%r5296, %rs13025;
	prmt.b32 	%r5297, %r5296, %r5295, 0x3340U;
	prmt.b32 	%r5298, %r5297, %r5294, 0x5410U;
	st.local.v2.b32 	[%rd3+64], {%r5298, %r5291};
	cvt.u32.u16 	%r5299, %rs13010;
	cvt.u32.u16 	%r5300, %rs13011;
	prmt.b32 	%r5301, %r5300, %r5299, 0x3340U;
	cvt.u32.u16 	%r5302, %rs13012;
	cvt.u32.u16 	%r5303, %rs13013;
	prmt.b32 	%r5304, %r5303, %r5302, 0x3340U;
	prmt.b32 	%r5305, %r5304, %r5301, 0x5410U;
	cvt.u32.u16 	%r5306, %rs13014;
	cvt.u32.u16 	%r5307, %rs13015;
	prmt.b32 	%r5308, %r5307, %r5306, 0x3340U;
	cvt.u32.u16 	%r5309, %rs13016;
	cvt.u32.u16 	%r5310, %rs13017;
	prmt.b32 	%r5311, %r5310, %r5309, 0x3340U;
	prmt.b32 	%r5312, %r5311, %r5308, 0x5410U;
	st.local.v2.b32 	[%rd3+72], {%r5312, %r5305};
	cvt.u32.u16 	%r5313, %rs13002;
	cvt.u32.u16 	%r5314, %rs13003;
	prmt.b32 	%r5315, %r5314, %r5313, 0x3340U;
	cvt.u32.u16 	%r5316, %rs13004;
	cvt.u32.u16 	%r5317, %rs13005;
	prmt.b32 	%r5318, %r5317, %r5316, 0x3340U;
	prmt.b32 	%r5319, %r5318, %r5315, 0x5410U;
	cvt.u32.u16 	%r5320, %rs13006;
	cvt.u32.u16 	%r5321, %rs13007;
	prmt.b32 	%r5322, %r5321, %r5320, 0x3340U;
	cvt.u32.u16 	%r5323, %rs13008;
	cvt.u32.u16 	%r5324, %rs13009;
	prmt.b32 	%r5325, %r5324, %r5323, 0x3340U;
	prmt.b32 	%r5326, %r5325, %r5322, 0x5410U;
	st.local.v2.b32 	[%rd3+80], {%r5326, %r5319};
	cvt.u32.u16 	%r5327, %rs12994;
	cvt.u32.u16 	%r5328, %rs12995;
	prmt.b32 	%r5329, %r5328, %r5327, 0x3340U;
	cvt.u32.u16 	%r5330, %rs12996;
	cvt.u32.u16 	%r5331, %rs12997;
	prmt.b32 	%r5332, %r5331, %r5330, 0x3340U;
	prmt.b32 	%r5333, %r5332, %r5329, 0x5410U;
	cvt.u32.u16 	%r5334, %rs12998;
	cvt.u32.u16 	%r5335, %rs12999;
	prmt.b32 	%r5336, %r5335, %r5334, 0x3340U;
	cvt.u32.u16 	%r5337, %rs13000;
	cvt.u32.u16 	%r5338, %rs13001;
	prmt.b32 	%r5339, %r5338, %r5337, 0x3340U;
	prmt.b32 	%r5340, %r5339, %r5336, 0x5410U;
	st.local.v2.b32 	[%rd3+88], {%r5340, %r5333};
	cvt.u32.u16 	%r5341, %rs12986;
	cvt.u32.u16 	%r5342, %rs12987;
	prmt.b32 	%r5343, %r5342, %r5341, 0x3340U;
	cvt.u32.u16 	%r5344, %rs12988;
	cvt.u32.u16 	%r5345, %rs12989;
	prmt.b32 	%r5346, %r5345, %r5344, 0x3340U;
	prmt.b32 	%r5347, %r5346, %r5343, 0x5410U;
	cvt.u32.u16 	%r5348, %rs12990;
	cvt.u32.u16 	%r5349, %rs12991;
	prmt.b32 	%r5350, %r5349, %r5348, 0x3340U;
	cvt.u32.u16 	%r5351, %rs12992;
	cvt.u32.u16 	%r5352, %rs12993;
	prmt.b32 	%r5353, %r5352, %r5351, 0x3340U;
	prmt.b32 	%r5354, %r5353, %r5350, 0x5410U;
	st.local.v2.b32 	[%rd3+96], {%r5354, %r5347};
	cvt.u32.u16 	%r5355, %rs12978;
	cvt.u32.u16 	%r5356, %rs12979;
	prmt.b32 	%r5357, %r5356, %r5355, 0x3340U;
	cvt.u32.u16 	%r5358, %rs12980;
	cvt.u32.u16 	%r5359, %rs12981;
	prmt.b32 	%r5360, %r5359, %r5358, 0x3340U;
	prmt.b32 	%r5361, %r5360, %r5357, 0x5410U;
	cvt.u32.u16 	%r5362, %rs12982;
	cvt.u32.u16 	%r5363, %rs12983;
	prmt.b32 	%r5364, %r5363, %r5362, 0x3340U;
	cvt.u32.u16 	%r5365, %rs12984;
	cvt.u32.u16 	%r5366, %rs12985;
	prmt.b32 	%r5367, %r5366, %r5365, 0x3340U;
	prmt.b32 	%r5368, %r5367, %r5364, 0x5410U;
	st.local.v2.b32 	[%rd3+104], {%r5368, %r5361};
	cvt.u32.u16 	%r5369, %rs12970;
	cvt.u32.u16 	%r5370, %rs12971;
	prmt.b32 	%r5371, %r5370, %r5369, 0x3340U;
	cvt.u32.u16 	%r5372, %rs12972;
	cvt.u32.u16 	%r5373, %rs12973;
	prmt.b32 	%r5374, %r5373, %r5372, 0x3340U;
	prmt.b32 	%r5375, %r5374, %r5371, 0x5410U;
	cvt.u32.u16 	%r5376, %rs12974;
	cvt.u32.u16 	%r5377, %rs12975;
	prmt.b32 	%r5378, %r5377, %r5376, 0x3340U;
	cvt.u32.u16 	%r5379, %rs12976;
	cvt.u32.u16 	%r5380, %rs12977;
	prmt.b32 	%r5381, %r5380, %r5379, 0x3340U;
	prmt.b32 	%r5382, %r5381, %r5378, 0x5410U;
	st.local.v2.b32 	[%rd3+112], {%r5382, %r5375};
	cvt.u32.u16 	%r5383, %rs12962;
	cvt.u32.u16 	%r5384, %rs12963;
	prmt.b32 	%r5385, %r5384, %r5383, 0x3340U;
	cvt.u32.u16 	%r5386, %rs12964;
	cvt.u32.u16 	%r5387, %rs12965;
	prmt.b32 	%r5388, %r5387, %r5386, 0x3340U;
	prmt.b32 	%r5389, %r5388, %r5385, 0x5410U;
	cvt.u32.u16 	%r5390, %rs12966;
	cvt.u32.u16 	%r5391, %rs12967;
	prmt.b32 	%r5392, %r5391, %r5390, 0x3340U;
	cvt.u32.u16 	%r5393, %rs12968;
	cvt.u32.u16 	%r5394, %rs12969;
	prmt.b32 	%r5395, %r5394, %r5393, 0x3340U;
	prmt.b32 	%r5396, %r5395, %r5392, 0x5410U;
	st.local.v2.b32 	[%rd3+120], {%r5396, %r5389};
	cvt.u32.u16 	%r5397, %rs12954;
	cvt.u32.u16 	%r5398, %rs12955;
	prmt.b32 	%r5399, %r5398, %r5397, 0x3340U;
	cvt.u32.u16 	%r5400, %rs12956;
	cvt.u32.u16 	%r5401, %rs12957;
	prmt.b32 	%r5402, %r5401, %r5400, 0x3340U;
	prmt.b32 	%r5403, %r5402, %r5399, 0x5410U;
	cvt.u32.u16 	%r5404, %rs12958;
	cvt.u32.u16 	%r5405, %rs12959;
	prmt.b32 	%r5406, %r5405, %r5404, 0x3340U;
	cvt.u32.u16 	%r5407, %rs12960;
	cvt.u32.u16 	%r5408, %rs12961;
	prmt.b32 	%r5409, %r5408, %r5407, 0x3340U;
	prmt.b32 	%r5410, %r5409, %r5406, 0x5410U;
	st.local.v2.b32 	[%rd3+128], {%r5410, %r5403};
	cvt.u32.u16 	%r5411, %rs12946;
	cvt.u32.u16 	%r5412, %rs12947;
	prmt.b32 	%r5413, %r5412, %r5411, 0x3340U;
	cvt.u32.u16 	%r5414, %rs12948;
	cvt.u32.u16 	%r5415, %rs12949;
	prmt.b32 	%r5416, %r5415, %r5414, 0x3340U;
	prmt.b32 	%r5417, %r5416, %r5413, 0x5410U;
	cvt.u32.u16 	%r5418, %rs12950;
	cvt.u32.u16 	%r5419, %rs12951;
	prmt.b32 	%r5420, %r5419, %r5418, 0x3340U;
	cvt.u32.u16 	%r5421, %rs12952;
	cvt.u32.u16 	%r5422, %rs12953;
	prmt.b32 	%r5423, %r5422, %r5421, 0x3340U;
	prmt.b32 	%r5424, %r5423, %r5420, 0x5410U;
	st.local.v2.b32 	[%rd3+136], {%r5424, %r5417};
	cvt.u32.u16 	%r5425, %rs12938;
	cvt.u32.u16 	%r5426, %rs12939;
	prmt.b32 	%r5427, %r5426, %r5425, 0x3340U;
	cvt.u32.u16 	%r5428, %rs12940;
	cvt.u32.u16 	%r5429, %rs12941;
	prmt.b32 	%r5430, %r5429, %r5428, 0x3340U;
	prmt.b32 	%r5431, %r5430, %r5427, 0x5410U;
	cvt.u32.u16 	%r5432, %rs12942;
	cvt.u32.u16 	%r5433, %rs12943;
	prmt.b32 	%r5434, %r5433, %r5432, 0x3340U;
	cvt.u32.u16 	%r5435, %rs12944;
	cvt.u32.u16 	%r5436, %rs12945;
	prmt.b32 	%r5437, %r5436, %r5435, 0x3340U;
	prmt.b32 	%r5438, %r5437, %r5434, 0x5410U;
	st.local.v2.b32 	[%rd3+144], {%r5438, %r5431};
	cvt.u32.u16 	%r5439, %rs12930;
	cvt.u32.u16 	%r5440, %rs12931;
	prmt.b32 	%r5441, %r5440, %r5439, 0x3340U;
	cvt.u32.u16 	%r5442, %rs12932;
	cvt.u32.u16 	%r5443, %rs12933;
	prmt.b32 	%r5444, %r5443, %r5442, 0x3340U;
	prmt.b32 	%r5445, %r5444, %r5441, 0x5410U;
	cvt.u32.u16 	%r5446, %rs12934;
	cvt.u32.u16 	%r5447, %rs12935;
	prmt.b32 	%r5448, %r5447, %r5446, 0x3340U;
	cvt.u32.u16 	%r5449, %rs12936;
	cvt.u32.u16 	%r5450, %rs12937;
	prmt.b32 	%r5451, %r5450, %r5449, 0x3340U;
	prmt.b32 	%r5452, %r5451, %r5448, 0x5410U;
	st.local.v2.b32 	[%rd3+152], {%r5452, %r5445};
	cvt.u32.u16 	%r5453, %rs12922;
	cvt.u32.u16 	%r5454, %rs12923;
	prmt.b32 	%r5455, %r5454, %r5453, 0x3340U;
	cvt.u32.u16 	%r5456, %rs12924;
	cvt.u32.u16 	%r5457, %rs12925;
	prmt.b32 	%r5458, %r5457, %r5456, 0x3340U;
	prmt.b32 	%r5459, %r5458, %r5455, 0x5410U;
	cvt.u32.u16 	%r5460, %rs12926;
	cvt.u32.u16 	%r5461, %rs12927;
	prmt.b32 	%r5462, %r5461, %r5460, 0x3340U;
	cvt.u32.u16 	%r5463, %rs12928;
	cvt.u32.u16 	%r5464, %rs12929;
	prmt.b32 	%r5465, %r5464, %r5463, 0x3340U;
	prmt.b32 	%r5466, %r5465, %r5462, 0x5410U;
	st.local.v2.b32 	[%rd3+160], {%r5466, %r5459};
	cvt.u32.u16 	%r5467, %rs12914;
	cvt.u32.u16 	%r5468, %rs12915;
	prmt.b32 	%r5469, %r5468, %r5467, 0x3340U;
	cvt.u32.u16 	%r5470, %rs12916;
	cvt.u32.u16 	%r5471, %rs12917;
	prmt.b32 	%r5472, %r5471, %r5470, 0x3340U;
	prmt.b32 	%r5473, %r5472, %r5469, 0x5410U;
	cvt.u32.u16 	%r5474, %rs12918;
	cvt.u32.u16 	%r5475, %rs12919;
	prmt.b32 	%r5476, %r5475, %r5474, 0x3340U;
	cvt.u32.u16 	%r5477, %rs12920;
	cvt.u32.u16 	%r5478, %rs12921;
	prmt.b32 	%r5479, %r5478, %r5477, 0x3340U;
	prmt.b32 	%r5480, %r5479, %r5476, 0x5410U;
	st.local.v2.b32 	[%rd3+168], {%r5480, %r5473};
	cvt.u32.u16 	%r5481, %rs12906;
	cvt.u32.u16 	%r5482, %rs12907;
	prmt.b32 	%r5483, %r5482, %r5481, 0x3340U;
	cvt.u32.u16 	%r5484, %rs12908;
	cvt.u32.u16 	%r5485, %rs12909;
	prmt.b32 	%r5486, %r5485, %r5484, 0x3340U;
	prmt.b32 	%r5487, %r5486, %r5483, 0x5410U;
	cvt.u32.u16 	%r5488, %rs12910;
	cvt.u32.u16 	%r5489, %rs12911;
	prmt.b32 	%r5490, %r5489, %r5488, 0x3340U;
	cvt.u32.u16 	%r5491, %rs12912;
	cvt.u32.u16 	%r5492, %rs12913;
	prmt.b32 	%r5493, %r5492, %r5491, 0x3340U;
	prmt.b32 	%r5494, %r5493, %r5490, 0x5410U;
	st.local.v2.b32 	[%rd3+176], {%r5494, %r5487};
	cvt.u32.u16 	%r5495, %rs12898;
	cvt.u32.u16 	%r5496, %rs12899;
	prmt.b32 	%r5497, %r5496, %r5495, 0x3340U;
	cvt.u32.u16 	%r5498, %rs12900;
	cvt.u32.u16 	%r5499, %rs12901;
	prmt.b32 	%r5500, %r5499, %r5498, 0x3340U;
	prmt.b32 	%r5501, %r5500, %r5497, 0x5410U;
	cvt.u32.u16 	%r5502, %rs12902;
	cvt.u32.u16 	%r5503, %rs12903;
	prmt.b32 	%r5504, %r5503, %r5502, 0x3340U;
	cvt.u32.u16 	%r5505, %rs12904;
	cvt.u32.u16 	%r5506, %rs12905;
	prmt.b32 	%r5507, %r5506, %r5505, 0x3340U;
	prmt.b32 	%r5508, %r5507, %r5504, 0x5410U;
	st.local.v2.b32 	[%rd3+184], {%r5508, %r5501};
	cvt.u32.u16 	%r5509, %rs12890;
	cvt.u32.u16 	%r5510, %rs12891;
	prmt.b32 	%r5511, %r5510, %r5509, 0x3340U;
	cvt.u32.u16 	%r5512, %rs12892;
	cvt.u32.u16 	%r5513, %rs12893;
	prmt.b32 	%r5514, %r5513, %r5512, 0x3340U;
	prmt.b32 	%r5515, %r5514, %r5511, 0x5410U;
	cvt.u32.u16 	%r5516, %rs12894;
	cvt.u32.u16 	%r5517, %rs12895;
	prmt.b32 	%r5518, %r5517, %r5516, 0x3340U;
	cvt.u32.u16 	%r5519, %rs12896;
	cvt.u32.u16 	%r5520, %rs12897;
	prmt.b32 	%r5521, %r5520, %r5519, 0x3340U;
	prmt.b32 	%r5522, %r5521, %r5518, 0x5410U;
	st.local.v2.b32 	[%rd3+192], {%r5522, %r5515};
	cvt.u32.u16 	%r5523, %rs12882;
	cvt.u32.u16 	%r5524, %rs12883;
	prmt.b32 	%r5525, %r5524, %r5523, 0x3340U;
	cvt.u32.u16 	%r5526, %rs12884;
	cvt.u32.u16 	%r5527, %rs12885;
	prmt.b32 	%r5528, %r5527, %r5526, 0x3340U;
	prmt.b32 	%r5529, %r5528, %r5525, 0x5410U;
	cvt.u32.u16 	%r5530, %rs12886;
	cvt.u32.u16 	%r5531, %rs12887;
	prmt.b32 	%r5532, %r5531, %r5530, 0x3340U;
	cvt.u32.u16 	%r5533, %rs12888;
	cvt.u32.u16 	%r5534, %rs12889;
	prmt.b32 	%r5535, %r5534, %r5533, 0x3340U;
	prmt.b32 	%r5536, %r5535, %r5532, 0x5410U;
	st.local.v2.b32 	[%rd3+200], {%r5536, %r5529};
	cvt.u32.u16 	%r5537, %rs12874;
	cvt.u32.u16 	%r5538, %rs12875;
	prmt.b32 	%r5539, %r5538, %r5537, 0x3340U;
	cvt.u32.u16 	%r5540, %rs12876;
	cvt.u32.u16 	%r5541, %rs12877;
	prmt.b32 	%r5542, %r5541, %r5540, 0x3340U;
	prmt.b32 	%r5543, %r5542, %r5539, 0x5410U;
	cvt.u32.u16 	%r5544, %rs12878;
	cvt.u32.u16 	%r5545, %rs12879;
	prmt.b32 	%r5546, %r5545, %r5544, 0x3340U;
	cvt.u32.u16 	%r5547, %rs12880;
	cvt.u32.u16 	%r5548, %rs12881;
	prmt.b32 	%r5549, %r5548, %r5547, 0x3340U;
	prmt.b32 	%r5550, %r5549, %r5546, 0x5410U;
	st.local.v2.b32 	[%rd3+208], {%r5550, %r5543};
	cvt.u32.u16 	%r5551, %rs12866;
	cvt.u32.u16 	%r5552, %rs12867;
	prmt.b32 	%r5553, %r5552, %r5551, 0x3340U;
	cvt.u32.u16 	%r5554, %rs12868;
	cvt.u32.u16 	%r5555, %rs12869;
	prmt.b32 	%r5556, %r5555, %r5554, 0x3340U;
	prmt.b32 	%r5557, %r5556, %r5553, 0x5410U;
	cvt.u32.u16 	%r5558, %rs12870;
	cvt.u32.u16 	%r5559, %rs12871;
	prmt.b32 	%r5560, %r5559, %r5558, 0x3340U;
	cvt.u32.u16 	%r5561, %rs12872;
	cvt.u32.u16 	%r5562, %rs12873;
	prmt.b32 	%r5563, %r5562, %r5561, 0x3340U;
	prmt.b32 	%r5564, %r5563, %r5560, 0x5410U;
	st.local.v2.b32 	[%rd3+216], {%r5564, %r5557};
	cvt.u32.u16 	%r5565, %rs12858;
	cvt.u32.u16 	%r5566, %rs12859;
	prmt.b32 	%r5567, %r5566, %r5565, 0x3340U;
	cvt.u32.u16 	%r5568, %rs12860;
	cvt.u32.u16 	%r5569, %rs12861;
	prmt.b32 	%r5570, %r5569, %r5568, 0x3340U;
	prmt.b32 	%r5571, %r5570, %r5567, 0x5410U;
	cvt.u32.u16 	%r5572, %rs12862;
	cvt.u32.u16 	%r5573, %rs12863;
	prmt.b32 	%r5574, %r5573, %r5572, 0x3340U;
	cvt.u32.u16 	%r5575, %rs12864;
	cvt.u32.u16 	%r5576, %rs12865;
	prmt.b32 	%r5577, %r5576, %r5575, 0x3340U;
	prmt.b32 	%r5578, %r5577, %r5574, 0x5410U;
	st.local.v2.b32 	[%rd3+224], {%r5578, %r5571};
	cvt.u32.u16 	%r5579, %rs12850;
	cvt.u32.u16 	%r5580, %rs12851;
	prmt.b32 	%r5581, %r5580, %r5579, 0x3340U;
	cvt.u32.u16 	%r5582, %rs12852;
	cvt.u32.u16 	%r5583, %rs12853;
	prmt.b32 	%r5584, %r5583, %r5582, 0x3340U;
	prmt.b32 	%r5585, %r5584, %r5581, 0x5410U;
	cvt.u32.u16 	%r5586, %rs12854;
	cvt.u32.u16 	%r5587, %rs12855;
	prmt.b32 	%r5588, %r5587, %r5586, 0x3340U;
	cvt.u32.u16 	%r5589, %rs12856;
	cvt.u32.u16 	%r5590, %rs12857;
	prmt.b32 	%r5591, %r5590, %r5589, 0x3340U;
	prmt.b32 	%r5592, %r5591, %r5588, 0x5410U;
	st.local.v2.b32 	[%rd3+232], {%r5592, %r5585};
	cvt.u32.u16 	%r5593, %rs12842;
	cvt.u32.u16 	%r5594, %rs12843;
	prmt.b32 	%r5595, %r5594, %r5593, 0x3340U;
	cvt.u32.u16 	%r5596, %rs12844;
	cvt.u32.u16 	%r5597, %rs12845;
	prmt.b32 	%r5598, %r5597, %r5596, 0x3340U;
	prmt.b32 	%r5599, %r5598, %r5595, 0x5410U;
	cvt.u32.u16 	%r5600, %rs12846;
	cvt.u32.u16 	%r5601, %rs12847;
	prmt.b32 	%r5602, %r5601, %r5600, 0x3340U;
	cvt.u32.u16 	%r5603, %rs12848;
	cvt.u32.u16 	%r5604, %rs12849;
	prmt.b32 	%r5605, %r5604, %r5603, 0x3340U;
	prmt.b32 	%r5606, %r5605, %r5602, 0x5410U;
	st.local.v2.b32 	[%rd3+240], {%r5606, %r5599};
	cvt.u32.u16 	%r5607, %rs12834;
	cvt.u32.u16 	%r5608, %rs12835;
	prmt.b32 	%r5609, %r5608, %r5607, 0x3340U;
	cvt.u32.u16 	%r5610, %rs12836;
	cvt.u32.u16 	%r5611, %rs12837;
	prmt.b32 	%r5612, %r5611, %r5610, 0x3340U;
	prmt.b32 	%r5613, %r5612, %r5609, 0x5410U;
	cvt.u32.u16 	%r5614, %rs12838;
	cvt.u32.u16 	%r5615, %rs12839;
	prmt.b32 	%r5616, %r5615, %r5614, 0x3340U;
	cvt.u32.u16 	%r5617, %rs12840;
	cvt.u32.u16 	%r5618, %rs12841;
	prmt.b32 	%r5619, %r5618, %r5617, 0x3340U;
	prmt.b32 	%r5620, %r5619, %r5616, 0x5410U;
	st.local.v2.b32 	[%rd3+248], {%r5620, %r5613};
	cvt.u32.u16 	%r5621, %rs12826;
	cvt.u32.u16 	%r5622, %rs12827;
	prmt.b32 	%r5623, %r5622, %r5621, 0x3340U;
	cvt.u32.u16 	%r5624, %rs12828;
	cvt.u32.u16 	%r5625, %rs12829;
	prmt.b32 	%r5626, %r5625, %r5624, 0x3340U;
	prmt.b32 	%r5627, %r5626, %r5623, 0x5410U;
	cvt.u32.u16 	%r5628, %rs12830;
	cvt.u32.u16 	%r5629, %rs12831;
	prmt.b32 	%r5630, %r5629, %r5628, 0x3340U;
	cvt.u32.u16 	%r5631, %rs12832;
	cvt.u32.u16 	%r5632, %rs12833;
	prmt.b32 	%r5633, %r5632, %r5631, 0x3340U;
	prmt.b32 	%r5634, %r5633, %r5630, 0x5410U;
	st.local.v2.b32 	[%rd3+256], {%r5634, %r5627};
	cvt.u32.u16 	%r5635, %rs12818;
	cvt.u32.u16 	%r5636, %rs12819;
	prmt.b32 	%r5637, %r5636, %r5635, 0x3340U;
	cvt.u32.u16 	%r5638, %rs12820;
	cvt.u32.u16 	%r5639, %rs12821;
	prmt.b32 	%r5640, %r5639, %r5638, 0x3340U;
	prmt.b32 	%r5641, %r5640, %r5637, 0x5410U;
	cvt.u32.u16 	%r5642, %rs12822;
	cvt.u32.u16 	%r5643, %rs12823;
	prmt.b32 	%r5644, %r5643, %r5642, 0x3340U;
	cvt.u32.u16 	%r5645, %rs12824;
	cvt.u32.u16 	%r5646, %rs12825;
	prmt.b32 	%r5647, %r5646, %r5645, 0x3340U;
	prmt.b32 	%r5648, %r5647, %r5644, 0x5410U;
	st.local.v2.b32 	[%rd3+264], {%r5648, %r5641};
	mov.b32 	%r27897, 0;
$L__BB6_114:
	mov.u32 	%r27900, %r27897;
	cvt.u64.u32 	%rd478, %r27900;
	add.s64 	%rd479, %rd3, %rd478;
	ld.local.u8 	%rs11729, [%rd479+16];
	setp.ne.s16 	%p20, %rs11729, 0;
	add.s32 	%r27897, %r27900, 1;
	@%p20 bra 	$L__BB6_114;
	and.b16  	%rs11730, %rs17183, 255;
	setp.eq.s16 	%p21, %rs11730, 0;
	@%p21 bra 	$L__BB6_118;
	mov.b32 	%r27898, 0;
$L__BB6_117:
	cvt.u64.u32 	%rd480, %r27900;
	add.s64 	%rd481, %rd3, %rd480;
	st.local.u8 	[%rd481+16], %rs17183;
	add.s32 	%r27900, %r27900, 1;
	add.s32 	%r631, %r27898, 1;
	cvt.u64.u32 	%rd482, %r27898;
	add.s64 	%rd483, %rd4, %rd482;
	ld.local.u8 	%rs17183, [%rd483+17];
	setp.ne.s16 	%p22, %rs17183, 0;
	mov.u32 	%r27898, %r631;
	@%p22 bra 	$L__BB6_117;
$L__BB6_118:
	cvt.u64.u32 	%rd484, %r27900;
	add.s64 	%rd485, %rd3, %rd484;
	mov.b16 	%rs11731, 0;
	st.local.u8 	[%rd485+16], %rs11731;
	add.s32 	%r27825, %r27825, %r4220;
	st.local.u32 	[%rd3], %r27825;
	add.f64 	%fd78, %fd78, %fd47;
	st.local.f64 	[%rd3+8], %fd78;
	ld.local.v2.b32 	{%r5650, %r5651}, [%rd3+16];
	bfe.u32 	%r5652, %r5650, 0, 8;
	cvt.u16.u32 	%rs13073, %r5652;
	bfe.u32 	%r5653, %r5650, 8, 8;
	cvt.u16.u32 	%rs13072, %r5653;
	bfe.u32 	%r5654, %r5650, 16, 8;
	cvt.u16.u32 	%rs13071, %r5654;
	bfe.u32 	%r5655, %r5650, 24, 8;
	cvt.u16.u32 	%rs13070, %r5655;
	bfe.u32 	%r5656, %r5651, 0, 8;
	cvt.u16.u32 	%rs13069, %r5656;
	bfe.u32 	%r5657, %r5651, 8, 8;
	cvt.u16.u32 	%rs13068, %r5657;
	bfe.u32 	%r5658, %r5651, 16, 8;
	cvt.u16.u32 	%rs13067, %r5658;
	bfe.u32 	%r5659, %r5651, 24, 8;
	cvt.u16.u32 	%rs13066, %r5659;
	ld.local.v2.b32 	{%r5660, %r5661}, [%rd3+24];
	bfe.u32 	%r5662, %r5660, 0, 8;
	cvt.u16.u32 	%rs13065, %r5662;
	bfe.u32 	%r5663, %r5660, 8, 8;
	cvt.u16.u32 	%rs13064, %r5663;
	bfe.u32 	%r5664, %r5660, 16, 8;
	cvt.u16.u32 	%rs13063, %r5664;
	bfe.u32 	%r5665, %r5660, 24, 8;
	cvt.u16.u32 	%rs13062, %r5665;
	bfe.u32 	%r5666, %r5661, 0, 8;
	cvt.u16.u32 	%rs13061, %r5666;
	bfe.u32 	%r5667, %r5661, 8, 8;
	cvt.u16.u32 	%rs13060, %r5667;
	bfe.u32 	%r5668, %r5661, 16, 8;
	cvt.u16.u32 	%rs13059, %r5668;
	bfe.u32 	%r5669, %r5661, 24, 8;
	cvt.u16.u32 	%rs13058, %r5669;
	ld.local.v2.b32 	{%r5670, %r5671}, [%rd3+32];
	bfe.u32 	%r5672, %r5670, 0, 8;
	cvt.u16.u32 	%rs13057, %r5672;
	bfe.u32 	%r5673, %r5670, 8, 8;
	cvt.u16.u32 	%rs13056, %r5673;
	bfe.u32 	%r5674, %r5670, 16, 8;
	cvt.u16.u32 	%rs13055, %r5674;
	bfe.u32 	%r5675, %r5670, 24, 8;
	cvt.u16.u32 	%rs13054, %r5675;
	bfe.u32 	%r5676, %r5671, 0, 8;
	cvt.u16.u32 	%rs13053, %r5676;
	bfe.u32 	%r5677, %r5671, 8, 8;
	cvt.u16.u32 	%rs13052, %r5677;
	bfe.u32 	%r5678, %r5671, 16, 8;
	cvt.u16.u32 	%rs13051, %r5678;
	bfe.u32 	%r5679, %r5671, 24, 8;
	cvt.u16.u32 	%rs13050, %r5679;
	ld.local.v2.b32 	{%r5680, %r5681}, [%rd3+40];
	bfe.u32 	%r5682, %r5680, 0, 8;
	cvt.u16.u32 	%rs13049, %r5682;
	bfe.u32 	%r5683, %r5680, 8, 8;
	cvt.u16.u32 	%rs13048, %r5683;
	bfe.u32 	%r5684, %r5680, 16, 8;
	cvt.u16.u32 	%rs13047, %r5684;
	bfe.u32 	%r5685, %r5680, 24, 8;
	cvt.u16.u32 	%rs13046, %r5685;
	bfe.u32 	%r5686, %r5681, 0, 8;
	cvt.u16.u32 	%rs13045, %r5686;
	bfe.u32 	%r5687, %r5681, 8, 8;
	cvt.u16.u32 	%rs13044, %r5687;
	bfe.u32 	%r5688, %r5681, 16, 8;
	cvt.u16.u32 	%rs13043, %r5688;
	bfe.u32 	%r5689, %r5681, 24, 8;
	cvt.u16.u32 	%rs13042, %r5689;
	ld.local.v2.b32 	{%r5690, %r5691}, [%rd3+48];
	bfe.u32 	%r5692, %r5690, 0, 8;
	cvt.u16.u32 	%rs13041, %r5692;
	bfe.u32 	%r5693, %r5690, 8, 8;
	cvt.u16.u32 	%rs13040, %r5693;
	bfe.u32 	%r5694, %r5690, 16, 8;
	cvt.u16.u32 	%rs13039, %r5694;
	bfe.u32 	%r5695, %r5690, 24, 8;
	cvt.u16.u32 	%rs13038, %r5695;
	bfe.u32 	%r5696, %r5691, 0, 8;
	cvt.u16.u32 	%rs13037, %r5696;
	bfe.u32 	%r5697, %r5691, 8, 8;
	cvt.u16.u32 	%rs13036, %r5697;
	bfe.u32 	%r5698, %r5691, 16, 8;
	cvt.u16.u32 	%rs13035, %r5698;
	bfe.u32 	%r5699, %r5691, 24, 8;
	cvt.u16.u32 	%rs13034, %r5699;
	ld.local.v2.b32 	{%r5700, %r5701}, [%rd3+56];
	bfe.u32 	%r5702, %r5700, 0, 8;
	cvt.u16.u32 	%rs13033, %r5702;
	bfe.u32 	%r5703, %r5700, 8, 8;
	cvt.u16.u32 	%rs13032, %r5703;
	bfe.u32 	%r5704, %r5700, 16, 8;
	cvt.u16.u32 	%rs13031, %r5704;
	bfe.u32 	%r5705, %r5700, 24, 8;
	cvt.u16.u32 	%rs13030, %r5705;
	bfe.u32 	%r5706, %r5701, 0, 8;
	cvt.u16.u32 	%rs13029, %r5706;
	bfe.u32 	%r5707, %r5701, 8, 8;
	cvt.u16.u32 	%rs13028, %r5707;
	bfe.u32 	%r5708, %r5701, 16, 8;
	cvt.u16.u32 	%rs13027, %r5708;
	bfe.u32 	%r5709, %r5701, 24, 8;
	cvt.u16.u32 	%rs13026, %r5709;
	ld.local.v2.b32 	{%r5710, %r5711}, [%rd3+64];
	bfe.u32 	%r5712, %r5710, 0, 8;
	cvt.u16.u32 	%rs13025, %r5712;
	bfe.u32 	%r5713, %r5710, 8, 8;
	cvt.u16.u32 	%rs13024, %r5713;
	bfe.u32 	%r5714, %r5710, 16, 8;
	cvt.u16.u32 	%rs13023, %r5714;
	bfe.u32 	%r5715, %r5710, 24, 8;
	cvt.u16.u32 	%rs13022, %r5715;
	bfe.u32 	%r5716, %r5711, 0, 8;
	cvt.u16.u32 	%rs13021, %r5716;
	bfe.u32 	%r5717, %r5711, 8, 8;
	cvt.u16.u32 	%rs13020, %r5717;
	bfe.u32 	%r5718, %r5711, 16, 8;
	cvt.u16.u32 	%rs13019, %r5718;
	bfe.u32 	%r5719, %r5711, 24, 8;
	cvt.u16.u32 	%rs13018, %r5719;
	ld.local.v2.b32 	{%r5720, %r5721}, [%rd3+72];
	bfe.u32 	%r5722, %r5720, 0, 8;
	cvt.u16.u32 	%rs13017, %r5722;
	bfe.u32 	%r5723, %r5720, 8, 8;
	cvt.u16.u32 	%rs13016, %r5723;
	bfe.u32 	%r5724, %r5720, 16, 8;
	cvt.u16.u32 	%rs13015, %r5724;
	bfe.u32 	%r5725, %r5720, 24, 8;
	cvt.u16.u32 	%rs13014, %r5725;
	bfe.u32 	%r5726, %r5721, 0, 8;
	cvt.u16.u32 	%rs13013, %r5726;
	bfe.u32 	%r5727, %r5721, 8, 8;
	cvt.u16.u32 	%rs13012, %r5727;
	bfe.u32 	%r5728, %r5721, 16, 8;
	cvt.u16.u32 	%rs13011, %r5728;
	bfe.u32 	%r5729, %r5721, 24, 8;
	cvt.u16.u32 	%rs13010, %r5729;
	ld.local.v2.b32 	{%r5730, %r5731}, [%rd3+80];
	bfe.u32 	%r5732, %r5730, 0, 8;
	cvt.u16.u32 	%rs13009, %r5732;
	bfe.u32 	%r5733, %r5730, 8, 8;
	cvt.u16.u32 	%rs13008, %r5733;
	bfe.u32 	%r5734, %r5730, 16, 8;
	cvt.u16.u32 	%rs13007, %r5734;
	bfe.u32 	%r5735, %r5730, 24, 8;
	cvt.u16.u32 	%rs13006, %r5735;
	bfe.u32 	%r5736, %r5731, 0, 8;
	cvt.u16.u32 	%rs13005, %r5736;
	bfe.u32 	%r5737, %r5731, 8, 8;
	cvt.u16.u32 	%rs13004, %r5737;
	bfe.u32 	%r5738, %r5731, 16, 8;
	cvt.u16.u32 	%rs13003, %r5738;
	bfe.u32 	%r5739, %r5731, 24, 8;
	cvt.u16.u32 	%rs13002, %r5739;
	ld.local.v2.b32 	{%r5740, %r5741}, [%rd3+88];
	bfe.u32 	%r5742, %r5740, 0, 8;
	cvt.u16.u32 	%rs13001, %r5742;
	bfe.u32 	%r5743, %r5740, 8, 8;
	cvt.u16.u32 	%rs13000, %r5743;
	bfe.u32 	%r5744, %r5740, 16, 8;
	cvt.u16.u32 	%rs12999, %r5744;
	bfe.u32 	%r5745, %r5740, 24, 8;
	cvt.u16.u32 	%rs12998, %r5745;
	bfe.u32 	%r5746, %r5741, 0, 8;
	cvt.u16.u32 	%rs12997, %r5746;
	bfe.u32 	%r5747, %r5741, 8, 8;
	cvt.u16.u32 	%rs12996, %r5747;
	bfe.u32 	%r5748, %r5741, 16, 8;
	cvt.u16.u32 	%rs12995, %r5748;
	bfe.u32 	%r5749, %r5741, 24, 8;
	cvt.u16.u32 	%rs12994, %r5749;
	ld.local.v2.b32 	{%r5750, %r5751}, [%rd3+96];
	bfe.u32 	%r5752, %r5750, 0, 8;
	cvt.u16.u32 	%rs12993, %r5752;
	bfe.u32 	%r5753, %r5750, 8, 8;
	cvt.u16.u32 	%rs12992, %r5753;
	bfe.u32 	%r5754, %r5750, 16, 8;
	cvt.u16.u32 	%rs12991, %r5754;
	bfe.u32 	%r5755, %r5750, 24, 8;
	cvt.u16.u32 	%rs12990, %r5755;
	bfe.u32 	%r5756, %r5751, 0, 8;
	cvt.u16.u32 	%rs12989, %r5756;
	bfe.u32 	%r5757, %r5751, 8, 8;
	cvt.u16.u32 	%rs12988, %r5757;
	bfe.u32 	%r5758, %r5751, 16, 8;
	cvt.u16.u32 	%rs12987, %r5758;
	bfe.u32 	%r5759, %r5751, 24, 8;
	cvt.u16.u32 	%rs12986, %r5759;
	ld.local.v2.b32 	{%r5760, %r5761}, [%rd3+104];
	bfe.u32 	%r5762, %r5760, 0, 8;
	cvt.u16.u32 	%rs12985, %r5762;
	bfe.u32 	%r5763, %r5760, 8, 8;
	cvt.u16.u32 	%rs12984, %r5763;
	bfe.u32 	%r5764, %r5760, 16, 8;
	cvt.u16.u32 	%rs12983, %r5764;
	bfe.u32 	%r5765, %r5760, 24, 8;
	cvt.u16.u32 	%rs12982, %r5765;
	bfe.u32 	%r5766, %r5761, 0, 8;
	cvt.u16.u32 	%rs12981, %r5766;
	bfe.u32 	%r5767, %r5761, 8, 8;
	cvt.u16.u32 	%rs12980, %r5767;
	bfe.u32 	%r5768, %r5761, 16, 8;
	cvt.u16.u32 	%rs12979, %r5768;
	bfe.u32 	%r5769, %r5761, 24, 8;
	cvt.u16.u32 	%rs12978, %r5769;
	ld.local.v2.b32 	{%r5770, %r5771}, [%rd3+112];
	bfe.u32 	%r5772, %r5770, 0, 8;
	cvt.u16.u32 	%rs12977, %r5772;
	bfe.u32 	%r5773, %r5770, 8, 8;
	cvt.u16.u32 	%rs12976, %r5773;
	bfe.u32 	%r5774, %r5770, 16, 8;
	cvt.u16.u32 	%rs12975, %r5774;
	bfe.u32 	%r5775, %r5770, 24, 8;
	cvt.u16.u32 	%rs12974, %r5775;
	bfe.u32 	%r5776, %r5771, 0, 8;
	cvt.u16.u32 	%rs12973, %r5776;
	bfe.u32 	%r5777, %r5771, 8, 8;
	cvt.u16.u32 	%rs12972, %r5777;
	bfe.u32 	%r5778, %r5771, 16, 8;
	cvt.u16.u32 	%rs12971, %r5778;
	bfe.u32 	%r5779, %r5771, 24, 8;
	cvt.u16.u32 	%rs12970, %r5779;
	ld.local.v2.b32 	{%r5780, %r5781}, [%rd3+120];
	bfe.u32 	%r5782, %r5780, 0, 8;
	cvt.u16.u32 	%rs12969, %r5782;
	bfe.u32 	%r5783, %r5780, 8, 8;
	cvt.u16.u32 	%rs12968, %r5783;
	bfe.u32 	%r5784, %r5780, 16, 8;
	cvt.u16.u32 	%rs12967, %r5784;
	bfe.u32 	%r5785, %r5780, 24, 8;
	cvt.u16.u32 	%rs12966, %r5785;
	bfe.u32 	%r5786, %r5781, 0, 8;
	cvt.u16.u32 	%rs12965, %r5786;
	bfe.u32 	%r5787, %r5781, 8, 8;
	cvt.u16.u32 	%rs12964, %r5787;
	bfe.u32 	%r5788, %r5781, 16, 8;
	cvt.u16.u32 	%rs12963, %r5788;
	bfe.u32 	%r5789, %r5781, 24, 8;
	cvt.u16.u32 	%rs12962, %r5789;
	ld.local.v2.b32 	{%r5790, %r5791}, [%rd3+128];
	bfe.u32 	%r5792, %r5790, 0, 8;
	cvt.u16.u32 	%rs12961, %r5792;
	bfe.u32 	%r5793, %r5790, 8, 8;
	cvt.u16.u32 	%rs12960, %r5793;
	bfe.u32 	%r5794, %r5790, 16, 8;
	cvt.u16.u32 	%rs12959, %r5794;
	bfe.u32 	%r5795, %r5790, 24, 8;
	cvt.u16.u32 	%rs12958, %r5795;
	bfe.u32 	%r5796, %r5791, 0, 8;
	cvt.u16.u32 	%rs12957, %r5796;
	bfe.u32 	%r5797, %r5791, 8, 8;
	cvt.u16.u32 	%rs12956, %r5797;
	bfe.u32 	%r5798, %r5791, 16, 8;
	cvt.u16.u32 	%rs12955, %r5798;
	bfe.u32 	%r5799, %r5791, 24, 8;
	cvt.u16.u32 	%rs12954, %r5799;
	ld.local.v2.b32 	{%r5800, %r5801}, [%rd3+136];
	bfe.u32 	%r5802, %r5800, 0, 8;
	cvt.u16.u32 	%rs12953, %r5802;
	bfe.u32 	%r5803, %r5800, 8, 8;
	cvt.u16.u32 	%rs12952, %r5803;
	bfe.u32 	%r5804, %r5800, 16, 8;
	cvt.u16.u32 	%rs12951, %r5804;
	bfe.u32 	%r5805, %r5800, 24, 8;
	cvt.u16.u32 	%rs12950, %r5805;
	bfe.u32 	%r5806, %r5801, 0, 8;
	cvt.u16.u32 	%rs12949, %r5806;
	bfe.u32 	%r5807, %r5801, 8, 8;
	cvt.u16.u32 	%rs12948, %r5807;
	bfe.u32 	%r5808, %r5801, 16, 8;
	cvt.u16.u32 	%rs12947, %r5808;
	bfe.u32 	%r5809, %r5801, 24, 8;
	cvt.u16.u32 	%rs12946, %r5809;
	ld.local.v2.b32 	{%r5810, %r5811}, [%rd3+144];
	bfe.u32 	%r5812, %r5810, 0, 8;
	cvt.u16.u32 	%rs12945, %r5812;
	bfe.u32 	%r5813, %r5810, 8, 8;
	cvt.u16.u32 	%rs12944, %r5813;
	bfe.u32 	%r5814, %r5810, 16, 8;
	cvt.u16.u32 	%rs12943, %r5814;
	bfe.u32 	%r5815, %r5810, 24, 8;
	cvt.u16.u32 	%rs12942, %r5815;
	bfe.u32 	%r5816, %r5811, 0, 8;
	cvt.u16.u32 	%rs12941, %r5816;
	bfe.u32 	%r5817, %r5811, 8, 8;
	cvt.u16.u32 	%rs12940, %r5817;
	bfe.u32 	%r5818, %r5811, 16, 8;
	cvt.u16.u32 	%rs12939, %r5818;
	bfe.u32 	%r5819, %r5811, 24, 8;
	cvt.u16.u32 	%rs12938, %r5819;
	ld.local.v2.b32 	{%r5820, %r5821}, [%rd3+152];
	bfe.u32 	%r5822, %r5820, 0, 8;
	cvt.u16.u32 	%rs12937, %r5822;
	bfe.u32 	%r5823, %r5820, 8, 8;
	cvt.u16.u32 	%rs12936, %r5823;
	bfe.u32 	%r5824, %r5820, 16, 8;
	cvt.u16.u32 	%rs12935, %r5824;
	bfe.u32 	%r5825, %r5820, 24, 8;
	cvt.u16.u32 	%rs12934, %r5825;
	bfe.u32 	%r5826, %r5821, 0, 8;
	cvt.u16.u32 	%rs12933, %r5826;
	bfe.u32 	%r5827, %r5821, 8, 8;
	cvt.u16.u32 	%rs12932, %r5827;
	bfe.u32 	%r5828, %r5821, 16, 8;
	cvt.u16.u32 	%rs12931, %r5828;
	bfe.u32 	%r5829, %r5821, 24, 8;
	cvt.u16.u32 	%rs12930, %r5829;
	ld.local.v2.b32 	{%r5830, %r5831}, [%rd3+160];
	bfe.u32 	%r5832, %r5830, 0, 8;
	cvt.u16.u32 	%rs12929, %r5832;
	bfe.u32 	%r5833, %r5830, 8, 8;
	cvt.u16.u32 	%rs12928, %r5833;
	bfe.u32 	%r5834, %r5830, 16, 8;
	cvt.u16.u32 	%rs12927, %r5834;
	bfe.u32 	%r5835, %r5830, 24, 8;
	cvt.u16.u32 	%rs12926, %r5835;
	bfe.u32 	%r5836, %r5831, 0, 8;
	cvt.u16.u32 	%rs12925, %r5836;
	bfe.u32 	%r5837, %r5831, 8, 8;
	cvt.u16.u32 	%rs12924, %r5837;
	bfe.u32 	%r5838, %r5831, 16, 8;
	cvt.u16.u32 	%rs12923, %r5838;
	bfe.u32 	%r5839, %r5831, 24, 8;
	cvt.u16.u32 	%rs12922, %r5839;
	ld.local.v2.b32 	{%r5840, %r5841}, [%rd3+168];
	bfe.u32 	%r5842, %r5840, 0, 8;
	cvt.u16.u32 	%rs12921, %r5842;
	bfe.u32 	%r5843, %r5840, 8, 8;
	cvt.u16.u32 	%rs12920, %r5843;
	bfe.u32 	%r5844, %r5840, 16, 8;
	cvt.u16.u32 	%rs12919, %r5844;
	bfe.u32 	%r5845, %r5840, 24, 8;
	cvt.u16.u32 	%rs12918, %r5845;
	bfe.u32 	%r5846, %r5841, 0, 8;
	cvt.u16.u32 	%rs12917, %r5846;
	bfe.u32 	%r5847, %r5841, 8, 8;
	cvt.u16.u32 	%rs12916, %r5847;
	bfe.u32 	%r5848, %r5841, 16, 8;
	cvt.u16.u32 	%rs12915, %r5848;
	bfe.u32 	%r5849, %r5841, 24, 8;
	cvt.u16.u32 	%rs12914, %r5849;
	ld.local.v2.b32 	{%r5850, %r5851}, [%rd3+176];
	bfe.u32 	%r5852, %r5850, 0, 8;
	cvt.u16.u32 	%rs12913, %r5852;
	bfe.u32 	%r5853, %r5850, 8, 8;
	cvt.u16.u32 	%rs12912, %r5853;
	bfe.u32 	%r5854, %r5850, 16, 8;
	cvt.u16.u32 	%rs12911, %r5854;
	bfe.u32 	%r5855, %r5850, 24, 8;
	cvt.u16.u32 	%rs12910, %r5855;
	bfe.u32 	%r5856, %r5851, 0, 8;
	cvt.u16.u32 	%rs12909, %r5856;
	bfe.u32 	%r5857, %r5851, 8, 8;
	cvt.u16.u32 	%rs12908, %r5857;
	bfe.u32 	%r5858, %r5851, 16, 8;
	cvt.u16.u32 	%rs12907, %r5858;
	bfe.u32 	%r5859, %r5851, 24, 8;
	cvt.u16.u32 	%rs12906, %r5859;
	ld.local.v2.b32 	{%r5860, %r5861}, [%rd3+184];
	bfe.u32 	%r5862, %r5860, 0, 8;
	cvt.u16.u32 	%rs12905, %r5862;
	bfe.u32 	%r5863, %r5860, 8, 8;
	cvt.u16.u32 	%rs12904, %r5863;
	bfe.u32 	%r5864, %r5860, 16, 8;
	cvt.u16.u32 	%rs12903, %r5864;
	bfe.u32 	%r5865, %r5860, 24, 8;
	cvt.u16.u32 	%rs12902, %r5865;
	bfe.u32 	%r5866, %r5861, 0, 8;
	cvt.u16.u32 	%rs12901, %r5866;
	bfe.u32 	%r5867, %r5861, 8, 8;
	cvt.u16.u32 	%rs12900, %r5867;
	bfe.u32 	%r5868, %r5861, 16, 8;
	cvt.u16.u32 	%rs12899, %r5868;
	bfe.u32 	%r5869, %r5861, 24, 8;
	cvt.u16.u32 	%rs12898, %r5869;
	ld.local.v2.b32 	{%r5870, %r5871}, [%rd3+192];
	bfe.u32 	%r5872, %r5870, 0, 8;
	cvt.u16.u32 	%rs12897, %r5872;
	bfe.u32 	%r5873, %r5870, 8, 8;
	cvt.u16.u32 	%rs12896, %r5873;
	bfe.u32 	%r5874, %r5870, 16, 8;
	cvt.u16.u32 	%rs12895, %r5874;
	bfe.u32 	%r5875, %r5870, 24, 8;
	cvt.u16.u32 	%rs12894, %r5875;
	bfe.u32 	%r5876, %r5871, 0, 8;
	cvt.u16.u32 	%rs12893, %r5876;
	bfe.u32 	%r5877, %r5871, 8, 8;
	cvt.u16.u32 	%rs12892, %r5877;
	bfe.u32 	%r5878, %r5871, 16, 8;
	cvt.u16.u32 	%rs12891, %r5878;
	bfe.u32 	%r5879, %r5871, 24, 8;
	cvt.u16.u32 	%rs12890, %r5879;
	ld.local.v2.b32 	{%r5880, %r5881}, [%rd3+200];
	bfe.u32 	%r5882, %r5880, 0, 8;
	cvt.u16.u32 	%rs12889, %r5882;
	bfe.u32 	%r5883, %r5880, 8, 8;
	cvt.u16.u32 	%rs12888, %r5883;
	bfe.u32 	%r5884, %r5880, 16, 8;
	cvt.u16.u32 	%rs12887, %r5884;
	bfe.u32 	%r5885, %r5880, 24, 8;
	cvt.u16.u32 	%rs12886, %r5885;
	bfe.u32 	%r5886, %r5881, 0, 8;
	cvt.u16.u32 	%rs12885, %r5886;
	bfe.u32 	%r5887, %r5881, 8, 8;
	cvt.u16.u32 	%rs12884, %r5887;
	bfe.u32 	%r5888, %r5881, 16, 8;
	cvt.u16.u32 	%rs12883, %r5888;
	bfe.u32 	%r5889, %r5881, 24, 8;
	cvt.u16.u32 	%rs12882, %r5889;
	ld.local.v2.b32 	{%r5890, %r5891}, [%rd3+208];
	bfe.u32 	%r5892, %r5890, 0, 8;
	cvt.u16.u32 	%rs12881, %r5892;
	bfe.u32 	%r5893, %r5890, 8, 8;
	cvt.u16.u32 	%rs12880, %r5893;
	bfe.u32 	%r5894, %r5890, 16, 8;
	cvt.u16.u32 	%rs12879, %r5894;
	bfe.u32 	%r5895, %r5890, 24, 8;
	cvt.u16.u32 	%rs12878, %r5895;
	bfe.u32 	%r5896, %r5891, 0, 8;
	cvt.u16.u32 	%rs12877, %r5896;
	bfe.u32 	%r5897, %r5891, 8, 8;
	cvt.u16.u32 	%rs12876, %r5897;
	bfe.u32 	%r5898, %r5891, 16, 8;
	cvt.u16.u32 	%rs12875, %r5898;
	bfe.u32 	%r5899, %r5891, 24, 8;
	cvt.u16.u32 	%rs12874, %r5899;
	ld.local.v2.b32 	{%r5900, %r5901}, [%rd3+216];
	bfe.u32 	%r5902, %r5900, 0, 8;
	cvt.u16.u32 	%rs12873, %r5902;
	bfe.u32 	%r5903, %r5900, 8, 8;
	cvt.u16.u32 	%rs12872, %r5903;
	bfe.u32 	%r5904, %r5900, 16, 8;
	cvt.u16.u32 	%rs12871, %r5904;
	bfe.u32 	%r5905, %r5900, 24, 8;
	cvt.u16.u32 	%rs12870, %r5905;
	bfe.u32 	%r5906, %r5901, 0, 8;
	cvt.u16.u32 	%rs12869, %r5906;
	bfe.u32 	%r5907, %r5901, 8, 8;
	cvt.u16.u32 	%rs12868, %r5907;
	bfe.u32 	%r5908, %r5901, 16, 8;
	cvt.u16.u32 	%rs12867, %r5908;
	bfe.u32 	%r5909, %r5901, 24, 8;
	cvt.u16.u32 	%rs12866, %r5909;
	ld.local.v2.b32 	{%r5910, %r5911}, [%rd3+224];
	bfe.u32 	%r5912, %r5910, 0, 8;
	cvt.u16.u32 	%rs12865, %r5912;
	bfe.u32 	%r5913, %r5910, 8, 8;
	cvt.u16.u32 	%rs12864, %r5913;
	bfe.u32 	%r5914, %r5910, 16, 8;
	cvt.u16.u32 	%rs12863, %r5914;
	bfe.u32 	%r5915, %r5910, 24, 8;
	cvt.u16.u32 	%rs12862, %r5915;
	bfe.u32 	%r5916, %r5911, 0, 8;
	cvt.u16.u32 	%rs12861, %r5916;
	bfe.u32 	%r5917, %r5911, 8, 8;
	cvt.u16.u32 	%rs12860, %r5917;
	bfe.u32 	%r5918, %r5911, 16, 8;
	cvt.u16.u32 	%rs12859, %r5918;
	bfe.u32 	%r5919, %r5911, 24, 8;
	cvt.u16.u32 	%rs12858, %r5919;
	ld.local.v2.b32 	{%r5920, %r5921}, [%rd3+232];
	bfe.u32 	%r5922, %r5920, 0, 8;
	cvt.u16.u32 	%rs12857, %r5922;
	bfe.u32 	%r5923, %r5920, 8, 8;
	cvt.u16.u32 	%rs12856, %r5923;
	bfe.u32 	%r5924, %r5920, 16, 8;
	cvt.u16.u32 	%rs12855, %r5924;
	bfe.u32 	%r5925, %r5920, 24, 8;
	cvt.u16.u32 	%rs12854, %r5925;
	bfe.u32 	%r5926, %r5921, 0, 8;
	cvt.u16.u32 	%rs12853, %r5926;
	bfe.u32 	%r5927, %r5921, 8, 8;
	cvt.u16.u32 	%rs12852, %r5927;
	bfe.u32 	%r5928, %r5921, 16, 8;
	cvt.u16.u32 	%rs12851, %r5928;
	bfe.u32 	%r5929, %r5921, 24, 8;
	cvt.u16.u32 	%rs12850, %r5929;
	ld.local.v2.b32 	{%r5930, %r5931}, [%rd3+240];
	bfe.u32 	%r5932, %r5930, 0, 8;
	cvt.u16.u32 	%rs12849, %r5932;
	bfe.u32 	%r5933, %r5930, 8, 8;
	cvt.u16.u32 	%rs12848, %r5933;
	bfe.u32 	%r5934, %r5930, 16, 8;
	cvt.u16.u32 	%rs12847, %r5934;
	bfe.u32 	%r5935, %r5930, 24, 8;
	cvt.u16.u32 	%rs12846, %r5935;
	bfe.u32 	%r5936, %r5931, 0, 8;
	cvt.u16.u32 	%rs12845, %r5936;
	bfe.u32 	%r5937, %r5931, 8, 8;
	cvt.u16.u32 	%rs12844, %r5937;
	bfe.u32 	%r5938, %r5931, 16, 8;
	cvt.u16.u32 	%rs12843, %r5938;
	bfe.u32 	%r5939, %r5931, 24, 8;
	cvt.u16.u32 	%rs12842, %r5939;
	ld.local.v2.b32 	{%r5940, %r5941}, [%rd3+248];
	bfe.u32 	%r5942, %r5940, 0, 8;
	cvt.u16.u32 	%rs12841, %r5942;
	bfe.u32 	%r5943, %r5940, 8, 8;
	cvt.u16.u32 	%rs12840, %r5943;
	bfe.u32 	%r5944, %r5940, 16, 8;
	cvt.u16.u32 	%rs12839, %r5944;
	bfe.u32 	%r5945, %r5940, 24, 8;
	cvt.u16.u32 	%rs12838, %r5945;
	bfe.u32 	%r5946, %r5941, 0, 8;
	cvt.u16.u32 	%rs12837, %r5946;
	bfe.u32 	%r5947, %r5941, 8, 8;
	cvt.u16.u32 	%rs12836, %r5947;
	bfe.u32 	%r5948, %r5941, 16, 8;
	cvt.u16.u32 	%rs12835, %r5948;
	bfe.u32 	%r5949, %r5941, 24, 8;
	cvt.u16.u32 	%rs12834, %r5949;
	ld.local.v2.b32 	{%r5950, %r5951}, [%rd3+256];
	bfe.u32 	%r5952, %r5950, 0, 8;
	cvt.u16.u32 	%rs12833, %r5952;
	bfe.u32 	%r5953, %r5950, 8, 8;
	cvt.u16.u32 	%rs12832, %r5953;
	bfe.u32 	%r5954, %r5950, 16, 8;
	cvt.u16.u32 	%rs12831, %r5954;
	bfe.u32 	%r5955, %r5950, 24, 8;
	cvt.u16.u32 	%rs12830, %r5955;
	bfe.u32 	%r5956, %r5951, 0, 8;
	cvt.u16.u32 	%rs12829, %r5956;
	bfe.u32 	%r5957, %r5951, 8, 8;
	cvt.u16.u32 	%rs12828, %r5957;
	bfe.u32 	%r5958, %r5951, 16, 8;
	cvt.u16.u32 	%rs12827, %r5958;
	bfe.u32 	%r5959, %r5951, 24, 8;
	cvt.u16.u32 	%rs12826, %r5959;
	ld.local.v2.b32 	{%r5960, %r5961}, [%rd3+264];
	bfe.u32 	%r5962, %r5960, 0, 8;
	cvt.u16.u32 	%rs12825, %r5962;
	bfe.u32 	%r5963, %r5960, 8, 8;
	cvt.u16.u32 	%rs12824, %r5963;
	bfe.u32 	%r5964, %r5960, 16, 8;
	cvt.u16.u32 	%rs12823, %r5964;
	bfe.u32 	%r5965, %r5960, 24, 8;
	cvt.u16.u32 	%rs12822, %r5965;
	bfe.u32 	%r5966, %r5961, 0, 8;
	cvt.u16.u32 	%rs12821, %r5966;
	bfe.u32 	%r5967, %r5961, 8, 8;
	cvt.u16.u32 	%rs12820, %r5967;
	bfe.u32 	%r5968, %r5961, 16, 8;
	cvt.u16.u32 	%rs12819, %r5968;
	bfe.u32 	%r5969, %r5961, 24, 8;
	cvt.u16.u32 	%rs12818, %r5969;
$L__BB6_119:
	cvt.u32.u16 	%r6310, %rs13073;
	and.b32  	%r6311, %r6310, 255;
	and.b16  	%rs11732, %rs13072, 255;
	mul.wide.u16 	%r6312, %rs11732, 256;
	or.b32  	%r6313, %r6312, %r6311;
	cvt.u32.u16 	%r6314, %rs13071;
	shl.b32 	%r6315, %r6314, 16;
	and.b32  	%r6316, %r6315, 16711680;
	or.b32  	%r6317, %r6313, %r6316;
	cvt.u32.u16 	%r6318, %rs13070;
	shl.b32 	%r6319, %r6318, 24;
	or.b32  	%r5991, %r6317, %r6319;
	cvt.u32.u16 	%r6320, %rs13069;
	and.b32  	%r6321, %r6320, 255;
	and.b16  	%rs11733, %rs13068, 255;
	mul.wide.u16 	%r6322, %rs11733, 256;
	or.b32  	%r6323, %r6322, %r6321;
	cvt.u32.u16 	%r6324, %rs13067;
	shl.b32 	%r6325, %r6324, 16;
	and.b32  	%r6326, %r6325, 16711680;
	or.b32  	%r6327, %r6323, %r6326;
	cvt.u32.u16 	%r6328, %rs13066;
	shl.b32 	%r6329, %r6328, 24;
	or.b32  	%r5996, %r6327, %r6329;
	cvt.u32.u16 	%r6330, %rs13065;
	and.b32  	%r6331, %r6330, 255;
	and.b16  	%rs11734, %rs13064, 255;
	mul.wide.u16 	%r6332, %rs11734, 256;
	or.b32  	%r6333, %r6332, %r6331;
	cvt.u32.u16 	%r6334, %rs13063;
	shl.b32 	%r6335, %r6334, 16;
	and.b32  	%r6336, %r6335, 16711680;
	or.b32  	%r6337, %r6333, %r6336;
	cvt.u32.u16 	%r6338, %rs13062;
	shl.b32 	%r6339, %r6338, 24;
	or.b32  	%r6001, %r6337, %r6339;
	cvt.u32.u16 	%r6340, %rs13061;
	and.b32  	%r6341, %r6340, 255;
	and.b16  	%rs11735, %rs13060, 255;
	mul.wide.u16 	%r6342, %rs11735, 256;
	or.b32  	%r6343, %r6342, %r6341;
	cvt.u32.u16 	%r6344, %rs13059;
	shl.b32 	%r6345, %r6344, 16;
	and.b32  	%r6346, %r6345, 16711680;
	or.b32  	%r6347, %r6343, %r6346;
	cvt.u32.u16 	%r6348, %rs13058;
	shl.b32 	%r6349, %r6348, 24;
	or.b32  	%r6006, %r6347, %r6349;
	cvt.u32.u16 	%r6350, %rs13057;
	and.b32  	%r6351, %r6350, 255;
	and.b16  	%rs11736, %rs13056, 255;
	mul.wide.u16 	%r6352, %rs11736, 256;
	or.b32  	%r6353, %r6352, %r6351;
	cvt.u32.u16 	%r6354, %rs13055;
	shl.b32 	%r6355, %r6354, 16;
	and.b32  	%r6356, %r6355, 16711680;
	or.b32  	%r6357, %r6353, %r6356;
	cvt.u32.u16 	%r6358, %rs13054;
	shl.b32 	%r6359, %r6358, 24;
	or.b32  	%r6011, %r6357, %r6359;
	cvt.u32.u16 	%r6360, %rs13053;
	and.b32  	%r6361, %r6360, 255;
	and.b16  	%rs11737, %rs13052, 255;
	mul.wide.u16 	%r6362, %rs11737, 256;
	or.b32  	%r6363, %r6362, %r6361;
	cvt.u32.u16 	%r6364, %rs13051;
	shl.b32 	%r6365, %r6364, 16;
	and.b32  	%r6366, %r6365, 16711680;
	or.b32  	%r6367, %r6363, %r6366;
	cvt.u32.u16 	%r6368, %rs13050;
	shl.b32 	%r6369, %r6368, 24;
	or.b32  	%r6016, %r6367, %r6369;
	cvt.u32.u16 	%r6370, %rs13049;
	and.b32  	%r6371, %r6370, 255;
	and.b16  	%rs11738, %rs13048, 255;
	mul.wide.u16 	%r6372, %rs11738, 256;
	or.b32  	%r6373, %r6372, %r6371;
	cvt.u32.u16 	%r6374, %rs13047;
	shl.b32 	%r6375, %r6374, 16;
	and.b32  	%r6376, %r6375, 16711680;
	or.b32  	%r6377, %r6373, %r6376;
	cvt.u32.u16 	%r6378, %rs13046;
	shl.b32 	%r6379, %r6378, 24;
	or.b32  	%r6021, %r6377, %r6379;
	cvt.u32.u16 	%r6380, %rs13045;
	and.b32  	%r6381, %r6380, 255;
	and.b16  	%rs11739, %rs13044, 255;
	mul.wide.u16 	%r6382, %rs11739, 256;
	or.b32  	%r6383, %r6382, %r6381;
	cvt.u32.u16 	%r6384, %rs13043;
	shl.b32 	%r6385, %r6384, 16;
	and.b32  	%r6386, %r6385, 16711680;
	or.b32  	%r6387, %r6383, %r6386;
	cvt.u32.u16 	%r6388, %rs13042;
	shl.b32 	%r6389, %r6388, 24;
	or.b32  	%r6026, %r6387, %r6389;
	cvt.u32.u16 	%r6390, %rs13041;
	and.b32  	%r6391, %r6390, 255;
	and.b16  	%rs11740, %rs13040, 255;
	mul.wide.u16 	%r6392, %rs11740, 256;
	or.b32  	%r6393, %r6392, %r6391;
	cvt.u32.u16 	%r6394, %rs13039;
	shl.b32 	%r6395, %r6394, 16;
	and.b32  	%r6396, %r6395, 16711680;
	or.b32  	%r6397, %r6393, %r6396;
	cvt.u32.u16 	%r6398, %rs13038;
	shl.b32 	%r6399, %r6398, 24;
	or.b32  	%r6031, %r6397, %r6399;
	cvt.u32.u16 	%r6400, %rs13037;
	and.b32  	%r6401, %r6400, 255;
	and.b16  	%rs11741, %rs13036, 255;
	mul.wide.u16 	%r6402, %rs11741, 256;
	or.b32  	%r6403, %r6402, %r6401;
	cvt.u32.u16 	%r6404, %rs13035;
	shl.b32 	%r6405, %r6404, 16;
	and.b32  	%r6406, %r6405, 16711680;
	or.b32  	%r6407, %r6403, %r6406;
	cvt.u32.u16 	%r6408, %rs13034;
	shl.b32 	%r6409, %r6408, 24;
	or.b32  	%r6036, %r6407, %r6409;
	cvt.u32.u16 	%r6410, %rs13033;
	and.b32  	%r6411, %r6410, 255;
	and.b16  	%rs11742, %rs13032, 255;
	mul.wide.u16 	%r6412, %rs11742, 256;
	or.b32  	%r6413, %r6412, %r6411;
	cvt.u32.u16 	%r6414, %rs13031;
	shl.b32 	%r6415, %r6414, 16;
	and.b32  	%r6416, %r6415, 16711680;
	or.b32  	%r6417, %r6413, %r6416;
	cvt.u32.u16 	%r6418, %rs13030;
	shl.b32 	%r6419, %r6418, 24;
	or.b32  	%r6041, %r6417, %r6419;
	cvt.u32.u16 	%r6420, %rs13029;
	and.b32  	%r6421, %r6420, 255;
	and.b16  	%rs11743, %rs13028, 255;
	mul.wide.u16 	%r6422, %rs11743, 256;
	or.b32  	%r6423, %r6422, %r6421;
	cvt.u32.u16 	%r6424, %rs13027;
	shl.b32 	%r6425, %r6424, 16;
	and.b32  	%r6426, %r6425, 16711680;
	or.b32  	%r6427, %r6423, %r6426;
	cvt.u32.u16 	%r6428, %rs13026;
	shl.b32 	%r6429, %r6428, 24;
	or.b32  	%r6046, %r6427, %r6429;
	cvt.u32.u16 	%r6430, %rs13025;
	and.b32  	%r6431, %r6430, 255;
	and.b16  	%rs11744, %rs13024, 255;
	mul.wide.u16 	%r6432, %rs11744, 256;
	or.b32  	%r6433, %r6432, %r6431;
	cvt.u32.u16 	%r6434, %rs13023;
	shl.b32 	%r6435, %r6434, 16;
	and.b32  	%r6436, %r6435, 16711680;
	or.b32  	%r6437, %r6433, %r6436;
	cvt.u32.u16 	%r6438, %rs13022;
	shl.b32 	%r6439, %r6438, 24;
	or.b32  	%r6051, %r6437, %r6439;
	cvt.u32.u16 	%r6440, %rs13021;
	and.b32  	%r6441, %r6440, 255;
	and.b16  	%rs11745, %rs13020, 255;
	mul.wide.u16 	%r6442, %rs11745, 256;
	or.b32  	%r6443, %r6442, %r6441;
	cvt.u32.u16 	%r6444, %rs13019;
	shl.b32 	%r6445, %r6444, 16;
	and.b32  	%r6446, %r6445, 16711680;
	or.b32  	%r6447, %r6443, %r6446;
	cvt.u32.u16 	%r6448, %rs13018;
	shl.b32 	%r6449, %r6448, 24;
	or.b32  	%r6056, %r6447, %r6449;
	cvt.u32.u16 	%r6450, %rs13017;
	and.b32  	%r6451, %r6450, 255;
	and.b16  	%rs11746, %rs13016, 255;
	mul.wide.u16 	%r6452, %rs11746, 256;
	or.b32  	%r6453, %r6452, %r6451;
	cvt.u32.u16 	%r6454, %rs13015;
	shl.b32 	%r6455, %r6454, 16;
	and.b32  	%r6456, %r6455, 16711680;
	or.b32  	%r6457, %r6453, %r6456;
	cvt.u32.u16 	%r6458, %rs13014;
	shl.b32 	%r6459, %r6458, 24;
	or.b32  	%r6061, %r6457, %r6459;
	cvt.u32.u16 	%r6460, %rs13013;
	and.b32  	%r6461, %r6460, 255;
	and.b16  	%rs11747, %rs13012, 255;
	mul.wide.u16 	%r6462, %rs11747, 256;
	or.b32  	%r6463, %r6462, %r6461;
	cvt.u32.u16 	%r6464, %rs13011;
	shl.b32 	%r6465, %r6464, 16;
	and.b32  	%r6466, %r6465, 16711680;
	or.b32  	%r6467, %r6463, %r6466;
	cvt.u32.u16 	%r6468, %rs13010;
	shl.b32 	%r6469, %r6468, 24;
	or.b32  	%r6066, %r6467, %r6469;
	cvt.u32.u16 	%r6470, %rs13009;
	and.b32  	%r6471, %r6470, 255;
	and.b16  	%rs11748, %rs13008, 255;
	mul.wide.u16 	%r6472, %rs11748, 256;
	or.b32  	%r6473, %r6472, %r6471;
	cvt.u32.u16 	%r6474, %rs13007;
	shl.b32 	%r6475, %r6474, 16;
	and.b32  	%r6476, %r6475, 16711680;
	or.b32  	%r6477, %r6473, %r6476;
	cvt.u32.u16 	%r6478, %rs13006;
	shl.b32 	%r6479, %r6478, 24;
	or.b32  	%r6071, %r6477, %r6479;
	cvt.u32.u16 	%r6480, %rs13005;
	and.b32  	%r6481, %r6480, 255;
	and.b16  	%rs11749, %rs13004, 255;
	mul.wide.u16 	%r6482, %rs11749, 256;
	or.b32  	%r6483, %r6482, %r6481;
	cvt.u32.u16 	%r6484, %rs13003;
	shl.b32 	%r6485, %r6484, 16;
	and.b32  	%r6486, %r6485, 16711680;
	or.b32  	%r6487, %r6483, %r6486;
	cvt.u32.u16 	%r6488, %rs13002;
	shl.b32 	%r6489, %r6488, 24;
	or.b32  	%r6076, %r6487, %r6489;
	cvt.u32.u16 	%r6490, %rs13001;
	and.b32  	%r6491, %r6490, 255;
	and.b16  	%rs11750, %rs13000, 255;
	mul.wide.u16 	%r6492, %rs11750, 256;
	or.b32  	%r6493, %r6492, %r6491;
	cvt.u32.u16 	%r6494, %rs12999;
	shl.b32 	%r6495, %r6494, 16;
	and.b32  	%r6496, %r6495, 16711680;
	or.b32  	%r6497, %r6493, %r6496;
	cvt.u32.u16 	%r6498, %rs12998;
	shl.b32 	%r6499, %r6498, 24;
	or.b32  	%r6081, %r6497, %r6499;
	cvt.u32.u16 	%r6500, %rs12997;
	and.b32  	%r6501, %r6500, 255;
	and.b16  	%rs11751, %rs12996, 255;
	mul.wide.u16 	%r6502, %rs11751, 256;
	or.b32  	%r6503, %r6502, %r6501;
	cvt.u32.u16 	%r6504, %rs12995;
	shl.b32 	%r6505, %r6504, 16;
	and.b32  	%r6506, %r6505, 16711680;
	or.b32  	%r6507, %r6503, %r6506;
	cvt.u32.u16 	%r6508, %rs12994;
	shl.b32 	%r6509, %r6508, 24;
	or.b32  	%r6086, %r6507, %r6509;
	cvt.u32.u16 	%r6510, %rs12993;
	and.b32  	%r6511, %r6510, 255;
	and.b16  	%rs11752, %rs12992, 255;
	mul.wide.u16 	%r6512, %rs11752, 256;
	or.b32  	%r6513, %r6512, %r6511;
	cvt.u32.u16 	%r6514, %rs12991;
	shl.b32 	%r6515, %r6514, 16;
	and.b32  	%r6516, %r6515, 16711680;
	or.b32  	%r6517, %r6513, %r6516;
	cvt.u32.u16 	%r6518, %rs12990;
	shl.b32 	%r6519, %r6518, 24;
	or.b32  	%r6091, %r6517, %r6519;
	cvt.u32.u16 	%r6520, %rs12989;
	and.b32  	%r6521, %r6520, 255;
	and.b16  	%rs11753, %rs12988, 255;
	mul.wide.u16 	%r6522, %rs11753, 256;
	or.b32  	%r6523, %r6522, %r6521;
	cvt.u32.u16 	%r6524, %rs12987;
	shl.b32 	%r6525, %r6524, 16;
	and.b32  	%r6526, %r6525, 16711680;
	or.b32  	%r6527, %r6523, %r6526;
	cvt.u32.u16 	%r6528, %rs12986;
	shl.b32 	%r6529, %r6528, 24;
	or.b32  	%r6096, %r6527, %r6529;
	cvt.u32.u16 	%r6530, %rs12985;
	and.b32  	%r6531, %r6530, 255;
	and.b16  	%rs11754, %rs12984, 255;
	mul.wide.u16 	%r6532, %rs11754, 256;
	or.b32  	%r6533, %r6532, %r6531;
	cvt.u32.u16 	%r6534, %rs12983;
	shl.b32 	%r6535, %r6534, 16;
	and.b32  	%r6536, %r6535, 16711680;
	or.b32  	%r6537, %r6533, %r6536;
	cvt.u32.u16 	%r6538, %rs12982;
	shl.b32 	%r6539, %r6538, 24;
	or.b32  	%r6101, %r6537, %r6539;
	cvt.u32.u16 	%r6540, %rs12981;
	and.b32  	%r6541, %r6540, 255;
	and.b16  	%rs11755, %rs12980, 255;
	mul.wide.u16 	%r6542, %rs11755, 256;
	or.b32  	%r6543, %r6542, %r6541;
	cvt.u32.u16 	%r6544, %rs12979;
	shl.b32 	%r6545, %r6544, 16;
	and.b32  	%r6546, %r6545, 16711680;
	or.b32  	%r6547, %r6543, %r6546;
	cvt.u32.u16 	%r6548, %rs12978;
	shl.b32 	%r6549, %r6548, 24;
	or.b32  	%r6106, %r6547, %r6549;
	cvt.u32.u16 	%r6550, %rs12977;
	and.b32  	%r6551, %r6550, 255;
	and.b16  	%rs11756, %rs12976, 255;
	mul.wide.u16 	%r6552, %rs11756, 256;
	or.b32  	%r6553, %r6552, %r6551;
	cvt.u32.u16 	%r6554, %rs12975;
	shl.b32 	%r6555, %r6554, 16;
	and.b32  	%r6556, %r6555, 16711680;
	or.b32  	%r6557, %r6553, %r6556;
	cvt.u32.u16 	%r6558, %rs12974;
	shl.b32 	%r6559, %r6558, 24;
	or.b32  	%r6111, %r6557, %r6559;
	cvt.u32.u16 	%r6560, %rs12973;
	and.b32  	%r6561, %r6560, 255;
	and.b16  	%rs11757, %rs12972, 255;
	mul.wide.u16 	%r6562, %rs11757, 256;
	or.b32  	%r6563, %r6562, %r6561;
	cvt.u32.u16 	%r6564, %rs12971;
	shl.b32 	%r6565, %r6564, 16;
	and.b32  	%r6566, %r6565, 16711680;
	or.b32  	%r6567, %r6563, %r6566;
	cvt.u32.u16 	%r6568, %rs12970;
	shl.b32 	%r6569, %r6568, 24;
	or.b32  	%r6116, %r6567, %r6569;
	cvt.u32.u16 	%r6570, %rs12969;
	and.b32  	%r6571, %r6570, 255;
	and.b16  	%rs11758, %rs12968, 255;
	mul.wide.u16 	%r6572, %rs11758, 256;
	or.b32  	%r6573, %r6572, %r6571;
	cvt.u32.u16 	%r6574, %rs12967;
	shl.b32 	%r6575, %r6574, 16;
	and.b32  	%r6576, %r6575, 16711680;
	or.b32  	%r6577, %r6573, %r6576;
	cvt.u32.u16 	%r6578, %rs12966;
	shl.b32 	%r6579, %r6578, 24;
	or.b32  	%r6121, %r6577, %r6579;
	cvt.u32.u16 	%r6580, %rs12965;
	and.b32  	%r6581, %r6580, 255;
	and.b16  	%rs11759, %rs12964, 255;
	mul.wide.u16 	%r6582, %rs11759, 256;
	or.b32  	%r6583, %r6582, %r6581;
	cvt.u32.u16 	%r6584, %rs12963;
	shl.b32 	%r6585, %r6584, 16;
	and.b32  	%r6586, %r6585, 16711680;
	or.b32  	%r6587, %r6583, %r6586;
	cvt.u32.u16 	%r6588, %rs12962;
	shl.b32 	%r6589, %r6588, 24;
	or.b32  	%r6126, %r6587, %r6589;
	cvt.u32.u16 	%r6590, %rs12961;
	and.b32  	%r6591, %r6590, 255;
	and.b16  	%rs11760, %rs12960, 255;
	mul.wide.u16 	%r6592, %rs11760, 256;
	or.b32  	%r6593, %r6592, %r6591;
	cvt.u32.u16 	%r6594, %rs12959;
	shl.b32 	%r6595, %r6594, 16;
	and.b32  	%r6596, %r6595, 16711680;
	or.b32  	%r6597, %r6593, %r6596;
	cvt.u32.u16 	%r6598, %rs12958;
	shl.b32 	%r6599, %r6598, 24;
	or.b32  	%r6131, %r6597, %r6599;
	cvt.u32.u16 	%r6600, %rs12957;
	and.b32  	%r6601, %r6600, 255;
	and.b16  	%rs11761, %rs12956, 255;
	mul.wide.u16 	%r6602, %rs11761, 256;
	or.b32  	%r6603, %r6602, %r6601;
	cvt.u32.u16 	%r6604, %rs12955;
	shl.b32 	%r6605, %r6604, 16;
	and.b32  	%r6606, %r6605, 16711680;
	or.b32  	%r6607, %r6603, %r6606;
	cvt.u32.u16 	%r6608, %rs12954;
	shl.b32 	%r6609, %r6608, 24;
	or.b32  	%r6136, %r6607, %r6609;
	cvt.u32.u16 	%r6610, %rs12953;
	and.b32  	%r6611, %r6610, 255;
	and.b16  	%rs11762, %rs12952, 255;
	mul.wide.u16 	%r6612, %rs11762, 256;
	or.b32  	%r6613, %r6612, %r6611;
	cvt.u32.u16 	%r6614, %rs12951;
	shl.b32 	%r6615, %r6614, 16;
	and.b32  	%r6616, %r6615, 16711680;
	or.b32  	%r6617, %r6613, %r6616;
	cvt.u32.u16 	%r6618, %rs12950;
	shl.b32 	%r6619, %r6618, 24;
	or.b32  	%r6141, %r6617, %r6619;
	cvt.u32.u16 	%r6620, %rs12949;
	and.b32  	%r6621, %r6620, 255;
	and.b16  	%rs11763, %rs12948, 255;
	mul.wide.u16 	%r6622, %rs11763, 256;
	or.b32  	%r6623, %r6622, %r6621;
	cvt.u32.u16 	%r6624, %rs12947;
	shl.b32 	%r6625, %r6624, 16;
	and.b32  	%r6626, %r6625, 16711680;
	or.b32  	%r6627, %r6623, %r6626;
	cvt.u32.u16 	%r6628, %rs12946;
	shl.b32 	%r6629, %r6628, 24;
	or.b32  	%r6146, %r6627, %r6629;
	cvt.u32.u16 	%r6630, %rs12945;
	and.b32  	%r6631, %r6630, 255;
	and.b16  	%rs11764, %rs12944, 255;
	mul.wide.u16 	%r6632, %rs11764, 256;
	or.b32  	%r6633, %r6632, %r6631;
	cvt.u32.u16 	%r6634, %rs12943;
	shl.b32 	%r6635, %r6634, 16;
	and.b32  	%r6636, %r6635, 16711680;
	or.b32  	%r6637, %r6633, %r6636;
	cvt.u32.u16 	%r6638, %rs12942;
	shl.b32 	%r6639, %r6638, 24;
	or.b32  	%r6151, %r6637, %r6639;
	cvt.u32.u16 	%r6640, %rs12941;
	and.b32  	%r6641, %r6640, 255;
	and.b16  	%rs11765, %rs12940, 255;
	mul.wide.u16 	%r6642, %rs11765, 256;
	or.b32  	%r6643, %r6642, %r6641;
	cvt.u32.u16 	%r6644, %rs12939;
	shl.b32 	%r6645, %r6644, 16;
	and.b32  	%r6646, %r6645, 16711680;
	or.b32  	%r6647, %r6643, %r6646;
	cvt.u32.u16 	%r6648, %rs12938;
	shl.b32 	%r6649, %r6648, 24;
	or.b32  	%r6156, %r6647, %r6649;
	cvt.u32.u16 	%r6650, %rs12937;
	and.b32  	%r6651, %r6650, 255;
	and.b16  	%rs11766, %rs12936, 255;
	mul.wide.u16 	%r6652, %rs11766, 256;
	or.b32  	%r6653, %r6652, %r6651;
	cvt.u32.u16 	%r6654, %rs12935;
	shl.b32 	%r6655, %r6654, 16;
	and.b32  	%r6656, %r6655, 16711680;
	or.b32  	%r6657, %r6653, %r6656;
	cvt.u32.u16 	%r6658, %rs12934;
	shl.b32 	%r6659, %r6658, 24;
	or.b32  	%r6161, %r6657, %r6659;
	cvt.u32.u16 	%r6660, %rs12933;
	and.b32  	%r6661, %r6660, 255;
	and.b16  	%rs11767, %rs12932, 255;
	mul.wide.u16 	%r6662, %rs11767, 256;
	or.b32  	%r6663, %r6662, %r6661;
	cvt.u32.u16 	%r6664, %rs12931;
	shl.b32 	%r6665, %r6664, 16;
	and.b32  	%r6666, %r6665, 16711680;
	or.b32  	%r6667, %r6663, %r6666;
	cvt.u32.u16 	%r6668, %rs12930;
	shl.b32 	%r6669, %r6668, 24;
	or.b32  	%r6166, %r6667, %r6669;
	cvt.u32.u16 	%r6670, %rs12929;
	and.b32  	%r6671, %r6670, 255;
	and.b16  	%rs11768, %rs12928, 255;
	mul.wide.u16 	%r6672, %rs11768, 256;
	or.b32  	%r6673, %r6672, %r6671;
	cvt.u32.u16 	%r6674, %rs12927;
	shl.b32 	%r6675, %r6674, 16;
	and.b32  	%r6676, %r6675, 16711680;
	or.b32  	%r6677, %r6673, %r6676;
	cvt.u32.u16 	%r6678, %rs12926;
	shl.b32 	%r6679, %r6678, 24;
	or.b32  	%r6171, %r6677, %r6679;
	cvt.u32.u16 	%r6680, %rs12925;
	and.b32  	%r6681, %r6680, 255;
	and.b16  	%rs11769, %rs12924, 255;
	mul.wide.u16 	%r6682, %rs11769, 256;
	or.b32  	%r6683, %r6682, %r6681;
	cvt.u32.u16 	%r6684, %rs12923;
	shl.b32 	%r6685, %r6684, 16;
	and.b32  	%r6686, %r6685, 16711680;
	or.b32  	%r6687, %r6683, %r6686;
	cvt.u32.u16 	%r6688, %rs12922;
	shl.b32 	%r6689, %r6688, 24;
	or.b32  	%r6176, %r6687, %r6689;
	cvt.u32.u16 	%r6690, %rs12921;
	and.b32  	%r6691, %r6690, 255;
	and.b16  	%rs11770, %rs12920, 255;
	mul.wide.u16 	%r6692, %rs11770, 256;
	or.b32  	%r6693, %r6692, %r6691;
	cvt.u32.u16 	%r6694, %rs12919;
	shl.b32 	%r6695, %r6694, 16;
	and.b32  	%r6696, %r6695, 16711680;
	or.b32  	%r6697, %r6693, %r6696;
	cvt.u32.u16 	%r6698, %rs12918;
	shl.b32 	%r6699, %r6698, 24;
	or.b32  	%r6181, %r6697, %r6699;
	cvt.u32.u16 	%r6700, %rs12917;
	and.b32  	%r6701, %r6700, 255;
	and.b16  	%rs11771, %rs12916, 255;
	mul.wide.u16 	%r6702, %rs11771, 256;
	or.b32  	%r6703, %r6702, %r6701;
	cvt.u32.u16 	%r6704, %rs12915;
	shl.b32 	%r6705, %r6704, 16;
	and.b32  	%r6706, %r6705, 16711680;
	or.b32  	%r6707, %r6703, %r6706;
	cvt.u32.u16 	%r6708, %rs12914;
	shl.b32 	%r6709, %r6708, 24;
	or.b32  	%r6186, %r6707, %r6709;
	cvt.u32.u16 	%r6710, %rs12913;
	and.b32  	%r6711, %r6710, 255;
	and.b16  	%rs11772, %rs12912, 255;
	mul.wide.u16 	%r6712, %rs11772, 256;
	or.b32  	%r6713, %r6712, %r6711;
	cvt.u32.u16 	%r6714, %rs12911;
	shl.b32 	%r6715, %r6714, 16;
	and.b32  	%r6716, %r6715, 16711680;
	or.b32  	%r6717, %r6713, %r6716;
	cvt.u32.u16 	%r6718, %rs12910;
	shl.b32 	%r6719, %r6718, 24;
	or.b32  	%r6191, %r6717, %r6719;
	cvt.u32.u16 	%r6720, %rs12909;
	and.b32  	%r6721, %r6720, 255;
	and.b16  	%rs11773, %rs12908, 255;
	mul.wide.u16 	%r6722, %rs11773, 256;
	or.b32  	%r6723, %r6722, %r6721;
	cvt.u32.u16 	%r6724, %rs12907;
	shl.b32 	%r6725, %r6724, 16;
	and.b32  	%r6726, %r6725, 16711680;
	or.b32  	%r6727, %r6723, %r6726;
	cvt.u32.u16 	%r6728, %rs12906;
	shl.b32 	%r6729, %r6728, 24;
	or.b32  	%r6196, %r6727, %r6729;
	cvt.u32.u16 	%r6730, %rs12905;
	and.b32  	%r6731, %r6730, 255;
	and.b16  	%rs11774, %rs12904, 255;
	mul.wide.u16 	%r6732, %rs11774, 256;
	or.b32  	%r6733, %r6732, %r6731;
	cvt.u32.u16 	%r6734, %rs12903;
	shl.b32 	%r6735, %r6734, 16;
	and.b32  	%r6736, %r6735, 16711680;
	or.b32  	%r6737, %r6733, %r6736;
	cvt.u32.u16 	%r6738, %rs12902;
	shl.b32 	%r6739, %r6738, 24;
	or.b32  	%r6201, %r6737, %r6739;
	cvt.u32.u16 	%r6740, %rs12901;
	and.b32  	%r6741, %r6740, 255;
	and.b16  	%rs11775, %rs12900, 255;
	mul.wide.u16 	%r6742, %rs11775, 256;
	or.b32  	%r6743, %r6742, %r6741;
	cvt.u32.u16 	%r6744, %rs12899;
	shl.b32 	%r6745, %r6744, 16;
	and.b32  	%r6746, %r6745, 16711680;
	or.b32  	%r6747, %r6743, %r6746;
	cvt.u32.u16 	%r6748, %rs12898;
	shl.b32 	%r6749, %r6748, 24;
	or.b32  	%r6206, %r6747, %r6749;
	cvt.u32.u16 	%r6750, %rs12897;
	and.b32  	%r6751, %r6750, 255;
	and.b16  	%rs11776, %rs12896, 255;
	mul.wide.u16 	%r6752, %rs11776, 256;
	or.b32  	%r6753, %r6752, %r6751;
	cvt.u32.u16 	%r6754, %rs12895;
	shl.b32 	%r6755, %r6754, 16;
	and.b32  	%r6756, %r6755, 16711680;
	or.b32  	%r6757, %r6753, %r6756;
	cvt.u32.u16 	%r6758, %rs12894;
	shl.b32 	%r6759, %r6758, 24;
	or.b32  	%r6211, %r6757, %r6759;
	cvt.u32.u16 	%r6760, %rs12893;
	and.b32  	%r6761, %r6760, 255;
	and.b16  	%rs11777, %rs12892, 255;
	mul.wide.u16 	%r6762, %rs11777, 256;
	or.b32  	%r6763, %r6762, %r6761;
	cvt.u32.u16 	%r6764, %rs12891;
	shl.b32 	%r6765, %r6764, 16;
	and.b32  	%r6766, %r6765, 16711680;
	or.b32  	%r6767, %r6763, %r6766;
	cvt.u32.u16 	%r6768, %rs12890;
	shl.b32 	%r6769, %r6768, 24;
	or.b32  	%r6216, %r6767, %r6769;
	cvt.u32.u16 	%r6770, %rs12889;
	and.b32  	%r6771, %r6770, 255;
	and.b16  	%rs11778, %rs12888, 255;
	mul.wide.u16 	%r6772, %rs11778, 256;
	or.b32  	%r6773, %r6772, %r6771;
	cvt.u32.u16 	%r6774, %rs12887;
	shl.b32 	%r6775, %r6774, 16;
	and.b32  	%r6776, %r6775, 16711680;
	or.b32  	%r6777, %r6773, %r6776;
	cvt.u32.u16 	%r6778, %rs12886;
	shl.b32 	%r6779, %r6778, 24;
	or.b32  	%r6221, %r6777, %r6779;
	cvt.u32.u16 	%r6780, %rs12885;
	and.b32  	%r6781, %r6780, 255;
	and.b16  	%rs11779, %rs12884, 255;
	mul.wide.u16 	%r6782, %rs11779, 256;
	or.b32  	%r6783, %r6782, %r6781;
	cvt.u32.u16 	%r6784, %rs12883;
	shl.b32 	%r6785, %r6784, 16;
	and.b32  	%r6786, %r6785, 16711680;
	or.b32  	%r6787, %r6783, %r6786;
	cvt.u32.u16 	%r6788, %rs12882;
	shl.b32 	%r6789, %r6788, 24;
	or.b32  	%r6226, %r6787, %r6789;
	cvt.u32.u16 	%r6790, %rs12881;
	and.b32  	%r6791, %r6790, 255;
	and.b16  	%rs11780, %rs12880, 255;
	mul.wide.u16 	%r6792, %rs11780, 256;
	or.b32  	%r6793, %r6792, %r6791;
	cvt.u32.u16 	%r6794, %rs12879;
	shl.b32 	%r6795, %r6794, 16;
	and.b32  	%r6796, %r6795, 16711680;
	or.b32  	%r6797, %r6793, %r6796;
	cvt.u32.u16 	%r6798, %rs12878;
	shl.b32 	%r6799, %r6798, 24;
	or.b32  	%r6231, %r6797, %r6799;
	cvt.u32.u16 	%r6800, %rs12877;
	and.b32  	%r6801, %r6800, 255;
	and.b16  	%rs11781, %rs12876, 255;
	mul.wide.u16 	%r6802, %rs11781, 256;
	or.b32  	%r6803, %r6802, %r6801;
	cvt.u32.u16 	%r6804, %rs12875;
	shl.b32 	%r6805, %r6804, 16;
	and.b32  	%r6806, %r6805, 16711680;
	or.b32  	%r6807, %r6803, %r6806;
	cvt.u32.u16 	%r6808, %rs12874;
	shl.b32 	%r6809, %r6808, 24;
	or.b32  	%r6236, %r6807, %r6809;
	cvt.u32.u16 	%r6810, %rs12873;
	and.b32  	%r6811, %r6810, 255;
	and.b16  	%rs11782, %rs12872, 255;
	mul.wide.u16 	%r6812, %rs11782, 256;
	or.b32  	%r6813, %r6812, %r6811;
	cvt.u32.u16 	%r6814, %rs12871;
	shl.b32 	%r6815, %r6814, 16;
	and.b32  	%r6816, %r6815, 16711680;
	or.b32  	%r6817, %r6813, %r6816;
	cvt.u32.u16 	%r6818, %rs12870;
	shl.b32 	%r6819, %r6818, 24;
	or.b32  	%r6241, %r6817, %r6819;
	cvt.u32.u16 	%r6820, %rs12869;
	and.b32  	%r6821, %r6820, 255;
	and.b16  	%rs11783, %rs12868, 255;
	mul.wide.u16 	%r6822, %rs11783, 256;
	or.b32  	%r6823, %r6822, %r6821;
	cvt.u32.u16 	%r6824, %rs12867;
	shl.b32 	%r6825, %r6824, 16;
	and.b32  	%r6826, %r6825, 16711680;
	or.b32  	%r6827, %r6823, %r6826;
	cvt.u32.u16 	%r6828, %rs12866;
	shl.b32 	%r6829, %r6828, 24;
	or.b32  	%r6246, %r6827, %r6829;
	cvt.u32.u16 	%r6830, %rs12865;
	and.b32  	%r6831, %r6830, 255;
	and.b16  	%rs11784, %rs12864, 255;
	mul.wide.u16 	%r6832, %rs11784, 256;
	or.b32  	%r6833, %r6832, %r6831;
	cvt.u32.u16 	%r6834, %rs12863;
	shl.b32 	%r6835, %r6834, 16;
	and.b32  	%r6836, %r6835, 16711680;
	or.b32  	%r6837, %r6833, %r6836;
	cvt.u32.u16 	%r6838, %rs12862;
	shl.b32 	%r6839, %r6838, 24;
	or.b32  	%r6251, %r6837, %r6839;
	cvt.u32.u16 	%r6840, %rs12861;
	and.b32  	%r6841, %r6840, 255;
	and.b16  	%rs11785, %rs12860, 255;
	mul.wide.u16 	%r6842, %rs11785, 256;
	or.b32  	%r6843, %r6842, %r6841;
	cvt.u32.u16 	%r6844, %rs12859;
	shl.b32 	%r6845, %r6844, 16;
	and.b32  	%r6846, %r6845, 16711680;
	or.b32  	%r6847, %r6843, %r6846;
	cvt.u32.u16 	%r6848, %rs12858;
	shl.b32 	%r6849, %r6848, 24;
	or.b32  	%r6256, %r6847, %r6849;
	cvt.u32.u16 	%r6850, %rs12857;
	and.b32  	%r6851, %r6850, 255;
	and.b16  	%rs11786, %rs12856, 255;
	mul.wide.u16 	%r6852, %rs11786, 256;
	or.b32  	%r6853, %r6852, %r6851;
	cvt.u32.u16 	%r6854, %rs12855;
	shl.b32 	%r6855, %r6854, 16;
	and.b32  	%r6856, %r6855, 16711680;
	or.b32  	%r6857, %r6853, %r6856;
	cvt.u32.u16 	%r6858, %rs12854;
	shl.b32 	%r6859, %r6858, 24;
	or.b32  	%r6261, %r6857, %r6859;
	cvt.u32.u16 	%r6860, %rs12853;
	and.b32  	%r6861, %r6860, 255;
	and.b16  	%rs11787, %rs12852, 255;
	mul.wide.u16 	%r6862, %rs11787, 256;
	or.b32  	%r6863, %r6862, %r6861;
	cvt.u32.u16 	%r6864, %rs12851;
	shl.b32 	%r6865, %r6864, 16;
	and.b32  	%r6866, %r6865, 16711680;
	or.b32  	%r6867, %r6863, %r6866;
	cvt.u32.u16 	%r6868, %rs12850;
	shl.b32 	%r6869, %r6868, 24;
	or.b32  	%r6266, %r6867, %r6869;
	cvt.u32.u16 	%r6870, %rs12849;
	and.b32  	%r6871, %r6870, 255;
	and.b16  	%rs11788, %rs12848, 255;
	mul.wide.u16 	%r6872, %rs11788, 256;
	or.b32  	%r6873, %r6872, %r6871;
	cvt.u32.u16 	%r6874, %rs12847;
	shl.b32 	%r6875, %r6874, 16;
	and.b32  	%r6876, %r6875, 16711680;
	or.b32  	%r6877, %r6873, %r6876;
	cvt.u32.u16 	%r6878, %rs12846;
	shl.b32 	%r6879, %r6878, 24;
	or.b32  	%r6271, %r6877, %r6879;
	cvt.u32.u16 	%r6880, %rs12845;
	and.b32  	%r6881, %r6880, 255;
	and.b16  	%rs11789, %rs12844, 255;
	mul.wide.u16 	%r6882, %rs11789, 256;
	or.b32  	%r6883, %r6882, %r6881;
	cvt.u32.u16 	%r6884, %rs12843;
	shl.b32 	%r6885, %r6884, 16;
	and.b32  	%r6886, %r6885, 16711680;
	or.b32  	%r6887, %r6883, %r6886;
	cvt.u32.u16 	%r6888, %rs12842;
	shl.b32 	%r6889, %r6888, 24;
	or.b32  	%r6276, %r6887, %r6889;
	cvt.u32.u16 	%r6890, %rs12841;
	and.b32  	%r6891, %r6890, 255;
	and.b16  	%rs11790, %rs12840, 255;
	mul.wide.u16 	%r6892, %rs11790, 256;
	or.b32  	%r6893, %r6892, %r6891;
	cvt.u32.u16 	%r6894, %rs12839;
	shl.b32 	%r6895, %r6894, 16;
	and.b32  	%r6896, %r6895, 16711680;
	or.b32  	%r6897, %r6893, %r6896;
	cvt.u32.u16 	%r6898, %rs12838;
	shl.b32 	%r6899, %r6898, 24;
	or.b32  	%r6281, %r6897, %r6899;
	cvt.u32.u16 	%r6900, %rs12837;
	and.b32  	%r6901, %r6900, 255;
	and.b16  	%rs11791, %rs12836, 255;
	mul.wide.u16 	%r6902, %rs11791, 256;
	or.b32  	%r6903, %r6902, %r6901;
	cvt.u32.u16 	%r6904, %rs12835;
	shl.b32 	%r6905, %r6904, 16;
	and.b32  	%r6906, %r6905, 16711680;
	or.b32  	%r6907, %r6903, %r6906;
	cvt.u32.u16 	%r6908, %rs12834;
	shl.b32 	%r6909, %r6908, 24;
	or.b32  	%r6286, %r6907, %r6909;
	cvt.u32.u16 	%r6910, %rs12833;
	and.b32  	%r6911, %r6910, 255;
	and.b16  	%rs11792, %rs12832, 255;
	mul.wide.u16 	%r6912, %rs11792, 256;
	or.b32  	%r6913, %r6912, %r6911;
	cvt.u32.u16 	%r6914, %rs12831;
	shl.b32 	%r6915, %r6914, 16;
	and.b32  	%r6916, %r6915, 16711680;
	or.b32  	%r6917, %r6913, %r6916;
	cvt.u32.u16 	%r6918, %rs12830;
	shl.b32 	%r6919, %r6918, 24;
	or.b32  	%r6291, %r6917, %r6919;
	cvt.u32.u16 	%r6920, %rs12829;
	and.b32  	%r6921, %r6920, 255;
	and.b16  	%rs11793, %rs12828, 255;
	mul.wide.u16 	%r6922, %rs11793, 256;
	or.b32  	%r6923, %r6922, %r6921;
	cvt.u32.u16 	%r6924, %rs12827;
	shl.b32 	%r6925, %r6924, 16;
	and.b32  	%r6926, %r6925, 16711680;
	or.b32  	%r6927, %r6923, %r6926;
	cvt.u32.u16 	%r6928, %rs12826;
	shl.b32 	%r6929, %r6928, 24;
	or.b32  	%r6296, %r6927, %r6929;
	cvt.u32.u16 	%r6930, %rs12825;
	and.b32  	%r6931, %r6930, 255;
	and.b16  	%rs11794, %rs12824, 255;
	mul.wide.u16 	%r6932, %rs11794, 256;
	or.b32  	%r6933, %r6932, %r6931;
	cvt.u32.u16 	%r6934, %rs12823;
	shl.b32 	%r6935, %r6934, 16;
	and.b32  	%r6936, %r6935, 16711680;
	or.b32  	%r6937, %r6933, %r6936;
	cvt.u32.u16 	%r6938, %rs12822;
	shl.b32 	%r6939, %r6938, 24;
	or.b32  	%r6301, %r6937, %r6939;
	cvt.u32.u16 	%r6940, %rs12821;
	and.b32  	%r6941, %r6940, 255;
	and.b16  	%rs11795, %rs12820, 255;
	mul.wide.u16 	%r6942, %rs11795, 256;
	or.b32  	%r6943, %r6942, %r6941;
	cvt.u32.u16 	%r6944, %rs12819;
	shl.b32 	%r6945, %r6944, 16;
	and.b32  	%r6946, %r6945, 16711680;
	or.b32  	%r6947, %r6943, %r6946;
	cvt.u32.u16 	%r6948, %rs12818;
	shl.b32 	%r6949, %r6948, 24;
	or.b32  	%r6306, %r6947, %r6949;
	mov.b32 	%r6307, 4;
	mov.b32 	%r6308, 31;
	mov.b32 	%r6309, -1;
	// begin inline asm
	shfl.sync.down.b32 %r5970, %r27825, %r6307, %r6308, %r6309;
	// end inline asm
	// begin inline asm
	shfl.sync.down.b32 %r5975, %r5976, %r6307, %r6308, %r6309;
	// end inline asm
	mov.b64 	%rd486, %fd78;
	mov.b64 	{%r5981, %r5986}, %rd486;
	// begin inline asm
	shfl.sync.down.b32 %r5980, %r5981, %r6307, %r6308, %r6309;
	// end inline asm
	// begin inline asm
	shfl.sync.down.b32 %r5985, %r5986, %r6307, %r6308, %r6309;
	// end inline asm
	// begin inline asm
	shfl.sync.down.b32 %r5990, %r5991, %r6307, %r6308, %r6309;
	// end inline asm
	// begin inline asm
	shfl.sync.down.b32 %r5995, %r5996, %r6307, %r6308, %r6309;
	// end inline asm
	// begin inline asm
	shfl.sync.down.b32 %r6000, %r6001, %r6307, %r6308, %r6309;
	// end inline asm
	// begin inline asm
	shfl.sync.down.b32 %r6005, %r6006, %r6307, %r6308, %r6309;
	// end inline asm
	// begin inline asm
	shfl.sync.down.b32 %r6010, %r6011, %r6307, %r6308, %r6309;
	// end inline asm
	// begin inline asm
	shfl.sync.down.b32 %r6015, %r6016, %r6307, %r6308, %r6309;
	// end inline asm
	// begin inline asm
	shfl.sync.down.b32 %r6020, %r6021, %r6307, %r6308, %r6309;
	// end inline asm
	// begin inline asm
	shfl.sync.down.b32 %r6025, %r6026, %r6307, %r6308, %r6309;
	// end inline asm
	// begin inline asm
	shfl.sync.down.b32 %r6030, %r6031, %r6307, %r6308, %r6309;
	// end inline asm
	// begin inline asm
	shfl.sync.down.b32 %r6035, %r6036, %r6307, %r6308, %r6309;
	// end inline asm
	// begin inline asm
	shfl.sync.down.b32 %r6040, %r6041, %r6307, %r6308, %r6309;
	// end inline asm
	// begin inline asm
	shfl.sync.down.b32 %r6045, %r6046, %r6307, %r6308, %r6309;
	// end inline asm
	// begin inline asm
	shfl.sync.down.b32 %r6050, %r6051, %r6307, %r6308, %r6309;
	// end inline asm
	// begin inline asm
	shfl.sync.down.b32 %r6055, %r6056, %r6307, %r6308, %r6309;
	// end inline asm
	// begin inline asm
	shfl.sync.down.b32 %r6060, %r6061, %r6307, %r6308, %r6309;
	// end inline asm
	// begin inline asm
	shfl.sync.down.b32 %r6065, %r6066, %r6307, %r6308, %r6309;
	// end inline asm
	// begin inline asm
	shfl.sync.down.b32 %r6070, %r6071, %r6307, %r6308, %r6309;
	// end inline asm
	// begin inline asm
	shfl.sync.down.b32 %r6075, %r6076, %r6307, %r6308, %r6309;
	// end inline asm
	// begin inline asm
	shfl.sync.down.b32 %r6080, %r6081, %r6307, %r6308, %r6309;
	// end inline asm
	// begin inline asm
	shfl.sync.down.b32 %r6085, %r6086, %r6307, %r6308, %r6309;
	// end inline asm
	// begin inline asm
	shfl.sync.down.b32 %r6090, %r6091, %r6307, %r6308, %r6309;
	// end inline asm
	// begin inline asm
	shfl.sync.down.b32 %r6095, %r6096, %r6307, %r6308, %r6309;
	// end inline asm
	// begin inline asm
	shfl.sync.down.b32 %r6100, %r6101, %r6307, %r6308, %r6309;
	// end inline asm
	// begin inline asm
	shfl.sync.down.b32 %r6105, %r6106, %r6307, %r6308, %r6309;
	// end inline asm
	// begin inline asm
	shfl.sync.down.b32 %r6110, %r6111, %r6307, %r6308, %r6309;
	// end inline asm
	// begin inline asm
	shfl.sync.down.b32 %r6115, %r6116, %r6307, %r6308, %r6309;
	// end inline asm
	// begin inline asm
	shfl.sync.down.b32 %r6120, %r6121, %r6307, %r6308, %r6309;
	// end inline asm
	// begin inline asm
	shfl.sync.down.b32 %r6125, %r6126, %r6307, %r6308, %r6309;
	// end inline asm
	// begin inline asm
	shfl.sync.down.b32 %r6130, %r6131, %r6307, %r6308, %r6309;
	// end inline asm
	// begin inline asm
	shfl.sync.down.b32 %r6135, %r6136, %r6307, %r6308, %r6309;
	// end inline asm
	// begin inline asm
	shfl.sync.down.b32 %r6140, %r6141, %r6307, %r6308, %r6309;
	// end inline asm
	// begin inline asm
	shfl.sync.down.b32 %r6145, %r6146, %r6307, %r6308, %r6309;
	// end inline asm
	// begin inline asm
	shfl.sync.down.b32 %r6150, %r6151, %r6307, %r6308, %r6309;
	// end inline asm
	// begin inline asm
	shfl.sync.down.b32 %r6155, %r6156, %r6307, %r6308, %r6309;
	// end inline asm
	// begin inline asm
	shfl.sync.down.b32 %r6160, %r6161, %r6307, %r6308, %r6309;
	// end inline asm
	// begin inline asm
	shfl.sync.down.b32 %r6165, %r6166, %r6307, %r6308, %r6309;
	// end inline asm
	// begin inline asm
	shfl.sync.down.b32 %r6170, %r6171, %r6307, %r6308, %r6309;
	// end inline asm
	// begin inline asm
	shfl.sync.down.b32 %r6175, %r6176, %r6307, %r6308, %r6309;
	// end inline asm
	// begin inline asm
	shfl.sync.down.b32 %r6180, %r6181, %r6307, %r6308, %r6309;
	// end inline asm
	// begin inline asm
	shfl.sync.down.b32 %r6185, %r6186, %r6307, %r6308, %r6309;
	// end inline asm
	// begin inline asm
	shfl.sync.down.b32 %r6190, %r6191, %r6307, %r6308, %r6309;
	// end inline asm
	// begin inline asm
	shfl.sync.down.b32 %r6195, %r6196, %r6307, %r6308, %r6309;
	// end inline asm
	// begin inline asm
	shfl.sync.down.b32 %r6200, %r6201, %r6307, %r6308, %r6309;
	// end inline asm
	// begin inline asm
	shfl.sync.down.b32 %r6205, %r6206, %r6307, %r6308, %r6309;
	// end inline asm
	// begin inline asm
	shfl.sync.down.b32 %r6210, %r6211, %r6307, %r6308, %r6309;
	// end inline asm
	// begin inline asm
	shfl.sync.down.b32 %r6215, %r6216, %r6307, %r6308, %r6309;
	// end inline asm
	// begin inline asm
	shfl.sync.down.b32 %r6220, %r6221, %r6307, %r6308, %r6309;
	// end inline asm
	// begin inline asm
	shfl.sync.down.b32 %r6225, %r6226, %r6307, %r6308, %r6309;
	// end inline asm
	// begin inline asm
	shfl.sync.down.b32 %r6230, %r6231, %r6307, %r6308, %r6309;
	// end inline asm
	// begin inline asm
	shfl.sync.down.b32 %r6235, %r6236, %r6307, %r6308, %r6309;
	// end inline asm
	// begin inline asm
	shfl.sync.down.b32 %r6240, %r6241, %r6307, %r6308, %r6309;
	// end inline asm
	// begin inline asm
	shfl.sync.down.b32 %r6245, %r6246, %r6307, %r6308, %r6309;
	// end inline asm
	// begin inline asm
	shfl.sync.down.b32 %r6250, %r6251, %r6307, %r6308, %r6309;
	// end inline asm
	// begin inline asm
	shfl.sync.down.b32 %r6255, %r6256, %r6307, %r6308, %r6309;
	// end inline asm
	// begin inline asm
	shfl.sync.down.b32 %r6260, %r6261, %r6307, %r6308, %r6309;
	// end inline asm
	// begin inline asm
	shfl.sync.down.b32 %r6265, %r6266, %r6307, %r6308, %r6309;
	// end inline asm
	// begin inline asm
	shfl.sync.down.b32 %r6270, %r6271, %r6307, %r6308, %r6309;
	// end inline asm
	// begin inline asm
	shfl.sync.down.b32 %r6275, %r6276, %r6307, %r6308, %r6309;
	// end inline asm
	// begin inline asm
	shfl.sync.down.b32 %r6280, %r6281, %r6307, %r6308, %r6309;
	// end inline asm
	// begin inline asm
	shfl.sync.down.b32 %r6285, %r6286, %r6307, %r6308, %r6309;
	// end inline asm
	// begin inline asm
	shfl.sync.down.b32 %r6290, %r6291, %r6307, %r6308, %r6309;
	// end inline asm
	// begin inline asm
	shfl.sync.down.b32 %r6295, %r6296, %r6307, %r6308, %r6309;
	// end inline asm
	// begin inline asm
	shfl.sync.down.b32 %r6300, %r6301, %r6307, %r6308, %r6309;
	// end inline asm
	// begin inline asm
	shfl.sync.down.b32 %r6305, %r6306, %r6307, %r6308, %r6309;
	// end inline asm
	setp.gt.s32 	%p23, %r2469, 27;
	@%p23 bra 	$L__BB6_126;
	cvt.u16.u32 	%rs17440, %r5990;
	mov.b64 	%rd487, {%r5980, %r5985};
	mov.b64 	%fd50, %rd487;
	st.local.u32 	[%rd4], %r5970;
	st.local.v2.u32 	[%rd4+8], {%r5980, %r5985};
	st.local.v2.b32 	[%rd4+16], {%r5990, %r5995};
	st.local.v2.b32 	[%rd4+24], {%r6000, %r6005};
	st.local.v2.b32 	[%rd4+32], {%r6010, %r6015};
	st.local.v2.b32 	[%rd4+40], {%r6020, %r6025};
	st.local.v2.b32 	[%rd4+48], {%r6030, %r6035};
	st.local.v2.b32 	[%rd4+56], {%r6040, %r6045};
	st.local.v2.b32 	[%rd4+64], {%r6050, %r6055};
	st.local.v2.b32 	[%rd4+72], {%r6060, %r6065};
	st.local.v2.b32 	[%rd4+80], {%r6070, %r6075};
	st.local.v2.b32 	[%rd4+88], {%r6080, %r6085};
	st.local.v2.b32 	[%rd4+96], {%r6090, %r6095};
	st.local.v2.b32 	[%rd4+104], {%r6100, %r6105};
	st.local.v2.b32 	[%rd4+112], {%r6110, %r6115};
	st.local.v2.b32 	[%rd4+120], {%r6120, %r6125};
	st.local.v2.b32 	[%rd4+128], {%r6130, %r6135};
	st.local.v2.b32 	[%rd4+136], {%r6140, %r6145};
	st.local.v2.b32 	[%rd4+144], {%r6150, %r6155};
	st.local.v2.b32 	[%rd4+152], {%r6160, %r6165};
	st.local.v2.b32 	[%rd4+160], {%r6170, %r6175};
	st.local.v2.b32 	[%rd4+168], {%r6180, %r6185};
	st.local.v2.b32 	[%rd4+176], {%r6190, %r6195};
	st.local.v2.b32 	[%rd4+184], {%r6200, %r6205};
	st.local.v2.b32 	[%rd4+192], {%r6210, %r6215};
	st.local.v2.b32 	[%rd4+200], {%r6220, %r6225};
	st.local.v2.b32 	[%rd4+208], {%r6230, %r6235};
	st.local.v2.b32 	[%rd4+216], {%r6240, %r6245};
	st.local.v2.b32 	[%rd4+224], {%r6250, %r6255};
	st.local.v2.b32 	[%rd4+232], {%r6260, %r6265};
	st.local.v2.b32 	[%rd4+240], {%r6270, %r6275};
	st.local.v2.b32 	[%rd4+248], {%r6280, %r6285};
	st.local.v2.b32 	[%rd4+256], {%r6290, %r6295};
	st.local.v2.b32 	[%rd4+264], {%r6300, %r6305};
	st.local.u32 	[%rd3], %r27825;
	st.local.f64 	[%rd3+8], %fd78;
	cvt.u32.u16 	%r6951, %rs13066;
	cvt.u32.u16 	%r6952, %rs13067;
	prmt.b32 	%r6953, %r6952, %r6951, 0x3340U;
	cvt.u32.u16 	%r6954, %rs13068;
	cvt.u32.u16 	%r6955, %rs13069;
	prmt.b32 	%r6956, %r6955, %r6954, 0x3340U;
	prmt.b32 	%r6957, %r6956, %r6953, 0x5410U;
	cvt.u32.u16 	%r6958, %rs13070;
	cvt.u32.u16 	%r6959, %rs13071;
	prmt.b32 	%r6960, %r6959, %r6958, 0x3340U;
	cvt.u32.u16 	%r6961, %rs13072;
	cvt.u32.u16 	%r6962, %rs13073;
	prmt.b32 	%r6963, %r6962, %r6961, 0x3340U;
	prmt.b32 	%r6964, %r6963, %r6960, 0x5410U;
	st.local.v2.b32 	[%rd3+16], {%r6964, %r6957};
	cvt.u32.u16 	%r6965, %rs13058;
	cvt.u32.u16 	%r6966, %rs13059;
	prmt.b32 	%r6967, %r6966, %r6965, 0x3340U;
	cvt.u32.u16 	%r6968, %rs13060;
	cvt.u32.u16 	%r6969, %rs13061;
	prmt.b32 	%r6970, %r6969, %r6968, 0x3340U;
	prmt.b32 	%r6971, %r6970, %r6967, 0x5410U;
	cvt.u32.u16 	%r6972, %rs13062;
	cvt.u32.u16 	%r6973, %rs13063;
	prmt.b32 	%r6974, %r6973, %r6972, 0x3340U;
	cvt.u32.u16 	%r6975, %rs13064;
	cvt.u32.u16 	%r6976, %rs13065;
	prmt.b32 	%r6977, %r6976, %r6975, 0x3340U;
	prmt.b32 	%r6978, %r6977, %r6974, 0x5410U;
	st.local.v2.b32 	[%rd3+24], {%r6978, %r6971};
	cvt.u32.u16 	%r6979, %rs13050;
	cvt.u32.u16 	%r6980, %rs13051;
	prmt.b32 	%r6981, %r6980, %r6979, 0x3340U;
	cvt.u32.u16 	%r6982, %rs13052;
	cvt.u32.u16 	%r6983, %rs13053;
	prmt.b32 	%r6984, %r6983, %r6982, 0x3340U;
	prmt.b32 	%r6985, %r6984, %r6981, 0x5410U;
	cvt.u32.u16 	%r6986, %rs13054;
	cvt.u32.u16 	%r6987, %rs13055;
	prmt.b32 	%r6988, %r6987, %r6986, 0x3340U;
	cvt.u32.u16 	%r6989, %rs13056;
	cvt.u32.u16 	%r6990, %rs13057;
	prmt.b32 	%r6991, %r6990, %r6989, 0x3340U;
	prmt.b32 	%r6992, %r6991, %r6988, 0x5410U;
	st.local.v2.b32 	[%rd3+32], {%r6992, %r6985};
	cvt.u32.u16 	%r6993, %rs13042;
	cvt.u32.u16 	%r6994, %rs13043;
	prmt.b32 	%r6995, %r6994, %r6993, 0x3340U;
	cvt.u32.u16 	%r6996, %rs13044;
	cvt.u32.u16 	%r6997, %rs13045;
	prmt.b32 	%r6998, %r6997, %r6996, 0x3340U;
	prmt.b32 	%r6999, %r6998, %r6995, 0x5410U;
	cvt.u32.u16 	%r7000, %rs13046;
	cvt.u32.u16 	%r7001, %rs13047;
	prmt.b32 	%r7002, %r7001, %r7000, 0x3340U;
	cvt.u32.u16 	%r7003, %rs13048;
	cvt.u32.u16 	%r7004, %rs13049;
	prmt.b32 	%r7005, %r7004, %r7003, 0x3340U;
	prmt.b32 	%r7006, %r7005, %r7002, 0x5410U;
	st.local.v2.b32 	[%rd3+40], {%r7006, %r6999};
	cvt.u32.u16 	%r7007, %rs13034;
	cvt.u32.u16 	%r7008, %rs13035;
	prmt.b32 	%r7009, %r7008, %r7007, 0x3340U;
	cvt.u32.u16 	%r7010, %rs13036;
	cvt.u32.u16 	%r7011, %rs13037;
	prmt.b32 	%r7012, %r7011, %r7010, 0x3340U;
	prmt.b32 	%r7013, %r7012, %r7009, 0x5410U;
	cvt.u32.u16 	%r7014, %rs13038;
	cvt.u32.u16 	%r7015, %rs13039;
	prmt.b32 	%r7016, %r7015, %r7014, 0x3340U;
	cvt.u32.u16 	%r7017, %rs13040;
	cvt.u32.u16 	%r7018, %rs13041;
	prmt.b32 	%r7019, %r7018, %r7017, 0x3340U;
	prmt.b32 	%r7020, %r7019, %r7016, 0x5410U;
	st.local.v2.b32 	[%rd3+48], {%r7020, %r7013};
	cvt.u32.u16 	%r7021, %rs13026;
	cvt.u32.u16 	%r7022, %rs13027;
	prmt.b32 	%r7023, %r7022, %r7021, 0x3340U;
	cvt.u32.u16 	%r7024, %rs13028;
	cvt.u32.u16 	%r7025, %rs13029;
	prmt.b32 	%r7026, %r7025, %r7024, 0x3340U;
	prmt.b32 	%r7027, %r7026, %r7023, 0x5410U;
	cvt.u32.u16 	%r7028, %rs13030;
	cvt.u32.u16 	%r7029, %rs13031;
	prmt.b32 	%r7030, %r7029, %r7028, 0x3340U;
	cvt.u32.u16 	%r7031, %rs13032;
	cvt.u32.u16 	%r7032, %rs13033;
	prmt.b32 	%r7033, %r7032, %r7031, 0x3340U;
	prmt.b32 	%r7034, %r7033, %r7030, 0x5410U;
	st.local.v2.b32 	[%rd3+56], {%r7034, %r7027};
	cvt.u32.u16 	%r7035, %rs13018;
	cvt.u32.u16 	%r7036, %rs13019;
	prmt.b32 	%r7037, %r7036, %r7035, 0x3340U;
	cvt.u32.u16 	%r7038, %rs13020;
	cvt.u32.u16 	%r7039, %rs13021;
	prmt.b32 	%r7040, %r7039, %r7038, 0x3340U;
	prmt.b32 	%r7041, %r7040, %r7037, 0x5410U;
	cvt.u32.u16 	%r7042, %rs13022;
	cvt.u32.u16 	%r7043, %rs13023;
	prmt.b32 	%r7044, %r7043, %r7042, 0x3340U;
	cvt.u32.u16 	%r7045, %rs13024;
	cvt.u32.u16 	%r7046, %rs13025;
	prmt.b32 	%r7047, %r7046, %r7045, 0x3340U;
	prmt.b32 	%r7048, %r7047, %r7044, 0x5410U;
	st.local.v2.b32 	[%rd3+64], {%r7048, %r7041};
	cvt.u32.u16 	%r7049, %rs13010;
	cvt.u32.u16 	%r7050, %rs13011;
	prmt.b32 	%r7051, %r7050, %r7049, 0x3340U;
	cvt.u32.u16 	%r7052, %rs13012;
	cvt.u32.u16 	%r7053, %rs13013;
	prmt.b32 	%r7054, %r7053, %r7052, 0x3340U;
	prmt.b32 	%r7055, %r7054, %r7051, 0x5410U;
	cvt.u32.u16 	%r7056, %rs13014;
	cvt.u32.u16 	%r7057, %rs13015;
	prmt.b32 	%r7058, %r7057, %r7056, 0x3340U;
	cvt.u32.u16 	%r7059, %rs13016;
	cvt.u32.u16 	%r7060, %rs13017;
	prmt.b32 	%r7061, %r7060, %r7059, 0x3340U;
	prmt.b32 	%r7062, %r7061, %r7058, 0x5410U;
	st.local.v2.b32 	[%rd3+72], {%r7062, %r7055};
	cvt.u32.u16 	%r7063, %rs13002;
	cvt.u32.u16 	%r7064, %rs13003;
	prmt.b32 	%r7065, %r7064, %r7063, 0x3340U;
	cvt.u32.u16 	%r7066, %rs13004;
	cvt.u32.u16 	%r7067, %rs13005;
	prmt.b32 	%r7068, %r7067, %r7066, 0x3340U;
	prmt.b32 	%r7069, %r7068, %r7065, 0x5410U;
	cvt.u32.u16 	%r7070, %rs13006;
	cvt.u32.u16 	%r7071, %rs13007;
	prmt.b32 	%r7072, %r7071, %r7070, 0x3340U;
	cvt.u32.u16 	%r7073, %rs13008;
	cvt.u32.u16 	%r7074, %rs13009;
	prmt.b32 	%r7075, %r7074, %r7073, 0x3340U;
	prmt.b32 	%r7076, %r7075, %r7072, 0x5410U;
	st.local.v2.b32 	[%rd3+80], {%r7076, %r7069};
	cvt.u32.u16 	%r7077, %rs12994;
	cvt.u32.u16 	%r7078, %rs12995;
	prmt.b32 	%r7079, %r7078, %r7077, 0x3340U;
	cvt.u32.u16 	%r7080, %rs12996;
	cvt.u32.u16 	%r7081, %rs12997;
	prmt.b32 	%r7082, %r7081, %r7080, 0x3340U;
	prmt.b32 	%r7083, %r7082, %r7079, 0x5410U;
	cvt.u32.u16 	%r7084, %rs12998;
	cvt.u32.u16 	%r7085, %rs12999;
	prmt.b32 	%r7086, %r7085, %r7084, 0x3340U;
	cvt.u32.u16 	%r7087, %rs13000;
	cvt.u32.u16 	%r7088, %rs13001;
	prmt.b32 	%r7089, %r7088, %r7087, 0x3340U;
	prmt.b32 	%r7090, %r7089, %r7086, 0x5410U;
	st.local.v2.b32 	[%rd3+88], {%r7090, %r7083};
	cvt.u32.u16 	%r7091, %rs12986;
	cvt.u32.u16 	%r7092, %rs12987;
	prmt.b32 	%r7093, %r7092, %r7091, 0x3340U;
	cvt.u32.u16 	%r7094, %rs12988;
	cvt.u32.u16 	%r7095, %rs12989;
	prmt.b32 	%r7096, %r7095, %r7094, 0x3340U;
	prmt.b32 	%r7097, %r7096, %r7093, 0x5410U;
	cvt.u32.u16 	%r7098, %rs12990;
	cvt.u32.u16 	%r7099, %rs12991;
	prmt.b32 	%r7100, %r7099, %r7098, 0x3340U;
	cvt.u32.u16 	%r7101, %rs12992;
	cvt.u32.u16 	%r7102, %rs12993;
	prmt.b32 	%r7103, %r7102, %r7101, 0x3340U;
	prmt.b32 	%r7104, %r7103, %r7100, 0x5410U;
	st.local.v2.b32 	[%rd3+96], {%r7104, %r7097};
	cvt.u32.u16 	%r7105, %rs12978;
	cvt.u32.u16 	%r7106, %rs12979;
	prmt.b32 	%r7107, %r7106, %r7105, 0x3340U;
	cvt.u32.u16 	%r7108, %rs12980;
	cvt.u32.u16 	%r7109, %rs12981;
	prmt.b32 	%r7110, %r7109, %r7108, 0x3340U;
	prmt.b32 	%r7111, %r7110, %r7107, 0x5410U;
	cvt.u32.u16 	%r7112, %rs12982;
	cvt.u32.u16 	%r7113, %rs12983;
	prmt.b32 	%r7114, %r7113, %r7112, 0x3340U;
	cvt.u32.u16 	%r7115, %rs12984;
	cvt.u32.u16 	%r7116, %rs12985;
	prmt.b32 	%r7117, %r7116, %r7115, 0x3340U;
	prmt.b32 	%r7118, %r7117, %r7114, 0x5410U;
	st.local.v2.b32 	[%rd3+104], {%r7118, %r7111};
	cvt.u32.u16 	%r7119, %rs12970;
	cvt.u32.u16 	%r7120, %rs12971;
	prmt.b32 	%r7121, %r7120, %r7119, 0x3340U;
	cvt.u32.u16 	%r7122, %rs12972;
	cvt.u32.u16 	%r7123, %rs12973;
	prmt.b32 	%r7124, %r7123, %r7122, 0x3340U;
	prmt.b32 	%r7125, %r7124, %r7121, 0x5410U;
	cvt.u32.u16 	%r7126, %rs12974;
	cvt.u32.u16 	%r7127, %rs12975;
	prmt.b32 	%r7128, %r7127, %r7126, 0x3340U;
	cvt.u32.u16 	%r7129, %rs12976;
	cvt.u32.u16 	%r7130, %rs12977;
	prmt.b32 	%r7131, %r7130, %r7129, 0x3340U;
	prmt.b32 	%r7132, %r7131, %r7128, 0x5410U;
	st.local.v2.b32 	[%rd3+112], {%r7132, %r7125};
	cvt.u32.u16 	%r7133, %rs12962;
	cvt.u32.u16 	%r7134, %rs12963;
	prmt.b32 	%r7135, %r7134, %r7133, 0x3340U;
	cvt.u32.u16 	%r7136, %rs12964;
	cvt.u32.u16 	%r7137, %rs12965;
	prmt.b32 	%r7138, %r7137, %r7136, 0x3340U;
	prmt.b32 	%r7139, %r7138, %r7135, 0x5410U;
	cvt.u32.u16 	%r7140, %rs12966;
	cvt.u32.u16 	%r7141, %rs12967;
	prmt.b32 	%r7142, %r7141, %r7140, 0x3340U;
	cvt.u32.u16 	%r7143, %rs12968;
	cvt.u32.u16 	%r7144, %rs12969;
	prmt.b32 	%r7145, %r7144, %r7143, 0x3340U;
	prmt.b32 	%r7146, %r7145, %r7142, 0x5410U;
	st.local.v2.b32 	[%rd3+120], {%r7146, %r7139};
	cvt.u32.u16 	%r7147, %rs12954;
	cvt.u32.u16 	%r7148, %rs12955;
	prmt.b32 	%r7149, %r7148, %r7147, 0x3340U;
	cvt.u32.u16 	%r7150, %rs12956;
	cvt.u32.u16 	%r7151, %rs12957;
	prmt.b32 	%r7152, %r7151, %r7150, 0x3340U;
	prmt.b32 	%r7153, %r7152, %r7149, 0x5410U;
	cvt.u32.u16 	%r7154, %rs12958;
	cvt.u32.u16 	%r7155, %rs12959;
	prmt.b32 	%r7156, %r7155, %r7154, 0x3340U;
	cvt.u32.u16 	%r7157, %rs12960;
	cvt.u32.u16 	%r7158, %rs12961;
	prmt.b32 	%r7159, %r7158, %r7157, 0x3340U;
	prmt.b32 	%r7160, %r7159, %r7156, 0x5410U;
	st.local.v2.b32 	[%rd3+128], {%r7160, %r7153};
	cvt.u32.u16 	%r7161, %rs12946;
	cvt.u32.u16 	%r7162, %rs12947;
	prmt.b32 	%r7163, %r7162, %r7161, 0x3340U;
	cvt.u32.u16 	%r7164, %rs12948;
	cvt.u32.u16 	%r7165, %rs12949;
	prmt.b32 	%r7166, %r7165, %r7164, 0x3340U;
	prmt.b32 	%r7167, %r7166, %r7163, 0x5410U;
	cvt.u32.u16 	%r7168, %rs12950;
	cvt.u32.u16 	%r7169, %rs12951;
	prmt.b32 	%r7170, %r7169, %r7168, 0x3340U;
	cvt.u32.u16 	%r7171, %rs12952;
	cvt.u32.u16 	%r7172, %rs12953;
	prmt.b32 	%r7173, %r7172, %r7171, 0x3340U;
	prmt.b32 	%r7174, %r7173, %r7170, 0x5410U;
	st.local.v2.b32 	[%rd3+136], {%r7174, %r7167};
	cvt.u32.u16 	%r7175, %rs12938;
	cvt.u32.u16 	%r7176, %rs12939;
	prmt.b32 	%r7177, %r7176, %r7175, 0x3340U;
	cvt.u32.u16 	%r7178, %rs12940;
	cvt.u32.u16 	%r7179, %rs12941;
	prmt.b32 	%r7180, %r7179, %r7178, 0x3340U;
	prmt.b32 	%r7181, %r7180, %r7177, 0x5410U;
	cvt.u32.u16 	%r7182, %rs12942;
	cvt.u32.u16 	%r7183, %rs12943;
	prmt.b32 	%r7184, %r7183, %r7182, 0x3340U;
	cvt.u32.u16 	%r7185, %rs12944;
	cvt.u32.u16 	%r7186, %rs12945;
	prmt.b32 	%r7187, %r7186, %r7185, 0x3340U;
	prmt.b32 	%r7188, %r7187, %r7184, 0x5410U;
	st.local.v2.b32 	[%rd3+144], {%r7188, %r7181};
	cvt.u32.u16 	%r7189, %rs12930;
	cvt.u32.u16 	%r7190, %rs12931;
	prmt.b32 	%r7191, %r7190, %r7189, 0x3340U;
	cvt.u32.u16 	%r7192, %rs12932;
	cvt.u32.u16 	%r7193, %rs12933;
	prmt.b32 	%r7194, %r7193, %r7192, 0x3340U;
	prmt.b32 	%r7195, %r7194, %r7191, 0x5410U;
	cvt.u32.u16 	%r7196, %rs12934;
	cvt.u32.u16 	%r7197, %rs12935;
	prmt.b32 	%r7198, %r7197, %r7196, 0x3340U;
	cvt.u32.u16 	%r7199, %rs12936;
	cvt.u32.u16 	%r7200, %rs12937;
	prmt.b32 	%r7201, %r7200, %r7199, 0x3340U;
	prmt.b32 	%r7202, %r7201, %r7198, 0x5410U;
	st.local.v2.b32 	[%rd3+152], {%r7202, %r7195};
	cvt.u32.u16 	%r7203, %rs12922;
	cvt.u32.u16 	%r7204, %rs12923;
	prmt.b32 	%r7205, %r7204, %r7203, 0x3340U;
	cvt.u32.u16 	%r7206, %rs12924;
	cvt.u32.u16 	%r7207, %rs12925;
	prmt.b32 	%r7208, %r7207, %r7206, 0x3340U;
	prmt.b32 	%r7209, %r7208, %r7205, 0x5410U;
	cvt.u32.u16 	%r7210, %rs12926;
	cvt.u32.u16 	%r7211, %rs12927;
	prmt.b32 	%r7212, %r7211, %r7210, 0x3340U;
	cvt.u32.u16 	%r7213, %rs12928;
	cvt.u32.u16 	%r7214, %rs12929;
	prmt.b32 	%r7215, %r7214, %r7213, 0x3340U;
	prmt.b32 	%r7216, %r7215, %r7212, 0x5410U;
	st.local.v2.b32 	[%rd3+160], {%r7216, %r7209};
	cvt.u32.u16 	%r7217, %rs12914;
	cvt.u32.u16 	%r7218, %rs12915;
	prmt.b32 	%r7219, %r7218, %r7217, 0x3340U;
	cvt.u32.u16 	%r7220, %rs12916;
	cvt.u32.u16 	%r7221, %rs12917;
	prmt.b32 	%r7222, %r7221, %r7220, 0x3340U;
	prmt.b32 	%r7223, %r7222, %r7219, 0x5410U;
	cvt.u32.u16 	%r7224, %rs12918;
	cvt.u32.u16 	%r7225, %rs12919;
	prmt.b32 	%r7226, %r7225, %r7224, 0x3340U;
	cvt.u32.u16 	%r7227, %rs12920;
	cvt.u32.u16 	%r7228, %rs12921;
	prmt.b32 	%r7229, %r7228, %r7227, 0x3340U;
	prmt.b32 	%r7230, %r7229, %r7226, 0x5410U;
	st.local.v2.b32 	[%rd3+168], {%r7230, %r7223};
	cvt.u32.u16 	%r7231, %rs12906;
	cvt.u32.u16 	%r7232, %rs12907;
	prmt.b32 	%r7233, %r7232, %r7231, 0x3340U;
	cvt.u32.u16 	%r7234, %rs12908;
	cvt.u32.u16 	%r7235, %rs12909;
	prmt.b32 	%r7236, %r7235, %r7234, 0x3340U;
	prmt.b32 	%r7237, %r7236, %r7233, 0x5410U;
	cvt.u32.u16 	%r7238, %rs12910;
	cvt.u32.u16 	%r7239, %rs12911;
	prmt.b32 	%r7240, %r7239, %r7238, 0x3340U;
	cvt.u32.u16 	%r7241, %rs12912;
	cvt.u32.u16 	%r7242, %rs12913;
	prmt.b32 	%r7243, %r7242, %r7241, 0x3340U;
	prmt.b32 	%r7244, %r7243, %r7240, 0x5410U;
	st.local.v2.b32 	[%rd3+176], {%r7244, %r7237};
	cvt.u32.u16 	%r7245, %rs12898;
	cvt.u32.u16 	%r7246, %rs12899;
	prmt.b32 	%r7247, %r7246, %r7245, 0x3340U;
	cvt.u32.u16 	%r7248, %rs12900;
	cvt.u32.u16 	%r7249, %rs12901;
	prmt.b32 	%r7250, %r7249, %r7248, 0x3340U;
	prmt.b32 	%r7251, %r7250, %r7247, 0x5410U;
	cvt.u32.u16 	%r7252, %rs12902;
	cvt.u32.u16 	%r7253, %rs12903;
	prmt.b32 	%r7254, %r7253, %r7252, 0x3340U;
	cvt.u32.u16 	%r7255, %rs12904;
	cvt.u32.u16 	%r7256, %rs12905;
	prmt.b32 	%r7257, %r7256, %r7255, 0x3340U;
	prmt.b32 	%r7258, %r7257, %r7254, 0x5410U;
	st.local.v2.b32 	[%rd3+184], {%r7258, %r7251};
	cvt.u32.u16 	%r7259, %rs12890;
	cvt.u32.u16 	%r7260, %rs12891;
	prmt.b32 	%r7261, %r7260, %r7259, 0x3340U;
	cvt.u32.u16 	%r7262, %rs12892;
	cvt.u32.u16 	%r7263, %rs12893;
	prmt.b32 	%r7264, %r7263, %r7262, 0x3340U;
	prmt.b32 	%r7265, %r7264, %r7261, 0x5410U;
	cvt.u32.u16 	%r7266, %rs12894;
	cvt.u32.u16 	%r7267, %rs12895;
	prmt.b32 	%r7268, %r7267, %r7266, 0x3340U;
	cvt.u32.u16 	%r7269, %rs12896;
	cvt.u32.u16 	%r7270, %rs12897;
	prmt.b32 	%r7271, %r7270, %r7269, 0x3340U;
	prmt.b32 	%r7272, %r7271, %r7268, 0x5410U;
	st.local.v2.b32 	[%rd3+192], {%r7272, %r7265};
	cvt.u32.u16 	%r7273, %rs12882;
	cvt.u32.u16 	%r7274, %rs12883;
	prmt.b32 	%r7275, %r7274, %r7273, 0x3340U;
	cvt.u32.u16 	%r7276, %rs12884;
	cvt.u32.u16 	%r7277, %rs12885;
	prmt.b32 	%r7278, %r7277, %r7276, 0x3340U;
	prmt.b32 	%r7279, %r7278, %r7275, 0x5410U;
	cvt.u32.u16 	%r7280, %rs12886;
	cvt.u32.u16 	%r7281, %rs12887;
	prmt.b32 	%r7282, %r7281, %r7280, 0x3340U;
	cvt.u32.u16 	%r7283, %rs12888;
	cvt.u32.u16 	%r7284, %rs12889;
	prmt.b32 	%r7285, %r7284, %r7283, 0x3340U;
	prmt.b32 	%r7286, %r7285, %r7282, 0x5410U;
	st.local.v2.b32 	[%rd3+200], {%r7286, %r7279};
	cvt.u32.u16 	%r7287, %rs12874;
	cvt.u32.u16 	%r7288, %rs12875;
	prmt.b32 	%r7289, %r7288, %r7287, 0x3340U;
	cvt.u32.u16 	%r7290, %rs12876;
	cvt.u32.u16 	%r7291, %rs12877;
	prmt.b32 	%r7292, %r7291, %r7290, 0x3340U;
	prmt.b32 	%r7293, %r7292, %r7289, 0x5410U;
	cvt.u32.u16 	%r7294, %rs12878;
	cvt.u32.u16 	%r7295, %rs12879;
	prmt.b32 	%r7296, %r7295, %r7294, 0x3340U;
	cvt.u32.u16 	%r7297, %rs12880;
	cvt.u32.u16 	%r7298, %rs12881;
	prmt.b32 	%r7299, %r7298, %r7297, 0x3340U;
	prmt.b32 	%r7300, %r7299, %r7296, 0x5410U;
	st.local.v2.b32 	[%rd3+208], {%r7300, %r7293};
	cvt.u32.u16 	%r7301, %rs12866;
	cvt.u32.u16 	%r7302, %rs12867;
	prmt.b32 	%r7303, %r7302, %r7301, 0x3340U;
	cvt.u32.u16 	%r7304, %rs12868;
	cvt.u32.u16 	%r7305, %rs12869;
	prmt.b32 	%r7306, %r7305, %r7304, 0x3340U;
	prmt.b32 	%r7307, %r7306, %r7303, 0x5410U;
	cvt.u32.u16 	%r7308, %rs12870;
	cvt.u32.u16 	%r7309, %rs12871;
	prmt.b32 	%r7310, %r7309, %r7308, 0x3340U;
	cvt.u32.u16 	%r7311, %rs12872;
	cvt.u32.u16 	%r7312, %rs12873;
	prmt.b32 	%r7313, %r7312, %r7311, 0x3340U;
	prmt.b32 	%r7314, %r7313, %r7310, 0x5410U;
	st.local.v2.b32 	[%rd3+216], {%r7314, %r7307};
	cvt.u32.u16 	%r7315, %rs12858;
	cvt.u32.u16 	%r7316, %rs12859;
	prmt.b32 	%r7317, %r7316, %r7315, 0x3340U;
	cvt.u32.u16 	%r7318, %rs12860;
	cvt.u32.u16 	%r7319, %rs12861;
	prmt.b32 	%r7320, %r7319, %r7318, 0x3340U;
	prmt.b32 	%r7321, %r7320, %r7317, 0x5410U;
	cvt.u32.u16 	%r7322, %rs12862;
	cvt.u32.u16 	%r7323, %rs12863;
	prmt.b32 	%r7324, %r7323, %r7322, 0x3340U;
	cvt.u32.u16 	%r7325, %rs12864;
	cvt.u32.u16 	%r7326, %rs12865;
	prmt.b32 	%r7327, %r7326, %r7325, 0x3340U;
	prmt.b32 	%r7328, %r7327, %r7324, 0x5410U;
	st.local.v2.b32 	[%rd3+224], {%r7328, %r7321};
	cvt.u32.u16 	%r7329, %rs12850;
	cvt.u32.u16 	%r7330, %rs12851;
	prmt.b32 	%r7331, %r7330, %r7329, 0x3340U;
	cvt.u32.u16 	%r7332, %rs12852;
	cvt.u32.u16 	%r7333, %rs12853;
	prmt.b32 	%r7334, %r7333, %r7332, 0x3340U;
	prmt.b32 	%r7335, %r7334, %r7331, 0x5410U;
	cvt.u32.u16 	%r7336, %rs12854;
	cvt.u32.u16 	%r7337, %rs12855;
	prmt.b32 	%r7338, %r7337, %r7336, 0x3340U;
	cvt.u32.u16 	%r7339, %rs12856;
	cvt.u32.u16 	%r7340, %rs12857;
	prmt.b32 	%r7341, %r7340, %r7339, 0x3340U;
	prmt.b32 	%r7342, %r7341, %r7338, 0x5410U;
	st.local.v2.b32 	[%rd3+232], {%r7342, %r7335};
	cvt.u32.u16 	%r7343, %rs12842;
	cvt.u32.u16 	%r7344, %rs12843;
	prmt.b32 	%r7345, %r7344, %r7343, 0x3340U;
	cvt.u32.u16 	%r7346, %rs12844;
	cvt.u32.u16 	%r7347, %rs12845;
	prmt.b32 	%r7348, %r7347, %r7346, 0x3340U;
	prmt.b32 	%r7349, %r7348, %r7345, 0x5410U;
	cvt.u32.u16 	%r7350, %rs12846;
	cvt.u32.u16 	%r7351, %rs12847;
	prmt.b32 	%r7352, %r7351, %r7350, 0x3340U;
	cvt.u32.u16 	%r7353, %rs12848;
	cvt.u32.u16 	%r7354, %rs12849;
	prmt.b32 	%r7355, %r7354, %r7353, 0x3340U;
	prmt.b32 	%r7356, %r7355, %r7352, 0x5410U;
	st.local.v2.b32 	[%rd3+240], {%r7356, %r7349};
	cvt.u32.u16 	%r7357, %rs12834;
	cvt.u32.u16 	%r7358, %rs12835;
	prmt.b32 	%r7359, %r7358, %r7357, 0x3340U;
	cvt.u32.u16 	%r7360, %rs12836;
	cvt.u32.u16 	%r7361, %rs12837;
	prmt.b32 	%r7362, %r7361, %r7360, 0x3340U;
	prmt.b32 	%r7363, %r7362, %r7359, 0x5410U;
	cvt.u32.u16 	%r7364, %rs12838;
	cvt.u32.u16 	%r7365, %rs12839;
	prmt.b32 	%r7366, %r7365, %r7364, 0x3340U;
	cvt.u32.u16 	%r7367, %rs12840;
	cvt.u32.u16 	%r7368, %rs12841;
	prmt.b32 	%r7369, %r7368, %r7367, 0x3340U;
	prmt.b32 	%r7370, %r7369, %r7366, 0x5410U;
	st.local.v2.b32 	[%rd3+248], {%r7370, %r7363};
	cvt.u32.u16 	%r7371, %rs12826;
	cvt.u32.u16 	%r7372, %rs12827;
	prmt.b32 	%r7373, %r7372, %r7371, 0x3340U;
	cvt.u32.u16 	%r7374, %rs12828;
	cvt.u32.u16 	%r7375, %rs12829;
	prmt.b32 	%r7376, %r7375, %r7374, 0x3340U;
	prmt.b32 	%r7377, %r7376, %r7373, 0x5410U;
	cvt.u32.u16 	%r7378, %rs12830;
	cvt.u32.u16 	%r7379, %rs12831;
	prmt.b32 	%r7380, %r7379, %r7378, 0x3340U;
	cvt.u32.u16 	%r7381, %rs12832;
	cvt.u32.u16 	%r7382, %rs12833;
	prmt.b32 	%r7383, %r7382, %r7381, 0x3340U;
	prmt.b32 	%r7384, %r7383, %r7380, 0x5410U;
	st.local.v2.b32 	[%rd3+256], {%r7384, %r7377};
	cvt.u32.u16 	%r7385, %rs12818;
	cvt.u32.u16 	%r7386, %rs12819;
	prmt.b32 	%r7387, %r7386, %r7385, 0x3340U;
	cvt.u32.u16 	%r7388, %rs12820;
	cvt.u32.u16 	%r7389, %rs12821;
	prmt.b32 	%r7390, %r7389, %r7388, 0x3340U;
	prmt.b32 	%r7391, %r7390, %r7387, 0x5410U;
	cvt.u32.u16 	%r7392, %rs12822;
	cvt.u32.u16 	%r7393, %rs12823;
	prmt.b32 	%r7394, %r7393, %r7392, 0x3340U;
	cvt.u32.u16 	%r7395, %rs12824;
	cvt.u32.u16 	%r7396, %rs12825;
	prmt.b32 	%r7397, %r7396, %r7395, 0x3340U;
	prmt.b32 	%r7398, %r7397, %r7394, 0x5410U;
	st.local.v2.b32 	[%rd3+264], {%r7398, %r7391};
	mov.b32 	%r27902, 0;
$L__BB6_121:
	mov.u32 	%r27905, %r27902;
	cvt.u64.u32 	%rd488, %r27905;
	add.s64 	%rd489, %rd3, %rd488;
	ld.local.u8 	%rs11796, [%rd489+16];
	setp.ne.s16 	%p24, %rs11796, 0;
	add.s32 	%r27902, %r27905, 1;
	@%p24 bra 	$L__BB6_121;
	and.b16  	%rs11797, %rs17440, 255;
	setp.eq.s16 	%p25, %rs11797, 0;
	@%p25 bra 	$L__BB6_125;
	mov.b32 	%r27903, 0;
$L__BB6_124:
	cvt.u64.u32 	%rd490, %r27905;
	add.s64 	%rd491, %rd3, %rd490;
	st.local.u8 	[%rd491+16], %rs17440;
	add.s32 	%r27905, %r27905, 1;
	add.s32 	%r707, %r27903, 1;
	cvt.u64.u32 	%rd492, %r27903;
	add.s64 	%rd493, %rd4, %rd492;
	ld.local.u8 	%rs17440, [%rd493+17];
	setp.ne.s16 	%p26, %rs17440, 0;
	mov.u32 	%r27903, %r707;
	@%p26 bra 	$L__BB6_124;
$L__BB6_125:
	cvt.u64.u32 	%rd494, %r27905;
	add.s64 	%rd495, %rd3, %rd494;
	mov.b16 	%rs11798, 0;
	st.local.u8 	[%rd495+16], %rs11798;
	add.s32 	%r27825, %r27825, %r5970;
	st.local.u32 	[%rd3], %r27825;
	add.f64 	%fd78, %fd78, %fd50;
	st.local.f64 	[%rd3+8], %fd78;
	ld.local.v2.b32 	{%r7400, %r7401}, [%rd3+16];
	bfe.u32 	%r7402, %r7400, 0, 8;
	cvt.u16.u32 	%rs13073, %r7402;
	bfe.u32 	%r7403, %r7400, 8, 8;
	cvt.u16.u32 	%rs13072, %r7403;
	bfe.u32 	%r7404, %r7400, 16, 8;
	cvt.u16.u32 	%rs13071, %r7404;
	bfe.u32 	%r7405, %r7400, 24, 8;
	cvt.u16.u32 	%rs13070, %r7405;
	bfe.u32 	%r7406, %r7401, 0, 8;
	cvt.u16.u32 	%rs13069, %r7406;
	bfe.u32 	%r7407, %r7401, 8, 8;
	cvt.u16.u32 	%rs13068, %r7407;
	bfe.u32 	%r7408, %r7401, 16, 8;
	cvt.u16.u32 	%rs13067, %r7408;
	bfe.u32 	%r7409, %r7401, 24, 8;
	cvt.u16.u32 	%rs13066, %r7409;
	ld.local.v2.b32 	{%r7410, %r7411}, [%rd3+24];
	bfe.u32 	%r7412, %r7410, 0, 8;
	cvt.u16.u32 	%rs13065, %r7412;
	bfe.u32 	%r7413, %r7410, 8, 8;
	cvt.u16.u32 	%rs13064, %r7413;
	bfe.u32 	%r7414, %r7410, 16, 8;
	cvt.u16.u32 	%rs13063, %r7414;
	bfe.u32 	%r7415, %r7410, 24, 8;
	cvt.u16.u32 	%rs13062, %r7415;
	bfe.u32 	%r7416, %r7411, 0, 8;
	cvt.u16.u32 	%rs13061, %r7416;
	bfe.u32 	%r7417, %r7411, 8, 8;
	cvt.u16.u32 	%rs13060, %r7417;
	bfe.u32 	%r7418, %r7411, 16, 8;
	cvt.u16.u32 	%rs13059, %r7418;
	bfe.u32 	%r7419, %r7411, 24, 8;
	cvt.u16.u32 	%rs13058, %r7419;
	ld.local.v2.b32 	{%r7420, %r7421}, [%rd3+32];
	bfe.u32 	%r7422, %r7420, 0, 8;
	cvt.u16.u32 	%rs13057, %r7422;
	bfe.u32 	%r7423, %r7420, 8, 8;
	cvt.u16.u32 	%rs13056, %r7423;
	bfe.u32 	%r7424, %r7420, 16, 8;
	cvt.u16.u32 	%rs13055, %r7424;
	bfe.u32 	%r7425, %r7420, 24, 8;
	cvt.u16.u32 	%rs13054, %r7425;
	bfe.u32 	%r7426, %r7421, 0, 8;
	cvt.u16.u32 	%rs13053, %r7426;
	bfe.u32 	%r7427, %r7421, 8, 8;
	cvt.u16.u32 	%rs13052, %r7427;
	bfe.u32 	%r7428, %r7421, 16, 8;
	cvt.u16.u32 	%rs13051, %r7428;
	bfe.u32 	%r7429, %r7421, 24, 8;
	cvt.u16.u32 	%rs13050, %r7429;
	ld.local.v2.b32 	{%r7430, %r7431}, [%rd3+40];
	bfe.u32 	%r7432, %r7430, 0, 8;
	cvt.u16.u32 	%rs13049, %r7432;
	bfe.u32 	%r7433, %r7430, 8, 8;
	cvt.u16.u32 	%rs13048, %r7433;
	bfe.u32 	%r7434, %r7430, 16, 8;
	cvt.u16.u32 	%rs13047, %r7434;
	bfe.u32 	%r7435, %r7430, 24, 8;
	cvt.u16.u32 	%rs13046, %r7435;
	bfe.u32 	%r7436, %r7431, 0, 8;
	cvt.u16.u32 	%rs13045, %r7436;
	bfe.u32 	%r7437, %r7431, 8, 8;
	cvt.u16.u32 	%rs13044, %r7437;
	bfe.u32 	%r7438, %r7431, 16, 8;
	cvt.u16.u32 	%rs13043, %r7438;
	bfe.u32 	%r7439, %r7431, 24, 8;
	cvt.u16.u32 	%rs13042, %r7439;
	ld.local.v2.b32 	{%r7440, %r7441}, [%rd3+48];
	bfe.u32 	%r7442, %r7440, 0, 8;
	cvt.u16.u32 	%rs13041, %r7442;
	bfe.u32 	%r7443, %r7440, 8, 8;
	cvt.u16.u32 	%rs13040, %r7443;
	bfe.u32 	%r7444, %r7440, 16, 8;
	cvt.u16.u32 	%rs13039, %r7444;
	bfe.u32 	%r7445, %r7440, 24, 8;
	cvt.u16.u32 	%rs13038, %r7445;
	bfe.u32 	%r7446, %r7441, 0, 8;
	cvt.u16.u32 	%rs13037, %r7446;
	bfe.u32 	%r7447, %r7441, 8, 8;
	cvt.u16.u32 	%rs13036, %r7447;
	bfe.u32 	%r7448, %r7441, 16, 8;
	cvt.u16.u32 	%rs13035, %r7448;
	bfe.u32 	%r7449, %r7441, 24, 8;
	cvt.u16.u32 	%rs13034, %r7449;
	ld.local.v2.b32 	{%r7450, %r7451}, [%rd3+56];
	bfe.u32 	%r7452, %r7450, 0, 8;
	cvt.u16.u32 	%rs13033, %r7452;
	bfe.u32 	%r7453, %r7450, 8, 8;
	cvt.u16.u32 	%rs13032, %r7453;
	bfe.u32 	%r7454, %r7450, 16, 8;
	cvt.u16.u32 	%rs13031, %r7454;
	bfe.u32 	%r7455, %r7450, 24, 8;
	cvt.u16.u32 	%rs13030, %r7455;
	bfe.u32 	%r7456, %r7451, 0, 8;
	cvt.u16.u32 	%rs13029, %r7456;
	bfe.u32 	%r7457, %r7451, 8, 8;
	cvt.u16.u32 	%rs13028, %r7457;
	bfe.u32 	%r7458, %r7451, 16, 8;
	cvt.u16.u32 	%rs13027, %r7458;
	bfe.u32 	%r7459, %r7451, 24, 8;
	cvt.u16.u32 	%rs13026, %r7459;
	ld.local.v2.b32 	{%r7460, %r7461}, [%rd3+64];
	bfe.u32 	%r7462, %r7460, 0, 8;
	cvt.u16.u32 	%rs13025, %r7462;
	bfe.u32 	%r7463, %r7460, 8, 8;
	cvt.u16.u32 	%rs13024, %r7463;
	bfe.u32 	%r7464, %r7460, 16, 8;
	cvt.u16.u32 	%rs13023, %r7464;
	bfe.u32 	%r7465, %r7460, 24, 8;
	cvt.u16.u32 	%rs13022, %r7465;
	bfe.u32 	%r7466, %r7461, 0, 8;
	cvt.u16.u32 	%rs13021, %r7466;
	bfe.u32 	%r7467, %r7461, 8, 8;
	cvt.u16.u32 	%rs13020, %r7467;
	bfe.u32 	%r7468, %r7461, 16, 8;
	cvt.u16.u32 	%rs13019, %r7468;
	bfe.u32 	%r7469, %r7461, 24, 8;
	cvt.u16.u32 	%rs13018, %r7469;
	ld.local.v2.b32 	{%r7470, %r7471}, [%rd3+72];
	bfe.u32 	%r7472, %r7470, 0, 8;
	cvt.u16.u32 	%rs13017, %r7472;
	bfe.u32 	%r7473, %r7470, 8, 8;
	cvt.u16.u32 	%rs13016, %r7473;
	bfe.u32 	%r7474, %r7470, 16, 8;
	cvt.u16.u32 	%rs13015, %r7474;
	bfe.u32 	%r7475, %r7470, 24, 8;
	cvt.u16.u32 	%rs13014, %r7475;
	bfe.u32 	%r7476, %r7471, 0, 8;
	cvt.u16.u32 	%rs13013, %r7476;
	bfe.u32 	%r7477, %r7471, 8, 8;
	cvt.u16.u32 	%rs13012, %r7477;
	bfe.u32 	%r7478, %r7471, 16, 8;
	cvt.u16.u32 	%rs13011, %r7478;
	bfe.u32 	%r7479, %r7471, 24, 8;
	cvt.u16.u32 	%rs13010, %r7479;
	ld.local.v2.b32 	{%r7480, %r7481}, [%rd3+80];
	bfe.u32 	%r7482, %r7480, 0, 8;
	cvt.u16.u32 	%rs13009, %r7482;
	bfe.u32 	%r7483, %r7480, 8, 8;
	cvt.u16.u32 	%rs13008, %r7483;
	bfe.u32 	%r7484, %r7480, 16, 8;
	cvt.u16.u32 	%rs13007, %r7484;
	bfe.u32 	%r7485, %r7480, 24, 8;
	cvt.u16.u32 	%rs13006, %r7485;
	bfe.u32 	%r7486, %r7481, 0, 8;
	cvt.u16.u32 	%rs13005, %r7486;
	bfe.u32 	%r7487, %r7481, 8, 8;
	cvt.u16.u32 	%rs13004, %r7487;
	bfe.u32 	%r7488, %r7481, 16, 8;
	cvt.u16.u32 	%rs13003, %r7488;
	bfe.u32 	%r7489, %r7481, 24, 8;
	cvt.u16.u32 	%rs13002, %r7489;
	ld.local.v2.b32 	{%r7490, %r7491}, [%rd3+88];
	bfe.u32 	%r7492, %r7490, 0, 8;
	cvt.u16.u32 	%rs13001, %r7492;
	bfe.u32 	%r7493, %r7490, 8, 8;
	cvt.u16.u32 	%rs13000, %r7493;
	bfe.u32 	%r7494, %r7490, 16, 8;
	cvt.u16.u32 	%rs12999, %r7494;
	bfe.u32 	%r7495, %r7490, 24, 8;
	cvt.u16.u32 	%rs12998, %r7495;
	bfe.u32 	%r7496, %r7491, 0, 8;
	cvt.u16.u32 	%rs12997, %r7496;
	bfe.u32 	%r7497, %r7491, 8, 8;
	cvt.u16.u32 	%rs12996, %r7497;
	bfe.u32 	%r7498, %r7491, 16, 8;
	cvt.u16.u32 	%rs12995, %r7498;
	bfe.u32 	%r7499, %r7491, 24, 8;
	cvt.u16.u32 	%rs12994, %r7499;
	ld.local.v2.b32 	{%r7500, %r7501}, [%rd3+96];
	bfe.u32 	%r7502, %r7500, 0, 8;
	cvt.u16.u32 	%rs12993, %r7502;
	bfe.u32 	%r7503, %r7500, 8, 8;
	cvt.u16.u32 	%rs12992, %r7503;
	bfe.u32 	%r7504, %r7500, 16, 8;
	cvt.u16.u32 	%rs12991, %r7504;
	bfe.u32 	%r7505, %r7500, 24, 8;
	cvt.u16.u32 	%rs12990, %r7505;
	bfe.u32 	%r7506, %r7501, 0, 8;
	cvt.u16.u32 	%rs12989, %r7506;
	bfe.u32 	%r7507, %r7501, 8, 8;
	cvt.u16.u32 	%rs12988, %r7507;
	bfe.u32 	%r7508, %r7501, 16, 8;
	cvt.u16.u32 	%rs12987, %r7508;
	bfe.u32 	%r7509, %r7501, 24, 8;
	cvt.u16.u32 	%rs12986, %r7509;
	ld.local.v2.b32 	{%r7510, %r7511}, [%rd3+104];
	bfe.u32 	%r7512, %r7510, 0, 8;
	cvt.u16.u32 	%rs12985, %r7512;
	bfe.u32 	%r7513, %r7510, 8, 8;
	cvt.u16.u32 	%rs12984, %r7513;
	bfe.u32 	%r7514, %r7510, 16, 8;
	cvt.u16.u32 	%rs12983, %r7514;
	bfe.u32 	%r7515, %r7510, 24, 8;
	cvt.u16.u32 	%rs12982, %r7515;
	bfe.u32 	%r7516, %r7511, 0, 8;
	cvt.u16.u32 	%rs12981, %r7516;
	bfe.u32 	%r7517, %r7511, 8, 8;
	cvt.u16.u32 	%rs12980, %r7517;
	bfe.u32 	%r7518, %r7511, 16, 8;
	cvt.u16.u32 	%rs12979, %r7518;
	bfe.u32 	%r7519, %r7511, 24, 8;
	cvt.u16.u32 	%rs12978, %r7519;
	ld.local.v2.b32 	{%r7520, %r7521}, [%rd3+112];
	bfe.u32 	%r7522, %r7520, 0, 8;
	cvt.u16.u32 	%rs12977, %r7522;
	bfe.u32 	%r7523, %r7520, 8, 8;
	cvt.u16.u32 	%rs12976, %r7523;
	bfe.u32 	%r7524, %r7520, 16, 8;
	cvt.u16.u32 	%rs12975, %r7524;
	bfe.u32 	%r7525, %r7520, 24, 8;
	cvt.u16.u32 	%rs12974, %r7525;
	bfe.u32 	%r7526, %r7521, 0, 8;
	cvt.u16.u32 	%rs12973, %r7526;
	bfe.u32 	%r7527, %r7521, 8, 8;
	cvt.u16.u32 	%rs12972, %r7527;
	bfe.u32 	%r7528, %r7521, 16, 8;
	cvt.u16.u32 	%rs12971, %r7528;
	bfe.u32 	%r7529, %r7521, 24, 8;
	cvt.u16.u32 	%rs12970, %r7529;
	ld.local.v2.b32 	{%r7530, %r7531}, [%rd3+120];
	bfe.u32 	%r7532, %r7530, 0, 8;
	cvt.u16.u32 	%rs12969, %r7532;
	bfe.u32 	%r7533, %r7530, 8, 8;
	cvt.u16.u32 	%rs12968, %r7533;
	bfe.u32 	%r7534, %r7530, 16, 8;
	cvt.u16.u32 	%rs12967, %r7534;
	bfe.u32 	%r7535, %r7530, 24, 8;
	cvt.u16.u32 	%rs12966, %r7535;
	bfe.u32 	%r7536, %r7531, 0, 8;
	cvt.u16.u32 	%rs12965, %r7536;
	bfe.u32 	%r7537, %r7531, 8, 8;
	cvt.u16.u32 	%rs12964, %r7537;
	bfe.u32 	%r7538, %r7531, 16, 8;
	cvt.u16.u32 	%rs12963, %r7538;
	bfe.u32 	%r7539, %r7531, 24, 8;
	cvt.u16.u32 	%rs12962, %r7539;
	ld.local.v2.b32 	{%r7540, %r7541}, [%rd3+128];
	bfe.u32 	%r7542, %r7540, 0, 8;
	cvt.u16.u32 	%rs12961, %r7542;
	bfe.u32 	%r7543, %r7540, 8, 8;
	cvt.u16.u32 	%rs12960, %r7543;
	bfe.u32 	%r7544, %r7540, 16, 8;
	cvt.u16.u32 	%rs12959, %r7544;
	bfe.u32 	%r7545, %r7540, 24, 8;
	cvt.u16.u32 	%rs12958, %r7545;
	bfe.u32 	%r7546, %r7541, 0, 8;
	cvt.u16.u32 	%rs12957, %r7546;
	bfe.u32 	%r7547, %r7541, 8, 8;
	cvt.u16.u32 	%rs12956, %r7547;
	bfe.u32 	%r7548, %r7541, 16, 8;
	cvt.u16.u32 	%rs12955, %r7548;
	bfe.u32 	%r7549, %r7541, 24, 8;
	cvt.u16.u32 	%rs12954, %r7549;
	ld.local.v2.b32 	{%r7550, %r7551}, [%rd3+136];
	bfe.u32 	%r7552, %r7550, 0, 8;
	cvt.u16.u32 	%rs12953, %r7552;
	bfe.u32 	%r7553, %r7550, 8, 8;
	cvt.u16.u32 	%rs12952, %r7553;
	bfe.u32 	%r7554, %r7550, 16, 8;
	cvt.u16.u32 	%rs12951, %r7554;
	bfe.u32 	%r7555, %r7550, 24, 8;
	cvt.u16.u32 	%rs12950, %r7555;
	bfe.u32 	%r7556, %r7551, 0, 8;
	cvt.u16.u32 	%rs12949, %r7556;
	bfe.u32 	%r7557, %r7551, 8, 8;
	cvt.u16.u32 	%rs12948, %r7557;
	bfe.u32 	%r7558, %r7551, 16, 8;
	cvt.u16.u32 	%rs12947, %r7558;
	bfe.u32 	%r7559, %r7551, 24, 8;
	cvt.u16.u32 	%rs12946, %r7559;
	ld.local.v2.b32 	{%r7560, %r7561}, [%rd3+144];
	bfe.u32 	%r7562, %r7560, 0, 8;
	cvt.u16.u32 	%rs12945, %r7562;
	bfe.u32 	%r7563, %r7560, 8, 8;
	cvt.u16.u32 	%rs12944, %r7563;
	bfe.u32 	%r7564, %r7560, 16, 8;
	cvt.u16.u32 	%rs12943, %r7564;
	bfe.u32 	%r7565, %r7560, 24, 8;
	cvt.u16.u32 	%rs12942, %r7565;
	bfe.u32 	%r7566, %r7561, 0, 8;
	cvt.u16.u32 	%rs12941, %r7566;
	bfe.u32 	%r7567, %r7561, 8, 8;
	cvt.u16.u32 	%rs12940, %r7567;
	bfe.u32 	%r7568, %r7561, 16, 8;
	cvt.u16.u32 	%rs12939, %r7568;
	bfe.u32 	%r7569, %r7561, 24, 8;
	cvt.u16.u32 	%rs12938, %r7569;
	ld.local.v2.b32 	{%r7570, %r7571}, [%rd3+152];
	bfe.u32 	%r7572, %r7570, 0, 8;
	cvt.u16.u32 	%rs12937, %r7572;
	bfe.u32 	%r7573, %r7570, 8, 8;
	cvt.u16.u32 	%rs12936, %r7573;
	bfe.u32 	%r7574, %r7570, 16, 8;
	cvt.u16.u32 	%rs12935, %r7574;
	bfe.u32 	%r7575, %r7570, 24, 8;
	cvt.u16.u32 	%rs12934, %r7575;
	bfe.u32 	%r7576, %r7571, 0, 8;
	cvt.u16.u32 	%rs12933, %r7576;
	bfe.u32 	%r7577, %r7571, 8, 8;
	cvt.u16.u32 	%rs12932, %r7577;
	bfe.u32 	%r7578, %r7571, 16, 8;
	cvt.u16.u32 	%rs12931, %r7578;
	bfe.u32 	%r7579, %r7571, 24, 8;
	cvt.u16.u32 	%rs12930, %r7579;
	ld.local.v2.b32 	{%r7580, %r7581}, [%rd3+160];
	bfe.u32 	%r7582, %r7580, 0, 8;
	cvt.u16.u32 	%rs12929, %r7582;
	bfe.u32 	%r7583, %r7580, 8, 8;
	cvt.u16.u32 	%rs12928, %r7583;
	bfe.u32 	%r7584, %r7580, 16, 8;
	cvt.u16.u32 	%rs12927, %r7584;
	bfe.u32 	%r7585, %r7580, 24, 8;
	cvt.u16.u32 	%rs12926, %r7585;
	bfe.u32 	%r7586, %r7581, 0, 8;
	cvt.u16.u32 	%rs12925, %r7586;
	bfe.u32 	%r7587, %r7581, 8, 8;
	cvt.u16.u32 	%rs12924, %r7587;
	bfe.u32 	%r7588, %r7581, 16, 8;
	cvt.u16.u32 	%rs12923, %r7588;
	bfe.u32 	%r7589, %r7581, 24, 8;
	cvt.u16.u32 	%rs12922, %r7589;
	ld.local.v2.b32 	{%r7590, %r7591}, [%rd3+168];
	bfe.u32 	%r7592, %r7590, 0, 8;
	cvt.u16.u32 	%rs12921, %r7592;
	bfe.u32 	%r7593, %r7590, 8, 8;
	cvt.u16.u32 	%rs12920, %r7593;
	bfe.u32 	%r7594, %r7590, 16, 8;
	cvt.u16.u32 	%rs12919, %r7594;
	bfe.u32 	%r7595, %r7590, 24, 8;
	cvt.u16.u32 	%rs12918, %r7595;
	bfe.u32 	%r7596, %r7591, 0, 8;
	cvt.u16.u32 	%rs12917, %r7596;
	bfe.u32 	%r7597, %r7591, 8, 8;
	cvt.u16.u32 	%rs12916, %r7597;
	bfe.u32 	%r7598, %r7591, 16, 8;
	cvt.u16.u32 	%rs12915, %r7598;
	bfe.u32 	%r7599, %r7591, 24, 8;
	cvt.u16.u32 	%rs12914, %r7599;
	ld.local.v2.b32 	{%r7600, %r7601}, [%rd3+176];
	bfe.u32 	%r7602, %r7600, 0, 8;
	cvt.u16.u32 	%rs12913, %r7602;
	bfe.u32 	%r7603, %r7600, 8, 8;
	cvt.u16.u32 	%rs12912, %r7603;
	bfe.u32 	%r7604, %r7600, 16, 8;
	cvt.u16.u32 	%rs12911, %r7604;
	bfe.u32 	%r7605, %r7600, 24, 8;
	cvt.u16.u32 	%rs12910, %r7605;
	bfe.u32 	%r7606, %r7601, 0, 8;
	cvt.u16.u32 	%rs12909, %r7606;
	bfe.u32 	%r7607, %r7601, 8, 8;
	cvt.u16.u32 	%rs12908, %r7607;
	bfe.u32 	%r7608, %r7601, 16, 8;
	cvt.u16.u32 	%rs12907, %r7608;
	bfe.u32 	%r7609, %r7601, 24, 8;
	cvt.u16.u32 	%rs12906, %r7609;
	ld.local.v2.b32 	{%r7610, %r7611}, [%rd3+184];
	bfe.u32 	%r7612, %r7610, 0, 8;
	cvt.u16.u32 	%rs12905, %r7612;
	bfe.u32 	%r7613, %r7610, 8, 8;
	cvt.u16.u32 	%rs12904, %r7613;
	bfe.u32 	%r7614, %r7610, 16, 8;
	cvt.u16.u32 	%rs12903, %r7614;
	bfe.u32 	%r7615, %r7610, 24, 8;
	cvt.u16.u32 	%rs12902, %r7615;
	bfe.u32 	%r7616, %r7611, 0, 8;
	cvt.u16.u32 	%rs12901, %r7616;
	bfe.u32 	%r7617, %r7611, 8, 8;
	cvt.u16.u32 	%rs12900, %r7617;
	bfe.u32 	%r7618, %r7611, 16, 8;
	cvt.u16.u32 	%rs12899, %r7618;
	bfe.u32 	%r7619, %r7611, 24, 8;
	cvt.u16.u32 	%rs12898, %r7619;
	ld.local.v2.b32 	{%r7620, %r7621}, [%rd3+192];
	bfe.u32 	%r7622, %r7620, 0, 8;
	cvt.u16.u32 	%rs12897, %r7622;
	bfe.u32 	%r7623, %r7620, 8, 8;
	cvt.u16.u32 	%rs12896, %r7623;
	bfe.u32 	%r7624, %r7620, 16, 8;
	cvt.u16.u32 	%rs12895, %r7624;
	bfe.u32 	%r7625, %r7620, 24, 8;
	cvt.u16.u32 	%rs12894, %r7625;
	bfe.u32 	%r7626, %r7621, 0, 8;
	cvt.u16.u32 	%rs12893, %r7626;
	bfe.u32 	%r7627, %r7621, 8, 8;
	cvt.u16.u32 	%rs12892, %r7627;
	bfe.u32 	%r7628, %r7621, 16, 8;
	cvt.u16.u32 	%rs12891, %r7628;
	bfe.u32 	%r7629, %r7621, 24, 8;
	cvt.u16.u32 	%rs12890, %r7629;
	ld.local.v2.b32 	{%r7630, %r7631}, [%rd3+200];
	bfe.u32 	%r7632, %r7630, 0, 8;
	cvt.u16.u32 	%rs12889, %r7632;
	bfe.u32 	%r7633, %r7630, 8, 8;
	cvt.u16.u32 	%rs12888, %r7633;
	bfe.u32 	%r7634, %r7630, 16, 8;
	cvt.u16.u32 	%rs12887, %r7634;
	bfe.u32 	%r7635, %r7630, 24, 8;
	cvt.u16.u32 	%rs12886, %r7635;
	bfe.u32 	%r7636, %r7631, 0, 8;
	cvt.u16.u32 	%rs12885, %r7636;
	bfe.u32 	%r7637, %r7631, 8, 8;
	cvt.u16.u32 	%rs12884, %r7637;
	bfe.u32 	%r7638, %r7631, 16, 8;
	cvt.u16.u32 	%rs12883, %r7638;
	bfe.u32 	%r7639, %r7631, 24, 8;
	cvt.u16.u32 	%rs12882, %r7639;
	ld.local.v2.b32 	{%r7640, %r7641}, [%rd3+208];
	bfe.u32 	%r7642, %r7640, 0, 8;
	cvt.u16.u32 	%rs12881, %r7642;
	bfe.u32 	%r7643, %r7640, 8, 8;
	cvt.u16.u32 	%rs12880, %r7643;
	bfe.u32 	%r7644, %r7640, 16, 8;
	cvt.u16.u32 	%rs12879, %r7644;
	bfe.u32 	%r7645, %r7640, 24, 8;
	cvt.u16.u32 	%rs12878, %r7645;
	bfe.u32 	%r7646, %r7641, 0, 8;
	cvt.u16.u32 	%rs12877, %r7646;
	bfe.u32 	%r7647, %r7641, 8, 8;
	cvt.u16.u32 	%rs12876, %r7647;
	bfe.u32 	%r7648, %r7641, 16, 8;
	cvt.u16.u32 	%rs12875, %r7648;
	bfe.u32 	%r7649, %r7641, 24, 8;
	cvt.u16.u32 	%rs12874, %r7649;
	ld.local.v2.b32 	{%r7650, %r7651}, [%rd3+216];
	bfe.u32 	%r7652, %r7650, 0, 8;
	cvt.u16.u32 	%rs12873, %r7652;
	bfe.u32 	%r7653, %r7650, 8, 8;
	cvt.u16.u32 	%rs12872, %r7653;
	bfe.u32 	%r7654, %r7650, 16, 8;
	cvt.u16.u32 	%rs12871, %r7654;
	bfe.u32 	%r7655, %r7650, 24, 8;
	cvt.u16.u32 	%rs12870, %r7655;
	bfe.u32 	%r7656, %r7651, 0, 8;
	cvt.u16.u32 	%rs12869, %r7656;
	bfe.u32 	%r7657, %r7651, 8, 8;
	cvt.u16.u32 	%rs12868, %r7657;
	bfe.u32 	%r7658, %r7651, 16, 8;
	cvt.u16.u32 	%rs12867, %r7658;
	bfe.u32 	%r7659, %r7651, 24, 8;
	cvt.u16.u32 	%rs12866, %r7659;
	ld.local.v2.b32 	{%r7660, %r7661}, [%rd3+224];
	bfe.u32 	%r7662, %r7660, 0, 8;
	cvt.u16.u32 	%rs12865, %r7662;
	bfe.u32 	%r7663, %r7660, 8, 8;
	cvt.u16.u32 	%rs12864, %r7663;
	bfe.u32 	%r7664, %r7660, 16, 8;
	cvt.u16.u32 	%rs12863, %r7664;
	bfe.u32 	%r7665, %r7660, 24, 8;
	cvt.u16.u32 	%rs12862, %r7665;
	bfe.u32 	%r7666, %r7661, 0, 8;
	cvt.u16.u32 	%rs12861, %r7666;
	bfe.u32 	%r7667, %r7661, 8, 8;
	cvt.u16.u32 	%rs12860, %r7667;
	bfe.u32 	%r7668, %r7661, 16, 8;
	cvt.u16.u32 	%rs12859, %r7668;
	bfe.u32 	%r7669, %r7661, 24, 8;
	cvt.u16.u32 	%rs12858, %r7669;
	ld.local.v2.b32 	{%r7670, %r7671}, [%rd3+232];
	bfe.u32 	%r7672, %r7670, 0, 8;
	cvt.u16.u32 	%rs12857, %r7672;
	bfe.u32 	%r7673, %r7670, 8, 8;
	cvt.u16.u32 	%rs12856, %r7673;
	bfe.u32 	%r7674, %r7670, 16, 8;
	cvt.u16.u32 	%rs12855, %r7674;
	bfe.u32 	%r7675, %r7670, 24, 8;
	cvt.u16.u32 	%rs12854, %r7675;
	bfe.u32 	%r7676, %r7671, 0, 8;
	cvt.u16.u32 	%rs12853, %r7676;
	bfe.u32 	%r7677, %r7671, 8, 8;
	cvt.u16.u32 	%rs12852, %r7677;
	bfe.u32 	%r7678, %r7671, 16, 8;
	cvt.u16.u32 	%rs12851, %r7678;
	bfe.u32 	%r7679, %r7671, 24, 8;
	cvt.u16.u32 	%rs12850, %r7679;
	ld.local.v2.b32 	{%r7680, %r7681}, [%rd3+240];
	bfe.u32 	%r7682, %r7680, 0, 8;
	cvt.u16.u32 	%rs12849, %r7682;
	bfe.u32 	%r7683, %r7680, 8, 8;
	cvt.u16.u32 	%rs12848, %r7683;
	bfe.u32 	%r7684, %r7680, 16, 8;
	cvt.u16.u32 	%rs12847, %r7684;
	bfe.u32 	%r7685, %r7680, 24, 8;
	cvt.u16.u32 	%rs12846, %r7685;
	bfe.u32 	%r7686, %r7681, 0, 8;
	cvt.u16.u32 	%rs12845, %r7686;
	bfe.u32 	%r7687, %r7681, 8, 8;
	cvt.u16.u32 	%rs12844, %r7687;
	bfe.u32 	%r7688, %r7681, 16, 8;
	cvt.u16.u32 	%rs12843, %r7688;
	bfe.u32 	%r7689, %r7681, 24, 8;
	cvt.u16.u32 	%rs12842, %r7689;
	ld.local.v2.b32 	{%r7690, %r7691}, [%rd3+248];
	bfe.u32 	%r7692, %r7690, 0, 8;
	cvt.u16.u32 	%rs12841, %r7692;
	bfe.u32 	%r7693, %r7690, 8, 8;
	cvt.u16.u32 	%rs12840, %r7693;
	bfe.u32 	%r7694, %r7690, 16, 8;
	cvt.u16.u32 	%rs12839, %r7694;
	bfe.u32 	%r7695, %r7690, 24, 8;
	cvt.u16.u32 	%rs12838, %r7695;
	bfe.u32 	%r7696, %r7691, 0, 8;
	cvt.u16.u32 	%rs12837, %r7696;
	bfe.u32 	%r7697, %r7691, 8, 8;
	cvt.u16.u32 	%rs12836, %r7697;
	bfe.u32 	%r7698, %r7691, 16, 8;
	cvt.u16.u32 	%rs12835, %r7698;
	bfe.u32 	%r7699, %r7691, 24, 8;
	cvt.u16.u32 	%rs12834, %r7699;
	ld.local.v2.b32 	{%r7700, %r7701}, [%rd3+256];
	bfe.u32 	%r7702, %r7700, 0, 8;
	cvt.u16.u32 	%rs12833, %r7702;
	bfe.u32 	%r7703, %r7700, 8, 8;
	cvt.u16.u32 	%rs12832, %r7703;
	bfe.u32 	%r7704, %r7700, 16, 8;
	cvt.u16.u32 	%rs12831, %r7704;
	bfe.u32 	%r7705, %r7700, 24, 8;
	cvt.u16.u32 	%rs12830, %r7705;
	bfe.u32 	%r7706, %r7701, 0, 8;
	cvt.u16.u32 	%rs12829, %r7706;
	bfe.u32 	%r7707, %r7701, 8, 8;
	cvt.u16.u32 	%rs12828, %r7707;
	bfe.u32 	%r7708, %r7701, 16, 8;
	cvt.u16.u32 	%rs12827, %r7708;
	bfe.u32 	%r7709, %r7701, 24, 8;
	cvt.u16.u32 	%rs12826, %r7709;
	ld.local.v2.b32 	{%r7710, %r7711}, [%rd3+264];
	bfe.u32 	%r7712, %r7710, 0, 8;
	cvt.u16.u32 	%rs12825, %r7712;
	bfe.u32 	%r7713, %r7710, 8, 8;
	cvt.u16.u32 	%rs12824, %r7713;
	bfe.u32 	%r7714, %r7710, 16, 8;
	cvt.u16.u32 	%rs12823, %r7714;
	bfe.u32 	%r7715, %r7710, 24, 8;
	cvt.u16.u32 	%rs12822, %r7715;
	bfe.u32 	%r7716, %r7711, 0, 8;
	cvt.u16.u32 	%rs12821, %r7716;
	bfe.u32 	%r7717, %r7711, 8, 8;
	cvt.u16.u32 	%rs12820, %r7717;
	bfe.u32 	%r7718, %r7711, 16, 8;
	cvt.u16.u32 	%rs12819, %r7718;
	bfe.u32 	%r7719, %r7711, 24, 8;
	cvt.u16.u32 	%rs12818, %r7719;
$L__BB6_126:
	cvt.u32.u16 	%r8060, %rs13073;
	and.b32  	%r8061, %r8060, 255;
	and.b16  	%rs11799, %rs13072, 255;
	mul.wide.u16 	%r8062, %rs11799, 256;
	or.b32  	%r8063, %r8062, %r8061;
	cvt.u32.u16 	%r8064, %rs13071;
	shl.b32 	%r8065, %r8064, 16;
	and.b32  	%r8066, %r8065, 16711680;
	or.b32  	%r8067, %r8063, %r8066;
	cvt.u32.u16 	%r8068, %rs13070;
	shl.b32 	%r8069, %r8068, 24;
	or.b32  	%r7741, %r8067, %r8069;
	cvt.u32.u16 	%r8070, %rs13069;
	and.b32  	%r8071, %r8070, 255;
	and.b16  	%rs11800, %rs13068, 255;
	mul.wide.u16 	%r8072, %rs11800, 256;
	or.b32  	%r8073, %r8072, %r8071;
	cvt.u32.u16 	%r8074, %rs13067;
	shl.b32 	%r8075, %r8074, 16;
	and.b32  	%r8076, %r8075, 16711680;
	or.b32  	%r8077, %r8073, %r8076;
	cvt.u32.u16 	%r8078, %rs13066;
	shl.b32 	%r8079, %r8078, 24;
	or.b32  	%r7746, %r8077, %r8079;
	cvt.u32.u16 	%r8080, %rs13065;
	and.b32  	%r8081, %r8080, 255;
	and.b16  	%rs11801, %rs13064, 255;
	mul.wide.u16 	%r8082, %rs11801, 256;
	or.b32  	%r8083, %r8082, %r8081;
	cvt.u32.u16 	%r8084, %rs13063;
	shl.b32 	%r8085, %r8084, 16;
	and.b32  	%r8086, %r8085, 16711680;
	or.b32  	%r8087, %r8083, %r8086;
	cvt.u32.u16 	%r8088, %rs13062;
	shl.b32 	%r8089, %r8088, 24;
	or.b32  	%r7751, %r8087, %r8089;
	cvt.u32.u16 	%r8090, %rs13061;
	and.b32  	%r8091, %r8090, 255;
	and.b16  	%rs11802, %rs13060, 255;
	mul.wide.u16 	%r8092, %rs11802, 256;
	or.b32  	%r8093, %r8092, %r8091;
	cvt.u32.u16 	%r8094, %rs13059;
	shl.b32 	%r8095, %r8094, 16;
	and.b32  	%r8096, %r8095, 16711680;
	or.b32  	%r8097, %r8093, %r8096;
	cvt.u32.u16 	%r8098, %rs13058;
	shl.b32 	%r8099, %r8098, 24;
	or.b32  	%r7756, %r8097, %r8099;
	cvt.u32.u16 	%r8100, %rs13057;
	and.b32  	%r8101, %r8100, 255;
	and.b16  	%rs11803, %rs13056, 255;
	mul.wide.u16 	%r8102, %rs11803, 256;
	or.b32  	%r8103, %r8102, %r8101;
	cvt.u32.u16 	%r8104, %rs13055;
	shl.b32 	%r8105, %r8104, 16;
	and.b32  	%r8106, %r8105, 16711680;
	or.b32  	%r8107, %r8103, %r8106;
	cvt.u32.u16 	%r8108, %rs13054;
	shl.b32 	%r8109, %r8108, 24;
	or.b32  	%r7761, %r8107, %r8109;
	cvt.u32.u16 	%r8110, %rs13053;
	and.b32  	%r8111, %r8110, 255;
	and.b16  	%rs11804, %rs13052, 255;
	mul.wide.u16 	%r8112, %rs11804, 256;
	or.b32  	%r8113, %r8112, %r8111;
	cvt.u32.u16 	%r8114, %rs13051;
	shl.b32 	%r8115, %r8114, 16;
	and.b32  	%r8116, %r8115, 16711680;
	or.b32  	%r8117, %r8113, %r8116;
	cvt.u32.u16 	%r8118, %rs13050;
	shl.b32 	%r8119, %r8118, 24;
	or.b32  	%r7766, %r8117, %r8119;
	cvt.u32.u16 	%r8120, %rs13049;
	and.b32  	%r8121, %r8120, 255;
	and.b16  	%rs11805, %rs13048, 255;
	mul.wide.u16 	%r8122, %rs11805, 256;
	or.b32  	%r8123, %r8122, %r8121;
	cvt.u32.u16 	%r8124, %rs13047;
	shl.b32 	%r8125, %r8124, 16;
	and.b32  	%r8126, %r8125, 16711680;
	or.b32  	%r8127, %r8123, %r8126;
	cvt.u32.u16 	%r8128, %rs13046;
	shl.b32 	%r8129, %r8128, 24;
	or.b32  	%r7771, %r8127, %r8129;
	cvt.u32.u16 	%r8130, %rs13045;
	and.b32  	%r8131, %r8130, 255;
	and.b16  	%rs11806, %rs13044, 255;
	mul.wide.u16 	%r8132, %rs11806, 256;
	or.b32  	%r8133, %r8132, %r8131;
	cvt.u32.u16 	%r8134, %rs13043;
	shl.b32 	%r8135, %r8134, 16;
	and.b32  	%r8136, %r8135, 16711680;
	or.b32  	%r8137, %r8133, %r8136;
	cvt.u32.u16 	%r8138, %rs13042;
	shl.b32 	%r8139, %r8138, 24;
	or.b32  	%r7776, %r8137, %r8139;
	cvt.u32.u16 	%r8140, %rs13041;
	and.b32  	%r8141, %r8140, 255;
	and.b16  	%rs11807, %rs13040, 255;
	mul.wide.u16 	%r8142, %rs11807, 256;
	or.b32  	%r8143, %r8142, %r8141;
	cvt.u32.u16 	%r8144, %rs13039;
	shl.b32 	%r8145, %r8144, 16;
	and.b32  	%r8146, %r8145, 16711680;
	or.b32  	%r8147, %r8143, %r8146;
	cvt.u32.u16 	%r8148, %rs13038;
	shl.b32 	%r8149, %r8148, 24;
	or.b32  	%r7781, %r8147, %r8149;
	cvt.u32.u16 	%r8150, %rs13037;
	and.b32  	%r8151, %r8150, 255;
	and.b16  	%rs11808, %rs13036, 255;
	mul.wide.u16 	%r8152, %rs11808, 256;
	or.b32  	%r8153, %r8152, %r8151;
	cvt.u32.u16 	%r8154, %rs13035;
	shl.b32 	%r8155, %r8154, 16;
	and.b32  	%r8156, %r8155, 16711680;
	or.b32  	%r8157, %r8153, %r8156;
	cvt.u32.u16 	%r8158, %rs13034;
	shl.b32 	%r8159, %r8158, 24;
	or.b32  	%r7786, %r8157, %r8159;
	cvt.u32.u16 	%r8160, %rs13033;
	and.b32  	%r8161, %r8160, 255;
	and.b16  	%rs11809, %rs13032, 255;
	mul.wide.u16 	%r8162, %rs11809, 256;
	or.b32  	%r8163, %r8162, %r8161;
	cvt.u32.u16 	%r8164, %rs13031;
	shl.b32 	%r8165, %r8164, 16;
	and.b32  	%r8166, %r8165, 16711680;
	or.b32  	%r8167, %r8163, %r8166;
	cvt.u32.u16 	%r8168, %rs13030;
	shl.b32 	%r8169, %r8168, 24;
	or.b32  	%r7791, %r8167, %r8169;
	cvt.u32.u16 	%r8170, %rs13029;
	and.b32  	%r8171, %r8170, 255;
	and.b16  	%rs11810, %rs13028, 255;
	mul.wide.u16 	%r8172, %rs11810, 256;
	or.b32  	%r8173, %r8172, %r8171;
	cvt.u32.u16 	%r8174, %rs13027;
	shl.b32 	%r8175, %r8174, 16;
	and.b32  	%r8176, %r8175, 16711680;
	or.b32  	%r8177, %r8173, %r8176;
	cvt.u32.u16 	%r8178, %rs13026;
	shl.b32 	%r8179, %r8178, 24;
	or.b32  	%r7796, %r8177, %r8179;
	cvt.u32.u16 	%r8180, %rs13025;
	and.b32  	%r8181, %r8180, 255;
	and.b16  	%rs11811, %rs13024, 255;
	mul.wide.u16 	%r8182, %rs11811, 256;
	or.b32  	%r8183, %r8182, %r8181;
	cvt.u32.u16 	%r8184, %rs13023;
	shl.b32 	%r8185, %r8184, 16;
	and.b32  	%r8186, %r8185, 16711680;
	or.b32  	%r8187, %r8183, %r8186;
	cvt.u32.u16 	%r8188, %rs13022;
	shl.b32 	%r8189, %r8188, 24;
	or.b32  	%r7801, %r8187, %r8189;
	cvt.u32.u16 	%r8190, %rs13021;
	and.b32  	%r8191, %r8190, 255;
	and.b16  	%rs11812, %rs13020, 255;
	mul.wide.u16 	%r8192, %rs11812, 256;
	or.b32  	%r8193, %r8192, %r8191;
	cvt.u32.u16 	%r8194, %rs13019;
	shl.b32 	%r8195, %r8194, 16;
	and.b32  	%r8196, %r8195, 16711680;
	or.b32  	%r8197, %r8193, %r8196;
	cvt.u32.u16 	%r8198, %rs13018;
	shl.b32 	%r8199, %r8198, 24;
	or.b32  	%r7806, %r8197, %r8199;
	cvt.u32.u16 	%r8200, %rs13017;
	and.b32  	%r8201, %r8200, 255;
	and.b16  	%rs11813, %rs13016, 255;
	mul.wide.u16 	%r8202, %rs11813, 256;
	or.b32  	%r8203, %r8202, %r8201;
	cvt.u32.u16 	%r8204, %rs13015;
	shl.b32 	%r8205, %r8204, 16;
	and.b32  	%r8206, %r8205, 16711680;
	or.b32  	%r8207, %r8203, %r8206;
	cvt.u32.u16 	%r8208, %rs13014;
	shl.b32 	%r8209, %r8208, 24;
	or.b32  	%r7811, %r8207, %r8209;
	cvt.u32.u16 	%r8210, %rs13013;
	and.b32  	%r8211, %r8210, 255;
	and.b16  	%rs11814, %rs13012, 255;
	mul.wide.u16 	%r8212, %rs11814, 256;
	or.b32  	%r8213, %r8212, %r8211;
	cvt.u32.u16 	%r8214, %rs13011;
	shl.b32 	%r8215, %r8214, 16;
	and.b32  	%r8216, %r8215, 16711680;
	or.b32  	%r8217, %r8213, %r8216;
	cvt.u32.u16 	%r8218, %rs13010;
	shl.b32 	%r8219, %r8218, 24;
	or.b32  	%r7816, %r8217, %r8219;
	cvt.u32.u16 	%r8220, %rs13009;
	and.b32  	%r8221, %r8220, 255;
	and.b16  	%rs11815, %rs13008, 255;
	mul.wide.u16 	%r8222, %rs11815, 256;
	or.b32  	%r8223, %r8222, %r8221;
	cvt.u32.u16 	%r8224, %rs13007;
	shl.b32 	%r8225, %r8224, 16;
	and.b32  	%r8226, %r8225, 16711680;
	or.b32  	%r8227, %r8223, %r8226;
	cvt.u32.u16 	%r8228, %rs13006;
	shl.b32 	%r8229, %r8228, 24;
	or.b32  	%r7821, %r8227, %r8229;
	cvt.u32.u16 	%r8230, %rs13005;
	and.b32  	%r8231, %r8230, 255;
	and.b16  	%rs11816, %rs13004, 255;
	mul.wide.u16 	%r8232, %rs11816, 256;
	or.b32  	%r8233, %r8232, %r8231;
	cvt.u32.u16 	%r8234, %rs13003;
	shl.b32 	%r8235, %r8234, 16;
	and.b32  	%r8236, %r8235, 16711680;
	or.b32  	%r8237, %r8233, %r8236;
	cvt.u32.u16 	%r8238, %rs13002;
	shl.b32 	%r8239, %r8238, 24;
	or.b32  	%r7826, %r8237, %r8239;
	cvt.u32.u16 	%r8240, %rs13001;
	and.b32  	%r8241, %r8240, 255;
	and.b16  	%rs11817, %rs13000, 255;
	mul.wide.u16 	%r8242, %rs11817, 256;
	or.b32  	%r8243, %r8242, %r8241;
	cvt.u32.u16 	%r8244, %rs12999;
	shl.b32 	%r8245, %r8244, 16;
	and.b32  	%r8246, %r8245, 16711680;
	or.b32  	%r8247, %r8243, %r8246;
	cvt.u32.u16 	%r8248, %rs12998;
	shl.b32 	%r8249, %r8248, 24;
	or.b32  	%r7831, %r8247, %r8249;
	cvt.u32.u16 	%r8250, %rs12997;
	and.b32  	%r8251, %r8250, 255;
	and.b16  	%rs11818, %rs12996, 255;
	mul.wide.u16 	%r8252, %rs11818, 256;
	or.b32  	%r8253, %r8252, %r8251;
	cvt.u32.u16 	%r8254, %rs12995;
	shl.b32 	%r8255, %r8254, 16;
	and.b32  	%r8256, %r8255, 16711680;
	or.b32  	%r8257, %r8253, %r8256;
	cvt.u32.u16 	%r8258, %rs12994;
	shl.b32 	%r8259, %r8258, 24;
	or.b32  	%r7836, %r8257, %r8259;
	cvt.u32.u16 	%r8260, %rs12993;
	and.b32  	%r8261, %r8260, 255;
	and.b16  	%rs11819, %rs12992, 255;
	mul.wide.u16 	%r8262, %rs11819, 256;
	or.b32  	%r8263, %r8262, %r8261;
	cvt.u32.u16 	%r8264, %rs12991;
	shl.b32 	%r8265, %r8264, 16;
	and.b32  	%r8266, %r8265, 16711680;
	or.b32  	%r8267, %r8263, %r8266;
	cvt.u32.u16 	%r8268, %rs12990;
	shl.b32 	%r8269, %r8268, 24;
	or.b32  	%r7841, %r8267, %r8269;
	cvt.u32.u16 	%r8270, %rs12989;
	and.b32  	%r8271, %r8270, 255;
	and.b16  	%rs11820, %rs12988, 255;
	mul.wide.u16 	%r8272, %rs11820, 256;
	or.b32  	%r8273, %r8272, %r8271;
	cvt.u32.u16 	%r8274, %rs12987;
	shl.b32 	%r8275, %r8274, 16;
	and.b32  	%r8276, %r8275, 16711680;
	or.b32  	%r8277, %r8273, %r8276;
	cvt.u32.u16 	%r8278, %rs12986;
	shl.b32 	%r8279, %r8278, 24;
	or.b32  	%r7846, %r8277, %r8279;
	cvt.u32.u16 	%r8280, %rs12985;
	and.b32  	%r8281, %r8280, 255;
	and.b16  	%rs11821, %rs12984, 255;
	mul.wide.u16 	%r8282, %rs11821, 256;
	or.b32  	%r8283, %r8282, %r8281;
	cvt.u32.u16 	%r8284, %rs12983;
	shl.b32 	%r8285, %r8284, 16;
	and.b32  	%r8286, %r8285, 16711680;
	or.b32  	%r8287, %r8283, %r8286;
	cvt.u32.u16 	%r8288, %rs12982;
	shl.b32 	%r8289, %r8288, 24;
	or.b32  	%r7851, %r8287, %r8289;
	cvt.u32.u16 	%r8290, %rs12981;
	and.b32  	%r8291, %r8290, 255;
	and.b16  	%rs11822, %rs12980, 255;
	mul.wide.u16 	%r8292, %rs11822, 256;
	or.b32  	%r8293, %r8292, %r8291;
	cvt.u32.u16 	%r8294, %rs12979;
	shl.b32 	%r8295, %r8294, 16;
	and.b32  	%r8296, %r8295, 16711680;
	or.b32  	%r8297, %r8293, %r8296;
	cvt.u32.u16 	%r8298, %rs12978;
	shl.b32 	%r8299, %r8298, 24;
	or.b32  	%r7856, %r8297, %r8299;
	cvt.u32.u16 	%r8300, %rs12977;
	and.b32  	%r8301, %r8300, 255;
	and.b16  	%rs11823, %rs12976, 255;
	mul.wide.u16 	%r8302, %rs11823, 256;
	or.b32  	%r8303, %r8302, %r8301;
	cvt.u32.u16 	%r8304, %rs12975;
	shl.b32 	%r8305, %r8304, 16;
	and.b32  	%r8306, %r8305, 16711680;
	or.b32  	%r8307, %r8303, %r8306;
	cvt.u32.u16 	%r8308, %rs12974;
	shl.b32 	%r8309, %r8308, 24;
	or.b32  	%r7861, %r8307, %r8309;
	cvt.u32.u16 	%r8310, %rs12973;
	and.b32  	%r8311, %r8310, 255;
	and.b16  	%rs11824, %rs12972, 255;
	mul.wide.u16 	%r8312, %rs11824, 256;
	or.b32  	%r8313, %r8312, %r8311;
	cvt.u32.u16 	%r8314, %rs12971;
	shl.b32 	%r8315, %r8314, 16;
	and.b32  	%r8316, %r8315, 16711680;
	or.b32  	%r8317, %r8313, %r8316;
	cvt.u32.u16 	%r8318, %rs12970;
	shl.b32 	%r8319, %r8318, 24;
	or.b32  	%r7866, %r8317, %r8319;
	cvt.u32.u16 	%r8320, %rs12969;
	and.b32  	%r8321, %r8320, 255;
	and.b16  	%rs11825, %rs12968, 255;
	mul.wide.u16 	%r8322, %rs11825, 256;
	or.b32  	%r8323, %r8322, %r8321;
	cvt.u32.u16 	%r8324, %rs12967;
	shl.b32 	%r8325, %r8324, 16;
	and.b32  	%r8326, %r8325, 16711680;
	or.b32  	%r8327, %r8323, %r8326;
	cvt.u32.u16 	%r8328, %rs12966;
	shl.b32 	%r8329, %r8328, 24;
	or.b32  	%r7871, %r8327, %r8329;
	cvt.u32.u16 	%r8330, %rs12965;
	and.b32  	%r8331, %r8330, 255;
	and.b16  	%rs11826, %rs12964, 255;
	mul.wide.u16 	%r8332, %rs11826, 256;
	or.b32  	%r8333, %r8332, %r8331;
	cvt.u32.u16 	%r8334, %rs12963;
	shl.b32 	%r8335, %r8334, 16;
	and.b32  	%r8336, %r8335, 16711680;
	or.b32  	%r8337, %r8333, %r8336;
	cvt.u32.u16 	%r8338, %rs12962;
	shl.b32 	%r8339, %r8338, 24;
	or.b32  	%r7876, %r8337, %r8339;
	cvt.u32.u16 	%r8340, %rs12961;
	and.b32  	%r8341, %r8340, 255;
	and.b16  	%rs11827, %rs12960, 255;
	mul.wide.u16 	%r8342, %rs11827, 256;
	or.b32  	%r8343, %r8342, %r8341;
	cvt.u32.u16 	%r8344, %rs12959;
	shl.b32 	%r8345, %r8344, 16;
	and.b32  	%r8346, %r8345, 16711680;
	or.b32  	%r8347, %r8343, %r8346;
	cvt.u32.u16 	%r8348, %rs12958;
	shl.b32 	%r8349, %r8348, 24;
	or.b32  	%r7881, %r8347, %r8349;
	cvt.u32.u16 	%r8350, %rs12957;
	and.b32  	%r8351, %r8350, 255;
	and.b16  	%rs11828, %rs12956, 255;
	mul.wide.u16 	%r8352, %rs11828, 256;
	or.b32  	%r8353, %r8352, %r8351;
	cvt.u32.u16 	%r8354, %rs12955;
	shl.b32 	%r8355, %r8354, 16;
	and.b32  	%r8356, %r8355, 16711680;
	or.b32  	%r8357, %r8353, %r8356;
	cvt.u32.u16 	%r8358, %rs12954;
	shl.b32 	%r8359, %r8358, 24;
	or.b32  	%r7886, %r8357, %r8359;
	cvt.u32.u16 	%r8360, %rs12953;
	and.b32  	%r8361, %r8360, 255;
	and.b16  	%rs11829, %rs12952, 255;
	mul.wide.u16 	%r8362, %rs11829, 256;
	or.b32  	%r8363, %r8362, %r8361;
	cvt.u32.u16 	%r8364, %rs12951;
	shl.b32 	%r8365, %r8364, 16;
	and.b32  	%r8366, %r8365, 16711680;
	or.b32  	%r8367, %r8363, %r8366;
	cvt.u32.u16 	%r8368, %rs12950;
	shl.b32 	%r8369, %r8368, 24;
	or.b32  	%r7891, %r8367, %r8369;
	cvt.u32.u16 	%r8370, %rs12949;
	and.b32  	%r8371, %r8370, 255;
	and.b16  	%rs11830, %rs12948, 255;
	mul.wide.u16 	%r8372, %rs11830, 256;
	or.b32  	%r8373, %r8372, %r8371;
	cvt.u32.u16 	%r8374, %rs12947;
	shl.b32 	%r8375, %r8374, 16;
	and.b32  	%r8376, %r8375, 16711680;
	or.b32  	%r8377, %r8373, %r8376;
	cvt.u32.u16 	%r8378, %rs12946;
	shl.b32 	%r8379, %r8378, 24;
	or.b32  	%r7896, %r8377, %r8379;
	cvt.u32.u16 	%r8380, %rs12945;
	and.b32  	%r8381, %r8380, 255;
	and.b16  	%rs11831, %rs12944, 255;
	mul.wide.u16 	%r8382, %rs11831, 256;
	or.b32  	%r8383, %r8382, %r8381;
	cvt.u32.u16 	%r8384, %rs12943;
	shl.b32 	%r8385, %r8384, 16;
	and.b32  	%r8386, %r8385, 16711680;
	or.b32  	%r8387, %r8383, %r8386;
	cvt.u32.u16 	%r8388, %rs12942;
	shl.b32 	%r8389, %r8388, 24;
	or.b32  	%r7901, %r8387, %r8389;
	cvt.u32.u16 	%r8390, %rs12941;
	and.b32  	%r8391, %r8390, 255;
	and.b16  	%rs11832, %rs12940, 255;
	mul.wide.u16 	%r8392, %rs11832, 256;
	or.b32  	%r8393, %r8392, %r8391;
	cvt.u32.u16 	%r8394, %rs12939;
	shl.b32 	%r8395, %r8394, 16;
	and.b32  	%r8396, %r8395, 16711680;
	or.b32  	%r8397, %r8393, %r8396;
	cvt.u32.u16 	%r8398, %rs12938;
	shl.b32 	%r8399, %r8398, 24;
	or.b32  	%r7906, %r8397, %r8399;
	cvt.u32.u16 	%r8400, %rs12937;
	and.b32  	%r8401, %r8400, 255;
	and.b16  	%rs11833, %rs12936, 255;
	mul.wide.u16 	%r8402, %rs11833, 256;
	or.b32  	%r8403, %r8402, %r8401;
	cvt.u32.u16 	%r8404, %rs12935;
	shl.b32 	%r8405, %r8404, 16;
	and.b32  	%r8406, %r8405, 16711680;
	or.b32  	%r8407, %r8403, %r8406;
	cvt.u32.u16 	%r8408, %rs12934;
	shl.b32 	%r8409, %r8408, 24;
	or.b32  	%r7911, %r8407, %r8409;
	cvt.u32.u16 	%r8410, %rs12933;
	and.b32  	%r8411, %r8410, 255;
	and.b16  	%rs11834, %rs12932, 255;
	mul.wide.u16 	%r8412, %rs11834, 256;
	or.b32  	%r8413, %r8412, %r8411;
	cvt.u32.u16 	%r8414, %rs12931;
	shl.b32 	%r8415, %r8414, 16;
	and.b32  	%r8416, %r8415, 16711680;
	or.b32  	%r8417, %r8413, %r8416;
	cvt.u32.u16 	%r8418, %rs12930;
	shl.b32 	%r8419, %r8418, 24;
	or.b32  	%r7916, %r8417, %r8419;
	cvt.u32.u16 	%r8420, %rs12929;
	and.b32  	%r8421, %r8420, 255;
	and.b16  	%rs11835, %rs12928, 255;
	mul.wide.u16 	%r8422, %rs11835, 256;
	or.b32  	%r8423, %r8422, %r8421;
	cvt.u32.u16 	%r8424, %rs12927;
	shl.b32 	%r8425, %r8424, 16;
	and.b32  	%r8426, %r8425, 16711680;
	or.b32  	%r8427, %r8423, %r8426;
	cvt.u32.u16 	%r8428, %rs12926;
	shl.b32 	%r8429, %r8428, 24;
	or.b32  	%r7921, %r8427, %r8429;
	cvt.u32.u16 	%r8430, %rs12925;
	and.b32  	%r8431, %r8430, 255;
	and.b16  	%rs11836, %rs12924, 255;
	mul.wide.u16 	%r8432, %rs11836, 256;
	or.b32  	%r8433, %r8432, %r8431;
	cvt.u32.u16 	%r8434, %rs12923;
	shl.b32 	%r8435, %r8434, 16;
	and.b32  	%r8436, %r8435, 16711680;
	or.b32  	%r8437, %r8433, %r8436;
	cvt.u32.u16 	%r8438, %rs12922;
	shl.b32 	%r8439, %r8438, 24;
	or.b32  	%r7926, %r8437, %r8439;
	cvt.u32.u16 	%r8440, %rs12921;
	and.b32  	%r8441, %r8440, 255;
	and.b16  	%rs11837, %rs12920, 255;
	mul.wide.u16 	%r8442, %rs11837, 256;
	or.b32  	%r8443, %r8442, %r8441;
	cvt.u32.u16 	%r8444, %rs12919;
	shl.b32 	%r8445, %r8444, 16;
	and.b32  	%r8446, %r8445, 16711680;
	or.b32  	%r8447, %r8443, %r8446;
	cvt.u32.u16 	%r8448, %rs12918;
	shl.b32 	%r8449, %r8448, 24;
	or.b32  	%r7931, %r8447, %r8449;
	cvt.u32.u16 	%r8450, %rs12917;
	and.b32  	%r8451, %r8450, 255;
	and.b16  	%rs11838, %rs12916, 255;
	mul.wide.u16 	%r8452, %rs11838, 256;
	or.b32  	%r8453, %r8452, %r8451;
	cvt.u32.u16 	%r8454, %rs12915;
	shl.b32 	%r8455, %r8454, 16;
	and.b32  	%r8456, %r8455, 16711680;
	or.b32  	%r8457, %r8453, %r8456;
	cvt.u32.u16 	%r8458, %rs12914;
	shl.b32 	%r8459, %r8458, 24;
	or.b32  	%r7936, %r8457, %r8459;
	cvt.u32.u16 	%r8460, %rs12913;
	and.b32  	%r8461, %r8460, 255;
	and.b16  	%rs11839, %rs12912, 255;
	mul.wide.u16 	%r8462, %rs11839, 256;
	or.b32  	%r8463, %r8462, %r8461;
	cvt.u32.u16 	%r8464, %rs12911;
	shl.b32 	%r8465, %r8464, 16;
	and.b32  	%r8466, %r8465, 16711680;
	or.b32  	%r8467, %r8463, %r8466;
	cvt.u32.u16 	%r8468, %rs12910;
	shl.b32 	%r8469, %r8468, 24;
	or.b32  	%r7941, %r8467, %r8469;
	cvt.u32.u16 	%r8470, %rs12909;
	and.b32  	%r8471, %r8470, 255;
	and.b16  	%rs11840, %rs12908, 255;
	mul.wide.u16 	%r8472, %rs11840, 256;
	or.b32  	%r8473, %r8472, %r8471;
	cvt.u32.u16 	%r8474, %rs12907;
	shl.b32 	%r8475, %r8474, 16;
	and.b32  	%r8476, %r8475, 16711680;
	or.b32  	%r8477, %r8473, %r8476;
	cvt.u32.u16 	%r8478, %rs12906;
	shl.b32 	%r8479, %r8478, 24;
	or.b32  	%r7946, %r8477, %r8479;
	cvt.u32.u16 	%r8480, %rs12905;
	and.b32  	%r8481, %r8480, 255;
	and.b16  	%rs11841, %rs12904, 255;
	mul.wide.u16 	%r8482, %rs11841, 256;
	or.b32  	%r8483, %r8482, %r8481;
	cvt.u32.u16 	%r8484, %rs12903;
	shl.b32 	%r8485, %r8484, 16;
	and.b32  	%r8486, %r8485, 16711680;
	or.b32  	%r8487, %r8483, %r8486;
	cvt.u32.u16 	%r8488, %rs12902;
	shl.b32 	%r8489, %r8488, 24;
	or.b32  	%r7951, %r8487, %r8489;
	cvt.u32.u16 	%r8490, %rs12901;
	and.b32  	%r8491, %r8490, 255;
	and.b16  	%rs11842, %rs12900, 255;
	mul.wide.u16 	%r8492, %rs11842, 256;
	or.b32  	%r8493, %r8492, %r8491;
	cvt.u32.u16 	%r8494, %rs12899;
	shl.b32 	%r8495, %r8494, 16;
	and.b32  	%r8496, %r8495, 16711680;
	or.b32  	%r8497, %r8493, %r8496;
	cvt.u32.u16 	%r8498, %rs12898;
	shl.b32 	%r8499, %r8498, 24;
	or.b32  	%r7956, %r8497, %r8499;
	cvt.u32.u16 	%r8500, %rs12897;
	and.b32  	%r8501, %r8500, 255;
	and.b16  	%rs11843, %rs12896, 255;
	mul.wide.u16 	%r8502, %rs11843, 256;
	or.b32  	%r8503, %r8502, %r8501;
	cvt.u32.u16 	%r8504, %rs12895;
	shl.b32 	%r8505, %r8504, 16;
	and.b32  	%r8506, %r8505, 16711680;
	or.b32  	%r8507, %r8503, %r8506;
	cvt.u32.u16 	%r8508, %rs12894;
	shl.b32 	%r8509, %r8508, 24;
	or.b32  	%r7961, %r8507, %r8509;
	cvt.u32.u16 	%r8510, %rs12893;
	and.b32  	%r8511, %r8510, 255;
	and.b16  	%rs11844, %rs12892, 255;
	mul.wide.u16 	%r8512, %rs11844, 256;
	or.b32  	%r8513, %r8512, %r8511;
	cvt.u32.u16 	%r8514, %rs12891;
	shl.b32 	%r8515, %r8514, 16;
	and.b32  	%r8516, %r8515, 16711680;
	or.b32  	%r8517, %r8513, %r8516;
	cvt.u32.u16 	%r8518, %rs12890;
	shl.b32 	%r8519, %r8518, 24;
	or.b32  	%r7966, %r8517, %r8519;
	cvt.u32.u16 	%r8520, %rs12889;
	and.b32  	%r8521, %r8520, 255;
	and.b16  	%rs11845, %rs12888, 255;
	mul.wide.u16 	%r8522, %rs11845, 256;
	or.b32  	%r8523, %r8522, %r8521;
	cvt.u32.u16 	%r8524, %rs12887;
	shl.b32 	%r8525, %r8524, 16;
	and.b32  	%r8526, %r8525, 16711680;
	or.b32  	%r8527, %r8523, %r8526;
	cvt.u32.u16 	%r8528, %rs12886;
	shl.b32 	%r8529, %r8528, 24;
	or.b32  	%r7971, %r8527, %r8529;
	cvt.u32.u16 	%r8530, %rs12885;
	and.b32  	%r8531, %r8530, 255;
	and.b16  	%rs11846, %rs12884, 255;
	mul.wide.u16 	%r8532, %rs11846, 256;
	or.b32  	%r8533, %r8532, %r8531;
	cvt.u32.u16 	%r8534, %rs12883;
	shl.b32 	%r8535, %r8534, 16;
	and.b32  	%r8536, %r8535, 16711680;
	or.b32  	%r8537, %r8533, %r8536;
	cvt.u32.u16 	%r8538, %rs12882;
	shl.b32 	%r8539, %r8538, 24;
	or.b32  	%r7976, %r8537, %r8539;
	cvt.u32.u16 	%r8540, %rs12881;
	and.b32  	%r8541, %r8540, 255;
	and.b16  	%rs11847, %rs12880, 255;
	mul.wide.u16 	%r8542, %rs11847, 256;
	or.b32  	%r8543, %r8542, %r8541;
	cvt.u32.u16 	%r8544, %rs12879;
	shl.b32 	%r8545, %r8544, 16;
	and.b32  	%r8546, %r8545, 16711680;
	or.b32  	%r8547, %r8543, %r8546;
	cvt.u32.u16 	%r8548, %rs12878;
	shl.b32 	%r8549, %r8548, 24;
	or.b32  	%r7981, %r8547, %r8549;
	cvt.u32.u16 	%r8550, %rs12877;
	and.b32  	%r8551, %r8550, 255;
	and.b16  	%rs11848, %rs12876, 255;
	mul.wide.u16 	%r8552, %rs11848, 256;
	or.b32  	%r8553, %r8552, %r8551;
	cvt.u32.u16 	%r8554, %rs12875;
	shl.b32 	%r8555, %r8554, 16;
	and.b32  	%r8556, %r8555, 16711680;
	or.b32  	%r8557, %r8553, %r8556;
	cvt.u32.u16 	%r8558, %rs12874;
	shl.b32 	%r8559, %r8558, 24;
	or.b32  	%r7986, %r8557, %r8559;
	cvt.u32.u16 	%r8560, %rs12873;
	and.b32  	%r8561, %r8560, 255;
	and.b16  	%rs11849, %rs12872, 255;
	mul.wide.u16 	%r8562, %rs11849, 256;
	or.b32  	%r8563, %r8562, %r8561;
	cvt.u32.u16 	%r8564, %rs12871;
	shl.b32 	%r8565, %r8564, 16;
	and.b32  	%r8566, %r8565, 16711680;
	or.b32  	%r8567, %r8563, %r8566;
	cvt.u32.u16 	%r8568, %rs12870;
	shl.b32 	%r8569, %r8568, 24;
	or.b32  	%r7991, %r8567, %r8569;
	cvt.u32.u16 	%r8570, %rs12869;
	and.b32  	%r8571, %r8570, 255;
	and.b16  	%rs11850, %rs12868, 255;
	mul.wide.u16 	%r8572, %rs11850, 256;
	or.b32  	%r8573, %r8572, %r8571;
	cvt.u32.u16 	%r8574, %rs12867;
	shl.b32 	%r8575, %r8574, 16;
	and.b32  	%r8576, %r8575, 16711680;
	or.b32  	%r8577, %r8573, %r8576;
	cvt.u32.u16 	%r8578, %rs12866;
	shl.b32 	%r8579, %r8578, 24;
	or.b32  	%r7996, %r8577, %r8579;
	cvt.u32.u16 	%r8580, %rs12865;
	and.b32  	%r8581, %r8580, 255;
	and.b16  	%rs11851, %rs12864, 255;
	mul.wide.u16 	%r8582, %rs11851, 256;
	or.b32  	%r8583, %r8582, %r8581;
	cvt.u32.u16 	%r8584, %rs12863;
	shl.b32 	%r8585, %r8584, 16;
	and.b32  	%r8586, %r8585, 16711680;
	or.b32  	%r8587, %r8583, %r8586;
	cvt.u32.u16 	%r8588, %rs12862;
	shl.b32 	%r8589, %r8588, 24;
	or.b32  	%r8001, %r8587, %r8589;
	cvt.u32.u16 	%r8590, %rs12861;
	and.b32  	%r8591, %r8590, 255;
	and.b16  	%rs11852, %rs12860, 255;
	mul.wide.u16 	%r8592, %rs11852, 256;
	or.b32  	%r8593, %r8592, %r8591;
	cvt.u32.u16 	%r8594, %rs12859;
	shl.b32 	%r8595, %r8594, 16;
	and.b32  	%r8596, %r8595, 16711680;
	or.b32  	%r8597, %r8593, %r8596;
	cvt.u32.u16 	%r8598, %rs12858;
	shl.b32 	%r8599, %r8598, 24;
	or.b32  	%r8006, %r8597, %r8599;
	cvt.u32.u16 	%r8600, %rs12857;
	and.b32  	%r8601, %r8600, 255;
	and.b16  	%rs11853, %rs12856, 255;
	mul.wide.u16 	%r8602, %rs11853, 256;
	or.b32  	%r8603, %r8602, %r8601;
	cvt.u32.u16 	%r8604, %rs12855;
	shl.b32 	%r8605, %r8604, 16;
	and.b32  	%r8606, %r8605, 16711680;
	or.b32  	%r8607, %r8603, %r8606;
	cvt.u32.u16 	%r8608, %rs12854;
	shl.b32 	%r8609, %r8608, 24;
	or.b32  	%r8011, %r8607, %r8609;
	cvt.u32.u16 	%r8610, %rs12853;
	and.b32  	%r8611, %r8610, 255;
	and.b16  	%rs11854, %rs12852, 255;
	mul.wide.u16 	%r8612, %rs11854, 256;
	or.b32  	%r8613, %r8612, %r8611;
	cvt.u32.u16 	%r8614, %rs12851;
	shl.b32 	%r8615, %r8614, 16;
	and.b32  	%r8616, %r8615, 16711680;
	or.b32  	%r8617, %r8613, %r8616;
	cvt.u32.u16 	%r8618, %rs12850;
	shl.b32 	%r8619, %r8618, 24;
	or.b32  	%r8016, %r8617, %r8619;
	cvt.u32.u16 	%r8620, %rs12849;
	and.b32  	%r8621, %r8620, 255;
	and.b16  	%rs11855, %rs12848, 255;
	mul.wide.u16 	%r8622, %rs11855, 256;
	or.b32  	%r8623, %r8622, %r8621;
	cvt.u32.u16 	%r8624, %rs12847;
	shl.b32 	%r8625, %r8624, 16;
	and.b32  	%r8626, %r8625, 16711680;
	or.b32  	%r8627, %r8623, %r8626;
	cvt.u32.u16 	%r8628, %rs12846;
	shl.b32 	%r8629, %r8628, 24;
	or.b32  	%r8021, %r8627, %r8629;
	cvt.u32.u16 	%r8630, %rs12845;
	and.b32  	%r8631, %r8630, 255;
	and.b16  	%rs11856, %rs12844, 255;
	mul.wide.u16 	%r8632, %rs11856, 256;
	or.b32  	%r8633, %r8632, %r8631;
	cvt.u32.u16 	%r8634, %rs12843;
	shl.b32 	%r8635, %r8634, 16;
	and.b32  	%r8636, %r8635, 16711680;
	or.b32  	%r8637, %r8633, %r8636;
	cvt.u32.u16 	%r8638, %rs12842;
	shl.b32 	%r8639, %r8638, 24;
	or.b32  	%r8026, %r8637, %r8639;
	cvt.u32.u16 	%r8640, %rs12841;
	and.b32  	%r8641, %r8640, 255;
	and.b16  	%rs11857, %rs12840, 255;
	mul.wide.u16 	%r8642, %rs11857, 256;
	or.b32  	%r8643, %r8642, %r8641;
	cvt.u32.u16 	%r8644, %rs12839;
	shl.b32 	%r8645, %r8644, 16;
	and.b32  	%r8646, %r8645, 16711680;
	or.b32  	%r8647, %r8643, %r8646;
	cvt.u32.u16 	%r8648, %rs12838;
	shl.b32 	%r8649, %r8648, 24;
	or.b32  	%r8031, %r8647, %r8649;
	cvt.u32.u16 	%r8650, %rs12837;
	and.b32  	%r8651, %r8650, 255;
	and.b16  	%rs11858, %rs12836, 255;
	mul.wide.u16 	%r8652, %rs11858, 256;
	or.b32  	%r8653, %r8652, %r8651;
	cvt.u32.u16 	%r8654, %rs12835;
	shl.b32 	%r8655, %r8654, 16;
	and.b32  	%r8656, %r8655, 16711680;
	or.b32  	%r8657, %r8653, %r8656;
	cvt.u32.u16 	%r8658, %rs12834;
	shl.b32 	%r8659, %r8658, 24;
	or.b32  	%r8036, %r8657, %r8659;
	cvt.u32.u16 	%r8660, %rs12833;
	and.b32  	%r8661, %r8660, 255;
	and.b16  	%rs11859, %rs12832, 255;
	mul.wide.u16 	%r8662, %rs11859, 256;
	or.b32  	%r8663, %r8662, %r8661;
	cvt.u32.u16 	%r8664, %rs12831;
	shl.b32 	%r8665, %r8664, 16;
	and.b32  	%r8666, %r8665, 16711680;
	or.b32  	%r8667, %r8663, %r8666;
	cvt.u32.u16 	%r8668, %rs12830;
	shl.b32 	%r8669, %r8668, 24;
	or.b32  	%r8041, %r8667, %r8669;
	cvt.u32.u16 	%r8670, %rs12829;
	and.b32  	%r8671, %r8670, 255;
	and.b16  	%rs11860, %rs12828, 255;
	mul.wide.u16 	%r8672, %rs11860, 256;
	or.b32  	%r8673, %r8672, %r8671;
	cvt.u32.u16 	%r8674, %rs12827;
	shl.b32 	%r8675, %r8674, 16;
	and.b32  	%r8676, %r8675, 16711680;
	or.b32  	%r8677, %r8673, %r8676;
	cvt.u32.u16 	%r8678, %rs12826;
	shl.b32 	%r8679, %r8678, 24;
	or.b32  	%r8046, %r8677, %r8679;
	cvt.u32.u16 	%r8680, %rs12825;
	and.b32  	%r8681, %r8680, 255;
	and.b16  	%rs11861, %rs12824, 255;
	mul.wide.u16 	%r8682, %rs11861, 256;
	or.b32  	%r8683, %r8682, %r8681;
	cvt.u32.u16 	%r8684, %rs12823;
	shl.b32 	%r8685, %r8684, 16;
	and.b32  	%r8686, %r8685, 16711680;
	or.b32  	%r8687, %r8683, %r8686;
	cvt.u32.u16 	%r8688, %rs12822;
	shl.b32 	%r8689, %r8688, 24;
	or.b32  	%r8051, %r8687, %r8689;
	cvt.u32.u16 	%r8690, %rs12821;
	and.b32  	%r8691, %r8690, 255;
	and.b16  	%rs11862, %rs12820, 255;
	mul.wide.u16 	%r8692, %rs11862, 256;
	or.b32  	%r8693, %r8692, %r8691;
	cvt.u32.u16 	%r8694, %rs12819;
	shl.b32 	%r8695, %r8694, 16;
	and.b32  	%r8696, %r8695, 16711680;
	or.b32  	%r8697, %r8693, %r8696;
	cvt.u32.u16 	%r8698, %rs12818;
	shl.b32 	%r8699, %r8698, 24;
	or.b32  	%r8056, %r8697, %r8699;
	mov.b32 	%r8057, 8;
	mov.b32 	%r8058, 31;
	mov.b32 	%r8059, -1;
	// begin inline asm
	shfl.sync.down.b32 %r7720, %r27825, %r8057, %r8058, %r8059;
	// end inline asm
	// begin inline asm
	shfl.sync.down.b32 %r7725, %r7726, %r8057, %r8058, %r8059;
	// end inline asm
	mov.b64 	%rd496, %fd78;
	mov.b64 	{%r7731, %r7736}, %rd496;
	// begin inline asm
	shfl.sync.down.b32 %r7730, %r7731, %r8057, %r8058, %r8059;
	// end inline asm
	// begin inline asm
	shfl.sync.down.b32 %r7735, %r7736, %r8057, %r8058, %r8059;
	// end inline asm
	// begin inline asm
	shfl.sync.down.b32 %r7740, %r7741, %r8057, %r8058, %r8059;
	// end inline asm
	// begin inline asm
	shfl.sync.down.b32 %r7745, %r7746, %r8057, %r8058, %r8059;
	// end inline asm
	// begin inline asm
	shfl.sync.down.b32 %r7750, %r7751, %r8057, %r8058, %r8059;
	// end inline asm
	// begin inline asm
	shfl.sync.down.b32 %r7755, %r7756, %r8057, %r8058, %r8059;
	// end inline asm
	// begin inline asm
	shfl.sync.down.b32 %r7760, %r7761, %r8057, %r8058, %r8059;
	// end inline asm
	// begin inline asm
	shfl.sync.down.b32 %r7765, %r7766, %r8057, %r8058, %r8059;
	// end inline asm
	// begin inline asm
	shfl.sync.down.b32 %r7770, %r7771, %r8057, %r8058, %r8059;
	// end inline asm
	// begin inline asm
	shfl.sync.down.b32 %r7775, %r7776, %r8057, %r8058, %r8059;
	// end inline asm
	// begin inline asm
	shfl.sync.down.b32 %r7780, %r7781, %r8057, %r8058, %r8059;
	// end inline asm
	// begin inline asm
	shfl.sync.down.b32 %r7785, %r7786, %r8057, %r8058, %r8059;
	// end inline asm
	// begin inline asm
	shfl.sync.down.b32 %r7790, %r7791, %r8057, %r8058, %r8059;
	// end inline asm
	// begin inline asm
	shfl.sync.down.b32 %r7795, %r7796, %r8057, %r8058, %r8059;
	// end inline asm
	// begin inline asm
	shfl.sync.down.b32 %r7800, %r7801, %r8057, %r8058, %r8059;
	// end inline asm
	// begin inline asm
	shfl.sync.down.b32 %r7805, %r7806, %r8057, %r8058, %r8059;
	// end inline asm
	// begin inline asm
	shfl.sync.down.b32 %r7810, %r7811, %r8057, %r8058, %r8059;
	// end inline asm
	// begin inline asm
	shfl.sync.down.b32 %r7815, %r7816, %r8057, %r8058, %r8059;
	// end inline asm
	// begin inline asm
	shfl.sync.down.b32 %r7820, %r7821, %r8057, %r8058, %r8059;
	// end inline asm
	// begin inline asm
	shfl.sync.down.b32 %r7825, %r7826, %r8057, %r8058, %r8059;
	// end inline asm
	// begin inline asm
	shfl.sync.down.b32 %r7830, %r7831, %r8057, %r8058, %r8059;
	// end inline asm
	// begin inline asm
	shfl.sync.down.b32 %r7835, %r7836, %r8057, %r8058, %r8059;
	// end inline asm
	// begin inline asm
	shfl.sync.down.b32 %r7840, %r7841, %r8057, %r8058, %r8059;
	// end inline asm
	// begin inline asm
	shfl.sync.down.b32 %r7845, %r7846, %r8057, %r8058, %r8059;
	// end inline asm
	// begin inline asm
	shfl.sync.down.b32 %r7850, %r7851, %r8057, %r8058, %r8059;
	// end inline asm
	// begin inline asm
	shfl.sync.down.b32 %r7855, %r7856, %r8057, %r8058, %r8059;
	// end inline asm
	// begin inline asm
	shfl.sync.down.b32 %r7860, %r7861, %r8057, %r8058, %r8059;
	// end inline asm
	// begin inline asm
	shfl.sync.down.b32 %r7865, %r7866, %r8057, %r8058, %r8059;
	// end inline asm
	// begin inline asm
	shfl.sync.down.b32 %r7870, %r7871, %r8057, %r8058, %r8059;
	// end inline asm
	// begin inline asm
	shfl.sync.down.b32 %r7875, %r7876, %r8057, %r8058, %r8059;
	// end inline asm
	// begin inline asm
	shfl.sync.down.b32 %r7880, %r7881, %r8057, %r8058, %r8059;
	// end inline asm
	// begin inline asm
	shfl.sync.down.b32 %r7885, %r7886, %r8057, %r8058, %r8059;
	// end inline asm
	// begin inline asm
	shfl.sync.down.b32 %r7890, %r7891, %r8057, %r8058, %r8059;
	// end inline asm
	// begin inline asm
	shfl.sync.down.b32 %r7895, %r7896, %r8057, %r8058, %r8059;
	// end inline asm
	// begin inline asm
	shfl.sync.down.b32 %r7900, %r7901, %r8057, %r8058, %r8059;
	// end inline asm
	// begin inline asm
	shfl.sync.down.b32 %r7905, %r7906, %r8057, %r8058, %r8059;
	// end inline asm
	// begin inline asm
	shfl.sync.down.b32 %r7910, %r7911, %r8057, %r8058, %r8059;
	// end inline asm
	// begin inline asm
	shfl.sync.down.b32 %r7915, %r7916, %r8057, %r8058, %r8059;
	// end inline asm
	// begin inline asm
	shfl.sync.down.b32 %r7920, %r7921, %r8057, %r8058, %r8059;
	// end inline asm
	// begin inline asm
	shfl.sync.down.b32 %r7925, %r7926, %r8057, %r8058, %r8059;
	// end inline asm
	// begin inline asm
	shfl.sync.down.b32 %r7930, %r7931, %r8057, %r8058, %r8059;
	// end inline asm
	// begin inline asm
	shfl.sync.down.b32 %r7935, %r7936, %r8057, %r8058, %r8059;
	// end inline asm
	// begin inline asm
	shfl.sync.down.b32 %r7940, %r7941, %r8057, %r8058, %r8059;
	// end inline asm
	// begin inline asm
	shfl.sync.down.b32 %r7945, %r7946, %r8057, %r8058, %r8059;
	// end inline asm
	// begin inline asm
	shfl.sync.down.b32 %r7950, %r7951, %r8057, %r8058, %r8059;
	// end inline asm
	// begin inline asm
	shfl.sync.down.b32 %r7955, %r7956, %r8057, %r8058, %r8059;
	// end inline asm
	// begin inline asm
	shfl.sync.down.b32 %r7960, %r7961, %r8057, %r8058, %r8059;
	// end inline asm
	// begin inline asm
	shfl.sync.down.b32 %r7965, %r7966, %r8057, %r8058, %r8059;
	// end inline asm
	// begin inline asm
	shfl.sync.down.b32 %r7970, %r7971, %r8057, %r8058, %r8059;
	// end inline asm
	// begin inline asm
	shfl.sync.down.b32 %r7975, %r7976, %r8057, %r8058, %r8059;
	// end inline asm
	// begin inline asm
	shfl.sync.down.b32 %r7980, %r7981, %r8057, %r8058, %r8059;
	// end inline asm
	// begin inline asm
	shfl.sync.down.b32 %r7985, %r7986, %r8057, %r8058, %r8059;
	// end inline asm
	// begin inline asm
	shfl.sync.down.b32 %r7990, %r7991, %r8057, %r8058, %r8059;
	// end inline asm
	// begin inline asm
	shfl.sync.down.b32 %r7995, %r7996, %r8057, %r8058, %r8059;
	// end inline asm
	// begin inline asm
	shfl.sync.down.b32 %r8000, %r8001, %r8057, %r8058, %r8059;
	// end inline asm
	// begin inline asm
	shfl.sync.down.b32 %r8005, %r8006, %r8057, %r8058, %r8059;
	// end inline asm
	// begin inline asm
	shfl.sync.down.b32 %r8010, %r8011, %r8057, %r8058, %r8059;
	// end inline asm
	// begin inline asm
	shfl.sync.down.b32 %r8015, %r8016, %r8057, %r8058, %r8059;
	// end inline asm
	// begin inline asm
	shfl.sync.down.b32 %r8020, %r8021, %r8057, %r8058, %r8059;
	// end inline asm
	// begin inline asm
	shfl.sync.down.b32 %r8025, %r8026, %r8057, %r8058, %r8059;
	// end inline asm
	// begin inline asm
	shfl.sync.down.b32 %r8030, %r8031, %r8057, %r8058, %r8059;
	// end inline asm
	// begin inline asm
	shfl.sync.down.b32 %r8035, %r8036, %r8057, %r8058, %r8059;
	// end inline asm
	// begin inline asm
	shfl.sync.down.b32 %r8040, %r8041, %r8057, %r8058, %r8059;
	// end inline asm
	// begin inline asm
	shfl.sync.down.b32 %r8045, %r8046, %r8057, %r8058, %r8059;
	// end inline asm
	// begin inline asm
	shfl.sync.down.b32 %r8050, %r8051, %r8057, %r8058, %r8059;
	// end inline asm
	// begin inline asm
	shfl.sync.down.b32 %r8055, %r8056, %r8057, %r8058, %r8059;
	// end inline asm
	setp.gt.s32 	%p27, %r2469, 23;
	@%p27 bra 	$L__BB6_133;
	cvt.u16.u32 	%rs17697, %r7740;
	mov.b64 	%rd497, {%r7730, %r7735};
	mov.b64 	%fd53, %rd497;
	st.local.u32 	[%rd4], %r7720;
	st.local.v2.u32 	[%rd4+8], {%r7730, %r7735};
	st.local.v2.b32 	[%rd4+16], {%r7740, %r7745};
	st.local.v2.b32 	[%rd4+24], {%r7750, %r7755};
	st.local.v2.b32 	[%rd4+32], {%r7760, %r7765};
	st.local.v2.b32 	[%rd4+40], {%r7770, %r7775};
	st.local.v2.b32 	[%rd4+48], {%r7780, %r7785};
	st.local.v2.b32 	[%rd4+56], {%r7790, %r7795};
	st.local.v2.b32 	[%rd4+64], {%r7800, %r7805};
	st.local.v2.b32 	[%rd4+72], {%r7810, %r7815};
	st.local.v2.b32 	[%rd4+80], {%r7820, %r7825};
	st.local.v2.b32 	[%rd4+88], {%r7830, %r7835};
	st.local.v2.b32 	[%rd4+96], {%r7840, %r7845};
	st.local.v2.b32 	[%rd4+104], {%r7850, %r7855};
	st.local.v2.b32 	[%rd4+112], {%r7860, %r7865};
	st.local.v2.b32 	[%rd4+120], {%r7870, %r7875};
	st.local.v2.b32 	[%rd4+128], {%r7880, %r7885};
	st.local.v2.b32 	[%rd4+136], {%r7890, %r7895};
	st.local.v2.b32 	[%rd4+144], {%r7900, %r7905};
	st.local.v2.b32 	[%rd4+152], {%r7910, %r7915};
	st.local.v2.b32 	[%rd4+160], {%r7920, %r7925};
	st.local.v2.b32 	[%rd4+168], {%r7930, %r7935};
	st.local.v2.b32 	[%rd4+176], {%r7940, %r7945};
	st.local.v2.b32 	[%rd4+184], {%r7950, %r7955};
	st.local.v2.b32 	[%rd4+192], {%r7960, %r7965};
	st.local.v2.b32 	[%rd4+200], {%r7970, %r7975};
	st.local.v2.b32 	[%rd4+208], {%r7980, %r7985};
	st.local.v2.b32 	[%rd4+216], {%r7990, %r7995};
	st.local.v2.b32 	[%rd4+224], {%r8000, %r8005};
	st.local.v2.b32 	[%rd4+232], {%r8010, %r8015};
	st.local.v2.b32 	[%rd4+240], {%r8020, %r8025};
	st.local.v2.b32 	[%rd4+248], {%r8030, %r8035};
	st.local.v2.b32 	[%rd4+256], {%r8040, %r8045};
	st.local.v2.b32 	[%rd4+264], {%r8050, %r8055};
	st.local.u32 	[%rd3], %r27825;
	st.local.f64 	[%rd3+8], %fd78;
	cvt.u32.u16 	%r8701, %rs13066;
	cvt.u32.u16 	%r8702, %rs13067;
	prmt.b32 	%r8703, %r8702, %r8701, 0x3340U;
	cvt.u32.u16 	%r8704, %rs13068;
	cvt.u32.u16 	%r8705, %rs13069;
	prmt.b32 	%r8706, %r8705, %r8704, 0x3340U;
	prmt.b32 	%r8707, %r8706, %r8703, 0x5410U;
	cvt.u32.u16 	%r8708, %rs13070;
	cvt.u32.u16 	%r8709, %rs13071;
	prmt.b32 	%r8710, %r8709, %r8708, 0x3340U;
	cvt.u32.u16 	%r8711, %rs13072;
	cvt.u32.u16 	%r8712, %rs13073;
	prmt.b32 	%r8713, %r8712, %r8711, 0x3340U;
	prmt.b32 	%r8714, %r8713, %r8710, 0x5410U;
	st.local.v2.b32 	[%rd3+16], {%r8714, %r8707};
	cvt.u32.u16 	%r8715, %rs13058;
	cvt.u32.u16 	%r8716, %rs13059;
	prmt.b32 	%r8717, %r8716, %r8715, 0x3340U;
	cvt.u32.u16 	%r8718, %rs13060;
	cvt.u32.u16 	%r8719, %rs13061;
	prmt.b32 	%r8720, %r8719, %r8718, 0x3340U;
	prmt.b32 	%r8721, %r8720, %r8717, 0x5410U;
	cvt.u32.u16 	%r8722, %rs13062;
	cvt.u32.u16 	%r8723, %rs13063;
	prmt.b32 	%r8724, %r8723, %r8722, 0x3340U;
	cvt.u32.u16 	%r8725, %rs13064;
	cvt.u32.u16 	%r8726, %rs13065;
	prmt.b32 	%r8727, %r8726, %r8725, 0x3340U;
	prmt.b32 	%r8728, %r8727, %r8724, 0x5410U;
	st.local.v2.b32 	[%rd3+24], {%r8728, %r8721};
	cvt.u32.u16 	%r8729, %rs13050;
	cvt.u32.u16 	%r8730, %rs13051;
	prmt.b32 	%r8731, %r8730, %r8729, 0x3340U;
	cvt.u32.u16 	%r8732, %rs13052;
	cvt.u32.u16 	%r8733, %rs13053;
	prmt.b32 	%r8734, %r8733, %r8732, 0x3340U;
	prmt.b32 	%r8735, %r8734, %r8731, 0x5410U;
	cvt.u32.u16 	%r8736, %rs13054;
	cvt.u32.u16 	%r8737, %rs13055;
	prmt.b32 	%r8738, %r8737, %r8736, 0x3340U;
	cvt.u32.u16 	%r8739, %rs13056;
	cvt.u32.u16 	%r8740, %rs13057;
	prmt.b32 	%r8741, %r8740, %r8739, 0x3340U;
	prmt.b32 	%r8742, %r8741, %r8738, 0x5410U;
	st.local.v2.b32 	[%rd3+32], {%r8742, %r8735};
	cvt.u32.u16 	%r8743, %rs13042;
	cvt.u32.u16 	%r8744, %rs13043;
	prmt.b32 	%r8745, %r8744, %r8743, 0x3340U;
	cvt.u32.u16 	%r8746, %rs13044;
	cvt.u32.u16 	%r8747, %rs13045;
	prmt.b32 	%r8748, %r8747, %r8746, 0x3340U;
	prmt.b32 	%r8749, %r8748, %r8745, 0x5410U;
	cvt.u32.u16 	%r8750, %rs13046;
	cvt.u32.u16 	%r8751, %rs13047;
	prmt.b32 	%r8752, %r8751, %r8750, 0x3340U;
	cvt.u32.u16 	%r8753, %rs13048;
	cvt.u32.u16 	%r8754, %rs13049;
	prmt.b32 	%r8755, %r8754, %r8753, 0x3340U;
	prmt.b32 	%r8756, %r8755, %r8752, 0x5410U;
	st.local.v2.b32 	[%rd3+40], {%r8756, %r8749};
	cvt.u32.u16 	%r8757, %rs13034;
	cvt.u32.u16 	%r8758, %rs13035;
	prmt.b32 	%r8759, %r8758, %r8757, 0x3340U;
	cvt.u32.u16 	%r8760, %rs13036;
	cvt.u32.u16 	%r8761, %rs13037;
	prmt.b32 	%r8762, %r8761, %r8760, 0x3340U;
	prmt.b32 	%r8763, %r8762, %r8759, 0x5410U;
	cvt.u32.u16 	%r8764, %rs13038;
	cvt.u32.u16 	%r8765, %rs13039;
	prmt.b32 	%r8766, %r8765, %r8764, 0x3340U;
	cvt.u32.u16 	%r8767, %rs13040;
	cvt.u32.u16 	%r8768, %rs13041;
	prmt.b32 	%r8769, %r8768, %r8767, 0x3340U;
	prmt.b32 	%r8770, %r8769, %r8766, 0x5410U;
	st.local.v2.b32 	[%rd3+48], {%r8770, %r8763};
	cvt.u32.u16 	%r8771, %rs13026;
	cvt.u32.u16 	%r8772, %rs13027;
	prmt.b32 	%r8773, %r8772, %r8771, 0x3340U;
	cvt.u32.u16 	%r8774, %rs13028;
	cvt.u32.u16 	%r8775, %rs13029;
	prmt.b32 	%r8776, %r8775, %r8774, 0x3340U;
	prmt.b32 	%r8777, %r8776, %r8773, 0x5410U;
	cvt.u32.u16 	%r8778, %rs13030;
	cvt.u32.u16 	%r8779, %rs13031;
	prmt.b32 	%r8780, %r8779, %r8778, 0x3340U;
	cvt.u32.u16 	%r8781, %rs13032;
	cvt.u32.u16 	%r8782, %rs13033;
	prmt.b32 	%r8783, %r8782, %r8781, 0x3340U;
	prmt.b32 	%r8784, %r8783, %r8780, 0x5410U;
	st.local.v2.b32 	[%rd3+56], {%r8784, %r8777};
	cvt.u32.u16 	%r8785, %rs13018;
	cvt.u32.u16 	%r8786, %rs13019;
	prmt.b32 	%r8787, %r8786, %r8785, 0x3340U;
	cvt.u32.u16 	%r8788, %rs13020;
	cvt.u32.u16 	%r8789, %rs13021;
	prmt.b32 	%r8790, %r8789, %r8788, 0x3340U;
	prmt.b32 	%r8791, %r8790, %r8787, 0x5410U;
	cvt.u32.u16 	%r8792, %rs13022;
	cvt.u32.u16 	%r8793, %rs13023;
	prmt.b32 	%r8794, %r8793, %r8792, 0x3340U;
	cvt.u32.u16 	%r8795, %rs13024;
	cvt.u32.u16 	%r8796, %rs13025;
	prmt.b32 	%r8797, %r8796, %r8795, 0x3340U;
	prmt.b32 	%r8798, %r8797, %r8794, 0x5410U;
	st.local.v2.b32 	[%rd3+64], {%r8798, %r8791};
	cvt.u32.u16 	%r8799, %rs13010;
	cvt.u32.u16 	%r8800, %rs13011;
	prmt.b32 	%r8801, %r8800, %r8799, 0x3340U;
	cvt.u32.u16 	%r8802, %rs13012;
	cvt.u32.u16 	%r8803, %rs13013;
	prmt.b32 	%r8804, %r8803, %r8802, 0x3340U;
	prmt.b32 	%r8805, %r8804, %r8801, 0x5410U;
	cvt.u32.u16 	%r8806, %rs13014;
	cvt.u32.u16 	%r8807, %rs13015;
	prmt.b32 	%r8808, %r8807, %r8806, 0x3340U;
	cvt.u32.u16 	%r8809, %rs13016;
	cvt.u32.u16 	%r8810, %rs13017;
	prmt.b32 	%r8811, %r8810, %r8809, 0x3340U;
	prmt.b32 	%r8812, %r8811, %r8808, 0x5410U;
	st.local.v2.b32 	[%rd3+72], {%r8812, %r8805};
	cvt.u32.u16 	%r8813, %rs13002;
	cvt.u32.u16 	%r8814, %rs13003;
	prmt.b32 	%r8815, %r8814, %r8813, 0x3340U;
	cvt.u32.u16 	%r8816, %rs13004;
	cvt.u32.u16 	%r8817, %rs13005;
	prmt.b32 	%r8818, %r8817, %r8816, 0x3340U;
	prmt.b32 	%r8819, %r8818, %r8815, 0x5410U;
	cvt.u32.u16 	%r8820, %rs13006;
	cvt.u32.u16 	%r8821, %rs13007;
	prmt.b32 	%r8822, %r8821, %r8820, 0x3340U;
	cvt.u32.u16 	%r8823, %rs13008;
	cvt.u32.u16 	%r8824, %rs13009;
	prmt.b32 	%r8825, %r8824, %r8823, 0x3340U;
	prmt.b32 	%r8826, %r8825, %r8822, 0x5410U;
	st.local.v2.b32 	[%rd3+80], {%r8826, %r8819};
	cvt.u32.u16 	%r8827, %rs12994;
	cvt.u32.u16 	%r8828, %rs12995;
	prmt.b32 	%r8829, %r8828, %r8827, 0x3340U;
	cvt.u32.u16 	%r8830, %rs12996;
	cvt.u32.u16 	%r8831, %rs12997;
	prmt.b32 	%r8832, %r8831, %r8830, 0x3340U;
	prmt.b32 	%r8833, %r8832, %r8829, 0x5410U;
	cvt.u32.u16 	%r8834, %rs12998;
	cvt.u32.u16 	%r8835, %rs12999;
	prmt.b32 	%r8836, %r8835, %r8834, 0x3340U;
	cvt.u32.u16 	%r8837, %rs13000;
	cvt.u32.u16 	%r8838, %rs13001;
	prmt.b32 	%r8839, %r8838, %r8837, 0x3340U;
	prmt.b32 	%r8840, %r8839, %r8836, 0x5410U;
	st.local.v2.b32 	[%rd3+88], {%r8840, %r8833};
	cvt.u32.u16 	%r8841, %rs12986;
	cvt.u32.u16 	%r8842, %rs12987;
	prmt.b32 	%r8843, %r8842, %r8841, 0x3340U;
	cvt.u32.u16 	%r8844, %rs12988;
	cvt.u32.u16 	%r8845, %rs12989;
	prmt.b32 	%r8846, %r8845, %r8844, 0x3340U;
	prmt.b32 	%r8847, %r8846, %r8843, 0x5410U;
	cvt.u32.u16 	%r8848, %rs12990;
	cvt.u32.u16 	%r8849, %rs12991;
	prmt.b32 	%r8850, %r8849, %r8848, 0x3340U;
	cvt.u32.u16 	%r8851, %rs12992;
	cvt.u32.u16 	%r8852, %rs12993;
	prmt.b32 	%r8853, %r8852, %r8851, 0x3340U;
	prmt.b32 	%r8854, %r8853, %r8850, 0x5410U;
	st.local.v2.b32 	[%rd3+96], {%r8854, %r8847};
	cvt.u32.u16 	%r8855, %rs12978;
	cvt.u32.u16 	%r8856, %rs12979;
	prmt.b32 	%r8857, %r8856, %r8855, 0x3340U;
	cvt.u32.u16 	%r8858, %rs12980;
	cvt.u32.u16 	%r8859, %rs12981;
	prmt.b32 	%r8860, %r8859, %r8858, 0x3340U;
	prmt.b32 	%r8861, %r8860, %r8857, 0x5410U;
	cvt.u32.u16 	%r8862, %rs12982;
	cvt.u32.u16 	%r8863, %rs12983;
	prmt.b32 	%r8864, %r8863, %r8862, 0x3340U;
	cvt.u32.u16 	%r8865, %rs12984;
	cvt.u32.u16 	%r8866, %rs12985;
	prmt.b32 	%r8867, %r8866, %r8865, 0x3340U;
	prmt.b32 	%r8868, %r8867, %r8864, 0x5410U;
	st.local.v2.b32 	[%rd3+104], {%r8868, %r8861};
	cvt.u32.u16 	%r8869, %rs12970;
	cvt.u32.u16 	%r8870, %rs12971;
	prmt.b32 	%r8871, %r8870, %r8869, 0x3340U;
	cvt.u32.u16 	%r8872, %rs12972;
	cvt.u32.u16 	%r8873, %rs12973;
	prmt.b32 	%r8874, %r8873, %r8872, 0x3340U;
	prmt.b32 	%r8875, %r8874, %r8871, 0x5410U;
	cvt.u32.u16 	%r8876, %rs12974;
	cvt.u32.u16 	%r8877, %rs12975;
	prmt.b32 	%r8878, %r8877, %r8876, 0x3340U;
	cvt.u32.u16 	%r8879, %rs12976;
	cvt.u32.u16 	%r8880, %rs12977;
	prmt.b32 	%r8881, %r8880, %r8879, 0x3340U;
	prmt.b32 	%r8882, %r8881, %r8878, 0x5410U;
	st.local.v2.b32 	[%rd3+112], {%r8882, %r8875};
	cvt.u32.u16 	%r8883, %rs12962;
	cvt.u32.u16 	%r8884, %rs12963;
	prmt.b32 	%r8885, %r8884, %r8883, 0x3340U;
	cvt.u32.u16 	%r8886, %rs12964;
	cvt.u32.u16 	%r8887, %rs12965;
	prmt.b32 	%r8888, %r8887, %r8886, 0x3340U;
	prmt.b32 	%r8889, %r8888, %r8885, 0x5410U;
	cvt.u32.u16 	%r8890, %rs12966;
	cvt.u32.u16 	%r8891, %rs12967;
	prmt.b32 	%r8892, %r8891, %r8890, 0x3340U;
	cvt.u32.u16 	%r8893, %rs12968;
	cvt.u32.u16 	%r8894, %rs12969;
	prmt.b32 	%r8895, %r8894, %r8893, 0x3340U;
	prmt.b32 	%r8896, %r8895, %r8892, 0x5410U;
	st.local.v2.b32 	[%rd3+120], {%r8896, %r8889};
	cvt.u32.u16 	%r8897, %rs12954;
	cvt.u32.u16 	%r8898, %rs12955;
	prmt.b32 	%r8899, %r8898, %r8897, 0x3340U;
	cvt.u32.u16 	%r8900, %rs12956;
	cvt.u32.u16 	%r8901, %rs12957;
	prmt.b32 	%r8902, %r8901, %r8900, 0x3340U;
	prmt.b32 	%r8903, %r8902, %r8899, 0x5410U;
	cvt.u32.u16 	%r8904, %rs12958;
	cvt.u32.u16 	%r8905, %rs12959;
	prmt.b32 	%r8906, %r8905, %r8904, 0x3340U;
	cvt.u32.u16 	%r8907, %rs12960;
	cvt.u32.u16 	%r8908, %rs12961;
	prmt.b32 	%r8909, %r8908, %r8907, 0x3340U;
	prmt.b32 	%r8910, %r8909, %r8906, 0x5410U;
	st.local.v2.b32 	[%rd3+128], {%r8910, %r8903};
	cvt.u32.u16 	%r8911, %rs12946;
	cvt.u32.u16 	%r8912, %rs12947;
	prmt.b32 	%r8913, %r8912, %r8911, 0x3340U;
	cvt.u32.u16 	%r8914, %rs12948;
	cvt.u32.u16 	%r8915, %rs12949;
	prmt.b32 	%r8916, %r8915, %r8914, 0x3340U;
	prmt.b32 	%r8917, %r8916, %r8913, 0x5410U;
	cvt.u32.u16 	%r8918, %rs12950;
	cvt.u32.u16 	%r8919, %rs12951;
	prmt.b32 	%r8920, %r8919, %r8918, 0x3340U;
	cvt.u32.u16 	%r8921, %rs12952;
	cvt.u32.u16 	%r8922, %rs12953;
	prmt.b32 	%r8923, %r8922, %r8921, 0x3340U;
	prmt.b32 	%r8924, %r8923, %r8920, 0x5410U;
	st.local.v2.b32 	[%rd3+136], {%r8924, %r8917};
	cvt.u32.u16 	%r8925, %rs12938;
	cvt.u32.u16 	%r8926, %rs12939;
	prmt.b32 	%r8927, %r8926, %r8925, 0x3340U;
	cvt.u32.u16 	%r8928, %rs12940;
	cvt.u32.u16 	%r8929, %rs12941;
	prmt.b32 	%r8930, %r8929, %r8928, 0x3340U;
	prmt.b32 	%r8931, %r8930, %r8927, 0x5410U;
	cvt.u32.u16 	%r8932, %rs12942;
	cvt.u32.u16 	%r8933, %rs12943;
	prmt.b32 	%r8934, %r8933, %r8932, 0x3340U;
	cvt.u32.u16 	%r8935, %rs12944;
	cvt.u32.u16 	%r8936, %rs12945;
	prmt.b32 	%r8937, %r8936, %r8935, 0x3340U;
	prmt.b32 	%r8938, %r8937, %r8934, 0x5410U;
	st.local.v2.b32 	[%rd3+144], {%r8938, %r8931};
	cvt.u32.u16 	%r8939, %rs12930;
	cvt.u32.u16 	%r8940, %rs12931;
	prmt.b32 	%r8941, %r8940, %r8939, 0x3340U;
	cvt.u32.u16 	%r8942, %rs12932;
	cvt.u32.u16 	%r8943, %rs12933;
	prmt.b32 	%r8944, %r8943, %r8942, 0x3340U;
	prmt.b32 	%r8945, %r8944, %r8941, 0x5410U;
	cvt.u32.u16 	%r8946, %rs12934;
	cvt.u32.u16 	%r8947, %rs12935;
	prmt.b32 	%r8948, %r8947, %r8946, 0x3340U;
	cvt.u32.u16 	%r8949, %rs12936;
	cvt.u32.u16 	%r8950, %rs12937;
	prmt.b32 	%r8951, %r8950, %r8949, 0x3340U;
	prmt.b32 	%r8952, %r8951, %r8948, 0x5410U;
	st.local.v2.b32 	[%rd3+152], {%r8952, %r8945};
	cvt.u32.u16 	%r8953, %rs12922;
	cvt.u32.u16 	%r8954, %rs12923;
	prmt.b32 	%r8955, %r8954, %r8953, 0x3340U;
	cvt.u32.u16 	%r8956, %rs12924;
	cvt.u32.u16 	%r8957, %rs12925;
	prmt.b32 	%r8958, %r8957, %r8956, 0x3340U;
	prmt.b32 	%r8959, %r8958, %r8955, 0x5410U;
	cvt.u32.u16 	%r8960, %rs12926;
	cvt.u32.u16 	%r8961, %rs12927;
	prmt.b32 	%r8962, %r8961, %r8960, 0x3340U;
	cvt.u32.u16 	%r8963, %rs12928;
	cvt.u32.u16 	%r8964, %rs12929;
	prmt.b32 	%r8965, %r8964, %r8963, 0x3340U;
	prmt.b32 	%r8966, %r8965, %r8962, 0x5410U;
	st.local.v2.b32 	[%rd3+160], {%r8966, %r8959};
	cvt.u32.u16 	%r8967, %rs12914;
	cvt.u32.u16 	%r8968, %rs12915;
	prmt.b32 	%r8969, %r8968, %r8967, 0x3340U;
	cvt.u32.u16 	%r8970, %rs12916;
	cvt.u32.u16 	%r8971, %rs12917;
	prmt.b32 	%r8972, %r8971, %r8970, 0x3340U;
	prmt.b32 	%r8973, %r8972, %r8969, 0x5410U;
	cvt.u32.u16 	%r8974, %rs12918;
	cvt.u32.u16 	%r8975, %rs12919;
	prmt.b32 	%r8976, %r8975, %r8974, 0x3340U;
	cvt.u32.u16 	%r8977, %rs12920;
	cvt.u32.u16 	%r8978, %rs12921;
	prmt.b32 	%r8979, %r8978, %r8977, 0x3340U;
	prmt.b32 	%r8980, %r8979, %r8976, 0x5410U;
	st.local.v2.b32 	[%rd3+168], {%r8980, %r8973};
	cvt.u32.u16 	%r8981, %rs12906;
	cvt.u32.u16 	%r8982, %rs12907;
	prmt.b32 	%r8983, %r8982, %r8981, 0x3340U;
	cvt.u32.u16 	%r8984, %rs12908;
	cvt.u32.u16 	%r8985, %rs12909;
	prmt.b32 	%r8986, %r8985, %r8984, 0x3340U;
	prmt.b32 	%r8987, %r8986, %r8983, 0x5410U;
	cvt.u32.u16 	%r8988, %rs12910;
	cvt.u32.u16 	%r8989, %rs12911;
	prmt.b32 	%r8990, %r8989, %r8988, 0x3340U;
	cvt.u32.u16 	%r8991, %rs12912;
	cvt.u32.u16 	%r8992, %rs12913;
	prmt.b32 	%r8993, %r8992, %r8991, 0x3340U;
	prmt.b32 	%r8994, %r8993, %r8990, 0x5410U;
	st.local.v2.b32 	[%rd3+176], {%r8994, %r8987};
	cvt.u32.u16 	%r8995, %rs12898;
	cvt.u32.u16 	%r8996, %rs12899;
	prmt.b32 	%r8997, %r8996, %r8995, 0x3340U;
	cvt.u32.u16 	%r8998, %rs12900;
	cvt.u32.u16 	%r8999, %rs12901;
	prmt.b32 	%r9000, %r8999, %r8998, 0x3340U;
	prmt.b32 	%r9001, %r9000, %r8997, 0x5410U;
	cvt.u32.u16 	%r9002, %rs12902;
	cvt.u32.u16 	%r9003, %rs12903;
	prmt.b32 	%r9004, %r9003, %r9002, 0x3340U;
	cvt.u32.u16 	%r9005, %rs12904;
	cvt.u32.u16 	%r9006, %rs12905;
	prmt.b32 	%r9007, %r9006, %r9005, 0x3340U;
	prmt.b32 	%r9008, %r9007, %r9004, 0x5410U;
	st.local.v2.b32 	[%rd3+184], {%r9008, %r9001};
	cvt.u32.u16 	%r9009, %rs12890;
	cvt.u32.u16 	%r9010, %rs12891;
	prmt.b32 	%r9011, %r9010, %r9009, 0x3340U;
	cvt.u32.u16 	%r9012, %rs12892;
	cvt.u32.u16 	%r9013, %rs12893;
	prmt.b32 	%r9014, %r9013, %r9012, 0x3340U;
	prmt.b32 	%r9015, %r9014, %r9011, 0x5410U;
	cvt.u32.u16 	%r9016, %rs12894;
	cvt.u32.u16 	%r9017, %rs12895;
	prmt.b32 	%r9018, %r9017, %r9016, 0x3340U;
	cvt.u32.u16 	%r9019, %rs12896;
	cvt.u32.u16 	%r9020, %rs12897;
	prmt.b32 	%r9021, %r9020, %r9019, 0x3340U;
	prmt.b32 	%r9022, %r9021, %r9018, 0x5410U;
	st.local.v2.b32 	[%rd3+192], {%r9022, %r9015};
	cvt.u32.u16 	%r9023, %rs12882;
	cvt.u32.u16 	%r9024, %rs12883;
	prmt.b32 	%r9025, %r9024, %r9023, 0x3340U;
	cvt.u32.u16 	%r9026, %rs12884;
	cvt.u32.u16 	%r9027, %rs12885;
	prmt.b32 	%r9028, %r9027, %r9026, 0x3340U;
	prmt.b32 	%r9029, %r9028, %r9025, 0x5410U;
	cvt.u32.u16 	%r9030, %rs12886;
	cvt.u32.u16 	%r9031, %rs12887;
	prmt.b32 	%r9032, %r9031, %r9030, 0x3340U;
	cvt.u32.u16 	%r9033, %rs12888;
	cvt.u32.u16 	%r9034, %rs12889;
	prmt.b32 	%r9035, %r9034, %r9033, 0x3340U;
	prmt.b32 	%r9036, %r9035, %r9032, 0x5410U;
	st.local.v2.b32 	[%rd3+200], {%r9036, %r9029};
	cvt.u32.u16 	%r9037, %rs12874;
	cvt.u32.u16 	%r9038, %rs12875;
	prmt.b32 	%r9039, %r9038, %r9037, 0x3340U;
	cvt.u32.u16 	%r9040, %rs12876;
	cvt.u32.u16 	%r9041, %rs12877;
	prmt.b32 	%r9042, %r9041, %r9040, 0x3340U;
	prmt.b32 	%r9043, %r9042, %r9039, 0x5410U;
	cvt.u32.u16 	%r9044, %rs12878;
	cvt.u32.u16 	%r9045, %rs12879;
	prmt.b32 	%r9046, %r9045, %r9044, 0x3340U;
	cvt.u32.u16 	%r9047, %rs12880;
	cvt.u32.u16 	%r9048, %rs12881;
	prmt.b32 	%r9049, %r9048, %r9047, 0x3340U;
	prmt.b32 	%r9050, %r9049, %r9046, 0x5410U;
	st.local.v2.b32 	[%rd3+208], {%r9050, %r9043};
	cvt.u32.u16 	%r9051, %rs12866;
	cvt.u32.u16 	%r9052, %rs12867;
	prmt.b32 	%r9053, %r9052, %r9051, 0x3340U;
	cvt.u32.u16 	%r9054, %rs12868;
	cvt.u32.u16 	%r9055, %rs12869;
	prmt.b32 	%r9056, %r9055, %r9054, 0x3340U;
	prmt.b32 	%r9057, %r9056, %r9053, 0x5410U;
	cvt.u32.u16 	%r9058, %rs12870;
	cvt.u32.u16 	%r9059, %rs12871;
	prmt.b32 	%r9060, %r9059, %r9058, 0x3340U;
	cvt.u32.u16 	%r9061, %rs12872;
	cvt.u32.u16 	%r9062, %rs12873;
	prmt.b32 	%r9063, %r9062, %r9061, 0x3340U;
	prmt.b32 	%r9064, %r9063, %r9060, 0x5410U;
	st.local.v2.b32 	[%rd3+216], {%r9064, %r9057};
	cvt.u32.u16 	%r9065, %rs12858;
	cvt.u32.u16 	%r9066, %rs12859;
	prmt.b32 	%r9067, %r9066, %r9065, 0x3340U;
	cvt.u32.u16 	%r9068, %rs12860;
	cvt.u32.u16 	%r9069, %rs12861;
	prmt.b32 	%r9070, %r9069, %r9068, 0x3340U;
	prmt.b32 	%r9071, %r9070, %r9067, 0x5410U;
	cvt.u32.u16 	%r9072, %rs12862;
	cvt.u32.u16 	%r9073, %rs12863;
	prmt.b32 	%r9074, %r9073, %r9072, 0x3340U;
	cvt.u32.u16 	%r9075, %rs12864;
	cvt.u32.u16 	%r9076, %rs12865;
	prmt.b32 	%r9077, %r9076, %r9075, 0x3340U;
	prmt.b32 	%r9078, %r9077, %r9074, 0x5410U;
	st.local.v2.b32 	[%rd3+224], {%r9078, %r9071};
	cvt.u32.u16 	%r9079, %rs12850;
	cvt.u32.u16 	%r9080, %rs12851;
	prmt.b32 	%r9081, %r9080, %r9079, 0x3340U;
	cvt.u32.u16 	%r9082, %rs12852;
	cvt.u32.u16 	%r9083, %rs12853;
	prmt.b32 	%r9084, %r9083, %r9082, 0x3340U;
	prmt.b32 	%r9085, %r9084, %r9081, 0x5410U;
	cvt.u32.u16 	%r9086, %rs12854;
	cvt.u32.u16 	%r9087, %rs12855;
	prmt.b32 	%r9088, %r9087, %r9086, 0x3340U;
	cvt.u32.u16 	%r9089, %rs12856;
	cvt.u32.u16 	%r9090, %rs12857;
	prmt.b32 	%r9091, %r9090, %r9089, 0x3340U;
	prmt.b32 	%r9092, %r9091, %r9088, 0x5410U;
	st.local.v2.b32 	[%rd3+232], {%r9092, %r9085};
	cvt.u32.u16 	%r9093, %rs12842;
	cvt.u32.u16 	%r9094, %rs12843;
	prmt.b32 	%r9095, %r9094, %r9093, 0x3340U;
	cvt.u32.u16 	%r9096, %rs12844;
	cvt.u32.u16 	%r9097, %rs12845;
	prmt.b32 	%r9098, %r9097, %r9096, 0x3340U;
	prmt.b32 	%r9099, %r9098, %r9095, 0x5410U;
	cvt.u32.u16 	%r9100, %rs12846;
	cvt.u32.u16 	%r9101, %rs12847;
	prmt.b32 	%r9102, %r9101, %r9100, 0x3340U;
	cvt.u32.u16 	%r9103, %rs12848;
	cvt.u32.u16 	%r9104, %rs12849;
	prmt.b32 	%r9105, %r9104, %r9103, 0x3340U;
	prmt.b32 	%r9106, %r9105, %r9102, 0x5410U;
	st.local.v2.b32 	[%rd3+240], {%r9106, %r9099};
	cvt.u32.u16 	%r9107, %rs12834;
	cvt.u32.u16 	%r9108, %rs12835;
	prmt.b32 	%r9109, %r9108, %r9107, 0x3340U;
	cvt.u32.u16 	%r9110, %rs12836;
	cvt.u32.u16 	%r9111, %rs12837;
	prmt.b32 	%r9112, %r9111, %r9110, 0x3340U;
	prmt.b32 	%r9113, %r9112, %r9109, 0x5410U;
	cvt.u32.u16 	%r9114, %rs12838;
	cvt.u32.u16 	%r9115, %rs12839;
	prmt.b32 	%r9116, %r9115, %r9114, 0x3340U;
	cvt.u32.u16 	%r9117, %rs12840;
	cvt.u32.u16 	%r9118, %rs12841;
	prmt.b32 	%r9119, %r9118, %r9117, 0x3340U;
	prmt.b32 	%r9120, %r9119, %r9116, 0x5410U;
	st.local.v2.b32 	[%rd3+248], {%r9120, %r9113};
	cvt.u32.u16 	%r9121, %rs12826;
	cvt.u32.u16 	%r9122, %rs12827;
	prmt.b32 	%r9123, %r9122, %r9121, 0x3340U;
	cvt.u32.u16 	%r9124, %rs12828;
	cvt.u32.u16 	%r9125, %rs12829;
	prmt.b32 	%r9126, %r9125, %r9124, 0x3340U;
	prmt.b32 	%r9127, %r9126, %r9123, 0x5410U;
	cvt.u32.u16 	%r9128, %rs12830;
	cvt.u32.u16 	%r9129, %rs12831;
	prmt.b32 	%r9130, %r9129, %r9128, 0x3340U;
	cvt.u32.u16 	%r9131, %rs12832;
	cvt.u32.u16 	%r9132, %rs12833;
	prmt.b32 	%r9133, %r9132, %r9131, 0x3340U;
	prmt.b32 	%r9134, %r9133, %r9130, 0x5410U;
	st.local.v2.b32 	[%rd3+256], {%r9134, %r9127};
	cvt.u32.u16 	%r9135, %rs12818;
	cvt.u32.u16 	%r9136, %rs12819;
	prmt.b32 	%r9137, %r9136, %r9135, 0x3340U;
	cvt.u32.u16 	%r9138, %rs12820;
	cvt.u32.u16 	%r9139, %rs12821;
	prmt.b32 	%r9140, %r9139, %r9138, 0x3340U;
	prmt.b32 	%r9141, %r9140, %r9137, 0x5410U;
	cvt.u32.u16 	%r9142, %rs12822;
	cvt.u32.u16 	%r9143, %rs12823;
	prmt.b32 	%r9144, %r9143, %r9142, 0x3340U;
	cvt.u32.u16 	%r9145, %rs12824;
	cvt.u32.u16 	%r9146, %rs12825;
	prmt.b32 	%r9147, %r9146, %r9145, 0x3340U;
	prmt.b32 	%r9148, %r9147, %r9144, 0x5410U;
	st.local.v2.b32 	[%rd3+264], {%r9148, %r9141};
	mov.b32 	%r27907, 0;
$L__BB6_128:
	mov.u32 	%r27910, %r27907;
	cvt.u64.u32 	%rd498, %r27910;
	add.s64 	%rd499, %rd3, %rd498;
	ld.local.u8 	%rs11863, [%rd499+16];
	setp.ne.s16 	%p28, %rs11863, 0;
	add.s32 	%r27907, %r27910, 1;
	@%p28 bra 	$L__BB6_128;
	and.b16  	%rs11864, %rs17697, 255;
	setp.eq.s16 	%p29, %rs11864, 0;
	@%p29 bra 	$L__BB6_132;
	mov.b32 	%r27908, 0;
$L__BB6_131:
	cvt.u64.u32 	%rd500, %r27910;
	add.s64 	%rd501, %rd3, %rd500;
	st.local.u8 	[%rd501+16], %rs17697;
	add.s32 	%r27910, %r27910, 1;
	add.s32 	%r783, %r27908, 1;
	cvt.u64.u32 	%rd502, %r27908;
	add.s64 	%rd503, %rd4, %rd502;
	ld.local.u8 	%rs17697, [%rd503+17];
	setp.ne.s16 	%p30, %rs17697, 0;
	mov.u32 	%r27908, %r783;
	@%p30 bra 	$L__BB6_131;
$L__BB6_132:
	cvt.u64.u32 	%rd504, %r27910;
	add.s64 	%rd505, %rd3, %rd504;
	mov.b16 	%rs11865, 0;
	st.local.u8 	[%rd505+16], %rs11865;
	add.s32 	%r27825, %r27825, %r7720;
	st.local.u32 	[%rd3], %r27825;
	add.f64 	%fd78, %fd78, %fd53;
	st.local.f64 	[%rd3+8], %fd78;
	ld.local.v2.b32 	{%r9150, %r9151}, [%rd3+16];
	bfe.u32 	%r9152, %r9150, 0, 8;
	cvt.u16.u32 	%rs13073, %r9152;
	bfe.u32 	%r9153, %r9150, 8, 8;
	cvt.u16.u32 	%rs13072, %r9153;
	bfe.u32 	%r9154, %r9150, 16, 8;
	cvt.u16.u32 	%rs13071, %r9154;
	bfe.u32 	%r9155, %r9150, 24, 8;
	cvt.u16.u32 	%rs13070, %r9155;
	bfe.u32 	%r9156, %r9151, 0, 8;
	cvt.u16.u32 	%rs13069, %r9156;
	bfe.u32 	%r9157, %r9151, 8, 8;
	cvt.u16.u32 	%rs13068, %r9157;
	bfe.u32 	%r9158, %r9151, 16, 8;
	cvt.u16.u32 	%rs13067, %r9158;
	bfe.u32 	%r9159, %r9151, 24, 8;
	cvt.u16.u32 	%rs13066, %r9159;
	ld.local.v2.b32 	{%r9160, %r9161}, [%rd3+24];
	bfe.u32 	%r9162, %r9160, 0, 8;
	cvt.u16.u32 	%rs13065, %r9162;
	bfe.u32 	%r9163, %r9160, 8, 8;
	cvt.u16.u32 	%rs13064, %r9163;
	bfe.u32 	%r9164, %r9160, 16, 8;
	cvt.u16.u32 	%rs13063, %r9164;
	bfe.u32 	%r9165, %r9160, 24, 8;
	cvt.u16.u32 	%rs13062, %r9165;
	bfe.u32 	%r9166, %r9161, 0, 8;
	cvt.u16.u32 	%rs13061, %r9166;
	bfe.u32 	%r9167, %r9161, 8, 8;
	cvt.u16.u32 	%rs13060, %r9167;
	bfe.u32 	%r9168, %r9161, 16, 8;
	cvt.u16.u32 	%rs13059, %r9168;
	bfe.u32 	%r9169, %r9161, 24, 8;
	cvt.u16.u32 	%rs13058, %r9169;
	ld.local.v2.b32 	{%r9170, %r9171}, [%rd3+32];
	bfe.u32 	%r9172, %r9170, 0, 8;
	cvt.u16.u32 	%rs13057, %r9172;
	bfe.u32 	%r9173, %r9170, 8, 8;
	cvt.u16.u32 	%rs13056, %r9173;
	bfe.u32 	%r9174, %r9170, 16, 8;
	cvt.u16.u32 	%rs13055, %r9174;
	bfe.u32 	%r9175, %r9170, 24, 8;
	cvt.u16.u32 	%rs13054, %r9175;
	bfe.u32 	%r9176, %r9171, 0, 8;
	cvt.u16.u32 	%rs13053, %r9176;
	bfe.u32 	%r9177, %r9171, 8, 8;
	cvt.u16.u32 	%rs13052, %r9177;
	bfe.u32 	%r9178, %r9171, 16, 8;
	cvt.u16.u32 	%rs13051, %r9178;
	bfe.u32 	%r9179, %r9171, 24, 8;
	cvt.u16.u32 	%rs13050, %r9179;
	ld.local.v2.b32 	{%r9180, %r9181}, [%rd3+40];
	bfe.u32 	%r9182, %r9180, 0, 8;
	cvt.u16.u32 	%rs13049, %r9182;
	bfe.u32 	%r9183, %r9180, 8, 8;
	cvt.u16.u32 	%rs13048, %r9183;
	bfe.u32 	%r9184, %r9180, 16, 8;
	cvt.u16.u32 	%rs13047, %r9184;
	bfe.u32 	%r9185, %r9180, 24, 8;
	cvt.u16.u32 	%rs13046, %r9185;
	bfe.u32 	%r9186, %r9181, 0, 8;
	cvt.u16.u32 	%rs13045, %r9186;
	bfe.u32 	%r9187, %r9181, 8, 8;
	cvt.u16.u32 	%rs13044, %r9187;
	bfe.u32 	%r9188, %r9181, 16, 8;
	cvt.u16.u32 	%rs13043, %r9188;
	bfe.u32 	%r9189, %r9181, 24, 8;
	cvt.u16.u32 	%rs13042, %r9189;
	ld.local.v2.b32 	{%r9190, %r9191}, [%rd3+48];
	bfe.u32 	%r9192, %r9190, 0, 8;
	cvt.u16.u32 	%rs13041, %r9192;
	bfe.u32 	%r9193, %r9190, 8, 8;
	cvt.u16.u32 	%rs13040, %r9193;
	bfe.u32 	%r9194, %r9190, 16, 8;
	cvt.u16.u32 	%rs13039, %r9194;
	bfe.u32 	%r9195, %r9190, 24, 8;
	cvt.u16.u32 	%rs13038, %r9195;
	bfe.u32 	%r9196, %r9191, 0, 8;
	cvt.u16.u32 	%rs13037, %r9196;
	bfe.u32 	%r9197, %r9191, 8, 8;
	cvt.u16.u32 	%rs13036, %r9197;
	bfe.u32 	%r9198, %r9191, 16, 8;
	cvt.u16.u32 	%rs13035, %r9198;
	bfe.u32 	%r9199, %r9191, 24, 8;
	cvt.u16.u32 	%rs13034, %r9199;
	ld.local.v2.b32 	{%r9200, %r9201}, [%rd3+56];
	bfe.u32 	%r9202, %r9200, 0, 8;
	cvt.u16.u32 	%rs13033, %r9202;
	bfe.u32 	%r9203, %r9200, 8, 8;
	cvt.u16.u32 	%rs13032, %r9203;
	bfe.u32 	%r9204, %r9200, 16, 8;
	cvt.u16.u32 	%rs13031, %r9204;
	bfe.u32 	%r9205, %r9200, 24, 8;
	cvt.u16.u32 	%rs13030, %r9205;
	bfe.u32 	%r9206, %r9201, 0, 8;
	cvt.u16.u32 	%rs13029, %r9206;
	bfe.u32 	%r9207, %r9201, 8, 8;
	cvt.u16.u32 	%rs13028, %r9207;
	bfe.u32 	%r9208, %r9201, 16, 8;
	cvt.u16.u32 	%rs13027, %r9208;
	bfe.u32 	%r9209, %r9201, 24, 8;
	cvt.u16.u32 	%rs13026, %r9209;
	ld.local.v2.b32 	{%r9210, %r9211}, [%rd3+64];
	bfe.u32 	%r9212, %r9210, 0, 8;
	cvt.u16.u32 	%rs13025, %r9212;
	bfe.u32 	%r9213, %r9210, 8, 8;
	cvt.u16.u32 	%rs13024, %r9213;
	bfe.u32 	%r9214, %r9210, 16, 8;
	cvt.u16.u32 	%rs13023, %r9214;
	bfe.u32 	%r9215, %r9210, 24, 8;
	cvt.u16.u32 	%rs13022, %r9215;
	bfe.u32 	%r9216, %r9211, 0, 8;
	cvt.u16.u32 	%rs13021, %r9216;
	bfe.u32 	%r9217, %r9211, 8, 8;
	cvt.u16.u32 	%rs13020, %r9217;
	bfe.u32 	%r9218, %r9211, 16, 8;
	cvt.u16.u32 	%rs13019, %r9218;
	bfe.u32 	%r9219, %r9211, 24, 8;
	cvt.u16.u32 	%rs13018, %r9219;
	ld.local.v2.b32 	{%r9220, %r9221}, [%rd3+72];
	bfe.u32 	%r9222, %r9220, 0, 8;
	cvt.u16.u32 	%rs13017, %r9222;
	bfe.u32 	%r9223, %r9220, 8, 8;
	cvt.u16.u32 	%rs13016, %r9223;
	bfe.u32 	%r9224, %r9220, 16, 8;
	cvt.u16.u32 	%rs13015, %r9224;
	bfe.u32 	%r9225, %r9220, 24, 8;
	cvt.u16.u32 	%rs13014, %r9225;
	bfe.u32 	%r9226, %r9221, 0, 8;
	cvt.u16.u32 	%rs13013, %r9226;
	bfe.u32 	%r9227, %r9221, 8, 8;
	cvt.u16.u32 	%rs13012, %r9227;
	bfe.u32 	%r9228, %r9221, 16, 8;
	cvt.u16.u32 	%rs13011, %r9228;
	bfe.u32 	%r9229, %r9221, 24, 8;
	cvt.u16.u32 	%rs13010, %r9229;
	ld.local.v2.b32 	{%r9230, %r9231}, [%rd3+80];
	bfe.u32 	%r9232, %r9230, 0, 8;
	cvt.u16.u32 	%rs13009, %r9232;
	bfe.u32 	%r9233, %r9230, 8, 8;
	cvt.u16.u32 	%rs13008, %r9233;
	bfe.u32 	%r9234, %r9230, 16, 8;
	cvt.u16.u32 	%rs13007, %r9234;
	bfe.u32 	%r9235, %r9230, 24, 8;
	cvt.u16.u32 	%rs13006, %r9235;
	bfe.u32 	%r9236, %r9231, 0, 8;
	cvt.u16.u32 	%rs13005, %r9236;
	bfe.u32 	%r9237, %r9231, 8, 8;
	cvt.u16.u32 	%rs13004, %r9237;
	bfe.u32 	%r9238, %r9231, 16, 8;
	cvt.u16.u32 	%rs13003, %r9238;
	bfe.u32 	%r9239, %r9231, 24, 8;
	cvt.u16.u32 	%rs13002, %r9239;
	ld.local.v2.b32 	{%r9240, %r9241}, [%rd3+88];
	bfe.u32 	%r9242, %r9240, 0, 8;
	cvt.u16.u32 	%rs13001, %r9242;
	bfe.u32 	%r9243, %r9240, 8, 8;
	cvt.u16.u32 	%rs13000, %r9243;
	bfe.u32 	%r9244, %r9240, 16, 8;
	cvt.u16.u32 	%rs12999, %r9244;
	bfe.u32 	%r9245, %r9240, 24, 8;
	cvt.u16.u32 	%rs12998, %r9245;
	bfe.u32 	%r9246, %r9241, 0, 8;
	cvt.u16.u32 	%rs12997, %r9246;
	bfe.u32 	%r9247, %r9241, 8, 8;
	cvt.u16.u32 	%rs12996, %r9247;
	bfe.u32 	%r9248, %r9241, 16, 8;
	cvt.u16.u32 	%rs12995, %r9248;
	bfe.u32 	%r9249, %r9241, 24, 8;
	cvt.u16.u32 	%rs12994, %r9249;
	ld.local.v2.b32 	{%r9250, %r9251}, [%rd3+96];
	bfe.u32 	%r9252, %r9250, 0, 8;
	cvt.u16.u32 	%rs12993, %r9252;
	bfe.u32 	%r9253, %r9250, 8, 8;
	cvt.u16.u32 	%rs12992, %r9253;
	bfe.u32 	%r9254, %r9250, 16, 8;
	cvt.u16.u32 	%rs12991, %r9254;
	bfe.u32 	%r9255, %r9250, 24, 8;
	cvt.u16.u32 	%rs12990, %r9255;
	bfe.u32 	%r9256, %r9251, 0, 8;
	cvt.u16.u32 	%rs12989, %r9256;
	bfe.u32 	%r9257, %r9251, 8, 8;
	cvt.u16.u32 	%rs12988, %r9257;
	bfe.u32 	%r9258, %r9251, 16, 8;
	cvt.u16.u32 	%rs12987, %r9258;
	bfe.u32 	%r9259, %r9251, 24, 8;
	cvt.u16.u32 	%rs12986, %r9259;
	ld.local.v2.b32 	{%r9260, %r9261}, [%rd3+104];
	bfe.u32 	%r9262, %r9260, 0, 8;
	cvt.u16.u32 	%rs12985, %r9262;
	bfe.u32 	%r9263, %r9260, 8, 8;
	cvt.u16.u32 	%rs12984, %r9263;
	bfe.u32 	%r9264, %r9260, 16, 8;
	cvt.u16.u32 	%rs12983, %r9264;
	bfe.u32 	%r9265, %r9260, 24, 8;
	cvt.u16.u32 	%rs12982, %r9265;
	bfe.u32 	%r9266, %r9261, 0, 8;
	cvt.u16.u32 	%rs12981, %r9266;
	bfe.u32 	%r9267, %r9261, 8, 8;
	cvt.u16.u32 	%rs12980, %r9267;
	bfe.u32 	%r9268, %r9261, 16, 8;
	cvt.u16.u32 	%rs12979, %r9268;
	bfe.u32 	%r9269, %r9261, 24, 8;
	cvt.u16.u32 	%rs12978, %r9269;
	ld.local.v2.b32 	{%r9270, %r9271}, [%rd3+112];
	bfe.u32 	%r9272, %r9270, 0, 8;
	cvt.u16.u32 	%rs12977, %r9272;
	bfe.u32 	%r9273, %r9270, 8, 8;
	cvt.u16.u32 	%rs12976, %r9273;
	bfe.u32 	%r9274, %r9270, 16, 8;
	cvt.u16.u32 	%rs12975, %r9274;
	bfe.u32 	%r9275, %r9270, 24, 8;
	cvt.u16.u32 	%rs12974, %r9275;
	bfe.u32 	%r9276, %r9271, 0, 8;
	cvt.u16.u32 	%rs12973, %r9276;
	bfe.u32 	%r9277, %r9271, 8, 8;
	cvt.u16.u32 	%rs12972, %r9277;
	bfe.u32 	%r9278, %r9271, 16, 8;
	cvt.u16.u32 	%rs12971, %r9278;
	bfe.u32 	%r9279, %r9271, 24, 8;
	cvt.u16.u32 	%rs12970, %r9279;
	ld.local.v2.b32 	{%r9280, %r9281}, [%rd3+120];
	bfe.u32 	%r9282, %r9280, 0, 8;
	cvt.u16.u32 	%rs12969, %r9282;
	bfe.u32 	%r9283, %r9280, 8, 8;
	cvt.u16.u32 	%rs12968, %r9283;
	bfe.u32 	%r9284, %r9280, 16, 8;
	cvt.u16.u32 	%rs12967, %r9284;
	bfe.u32 	%r9285, %r9280, 24, 8;
	cvt.u16.u32 	%rs12966, %r9285;
	bfe.u32 	%r9286, %r9281, 0, 8;
	cvt.u16.u32 	%rs12965, %r9286;
	bfe.u32 	%r9287, %r9281, 8, 8;
	cvt.u16.u32 	%rs12964, %r9287;
	bfe.u32 	%r9288, %r9281, 16, 8;
	cvt.u16.u32 	%rs12963, %r9288;
	bfe.u32 	%r9289, %r9281, 24, 8;
	cvt.u16.u32 	%rs12962, %r9289;
	ld.local.v2.b32 	{%r9290, %r9291}, [%rd3+128];
	bfe.u32 	%r9292, %r9290, 0, 8;
	cvt.u16.u32 	%rs12961, %r9292;
	bfe.u32 	%r9293, %r9290, 8, 8;
	cvt.u16.u32 	%rs12960, %r9293;
	bfe.u32 	%r9294, %r9290, 16, 8;
	cvt.u16.u32 	%rs12959, %r9294;
	bfe.u32 	%r9295, %r9290, 24, 8;
	cvt.u16.u32 	%rs12958, %r9295;
	bfe.u32 	%r9296, %r9291, 0, 8;
	cvt.u16.u32 	%rs12957, %r9296;
	bfe.u32 	%r9297, %r9291, 8, 8;
	cvt.u16.u32 	%rs12956, %r9297;
	bfe.u32 	%r9298, %r9291, 16, 8;
	cvt.u16.u32 	%rs12955, %r9298;
	bfe.u32 	%r9299, %r9291, 24, 8;
	cvt.u16.u32 	%rs12954, %r9299;
	ld.local.v2.b32 	{%r9300, %r9301}, [%rd3+136];
	bfe.u32 	%r9302, %r9300, 0, 8;
	cvt.u16.u32 	%rs12953, %r9302;
	bfe.u32 	%r9303, %r9300, 8, 8;
	cvt.u16.u32 	%rs12952, %r9303;
	bfe.u32 	%r9304, %r9300, 16, 8;
	cvt.u16.u32 	%rs12951, %r9304;
	bfe.u32 	%r9305, %r9300, 24, 8;
	cvt.u16.u32 	%rs12950, %r9305;
	bfe.u32 	%r9306, %r9301, 0, 8;
	cvt.u16.u32 	%rs12949, %r9306;
	bfe.u32 	%r9307, %r9301, 8, 8;
	cvt.u16.u32 	%rs12948, %r9307;
	bfe.u32 	%r9308, %r9301, 16, 8;
	cvt.u16.u32 	%rs12947, %r9308;
	bfe.u32 	%r9309, %r9301, 24, 8;
	cvt.u16.u32 	%rs12946, %r9309;
	ld.local.v2.b32 	{%r9310, %r9311}, [%rd3+144];
	bfe.u32 	%r9312, %r9310, 0, 8;
	cvt.u16.u32 	%rs12945, %r9312;
	bfe.u32 	%r9313, %r9310, 8, 8;
	cvt.u16.u32 	%rs12944, %r9313;
	bfe.u32 	%r9314, %r9310, 16, 8;
	cvt.u16.u32 	%rs12943, %r9314;
	bfe.u32 	%r9315, %r9310, 24, 8;
	cvt.u16.u32 	%rs12942, %r9315;
	bfe.u32 	%r9316, %r9311, 0, 8;
	cvt.u16.u32 	%rs12941, %r9316;
	bfe.u32 	%r9317, %r9311, 8, 8;
	cvt.u16.u32 	%rs12940, %r9317;
	bfe.u32 	%r9318, %r9311, 16, 8;
	cvt.u16.u32 	%rs12939, %r9318;
	bfe.u32 	%r9319, %r9311, 24, 8;
	cvt.u16.u32 	%rs12938, %r9319;
	ld.local.v2.b32 	{%r9320, %r9321}, [%rd3+152];
	bfe.u32 	%r9322, %r9320, 0, 8;
	cvt.u16.u32 	%rs12937, %r9322;
	bfe.u32 	%r9323, %r9320, 8, 8;
	cvt.u16.u32 	%rs12936, %r9323;
	bfe.u32 	%r9324, %r9320, 16, 8;
	cvt.u16.u32 	%rs12935, %r9324;
	bfe.u32 	%r9325, %r9320, 24, 8;
	cvt.u16.u32 	%rs12934, %r9325;
	bfe.u32 	%r9326, %r9321, 0, 8;
	cvt.u16.u32 	%rs12933, %r9326;
	bfe.u32 	%r9327, %r9321, 8, 8;
	cvt.u16.u32 	%rs12932, %r9327;
	bfe.u32 	%r9328, %r9321, 16, 8;
	cvt.u16.u32 	%rs12931, %r9328;
	bfe.u32 	%r9329, %r9321, 24, 8;
	cvt.u16.u32 	%rs12930, %r9329;
	ld.local.v2.b32 	{%r9330, %r9331}, [%rd3+160];
	bfe.u32 	%r9332, %r9330, 0, 8;
	cvt.u16.u32 	%rs12929, %r9332;
	bfe.u32 	%r9333, %r9330, 8, 8;
	cvt.u16.u32 	%rs12928, %r9333;
	bfe.u32 	%r9334, %r9330, 16, 8;
	cvt.u16.u32 	%rs12927, %r9334;
	bfe.u32 	%r9335, %r9330, 24, 8;
	cvt.u16.u32 	%rs12926, %r9335;
	bfe.u32 	%r9336, %r9331, 0, 8;
	cvt.u16.u32 	%rs12925, %r9336;
	bfe.u32 	%r9337, %r9331, 8, 8;
	cvt.u16.u32 	%rs12924, %r9337;
	bfe.u32 	%r9338, %r9331, 16, 8;
	cvt.u16.u32 	%rs12923, %r9338;
	bfe.u32 	%r9339, %r9331, 24, 8;
	cvt.u16.u32 	%rs12922, %r9339;
	ld.local.v2.b32 	{%r9340, %r9341}, [%rd3+168];
	bfe.u32 	%r9342, %r9340, 0, 8;
	cvt.u16.u32 	%rs12921, %r9342;
	bfe.u32 	%r9343, %r9340, 8, 8;
	cvt.u16.u32 	%rs12920, %r9343;
	bfe.u32 	%r9344, %r9340, 16, 8;
	cvt.u16.u32 	%rs12919, %r9344;
	bfe.u32 	%r9345, %r9340, 24, 8;
	cvt.u16.u32 	%rs12918, %r9345;
	bfe.u32 	%r9346, %r9341, 0, 8;
	cvt.u16.u32 	%rs12917, %r9346;
	bfe.u32 	%r9347, %r9341, 8, 8;
	cvt.u16.u32 	%rs12916, %r9347;
	bfe.u32 	%r9348, %r9341, 16, 8;
	cvt.u16.u32 	%rs12915, %r9348;
	bfe.u32 	%r9349, %r9341, 24, 8;
	cvt.u16.u32 	%rs12914, %r9349;
	ld.local.v2.b32 	{%r9350, %r9351}, [%rd3+176];
	bfe.u32 	%r9352, %r9350, 0, 8;
	cvt.u16.u32 	%rs12913, %r9352;
	bfe.u32 	%r9353, %r9350, 8, 8;
	cvt.u16.u32 	%rs12912, %r9353;
	bfe.u32 	%r9354, %r9350, 16, 8;
	cvt.u16.u32 	%rs12911, %r9354;
	bfe.u32 	%r9355, %r9350, 24, 8;
	cvt.u16.u32 	%rs12910, %r9355;
	bfe.u32 	%r9356, %r9351, 0, 8;
	cvt.u16.u32 	%rs12909, %r9356;
	bfe.u32 	%r9357, %r9351, 8, 8;
	cvt.u16.u32 	%rs12908, %r9357;
	bfe.u32 	%r9358, %r9351, 16, 8;
	cvt.u16.u32 	%rs12907, %r9358;
	bfe.u32 	%r9359, %r9351, 24, 8;
	cvt.u16.u32 	%rs12906, %r9359;
	ld.local.v2.b32 	{%r9360, %r9361}, [%rd3+184];
	bfe.u32 	%r9362, %r9360, 0, 8;
	cvt.u16.u32 	%rs12905, %r9362;
	bfe.u32 	%r9363, %r9360, 8, 8;
	cvt.u16.u32 	%rs12904, %r9363;
	bfe.u32 	%r9364, %r9360, 16, 8;
	cvt.u16.u32 	%rs12903, %r9364;
	bfe.u32 	%r9365, %r9360, 24, 8;
	cvt.u16.u32 	%rs12902, %r9365;
	bfe.u32 	%r9366, %r9361, 0, 8;
	cvt.u16.u32 	%rs12901, %r9366;
	bfe.u32 	%r9367, %r9361, 8, 8;
	cvt.u16.u32 	%rs12900, %r9367;
	bfe.u32 	%r9368, %r9361, 16, 8;
	cvt.u16.u32 	%rs12899, %r9368;
	bfe.u32 	%r9369, %r9361, 24, 8;
	cvt.u16.u32 	%rs12898, %r9369;
	ld.local.v2.b32 	{%r9370, %r9371}, [%rd3+192];
	bfe.u32 	%r9372, %r9370, 0, 8;
	cvt.u16.u32 	%rs12897, %r9372;
	bfe.u32 	%r9373, %r9370, 8, 8;
	cvt.u16.u32 	%rs12896, %r9373;
	bfe.u32 	%r9374, %r9370, 16, 8;
	cvt.u16.u32 	%rs12895, %r9374;
	bfe.u32 	%r9375, %r9370, 24, 8;
	cvt.u16.u32 	%rs12894, %r9375;
	bfe.u32 	%r9376, %r9371, 0, 8;
	cvt.u16.u32 	%rs12893, %r9376;
	bfe.u32 	%r9377, %r9371, 8, 8;
	cvt.u16.u32 	%rs12892, %r9377;
	bfe.u32 	%r9378, %r9371, 16, 8;
	cvt.u16.u32 	%rs12891, %r9378;
	bfe.u32 	%r9379, %r9371, 24, 8;
	cvt.u16.u32 	%rs12890, %r9379;
	ld.local.v2.b32 	{%r9380, %r9381}, [%rd3+200];
	bfe.u32 	%r9382, %r9380, 0, 8;
	cvt.u16.u32 	%rs12889, %r9382;
	bfe.u32 	%r9383, %r9380, 8, 8;
	cvt.u16.u32 	%rs12888, %r9383;
	bfe.u32 	%r9384, %r9380, 16, 8;
	cvt.u16.u32 	%rs12887, %r9384;
	bfe.u32 	%r9385, %r9380, 24, 8;
	cvt.u16.u32 	%rs12886, %r9385;
	bfe.u32 	%r9386, %r9381, 0, 8;
	cvt.u16.u32 	%rs12885, %r9386;
	bfe.u32 	%r9387, %r9381, 8, 8;
	cvt.u16.u32 	%rs12884, %r9387;
	bfe.u32 	%r9388, %r9381, 16, 8;
	cvt.u16.u32 	%rs12883, %r9388;
	bfe.u32 	%r9389, %r9381, 24, 8;
	cvt.u16.u32 	%rs12882, %r9389;
	ld.local.v2.b32 	{%r9390, %r9391}, [%rd3+208];
	bfe.u32 	%r9392, %r9390, 0, 8;
	cvt.u16.u32 	%rs12881, %r9392;
	bfe.u32 	%r9393, %r9390, 8, 8;
	cvt.u16.u32 	%rs12880, %r9393;
	bfe.u32 	%r9394, %r9390, 16, 8;
	cvt.u16.u32 	%rs12879, %r9394;
	bfe.u32 	%r9395, %r9390, 24, 8;
	cvt.u16.u32 	%rs12878, %r9395;
	bfe.u32 	%r9396, %r9391, 0, 8;
	cvt.u16.u32 	%rs12877, %r9396;
	bfe.u32 	%r9397, %r9391, 8, 8;
	cvt.u16.u32 	%rs12876, %r9397;
	bfe.u32 	%r9398, %r9391, 16, 8;
	cvt.u16.u32 	%rs12875, %r9398;
	bfe.u32 	%r9399, %r9391, 24, 8;
	cvt.u16.u32 	%rs12874, %r9399;
	ld.local.v2.b32 	{%r9400, %r9401}, [%rd3+216];
	bfe.u32 	%r9402, %r9400, 0, 8;
	cvt.u16.u32 	%rs12873, %r9402;
	bfe.u32 	%r9403, %r9400, 8, 8;
	cvt.u16.u32 	%rs12872, %r9403;
	bfe.u32 	%r9404, %r9400, 16, 8;
	cvt.u16.u32 	%rs12871, %r9404;
	bfe.u32 	%r9405, %r9400, 24, 8;
	cvt.u16.u32 	%rs12870, %r9405;
	bfe.u32 	%r9406, %r9401, 0, 8;
	cvt.u16.u32 	%rs12869, %r9406;
	bfe.u32 	%r9407, %r9401, 8, 8;
	cvt.u16.u32 	%rs12868, %r9407;
	bfe.u32 	%r9408, %r9401, 16, 8;
	cvt.u16.u32 	%rs12867, %r9408;
	bfe.u32 	%r9409, %r9401, 24, 8;
	cvt.u16.u32 	%rs12866, %r9409;
	ld.local.v2.b32 	{%r9410, %r9411}, [%rd3+224];
	bfe.u32 	%r9412, %r9410, 0, 8;
	cvt.u16.u32 	%rs12865, %r9412;
	bfe.u32 	%r9413, %r9410, 8, 8;
	cvt.u16.u32 	%rs12864, %r9413;
	bfe.u32 	%r9414, %r9410, 16, 8;
	cvt.u16.u32 	%rs12863, %r9414;
	bfe.u32 	%r9415, %r9410, 24, 8;
	cvt.u16.u32 	%rs12862, %r9415;
	bfe.u32 	%r9416, %r9411, 0, 8;
	cvt.u16.u32 	%rs12861, %r9416;
	bfe.u32 	%r9417, %r9411, 8, 8;
	cvt.u16.u32 	%rs12860, %r9417;
	bfe.u32 	%r9418, %r9411, 16, 8;
	cvt.u16.u32 	%rs12859, %r9418;
	bfe.u32 	%r9419, %r9411, 24, 8;
	cvt.u16.u32 	%rs12858, %r9419;
	ld.local.v2.b32 	{%r9420, %r9421}, [%rd3+232];
	bfe.u32 	%r9422, %r9420, 0, 8;
	cvt.u16.u32 	%rs12857, %r9422;
	bfe.u32 	%r9423, %r9420, 8, 8;
	cvt.u16.u32 	%rs12856, %r9423;
	bfe.u32 	%r9424, %r9420, 16, 8;
	cvt.u16.u32 	%rs12855, %r9424;
	bfe.u32 	%r9425, %r9420, 24, 8;
	cvt.u16.u32 	%rs12854, %r9425;
	bfe.u32 	%r9426, %r9421, 0, 8;
	cvt.u16.u32 	%rs12853, %r9426;
	bfe.u32 	%r9427, %r9421, 8, 8;
	cvt.u16.u32 	%rs12852, %r9427;
	bfe.u32 	%r9428, %r9421, 16, 8;
	cvt.u16.u32 	%rs12851, %r9428;
	bfe.u32 	%r9429, %r9421, 24, 8;
	cvt.u16.u32 	%rs12850, %r9429;
	ld.local.v2.b32 	{%r9430, %r9431}, [%rd3+240];
	bfe.u32 	%r9432, %r9430, 0, 8;
	cvt.u16.u32 	%rs12849, %r9432;
	bfe.u32 	%r9433, %r9430, 8, 8;
	cvt.u16.u32 	%rs12848, %r9433;
	bfe.u32 	%r9434, %r9430, 16, 8;
	cvt.u16.u32 	%rs12847, %r9434;
	bfe.u32 	%r9435, %r9430, 24, 8;
	cvt.u16.u32 	%rs12846, %r9435;
	bfe.u32 	%r9436, %r9431, 0, 8;
	cvt.u16.u32 	%rs12845, %r9436;
	bfe.u32 	%r9437, %r9431, 8, 8;
	cvt.u16.u32 	%rs12844, %r9437;
	bfe.u32 	%r9438, %r9431, 16, 8;
	cvt.u16.u32 	%rs12843, %r9438;
	bfe.u32 	%r9439, %r9431, 24, 8;
	cvt.u16.u32 	%rs12842, %r9439;
	ld.local.v2.b32 	{%r9440, %r9441}, [%rd3+248];
	bfe.u32 	%r9442, %r9440, 0, 8;
	cvt.u16.u32 	%rs12841, %r9442;
	bfe.u32 	%r9443, %r9440, 8, 8;
	cvt.u16.u32 	%rs12840, %r9443;
	bfe.u32 	%r9444, %r9440, 16, 8;
	cvt.u16.u32 	%rs12839, %r9444;
	bfe.u32 	%r9445, %r9440, 24, 8;
	cvt.u16.u32 	%rs12838, %r9445;
	bfe.u32 	%r9446, %r9441, 0, 8;
	cvt.u16.u32 	%rs12837, %r9446;
	bfe.u32 	%r9447, %r9441, 8, 8;
	cvt.u16.u32 	%rs12836, %r9447;
	bfe.u32 	%r9448, %r9441, 16, 8;
	cvt.u16.u32 	%rs12835, %r9448;
	bfe.u32 	%r9449, %r9441, 24, 8;
	cvt.u16.u32 	%rs12834, %r9449;
	ld.local.v2.b32 	{%r9450, %r9451}, [%rd3+256];
	bfe.u32 	%r9452, %r9450, 0, 8;
	cvt.u16.u32 	%rs12833, %r9452;
	bfe.u32 	%r9453, %r9450, 8, 8;
	cvt.u16.u32 	%rs12832, %r9453;
	bfe.u32 	%r9454, %r9450, 16, 8;
	cvt.u16.u32 	%rs12831, %r9454;
	bfe.u32 	%r9455, %r9450, 24, 8;
	cvt.u16.u32 	%rs12830, %r9455;
	bfe.u32 	%r9456, %r9451, 0, 8;
	cvt.u16.u32 	%rs12829, %r9456;
	bfe.u32 	%r9457, %r9451, 8, 8;
	cvt.u16.u32 	%rs12828, %r9457;
	bfe.u32 	%r9458, %r9451, 16, 8;
	cvt.u16.u32 	%rs12827, %r9458;
	bfe.u32 	%r9459, %r9451, 24, 8;
	cvt.u16.u32 	%rs12826, %r9459;
	ld.local.v2.b32 	{%r9460, %r9461}, [%rd3+264];
	bfe.u32 	%r9462, %r9460, 0, 8;
	cvt.u16.u32 	%rs12825, %r9462;
	bfe.u32 	%r9463, %r9460, 8, 8;
	cvt.u16.u32 	%rs12824, %r9463;
	bfe.u32 	%r9464, %r9460, 16, 8;
	cvt.u16.u32 	%rs12823, %r9464;
	bfe.u32 	%r9465, %r9460, 24, 8;
	cvt.u16.u32 	%rs12822, %r9465;
	bfe.u32 	%r9466, %r9461, 0, 8;
	cvt.u16.u32 	%rs12821, %r9466;
	bfe.u32 	%r9467, %r9461, 8, 8;
	cvt.u16.u32 	%rs12820, %r9467;
	bfe.u32 	%r9468, %r9461, 16, 8;
	cvt.u16.u32 	%rs12819, %r9468;
	bfe.u32 	%r9469, %r9461, 24, 8;
	cvt.u16.u32 	%rs12818, %r9469;
$L__BB6_133:
	cvt.u32.u16 	%r9810, %rs13073;
	and.b32  	%r9811, %r9810, 255;
	and.b16  	%rs11866, %rs13072, 255;
	mul.wide.u16 	%r9812, %rs11866, 256;
	or.b32  	%r9813, %r9812, %r9811;
	cvt.u32.u16 	%r9814, %rs13071;
	shl.b32 	%r9815, %r9814, 16;
	and.b32  	%r9816, %r9815, 16711680;
	or.b32  	%r9817, %r9813, %r9816;
	cvt.u32.u16 	%r9818, %rs13070;
	shl.b32 	%r9819, %r9818, 24;
	or.b32  	%r9491, %r9817, %r9819;
	cvt.u32.u16 	%r9820, %rs13069;
	and.b32  	%r9821, %r9820, 255;
	and.b16  	%rs11867, %rs13068, 255;
	mul.wide.u16 	%r9822, %rs11867, 256;
	or.b32  	%r9823, %r9822, %r9821;
	cvt.u32.u16 	%r9824, %rs13067;
	shl.b32 	%r9825, %r9824, 16;
	and.b32  	%r9826, %r9825, 16711680;
	or.b32  	%r9827, %r9823, %r9826;
	cvt.u32.u16 	%r9828, %rs13066;
	shl.b32 	%r9829, %r9828, 24;
	or.b32  	%r9496, %r9827, %r9829;
	cvt.u32.u16 	%r9830, %rs13065;
	and.b32  	%r9831, %r9830, 255;
	and.b16  	%rs11868, %rs13064, 255;
	mul.wide.u16 	%r9832, %rs11868, 256;
	or.b32  	%r9833, %r9832, %r9831;
	cvt.u32.u16 	%r9834, %rs13063;
	shl.b32 	%r9835, %r9834, 16;
	and.b32  	%r9836, %r9835, 16711680;
	or.b32  	%r9837, %r9833, %r9836;
	cvt.u32.u16 	%r9838, %rs13062;
	shl.b32 	%r9839, %r9838, 24;
	or.b32  	%r9501, %r9837, %r9839;
	cvt.u32.u16 	%r9840, %rs13061;
	and.b32  	%r9841, %r9840, 255;
	and.b16  	%rs11869, %rs13060, 255;
	mul.wide.u16 	%r9842, %rs11869, 256;
	or.b32  	%r9843, %r9842, %r9841;
	cvt.u32.u16 	%r9844, %rs13059;
	shl.b32 	%r9845, %r9844, 16;
	and.b32  	%r9846, %r9845, 16711680;
	or.b32  	%r9847, %r9843, %r9846;
	cvt.u32.u16 	%r9848, %rs13058;
	shl.b32 	%r9849, %r9848, 24;
	or.b32  	%r9506, %r9847, %r9849;
	cvt.u32.u16 	%r9850, %rs13057;
	and.b32  	%r9851, %r9850, 255;
	and.b16  	%rs11870, %rs13056, 255;
	mul.wide.u16 	%r9852, %rs11870, 256;
	or.b32  	%r9853, %r9852, %r9851;
	cvt.u32.u16 	%r9854, %rs13055;
	shl.b32 	%r9855, %r9854, 16;
	and.b32  	%r9856, %r9855, 16711680;
	or.b32  	%r9857, %r9853, %r9856;
	cvt.u32.u16 	%r9858, %rs13054;
	shl.b32 	%r9859, %r9858, 24;
	or.b32  	%r9511, %r9857, %r9859;
	cvt.u32.u16 	%r9860, %rs13053;
	and.b32  	%r9861, %r9860, 255;
	and.b16  	%rs11871, %rs13052, 255;
	mul.wide.u16 	%r9862, %rs11871, 256;
	or.b32  	%r9863, %r9862, %r9861;
	cvt.u32.u16 	%r9864, %rs13051;
	shl.b32 	%r9865, %r9864, 16;
	and.b32  	%r9866, %r9865, 16711680;
	or.b32  	%r9867, %r9863, %r9866;
	cvt.u32.u16 	%r9868, %rs13050;
	shl.b32 	%r9869, %r9868, 24;
	or.b32  	%r9516, %r9867, %r9869;
	cvt.u32.u16 	%r9870, %rs13049;
	and.b32  	%r9871, %r9870, 255;
	and.b16  	%rs11872, %rs13048, 255;
	mul.wide.u16 	%r9872, %rs11872, 256;
	or.b32  	%r9873, %r9872, %r9871;
	cvt.u32.u16 	%r9874, %rs13047;
	shl.b32 	%r9875, %r9874, 16;
	and.b32  	%r9876, %r9875, 16711680;
	or.b32  	%r9877, %r9873, %r9876;
	cvt.u32.u16 	%r9878, %rs13046;
	shl.b32 	%r9879, %r9878, 24;
	or.b32  	%r9521, %r9877, %r9879;
	cvt.u32.u16 	%r9880, %rs13045;
	and.b32  	%r9881, %r9880, 255;
	and.b16  	%rs11873, %rs13044, 255;
	mul.wide.u16 	%r9882, %rs11873, 256;
	or.b32  	%r9883, %r9882, %r9881;
	cvt.u32.u16 	%r9884, %rs13043;
	shl.b32 	%r9885, %r9884, 16;
	and.b32  	%r9886, %r9885, 16711680;
	or.b32  	%r9887, %r9883, %r9886;
	cvt.u32.u16 	%r9888, %rs13042;
	shl.b32 	%r9889, %r9888, 24;
	or.b32  	%r9526, %r9887, %r9889;
	cvt.u32.u16 	%r9890, %rs13041;
	and.b32  	%r9891, %r9890, 255;
	and.b16  	%rs11874, %rs13040, 255;
	mul.wide.u16 	%r9892, %rs11874, 256;
	or.b32  	%r9893, %r9892, %r9891;
	cvt.u32.u16 	%r9894, %rs13039;
	shl.b32 	%r9895, %r9894, 16;
	and.b32  	%r9896, %r9895, 16711680;
	or.b32  	%r9897, %r9893, %r9896;
	cvt.u32.u16 	%r9898, %rs13038;
	shl.b32 	%r9899, %r9898, 24;
	or.b32  	%r9531, %r9897, %r9899;
	cvt.u32.u16 	%r9900, %rs13037;
	and.b32  	%r9901, %r9900, 255;
	and.b16  	%rs11875, %rs13036, 255;
	mul.wide.u16 	%r9902, %rs11875, 256;
	or.b32  	%r9903, %r9902, %r9901;
	cvt.u32.u16 	%r9904, %rs13035;
	shl.b32 	%r9905, %r9904, 16;
	and.b32  	%r9906, %r9905, 16711680;
	or.b32  	%r9907, %r9903, %r9906;
	cvt.u32.u16 	%r9908, %rs13034;
	shl.b32 	%r9909, %r9908, 24;
	or.b32  	%r9536, %r9907, %r9909;
	cvt.u32.u16 	%r9910, %rs13033;
	and.b32  	%r9911, %r9910, 255;
	and.b16  	%rs11876, %rs13032, 255;
	mul.wide.u16 	%r9912, %rs11876, 256;
	or.b32  	%r9913, %r9912, %r9911;
	cvt.u32.u16 	%r9914, %rs13031;
	shl.b32 	%r9915, %r9914, 16;
	and.b32  	%r9916, %r9915, 16711680;
	or.b32  	%r9917, %r9913, %r9916;
	cvt.u32.u16 	%r9918, %rs13030;
	shl.b32 	%r9919, %r9918, 24;
	or.b32  	%r9541, %r9917, %r9919;
	cvt.u32.u16 	%r9920, %rs13029;
	and.b32  	%r9921, %r9920, 255;
	and.b16  	%rs11877, %rs13028, 255;
	mul.wide.u16 	%r9922, %rs11877, 256;
	or.b32  	%r9923, %r9922, %r9921;
	cvt.u32.u16 	%r9924, %rs13027;
	shl.b32 	%r9925, %r9924, 16;
	and.b32  	%r9926, %r9925, 16711680;
	or.b32  	%r9927, %r9923, %r9926;
	cvt.u32.u16 	%r9928, %rs13026;
	shl.b32 	%r9929, %r9928, 24;
	or.b32  	%r9546, %r9927, %r9929;
	cvt.u32.u16 	%r9930, %rs13025;
	and.b32  	%r9931, %r9930, 255;
	and.b16  	%rs11878, %rs13024, 255;
	mul.wide.u16 	%r9932, %rs11878, 256;
	or.b32  	%r9933, %r9932, %r9931;
	cvt.u32.u16 	%r9934, %rs13023;
	shl.b32 	%r9935, %r9934, 16;
	and.b32  	%r9936, %r9935, 16711680;
	or.b32  	%r9937, %r9933, %r9936;
	cvt.u32.u16 	%r9938, %rs13022;
	shl.b32 	%r9939, %r9938, 24;
	or.b32  	%r9551, %r9937, %r9939;
	cvt.u32.u16 	%r9940, %rs13021;
	and.b32  	%r9941, %r9940, 255;
	and.b16  	%rs11879, %rs13020, 255;
	mul.wide.u16 	%r9942, %rs11879, 256;
	or.b32  	%r9943, %r9942, %r9941;
	cvt.u32.u16 	%r9944, %rs13019;
	shl.b32 	%r9945, %r9944, 16;
	and.b32  	%r9946, %r9945, 16711680;
	or.b32  	%r9947, %r9943, %r9946;
	cvt.u32.u16 	%r9948, %rs13018;
	shl.b32 	%r9949, %r9948, 24;
	or.b32  	%r9556, %r9947, %r9949;
	cvt.u32.u16 	%r9950, %rs13017;
	and.b32  	%r9951, %r9950, 255;
	and.b16  	%rs11880, %rs13016, 255;
	mul.wide.u16 	%r9952, %rs11880, 256;
	or.b32  	%r9953, %r9952, %r9951;
	cvt.u32.u16 	%r9954, %rs13015;
	shl.b32 	%r9955, %r9954, 16;
	and.b32  	%r9956, %r9955, 16711680;
	or.b32  	%r9957, %r9953, %r9956;
	cvt.u32.u16 	%r9958, %rs13014;
	shl.b32 	%r9959, %r9958, 24;
	or.b32  	%r9561, %r9957, %r9959;
	cvt.u32.u16 	%r9960, %rs13013;
	and.b32  	%r9961, %r9960, 255;
	and.b16  	%rs11881, %rs13012, 255;
	mul.wide.u16 	%r9962, %rs11881, 256;
	or.b32  	%r9963, %r9962, %r9961;
	cvt.u32.u16 	%r9964, %rs13011;
	shl.b32 	%r9965, %r9964, 16;
	and.b32  	%r9966, %r9965, 16711680;
	or.b32  	%r9967, %r9963, %r9966;
	cvt.u32.u16 	%r9968, %rs13010;
	shl.b32 	%r9969, %r9968, 24;
	or.b32  	%r9566, %r9967, %r9969;
	cvt.u32.u16 	%r9970, %rs13009;
	and.b32  	%r9971, %r9970, 255;
	and.b16  	%rs11882, %rs13008, 255;
	mul.wide.u16 	%r9972, %rs11882, 256;
	or.b32  	%r9973, %r9972, %r9971;
	cvt.u32.u16 	%r9974, %rs13007;
	shl.b32 	%r9975, %r9974, 16;
	and.b32  	%r9976, %r9975, 16711680;
	or.b32  	%r9977, %r9973, %r9976;
	cvt.u32.u16 	%r9978, %rs13006;
	shl.b32 	%r9979, %r9978, 24;
	or.b32  	%r9571, %r9977, %r9979;
	cvt.u32.u16 	%r9980, %rs13005;
	and.b32  	%r9981, %r9980, 255;
	and.b16  	%rs11883, %rs13004, 255;
	mul.wide.u16 	%r9982, %rs11883, 256;
	or.b32  	%r9983, %r9982, %r9981;
	cvt.u32.u16 	%r9984, %rs13003;
	shl.b32 	%r9985, %r9984, 16;
	and.b32  	%r9986, %r9985, 16711680;
	or.b32  	%r9987, %r9983, %r9986;
	cvt.u32.u16 	%r9988, %rs13002;
	shl.b32 	%r9989, %r9988, 24;
	or.b32  	%r9576, %r9987, %r9989;
	cvt.u32.u16 	%r9990, %rs13001;
	and.b32  	%r9991, %r9990, 255;
	and.b16  	%rs11884, %rs13000, 255;
	mul.wide.u16 	%r9992, %rs11884, 256;
	or.b32  	%r9993, %r9992, %r9991;
	cvt.u32.u16 	%r9994, %rs12999;
	shl.b32 	%r9995, %r9994, 16;
	and.b32  	%r9996, %r9995, 16711680;
	or.b32  	%r9997, %r9993, %r9996;
	cvt.u32.u16 	%r9998, %rs12998;
	shl.b32 	%r9999, %r9998, 24;
	or.b32  	%r9581, %r9997, %r9999;
	cvt.u32.u16 	%r10000, %rs12997;
	and.b32  	%r10001, %r10000, 255;
	and.b16  	%rs11885, %rs12996, 255;
	mul.wide.u16 	%r10002, %rs11885, 256;
	or.b32  	%r10003, %r10002, %r10001;
	cvt.u32.u16 	%r10004, %rs12995;
	shl.b32 	%r10005, %r10004, 16;
	and.b32  	%r10006, %r10005, 16711680;
	or.b32  	%r10007, %r10003, %r10006;
	cvt.u32.u16 	%r10008, %rs12994;
	shl.b32 	%r10009, %r10008, 24;
	or.b32  	%r9586, %r10007, %r10009;
	cvt.u32.u16 	%r10010, %rs12993;
	and.b32  	%r10011, %r10010, 255;
	and.b16  	%rs11886, %rs12992, 255;
	mul.wide.u16 	%r10012, %rs11886, 256;
	or.b32  	%r10013, %r10012, %r10011;
	cvt.u32.u16 	%r10014, %rs12991;
	shl.b32 	%r10015, %r10014, 16;
	and.b32  	%r10016, %r10015, 16711680;
	or.b32  	%r10017, %r10013, %r10016;
	cvt.u32.u16 	%r10018, %rs12990;
	shl.b32 	%r10019, %r10018, 24;
	or.b32  	%r9591, %r10017, %r10019;
	cvt.u32.u16 	%r10020, %rs12989;
	and.b32  	%r10021, %r10020, 255;
	and.b16  	%rs11887, %rs12988, 255;
	mul.wide.u16 	%r10022, %rs11887, 256;
	or.b32  	%r10023, %r10022, %r10021;
	cvt.u32.u16 	%r10024, %rs12987;
	shl.b32 	%r10025, %r10024, 16;
	and.b32  	%r10026, %r10025, 16711680;
	or.b32  	%r10027, %r10023, %r10026;
	cvt.u32.u16 	%r10028, %rs12986;
	shl.b32 	%r10029, %r10028, 24;
	or.b32  	%r9596, %r10027, %r10029;
	cvt.u32.u16 	%r10030, %rs12985;
	and.b32  	%r10031, %r10030, 255;
	and.b16  	%rs11888, %rs12984, 255;
	mul.wide.u16 	%r10032, %rs11888, 256;
	or.b32  	%r10033, %r10032, %r10031;
	cvt.u32.u16 	%r10034, %rs12983;
	shl.b32 	%r10035, %r10034, 16;
	and.b32  	%r10036, %r10035, 16711680;
	or.b32  	%r10037, %r10033, %r10036;
	cvt.u32.u16 	%r10038, %rs12982;
	shl.b32 	%r10039, %r10038, 24;
	or.b32  	%r9601, %r10037, %r10039;
	cvt.u32.u16 	%r10040, %rs12981;
	and.b32  	%r10041, %r10040, 255;
	and.b16  	%rs11889, %rs12980, 255;
	mul.wide.u16 	%r10042, %rs11889, 256;
	or.b32  	%r10043, %r10042, %r10041;
	cvt.u32.u16 	%r10044, %rs12979;
	shl.b32 	%r10045, %r10044, 16;
	and.b32  	%r10046, %r10045, 16711680;
	or.b32  	%r10047, %r10043, %r10046;
	cvt.u32.u16 	%r10048, %rs12978;
	shl.b32 	%r10049, %r10048, 24;
	or.b32  	%r9606, %r10047, %r10049;
	cvt.u32.u16 	%r10050, %rs12977;
	and.b32  	%r10051, %r10050, 255;
	and.b16  	%rs11890, %rs12976, 255;
	mul.wide.u16 	%r10052, %rs11890, 256;
	or.b32  	%r10053, %r10052, %r10051;
	cvt.u32.u16 	%r10054, %rs12975;
	shl.b32 	%r10055, %r10054, 16;
	and.b32  	%r10056, %r10055, 16711680;
	or.b32  	%r10057, %r10053, %r10056;
	cvt.u32.u16 	%r10058, %rs12974;
	shl.b32 	%r10059, %r10058, 24;
	or.b32  	%r9611, %r10057, %r10059;
	cvt.u32.u16 	%r10060, %rs12973;
	and.b32  	%r10061, %r10060, 255;
	and.b16  	%rs11891, %rs12972, 255;
	mul.wide.u16 	%r10062, %rs11891, 256;
	or.b32  	%r10063, %r10062, %r10061;
	cvt.u32.u16 	%r10064, %rs12971;
	shl.b32 	%r10065, %r10064, 16;
	and.b32  	%r10066, %r10065, 16711680;
	or.b32  	%r10067, %r10063, %r10066;
	cvt.u32.u16 	%r10068, %rs12970;
	shl.b32 	%r10069, %r10068, 24;
	or.b32  	%r9616, %r10067, %r10069;
	cvt.u32.u16 	%r10070, %rs12969;
	and.b32  	%r10071, %r10070, 255;
	and.b16  	%rs11892, %rs12968, 255;
	mul.wide.u16 	%r10072, %rs11892, 256;
	or.b32  	%r10073, %r10072, %r10071;
	cvt.u32.u16 	%r10074, %rs12967;
	shl.b32 	%r10075, %r10074, 16;
	and.b32  	%r10076, %r10075, 16711680;
	or.b32  	%r10077, %r10073, %r10076;
	cvt.u32.u16 	%r10078, %rs12966;
	shl.b32 	%r10079, %r10078, 24;
	or.b32  	%r9621, %r10077, %r10079;
	cvt.u32.u16 	%r10080, %rs12965;
	and.b32  	%r10081, %r10080, 255;
	and.b16  	%rs11893, %rs12964, 255;
	mul.wide.u16 	%r10082, %rs11893, 256;
	or.b32  	%r10083, %r10082, %r10081;
	cvt.u32.u16 	%r10084, %rs12963;
	shl.b32 	%r10085, %r10084, 16;
	and.b32  	%r10086, %r10085, 16711680;
	or.b32  	%r10087, %r10083, %r10086;
	cvt.u32.u16 	%r10088, %rs12962;
	shl.b32 	%r10089, %r10088, 24;
	or.b32  	%r9626, %r10087, %r10089;
	cvt.u32.u16 	%r10090, %rs12961;
	and.b32  	%r10091, %r10090, 255;
	and.b16  	%rs11894, %rs12960, 255;
	mul.wide.u16 	%r10092, %rs11894, 256;
	or.b32  	%r10093, %r10092, %r10091;
	cvt.u32.u16 	%r10094, %rs12959;
	shl.b32 	%r10095, %r10094, 16;
	and.b32  	%r10096, %r10095, 16711680;
	or.b32  	%r10097, %r10093, %r10096;
	cvt.u32.u16 	%r10098, %rs12958;
	shl.b32 	%r10099, %r10098, 24;
	or.b32  	%r9631, %r10097, %r10099;
	cvt.u32.u16 	%r10100, %rs12957;
	and.b32  	%r10101, %r10100, 255;
	and.b16  	%rs11895, %rs12956, 255;
	mul.wide.u16 	%r10102, %rs11895, 256;
	or.b32  	%r10103, %r10102, %r10101;
	cvt.u32.u16 	%r10104, %rs12955;
	shl.b32 	%r10105, %r10104, 16;
	and.b32  	%r10106, %r10105, 16711680;
	or.b32  	%r10107, %r10103, %r10106;
	cvt.u32.u16 	%r10108, %rs12954;
	shl.b32 	%r10109, %r10108, 24;
	or.b32  	%r9636, %r10107, %r10109;
	cvt.u32.u16 	%r10110, %rs12953;
	and.b32  	%r10111, %r10110, 255;
	and.b16  	%rs11896, %rs12952, 255;
	mul.wide.u16 	%r10112, %rs11896, 256;
	or.b32  	%r10113, %r10112, %r10111;
	cvt.u32.u16 	%r10114, %rs12951;
	shl.b32 	%r10115, %r10114, 16;
	and.b32  	%r10116, %r10115, 16711680;
	or.b32  	%r10117, %r10113, %r10116;
	cvt.u32.u16 	%r10118, %rs12950;
	shl.b32 	%r10119, %r10118, 24;
	or.b32  	%r9641, %r10117, %r10119;
	cvt.u32.u16 	%r10120, %rs12949;
	and.b32  	%r10121, %r10120, 255;
	and.b16  	%rs11897, %rs12948, 255;
	mul.wide.u16 	%r10122, %rs11897, 256;
	or.b32  	%r10123, %r10122, %r10121;
	cvt.u32.u16 	%r10124, %rs12947;
	shl.b32 	%r10125, %r10124, 16;
	and.b32  	%r10126, %r10125, 16711680;
	or.b32  	%r10127, %r10123, %r10126;
	cvt.u32.u16 	%r10128, %rs12946;
	shl.b32 	%r10129, %r10128, 24;
	or.b32  	%r9646, %r10127, %r10129;
	cvt.u32.u16 	%r10130, %rs12945;
	and.b32  	%r10131, %r10130, 255;
	and.b16  	%rs11898, %rs12944, 255;
	mul.wide.u16 	%r10132, %rs11898, 256;
	or.b32  	%r10133, %r10132, %r10131;
	cvt.u32.u16 	%r10134, %rs12943;
	shl.b32 	%r10135, %r10134, 16;
	and.b32  	%r10136, %r10135, 16711680;
	or.b32  	%r10137, %r10133, %r10136;
	cvt.u32.u16 	%r10138, %rs12942;
	shl.b32 	%r10139, %r10138, 24;
	or.b32  	%r9651, %r10137, %r10139;
	cvt.u32.u16 	%r10140, %rs12941;
	and.b32  	%r10141, %r10140, 255;
	and.b16  	%rs11899, %rs12940, 255;
	mul.wide.u16 	%r10142, %rs11899, 256;
	or.b32  	%r10143, %r10142, %r10141;
	cvt.u32.u16 	%r10144, %rs12939;
	shl.b32 	%r10145, %r10144, 16;
	and.b32  	%r10146, %r10145, 16711680;
	or.b32  	%r10147, %r10143, %r10146;
	cvt.u32.u16 	%r10148, %rs12938;
	shl.b32 	%r10149, %r10148, 24;
	or.b32  	%r9656, %r10147, %r10149;
	cvt.u32.u16 	%r10150, %rs12937;
	and.b32  	%r10151, %r10150, 255;
	and.b16  	%rs11900, %rs12936, 255;
	mul.wide.u16 	%r10152, %rs11900, 256;
	or.b32  	%r10153, %r10152, %r10151;
	cvt.u32.u16 	%r10154, %rs12935;
	shl.b32 	%r10155, %r10154, 16;
	and.b32  	%r10156, %r10155, 16711680;
	or.b32  	%r10157, %r10153, %r10156;
	cvt.u32.u16 	%r10158, %rs12934;
	shl.b32 	%r10159, %r10158, 24;
	or.b32  	%r9661, %r10157, %r10159;
	cvt.u32.u16 	%r10160, %rs12933;
	and.b32  	%r10161, %r10160, 255;
	and.b16  	%rs11901, %rs12932, 255;
	mul.wide.u16 	%r10162, %rs11901, 256;
	or.b32  	%r10163, %r10162, %r10161;
	cvt.u32.u16 	%r10164, %rs12931;
	shl.b32 	%r10165, %r10164, 16;
	and.b32  	%r10166, %r10165, 16711680;
	or.b32  	%r10167, %r10163, %r10166;
	cvt.u32.u16 	%r10168, %rs12930;
	shl.b32 	%r10169, %r10168, 24;
	or.b32  	%r9666, %r10167, %r10169;
	cvt.u32.u16 	%r10170, %rs12929;
	and.b32  	%r10171, %r10170, 255;
	and.b16  	%rs11902, %rs12928, 255;
	mul.wide.u16 	%r10172, %rs11902, 256;
	or.b32  	%r10173, %r10172, %r10171;
	cvt.u32.u16 	%r10174, %rs12927;
	shl.b32 	%r10175, %r10174, 16;
	and.b32  	%r10176, %r10175, 16711680;
	or.b32  	%r10177, %r10173, %r10176;
	cvt.u32.u16 	%r10178, %rs12926;
	shl.b32 	%r10179, %r10178, 24;
	or.b32  	%r9671, %r10177, %r10179;
	cvt.u32.u16 	%r10180, %rs12925;
	and.b32  	%r10181, %r10180, 255;
	and.b16  	%rs11903, %rs12924, 255;
	mul.wide.u16 	%r10182, %rs11903, 256;
	or.b32  	%r10183, %r10182, %r10181;
	cvt.u32.u16 	%r10184, %rs12923;
	shl.b32 	%r10185, %r10184, 16;
	and.b32  	%r10186, %r10185, 16711680;
	or.b32  	%r10187, %r10183, %r10186;
	cvt.u32.u16 	%r10188, %rs12922;
	shl.b32 	%r10189, %r10188, 24;
	or.b32  	%r9676, %r10187, %r10189;
	cvt.u32.u16 	%r10190, %rs12921;
	and.b32  	%r10191, %r10190, 255;
	and.b16  	%rs11904, %rs12920, 255;
	mul.wide.u16 	%r10192, %rs11904, 256;
	or.b32  	%r10193, %r10192, %r10191;
	cvt.u32.u16 	%r10194, %rs12919;
	shl.b32 	%r10195, %r10194, 16;
	and.b32  	%r10196, %r10195, 16711680;
	or.b32  	%r10197, %r10193, %r10196;
	cvt.u32.u16 	%r10198, %rs12918;
	shl.b32 	%r10199, %r10198, 24;
	or.b32  	%r9681, %r10197, %r10199;
	cvt.u32.u16 	%r10200, %rs12917;
	and.b32  	%r10201, %r10200, 255;
	and.b16  	%rs11905, %rs12916, 255;
	mul.wide.u16 	%r10202, %rs11905, 256;
	or.b32  	%r10203, %r10202, %r10201;
	cvt.u32.u16 	%r10204, %rs12915;
	shl.b32 	%r10205, %r10204, 16;
	and.b32  	%r10206, %r10205, 16711680;
	or.b32  	%r10207, %r10203, %r10206;
	cvt.u32.u16 	%r10208, %rs12914;
	shl.b32 	%r10209, %r10208, 24;
	or.b32  	%r9686, %r10207, %r10209;
	cvt.u32.u16 	%r10210, %rs12913;
	and.b32  	%r10211, %r10210, 255;
	and.b16  	%rs11906, %rs12912, 255;
	mul.wide.u16 	%r10212, %rs11906, 256;
	or.b32  	%r10213, %r10212, %r10211;
	cvt.u32.u16 	%r10214, %rs12911;
	shl.b32 	%r10215, %r10214, 16;
	and.b32  	%r10216, %r10215, 16711680;
	or.b32  	%r10217, %r10213, %r10216;
	cvt.u32.u16 	%r10218, %rs12910;
	shl.b32 	%r10219, %r10218, 24;
	or.b32  	%r9691, %r10217, %r10219;
	cvt.u32.u16 	%r10220, %rs12909;
	and.b32  	%r10221, %r10220, 255;
	and.b16  	%rs11907, %rs12908, 255;
	mul.wide.u16 	%r10222, %rs11907, 256;
	or.b32  	%r10223, %r10222, %r10221;
	cvt.u32.u16 	%r10224, %rs12907;
	shl.b32 	%r10225, %r10224, 16;
	and.b32  	%r10226, %r10225, 16711680;
	or.b32  	%r10227, %r10223, %r10226;
	cvt.u32.u16 	%r10228, %rs12906;
	shl.b32 	%r10229, %r10228, 24;
	or.b32  	%r9696, %r10227, %r10229;
	cvt.u32.u16 	%r10230, %rs12905;
	and.b32  	%r10231, %r10230, 255;
	and.b16  	%rs11908, %rs12904, 255;
	mul.wide.u16 	%r10232, %rs11908, 256;
	or.b32  	%r10233, %r10232, %r10231;
	cvt.u32.u16 	%r10234, %rs12903;
	shl.b32 	%r10235, %r10234, 16;
	and.b32  	%r10236, %r10235, 16711680;
	or.b32  	%r10237, %r10233, %r10236;
	cvt.u32.u16 	%r10238, %rs12902;
	shl.b32 	%r10239, %r10238, 24;
	or.b32  	%r9701, %r10237, %r10239;
	cvt.u32.u16 	%r10240, %rs12901;
	and.b32  	%r10241, %r10240, 255;
	and.b16  	%rs11909, %rs12900, 255;
	mul.wide.u16 	%r10242, %rs11909, 256;
	or.b32  	%r10243, %r10242, %r10241;
	cvt.u32.u16 	%r10244, %rs12899;
	shl.b32 	%r10245, %r10244, 16;
	and.b32  	%r10246, %r10245, 16711680;
	or.b32  	%r10247, %r10243, %r10246;
	cvt.u32.u16 	%r10248, %rs12898;
	shl.b32 	%r10249, %r10248, 24;
	or.b32  	%r9706, %r10247, %r10249;
	cvt.u32.u16 	%r10250, %rs12897;
	and.b32  	%r10251, %r10250, 255;
	and.b16  	%rs11910, %rs12896, 255;
	mul.wide.u16 	%r10252, %rs11910, 256;
	or.b32  	%r10253, %r10252, %r10251;
	cvt.u32.u16 	%r10254, %rs12895;
	shl.b32 	%r10255, %r10254, 16;
	and.b32  	%r10256, %r10255, 16711680;
	or.b32  	%r10257, %r10253, %r10256;
	cvt.u32.u16 	%r10258, %rs12894;
	shl.b32 	%r10259, %r10258, 24;
	or.b32  	%r9711, %r10257, %r10259;
	cvt.u32.u16 	%r10260, %rs12893;
	and.b32  	%r10261, %r10260, 255;
	and.b16  	%rs11911, %rs12892, 255;
	mul.wide.u16 	%r10262, %rs11911, 256;
	or.b32  	%r10263, %r10262, %r10261;
	cvt.u32.u16 	%r10264, %rs12891;
	shl.b32 	%r10265, %r10264, 16;
	and.b32  	%r10266, %r10265, 16711680;
	or.b32  	%r10267, %r10263, %r10266;
	cvt.u32.u16 	%r10268, %rs12890;
	shl.b32 	%r10269, %r10268, 24;
	or.b32  	%r9716, %r10267, %r10269;
	cvt.u32.u16 	%r10270, %rs12889;
	and.b32  	%r10271, %r10270, 255;
	and.b16  	%rs11912, %rs12888, 255;
	mul.wide.u16 	%r10272, %rs11912, 256;
	or.b32  	%r10273, %r10272, %r10271;
	cvt.u32.u16 	%r10274, %rs12887;
	shl.b32 	%r10275, %r10274, 16;
	and.b32  	%r10276, %r10275, 16711680;
	or.b32  	%r10277, %r10273, %r10276;
	cvt.u32.u16 	%r10278, %rs12886;
	shl.b32 	%r10279, %r10278, 24;
	or.b32  	%r9721, %r10277, %r10279;
	cvt.u32.u16 	%r10280, %rs12885;
	and.b32  	%r10281, %r10280, 255;
	and.b16  	%rs11913, %rs12884, 255;
	mul.wide.u16 	%r10282, %rs11913, 256;
	or.b32  	%r10283, %r10282, %r10281;
	cvt.u32.u16 	%r10284, %rs12883;
	shl.b32 	%r10285, %r10284, 16;
	and.b32  	%r10286, %r10285, 16711680;
	or.b32  	%r10287, %r10283, %r10286;
	cvt.u32.u16 	%r10288, %rs12882;
	shl.b32 	%r10289, %r10288, 24;
	or.b32  	%r9726, %r10287, %r10289;
	cvt.u32.u16 	%r10290, %rs12881;
	and.b32  	%r10291, %r10290, 255;
	and.b16  	%rs11914, %rs12880, 255;
	mul.wide.u16 	%r10292, %rs11914, 256;
	or.b32  	%r10293, %r10292, %r10291;
	cvt.u32.u16 	%r10294, %rs12879;
	shl.b32 	%r10295, %r10294, 16;
	and.b32  	%r10296, %r10295, 16711680;
	or.b32  	%r10297, %r10293, %r10296;
	cvt.u32.u16 	%r10298, %rs12878;
	shl.b32 	%r10299, %r10298, 24;
	or.b32  	%r9731, %r10297, %r10299;
	cvt.u32.u16 	%r10300, %rs12877;
	and.b32  	%r10301, %r10300, 255;
	and.b16  	%rs11915, %rs12876, 255;
	mul.wide.u16 	%r10302, %rs11915, 256;
	or.b32  	%r10303, %r10302, %r10301;
	cvt.u32.u16 	%r10304, %rs12875;
	shl.b32 	%r10305, %r10304, 16;
	and.b32  	%r10306, %r10305, 16711680;
	or.b32  	%r10307, %r10303, %r10306;
	cvt.u32.u16 	%r10308, %rs12874;
	shl.b32 	%r10309, %r10308, 24;
	or.b32  	%r9736, %r10307, %r10309;
	cvt.u32.u16 	%r10310, %rs12873;
	and.b32  	%r10311, %r10310, 255;
	and.b16  	%rs11916, %rs12872, 255;
	mul.wide.u16 	%r10312, %rs11916, 256;
	or.b32  	%r10313, %r10312, %r10311;
	cvt.u32.u16 	%r10314, %rs12871;
	shl.b32 	%r10315, %r10314, 16;
	and.b32  	%r10316, %r10315, 16711680;
	or.b32  	%r10317, %r10313, %r10316;
	cvt.u32.u16 	%r10318, %rs12870;
	shl.b32 	%r10319, %r10318, 24;
	or.b32  	%r9741, %r10317, %r10319;
	cvt.u32.u16 	%r10320, %rs12869;
	and.b32  	%r10321, %r10320, 255;
	and.b16  	%rs11917, %rs12868, 255;
	mul.wide.u16 	%r10322, %rs11917, 256;
	or.b32  	%r10323, %r10322, %r10321;
	cvt.u32.u16 	%r10324, %rs12867;
	shl.b32 	%r10325, %r10324, 16;
	and.b32  	%r10326, %r10325, 16711680;
	or.b32  	%r10327, %r10323, %r10326;
	cvt.u32.u16 	%r10328, %rs12866;
	shl.b32 	%r10329, %r10328, 24;
	or.b32  	%r9746, %r10327, %r10329;
	cvt.u32.u16 	%r10330, %rs12865;
	and.b32  	%r10331, %r10330, 255;
	and.b16  	%rs11918, %rs12864, 255;
	mul.wide.u16 	%r10332, %rs11918, 256;
	or.b32  	%r10333, %r10332, %r10331;
	cvt.u32.u16 	%r10334, %rs12863;
	shl.b32 	%r10335, %r10334, 16;
	and.b32  	%r10336, %r10335, 16711680;
	or.b32  	%r10337, %r10333, %r10336;
	cvt.u32.u16 	%r10338, %rs12862;
	shl.b32 	%r10339, %r10338, 24;
	or.b32  	%r9751, %r10337, %r10339;
	cvt.u32.u16 	%r10340, %rs12861;
	and.b32  	%r10341, %r10340, 255;
	and.b16  	%rs11919, %rs12860, 255;
	mul.wide.u16 	%r10342, %rs11919, 256;
	or.b32  	%r10343, %r10342, %r10341;
	cvt.u32.u16 	%r10344, %rs12859;
	shl.b32 	%r10345, %r10344, 16;
	and.b32  	%r10346, %r10345, 16711680;
	or.b32  	%r10347, %r10343, %r10346;
	cvt.u32.u16 	%r10348, %rs12858;
	shl.b32 	%r10349, %r10348, 24;
	or.b32  	%r9756, %r10347, %r10349;
	cvt.u32.u16 	%r10350, %rs12857;
	and.b32  	%r10351, %r10350, 255;
	and.b16  	%rs11920, %rs12856, 255;
	mul.wide.u16 	%r10352, %rs11920, 256;
	or.b32  	%r10353, %r10352, %r10351;
	cvt.u32.u16 	%r10354, %rs12855;
	shl.b32 	%r10355, %r10354, 16;
	and.b32  	%r10356, %r10355, 16711680;
	or.b32  	%r10357, %r10353, %r10356;
	cvt.u32.u16 	%r10358, %rs12854;
	shl.b32 	%r10359, %r10358, 24;
	or.b32  	%r9761, %r10357, %r10359;
	cvt.u32.u16 	%r10360, %rs12853;
	and.b32  	%r10361, %r10360, 255;
	and.b16  	%rs11921, %rs12852, 255;
	mul.wide.u16 	%r10362, %rs11921, 256;
	or.b32  	%r10363, %r10362, %r10361;
	cvt.u32.u16 	%r10364, %rs12851;
	shl.b32 	%r10365, %r10364, 16;
	and.b32  	%r10366, %r10365, 16711680;
	or.b32  	%r10367, %r10363, %r10366;
	cvt.u32.u16 	%r10368, %rs12850;
	shl.b32 	%r10369, %r10368, 24;
	or.b32  	%r9766, %r10367, %r10369;
	cvt.u32.u16 	%r10370, %rs12849;
	and.b32  	%r10371, %r10370, 255;
	and.b16  	%rs11922, %rs12848, 255;
	mul.wide.u16 	%r10372, %rs11922, 256;
	or.b32  	%r10373, %r10372, %r10371;
	cvt.u32.u16 	%r10374, %rs12847;
	shl.b32 	%r10375, %r10374, 16;
	and.b32  	%r10376, %r10375, 16711680;
	or.b32  	%r10377, %r10373, %r10376;
	cvt.u32.u16 	%r10378, %rs12846;
	shl.b32 	%r10379, %r10378, 24;
	or.b32  	%r9771, %r10377, %r10379;
	cvt.u32.u16 	%r10380, %rs12845;
	and.b32  	%r10381, %r10380, 255;
	and.b16  	%rs11923, %rs12844, 255;
	mul.wide.u16 	%r10382, %rs11923, 256;
	or.b32  	%r10383, %r10382, %r10381;
	cvt.u32.u16 	%r10384, %rs12843;
	shl.b32 	%r10385, %r10384, 16;
	and.b32  	%r10386, %r10385, 16711680;
	or.b32  	%r10387, %r10383, %r10386;
	cvt.u32.u16 	%r10388, %rs12842;
	shl.b32 	%r10389, %r10388, 24;
	or.b32  	%r9776, %r10387, %r10389;
	cvt.u32.u16 	%r10390, %rs12841;
	and.b32  	%r10391, %r10390, 255;
	and.b16  	%rs11924, %rs12840, 255;
	mul.wide.u16 	%r10392, %rs11924, 256;
	or.b32  	%r10393, %r10392, %r10391;
	cvt.u32.u16 	%r10394, %rs12839;
	shl.b32 	%r10395, %r10394, 16;
	and.b32  	%r10396, %r10395, 16711680;
	or.b32  	%r10397, %r10393, %r10396;
	cvt.u32.u16 	%r10398, %rs12838;
	shl.b32 	%r10399, %r10398, 24;
	or.b32  	%r9781, %r10397, %r10399;
	cvt.u32.u16 	%r10400, %rs12837;
	and.b32  	%r10401, %r10400, 255;
	and.b16  	%rs11925, %rs12836, 255;
	mul.wide.u16 	%r10402, %rs11925, 256;
	or.b32  	%r10403, %r10402, %r10401;
	cvt.u32.u16 	%r10404, %rs12835;
	shl.b32 	%r10405, %r10404, 16;
	and.b32  	%r10406, %r10405, 16711680;
	or.b32  	%r10407, %r10403, %r10406;
	cvt.u32.u16 	%r10408, %rs12834;
	shl.b32 	%r10409, %r10408, 24;
	or.b32  	%r9786, %r10407, %r10409;
	cvt.u32.u16 	%r10410, %rs12833;
	and.b32  	%r10411, %r10410, 255;
	and.b16  	%rs11926, %rs12832, 255;
	mul.wide.u16 	%r10412, %rs11926, 256;
	or.b32  	%r10413, %r10412, %r10411;
	cvt.u32.u16 	%r10414, %rs12831;
	shl.b32 	%r10415, %r10414, 16;
	and.b32  	%r10416, %r10415, 16711680;
	or.b32  	%r10417, %r10413, %r10416;
	cvt.u32.u16 	%r10418, %rs12830;
	shl.b32 	%r10419, %r10418, 24;
	or.b32  	%r9791, %r10417, %r10419;
	cvt.u32.u16 	%r10420, %rs12829;
	and.b32  	%r10421, %r10420, 255;
	and.b16  	%rs11927, %rs12828, 255;
	mul.wide.u16 	%r10422, %rs11927, 256;
	or.b32  	%r10423, %r10422, %r10421;
	cvt.u32.u16 	%r10424, %rs12827;
	shl.b32 	%r10425, %r10424, 16;
	and.b32  	%r10426, %r10425, 16711680;
	or.b32  	%r10427, %r10423, %r10426;
	cvt.u32.u16 	%r10428, %rs12826;
	shl.b32 	%r10429, %r10428, 24;
	or.b32  	%r9796, %r10427, %r10429;
	cvt.u32.u16 	%r10430, %rs12825;
	and.b32  	%r10431, %r10430, 255;
	and.b16  	%rs11928, %rs12824, 255;
	mul.wide.u16 	%r10432, %rs11928, 256;
	or.b32  	%r10433, %r10432, %r10431;
	cvt.u32.u16 	%r10434, %rs12823;
	shl.b32 	%r10435, %r10434, 16;
	and.b32  	%r10436, %r10435, 16711680;
	or.b32  	%r10437, %r10433, %r10436;
	cvt.u32.u16 	%r10438, %rs12822;
	shl.b32 	%r10439, %r10438, 24;
	or.b32  	%r9801, %r10437, %r10439;
	cvt.u32.u16 	%r10440, %rs12821;
	and.b32  	%r10441, %r10440, 255;
	and.b16  	%rs11929, %rs12820, 255;
	mul.wide.u16 	%r10442, %rs11929, 256;
	or.b32  	%r10443, %r10442, %r10441;
	cvt.u32.u16 	%r10444, %rs12819;
	shl.b32 	%r10445, %r10444, 16;
	and.b32  	%r10446, %r10445, 16711680;
	or.b32  	%r10447, %r10443, %r10446;
	cvt.u32.u16 	%r10448, %rs12818;
	shl.b32 	%r10449, %r10448, 24;
	or.b32  	%r9806, %r10447, %r10449;
	mov.b32 	%r9807, 16;
	mov.b32 	%r9808, 31;
	mov.b32 	%r9809, -1;
	// begin inline asm
	shfl.sync.down.b32 %r9470, %r27825, %r9807, %r9808, %r9809;
	// end inline asm
	// begin inline asm
	shfl.sync.down.b32 %r9475, %r9476, %r9807, %r9808, %r9809;
	// end inline asm
	mov.b64 	%rd506, %fd78;
	mov.b64 	{%r9481, %r9486}, %rd506;
	// begin inline asm
	shfl.sync.down.b32 %r9480, %r9481, %r9807, %r9808, %r9809;
	// end inline asm
	// begin inline asm
	shfl.sync.down.b32 %r9485, %r9486, %r9807, %r9808, %r9809;
	// end inline asm
	// begin inline asm
	shfl.sync.down.b32 %r9490, %r9491, %r9807, %r9808, %r9809;
	// end inline asm
	// begin inline asm
	shfl.sync.down.b32 %r9495, %r9496, %r9807, %r9808, %r9809;
	// end inline asm
	// begin inline asm
	shfl.sync.down.b32 %r9500, %r9501, %r9807, %r9808, %r9809;
	// end inline asm
	// begin inline asm
	shfl.sync.down.b32 %r9505, %r9506, %r9807, %r9808, %r9809;
	// end inline asm
	// begin inline asm
	shfl.sync.down.b32 %r9510, %r9511, %r9807, %r9808, %r9809;
	// end inline asm
	// begin inline asm
	shfl.sync.down.b32 %r9515, %r9516, %r9807, %r9808, %r9809;
	// end inline asm
	// begin inline asm
	shfl.sync.down.b32 %r9520, %r9521, %r9807, %r9808, %r9809;
	// end inline asm
	// begin inline asm
	shfl.sync.down.b32 %r9525, %r9526, %r9807, %r9808, %r9809;
	// end inline asm
	// begin inline asm
	shfl.sync.down.b32 %r9530, %r9531, %r9807, %r9808, %r9809;
	// end inline asm
	// begin inline asm
	shfl.sync.down.b32 %r9535, %r9536, %r9807, %r9808, %r9809;
	// end inline asm
	// begin inline asm
	shfl.sync.down.b32 %r9540, %r9541, %r9807, %r9808, %r9809;
	// end inline asm
	// begin inline asm
	shfl.sync.down.b32 %r9545, %r9546, %r9807, %r9808, %r9809;
	// end inline asm
	// begin inline asm
	shfl.sync.down.b32 %r9550, %r9551, %r9807, %r9808, %r9809;
	// end inline asm
	// begin inline asm
	shfl.sync.down.b32 %r9555, %r9556, %r9807, %r9808, %r9809;
	// end inline asm
	// begin inline asm
	shfl.sync.down.b32 %r9560, %r9561, %r9807, %r9808, %r9809;
	// end inline asm
	// begin inline asm
	shfl.sync.down.b32 %r9565, %r9566, %r9807, %r9808, %r9809;
	// end inline asm
	// begin inline asm
	shfl.sync.down.b32 %r9570, %r9571, %r9807, %r9808, %r9809;
	// end inline asm
	// begin inline asm
	shfl.sync.down.b32 %r9575, %r9576, %r9807, %r9808, %r9809;
	// end inline asm
	// begin inline asm
	shfl.sync.down.b32 %r9580, %r9581, %r9807, %r9808, %r9809;
	// end inline asm
	// begin inline asm
	shfl.sync.down.b32 %r9585, %r9586, %r9807, %r9808, %r9809;
	// end inline asm
	// begin inline asm
	shfl.sync.down.b32 %r9590, %r9591, %r9807, %r9808, %r9809;
	// end inline asm
	// begin inline asm
	shfl.sync.down.b32 %r9595, %r9596, %r9807, %r9808, %r9809;
	// end inline asm
	// begin inline asm
	shfl.sync.down.b32 %r9600, %r9601, %r9807, %r9808, %r9809;
	// end inline asm
	// begin inline asm
	shfl.sync.down.b32 %r9605, %r9606, %r9807, %r9808, %r9809;
	// end inline asm
	// begin inline asm
	shfl.sync.down.b32 %r9610, %r9611, %r9807, %r9808, %r9809;
	// end inline asm
	// begin inline asm
	shfl.sync.down.b32 %r9615, %r9616, %r9807, %r9808, %r9809;
	// end inline asm
	// begin inline asm
	shfl.sync.down.b32 %r9620, %r9621, %r9807, %r9808, %r9809;
	// end inline asm
	// begin inline asm
	shfl.sync.down.b32 %r9625, %r9626, %r9807, %r9808, %r9809;
	// end inline asm
	// begin inline asm
	shfl.sync.down.b32 %r9630, %r9631, %r9807, %r9808, %r9809;
	// end inline asm
	// begin inline asm
	shfl.sync.down.b32 %r9635, %r9636, %r9807, %r9808, %r9809;
	// end inline asm
	// begin inline asm
	shfl.sync.down.b32 %r9640, %r9641, %r9807, %r9808, %r9809;
	// end inline asm
	// begin inline asm
	shfl.sync.down.b32 %r9645, %r9646, %r9807, %r9808, %r9809;
	// end inline asm
	// begin inline asm
	shfl.sync.down.b32 %r9650, %r9651, %r9807, %r9808, %r9809;
	// end inline asm
	// begin inline asm
	shfl.sync.down.b32 %r9655, %r9656, %r9807, %r9808, %r9809;
	// end inline asm
	// begin inline asm
	shfl.sync.down.b32 %r9660, %r9661, %r9807, %r9808, %r9809;
	// end inline asm
	// begin inline asm
	shfl.sync.down.b32 %r9665, %r9666, %r9807, %r9808, %r9809;
	// end inline asm
	// begin inline asm
	shfl.sync.down.b32 %r9670, %r9671, %r9807, %r9808, %r9809;
	// end inline asm
	// begin inline asm
	shfl.sync.down.b32 %r9675, %r9676, %r9807, %r9808, %r9809;
	// end inline asm
	// begin inline asm
	shfl.sync.down.b32 %r9680, %r9681, %r9807, %r9808, %r9809;
	// end inline asm
	// begin inline asm
	shfl.sync.down.b32 %r9685, %r9686, %r9807, %r9808, %r9809;
	// end inline asm
	// begin inline asm
	shfl.sync.down.b32 %r9690, %r9691, %r9807, %r9808, %r9809;
	// end inline asm
	// begin inline asm
	shfl.sync.down.b32 %r9695, %r9696, %r9807, %r9808, %r9809;
	// end inline asm
	// begin inline asm
	shfl.sync.down.b32 %r9700, %r9701, %r9807, %r9808, %r9809;
	// end inline asm
	// begin inline asm
	shfl.sync.down.b32 %r9705, %r9706, %r9807, %r9808, %r9809;
	// end inline asm
	// begin inline asm
	shfl.sync.down.b32 %r9710, %r9711, %r9807, %r9808, %r9809;
	// end inline asm
	// begin inline asm
	shfl.sync.down.b32 %r9715, %r9716, %r9807, %r9808, %r9809;
	// end inline asm
	// begin inline asm
	shfl.sync.down.b32 %r9720, %r9721, %r9807, %r9808, %r9809;
	// end inline asm
	// begin inline asm
	shfl.sync.down.b32 %r9725, %r9726, %r9807, %r9808, %r9809;
	// end inline asm
	// begin inline asm
	shfl.sync.down.b32 %r9730, %r9731, %r9807, %r9808, %r9809;
	// end inline asm
	// begin inline asm
	shfl.sync.down.b32 %r9735, %r9736, %r9807, %r9808, %r9809;
	// end inline asm
	// begin inline asm
	shfl.sync.down.b32 %r9740, %r9741, %r9807, %r9808, %r9809;
	// end inline asm
	// begin inline asm
	shfl.sync.down.b32 %r9745, %r9746, %r9807, %r9808, %r9809;
	// end inline asm
	// begin inline asm
	shfl.sync.down.b32 %r9750, %r9751, %r9807, %r9808, %r9809;
	// end inline asm
	// begin inline asm
	shfl.sync.down.b32 %r9755, %r9756, %r9807, %r9808, %r9809;
	// end inline asm
	// begin inline asm
	shfl.sync.down.b32 %r9760, %r9761, %r9807, %r9808, %r9809;
	// end inline asm
	// begin inline asm
	shfl.sync.down.b32 %r9765, %r9766, %r9807, %r9808, %r9809;
	// end inline asm
	// begin inline asm
	shfl.sync.down.b32 %r9770, %r9771, %r9807, %r9808, %r9809;
	// end inline asm
	// begin inline asm
	shfl.sync.down.b32 %r9775, %r9776, %r9807, %r9808, %r9809;
	// end inline asm
	// begin inline asm
	shfl.sync.down.b32 %r9780, %r9781, %r9807, %r9808, %r9809;
	// end inline asm
	// begin inline asm
	shfl.sync.down.b32 %r9785, %r9786, %r9807, %r9808, %r9809;
	// end inline asm
	// begin inline asm
	shfl.sync.down.b32 %r9790, %r9791, %r9807, %r9808, %r9809;
	// end inline asm
	// begin inline asm
	shfl.sync.down.b32 %r9795, %r9796, %r9807, %r9808, %r9809;
	// end inline asm
	// begin inline asm
	shfl.sync.down.b32 %r9800, %r9801, %r9807, %r9808, %r9809;
	// end inline asm
	// begin inline asm
	shfl.sync.down.b32 %r9805, %r9806, %r9807, %r9808, %r9809;
	// end inline asm
	setp.gt.s32 	%p31, %r2469, 15;
	@%p31 bra 	$L__BB6_140;
	cvt.u16.u32 	%rs17954, %r9490;
	mov.b64 	%rd507, {%r9480, %r9485};
	mov.b64 	%fd56, %rd507;
	st.local.u32 	[%rd4], %r9470;
	st.local.v2.u32 	[%rd4+8], {%r9480, %r9485};
	st.local.v2.b32 	[%rd4+16], {%r9490, %r9495};
	st.local.v2.b32 	[%rd4+24], {%r9500, %r9505};
	st.local.v2.b32 	[%rd4+32], {%r9510, %r9515};
	st.local.v2.b32 	[%rd4+40], {%r9520, %r9525};
	st.local.v2.b32 	[%rd4+48], {%r9530, %r9535};
	st.local.v2.b32 	[%rd4+56], {%r9540, %r9545};
	st.local.v2.b32 	[%rd4+64], {%r9550, %r9555};
	st.local.v2.b32 	[%rd4+72], {%r9560, %r9565};
	st.local.v2.b32 	[%rd4+80], {%r9570, %r9575};
	st.local.v2.b32 	[%rd4+88], {%r9580, %r9585};
	st.local.v2.b32 	[%rd4+96], {%r9590, %r9595};
	st.local.v2.b32 	[%rd4+104], {%r9600, %r9605};
	st.local.v2.b32 	[%rd4+112], {%r9610, %r9615};
	st.local.v2.b32 	[%rd4+120], {%r9620, %r9625};
	st.local.v2.b32 	[%rd4+128], {%r9630, %r9635};
	st.local.v2.b32 	[%rd4+136], {%r9640, %r9645};
	st.local.v2.b32 	[%rd4+144], {%r9650, %r9655};
	st.local.v2.b32 	[%rd4+152], {%r9660, %r9665};
	st.local.v2.b32 	[%rd4+160], {%r9670, %r9675};
	st.local.v2.b32 	[%rd4+168], {%r9680, %r9685};
	st.local.v2.b32 	[%rd4+176], {%r9690, %r9695};
	st.local.v2.b32 	[%rd4+184], {%r9700, %r9705};
	st.local.v2.b32 	[%rd4+192], {%r9710, %r9715};
	st.local.v2.b32 	[%rd4+200], {%r9720, %r9725};
	st.local.v2.b32 	[%rd4+208], {%r9730, %r9735};
	st.local.v2.b32 	[%rd4+216], {%r9740, %r9745};
	st.local.v2.b32 	[%rd4+224], {%r9750, %r9755};
	st.local.v2.b32 	[%rd4+232], {%r9760, %r9765};
	st.local.v2.b32 	[%rd4+240], {%r9770, %r9775};
	st.local.v2.b32 	[%rd4+248], {%r9780, %r9785};
	st.local.v2.b32 	[%rd4+256], {%r9790, %r9795};
	st.local.v2.b32 	[%rd4+264], {%r9800, %r9805};
	st.local.u32 	[%rd3], %r27825;
	st.local.f64 	[%rd3+8], %fd78;
	cvt.u32.u16 	%r10451, %rs13066;
	cvt.u32.u16 	%r10452, %rs13067;
	prmt.b32 	%r10453, %r10452, %r10451, 0x3340U;
	cvt.u32.u16 	%r10454, %rs13068;
	cvt.u32.u16 	%r10455, %rs13069;
	prmt.b32 	%r10456, %r10455, %r10454, 0x3340U;
	prmt.b32 	%r10457, %r10456, %r10453, 0x5410U;
	cvt.u32.u16 	%r10458, %rs13070;
	cvt.u32.u16 	%r10459, %rs13071;
	prmt.b32 	%r10460, %r10459, %r10458, 0x3340U;
	cvt.u32.u16 	%r10461, %rs13072;
	cvt.u32.u16 	%r10462, %rs13073;
	prmt.b32 	%r10463, %r10462, %r10461, 0x3340U;
	prmt.b32 	%r10464, %r10463, %r10460, 0x5410U;
	st.local.v2.b32 	[%rd3+16], {%r10464, %r10457};
	cvt.u32.u16 	%r10465, %rs13058;
	cvt.u32.u16 	%r10466, %rs13059;
	prmt.b32 	%r10467, %r10466, %r10465, 0x3340U;
	cvt.u32.u16 	%r10468, %rs13060;
	cvt.u32.u16 	%r10469, %rs13061;
	prmt.b32 	%r10470, %r10469, %r10468, 0x3340U;
	prmt.b32 	%r10471, %r10470, %r10467, 0x5410U;
	cvt.u32.u16 	%r10472, %rs13062;
	cvt.u32.u16 	%r10473, %rs13063;
	prmt.b32 	%r10474, %r10473, %r10472, 0x3340U;
	cvt.u32.u16 	%r10475, %rs13064;
	cvt.u32.u16 	%r10476, %rs13065;
	prmt.b32 	%r10477, %r10476, %r10475, 0x3340U;
	prmt.b32 	%r10478, %r10477, %r10474, 0x5410U;
	st.local.v2.b32 	[%rd3+24], {%r10478, %r10471};
	cvt.u32.u16 	%r10479, %rs13050;
	cvt.u32.u16 	%r10480, %rs13051;
	prmt.b32 	%r10481, %r10480, %r10479, 0x3340U;
	cvt.u32.u16 	%r10482, %rs13052;
	cvt.u32.u16 	%r10483, %rs13053;
	prmt.b32 	%r10484, %r10483, %r10482, 0x3340U;
	prmt.b32 	%r10485, %r10484, %r10481, 0x5410U;
	cvt.u32.u16 	%r10486, %rs13054;
	cvt.u32.u16 	%r10487, %rs13055;
	prmt.b32 	%r10488, %r10487, %r10486, 0x3340U;
	cvt.u32.u16 	%r10489, %rs13056;
	cvt.u32.u16 	%r10490, %rs13057;
	prmt.b32 	%r10491, %r10490, %r10489, 0x3340U;
	prmt.b32 	%r10492, %r10491, %r10488, 0x5410U;
	st.local.v2.b32 	[%rd3+32], {%r10492, %r10485};
	cvt.u32.u16 	%r10493, %rs13042;
	cvt.u32.u16 	%r10494, %rs13043;
	prmt.b32 	%r10495, %r10494, %r10493, 0x3340U;
	cvt.u32.u16 	%r10496, %rs13044;
	cvt.u32.u16 	%r10497, %rs13045;
	prmt.b32 	%r10498, %r10497, %r10496, 0x3340U;
	prmt.b32 	%r10499, %r10498, %r10495, 0x5410U;
	cvt.u32.u16 	%r10500, %rs13046;
	cvt.u32.u16 	%r10501, %rs13047;
	prmt.b32 	%r10502, %r10501, %r10500, 0x3340U;
	cvt.u32.u16 	%r10503, %rs13048;
	cvt.u32.u16 	%r10504, %rs13049;
	prmt.b32 	%r10505, %r10504, %r10503, 0x3340U;
	prmt.b32 	%r10506, %r10505, %r10502, 0x5410U;
	st.local.v2.b32 	[%rd3+40], {%r10506, %r10499};
	cvt.u32.u16 	%r10507, %rs13034;
	cvt.u32.u16 	%r10508, %rs13035;
	prmt.b32 	%r10509, %r10508, %r10507, 0x3340U;
	cvt.u32.u16 	%r10510, %rs13036;
	cvt.u32.u16 	%r10511, %rs13037;
	prmt.b32 	%r10512, %r10511, %r10510, 0x3340U;
	prmt.b32 	%r10513, %r10512, %r10509, 0x5410U;
	cvt.u32.u16 	%r10514, %rs13038;
	cvt.u32.u16 	%r10515, %rs13039;
	prmt.b32 	%r10516, %r10515, %r10514, 0x3340U;
	cvt.u32.u16 	%r10517, %rs13040;
	cvt.u32.u16 	%r10518, %rs13041;
	prmt.b32 	%r10519, %r10518, %r10517, 0x3340U;
	prmt.b32 	%r10520, %r10519, %r10516, 0x5410U;
	st.local.v2.b32 	[%rd3+48], {%r10520, %r10513};
	cvt.u32.u16 	%r10521, %rs13026;
	cvt.u32.u16 	%r10522, %rs13027;
	prmt.b32 	%r10523, %r10522, %r10521, 0x3340U;
	cvt.u32.u16 	%r10524, %rs13028;
	cvt.u32.u16 	%r10525, %rs13029;
	prmt.b32 	%r10526, %r10525, %r10524, 0x3340U;
	prmt.b32 	%r10527, %r10526, %r10523, 0x5410U;
	cvt.u32.u16 	%r10528, %rs13030;
	cvt.u32.u16 	%r10529, %rs13031;
	prmt.b32 	%r10530, %r10529, %r10528, 0x3340U;
	cvt.u32.u16 	%r10531, %rs13032;
	cvt.u32.u16 	%r10532, %rs13033;
	prmt.b32 	%r10533, %r10532, %r10531, 0x3340U;
	prmt.b32 	%r10534, %r10533, %r10530, 0x5410U;
	st.local.v2.b32 	[%rd3+56], {%r10534, %r10527};
	cvt.u32.u16 	%r10535, %rs13018;
	cvt.u32.u16 	%r10536, %rs13019;
	prmt.b32 	%r10537, %r10536, %r10535, 0x3340U;
	cvt.u32.u16 	%r10538, %rs13020;
	cvt.u32.u16 	%r10539, %rs13021;
	prmt.b32 	%r10540, %r10539, %r10538, 0x3340U;
	prmt.b32 	%r10541, %r10540, %r10537, 0x5410U;
	cvt.u32.u16 	%r10542, %rs13022;
	cvt.u32.u16 	%r10543, %rs13023;
	prmt.b32 	%r10544, %r10543, %r10542, 0x3340U;
	cvt.u32.u16 	%r10545, %rs13024;
	cvt.u32.u16 	%r10546, %rs13025;
	prmt.b32 	%r10547, %r10546, %r10545, 0x3340U;
	prmt.b32 	%r10548, %r10547, %r10544, 0x5410U;
	st.local.v2.b32 	[%rd3+64], {%r10548, %r10541};
	cvt.u32.u16 	%r10549, %rs13010;
	cvt.u32.u16 	%r10550, %rs13011;
	prmt.b32 	%r10551, %r10550, %r10549, 0x3340U;
	cvt.u32.u16 	%r10552, %rs13012;
	cvt.u32.u16 	%r10553, %rs13013;
	prmt.b32 	%r10554, %r10553, %r10552, 0x3340U;
	prmt.b32 	%r10555, %r10554, %r10551, 0x5410U;
	cvt.u32.u16 	%r10556, %rs13014;
	cvt.u32.u16 	%r10557, %rs13015;
	prmt.b32 	%r10558, %r10557, %r10556, 0x3340U;
	cvt.u32.u16 	%r10559, %rs13016;
	cvt.u32.u16 	%r10560, %rs13017;
	prmt.b32 	%r10561, %r10560, %r10559, 0x3340U;
	prmt.b32 	%r10562, %r10561, %r10558, 0x5410U;
	st.local.v2.b32 	[%rd3+72], {%r10562, %r10555};
	cvt.u32.u16 	%r10563, %rs13002;
	cvt.u32.u16 	%r10564, %rs13003;
	prmt.b32 	%r10565, %r10564, %r10563, 0x3340U;
	cvt.u32.u16 	%r10566, %rs13004;
	cvt.u32.u16 	%r10567, %rs13005;
	prmt.b32 	%r10568, %r10567, %r10566, 0x3340U;
	prmt.b32 	%r10569, %r10568, %r10565, 0x5410U;
	cvt.u32.u16 	%r10570, %rs13006;
	cvt.u32.u16 	%r10571, %rs13007;
	prmt.b32 	%r10572, %r10571, %r10570, 0x3340U;
	cvt.u32.u16 	%r10573, %rs13008;
	cvt.u32.u16 	%r10574, %rs13009;
	prmt.b32 	%r10575, %r10574, %r10573, 0x3340U;
	prmt.b32 	%r10576, %r10575, %r10572, 0x5410U;
	st.local.v2.b32 	[%rd3+80], {%r10576, %r10569};
	cvt.u32.u16 	%r10577, %rs12994;
	cvt.u32.u16 	%r10578, %rs12995;
	prmt.b32 	%r10579, %r10578, %r10577, 0x3340U;
	cvt.u32.u16 	%r10580, %rs12996;
	cvt.u32.u16 	%r10581, %rs12997;
	prmt.b32 	%r10582, %r10581, %r10580, 0x3340U;
	prmt.b32 	%r10583, %r10582, %r10579, 0x5410U;
	cvt.u32.u16 	%r10584, %rs12998;
	cvt.u32.u16 	%r10585, %rs12999;
	prmt.b32 	%r10586, %r10585, %r10584, 0x3340U;
	cvt.u32.u16 	%r10587, %rs13000;
	cvt.u32.u16 	%r10588, %rs13001;
	prmt.b32 	%r10589, %r10588, %r10587, 0x3340U;
	prmt.b32 	%r10590, %r10589, %r10586, 0x5410U;
	st.local.v2.b32 	[%rd3+88], {%r10590, %r10583};
	cvt.u32.u16 	%r10591, %rs12986;
	cvt.u32.u16 	%r10592, %rs12987;
	prmt.b32 	%r10593, %r10592, %r10591, 0x3340U;
	cvt.u32.u16 	%r10594, %rs12988;
	cvt.u32.u16 	%r10595, %rs12989;
	prmt.b32 	%r10596, %r10595, %r10594, 0x3340U;
	prmt.b32 	%r10597, %r10596, %r10593, 0x5410U;
	cvt.u32.u16 	%r10598, %rs12990;
	cvt.u32.u16 	%r10599, %rs12991;
	prmt.b32 	%r10600, %r10599, %r10598, 0x3340U;
	cvt.u32.u16 	%r10601, %rs12992;
	cvt.u32.u16 	%r10602, %rs12993;
	prmt.b32 	%r10603, %r10602, %r10601, 0x3340U;
	prmt.b32 	%r10604, %r10603, %r10600, 0x5410U;
	st.local.v2.b32 	[%rd3+96], {%r10604, %r10597};
	cvt.u32.u16 	%r10605, %rs12978;
	cvt.u32.u16 	%r10606, %rs12979;
	prmt.b32 	%r10607, %r10606, %r10605, 0x3340U;
	cvt.u32.u16 	%r10608, %rs12980;
	cvt.u32.u16 	%r10609, %rs12981;
	prmt.b32 	%r10610, %r10609, %r10608, 0x3340U;
	prmt.b32 	%r10611, %r10610, %r10607, 0x5410U;
	cvt.u32.u16 	%r10612, %rs12982;
	cvt.u32.u16 	%r10613, %rs12983;
	prmt.b32 	%r10614, %r10613, %r10612, 0x3340U;
	cvt.u32.u16 	%r10615, %rs12984;
	cvt.u32.u16 	%r10616, %rs12985;
	prmt.b32 	%r10617, %r10616, %r10615, 0x3340U;
	prmt.b32 	%r10618, %r10617, %r10614, 0x5410U;
	st.local.v2.b32 	[%rd3+104], {%r10618, %r10611};
	cvt.u32.u16 	%r10619, %rs12970;
	cvt.u32.u16 	%r10620, %rs12971;
	prmt.b32 	%r10621, %r10620, %r10619, 0x3340U;
	cvt.u32.u16 	%r10622, %rs12972;
	cvt.u32.u16 	%r10623, %rs12973;
	prmt.b32 	%r10624, %r10623, %r10622, 0x3340U;
	prmt.b32 	%r10625, %r10624, %r10621, 0x5410U;
	cvt.u32.u16 	%r10626, %rs12974;
	cvt.u32.u16 	%r10627, %rs12975;
	prmt.b32 	%r10628, %r10627, %r10626, 0x3340U;
	cvt.u32.u16 	%r10629, %rs12976;
	cvt.u32.u16 	%r10630, %rs12977;
	prmt.b32 	%r10631, %r10630, %r10629, 0x3340U;
	prmt.b32 	%r10632, %r10631, %r10628, 0x5410U;
	st.local.v2.b32 	[%rd3+112], {%r10632, %r10625};
	cvt.u32.u16 	%r10633, %rs12962;
	cvt.u32.u16 	%r10634, %rs12963;
	prmt.b32 	%r10635, %r10634, %r10633, 0x3340U;
	cvt.u32.u16 	%r10636, %rs12964;
	cvt.u32.u16 	%r10637, %rs12965;
	prmt.b32 	%r10638, %r10637, %r10636, 0x3340U;
	prmt.b32 	%r10639, %r10638, %r10635, 0x5410U;
	cvt.u32.u16 	%r10640, %rs12966;
	cvt.u32.u16 	%r10641, %rs12967;
	prmt.b32 	%r10642, %r10641, %r10640, 0x3340U;
	cvt.u32.u16 	%r10643, %rs12968;
	cvt.u32.u16 	%r10644, %rs12969;
	prmt.b32 	%r10645, %r10644, %r10643, 0x3340U;
	prmt.b32 	%r10646, %r10645, %r10642, 0x5410U;
	st.local.v2.b32 	[%rd3+120], {%r10646, %r10639};
	cvt.u32.u16 	%r10647, %rs12954;
	cvt.u32.u16 	%r10648, %rs12955;
	prmt.b32 	%r10649, %r10648, %r10647, 0x3340U;
	cvt.u32.u16 	%r10650, %rs12956;
	cvt.u32.u16 	%r10651, %rs12957;
	prmt.b32 	%r10652, %r10651, %r10650, 0x3340U;
	prmt.b32 	%r10653, %r10652, %r10649, 0x5410U;
	cvt.u32.u16 	%r10654, %rs12958;
	cvt.u32.u16 	%r10655, %rs12959;
	prmt.b32 	%r10656, %r10655, %r10654, 0x3340U;
	cvt.u32.u16 	%r10657, %rs12960;
	cvt.u32.u16 	%r10658, %rs12961;
	prmt.b32 	%r10659, %r10658, %r10657, 0x3340U;
	prmt.b32 	%r10660, %r10659, %r10656, 0x5410U;
	st.local.v2.b32 	[%rd3+128], {%r10660, %r10653};
	cvt.u32.u16 	%r10661, %rs12946;
	cvt.u32.u16 	%r10662, %rs12947;
	prmt.b32 	%r10663, %r10662, %r10661, 0x3340U;
	cvt.u32.u16 	%r10664, %rs12948;
	cvt.u32.u16 	%r10665, %rs12949;
	prmt.b32 	%r10666, %r10665, %r10664, 0x3340U;
	prmt.b32 	%r10667, %r10666, %r10663, 0x5410U;
	cvt.u32.u16 	%r10668, %rs12950;
	cvt.u32.u16 	%r10669, %rs12951;
	prmt.b32 	%r10670, %r10669, %r10668, 0x3340U;
	cvt.u32.u16 	%r10671, %rs12952;
	cvt.u32.u16 	%r10672, %rs12953;
	prmt.b32 	%r10673, %r10672, %r10671, 0x3340U;
	prmt.b32 	%r10674, %r10673, %r10670, 0x5410U;
	st.local.v2.b32 	[%rd3+136], {%r10674, %r10667};
	cvt.u32.u16 	%r10675, %rs12938;
	cvt.u32.u16 	%r10676, %rs12939;
	prmt.b32 	%r10677, %r10676, %r10675, 0x3340U;
	cvt.u32.u16 	%r10678, %rs12940;
	cvt.u32.u16 	%r10679, %rs12941;
	prmt.b32 	%r10680, %r10679, %r10678, 0x3340U;
	prmt.b32 	%r10681, %r10680, %r10677, 0x5410U;
	cvt.u32.u16 	%r10682, %rs12942;
	cvt.u32.u16 	%r10683, %rs12943;
	prmt.b32 	%r10684, %r10683, %r10682, 0x3340U;
	cvt.u32.u16 	%r10685, %rs12944;
	cvt.u32.u16 	%r10686, %rs12945;
	prmt.b32 	%r10687, %r10686, %r10685, 0x3340U;
	prmt.b32 	%r10688, %r10687, %r10684, 0x5410U;
	st.local.v2.b32 	[%rd3+144], {%r10688, %r10681};
	cvt.u32.u16 	%r10689, %rs12930;
	cvt.u32.u16 	%r10690, %rs12931;
	prmt.b32 	%r10691, %r10690, %r10689, 0x3340U;
	cvt.u32.u16 	%r10692, %rs12932;
	cvt.u32.u16 	%r10693, %rs12933;
	prmt.b32 	%r10694, %r10693, %r10692, 0x3340U;
	prmt.b32 	%r10695, %r10694, %r10691, 0x5410U;
	cvt.u32.u16 	%r10696, %rs12934;
	cvt.u32.u16 	%r10697, %rs12935;
	prmt.b32 	%r10698, %r10697, %r10696, 0x3340U;
	cvt.u32.u16 	%r10699, %rs12936;
	cvt.u32.u16 	%r10700, %rs12937;
	prmt.b32 	%r10701, %r10700, %r10699, 0x3340U;
	prmt.b32 	%r10702, %r10701, %r10698, 0x5410U;
	st.local.v2.b32 	[%rd3+152], {%r10702, %r10695};
	cvt.u32.u16 	%r10703, %rs12922;
	cvt.u32.u16 	%r10704, %rs12923;
	prmt.b32 	%r10705, %r10704, %r10703, 0x3340U;
	cvt.u32.u16 	%r10706, %rs12924;
	cvt.u32.u16 	%r10707, %rs12925;
	prmt.b32 	%r10708, %r10707, %r10706, 0x3340U;
	prmt.b32 	%r10709, %r10708, %r10705, 0x5410U;
	cvt.u32.u16 	%r10710, %rs12926;
	cvt.u32.u16 	%r10711, %rs12927;
	prmt.b32 	%r10712, %r10711, %r10710, 0x3340U;
	cvt.u32.u16 	%r10713, %rs12928;
	cvt.u32.u16 	%r10714, %rs12929;
	prmt.b32 	%r10715, %r10714, %r10713, 0x3340U;
	prmt.b32 	%r10716, %r10715, %r10712, 0x5410U;
	st.local.v2.b32 	[%rd3+160], {%r10716, %r10709};
	cvt.u32.u16 	%r10717, %rs12914;
	cvt.u32.u16 	%r10718, %rs12915;
	prmt.b32 	%r10719, %r10718, %r10717, 0x3340U;
	cvt.u32.u16 	%r10720, %rs12916;
	cvt.u32.u16 	%r10721, %rs12917;
	prmt.b32 	%r10722, %r10721, %r10720, 0x3340U;
	prmt.b32 	%r10723, %r10722, %r10719, 0x5410U;
	cvt.u32.u16 	%r10724, %rs12918;
	cvt.u32.u16 	%r10725, %rs12919;
	prmt.b32 	%r10726, %r10725, %r10724, 0x3340U;
	cvt.u32.u16 	%r10727, %rs12920;
	cvt.u32.u16 	%r10728, %rs12921;
	prmt.b32 	%r10729, %r10728, %r10727, 0x3340U;
	prmt.b32 	%r10730, %r10729, %r10726, 0x5410U;
	st.local.v2.b32 	[%rd3+168], {%r10730, %r10723};
	cvt.u32.u16 	%r10731, %rs12906;
	cvt.u32.u16 	%r10732, %rs12907;
	prmt.b32 	%r10733, %r10732, %r10731, 0x3340U;
	cvt.u32.u16 	%r10734, %rs12908;
	cvt.u32.u16 	%r10735, %rs12909;
	prmt.b32 	%r10736, %r10735, %r10734, 0x3340U;
	prmt.b32 	%r10737, %r10736, %r10733, 0x5410U;
	cvt.u32.u16 	%r10738, %rs12910;
	cvt.u32.u16 	%r10739, %rs12911;
	prmt.b32 	%r10740, %r10739, %r10738, 0x3340U;
	cvt.u32.u16 	%r10741, %rs12912;
	cvt.u32.u16 	%r10742, %rs12913;
	prmt.b32 	%r10743, %r10742, %r10741, 0x3340U;
	prmt.b32 	%r10744, %r10743, %r10740, 0x5410U;
	st.local.v2.b32 	[%rd3+176], {%r10744, %r10737};
	cvt.u32.u16 	%r10745, %rs12898;
	cvt.u32.u16 	%r10746, %rs12899;
	prmt.b32 	%r10747, %r10746, %r10745, 0x3340U;
	cvt.u32.u16 	%r10748, %rs12900;
	cvt.u32.u16 	%r10749, %rs12901;
	prmt.b32 	%r10750, %r10749, %r10748, 0x3340U;
	prmt.b32 	%r10751, %r10750, %r10747, 0x5410U;
	cvt.u32.u16 	%r10752, %rs12902;
	cvt.u32.u16 	%r10753, %rs12903;
	prmt.b32 	%r10754, %r10753, %r10752, 0x3340U;
	cvt.u32.u16 	%r10755, %rs12904;
	cvt.u32.u16 	%r10756, %rs12905;
	prmt.b32 	%r10757, %r10756, %r10755, 0x3340U;
	prmt.b32 	%r10758, %r10757, %r10754, 0x5410U;
	st.local.v2.b32 	[%rd3+184], {%r10758, %r10751};
	cvt.u32.u16 	%r10759, %rs12890;
	cvt.u32.u16 	%r10760, %rs12891;
	prmt.b32 	%r10761, %r10760, %r10759, 0x3340U;
	cvt.u32.u16 	%r10762, %rs12892;
	cvt.u32.u16 	%r10763, %rs12893;
	prmt.b32 	%r10764, %r10763, %r10762, 0x3340U;
	prmt.b32 	%r10765, %r10764, %r10761, 0x5410U;
	cvt.u32.u16 	%r10766, %rs12894;
	cvt.u32.u16 	%r10767, %rs12895;
	prmt.b32 	%r10768, %r10767, %r10766, 0x3340U;
	cvt.u32.u16 	%r10769, %rs12896;
	cvt.u32.u16 	%r10770, %rs12897;
	prmt.b32 	%r10771, %r10770, %r10769, 0x3340U;
	prmt.b32 	%r10772, %r10771, %r10768, 0x5410U;
	st.local.v2.b32 	[%rd3+192], {%r10772, %r10765};
	cvt.u32.u16 	%r10773, %rs12882;
	cvt.u32.u16 	%r10774, %rs12883;
	prmt.b32 	%r10775, %r10774, %r10773, 0x3340U;
	cvt.u32.u16 	%r10776, %rs12884;
	cvt.u32.u16 	%r10777, %rs12885;
	prmt.b32 	%r10778, %r10777, %r10776, 0x3340U;
	prmt.b32 	%r10779, %r10778, %r10775, 0x5410U;
	cvt.u32.u16 	%r10780, %rs12886;
	cvt.u32.u16 	%r10781, %rs12887;
	prmt.b32 	%r10782, %r10781, %r10780, 0x3340U;
	cvt.u32.u16 	%r10783, %rs12888;
	cvt.u32.u16 	%r10784, %rs12889;
	prmt.b32 	%r10785, %r10784, %r10783, 0x3340U;
	prmt.b32 	%r10786, %r10785, %r10782, 0x5410U;
	st.local.v2.b32 	[%rd3+200], {%r10786, %r10779};
	cvt.u32.u16 	%r10787, %rs12874;
	cvt.u32.u16 	%r10788, %rs12875;
	prmt.b32 	%r10789, %r10788, %r10787, 0x3340U;
	cvt.u32.u16 	%r10790, %rs12876;
	cvt.u32.u16 	%r10791, %rs12877;
	prmt.b32 	%r10792, %r10791, %r10790, 0x3340U;
	prmt.b32 	%r10793, %r10792, %r10789, 0x5410U;
	cvt.u32.u16 	%r10794, %rs12878;
	cvt.u32.u16 	%r10795, %rs12879;
	prmt.b32 	%r10796, %r10795, %r10794, 0x3340U;
	cvt.u32.u16 	%r10797, %rs12880;
	cvt.u32.u16 	%r10798, %rs12881;
	prmt.b32 	%r10799, %r10798, %r10797, 0x3340U;
	prmt.b32 	%r10800, %r10799, %r10796, 0x5410U;
	st.local.v2.b32 	[%rd3+208], {%r10800, %r10793};
	cvt.u32.u16 	%r10801, %rs12866;
	cvt.u32.u16 	%r10802, %rs12867;
	prmt.b32 	%r10803, %r10802, %r10801, 0x3340U;
	cvt.u32.u16 	%r10804, %rs12868;
	cvt.u32.u16 	%r10805, %rs12869;
	prmt.b32 	%r10806, %r10805, %r10804, 0x3340U;
	prmt.b32 	%r10807, %r10806, %r10803, 0x5410U;
	cvt.u32.u16 	%r10808, %rs12870;
	cvt.u32.u16 	%r10809, %rs12871;
	prmt.b32 	%r10810, %r10809, %r10808, 0x3340U;
	cvt.u32.u16 	%r10811, %rs12872;
	cvt.u32.u16 	%r10812, %rs12873;
	prmt.b32 	%r10813, %r10812, %r10811, 0x3340U;
	prmt.b32 	%r10814, %r10813, %r10810, 0x5410U;
	st.local.v2.b32 	[%rd3+216], {%r10814, %r10807};
	cvt.u32.u16 	%r10815, %rs12858;
	cvt.u32.u16 	%r10816, %rs12859;
	prmt.b32 	%r10817, %r10816, %r10815, 0x3340U;
	cvt.u32.u16 	%r10818, %rs12860;
	cvt.u32.u16 	%r10819, %rs12861;
	prmt.b32 	%r10820, %r10819, %r10818, 0x3340U;
	prmt.b32 	%r10821, %r10820, %r10817, 0x5410U;
	cvt.u32.u16 	%r10822, %rs12862;
	cvt.u32.u16 	%r10823, %rs12863;
	prmt.b32 	%r10824, %r10823, %r10822, 0x3340U;
	cvt.u32.u16 	%r10825, %rs12864;
	cvt.u32.u16 	%r10826, %rs12865;
	prmt.b32 	%r10827, %r10826, %r10825, 0x3340U;
	prmt.b32 	%r10828, %r10827, %r10824, 0x5410U;
	st.local.v2.b32 	[%rd3+224], {%r10828, %r10821};
	cvt.u32.u16 	%r10829, %rs12850;
	cvt.u32.u16 	%r10830, %rs12851;
	prmt.b32 	%r10831, %r10830, %r10829, 0x3340U;
	cvt.u32.u16 	%r10832, %rs12852;
	cvt.u32.u16 	%r10833, %rs12853;
	prmt.b32 	%r10834, %r10833, %r10832, 0x3340U;
	prmt.b32 	%r10835, %r10834, %r10831, 0x5410U;
	cvt.u32.u16 	%r10836, %rs12854;
	cvt.u32.u16 	%r10837, %rs12855;
	prmt.b32 	%r10838, %r10837, %r10836, 0x3340U;
	cvt.u32.u16 	%r10839, %rs12856;
	cvt.u32.u16 	%r10840, %rs12857;
	prmt.b32 	%r10841, %r10840, %r10839, 0x3340U;
	prmt.b32 	%r10842, %r10841, %r10838, 0x5410U;
	st.local.v2.b32 	[%rd3+232], {%r10842, %r10835};
	cvt.u32.u16 	%r10843, %rs12842;
	cvt.u32.u16 	%r10844, %rs12843;
	prmt.b32 	%r10845, %r10844, %r10843, 0x3340U;
	cvt.u32.u16 	%r10846, %rs12844;
	cvt.u32.u16 	%r10847, %rs12845;
	prmt.b32 	%r10848, %r10847, %r10846, 0x3340U;
	prmt.b32 	%r10849, %r10848, %r10845, 0x5410U;
	cvt.u32.u16 	%r10850, %rs12846;
	cvt.u32.u16 	%r10851, %rs12847;
	prmt.b32 	%r10852, %r10851, %r10850, 0x3340U;
	cvt.u32.u16 	%r10853, %rs12848;
	cvt.u32.u16 	%r10854, %rs12849;
	prmt.b32 	%r10855, %r10854, %r10853, 0x3340U;
	prmt.b32 	%r10856, %r10855, %r10852, 0x5410U;
	st.local.v2.b32 	[%rd3+240], {%r10856, %r10849};
	cvt.u32.u16 	%r10857, %rs12834;
	cvt.u32.u16 	%r10858, %rs12835;
	prmt.b32 	%r10859, %r10858, %r10857, 0x3340U;
	cvt.u32.u16 	%r10860, %rs12836;
	cvt.u32.u16 	%r10861, %rs12837;
	prmt.b32 	%r10862, %r10861, %r10860, 0x3340U;
	prmt.b32 	%r10863, %r10862, %r10859, 0x5410U;
	cvt.u32.u16 	%r10864, %rs12838;
	cvt.u32.u16 	%r10865, %rs12839;
	prmt.b32 	%r10866, %r10865, %r10864, 0x3340U;
	cvt.u32.u16 	%r10867, %rs12840;
	cvt.u32.u16 	%r10868, %rs12841;
	prmt.b32 	%r10869, %r10868, %r10867, 0x3340U;
	prmt.b32 	%r10870, %r10869, %r10866, 0x5410U;
	st.local.v2.b32 	[%rd3+248], {%r10870, %r10863};
	cvt.u32.u16 	%r10871, %rs12826;
	cvt.u32.u16 	%r10872, %rs12827;
	prmt.b32 	%r10873, %r10872, %r10871, 0x3340U;
	cvt.u32.u16 	%r10874, %rs12828;
	cvt.u32.u16 	%r10875, %rs12829;
	prmt.b32 	%r10876, %r10875, %r10874, 0x3340U;
	prmt.b32 	%r10877, %r10876, %r10873, 0x5410U;
	cvt.u32.u16 	%r10878, %rs12830;
	cvt.u32.u16 	%r10879, %rs12831;
	prmt.b32 	%r10880, %r10879, %r10878, 0x3340U;
	cvt.u32.u16 	%r10881, %rs12832;
	cvt.u32.u16 	%r10882, %rs12833;
	prmt.b32 	%r10883, %r10882, %r10881, 0x3340U;
	prmt.b32 	%r10884, %r10883, %r10880, 0x5410U;
	st.local.v2.b32 	[%rd3+256], {%r10884, %r10877};
	cvt.u32.u16 	%r10885, %rs12818;
	cvt.u32.u16 	%r10886, %rs12819;
	prmt.b32 	%r10887, %r10886, %r10885, 0x3340U;
	cvt.u32.u16 	%r10888, %rs12820;
	cvt.u32.u16 	%r10889, %rs12821;
	prmt.b32 	%r10890, %r10889, %r10888, 0x3340U;
	prmt.b32 	%r10891, %r10890, %r10887, 0x5410U;
	cvt.u32.u16 	%r10892, %rs12822;
	cvt.u32.u16 	%r10893, %rs12823;
	prmt.b32 	%r10894, %r10893, %r10892, 0x3340U;
	cvt.u32.u16 	%r10895, %rs12824;
	cvt.u32.u16 	%r10896, %rs12825;
	prmt.b32 	%r10897, %r10896, %r10895, 0x3340U;
	prmt.b32 	%r10898, %r10897, %r10894, 0x5410U;
	st.local.v2.b32 	[%rd3+264], {%r10898, %r10891};
	mov.b32 	%r27912, 0;
$L__BB6_135:
	mov.u32 	%r27915, %r27912;
	cvt.u64.u32 	%rd508, %r27915;
	add.s64 	%rd509, %rd3, %rd508;
	ld.local.u8 	%rs11930, [%rd509+16];
	setp.ne.s16 	%p32, %rs11930, 0;
	add.s32 	%r27912, %r27915, 1;
	@%p32 bra 	$L__BB6_135;
	and.b16  	%rs11931, %rs17954, 255;
	setp.eq.s16 	%p33, %rs11931, 0;
	@%p33 bra 	$L__BB6_139;
	mov.b32 	%r27913, 0;
$L__BB6_138:
	cvt.u64.u32 	%rd510, %r27915;
	add.s64 	%rd511, %rd3, %rd510;
	st.local.u8 	[%rd511+16], %rs17954;
	add.s32 	%r27915, %r27915, 1;
	add.s32 	%r859, %r27913, 1;
	cvt.u64.u32 	%rd512, %r27913;
	add.s64 	%rd513, %rd4, %rd512;
	ld.local.u8 	%rs17954, [%rd513+17];
	setp.ne.s16 	%p34, %rs17954, 0;
	mov.u32 	%r27913, %r859;
	@%p34 bra 	$L__BB6_138;
$L__BB6_139:
	cvt.u64.u32 	%rd514, %r27915;
	add.s64 	%rd515, %rd3, %rd514;
	mov.b16 	%rs11932, 0;
	st.local.u8 	[%rd515+16], %rs11932;
	add.s32 	%r27825, %r27825, %r9470;
	st.local.u32 	[%rd3], %r27825;
	add.f64 	%fd78, %fd78, %fd56;
	st.local.f64 	[%rd3+8], %fd78;
	ld.local.v2.b32 	{%r10900, %r10901}, [%rd3+16];
	bfe.u32 	%r10902, %r10900, 0, 8;
	cvt.u16.u32 	%rs13073, %r10902;
	bfe.u32 	%r10903, %r10900, 8, 8;
	cvt.u16.u32 	%rs13072, %r10903;
	bfe.u32 	%r10904, %r10900, 16, 8;
	cvt.u16.u32 	%rs13071, %r10904;
	bfe.u32 	%r10905, %r10900, 24, 8;
	cvt.u16.u32 	%rs13070, %r10905;
	bfe.u32 	%r10906, %r10901, 0, 8;
	cvt.u16.u32 	%rs13069, %r10906;
	bfe.u32 	%r10907, %r10901, 8, 8;
	cvt.u16.u32 	%rs13068, %r10907;
	bfe.u32 	%r10908, %r10901, 16, 8;
	cvt.u16.u32 	%rs13067, %r10908;
	bfe.u32 	%r10909, %r10901, 24, 8;
	cvt.u16.u32 	%rs13066, %r10909;
	ld.local.v2.b32 	{%r10910, %r10911}, [%rd3+24];
	bfe.u32 	%r10912, %r10910, 0, 8;
	cvt.u16.u32 	%rs13065, %r10912;
	bfe.u32 	%r10913, %r10910, 8, 8;
	cvt.u16.u32 	%rs13064, %r10913;
	bfe.u32 	%r10914, %r10910, 16, 8;
	cvt.u16.u32 	%rs13063, %r10914;
	bfe.u32 	%r10915, %r10910, 24, 8;
	cvt.u16.u32 	%rs13062, %r10915;
	bfe.u32 	%r10916, %r10911, 0, 8;
	cvt.u16.u32 	%rs13061, %r10916;
	bfe.u32 	%r10917, %r10911, 8, 8;
	cvt.u16.u32 	%rs13060, %r10917;
	bfe.u32 	%r10918, %r10911, 16, 8;
	cvt.u16.u32 	%rs13059, %r10918;
	bfe.u32 	%r10919, %r10911, 24, 8;
	cvt.u16.u32 	%rs13058, %r10919;
	ld.local.v2.b32 	{%r10920, %r10921}, [%rd3+32];
	bfe.u32 	%r10922, %r10920, 0, 8;
	cvt.u16.u32 	%rs13057, %r10922;
	bfe.u32 	%r10923, %r10920, 8, 8;
	cvt.u16.u32 	%rs13056, %r10923;
	bfe.u32 	%r10924, %r10920, 16, 8;
	cvt.u16.u32 	%rs13055, %r10924;
	bfe.u32 	%r10925, %r10920, 24, 8;
	cvt.u16.u32 	%rs13054, %r10925;
	bfe.u32 	%r10926, %r10921, 0, 8;
	cvt.u16.u32 	%rs13053, %r10926;
	bfe.u32 	%r10927, %r10921, 8, 8;
	cvt.u16.u32 	%rs13052, %r10927;
	bfe.u32 	%r10928, %r10921, 16, 8;
	cvt.u16.u32 	%rs13051, %r10928;
	bfe.u32 	%r10929, %r10921, 24, 8;
	cvt.u16.u32 	%rs13050, %r10929;
	ld.local.v2.b32 	{%r10930, %r10931}, [%rd3+40];
	bfe.u32 	%r10932, %r10930, 0, 8;
	cvt.u16.u32 	%rs13049, %r10932;
	bfe.u32 	%r10933, %r10930, 8, 8;
	cvt.u16.u32 	%rs13048, %r10933;
	bfe.u32 	%r10934, %r10930, 16, 8;
	cvt.u16.u32 	%rs13047, %r10934;
	bfe.u32 	%r10935, %r10930, 24, 8;
	cvt.u16.u32 	%rs13046, %r10935;
	bfe.u32 	%r10936, %r10931, 0, 8;
	cvt.u16.u32 	%rs13045, %r10936;
	bfe.u32 	%r10937, %r10931, 8, 8;
	cvt.u16.u32 	%rs13044, %r10937;
	bfe.u32 	%r10938, %r10931, 16, 8;
	cvt.u16.u32 	%rs13043, %r10938;
	bfe.u32 	%r10939, %r10931, 24, 8;
	cvt.u16.u32 	%rs13042, %r10939;
	ld.local.v2.b32 	{%r10940, %r10941}, [%rd3+48];
	bfe.u32 	%r10942, %r10940, 0, 8;
	cvt.u16.u32 	%rs13041, %r10942;
	bfe.u32 	%r10943, %r10940, 8, 8;
	cvt.u16.u32 	%rs13040, %r10943;
	bfe.u32 	%r10944, %r10940, 16, 8;
	cvt.u16.u32 	%rs13039, %r10944;
	bfe.u32 	%r10945, %r10940, 24, 8;
	cvt.u16.u32 	%rs13038, %r10945;
	bfe.u32 	%r10946, %r10941, 0, 8;
	cvt.u16.u32 	%rs13037, %r10946;
	bfe.u32 	%r10947, %r10941, 8, 8;
	cvt.u16.u32 	%rs13036, %r10947;
	bfe.u32 	%r10948, %r10941, 16, 8;
	cvt.u16.u32 	%rs13035, %r10948;
	bfe.u32 	%r10949, %r10941, 24, 8;
	cvt.u16.u32 	%rs13034, %r10949;
	ld.local.v2.b32 	{%r10950, %r10951}, [%rd3+56];
	bfe.u32 	%r10952, %r10950, 0, 8;
	cvt.u16.u32 	%rs13033, %r10952;
	bfe.u32 	%r10953, %r10950, 8, 8;
	cvt.u16.u32 	%rs13032, %r10953;
	bfe.u32 	%r10954, %r10950, 16, 8;
	cvt.u16.u32 	%rs13031, %r10954;
	bfe.u32 	%r10955, %r10950, 24, 8;
	cvt.u16.u32 	%rs13030, %r10955;
	bfe.u32 	%r10956, %r10951, 0, 8;
	cvt.u16.u32 	%rs13029, %r10956;
	bfe.u32 	%r10957, %r10951, 8, 8;
	cvt.u16.u32 	%rs13028, %r10957;
	bfe.u32 	%r10958, %r10951, 16, 8;
	cvt.u16.u32 	%rs13027, %r10958;
	bfe.u32 	%r10959, %r10951, 24, 8;
	cvt.u16.u32 	%rs13026, %r10959;
	ld.local.v2.b32 	{%r10960, %r10961}, [%rd3+64];
	bfe.u32 	%r10962, %r10960, 0, 8;
	cvt.u16.u32 	%rs13025, %r10962;
	bfe.u32 	%r10963, %r10960, 8, 8;
	cvt.u16.u32 	%rs13024, %r10963;
	bfe.u32 	%r10964, %r10960, 16, 8;
	cvt.u16.u32 	%rs13023, %r10964;
	bfe.u32 	%r10965, %r10960, 24, 8;
	cvt.u16.u32 	%rs13022, %r10965;
	bfe.u32 	%r10966, %r10961, 0, 8;
	cvt.u16.u32 	%rs13021, %r10966;
	bfe.u32 	%r10967, %r10961, 8, 8;
	cvt.u16.u32 	%rs13020, %r10967;
	bfe.u32 	%r10968, %r10961, 16, 8;
	cvt.u16.u32 	%rs13019, %r10968;
	bfe.u32 	%r10969, %r10961, 24, 8;
	cvt.u16.u32 	%rs13018, %r10969;
	ld.local.v2.b32 	{%r10970, %r10971}, [%rd3+72];
	bfe.u32 	%r10972, %r10970, 0, 8;
	cvt.u16.u32 	%rs13017, %r10972;
	bfe.u32 	%r10973, %r10970, 8, 8;
	cvt.u16.u32 	%rs13016, %r10973;
	bfe.u32 	%r10974, %r10970, 16, 8;
	cvt.u16.u32 	%rs13015, %r10974;
	bfe.u32 	%r10975, %r10970, 24, 8;
	cvt.u16.u32 	%rs13014, %r10975;
	bfe.u32 	%r10976, %r10971, 0, 8;
	cvt.u16.u32 	%rs13013, %r10976;
	bfe.u32 	%r10977, %r10971, 8, 8;
	cvt.u16.u32 	%rs13012, %r10977;
	bfe.u32 	%r10978, %r10971, 16, 8;
	cvt.u16.u32 	%rs13011, %r10978;
	bfe.u32 	%r10979, %r10971, 24, 8;
	cvt.u16.u32 	%rs13010, %r10979;
	ld.local.v2.b32 	{%r10980, %r10981}, [%rd3+80];
	bfe.u32 	%r10982, %r10980, 0, 8;
	cvt.u16.u32 	%rs13009, %r10982;
	bfe.u32 	%r10983, %r10980, 8, 8;
	cvt.u16.u32 	%rs13008, %r10983;
	bfe.u32 	%r10984, %r10980, 16, 8;
	cvt.u16.u32 	%rs13007, %r10984;
	bfe.u32 	%r10985, %r10980, 24, 8;
	cvt.u16.u32 	%rs13006, %r10985;
	bfe.u32 	%r10986, %r10981, 0, 8;
	cvt.u16.u32 	%rs13005, %r10986;
	bfe.u32 	%r10987, %r10981, 8, 8;
	cvt.u16.u32 	%rs13004, %r10987;
	bfe.u32 	%r10988, %r10981, 16, 8;
	cvt.u16.u32 	%rs13003, %r10988;
	bfe.u32 	%r10989, %r10981, 24, 8;
	cvt.u16.u32 	%rs13002, %r10989;
	ld.local.v2.b32 	{%r10990, %r10991}, [%rd3+88];
	bfe.u32 	%r10992, %r10990, 0, 8;
	cvt.u16.u32 	%rs13001, %r10992;
	bfe.u32 	%r10993, %r10990, 8, 8;
	cvt.u16.u32 	%rs13000, %r10993;
	bfe.u32 	%r10994, %r10990, 16, 8;
	cvt.u16.u32 	%rs12999, %r10994;
	bfe.u32 	%r10995, %r10990, 24, 8;
	cvt.u16.u32 	%rs12998, %r10995;
	bfe.u32 	%r10996, %r10991, 0, 8;
	cvt.u16.u32 	%rs12997, %r10996;
	bfe.u32 	%r10997, %r10991, 8, 8;
	cvt.u16.u32 	%rs12996, %r10997;
	bfe.u32 	%r10998, %r10991, 16, 8;
	cvt.u16.u32 	%rs12995, %r10998;
	bfe.u32 	%r10999, %r10991, 24, 8;
	cvt.u16.u32 	%rs12994, %r10999;
	ld.local.v2.b32 	{%r11000, %r11001}, [%rd3+96];
	bfe.u32 	%r11002, %r11000, 0, 8;
	cvt.u16.u32 	%rs12993, %r11002;
	bfe.u32 	%r11003, %r11000, 8, 8;
	cvt.u16.u32 	%rs12992, %r11003;
	bfe.u32 	%r11004, %r11000, 16, 8;
	cvt.u16.u32 	%rs12991, %r11004;
	bfe.u32 	%r11005, %r11000, 24, 8;
	cvt.u16.u32 	%rs12990, %r11005;
	bfe.u32 	%r11006, %r11001, 0, 8;
	cvt.u16.u32 	%rs12989, %r11006;
	bfe.u32 	%r11007, %r11001, 8, 8;
	cvt.u16.u32 	%rs12988, %r11007;
	bfe.u32 	%r11008, %r11001, 16, 8;
	cvt.u16.u32 	%rs12987, %r11008;
	bfe.u32 	%r11009, %r11001, 24, 8;
	cvt.u16.u32 	%rs12986, %r11009;
	ld.local.v2.b32 	{%r11010, %r11011}, [%rd3+104];
	bfe.u32 	%r11012, %r11010, 0, 8;
	cvt.u16.u32 	%rs12985, %r11012;
	bfe.u32 	%r11013, %r11010, 8, 8;
	cvt.u16.u32 	%rs12984, %r11013;
	bfe.u32 	%r11014, %r11010, 16, 8;
	cvt.u16.u32 	%rs12983, %r11014;
	bfe.u32 	%r11015, %r11010, 24, 8;
	cvt.u16.u32 	%rs12982, %r11015;
	bfe.u32 	%r11016, %r11011, 0, 8;
	cvt.u16.u32 	%rs12981, %r11016;
	bfe.u32 	%r11017, %r11011, 8, 8;
	cvt.u16.u32 	%rs12980, %r11017;
	bfe.u32 	%r11018, %r11011, 16, 8;
	cvt.u16.u32 	%rs12979, %r11018;
	bfe.u32 	%r11019, %r11011, 24, 8;
	cvt.u16.u32 	%rs12978, %r11019;
	ld.local.v2.b32 	{%r11020, %r11021}, [%rd3+112];
	bfe.u32 	%r11022, %r11020, 0, 8;
	cvt.u16.u32 	%rs12977, %r11022;
	bfe.u32 	%r11023, %r11020, 8, 8;
	cvt.u16.u32 	%rs12976, %r11023;
	bfe.u32 	%r11024, %r11020, 16, 8;
	cvt.u16.u32 	%rs12975, %r11024;
	bfe.u32 	%r11025, %r11020, 24, 8;
	cvt.u16.u32 	%rs12974, %r11025;
	bfe.u32 	%r11026, %r11021, 0, 8;
	cvt.u16.u32 	%rs12973, %r11026;
	bfe.u32 	%r11027, %r11021, 8, 8;
	cvt.u16.u32 	%rs12972, %r11027;
	bfe.u32 	%r11028, %r11021, 16, 8;
	cvt.u16.u32 	%rs12971, %r11028;
	bfe.u32 	%r11029, %r11021, 24, 8;
	cvt.u16.u32 	%rs12970, %r11029;
	ld.local.v2.b32 	{%r11030, %r11031}, [%rd3+120];
	bfe.u32 	%r11032, %r11030, 0, 8;
	cvt.u16.u32 	%rs12969, %r11032;
	bfe.u32 	%r11033, %r11030, 8, 8;
	cvt.u16.u32 	%rs12968, %r11033;
	bfe.u32 	%r11034, %r11030, 16, 8;
	cvt.u16.u32 	%rs12967, %r11034;
	bfe.u32 	%r11035, %r11030, 24, 8;
	cvt.u16.u32 	%rs12966, %r11035;
	bfe.u32 	%r11036, %r11031, 0, 8;
	cvt.u16.u32 	%rs12965, %r11036;
	bfe.u32 	%r11037, %r11031, 8, 8;
	cvt.u16.u32 	%rs12964, %r11037;
	bfe.u32 	%r11038, %r11031, 16, 8;
	cvt.u16.u32 	%rs12963, %r11038;
	bfe.u32 	%r11039, %r11031, 24, 8;
	cvt.u16.u32 	%rs12962, %r11039;
	ld.local.v2.b32 	{%r11040, %r11041}, [%rd3+128];
	bfe.u32 	%r11042, %r11040, 0, 8;
	cvt.u16.u32 	%rs12961, %r11042;
	bfe.u32 	%r11043, %r11040, 8, 8;
	cvt.u16.u32 	%rs12960, %r11043;
	bfe.u32 	%r11044, %r11040, 16, 8;
	cvt.u16.u32 	%rs12959, %r11044;
	bfe.u32 	%r11045, %r11040, 24, 8;
	cvt.u16.u32 	%rs12958, %r11045;
	bfe.u32 	%r11046, %r11041, 0, 8;
	cvt.u16.u32 	%rs12957, %r11046;
	bfe.u32 	%r11047, %r11041, 8, 8;
	cvt.u16.u32 	%rs12956, %r11047;
	bfe.u32 	%r11048, %r11041, 16, 8;
	cvt.u16.u32 	%rs12955, %r11048;
	bfe.u32 	%r11049, %r11041, 24, 8;
	cvt.u16.u32 	%rs12954, %r11049;
	ld.local.v2.b32 	{%r11050, %r11051}, [%rd3+136];
	bfe.u32 	%r11052, %r11050, 0, 8;
	cvt.u16.u32 	%rs12953, %r11052;
	bfe.u32 	%r11053, %r11050, 8, 8;
	cvt.u16.u32 	%rs12952, %r11053;
	bfe.u32 	%r11054, %r11050, 16, 8;
	cvt.u16.u32 	%rs12951, %r11054;
	bfe.u32 	%r11055, %r11050, 24, 8;
	cvt.u16.u32 	%rs12950, %r11055;
	bfe.u32 	%r11056, %r11051, 0, 8;
	cvt.u16.u32 	%rs12949, %r11056;
	bfe.u32 	%r11057, %r11051, 8, 8;
	cvt.u16.u32 	%rs12948, %r11057;
	bfe.u32 	%r11058, %r11051, 16, 8;
	cvt.u16.u32 	%rs12947, %r11058;
	bfe.u32 	%r11059, %r11051, 24, 8;
	cvt.u16.u32 	%rs12946, %r11059;
	ld.local.v2.b32 	{%r11060, %r11061}, [%rd3+144];
	bfe.u32 	%r11062, %r11060, 0, 8;
	cvt.u16.u32 	%rs12945, %r11062;
	bfe.u32 	%r11063, %r11060, 8, 8;
	cvt.u16.u32 	%rs12944, %r11063;
	bfe.u32 	%r11064, %r11060, 16, 8;
	cvt.u16.u32 	%rs12943, %r11064;
	bfe.u32 	%r11065, %r11060, 24, 8;
	cvt.u16.u32 	%rs12942, %r11065;
	bfe.u32 	%r11066, %r11061, 0, 8;
	cvt.u16.u32 	%rs12941, %r11066;
	bfe.u32 	%r11067, %r11061, 8, 8;
	cvt.u16.u32 	%rs12940, %r11067;
	bfe.u32 	%r11068, %r11061, 16, 8;
	cvt.u16.u32 	%rs12939, %r11068;
	bfe.u32 	%r11069, %r11061, 24, 8;
	cvt.u16.u32 	%rs12938, %r11069;
	ld.local.v2.b32 	{%r11070, %r11071}, [%rd3+152];
	bfe.u32 	%r11072, %r11070, 0, 8;
	cvt.u16.u32 	%rs12937, %r11072;
	bfe.u32 	%r11073, %r11070, 8, 8;
	cvt.u16.u32 	%rs12936, %r11073;
	bfe.u32 	%r11074, %r11070, 16, 8;
	cvt.u16.u32 	%rs12935, %r11074;
	bfe.u32 	%r11075, %r11070, 24, 8;
	cvt.u16.u32 	%rs12934, %r11075;
	bfe.u32 	%r11076, %r11071, 0, 8;
	cvt.u16.u32 	%rs12933, %r11076;
	bfe.u32 	%r11077, %r11071, 8, 8;
	cvt.u16.u32 	%rs12932, %r11077;
	bfe.u32 	%r11078, %r11071, 16, 8;
	cvt.u16.u32 	%rs12931, %r11078;
	bfe.u32 	%r11079, %r11071, 24, 8;
	cvt.u16.u32 	%rs12930, %r11079;
	ld.local.v2.b32 	{%r11080, %r11081}, [%rd3+160];
	bfe.u32 	%r11082, %r11080, 0, 8;
	cvt.u16.u32 	%rs12929, %r11082;
	bfe.u32 	%r11083, %r11080, 8, 8;
	cvt.u16.u32 	%rs12928, %r11083;
	bfe.u32 	%r11084, %r11080, 16, 8;
	cvt.u16.u32 	%rs12927, %r11084;
	bfe.u32 	%r11085, %r11080, 24, 8;
	cvt.u16.u32 	%rs12926, %r11085;
	bfe.u32 	%r11086, %r11081, 0, 8;
	cvt.u16.u32 	%rs12925, %r11086;
	bfe.u32 	%r11087, %r11081, 8, 8;
	cvt.u16.u32 	%rs12924, %r11087;
	bfe.u32 	%r11088, %r11081, 16, 8;
	cvt.u16.u32 	%rs12923, %r11088;
	bfe.u32 	%r11089, %r11081, 24, 8;
	cvt.u16.u32 	%rs12922, %r11089;
	ld.local.v2.b32 	{%r11090, %r11091}, [%rd3+168];
	bfe.u32 	%r11092, %r11090, 0, 8;
	cvt.u16.u32 	%rs12921, %r11092;
	bfe.u32 	%r11093, %r11090, 8, 8;
	cvt.u16.u32 	%rs12920, %r11093;
	bfe.u32 	%r11094, %r11090, 16, 8;
	cvt.u16.u32 	%rs12919, %r11094;
	bfe.u32 	%r11095, %r11090, 24, 8;
	cvt.u16.u32 	%rs12918, %r11095;
	bfe.u32 	%r11096, %r11091, 0, 8;
	cvt.u16.u32 	%rs12917, %r11096;
	bfe.u32 	%r11097, %r11091, 8, 8;
	cvt.u16.u32 	%rs12916, %r11097;
	bfe.u32 	%r11098, %r11091, 16, 8;
	cvt.u16.u32 	%rs12915, %r11098;
	bfe.u32 	%r11099, %r11091, 24, 8;
	cvt.u16.u32 	%rs12914, %r11099;
	ld.local.v2.b32 	{%r11100, %r11101}, [%rd3+176];
	bfe.u32 	%r11102, %r11100, 0, 8;
	cvt.u16.u32 	%rs12913, %r11102;
	bfe.u32 	%r11103, %r11100, 8, 8;
	cvt.u16.u32 	%rs12912, %r11103;
	bfe.u32 	%r11104, %r11100, 16, 8;
	cvt.u16.u32 	%rs12911, %r11104;
	bfe.u32 	%r11105, %r11100, 24, 8;
	cvt.u16.u32 	%rs12910, %r11105;
	bfe.u32 	%r11106, %r11101, 0, 8;
	cvt.u16.u32 	%rs12909, %r11106;
	bfe.u32 	%r11107, %r11101, 8, 8;
	cvt.u16.u32 	%rs12908, %r11107;
	bfe.u32 	%r11108, %r11101, 16, 8;
	cvt.u16.u32 	%rs12907, %r11108;
	bfe.u32 	%r11109, %r11101, 24, 8;
	cvt.u16.u32 	%rs12906, %r11109;
	ld.local.v2.b32 	{%r11110, %r11111}, [%rd3+184];
	bfe.u32 	%r11112, %r11110, 0, 8;
	cvt.u16.u32 	%rs12905, %r11112;
	bfe.u32 	%r11113, %r11110, 8, 8;
	cvt.u16.u32 	%rs12904, %r11113;
	bfe.u32 	%r11114, %r11110, 16, 8;
	cvt.u16.u32 	%rs12903, %r11114;
	bfe.u32 	%r11115, %r11110, 24, 8;
	cvt.u16.u32 	%rs12902, %r11115;
	bfe.u32 	%r11116, %r11111, 0, 8;
	cvt.u16.u32 	%rs12901, %r11116;
	bfe.u32 	%r11117, %r11111, 8, 8;
	cvt.u16.u32 	%rs12900, %r11117;
	bfe.u32 	%r11118, %r11111, 16, 8;
	cvt.u16.u32 	%rs12899, %r11118;
	bfe.u32 	%r11119, %r11111, 24, 8;
	cvt.u16.u32 	%rs12898, %r11119;
	ld.local.v2.b32 	{%r11120, %r11121}, [%rd3+192];
	bfe.u32 	%r11122, %r11120, 0, 8;
	cvt.u16.u32 	%rs12897, %r11122;
	bfe.u32 	%r11123, %r11120, 8, 8;
	cvt.u16.u32 	%rs12896, %r11123;
	bfe.u32 	%r11124, %r11120, 16, 8;
	cvt.u16.u32 	%rs12895, %r11124;
	bfe.u32 	%r11125, %r11120, 24, 8;
	cvt.u16.u32 	%rs12894, %r11125;
	bfe.u32 	%r11126, %r11121, 0, 8;
	cvt.u16.u32 	%rs12893, %r11126;
	bfe.u32 	%r11127, %r11121, 8, 8;
	cvt.u16.u32 	%rs12892, %r11127;
	bfe.u32 	%r11128, %r11121, 16, 8;
	cvt.u16.u32 	%rs12891, %r11128;
	bfe.u32 	%r11129, %r11121, 24, 8;
	cvt.u16.u32 	%rs12890, %r11129;
	ld.local.v2.b32 	{%r11130, %r11131}, [%rd3+200];
	bfe.u32 	%r11132, %r11130, 0, 8;
	cvt.u16.u32 	%rs12889, %r11132;
	bfe.u32 	%r11133, %r11130, 8, 8;
	cvt.u16.u32 	%rs12888, %r11133;
	bfe.u32 	%r11134, %r11130, 16, 8;
	cvt.u16.u32 	%rs12887, %r11134;
	bfe.u32 	%r11135, %r11130, 24, 8;
	cvt.u16.u32 	%rs12886, %r11135;
	bfe.u32 	%r11136, %r11131, 0, 8;
	cvt.u16.u32 	%rs12885, %r11136;
	bfe.u32 	%r11137, %r11131, 8, 8;
	cvt.u16.u32 	%rs12884, %r11137;
	bfe.u32 	%r11138, %r11131, 16, 8;
	cvt.u16.u32 	%rs12883, %r11138;
	bfe.u32 	%r11139, %r11131, 24, 8;
	cvt.u16.u32 	%rs12882, %r11139;
	ld.local.v2.b32 	{%r11140, %r11141}, [%rd3+208];
	bfe.u32 	%r11142, %r11140, 0, 8;
	cvt.u16.u32 	%rs12881, %r11142;
	bfe.u32 	%r11143, %r11140, 8, 8;
	cvt.u16.u32 	%rs12880, %r11143;
	bfe.u32 	%r11144, %r11140, 16, 8;
	cvt.u16.u32 	%rs12879, %r11144;
	bfe.u32 	%r11145, %r11140, 24, 8;
	cvt.u16.u32 	%rs12878, %r11145;
	bfe.u32 	%r11146, %r11141, 0, 8;
	cvt.u16.u32 	%rs12877, %r11146;
	bfe.u32 	%r11147, %r11141, 8, 8;
	cvt.u16.u32 	%rs12876, %r11147;
	bfe.u32 	%r11148, %r11141, 16, 8;
	cvt.u16.u32 	%rs12875, %r11148;
	bfe.u32 	%r11149, %r11141, 24, 8;
	cvt.u16.u32 	%rs12874, %r11149;
	ld.local.v2.b32 	{%r11150, %r11151}, [%rd3+216];
	bfe.u32 	%r11152, %r11150, 0, 8;
	cvt.u16.u32 	%rs12873, %r11152;
	bfe.u32 	%r11153, %r11150, 8, 8;
	cvt.u16.u32 	%rs12872, %r11153;
	bfe.u32 	%r11154, %r11150, 16, 8;
	cvt.u16.u32 	%rs12871, %r11154;
	bfe.u32 	%r11155, %r11150, 24, 8;
	cvt.u16.u32 	%rs12870, %r11155;
	bfe.u32 	%r11156, %r11151, 0, 8;
	cvt.u16.u32 	%rs12869, %r11156;
	bfe.u32 	%r11157, %r11151, 8, 8;
	cvt.u16.u32 	%rs12868, %r11157;
	bfe.u32 	%r11158, %r11151, 16, 8;
	cvt.u16.u32 	%rs12867, %r11158;
	bfe.u32 	%r11159, %r11151, 24, 8;
	cvt.u16.u32 	%rs12866, %r11159;
	ld.local.v2.b32 	{%r11160, %r11161}, [%rd3+224];
	bfe.u32 	%r11162, %r11160, 0, 8;
	cvt.u16.u32 	%rs12865, %r11162;
	bfe.u32 	%r11163, %r11160, 8, 8;
	cvt.u16.u32 	%rs12864, %r11163;
	bfe.u32 	%r11164, %r11160, 16, 8;
	cvt.u16.u32 	%rs12863, %r11164;
	bfe.u32 	%r11165, %r11160, 24, 8;
	cvt.u16.u32 	%rs12862, %r11165;
	bfe.u32 	%r11166, %r11161, 0, 8;
	cvt.u16.u32 	%rs12861, %r11166;
	bfe.u32 	%r11167, %r11161, 8, 8;
	cvt.u16.u32 	%rs12860, %r11167;
	bfe.u32 	%r11168, %r11161, 16, 8;
	cvt.u16.u32 	%rs12859, %r11168;
	bfe.u32 	%r11169, %r11161, 24, 8;
	cvt.u16.u32 	%rs12858, %r11169;
	ld.local.v2.b32 	{%r11170, %r11171}, [%rd3+232];
	bfe.u32 	%r11172, %r11170, 0, 8;
	cvt.u16.u32 	%rs12857, %r11172;
	bfe.u32 	%r11173, %r11170, 8, 8;
	cvt.u16.u32 	%rs12856, %r11173;
	bfe.u32 	%r11174, %r11170, 16, 8;
	cvt.u16.u32 	%rs12855, %r11174;
	bfe.u32 	%r11175, %r11170, 24, 8;
	cvt.u16.u32 	%rs12854, %r11175;
	bfe.u32 	%r11176, %r11171, 0, 8;
	cvt.u16.u32 	%rs12853, %r11176;
	bfe.u32 	%r11177, %r11171, 8, 8;
	cvt.u16.u32 	%rs12852, %r11177;
	bfe.u32 	%r11178, %r11171, 16, 8;
	cvt.u16.u32 	%rs12851, %r11178;
	bfe.u32 	%r11179, %r11171, 24, 8;
	cvt.u16.u32 	%rs12850, %r11179;
	ld.local.v2.b32 	{%r11180, %r11181}, [%rd3+240];
	bfe.u32 	%r11182, %r11180, 0, 8;
	cvt.u16.u32 	%rs12849, %r11182;
	bfe.u32 	%r11183, %r11180, 8, 8;
	cvt.u16.u32 	%rs12848, %r11183;
	bfe.u32 	%r11184, %r11180, 16, 8;
	cvt.u16.u32 	%rs12847, %r11184;
	bfe.u32 	%r11185, %r11180, 24, 8;
	cvt.u16.u32 	%rs12846, %r11185;
	bfe.u32 	%r11186, %r11181, 0, 8;
	cvt.u16.u32 	%rs12845, %r11186;
	bfe.u32 	%r11187, %r11181, 8, 8;
	cvt.u16.u32 	%rs12844, %r11187;
	bfe.u32 	%r11188, %r11181, 16, 8;
	cvt.u16.u32 	%rs12843, %r11188;
	bfe.u32 	%r11189, %r11181, 24, 8;
	cvt.u16.u32 	%rs12842, %r11189;
	ld.local.v2.b32 	{%r11190, %r11191}, [%rd3+248];
	bfe.u32 	%r11192, %r11190, 0, 8;
	cvt.u16.u32 	%rs12841, %r11192;
	bfe.u32 	%r11193, %r11190, 8, 8;
	cvt.u16.u32 	%rs12840, %r11193;
	bfe.u32 	%r11194, %r11190, 16, 8;
	cvt.u16.u32 	%rs12839, %r11194;
	bfe.u32 	%r11195, %r11190, 24, 8;
	cvt.u16.u32 	%rs12838, %r11195;
	bfe.u32 	%r11196, %r11191, 0, 8;
	cvt.u16.u32 	%rs12837, %r11196;
	bfe.u32 	%r11197, %r11191, 8, 8;
	cvt.u16.u32 	%rs12836, %r11197;
	bfe.u32 	%r11198, %r11191, 16, 8;
	cvt.u16.u32 	%rs12835, %r11198;
	bfe.u32 	%r11199, %r11191, 24, 8;
	cvt.u16.u32 	%rs12834, %r11199;
	ld.local.v2.b32 	{%r11200, %r11201}, [%rd3+256];
	bfe.u32 	%r11202, %r11200, 0, 8;
	cvt.u16.u32 	%rs12833, %r11202;
	bfe.u32 	%r11203, %r11200, 8, 8;
	cvt.u16.u32 	%rs12832, %r11203;
	bfe.u32 	%r11204, %r11200, 16, 8;
	cvt.u16.u32 	%rs12831, %r11204;
	bfe.u32 	%r11205, %r11200, 24, 8;
	cvt.u16.u32 	%rs12830, %r11205;
	bfe.u32 	%r11206, %r11201, 0, 8;
	cvt.u16.u32 	%rs12829, %r11206;
	bfe.u32 	%r11207, %r11201, 8, 8;
	cvt.u16.u32 	%rs12828, %r11207;
	bfe.u32 	%r11208, %r11201, 16, 8;
	cvt.u16.u32 	%rs12827, %r11208;
	bfe.u32 	%r11209, %r11201, 24, 8;
	cvt.u16.u32 	%rs12826, %r11209;
	ld.local.v2.b32 	{%r11210, %r11211}, [%rd3+264];
	bfe.u32 	%r11212, %r11210, 0, 8;
	cvt.u16.u32 	%rs12825, %r11212;
	bfe.u32 	%r11213, %r11210, 8, 8;
	cvt.u16.u32 	%rs12824, %r11213;
	bfe.u32 	%r11214, %r11210, 16, 8;
	cvt.u16.u32 	%rs12823, %r11214;
	bfe.u32 	%r11215, %r11210, 24, 8;
	cvt.u16.u32 	%rs12822, %r11215;
	bfe.u32 	%r11216, %r11211, 0, 8;
	cvt.u16.u32 	%rs12821, %r11216;
	bfe.u32 	%r11217, %r11211, 8, 8;
	cvt.u16.u32 	%rs12820, %r11217;
	bfe.u32 	%r11218, %r11211, 16, 8;
	cvt.u16.u32 	%rs12819, %r11218;
	bfe.u32 	%r11219, %r11211, 24, 8;
	cvt.u16.u32 	%rs12818, %r11219;
$L__BB6_140:
	setp.ne.s32 	%p35, %r2469, 0;
	@%p35 bra 	$L__BB6_142;
	mov.u32 	%r11220, %tid.x;
	shr.u32 	%r11221, %r11220, 5;
	mov.u32 	%r11222, _ZZN3cub18CUB_300001_SM_10006detail6reduce28DeviceReduceSingleTileKernelINS2_10policy_hubI4Itemy13Addition_funcE10Policy1000EPS5_S9_iS6_S5_S5_N4cuda3std3__410__identityEEEvT0_T1_T2_T3_T4_T6_E12temp_storage;
	mad.lo.s32 	%r11223, %r11221, 272, %r11222;
	st.shared.u32 	[%r11223+8], %r27825;
	st.shared.f64 	[%r11223+16], %fd78;
	cvt.u32.u16 	%r11224, %rs13066;
	cvt.u32.u16 	%r11225, %rs13067;
	prmt.b32 	%r11226, %r11225, %r11224, 0x3340U;
	cvt.u32.u16 	%r11227, %rs13068;
	cvt.u32.u16 	%r11228, %rs13069;
	prmt.b32 	%r11229, %r11228, %r11227, 0x3340U;
	prmt.b32 	%r11230, %r11229, %r11226, 0x5410U;
	cvt.u32.u16 	%r11231, %rs13070;
	cvt.u32.u16 	%r11232, %rs13071;
	prmt.b32 	%r11233, %r11232, %r11231, 0x3340U;
	cvt.u32.u16 	%r11234, %rs13072;
	cvt.u32.u16 	%r11235, %rs13073;
	prmt.b32 	%r11236, %r11235, %r11234, 0x3340U;
	prmt.b32 	%r11237, %r11236, %r11233, 0x5410U;
	st.shared.v2.b32 	[%r11223+24], {%r11237, %r11230};
	cvt.u32.u16 	%r11238, %rs13058;
	cvt.u32.u16 	%r11239, %rs13059;
	prmt.b32 	%r11240, %r11239, %r11238, 0x3340U;
	cvt.u32.u16 	%r11241, %rs13060;
	cvt.u32.u16 	%r11242, %rs13061;
	prmt.b32 	%r11243, %r11242, %r11241, 0x3340U;
	prmt.b32 	%r11244, %r11243, %r11240, 0x5410U;
	cvt.u32.u16 	%r11245, %rs13062;
	cvt.u32.u16 	%r11246, %rs13063;
	prmt.b32 	%r11247, %r11246, %r11245, 0x3340U;
	cvt.u32.u16 	%r11248, %rs13064;
	cvt.u32.u16 	%r11249, %rs13065;
	prmt.b32 	%r11250, %r11249, %r11248, 0x3340U;
	prmt.b32 	%r11251, %r11250, %r11247, 0x5410U;
	st.shared.v2.b32 	[%r11223+32], {%r11251, %r11244};
	cvt.u32.u16 	%r11252, %rs13050;
	cvt.u32.u16 	%r11253, %rs13051;
	prmt.b32 	%r11254, %r11253, %r11252, 0x3340U;
	cvt.u32.u16 	%r11255, %rs13052;
	cvt.u32.u16 	%r11256, %rs13053;
	prmt.b32 	%r11257, %r11256, %r11255, 0x3340U;
	prmt.b32 	%r11258, %r11257, %r11254, 0x5410U;
	cvt.u32.u16 	%r11259, %rs13054;
	cvt.u32.u16 	%r11260, %rs13055;
	prmt.b32 	%r11261, %r11260, %r11259, 0x3340U;
	cvt.u32.u16 	%r11262, %rs13056;
	cvt.u32.u16 	%r11263, %rs13057;
	prmt.b32 	%r11264, %r11263, %r11262, 0x3340U;
	prmt.b32 	%r11265, %r11264, %r11261, 0x5410U;
	st.shared.v2.b32 	[%r11223+40], {%r11265, %r11258};
	cvt.u32.u16 	%r11266, %rs13042;
	cvt.u32.u16 	%r11267, %rs13043;
	prmt.b32 	%r11268, %r11267, %r11266, 0x3340U;
	cvt.u32.u16 	%r11269, %rs13044;
	cvt.u32.u16 	%r11270, %rs13045;
	prmt.b32 	%r11271, %r11270, %r11269, 0x3340U;
	prmt.b32 	%r11272, %r11271, %r11268, 0x5410U;
	cvt.u32.u16 	%r11273, %rs13046;
	cvt.u32.u16 	%r11274, %rs13047;
	prmt.b32 	%r11275, %r11274, %r11273, 0x3340U;
	cvt.u32.u16 	%r11276, %rs13048;
	cvt.u32.u16 	%r11277, %rs13049;
	prmt.b32 	%r11278, %r11277, %r11276, 0x3340U;
	prmt.b32 	%r11279, %r11278, %r11275, 0x5410U;
	st.shared.v2.b32 	[%r11223+48], {%r11279, %r11272};
	cvt.u32.u16 	%r11280, %rs13034;
	cvt.u32.u16 	%r11281, %rs13035;
	prmt.b32 	%r11282, %r11281, %r11280, 0x3340U;
	cvt.u32.u16 	%r11283, %rs13036;
	cvt.u32.u16 	%r11284, %rs13037;
	prmt.b32 	%r11285, %r11284, %r11283, 0x3340U;
	prmt.b32 	%r11286, %r11285, %r11282, 0x5410U;
	cvt.u32.u16 	%r11287, %rs13038;
	cvt.u32.u16 	%r11288, %rs13039;
	prmt.b32 	%r11289, %r11288, %r11287, 0x3340U;
	cvt.u32.u16 	%r11290, %rs13040;
	cvt.u32.u16 	%r11291, %rs13041;
	prmt.b32 	%r11292, %r11291, %r11290, 0x3340U;
	prmt.b32 	%r11293, %r11292, %r11289, 0x5410U;
	st.shared.v2.b32 	[%r11223+56], {%r11293, %r11286};
	cvt.u32.u16 	%r11294, %rs13026;
	cvt.u32.u16 	%r11295, %rs13027;
	prmt.b32 	%r11296, %r11295, %r11294, 0x3340U;
	cvt.u32.u16 	%r11297, %rs13028;
	cvt.u32.u16 	%r11298, %rs13029;
	prmt.b32 	%r11299, %r11298, %r11297, 0x3340U;
	prmt.b32 	%r11300, %r11299, %r11296, 0x5410U;
	cvt.u32.u16 	%r11301, %rs13030;
	cvt.u32.u16 	%r11302, %rs13031;
	prmt.b32 	%r11303, %r11302, %r11301, 0x3340U;
	cvt.u32.u16 	%r11304, %rs13032;
	cvt.u32.u16 	%r11305, %rs13033;
	prmt.b32 	%r11306, %r11305, %r11304, 0x3340U;
	prmt.b32 	%r11307, %r11306, %r11303, 0x5410U;
	st.shared.v2.b32 	[%r11223+64], {%r11307, %r11300};
	cvt.u32.u16 	%r11308, %rs13018;
	cvt.u32.u16 	%r11309, %rs13019;
	prmt.b32 	%r11310, %r11309, %r11308, 0x3340U;
	cvt.u32.u16 	%r11311, %rs13020;
	cvt.u32.u16 	%r11312, %rs13021;
	prmt.b32 	%r11313, %r11312, %r11311, 0x3340U;
	prmt.b32 	%r11314, %r11313, %r11310, 0x5410U;
	cvt.u32.u16 	%r11315, %rs13022;
	cvt.u32.u16 	%r11316, %rs13023;
	prmt.b32 	%r11317, %r11316, %r11315, 0x3340U;
	cvt.u32.u16 	%r11318, %rs13024;
	cvt.u32.u16 	%r11319, %rs13025;
	prmt.b32 	%r11320, %r11319, %r11318, 0x3340U;
	prmt.b32 	%r11321, %r11320, %r11317, 0x5410U;
	st.shared.v2.b32 	[%r11223+72], {%r11321, %r11314};
	cvt.u32.u16 	%r11322, %rs13010;
	cvt.u32.u16 	%r11323, %rs13011;
	prmt.b32 	%r11324, %r11323, %r11322, 0x3340U;
	cvt.u32.u16 	%r11325, %rs13012;
	cvt.u32.u16 	%r11326, %rs13013;
	prmt.b32 	%r11327, %r11326, %r11325, 0x3340U;
	prmt.b32 	%r11328, %r11327, %r11324, 0x5410U;
	cvt.u32.u16 	%r11329, %rs13014;
	cvt.u32.u16 	%r11330, %rs13015;
	prmt.b32 	%r11331, %r11330, %r11329, 0x3340U;
	cvt.u32.u16 	%r11332, %rs13016;
	cvt.u32.u16 	%r11333, %rs13017;
	prmt.b32 	%r11334, %r11333, %r11332, 0x3340U;
	prmt.b32 	%r11335, %r11334, %r11331, 0x5410U;
	st.shared.v2.b32 	[%r11223+80], {%r11335, %r11328};
	cvt.u32.u16 	%r11336, %rs13002;
	cvt.u32.u16 	%r11337, %rs13003;
	prmt.b32 	%r11338, %r11337, %r11336, 0x3340U;
	cvt.u32.u16 	%r11339, %rs13004;
	cvt.u32.u16 	%r11340, %rs13005;
	prmt.b32 	%r11341, %r11340, %r11339, 0x3340U;
	prmt.b32 	%r11342, %r11341, %r11338, 0x5410U;
	cvt.u32.u16 	%r11343, %rs13006;
	cvt.u32.u16 	%r11344, %rs13007;
	prmt.b32 	%r11345, %r11344, %r11343, 0x3340U;
	cvt.u32.u16 	%r11346, %rs13008;
	cvt.u32.u16 	%r11347, %rs13009;
	prmt.b32 	%r11348, %r11347, %r11346, 0x3340U;
	prmt.b32 	%r11349, %r11348, %r11345, 0x5410U;
	st.shared.v2.b32 	[%r11223+88], {%r11349, %r11342};
	cvt.u32.u16 	%r11350, %rs12994;
	cvt.u32.u16 	%r11351, %rs12995;
	prmt.b32 	%r11352, %r11351, %r11350, 0x3340U;
	cvt.u32.u16 	%r11353, %rs12996;
	cvt.u32.u16 	%r11354, %rs12997;
	prmt.b32 	%r11355, %r11354, %r11353, 0x3340U;
	prmt.b32 	%r11356, %r11355, %r11352, 0x5410U;
	cvt.u32.u16 	%r11357, %rs12998;
	cvt.u32.u16 	%r11358, %rs12999;
	prmt.b32 	%r11359, %r11358, %r11357, 0x3340U;
	cvt.u32.u16 	%r11360, %rs13000;
	cvt.u32.u16 	%r11361, %rs13001;
	prmt.b32 	%r11362, %r11361, %r11360, 0x3340U;
	prmt.b32 	%r11363, %r11362, %r11359, 0x5410U;
	st.shared.v2.b32 	[%r11223+96], {%r11363, %r11356};
	cvt.u32.u16 	%r11364, %rs12986;
	cvt.u32.u16 	%r11365, %rs12987;
	prmt.b32 	%r11366, %r11365, %r11364, 0x3340U;
	cvt.u32.u16 	%r11367, %rs12988;
	cvt.u32.u16 	%r11368, %rs12989;
	prmt.b32 	%r11369, %r11368, %r11367, 0x3340U;
	prmt.b32 	%r11370, %r11369, %r11366, 0x5410U;
	cvt.u32.u16 	%r11371, %rs12990;
	cvt.u32.u16 	%r11372, %rs12991;
	prmt.b32 	%r11373, %r11372, %r11371, 0x3340U;
	cvt.u32.u16 	%r11374, %rs12992;
	cvt.u32.u16 	%r11375, %rs12993;
	prmt.b32 	%r11376, %r11375, %r11374, 0x3340U;
	prmt.b32 	%r11377, %r11376, %r11373, 0x5410U;
	st.shared.v2.b32 	[%r11223+104], {%r11377, %r11370};
	cvt.u32.u16 	%r11378, %rs12978;
	cvt.u32.u16 	%r11379, %rs12979;
	prmt.b32 	%r11380, %r11379, %r11378, 0x3340U;
	cvt.u32.u16 	%r11381, %rs12980;
	cvt.u32.u16 	%r11382, %rs12981;
	prmt.b32 	%r11383, %r11382, %r11381, 0x3340U;
	prmt.b32 	%r11384, %r11383, %r11380, 0x5410U;
	cvt.u32.u16 	%r11385, %rs12982;
	cvt.u32.u16 	%r11386, %rs12983;
	prmt.b32 	%r11387, %r11386, %r11385, 0x3340U;
	cvt.u32.u16 	%r11388, %rs12984;
	cvt.u32.u16 	%r11389, %rs12985;
	prmt.b32 	%r11390, %r11389, %r11388, 0x3340U;
	prmt.b32 	%r11391, %r11390, %r11387, 0x5410U;
	st.shared.v2.b32 	[%r11223+112], {%r11391, %r11384};
	cvt.u32.u16 	%r11392, %rs12970;
	cvt.u32.u16 	%r11393, %rs12971;
	prmt.b32 	%r11394, %r11393, %r11392, 0x3340U;
	cvt.u32.u16 	%r11395, %rs12972;
	cvt.u32.u16 	%r11396, %rs12973;
	prmt.b32 	%r11397, %r11396, %r11395, 0x3340U;
	prmt.b32 	%r11398, %r11397, %r11394, 0x5410U;
	cvt.u32.u16 	%r11399, %rs12974;
	cvt.u32.u16 	%r11400, %rs12975;
	prmt.b32 	%r11401, %r11400, %r11399, 0x3340U;
	cvt.u32.u16 	%r11402, %rs12976;
	cvt.u32.u16 	%r11403, %rs12977;
	prmt.b32 	%r11404, %r11403, %r11402, 0x3340U;
	prmt.b32 	%r11405, %r11404, %r11401, 0x5410U;
	st.shared.v2.b32 	[%r11223+120], {%r11405, %r11398};
	cvt.u32.u16 	%r11406, %rs12962;
	cvt.u32.u16 	%r11407, %rs12963;
	prmt.b32 	%r11408, %r11407, %r11406, 0x3340U;
	cvt.u32.u16 	%r11409, %rs12964;
	cvt.u32.u16 	%r11410, %rs12965;
	prmt.b32 	%r11411, %r11410, %r11409, 0x3340U;
	prmt.b32 	%r11412, %r11411, %r11408, 0x5410U;
	cvt.u32.u16 	%r11413, %rs12966;
	cvt.u32.u16 	%r11414, %rs12967;
	prmt.b32 	%r11415, %r11414, %r11413, 0x3340U;
	cvt.u32.u16 	%r11416, %rs12968;
	cvt.u32.u16 	%r11417, %rs12969;
	prmt.b32 	%r11418, %r11417, %r11416, 0x3340U;
	prmt.b32 	%r11419, %r11418, %r11415, 0x5410U;
	st.shared.v2.b32 	[%r11223+128], {%r11419, %r11412};
	cvt.u32.u16 	%r11420, %rs12954;
	cvt.u32.u16 	%r11421, %rs12955;
	prmt.b32 	%r11422, %r11421, %r11420, 0x3340U;
	cvt.u32.u16 	%r11423, %rs12956;
	cvt.u32.u16 	%r11424, %rs12957;
	prmt.b32 	%r11425, %r11424, %r11423, 0x3340U;
	prmt.b32 	%r11426, %r11425, %r11422, 0x5410U;
	cvt.u32.u16 	%r11427, %rs12958;
	cvt.u32.u16 	%r11428, %rs12959;
	prmt.b32 	%r11429, %r11428, %r11427, 0x3340U;
	cvt.u32.u16 	%r11430, %rs12960;
	cvt.u32.u16 	%r11431, %rs12961;
	prmt.b32 	%r11432, %r11431, %r11430, 0x3340U;
	prmt.b32 	%r11433, %r11432, %r11429, 0x5410U;
	st.shared.v2.b32 	[%r11223+136], {%r11433, %r11426};
	cvt.u32.u16 	%r11434, %rs12946;
	cvt.u32.u16 	%r11435, %rs12947;
	prmt.b32 	%r11436, %r11435, %r11434, 0x3340U;
	cvt.u32.u16 	%r11437, %rs12948;
	cvt.u32.u16 	%r11438, %rs12949;
	prmt.b32 	%r11439, %r11438, %r11437, 0x3340U;
	prmt.b32 	%r11440, %r11439, %r11436, 0x5410U;
	cvt.u32.u16 	%r11441, %rs12950;
	cvt.u32.u16 	%r11442, %rs12951;
	prmt.b32 	%r11443, %r11442, %r11441, 0x3340U;
	cvt.u32.u16 	%r11444, %rs12952;
	cvt.u32.u16 	%r11445, %rs12953;
	prmt.b32 	%r11446, %r11445, %r11444, 0x3340U;
	prmt.b32 	%r11447, %r11446, %r11443, 0x5410U;
	st.shared.v2.b32 	[%r11223+144], {%r11447, %r11440};
	cvt.u32.u16 	%r11448, %rs12938;
	cvt.u32.u16 	%r11449, %rs12939;
	prmt.b32 	%r11450, %r11449, %r11448, 0x3340U;
	cvt.u32.u16 	%r11451, %rs12940;
	cvt.u32.u16 	%r11452, %rs12941;
	prmt.b32 	%r11453, %r11452, %r11451, 0x3340U;
	prmt.b32 	%r11454, %r11453, %r11450, 0x5410U;
	cvt.u32.u16 	%r11455, %rs12942;
	cvt.u32.u16 	%r11456, %rs12943;
	prmt.b32 	%r11457, %r11456, %r11455, 0x3340U;
	cvt.u32.u16 	%r11458, %rs12944;
	cvt.u32.u16 	%r11459, %rs12945;
	prmt.b32 	%r11460, %r11459, %r11458, 0x3340U;
	prmt.b32 	%r11461, %r11460, %r11457, 0x5410U;
	st.shared.v2.b32 	[%r11223+152], {%r11461, %r11454};
	cvt.u32.u16 	%r11462, %rs12930;
	cvt.u32.u16 	%r11463, %rs12931;
	prmt.b32 	%r11464, %r11463, %r11462, 0x3340U;
	cvt.u32.u16 	%r11465, %rs12932;
	cvt.u32.u16 	%r11466, %rs12933;
	prmt.b32 	%r11467, %r11466, %r11465, 0x3340U;
	prmt.b32 	%r11468, %r11467, %r11464, 0x5410U;
	cvt.u32.u16 	%r11469, %rs12934;
	cvt.u32.u16 	%r11470, %rs12935;
	prmt.b32 	%r11471, %r11470, %r11469, 0x3340U;
	cvt.u32.u16 	%r11472, %rs12936;
	cvt.u32.u16 	%r11473, %rs12937;
	prmt.b32 	%r11474, %r11473, %r11472, 0x3340U;
	prmt.b32 	%r11475, %r11474, %r11471, 0x5410U;
	st.shared.v2.b32 	[%r11223+160], {%r11475, %r11468};
	cvt.u32.u16 	%r11476, %rs12922;
	cvt.u32.u16 	%r11477, %rs12923;
	prmt.b32 	%r11478, %r11477, %r11476, 0x3340U;
	cvt.u32.u16 	%r11479, %rs12924;
	cvt.u32.u16 	%r11480, %rs12925;
	prmt.b32 	%r11481, %r11480, %r11479, 0x3340U;
	prmt.b32 	%r11482, %r11481, %r11478, 0x5410U;
	cvt.u32.u16 	%r11483, %rs12926;
	cvt.u32.u16 	%r11484, %rs12927;
	prmt.b32 	%r11485, %r11484, %r11483, 0x3340U;
	cvt.u32.u16 	%r11486, %rs12928;
	cvt.u32.u16 	%r11487, %rs12929;
	prmt.b32 	%r11488, %r11487, %r11486, 0x3340U;
	prmt.b32 	%r11489, %r11488, %r11485, 0x5410U;
	st.shared.v2.b32 	[%r11223+168], {%r11489, %r11482};
	cvt.u32.u16 	%r11490, %rs12914;
	cvt.u32.u16 	%r11491, %rs12915;
	prmt.b32 	%r11492, %r11491, %r11490, 0x3340U;
	cvt.u32.u16 	%r11493, %rs12916;
	cvt.u32.u16 	%r11494, %rs12917;
	prmt.b32 	%r11495, %r11494, %r11493, 0x3340U;
	prmt.b32 	%r11496, %r11495, %r11492, 0x5410U;
	cvt.u32.u16 	%r11497, %rs12918;
	cvt.u32.u16 	%r11498, %rs12919;
	prmt.b32 	%r11499, %r11498, %r11497, 0x3340U;
	cvt.u32.u16 	%r11500, %rs12920;
	cvt.u32.u16 	%r11501, %rs12921;
	prmt.b32 	%r11502, %r11501, %r11500, 0x3340U;
	prmt.b32 	%r11503, %r11502, %r11499, 0x5410U;
	st.shared.v2.b32 	[%r11223+176], {%r11503, %r11496};
	cvt.u32.u16 	%r11504, %rs12906;
	cvt.u32.u16 	%r11505, %rs12907;
	prmt.b32 	%r11506, %r11505, %r11504, 0x3340U;
	cvt.u32.u16 	%r11507, %rs12908;
	cvt.u32.u16 	%r11508, %rs12909;
	prmt.b32 	%r11509, %r11508, %r11507, 0x3340U;
	prmt.b32 	%r11510, %r11509, %r11506, 0x5410U;
	cvt.u32.u16 	%r11511, %rs12910;
	cvt.u32.u16 	%r11512, %rs12911;
	prmt.b32 	%r11513, %r11512, %r11511, 0x3340U;
	cvt.u32.u16 	%r11514, %rs12912;
	cvt.u32.u16 	%r11515, %rs12913;
	prmt.b32 	%r11516, %r11515, %r11514, 0x3340U;
	prmt.b32 	%r11517, %r11516, %r11513, 0x5410U;
	st.shared.v2.b32 	[%r11223+184], {%r11517, %r11510};
	cvt.u32.u16 	%r11518, %rs12898;
	cvt.u32.u16 	%r11519, %rs12899;
	prmt.b32 	%r11520, %r11519, %r11518, 0x3340U;
	cvt.u32.u16 	%r11521, %rs12900;
	cvt.u32.u16 	%r11522, %rs12901;
	prmt.b32 	%r11523, %r11522, %r11521, 0x3340U;
	prmt.b32 	%r11524, %r11523, %r11520, 0x5410U;
	cvt.u32.u16 	%r11525, %rs12902;
	cvt.u32.u16 	%r11526, %rs12903;
	prmt.b32 	%r11527, %r11526, %r11525, 0x3340U;
	cvt.u32.u16 	%r11528, %rs12904;
	cvt.u32.u16 	%r11529, %rs12905;
	prmt.b32 	%r11530, %r11529, %r11528, 0x3340U;
	prmt.b32 	%r11531, %r11530, %r11527, 0x5410U;
	st.shared.v2.b32 	[%r11223+192], {%r11531, %r11524};
	cvt.u32.u16 	%r11532, %rs12890;
	cvt.u32.u16 	%r11533, %rs12891;
	prmt.b32 	%r11534, %r11533, %r11532, 0x3340U;
	cvt.u32.u16 	%r11535, %rs12892;
	cvt.u32.u16 	%r11536, %rs12893;
	prmt.b32 	%r11537, %r11536, %r11535, 0x3340U;
	prmt.b32 	%r11538, %r11537, %r11534, 0x5410U;
	cvt.u32.u16 	%r11539, %rs12894;
	cvt.u32.u16 	%r11540, %rs12895;
	prmt.b32 	%r11541, %r11540, %r11539, 0x3340U;
	cvt.u32.u16 	%r11542, %rs12896;
	cvt.u32.u16 	%r11543, %rs12897;
	prmt.b32 	%r11544, %r11543, %r11542, 0x3340U;
	prmt.b32 	%r11545, %r11544, %r11541, 0x5410U;
	st.shared.v2.b32 	[%r11223+200], {%r11545, %r11538};
	cvt.u32.u16 	%r11546, %rs12882;
	cvt.u32.u16 	%r11547, %rs12883;
	prmt.b32 	%r11548, %r11547, %r11546, 0x3340U;
	cvt.u32.u16 	%r11549, %rs12884;
	cvt.u32.u16 	%r11550, %rs12885;
	prmt.b32 	%r11551, %r11550, %r11549, 0x3340U;
	prmt.b32 	%r11552, %r11551, %r11548, 0x5410U;
	cvt.u32.u16 	%r11553, %rs12886;
	cvt.u32.u16 	%r11554, %rs12887;
	prmt.b32 	%r11555, %r11554, %r11553, 0x3340U;
	cvt.u32.u16 	%r11556, %rs12888;
	cvt.u32.u16 	%r11557, %rs12889;
	prmt.b32 	%r11558, %r11557, %r11556, 0x3340U;
	prmt.b32 	%r11559, %r11558, %r11555, 0x5410U;
	st.shared.v2.b32 	[%r11223+208], {%r11559, %r11552};
	cvt.u32.u16 	%r11560, %rs12874;
	cvt.u32.u16 	%r11561, %rs12875;
	prmt.b32 	%r11562, %r11561, %r11560, 0x3340U;
	cvt.u32.u16 	%r11563, %rs12876;
	cvt.u32.u16 	%r11564, %rs12877;
	prmt.b32 	%r11565, %r11564, %r11563, 0x3340U;
	prmt.b32 	%r11566, %r11565, %r11562, 0x5410U;
	cvt.u32.u16 	%r11567, %rs12878;
	cvt.u32.u16 	%r11568, %rs12879;
	prmt.b32 	%r11569, %r11568, %r11567, 0x3340U;
	cvt.u32.u16 	%r11570, %rs12880;
	cvt.u32.u16 	%r11571, %rs12881;
	prmt.b32 	%r11572, %r11571, %r11570, 0x3340U;
	prmt.b32 	%r11573, %r11572, %r11569, 0x5410U;
	st.shared.v2.b32 	[%r11223+216], {%r11573, %r11566};
	cvt.u32.u16 	%r11574, %rs12866;
	cvt.u32.u16 	%r11575, %rs12867;
	prmt.b32 	%r11576, %r11575, %r11574, 0x3340U;
	cvt.u32.u16 	%r11577, %rs12868;
	cvt.u32.u16 	%r11578, %rs12869;
	prmt.b32 	%r11579, %r11578, %r11577, 0x3340U;
	prmt.b32 	%r11580, %r11579, %r11576, 0x5410U;
	cvt.u32.u16 	%r11581, %rs12870;
	cvt.u32.u16 	%r11582, %rs12871;
	prmt.b32 	%r11583, %r11582, %r11581, 0x3340U;
	cvt.u32.u16 	%r11584, %rs12872;
	cvt.u32.u16 	%r11585, %rs12873;
	prmt.b32 	%r11586, %r11585, %r11584, 0x3340U;
	prmt.b32 	%r11587, %r11586, %r11583, 0x5410U;
	st.shared.v2.b32 	[%r11223+224], {%r11587, %r11580};
	cvt.u32.u16 	%r11588, %rs12858;
	cvt.u32.u16 	%r11589, %rs12859;
	prmt.b32 	%r11590, %r11589, %r11588, 0x3340U;
	cvt.u32.u16 	%r11591, %rs12860;
	cvt.u32.u16 	%r11592, %rs12861;
	prmt.b32 	%r11593, %r11592, %r11591, 0x3340U;
	prmt.b32 	%r11594, %r11593, %r11590, 0x5410U;
	cvt.u32.u16 	%r11595, %rs12862;
	cvt.u32.u16 	%r11596, %rs12863;
	prmt.b32 	%r11597, %r11596, %r11595, 0x3340U;
	cvt.u32.u16 	%r11598, %rs12864;
	cvt.u32.u16 	%r11599, %rs12865;
	prmt.b32 	%r11600, %r11599, %r11598, 0x3340U;
	prmt.b32 	%r11601, %r11600, %r11597, 0x5410U;
	st.shared.v2.b32 	[%r11223+232], {%r11601, %r11594};
	cvt.u32.u16 	%r11602, %rs12850;
	cvt.u32.u16 	%r11603, %rs12851;
	prmt.b32 	%r11604, %r11603, %r11602, 0x3340U;
	cvt.u32.u16 	%r11605, %rs12852;
	cvt.u32.u16 	%r11606, %rs12853;
	prmt.b32 	%r11607, %r11606, %r11605, 0x3340U;
	prmt.b32 	%r11608, %r11607, %r11604, 0x5410U;
	cvt.u32.u16 	%r11609, %rs12854;
	cvt.u32.u16 	%r11610, %rs12855;
	prmt.b32 	%r11611, %r11610, %r11609, 0x3340U;
	cvt.u32.u16 	%r11612, %rs12856;
	cvt.u32.u16 	%r11613, %rs12857;
	prmt.b32 	%r11614, %r11613, %r11612, 0x3340U;
	prmt.b32 	%r11615, %r11614, %r11611, 0x5410U;
	st.shared.v2.b32 	[%r11223+240], {%r11615, %r11608};
	cvt.u32.u16 	%r11616, %rs12842;
	cvt.u32.u16 	%r11617, %rs12843;
	prmt.b32 	%r11618, %r11617, %r11616, 0x3340U;
	cvt.u32.u16 	%r11619, %rs12844;
	cvt.u32.u16 	%r11620, %rs12845;
	prmt.b32 	%r11621, %r11620, %r11619, 0x3340U;
	prmt.b32 	%r11622, %r11621, %r11618, 0x5410U;
	cvt.u32.u16 	%r11623, %rs12846;
	cvt.u32.u16 	%r11624, %rs12847;
	prmt.b32 	%r11625, %r11624, %r11623, 0x3340U;
	cvt.u32.u16 	%r11626, %rs12848;
	cvt.u32.u16 	%r11627, %rs12849;
	prmt.b32 	%r11628, %r11627, %r11626, 0x3340U;
	prmt.b32 	%r11629, %r11628, %r11625, 0x5410U;
	st.shared.v2.b32 	[%r11223+248], {%r11629, %r11622};
	cvt.u32.u16 	%r11630, %rs12834;
	cvt.u32.u16 	%r11631, %rs12835;
	prmt.b32 	%r11632, %r11631, %r11630, 0x3340U;
	cvt.u32.u16 	%r11633, %rs12836;
	cvt.u32.u16 	%r11634, %rs12837;
	prmt.b32 	%r11635, %r11634, %r11633, 0x3340U;
	prmt.b32 	%r11636, %r11635, %r11632, 0x5410U;
	cvt.u32.u16 	%r11637, %rs12838;
	cvt.u32.u16 	%r11638, %rs12839;
	prmt.b32 	%r11639, %r11638, %r11637, 0x3340U;
	cvt.u32.u16 	%r11640, %rs12840;
	cvt.u32.u16 	%r11641, %rs12841;
	prmt.b32 	%r11642, %r11641, %r11640, 0x3340U;
	prmt.b32 	%r11643, %r11642, %r11639, 0x5410U;
	st.shared.v2.b32 	[%r11223+256], {%r11643, %r11636};
	cvt.u32.u16 	%r11644, %rs12826;
	cvt.u32.u16 	%r11645, %rs12827;
	prmt.b32 	%r11646, %r11645, %r11644, 0x3340U;
	cvt.u32.u16 	%r11647, %rs12828;
	cvt.u32.u16 	%r11648, %rs12829;
	prmt.b32 	%r11649, %r11648, %r11647, 0x3340U;
	prmt.b32 	%r11650, %r11649, %r11646, 0x5410U;
	cvt.u32.u16 	%r11651, %rs12830;
	cvt.u32.u16 	%r11652, %rs12831;
	prmt.b32 	%r11653, %r11652, %r11651, 0x3340U;
	cvt.u32.u16 	%r11654, %rs12832;
	cvt.u32.u16 	%r11655, %rs12833;
	prmt.b32 	%r11656, %r11655, %r11654, 0x3340U;
	prmt.b32 	%r11657, %r11656, %r11653, 0x5410U;
	st.shared.v2.b32 	[%r11223+264], {%r11657, %r11650};
	cvt.u32.u16 	%r11658, %rs12818;
	cvt.u32.u16 	%r11659, %rs12819;
	prmt.b32 	%r11660, %r11659, %r11658, 0x3340U;
	cvt.u32.u16 	%r11661, %rs12820;
	cvt.u32.u16 	%r11662, %rs12821;
	prmt.b32 	%r11663, %r11662, %r11661, 0x3340U;
	prmt.b32 	%r11664, %r11663, %r11660, 0x5410U;
	cvt.u32.u16 	%r11665, %rs12822;
	cvt.u32.u16 	%r11666, %rs12823;
	prmt.b32 	%r11667, %r11666, %r11665, 0x3340U;
	cvt.u32.u16 	%r11668, %rs12824;
	cvt.u32.u16 	%r11669, %rs12825;
	prmt.b32 	%r11670, %r11669, %r11668, 0x3340U;
	prmt.b32 	%r11671, %r11670, %r11667, 0x5410U;
	st.shared.v2.b32 	[%r11223+272], {%r11671, %r11664};
$L__BB6_142:
	bar.sync 	0;
	mov.u32 	%r11672, %tid.x;
	setp.ne.s32 	%p36, %r11672, 0;
	@%p36 bra 	$L__BB6_169;
	ld.shared.v2.b32 	{%r11674, %r11675}, [_ZZN3cub18CUB_300001_SM_10006detail6reduce28DeviceReduceSingleTileKernelINS2_10policy_hubI4Itemy13Addition_funcE10Policy1000EPS5_S9_iS6_S5_S5_N4cuda3std3__410__identityEEEvT0_T1_T2_T3_T4_T6_E12temp_storage+544];
	ld.shared.v2.b32 	{%r11676, %r11677}, [_ZZN3cub18CUB_300001_SM_10006detail6reduce28DeviceReduceSingleTileKernelINS2_10policy_hubI4Itemy13Addition_funcE10Policy1000EPS5_S9_iS6_S5_S5_N4cuda3std3__410__identityEEEvT0_T1_T2_T3_T4_T6_E12temp_storage+536];
	ld.shared.v2.b32 	{%r11678, %r11679}, [_ZZN3cub18CUB_300001_SM_10006detail6reduce28DeviceReduceSingleTileKernelINS2_10policy_hubI4Itemy13Addition_funcE10Policy1000EPS5_S9_iS6_S5_S5_N4cuda3std3__410__identityEEEvT0_T1_T2_T3_T4_T6_E12temp_storage+528];
	ld.shared.v2.b32 	{%r11680, %r11681}, [_ZZN3cub18CUB_300001_SM_10006detail6reduce28DeviceReduceSingleTileKernelINS2_10policy_hubI4Itemy13Addition_funcE10Policy1000EPS5_S9_iS6_S5_S5_N4cuda3std3__410__identityEEEvT0_T1_T2_T3_T4_T6_E12temp_storage+520];
	ld.shared.v2.b32 	{%r11682, %r11683}, [_ZZN3cub18CUB_300001_SM_10006detail6reduce28DeviceReduceSingleTileKernelINS2_10policy_hubI4Itemy13Addition_funcE10Policy1000EPS5_S9_iS6_S5_S5_N4cuda3std3__410__identityEEEvT0_T1_T2_T3_T4_T6_E12temp_storage+512];
	ld.shared.v2.b32 	{%r11684, %r11685}, [_ZZN3cub18CUB_300001_SM_10006detail6reduce28DeviceReduceSingleTileKernelINS2_10policy_hubI4Itemy13Addition_funcE10Policy1000EPS5_S9_iS6_S5_S5_N4cuda3std3__410__identityEEEvT0_T1_T2_T3_T4_T6_E12temp_storage+504];
	ld.shared.v2.b32 	{%r11686, %r11687}, [_ZZN3cub18CUB_300001_SM_10006detail6reduce28DeviceReduceSingleTileKernelINS2_10policy_hubI4Itemy13Addition_funcE10Policy1000EPS5_S9_iS6_S5_S5_N4cuda3std3__410__identityEEEvT0_T1_T2_T3_T4_T6_E12temp_storage+496];
	ld.shared.v2.b32 	{%r11688, %r11689}, [_ZZN3cub18CUB_300001_SM_10006detail6reduce28DeviceReduceSingleTileKernelINS2_10policy_hubI4Itemy13Addition_funcE10Policy1000EPS5_S9_iS6_S5_S5_N4cuda3std3__410__identityEEEvT0_T1_T2_T3_T4_T6_E12temp_storage+488];
	ld.shared.v2.b32 	{%r11690, %r11691}, [_ZZN3cub18CUB_300001_SM_10006detail6reduce28DeviceReduceSingleTileKernelINS2_10policy_hubI4Itemy13Addition_funcE10Policy1000EPS5_S9_iS6_S5_S5_N4cuda3std3__410__identityEEEvT0_T1_T2_T3_T4_T6_E12temp_storage+480];
	ld.shared.v2.b32 	{%r11692, %r11693}, [_ZZN3cub18CUB_300001_SM_10006detail6reduce28DeviceReduceSingleTileKernelINS2_10policy_hubI4Itemy13Addition_funcE10Policy1000EPS5_S9_iS6_S5_S5_N4cuda3std3__410__identityEEEvT0_T1_T2_T3_T4_T6_E12temp_storage+472];
	ld.shared.v2.b32 	{%r11694, %r11695}, [_ZZN3cub18CUB_300001_SM_10006detail6reduce28DeviceReduceSingleTileKernelINS2_10policy_hubI4Itemy13Addition_funcE10Policy1000EPS5_S9_iS6_S5_S5_N4cuda3std3__410__identityEEEvT0_T1_T2_T3_T4_T6_E12temp_storage+464];
	ld.shared.v2.b32 	{%r11696, %r11697}, [_ZZN3cub18CUB_300001_SM_10006detail6reduce28DeviceReduceSingleTileKernelINS2_10policy_hubI4Itemy13Addition_funcE10Policy1000EPS5_S9_iS6_S5_S5_N4cuda3std3__410__identityEEEvT0_T1_T2_T3_T4_T6_E12temp_storage+456];
	ld.shared.v2.b32 	{%r11698, %r11699}, [_ZZN3cub18CUB_300001_SM_10006detail6reduce28DeviceReduceSingleTileKernelINS2_10policy_hubI4Itemy13Addition_funcE10Policy1000EPS5_S9_iS6_S5_S5_N4cuda3std3__410__identityEEEvT0_T1_T2_T3_T4_T6_E12temp_storage+448];
	ld.shared.v2.b32 	{%r11700, %r11701}, [_ZZN3cub18CUB_300001_SM_10006detail6reduce28DeviceReduceSingleTileKernelINS2_10policy_hubI4Itemy13Addition_funcE10Policy1000EPS5_S9_iS6_S5_S5_N4cuda3std3__410__identityEEEvT0_T1_T2_T3_T4_T6_E12temp_storage+440];
	ld.shared.v2.b32 	{%r11702, %r11703}, [_ZZN3cub18CUB_300001_SM_10006detail6reduce28DeviceReduceSingleTileKernelINS2_10policy_hubI4Itemy13Addition_funcE10Policy1000EPS5_S9_iS6_S5_S5_N4cuda3std3__410__identityEEEvT0_T1_T2_T3_T4_T6_E12temp_storage+432];
	ld.shared.v2.b32 	{%r11704, %r11705}, [_ZZN3cub18CUB_300001_SM_10006detail6reduce28DeviceReduceSingleTileKernelINS2_10policy_hubI4Itemy13Addition_funcE10Policy1000EPS5_S9_iS6_S5_S5_N4cuda3std3__410__identityEEEvT0_T1_T2_T3_T4_T6_E12temp_storage+424];
	ld.shared.v2.b32 	{%r11706, %r11707}, [_ZZN3cub18CUB_300001_SM_10006detail6reduce28DeviceReduceSingleTileKernelINS2_10policy_hubI4Itemy13Addition_funcE10Policy1000EPS5_S9_iS6_S5_S5_N4cuda3std3__410__identityEEEvT0_T1_T2_T3_T4_T6_E12temp_storage+416];
	ld.shared.v2.b32 	{%r11708, %r11709}, [_ZZN3cub18CUB_300001_SM_10006detail6reduce28DeviceReduceSingleTileKernelINS2_10policy_hubI4Itemy13Addition_funcE10Policy1000EPS5_S9_iS6_S5_S5_N4cuda3std3__410__identityEEEvT0_T1_T2_T3_T4_T6_E12temp_storage+408];
	ld.shared.v2.b32 	{%r11710, %r11711}, [_ZZN3cub18CUB_300001_SM_10006detail6reduce28DeviceReduceSingleTileKernelINS2_10policy_hubI4Itemy13Addition_funcE10Policy1000EPS5_S9_iS6_S5_S5_N4cuda3std3__410__identityEEEvT0_T1_T2_T3_T4_T6_E12temp_storage+400];
	ld.shared.v2.b32 	{%r11712, %r11713}, [_ZZN3cub18CUB_300001_SM_10006detail6reduce28DeviceReduceSingleTileKernelINS2_10policy_hubI4Itemy13Addition_funcE10Policy1000EPS5_S9_iS6_S5_S5_N4cuda3std3__410__identityEEEvT0_T1_T2_T3_T4_T6_E12temp_storage+392];
	ld.shared.v2.b32 	{%r11714, %r11715}, [_ZZN3cub18CUB_300001_SM_10006detail6reduce28DeviceReduceSingleTileKernelINS2_10policy_hubI4Itemy13Addition_funcE10Policy1000EPS5_S9_iS6_S5_S5_N4cuda3std3__410__identityEEEvT0_T1_T2_T3_T4_T6_E12temp_storage+384];
	ld.shared.v2.b32 	{%r11716, %r11717}, [_ZZN3cub18CUB_300001_SM_10006detail6reduce28DeviceReduceSingleTileKernelINS2_10policy_hubI4Itemy13Addition_funcE10Policy1000EPS5_S9_iS6_S5_S5_N4cuda3std3__410__identityEEEvT0_T1_T2_T3_T4_T6_E12temp_storage+376];
	ld.shared.v2.b32 	{%r11718, %r11719}, [_ZZN3cub18CUB_300001_SM_10006detail6reduce28DeviceReduceSingleTileKernelINS2_10policy_hubI4Itemy13Addition_funcE10Policy1000EPS5_S9_iS6_S5_S5_N4cuda3std3__410__identityEEEvT0_T1_T2_T3_T4_T6_E12temp_storage+368];
	ld.shared.v2.b32 	{%r11720, %r11721}, [_ZZN3cub18CUB_300001_SM_10006detail6reduce28DeviceReduceSingleTileKernelINS2_10policy_hubI4Itemy13Addition_funcE10Policy1000EPS5_S9_iS6_S5_S5_N4cuda3std3__410__identityEEEvT0_T1_T2_T3_T4_T6_E12temp_storage+360];
	ld.shared.v2.b32 	{%r11722, %r11723}, [_ZZN3cub18CUB_300001_SM_10006detail6reduce28DeviceReduceSingleTileKernelINS2_10policy_hubI4Itemy13Addition_funcE10Policy1000EPS5_S9_iS6_S5_S5_N4cuda3std3__410__identityEEEvT0_T1_T2_T3_T4_T6_E12temp_storage+352];
	ld.shared.v2.b32 	{%r11724, %r11725}, [_ZZN3cub18CUB_300001_SM_10006detail6reduce28DeviceReduceSingleTileKernelINS2_10policy_hubI4Itemy13Addition_funcE10Policy1000EPS5_S9_iS6_S5_S5_N4cuda3std3__410__identityEEEvT0_T1_T2_T3_T4_T6_E12temp_storage+344];
	ld.shared.v2.b32 	{%r11726, %r11727}, [_ZZN3cub18CUB_300001_SM_10006detail6reduce28DeviceReduceSingleTileKernelINS2_10policy_hubI4Itemy13Addition_funcE10Policy1000EPS5_S9_iS6_S5_S5_N4cuda3std3__410__identityEEEvT0_T1_T2_T3_T4_T6_E12temp_storage+336];
	ld.shared.v2.b32 	{%r11728, %r11729}, [_ZZN3cub18CUB_300001_SM_10006detail6reduce28DeviceReduceSingleTileKernelINS2_10policy_hubI4Itemy13Addition_funcE10Policy1000EPS5_S9_iS6_S5_S5_N4cuda3std3__410__identityEEEvT0_T1_T2_T3_T4_T6_E12temp_storage+328];
	ld.shared.v2.b32 	{%r11730, %r11731}, [_ZZN3cub18CUB_300001_SM_10006detail6reduce28DeviceReduceSingleTileKernelINS2_10policy_hubI4Itemy13Addition_funcE10Policy1000EPS5_S9_iS6_S5_S5_N4cuda3std3__410__identityEEEvT0_T1_T2_T3_T4_T6_E12temp_storage+320];
	ld.shared.v2.b32 	{%r11732, %r11733}, [_ZZN3cub18CUB_300001_SM_10006detail6reduce28DeviceReduceSingleTileKernelINS2_10policy_hubI4Itemy13Addition_funcE10Policy1000EPS5_S9_iS6_S5_S5_N4cuda3std3__410__identityEEEvT0_T1_T2_T3_T4_T6_E12temp_storage+312];
	ld.shared.v2.b32 	{%r11734, %r11735}, [_ZZN3cub18CUB_300001_SM_10006detail6reduce28DeviceReduceSingleTileKernelINS2_10policy_hubI4Itemy13Addition_funcE10Policy1000EPS5_S9_iS6_S5_S5_N4cuda3std3__410__identityEEEvT0_T1_T2_T3_T4_T6_E12temp_storage+304];
	ld.shared.v2.b32 	{%r11736, %r11737}, [_ZZN3cub18CUB_300001_SM_10006detail6reduce28DeviceReduceSingleTileKernelINS2_10policy_hubI4Itemy13Addition_funcE10Policy1000EPS5_S9_iS6_S5_S5_N4cuda3std3__410__identityEEEvT0_T1_T2_T3_T4_T6_E12temp_storage+296];
	bfe.u32 	%r11738, %r11736, 0, 8;
	cvt.u16.u32 	%rs18211, %r11738;
	ld.shared.f64 	%fd59, [_ZZN3cub18CUB_300001_SM_10006detail6reduce28DeviceReduceSingleTileKernelINS2_10policy_hubI4Itemy13Addition_funcE10Policy1000EPS5_S9_iS6_S5_S5_N4cuda3std3__410__identityEEEvT0_T1_T2_T3_T4_T6_E12temp_storage+288];
	ld.shared.u32 	%r863, [_ZZN3cub18CUB_300001_SM_10006detail6reduce28DeviceReduceSingleTileKernelINS2_10policy_hubI4Itemy13Addition_funcE10Policy1000EPS5_S9_iS6_S5_S5_N4cuda3std3__410__identityEEEvT0_T1_T2_T3_T4_T6_E12temp_storage+280];
	st.local.u32 	[%rd3], %r863;
	st.local.f64 	[%rd3+8], %fd59;
	st.local.v2.b32 	[%rd3+16], {%r11736, %r11737};
	st.local.v2.b32 	[%rd3+24], {%r11734, %r11735};
	st.local.v2.b32 	[%rd3+32], {%r11732, %r11733};
	st.local.v2.b32 	[%rd3+40], {%r11730, %r11731};
	st.local.v2.b32 	[%rd3+48], {%r11728, %r11729};
	st.local.v2.b32 	[%rd3+56], {%r11726, %r11727};
	st.local.v2.b32 	[%rd3+64], {%r11724, %r11725};
	st.local.v2.b32 	[%rd3+72], {%r11722, %r11723};
	st.local.v2.b32 	[%rd3+80], {%r11720, %r11721};
	st.local.v2.b32 	[%rd3+88], {%r11718, %r11719};
	st.local.v2.b32 	[%rd3+96], {%r11716, %r11717};
	st.local.v2.b32 	[%rd3+104], {%r11714, %r11715};
	st.local.v2.b32 	[%rd3+112], {%r11712, %r11713};
	st.local.v2.b32 	[%rd3+120], {%r11710, %r11711};
	st.local.v2.b32 	[%rd3+128], {%r11708, %r11709};
	st.local.v2.b32 	[%rd3+136], {%r11706, %r11707};
	st.local.v2.b32 	[%rd3+144], {%r11704, %r11705};
	st.local.v2.b32 	[%rd3+152], {%r11702, %r11703};
	st.local.v2.b32 	[%rd3+160], {%r11700, %r11701};
	st.local.v2.b32 	[%rd3+168], {%r11698, %r11699};
	st.local.v2.b32 	[%rd3+176], {%r11696, %r11697};
	st.local.v2.b32 	[%rd3+184], {%r11694, %r11695};
	st.local.v2.b32 	[%rd3+192], {%r11692, %r11693};
	st.local.v2.b32 	[%rd3+200], {%r11690, %r11691};
	st.local.v2.b32 	[%rd3+208], {%r11688, %r11689};
	st.local.v2.b32 	[%rd3+216], {%r11686, %r11687};
	st.local.v2.b32 	[%rd3+224], {%r11684, %r11685};
	st.local.v2.b32 	[%rd3+232], {%r11682, %r11683};
	st.local.v2.b32 	[%rd3+240], {%r11680, %r11681};
	st.local.v2.b32 	[%rd3+248], {%r11678, %r11679};
	st.local.v2.b32 	[%rd3+256], {%r11676, %r11677};
	st.local.v2.b32 	[%rd3+264], {%r11674, %r11675};
	st.local.u32 	[%rd4], %r27825;
	st.local.f64 	[%rd4+8], %fd78;
	cvt.u32.u16 	%r11739, %rs13066;
	cvt.u32.u16 	%r11740, %rs13067;
	prmt.b32 	%r11741, %r11740, %r11739, 0x3340U;
	cvt.u32.u16 	%r11742, %rs13068;
	cvt.u32.u16 	%r11743, %rs13069;
	prmt.b32 	%r11744, %r11743, %r11742, 0x3340U;
	prmt.b32 	%r11745, %r11744, %r11741, 0x5410U;
	cvt.u32.u16 	%r11746, %rs13070;
	cvt.u32.u16 	%r11747, %rs13071;
	prmt.b32 	%r11748, %r11747, %r11746, 0x3340U;
	cvt.u32.u16 	%r11749, %rs13072;
	cvt.u32.u16 	%r11750, %rs13073;
	prmt.b32 	%r11751, %r11750, %r11749, 0x3340U;
	prmt.b32 	%r11752, %r11751, %r11748, 0x5410U;
	st.local.v2.b32 	[%rd4+16], {%r11752, %r11745};
	cvt.u32.u16 	%r11753, %rs13058;
	cvt.u32.u16 	%r11754, %rs13059;
	prmt.b32 	%r11755, %r11754, %r11753, 0x3340U;
	cvt.u32.u16 	%r11756, %rs13060;
	cvt.u32.u16 	%r11757, %rs13061;
	prmt.b32 	%r11758, %r11757, %r11756, 0x3340U;
	prmt.b32 	%r11759, %r11758, %r11755, 0x5410U;
	cvt.u32.u16 	%r11760, %rs13062;
	cvt.u32.u16 	%r11761, %rs13063;
	prmt.b32 	%r11762, %r11761, %r11760, 0x3340U;
	cvt.u32.u16 	%r11763, %rs13064;
	cvt.u32.u16 	%r11764, %rs13065;
	prmt.b32 	%r11765, %r11764, %r11763, 0x3340U;
	prmt.b32 	%r11766, %r11765, %r11762, 0x5410U;
	st.local.v2.b32 	[%rd4+24], {%r11766, %r11759};
	cvt.u32.u16 	%r11767, %rs13050;
	cvt.u32.u16 	%r11768, %rs13051;
	prmt.b32 	%r11769, %r11768, %r11767, 0x3340U;
	cvt.u32.u16 	%r11770, %rs13052;
	cvt.u32.u16 	%r11771, %rs13053;
	prmt.b32 	%r11772, %r11771, %r11770, 0x3340U;
	prmt.b32 	%r11773, %r11772, %r11769, 0x5410U;
	cvt.u32.u16 	%r11774, %rs13054;
	cvt.u32.u16 	%r11775, %rs13055;
	prmt.b32 	%r11776, %r11775, %r11774, 0x3340U;
	cvt.u32.u16 	%r11777, %rs13056;
	cvt.u32.u16 	%r11778, %rs13057;
	prmt.b32 	%r11779, %r11778, %r11777, 0x3340U;
	prmt.b32 	%r11780, %r11779, %r11776, 0x5410U;
	st.local.v2.b32 	[%rd4+32], {%r11780, %r11773};
	cvt.u32.u16 	%r11781, %rs13042;
	cvt.u32.u16 	%r11782, %rs13043;
	prmt.b32 	%r11783, %r11782, %r11781, 0x3340U;
	cvt.u32.u16 	%r11784, %rs13044;
	cvt.u32.u16 	%r11785, %rs13045;
	prmt.b32 	%r11786, %r11785, %r11784, 0x3340U;
	prmt.b32 	%r11787, %r11786, %r11783, 0x5410U;
	cvt.u32.u16 	%r11788, %rs13046;
	cvt.u32.u16 	%r11789, %rs13047;
	prmt.b32 	%r11790, %r11789, %r11788, 0x3340U;
	cvt.u32.u16 	%r11791, %rs13048;
	cvt.u32.u16 	%r11792, %rs13049;
	prmt.b32 	%r11793, %r11792, %r11791, 0x3340U;
	prmt.b32 	%r11794, %r11793, %r11790, 0x5410U;
	st.local.v2.b32 	[%rd4+40], {%r11794, %r11787};
	cvt.u32.u16 	%r11795, %rs13034;
	cvt.u32.u16 	%r11796, %rs13035;
	prmt.b32 	%r11797, %r11796, %r11795, 0x3340U;
	cvt.u32.u16 	%r11798, %rs13036;
	cvt.u32.u16 	%r11799, %rs13037;
	prmt.b32 	%r11800, %r11799, %r11798, 0x3340U;
	prmt.b32 	%r11801, %r11800, %r11797, 0x5410U;
	cvt.u32.u16 	%r11802, %rs13038;
	cvt.u32.u16 	%r11803, %rs13039;
	prmt.b32 	%r11804, %r11803, %r11802, 0x3340U;
	cvt.u32.u16 	%r11805, %rs13040;
	cvt.u32.u16 	%r11806, %rs13041;
	prmt.b32 	%r11807, %r11806, %r11805, 0x3340U;
	prmt.b32 	%r11808, %r11807, %r11804, 0x5410U;
	st.local.v2.b32 	[%rd4+48], {%r11808, %r11801};
	cvt.u32.u16 	%r11809, %rs13026;
	cvt.u32.u16 	%r11810, %rs13027;
	prmt.b32 	%r11811, %r11810, %r11809, 0x3340U;
	cvt.u32.u16 	%r11812, %rs13028;
	cvt.u32.u16 	%r11813, %rs13029;
	prmt.b32 	%r11814, %r11813, %r11812, 0x3340U;
	prmt.b32 	%r11815, %r11814, %r11811, 0x5410U;
	cvt.u32.u16 	%r11816, %rs13030;
	cvt.u32.u16 	%r11817, %rs13031;
	prmt.b32 	%r11818, %r11817, %r11816, 0x3340U;
	cvt.u32.u16 	%r11819, %rs13032;
	cvt.u32.u16 	%r11820, %rs13033;
	prmt.b32 	%r11821, %r11820, %r11819, 0x3340U;
	prmt.b32 	%r11822, %r11821, %r11818, 0x5410U;
	st.local.v2.b32 	[%rd4+56], {%r11822, %r11815};
	cvt.u32.u16 	%r11823, %rs13018;
	cvt.u32.u16 	%r11824, %rs13019;
	prmt.b32 	%r11825, %r11824, %r11823, 0x3340U;
	cvt.u32.u16 	%r11826, %rs13020;
	cvt.u32.u16 	%r11827, %rs13021;
	prmt.b32 	%r11828, %r11827, %r11826, 0x3340U;
	prmt.b32 	%r11829, %r11828, %r11825, 0x5410U;
	cvt.u32.u16 	%r11830, %rs13022;
	cvt.u32.u16 	%r11831, %rs13023;
	prmt.b32 	%r11832, %r11831, %r11830, 0x3340U;
	cvt.u32.u16 	%r11833, %rs13024;
	cvt.u32.u16 	%r11834, %rs13025;
	prmt.b32 	%r11835, %r11834, %r11833, 0x3340U;
	prmt.b32 	%r11836, %r11835, %r11832, 0x5410U;
	st.local.v2.b32 	[%rd4+64], {%r11836, %r11829};
	cvt.u32.u16 	%r11837, %rs13010;
	cvt.u32.u16 	%r11838, %rs13011;
	prmt.b32 	%r11839, %r11838, %r11837, 0x3340U;
	cvt.u32.u16 	%r11840, %rs13012;
	cvt.u32.u16 	%r11841, %rs13013;
	prmt.b32 	%r11842, %r11841, %r11840, 0x3340U;
	prmt.b32 	%r11843, %r11842, %r11839, 0x5410U;
	cvt.u32.u16 	%r11844, %rs13014;
	cvt.u32.u16 	%r11845, %rs13015;
	prmt.b32 	%r11846, %r11845, %r11844, 0x3340U;
	cvt.u32.u16 	%r11847, %rs13016;
	cvt.u32.u16 	%r11848, %rs13017;
	prmt.b32 	%r11849, %r11848, %r11847, 0x3340U;
	prmt.b32 	%r11850, %r11849, %r11846, 0x5410U;
	st.local.v2.b32 	[%rd4+72], {%r11850, %r11843};
	cvt.u32.u16 	%r11851, %rs13002;
	cvt.u32.u16 	%r11852, %rs13003;
	prmt.b32 	%r11853, %r11852, %r11851, 0x3340U;
	cvt.u32.u16 	%r11854, %rs13004;
	cvt.u32.u16 	%r11855, %rs13005;
	prmt.b32 	%r11856, %r11855, %r11854, 0x3340U;
	prmt.b32 	%r11857, %r11856, %r11853, 0x5410U;
	cvt.u32.u16 	%r11858, %rs13006;
	cvt.u32.u16 	%r11859, %rs13007;
	prmt.b32 	%r11860, %r11859, %r11858, 0x3340U;
	cvt.u32.u16 	%r11861, %rs13008;
	cvt.u32.u16 	%r11862, %rs13009;
	prmt.b32 	%r11863, %r11862, %r11861, 0x3340U;
	prmt.b32 	%r11864, %r11863, %r11860, 0x5410U;
	st.local.v2.b32 	[%rd4+80], {%r11864, %r11857};
	cvt.u32.u16 	%r11865, %rs12994;
	cvt.u32.u16 	%r11866, %rs12995;
	prmt.b32 	%r11867, %r11866, %r11865, 0x3340U;
	cvt.u32.u16 	%r11868, %rs12996;
	cvt.u32.u16 	%r11869, %rs12997;
	prmt.b32 	%r11870, %r11869, %r11868, 0x3340U;
	prmt.b32 	%r11871, %r11870, %r11867, 0x5410U;
	cvt.u32.u16 	%r11872, %rs12998;
	cvt.u32.u16 	%r11873, %rs12999;
	prmt.b32 	%r11874, %r11873, %r11872, 0x3340U;
	cvt.u32.u16 	%r11875, %rs13000;
	cvt.u32.u16 	%r11876, %rs13001;
	prmt.b32 	%r11877, %r11876, %r11875, 0x3340U;
	prmt.b32 	%r11878, %r11877, %r11874, 0x5410U;
	st.local.v2.b32 	[%rd4+88], {%r11878, %r11871};
	cvt.u32.u16 	%r11879, %rs12986;
	cvt.u32.u16 	%r11880, %rs12987;
	prmt.b32 	%r11881, %r11880, %r11879, 0x3340U;
	cvt.u32.u16 	%r11882, %rs12988;
	cvt.u32.u16 	%r11883, %rs12989;
	prmt.b32 	%r11884, %r11883, %r11882, 0x3340U;
	prmt.b32 	%r11885, %r11884, %r11881, 0x5410U;
	cvt.u32.u16 	%r11886, %rs12990;
	cvt.u32.u16 	%r11887, %rs12991;
	prmt.b32 	%r11888, %r11887, %r11886, 0x3340U;
	cvt.u32.u16 	%r11889, %rs12992;
	cvt.u32.u16 	%r11890, %rs12993;
	prmt.b32 	%r11891, %r11890, %r11889, 0x3340U;
	prmt.b32 	%r11892, %r11891, %r11888, 0x5410U;
	st.local.v2.b32 	[%rd4+96], {%r11892, %r11885};
	cvt.u32.u16 	%r11893, %rs12978;
	cvt.u32.u16 	%r11894, %rs12979;
	prmt.b32 	%r11895, %r11894, %r11893, 0x3340U;
	cvt.u32.u16 	%r11896, %rs12980;
	cvt.u32.u16 	%r11897, %rs12981;
	prmt.b32 	%r11898, %r11897, %r11896, 0x3340U;
	prmt.b32 	%r11899, %r11898, %r11895, 0x5410U;
	cvt.u32.u16 	%r11900, %rs12982;
	cvt.u32.u16 	%r11901, %rs12983;
	prmt.b32 	%r11902, %r11901, %r11900, 0x3340U;
	cvt.u32.u16 	%r11903, %rs12984;
	cvt.u32.u16 	%r11904, %rs12985;
	prmt.b32 	%r11905, %r11904, %r11903, 0x3340U;
	prmt.b32 	%r11906, %r11905, %r11902, 0x5410U;
	st.local.v2.b32 	[%rd4+104], {%r11906, %r11899};
	cvt.u32.u16 	%r11907, %rs12970;
	cvt.u32.u16 	%r11908, %rs12971;
	prmt.b32 	%r11909, %r11908, %r11907, 0x3340U;
	cvt.u32.u16 	%r11910, %rs12972;
	cvt.u32.u16 	%r11911, %rs12973;
	prmt.b32 	%r11912, %r11911, %r11910, 0x3340U;
	prmt.b32 	%r11913, %r11912, %r11909, 0x5410U;
	cvt.u32.u16 	%r11914, %rs12974;
	cvt.u32.u16 	%r11915, %rs12975;
	prmt.b32 	%r11916, %r11915, %r11914, 0x3340U;
	cvt.u32.u16 	%r11917, %rs12976;
	cvt.u32.u16 	%r11918, %rs12977;
	prmt.b32 	%r11919, %r11918, %r11917, 0x3340U;
	prmt.b32 	%r11920, %r11919, %r11916, 0x5410U;
	st.local.v2.b32 	[%rd4+112], {%r11920, %r11913};
	cvt.u32.u16 	%r11921, %rs12962;
	cvt.u32.u16 	%r11922, %rs12963;
	prmt.b32 	%r11923, %r11922, %r11921, 0x3340U;
	cvt.u32.u16 	%r11924, %rs12964;
	cvt.u32.u16 	%r11925, %rs12965;
	prmt.b32 	%r11926, %r11925, %r11924, 0x3340U;
	prmt.b32 	%r11927, %r11926, %r11923, 0x5410U;
	cvt.u32.u16 	%r11928, %rs12966;
	cvt.u32.u16 	%r11929, %rs12967;
	prmt.b32 	%r11930, %r11929, %r11928, 0x3340U;
	cvt.u32.u16 	%r11931, %rs12968;
	cvt.u32.u16 	%r11932, %rs12969;
	prmt.b32 	%r11933, %r11932, %r11931, 0x3340U;
	prmt.b32 	%r11934, %r11933, %r11930, 0x5410U;
	st.local.v2.b32 	[%rd4+120], {%r11934, %r11927};
	cvt.u32.u16 	%r11935, %rs12954;
	cvt.u32.u16 	%r11936, %rs12955;
	prmt.b32 	%r11937, %r11936, %r11935, 0x3340U;
	cvt.u32.u16 	%r11938, %rs12956;
	cvt.u32.u16 	%r11939, %rs12957;
	prmt.b32 	%r11940, %r11939, %r11938, 0x3340U;
	prmt.b32 	%r11941, %r11940, %r11937, 0x5410U;
	cvt.u32.u16 	%r11942, %rs12958;
	cvt.u32.u16 	%r11943, %rs12959;
	prmt.b32 	%r11944, %r11943, %r11942, 0x3340U;
	cvt.u32.u16 	%r11945, %rs12960;
	cvt.u32.u16 	%r11946, %rs12961;
	prmt.b32 	%r11947, %r11946, %r11945, 0x3340U;
	prmt.b32 	%r11948, %r11947, %r11944, 0x5410U;
	st.local.v2.b32 	[%rd4+128], {%r11948, %r11941};
	cvt.u32.u16 	%r11949, %rs12946;
	cvt.u32.u16 	%r11950, %rs12947;
	prmt.b32 	%r11951, %r11950, %r11949, 0x3340U;
	cvt.u32.u16 	%r11952, %rs12948;
	cvt.u32.u16 	%r11953, %rs12949;
	prmt.b32 	%r11954, %r11953, %r11952, 0x3340U;
	prmt.b32 	%r11955, %r11954, %r11951, 0x5410U;
	cvt.u32.u16 	%r11956, %rs12950;
	cvt.u32.u16 	%r11957, %rs12951;
	prmt.b32 	%r11958, %r11957, %r11956, 0x3340U;
	cvt.u32.u16 	%r11959, %rs12952;
	cvt.u32.u16 	%r11960, %rs12953;
	prmt.b32 	%r11961, %r11960, %r11959, 0x3340U;
	prmt.b32 	%r11962, %r11961, %r11958, 0x5410U;
	st.local.v2.b32 	[%rd4+136], {%r11962, %r11955};
	cvt.u32.u16 	%r11963, %rs12938;
	cvt.u32.u16 	%r11964, %rs12939;
	prmt.b32 	%r11965, %r11964, %r11963, 0x3340U;
	cvt.u32.u16 	%r11966, %rs12940;
	cvt.u32.u16 	%r11967, %rs12941;
	prmt.b32 	%r11968, %r11967, %r11966, 0x3340U;
	prmt.b32 	%r11969, %r11968, %r11965, 0x5410U;
	cvt.u32.u16 	%r11970, %rs12942;
	cvt.u32.u16 	%r11971, %rs12943;
	prmt.b32 	%r11972, %r11971, %r11970, 0x3340U;
	cvt.u32.u16 	%r11973, %rs12944;
	cvt.u32.u16 	%r11974, %rs12945;
	prmt.b32 	%r11975, %r11974, %r11973, 0x3340U;
	prmt.b32 	%r11976, %r11975, %r11972, 0x5410U;
	st.local.v2.b32 	[%rd4+144], {%r11976, %r11969};
	cvt.u32.u16 	%r11977, %rs12930;
	cvt.u32.u16 	%r11978, %rs12931;
	prmt.b32 	%r11979, %r11978, %r11977, 0x3340U;
	cvt.u32.u16 	%r11980, %rs12932;
	cvt.u32.u16 	%r11981, %rs12933;
	prmt.b32 	%r11982, %r11981, %r11980, 0x3340U;
	prmt.b32 	%r11983, %r11982, %r11979, 0x5410U;
	cvt.u32.u16 	%r11984, %rs12934;
	cvt.u32.u16 	%r11985, %rs12935;
	prmt.b32 	%r11986, %r11985, %r11984, 0x3340U;
	cvt.u32.u16 	%r11987, %rs12936;
	cvt.u32.u16 	%r11988, %rs12937;
	prmt.b32 	%r11989, %r11988, %r11987, 0x3340U;
	prmt.b32 	%r11990, %r11989, %r11986, 0x5410U;
	st.local.v2.b32 	[%rd4+152], {%r11990, %r11983};
	cvt.u32.u16 	%r11991, %rs12922;
	cvt.u32.u16 	%r11992, %rs12923;
	prmt.b32 	%r11993, %r11992, %r11991, 0x3340U;
	cvt.u32.u16 	%r11994, %rs12924;
	cvt.u32.u16 	%r11995, %rs12925;
	prmt.b32 	%r11996, %r11995, %r11994, 0x3340U;
	prmt.b32 	%r11997, %r11996, %r11993, 0x5410U;
	cvt.u32.u16 	%r11998, %rs12926;
	cvt.u32.u16 	%r11999, %rs12927;
	prmt.b32 	%r12000, %r11999, %r11998, 0x3340U;
	cvt.u32.u16 	%r12001, %rs12928;
	cvt.u32.u16 	%r12002, %rs12929;
	prmt.b32 	%r12003, %r12002, %r12001, 0x3340U;
	prmt.b32 	%r12004, %r12003, %r12000, 0x5410U;
	st.local.v2.b32 	[%rd4+160], {%r12004, %r11997};
	cvt.u32.u16 	%r12005, %rs12914;
	cvt.u32.u16 	%r12006, %rs12915;
	prmt.b32 	%r12007, %r12006, %r12005, 0x3340U;
	cvt.u32.u16 	%r12008, %rs12916;
	cvt.u32.u16 	%r12009, %rs12917;
	prmt.b32 	%r12010, %r12009, %r12008, 0x3340U;
	prmt.b32 	%r12011, %r12010, %r12007, 0x5410U;
	cvt.u32.u16 	%r12012, %rs12918;
	cvt.u32.u16 	%r12013, %rs12919;
	prmt.b32 	%r12014, %r12013, %r12012, 0x3340U;
	cvt.u32.u16 	%r12015, %rs12920;
	cvt.u32.u16 	%r12016, %rs12921;
	prmt.b32 	%r12017, %r12016, %r12015, 0x3340U;
	prmt.b32 	%r12018, %r12017, %r12014, 0x5410U;
	st.local.v2.b32 	[%rd4+168], {%r12018, %r12011};
	cvt.u32.u16 	%r12019, %rs12906;
	cvt.u32.u16 	%r12020, %rs12907;
	prmt.b32 	%r12021, %r12020, %r12019, 0x3340U;
	cvt.u32.u16 	%r12022, %rs12908;
	cvt.u32.u16 	%r12023, %rs12909;
	prmt.b32 	%r12024, %r12023, %r12022, 0x3340U;
	prmt.b32 	%r12025, %r12024, %r12021, 0x5410U;
	cvt.u32.u16 	%r12026, %rs12910;
	cvt.u32.u16 	%r12027, %rs12911;
	prmt.b32 	%r12028, %r12027, %r12026, 0x3340U;
	cvt.u32.u16 	%r12029, %rs12912;
	cvt.u32.u16 	%r12030, %rs12913;
	prmt.b32 	%r12031, %r12030, %r12029, 0x3340U;
	prmt.b32 	%r12032, %r12031, %r12028, 0x5410U;
	st.local.v2.b32 	[%rd4+176], {%r12032, %r12025};
	cvt.u32.u16 	%r12033, %rs12898;
	cvt.u32.u16 	%r12034, %rs12899;
	prmt.b32 	%r12035, %r12034, %r12033, 0x3340U;
	cvt.u32.u16 	%r12036, %rs12900;
	cvt.u32.u16 	%r12037, %rs12901;
	prmt.b32 	%r12038, %r12037, %r12036, 0x3340U;
	prmt.b32 	%r12039, %r12038, %r12035, 0x5410U;
	cvt.u32.u16 	%r12040, %rs12902;
	cvt.u32.u16 	%r12041, %rs12903;
	prmt.b32 	%r12042, %r12041, %r12040, 0x3340U;
	cvt.u32.u16 	%r12043, %rs12904;
	cvt.u32.u16 	%r12044, %rs12905;
	prmt.b32 	%r12045, %r12044, %r12043, 0x3340U;
	prmt.b32 	%r12046, %r12045, %r12042, 0x5410U;
	st.local.v2.b32 	[%rd4+184], {%r12046, %r12039};
	cvt.u32.u16 	%r12047, %rs12890;
	cvt.u32.u16 	%r12048, %rs12891;
	prmt.b32 	%r12049, %r12048, %r12047, 0x3340U;
	cvt.u32.u16 	%r12050, %rs12892;
	cvt.u32.u16 	%r12051, %rs12893;
	prmt.b32 	%r12052, %r12051, %r12050, 0x3340U;
	prmt.b32 	%r12053, %r12052, %r12049, 0x5410U;
	cvt.u32.u16 	%r12054, %rs12894;
	cvt.u32.u16 	%r12055, %rs12895;
	prmt.b32 	%r12056, %r12055, %r12054, 0x3340U;
	cvt.u32.u16 	%r12057, %rs12896;
	cvt.u32.u16 	%r12058, %rs12897;
	prmt.b32 	%r12059, %r12058, %r12057, 0x3340U;
	prmt.b32 	%r12060, %r12059, %r12056, 0x5410U;
	st.local.v2.b32 	[%rd4+192], {%r12060, %r12053};
	cvt.u32.u16 	%r12061, %rs12882;
	cvt.u32.u16 	%r12062, %rs12883;
	prmt.b32 	%r12063, %r12062, %r12061, 0x3340U;
	cvt.u32.u16 	%r12064, %rs12884;
	cvt.u32.u16 	%r12065, %rs12885;
	prmt.b32 	%r12066, %r12065, %r12064, 0x3340U;
	prmt.b32 	%r12067, %r12066, %r12063, 0x5410U;
	cvt.u32.u16 	%r12068, %rs12886;
	cvt.u32.u16 	%r12069, %rs12887;
	prmt.b32 	%r12070, %r12069, %r12068, 0x3340U;
	cvt.u32.u16 	%r12071, %rs12888;
	cvt.u32.u16 	%r12072, %rs12889;
	prmt.b32 	%r12073, %r12072, %r12071, 0x3340U;
	prmt.b32 	%r12074, %r12073, %r12070, 0x5410U;
	st.local.v2.b32 	[%rd4+200], {%r12074, %r12067};
	cvt.u32.u16 	%r12075, %rs12874;
	cvt.u32.u16 	%r12076, %rs12875;
	prmt.b32 	%r12077, %r12076, %r12075, 0x3340U;
	cvt.u32.u16 	%r12078, %rs12876;
	cvt.u32.u16 	%r12079, %rs12877;
	prmt.b32 	%r12080, %r12079, %r12078, 0x3340U;
	prmt.b32 	%r12081, %r12080, %r12077, 0x5410U;
	cvt.u32.u16 	%r12082, %rs12878;
	cvt.u32.u16 	%r12083, %rs12879;
	prmt.b32 	%r12084, %r12083, %r12082, 0x3340U;
	cvt.u32.u16 	%r12085, %rs12880;
	cvt.u32.u16 	%r12086, %rs12881;
	prmt.b32 	%r12087, %r12086, %r12085, 0x3340U;
	prmt.b32 	%r12088, %r12087, %r12084, 0x5410U;
	st.local.v2.b32 	[%rd4+208], {%r12088, %r12081};
	cvt.u32.u16 	%r12089, %rs12866;
	cvt.u32.u16 	%r12090, %rs12867;
	prmt.b32 	%r12091, %r12090, %r12089, 0x3340U;
	cvt.u32.u16 	%r12092, %rs12868;
	cvt.u32.u16 	%r12093, %rs12869;
	prmt.b32 	%r12094, %r12093, %r12092, 0x3340U;
	prmt.b32 	%r12095, %r12094, %r12091, 0x5410U;
	cvt.u32.u16 	%r12096, %rs12870;
	cvt.u32.u16 	%r12097, %rs12871;
	prmt.b32 	%r12098, %r12097, %r12096, 0x3340U;
	cvt.u32.u16 	%r12099, %rs12872;
	cvt.u32.u16 	%r12100, %rs12873;
	prmt.b32 	%r12101, %r12100, %r12099, 0x3340U;
	prmt.b32 	%r12102, %r12101, %r12098, 0x5410U;
	st.local.v2.b32 	[%rd4+216], {%r12102, %r12095};
	cvt.u32.u16 	%r12103, %rs12858;
	cvt.u32.u16 	%r12104, %rs12859;
	prmt.b32 	%r12105, %r12104, %r12103, 0x3340U;
	cvt.u32.u16 	%r12106, %rs12860;
	cvt.u32.u16 	%r12107, %rs12861;
	prmt.b32 	%r12108, %r12107, %r12106, 0x3340U;
	prmt.b32 	%r12109, %r12108, %r12105, 0x5410U;
	cvt.u32.u16 	%r12110, %rs12862;
	cvt.u32.u16 	%r12111, %rs12863;
	prmt.b32 	%r12112, %r12111, %r12110, 0x3340U;
	cvt.u32.u16 	%r12113, %rs12864;
	cvt.u32.u16 	%r12114, %rs12865;
	prmt.b32 	%r12115, %r12114, %r12113, 0x3340U;
	prmt.b32 	%r12116, %r12115, %r12112, 0x5410U;
	st.local.v2.b32 	[%rd4+224], {%r12116, %r12109};
	cvt.u32.u16 	%r12117, %rs12850;
	cvt.u32.u16 	%r12118, %rs12851;
	prmt.b32 	%r12119, %r12118, %r12117, 0x3340U;
	cvt.u32.u16 	%r12120, %rs12852;
	cvt.u32.u16 	%r12121, %rs12853;
	prmt.b32 	%r12122, %r12121, %r12120, 0x3340U;
	prmt.b32 	%r12123, %r12122, %r12119, 0x5410U;
	cvt.u32.u16 	%r12124, %rs12854;
	cvt.u32.u16 	%r12125, %rs12855;
	prmt.b32 	%r12126, %r12125, %r12124, 0x3340U;
	cvt.u32.u16 	%r12127, %rs12856;
	cvt.u32.u16 	%r12128, %rs12857;
	prmt.b32 	%r12129, %r12128, %r12127, 0x3340U;
	prmt.b32 	%r12130, %r12129, %r12126, 0x5410U;
	st.local.v2.b32 	[%rd4+232], {%r12130, %r12123};
	cvt.u32.u16 	%r12131, %rs12842;
	cvt.u32.u16 	%r12132, %rs12843;
	prmt.b32 	%r12133, %r12132, %r12131, 0x3340U;
	cvt.u32.u16 	%r12134, %rs12844;
	cvt.u32.u16 	%r12135, %rs12845;
	prmt.b32 	%r12136, %r12135, %r12134, 0x3340U;
	prmt.b32 	%r12137, %r12136, %r12133, 0x5410U;
	cvt.u32.u16 	%r12138, %rs12846;
	cvt.u32.u16 	%r12139, %rs12847;
	prmt.b32 	%r12140, %r12139, %r12138, 0x3340U;
	cvt.u32.u16 	%r12141, %rs12848;
	cvt.u32.u16 	%r12142, %rs12849;
	prmt.b32 	%r12143, %r12142, %r12141, 0x3340U;
	prmt.b32 	%r12144, %r12143, %r12140, 0x5410U;
	st.local.v2.b32 	[%rd4+240], {%r12144, %r12137};
	cvt.u32.u16 	%r12145, %rs12834;
	cvt.u32.u16 	%r12146, %rs12835;
	prmt.b32 	%r12147, %r12146, %r12145, 0x3340U;
	cvt.u32.u16 	%r12148, %rs12836;
	cvt.u32.u16 	%r12149, %rs12837;
	prmt.b32 	%r12150, %r12149, %r12148, 0x3340U;
	prmt.b32 	%r12151, %r12150, %r12147, 0x5410U;
	cvt.u32.u16 	%r12152, %rs12838;
	cvt.u32.u16 	%r12153, %rs12839;
	prmt.b32 	%r12154, %r12153, %r12152, 0x3340U;
	cvt.u32.u16 	%r12155, %rs12840;
	cvt.u32.u16 	%r12156, %rs12841;
	prmt.b32 	%r12157, %r12156, %r12155, 0x3340U;
	prmt.b32 	%r12158, %r12157, %r12154, 0x5410U;
	st.local.v2.b32 	[%rd4+248], {%r12158, %r12151};
	cvt.u32.u16 	%r12159, %rs12826;
	cvt.u32.u16 	%r12160, %rs12827;
	prmt.b32 	%r12161, %r12160, %r12159, 0x3340U;
	cvt.u32.u16 	%r12162, %rs12828;
	cvt.u32.u16 	%r12163, %rs12829;
	prmt.b32 	%r12164, %r12163, %r12162, 0x3340U;
	prmt.b32 	%r12165, %r12164, %r12161, 0x5410U;
	cvt.u32.u16 	%r12166, %rs12830;
	cvt.u32.u16 	%r12167, %rs12831;
	prmt.b32 	%r12168, %r12167, %r12166, 0x3340U;
	cvt.u32.u16 	%r12169, %rs12832;
	cvt.u32.u16 	%r12170, %rs12833;
	prmt.b32 	%r12171, %r12170, %r12169, 0x3340U;
	prmt.b32 	%r12172, %r12171, %r12168, 0x5410U;
	st.local.v2.b32 	[%rd4+256], {%r12172, %r12165};
	cvt.u32.u16 	%r12173, %rs12818;
	cvt.u32.u16 	%r12174, %rs12819;
	prmt.b32 	%r12175, %r12174, %r12173, 0x3340U;
	cvt.u32.u16 	%r12176, %rs12820;
	cvt.u32.u16 	%r12177, %rs12821;
	prmt.b32 	%r12178, %r12177, %r12176, 0x3340U;
	prmt.b32 	%r12179, %r12178, %r12175, 0x5410U;
	cvt.u32.u16 	%r12180, %rs12822;
	cvt.u32.u16 	%r12181, %rs12823;
	prmt.b32 	%r12182, %r12181, %r12180, 0x3340U;
	cvt.u32.u16 	%r12183, %rs12824;
	cvt.u32.u16 	%r12184, %rs12825;
	prmt.b32 	%r12185, %r12184, %r12183, 0x3340U;
	prmt.b32 	%r12186, %r12185, %r12182, 0x5410U;
	st.local.v2.b32 	[%rd4+264], {%r12186, %r12179};
	mov.b32 	%r27917, 0;
$L__BB6_144:
	mov.u32 	%r27920, %r27917;
	cvt.u64.u32 	%rd516, %r27920;
	add.s64 	%rd517, %rd4, %rd516;
	ld.local.u8 	%rs11933, [%rd517+16];
	setp.ne.s16 	%p37, %rs11933, 0;
	add.s32 	%r27917, %r27920, 1;
	@%p37 bra 	$L__BB6_144;
	and.b16  	%rs11934, %rs18211, 255;
	setp.eq.s16 	%p38, %rs11934, 0;
	@%p38 bra 	$L__BB6_148;
	mov.b32 	%r27918, 0;
$L__BB6_147:
	cvt.u64.u32 	%rd518, %r27920;
	add.s64 	%rd519, %rd4, %rd518;
	st.local.u8 	[%rd519+16], %rs18211;
	add.s32 	%r27920, %r27920, 1;
	add.s32 	%r869, %r27918, 1;
	cvt.u64.u32 	%rd520, %r27918;
	add.s64 	%rd521, %rd3, %rd520;
	ld.local.u8 	%rs18211, [%rd521+17];
	setp.ne.s16 	%p39, %rs18211, 0;
	mov.u32 	%r27918, %r869;
	@%p39 bra 	$L__BB6_147;
$L__BB6_148:
	cvt.u64.u32 	%rd522, %r27920;
	add.s64 	%rd523, %rd4, %rd522;
	mov.b16 	%rs11935, 0;
	st.local.u8 	[%rd523+16], %rs11935;
	add.s32 	%r871, %r27825, %r863;
	st.local.u32 	[%rd4], %r871;
	add.f64 	%fd60, %fd59, %fd78;
	st.local.f64 	[%rd4+8], %fd60;
	ld.local.v2.b32 	{%r12189, %r12190}, [%rd4+16];
	ld.local.v2.b32 	{%r12191, %r12192}, [%rd4+24];
	ld.local.v2.b32 	{%r12193, %r12194}, [%rd4+32];
	ld.local.v2.b32 	{%r12195, %r12196}, [%rd4+40];
	ld.local.v2.b32 	{%r12197, %r12198}, [%rd4+48];
	ld.local.v2.b32 	{%r12199, %r12200}, [%rd4+56];
	ld.local.v2.b32 	{%r12201, %r12202}, [%rd4+64];
	ld.local.v2.b32 	{%r12203, %r12204}, [%rd4+72];
	ld.local.v2.b32 	{%r12205, %r12206}, [%rd4+80];
	ld.local.v2.b32 	{%r12207, %r12208}, [%rd4+88];
	ld.local.v2.b32 	{%r12209, %r12210}, [%rd4+96];
	ld.local.v2.b32 	{%r12211, %r12212}, [%rd4+104];
	ld.local.v2.b32 	{%r12213, %r12214}, [%rd4+112];
	ld.local.v2.b32 	{%r12215, %r12216}, [%rd4+120];
	ld.local.v2.b32 	{%r12217, %r12218}, [%rd4+128];
	ld.local.v2.b32 	{%r12219, %r12220}, [%rd4+136];
	ld.local.v2.b32 	{%r12221, %r12222}, [%rd4+144];
	ld.local.v2.b32 	{%r12223, %r12224}, [%rd4+152];
	ld.local.v2.b32 	{%r12225, %r12226}, [%rd4+160];
	ld.local.v2.b32 	{%r12227, %r12228}, [%rd4+168];
	ld.local.v2.b32 	{%r12229, %r12230}, [%rd4+176];
	ld.local.v2.b32 	{%r12231, %r12232}, [%rd4+184];
	ld.local.v2.b32 	{%r12233, %r12234}, [%rd4+192];
	ld.local.v2.b32 	{%r12235, %r12236}, [%rd4+200];
	ld.local.v2.b32 	{%r12237, %r12238}, [%rd4+208];
	ld.local.v2.b32 	{%r12239, %r12240}, [%rd4+216];
	ld.local.v2.b32 	{%r12241, %r12242}, [%rd4+224];
	ld.local.v2.b32 	{%r12243, %r12244}, [%rd4+232];
	ld.local.v2.b32 	{%r12245, %r12246}, [%rd4+240];
	ld.local.v2.b32 	{%r12247, %r12248}, [%rd4+248];
	ld.local.v2.b32 	{%r12249, %r12250}, [%rd4+256];
	ld.local.v2.b32 	{%r12251, %r12252}, [%rd4+264];
	ld.shared.v2.b32 	{%r12253, %r12254}, [_ZZN3cub18CUB_300001_SM_10006detail6reduce28DeviceReduceSingleTileKernelINS2_10policy_hubI4Itemy13Addition_funcE10Policy1000EPS5_S9_iS6_S5_S5_N4cuda3std3__410__identityEEEvT0_T1_T2_T3_T4_T6_E12temp_storage+816];
	ld.shared.v2.b32 	{%r12255, %r12256}, [_ZZN3cub18CUB_300001_SM_10006detail6reduce28DeviceReduceSingleTileKernelINS2_10policy_hubI4Itemy13Addition_funcE10Policy1000EPS5_S9_iS6_S5_S5_N4cuda3std3__410__identityEEEvT0_T1_T2_T3_T4_T6_E12temp_storage+808];
	ld.shared.v2.b32 	{%r12257, %r12258}, [_ZZN3cub18CUB_300001_SM_10006detail6reduce28DeviceReduceSingleTileKernelINS2_10policy_hubI4Itemy13Addition_funcE10Policy1000EPS5_S9_iS6_S5_S5_N4cuda3std3__410__identityEEEvT0_T1_T2_T3_T4_T6_E12temp_storage+800];
	ld.shared.v2.b32 	{%r12259, %r12260}, [_ZZN3cub18CUB_300001_SM_10006detail6reduce28DeviceReduceSingleTileKernelINS2_10policy_hubI4Itemy13Addition_funcE10Policy1000EPS5_S9_iS6_S5_S5_N4cuda3std3__410__identityEEEvT0_T1_T2_T3_T4_T6_E12temp_storage+792];
	ld.shared.v2.b32 	{%r12261, %r12262}, [_ZZN3cub18CUB_300001_SM_10006detail6reduce28DeviceReduceSingleTileKernelINS2_10policy_hubI4Itemy13Addition_funcE10Policy1000EPS5_S9_iS6_S5_S5_N4cuda3std3__410__identityEEEvT0_T1_T2_T3_T4_T6_E12temp_storage+784];
	ld.shared.v2.b32 	{%r12263, %r12264}, [_ZZN3cub18CUB_300001_SM_10006detail6reduce28DeviceReduceSingleTileKernelINS2_10policy_hubI4Itemy13Addition_funcE10Policy1000EPS5_S9_iS6_S5_S5_N4cuda3std3__410__identityEEEvT0_T1_T2_T3_T4_T6_E12temp_storage+776];
	ld.shared.v2.b32 	{%r12265, %r12266}, [_ZZN3cub18CUB_300001_SM_10006detail6reduce28DeviceReduceSingleTileKernelINS2_10policy_hubI4Itemy13Addition_funcE10Policy1000EPS5_S9_iS6_S5_S5_N4cuda3std3__410__identityEEEvT0_T1_T2_T3_T4_T6_E12temp_storage+768];
	ld.shared.v2.b32 	{%r12267, %r12268}, [_ZZN3cub18CUB_300001_SM_10006detail6reduce28DeviceReduceSingleTileKernelINS2_10policy_hubI4Itemy13Addition_funcE10Policy1000EPS5_S9_iS6_S5_S5_N4cuda3std3__410__identityEEEvT0_T1_T2_T3_T4_T6_E12temp_storage+760];
	ld.shared.v2.b32 	{%r12269, %r12270}, [_ZZN3cub18CUB_300001_SM_10006detail6reduce28DeviceReduceSingleTileKernelINS2_10policy_hubI4Itemy13Addition_funcE10Policy1000EPS5_S9_iS6_S5_S5_N4cuda3std3__410__identityEEEvT0_T1_T2_T3_T4_T6_E12temp_storage+752];
	ld.shared.v2.b32 	{%r12271, %r12272}, [_ZZN3cub18CUB_300001_SM_10006detail6reduce28DeviceReduceSingleTileKernelINS2_10policy_hubI4Itemy13Addition_funcE10Policy1000EPS5_S9_iS6_S5_S5_N4cuda3std3__410__identityEEEvT0_T1_T2_T3_T4_T6_E12temp_storage+744];
	ld.shared.v2.b32 	{%r12273, %r12274}, [_ZZN3cub18CUB_300001_SM_10006detail6reduce28DeviceReduceSingleTileKernelINS2_10policy_hubI4Itemy13Addition_funcE10Policy1000EPS5_S9_iS6_S5_S5_N4cuda3std3__410__identityEEEvT0_T1_T2_T3_T4_T6_E12temp_storage+736];
	ld.shared.v2.b32 	{%r12275, %r12276}, [_ZZN3cub18CUB_300001_SM_10006detail6reduce28DeviceReduceSingleTileKernelINS2_10policy_hubI4Itemy13Addition_funcE10Policy1000EPS5_S9_iS6_S5_S5_N4cuda3std3__410__identityEEEvT0_T1_T2_T3_T4_T6_E12temp_storage+728];
	ld.shared.v2.b32 	{%r12277, %r12278}, [_ZZN3cub18CUB_300001_SM_10006detail6reduce28DeviceReduceSingleTileKernelINS2_10policy_hubI4Itemy13Addition_funcE10Policy1000EPS5_S9_iS6_S5_S5_N4cuda3std3__410__identityEEEvT0_T1_T2_T3_T4_T6_E12temp_storage+720];
	ld.shared.v2.b32 	{%r12279, %r12280}, [_ZZN3cub18CUB_300001_SM_10006detail6reduce28DeviceReduceSingleTileKernelINS2_10policy_hubI4Itemy13Addition_funcE10Policy1000EPS5_S9_iS6_S5_S5_N4cuda3std3__410__identityEEEvT0_T1_T2_T3_T4_T6_E12temp_storage+712];
	ld.shared.v2.b32 	{%r12281, %r12282}, [_ZZN3cub18CUB_300001_SM_10006detail6reduce28DeviceReduceSingleTileKernelINS2_10policy_hubI4Itemy13Addition_funcE10Policy1000EPS5_S9_iS6_S5_S5_N4cuda3std3__410__identityEEEvT0_T1_T2_T3_T4_T6_E12temp_storage+704];
	ld.shared.v2.b32 	{%r12283, %r12284}, [_ZZN3cub18CUB_300001_SM_10006detail6reduce28DeviceReduceSingleTileKernelINS2_10policy_hubI4Itemy13Addition_funcE10Policy1000EPS5_S9_iS6_S5_S5_N4cuda3std3__410__identityEEEvT0_T1_T2_T3_T4_T6_E12temp_storage+696];
	ld.shared.v2.b32 	{%r12285, %r12286}, [_ZZN3cub18CUB_300001_SM_10006detail6reduce28DeviceReduceSingleTileKernelINS2_10policy_hubI4Itemy13Addition_funcE10Policy1000EPS5_S9_iS6_S5_S5_N4cuda3std3__410__identityEEEvT0_T1_T2_T3_T4_T6_E12temp_storage+688];
	ld.shared.v2.b32 	{%r12287, %r12288}, [_ZZN3cub18CUB_300001_SM_10006detail6reduce28DeviceReduceSingleTileKernelINS2_10policy_hubI4Itemy13Addition_funcE10Policy1000EPS5_S9_iS6_S5_S5_N4cuda3std3__410__identityEEEvT0_T1_T2_T3_T4_T6_E12temp_storage+680];
	ld.shared.v2.b32 	{%r12289, %r12290}, [_ZZN3cub18CUB_300001_SM_10006detail6reduce28DeviceReduceSingleTileKernelINS2_10policy_hubI4Itemy13Addition_funcE10Policy1000EPS5_S9_iS6_S5_S5_N4cuda3std3__410__identityEEEvT0_T1_T2_T3_T4_T6_E12temp_storage+672];
	ld.shared.v2.b32 	{%r12291, %r12292}, [_ZZN3cub18CUB_300001_SM_10006detail6reduce28DeviceReduceSingleTileKernelINS2_10policy_hubI4Itemy13Addition_funcE10Policy1000EPS5_S9_iS6_S5_S5_N4cuda3std3__410__identityEEEvT0_T1_T2_T3_T4_T6_E12temp_storage+664];
	ld.shared.v2.b32 	{%r12293, %r12294}, [_ZZN3cub18CUB_300001_SM_10006detail6reduce28DeviceReduceSingleTileKernelINS2_10policy_hubI4Itemy13Addition_funcE10Policy1000EPS5_S9_iS6_S5_S5_N4cuda3std3__410__identityEEEvT0_T1_T2_T3_T4_T6_E12temp_storage+656];
	ld.shared.v2.b32 	{%r12295, %r12296}, [_ZZN3cub18CUB_300001_SM_10006detail6reduce28DeviceReduceSingleTileKernelINS2_10policy_hubI4Itemy13Addition_funcE10Policy1000EPS5_S9_iS6_S5_S5_N4cuda3std3__410__identityEEEvT0_T1_T2_T3_T4_T6_E12temp_storage+648];
	ld.shared.v2.b32 	{%r12297, %r12298}, [_ZZN3cub18CUB_300001_SM_10006detail6reduce28DeviceReduceSingleTileKernelINS2_10policy_hubI4Itemy13Addition_funcE10Policy1000EPS5_S9_iS6_S5_S5_N4cuda3std3__410__identityEEEvT0_T1_T2_T3_T4_T6_E12temp_storage+640];
	ld.shared.v2.b32 	{%r12299, %r12300}, [_ZZN3cub18CUB_300001_SM_10006detail6reduce28DeviceReduceSingleTileKernelINS2_10policy_hubI4Itemy13Addition_funcE10Policy1000EPS5_S9_iS6_S5_S5_N4cuda3std3__410__identityEEEvT0_T1_T2_T3_T4_T6_E12temp_storage+632];
	ld.shared.v2.b32 	{%r12301, %r12302}, [_ZZN3cub18CUB_300001_SM_10006detail6reduce28DeviceReduceSingleTileKernelINS2_10policy_hubI4Itemy13Addition_funcE10Policy1000EPS5_S9_iS6_S5_S5_N4cuda3std3__410__identityEEEvT0_T1_T2_T3_T4_T6_E12temp_storage+624];
	ld.shared.v2.b32 	{%r12303, %r12304}, [_ZZN3cub18CUB_300001_SM_10006detail6reduce28DeviceReduceSingleTileKernelINS2_10policy_hubI4Itemy13Addition_funcE10Policy1000EPS5_S9_iS6_S5_S5_N4cuda3std3__410__identityEEEvT0_T1_T2_T3_T4_T6_E12temp_storage+616];
	ld.shared.v2.b32 	{%r12305, %r12306}, [_ZZN3cub18CUB_300001_SM_10006detail6reduce28DeviceReduceSingleTileKernelINS2_10policy_hubI4Itemy13Addition_funcE10Policy1000EPS5_S9_iS6_S5_S5_N4cuda3std3__410__identityEEEvT0_T1_T2_T3_T4_T6_E12temp_storage+608];
	ld.shared.v2.b32 	{%r12307, %r12308}, [_ZZN3cub18CUB_300001_SM_10006detail6reduce28DeviceReduceSingleTileKernelINS2_10policy_hubI4Itemy13Addition_funcE10Policy1000EPS5_S9_iS6_S5_S5_N4cuda3std3__410__identityEEEvT0_T1_T2_T3_T4_T6_E12temp_storage+600];
	ld.shared.v2.b32 	{%r12309, %r12310}, [_ZZN3cub18CUB_300001_SM_10006detail6reduce28DeviceReduceSingleTileKernelINS2_10policy_hubI4Itemy13Addition_funcE10Policy1000EPS5_S9_iS6_S5_S5_N4cuda3std3__410__identityEEEvT0_T1_T2_T3_T4_T6_E12temp_storage+592];
	ld.shared.v2.b32 	{%r12311, %r12312}, [_ZZN3cub18CUB_300001_SM_10006detail6reduce28DeviceReduceSingleTileKernelINS2_10policy_hubI4Itemy13Addition_funcE10Policy1000EPS5_S9_iS6_S5_S5_N4cuda3std3__410__identityEEEvT0_T1_T2_T3_T4_T6_E12temp_storage+584];
	ld.shared.v2.b32 	{%r12313, %r12314}, [_ZZN3cub18CUB_300001_SM_10006detail6reduce28DeviceReduceSingleTileKernelINS2_10policy_hubI4Itemy13Addition_funcE10Policy1000EPS5_S9_iS6_S5_S5_N4cuda3std3__410__identityEEEvT0_T1_T2_T3_T4_T6_E12temp_storage+576];
	ld.shared.v2.b32 	{%r12315, %r12316}, [_ZZN3cub18CUB_300001_SM_10006detail6reduce28DeviceReduceSingleTileKernelINS2_10policy_hubI4Itemy13Addition_funcE10Policy1000EPS5_S9_iS6_S5_S5_N4cuda3std3__410__identityEEEvT0_T1_T2_T3_T4_T6_E12temp_storage+568];
	bfe.u32 	%r12317, %r12315, 0, 8;
	cvt.u16.u32 	%rs18212, %r12317;
	ld.shared.f64 	%fd61, [_ZZN3cub18CUB_300001_SM_10006detail6reduce28DeviceReduceSingleTileKernelINS2_10policy_hubI4Itemy13Addition_funcE10Policy1000EPS5_S9_iS6_S5_S5_N4cuda3std3__410__identityEEEvT0_T1_T2_T3_T4_T6_E12temp_storage+560];
	ld.shared.u32 	%r872, [_ZZN3cub18CUB_300001_SM_10006detail6reduce28DeviceReduceSingleTileKernelINS2_10policy_hubI4Itemy13Addition_funcE10Policy1000EPS5_S9_iS6_S5_S5_N4cuda3std3__410__identityEEEvT0_T1_T2_T3_T4_T6_E12temp_storage+552];
	st.local.u32 	[%rd3], %r872;
	st.local.f64 	[%rd3+8], %fd61;
	st.local.v2.b32 	[%rd3+16], {%r12315, %r12316};
	st.local.v2.b32 	[%rd3+24], {%r12313, %r12314};
	st.local.v2.b32 	[%rd3+32], {%r12311, %r12312};
	st.local.v2.b32 	[%rd3+40], {%r12309, %r12310};
	st.local.v2.b32 	[%rd3+48], {%r12307, %r12308};
	st.local.v2.b32 	[%rd3+56], {%r12305, %r12306};
	st.local.v2.b32 	[%rd3+64], {%r12303, %r12304};
	st.local.v2.b32 	[%rd3+72], {%r12301, %r12302};
	st.local.v2.b32 	[%rd3+80], {%r12299, %r12300};
	st.local.v2.b32 	[%rd3+88], {%r12297, %r12298};
	st.local.v2.b32 	[%rd3+96], {%r12295, %r12296};
	st.local.v2.b32 	[%rd3+104], {%r12293, %r12294};
	st.local.v2.b32 	[%rd3+112], {%r12291, %r12292};
	st.local.v2.b32 	[%rd3+120], {%r12289, %r12290};
	st.local.v2.b32 	[%rd3+128], {%r12287, %r12288};
	st.local.v2.b32 	[%rd3+136], {%r12285, %r12286};
	st.local.v2.b32 	[%rd3+144], {%r12283, %r12284};
	st.local.v2.b32 	[%rd3+152], {%r12281, %r12282};
	st.local.v2.b32 	[%rd3+160], {%r12279, %r12280};
	st.local.v2.b32 	[%rd3+168], {%r12277, %r12278};
	st.local.v2.b32 	[%rd3+176], {%r12275, %r12276};
	st.local.v2.b32 	[%rd3+184], {%r12273, %r12274};
	st.local.v2.b32 	[%rd3+192], {%r12271, %r12272};
	st.local.v2.b32 	[%rd3+200], {%r12269, %r12270};
	st.local.v2.b32 	[%rd3+208], {%r12267, %r12268};
	st.local.v2.b32 	[%rd3+216], {%r12265, %r12266};
	st.local.v2.b32 	[%rd3+224], {%r12263, %r12264};
	st.local.v2.b32 	[%rd3+232], {%r12261, %r12262};
	st.local.v2.b32 	[%rd3+240], {%r12259, %r12260};
	st.local.v2.b32 	[%rd3+248], {%r12257, %r12258};
	st.local.v2.b32 	[%rd3+256], {%r12255, %r12256};
	st.local.v2.b32 	[%rd3+264], {%r12253, %r12254};
	st.local.u32 	[%rd5], %r871;
	st.local.f64 	[%rd5+8], %fd60;
	st.local.v2.b32 	[%rd5+16], {%r12189, %r12190};
	st.local.v2.b32 	[%rd5+24], {%r12191, %r12192};
	st.local.v2.b32 	[%rd5+32], {%r12193, %r12194};
	st.local.v2.b32 	[%rd5+40], {%r12195, %r12196};
	st.local.v2.b32 	[%rd5+48], {%r12197, %r12198};
	st.local.v2.b32 	[%rd5+56], {%r12199, %r12200};
	st.local.v2.b32 	[%rd5+64], {%r12201, %r12202};
	st.local.v2.b32 	[%rd5+72], {%r12203, %r12204};
	st.local.v2.b32 	[%rd5+80], {%r12205, %r12206};
	st.local.v2.b32 	[%rd5+88], {%r12207, %r12208};
	st.local.v2.b32 	[%rd5+96], {%r12209, %r12210};
	st.local.v2.b32 	[%rd5+104], {%r12211, %r12212};
	st.local.v2.b32 	[%rd5+112], {%r12213, %r12214};
	st.local.v2.b32 	[%rd5+120], {%r12215, %r12216};
	st.local.v2.b32 	[%rd5+128], {%r12217, %r12218};
	st.local.v2.b32 	[%rd5+136], {%r12219, %r12220};
	st.local.v2.b32 	[%rd5+144], {%r12221, %r12222};
	st.local.v2.b32 	[%rd5+152], {%r12223, %r12224};
	st.local.v2.b32 	[%rd5+160], {%r12225, %r12226};
	st.local.v2.b32 	[%rd5+168], {%r12227, %r12228};
	st.local.v2.b32 	[%rd5+176], {%r12229, %r12230};
	st.local.v2.b32 	[%rd5+184], {%r12231, %r12232};
	st.local.v2.b32 	[%rd5+192], {%r12233, %r12234};
	st.local.v2.b32 	[%rd5+200], {%r12235, %r12236};
	st.local.v2.b32 	[%rd5+208], {%r12237, %r12238};
	st.local.v2.b32 	[%rd5+216], {%r12239, %r12240};
	st.local.v2.b32 	[%rd5+224], {%r12241, %r12242};
	st.local.v2.b32 	[%rd5+232], {%r12243, %r12244};
	st.local.v2.b32 	[%rd5+240], {%r12245, %r12246};
	st.local.v2.b32 	[%rd5+248], {%r12247, %r12248};
	st.local.v2.b32 	[%rd5+256], {%r12249, %r12250};
	st.local.v2.b32 	[%rd5+264], {%r12251, %r12252};
	mov.b32 	%r27921, 0;
$L__BB6_149:
	mov.u32 	%r27924, %r27921;
	cvt.u64.u32 	%rd524, %r27924;
	add.s64 	%rd525, %rd5, %rd524;
	ld.local.u8 	%rs11936, [%rd525+16];
	setp.ne.s16 	%p40, %rs11936, 0;
	add.s32 	%r27921, %r27924, 1;
	@%p40 bra 	$L__BB6_149;
	and.b16  	%rs11937, %rs18212, 255;
	setp.eq.s16 	%p41, %rs11937, 0;
	@%p41 bra 	$L__BB6_153;
	mov.b32 	%r27922, 0;
$L__BB6_152:
	cvt.u64.u32 	%rd526, %r27924;
	add.s64 	%rd527, %rd5, %rd526;
	st.local.u8 	[%rd527+16], %rs18212;
	add.s32 	%r27924, %r27924, 1;
	add.s32 	%r878, %r27922, 1;
	cvt.u64.u32 	%rd528, %r27922;
	add.s64 	%rd529, %rd3, %rd528;
	ld.local.u8 	%rs18212, [%rd529+17];
	setp.ne.s16 	%p42, %rs18212, 0;
	mov.u32 	%r27922, %r878;
	@%p42 bra 	$L__BB6_152;
$L__BB6_153:
	cvt.u64.u32 	%rd530, %r27924;
	add.s64 	%rd531, %rd5, %rd530;
	mov.b16 	%rs11938, 0;
	st.local.u8 	[%rd531+16], %rs11938;
	add.s32 	%r880, %r871, %r872;
	st.local.u32 	[%rd5], %r880;
	add.f64 	%fd62, %fd61, %fd60;
	st.local.f64 	[%rd5+8], %fd62;
	ld.local.v2.b32 	{%r12320, %r12321}, [%rd5+16];
	ld.local.v2.b32 	{%r12322, %r12323}, [%rd5+24];
	ld.local.v2.b32 	{%r12324, %r12325}, [%rd5+32];
	ld.local.v2.b32 	{%r12326, %r12327}, [%rd5+40];
	ld.local.v2.b32 	{%r12328, %r12329}, [%rd5+48];
	ld.local.v2.b32 	{%r12330, %r12331}, [%rd5+56];
	ld.local.v2.b32 	{%r12332, %r12333}, [%rd5+64];
	ld.local.v2.b32 	{%r12334, %r12335}, [%rd5+72];
	ld.local.v2.b32 	{%r12336, %r12337}, [%rd5+80];
	ld.local.v2.b32 	{%r12338, %r12339}, [%rd5+88];
	ld.local.v2.b32 	{%r12340, %r12341}, [%rd5+96];
	ld.local.v2.b32 	{%r12342, %r12343}, [%rd5+104];
	ld.local.v2.b32 	{%r12344, %r12345}, [%rd5+112];
	ld.local.v2.b32 	{%r12346, %r12347}, [%rd5+120];
	ld.local.v2.b32 	{%r12348, %r12349}, [%rd5+128];
	ld.local.v2.b32 	{%r12350, %r12351}, [%rd5+136];
	ld.local.v2.b32 	{%r12352, %r12353}, [%rd5+144];
	ld.local.v2.b32 	{%r12354, %r12355}, [%rd5+152];
	ld.local.v2.b32 	{%r12356, %r12357}, [%rd5+160];
	ld.local.v2.b32 	{%r12358, %r12359}, [%rd5+168];
	ld.local.v2.b32 	{%r12360, %r12361}, [%rd5+176];
	ld.local.v2.b32 	{%r12362, %r12363}, [%rd5+184];
	ld.local.v2.b32 	{%r12364, %r12365}, [%rd5+192];
	ld.local.v2.b32 	{%r12366, %r12367}, [%rd5+200];
	ld.local.v2.b32 	{%r12368, %r12369}, [%rd5+208];
	ld.local.v2.b32 	{%r12370, %r12371}, [%rd5+216];
	ld.local.v2.b32 	{%r12372, %r12373}, [%rd5+224];
	ld.local.v2.b32 	{%r12374, %r12375}, [%rd5+232];
	ld.local.v2.b32 	{%r12376, %r12377}, [%rd5+240];
	ld.local.v2.b32 	{%r12378, %r12379}, [%rd5+248];
	ld.local.v2.b32 	{%r12380, %r12381}, [%rd5+256];
	ld.local.v2.b32 	{%r12382, %r12383}, [%rd5+264];
	ld.shared.v2.b32 	{%r12384, %r12385}, [_ZZN3cub18CUB_300001_SM_10006detail6reduce28DeviceReduceSingleTileKernelINS2_10policy_hubI4Itemy13Addition_funcE10Policy1000EPS5_S9_iS6_S5_S5_N4cuda3std3__410__identityEEEvT0_T1_T2_T3_T4_T6_E12temp_storage+1088];
	ld.shared.v2.b32 	{%r12386, %r12387}, [_ZZN3cub18CUB_300001_SM_10006detail6reduce28DeviceReduceSingleTileKernelINS2_10policy_hubI4Itemy13Addition_funcE10Policy1000EPS5_S9_iS6_S5_S5_N4cuda3std3__410__identityEEEvT0_T1_T2_T3_T4_T6_E12temp_storage+1080];
	ld.shared.v2.b32 	{%r12388, %r12389}, [_ZZN3cub18CUB_300001_SM_10006detail6reduce28DeviceReduceSingleTileKernelINS2_10policy_hubI4Itemy13Addition_funcE10Policy1000EPS5_S9_iS6_S5_S5_N4cuda3std3__410__identityEEEvT0_T1_T2_T3_T4_T6_E12temp_storage+1072];
	ld.shared.v2.b32 	{%r12390, %r12391}, [_ZZN3cub18CUB_300001_SM_10006detail6reduce28DeviceReduceSingleTileKernelINS2_10policy_hubI4Itemy13Addition_funcE10Policy1000EPS5_S9_iS6_S5_S5_N4cuda3std3__410__identityEEEvT0_T1_T2_T3_T4_T6_E12temp_storage+1064];
	ld.shared.v2.b32 	{%r12392, %r12393}, [_ZZN3cub18CUB_300001_SM_10006detail6reduce28DeviceReduceSingleTileKernelINS2_10policy_hubI4Itemy13Addition_funcE10Policy1000EPS5_S9_iS6_S5_S5_N4cuda3std3__410__identityEEEvT0_T1_T2_T3_T4_T6_E12temp_storage+1056];
	ld.shared.v2.b32 	{%r12394, %r12395}, [_ZZN3cub18CUB_300001_SM_10006detail6reduce28DeviceReduceSingleTileKernelINS2_10policy_hubI4Itemy13Addition_funcE10Policy1000EPS5_S9_iS6_S5_S5_N4cuda3std3__410__identityEEEvT0_T1_T2_T3_T4_T6_E12temp_storage+1048];
	ld.shared.v2.b32 	{%r12396, %r12397}, [_ZZN3cub18CUB_300001_SM_10006detail6reduce28DeviceReduceSingleTileKernelINS2_10policy_hubI4Itemy13Addition_funcE10Policy1000EPS5_S9_iS6_S5_S5_N4cuda3std3__410__identityEEEvT0_T1_T2_T3_T4_T6_E12temp_storage+1040];
	ld.shared.v2.b32 	{%r12398, %r12399}, [_ZZN3cub18CUB_300001_SM_10006detail6reduce28DeviceReduceSingleTileKernelINS2_10policy_hubI4Itemy13Addition_funcE10Policy1000EPS5_S9_iS6_S5_S5_N4cuda3std3__410__identityEEEvT0_T1_T2_T3_T4_T6_E12temp_storage+1032];
	ld.shared.v2.b32 	{%r12400, %r12401}, [_ZZN3cub18CUB_300001_SM_10006detail6reduce28DeviceReduceSingleTileKernelINS2_10policy_hubI4Itemy13Addition_funcE10Policy1000EPS5_S9_iS6_S5_S5_N4cuda3std3__410__identityEEEvT0_T1_T2_T3_T4_T6_E12temp_storage+1024];
	ld.shared.v2.b32 	{%r12402, %r12403}, [_ZZN3cub18CUB_300001_SM_10006detail6reduce28DeviceReduceSingleTileKernelINS2_10policy_hubI4Itemy13Addition_funcE10Policy1000EPS5_S9_iS6_S5_S5_N4cuda3std3__410__identityEEEvT0_T1_T2_T3_T4_T6_E12temp_storage+1016];
	ld.shared.v2.b32 	{%r12404, %r12405}, [_ZZN3cub18CUB_300001_SM_10006detail6reduce28DeviceReduceSingleTileKernelINS2_10policy_hubI4Itemy13Addition_funcE10Policy1000EPS5_S9_iS6_S5_S5_N4cuda3std3__410__identityEEEvT0_T1_T2_T3_T4_T6_E12temp_storage+1008];
	ld.shared.v2.b32 	{%r12406, %r12407}, [_ZZN3cub18CUB_300001_SM_10006detail6reduce28DeviceReduceSingleTileKernelINS2_10policy_hubI4Itemy13Addition_funcE10Policy1000EPS5_S9_iS6_S5_S5_N4cuda3std3__410__identityEEEvT0_T1_T2_T3_T4_T6_E12temp_storage+1000];
	ld.shared.v2.b32 	{%r12408, %r12409}, [_ZZN3cub18CUB_300001_SM_10006detail6reduce28DeviceReduceSingleTileKernelINS2_10policy_hubI4Itemy13Addition_funcE10Policy1000EPS5_S9_iS6_S5_S5_N4cuda3std3__410__identityEEEvT0_T1_T2_T3_T4_T6_E12temp_storage+992];
	ld.shared.v2.b32 	{%r12410, %r12411}, [_ZZN3cub18CUB_300001_SM_10006detail6reduce28DeviceReduceSingleTileKernelINS2_10policy_hubI4Itemy13Addition_funcE10Policy1000EPS5_S9_iS6_S5_S5_N4cuda3std3__410__identityEEEvT0_T1_T2_T3_T4_T6_E12temp_storage+984];
	ld.shared.v2.b32 	{%r12412, %r12413}, [_ZZN3cub18CUB_300001_SM_10006detail6reduce28DeviceReduceSingleTileKernelINS2_10policy_hubI4Itemy13Addition_funcE10Policy1000EPS5_S9_iS6_S5_S5_N4cuda3std3__410__identityEEEvT0_T1_T2_T3_T4_T6_E12temp_storage+976];
	ld.shared.v2.b32 	{%r12414, %r12415}, [_ZZN3cub18CUB_300001_SM_10006detail6reduce28DeviceReduceSingleTileKernelINS2_10policy_hubI4Itemy13Addition_funcE10Policy1000EPS5_S9_iS6_S5_S5_N4cuda3std3__410__identityEEEvT0_T1_T2_T3_T4_T6_E12temp_storage+968];
	ld.shared.v2.b32 	{%r12416, %r12417}, [_ZZN3cub18CUB_300001_SM_10006detail6reduce28DeviceReduceSingleTileKernelINS2_10policy_hubI4Itemy13Addition_funcE10Policy1000EPS5_S9_iS6_S5_S5_N4cuda3std3__410__identityEEEvT0_T1_T2_T3_T4_T6_E12temp_storage+960];
	ld.shared.v2.b32 	{%r12418, %r12419}, [_ZZN3cub18CUB_300001_SM_10006detail6reduce28DeviceReduceSingleTileKernelINS2_10policy_hubI4Itemy13Addition_funcE10Policy1000EPS5_S9_iS6_S5_S5_N4cuda3std3__410__identityEEEvT0_T1_T2_T3_T4_T6_E12temp_storage+952];
	ld.shared.v2.b32 	{%r12420, %r12421}, [_ZZN3cub18CUB_300001_SM_10006detail6reduce28DeviceReduceSingleTileKernelINS2_10policy_hubI4Itemy13Addition_funcE10Policy1000EPS5_S9_iS6_S5_S5_N4cuda3std3__410__identityEEEvT0_T1_T2_T3_T4_T6_E12temp_storage+944];
	ld.shared.v2.b32 	{%r12422, %r12423}, [_ZZN3cub18CUB_300001_SM_10006detail6reduce28DeviceReduceSingleTileKernelINS2_10policy_hubI4Itemy13Addition_funcE10Policy1000EPS5_S9_iS6_S5_S5_N4cuda3std3__410__identityEEEvT0_T1_T2_T3_T4_T6_E12temp_storage+936];
	ld.shared.v2.b32 	{%r12424, %r12425}, [_ZZN3cub18CUB_300001_SM_10006detail6reduce28DeviceReduceSingleTileKernelINS2_10policy_hubI4Itemy13Addition_funcE10Policy1000EPS5_S9_iS6_S5_S5_N4cuda3std3__410__identityEEEvT0_T1_T2_T3_T4_T6_E12temp_storage+928];
	ld.shared.v2.b32 	{%r12426, %r12427}, [_ZZN3cub18CUB_300001_SM_10006detail6reduce28DeviceReduceSingleTileKernelINS2_10policy_hubI4Itemy13Addition_funcE10Policy1000EPS5_S9_iS6_S5_S5_N4cuda3std3__410__identityEEEvT0_T1_T2_T3_T4_T6_E12temp_storage+920];
	ld.shared.v2.b32 	{%r12428, %r12429}, [_ZZN3cub18CUB_300001_SM_10006detail6reduce28DeviceReduceSingleTileKernelINS2_10policy_hubI4Itemy13Addition_funcE10Policy1000EPS5_S9_iS6_S5_S5_N4cuda3std3__410__identityEEEvT0_T1_T2_T3_T4_T6_E12temp_storage+912];
	ld.shared.v2.b32 	{%r12430, %r12431}, [_ZZN3cub18CUB_300001_SM_10006detail6reduce28DeviceReduceSingleTileKernelINS2_10policy_hubI4Itemy13Addition_funcE10Policy1000EPS5_S9_iS6_S5_S5_N4cuda3std3__410__identityEEEvT0_T1_T2_T3_T4_T6_E12temp_storage+904];
	ld.shared.v2.b32 	{%r12432, %r12433}, [_ZZN3cub18CUB_300001_SM_10006detail6reduce28DeviceReduceSingleTileKernelINS2_10policy_hubI4Itemy13Addition_funcE10Policy1000EPS5_S9_iS6_S5_S5_N4cuda3std3__410__identityEEEvT0_T1_T2_T3_T4_T6_E12temp_storage+896];
	ld.shared.v2.b32 	{%r12434, %r12435}, [_ZZN3cub18CUB_300001_SM_10006detail6reduce28DeviceReduceSingleTileKernelINS2_10policy_hubI4Itemy13Addition_funcE10Policy1000EPS5_S9_iS6_S5_S5_N4cuda3std3__410__identityEEEvT0_T1_T2_T3_T4_T6_E12temp_storage+888];
	ld.shared.v2.b32 	{%r12436, %r12437}, [_ZZN3cub18CUB_300001_SM_10006detail6reduce28DeviceReduceSingleTileKernelINS2_10policy_hubI4Itemy13Addition_funcE10Policy1000EPS5_S9_iS6_S5_S5_N4cuda3std3__410__identityEEEvT0_T1_T2_T3_T4_T6_E12temp_storage+880];
	ld.shared.v2.b32 	{%r12438, %r12439}, [_ZZN3cub18CUB_300001_SM_10006detail6reduce28DeviceReduceSingleTileKernelINS2_10policy_hubI4Itemy13Addition_funcE10Policy1000EPS5_S9_iS6_S5_S5_N4cuda3std3__410__identityEEEvT0_T1_T2_T3_T4_T6_E12temp_storage+872];
	ld.shared.v2.b32 	{%r12440, %r12441}, [_ZZN3cub18CUB_300001_SM_10006detail6reduce28DeviceReduceSingleTileKernelINS2_10policy_hubI4Itemy13Addition_funcE10Policy1000EPS5_S9_iS6_S5_S5_N4cuda3std3__410__identityEEEvT0_T1_T2_T3_T4_T6_E12temp_storage+864];
	ld.shared.v2.b32 	{%r12442, %r12443}, [_ZZN3cub18CUB_300001_SM_10006detail6reduce28DeviceReduceSingleTileKernelINS2_10policy_hubI4Itemy13Addition_funcE10Policy1000EPS5_S9_iS6_S5_S5_N4cuda3std3__410__identityEEEvT0_T1_T2_T3_T4_T6_E12temp_storage+856];
	ld.shared.v2.b32 	{%r12444, %r12445}, [_ZZN3cub18CUB_300001_SM_10006detail6reduce28DeviceReduceSingleTileKernelINS2_10policy_hubI4Itemy13Addition_funcE10Policy1000EPS5_S9_iS6_S5_S5_N4cuda3std3__410__identityEEEvT0_T1_T2_T3_T4_T6_E12temp_storage+848];
	ld.shared.v2.b32 	{%r12446, %r12447}, [_ZZN3cub18CUB_300001_SM_10006detail6reduce28DeviceReduceSingleTileKernelINS2_10policy_hubI4Itemy13Addition_funcE10Policy1000EPS5_S9_iS6_S5_S5_N4cuda3std3__410__identityEEEvT0_T1_T2_T3_T4_T6_E12temp_storage+840];
	bfe.u32 	%r12448, %r12446, 0, 8;
	cvt.u16.u32 	%rs18213, %r12448;
	ld.shared.f64 	%fd63, [_ZZN3cub18CUB_300001_SM_10006detail6reduce28DeviceReduceSingleTileKernelINS2_10policy_hubI4Itemy13Addition_funcE10Policy1000EPS5_S9_iS6_S5_S5_N4cuda3std3__410__identityEEEvT0_T1_T2_T3_T4_T6_E12temp_storage+832];
	ld.shared.u32 	%r881, [_ZZN3cub18CUB_300001_SM_10006detail6reduce28DeviceReduceSingleTileKernelINS2_10policy_hubI4Itemy13Addition_funcE10Policy1000EPS5_S9_iS6_S5_S5_N4cuda3std3__410__identityEEEvT0_T1_T2_T3_T4_T6_E12temp_storage+824];
	st.local.u32 	[%rd3], %r881;
	st.local.f64 	[%rd3+8], %fd63;
	st.local.v2.b32 	[%rd3+16], {%r12446, %r12447};
	st.local.v2.b32 	[%rd3+24], {%r12444, %r12445};
	st.local.v2.b32 	[%rd3+32], {%r12442, %r12443};
	st.local.v2.b32 	[%rd3+40], {%r12440, %r12441};
	st.local.v2.b32 	[%rd3+48], {%r12438, %r12439};
	st.local.v2.b32 	[%rd3+56], {%r12436, %r12437};
	st.local.v2.b32 	[%rd3+64], {%r12434, %r12435};
	st.local.v2.b32 	[%rd3+72], {%r12432, %r12433};
	st.local.v2.b32 	[%rd3+80], {%r12430, %r12431};
	st.local.v2.b32 	[%rd3+88], {%r12428, %r12429};
	st.local.v2.b32 	[%rd3+96], {%r12426, %r12427};
	st.local.v2.b32 	[%rd3+104], {%r12424, %r12425};
	st.local.v2.b32 	[%rd3+112], {%r12422, %r12423};
	st.local.v2.b32 	[%rd3+120], {%r12420, %r12421};
	st.local.v2.b32 	[%rd3+128], {%r12418, %r12419};
	st.local.v2.b32 	[%rd3+136], {%r12416, %r12417};
	st.local.v2.b32 	[%rd3+144], {%r12414, %r12415};
	st.local.v2.b32 	[%rd3+152], {%r12412, %r12413};
	st.local.v2.b32 	[%rd3+160], {%r12410, %r12411};
	st.local.v2.b32 	[%rd3+168], {%r12408, %r12409};
	st.local.v2.b32 	[%rd3+176], {%r12406, %r12407};
	st.local.v2.b32 	[%rd3+184], {%r12404, %r12405};
	st.local.v2.b32 	[%rd3+192], {%r12402, %r12403};
	st.local.v2.b32 	[%rd3+200], {%r12400, %r12401};
	st.local.v2.b32 	[%rd3+208], {%r12398, %r12399};
	st.local.v2.b32 	[%rd3+216], {%r12396, %r12397};
	st.local.v2.b32 	[%rd3+224], {%r12394, %r12395};
	st.local.v2.b32 	[%rd3+232], {%r12392, %r12393};
	st.local.v2.b32 	[%rd3+240], {%r12390, %r12391};
	st.local.v2.b32 	[%rd3+248], {%r12388, %r12389};
	st.local.v2.b32 	[%rd3+256], {%r12386, %r12387};
	st.local.v2.b32 	[%rd3+264], {%r12384, %r12385};
	st.local.u32 	[%rd4], %r880;
	st.local.f64 	[%rd4+8], %fd62;
	st.local.v2.b32 	[%rd4+16], {%r12320, %r12321};
	st.local.v2.b32 	[%rd4+24], {%r12322, %r12323};
	st.local.v2.b32 	[%rd4+32], {%r12324, %r12325};
	st.local.v2.b32 	[%rd4+40], {%r12326, %r12327};
	st.local.v2.b32 	[%rd4+48], {%r12328, %r12329};
	st.local.v2.b32 	[%rd4+56], {%r12330, %r12331};
	st.local.v2.b32 	[%rd4+64], {%r12332, %r12333};
	st.local.v2.b32 	[%rd4+72], {%r12334, %r12335};
	st.local.v2.b32 	[%rd4+80], {%r12336, %r12337};
	st.local.v2.b32 	[%rd4+88], {%r12338, %r12339};
	st.local.v2.b32 	[%rd4+96], {%r12340, %r12341};
	st.local.v2.b32 	[%rd4+104], {%r12342, %r12343};
	st.local.v2.b32 	[%rd4+112], {%r12344, %r12345};
	st.local.v2.b32 	[%rd4+120], {%r12346, %r12347};
	st.local.v2.b32 	[%rd4+128], {%r12348, %r12349};
	st.local.v2.b32 	[%rd4+136], {%r12350, %r12351};
	st.local.v2.b32 	[%rd4+144], {%r12352, %r12353};
	st.local.v2.b32 	[%rd4+152], {%r12354, %r12355};
	st.local.v2.b32 	[%rd4+160], {%r12356, %r12357};
	st.local.v2.b32 	[%rd4+168], {%r12358, %r12359};
	st.local.v2.b32 	[%rd4+176], {%r12360, %r12361};
	st.local.v2.b32 	[%rd4+184], {%r12362, %r12363};
	st.local.v2.b32 	[%rd4+192], {%r12364, %r12365};
	st.local.v2.b32 	[%rd4+200], {%r12366, %r12367};
	st.local.v2.b32 	[%rd4+208], {%r12368, %r12369};
	st.local.v2.b32 	[%rd4+216], {%r12370, %r12371};
	st.local.v2.b32 	[%rd4+224], {%r12372, %r12373};
	st.local.v2.b32 	[%rd4+232], {%r12374, %r12375};
	st.local.v2.b32 	[%rd4+240], {%r12376, %r12377};
	st.local.v2.b32 	[%rd4+248], {%r12378, %r12379};
	st.local.v2.b32 	[%rd4+256], {%r12380, %r12381};
	st.local.v2.b32 	[%rd4+264], {%r12382, %r12383};
	mov.b32 	%r27925, 0;
$L__BB6_154:
	mov.u32 	%r27928, %r27925;
	cvt.u64.u32 	%rd532, %r27928;
	add.s64 	%rd533, %rd4, %rd532;
	ld.local.u8 	%rs11939, [%rd533+16];
	setp.ne.s16 	%p43, %rs11939, 0;
	add.s32 	%r27925, %r27928, 1;
	@%p43 bra 	$L__BB6_154;
	and.b16  	%rs11940, %rs18213, 255;
	setp.eq.s16 	%p44, %rs11940, 0;
	@%p44 bra 	$L__BB6_158;
	mov.b32 	%r27926, 0;
$L__BB6_157:
	cvt.u64.u32 	%rd534, %r27928;
	add.s64 	%rd535, %rd4, %rd534;
	st.local.u8 	[%rd535+16], %rs18213;
	add.s32 	%r27928, %r27928, 1;
	add.s32 	%r887, %r27926, 1;
	cvt.u64.u32 	%rd536, %r27926;
	add.s64 	%rd537, %rd3, %rd536;
	ld.local.u8 	%rs18213, [%rd537+17];
	setp.ne.s16 	%p45, %rs18213, 0;
	mov.u32 	%r27926, %r887;
	@%p45 bra 	$L__BB6_157;
$L__BB6_158:
	cvt.u64.u32 	%rd538, %r27928;
	add.s64 	%rd539, %rd4, %rd538;
	mov.b16 	%rs11941, 0;
	st.local.u8 	[%rd539+16], %rs11941;
	add.s32 	%r889, %r880, %r881;
	st.local.u32 	[%rd4], %r889;
	add.f64 	%fd64, %fd63, %fd62;
	st.local.f64 	[%rd4+8], %fd64;
	ld.local.v2.b32 	{%r12451, %r12452}, [%rd4+16];
	ld.local.v2.b32 	{%r12453, %r12454}, [%rd4+24];
	ld.local.v2.b32 	{%r12455, %r12456}, [%rd4+32];
	ld.local.v2.b32 	{%r12457, %r12458}, [%rd4+40];
	ld.local.v2.b32 	{%r12459, %r12460}, [%rd4+48];
	ld.local.v2.b32 	{%r12461, %r12462}, [%rd4+56];
	ld.local.v2.b32 	{%r12463, %r12464}, [%rd4+64];
	ld.local.v2.b32 	{%r12465, %r12466}, [%rd4+72];
	ld.local.v2.b32 	{%r12467, %r12468}, [%rd4+80];
	ld.local.v2.b32 	{%r12469, %r12470}, [%rd4+88];
	ld.local.v2.b32 	{%r12471, %r12472}, [%rd4+96];
	ld.local.v2.b32 	{%r12473, %r12474}, [%rd4+104];
	ld.local.v2.b32 	{%r12475, %r12476}, [%rd4+112];
	ld.local.v2.b32 	{%r12477, %r12478}, [%rd4+120];
	ld.local.v2.b32 	{%r12479, %r12480}, [%rd4+128];
	ld.local.v2.b32 	{%r12481, %r12482}, [%rd4+136];
	ld.local.v2.b32 	{%r12483, %r12484}, [%rd4+144];
	ld.local.v2.b32 	{%r12485, %r12486}, [%rd4+152];
	ld.local.v2.b32 	{%r12487, %r12488}, [%rd4+160];
	ld.local.v2.b32 	{%r12489, %r12490}, [%rd4+168];
	ld.local.v2.b32 	{%r12491, %r12492}, [%rd4+176];
	ld.local.v2.b32 	{%r12493, %r12494}, [%rd4+184];
	ld.local.v2.b32 	{%r12495, %r12496}, [%rd4+192];
	ld.local.v2.b32 	{%r12497, %r12498}, [%rd4+200];
	ld.local.v2.b32 	{%r12499, %r12500}, [%rd4+208];
	ld.local.v2.b32 	{%r12501, %r12502}, [%rd4+216];
	ld.local.v2.b32 	{%r12503, %r12504}, [%rd4+224];
	ld.local.v2.b32 	{%r12505, %r12506}, [%rd4+232];
	ld.local.v2.b32 	{%r12507, %r12508}, [%rd4+240];
	ld.local.v2.b32 	{%r12509, %r12510}, [%rd4+248];
	ld.local.v2.b32 	{%r12511, %r12512}, [%rd4+256];
	ld.local.v2.b32 	{%r12513, %r12514}, [%rd4+264];
	ld.shared.v2.b32 	{%r12515, %r12516}, [_ZZN3cub18CUB_300001_SM_10006detail6reduce28DeviceReduceSingleTileKernelINS2_10policy_hubI4Itemy13Addition_funcE10Policy1000EPS5_S9_iS6_S5_S5_N4cuda3std3__410__identityEEEvT0_T1_T2_T3_T4_T6_E12temp_storage+1360];
	ld.shared.v2.b32 	{%r12517, %r12518}, [_ZZN3cub18CUB_300001_SM_10006detail6reduce28DeviceReduceSingleTileKernelINS2_10policy_hubI4Itemy13Addition_funcE10Policy1000EPS5_S9_iS6_S5_S5_N4cuda3std3__410__identityEEEvT0_T1_T2_T3_T4_T6_E12temp_storage+1352];
	ld.shared.v2.b32 	{%r12519, %r12520}, [_ZZN3cub18CUB_300001_SM_10006detail6reduce28DeviceReduceSingleTileKernelINS2_10policy_hubI4Itemy13Addition_funcE10Policy1000EPS5_S9_iS6_S5_S5_N4cuda3std3__410__identityEEEvT0_T1_T2_T3_T4_T6_E12temp_storage+1344];
	ld.shared.v2.b32 	{%r12521, %r12522}, [_ZZN3cub18CUB_300001_SM_10006detail6reduce28DeviceReduceSingleTileKernelINS2_10policy_hubI4Itemy13Addition_funcE10Policy1000EPS5_S9_iS6_S5_S5_N4cuda3std3__410__identityEEEvT0_T1_T2_T3_T4_T6_E12temp_storage+1336];
	ld.shared.v2.b32 	{%r12523, %r12524}, [_ZZN3cub18CUB_300001_SM_10006detail6reduce28DeviceReduceSingleTileKernelINS2_10policy_hubI4Itemy13Addition_funcE10Policy1000EPS5_S9_iS6_S5_S5_N4cuda3std3__410__identityEEEvT0_T1_T2_T3_T4_T6_E12temp_storage+1328];
	ld.shared.v2.b32 	{%r12525, %r12526}, [_ZZN3cub18CUB_300001_SM_10006detail6reduce28DeviceReduceSingleTileKernelINS2_10policy_hubI4Itemy13Addition_funcE10Policy1000EPS5_S9_iS6_S5_S5_N4cuda3std3__410__identityEEEvT0_T1_T2_T3_T4_T6_E12temp_storage+1320];
	ld.shared.v2.b32 	{%r12527, %r12528}, [_ZZN3cub18CUB_300001_SM_10006detail6reduce28DeviceReduceSingleTileKernelINS2_10policy_hubI4Itemy13Addition_funcE10Policy1000EPS5_S9_iS6_S5_S5_N4cuda3std3__410__identityEEEvT0_T1_T2_T3_T4_T6_E12temp_storage+1312];
	ld.shared.v2.b32 	{%r12529, %r12530}, [_ZZN3cub18CUB_300001_SM_10006detail6reduce28DeviceReduceSingleTileKernelINS2_10policy_hubI4Itemy13Addition_funcE10Policy1000EPS5_S9_iS6_S5_S5_N4cuda3std3__410__identityEEEvT0_T1_T2_T3_T4_T6_E12temp_storage+1304];
	ld.shared.v2.b32 	{%r12531, %r12532}, [_ZZN3cub18CUB_300001_SM_10006detail6reduce28DeviceReduceSingleTileKernelINS2_10policy_hubI4Itemy13Addition_funcE10Policy1000EPS5_S9_iS6_S5_S5_N4cuda3std3__410__identityEEEvT0_T1_T2_T3_T4_T6_E12temp_storage+1296];
	ld.shared.v2.b32 	{%r12533, %r12534}, [_ZZN3cub18CUB_300001_SM_10006detail6reduce28DeviceReduceSingleTileKernelINS2_10policy_hubI4Itemy13Addition_funcE10Policy1000EPS5_S9_iS6_S5_S5_N4cuda3std3__410__identityEEEvT0_T1_T2_T3_T4_T6_E12temp_storage+1288];
	ld.shared.v2.b32 	{%r12535, %r12536}, [_ZZN3cub18CUB_300001_SM_10006detail6reduce28DeviceReduceSingleTileKernelINS2_10policy_hubI4Itemy13Addition_funcE10Policy1000EPS5_S9_iS6_S5_S5_N4cuda3std3__410__identityEEEvT0_T1_T2_T3_T4_T6_E12temp_storage+1280];
	ld.shared.v2.b32 	{%r12537, %r12538}, [_ZZN3cub18CUB_300001_SM_10006detail6reduce28DeviceReduceSingleTileKernelINS2_10policy_hubI4Itemy13Addition_funcE10Policy1000EPS5_S9_iS6_S5_S5_N4cuda3std3__410__identityEEEvT0_T1_T2_T3_T4_T6_E12temp_storage+1272];
	ld.shared.v2.b32 	{%r12539, %r12540}, [_ZZN3cub18CUB_300001_SM_10006detail6reduce28DeviceReduceSingleTileKernelINS2_10policy_hubI4Itemy13Addition_funcE10Policy1000EPS5_S9_iS6_S5_S5_N4cuda3std3__410__identityEEEvT0_T1_T2_T3_T4_T6_E12temp_storage+1264];
	ld.shared.v2.b32 	{%r12541, %r12542}, [_ZZN3cub18CUB_300001_SM_10006detail6reduce28DeviceReduceSingleTileKernelINS2_10policy_hubI4Itemy13Addition_funcE10Policy1000EPS5_S9_iS6_S5_S5_N4cuda3std3__410__identityEEEvT0_T1_T2_T3_T4_T6_E12temp_storage+1256];
	ld.shared.v2.b32 	{%r12543, %r12544}, [_ZZN3cub18CUB_300001_SM_10006detail6reduce28DeviceReduceSingleTileKernelINS2_10policy_hubI4Itemy13Addition_funcE10Policy1000EPS5_S9_iS6_S5_S5_N4cuda3std3__410__identityEEEvT0_T1_T2_T3_T4_T6_E12temp_storage+1248];
	ld.shared.v2.b32 	{%r12545, %r12546}, [_ZZN3cub18CUB_300001_SM_10006detail6reduce28DeviceReduceSingleTileKernelINS2_10policy_hubI4Itemy13Addition_funcE10Policy1000EPS5_S9_iS6_S5_S5_N4cuda3std3__410__identityEEEvT0_T1_T2_T3_T4_T6_E12temp_storage+1240];
	ld.shared.v2.b32 	{%r12547, %r12548}, [_ZZN3cub18CUB_300001_SM_10006detail6reduce28DeviceReduceSingleTileKernelINS2_10policy_hubI4Itemy13Addition_funcE10Policy1000EPS5_S9_iS6_S5_S5_N4cuda3std3__410__identityEEEvT0_T1_T2_T3_T4_T6_E12temp_storage+1232];
	ld.shared.v2.b32 	{%r12549, %r12550}, [_ZZN3cub18CUB_300001_SM_10006detail6reduce28DeviceReduceSingleTileKernelINS2_10policy_hubI4Itemy13Addition_funcE10Policy1000EPS5_S9_iS6_S5_S5_N4cuda3std3__410__identityEEEvT0_T1_T2_T3_T4_T6_E12temp_storage+1224];
	ld.shared.v2.b32 	{%r12551, %r12552}, [_ZZN3cub18CUB_300001_SM_10006detail6reduce28DeviceReduceSingleTileKernelINS2_10policy_hubI4Itemy13Addition_funcE10Policy1000EPS5_S9_iS6_S5_S5_N4cuda3std3__410__identityEEEvT0_T1_T2_T3_T4_T6_E12temp_storage+1216];
	ld.shared.v2.b32 	{%r12553, %r12554}, [_ZZN3cub18CUB_300001_SM_10006detail6reduce28DeviceReduceSingleTileKernelINS2_10policy_hubI4Itemy13Addition_funcE10Policy1000EPS5_S9_iS6_S5_S5_N4cuda3std3__410__identityEEEvT0_T1_T2_T3_T4_T6_E12temp_storage+1208];
	ld.shared.v2.b32 	{%r12555, %r12556}, [_ZZN3cub18CUB_300001_SM_10006detail6reduce28DeviceReduceSingleTileKernelINS2_10policy_hubI4Itemy13Addition_funcE10Policy1000EPS5_S9_iS6_S5_S5_N4cuda3std3__410__identityEEEvT0_T1_T2_T3_T4_T6_E12temp_storage+1200];
	ld.shared.v2.b32 	{%r12557, %r12558}, [_ZZN3cub18CUB_300001_SM_10006detail6reduce28DeviceReduceSingleTileKernelINS2_10policy_hubI4Itemy13Addition_funcE10Policy1000EPS5_S9_iS6_S5_S5_N4cuda3std3__410__identityEEEvT0_T1_T2_T3_T4_T6_E12temp_storage+1192];
	ld.shared.v2.b32 	{%r12559, %r12560}, [_ZZN3cub18CUB_300001_SM_10006detail6reduce28DeviceReduceSingleTileKernelINS2_10policy_hubI4Itemy13Addition_funcE10Policy1000EPS5_S9_iS6_S5_S5_N4cuda3std3__410__identityEEEvT0_T1_T2_T3_T4_T6_E12temp_storage+1184];
	ld.shared.v2.b32 	{%r12561, %r12562}, [_ZZN3cub18CUB_300001_SM_10006detail6reduce28DeviceReduceSingleTileKernelINS2_10policy_hubI4Itemy13Addition_funcE10Policy1000EPS5_S9_iS6_S5_S5_N4cuda3std3__410__identityEEEvT0_T1_T2_T3_T4_T6_E12temp_storage+1176];
	ld.shared.v2.b32 	{%r12563, %r12564}, [_ZZN3cub18CUB_300001_SM_10006detail6reduce28DeviceReduceSingleTileKernelINS2_10policy_hubI4Itemy13Addition_funcE10Policy1000EPS5_S9_iS6_S5_S5_N4cuda3std3__410__identityEEEvT0_T1_T2_T3_T4_T6_E12temp_storage+1168];
	ld.shared.v2.b32 	{%r12565, %r12566}, [_ZZN3cub18CUB_300001_SM_10006detail6reduce28DeviceReduceSingleTileKernelINS2_10policy_hubI4Itemy13Addition_funcE10Policy1000EPS5_S9_iS6_S5_S5_N4cuda3std3__410__identityEEEvT0_T1_T2_T3_T4_T6_E12temp_storage+1160];
	ld.shared.v2.b32 	{%r12567, %r12568}, [_ZZN3cub18CUB_300001_SM_10006detail6reduce28DeviceReduceSingleTileKernelINS2_10policy_hubI4Itemy13Addition_funcE10Policy1000EPS5_S9_iS6_S5_S5_N4cuda3std3__410__identityEEEvT0_T1_T2_T3_T4_T6_E12temp_storage+1152];
	ld.shared.v2.b32 	{%r12569, %r12570}, [_ZZN3cub18CUB_300001_SM_10006detail6reduce28DeviceReduceSingleTileKernelINS2_10policy_hubI4Itemy13Addition_funcE10Policy1000EPS5_S9_iS6_S5_S5_N4cuda3std3__410__identityEEEvT0_T1_T2_T3_T4_T6_E12temp_storage+1144];
	ld.shared.v2.b32 	{%r12571, %r12572}, [_ZZN3cub18CUB_300001_SM_10006detail6reduce28DeviceReduceSingleTileKernelINS2_10policy_hubI4Itemy13Addition_funcE10Policy1000EPS5_S9_iS6_S5_S5_N4cuda3std3__410__identityEEEvT0_T1_T2_T3_T4_T6_E12temp_storage+1136];
	ld.shared.v2.b32 	{%r12573, %r12574}, [_ZZN3cub18CUB_300001_SM_10006detail6reduce28DeviceReduceSingleTileKernelINS2_10policy_hubI4Itemy13Addition_funcE10Policy1000EPS5_S9_iS6_S5_S5_N4cuda3std3__410__identityEEEvT0_T1_T2_T3_T4_T6_E12temp_storage+1128];
	ld.shared.v2.b32 	{%r12575, %r12576}, [_ZZN3cub18CUB_300001_SM_10006detail6reduce28DeviceReduceSingleTileKernelINS2_10policy_hubI4Itemy13Addition_funcE10Policy1000EPS5_S9_iS6_S5_S5_N4cuda3std3__410__identityEEEvT0_T1_T2_T3_T4_T6_E12temp_storage+1120];
	ld.shared.v2.b32 	{%r12577, %r12578}, [_ZZN3cub18CUB_300001_SM_10006detail6reduce28DeviceReduceSingleTileKernelINS2_10policy_hubI4Itemy13Addition_funcE10Policy1000EPS5_S9_iS6_S5_S5_N4cuda3std3__410__identityEEEvT0_T1_T2_T3_T4_T6_E12temp_storage+1112];
	bfe.u32 	%r12579, %r12577, 0, 8;
	cvt.u16.u32 	%rs18214, %r12579;
	ld.shared.f64 	%fd65, [_ZZN3cub18CUB_300001_SM_10006detail6reduce28DeviceReduceSingleTileKernelINS2_10policy_hubI4Itemy13Addition_funcE10Policy1000EPS5_S9_iS6_S5_S5_N4cuda3std3__410__identityEEEvT0_T1_T2_T3_T4_T6_E12temp_storage+1104];
	ld.shared.u32 	%r890, [_ZZN3cub18CUB_300001_SM_10006detail6reduce28DeviceReduceSingleTileKernelINS2_10policy_hubI4Itemy13Addition_funcE10Policy1000EPS5_S9_iS6_S5_S5_N4cuda3std3__410__identityEEEvT0_T1_T2_T3_T4_T6_E12temp_storage+1096];
	st.local.u32 	[%rd3], %r890;
	st.local.f64 	[%rd3+8], %fd65;
	st.local.v2.b32 	[%rd3+16], {%r12577, %r12578};
	st.local.v2.b32 	[%rd3+24], {%r12575, %r12576};
	st.local.v2.b32 	[%rd3+32], {%r12573, %r12574};
	st.local.v2.b32 	[%rd3+40], {%r12571, %r12572};
	st.local.v2.b32 	[%rd3+48], {%r12569, %r12570};
	st.local.v2.b32 	[%rd3+56], {%r12567, %r12568};
	st.local.v2.b32 	[%rd3+64], {%r12565, %r12566};
	st.local.v2.b32 	[%rd3+72], {%r12563, %r12564};
	st.local.v2.b32 	[%rd3+80], {%r12561, %r12562};
	st.local.v2.b32 	[%rd3+88], {%r12559, %r12560};
	st.local.v2.b32 	[%rd3+96], {%r12557, %r12558};
	st.local.v2.b32 	[%rd3+104], {%r12555, %r12556};
	st.local.v2.b32 	[%rd3+112], {%r12553, %r12554};
	st.local.v2.b32 	[%rd3+120], {%r12551, %r12552};
	st.local.v2.b32 	[%rd3+128], {%r12549, %r12550};
	st.local.v2.b32 	[%rd3+136], {%r12547, %r12548};
	st.local.v2.b32 	[%rd3+144], {%r12545, %r12546};
	st.local.v2.b32 	[%rd3+152], {%r12543, %r12544};
	st.local.v2.b32 	[%rd3+160], {%r12541, %r12542};
	st.local.v2.b32 	[%rd3+168], {%r12539, %r12540};
	st.local.v2.b32 	[%rd3+176], {%r12537, %r12538};
	st.local.v2.b32 	[%rd3+184], {%r12535, %r12536};
	st.local.v2.b32 	[%rd3+192], {%r12533, %r12534};
	st.local.v2.b32 	[%rd3+200], {%r12531, %r12532};
	st.local.v2.b32 	[%rd3+208], {%r12529, %r12530};
	st.local.v2.b32 	[%rd3+216], {%r12527, %r12528};
	st.local.v2.b32 	[%rd3+224], {%r12525, %r12526};
	st.local.v2.b32 	[%rd3+232], {%r12523, %r12524};
	st.local.v2.b32 	[%rd3+240], {%r12521, %r12522};
	st.local.v2.b32 	[%rd3+248], {%r12519, %r12520};
	st.local.v2.b32 	[%rd3+256], {%r12517, %r12518};
	st.local.v2.b32 	[%rd3+264], {%r12515, %r12516};
	st.local.u32 	[%rd5], %r889;
	st.local.f64 	[%rd5+8], %fd64;
	st.local.v2.b32 	[%rd5+16], {%r12451, %r12452};
	st.local.v2.b32 	[%rd5+24], {%r12453, %r12454};
	st.local.v2.b32 	[%rd5+32], {%r12455, %r12456};
	st.local.v2.b32 	[%rd5+40], {%r12457, %r12458};
	st.local.v2.b32 	[%rd5+48], {%r12459, %r12460};
	st.local.v2.b32 	[%rd5+56], {%r12461, %r12462};
	st.local.v2.b32 	[%rd5+64], {%r12463, %r12464};
	st.local.v2.b32 	[%rd5+72], {%r12465, %r12466};
	st.local.v2.b32 	[%rd5+80], {%r12467, %r12468};
	st.local.v2.b32 	[%rd5+88], {%r12469, %r12470};
	st.local.v2.b32 	[%rd5+96], {%r12471, %r12472};
	st.local.v2.b32 	[%rd5+104], {%r12473, %r12474};
	st.local.v2.b32 	[%rd5+112], {%r12475, %r12476};
	st.local.v2.b32 	[%rd5+120], {%r12477, %r12478};
	st.local.v2.b32 	[%rd5+128], {%r12479, %r12480};
	st.local.v2.b32 	[%rd5+136], {%r12481, %r12482};
	st.local.v2.b32 	[%rd5+144], {%r12483, %r12484};
	st.local.v2.b32 	[%rd5+152], {%r12485, %r12486};
	st.local.v2.b32 	[%rd5+160], {%r12487, %r12488};
	st.local.v2.b32 	[%rd5+168], {%r12489, %r12490};
	st.local.v2.b32 	[%rd5+176], {%r12491, %r12492};
	st.local.v2.b32 	[%rd5+184], {%r12493, %r12494};
	st.local.v2.b32 	[%rd5+192], {%r12495, %r12496};
	st.local.v2.b32 	[%rd5+200], {%r12497, %r12498};
	st.local.v2.b32 	[%rd5+208], {%r12499, %r12500};
	st.local.v2.b32 	[%rd5+216], {%r12501, %r12502};
	st.local.v2.b32 	[%rd5+224], {%r12503, %r12504};
	st.local.v2.b32 	[%rd5+232], {%r12505, %r12506};
	st.local.v2.b32 	[%rd5+240], {%r12507, %r12508};
	st.local.v2.b32 	[%rd5+248], {%r12509, %r12510};
	st.local.v2.b32 	[%rd5+256], {%r12511, %r12512};
	st.local.v2.b32 	[%rd5+264], {%r12513, %r12514};
	mov.b32 	%r27929, 0;
$L__BB6_159:
	mov.u32 	%r27932, %r27929;
	cvt.u64.u32 	%rd540, %r27932;
	add.s64 	%rd541, %rd5, %rd540;
	ld.local.u8 	%rs11942, [%rd541+16];
	setp.ne.s16 	%p46, %rs11942, 0;
	add.s32 	%r27929, %r27932, 1;
	@%p46 bra 	$L__BB6_159;
	and.b16  	%rs11943, %rs18214, 255;
	setp.eq.s16 	%p47, %rs11943, 0;
	@%p47 bra 	$L__BB6_163;
	mov.b32 	%r27930, 0;
$L__BB6_162:
	cvt.u64.u32 	%rd542, %r27932;
	add.s64 	%rd543, %rd5, %rd542;
	st.local.u8 	[%rd543+16], %rs18214;
	add.s32 	%r27932, %r27932, 1;
	add.s32 	%r896, %r27930, 1;
	cvt.u64.u32 	%rd544, %r27930;
	add.s64 	%rd545, %rd3, %rd544;
	ld.local.u8 	%rs18214, [%rd545+17];
	setp.ne.s16 	%p48, %rs18214, 0;
	mov.u32 	%r27930, %r896;
	@%p48 bra 	$L__BB6_162;
$L__BB6_163:
	cvt.u64.u32 	%rd546, %r27932;
	add.s64 	%rd547, %rd5, %rd546;
	mov.b16 	%rs11944, 0;
	st.local.u8 	[%rd547+16], %rs11944;
	add.s32 	%r898, %r889, %r890;
	st.local.u32 	[%rd5], %r898;
	add.f64 	%fd66, %fd65, %fd64;
	st.local.f64 	[%rd5+8], %fd66;
	ld.local.v2.b32 	{%r12582, %r12583}, [%rd5+16];
	ld.local.v2.b32 	{%r12584, %r12585}, [%rd5+24];
	ld.local.v2.b32 	{%r12586, %r12587}, [%rd5+32];
	ld.local.v2.b32 	{%r12588, %r12589}, [%rd5+40];
	ld.local.v2.b32 	{%r12590, %r12591}, [%rd5+48];
	ld.local.v2.b32 	{%r12592, %r12593}, [%rd5+56];
	ld.local.v2.b32 	{%r12594, %r12595}, [%rd5+64];
	ld.local.v2.b32 	{%r12596, %r12597}, [%rd5+72];
	ld.local.v2.b32 	{%r12598, %r12599}, [%rd5+80];
	ld.local.v2.b32 	{%r12600, %r12601}, [%rd5+88];
	ld.local.v2.b32 	{%r12602, %r12603}, [%rd5+96];
	ld.local.v2.b32 	{%r12604, %r12605}, [%rd5+104];
	ld.local.v2.b32 	{%r12606, %r12607}, [%rd5+112];
	ld.local.v2.b32 	{%r12608, %r12609}, [%rd5+120];
	ld.local.v2.b32 	{%r12610, %r12611}, [%rd5+128];
	ld.local.v2.b32 	{%r12612, %r12613}, [%rd5+136];
	ld.local.v2.b32 	{%r12614, %r12615}, [%rd5+144];
	ld.local.v2.b32 	{%r12616, %r12617}, [%rd5+152];
	ld.local.v2.b32 	{%r12618, %r12619}, [%rd5+160];
	ld.local.v2.b32 	{%r12620, %r12621}, [%rd5+168];
	ld.local.v2.b32 	{%r12622, %r12623}, [%rd5+176];
	ld.local.v2.b32 	{%r12624, %r12625}, [%rd5+184];
	ld.local.v2.b32 	{%r12626, %r12627}, [%rd5+192];
	ld.local.v2.b32 	{%r12628, %r12629}, [%rd5+200];
	ld.local.v2.b32 	{%r12630, %r12631}, [%rd5+208];
	ld.local.v2.b32 	{%r12632, %r12633}, [%rd5+216];
	ld.local.v2.b32 	{%r12634, %r12635}, [%rd5+224];
	ld.local.v2.b32 	{%r12636, %r12637}, [%rd5+232];
	ld.local.v2.b32 	{%r12638, %r12639}, [%rd5+240];
	ld.local.v2.b32 	{%r12640, %r12641}, [%rd5+248];
	ld.local.v2.b32 	{%r12642, %r12643}, [%rd5+256];
	ld.local.v2.b32 	{%r12644, %r12645}, [%rd5+264];
	ld.shared.v2.b32 	{%r12646, %r12647}, [_ZZN3cub18CUB_300001_SM_10006detail6reduce28DeviceReduceSingleTileKernelINS2_10policy_hubI4Itemy13Addition_funcE10Policy1000EPS5_S9_iS6_S5_S5_N4cuda3std3__410__identityEEEvT0_T1_T2_T3_T4_T6_E12temp_storage+1632];
	ld.shared.v2.b32 	{%r12648, %r12649}, [_ZZN3cub18CUB_300001_SM_10006detail6reduce28DeviceReduceSingleTileKernelINS2_10policy_hubI4Itemy13Addition_funcE10Policy1000EPS5_S9_iS6_S5_S5_N4cuda3std3__410__identityEEEvT0_T1_T2_T3_T4_T6_E12temp_storage+1624];
	ld.shared.v2.b32 	{%r12650, %r12651}, [_ZZN3cub18CUB_300001_SM_10006detail6reduce28DeviceReduceSingleTileKernelINS2_10policy_hubI4Itemy13Addition_funcE10Policy1000EPS5_S9_iS6_S5_S5_N4cuda3std3__410__identityEEEvT0_T1_T2_T3_T4_T6_E12temp_storage+1616];
	ld.shared.v2.b32 	{%r12652, %r12653}, [_ZZN3cub18CUB_300001_SM_10006detail6reduce28DeviceReduceSingleTileKernelINS2_10policy_hubI4Itemy13Addition_funcE10Policy1000EPS5_S9_iS6_S5_S5_N4cuda3std3__410__identityEEEvT0_T1_T2_T3_T4_T6_E12temp_storage+1608];
	ld.shared.v2.b32 	{%r12654, %r12655}, [_ZZN3cub18CUB_300001_SM_10006detail6reduce28DeviceReduceSingleTileKernelINS2_10policy_hubI4Itemy13Addition_funcE10Policy1000EPS5_S9_iS6_S5_S5_N4cuda3std3__410__identityEEEvT0_T1_T2_T3_T4_T6_E12temp_storage+1600];
	ld.shared.v2.b32 	{%r12656, %r12657}, [_ZZN3cub18CUB_300001_SM_10006detail6reduce28DeviceReduceSingleTileKernelINS2_10policy_hubI4Itemy13Addition_funcE10Policy1000EPS5_S9_iS6_S5_S5_N4cuda3std3__410__identityEEEvT0_T1_T2_T3_T4_T6_E12temp_storage+1592];
	ld.shared.v2.b32 	{%r12658, %r12659}, [_ZZN3cub18CUB_300001_SM_10006detail6reduce28DeviceReduceSingleTileKernelINS2_10policy_hubI4Itemy13Addition_funcE10Policy1000EPS5_S9_iS6_S5_S5_N4cuda3std3__410__identityEEEvT0_T1_T2_T3_T4_T6_E12temp_storage+1584];
	ld.shared.v2.b32 	{%r12660, %r12661}, [_ZZN3cub18CUB_300001_SM_10006detail6reduce28DeviceReduceSingleTileKernelINS2_10policy_hubI4Itemy13Addition_funcE10Policy1000EPS5_S9_iS6_S5_S5_N4cuda3std3__410__identityEEEvT0_T1_T2_T3_T4_T6_E12temp_storage+1576];
	ld.shared.v2.b32 	{%r12662, %r12663}, [_ZZN3cub18CUB_300001_SM_10006detail6reduce28DeviceReduceSingleTileKernelINS2_10policy_hubI4Itemy13Addition_funcE10Policy1000EPS5_S9_iS6_S5_S5_N4cuda3std3__410__identityEEEvT0_T1_T2_T3_T4_T6_E12temp_storage+1568];
	ld.shared.v2.b32 	{%r12664, %r12665}, [_ZZN3cub18CUB_300001_SM_10006detail6reduce28DeviceReduceSingleTileKernelINS2_10policy_hubI4Itemy13Addition_funcE10Policy1000EPS5_S9_iS6_S5_S5_N4cuda3std3__410__identityEEEvT0_T1_T2_T3_T4_T6_E12temp_storage+1560];
	ld.shared.v2.b32 	{%r12666, %r12667}, [_ZZN3cub18CUB_300001_SM_10006detail6reduce28DeviceReduceSingleTileKernelINS2_10policy_hubI4Itemy13Addition_funcE10Policy1000EPS5_S9_iS6_S5_S5_N4cuda3std3__410__identityEEEvT0_T1_T2_T3_T4_T6_E12temp_storage+1552];
	ld.shared.v2.b32 	{%r12668, %r12669}, [_ZZN3cub18CUB_300001_SM_10006detail6reduce28DeviceReduceSingleTileKernelINS2_10policy_hubI4Itemy13Addition_funcE10Policy1000EPS5_S9_iS6_S5_S5_N4cuda3std3__410__identityEEEvT0_T1_T2_T3_T4_T6_E12temp_storage+1544];
	ld.shared.v2.b32 	{%r12670, %r12671}, [_ZZN3cub18CUB_300001_SM_10006detail6reduce28DeviceReduceSingleTileKernelINS2_10policy_hubI4Itemy13Addition_funcE10Policy1000EPS5_S9_iS6_S5_S5_N4cuda3std3__410__identityEEEvT0_T1_T2_T3_T4_T6_E12temp_storage+1536];
	ld.shared.v2.b32 	{%r12672, %r12673}, [_ZZN3cub18CUB_300001_SM_10006detail6reduce28DeviceReduceSingleTileKernelINS2_10policy_hubI4Itemy13Addition_funcE10Policy1000EPS5_S9_iS6_S5_S5_N4cuda3std3__410__identityEEEvT0_T1_T2_T3_T4_T6_E12temp_storage+1528];
	ld.shared.v2.b32 	{%r12674, %r12675}, [_ZZN3cub18CUB_300001_SM_10006detail6reduce28DeviceReduceSingleTileKernelINS2_10policy_hubI4Itemy13Addition_funcE10Policy1000EPS5_S9_iS6_S5_S5_N4cuda3std3__410__identityEEEvT0_T1_T2_T3_T4_T6_E12temp_storage+1520];
	ld.shared.v2.b32 	{%r12676, %r12677}, [_ZZN3cub18CUB_300001_SM_10006detail6reduce28DeviceReduceSingleTileKernelINS2_10policy_hubI4Itemy13Addition_funcE10Policy1000EPS5_S9_iS6_S5_S5_N4cuda3std3__410__identityEEEvT0_T1_T2_T3_T4_T6_E12temp_storage+1512];
	ld.shared.v2.b32 	{%r12678, %r12679}, [_ZZN3cub18CUB_300001_SM_10006detail6reduce28DeviceReduceSingleTileKernelINS2_10policy_hubI4Itemy13Addition_funcE10Policy1000EPS5_S9_iS6_S5_S5_N4cuda3std3__410__identityEEEvT0_T1_T2_T3_T4_T6_E12temp_storage+1504];
	ld.shared.v2.b32 	{%r12680, %r12681}, [_ZZN3cub18CUB_300001_SM_10006detail6reduce28DeviceReduceSingleTileKernelINS2_10policy_hubI4Itemy13Addition_funcE10Policy1000EPS5_S9_iS6_S5_S5_N4cuda3std3__410__identityEEEvT0_T1_T2_T3_T4_T6_E12temp_storage+1496];
	ld.shared.v2.b32 	{%r12682, %r12683}, [_ZZN3cub18CUB_300001_SM_10006detail6reduce28DeviceReduceSingleTileKernelINS2_10policy_hubI4Itemy13Addition_funcE10Policy1000EPS5_S9_iS6_S5_S5_N4cuda3std3__410__identityEEEvT0_T1_T2_T3_T4_T6_E12temp_storage+1488];
	ld.shared.v2.b32 	{%r12684, %r12685}, [_ZZN3cub18CUB_300001_SM_10006detail6reduce28DeviceReduceSingleTileKernelINS2_10policy_hubI4Itemy13Addition_funcE10Policy1000EPS5_S9_iS6_S5_S5_N4cuda3std3__410__identityEEEvT0_T1_T2_T3_T4_T6_E12temp_storage+1480];
	ld.shared.v2.b32 	{%r12686, %r12687}, [_ZZN3cub18CUB_300001_SM_10006detail6reduce28DeviceReduceSingleTileKernelINS2_10policy_hubI4Itemy13Addition_funcE10Policy1000EPS5_S9_iS6_S5_S5_N4cuda3std3__410__identityEEEvT0_T1_T2_T3_T4_T6_E12temp_storage+1472];
	ld.shared.v2.b32 	{%r12688, %r12689}, [_ZZN3cub18CUB_300001_SM_10006detail6reduce28DeviceReduceSingleTileKernelINS2_10policy_hubI4Itemy13Addition_funcE10Policy1000EPS5_S9_iS6_S5_S5_N4cuda3std3__410__identityEEEvT0_T1_T2_T3_T4_T6_E12temp_storage+1464];
	ld.shared.v2.b32 	{%r12690, %r12691}, [_ZZN3cub18CUB_300001_SM_10006detail6reduce28DeviceReduceSingleTileKernelINS2_10policy_hubI4Itemy13Addition_funcE10Policy1000EPS5_S9_iS6_S5_S5_N4cuda3std3__410__identityEEEvT0_T1_T2_T3_T4_T6_E12temp_storage+1456];
	ld.shared.v2.b32 	{%r12692, %r12693}, [_ZZN3cub18CUB_300001_SM_10006detail6reduce28DeviceReduceSingleTileKernelINS2_10policy_hubI4Itemy13Addition_funcE10Policy1000EPS5_S9_iS6_S5_S5_N4cuda3std3__410__identityEEEvT0_T1_T2_T3_T4_T6_E12temp_storage+1448];
	ld.shared.v2.b32 	{%r12694, %r12695}, [_ZZN3cub18CUB_300001_SM_10006detail6reduce28DeviceReduceSingleTileKernelINS2_10policy_hubI4Itemy13Addition_funcE10Policy1000EPS5_S9_iS6_S5_S5_N4cuda3std3__410__identityEEEvT0_T1_T2_T3_T4_T6_E12temp_storage+1440];
	ld.shared.v2.b32 	{%r12696, %r12697}, [_ZZN3cub18CUB_300001_SM_10006detail6reduce28DeviceReduceSingleTileKernelINS2_10policy_hubI4Itemy13Addition_funcE10Policy1000EPS5_S9_iS6_S5_S5_N4cuda3std3__410__identityEEEvT0_T1_T2_T3_T4_T6_E12temp_storage+1432];
	ld.shared.v2.b32 	{%r12698, %r12699}, [_ZZN3cub18CUB_300001_SM_10006detail6reduce28DeviceReduceSingleTileKernelINS2_10policy_hubI4Itemy13Addition_funcE10Policy1000EPS5_S9_iS6_S5_S5_N4cuda3std3__410__identityEEEvT0_T1_T2_T3_T4_T6_E12temp_storage+1424];
	ld.shared.v2.b32 	{%r12700, %r12701}, [_ZZN3cub18CUB_300001_SM_10006detail6reduce28DeviceReduceSingleTileKernelINS2_10policy_hubI4Itemy13Addition_funcE10Policy1000EPS5_S9_iS6_S5_S5_N4cuda3std3__410__identityEEEvT0_T1_T2_T3_T4_T6_E12temp_storage+1416];
	ld.shared.v2.b32 	{%r12702, %r12703}, [_ZZN3cub18CUB_300001_SM_10006detail6reduce28DeviceReduceSingleTileKernelINS2_10policy_hubI4Itemy13Addition_funcE10Policy1000EPS5_S9_iS6_S5_S5_N4cuda3std3__410__identityEEEvT0_T1_T2_T3_T4_T6_E12temp_storage+1408];
	ld.shared.v2.b32 	{%r12704, %r12705}, [_ZZN3cub18CUB_300001_SM_10006detail6reduce28DeviceReduceSingleTileKernelINS2_10policy_hubI4Itemy13Addition_funcE10Policy1000EPS5_S9_iS6_S5_S5_N4cuda3std3__410__identityEEEvT0_T1_T2_T3_T4_T6_E12temp_storage+1400];
	ld.shared.v2.b32 	{%r12706, %r12707}, [_ZZN3cub18CUB_300001_SM_10006detail6reduce28DeviceReduceSingleTileKernelINS2_10policy_hubI4Itemy13Addition_funcE10Policy1000EPS5_S9_iS6_S5_S5_N4cuda3std3__410__identityEEEvT0_T1_T2_T3_T4_T6_E12temp_storage+1392];
	ld.shared.v2.b32 	{%r12708, %r12709}, [_ZZN3cub18CUB_300001_SM_10006detail6reduce28DeviceReduceSingleTileKernelINS2_10policy_hubI4Itemy13Addition_funcE10Policy1000EPS5_S9_iS6_S5_S5_N4cuda3std3__410__identityEEEvT0_T1_T2_T3_T4_T6_E12temp_storage+1384];
	bfe.u32 	%r12710, %r12708, 0, 8;
	cvt.u16.u32 	%rs18215, %r12710;
	ld.shared.f64 	%fd67, [_ZZN3cub18CUB_300001_SM_10006detail6reduce28DeviceReduceSingleTileKernelINS2_10policy_hubI4Itemy13Addition_funcE10Policy1000EPS5_S9_iS6_S5_S5_N4cuda3std3__410__identityEEEvT0_T1_T2_T3_T4_T6_E12temp_storage+1376];
	ld.shared.u32 	%r899, [_ZZN3cub18CUB_300001_SM_10006detail6reduce28DeviceReduceSingleTileKernelINS2_10policy_hubI4Itemy13Addition_funcE10Policy1000EPS5_S9_iS6_S5_S5_N4cuda3std3__410__identityEEEvT0_T1_T2_T3_T4_T6_E12temp_storage+1368];
	st.local.u32 	[%rd4], %r899;
	st.local.f64 	[%rd4+8], %fd67;
	st.local.v2.b32 	[%rd4+16], {%r12708, %r12709};
	st.local.v2.b32 	[%rd4+24], {%r12706, %r12707};
	st.local.v2.b32 	[%rd4+32], {%r12704, %r12705};
	st.local.v2.b32 	[%rd4+40], {%r12702, %r12703};
	st.local.v2.b32 	[%rd4+48], {%r12700, %r12701};
	st.local.v2.b32 	[%rd4+56], {%r12698, %r12699};
	st.local.v2.b32 	[%rd4+64], {%r12696, %r12697};
	st.local.v2.b32 	[%rd4+72], {%r12694, %r12695};
	st.local.v2.b32 	[%rd4+80], {%r12692, %r12693};
	st.local.v2.b32 	[%rd4+88], {%r12690, %r12691};
	st.local.v2.b32 	[%rd4+96], {%r12688, %r12689};
	st.local.v2.b32 	[%rd4+104], {%r12686, %r12687};
	st.local.v2.b32 	[%rd4+112], {%r12684, %r12685};
	st.local.v2.b32 	[%rd4+120], {%r12682, %r12683};
	st.local.v2.b32 	[%rd4+128], {%r12680, %r12681};
	st.local.v2.b32 	[%rd4+136], {%r12678, %r12679};
	st.local.v2.b32 	[%rd4+144], {%r12676, %r12677};
	st.local.v2.b32 	[%rd4+152], {%r12674, %r12675};
	st.local.v2.b32 	[%rd4+160], {%r12672, %r12673};
	st.local.v2.b32 	[%rd4+168], {%r12670, %r12671};
	st.local.v2.b32 	[%rd4+176], {%r12668, %r12669};
	st.local.v2.b32 	[%rd4+184], {%r12666, %r12667};
	st.local.v2.b32 	[%rd4+192], {%r12664, %r12665};
	st.local.v2.b32 	[%rd4+200], {%r12662, %r12663};
	st.local.v2.b32 	[%rd4+208], {%r12660, %r12661};
	st.local.v2.b32 	[%rd4+216], {%r12658, %r12659};
	st.local.v2.b32 	[%rd4+224], {%r12656, %r12657};
	st.local.v2.b32 	[%rd4+232], {%r12654, %r12655};
	st.local.v2.b32 	[%rd4+240], {%r12652, %r12653};
	st.local.v2.b32 	[%rd4+248], {%r12650, %r12651};
	st.local.v2.b32 	[%rd4+256], {%r12648, %r12649};
	st.local.v2.b32 	[%rd4+264], {%r12646, %r12647};
	st.local.u32 	[%rd3], %r898;
	st.local.f64 	[%rd3+8], %fd66;
	st.local.v2.b32 	[%rd3+16], {%r12582, %r12583};
	st.local.v2.b32 	[%rd3+24], {%r12584, %r12585};
	st.local.v2.b32 	[%rd3+32], {%r12586, %r12587};
	st.local.v2.b32 	[%rd3+40], {%r12588, %r12589};
	st.local.v2.b32 	[%rd3+48], {%r12590, %r12591};
	st.local.v2.b32 	[%rd3+56], {%r12592, %r12593};
	st.local.v2.b32 	[%rd3+64], {%r12594, %r12595};
	st.local.v2.b32 	[%rd3+72], {%r12596, %r12597};
	st.local.v2.b32 	[%rd3+80], {%r12598, %r12599};
	st.local.v2.b32 	[%rd3+88], {%r12600, %r12601};
	st.local.v2.b32 	[%rd3+96], {%r12602, %r12603};
	st.local.v2.b32 	[%rd3+104], {%r12604, %r12605};
	st.local.v2.b32 	[%rd3+112], {%r12606, %r12607};
	st.local.v2.b32 	[%rd3+120], {%r12608, %r12609};
	st.local.v2.b32 	[%rd3+128], {%r12610, %r12611};
	st.local.v2.b32 	[%rd3+136], {%r12612, %r12613};
	st.local.v2.b32 	[%rd3+144], {%r12614, %r12615};
	st.local.v2.b32 	[%rd3+152], {%r12616, %r12617};
	st.local.v2.b32 	[%rd3+160], {%r12618, %r12619};
	st.local.v2.b32 	[%rd3+168], {%r12620, %r12621};
	st.local.v2.b32 	[%rd3+176], {%r12622, %r12623};
	st.local.v2.b32 	[%rd3+184], {%r12624, %r12625};
	st.local.v2.b32 	[%rd3+192], {%r12626, %r12627};
	st.local.v2.b32 	[%rd3+200], {%r12628, %r12629};
	st.local.v2.b32 	[%rd3+208], {%r12630, %r12631};
	st.local.v2.b32 	[%rd3+216], {%r12632, %r12633};
	st.local.v2.b32 	[%rd3+224], {%r12634, %r12635};
	st.local.v2.b32 	[%rd3+232], {%r12636, %r12637};
	st.local.v2.b32 	[%rd3+240], {%r12638, %r12639};
	st.local.v2.b32 	[%rd3+248], {%r12640, %r12641};
	st.local.v2.b32 	[%rd3+256], {%r12642, %r12643};
	st.local.v2.b32 	[%rd3+264], {%r12644, %r12645};
	mov.b32 	%r27933, 0;
$L__BB6_164:
	mov.u32 	%r27936, %r27933;
	cvt.u64.u32 	%rd548, %r27936;
	add.s64 	%rd549, %rd3, %rd548;
	ld.local.u8 	%rs11945, [%rd549+16];
	setp.ne.s16 	%p49, %rs11945, 0;
	add.s32 	%r27933, %r27936, 1;
	@%p49 bra 	$L__BB6_164;
	and.b16  	%rs11946, %rs18215, 255;
	setp.eq.s16 	%p50, %rs11946, 0;
	@%p50 bra 	$L__BB6_168;
	mov.b32 	%r27934, 0;
$L__BB6_167:
	cvt.u64.u32 	%rd550, %r27936;
	add.s64 	%rd551, %rd3, %rd550;
	st.local.u8 	[%rd551+16], %rs18215;
	add.s32 	%r27936, %r27936, 1;
	add.s32 	%r905, %r27934, 1;
	cvt.u64.u32 	%rd552, %r27934;
	add.s64 	%rd553, %rd4, %rd552;
	ld.local.u8 	%rs18215, [%rd553+17];
	setp.ne.s16 	%p51, %rs18215, 0;
	mov.u32 	%r27934, %r905;
	@%p51 bra 	$L__BB6_167;
$L__BB6_168:
	cvt.u64.u32 	%rd554, %r27936;
	add.s64 	%rd555, %rd3, %rd554;
	mov.b16 	%rs11947, 0;
	st.local.u8 	[%rd555+16], %rs11947;
	add.s32 	%r27825, %r898, %r899;
	st.local.u32 	[%rd3], %r27825;
	add.f64 	%fd78, %fd67, %fd66;
	st.local.f64 	[%rd3+8], %fd78;
	ld.local.v2.b32 	{%r12712, %r12713}, [%rd3+16];
	bfe.u32 	%r12714, %r12712, 0, 8;
	cvt.u16.u32 	%rs13073, %r12714;
	bfe.u32 	%r12715, %r12712, 8, 8;
	cvt.u16.u32 	%rs13072, %r12715;
	bfe.u32 	%r12716, %r12712, 16, 8;
	cvt.u16.u32 	%rs13071, %r12716;
	bfe.u32 	%r12717, %r12712, 24, 8;
	cvt.u16.u32 	%rs13070, %r12717;
	bfe.u32 	%r12718, %r12713, 0, 8;
	cvt.u16.u32 	%rs13069, %r12718;
	bfe.u32 	%r12719, %r12713, 8, 8;
	cvt.u16.u32 	%rs13068, %r12719;
	bfe.u32 	%r12720, %r12713, 16, 8;
	cvt.u16.u32 	%rs13067, %r12720;
	bfe.u32 	%r12721, %r12713, 24, 8;
	cvt.u16.u32 	%rs13066, %r12721;
	ld.local.v2.b32 	{%r12722, %r12723}, [%rd3+24];
	bfe.u32 	%r12724, %r12722, 0, 8;
	cvt.u16.u32 	%rs13065, %r12724;
	bfe.u32 	%r12725, %r12722, 8, 8;
	cvt.u16.u32 	%rs13064, %r12725;
	bfe.u32 	%r12726, %r12722, 16, 8;
	cvt.u16.u32 	%rs13063, %r12726;
	bfe.u32 	%r12727, %r12722, 24, 8;
	cvt.u16.u32 	%rs13062, %r12727;
	bfe.u32 	%r12728, %r12723, 0, 8;
	cvt.u16.u32 	%rs13061, %r12728;
	bfe.u32 	%r12729, %r12723, 8, 8;
	cvt.u16.u32 	%rs13060, %r12729;
	bfe.u32 	%r12730, %r12723, 16, 8;
	cvt.u16.u32 	%rs13059, %r12730;
	bfe.u32 	%r12731, %r12723, 24, 8;
	cvt.u16.u32 	%rs13058, %r12731;
	ld.local.v2.b32 	{%r12732, %r12733}, [%rd3+32];
	bfe.u32 	%r12734, %r12732, 0, 8;
	cvt.u16.u32 	%rs13057, %r12734;
	bfe.u32 	%r12735, %r12732, 8, 8;
	cvt.u16.u32 	%rs13056, %r12735;
	bfe.u32 	%r12736, %r12732, 16, 8;
	cvt.u16.u32 	%rs13055, %r12736;
	bfe.u32 	%r12737, %r12732, 24, 8;
	cvt.u16.u32 	%rs13054, %r12737;
	bfe.u32 	%r12738, %r12733, 0, 8;
	cvt.u16.u32 	%rs13053, %r12738;
	bfe.u32 	%r12739, %r12733, 8, 8;
	cvt.u16.u32 	%rs13052, %r12739;
	bfe.u32 	%r12740, %r12733, 16, 8;
	cvt.u16.u32 	%rs13051, %r12740;
	bfe.u32 	%r12741, %r12733, 24, 8;
	cvt.u16.u32 	%rs13050, %r12741;
	ld.local.v2.b32 	{%r12742, %r12743}, [%rd3+40];
	bfe.u32 	%r12744, %r12742, 0, 8;
	cvt.u16.u32 	%rs13049, %r12744;
	bfe.u32 	%r12745, %r12742, 8, 8;
	cvt.u16.u32 	%rs13048, %r12745;
	bfe.u32 	%r12746, %r12742, 16, 8;
	cvt.u16.u32 	%rs13047, %r12746;
	bfe.u32 	%r12747, %r12742, 24, 8;
	cvt.u16.u32 	%rs13046, %r12747;
	bfe.u32 	%r12748, %r12743, 0, 8;
	cvt.u16.u32 	%rs13045, %r12748;
	bfe.u32 	%r12749, %r12743, 8, 8;
	cvt.u16.u32 	%rs13044, %r12749;
	bfe.u32 	%r12750, %r12743, 16, 8;
	cvt.u16.u32 	%rs13043, %r12750;
	bfe.u32 	%r12751, %r12743, 24, 8;
	cvt.u16.u32 	%rs13042, %r12751;
	ld.local.v2.b32 	{%r12752, %r12753}, [%rd3+48];
	bfe.u32 	%r12754, %r12752, 0, 8;
	cvt.u16.u32 	%rs13041, %r12754;
	bfe.u32 	%r12755, %r12752, 8, 8;
	cvt.u16.u32 	%rs13040, %r12755;
	bfe.u32 	%r12756, %r12752, 16, 8;
	cvt.u16.u32 	%rs13039, %r12756;
	bfe.u32 	%r12757, %r12752, 24, 8;
	cvt.u16.u32 	%rs13038, %r12757;
	bfe.u32 	%r12758, %r12753, 0, 8;
	cvt.u16.u32 	%rs13037, %r12758;
	bfe.u32 	%r12759, %r12753, 8, 8;
	cvt.u16.u32 	%rs13036, %r12759;
	bfe.u32 	%r12760, %r12753, 16, 8;
	cvt.u16.u32 	%rs13035, %r12760;
	bfe.u32 	%r12761, %r12753, 24, 8;
	cvt.u16.u32 	%rs13034, %r12761;
	ld.local.v2.b32 	{%r12762, %r12763}, [%rd3+56];
	bfe.u32 	%r12764, %r12762, 0, 8;
	cvt.u16.u32 	%rs13033, %r12764;
	bfe.u32 	%r12765, %r12762, 8, 8;
	cvt.u16.u32 	%rs13032, %r12765;
	bfe.u32 	%r12766, %r12762, 16, 8;
	cvt.u16.u32 	%rs13031, %r12766;
	bfe.u32 	%r12767, %r12762, 24, 8;
	cvt.u16.u32 	%rs13030, %r12767;
	bfe.u32 	%r12768, %r12763, 0, 8;
	cvt.u16.u32 	%rs13029, %r12768;
	bfe.u32 	%r12769, %r12763, 8, 8;
	cvt.u16.u32 	%rs13028, %r12769;
	bfe.u32 	%r12770, %r12763, 16, 8;
	cvt.u16.u32 	%rs13027, %r12770;
	bfe.u32 	%r12771, %r12763, 24, 8;
	cvt.u16.u32 	%rs13026, %r12771;
	ld.local.v2.b32 	{%r12772, %r12773}, [%rd3+64];
	bfe.u32 	%r12774, %r12772, 0, 8;
	cvt.u16.u32 	%rs13025, %r12774;
	bfe.u32 	%r12775, %r12772, 8, 8;
	cvt.u16.u32 	%rs13024, %r12775;
	bfe.u32 	%r12776, %r12772, 16, 8;
	cvt.u16.u32 	%rs13023, %r12776;
	bfe.u32 	%r12777, %r12772, 24, 8;
	cvt.u16.u32 	%rs13022, %r12777;
	bfe.u32 	%r12778, %r12773, 0, 8;
	cvt.u16.u32 	%rs13021, %r12778;
	bfe.u32 	%r12779, %r12773, 8, 8;
	cvt.u16.u32 	%rs13020, %r12779;
	bfe.u32 	%r12780, %r12773, 16, 8;
	cvt.u16.u32 	%rs13019, %r12780;
	bfe.u32 	%r12781, %r12773, 24, 8;
	cvt.u16.u32 	%rs13018, %r12781;
	ld.local.v2.b32 	{%r12782, %r12783}, [%rd3+72];
	bfe.u32 	%r12784, %r12782, 0, 8;
	cvt.u16.u32 	%rs13017, %r12784;
	bfe.u32 	%r12785, %r12782, 8, 8;
	cvt.u16.u32 	%rs13016, %r12785;
	bfe.u32 	%r12786, %r12782, 16, 8;
	cvt.u16.u32 	%rs13015, %r12786;
	bfe.u32 	%r12787, %r12782, 24, 8;
	cvt.u16.u32 	%rs13014, %r12787;
	bfe.u32 	%r12788, %r12783, 0, 8;
	cvt.u16.u32 	%rs13013, %r12788;
	bfe.u32 	%r12789, %r12783, 8, 8;
	cvt.u16.u32 	%rs13012, %r12789;
	bfe.u32 	%r12790, %r12783, 16, 8;
	cvt.u16.u32 	%rs13011, %r12790;
	bfe.u32 	%r12791, %r12783, 24, 8;
	cvt.u16.u32 	%rs13010, %r12791;
	ld.local.v2.b32 	{%r12792, %r12793}, [%rd3+80];
	bfe.u32 	%r12794, %r12792, 0, 8;
	cvt.u16.u32 	%rs13009, %r12794;
	bfe.u32 	%r12795, %r12792, 8, 8;
	cvt.u16.u32 	%rs13008, %r12795;
	bfe.u32 	%r12796, %r12792, 16, 8;
	cvt.u16.u32 	%rs13007, %r12796;
	bfe.u32 	%r12797, %r12792, 24, 8;
	cvt.u16.u32 	%rs13006, %r12797;
	bfe.u32 	%r12798, %r12793, 0, 8;
	cvt.u16.u32 	%rs13005, %r12798;
	bfe.u32 	%r12799, %r12793, 8, 8;
	cvt.u16.u32 	%rs13004, %r12799;
	bfe.u32 	%r12800, %r12793, 16, 8;
	cvt.u16.u32 	%rs13003, %r12800;
	bfe.u32 	%r12801, %r12793, 24, 8;
	cvt.u16.u32 	%rs13002, %r12801;
	ld.local.v2.b32 	{%r12802, %r12803}, [%rd3+88];
	bfe.u32 	%r12804, %r12802, 0, 8;
	cvt.u16.u32 	%rs13001, %r12804;
	bfe.u32 	%r12805, %r12802, 8, 8;
	cvt.u16.u32 	%rs13000, %r12805;
	bfe.u32 	%r12806, %r12802, 16, 8;
	cvt.u16.u32 	%rs12999, %r12806;
	bfe.u32 	%r12807, %r12802, 24, 8;
	cvt.u16.u32 	%rs12998, %r12807;
	bfe.u32 	%r12808, %r12803, 0, 8;
	cvt.u16.u32 	%rs12997, %r12808;
	bfe.u32 	%r12809, %r12803, 8, 8;
	cvt.u16.u32 	%rs12996, %r12809;
	bfe.u32 	%r12810, %r12803, 16, 8;
	cvt.u16.u32 	%rs12995, %r12810;
	bfe.u32 	%r12811, %r12803, 24, 8;
	cvt.u16.u32 	%rs12994, %r12811;
	ld.local.v2.b32 	{%r12812, %r12813}, [%rd3+96];
	bfe.u32 	%r12814, %r12812, 0, 8;
	cvt.u16.u32 	%rs12993, %r12814;
	bfe.u32 	%r12815, %r12812, 8, 8;
	cvt.u16.u32 	%rs12992, %r12815;
	bfe.u32 	%r12816, %r12812, 16, 8;
	cvt.u16.u32 	%rs12991, %r12816;
	bfe.u32 	%r12817, %r12812, 24, 8;
	cvt.u16.u32 	%rs12990, %r12817;
	bfe.u32 	%r12818, %r12813, 0, 8;
	cvt.u16.u32 	%rs12989, %r12818;
	bfe.u32 	%r12819, %r12813, 8, 8;
	cvt.u16.u32 	%rs12988, %r12819;
	bfe.u32 	%r12820, %r12813, 16, 8;
	cvt.u16.u32 	%rs12987, %r12820;
	bfe.u32 	%r12821, %r12813, 24, 8;
	cvt.u16.u32 	%rs12986, %r12821;
	ld.local.v2.b32 	{%r12822, %r12823}, [%rd3+104];
	bfe.u32 	%r12824, %r12822, 0, 8;
	cvt.u16.u32 	%rs12985, %r12824;
	bfe.u32 	%r12825, %r12822, 8, 8;
	cvt.u16.u32 	%rs12984, %r12825;
	bfe.u32 	%r12826, %r12822, 16, 8;
	cvt.u16.u32 	%rs12983, %r12826;
	bfe.u32 	%r12827, %r12822, 24, 8;
	cvt.u16.u32 	%rs12982, %r12827;
	bfe.u32 	%r12828, %r12823, 0, 8;
	cvt.u16.u32 	%rs12981, %r12828;
	bfe.u32 	%r12829, %r12823, 8, 8;
	cvt.u16.u32 	%rs12980, %r12829;
	bfe.u32 	%r12830, %r12823, 16, 8;
	cvt.u16.u32 	%rs12979, %r12830;
	bfe.u32 	%r12831, %r12823, 24, 8;
	cvt.u16.u32 	%rs12978, %r12831;
	ld.local.v2.b32 	{%r12832, %r12833}, [%rd3+112];
	bfe.u32 	%r12834, %r12832, 0, 8;
	cvt.u16.u32 	%rs12977, %r12834;
	bfe.u32 	%r12835, %r12832, 8, 8;
	cvt.u16.u32 	%rs12976, %r12835;
	bfe.u32 	%r12836, %r12832, 16, 8;
	cvt.u16.u32 	%rs12975, %r12836;
	bfe.u32 	%r12837, %r12832, 24, 8;
	cvt.u16.u32 	%rs12974, %r12837;
	bfe.u32 	%r12838, %r12833, 0, 8;
	cvt.u16.u32 	%rs12973, %r12838;
	bfe.u32 	%r12839, %r12833, 8, 8;
	cvt.u16.u32 	%rs12972, %r12839;
	bfe.u32 	%r12840, %r12833, 16, 8;
	cvt.u16.u32 	%rs12971, %r12840;
	bfe.u32 	%r12841, %r12833, 24, 8;
	cvt.u16.u32 	%rs12970, %r12841;
	ld.local.v2.b32 	{%r12842, %r12843}, [%rd3+120];
	bfe.u32 	%r12844, %r12842, 0, 8;
	cvt.u16.u32 	%rs12969, %r12844;
	bfe.u32 	%r12845, %r12842, 8, 8;
	cvt.u16.u32 	%rs12968, %r12845;
	bfe.u32 	%r12846, %r12842, 16, 8;
	cvt.u16.u32 	%rs12967, %r12846;
	bfe.u32 	%r12847, %r12842, 24, 8;
	cvt.u16.u32 	%rs12966, %r12847;
	bfe.u32 	%r12848, %r12843, 0, 8;
	cvt.u16.u32 	%rs12965, %r12848;
	bfe.u32 	%r12849, %r12843, 8, 8;
	cvt.u16.u32 	%rs12964, %r12849;
	bfe.u32 	%r12850, %r12843, 16, 8;
	cvt.u16.u32 	%rs12963, %r12850;
	bfe.u32 	%r12851, %r12843, 24, 8;
	cvt.u16.u32 	%rs12962, %r12851;
	ld.local.v2.b32 	{%r12852, %r12853}, [%rd3+128];
	bfe.u32 	%r12854, %r12852, 0, 8;
	cvt.u16.u32 	%rs12961, %r12854;
	bfe.u32 	%r12855, %r12852, 8, 8;
	cvt.u16.u32 	%rs12960, %r12855;
	bfe.u32 	%r12856, %r12852, 16, 8;
	cvt.u16.u32 	%rs12959, %r12856;
	bfe.u32 	%r12857, %r12852, 24, 8;
	cvt.u16.u32 	%rs12958, %r12857;
	bfe.u32 	%r12858, %r12853, 0, 8;
	cvt.u16.u32 	%rs12957, %r12858;
	bfe.u32 	%r12859, %r12853, 8, 8;
	cvt.u16.u32 	%rs12956, %r12859;
	bfe.u32 	%r12860, %r12853, 16, 8;
	cvt.u16.u32 	%rs12955, %r12860;
	bfe.u32 	%r12861, %r12853, 24, 8;
	cvt.u16.u32 	%rs12954, %r12861;
	ld.local.v2.b32 	{%r12862, %r12863}, [%rd3+136];
	bfe.u32 	%r12864, %r12862, 0, 8;
	cvt.u16.u32 	%rs12953, %r12864;
	bfe.u32 	%r12865, %r12862, 8, 8;
	cvt.u16.u32 	%rs12952, %r12865;
	bfe.u32 	%r12866, %r12862, 16, 8;
	cvt.u16.u32 	%rs12951, %r12866;
	bfe.u32 	%r12867, %r12862, 24, 8;
	cvt.u16.u32 	%rs12950, %r12867;
	bfe.u32 	%r12868, %r12863, 0, 8;
	cvt.u16.u32 	%rs12949, %r12868;
	bfe.u32 	%r12869, %r12863, 8, 8;
	cvt.u16.u32 	%rs12948, %r12869;
	bfe.u32 	%r12870, %r12863, 16, 8;
	cvt.u16.u32 	%rs12947, %r12870;
	bfe.u32 	%r12871, %r12863, 24, 8;
	cvt.u16.u32 	%rs12946, %r12871;
	ld.local.v2.b32 	{%r12872, %r12873}, [%rd3+144];
	bfe.u32 	%r12874, %r12872, 0, 8;
	cvt.u16.u32 	%rs12945, %r12874;
	bfe.u32 	%r12875, %r12872, 8, 8;
	cvt.u16.u32 	%rs12944, %r12875;
	bfe.u32 	%r12876, %r12872, 16, 8;
	cvt.u16.u32 	%rs12943, %r12876;
	bfe.u32 	%r12877, %r12872, 24, 8;
	cvt.u16.u32 	%rs12942, %r12877;
	bfe.u32 	%r12878, %r12873, 0, 8;
	cvt.u16.u32 	%rs12941, %r12878;
	bfe.u32 	%r12879, %r12873, 8, 8;
	cvt.u16.u32 	%rs12940, %r12879;
	bfe.u32 	%r12880, %r12873, 16, 8;
	cvt.u16.u32 	%rs12939, %r12880;
	bfe.u32 	%r12881, %r12873, 24, 8;
	cvt.u16.u32 	%rs12938, %r12881;
	ld.local.v2.b32 	{%r12882, %r12883}, [%rd3+152];
	bfe.u32 	%r12884, %r12882, 0, 8;
	cvt.u16.u32 	%rs12937, %r12884;
	bfe.u32 	%r12885, %r12882, 8, 8;
	cvt.u16.u32 	%rs12936, %r12885;
	bfe.u32 	%r12886, %r12882, 16, 8;
	cvt.u16.u32 	%rs12935, %r12886;
	bfe.u32 	%r12887, %r12882, 24, 8;
	cvt.u16.u32 	%rs12934, %r12887;
	bfe.u32 	%r12888, %r12883, 0, 8;
	cvt.u16.u32 	%rs12933, %r12888;
	bfe.u32 	%r12889, %r12883, 8, 8;
	cvt.u16.u32 	%rs12932, %r12889;
	bfe.u32 	%r12890, %r12883, 16, 8;
	cvt.u16.u32 	%rs12931, %r12890;
	bfe.u32 	%r12891, %r12883, 24, 8;
	cvt.u16.u32 	%rs12930, %r12891;
	ld.local.v2.b32 	{%r12892, %r12893}, [%rd3+160];
	bfe.u32 	%r12894, %r12892, 0, 8;
	cvt.u16.u32 	%rs12929, %r12894;
	bfe.u32 	%r12895, %r12892, 8, 8;
	cvt.u16.u32 	%rs12928, %r12895;
	bfe.u32 	%r12896, %r12892, 16, 8;
	cvt.u16.u32 	%rs12927, %r12896;
	bfe.u32 	%r12897, %r12892, 24, 8;
	cvt.u16.u32 	%rs12926, %r12897;
	bfe.u32 	%r12898, %r12893, 0, 8;
	cvt.u16.u32 	%rs12925, %r12898;
	bfe.u32 	%r12899, %r12893, 8, 8;
	cvt.u16.u32 	%rs12924, %r12899;
	bfe.u32 	%r12900, %r12893, 16, 8;
	cvt.u16.u32 	%rs12923, %r12900;
	bfe.u32 	%r12901, %r12893, 24, 8;
	cvt.u16.u32 	%rs12922, %r12901;
	ld.local.v2.b32 	{%r12902, %r12903}, [%rd3+168];
	bfe.u32 	%r12904, %r12902, 0, 8;
	cvt.u16.u32 	%rs12921, %r12904;
	bfe.u32 	%r12905, %r12902, 8, 8;
	cvt.u16.u32 	%rs12920, %r12905;
	bfe.u32 	%r12906, %r12902, 16, 8;
	cvt.u16.u32 	%rs12919, %r12906;
	bfe.u32 	%r12907, %r12902, 24, 8;
	cvt.u16.u32 	%rs12918, %r12907;
	bfe.u32 	%r12908, %r12903, 0, 8;
	cvt.u16.u32 	%rs12917, %r12908;
	bfe.u32 	%r12909, %r12903, 8, 8;
	cvt.u16.u32 	%rs12916, %r12909;
	bfe.u32 	%r12910, %r12903, 16, 8;
	cvt.u16.u32 	%rs12915, %r12910;
	bfe.u32 	%r12911, %r12903, 24, 8;
	cvt.u16.u32 	%rs12914, %r12911;
	ld.local.v2.b32 	{%r12912, %r12913}, [%rd3+176];
	bfe.u32 	%r12914, %r12912, 0, 8;
	cvt.u16.u32 	%rs12913, %r12914;
	bfe.u32 	%r12915, %r12912, 8, 8;
	cvt.u16.u32 	%rs12912, %r12915;
	bfe.u32 	%r12916, %r12912, 16, 8;
	cvt.u16.u32 	%rs12911, %r12916;
	bfe.u32 	%r12917, %r12912, 24, 8;
	cvt.u16.u32 	%rs12910, %r12917;
	bfe.u32 	%r12918, %r12913, 0, 8;
	cvt.u16.u32 	%rs12909, %r12918;
	bfe.u32 	%r12919, %r12913, 8, 8;
	cvt.u16.u32 	%rs12908, %r12919;
	bfe.u32 	%r12920, %r12913, 16, 8;
	cvt.u16.u32 	%rs12907, %r12920;
	bfe.u32 	%r12921, %r12913, 24, 8;
	cvt.u16.u32 	%rs12906, %r12921;
	ld.local.v2.b32 	{%r12922, %r12923}, [%rd3+184];
	bfe.u32 	%r12924, %r12922, 0, 8;
	cvt.u16.u32 	%rs12905, %r12924;
	bfe.u32 	%r12925, %r12922, 8, 8;
	cvt.u16.u32 	%rs12904, %r12925;
	bfe.u32 	%r12926, %r12922, 16, 8;
	cvt.u16.u32 	%rs12903, %r12926;
	bfe.u32 	%r12927, %r12922, 24, 8;
	cvt.u16.u32 	%rs12902, %r12927;
	bfe.u32 	%r12928, %r12923, 0, 8;
	cvt.u16.u32 	%rs12901, %r12928;
	bfe.u32 	%r12929, %r12923, 8, 8;
	cvt.u16.u32 	%rs12900, %r12929;
	bfe.u32 	%r12930, %r12923, 16, 8;
	cvt.u16.u32 	%rs12899, %r12930;
	bfe.u32 	%r12931, %r12923, 24, 8;
	cvt.u16.u32 	%rs12898, %r12931;
	ld.local.v2.b32 	{%r12932, %r12933}, [%rd3+192];
	bfe.u32 	%r12934, %r12932, 0, 8;
	cvt.u16.u32 	%rs12897, %r12934;
	bfe.u32 	%r12935, %r12932, 8, 8;
	cvt.u16.u32 	%rs12896, %r12935;
	bfe.u32 	%r12936, %r12932, 16, 8;
	cvt.u16.u32 	%rs12895, %r12936;
	bfe.u32 	%r12937, %r12932, 24, 8;
	cvt.u16.u32 	%rs12894, %r12937;
	bfe.u32 	%r12938, %r12933, 0, 8;
	cvt.u16.u32 	%rs12893, %r12938;
	bfe.u32 	%r12939, %r12933, 8, 8;
	cvt.u16.u32 	%rs12892, %r12939;
	bfe.u32 	%r12940, %r12933, 16, 8;
	cvt.u16.u32 	%rs12891, %r12940;
	bfe.u32 	%r12941, %r12933, 24, 8;
	cvt.u16.u32 	%rs12890, %r12941;
	ld.local.v2.b32 	{%r12942, %r12943}, [%rd3+200];
	bfe.u32 	%r12944, %r12942, 0, 8;
	cvt.u16.u32 	%rs12889, %r12944;
	bfe.u32 	%r12945, %r12942, 8, 8;
	cvt.u16.u32 	%rs12888, %r12945;
	bfe.u32 	%r12946, %r12942, 16, 8;
	cvt.u16.u32 	%rs12887, %r12946;
	bfe.u32 	%r12947, %r12942, 24, 8;
	cvt.u16.u32 	%rs12886, %r12947;
	bfe.u32 	%r12948, %r12943, 0, 8;
	cvt.u16.u32 	%rs12885, %r12948;
	bfe.u32 	%r12949, %r12943, 8, 8;
	cvt.u16.u32 	%rs12884, %r12949;
	bfe.u32 	%r12950, %r12943, 16, 8;
	cvt.u16.u32 	%rs12883, %r12950;
	bfe.u32 	%r12951, %r12943, 24, 8;
	cvt.u16.u32 	%rs12882, %r12951;
	ld.local.v2.b32 	{%r12952, %r12953}, [%rd3+208];
	bfe.u32 	%r12954, %r12952, 0, 8;
	cvt.u16.u32 	%rs12881, %r12954;
	bfe.u32 	%r12955, %r12952, 8, 8;
	cvt.u16.u32 	%rs12880, %r12955;
	bfe.u32 	%r12956, %r12952, 16, 8;
	cvt.u16.u32 	%rs12879, %r12956;
	bfe.u32 	%r12957, %r12952, 24, 8;
	cvt.u16.u32 	%rs12878, %r12957;
	bfe.u32 	%r12958, %r12953, 0, 8;
	cvt.u16.u32 	%rs12877, %r12958;
	bfe.u32 	%r12959, %r12953, 8, 8;
	cvt.u16.u32 	%rs12876, %r12959;
	bfe.u32 	%r12960, %r12953, 16, 8;
	cvt.u16.u32 	%rs12875, %r12960;
	bfe.u32 	%r12961, %r12953, 24, 8;
	cvt.u16.u32 	%rs12874, %r12961;
	ld.local.v2.b32 	{%r12962, %r12963}, [%rd3+216];
	bfe.u32 	%r12964, %r12962, 0, 8;
	cvt.u16.u32 	%rs12873, %r12964;
	bfe.u32 	%r12965, %r12962, 8, 8;
	cvt.u16.u32 	%rs12872, %r12965;
	bfe.u32 	%r12966, %r12962, 16, 8;
	cvt.u16.u32 	%rs12871, %r12966;
	bfe.u32 	%r12967, %r12962, 24, 8;
	cvt.u16.u32 	%rs12870, %r12967;
	bfe.u32 	%r12968, %r12963, 0, 8;
	cvt.u16.u32 	%rs12869, %r12968;
	bfe.u32 	%r12969, %r12963, 8, 8;
	cvt.u16.u32 	%rs12868, %r12969;
	bfe.u32 	%r12970, %r12963, 16, 8;
	cvt.u16.u32 	%rs12867, %r12970;
	bfe.u32 	%r12971, %r12963, 24, 8;
	cvt.u16.u32 	%rs12866, %r12971;
	ld.local.v2.b32 	{%r12972, %r12973}, [%rd3+224];
	bfe.u32 	%r12974, %r12972, 0, 8;
	cvt.u16.u32 	%rs12865, %r12974;
	bfe.u32 	%r12975, %r12972, 8, 8;
	cvt.u16.u32 	%rs12864, %r12975;
	bfe.u32 	%r12976, %r12972, 16, 8;
	cvt.u16.u32 	%rs12863, %r12976;
	bfe.u32 	%r12977, %r12972, 24, 8;
	cvt.u16.u32 	%rs12862, %r12977;
	bfe.u32 	%r12978, %r12973, 0, 8;
	cvt.u16.u32 	%rs12861, %r12978;
	bfe.u32 	%r12979, %r12973, 8, 8;
	cvt.u16.u32 	%rs12860, %r12979;
	bfe.u32 	%r12980, %r12973, 16, 8;
	cvt.u16.u32 	%rs12859, %r12980;
	bfe.u32 	%r12981, %r12973, 24, 8;
	cvt.u16.u32 	%rs12858, %r12981;
	ld.local.v2.b32 	{%r12982, %r12983}, [%rd3+232];
	bfe.u32 	%r12984, %r12982, 0, 8;
	cvt.u16.u32 	%rs12857, %r12984;
	bfe.u32 	%r12985, %r12982, 8, 8;
	cvt.u16.u32 	%rs12856, %r12985;
	bfe.u32 	%r12986, %r12982, 16, 8;
	cvt.u16.u32 	%rs12855, %r12986;
	bfe.u32 	%r12987, %r12982, 24, 8;
	cvt.u16.u32 	%rs12854, %r12987;
	bfe.u32 	%r12988, %r12983, 0, 8;
	cvt.u16.u32 	%rs12853, %r12988;
	bfe.u32 	%r12989, %r12983, 8, 8;
	cvt.u16.u32 	%rs12852, %r12989;
	bfe.u32 	%r12990, %r12983, 16, 8;
	cvt.u16.u32 	%rs12851, %r12990;
	bfe.u32 	%r12991, %r12983, 24, 8;
	cvt.u16.u32 	%rs12850, %r12991;
	ld.local.v2.b32 	{%r12992, %r12993}, [%rd3+240];
	bfe.u32 	%r12994, %r12992, 0, 8;
	cvt.u16.u32 	%rs12849, %r12994;
	bfe.u32 	%r12995, %r12992, 8, 8;
	cvt.u16.u32 	%rs12848, %r12995;
	bfe.u32 	%r12996, %r12992, 16, 8;
	cvt.u16.u32 	%rs12847, %r12996;
	bfe.u32 	%r12997, %r12992, 24, 8;
	cvt.u16.u32 	%rs12846, %r12997;
	bfe.u32 	%r12998, %r12993, 0, 8;
	cvt.u16.u32 	%rs12845, %r12998;
	bfe.u32 	%r12999, %r12993, 8, 8;
	cvt.u16.u32 	%rs12844, %r12999;
	bfe.u32 	%r13000, %r12993, 16, 8;
	cvt.u16.u32 	%rs12843, %r13000;
	bfe.u32 	%r13001, %r12993, 24, 8;
	cvt.u16.u32 	%rs12842, %r13001;
	ld.local.v2.b32 	{%r13002, %r13003}, [%rd3+248];
	bfe.u32 	%r13004, %r13002, 0, 8;
	cvt.u16.u32 	%rs12841, %r13004;
	bfe.u32 	%r13005, %r13002, 8, 8;
	cvt.u16.u32 	%rs12840, %r13005;
	bfe.u32 	%r13006, %r13002, 16, 8;
	cvt.u16.u32 	%rs12839, %r13006;
	bfe.u32 	%r13007, %r13002, 24, 8;
	cvt.u16.u32 	%rs12838, %r13007;
	bfe.u32 	%r13008, %r13003, 0, 8;
	cvt.u16.u32 	%rs12837, %r13008;
	bfe.u32 	%r13009, %r13003, 8, 8;
	cvt.u16.u32 	%rs12836, %r13009;
	bfe.u32 	%r13010, %r13003, 16, 8;
	cvt.u16.u32 	%rs12835, %r13010;
	bfe.u32 	%r13011, %r13003, 24, 8;
	cvt.u16.u32 	%rs12834, %r13011;
	ld.local.v2.b32 	{%r13012, %r13013}, [%rd3+256];
	bfe.u32 	%r13014, %r13012, 0, 8;
	cvt.u16.u32 	%rs12833, %r13014;
	bfe.u32 	%r13015, %r13012, 8, 8;
	cvt.u16.u32 	%rs12832, %r13015;
	bfe.u32 	%r13016, %r13012, 16, 8;
	cvt.u16.u32 	%rs12831, %r13016;
	bfe.u32 	%r13017, %r13012, 24, 8;
	cvt.u16.u32 	%rs12830, %r13017;
	bfe.u32 	%r13018, %r13013, 0, 8;
	cvt.u16.u32 	%rs12829, %r13018;
	bfe.u32 	%r13019, %r13013, 8, 8;
	cvt.u16.u32 	%rs12828, %r13019;
	bfe.u32 	%r13020, %r13013, 16, 8;
	cvt.u16.u32 	%rs12827, %r13020;
	bfe.u32 	%r13021, %r13013, 24, 8;
	cvt.u16.u32 	%rs12826, %r13021;
	ld.local.v2.b32 	{%r13022, %r13023}, [%rd3+264];
	bfe.u32 	%r13024, %r13022, 0, 8;
	cvt.u16.u32 	%rs12825, %r13024;
	bfe.u32 	%r13025, %r13022, 8, 8;
	cvt.u16.u32 	%rs12824, %r13025;
	bfe.u32 	%r13026, %r13022, 16, 8;
	cvt.u16.u32 	%rs12823, %r13026;
	bfe.u32 	%r13027, %r13022, 24, 8;
	cvt.u16.u32 	%rs12822, %r13027;
	bfe.u32 	%r13028, %r13023, 0, 8;
	cvt.u16.u32 	%rs12821, %r13028;
	bfe.u32 	%r13029, %r13023, 8, 8;
	cvt.u16.u32 	%rs12820, %r13029;
	bfe.u32 	%r13030, %r13023, 16, 8;
	cvt.u16.u32 	%rs12819, %r13030;
	bfe.u32 	%r13031, %r13023, 24, 8;
	cvt.u16.u32 	%rs12818, %r13031;
$L__BB6_169:
	mov.u32 	%r27212, %tid.x;
	setp.ne.s32 	%p105, %r27212, 0;
	@%p105 bra 	$L__BB6_176;
	mov.u64 	%rd1016, %rd15;
	ld.param.u32 	%r909, [%rd1016];
	ld.param.f64 	%fd70, [%rd1016+8];
	ld.param.v2.b32 	{%r27214, %r27215}, [%rd1016+16];
	ld.param.v2.b32 	{%r27216, %r27217}, [%rd1016+24];
	ld.param.v2.b32 	{%r27218, %r27219}, [%rd1016+32];
	ld.param.v2.b32 	{%r27220, %r27221}, [%rd1016+40];
	ld.param.v2.b32 	{%r27222, %r27223}, [%rd1016+48];
	ld.param.v2.b32 	{%r27224, %r27225}, [%rd1016+56];
	ld.param.v2.b32 	{%r27226, %r27227}, [%rd1016+64];
	ld.param.v2.b32 	{%r27228, %r27229}, [%rd1016+72];
	ld.param.v2.b32 	{%r27230, %r27231}, [%rd1016+80];
	ld.param.v2.b32 	{%r27232, %r27233}, [%rd1016+88];
	ld.param.v2.b32 	{%r27234, %r27235}, [%rd1016+96];
	ld.param.v2.b32 	{%r27236, %r27237}, [%rd1016+104];
	ld.param.v2.b32 	{%r27238, %r27239}, [%rd1016+112];
	ld.param.v2.b32 	{%r27240, %r27241}, [%rd1016+120];
	ld.param.v2.b32 	{%r27242, %r27243}, [%rd1016+128];
	ld.param.v2.b32 	{%r27244, %r27245}, [%rd1016+136];
	ld.param.v2.b32 	{%r27246, %r27247}, [%rd1016+144];
	ld.param.v2.b32 	{%r27248, %r27249}, [%rd1016+152];
	ld.param.v2.b32 	{%r27250, %r27251}, [%rd1016+160];
	ld.param.v2.b32 	{%r27252, %r27253}, [%rd1016+168];
	ld.param.v2.b32 	{%r27254, %r27255}, [%rd1016+176];
	ld.param.v2.b32 	{%r27256, %r27257}, [%rd1016+184];
	ld.param.v2.b32 	{%r27258, %r27259}, [%rd1016+192];
	ld.param.v2.b32 	{%r27260, %r27261}, [%rd1016+200];
	ld.param.v2.b32 	{%r27262, %r27263}, [%rd1016+208];
	ld.param.v2.b32 	{%r27264, %r27265}, [%rd1016+216];
	ld.param.v2.b32 	{%r27266, %r27267}, [%rd1016+224];
	ld.param.v2.b32 	{%r27268, %r27269}, [%rd1016+232];
	ld.param.v2.b32 	{%r27270, %r27271}, [%rd1016+240];
	ld.param.v2.b32 	{%r27272, %r27273}, [%rd1016+248];
	ld.param.v2.b32 	{%r27274, %r27275}, [%rd1016+256];
	ld.param.v2.b32 	{%r27276, %r27277}, [%rd1016+264];
	st.local.u32 	[%rd4], %r27825;
	st.local.f64 	[%rd4+8], %fd78;
	cvt.u32.u16 	%r27278, %rs13066;
	cvt.u32.u16 	%r27279, %rs13067;
	prmt.b32 	%r27280, %r27279, %r27278, 0x3340U;
	cvt.u32.u16 	%r27281, %rs13068;
	cvt.u32.u16 	%r27282, %rs13069;
	prmt.b32 	%r27283, %r27282, %r27281, 0x3340U;
	prmt.b32 	%r27284, %r27283, %r27280, 0x5410U;
	cvt.u32.u16 	%r27285, %rs13070;
	cvt.u32.u16 	%r27286, %rs13071;
	prmt.b32 	%r27287, %r27286, %r27285, 0x3340U;
	cvt.u32.u16 	%r27288, %rs13072;
	cvt.u32.u16 	%r27289, %rs13073;
	prmt.b32 	%r27290, %r27289, %r27288, 0x3340U;
	prmt.b32 	%r27291, %r27290, %r27287, 0x5410U;
	st.local.v2.b32 	[%rd4+16], {%r27291, %r27284};
	cvt.u32.u16 	%r27292, %rs13058;
	cvt.u32.u16 	%r27293, %rs13059;
	prmt.b32 	%r27294, %r27293, %r27292, 0x3340U;
	cvt.u32.u16 	%r27295, %rs13060;
	cvt.u32.u16 	%r27296, %rs13061;
	prmt.b32 	%r27297, %r27296, %r27295, 0x3340U;
	prmt.b32 	%r27298, %r27297, %r27294, 0x5410U;
	cvt.u32.u16 	%r27299, %rs13062;
	cvt.u32.u16 	%r27300, %rs13063;
	prmt.b32 	%r27301, %r27300, %r27299, 0x3340U;
	cvt.u32.u16 	%r27302, %rs13064;
	cvt.u32.u16 	%r27303, %rs13065;
	prmt.b32 	%r27304, %r27303, %r27302, 0x3340U;
	prmt.b32 	%r27305, %r27304, %r27301, 0x5410U;
	st.local.v2.b32 	[%rd4+24], {%r27305, %r27298};
	cvt.u32.u16 	%r27306, %rs13050;
	cvt.u32.u16 	%r27307, %rs13051;
	prmt.b32 	%r27308, %r27307, %r27306, 0x3340U;
	cvt.u32.u16 	%r27309, %rs13052;
	cvt.u32.u16 	%r27310, %rs13053;
	prmt.b32 	%r27311, %r27310, %r27309, 0x3340U;
	prmt.b32 	%r27312, %r27311, %r27308, 0x5410U;
	cvt.u32.u16 	%r27313, %rs13054;
	cvt.u32.u16 	%r27314, %rs13055;
	prmt.b32 	%r27315, %r27314, %r27313, 0x3340U;
	cvt.u32.u16 	%r27316, %rs13056;
	cvt.u32.u16 	%r27317, %rs13057;
	prmt.b32 	%r27318, %r27317, %r27316, 0x3340U;
	prmt.b32 	%r27319, %r27318, %r27315, 0x5410U;
	st.local.v2.b32 	[%rd4+32], {%r27319, %r27312};
	cvt.u32.u16 	%r27320, %rs13042;
	cvt.u32.u16 	%r27321, %rs13043;
	prmt.b32 	%r27322, %r27321, %r27320, 0x3340U;
	cvt.u32.u16 	%r27323, %rs13044;
	cvt.u32.u16 	%r27324, %rs13045;
	prmt.b32 	%r27325, %r27324, %r27323, 0x3340U;
	prmt.b32 	%r27326, %r27325, %r27322, 0x5410U;
	cvt.u32.u16 	%r27327, %rs13046;
	cvt.u32.u16 	%r27328, %rs13047;
	prmt.b32 	%r27329, %r27328, %r27327, 0x3340U;
	cvt.u32.u16 	%r27330, %rs13048;
	cvt.u32.u16 	%r27331, %rs13049;
	prmt.b32 	%r27332, %r27331, %r27330, 0x3340U;
	prmt.b32 	%r27333, %r27332, %r27329, 0x5410U;
	st.local.v2.b32 	[%rd4+40], {%r27333, %r27326};
	cvt.u32.u16 	%r27334, %rs13034;
	cvt.u32.u16 	%r27335, %rs13035;
	prmt.b32 	%r27336, %r27335, %r27334, 0x3340U;
	cvt.u32.u16 	%r27337, %rs13036;
	cvt.u32.u16 	%r27338, %rs13037;
	prmt.b32 	%r27339, %r27338, %r27337, 0x3340U;
	prmt.b32 	%r27340, %r27339, %r27336, 0x5410U;
	cvt.u32.u16 	%r27341, %rs13038;
	cvt.u32.u16 	%r27342, %rs13039;
	prmt.b32 	%r27343, %r27342, %r27341, 0x3340U;
	cvt.u32.u16 	%r27344, %rs13040;
	cvt.u32.u16 	%r27345, %rs13041;
	prmt.b32 	%r27346, %r27345, %r27344, 0x3340U;
	prmt.b32 	%r27347, %r27346, %r27343, 0x5410U;
	st.local.v2.b32 	[%rd4+48], {%r27347, %r27340};
	cvt.u32.u16 	%r27348, %rs13026;
	cvt.u32.u16 	%r27349, %rs13027;
	prmt.b32 	%r27350, %r27349, %r27348, 0x3340U;
	cvt.u32.u16 	%r27351, %rs13028;
	cvt.u32.u16 	%r27352, %rs13029;
	prmt.b32 	%r27353, %r27352, %r27351, 0x3340U;
	prmt.b32 	%r27354, %r27353, %r27350, 0x5410U;
	cvt.u32.u16 	%r27355, %rs13030;
	cvt.u32.u16 	%r27356, %rs13031;
	prmt.b32 	%r27357, %r27356, %r27355, 0x3340U;
	cvt.u32.u16 	%r27358, %rs13032;
	cvt.u32.u16 	%r27359, %rs13033;
	prmt.b32 	%r27360, %r27359, %r27358, 0x3340U;
	prmt.b32 	%r27361, %r27360, %r27357, 0x5410U;
	st.local.v2.b32 	[%rd4+56], {%r27361, %r27354};
	cvt.u32.u16 	%r27362, %rs13018;
	cvt.u32.u16 	%r27363, %rs13019;
	prmt.b32 	%r27364, %r27363, %r27362, 0x3340U;
	cvt.u32.u16 	%r27365, %rs13020;
	cvt.u32.u16 	%r27366, %rs13021;
	prmt.b32 	%r27367, %r27366, %r27365, 0x3340U;
	prmt.b32 	%r27368, %r27367, %r27364, 0x5410U;
	cvt.u32.u16 	%r27369, %rs13022;
	cvt.u32.u16 	%r27370, %rs13023;
	prmt.b32 	%r27371, %r27370, %r27369, 0x3340U;
	cvt.u32.u16 	%r27372, %rs13024;
	cvt.u32.u16 	%r27373, %rs13025;
	prmt.b32 	%r27374, %r27373, %r27372, 0x3340U;
	prmt.b32 	%r27375, %r27374, %r27371, 0x5410U;
	st.local.v2.b32 	[%rd4+64], {%r27375, %r27368};
	cvt.u32.u16 	%r27376, %rs13010;
	cvt.u32.u16 	%r27377, %rs13011;
	prmt.b32 	%r27378, %r27377, %r27376, 0x3340U;
	cvt.u32.u16 	%r27379, %rs13012;
	cvt.u32.u16 	%r27380, %rs13013;
	prmt.b32 	%r27381, %r27380, %r27379, 0x3340U;
	prmt.b32 	%r27382, %r27381, %r27378, 0x5410U;
	cvt.u32.u16 	%r27383, %rs13014;
	cvt.u32.u16 	%r27384, %rs13015;
	prmt.b32 	%r27385, %r27384, %r27383, 0x3340U;
	cvt.u32.u16 	%r27386, %rs13016;
	cvt.u32.u16 	%r27387, %rs13017;
	prmt.b32 	%r27388, %r27387, %r27386, 0x3340U;
	prmt.b32 	%r27389, %r27388, %r27385, 0x5410U;
	st.local.v2.b32 	[%rd4+72], {%r27389, %r27382};
	cvt.u32.u16 	%r27390, %rs13002;
	cvt.u32.u16 	%r27391, %rs13003;
	prmt.b32 	%r27392, %r27391, %r27390, 0x3340U;
	cvt.u32.u16 	%r27393, %rs13004;
	cvt.u32.u16 	%r27394, %rs13005;
	prmt.b32 	%r27395, %r27394, %r27393, 0x3340U;
	prmt.b32 	%r27396, %r27395, %r27392, 0x5410U;
	cvt.u32.u16 	%r27397, %rs13006;
	cvt.u32.u16 	%r27398, %rs13007;
	prmt.b32 	%r27399, %r27398, %r27397, 0x3340U;
	cvt.u32.u16 	%r27400, %rs13008;
	cvt.u32.u16 	%r27401, %rs13009;
	prmt.b32 	%r27402, %r27401, %r27400, 0x3340U;
	prmt.b32 	%r27403, %r27402, %r27399, 0x5410U;
	st.local.v2.b32 	[%rd4+80], {%r27403, %r27396};
	cvt.u32.u16 	%r27404, %rs12994;
	cvt.u32.u16 	%r27405, %rs12995;
	prmt.b32 	%r27406, %r27405, %r27404, 0x3340U;
	cvt.u32.u16 	%r27407, %rs12996;
	cvt.u32.u16 	%r27408, %rs12997;
	prmt.b32 	%r27409, %r27408, %r27407, 0x3340U;
	prmt.b32 	%r27410, %r27409, %r27406, 0x5410U;
	cvt.u32.u16 	%r27411, %rs12998;
	cvt.u32.u16 	%r27412, %rs12999;
	prmt.b32 	%r27413, %r27412, %r27411, 0x3340U;
	cvt.u32.u16 	%r27414, %rs13000;
	cvt.u32.u16 	%r27415, %rs13001;
	prmt.b32 	%r27416, %r27415, %r27414, 0x3340U;
	prmt.b32 	%r27417, %r27416, %r27413, 0x5410U;
	st.local.v2.b32 	[%rd4+88], {%r27417, %r27410};
	cvt.u32.u16 	%r27418, %rs12986;
	cvt.u32.u16 	%r27419, %rs12987;
	prmt.b32 	%r27420, %r27419, %r27418, 0x3340U;
	cvt.u32.u16 	%r27421, %rs12988;
	cvt.u32.u16 	%r27422, %rs12989;
	prmt.b32 	%r27423, %r27422, %r27421, 0x3340U;
	prmt.b32 	%r27424, %r27423, %r27420, 0x5410U;
	cvt.u32.u16 	%r27425, %rs12990;
	cvt.u32.u16 	%r27426, %rs12991;
	prmt.b32 	%r27427, %r27426, %r27425, 0x3340U;
	cvt.u32.u16 	%r27428, %rs12992;
	cvt.u32.u16 	%r27429, %rs12993;
	prmt.b32 	%r27430, %r27429, %r27428, 0x3340U;
	prmt.b32 	%r27431, %r27430, %r27427, 0x5410U;
	st.local.v2.b32 	[%rd4+96], {%r27431, %r27424};
	cvt.u32.u16 	%r27432, %rs12978;
	cvt.u32.u16 	%r27433, %rs12979;
	prmt.b32 	%r27434, %r27433, %r27432, 0x3340U;
	cvt.u32.u16 	%r27435, %rs12980;
	cvt.u32.u16 	%r27436, %rs12981;
	prmt.b32 	%r27437, %r27436, %r27435, 0x3340U;
	prmt.b32 	%r27438, %r27437, %r27434, 0x5410U;
	cvt.u32.u16 	%r27439, %rs12982;
	cvt.u32.u16 	%r27440, %rs12983;
	prmt.b32 	%r27441, %r27440, %r27439, 0x3340U;
	cvt.u32.u16 	%r27442, %rs12984;
	cvt.u32.u16 	%r27443, %rs12985;
	prmt.b32 	%r27444, %r27443, %r27442, 0x3340U;
	prmt.b32 	%r27445, %r27444, %r27441, 0x5410U;
	st.local.v2.b32 	[%rd4+104], {%r27445, %r27438};
	cvt.u32.u16 	%r27446, %rs12970;
	cvt.u32.u16 	%r27447, %rs12971;
	prmt.b32 	%r27448, %r27447, %r27446, 0x3340U;
	cvt.u32.u16 	%r27449, %rs12972;
	cvt.u32.u16 	%r27450, %rs12973;
	prmt.b32 	%r27451, %r27450, %r27449, 0x3340U;
	prmt.b32 	%r27452, %r27451, %r27448, 0x5410U;
	cvt.u32.u16 	%r27453, %rs12974;
	cvt.u32.u16 	%r27454, %rs12975;
	prmt.b32 	%r27455, %r27454, %r27453, 0x3340U;
	cvt.u32.u16 	%r27456, %rs12976;
	cvt.u32.u16 	%r27457, %rs12977;
	prmt.b32 	%r27458, %r27457, %r27456, 0x3340U;
	prmt.b32 	%r27459, %r27458, %r27455, 0x5410U;
	st.local.v2.b32 	[%rd4+112], {%r27459, %r27452};
	cvt.u32.u16 	%r27460, %rs12962;
	cvt.u32.u16 	%r27461, %rs12963;
	prmt.b32 	%r27462, %r27461, %r27460, 0x3340U;
	cvt.u32.u16 	%r27463, %rs12964;
	cvt.u32.u16 	%r27464, %rs12965;
	prmt.b32 	%r27465, %r27464, %r27463, 0x3340U;
	prmt.b32 	%r27466, %r27465, %r27462, 0x5410U;
	cvt.u32.u16 	%r27467, %rs12966;
	cvt.u32.u16 	%r27468, %rs12967;
	prmt.b32 	%r27469, %r27468, %r27467, 0x3340U;
	cvt.u32.u16 	%r27470, %rs12968;
	cvt.u32.u16 	%r27471, %rs12969;
	prmt.b32 	%r27472, %r27471, %r27470, 0x3340U;
	prmt.b32 	%r27473, %r27472, %r27469, 0x5410U;
	st.local.v2.b32 	[%rd4+120], {%r27473, %r27466};
	cvt.u32.u16 	%r27474, %rs12954;
	cvt.u32.u16 	%r27475, %rs12955;
	prmt.b32 	%r27476, %r27475, %r27474, 0x3340U;
	cvt.u32.u16 	%r27477, %rs12956;
	cvt.u32.u16 	%r27478, %rs12957;
	prmt.b32 	%r27479, %r27478, %r27477, 0x3340U;
	prmt.b32 	%r27480, %r27479, %r27476, 0x5410U;
	cvt.u32.u16 	%r27481, %rs12958;
	cvt.u32.u16 	%r27482, %rs12959;
	prmt.b32 	%r27483, %r27482, %r27481, 0x3340U;
	cvt.u32.u16 	%r27484, %rs12960;
	cvt.u32.u16 	%r27485, %rs12961;
	prmt.b32 	%r27486, %r27485, %r27484, 0x3340U;
	prmt.b32 	%r27487, %r27486, %r27483, 0x5410U;
	st.local.v2.b32 	[%rd4+128], {%r27487, %r27480};
	cvt.u32.u16 	%r27488, %rs12946;
	cvt.u32.u16 	%r27489, %rs12947;
	prmt.b32 	%r27490, %r27489, %r27488, 0x3340U;
	cvt.u32.u16 	%r27491, %rs12948;
	cvt.u32.u16 	%r27492, %rs12949;
	prmt.b32 	%r27493, %r27492, %r27491, 0x3340U;
	prmt.b32 	%r27494, %r27493, %r27490, 0x5410U;
	cvt.u32.u16 	%r27495, %rs12950;
	cvt.u32.u16 	%r27496, %rs12951;
	prmt.b32 	%r27497, %r27496, %r27495, 0x3340U;
	cvt.u32.u16 	%r27498, %rs12952;
	cvt.u32.u16 	%r27499, %rs12953;
	prmt.b32 	%r27500, %r27499, %r27498, 0x3340U;
	prmt.b32 	%r27501, %r27500, %r27497, 0x5410U;
	st.local.v2.b32 	[%rd4+136], {%r27501, %r27494};
	cvt.u32.u16 	%r27502, %rs12938;
	cvt.u32.u16 	%r27503, %rs12939;
	prmt.b32 	%r27504, %r27503, %r27502, 0x3340U;
	cvt.u32.u16 	%r27505, %rs12940;
	cvt.u32.u16 	%r27506, %rs12941;
	prmt.b32 	%r27507, %r27506, %r27505, 0x3340U;
	prmt.b32 	%r27508, %r27507, %r27504, 0x5410U;
	cvt.u32.u16 	%r27509, %rs12942;
	cvt.u32.u16 	%r27510, %rs12943;
	prmt.b32 	%r27511, %r27510, %r27509, 0x3340U;
	cvt.u32.u16 	%r27512, %rs12944;
	cvt.u32.u16 	%r27513, %rs12945;
	prmt.b32 	%r27514, %r27513, %r27512, 0x3340U;
	prmt.b32 	%r27515, %r27514, %r27511, 0x5410U;
	st.local.v2.b32 	[%rd4+144], {%r27515, %r27508};
	cvt.u32.u16 	%r27516, %rs12930;
	cvt.u32.u16 	%r27517, %rs12931;
	prmt.b32 	%r27518, %r27517, %r27516, 0x3340U;
	cvt.u32.u16 	%r27519, %rs12932;
	cvt.u32.u16 	%r27520, %rs12933;
	prmt.b32 	%r27521, %r27520, %r27519, 0x3340U;
	prmt.b32 	%r27522, %r27521, %r27518, 0x5410U;
	cvt.u32.u16 	%r27523, %rs12934;
	cvt.u32.u16 	%r27524, %rs12935;
	prmt.b32 	%r27525, %r27524, %r27523, 0x3340U;
	cvt.u32.u16 	%r27526, %rs12936;
	cvt.u32.u16 	%r27527, %rs12937;
	prmt.b32 	%r27528, %r27527, %r27526, 0x3340U;
	prmt.b32 	%r27529, %r27528, %r27525, 0x5410U;
	st.local.v2.b32 	[%rd4+152], {%r27529, %r27522};
	cvt.u32.u16 	%r27530, %rs12922;
	cvt.u32.u16 	%r27531, %rs12923;
	prmt.b32 	%r27532, %r27531, %r27530, 0x3340U;
	cvt.u32.u16 	%r27533, %rs12924;
	cvt.u32.u16 	%r27534, %rs12925;
	prmt.b32 	%r27535, %r27534, %r27533, 0x3340U;
	prmt.b32 	%r27536, %r27535, %r27532, 0x5410U;
	cvt.u32.u16 	%r27537, %rs12926;
	cvt.u32.u16 	%r27538, %rs12927;
	prmt.b32 	%r27539, %r27538, %r27537, 0x3340U;
	cvt.u32.u16 	%r27540, %rs12928;
	cvt.u32.u16 	%r27541, %rs12929;
	prmt.b32 	%r27542, %r27541, %r27540, 0x3340U;
	prmt.b32 	%r27543, %r27542, %r27539, 0x5410U;
	st.local.v2.b32 	[%rd4+160], {%r27543, %r27536};
	cvt.u32.u16 	%r27544, %rs12914;
	cvt.u32.u16 	%r27545, %rs12915;
	prmt.b32 	%r27546, %r27545, %r27544, 0x3340U;
	cvt.u32.u16 	%r27547, %rs12916;
	cvt.u32.u16 	%r27548, %rs12917;
	prmt.b32 	%r27549, %r27548, %r27547, 0x3340U;
	prmt.b32 	%r27550, %r27549, %r27546, 0x5410U;
	cvt.u32.u16 	%r27551, %rs12918;
	cvt.u32.u16 	%r27552, %rs12919;
	prmt.b32 	%r27553, %r27552, %r27551, 0x3340U;
	cvt.u32.u16 	%r27554, %rs12920;
	cvt.u32.u16 	%r27555, %rs12921;
	prmt.b32 	%r27556, %r27555, %r27554, 0x3340U;
	prmt.b32 	%r27557, %r27556, %r27553, 0x5410U;
	st.local.v2.b32 	[%rd4+168], {%r27557, %r27550};
	cvt.u32.u16 	%r27558, %rs12906;
	cvt.u32.u16 	%r27559, %rs12907;
	prmt.b32 	%r27560, %r27559, %r27558, 0x3340U;
	cvt.u32.u16 	%r27561, %rs12908;
	cvt.u32.u16 	%r27562, %rs12909;
	prmt.b32 	%r27563, %r27562, %r27561, 0x3340U;
	prmt.b32 	%r27564, %r27563, %r27560, 0x5410U;
	cvt.u32.u16 	%r27565, %rs12910;
	cvt.u32.u16 	%r27566, %rs12911;
	prmt.b32 	%r27567, %r27566, %r27565, 0x3340U;
	cvt.u32.u16 	%r27568, %rs12912;
	cvt.u32.u16 	%r27569, %rs12913;
	prmt.b32 	%r27570, %r27569, %r27568, 0x3340U;
	prmt.b32 	%r27571, %r27570, %r27567, 0x5410U;
	st.local.v2.b32 	[%rd4+176], {%r27571, %r27564};
	cvt.u32.u16 	%r27572, %rs12898;
	cvt.u32.u16 	%r27573, %rs12899;
	prmt.b32 	%r27574, %r27573, %r27572, 0x3340U;
	cvt.u32.u16 	%r27575, %rs12900;
	cvt.u32.u16 	%r27576, %rs12901;
	prmt.b32 	%r27577, %r27576, %r27575, 0x3340U;
	prmt.b32 	%r27578, %r27577, %r27574, 0x5410U;
	cvt.u32.u16 	%r27579, %rs12902;
	cvt.u32.u16 	%r27580, %rs12903;
	prmt.b32 	%r27581, %r27580, %r27579, 0x3340U;
	cvt.u32.u16 	%r27582, %rs12904;
	cvt.u32.u16 	%r27583, %rs12905;
	prmt.b32 	%r27584, %r27583, %r27582, 0x3340U;
	prmt.b32 	%r27585, %r27584, %r27581, 0x5410U;
	st.local.v2.b32 	[%rd4+184], {%r27585, %r27578};
	cvt.u32.u16 	%r27586, %rs12890;
	cvt.u32.u16 	%r27587, %rs12891;
	prmt.b32 	%r27588, %r27587, %r27586, 0x3340U;
	cvt.u32.u16 	%r27589, %rs12892;
	cvt.u32.u16 	%r27590, %rs12893;
	prmt.b32 	%r27591, %r27590, %r27589, 0x3340U;
	prmt.b32 	%r27592, %r27591, %r27588, 0x5410U;
	cvt.u32.u16 	%r27593, %rs12894;
	cvt.u32.u16 	%r27594, %rs12895;
	prmt.b32 	%r27595, %r27594, %r27593, 0x3340U;
	cvt.u32.u16 	%r27596, %rs12896;
	cvt.u32.u16 	%r27597, %rs12897;
	prmt.b32 	%r27598, %r27597, %r27596, 0x3340U;
	prmt.b32 	%r27599, %r27598, %r27595, 0x5410U;
	st.local.v2.b32 	[%rd4+192], {%r27599, %r27592};
	cvt.u32.u16 	%r27600, %rs12882;
	cvt.u32.u16 	%r27601, %rs12883;
	prmt.b32 	%r27602, %r27601, %r27600, 0x3340U;
	cvt.u32.u16 	%r27603, %rs12884;
	cvt.u32.u16 	%r27604, %rs12885;
	prmt.b32 	%r27605, %r27604, %r27603, 0x3340U;
	prmt.b32 	%r27606, %r27605, %r27602, 0x5410U;
	cvt.u32.u16 	%r27607, %rs12886;
	cvt.u32.u16 	%r27608, %rs12887;
	prmt.b32 	%r27609, %r27608, %r27607, 0x3340U;
	cvt.u32.u16 	%r27610, %rs12888;
	cvt.u32.u16 	%r27611, %rs12889;
	prmt.b32 	%r27612, %r27611, %r27610, 0x3340U;
	prmt.b32 	%r27613, %r27612, %r27609, 0x5410U;
	st.local.v2.b32 	[%rd4+200], {%r27613, %r27606};
	cvt.u32.u16 	%r27614, %rs12874;
	cvt.u32.u16 	%r27615, %rs12875;
	prmt.b32 	%r27616, %r27615, %r27614, 0x3340U;
	cvt.u32.u16 	%r27617, %rs12876;
	cvt.u32.u16 	%r27618, %rs12877;
	prmt.b32 	%r27619, %r27618, %r27617, 0x3340U;
	prmt.b32 	%r27620, %r27619, %r27616, 0x5410U;
	cvt.u32.u16 	%r27621, %rs12878;
	cvt.u32.u16 	%r27622, %rs12879;
	prmt.b32 	%r27623, %r27622, %r27621, 0x3340U;
	cvt.u32.u16 	%r27624, %rs12880;
	cvt.u32.u16 	%r27625, %rs12881;
	prmt.b32 	%r27626, %r27625, %r27624, 0x3340U;
	prmt.b32 	%r27627, %r27626, %r27623, 0x5410U;
	st.local.v2.b32 	[%rd4+208], {%r27627, %r27620};
	cvt.u32.u16 	%r27628, %rs12866;
	cvt.u32.u16 	%r27629, %rs12867;
	prmt.b32 	%r27630, %r27629, %r27628, 0x3340U;
	cvt.u32.u16 	%r27631, %rs12868;
	cvt.u32.u16 	%r27632, %rs12869;
	prmt.b32 	%r27633, %r27632, %r27631, 0x3340U;
	prmt.b32 	%r27634, %r27633, %r27630, 0x5410U;
	cvt.u32.u16 	%r27635, %rs12870;
	cvt.u32.u16 	%r27636, %rs12871;
	prmt.b32 	%r27637, %r27636, %r27635, 0x3340U;
	cvt.u32.u16 	%r27638, %rs12872;
	cvt.u32.u16 	%r27639, %rs12873;
	prmt.b32 	%r27640, %r27639, %r27638, 0x3340U;
	prmt.b32 	%r27641, %r27640, %r27637, 0x5410U;
	st.local.v2.b32 	[%rd4+216], {%r27641, %r27634};
	cvt.u32.u16 	%r27642, %rs12858;
	cvt.u32.u16 	%r27643, %rs12859;
	prmt.b32 	%r27644, %r27643, %r27642, 0x3340U;
	cvt.u32.u16 	%r27645, %rs12860;
	cvt.u32.u16 	%r27646, %rs12861;
	prmt.b32 	%r27647, %r27646, %r27645, 0x3340U;
	prmt.b32 	%r27648, %r27647, %r27644, 0x5410U;
	cvt.u32.u16 	%r27649, %rs12862;
	cvt.u32.u16 	%r27650, %rs12863;
	prmt.b32 	%r27651, %r27650, %r27649, 0x3340U;
	cvt.u32.u16 	%r27652, %rs12864;
	cvt.u32.u16 	%r27653, %rs12865;
	prmt.b32 	%r27654, %r27653, %r27652, 0x3340U;
	prmt.b32 	%r27655, %r27654, %r27651, 0x5410U;
	st.local.v2.b32 	[%rd4+224], {%r27655, %r27648};
	cvt.u32.u16 	%r27656, %rs12850;
	cvt.u32.u16 	%r27657, %rs12851;
	prmt.b32 	%r27658, %r27657, %r27656, 0x3340U;
	cvt.u32.u16 	%r27659, %rs12852;
	cvt.u32.u16 	%r27660, %rs12853;
	prmt.b32 	%r27661, %r27660, %r27659, 0x3340U;
	prmt.b32 	%r27662, %r27661, %r27658, 0x5410U;
	cvt.u32.u16 	%r27663, %rs12854;
	cvt.u32.u16 	%r27664, %rs12855;
	prmt.b32 	%r27665, %r27664, %r27663, 0x3340U;
	cvt.u32.u16 	%r27666, %rs12856;
	cvt.u32.u16 	%r27667, %rs12857;
	prmt.b32 	%r27668, %r27667, %r27666, 0x3340U;
	prmt.b32 	%r27669, %r27668, %r27665, 0x5410U;
	st.local.v2.b32 	[%rd4+232], {%r27669, %r27662};
	cvt.u32.u16 	%r27670, %rs12842;
	cvt.u32.u16 	%r27671, %rs12843;
	prmt.b32 	%r27672, %r27671, %r27670, 0x3340U;
	cvt.u32.u16 	%r27673, %rs12844;
	cvt.u32.u16 	%r27674, %rs12845;
	prmt.b32 	%r27675, %r27674, %r27673, 0x3340U;
	prmt.b32 	%r27676, %r27675, %r27672, 0x5410U;
	cvt.u32.u16 	%r27677, %rs12846;
	cvt.u32.u16 	%r27678, %rs12847;
	prmt.b32 	%r27679, %r27678, %r27677, 0x3340U;
	cvt.u32.u16 	%r27680, %rs12848;
	cvt.u32.u16 	%r27681, %rs12849;
	prmt.b32 	%r27682, %r27681, %r27680, 0x3340U;
	prmt.b32 	%r27683, %r27682, %r27679, 0x5410U;
	st.local.v2.b32 	[%rd4+240], {%r27683, %r27676};
	cvt.u32.u16 	%r27684, %rs12834;
	cvt.u32.u16 	%r27685, %rs12835;
	prmt.b32 	%r27686, %r27685, %r27684, 0x3340U;
	cvt.u32.u16 	%r27687, %rs12836;
	cvt.u32.u16 	%r27688, %rs12837;
	prmt.b32 	%r27689, %r27688, %r27687, 0x3340U;
	prmt.b32 	%r27690, %r27689, %r27686, 0x5410U;
	cvt.u32.u16 	%r27691, %rs12838;
	cvt.u32.u16 	%r27692, %rs12839;
	prmt.b32 	%r27693, %r27692, %r27691, 0x3340U;
	cvt.u32.u16 	%r27694, %rs12840;
	cvt.u32.u16 	%r27695, %rs12841;
	prmt.b32 	%r27696, %r27695, %r27694, 0x3340U;
	prmt.b32 	%r27697, %r27696, %r27693, 0x5410U;
	st.local.v2.b32 	[%rd4+248], {%r27697, %r27690};
	cvt.u32.u16 	%r27698, %rs12826;
	cvt.u32.u16 	%r27699, %rs12827;
	prmt.b32 	%r27700, %r27699, %r27698, 0x3340U;
	cvt.u32.u16 	%r27701, %rs12828;
	cvt.u32.u16 	%r27702, %rs12829;
	prmt.b32 	%r27703, %r27702, %r27701, 0x3340U;
	prmt.b32 	%r27704, %r27703, %r27700, 0x5410U;
	cvt.u32.u16 	%r27705, %rs12830;
	cvt.u32.u16 	%r27706, %rs12831;
	prmt.b32 	%r27707, %r27706, %r27705, 0x3340U;
	cvt.u32.u16 	%r27708, %rs12832;
	cvt.u32.u16 	%r27709, %rs12833;
	prmt.b32 	%r27710, %r27709, %r27708, 0x3340U;
	prmt.b32 	%r27711, %r27710, %r27707, 0x5410U;
	st.local.v2.b32 	[%rd4+256], {%r27711, %r27704};
	cvt.u32.u16 	%r27712, %rs12818;
	cvt.u32.u16 	%r27713, %rs12819;
	prmt.b32 	%r27714, %r27713, %r27712, 0x3340U;
	cvt.u32.u16 	%r27715, %rs12820;
	cvt.u32.u16 	%r27716, %rs12821;
	prmt.b32 	%r27717, %r27716, %r27715, 0x3340U;
	prmt.b32 	%r27718, %r27717, %r27714, 0x5410U;
	cvt.u32.u16 	%r27719, %rs12822;
	cvt.u32.u16 	%r27720, %rs12823;
	prmt.b32 	%r27721, %r27720, %r27719, 0x3340U;
	cvt.u32.u16 	%r27722, %rs12824;
	cvt.u32.u16 	%r27723, %rs12825;
	prmt.b32 	%r27724, %r27723, %r27722, 0x3340U;
	prmt.b32 	%r27725, %r27724, %r27721, 0x5410U;
	st.local.v2.b32 	[%rd4+264], {%r27725, %r27718};
	st.local.u32 	[%rd3], %r909;
	st.local.f64 	[%rd3+8], %fd70;
	st.local.v2.b32 	[%rd3+16], {%r27214, %r27215};
	st.local.v2.b32 	[%rd3+24], {%r27216, %r27217};
	st.local.v2.b32 	[%rd3+32], {%r27218, %r27219};
	st.local.v2.b32 	[%rd3+40], {%r27220, %r27221};
	st.local.v2.b32 	[%rd3+48], {%r27222, %r27223};
	st.local.v2.b32 	[%rd3+56], {%r27224, %r27225};
	st.local.v2.b32 	[%rd3+64], {%r27226, %r27227};
	st.local.v2.b32 	[%rd3+72], {%r27228, %r27229};
	st.local.v2.b32 	[%rd3+80], {%r27230, %r27231};
	st.local.v2.b32 	[%rd3+88], {%r27232, %r27233};
	st.local.v2.b32 	[%rd3+96], {%r27234, %r27235};
	st.local.v2.b32 	[%rd3+104], {%r27236, %r27237};
	st.local.v2.b32 	[%rd3+112], {%r27238, %r27239};
	st.local.v2.b32 	[%rd3+120], {%r27240, %r27241};
	st.local.v2.b32 	[%rd3+128], {%r27242, %r27243};
	st.local.v2.b32 	[%rd3+136], {%r27244, %r27245};
	st.local.v2.b32 	[%rd3+144], {%r27246, %r27247};
	st.local.v2.b32 	[%rd3+152], {%r27248, %r27249};
	st.local.v2.b32 	[%rd3+160], {%r27250, %r27251};
	st.local.v2.b32 	[%rd3+168], {%r27252, %r27253};
	st.local.v2.b32 	[%rd3+176], {%r27254, %r27255};
	st.local.v2.b32 	[%rd3+184], {%r27256, %r27257};
	st.local.v2.b32 	[%rd3+192], {%r27258, %r27259};
	st.local.v2.b32 	[%rd3+200], {%r27260, %r27261};
	st.local.v2.b32 	[%rd3+208], {%r27262, %r27263};
	st.local.v2.b32 	[%rd3+216], {%r27264, %r27265};
	st.local.v2.b32 	[%rd3+224], {%r27266, %r27267};
	st.local.v2.b32 	[%rd3+232], {%r27268, %r27269};
	st.local.v2.b32 	[%rd3+240], {%r27270, %r27271};
	st.local.v2.b32 	[%rd3+248], {%r27272, %r27273};
	st.local.v2.b32 	[%rd3+256], {%r27274, %r27275};
	st.local.v2.b32 	[%rd3+264], {%r27276, %r27277};
	mov.b32 	%r27938, 0;
$L__BB6_171:
	mov.u32 	%r27941, %r27938;
	cvt.u64.u32 	%rd1017, %r27941;
	add.s64 	%rd1018, %rd3, %rd1017;
	ld.local.u8 	%rs12302, [%rd1018+16];
	setp.ne.s16 	%p106, %rs12302, 0;
	add.s32 	%r27938, %r27941, 1;
	@%p106 bra 	$L__BB6_171;
	and.b16  	%rs12303, %rs13073, 255;
	setp.eq.s16 	%p107, %rs12303, 0;
	@%p107 bra 	$L__BB6_175;
	mov.b32 	%r27939, 0;
$L__BB6_174:
	cvt.u64.u32 	%rd1019, %r27941;
	add.s64 	%rd1020, %rd3, %rd1019;
	st.local.u8 	[%rd1020+16], %rs13073;
	add.s32 	%r27941, %r27941, 1;
	add.s32 	%r915, %r27939, 1;
	cvt.u64.u32 	%rd1021, %r27939;
	add.s64 	%rd1022, %rd4, %rd1021;
	ld.local.u8 	%rs13073, [%rd1022+17];
	setp.ne.s16 	%p108, %rs13073, 0;
	mov.u32 	%r27939, %r915;
	@%p108 bra 	$L__BB6_174;
$L__BB6_175:
	ld.param.u64 	%rd1031, [_ZN3cub18CUB_300001_SM_10006detail6reduce28DeviceReduceSingleTileKernelINS2_10policy_hubI4Itemy13Addition_funcE10Policy1000EPS5_S9_iS6_S5_S5_N4cuda3std3__410__identityEEEvT0_T1_T2_T3_T4_T6__param_1];
	cvt.u64.u32 	%rd1023, %r27941;
	add.s64 	%rd1024, %rd3, %rd1023;
	mov.b16 	%rs12304, 0;
	st.local.u8 	[%rd1024+16], %rs12304;
	add.s32 	%r27727, %r909, %r27825;
	st.local.u32 	[%rd3], %r27727;
	add.f64 	%fd75, %fd78, %fd70;
	st.local.f64 	[%rd3+8], %fd75;
	ld.local.v2.b32 	{%r27728, %r27729}, [%rd3+16];
	ld.local.v2.b32 	{%r27730, %r27731}, [%rd3+24];
	ld.local.v2.b32 	{%r27732, %r27733}, [%rd3+32];
	ld.local.v2.b32 	{%r27734, %r27735}, [%rd3+40];
	ld.local.v2.b32 	{%r27736, %r27737}, [%rd3+48];
	ld.local.v2.b32 	{%r27738, %r27739}, [%rd3+56];
	ld.local.v2.b32 	{%r27740, %r27741}, [%rd3+64];
	ld.local.v2.b32 	{%r27742, %r27743}, [%rd3+72];
	ld.local.v2.b32 	{%r27744, %r27745}, [%rd3+80];
	ld.local.v2.b32 	{%r27746, %r27747}, [%rd3+88];
	ld.local.v2.b32 	{%r27748, %r27749}, [%rd3+96];
	ld.local.v2.b32 	{%r27750, %r27751}, [%rd3+104];
	ld.local.v2.b32 	{%r27752, %r27753}, [%rd3+112];
	ld.local.v2.b32 	{%r27754, %r27755}, [%rd3+120];
	ld.local.v2.b32 	{%r27756, %r27757}, [%rd3+128];
	ld.local.v2.b32 	{%r27758, %r27759}, [%rd3+136];
	ld.local.v2.b32 	{%r27760, %r27761}, [%rd3+144];
	ld.local.v2.b32 	{%r27762, %r27763}, [%rd3+152];
	ld.local.v2.b32 	{%r27764, %r27765}, [%rd3+160];
	ld.local.v2.b32 	{%r27766, %r27767}, [%rd3+168];
	ld.local.v2.b32 	{%r27768, %r27769}, [%rd3+176];
	ld.local.v2.b32 	{%r27770, %r27771}, [%rd3+184];
	ld.local.v2.b32 	{%r27772, %r27773}, [%rd3+192];
	ld.local.v2.b32 	{%r27774, %r27775}, [%rd3+200];
	ld.local.v2.b32 	{%r27776, %r27777}, [%rd3+208];
	ld.local.v2.b32 	{%r27778, %r27779}, [%rd3+216];
	ld.local.v2.b32 	{%r27780, %r27781}, [%rd3+224];
	ld.local.v2.b32 	{%r27782, %r27783}, [%rd3+232];
	ld.local.v2.b32 	{%r27784, %r27785}, [%rd3+240];
	ld.local.v2.b32 	{%r27786, %r27787}, [%rd3+248];
	ld.local.v2.b32 	{%r27788, %r27789}, [%rd3+256];
	ld.local.v2.b32 	{%r27790, %r27791}, [%rd3+264];
	cvta.to.global.u64 	%rd1025, %rd1031;
	st.global.u32 	[%rd1025], %r27727;
	st.global.f64 	[%rd1025+8], %fd75;
	st.global.v2.b32 	[%rd1025+16], {%r27728, %r27729};
	st.global.v2.b32 	[%rd1025+24], {%r27730, %r27731};
	st.global.v2.b32 	[%rd1025+32], {%r27732, %r27733};
	st.global.v2.b32 	[%rd1025+40], {%r27734, %r27735};
	st.global.v2.b32 	[%rd1025+48], {%r27736, %r27737};
	st.global.v2.b32 	[%rd1025+56], {%r27738, %r27739};
	st.global.v2.b32 	[%rd1025+64], {%r27740, %r27741};
	st.global.v2.b32 	[%rd1025+72], {%r27742, %r27743};
	st.global.v2.b32 	[%rd1025+80], {%r27744, %r27745};
	st.global.v2.b32 	[%rd1025+88], {%r27746, %r27747};
	st.global.v2.b32 	[%rd1025+96], {%r27748, %r27749};
	st.global.v2.b32 	[%rd1025+104], {%r27750, %r27751};
	st.global.v2.b32 	[%rd1025+112], {%r27752, %r27753};
	st.global.v2.b32 	[%rd1025+120], {%r27754, %r27755};
	st.global.v2.b32 	[%rd1025+128], {%r27756, %r27757};
	st.global.v2.b32 	[%rd1025+136], {%r27758, %r27759};
	st.global.v2.b32 	[%rd1025+144], {%r27760, %r27761};
	st.global.v2.b32 	[%rd1025+152], {%r27762, %r27763};
	st.global.v2.b32 	[%rd1025+160], {%r27764, %r27765};
	st.global.v2.b32 	[%rd1025+168], {%r27766, %r27767};
	st.global.v2.b32 	[%rd1025+176], {%r27768, %r27769};
	st.global.v2.b32 	[%rd1025+184], {%r27770, %r27771};
	st.global.v2.b32 	[%rd1025+192], {%r27772, %r27773};
	st.global.v2.b32 	[%rd1025+200], {%r27774, %r27775};
	st.global.v2.b32 	[%rd1025+208], {%r27776, %r27777};
	st.global.v2.b32 	[%rd1025+216], {%r27778, %r27779};
	st.global.v2.b32 	[%rd1025+224], {%r27780, %r27781};
	st.global.v2.b32 	[%rd1025+232], {%r27782, %r27783};
	st.global.v2.b32 	[%rd1025+240], {%r27784, %r27785};
	st.global.v2.b32 	[%rd1025+248], {%r27786, %r27787};
	st.global.v2.b32 	[%rd1025+256], {%r27788, %r27789};
	st.global.v2.b32 	[%rd1025+264], {%r27790, %r27791};
$L__BB6_176:
	ret;

}


// ===== COMPILED SASS (sm_100) =====

	.target	sm_100

	.elftype	@"ET_EXEC"


//--------------------- .note.nv.tkinfo           --------------------------
	.section	.note.nv.tkinfo,"",@"SHT_NOTE"
	.sectionflags	@"SHF_NOTE_NV_TKINFO"
	.tkinfo
        /*0018*/ 	.word	0x00000002
        /*0030*/ 	.string	""
        /*0030*/ 	.string	"ptxas"
        /*0030*/ 	.string	"Cuda compilation tools, release 13.0, V13.0.88"
        /*0030*/ 	.string	"Build cuda_13.0.r13.0/compiler.36424714_0"
        /*0030*/ 	.string	"-arch sm_100 -m 64 "



//--------------------- .note.nv.cuinfo           --------------------------
	.section	.note.nv.cuinfo,"",@"SHT_NOTE"
	.sectionflags	@"SHF_NOTE_NV_CUINFO"
        /*0018*/ 	.short	0x0002
        /*001a*/ 	.short	0x0064
        /*001c*/ 	.short	0x0082
	.zero		2


//--------------------- .nv.info                  --------------------------
	.section	.nv.info,"",@"SHT_CUDA_INFO"
	.align	4


	//----- nvinfo : EIATTR_REGCOUNT
	.align		4
        /*0000*/ 	.byte	0x04, 0x2f
        /*0002*/ 	.short	(.L_44 - .L_43)
	.align		4
.L_43:
        /*0004*/ 	.word	index@(_ZN3cub18CUB_300001_SM_10006detail11EmptyKernelIvEEvv)
        /*0008*/ 	.word	0x00000004


	//----- nvinfo : EIATTR_FRAME_SIZE
	.align		4
.L_44:
        /*000c*/ 	.byte	0x04, 0x11
        /*000e*/ 	.short	(.L_46 - .L_45)
	.align		4
.L_45:
        /*0010*/ 	.word	index@(_ZN3cub18CUB_300001_SM_10006detail11EmptyKernelIvEEvv)
        /*0014*/ 	.word	0x00000000


	//----- nvinfo : EIATTR_REGCOUNT
	.align		4
.L_46:
        /*0018*/ 	.byte	0x04, 0x2f
        /*001a*/ 	.short	(.L_48 - .L_47)
	.align		4
.L_47:
        /*001c*/ 	.word	index@(_ZN3cub18CUB_300001_SM_10006detail6reduce28DeviceReduceSingleTileKernelINS2_10policy_hubI4Itemj13Addition_funcE10Policy1000EN6thrust24THRUST_300001_SM_1000_NS6detail15normal_iteratorINSA_10device_ptrIS5_EEEEPS5_jS6_S5_S5_N4cuda3std3__410__identityEEEvT0_T1_T2_T3_T4_T6_)
        /*0020*/ 	.word	0x000000ff


	//----- nvinfo : EIATTR_FRAME_SIZE
	.align		4
.L_48:
        /*0024*/ 	.byte	0x04, 0x11
        /*0026*/ 	.short	(.L_50 - .L_49)
	.align		4
.L_49:
        /*0028*/ 	.word	index@(_ZN3cub18CUB_300001_SM_10006detail6reduce28DeviceReduceSingleTileKernelINS2_10policy_hubI4Itemj13Addition_funcE10Policy1000EN6thrust24THRUST_300001_SM_1000_NS6detail15normal_iteratorINSA_10device_ptrIS5_EEEEPS5_jS6_S5_S5_N4cuda3std3__410__identityEEEvT0_T1_T2_T3_T4_T6_)
        /*002c*/ 	.word	0x000004b0


	//----- nvinfo : EIATTR_REGCOUNT
	.align		4
.L_50:
        /*0030*/ 	.byte	0x04, 0x2f
        /*0032*/ 	.short	(.L_52 - .L_51)
	.align		4
.L_51:
        /*0034*/ 	.word	index@(_ZN3cub18CUB_300001_SM_10006detail6reduce18DeviceReduceKernelINS2_10policy_hubI4Itemj13Addition_funcE10Policy1000EN6thrust24THRUST_300001_SM_1000_NS6detail15normal_iteratorINSA_10device_ptrIS5_EEEEjS6_S5_N4cuda3std3__410__identityEEEvT0_PT3_T1_NS0_13GridEvenShareISN_EET2_T4_)
        /*0038*/ 	.word	0x00000020


	//----- nvinfo : EIATTR_FRAME_SIZE
	.align		4
.L_52:
        /*003c*/ 	.byte	0x04, 0x11
        /*003e*/ 	.short	(.L_54 - .L_53)
	.align		4
.L_53:
        /*0040*/ 	.word	index@(_ZN3cub18CUB_300001_SM_10006detail6reduce18DeviceReduceKernelINS2_10policy_hubI4Itemj13Addition_funcE10Policy1000EN6thrust24THRUST_300001_SM_1000_NS6detail15normal_iteratorINSA_10device_ptrIS5_EEEEjS6_S5_N4cuda3std3__410__identityEEEvT0_PT3_T1_NS0_13GridEvenShareISN_EET2_T4_)
        /*0044*/ 	.word	0x00000c20


	//----- nvinfo : EIATTR_REGCOUNT
	.align		4
.L_54:
        /*0048*/ 	.byte	0x04, 0x2f
        /*004a*/ 	.short	(.L_56 - .L_55)
	.align		4
.L_55:
        /*004c*/ 	.word	index@(_ZN3cub18CUB_300001_SM_10006detail6reduce28DeviceReduceSingleTileKernelINS2_10policy_hubI4Itemj13Addition_funcE10Policy1000EPS5_S9_iS6_S5_S5_N4cuda3std3__410__identityEEEvT0_T1_T2_T3_T4_T6_)
        /*0050*/ 	.word	0x000000ff


	//----- nvinfo : EIATTR_FRAME_SIZE
	.align		4
.L_56:
        /*0054*/ 	.byte	0x04, 0x11
        /*0056*/ 	.short	(.L_58 - .L_57)
	.align		4
.L_57:
        /*0058*/ 	.word	index@(_ZN3cub18CUB_300001_SM_10006detail6reduce28DeviceReduceSingleTileKernelINS2_10policy_hubI4Itemj13Addition_funcE10Policy1000EPS5_S9_iS6_S5_S5_N4cuda3std3__410__identityEEEvT0_T1_T2_T3_T4_T6_)
        /*005c*/ 	.word	0x000004b8


	//----- nvinfo : EIATTR_REGCOUNT
	.align		4
.L_58:
        /*0060*/ 	.byte	0x04, 0x2f
        /*0062*/ 	.short	(.L_60 - .L_59)
	.align		4
.L_59:
        /*0064*/ 	.word	index@(_ZN3cub18CUB_300001_SM_10006detail6reduce28DeviceReduceSingleTileKernelINS2_10policy_hubI4Itemy13Addition_funcE10Policy1000EN6thrust24THRUST_300001_SM_1000_NS6detail15normal_iteratorINSA_10device_ptrIS5_EEEEPS5_yS6_S5_S5_N4cuda3std3__410__identityEEEvT0_T1_T2_T3_T4_T6_)
        /*0068*/ 	.word	0x000000ff


	//----- nvinfo : EIATTR_FRAME_SIZE
	.align		4
.L_60:
        /*006c*/ 	.byte	0x04, 0x11
        /*006e*/ 	.short	(.L_62 - .L_61)
	.align		4
.L_61:
        /*0070*/ 	.word	index@(_ZN3cub18CUB_300001_SM_10006detail6reduce28DeviceReduceSingleTileKernelINS2_10policy_hubI4Itemy13Addition_funcE10Policy1000EN6thrust24THRUST_300001_SM_1000_NS6detail15normal_iteratorINSA_10device_ptrIS5_EEEEPS5_yS6_S5_S5_N4cuda3std3__410__identityEEEvT0_T1_T2_T3_T4_T6_)
        /*0074*/ 	.word	0x000004b0


	//----- nvinfo : EIATTR_REGCOUNT
	.align		4
.L_62:
        /*0078*/ 	.byte	0x04, 0x2f
        /*007a*/ 	.short	(.L_64 - .L_63)
	.align		4
.L_63:
        /*007c*/ 	.word	index@(_ZN3cub18CUB_300001_SM_10006detail6reduce18DeviceReduceKernelINS2_10policy_hubI4Itemy13Addition_funcE10Policy1000EN6thrust24THRUST_300001_SM_1000_NS6detail15normal_iteratorINSA_10device_ptrIS5_EEEEyS6_S5_N4cuda3std3__410__identityEEEvT0_PT3_T1_NS0_13GridEvenShareISN_EET2_T4_)
        /*0080*/ 	.word	0x00000020


	//----- nvinfo : EIATTR_FRAME_SIZE
	.align		4
.L_64:
        /*0084*/ 	.byte	0x04, 0x11
        /*0086*/ 	.short	(.L_66 - .L_65)
	.align		4
.L_65:
        /*0088*/ 	.word	index@(_ZN3cub18CUB_300001_SM_10006detail6reduce18DeviceReduceKernelINS2_10policy_hubI4Itemy13Addition_funcE10Policy1000EN6thrust24THRUST_300001_SM_1000_NS6detail15normal_iteratorINSA_10device_ptrIS5_EEEEyS6_S5_N4cuda3std3__410__identityEEEvT0_PT3_T1_NS0_13GridEvenShareISN_EET2_T4_)
        /*008c*/ 	.word	0x00000c10


	//----- nvinfo : EIATTR_REGCOUNT
	.align		4
.L_66:
        /*0090*/ 	.byte	0x04, 0x2f
        /*0092*/ 	.short	(.L_68 - .L_67)
	.align		4
.L_67:
        /*0094*/ 	.word	index@(_ZN3cub18CUB_300001_SM_10006detail6reduce28DeviceReduceSingleTileKernelINS2_10policy_hubI4Itemy13Addition_funcE10Policy1000EPS5_S9_iS6_S5_S5_N4cuda3std3__410__identityEEEvT0_T1_T2_T3_T4_T6_)
        /*0098*/ 	.word	0x000000ff


	//----- nvinfo : EIATTR_FRAME_SIZE
	.align		4
.L_68:
        /*009c*/ 	.byte	0x04, 0x11
        /*009e*/ 	.short	(.L_70 - .L_69)
	.align		4
.L_69:
        /*00a0*/ 	.word	index@(_ZN3cub18CUB_300001_SM_10006detail6reduce28DeviceReduceSingleTileKernelINS2_10policy_hubI4Itemy13Addition_funcE10Policy1000EPS5_S9_iS6_S5_S5_N4cuda3std3__410__identityEEEvT0_T1_T2_T3_T4_T6_)
        /*00a4*/ 	.word	0x000004b8


	//----- nvinfo : EIATTR_MIN_STACK_SIZE
	.align		4
.L_70:
        /*00a8*/ 	.byte	0x04, 0x12
        /*00aa*/ 	.short	(.L_72 - .L_71)
	.align		4
.L_71:
        /*00ac*/ 	.word	index@(_ZN3cub18CUB_300001_SM_10006detail6reduce28DeviceReduceSingleTileKernelINS2_10policy_hubI4Itemy13Addition_funcE10Policy1000EPS5_S9_iS6_S5_S5_N4cuda3std3__410__identityEEEvT0_T1_T2_T3_T4_T6_)
        /*00b0*/ 	.word	0x000004b8


	//----- nvinfo : EIATTR_MIN_STACK_SIZE
	.align		4
.L_72:
        /*00b4*/ 	.byte	0x04, 0x12
        /*00b6*/ 	.short	(.L_74 - .L_73)
	.align		4
.L_73:
        /*00b8*/ 	.word	index@(_ZN3cub18CUB_300001_SM_10006detail6reduce18DeviceReduceKernelINS2_10policy_hubI4Itemy13Addition_funcE10Policy1000EN6thrust24THRUST_300001_SM_1000_NS6detail15normal_iteratorINSA_10device_ptrIS5_EEEEyS6_S5_N4cuda3std3__410__identityEEEvT0_PT3_T1_NS0_13GridEvenShareISN_EET2_T4_)
        /*00bc*/ 	.word	0x00000c10


	//----- nvinfo : EIATTR_MIN_STACK_SIZE
	.align		4
.L_74:
        /*00c0*/ 	.byte	0x04, 0x12
        /*00c2*/ 	.short	(.L_76 - .L_75)
	.align		4
.L_75:
        /*00c4*/ 	.word	index@(_ZN3cub18CUB_300001_SM_10006detail6reduce28DeviceReduceSingleTileKernelINS2_10policy_hubI4Itemy13Addition_funcE10Policy1000EN6thrust24THRUST_300001_SM_1000_NS6detail15normal_iteratorINSA_10device_ptrIS5_EEEEPS5_yS6_S5_S5_N4cuda3std3__410__identityEEEvT0_T1_T2_T3_T4_T6_)
        /*00c8*/ 	.word	0x000004b0


	//----- nvinfo : EIATTR_MIN_STACK_SIZE
	.align		4
.L_76:
        /*00cc*/ 	.byte	0x04, 0x12
        /*00ce*/ 	.short	(.L_78 - .L_77)
	.align		4
.L_77:
        /*00d0*/ 	.word	index@(_ZN3cub18CUB_300001_SM_10006detail6reduce28DeviceReduceSingleTileKernelINS2_10policy_hubI4Itemj13Addition_funcE10Policy1000EPS5_S9_iS6_S5_S5_N4cuda3std3__410__identityEEEvT0_T1_T2_T3_T4_T6_)
        /*00d4*/ 	.word	0x000004b8


	//----- nvinfo : EIATTR_MIN_STACK_SIZE
	.align		4
.L_78:
        /*00d8*/ 	.byte	0x04, 0x12
        /*00da*/ 	.short	(.L_80 - .L_79)
	.align		4
.L_79:
        /*00dc*/ 	.word	index@(_ZN3cub18CUB_300001_SM_10006detail6reduce18DeviceReduceKernelINS2_10policy_hubI4Itemj13Addition_funcE10Policy1000EN6thrust24THRUST_300001_SM_1000_NS6detail15normal_iteratorINSA_10device_ptrIS5_EEEEjS6_S5_N4cuda3std3__410__identityEEEvT0_PT3_T1_NS0_13GridEvenShareISN_EET2_T4_)
        /*00e0*/ 	.word	0x00000c20


	//----- nvinfo : EIATTR_MIN_STACK_SIZE
	.align		4
.L_80:
        /*00e4*/ 	.byte	0x04, 0x12
        /*00e6*/ 	.short	(.L_82 - .L_81)
	.align		4
.L_81:
        /*00e8*/ 	.word	index@(_ZN3cub18CUB_300001_SM_10006detail6reduce28DeviceReduceSingleTileKernelINS2_10policy_hubI4Itemj13Addition_funcE10Policy1000EN6thrust24THRUST_300001_SM_1000_NS6detail15normal_iteratorINSA_10device_ptrIS5_EEEEPS5_jS6_S5_S5_N4cuda3std3__410__identityEEEvT0_T1_T2_T3_T4_T6_)
        /*00ec*/ 	.word	0x000004b0


	//----- nvinfo : EIATTR_MIN_STACK_SIZE
	.align		4
.L_82:
        /*00f0*/ 	.byte	0x04, 0x12
        /*00f2*/ 	.short	(.L_84 - .L_83)
	.align		4
.L_83:
        /*00f4*/ 	.word	index@(_ZN3cub18CUB_300001_SM_10006detail11EmptyKernelIvEEvv)
        /*00f8*/ 	.word	0x00000000
.L_84:


//--------------------- .nv.compat                --------------------------
	.section	.nv.compat,"",@"SHT_CUDA_COMPAT_INFO"
	.align	4
        /*0000*/ 	.byte	0x02, 0x09, 0x00, 0x00, 0x02, 0x02, 0x01, 0x00, 0x02, 0x05, 0x05, 0x00, 0x03, 0x07, 0x01, 0x01
        /*0010*/ 	.byte	0x02, 0x03, 0x00, 0x00, 0x02, 0x06, 0x01, 0x00, 0x04, 0x0b, 0x08, 0x00, 0x01, 0x00, 0x00, 0x00
        /*0020*/ 	.byte	0x00, 0x00, 0x00, 0x00


//--------------------- .nv.info._ZN3cub18CUB_300001_SM_10006detail6reduce28DeviceReduceSingleTileKernelINS2_10policy_hubI4Itemy13Addition_funcE10Policy1000EPS5_S9_iS6_S5_S5_N4cuda3std3__410__identityEEEvT0_T1_T2_T3_T4_T6_ --------------------------
	.section	.nv.info._ZN3cub18CUB_300001_SM_10006detail6reduce28DeviceReduceSingleTileKernelINS2_10policy_hubI4Itemy13Addition_funcE10Policy1000EPS5_S9_iS6_S5_S5_N4cuda3std3__410__identityEEEvT0_T1_T2_T3_T4_T6_,"",@"SHT_CUDA_INFO"
	.sectionflags	@""
	.align	4


	//----- nvinfo : EIATTR_CUDA_API_VERSION
	.align		4
        /*0000*/ 	.byte	0x04, 0x37
        /*0002*/ 	.short	(.L_86 - .L_85)
.L_85:
        /*0004*/ 	.word	0x00000082


	//----- nvinfo : EIATTR_KPARAM_INFO
	.align		4
.L_86:
        /*0008*/ 	.byte	0x04, 0x17
        /*000a*/ 	.short	(.L_88 - .L_87)
.L_87:
        /*000c*/ 	.word	0x00000000
        /*0010*/ 	.short	0x0005
        /*0012*/ 	.short	0x0128
        /*0014*/ 	.byte	0x00, 0xf0, 0x05, 0x00


	//----- nvinfo : EIATTR_KPARAM_INFO
	.align		4
.L_88:
        /*0018*/ 	.byte	0x04, 0x17
        /*001a*/ 	.short	(.L_90 - .L_89)
.L_89:
        /*001c*/ 	.word	0x00000000
        /*0020*/ 	.short	0x0004
        /*0022*/ 	.short	0x0018
        /*0024*/ 	.byte	0x00, 0xf0, 0x41, 0x04


	//----- nvinfo : EIATTR_KPARAM_INFO
	.align		4
.L_90:
        /*0028*/ 	.byte	0x04, 0x17
        /*002a*/ 	.short	(.L_92 - .L_91)
.L_91:
        /*002c*/ 	.word	0x00000000
        /*0030*/ 	.short	0x0003
        /*0032*/ 	.short	0x0014
        /*0034*/ 	.byte	0x00, 0xf0, 0x05, 0x00


	//----- nvinfo : EIATTR_KPARAM_INFO
	.align		4
.L_92:
        /*0038*/ 	.byte	0x04, 0x17
        /*003a*/ 	.short	(.L_94 - .L_93)
.L_93:
        /*003c*/ 	.word	0x00000000
        /*0040*/ 	.short	0x0002
        /*0042*/ 	.short	0x0010
        /*0044*/ 	.byte	0x00, 0xf0, 0x11, 0x00


	//----- nvinfo : EIATTR_KPARAM_INFO
	.align		4
.L_94:
        /*0048*/ 	.byte	0x04, 0x17
        /*004a*/ 	.short	(.L_96 - .L_95)
.L_95:
        /*004c*/ 	.word	0x00000000
        /*0050*/ 	.short	0x0001
        /*0052*/ 	.short	0x0008
        /*0054*/ 	.byte	0x00, 0xf5, 0x21, 0x00


	//----- nvinfo : EIATTR_KPARAM_INFO
	.align		4
.L_96:
        /*0058*/ 	.byte	0x04, 0x17
        /*005a*/ 	.short	(.L_98 - .L_97)
.L_97:
        /*005c*/ 	.word	0x00000000
        /*0060*/ 	.short	0x0000
        /*0062*/ 	.short	0x0000
        /*0064*/ 	.byte	0x00, 0xf5, 0x21, 0x00


	//----- nvinfo : EIATTR_SPARSE_MMA_MASK
	.align		4
.L_98:
        /*0068*/ 	.byte	0x03, 0x50
        /*006a*/ 	.short	0x0000


	//----- nvinfo : EIATTR_MAXREG_COUNT
	.align		4
        /*006c*/ 	.byte	0x03, 0x1b
        /*006e*/ 	.short	0x00ff


	//----- nvinfo : EIATTR_NUM_BARRIERS
	.align		4
        /*0070*/ 	.byte	0x02, 0x4c
        /*0072*/ 	.byte	0x01
	.zero		1


	//----- nvinfo : EIATTR_ANNOTATIONS
	.align		4
        /*0074*/ 	.byte	0x04, 0x55
        /*0076*/ 	.short	(.L_100 - .L_99)


	//   ....[0]....
.L_99:
        /*0078*/ 	.word	0x00000001
        /*007c*/ 	.byte	0xd0, 0x01, 0x00, 0x00, 0x01, 0x00, 0x00, 0x00, 0x00, 0x02, 0x00, 0x00, 0x01, 0x00, 0x00, 0x00
        /* <DEDUP_REMOVED lines=3473> */
        /*d99c*/ 	.byte	0xa0, 0xed, 0x07, 0x00, 0x01, 0x00, 0x00, 0x00, 0xe0, 0xed, 0x07, 0x00


	//----- nvinfo : EIATTR_MERCURY_ISA_VERSION
	.align		4
.L_100:
        /*d9a8*/ 	.byte	0x03, 0x5f
        /*d9aa*/ 	.short	0x0101


	//----- nvinfo : EIATTR_COOP_GROUP_MASK_REGIDS
	.align		4
        /*d9ac*/ 	.byte	0x04, 0x29
        /*d9ae*/ 	.short	(.L_102 - .L_101)


	//   ....[0]....
.L_101:
        /*d9b0*/ 	.word	0xffffffff


	//   ....[1]....
        /*d9b4*/ 	.word	0xffffffff


	//   ....[2]....
        /*d9b8*/ 	.word	0xffffffff


	//   ....[3]....
        /*d9bc*/ 	.word	0xffffffff


	//   ....[4]....
        /*d9c0*/ 	.word	0xffffffff


	//   ....[5]....
        /*d9c4*/ 	.word	0xffffffff


	//   ....[6]....
        /*d9c8*/ 	.word	0xffffffff


	//   ....[7]....
        /*d9cc*/ 	.word	0xffffffff


	//   ....[8]....
        /*d9d0*/ 	.word	0xffffffff


	//   ....[9]....
        /*d9d4*/ 	.word	0xffffffff


	//   ....[10]....
        /*d9d8*/ 	.word	0xffffffff


	//   ....[11]....
        /*d9dc*/ 	.word	0xffffffff


	//   ....[12]....
        /*d9e0*/ 	.word	0xffffffff


	//   ....[13]....
        /*d9e4*/ 	.word	0xffffffff


	//   ....[14]....
        /*d9e8*/ 	.word	0xffffffff


	//   ....[15]....
        /*d9ec*/ 	.word	0xffffffff


	//   ....[16]....
        /*d9f0*/ 	.word	0xffffffff


	//   ....[17]....
        /*d9f4*/ 	.word	0xffffffff


	//   ....[18]....
        /*d9f8*/ 	.word	0xffffffff


	//   ....[19]....
        /*d9fc*/ 	.word	0xffffffff


	//   ....[20]....
        /*da00*/ 	.word	0xffffffff


	//   ....[21]....
        /*da04*/ 	.word	0xffffffff


	//   ....[22]....
        /*da08*/ 	.word	0xffffffff


	//   ....[23]....
        /*da0c*/ 	.word	0xffffffff


	//   ....[24]....
        /*da10*/ 	.word	0xffffffff


	//   ....[25]....
        /*da14*/ 	.word	0xffffffff


	//   ....[26]....
        /*da18*/ 	.word	0xffffffff


	//   ....[27]....
        /*da1c*/ 	.word	0xffffffff


	//   ....[28]....
        /*da20*/ 	.word	0xffffffff


	//   ....[29]....
        /*da24*/ 	.word	0xffffffff


	//   ....[30]....
        /*da28*/ 	.word	0xffffffff


	//   ....[31]....
        /*da2c*/ 	.word	0xffffffff


	//   ....[32]....
        /*da30*/ 	.word	0xffffffff


	//   ....[33]....
        /*da34*/ 	.word	0xffffffff


	//   ....[34]....
        /*da38*/ 	.word	0xffffffff


	//   ....[35]....
        /*da3c*/ 	.word	0xffffffff


	//   ....[36]....
        /*da40*/ 	.word	0xffffffff


	//   ....[37]....
        /*da44*/ 	.word	0xffffffff


	//   ....[38]....
        /*da48*/ 	.word	0xffffffff


	//   ....[39]....
        /*da4c*/ 	.word	0xffffffff


	//   ....[40]....
        /*da50*/ 	.word	0xffffffff


	//   ....[41]....
        /*da54*/ 	.word	0xffffffff


	//   ....[42]....
        /*da58*/ 	.word	0xffffffff


	//   ....[43]....
        /*da5c*/ 	.word	0xffffffff


	//   ....[44]....
        /*da60*/ 	.word	0xffffffff


	//   ....[45]....
        /*da64*/ 	.word	0xffffffff


	//   ....[46]....
        /*da68*/ 	.word	0xffffffff


	//   ....[47]....
        /*da6c*/ 	.word	0xffffffff


	//   ....[48]....
        /*da70*/ 	.word	0xffffffff


	//   ....[49]....
        /*da74*/ 	.word	0xffffffff


	//   ....[50]....
        /*da78*/ 	.word	0xffffffff


	//   ....[51]....
        /*da7c*/ 	.word	0xffffffff


	//   ....[52]....
        /*da80*/ 	.word	0xffffffff


	//   ....[53]....
        /*da84*/ 	.word	0xffffffff


	//   ....[54]....
        /*da88*/ 	.word	0xffffffff


	//   ....[55]....
        /*da8c*/ 	.word	0xffffffff


	//   ....[56]....
        /*da90*/ 	.word	0xffffffff


	//   ....[57]....
        /*da94*/ 	.word	0xffffffff


	//   ....[58]....
        /*da98*/ 	.word	0xffffffff


	//   ....[59]....
        /*da9c*/ 	.word	0xffffffff


	//   ....[60]....
        /*daa0*/ 	.word	0xffffffff


	//   ....[61]....
        /*daa4*/ 	.word	0xffffffff


	//   ....[62]....
        /*daa8*/ 	.word	0xffffffff


	//   ....[63]....
        /*daac*/ 	.word	0xffffffff


	//   ....[64]....
        /*dab0*/ 	.word	0xffffffff


	//   ....[65]....
        /*dab4*/ 	.word	0xffffffff


	//   ....[66]....
        /*dab8*/ 	.word	0xffffffff


	//   ....[67]....
        /*dabc*/ 	.word	0xffffffff


	//   ....[68]....
        /*dac0*/ 	.word	0xffffffff


	//   ....[69]....
        /*dac4*/ 	.word	0xffffffff


	//   ....[70]....
        /*dac8*/ 	.word	0xffffffff


	//   ....[71]....
        /*dacc*/ 	.word	0xffffffff


	//   ....[72]....
        /*dad0*/ 	.word	0xffffffff


	//   ....[73]....
        /*dad4*/ 	.word	0xffffffff


	//   ....[74]....
        /*dad8*/ 	.word	0xffffffff


	//   ....[75]....
        /*dadc*/ 	.word	0xffffffff


	//   ....[76]....
        /*dae0*/ 	.word	0xffffffff


	//   ....[77]....
        /*dae4*/ 	.word	0xffffffff


	//   ....[78]....
        /*dae8*/ 	.word	0xffffffff


	//   ....[79]....
        /*daec*/ 	.word	0xffffffff


	//   ....[80]....
        /*daf0*/ 	.word	0xffffffff


	//   ....[81]....
        /*daf4*/ 	.word	0xffffffff


	//   ....[82]....
        /*daf8*/ 	.word	0xffffffff


	//   ....[83]....
        /*dafc*/ 	.word	0xffffffff


	//   ....[84]....
        /*db00*/ 	.word	0xffffffff


	//   ....[85]....
        /*db04*/ 	.word	0xffffffff


	//   ....[86]....
        /*db08*/ 	.word	0xffffffff


	//   ....[87]....
        /*db0c*/ 	.word	0xffffffff


	//   ....[88]....
        /*db10*/ 	.word	0xffffffff


	//   ....[89]....
        /*db14*/ 	.word	0xffffffff


	//   ....[90]....
        /*db18*/ 	.word	0xffffffff


	//   ....[91]....
        /*db1c*/ 	.word	0xffffffff


	//   ....[92]....
        /*db20*/ 	.word	0xffffffff


	//   ....[93]....
        /*db24*/ 	.word	0xffffffff


	//   ....[94]....
        /*db28*/ 	.word	0xffffffff


	//   ....[95]....
        /*db2c*/ 	.word	0xffffffff


	//   ....[96]....
        /*db30*/ 	.word	0xffffffff


	//   ....[97]....
        /*db34*/ 	.word	0xffffffff


	//   ....[98]....
        /*db38*/ 	.word	0xffffffff


	//   ....[99]....
        /*db3c*/ 	.word	0xffffffff


	//   ....[100]....
        /*db40*/ 	.word	0xffffffff


	//   ....[101]....
        /*db44*/ 	.word	0xffffffff


	//   ....[102]....
        /*db48*/ 	.word	0xffffffff


	//   ....[103]....
        /*db4c*/ 	.word	0xffffffff


	//   ....[104]....
        /*db50*/ 	.word	0xffffffff


	//   ....[105]....
        /*db54*/ 	.word	0xffffffff


	//   ....[106]....
        /*db58*/ 	.word	0xffffffff


	//   ....[107]....
        /*db5c*/ 	.word	0xffffffff


	//   ....[108]....
        /*db60*/ 	.word	0xffffffff


	//   ....[109]....
        /*db64*/ 	.word	0xffffffff


	//   ....[110]....
        /*db68*/ 	.word	0xffffffff


	//   ....[111]....
        /*db6c*/ 	.word	0xffffffff


	//   ....[112]....
        /*db70*/ 	.word	0xffffffff


	//   ....[113]....
        /*db74*/ 	.word	0xffffffff


	//   ....[114]....
        /*db78*/ 	.word	0xffffffff


	//   ....[115]....
        /*db7c*/ 	.word	0xffffffff


	//   ....[116]....
        /*db80*/ 	.word	0xffffffff


	//   ....[117]....
        /*db84*/ 	.word	0xffffffff


	//   ....[118]....
        /*db88*/ 	.word	0xffffffff


	//   ....[119]....
        /*db8c*/ 	.word	0xffffffff


	//   ....[120]....
        /*db90*/ 	.word	0xffffffff


	//   ....[121]....
        /*db94*/ 	.word	0xffffffff


	//   ....[122]....
        /*db98*/ 	.word	0xffffffff


	//   ....[123]....
        /*db9c*/ 	.word	0xffffffff


	//   ....[124]....
        /*dba0*/ 	.word	0xffffffff


	//   ....[125]....
        /*dba4*/ 	.word	0xffffffff


	//   ....[126]....
        /*dba8*/ 	.word	0xffffffff


	//   ....[127]....
        /*dbac*/ 	.word	0xffffffff


	//   ....[128]....
        /*dbb0*/ 	.word	0xffffffff


	//   ....[129]....
        /*dbb4*/ 	.word	0xffffffff


	//   ....[130]....
        /*dbb8*/ 	.word	0xffffffff


	//   ....[131]....
        /*dbbc*/ 	.word	0xffffffff


	//   ....[132]....
        /*dbc0*/ 	.word	0xffffffff


	//   ....[133]....
        /*dbc4*/ 	.word	0xffffffff


	//   ....[134]....
        /*dbc8*/ 	.word	0xffffffff


	//   ....[135]....
        /*dbcc*/ 	.word	0xffffffff


	//   ....[136]....
        /*dbd0*/ 	.word	0xffffffff


	//   ....[137]....
        /*dbd4*/ 	.word	0xffffffff


	//   ....[138]....
        /*dbd8*/ 	.word	0xffffffff


	//   ....[139]....
        /*dbdc*/ 	.word	0xffffffff


	//   ....[140]....
        /*dbe0*/ 	.word	0xffffffff


	//   ....[141]....
        /*dbe4*/ 	.word	0xffffffff


	//   ....[142]....
        /*dbe8*/ 	.word	0xffffffff


	//   ....[143]....
        /*dbec*/ 	.word	0xffffffff


	//   ....[144]....
        /*dbf0*/ 	.word	0xffffffff


	//   ....[145]....
        /*dbf4*/ 	.word	0xffffffff


	//   ....[146]....
        /*dbf8*/ 	.word	0xffffffff


	//   ....[147]....
        /*dbfc*/ 	.word	0xffffffff


	//   ....[148]....
        /*dc00*/ 	.word	0xffffffff


	//   ....[149]....
        /*dc04*/ 	.word	0xffffffff


	//   ....[150]....
        /*dc08*/ 	.word	0xffffffff


	//   ....[151]....
        /*dc0c*/ 	.word	0xffffffff


	//   ....[152]....
        /*dc10*/ 	.word	0xffffffff


	//   ....[153]....
        /*dc14*/ 	.word	0xffffffff


	//   ....[154]....
        /*dc18*/ 	.word	0xffffffff


	//   ....[155]....
        /*dc1c*/ 	.word	0xffffffff


	//   ....[156]....
        /*dc20*/ 	.word	0xffffffff


	//   ....[157]....
        /*dc24*/ 	.word	0xffffffff


	//   ....[158]....
        /*dc28*/ 	.word	0xffffffff


	//   ....[159]....
        /*dc2c*/ 	.word	0xffffffff


	//   ....[160]....
        /*dc30*/ 	.word	0xffffffff


	//   ....[161]....
        /*dc34*/ 	.word	0xffffffff


	//   ....[162]....
        /*dc38*/ 	.word	0xffffffff


	//   ....[163]....
        /*dc3c*/ 	.word	0xffffffff


	//   ....[164]....
        /*dc40*/ 	.word	0xffffffff


	//   ....[165]....
        /*dc44*/ 	.word	0xffffffff


	//   ....[166]....
        /*dc48*/ 	.word	0xffffffff


	//   ....[167]....
        /*dc4c*/ 	.word	0xffffffff


	//   ....[168]....
        /*dc50*/ 	.word	0xffffffff


	//   ....[169]....
        /*dc54*/ 	.word	0xffffffff


	//   ....[170]....
        /*dc58*/ 	.word	0xffffffff


	//   ....[171]....
        /*dc5c*/ 	.word	0xffffffff


	//   ....[172]....
        /*dc60*/ 	.word	0xffffffff


	//   ....[173]....
        /*dc64*/ 	.word	0xffffffff


	//   ....[174]....
        /*dc68*/ 	.word	0xffffffff


	//   ....[175]....
        /*dc6c*/ 	.word	0xffffffff


	//   ....[176]....
        /*dc70*/ 	.word	0xffffffff


	//   ....[177]....
        /*dc74*/ 	.word	0xffffffff


	//   ....[178]....
        /*dc78*/ 	.word	0xffffffff


	//   ....[179]....
        /*dc7c*/ 	.word	0xffffffff


	//   ....[180]....
        /*dc80*/ 	.word	0xffffffff


	//   ....[181]....
        /*dc84*/ 	.word	0xffffffff


	//   ....[182]....
        /*dc88*/ 	.word	0xffffffff


	//   ....[183]....
        /*dc8c*/ 	.word	0xffffffff


	//   ....[184]....
        /*dc90*/ 	.word	0xffffffff


	//   ....[185]....
        /*dc94*/ 	.word	0xffffffff


	//   ....[186]....
        /*dc98*/ 	.word	0xffffffff


	//   ....[187]....
        /*dc9c*/ 	.word	0xffffffff


	//   ....[188]....
        /*dca0*/ 	.word	0xffffffff


	//   ....[189]....
        /*dca4*/ 	.word	0xffffffff


	//   ....[190]....
        /*dca8*/ 	.word	0xffffffff


	//   ....[191]....
        /*dcac*/ 	.word	0xffffffff


	//   ....[192]....
        /*dcb0*/ 	.word	0xffffffff


	//   ....[193]....
        /*dcb4*/ 	.word	0xffffffff


	//   ....[194]....
        /*dcb8*/ 	.word	0xffffffff


	//   ....[195]....
        /*dcbc*/ 	.word	0xffffffff


	//   ....[196]....
        /*dcc0*/ 	.word	0xffffffff


	//   ....[197]....
        /*dcc4*/ 	.word	0xffffffff


	//   ....[198]....
        /*dcc8*/ 	.word	0xffffffff


	//   ....[199]....
        /*dccc*/ 	.word	0xffffffff


	//   ....[200]....
        /*dcd0*/ 	.word	0xffffffff


	//   ....[201]....
        /*dcd4*/ 	.word	0xffffffff


	//   ....[202]....
        /*dcd8*/ 	.word	0xffffffff


	//   ....[203]....
        /*dcdc*/ 	.word	0xffffffff


	//   ....[204]....
        /*dce0*/ 	.word	0xffffffff


	//   ....[205]....
        /*dce4*/ 	.word	0xffffffff


	//   ....[206]....
        /*dce8*/ 	.word	0xffffffff


	//   ....[207]....
        /*dcec*/ 	.word	0xffffffff


	//   ....[208]....
        /*dcf0*/ 	.word	0xffffffff


	//   ....[209]....
        /*dcf4*/ 	.word	0xffffffff


	//   ....[210]....
        /*dcf8*/ 	.word	0xffffffff


	//   ....[211]....
        /*dcfc*/ 	.word	0xffffffff


	//   ....[212]....
        /*dd00*/ 	.word	0xffffffff


	//   ....[213]....
        /*dd04*/ 	.word	0xffffffff


	//   ....[214]....
        /*dd08*/ 	.word	0xffffffff


	//   ....[215]....
        /*dd0c*/ 	.word	0xffffffff


	//   ....[216]....
        /*dd10*/ 	.word	0xffffffff


	//   ....[217]....
        /*dd14*/ 	.word	0xffffffff


	//   ....[218]....
        /*dd18*/ 	.word	0xffffffff


	//   ....[219]....
        /*dd1c*/ 	.word	0xffffffff


	//   ....[220]....
        /*dd20*/ 	.word	0xffffffff


	//   ....[221]....
        /*dd24*/ 	.word	0xffffffff


	//   ....[222]....
        /*dd28*/ 	.word	0xffffffff


	//   ....[223]....
        /*dd2c*/ 	.word	0xffffffff


	//   ....[224]....
        /*dd30*/ 	.word	0xffffffff


	//   ....[225]....
        /*dd34*/ 	.word	0xffffffff


	//   ....[226]....
        /*dd38*/ 	.word	0xffffffff


	//   ....[227]....
        /*dd3c*/ 	.word	0xffffffff


	//   ....[228]....
        /*dd40*/ 	.word	0xffffffff


	//   ....[229]....
        /*dd44*/ 	.word	0xffffffff


	//   ....[230]....
        /*dd48*/ 	.word	0xffffffff


	//   ....[231]....
        /*dd4c*/ 	.word	0xffffffff


	//   ....[232]....
        /*dd50*/ 	.word	0xffffffff


	//   ....[233]....
        /*dd54*/ 	.word	0xffffffff


	//   ....[234]....
        /*dd58*/ 	.word	0xffffffff


	//   ....[235]....
        /*dd5c*/ 	.word	0xffffffff


	//   ....[236]....
        /*dd60*/ 	.word	0xffffffff


	//   ....[237]....
        /*dd64*/ 	.word	0xffffffff


	//   ....[238]....
        /*dd68*/ 	.word	0xffffffff


	//   ....[239]....
        /*dd6c*/ 	.word	0xffffffff


	//   ....[240]....
        /*dd70*/ 	.word	0xffffffff


	//   ....[241]....
        /*dd74*/ 	.word	0xffffffff


	//   ....[242]....
        /*dd78*/ 	.word	0xffffffff


	//   ....[243]....
        /*dd7c*/ 	.word	0xffffffff


	//   ....[244]....
        /*dd80*/ 	.word	0xffffffff


	//   ....[245]....
        /*dd84*/ 	.word	0xffffffff


	//   ....[246]....
        /*dd88*/ 	.word	0xffffffff


	//   ....[247]....
        /*dd8c*/ 	.word	0xffffffff


	//   ....[248]....
        /*dd90*/ 	.word	0xffffffff


	//   ....[249]....
        /*dd94*/ 	.word	0xffffffff


	//   ....[250]....
        /*dd98*/ 	.word	0xffffffff


	//   ....[251]....
        /*dd9c*/ 	.word	0xffffffff


	//   ....[252]....
        /*dda0*/ 	.word	0xffffffff


	//   ....[253]....
        /*dda4*/ 	.word	0xffffffff


	//   ....[254]....
        /*dda8*/ 	.word	0xffffffff


	//   ....[255]....
        /*ddac*/ 	.word	0xffffffff


	//   ....[0]....
        /*ddb0*/ 	.word	0xffffffff


	//   ....[1]....
        /*ddb4*/ 	.word	0xffffffff


	//   ....[2]....
        /*ddb8*/ 	.word	0xffffffff


	//   ....[3]....
        /*ddbc*/ 	.word	0xffffffff


	//   ....[4]....
        /*ddc0*/ 	.word	0xffffffff


	//   ....[5]....
        /*ddc4*/ 	.word	0xffffffff


	//   ....[6]....
        /*ddc8*/ 	.word	0xffffffff


	//   ....[7]....
        /*ddcc*/ 	.word	0xffffffff


	//   ....[8]....
        /*ddd0*/ 	.word	0xffffffff


	//   ....[9]....
        /*ddd4*/ 	.word	0xffffffff


	//   ....[10]....
        /*ddd8*/ 	.word	0xffffffff


	//   ....[11]....
        /*dddc*/ 	.word	0xffffffff


	//   ....[12]....
        /*dde0*/ 	.word	0xffffffff


	//   ....[13]....
        /*dde4*/ 	.word	0xffffffff


	//   ....[14]....
        /*dde8*/ 	.word	0xffffffff


	//   ....[15]....
        /*ddec*/ 	.word	0xffffffff


	//   ....[16]....
        /*ddf0*/ 	.word	0xffffffff


	//   ....[17]....
        /*ddf4*/ 	.word	0xffffffff


	//   ....[18]....
        /*ddf8*/ 	.word	0xffffffff


	//   ....[19]....
        /*ddfc*/ 	.word	0xffffffff


	//   ....[20]....
        /*de00*/ 	.word	0xffffffff


	//   ....[21]....
        /*de04*/ 	.word	0xffffffff


	//   ....[22]....
        /*de08*/ 	.word	0xffffffff


	//   ....[23]....
        /*de0c*/ 	.word	0xffffffff


	//   ....[24]....
        /*de10*/ 	.word	0xffffffff


	//   ....[25]....
        /*de14*/ 	.word	0xffffffff


	//   ....[26]....
        /*de18*/ 	.word	0xffffffff


	//   ....[27]....
        /*de1c*/ 	.word	0xffffffff


	//   ....[28]....
        /*de20*/ 	.word	0xffffffff


	//   ....[29]....
        /*de24*/ 	.word	0xffffffff


	//   ....[30]....
        /*de28*/ 	.word	0xffffffff


	//   ....[31]....
        /*de2c*/ 	.word	0xffffffff


	//   ....[32]....
        /*de30*/ 	.word	0xffffffff


	//   ....[33]....
        /*de34*/ 	.word	0xffffffff


	//   ....[34]....
        /*de38*/ 	.word	0xffffffff


	//   ....[35]....
        /*de3c*/ 	.word	0xffffffff


	//   ....[36]....
        /*de40*/ 	.word	0xffffffff


	//   ....[37]....
        /*de44*/ 	.word	0xffffffff


	//   ....[38]....
        /*de48*/ 	.word	0xffffffff


	//   ....[39]....
        /*de4c*/ 	.word	0xffffffff


	//   ....[40]....
        /*de50*/ 	.word	0xffffffff


	//   ....[41]....
        /*de54*/ 	.word	0xffffffff


	//   ....[42]....
        /*de58*/ 	.word	0xffffffff


	//   ....[43]....
        /*de5c*/ 	.word	0xffffffff


	//   ....[44]....
        /*de60*/ 	.word	0xffffffff


	//   ....[45]....
        /*de64*/ 	.word	0xffffffff


	//   ....[46]....
        /*de68*/ 	.word	0xffffffff


	//   ....[47]....
        /*de6c*/ 	.word	0xffffffff


	//   ....[48]....
        /*de70*/ 	.word	0xffffffff


	//   ....[49]....
        /*de74*/ 	.word	0xffffffff


	//   ....[50]....
        /*de78*/ 	.word	0xffffffff


	//   ....[51]....
        /*de7c*/ 	.word	0xffffffff


	//   ....[52]....
        /*de80*/ 	.word	0xffffffff


	//   ....[53]....
        /*de84*/ 	.word	0xffffffff


	//   ....[54]....
        /*de88*/ 	.word	0xffffffff


	//   ....[55]....
        /*de8c*/ 	.word	0xffffffff


	//   ....[56]....
        /*de90*/ 	.word	0xffffffff


	//   ....[57]....
        /*de94*/ 	.word	0xffffffff


	//   ....[58]....
        /*de98*/ 	.word	0xffffffff


	//   ....[59]....
        /*de9c*/ 	.word	0xffffffff


	//   ....[60]....
        /*dea0*/ 	.word	0xffffffff


	//   ....[61]....
        /*dea4*/ 	.word	0xffffffff


	//   ....[62]....
        /*dea8*/ 	.word	0xffffffff


	//   ....[63]....
        /*deac*/ 	.word	0xffffffff


	//   ....[64]....
        /*deb0*/ 	.word	0xffffffff


	//   ....[65]....
        /*deb4*/ 	.word	0xffffffff


	//   ....[66]....
        /*deb8*/ 	.word	0xffffffff


	//   ....[67]....
        /*debc*/ 	.word	0xffffffff


	//   ....[68]....
        /*dec0*/ 	.word	0xffffffff


	//   ....[69]....
        /*dec4*/ 	.word	0xffffffff


	//   ....[70]....
        /*dec8*/ 	.word	0xffffffff


	//   ....[71]....
        /*decc*/ 	.word	0xffffffff


	//   ....[72]....
        /*ded0*/ 	.word	0xffffffff


	//   ....[73]....
        /*ded4*/ 	.word	0xffffffff


	//   ....[74]....
        /*ded8*/ 	.word	0xffffffff


	//   ....[75]....
        /*dedc*/ 	.word	0xffffffff


	//   ....[76]....
        /*dee0*/ 	.word	0xffffffff


	//   ....[77]....
        /*dee4*/ 	.word	0xffffffff


	//   ....[78]....
        /*dee8*/ 	.word	0xffffffff


	//   ....[79]....
        /*deec*/ 	.word	0xffffffff


	//   ....[80]....
        /*def0*/ 	.word	0xffffffff


	//   ....[81]....
        /*def4*/ 	.word	0xffffffff


	//   ....[82]....
        /*def8*/ 	.word	0xffffffff


	//   ....[83]....
        /*defc*/ 	.word	0xffffffff


	//   ....[84]....
        /*df00*/ 	.word	0xffffffff


	//   ....[85]....
        /*df04*/ 	.word	0xffffffff


	//   ....[86]....
        /*df08*/ 	.word	0xffffffff


	//   ....[87]....
        /*df0c*/ 	.word	0xffffffff


	//   ....[88]....
        /*df10*/ 	.word	0xffffffff


	//   ....[89]....
        /*df14*/ 	.word	0xffffffff


	//   ....[90]....
        /*df18*/ 	.word	0xffffffff


	//   ....[91]....
        /*df1c*/ 	.word	0xffffffff


	//   ....[92]....
        /*df20*/ 	.word	0xffffffff


	//   ....[93]....
        /*df24*/ 	.word	0xffffffff


	//   ....[94]....
        /*df28*/ 	.word	0xffffffff


	//   ....[95]....
        /*df2c*/ 	.word	0xffffffff


	//   ....[96]....
        /*df30*/ 	.word	0xffffffff


	//   ....[97]....
        /*df34*/ 	.word	0xffffffff


	//   ....[98]....
        /*df38*/ 	.word	0xffffffff


	//   ....[99]....
        /*df3c*/ 	.word	0xffffffff


	//   ....[100]....
        /*df40*/ 	.word	0xffffffff


	//   ....[101]....
        /*df44*/ 	.word	0xffffffff


	//   ....[102]....
        /*df48*/ 	.word	0xffffffff


	//   ....[103]....
        /*df4c*/ 	.word	0xffffffff


	//   ....[104]....
        /*df50*/ 	.word	0xffffffff


	//   ....[105]....
        /*df54*/ 	.word	0xffffffff


	//   ....[106]....
        /*df58*/ 	.word	0xffffffff


	//   ....[107]....
        /*df5c*/ 	.word	0xffffffff


	//   ....[108]....
        /*df60*/ 	.word	0xffffffff


	//   ....[109]....
        /*df64*/ 	.word	0xffffffff


	//   ....[110]....
        /*df68*/ 	.word	0xffffffff


	//   ....[111]....
        /*df6c*/ 	.word	0xffffffff


	//   ....[112]....
        /*df70*/ 	.word	0xffffffff


	//   ....[113]....
        /*df74*/ 	.word	0xffffffff


	//   ....[114]....
        /*df78*/ 	.word	0xffffffff


	//   ....[115]....
        /*df7c*/ 	.word	0xffffffff


	//   ....[116]....
        /*df80*/ 	.word	0xffffffff


	//   ....[117]....
        /*df84*/ 	.word	0xffffffff


	//   ....[118]....
        /*df88*/ 	.word	0xffffffff


	//   ....[119]....
        /*df8c*/ 	.word	0xffffffff


	//   ....[120]....
        /*df90*/ 	.word	0xffffffff


	//   ....[121]....
        /*df94*/ 	.word	0xffffffff


	//   ....[122]....
        /*df98*/ 	.word	0xffffffff


	//   ....[123]....
        /*df9c*/ 	.word	0xffffffff


	//   ....[124]....
        /*dfa0*/ 	.word	0xffffffff


	//   ....[125]....
        /*dfa4*/ 	.word	0xffffffff


	//   ....[126]....
        /*dfa8*/ 	.word	0xffffffff


	//   ....[127]....
        /*dfac*/ 	.word	0xffffffff


	//   ....[128]....
        /*dfb0*/ 	.word	0xffffffff


	//   ....[129]....
        /*dfb4*/ 	.word	0xffffffff


	//   ....[130]....
        /*dfb8*/ 	.word	0xffffffff


	//   ....[131]....
        /*dfbc*/ 	.word	0xffffffff


	//   ....[132]....
        /*dfc0*/ 	.word	0xffffffff


	//   ....[133]....
        /*dfc4*/ 	.word	0xffffffff


	//   ....[134]....
        /*dfc8*/ 	.word	0xffffffff


	//   ....[135]....
        /*dfcc*/ 	.word	0xffffffff


	//   ....[136]....
        /*dfd0*/ 	.word	0xffffffff


	//   ....[137]....
        /*dfd4*/ 	.word	0xffffffff


	//   ....[138]....
        /*dfd8*/ 	.word	0xffffffff


	//   ....[139]....
        /*dfdc*/ 	.word	0xffffffff


	//   ....[140]....
        /*dfe0*/ 	.word	0xffffffff


	//   ....[141]....
        /*dfe4*/ 	.word	0xffffffff


	//   ....[142]....
        /*dfe8*/ 	.word	0xffffffff


	//   ....[143]....
        /*dfec*/ 	.word	0xffffffff


	//   ....[144]....
        /*dff0*/ 	.word	0xffffffff


	//   ....[145]....
        /*dff4*/ 	.word	0xffffffff


	//   ....[146]....
        /*dff8*/ 	.word	0xffffffff


	//   ....[147]....
        /*dffc*/ 	.word	0xffffffff


	//   ....[148]....
        /*e000*/ 	.word	0xffffffff


	//   ....[149]....
        /*e004*/ 	.word	0xffffffff


	//   ....[150]....
        /*e008*/ 	.word	0xffffffff


	//   ....[151]....
        /*e00c*/ 	.word	0xffffffff


	//   ....[152]....
        /*e010*/ 	.word	0xffffffff


	//   ....[153]....
        /*e014*/ 	.word	0xffffffff


	//   ....[154]....
        /*e018*/ 	.word	0xffffffff


	//   ....[155]....
        /*e01c*/ 	.word	0xffffffff


	//   ....[156]....
        /*e020*/ 	.word	0xffffffff


	//   ....[157]....
        /*e024*/ 	.word	0xffffffff


	//   ....[158]....
        /*e028*/ 	.word	0xffffffff


	//   ....[159]....
        /*e02c*/ 	.word	0xffffffff


	//   ....[160]....
        /*e030*/ 	.word	0xffffffff


	//   ....[161]....
        /*e034*/ 	.word	0xffffffff


	//   ....[162]....
        /*e038*/ 	.word	0xffffffff


	//   ....[163]....
        /*e03c*/ 	.word	0xffffffff


	//   ....[164]....
        /*e040*/ 	.word	0xffffffff


	//   ....[165]....
        /*e044*/ 	.word	0xffffffff


	//   ....[166]....
        /*e048*/ 	.word	0xffffffff


	//   ....[167]....
        /*e04c*/ 	.word	0xffffffff


	//   ....[168]....
        /*e050*/ 	.word	0xffffffff


	//   ....[169]....
        /*e054*/ 	.word	0xffffffff


	//   ....[170]....
        /*e058*/ 	.word	0xffffffff


	//   ....[171]....
        /*e05c*/ 	.word	0xffffffff


	//   ....[172]....
        /*e060*/ 	.word	0xffffffff


	//   ....[173]....
        /*e064*/ 	.word	0xffffffff


	//   ....[174]....
        /*e068*/ 	.word	0xffffffff


	//   ....[175]....
        /*e06c*/ 	.word	0xffffffff


	//   ....[176]....
        /*e070*/ 	.word	0xffffffff


	//   ....[177]....
        /*e074*/ 	.word	0xffffffff


	//   ....[178]....
        /*e078*/ 	.word	0xffffffff


	//   ....[179]....
        /*e07c*/ 	.word	0xffffffff


	//   ....[180]....
        /*e080*/ 	.word	0xffffffff


	//   ....[181]....
        /*e084*/ 	.word	0xffffffff


	//   ....[182]....
        /*e088*/ 	.word	0xffffffff


	//   ....[183]....
        /*e08c*/ 	.word	0xffffffff


	//   ....[184]....
        /*e090*/ 	.word	0xffffffff


	//   ....[185]....
        /*e094*/ 	.word	0xffffffff


	//   ....[186]....
        /*e098*/ 	.word	0xffffffff


	//   ....[187]....
        /*e09c*/ 	.word	0xffffffff


	//   ....[188]....
        /*e0a0*/ 	.word	0xffffffff


	//   ....[189]....
        /*e0a4*/ 	.word	0xffffffff


	//   ....[190]....
        /*e0a8*/ 	.word	0xffffffff


	//   ....[191]....
        /*e0ac*/ 	.word	0xffffffff


	//   ....[192]....
        /*e0b0*/ 	.word	0xffffffff


	//   ....[193]....
        /*e0b4*/ 	.word	0xffffffff


	//   ....[194]....
        /*e0b8*/ 	.word	0xffffffff


	//   ....[195]....
        /*e0bc*/ 	.word	0xffffffff


	//   ....[196]....
        /*e0c0*/ 	.word	0xffffffff


	//   ....[197]....
        /*e0c4*/ 	.word	0xffffffff


	//   ....[198]....
        /*e0c8*/ 	.word	0xffffffff


	//   ....[199]....
        /*e0cc*/ 	.word	0xffffffff


	//   ....[200]....
        /*e0d0*/ 	.word	0xffffffff


	//   ....[201]....
        /*e0d4*/ 	.word	0xffffffff


	//   ....[202]....
        /*e0d8*/ 	.word	0xffffffff


	//   ....[203]....
        /*e0dc*/ 	.word	0xffffffff


	//   ....[204]....
        /*e0e0*/ 	.word	0xffffffff


	//   ....[205]....
        /*e0e4*/ 	.word	0xffffffff


	//   ....[206]....
        /*e0e8*/ 	.word	0xffffffff


	//   ....[207]....
        /*e0ec*/ 	.word	0xffffffff


	//   ....[208]....
        /*e0f0*/ 	.word	0xffffffff


	//   ....[209]....
        /*e0f4*/ 	.word	0xffffffff


	//   ....[210]....
        /*e0f8*/ 	.word	0xffffffff


	//   ....[211]....
        /*e0fc*/ 	.word	0xffffffff


	//   ....[212]....
        /*e100*/ 	.word	0xffffffff


	//   ....[213]....
        /*e104*/ 	.word	0xffffffff


	//   ....[214]....
        /*e108*/ 	.word	0xffffffff


	//   ....[215]....
        /*e10c*/ 	.word	0xffffffff


	//   ....[216]....
        /*e110*/ 	.word	0xffffffff


	//   ....[217]....
        /*e114*/ 	.word	0xffffffff


	//   ....[218]....
        /*e118*/ 	.word	0xffffffff


	//   ....[219]....
        /*e11c*/ 	.word	0xffffffff


	//   ....[220]....
        /*e120*/ 	.word	0xffffffff


	//   ....[221]....
        /*e124*/ 	.word	0xffffffff


	//   ....[222]....
        /*e128*/ 	.word	0xffffffff


	//   ....[223]....
        /*e12c*/ 	.word	0xffffffff


	//   ....[224]....
        /*e130*/ 	.word	0xffffffff


	//   ....[225]....
        /*e134*/ 	.word	0xffffffff


	//   ....[226]....
        /*e138*/ 	.word	0xffffffff


	//   ....[227]....
        /*e13c*/ 	.word	0xffffffff


	//   ....[228]....
        /*e140*/ 	.word	0xffffffff


	//   ....[229]....
        /*e144*/ 	.word	0xffffffff


	//   ....[230]....
        /*e148*/ 	.word	0xffffffff


	//   ....[231]....
        /*e14c*/ 	.word	0xffffffff


	//   ....[232]....
        /*e150*/ 	.word	0xffffffff


	//   ....[233]....
        /*e154*/ 	.word	0xffffffff


	//   ....[234]....
        /*e158*/ 	.word	0xffffffff


	//   ....[235]....
        /*e15c*/ 	.word	0xffffffff


	//   ....[236]....
        /*e160*/ 	.word	0xffffffff


	//   ....[237]....
        /*e164*/ 	.word	0xffffffff


	//   ....[238]....
        /*e168*/ 	.word	0xffffffff


	//   ....[239]....
        /*e16c*/ 	.word	0xffffffff


	//   ....[240]....
        /*e170*/ 	.word	0xffffffff


	//   ....[241]....
        /*e174*/ 	.word	0xffffffff


	//   ....[242]....
        /*e178*/ 	.word	0xffffffff


	//   ....[243]....
        /*e17c*/ 	.word	0xffffffff


	//   ....[244]....
        /*e180*/ 	.word	0xffffffff


	//   ....[245]....
        /*e184*/ 	.word	0xffffffff


	//   ....[246]....
        /*e188*/ 	.word	0xffffffff


	//   ....[247]....
        /*e18c*/ 	.word	0xffffffff


	//   ....[248]....
        /*e190*/ 	.word	0xffffffff


	//   ....[249]....
        /*e194*/ 	.word	0xffffffff


	//   ....[250]....
        /*e198*/ 	.word	0xffffffff


	//   ....[251]....
        /*e19c*/ 	.word	0xffffffff


	//   ....[252]....
        /*e1a0*/ 	.word	0xffffffff


	//   ....[253]....
        /*e1a4*/ 	.word	0xffffffff


	//   ....[254]....
        /*e1a8*/ 	.word	0xffffffff


	//   ....[255]....
        /*e1ac*/ 	.word	0xffffffff


	//   ....[0]....
        /*e1b0*/ 	.word	0xffffffff


	//   ....[1]....
        /*e1b4*/ 	.word	0xffffffff


	//   ....[2]....
        /*e1b8*/ 	.word	0xffffffff


	//   ....[3]....
        /*e1bc*/ 	.word	0xffffffff


	//   ....[4]....
        /*e1c0*/ 	.word	0xffffffff


	//   ....[5]....
        /*e1c4*/ 	.word	0xffffffff


	//   ....[6]....
        /*e1c8*/ 	.word	0xffffffff


	//   ....[7]....
        /*e1cc*/ 	.word	0xffffffff


	//   ....[8]....
        /*e1d0*/ 	.word	0xffffffff


	//   ....[9]....
        /*e1d4*/ 	.word	0xffffffff


	//   ....[10]....
        /*e1d8*/ 	.word	0xffffffff


	//   ....[11]....
        /*e1dc*/ 	.word	0xffffffff


	//   ....[12]....
        /*e1e0*/ 	.word	0xffffffff


	//   ....[13]....
        /*e1e4*/ 	.word	0xffffffff


	//   ....[14]....
        /*e1e8*/ 	.word	0xffffffff


	//   ....[15]....
        /*e1ec*/ 	.word	0xffffffff


	//   ....[16]....
        /*e1f0*/ 	.word	0xffffffff


	//   ....[17]....
        /*e1f4*/ 	.word	0xffffffff


	//   ....[18]....
        /*e1f8*/ 	.word	0xffffffff


	//   ....[19]....
        /*e1fc*/ 	.word	0xffffffff


	//   ....[20]....
        /*e200*/ 	.word	0xffffffff


	//   ....[21]....
        /*e204*/ 	.word	0xffffffff


	//   ....[22]....
        /*e208*/ 	.word	0xffffffff


	//   ....[23]....
        /*e20c*/ 	.word	0xffffffff


	//   ....[24]....
        /*e210*/ 	.word	0xffffffff


	//   ....[25]....
        /*e214*/ 	.word	0xffffffff


	//   ....[26]....
        /*e218*/ 	.word	0xffffffff


	//   ....[27]....
        /*e21c*/ 	.word	0xffffffff


	//   ....[28]....
        /*e220*/ 	.word	0xffffffff


	//   ....[29]....
        /*e224*/ 	.word	0xffffffff


	//   ....[30]....
        /*e228*/ 	.word	0xffffffff


	//   ....[31]....
        /*e22c*/ 	.word	0xffffffff


	//   ....[32]....
        /*e230*/ 	.word	0xffffffff


	//   ....[33]....
        /*e234*/ 	.word	0xffffffff


	//   ....[34]....
        /*e238*/ 	.word	0xffffffff


	//   ....[35]....
        /*e23c*/ 	.word	0xffffffff


	//   ....[36]....
        /*e240*/ 	.word	0xffffffff


	//   ....[37]....
        /*e244*/ 	.word	0xffffffff


	//   ....[38]....
        /*e248*/ 	.word	0xffffffff


	//   ....[39]....
        /*e24c*/ 	.word	0xffffffff


	//   ....[40]....
        /*e250*/ 	.word	0xffffffff


	//   ....[41]....
        /*e254*/ 	.word	0xffffffff


	//   ....[42]....
        /*e258*/ 	.word	0xffffffff


	//   ....[43]....
        /*e25c*/ 	.word	0xffffffff


	//   ....[44]....
        /*e260*/ 	.word	0xffffffff


	//   ....[45]....
        /*e264*/ 	.word	0xffffffff


	//   ....[46]....
        /*e268*/ 	.word	0xffffffff


	//   ....[47]....
        /*e26c*/ 	.word	0xffffffff


	//   ....[48]....
        /*e270*/ 	.word	0xffffffff


	//   ....[49]....
        /*e274*/ 	.word	0xffffffff


	//   ....[50]....
        /*e278*/ 	.word	0xffffffff


	//   ....[51]....
        /*e27c*/ 	.word	0xffffffff


	//   ....[52]....
        /*e280*/ 	.word	0xffffffff


	//   ....[53]....
        /*e284*/ 	.word	0xffffffff


	//   ....[54]....
        /*e288*/ 	.word	0xffffffff


	//   ....[55]....
        /*e28c*/ 	.word	0xffffffff


	//   ....[56]....
        /*e290*/ 	.word	0xffffffff


	//   ....[57]....
        /*e294*/ 	.word	0xffffffff


	//   ....[58]....
        /*e298*/ 	.word	0xffffffff


	//   ....[59]....
        /*e29c*/ 	.word	0xffffffff


	//   ....[60]....
        /*e2a0*/ 	.word	0xffffffff


	//   ....[61]....
        /*e2a4*/ 	.word	0xffffffff


	//   ....[62]....
        /*e2a8*/ 	.word	0xffffffff


	//   ....[63]....
        /*e2ac*/ 	.word	0xffffffff


	//   ....[64]....
        /*e2b0*/ 	.word	0xffffffff


	//   ....[65]....
        /*e2b4*/ 	.word	0xffffffff


	//   ....[66]....
        /*e2b8*/ 	.word	0xffffffff


	//   ....[67]....
        /*e2bc*/ 	.word	0xffffffff


	//   ....[68]....
        /*e2c0*/ 	.word	0xffffffff


	//   ....[69]....
        /*e2c4*/ 	.word	0xffffffff


	//   ....[70]....
        /*e2c8*/ 	.word	0xffffffff


	//   ....[71]....
        /*e2cc*/ 	.word	0xffffffff


	//   ....[72]....
        /*e2d0*/ 	.word	0xffffffff


	//   ....[73]....
        /*e2d4*/ 	.word	0xffffffff


	//   ....[74]....
        /*e2d8*/ 	.word	0xffffffff


	//   ....[75]....
        /*e2dc*/ 	.word	0xffffffff


	//   ....[76]....
        /*e2e0*/ 	.word	0xffffffff


	//   ....[77]....
        /*e2e4*/ 	.word	0xffffffff


	//   ....[78]....
        /*e2e8*/ 	.word	0xffffffff


	//   ....[79]....
        /*e2ec*/ 	.word	0xffffffff


	//   ....[80]....
        /*e2f0*/ 	.word	0xffffffff


	//   ....[81]....
        /*e2f4*/ 	.word	0xffffffff


	//   ....[82]....
        /*e2f8*/ 	.word	0xffffffff


	//   ....[83]....
        /*e2fc*/ 	.word	0xffffffff


	//   ....[84]....
        /*e300*/ 	.word	0xffffffff


	//   ....[85]....
        /*e304*/ 	.word	0xffffffff


	//   ....[86]....
        /*e308*/ 	.word	0xffffffff


	//   ....[87]....
        /*e30c*/ 	.word	0xffffffff


	//   ....[88]....
        /*e310*/ 	.word	0xffffffff


	//   ....[89]....
        /*e314*/ 	.word	0xffffffff


	//   ....[90]....
        /*e318*/ 	.word	0xffffffff


	//   ....[91]....
        /*e31c*/ 	.word	0xffffffff


	//   ....[92]....
        /*e320*/ 	.word	0xffffffff


	//   ....[93]....
        /*e324*/ 	.word	0xffffffff


	//   ....[94]....
        /*e328*/ 	.word	0xffffffff


	//   ....[95]....
        /*e32c*/ 	.word	0xffffffff


	//   ....[96]....
        /*e330*/ 	.word	0xffffffff


	//   ....[97]....
        /*e334*/ 	.word	0xffffffff


	//   ....[98]....
        /*e338*/ 	.word	0xffffffff


	//   ....[99]....
        /*e33c*/ 	.word	0xffffffff


	//   ....[100]....
        /*e340*/ 	.word	0xffffffff


	//   ....[101]....
        /*e344*/ 	.word	0xffffffff


	//   ....[102]....
        /*e348*/ 	.word	0xffffffff


	//   ....[103]....
        /*e34c*/ 	.word	0xffffffff


	//   ....[104]....
        /*e350*/ 	.word	0xffffffff


	//   ....[105]....
        /*e354*/ 	.word	0xffffffff


	//   ....[106]....
        /*e358*/ 	.word	0xffffffff


	//   ....[107]....
        /*e35c*/ 	.word	0xffffffff


	//   ....[108]....
        /*e360*/ 	.word	0xffffffff


	//   ....[109]....
        /*e364*/ 	.word	0xffffffff


	//   ....[110]....
        /*e368*/ 	.word	0xffffffff


	//   ....[111]....
        /*e36c*/ 	.word	0xffffffff


	//   ....[112]....
        /*e370*/ 	.word	0xffffffff


	//   ....[113]....
        /*e374*/ 	.word	0xffffffff


	//   ....[114]....
        /*e378*/ 	.word	0xffffffff


	//   ....[115]....
        /*e37c*/ 	.word	0xffffffff


	//   ....[116]....
        /*e380*/ 	.word	0xffffffff


	//   ....[117]....
        /*e384*/ 	.word	0xffffffff


	//   ....[118]....
        /*e388*/ 	.word	0xffffffff


	//   ....[119]....
        /*e38c*/ 	.word	0xffffffff


	//   ....[120]....
        /*e390*/ 	.word	0xffffffff


	//   ....[121]....
        /*e394*/ 	.word	0xffffffff


	//   ....[122]....
        /*e398*/ 	.word	0xffffffff


	//   ....[123]....
        /*e39c*/ 	.word	0xffffffff


	//   ....[124]....
        /*e3a0*/ 	.word	0xffffffff


	//   ....[125]....
        /*e3a4*/ 	.word	0xffffffff


	//   ....[126]....
        /*e3a8*/ 	.word	0xffffffff


	//   ....[127]....
        /*e3ac*/ 	.word	0xffffffff


	//   ....[128]....
        /*e3b0*/ 	.word	0xffffffff


	//   ....[129]....
        /*e3b4*/ 	.word	0xffffffff


	//   ....[130]....
        /*e3b8*/ 	.word	0xffffffff


	//   ....[131]....
        /*e3bc*/ 	.word	0xffffffff


	//   ....[132]....
        /*e3c0*/ 	.word	0xffffffff


	//   ....[133]....
        /*e3c4*/ 	.word	0xffffffff


	//   ....[134]....
        /*e3c8*/ 	.word	0xffffffff


	//   ....[135]....
        /*e3cc*/ 	.word	0xffffffff


	//   ....[136]....
        /*e3d0*/ 	.word	0xffffffff


	//   ....[137]....
        /*e3d4*/ 	.word	0xffffffff


	//   ....[138]....
        /*e3d8*/ 	.word	0xffffffff


	//   ....[139]....
        /*e3dc*/ 	.word	0xffffffff


	//   ....[140]....
        /*e3e0*/ 	.word	0xffffffff


	//   ....[141]....
        /*e3e4*/ 	.word	0xffffffff


	//   ....[142]....
        /*e3e8*/ 	.word	0xffffffff


	//   ....[143]....
        /*e3ec*/ 	.word	0xffffffff


	//   ....[144]....
        /*e3f0*/ 	.word	0xffffffff


	//   ....[145]....
        /*e3f4*/ 	.word	0xffffffff


	//   ....[146]....
        /*e3f8*/ 	.word	0xffffffff


	//   ....[147]....
        /*e3fc*/ 	.word	0xffffffff


	//   ....[148]....
        /*e400*/ 	.word	0xffffffff


	//   ....[149]....
        /*e404*/ 	.word	0xffffffff


	//   ....[150]....
        /*e408*/ 	.word	0xffffffff


	//   ....[151]....
        /*e40c*/ 	.word	0xffffffff


	//   ....[152]....
        /*e410*/ 	.word	0xffffffff


	//   ....[153]....
        /*e414*/ 	.word	0xffffffff


	//   ....[154]....
        /*e418*/ 	.word	0xffffffff


	//   ....[155]....
        /*e41c*/ 	.word	0xffffffff


	//   ....[156]....
        /*e420*/ 	.word	0xffffffff


	//   ....[157]....
        /*e424*/ 	.word	0xffffffff


	//----- nvinfo : EIATTR_COOP_GROUP_INSTR_OFFSETS
	.align		4
.L_102:
        /*e428*/ 	.byte	0x04, 0x28
        /*e42a*/ 	.short	(.L_104 - .L_103)


	//   ....[0]....
.L_103:
        /*e42c*/ 	.word	0x000092d0


	//   ....[1]....
        /*e430*/ 	.word	0x00009310


	//   ....[2]....
        /*e434*/ 	.word	0x00009340


	//   ....[3]....
        /*e438*/ 	.word	0x00009390


	//   ....[4]....
        /*e43c*/ 	.word	0x000093e0


	//   ....[5]....
        /*e440*/ 	.word	0x000093f0


	//   ....[6]....
        /*e444*/ 	.word	0x00009410


	//   ....[7]....
        /*e448*/ 	.word	0x00009420


	//   ....[8]....
        /*e44c*/ 	.word	0x00009430


	//   ....[9]....
        /*e450*/ 	.word	0x00009450


	//   ....[10]....
        /*e454*/ 	.word	0x00009460


	//   ....[11]....
        /*e458*/ 	.word	0x000094a0


	//   ....[12]....
        /*e45c*/ 	.word	0x000094b0


	//   ....[13]....
        /*e460*/ 	.word	0x000094c0


	//   ....[14]....
        /*e464*/ 	.word	0x000094d0


	//   ....[15]....
        /*e468*/ 	.word	0x000094e0


	//   ....[16]....
        /*e46c*/ 	.word	0x000094f0


	//   ....[17]....
        /*e470*/ 	.word	0x00009500


	//   ....[18]....
        /*e474*/ 	.word	0x00009510


	//   ....[19]....
        /*e478*/ 	.word	0x00009520


	//   ....[20]....
        /*e47c*/ 	.word	0x00009530


	//   ....[21]....
        /*e480*/ 	.word	0x00009540


	//   ....[22]....
        /*e484*/ 	.word	0x00009550


	//   ....[23]....
        /*e488*/ 	.word	0x00009560


	//   ....[24]....
        /*e48c*/ 	.word	0x00009570


	//   ....[25]....
        /*e490*/ 	.word	0x00009580


	//   ....[26]....
        /*e494*/ 	.word	0x00009590


	//   ....[27]....
        /*e498*/ 	.word	0x000095a0


	//   ....[28]....
        /*e49c*/ 	.word	0x000095b0


	//   ....[29]....
        /*e4a0*/ 	.word	0x000095c0


	//   ....[30]....
        /*e4a4*/ 	.word	0x000095d0


	//   ....[31]....
        /*e4a8*/ 	.word	0x000095e0


	//   ....[32]....
        /*e4ac*/ 	.word	0x000095f0


	//   ....[33]....
        /*e4b0*/ 	.word	0x00009600


	//   ....[34]....
        /*e4b4*/ 	.word	0x00009610


	//   ....[35]....
        /*e4b8*/ 	.word	0x00009620


	//   ....[36]....
        /*e4bc*/ 	.word	0x00009630


	//   ....[37]....
        /*e4c0*/ 	.word	0x00009640


	//   ....[38]....
        /*e4c4*/ 	.word	0x00009650


	//   ....[39]....
        /*e4c8*/ 	.word	0x00009660


	//   ....[40]....
        /*e4cc*/ 	.word	0x00009670


	//   ....[41]....
        /*e4d0*/ 	.word	0x00009680


	//   ....[42]....
        /*e4d4*/ 	.word	0x00009690


	//   ....[43]....
        /*e4d8*/ 	.word	0x000096a0


	//   ....[44]....
        /*e4dc*/ 	.word	0x000096b0


	//   ....[45]....
        /*e4e0*/ 	.word	0x000096c0


	//   ....[46]....
        /*e4e4*/ 	.word	0x000096d0


	//   ....[47]....
        /*e4e8*/ 	.word	0x000096e0


	//   ....[48]....
        /*e4ec*/ 	.word	0x000096f0


	//   ....[49]....
        /*e4f0*/ 	.word	0x00009700


	//   ....[50]....
        /*e4f4*/ 	.word	0x00009710


	//   ....[51]....
        /*e4f8*/ 	.word	0x00009720


	//   ....[52]....
        /*e4fc*/ 	.word	0x00009730


	//   ....[53]....
        /*e500*/ 	.word	0x00009740


	//   ....[54]....
        /*e504*/ 	.word	0x00009750


	//   ....[55]....
        /*e508*/ 	.word	0x00009760


	//   ....[56]....
        /*e50c*/ 	.word	0x00009770


	//   ....[57]....
        /*e510*/ 	.word	0x00009780


	//   ....[58]....
        /*e514*/ 	.word	0x00009790


	//   ....[59]....
        /*e518*/ 	.word	0x000097a0


	//   ....[60]....
        /*e51c*/ 	.word	0x000097b0


	//   ....[61]....
        /*e520*/ 	.word	0x000097c0


	//   ....[62]....
        /*e524*/ 	.word	0x000097d0


	//   ....[63]....
        /*e528*/ 	.word	0x000097e0


	//   ....[64]....
        /*e52c*/ 	.word	0x00009850


	//   ....[65]....
        /*e530*/ 	.word	0x000098d0


	//   ....[66]....
        /*e534*/ 	.word	0x00009940


	//   ....[67]....
        /*e538*/ 	.word	0x00010ee0


	//   ....[68]....
        /*e53c*/ 	.word	0x00010f30


	//   ....[69]....
        /*e540*/ 	.word	0x00010f50


	//   ....[70]....
        /*e544*/ 	.word	0x00010f60


	//   ....[71]....
        /*e548*/ 	.word	0x00010f70


	//   ....[72]....
        /*e54c*/ 	.word	0x00010ff0


	//   ....[73]....
        /*e550*/ 	.word	0x00011020


	//   ....[74]....
        /*e554*/ 	.word	0x00011040


	//   ....[75]....
        /*e558*/ 	.word	0x00011050


	//   ....[76]....
        /*e55c*/ 	.word	0x00011060


	//   ....[77]....
        /*e560*/ 	.word	0x00011080


	//   ....[78]....
        /*e564*/ 	.word	0x00011090


	//   ....[79]....
        /*e568*/ 	.word	0x000110b0


	//   ....[80]....
        /*e56c*/ 	.word	0x000110c0


	//   ....[81]....
        /*e570*/ 	.word	0x000110d0


	//   ....[82]....
        /*e574*/ 	.word	0x000110f0


	//   ....[83]....
        /*e578*/ 	.word	0x00011100


	//   ....[84]....
        /*e57c*/ 	.word	0x00011110


	//   ....[85]....
        /*e580*/ 	.word	0x00011120


	//   ....[86]....
        /*e584*/ 	.word	0x00011130


	//   ....[87]....
        /*e588*/ 	.word	0x00011140


	//   ....[88]....
        /*e58c*/ 	.word	0x00011150


	//   ....[89]....
        /*e590*/ 	.word	0x00011160


	//   ....[90]....
        /*e594*/ 	.word	0x00011170


	//   ....[91]....
        /*e598*/ 	.word	0x00011180


	//   ....[92]....
        /*e59c*/ 	.word	0x00011190


	//   ....[93]....
        /*e5a0*/ 	.word	0x000111a0


	//   ....[94]....
        /*e5a4*/ 	.word	0x000111b0


	//   ....[95]....
        /*e5a8*/ 	.word	0x000111c0


	//   ....[96]....
        /*e5ac*/ 	.word	0x000111d0


	//   ....[97]....
        /*e5b0*/ 	.word	0x000111e0


	//   ....[98]....
        /*e5b4*/ 	.word	0x000111f0


	//   ....[99]....
        /*e5b8*/ 	.word	0x00011200


	//   ....[100]....
        /*e5bc*/ 	.word	0x00011210


	//   ....[101]....
        /*e5c0*/ 	.word	0x00011220


	//   ....[102]....
        /*e5c4*/ 	.word	0x00011230


	//   ....[103]....
        /*e5c8*/ 	.word	0x00011240


	//   ....[104]....
        /*e5cc*/ 	.word	0x00011250


	//   ....[105]....
        /*e5d0*/ 	.word	0x00011260


	//   ....[106]....
        /*e5d4*/ 	.word	0x00011270


	//   ....[107]....
        /*e5d8*/ 	.word	0x00011280


	//   ....[108]....
        /*e5dc*/ 	.word	0x00011290


	//   ....[109]....
        /*e5e0*/ 	.word	0x000112a0


	//   ....[110]....
        /*e5e4*/ 	.word	0x000112b0


	//   ....[111]....
        /*e5e8*/ 	.word	0x000112c0


	//   ....[112]....
        /*e5ec*/ 	.word	0x000112d0


	//   ....[113]....
        /*e5f0*/ 	.word	0x000112e0


	//   ....[114]....
        /*e5f4*/ 	.word	0x000112f0


	//   ....[115]....
        /*e5f8*/ 	.word	0x00011300


	//   ....[116]....
        /*e5fc*/ 	.word	0x00011310


	//   ....[117]....
        /*e600*/ 	.word	0x00011320


	//   ....[118]....
        /*e604*/ 	.word	0x00011330


	//   ....[119]....
        /*e608*/ 	.word	0x00011340


	//   ....[120]....
        /*e60c*/ 	.word	0x00011350


	//   ....[121]....
        /*e610*/ 	.word	0x00011360


	//   ....[122]....
        /*e614*/ 	.word	0x00011370


	//   ....[123]....
        /*e618*/ 	.word	0x00011380


	//   ....[124]....
        /*e61c*/ 	.word	0x00011390


	//   ....[125]....
        /*e620*/ 	.word	0x000113a0


	//   ....[126]....
        /*e624*/ 	.word	0x000113b0


	//   ....[127]....
        /*e628*/ 	.word	0x000113c0


	//   ....[128]....
        /*e62c*/ 	.word	0x000113d0


	//   ....[129]....
        /*e630*/ 	.word	0x000113e0


	//   ....[130]....
        /*e634*/ 	.word	0x00011470


	//   ....[131]....
        /*e638*/ 	.word	0x00011480


	//   ....[132]....
        /*e63c*/ 	.word	0x000114e0


	//   ....[133]....
        /*e640*/ 	.word	0x00011550


	//   ....[134]....
        /*e644*/ 	.word	0x00018b00


	//   ....[135]....
        /*e648*/ 	.word	0x00018b50


	//   ....[136]....
        /*e64c*/ 	.word	0x00018b70


	//   ....[137]....
        /*e650*/ 	.word	0x00018b80


	//   ....[138]....
        /*e654*/ 	.word	0x00018b90


	//   ....[139]....
        /*e658*/ 	.word	0x00018c10


	//   ....[140]....
        /*e65c*/ 	.word	0x00018c40


	//   ....[141]....
        /*e660*/ 	.word	0x00018c60


	//   ....[142]....
        /*e664*/ 	.word	0x00018c70


	//   ....[143]....
        /*e668*/ 	.word	0x00018c80


	//   ....[144]....
        /*e66c*/ 	.word	0x00018ca0


	//   ....[145]....
        /*e670*/ 	.word	0x00018cb0


	//   ....[146]....
        /*e674*/ 	.word	0x00018cd0


	//   ....[147]....
        /*e678*/ 	.word	0x00018ce0


	//   ....[148]....
        /*e67c*/ 	.word	0x00018cf0


	//   ....[149]....
        /*e680*/ 	.word	0x00018d10


	//   ....[150]....
        /*e684*/ 	.word	0x00018d20


	//   ....[151]....
        /*e688*/ 	.word	0x00018d30


	//   ....[152]....
        /*e68c*/ 	.word	0x00018d40


	//   ....[153]....
        /*e690*/ 	.word	0x00018d50


	//   ....[154]....
        /*e694*/ 	.word	0x00018d60


	//   ....[155]....
        /*e698*/ 	.word	0x00018d70


	//   ....[156]....
        /*e69c*/ 	.word	0x00018d80


	//   ....[157]....
        /*e6a0*/ 	.word	0x00018d90


	//   ....[158]....
        /*e6a4*/ 	.word	0x00018da0


	//   ....[159]....
        /*e6a8*/ 	.word	0x00018db0


	//   ....[160]....
        /*e6ac*/ 	.word	0x00018dc0


	//   ....[161]....
        /*e6b0*/ 	.word	0x00018dd0


	//   ....[162]....
        /*e6b4*/ 	.word	0x00018de0


	//   ....[163]....
        /*e6b8*/ 	.word	0x00018df0


	//   ....[164]....
        /*e6bc*/ 	.word	0x00018e00


	//   ....[165]....
        /*e6c0*/ 	.word	0x00018e10


	//   ....[166]....
        /*e6c4*/ 	.word	0x00018e20


	//   ....[167]....
        /*e6c8*/ 	.word	0x00018e30


	//   ....[168]....
        /*e6cc*/ 	.word	0x00018e40


	//   ....[169]....
        /*e6d0*/ 	.word	0x00018e50


	//   ....[170]....
        /*e6d4*/ 	.word	0x00018e60


	//   ....[171]....
        /*e6d8*/ 	.word	0x00018e70


	//   ....[172]....
        /*e6dc*/ 	.word	0x00018e80


	//   ....[173]....
        /*e6e0*/ 	.word	0x00018e90


	//   ....[174]....
        /*e6e4*/ 	.word	0x00018ea0


	//   ....[175]....
        /*e6e8*/ 	.word	0x00018eb0


	//   ....[176]....
        /*e6ec*/ 	.word	0x00018ec0


	//   ....[177]....
        /*e6f0*/ 	.word	0x00018ed0


	//   ....[178]....
        /*e6f4*/ 	.word	0x00018ee0


	//   ....[179]....
        /*e6f8*/ 	.word	0x00018ef0


	//   ....[180]....
        /*e6fc*/ 	.word	0x00018f00


	//   ....[181]....
        /*e700*/ 	.word	0x00018f10


	//   ....[182]....
        /*e704*/ 	.word	0x00018f20


	//   ....[183]....
        /*e708*/ 	.word	0x00018f30


	//   ....[184]....
        /*e70c*/ 	.word	0x00018f40


	//   ....[185]....
        /*e710*/ 	.word	0x00018f50


	//   ....[186]....
        /*e714*/ 	.word	0x00018f60


	//   ....[187]....
        /*e718*/ 	.word	0x00018f70


	//   ....[188]....
        /*e71c*/ 	.word	0x00018f80


	//   ....[189]....
        /*e720*/ 	.word	0x00018f90


	//   ....[190]....
        /*e724*/ 	.word	0x00018fa0


	//   ....[191]....
        /*e728*/ 	.word	0x00018fb0


	//   ....[192]....
        /*e72c*/ 	.word	0x00018fc0


	//   ....[193]....
        /*e730*/ 	.word	0x00018fd0


	//   ....[194]....
        /*e734*/ 	.word	0x00018fe0


	//   ....[195]....
        /*e738*/ 	.word	0x00018ff0


	//   ....[196]....
        /*e73c*/ 	.word	0x00019000


	//   ....[197]....
        /*e740*/ 	.word	0x00019090


	//   ....[198]....
        /*e744*/ 	.word	0x000190a0


	//   ....[199]....
        /*e748*/ 	.word	0x00019100


	//   ....[200]....
        /*e74c*/ 	.word	0x00019170


	//   ....[201]....
        /*e750*/ 	.word	0x00020720


	//   ....[202]....
        /*e754*/ 	.word	0x00020770


	//   ....[203]....
        /*e758*/ 	.word	0x00020790


	//   ....[204]....
        /*e75c*/ 	.word	0x000207a0


	//   ....[205]....
        /*e760*/ 	.word	0x000207b0


	//   ....[206]....
        /*e764*/ 	.word	0x00020830


	//   ....[207]....
        /*e768*/ 	.word	0x00020860


	//   ....[208]....
        /*e76c*/ 	.word	0x00020880


	//   ....[209]....
        /*e770*/ 	.word	0x00020890


	//   ....[210]....
        /*e774*/ 	.word	0x000208a0


	//   ....[211]....
        /*e778*/ 	.word	0x000208c0


	//   ....[212]....
        /*e77c*/ 	.word	0x000208d0


	//   ....[213]....
        /*e780*/ 	.word	0x000208f0


	//   ....[214]....
        /*e784*/ 	.word	0x00020900


	//   ....[215]....
        /*e788*/ 	.word	0x00020910


	//   ....[216]....
        /*e78c*/ 	.word	0x00020930


	//   ....[217]....
        /*e790*/ 	.word	0x00020940


	//   ....[218]....
        /*e794*/ 	.word	0x00020950


	//   ....[219]....
        /*e798*/ 	.word	0x00020960


	//   ....[220]....
        /*e79c*/ 	.word	0x00020970


	//   ....[221]....
        /*e7a0*/ 	.word	0x00020980


	//   ....[222]....
        /*e7a4*/ 	.word	0x00020990


	//   ....[223]....
        /*e7a8*/ 	.word	0x000209a0


	//   ....[224]....
        /*e7ac*/ 	.word	0x000209b0


	//   ....[225]....
        /*e7b0*/ 	.word	0x000209c0


	//   ....[226]....
        /*e7b4*/ 	.word	0x000209d0


	//   ....[227]....
        /*e7b8*/ 	.word	0x000209e0


	//   ....[228]....
        /*e7bc*/ 	.word	0x000209f0


	//   ....[229]....
        /*e7c0*/ 	.word	0x00020a00


	//   ....[230]....
        /*e7c4*/ 	.word	0x00020a10


	//   ....[231]....
        /*e7c8*/ 	.word	0x00020a20


	//   ....[232]....
        /*e7cc*/ 	.word	0x00020a30


	//   ....[233]....
        /*e7d0*/ 	.word	0x00020a40


	//   ....[234]....
        /*e7d4*/ 	.word	0x00020a50


	//   ....[235]....
        /*e7d8*/ 	.word	0x00020a60


	//   ....[236]....
        /*e7dc*/ 	.word	0x00020a70


	//   ....[237]....
        /*e7e0*/ 	.word	0x00020a80


	//   ....[238]....
        /*e7e4*/ 	.word	0x00020a90


	//   ....[239]....
        /*e7e8*/ 	.word	0x00020aa0


	//   ....[240]....
        /*e7ec*/ 	.word	0x00020ab0


	//   ....[241]....
        /*e7f0*/ 	.word	0x00020ac0


	//   ....[242]....
        /*e7f4*/ 	.word	0x00020ad0


	//   ....[243]....
        /*e7f8*/ 	.word	0x00020ae0


	//   ....[244]....
        /*e7fc*/ 	.word	0x00020af0


	//   ....[245]....
        /*e800*/ 	.word	0x00020b00


	//   ....[246]....
        /*e804*/ 	.word	0x00020b10


	//   ....[247]....
        /*e808*/ 	.word	0x00020b20


	//   ....[248]....
        /*e80c*/ 	.word	0x00020b30


	//   ....[249]....
        /*e810*/ 	.word	0x00020b40


	//   ....[250]....
        /*e814*/ 	.word	0x00020b50


	//   ....[251]....
        /*e818*/ 	.word	0x00020b60


	//   ....[252]....
        /*e81c*/ 	.word	0x00020b70


	//   ....[253]....
        /*e820*/ 	.word	0x00020b80


	//   ....[254]....
        /*e824*/ 	.word	0x00020b90


	//   ....[255]....
        /*e828*/ 	.word	0x00020ba0


	//   ....[0]....
        /*e82c*/ 	.word	0x00020bb0


	//   ....[1]....
        /*e830*/ 	.word	0x00020bc0


	//   ....[2]....
        /*e834*/ 	.word	0x00020bd0


	//   ....[3]....
        /*e838*/ 	.word	0x00020be0


	//   ....[4]....
        /*e83c*/ 	.word	0x00020bf0


	//   ....[5]....
        /*e840*/ 	.word	0x00020c00


	//   ....[6]....
        /*e844*/ 	.word	0x00020c10


	//   ....[7]....
        /*e848*/ 	.word	0x00020c20


	//   ....[8]....
        /*e84c*/ 	.word	0x00020cb0


	//   ....[9]....
        /*e850*/ 	.word	0x00020cc0


	//   ....[10]....
        /*e854*/ 	.word	0x00020d20


	//   ....[11]....
        /*e858*/ 	.word	0x00020d90


	//   ....[12]....
        /*e85c*/ 	.word	0x00028370


	//   ....[13]....
        /*e860*/ 	.word	0x000283c0


	//   ....[14]....
        /*e864*/ 	.word	0x000283e0


	//   ....[15]....
        /*e868*/ 	.word	0x000283f0


	//   ....[16]....
        /*e86c*/ 	.word	0x00028400


	//   ....[17]....
        /*e870*/ 	.word	0x00028470


	//   ....[18]....
        /*e874*/ 	.word	0x00028480


	//   ....[19]....
        /*e878*/ 	.word	0x000284c0


	//   ....[20]....
        /*e87c*/ 	.word	0x000284d0


	//   ....[21]....
        /*e880*/ 	.word	0x000284e0


	//   ....[22]....
        /*e884*/ 	.word	0x00028500


	//   ....[23]....
        /*e888*/ 	.word	0x00028510


	//   ....[24]....
        /*e88c*/ 	.word	0x00028520


	//   ....[25]....
        /*e890*/ 	.word	0x00028530


	//   ....[26]....
        /*e894*/ 	.word	0x00028560


	//   ....[27]....
        /*e898*/ 	.word	0x00028570


	//   ....[28]....
        /*e89c*/ 	.word	0x00028590


	//   ....[29]....
        /*e8a0*/ 	.word	0x000285a0


	//   ....[30]....
        /*e8a4*/ 	.word	0x000285b0


	//   ....[31]....
        /*e8a8*/ 	.word	0x000285c0


	//   ....[32]....
        /*e8ac*/ 	.word	0x000285d0


	//   ....[33]....
        /*e8b0*/ 	.word	0x000285e0


	//   ....[34]....
        /*e8b4*/ 	.word	0x000285f0


	//   ....[35]....
        /*e8b8*/ 	.word	0x00028600


	//   ....[36]....
        /*e8bc*/ 	.word	0x00028610


	//   ....[37]....
        /*e8c0*/ 	.word	0x00028620


	//   ....[38]....
        /*e8c4*/ 	.word	0x00028630


	//   ....[39]....
        /*e8c8*/ 	.word	0x00028640


	//   ....[40]....
        /*e8cc*/ 	.word	0x00028650


	//   ....[41]....
        /*e8d0*/ 	.word	0x00028660


	//   ....[42]....
        /*e8d4*/ 	.word	0x00028670


	//   ....[43]....
        /*e8d8*/ 	.word	0x00028680


	//   ....[44]....
        /*e8dc*/ 	.word	0x00028690


	//   ....[45]....
        /*e8e0*/ 	.word	0x000286a0


	//   ....[46]....
        /*e8e4*/ 	.word	0x000286b0


	//   ....[47]....
        /*e8e8*/ 	.word	0x000286c0


	//   ....[48]....
        /*e8ec*/ 	.word	0x000286d0


	//   ....[49]....
        /*e8f0*/ 	.word	0x000286e0


	//   ....[50]....
        /*e8f4*/ 	.word	0x000286f0


	//   ....[51]....
        /*e8f8*/ 	.word	0x00028700


	//   ....[52]....
        /*e8fc*/ 	.word	0x00028710


	//   ....[53]....
        /*e900*/ 	.word	0x00028720


	//   ....[54]....
        /*e904*/ 	.word	0x00028730


	//   ....[55]....
        /*e908*/ 	.word	0x00028740


	//   ....[56]....
        /*e90c*/ 	.word	0x00028750


	//   ....[57]....
        /*e910*/ 	.word	0x00028760


	//   ....[58]....
        /*e914*/ 	.word	0x00028770


	//   ....[59]....
        /*e918*/ 	.word	0x00028780


	//   ....[60]....
        /*e91c*/ 	.word	0x00028790


	//   ....[61]....
        /*e920*/ 	.word	0x000287a0


	//   ....[62]....
        /*e924*/ 	.word	0x000287b0


	//   ....[63]....
        /*e928*/ 	.word	0x000287c0


	//   ....[64]....
        /*e92c*/ 	.word	0x000287d0


	//   ....[65]....
        /*e930*/ 	.word	0x000287e0


	//   ....[66]....
        /*e934*/ 	.word	0x000287f0


	//   ....[67]....
        /*e938*/ 	.word	0x00028800


	//   ....[68]....
        /*e93c*/ 	.word	0x00028810


	//   ....[69]....
        /*e940*/ 	.word	0x00028820


	//   ....[70]....
        /*e944*/ 	.word	0x00028830


	//   ....[71]....
        /*e948*/ 	.word	0x00028840


	//   ....[72]....
        /*e94c*/ 	.word	0x00028850


	//   ....[73]....
        /*e950*/ 	.word	0x00028860


	//   ....[74]....
        /*e954*/ 	.word	0x00028870


	//   ....[75]....
        /*e958*/ 	.word	0x00028880


	//   ....[76]....
        /*e95c*/ 	.word	0x00028920


	//   ....[77]....
        /*e960*/ 	.word	0x00028990


	//   ....[78]....
        /*e964*/ 	.word	0x000290b0


	//   ....[79]....
        /*e968*/ 	.word	0x00051cb0


	//   ....[80]....
        /*e96c*/ 	.word	0x00051ce0


	//   ....[81]....
        /*e970*/ 	.word	0x00051d00


	//   ....[82]....
        /*e974*/ 	.word	0x00051d20


	//   ....[83]....
        /*e978*/ 	.word	0x00051d30


	//   ....[84]....
        /*e97c*/ 	.word	0x00051da0


	//   ....[85]....
        /*e980*/ 	.word	0x00051df0


	//   ....[86]....
        /*e984*/ 	.word	0x00051e00


	//   ....[87]....
        /*e988*/ 	.word	0x00051e20


	//   ....[88]....
        /*e98c*/ 	.word	0x00051e30


	//   ....[89]....
        /*e990*/ 	.word	0x00051e50


	//   ....[90]....
        /*e994*/ 	.word	0x00051e60


	//   ....[91]....
        /*e998*/ 	.word	0x00051e70


	//   ....[92]....
        /*e99c*/ 	.word	0x00051e80


	//   ....[93]....
        /*e9a0*/ 	.word	0x00051e90


	//   ....[94]....
        /*e9a4*/ 	.word	0x00051ea0


	//   ....[95]....
        /*e9a8*/ 	.word	0x00051ee0


	//   ....[96]....
        /*e9ac*/ 	.word	0x00051ef0


	//   ....[97]....
        /*e9b0*/ 	.word	0x00051f00


	//   ....[98]....
        /*e9b4*/ 	.word	0x00051f10


	//   ....[99]....
        /*e9b8*/ 	.word	0x00051f20


	//   ....[100]....
        /*e9bc*/ 	.word	0x00051f30


	//   ....[101]....
        /*e9c0*/ 	.word	0x00051f40


	//   ....[102]....
        /*e9c4*/ 	.word	0x00051f50


	//   ....[103]....
        /*e9c8*/ 	.word	0x00051f60


	//   ....[104]....
        /*e9cc*/ 	.word	0x00051f70


	//   ....[105]....
        /*e9d0*/ 	.word	0x00051f80


	//   ....[106]....
        /*e9d4*/ 	.word	0x00051f90


	//   ....[107]....
        /*e9d8*/ 	.word	0x00051fa0


	//   ....[108]....
        /*e9dc*/ 	.word	0x00051fb0


	//   ....[109]....
        /*e9e0*/ 	.word	0x00051fc0


	//   ....[110]....
        /*e9e4*/ 	.word	0x00051fd0


	//   ....[111]....
        /*e9e8*/ 	.word	0x00051fe0


	//   ....[112]....
        /*e9ec*/ 	.word	0x00051ff0


	//   ....[113]....
        /*e9f0*/ 	.word	0x00052000


	//   ....[114]....
        /*e9f4*/ 	.word	0x00052010


	//   ....[115]....
        /*e9f8*/ 	.word	0x00052020


	//   ....[116]....
        /*e9fc*/ 	.word	0x00052030


	//   ....[117]....
        /*ea00*/ 	.word	0x00052040


	//   ....[118]....
        /*ea04*/ 	.word	0x00052050


	//   ....[119]....
        /*ea08*/ 	.word	0x00052060


	//   ....[120]....
        /*ea0c*/ 	.word	0x00052070


	//   ....[121]....
        /*ea10*/ 	.word	0x00052080


	//   ....[122]....
        /*ea14*/ 	.word	0x00052090


	//   ....[123]....
        /*ea18*/ 	.word	0x000520a0


	//   ....[124]....
        /*ea1c*/ 	.word	0x000520b0


	//   ....[125]....
        /*ea20*/ 	.word	0x000520c0


	//   ....[126]....
        /*ea24*/ 	.word	0x000520d0


	//   ....[127]....
        /*ea28*/ 	.word	0x000520e0


	//   ....[128]....
        /*ea2c*/ 	.word	0x000520f0


	//   ....[129]....
        /*ea30*/ 	.word	0x00052100


	//   ....[130]....
        /*ea34*/ 	.word	0x00052110


	//   ....[131]....
        /*ea38*/ 	.word	0x00052120


	//   ....[132]....
        /*ea3c*/ 	.word	0x00052130


	//   ....[133]....
        /*ea40*/ 	.word	0x00052140


	//   ....[134]....
        /*ea44*/ 	.word	0x00052150


	//   ....[135]....
        /*ea48*/ 	.word	0x00052160


	//   ....[136]....
        /*ea4c*/ 	.word	0x00052170


	//   ....[137]....
        /*ea50*/ 	.word	0x00052180


	//   ....[138]....
        /*ea54*/ 	.word	0x00052190


	//   ....[139]....
        /*ea58*/ 	.word	0x000521a0


	//   ....[140]....
        /*ea5c*/ 	.word	0x000521b0


	//   ....[141]....
        /*ea60*/ 	.word	0x000521c0


	//   ....[142]....
        /*ea64*/ 	.word	0x00052220


	//   ....[143]....
        /*ea68*/ 	.word	0x00052230


	//   ....[144]....
        /*ea6c*/ 	.word	0x000522a0


	//   ....[145]....
        /*ea70*/ 	.word	0x00052310


	//   ....[146]....
        /*ea74*/ 	.word	0x000597f0


	//   ....[147]....
        /*ea78*/ 	.word	0x00059820


	//   ....[148]....
        /*ea7c*/ 	.word	0x00059830


	//   ....[149]....
        /*ea80*/ 	.word	0x00059850


	//   ....[150]....
        /*ea84*/ 	.word	0x00059860


	//   ....[151]....
        /*ea88*/ 	.word	0x000598d0


	//   ....[152]....
        /*ea8c*/ 	.word	0x00059910


	//   ....[153]....
        /*ea90*/ 	.word	0x00059920


	//   ....[154]....
        /*ea94*/ 	.word	0x00059930


	//   ....[155]....
        /*ea98*/ 	.word	0x00059950


	//   ....[156]....
        /*ea9c*/ 	.word	0x00059960


	//   ....[157]....
        /*eaa0*/ 	.word	0x00059980


	//   ....[158]....
        /*eaa4*/ 	.word	0x000599a0


	//   ....[159]....
        /*eaa8*/ 	.word	0x000599b0


	//   ....[160]....
        /*eaac*/ 	.word	0x000599c0


	//   ....[161]....
        /*eab0*/ 	.word	0x000599d0


	//   ....[162]....
        /*eab4*/ 	.word	0x000599e0


	//   ....[163]....
        /*eab8*/ 	.word	0x00059a00


	//   ....[164]....
        /*eabc*/ 	.word	0x00059a10


	//   ....[165]....
        /*eac0*/ 	.word	0x00059a20


	//   ....[166]....
        /*eac4*/ 	.word	0x00059a30


	//   ....[167]....
        /*eac8*/ 	.word	0x00059a40


	//   ....[168]....
        /*eacc*/ 	.word	0x00059a50


	//   ....[169]....
        /*ead0*/ 	.word	0x00059a70


	//   ....[170]....
        /*ead4*/ 	.word	0x00059a80


	//   ....[171]....
        /*ead8*/ 	.word	0x00059aa0


	//   ....[172]....
        /*eadc*/ 	.word	0x00059ab0


	//   ....[173]....
        /*eae0*/ 	.word	0x00059ac0


	//   ....[174]....
        /*eae4*/ 	.word	0x00059ad0


	//   ....[175]....
        /*eae8*/ 	.word	0x00059ae0


	//   ....[176]....
        /*eaec*/ 	.word	0x00059af0


	//   ....[177]....
        /*eaf0*/ 	.word	0x00059b00


	//   ....[178]....
        /*eaf4*/ 	.word	0x00059b10


	//   ....[179]....
        /*eaf8*/ 	.word	0x00059b20


	//   ....[180]....
        /*eafc*/ 	.word	0x00059b30


	//   ....[181]....
        /*eb00*/ 	.word	0x00059b40


	//   ....[182]....
        /*eb04*/ 	.word	0x00059b50


	//   ....[183]....
        /*eb08*/ 	.word	0x00059b60


	//   ....[184]....
        /*eb0c*/ 	.word	0x00059b70


	//   ....[185]....
        /*eb10*/ 	.word	0x00059b80


	//   ....[186]....
        /*eb14*/ 	.word	0x00059b90


	//   ....[187]....
        /*eb18*/ 	.word	0x00059ba0


	//   ....[188]....
        /*eb1c*/ 	.word	0x00059bb0


	//   ....[189]....
        /*eb20*/ 	.word	0x00059bc0


	//   ....[190]....
        /*eb24*/ 	.word	0x00059bd0


	//   ....[191]....
        /*eb28*/ 	.word	0x00059be0


	//   ....[192]....
        /*eb2c*/ 	.word	0x00059bf0


	//   ....[193]....
        /*eb30*/ 	.word	0x00059c00


	//   ....[194]....
        /*eb34*/ 	.word	0x00059c10


	//   ....[195]....
        /*eb38*/ 	.word	0x00059c20


	//   ....[196]....
        /*eb3c*/ 	.word	0x00059c30


	//   ....[197]....
        /*eb40*/ 	.word	0x00059c40


	//   ....[198]....
        /*eb44*/ 	.word	0x00059c50


	//   ....[199]....
        /*eb48*/ 	.word	0x00059c60


	//   ....[200]....
        /*eb4c*/ 	.word	0x00059c70


	//   ....[201]....
        /*eb50*/ 	.word	0x00059c80


	//   ....[202]....
        /*eb54*/ 	.word	0x00059c90


	//   ....[203]....
        /*eb58*/ 	.word	0x00059ca0


	//   ....[204]....
        /*eb5c*/ 	.word	0x00059cb0


	//   ....[205]....
        /*eb60*/ 	.word	0x00059cc0


	//   ....[206]....
        /*eb64*/ 	.word	0x00059cd0


	//   ....[207]....
        /*eb68*/ 	.word	0x00059ce0


	//   ....[208]....
        /*eb6c*/ 	.word	0x00059cf0


	//   ....[209]....
        /*eb70*/ 	.word	0x00059d00


	//   ....[210]....
        /*eb74*/ 	.word	0x00059d80


	//   ....[211]....
        /*eb78*/ 	.word	0x00059e00


	//   ....[212]....
        /*eb7c*/ 	.word	0x00059e70


	//   ....[213]....
        /*eb80*/ 	.word	0x00061320


	//   ....[214]....
        /*eb84*/ 	.word	0x00061350


	//   ....[215]....
        /*eb88*/ 	.word	0x00061360


	//   ....[216]....
        /*eb8c*/ 	.word	0x00061380


	//   ....[217]....
        /*eb90*/ 	.word	0x00061390


	//   ....[218]....
        /*eb94*/ 	.word	0x00061400


	//   ....[219]....
        /*eb98*/ 	.word	0x00061440


	//   ....[220]....
        /*eb9c*/ 	.word	0x00061450


	//   ....[221]....
        /*eba0*/ 	.word	0x00061460


	//   ....[222]....
        /*eba4*/ 	.word	0x00061480


	//   ....[223]....
        /*eba8*/ 	.word	0x00061490


	//   ....[224]....
        /*ebac*/ 	.word	0x000614b0


	//   ....[225]....
        /*ebb0*/ 	.word	0x000614d0


	//   ....[226]....
        /*ebb4*/ 	.word	0x000614e0


	//   ....[227]....
        /*ebb8*/ 	.word	0x000614f0


	//   ....[228]....
        /*ebbc*/ 	.word	0x00061500


	//   ....[229]....
        /*ebc0*/ 	.word	0x00061510


	//   ....[230]....
        /*ebc4*/ 	.word	0x00061530


	//   ....[231]....
        /*ebc8*/ 	.word	0x00061540


	//   ....[232]....
        /*ebcc*/ 	.word	0x00061550


	//   ....[233]....
        /*ebd0*/ 	.word	0x00061560


	//   ....[234]....
        /*ebd4*/ 	.word	0x00061570


	//   ....[235]....
        /*ebd8*/ 	.word	0x00061580


	//   ....[236]....
        /*ebdc*/ 	.word	0x000615a0


	//   ....[237]....
        /*ebe0*/ 	.word	0x000615b0


	//   ....[238]....
        /*ebe4*/ 	.word	0x000615d0


	//   ....[239]....
        /*ebe8*/ 	.word	0x000615e0


	//   ....[240]....
        /*ebec*/ 	.word	0x000615f0


	//   ....[241]....
        /*ebf0*/ 	.word	0x00061600


	//   ....[242]....
        /*ebf4*/ 	.word	0x00061610


	//   ....[243]....
        /*ebf8*/ 	.word	0x00061620


	//   ....[244]....
        /*ebfc*/ 	.word	0x00061630


	//   ....[245]....
        /*ec00*/ 	.word	0x00061640


	//   ....[246]....
        /*ec04*/ 	.word	0x00061650


	//   ....[247]....
        /*ec08*/ 	.word	0x00061660


	//   ....[248]....
        /*ec0c*/ 	.word	0x00061670


	//   ....[249]....
        /*ec10*/ 	.word	0x00061680


	//   ....[250]....
        /*ec14*/ 	.word	0x00061690


	//   ....[251]....
        /*ec18*/ 	.word	0x000616a0


	//   ....[252]....
        /*ec1c*/ 	.word	0x000616b0


	//   ....[253]....
        /*ec20*/ 	.word	0x000616c0


	//   ....[254]....
        /*ec24*/ 	.word	0x000616d0


	//   ....[255]....
        /*ec28*/ 	.word	0x000616e0


	//   ....[0]....
        /*ec2c*/ 	.word	0x000616f0


	//   ....[1]....
        /*ec30*/ 	.word	0x00061700


	//   ....[2]....
        /*ec34*/ 	.word	0x00061710


	//   ....[3]....
        /*ec38*/ 	.word	0x00061720


	//   ....[4]....
        /*ec3c*/ 	.word	0x00061730


	//   ....[5]....
        /*ec40*/ 	.word	0x00061740


	//   ....[6]....
        /*ec44*/ 	.word	0x00061750


	//   ....[7]....
        /*ec48*/ 	.word	0x00061760


	//   ....[8]....
        /*ec4c*/ 	.word	0x00061770


	//   ....[9]....
        /*ec50*/ 	.word	0x00061780


	//   ....[10]....
        /*ec54*/ 	.word	0x00061790


	//   ....[11]....
        /*ec58*/ 	.word	0x000617a0


	//   ....[12]....
        /*ec5c*/ 	.word	0x000617b0


	//   ....[13]....
        /*ec60*/ 	.word	0x000617c0


	//   ....[14]....
        /*ec64*/ 	.word	0x000617d0


	//   ....[15]....
        /*ec68*/ 	.word	0x000617e0


	//   ....[16]....
        /*ec6c*/ 	.word	0x000617f0


	//   ....[17]....
        /*ec70*/ 	.word	0x00061800


	//   ....[18]....
        /*ec74*/ 	.word	0x00061810


	//   ....[19]....
        /*ec78*/ 	.word	0x00061820


	//   ....[20]....
        /*ec7c*/ 	.word	0x00061830


	//   ....[21]....
        /*ec80*/ 	.word	0x000618b0


	//   ....[22]....
        /*ec84*/ 	.word	0x00061930


	//   ....[23]....
        /*ec88*/ 	.word	0x000619a0


	//   ....[24]....
        /*ec8c*/ 	.word	0x00068e50


	//   ....[25]....
        /*ec90*/ 	.word	0x00068e80


	//   ....[26]....
        /*ec94*/ 	.word	0x00068e90


	//   ....[27]....
        /*ec98*/ 	.word	0x00068eb0


	//   ....[28]....
        /*ec9c*/ 	.word	0x00068ec0


	//   ....[29]....
        /*eca0*/ 	.word	0x00068f30


	//   ....[30]....
        /*eca4*/ 	.word	0x00068f70


	//   ....[31]....
        /*eca8*/ 	.word	0x00068f80


	//   ....[32]....
        /*ecac*/ 	.word	0x00068f90


	//   ....[33]....
        /*ecb0*/ 	.word	0x00068fb0


	//   ....[34]....
        /*ecb4*/ 	.word	0x00068fc0


	//   ....[35]....
        /*ecb8*/ 	.word	0x00068fe0


	//   ....[36]....
        /*ecbc*/ 	.word	0x00069000


	//   ....[37]....
        /*ecc0*/ 	.word	0x00069010


	//   ....[38]....
        /*ecc4*/ 	.word	0x00069020


	//   ....[39]....
        /*ecc8*/ 	.word	0x00069030


	//   ....[40]....
        /*eccc*/ 	.word	0x00069040


	//   ....[41]....
        /*ecd0*/ 	.word	0x00069060


	//   ....[42]....
        /*ecd4*/ 	.word	0x00069070


	//   ....[43]....
        /*ecd8*/ 	.word	0x00069080


	//   ....[44]....
        /*ecdc*/ 	.word	0x00069090


	//   ....[45]....
        /*ece0*/ 	.word	0x000690a0


	//   ....[46]....
        /*ece4*/ 	.word	0x000690b0


	//   ....[47]....
        /*ece8*/ 	.word	0x000690d0


	//   ....[48]....
        /*ecec*/ 	.word	0x000690e0


	//   ....[49]....
        /*ecf0*/ 	.word	0x00069100


	//   ....[50]....
        /*ecf4*/ 	.word	0x00069110


	//   ....[51]....
        /*ecf8*/ 	.word	0x00069120


	//   ....[52]....
        /*ecfc*/ 	.word	0x00069130


	//   ....[53]....
        /*ed00*/ 	.word	0x00069140


	//   ....[54]....
        /*ed04*/ 	.word	0x00069150


	//   ....[55]....
        /*ed08*/ 	.word	0x00069160


	//   ....[56]....
        /*ed0c*/ 	.word	0x00069170


	//   ....[57]....
        /*ed10*/ 	.word	0x00069180


	//   ....[58]....
        /*ed14*/ 	.word	0x00069190


	//   ....[59]....
        /*ed18*/ 	.word	0x000691a0


	//   ....[60]....
        /*ed1c*/ 	.word	0x000691b0


	//   ....[61]....
        /*ed20*/ 	.word	0x000691c0


	//   ....[62]....
        /*ed24*/ 	.word	0x000691d0


	//   ....[63]....
        /*ed28*/ 	.word	0x000691e0


	//   ....[64]....
        /*ed2c*/ 	.word	0x000691f0


	//   ....[65]....
        /*ed30*/ 	.word	0x00069200


	//   ....[66]....
        /*ed34*/ 	.word	0x00069210


	//   ....[67]....
        /*ed38*/ 	.word	0x00069220


	//   ....[68]....
        /*ed3c*/ 	.word	0x00069230


	//   ....[69]....
        /*ed40*/ 	.word	0x00069240


	//   ....[70]....
        /*ed44*/ 	.word	0x00069250


	//   ....[71]....
        /*ed48*/ 	.word	0x00069260


	//   ....[72]....
        /*ed4c*/ 	.word	0x00069270


	//   ....[73]....
        /*ed50*/ 	.word	0x00069280


	//   ....[74]....
        /*ed54*/ 	.word	0x00069290


	//   ....[75]....
        /*ed58*/ 	.word	0x000692a0


	//   ....[76]....
        /*ed5c*/ 	.word	0x000692b0


	//   ....[77]....
        /*ed60*/ 	.word	0x000692c0


	//   ....[78]....
        /*ed64*/ 	.word	0x000692d0


	//   ....[79]....
        /*ed68*/ 	.word	0x000692e0


	//   ....[80]....
        /*ed6c*/ 	.word	0x000692f0


	//   ....[81]....
        /*ed70*/ 	.word	0x00069300


	//   ....[82]....
        /*ed74*/ 	.word	0x00069310


	//   ....[83]....
        /*ed78*/ 	.word	0x00069320


	//   ....[84]....
        /*ed7c*/ 	.word	0x00069330


	//   ....[85]....
        /*ed80*/ 	.word	0x00069340


	//   ....[86]....
        /*ed84*/ 	.word	0x00069350


	//   ....[87]....
        /*ed88*/ 	.word	0x00069360


	//   ....[88]....
        /*ed8c*/ 	.word	0x000693e0


	//   ....[89]....
        /*ed90*/ 	.word	0x00069460


	//   ....[90]....
        /*ed94*/ 	.word	0x000694d0


	//   ....[91]....
        /*ed98*/ 	.word	0x00070980


	//   ....[92]....
        /*ed9c*/ 	.word	0x000709b0


	//   ....[93]....
        /*eda0*/ 	.word	0x000709c0


	//   ....[94]....
        /*eda4*/ 	.word	0x000709e0


	//   ....[95]....
        /*eda8*/ 	.word	0x000709f0


	//   ....[96]....
        /*edac*/ 	.word	0x00070a60


	//   ....[97]....
        /*edb0*/ 	.word	0x00070aa0


	//   ....[98]....
        /*edb4*/ 	.word	0x00070ab0


	//   ....[99]....
        /*edb8*/ 	.word	0x00070ac0


	//   ....[100]....
        /*edbc*/ 	.word	0x00070ae0


	//   ....[101]....
        /*edc0*/ 	.word	0x00070af0


	//   ....[102]....
        /*edc4*/ 	.word	0x00070b10


	//   ....[103]....
        /*edc8*/ 	.word	0x00070b30


	//   ....[104]....
        /*edcc*/ 	.word	0x00070b40


	//   ....[105]....
        /*edd0*/ 	.word	0x00070b50


	//   ....[106]....
        /*edd4*/ 	.word	0x00070b60


	//   ....[107]....
        /*edd8*/ 	.word	0x00070b70


	//   ....[108]....
        /*eddc*/ 	.word	0x00070b90


	//   ....[109]....
        /*ede0*/ 	.word	0x00070ba0


	//   ....[110]....
        /*ede4*/ 	.word	0x00070bb0


	//   ....[111]....
        /*ede8*/ 	.word	0x00070bc0


	//   ....[112]....
        /*edec*/ 	.word	0x00070bd0


	//   ....[113]....
        /*edf0*/ 	.word	0x00070be0


	//   ....[114]....
        /*edf4*/ 	.word	0x00070c00


	//   ....[115]....
        /*edf8*/ 	.word	0x00070c10


	//   ....[116]....
        /*edfc*/ 	.word	0x00070c30


	//   ....[117]....
        /*ee00*/ 	.word	0x00070c40


	//   ....[118]....
        /*ee04*/ 	.word	0x00070c50


	//   ....[119]....
        /*ee08*/ 	.word	0x00070c60


	//   ....[120]....
        /*ee0c*/ 	.word	0x00070c70


	//   ....[121]....
        /*ee10*/ 	.word	0x00070c80


	//   ....[122]....
        /*ee14*/ 	.word	0x00070c90


	//   ....[123]....
        /*ee18*/ 	.word	0x00070ca0


	//   ....[124]....
        /*ee1c*/ 	.word	0x00070cb0


	//   ....[125]....
        /*ee20*/ 	.word	0x00070cc0


	//   ....[126]....
        /*ee24*/ 	.word	0x00070cd0


	//   ....[127]....
        /*ee28*/ 	.word	0x00070ce0


	//   ....[128]....
        /*ee2c*/ 	.word	0x00070cf0


	//   ....[129]....
        /*ee30*/ 	.word	0x00070d00


	//   ....[130]....
        /*ee34*/ 	.word	0x00070d10


	//   ....[131]....
        /*ee38*/ 	.word	0x00070d20


	//   ....[132]....
        /*ee3c*/ 	.word	0x00070d30


	//   ....[133]....
        /*ee40*/ 	.word	0x00070d40


	//   ....[134]....
        /*ee44*/ 	.word	0x00070d50


	//   ....[135]....
        /*ee48*/ 	.word	0x00070d60


	//   ....[136]....
        /*ee4c*/ 	.word	0x00070d70


	//   ....[137]....
        /*ee50*/ 	.word	0x00070d80


	//   ....[138]....
        /*ee54*/ 	.word	0x00070d90


	//   ....[139]....
        /*ee58*/ 	.word	0x00070da0


	//   ....[140]....
        /*ee5c*/ 	.word	0x00070db0


	//   ....[141]....
        /*ee60*/ 	.word	0x00070dc0


	//   ....[142]....
        /*ee64*/ 	.word	0x00070dd0


	//   ....[143]....
        /*ee68*/ 	.word	0x00070de0


	//   ....[144]....
        /*ee6c*/ 	.word	0x00070df0


	//   ....[145]....
        /*ee70*/ 	.word	0x00070e00


	//   ....[146]....
        /*ee74*/ 	.word	0x00070e10


	//   ....[147]....
        /*ee78*/ 	.word	0x00070e20


	//   ....[148]....
        /*ee7c*/ 	.word	0x00070e30


	//   ....[149]....
        /*ee80*/ 	.word	0x00070e40


	//   ....[150]....
        /*ee84*/ 	.word	0x00070e50


	//   ....[151]....
        /*ee88*/ 	.word	0x00070e60


	//   ....[152]....
        /*ee8c*/ 	.word	0x00070e70


	//   ....[153]....
        /*ee90*/ 	.word	0x00070e80


	//   ....[154]....
        /*ee94*/ 	.word	0x00070e90


	//   ....[155]....
        /*ee98*/ 	.word	0x00070f10


	//   ....[156]....
        /*ee9c*/ 	.word	0x00070f90


	//   ....[157]....
        /*eea0*/ 	.word	0x00071000


	//----- nvinfo : EIATTR_VRC_CTA_INIT_COUNT
	.align		4
.L_104:
        /*eea4*/ 	.byte	0x02, 0x4a
	.zero		1
	.zero		1


	//----- nvinfo : EIATTR_EXIT_INSTR_OFFSETS
	.align		4
        /*eea8*/ 	.byte	0x04, 0x1c
        /*eeaa*/ 	.short	(.L_106 - .L_105)


	//   ....[0]....
.L_105:
        /*eeac*/ 	.word	0x000000b0


	//   ....[1]....
        /*eeb0*/ 	.word	0x00000190


	//   ....[2]....
        /*eeb4*/ 	.word	0x0007ec30


	//   ....[3]....
        /*eeb8*/ 	.word	0x00081520


	//----- nvinfo : EIATTR_MAX_THREADS
	.align		4
.L_106:
        /*eebc*/ 	.byte	0x04, 0x05
        /*eebe*/ 	.short	(.L_108 - .L_107)
.L_107:
        /*eec0*/ 	.word	0x000000c0
        /*eec4*/ 	.word	0x00000001
        /*eec8*/ 	.word	0x00000001


	//----- nvinfo : EIATTR_CRS_STACK_SIZE
	.align		4
.L_108:
        /*eecc*/ 	.byte	0x04, 0x1e
        /*eece*/ 	.short	(.L_110 - .L_109)
.L_109:
        /*eed0*/ 	.word	0x00000000


	//----- nvinfo : EIATTR_CBANK_PARAM_SIZE
	.align		4
.L_110:
        /*eed4*/ 	.byte	0x03, 0x19
        /*eed6*/ 	.short	0x0129


	//----- nvinfo : EIATTR_PARAM_CBANK
	.align		4
        /*eed8*/ 	.byte	0x04, 0x0a
        /*eeda*/ 	.short	(.L_112 - .L_111)
	.align		4
.L_111:
        /*eedc*/ 	.word	index@(.nv.constant0._ZN3cub18CUB_300001_SM_10006detail6reduce28DeviceReduceSingleTileKernelINS2_10policy_hubI4Itemy13Addition_funcE10Policy1000EPS5_S9_iS6_S5_S5_N4cuda3std3__410__identityEEEvT0_T1_T2_T3_T4_T6_)
        /*eee0*/ 	.short	0x0380
        /*eee2*/ 	.short	0x0129


	//----- nvinfo : EIATTR_SW_WAR
	.align		4
.L_112:
        /*eee4*/ 	.byte	0x04, 0x36
        /*eee6*/ 	.short	(.L_114 - .L_113)
.L_113:
        /*eee8*/ 	.word	0x00000008
.L_114:


//--------------------- .nv.info._ZN3cub18CUB_300001_SM_10006detail6reduce18DeviceReduceKernelINS2_10policy_hubI4Itemy13Addition_funcE10Policy1000EN6thrust24THRUST_300001_SM_1000_NS6detail15normal_iteratorINSA_10device_ptrIS5_EEEEyS6_S5_N4cuda3std3__410__identityEEEvT0_PT3_T1_NS0_13GridEvenShareISN_EET2_T4_ --------------------------
	.section	.nv.info._ZN3cub18CUB_300001_SM_10006detail6reduce18DeviceReduceKernelINS2_10policy_hubI4Itemy13Addition_funcE10Policy1000EN6thrust24THRUST_300001_SM_1000_NS6detail15normal_iteratorINSA_10device_ptrIS5_EEEEyS6_S5_N4cuda3std3__410__identityEEEvT0_PT3_T1_NS0_13GridEvenShareISN_EET2_T4_,"",@"SHT_CUDA_INFO"
	.sectionflags	@""
	.align	4


	//----- nvinfo : EIATTR_CUDA_API_VERSION
	.align		4
        /*0000*/ 	.byte	0x04, 0x37
        /*0002*/ 	.short	(.L_116 - .L_115)
.L_115:
        /*0004*/ 	.word	0x00000082


	//----- nvinfo : EIATTR_KPARAM_INFO
	.align		4
.L_116:
        /*0008*/ 	.byte	0x04, 0x17
        /*000a*/ 	.short	(.L_118 - .L_117)
.L_117:
        /*000c*/ 	.word	0x00000000
        /*0010*/ 	.short	0x0005
        /*0012*/ 	.short	0x0061
        /*0014*/ 	.byte	0x00, 0xf0, 0x05, 0x00


	//----- nvinfo : EIATTR_KPARAM_INFO
	.align		4
.L_118:
        /*0018*/ 	.byte	0x04, 0x17
        /*001a*/ 	.short	(.L_120 - .L_119)
.L_119:
        /*001c*/ 	.word	0x00000000
        /*0020*/ 	.short	0x0004
        /*0022*/ 	.short	0x0060
        /*0024*/ 	.byte	0x00, 0xf0, 0x05, 0x00


	//----- nvinfo : EIATTR_KPARAM_INFO
	.align		4
.L_120:
        /*0028*/ 	.byte	0x04, 0x17
        /*002a*/ 	.short	(.L_122 - .L_121)
.L_121:
        /*002c*/ 	.word	0x00000000
        /*0030*/ 	.short	0x0003
        /*0032*/ 	.short	0x0018
        /*0034*/ 	.byte	0x00, 0xf0, 0x21, 0x01


	//----- nvinfo : EIATTR_KPARAM_INFO
	.align		4
.L_122:
        /*0038*/ 	.byte	0x04, 0x17
        /*003a*/ 	.short	(.L_124 - .L_123)
.L_123:
        /*003c*/ 	.word	0x00000000
        /*0040*/ 	.short	0x0002
        /*0042*/ 	.short	0x0010
        /*0044*/ 	.byte	0x00, 0xf0, 0x21, 0x00


	//----- nvinfo : EIATTR_KPARAM_INFO
	.align		4
.L_124:
        /*0048*/ 	.byte	0x04, 0x17
        /*004a*/ 	.short	(.L_126 - .L_125)
.L_125:
        /*004c*/ 	.word	0x00000000
        /*0050*/ 	.short	0x0001
        /*0052*/ 	.short	0x0008
        /*0054*/ 	.byte	0x00, 0xf5, 0x21, 0x00


	//----- nvinfo : EIATTR_KPARAM_INFO
	.align		4
.L_126:
        /*0058*/ 	.byte	0x04, 0x17
        /*005a*/ 	.short	(.L_128 - .L_127)
.L_127:
        /*005c*/ 	.word	0x00000000
        /*0060*/ 	.short	0x0000
        /*0062*/ 	.short	0x0000
        /*0064*/ 	.byte	0x00, 0xf0, 0x21, 0x00


	//----- nvinfo : EIATTR_SPARSE_MMA_MASK
	.align		4
.L_128:
        /*0068*/ 	.byte	0x03, 0x50
        /*006a*/ 	.short	0x0000


	//----- nvinfo : EIATTR_MAXREG_COUNT
	.align		4
        /*006c*/ 	.byte	0x03, 0x1b
        /*006e*/ 	.short	0x00ff


	//----- nvinfo : EIATTR_NUM_BARRIERS
	.align		4
        /*0070*/ 	.byte	0x02, 0x4c
        /*0072*/ 	.byte	0x01
	.zero		1


	//----- nvinfo : EIATTR_ANNOTATIONS
	.align		4
        /*0074*/ 	.byte	0x04, 0x55
        /*0076*/ 	.short	(.L_130 - .L_129)


	//   ....[0]....
.L_129:
        /* <DEDUP_REMOVED lines=3985> */


	//----- nvinfo : EIATTR_MERCURY_ISA_VERSION
	.align		4
.L_130:
        /*f978*/ 	.byte	0x03, 0x5f
        /*f97a*/ 	.short	0x0101


	//----- nvinfo : EIATTR_COOP_GROUP_MASK_REGIDS
	.align		4
        /*f97c*/ 	.byte	0x04, 0x29
        /*f97e*/ 	.short	(.L_132 - .L_131)


	//   ....[0]....
.L_131:
        /*f980*/ 	.word	0xffffffff


	//   ....[1]....
        /*f984*/ 	.word	0xffffffff


	//   ....[2]....
        /*f988*/ 	.word	0xffffffff


	//   ....[3]....
        /*f98c*/ 	.word	0xffffffff


	//   ....[4]....
        /*f990*/ 	.word	0xffffffff


	//   ....[5]....
        /*f994*/ 	.word	0xffffffff


	//   ....[6]....
        /*f998*/ 	.word	0xffffffff


	//   ....[7]....
        /*f99c*/ 	.word	0xffffffff


	//   ....[8]....
        /*f9a0*/ 	.word	0xffffffff


	//   ....[9]....
        /*f9a4*/ 	.word	0xffffffff


	//   ....[10]....
        /*f9a8*/ 	.word	0xffffffff


	//   ....[11]....
        /*f9ac*/ 	.word	0xffffffff


	//   ....[12]....
        /*f9b0*/ 	.word	0xffffffff


	//   ....[13]....
        /*f9b4*/ 	.word	0xffffffff


	//   ....[14]....
        /*f9b8*/ 	.word	0xffffffff


	//   ....[15]....
        /*f9bc*/ 	.word	0xffffffff


	//   ....[16]....
        /*f9c0*/ 	.word	0xffffffff


	//   ....[17]....
        /*f9c4*/ 	.word	0xffffffff


	//   ....[18]....
        /*f9c8*/ 	.word	0xffffffff


	//   ....[19]....
        /*f9cc*/ 	.word	0xffffffff


	//   ....[20]....
        /*f9d0*/ 	.word	0xffffffff


	//   ....[21]....
        /*f9d4*/ 	.word	0xffffffff


	//   ....[22]....
        /*f9d8*/ 	.word	0xffffffff


	//   ....[23]....
        /*f9dc*/ 	.word	0xffffffff


	//   ....[24]....
        /*f9e0*/ 	.word	0xffffffff


	//   ....[25]....
        /*f9e4*/ 	.word	0xffffffff


	//   ....[26]....
        /*f9e8*/ 	.word	0xffffffff


	//   ....[27]....
        /*f9ec*/ 	.word	0xffffffff


	//   ....[28]....
        /*f9f0*/ 	.word	0xffffffff


	//   ....[29]....
        /*f9f4*/ 	.word	0xffffffff


	//   ....[30]....
        /*f9f8*/ 	.word	0xffffffff


	//   ....[31]....
        /*f9fc*/ 	.word	0xffffffff


	//   ....[32]....
        /*fa00*/ 	.word	0xffffffff


	//   ....[33]....
        /*fa04*/ 	.word	0xffffffff


	//   ....[34]....
        /*fa08*/ 	.word	0xffffffff


	//   ....[35]....
        /*fa0c*/ 	.word	0xffffffff


	//   ....[36]....
        /*fa10*/ 	.word	0xffffffff


	//   ....[37]....
        /*fa14*/ 	.word	0xffffffff


	//   ....[38]....
        /*fa18*/ 	.word	0xffffffff


	//   ....[39]....
        /*fa1c*/ 	.word	0xffffffff


	//   ....[40]....
        /*fa20*/ 	.word	0xffffffff


	//   ....[41]....
        /*fa24*/ 	.word	0xffffffff


	//   ....[42]....
        /*fa28*/ 	.word	0xffffffff


	//   ....[43]....
        /*fa2c*/ 	.word	0xffffffff


	//   ....[44]....
        /*fa30*/ 	.word	0xffffffff


	//   ....[45]....
        /*fa34*/ 	.word	0xffffffff


	//   ....[46]....
        /*fa38*/ 	.word	0xffffffff


	//   ....[47]....
        /*fa3c*/ 	.word	0xffffffff


	//   ....[48]....
        /*fa40*/ 	.word	0xffffffff


	//   ....[49]....
        /*fa44*/ 	.word	0xffffffff


	//   ....[50]....
        /*fa48*/ 	.word	0xffffffff


	//   ....[51]....
        /*fa4c*/ 	.word	0xffffffff


	//   ....[52]....
        /*fa50*/ 	.word	0xffffffff


	//   ....[53]....
        /*fa54*/ 	.word	0xffffffff


	//   ....[54]....
        /*fa58*/ 	.word	0xffffffff


	//   ....[55]....
        /*fa5c*/ 	.word	0xffffffff


	//   ....[56]....
        /*fa60*/ 	.word	0xffffffff


	//   ....[57]....
        /*fa64*/ 	.word	0xffffffff


	//   ....[58]....
        /*fa68*/ 	.word	0xffffffff


	//   ....[59]....
        /*fa6c*/ 	.word	0xffffffff


	//   ....[60]....
        /*fa70*/ 	.word	0xffffffff


	//   ....[61]....
        /*fa74*/ 	.word	0xffffffff


	//   ....[62]....
        /*fa78*/ 	.word	0xffffffff


	//   ....[63]....
        /*fa7c*/ 	.word	0xffffffff


	//   ....[64]....
        /*fa80*/ 	.word	0xffffffff


	//   ....[65]....
        /*fa84*/ 	.word	0xffffffff


	//   ....[66]....
        /*fa88*/ 	.word	0xffffffff


	//   ....[67]....
        /*fa8c*/ 	.word	0xffffffff


	//   ....[68]....
        /*fa90*/ 	.word	0xffffffff


	//   ....[69]....
        /*fa94*/ 	.word	0xffffffff


	//   ....[70]....
        /*fa98*/ 	.word	0xffffffff


	//   ....[71]....
        /*fa9c*/ 	.word	0xffffffff


	//   ....[72]....
        /*faa0*/ 	.word	0xffffffff


	//   ....[73]....
        /*faa4*/ 	.word	0xffffffff


	//   ....[74]....
        /*faa8*/ 	.word	0xffffffff


	//   ....[75]....
        /*faac*/ 	.word	0xffffffff


	//   ....[76]....
        /*fab0*/ 	.word	0xffffffff


	//   ....[77]....
        /*fab4*/ 	.word	0xffffffff


	//   ....[78]....
        /*fab8*/ 	.word	0xffffffff


	//   ....[79]....
        /*fabc*/ 	.word	0xffffffff


	//   ....[80]....
        /*fac0*/ 	.word	0xffffffff


	//   ....[81]....
        /*fac4*/ 	.word	0xffffffff


	//   ....[82]....
        /*fac8*/ 	.word	0xffffffff


	//   ....[83]....
        /*facc*/ 	.word	0xffffffff


	//   ....[84]....
        /*fad0*/ 	.word	0xffffffff


	//   ....[85]....
        /*fad4*/ 	.word	0xffffffff


	//   ....[86]....
        /*fad8*/ 	.word	0xffffffff


	//   ....[87]....
        /*fadc*/ 	.word	0xffffffff


	//   ....[88]....
        /*fae0*/ 	.word	0xffffffff


	//   ....[89]....
        /*fae4*/ 	.word	0xffffffff


	//   ....[90]....
        /*fae8*/ 	.word	0xffffffff


	//   ....[91]....
        /*faec*/ 	.word	0xffffffff


	//   ....[92]....
        /*faf0*/ 	.word	0xffffffff


	//   ....[93]....
        /*faf4*/ 	.word	0xffffffff


	//   ....[94]....
        /*faf8*/ 	.word	0xffffffff


	//   ....[95]....
        /*fafc*/ 	.word	0xffffffff


	//   ....[96]....
        /*fb00*/ 	.word	0xffffffff


	//   ....[97]....
        /*fb04*/ 	.word	0xffffffff


	//   ....[98]....
        /*fb08*/ 	.word	0xffffffff


	//   ....[99]....
        /*fb0c*/ 	.word	0xffffffff


	//   ....[100]....
        /*fb10*/ 	.word	0xffffffff


	//   ....[101]....
        /*fb14*/ 	.word	0xffffffff


	//   ....[102]....
        /*fb18*/ 	.word	0xffffffff


	//   ....[103]....
        /*fb1c*/ 	.word	0xffffffff


	//   ....[104]....
        /*fb20*/ 	.word	0xffffffff


	//   ....[105]....
        /*fb24*/ 	.word	0xffffffff


	//   ....[106]....
        /*fb28*/ 	.word	0xffffffff


	//   ....[107]....
        /*fb2c*/ 	.word	0xffffffff


	//   ....[108]....
        /*fb30*/ 	.word	0xffffffff


	//   ....[109]....
        /*fb34*/ 	.word	0xffffffff


	//   ....[110]....
        /*fb38*/ 	.word	0xffffffff


	//   ....[111]....
        /*fb3c*/ 	.word	0xffffffff


	//   ....[112]....
        /*fb40*/ 	.word	0xffffffff


	//   ....[113]....
        /*fb44*/ 	.word	0xffffffff


	//   ....[114]....
        /*fb48*/ 	.word	0xffffffff


	//   ....[115]....
        /*fb4c*/ 	.word	0xffffffff


	//   ....[116]....
        /*fb50*/ 	.word	0xffffffff


	//   ....[117]....
        /*fb54*/ 	.word	0xffffffff


	//   ....[118]....
        /*fb58*/ 	.word	0xffffffff


	//   ....[119]....
        /*fb5c*/ 	.word	0xffffffff


	//   ....[120]....
        /*fb60*/ 	.word	0xffffffff


	//   ....[121]....
        /*fb64*/ 	.word	0xffffffff


	//   ....[122]....
        /*fb68*/ 	.word	0xffffffff


	//   ....[123]....
        /*fb6c*/ 	.word	0xffffffff


	//   ....[124]....
        /*fb70*/ 	.word	0xffffffff


	//   ....[125]....
        /*fb74*/ 	.word	0xffffffff


	//   ....[126]....
        /*fb78*/ 	.word	0xffffffff


	//   ....[127]....
        /*fb7c*/ 	.word	0xffffffff


	//   ....[128]....
        /*fb80*/ 	.word	0xffffffff


	//   ....[129]....
        /*fb84*/ 	.word	0xffffffff


	//   ....[130]....
        /*fb88*/ 	.word	0xffffffff


	//   ....[131]....
        /*fb8c*/ 	.word	0xffffffff


	//   ....[132]....
        /*fb90*/ 	.word	0xffffffff


	//   ....[133]....
        /*fb94*/ 	.word	0xffffffff


	//   ....[134]....
        /*fb98*/ 	.word	0xffffffff


	//   ....[135]....
        /*fb9c*/ 	.word	0xffffffff


	//   ....[136]....
        /*fba0*/ 	.word	0xffffffff


	//   ....[137]....
        /*fba4*/ 	.word	0xffffffff


	//   ....[138]....
        /*fba8*/ 	.word	0xffffffff


	//   ....[139]....
        /*fbac*/ 	.word	0xffffffff


	//   ....[140]....
        /*fbb0*/ 	.word	0xffffffff


	//   ....[141]....
        /*fbb4*/ 	.word	0xffffffff


	//   ....[142]....
        /*fbb8*/ 	.word	0xffffffff


	//   ....[143]....
        /*fbbc*/ 	.word	0xffffffff


	//   ....[144]....
        /*fbc0*/ 	.word	0xffffffff


	//   ....[145]....
        /*fbc4*/ 	.word	0xffffffff


	//   ....[146]....
        /*fbc8*/ 	.word	0xffffffff


	//   ....[147]....
        /*fbcc*/ 	.word	0xffffffff


	//   ....[148]....
        /*fbd0*/ 	.word	0xffffffff


	//   ....[149]....
        /*fbd4*/ 	.word	0xffffffff


	//   ....[150]....
        /*fbd8*/ 	.word	0xffffffff


	//   ....[151]....
        /*fbdc*/ 	.word	0xffffffff


	//   ....[152]....
        /*fbe0*/ 	.word	0xffffffff


	//   ....[153]....
        /*fbe4*/ 	.word	0xffffffff


	//   ....[154]....
        /*fbe8*/ 	.word	0xffffffff


	//   ....[155]....
        /*fbec*/ 	.word	0xffffffff


	//   ....[156]....
        /*fbf0*/ 	.word	0xffffffff


	//   ....[157]....
        /*fbf4*/ 	.word	0xffffffff


	//   ....[158]....
        /*fbf8*/ 	.word	0xffffffff


	//   ....[159]....
        /*fbfc*/ 	.word	0xffffffff


	//   ....[160]....
        /*fc00*/ 	.word	0xffffffff


	//   ....[161]....
        /*fc04*/ 	.word	0xffffffff


	//   ....[162]....
        /*fc08*/ 	.word	0xffffffff


	//   ....[163]....
        /*fc0c*/ 	.word	0xffffffff


	//   ....[164]....
        /*fc10*/ 	.word	0xffffffff


	//   ....[165]....
        /*fc14*/ 	.word	0xffffffff


	//   ....[166]....
        /*fc18*/ 	.word	0xffffffff


	//   ....[167]....
        /*fc1c*/ 	.word	0xffffffff


	//   ....[168]....
        /*fc20*/ 	.word	0xffffffff


	//   ....[169]....
        /*fc24*/ 	.word	0xffffffff


	//   ....[170]....
        /*fc28*/ 	.word	0xffffffff


	//   ....[171]....
        /*fc2c*/ 	.word	0xffffffff


	//   ....[172]....
        /*fc30*/ 	.word	0xffffffff


	//   ....[173]....
        /*fc34*/ 	.word	0xffffffff


	//   ....[174]....
        /*fc38*/ 	.word	0xffffffff


	//   ....[175]....
        /*fc3c*/ 	.word	0xffffffff


	//   ....[176]....
        /*fc40*/ 	.word	0xffffffff


	//   ....[177]....
        /*fc44*/ 	.word	0xffffffff


	//   ....[178]....
        /*fc48*/ 	.word	0xffffffff


	//   ....[179]....
        /*fc4c*/ 	.word	0xffffffff


	//   ....[180]....
        /*fc50*/ 	.word	0xffffffff


	//   ....[181]....
        /*fc54*/ 	.word	0xffffffff


	//   ....[182]....
        /*fc58*/ 	.word	0xffffffff


	//   ....[183]....
        /*fc5c*/ 	.word	0xffffffff


	//   ....[184]....
        /*fc60*/ 	.word	0xffffffff


	//   ....[185]....
        /*fc64*/ 	.word	0xffffffff


	//   ....[186]....
        /*fc68*/ 	.word	0xffffffff


	//   ....[187]....
        /*fc6c*/ 	.word	0xffffffff


	//   ....[188]....
        /*fc70*/ 	.word	0xffffffff


	//   ....[189]....
        /*fc74*/ 	.word	0xffffffff


	//   ....[190]....
        /*fc78*/ 	.word	0xffffffff


	//   ....[191]....
        /*fc7c*/ 	.word	0xffffffff


	//   ....[192]....
        /*fc80*/ 	.word	0xffffffff


	//   ....[193]....
        /*fc84*/ 	.word	0xffffffff


	//   ....[194]....
        /*fc88*/ 	.word	0xffffffff


	//   ....[195]....
        /*fc8c*/ 	.word	0xffffffff


	//   ....[196]....
        /*fc90*/ 	.word	0xffffffff


	//   ....[197]....
        /*fc94*/ 	.word	0xffffffff


	//   ....[198]....
        /*fc98*/ 	.word	0xffffffff


	//   ....[199]....
        /*fc9c*/ 	.word	0xffffffff


	//   ....[200]....
        /*fca0*/ 	.word	0xffffffff


	//   ....[201]....
        /*fca4*/ 	.word	0xffffffff


	//   ....[202]....
        /*fca8*/ 	.word	0xffffffff


	//   ....[203]....
        /*fcac*/ 	.word	0xffffffff


	//   ....[204]....
        /*fcb0*/ 	.word	0xffffffff


	//   ....[205]....
        /*fcb4*/ 	.word	0xffffffff


	//   ....[206]....
        /*fcb8*/ 	.word	0xffffffff


	//   ....[207]....
        /*fcbc*/ 	.word	0xffffffff


	//   ....[208]....
        /*fcc0*/ 	.word	0xffffffff


	//   ....[209]....
        /*fcc4*/ 	.word	0xffffffff


	//   ....[210]....
        /*fcc8*/ 	.word	0xffffffff


	//   ....[211]....
        /*fccc*/ 	.word	0xffffffff


	//   ....[212]....
        /*fcd0*/ 	.word	0xffffffff


	//   ....[213]....
        /*fcd4*/ 	.word	0xffffffff


	//   ....[214]....
        /*fcd8*/ 	.word	0xffffffff


	//   ....[215]....
        /*fcdc*/ 	.word	0xffffffff


	//   ....[216]....
        /*fce0*/ 	.word	0xffffffff


	//   ....[217]....
        /*fce4*/ 	.word	0xffffffff


	//   ....[218]....
        /*fce8*/ 	.word	0xffffffff


	//   ....[219]....
        /*fcec*/ 	.word	0xffffffff


	//   ....[220]....
        /*fcf0*/ 	.word	0xffffffff


	//   ....[221]....
        /*fcf4*/ 	.word	0xffffffff


	//   ....[222]....
        /*fcf8*/ 	.word	0xffffffff


	//   ....[223]....
        /*fcfc*/ 	.word	0xffffffff


	//   ....[224]....
        /*fd00*/ 	.word	0xffffffff


	//   ....[225]....
        /*fd04*/ 	.word	0xffffffff


	//   ....[226]....
        /*fd08*/ 	.word	0xffffffff


	//   ....[227]....
        /*fd0c*/ 	.word	0xffffffff


	//   ....[228]....
        /*fd10*/ 	.word	0xffffffff


	//   ....[229]....
        /*fd14*/ 	.word	0xffffffff


	//   ....[230]....
        /*fd18*/ 	.word	0xffffffff


	//   ....[231]....
        /*fd1c*/ 	.word	0xffffffff


	//   ....[232]....
        /*fd20*/ 	.word	0xffffffff


	//   ....[233]....
        /*fd24*/ 	.word	0xffffffff


	//   ....[234]....
        /*fd28*/ 	.word	0xffffffff


	//   ....[235]....
        /*fd2c*/ 	.word	0xffffffff


	//   ....[236]....
        /*fd30*/ 	.word	0xffffffff


	//   ....[237]....
        /*fd34*/ 	.word	0xffffffff


	//   ....[238]....
        /*fd38*/ 	.word	0xffffffff


	//   ....[239]....
        /*fd3c*/ 	.word	0xffffffff


	//   ....[240]....
        /*fd40*/ 	.word	0xffffffff


	//   ....[241]....
        /*fd44*/ 	.word	0xffffffff


	//   ....[242]....
        /*fd48*/ 	.word	0xffffffff


	//   ....[243]....
        /*fd4c*/ 	.word	0xffffffff


	//   ....[244]....
        /*fd50*/ 	.word	0xffffffff


	//   ....[245]....
        /*fd54*/ 	.word	0xffffffff


	//   ....[246]....
        /*fd58*/ 	.word	0xffffffff


	//   ....[247]....
        /*fd5c*/ 	.word	0xffffffff


	//   ....[248]....
        /*fd60*/ 	.word	0xffffffff


	//   ....[249]....
        /*fd64*/ 	.word	0xffffffff


	//   ....[250]....
        /*fd68*/ 	.word	0xffffffff


	//   ....[251]....
        /*fd6c*/ 	.word	0xffffffff


	//   ....[252]....
        /*fd70*/ 	.word	0xffffffff


	//   ....[253]....
        /*fd74*/ 	.word	0xffffffff


	//   ....[254]....
        /*fd78*/ 	.word	0xffffffff


	//   ....[255]....
        /*fd7c*/ 	.word	0xffffffff


	//   ....[0]....
        /*fd80*/ 	.word	0xffffffff


	//   ....[1]....
        /*fd84*/ 	.word	0xffffffff


	//   ....[2]....
        /*fd88*/ 	.word	0xffffffff


	//   ....[3]....
        /*fd8c*/ 	.word	0xffffffff


	//   ....[4]....
        /*fd90*/ 	.word	0xffffffff


	//   ....[5]....
        /*fd94*/ 	.word	0xffffffff


	//   ....[6]....
        /*fd98*/ 	.word	0xffffffff


	//   ....[7]....
        /*fd9c*/ 	.word	0xffffffff


	//   ....[8]....
        /*fda0*/ 	.word	0xffffffff


	//   ....[9]....
        /*fda4*/ 	.word	0xffffffff


	//   ....[10]....
        /*fda8*/ 	.word	0xffffffff


	//   ....[11]....
        /*fdac*/ 	.word	0xffffffff


	//   ....[12]....
        /*fdb0*/ 	.word	0xffffffff


	//   ....[13]....
        /*fdb4*/ 	.word	0xffffffff


	//   ....[14]....
        /*fdb8*/ 	.word	0xffffffff


	//   ....[15]....
        /*fdbc*/ 	.word	0xffffffff


	//   ....[16]....
        /*fdc0*/ 	.word	0xffffffff


	//   ....[17]....
        /*fdc4*/ 	.word	0xffffffff


	//   ....[18]....
        /*fdc8*/ 	.word	0xffffffff


	//   ....[19]....
        /*fdcc*/ 	.word	0xffffffff


	//   ....[20]....
        /*fdd0*/ 	.word	0xffffffff


	//   ....[21]....
        /*fdd4*/ 	.word	0xffffffff


	//   ....[22]....
        /*fdd8*/ 	.word	0xffffffff


	//   ....[23]....
        /*fddc*/ 	.word	0xffffffff


	//   ....[24]....
        /*fde0*/ 	.word	0xffffffff


	//   ....[25]....
        /*fde4*/ 	.word	0xffffffff


	//   ....[26]....
        /*fde8*/ 	.word	0xffffffff


	//   ....[27]....
        /*fdec*/ 	.word	0xffffffff


	//   ....[28]....
        /*fdf0*/ 	.word	0xffffffff


	//   ....[29]....
        /*fdf4*/ 	.word	0xffffffff


	//   ....[30]....
        /*fdf8*/ 	.word	0xffffffff


	//   ....[31]....
        /*fdfc*/ 	.word	0xffffffff


	//   ....[32]....
        /*fe00*/ 	.word	0xffffffff


	//   ....[33]....
        /*fe04*/ 	.word	0xffffffff


	//   ....[34]....
        /*fe08*/ 	.word	0xffffffff


	//   ....[35]....
        /*fe0c*/ 	.word	0xffffffff


	//   ....[36]....
        /*fe10*/ 	.word	0xffffffff


	//   ....[37]....
        /*fe14*/ 	.word	0xffffffff


	//   ....[38]....
        /*fe18*/ 	.word	0xffffffff


	//   ....[39]....
        /*fe1c*/ 	.word	0xffffffff


	//   ....[40]....
        /*fe20*/ 	.word	0xffffffff


	//   ....[41]....
        /*fe24*/ 	.word	0xffffffff


	//   ....[42]....
        /*fe28*/ 	.word	0xffffffff


	//   ....[43]....
        /*fe2c*/ 	.word	0xffffffff


	//   ....[44]....
        /*fe30*/ 	.word	0xffffffff


	//   ....[45]....
        /*fe34*/ 	.word	0xffffffff


	//   ....[46]....
        /*fe38*/ 	.word	0xffffffff


	//   ....[47]....
        /*fe3c*/ 	.word	0xffffffff


	//   ....[48]....
        /*fe40*/ 	.word	0xffffffff


	//   ....[49]....
        /*fe44*/ 	.word	0xffffffff


	//   ....[50]....
        /*fe48*/ 	.word	0xffffffff


	//   ....[51]....
        /*fe4c*/ 	.word	0xffffffff


	//   ....[52]....
        /*fe50*/ 	.word	0xffffffff


	//   ....[53]....
        /*fe54*/ 	.word	0xffffffff


	//   ....[54]....
        /*fe58*/ 	.word	0xffffffff


	//   ....[55]....
        /*fe5c*/ 	.word	0xffffffff


	//   ....[56]....
        /*fe60*/ 	.word	0xffffffff


	//   ....[57]....
        /*fe64*/ 	.word	0xffffffff


	//   ....[58]....
        /*fe68*/ 	.word	0xffffffff


	//   ....[59]....
        /*fe6c*/ 	.word	0xffffffff


	//   ....[60]....
        /*fe70*/ 	.word	0xffffffff


	//   ....[61]....
        /*fe74*/ 	.word	0xffffffff


	//   ....[62]....
        /*fe78*/ 	.word	0xffffffff


	//   ....[63]....
        /*fe7c*/ 	.word	0xffffffff


	//   ....[64]....
        /*fe80*/ 	.word	0xffffffff


	//   ....[65]....
        /*fe84*/ 	.word	0xffffffff


	//   ....[66]....
        /*fe88*/ 	.word	0xffffffff


	//   ....[67]....
        /*fe8c*/ 	.word	0xffffffff


	//   ....[68]....
        /*fe90*/ 	.word	0xffffffff


	//   ....[69]....
        /*fe94*/ 	.word	0xffffffff


	//   ....[70]....
        /*fe98*/ 	.word	0xffffffff


	//   ....[71]....
        /*fe9c*/ 	.word	0xffffffff


	//   ....[72]....
        /*fea0*/ 	.word	0xffffffff


	//   ....[73]....
        /*fea4*/ 	.word	0xffffffff


	//   ....[74]....
        /*fea8*/ 	.word	0xffffffff


	//   ....[75]....
        /*feac*/ 	.word	0xffffffff


	//   ....[76]....
        /*feb0*/ 	.word	0xffffffff


	//   ....[77]....
        /*feb4*/ 	.word	0xffffffff


	//   ....[78]....
        /*feb8*/ 	.word	0xffffffff


	//   ....[79]....
        /*febc*/ 	.word	0xffffffff


	//   ....[80]....
        /*fec0*/ 	.word	0xffffffff


	//   ....[81]....
        /*fec4*/ 	.word	0xffffffff


	//   ....[82]....
        /*fec8*/ 	.word	0xffffffff


	//   ....[83]....
        /*fecc*/ 	.word	0xffffffff


	//   ....[84]....
        /*fed0*/ 	.word	0xffffffff


	//   ....[85]....
        /*fed4*/ 	.word	0xffffffff


	//   ....[86]....
        /*fed8*/ 	.word	0xffffffff


	//   ....[87]....
        /*fedc*/ 	.word	0xffffffff


	//   ....[88]....
        /*fee0*/ 	.word	0xffffffff


	//   ....[89]....
        /*fee4*/ 	.word	0xffffffff


	//   ....[90]....
        /*fee8*/ 	.word	0xffffffff


	//   ....[91]....
        /*feec*/ 	.word	0xffffffff


	//   ....[92]....
        /*fef0*/ 	.word	0xffffffff


	//   ....[93]....
        /*fef4*/ 	.word	0xffffffff


	//   ....[94]....
        /*fef8*/ 	.word	0xffffffff


	//   ....[95]....
        /*fefc*/ 	.word	0xffffffff


	//   ....[96]....
        /*ff00*/ 	.word	0xffffffff


	//   ....[97]....
        /*ff04*/ 	.word	0xffffffff


	//   ....[98]....
        /*ff08*/ 	.word	0xffffffff


	//   ....[99]....
        /*ff0c*/ 	.word	0xffffffff


	//   ....[100]....
        /*ff10*/ 	.word	0xffffffff


	//   ....[101]....
        /*ff14*/ 	.word	0xffffffff


	//   ....[102]....
        /*ff18*/ 	.word	0xffffffff


	//   ....[103]....
        /*ff1c*/ 	.word	0xffffffff


	//   ....[104]....
        /*ff20*/ 	.word	0xffffffff


	//   ....[105]....
        /*ff24*/ 	.word	0xffffffff


	//   ....[106]....
        /*ff28*/ 	.word	0xffffffff


	//   ....[107]....
        /*ff2c*/ 	.word	0xffffffff


	//   ....[108]....
        /*ff30*/ 	.word	0xffffffff


	//   ....[109]....
        /*ff34*/ 	.word	0xffffffff


	//   ....[110]....
        /*ff38*/ 	.word	0xffffffff


	//   ....[111]....
        /*ff3c*/ 	.word	0xffffffff


	//   ....[112]....
        /*ff40*/ 	.word	0xffffffff


	//   ....[113]....
        /*ff44*/ 	.word	0xffffffff


	//   ....[114]....
        /*ff48*/ 	.word	0xffffffff


	//   ....[115]....
        /*ff4c*/ 	.word	0xffffffff


	//   ....[116]....
        /*ff50*/ 	.word	0xffffffff


	//   ....[117]....
        /*ff54*/ 	.word	0xffffffff


	//   ....[118]....
        /*ff58*/ 	.word	0xffffffff


	//   ....[119]....
        /*ff5c*/ 	.word	0xffffffff


	//   ....[120]....
        /*ff60*/ 	.word	0xffffffff


	//   ....[121]....
        /*ff64*/ 	.word	0xffffffff


	//   ....[122]....
        /*ff68*/ 	.word	0xffffffff


	//   ....[123]....
        /*ff6c*/ 	.word	0xffffffff


	//   ....[124]....
        /*ff70*/ 	.word	0xffffffff


	//   ....[125]....
        /*ff74*/ 	.word	0xffffffff


	//   ....[126]....
        /*ff78*/ 	.word	0xffffffff


	//   ....[127]....
        /*ff7c*/ 	.word	0xffffffff


	//   ....[128]....
        /*ff80*/ 	.word	0xffffffff


	//   ....[129]....
        /*ff84*/ 	.word	0xffffffff


	//   ....[130]....
        /*ff88*/ 	.word	0xffffffff


	//   ....[131]....
        /*ff8c*/ 	.word	0xffffffff


	//   ....[132]....
        /*ff90*/ 	.word	0xffffffff


	//   ....[133]....
        /*ff94*/ 	.word	0xffffffff


	//   ....[134]....
        /*ff98*/ 	.word	0xffffffff


	//   ....[135]....
        /*ff9c*/ 	.word	0xffffffff


	//   ....[136]....
        /*ffa0*/ 	.word	0xffffffff


	//   ....[137]....
        /*ffa4*/ 	.word	0xffffffff


	//   ....[138]....
        /*ffa8*/ 	.word	0xffffffff


	//   ....[139]....
        /*ffac*/ 	.word	0xffffffff


	//   ....[140]....
        /*ffb0*/ 	.word	0xffffffff


	//   ....[141]....
        /*ffb4*/ 	.word	0xffffffff


	//   ....[142]....
        /*ffb8*/ 	.word	0xffffffff


	//   ....[143]....
        /*ffbc*/ 	.word	0xffffffff


	//   ....[144]....
        /*ffc0*/ 	.word	0xffffffff


	//   ....[145]....
        /*ffc4*/ 	.word	0xffffffff


	//   ....[146]....
        /*ffc8*/ 	.word	0xffffffff


	//   ....[147]....
        /*ffcc*/ 	.word	0xffffffff


	//   ....[148]....
        /*ffd0*/ 	.word	0xffffffff


	//   ....[149]....
        /*ffd4*/ 	.word	0xffffffff


	//   ....[150]....
        /*ffd8*/ 	.word	0xffffffff


	//   ....[151]....
        /*ffdc*/ 	.word	0xffffffff


	//   ....[152]....
        /*ffe0*/ 	.word	0xffffffff


	//   ....[153]....
        /*ffe4*/ 	.word	0xffffffff


	//   ....[154]....
        /*ffe8*/ 	.word	0xffffffff


	//   ....[155]....
        /*ffec*/ 	.word	0xffffffff


	//   ....[156]....
        /*fff0*/ 	.word	0xffffffff


	//   ....[157]....
        /*fff4*/ 	.word	0xffffffff


	//   ....[158]....
        /*fff8*/ 	.word	0xffffffff


	//   ....[159]....
        /*fffc*/ 	.word	0xffffffff


	//   ....[160]....
        /*10000*/ 	.word	0xffffffff


	//   ....[161]....
        /*10004*/ 	.word	0xffffffff


	//   ....[162]....
        /*10008*/ 	.word	0xffffffff


	//   ....[163]....
        /*1000c*/ 	.word	0xffffffff


	//   ....[164]....
        /*10010*/ 	.word	0xffffffff


	//   ....[165]....
        /*10014*/ 	.word	0xffffffff


	//   ....[166]....
        /*10018*/ 	.word	0xffffffff


	//   ....[167]....
        /*1001c*/ 	.word	0xffffffff


	//   ....[168]....
        /*10020*/ 	.word	0xffffffff


	//   ....[169]....
        /*10024*/ 	.word	0xffffffff


	//   ....[170]....
        /*10028*/ 	.word	0xffffffff


	//   ....[171]....
        /*1002c*/ 	.word	0xffffffff


	//   ....[172]....
        /*10030*/ 	.word	0xffffffff


	//   ....[173]....
        /*10034*/ 	.word	0xffffffff


	//   ....[174]....
        /*10038*/ 	.word	0xffffffff


	//   ....[175]....
        /*1003c*/ 	.word	0xffffffff


	//   ....[176]....
        /*10040*/ 	.word	0xffffffff


	//   ....[177]....
        /*10044*/ 	.word	0xffffffff


	//   ....[178]....
        /*10048*/ 	.word	0xffffffff


	//   ....[179]....
        /*1004c*/ 	.word	0xffffffff


	//   ....[180]....
        /*10050*/ 	.word	0xffffffff


	//   ....[181]....
        /*10054*/ 	.word	0xffffffff


	//   ....[182]....
        /*10058*/ 	.word	0xffffffff


	//   ....[183]....
        /*1005c*/ 	.word	0xffffffff


	//   ....[184]....
        /*10060*/ 	.word	0xffffffff


	//   ....[185]....
        /*10064*/ 	.word	0xffffffff


	//   ....[186]....
        /*10068*/ 	.word	0xffffffff


	//   ....[187]....
        /*1006c*/ 	.word	0xffffffff


	//   ....[188]....
        /*10070*/ 	.word	0xffffffff


	//   ....[189]....
        /*10074*/ 	.word	0xffffffff


	//   ....[190]....
        /*10078*/ 	.word	0xffffffff


	//   ....[191]....
        /*1007c*/ 	.word	0xffffffff


	//   ....[192]....
        /*10080*/ 	.word	0xffffffff


	//   ....[193]....
        /*10084*/ 	.word	0xffffffff


	//   ....[194]....
        /*10088*/ 	.word	0xffffffff


	//   ....[195]....
        /*1008c*/ 	.word	0xffffffff


	//   ....[196]....
        /*10090*/ 	.word	0xffffffff


	//   ....[197]....
        /*10094*/ 	.word	0xffffffff


	//   ....[198]....
        /*10098*/ 	.word	0xffffffff


	//   ....[199]....
        /*1009c*/ 	.word	0xffffffff


	//   ....[200]....
        /*100a0*/ 	.word	0xffffffff


	//   ....[201]....
        /*100a4*/ 	.word	0xffffffff


	//   ....[202]....
        /*100a8*/ 	.word	0xffffffff


	//   ....[203]....
        /*100ac*/ 	.word	0xffffffff


	//   ....[204]....
        /*100b0*/ 	.word	0xffffffff


	//   ....[205]....
        /*100b4*/ 	.word	0xffffffff


	//   ....[206]....
        /*100b8*/ 	.word	0xffffffff


	//   ....[207]....
        /*100bc*/ 	.word	0xffffffff


	//   ....[208]....
        /*100c0*/ 	.word	0xffffffff


	//   ....[209]....
        /*100c4*/ 	.word	0xffffffff


	//   ....[210]....
        /*100c8*/ 	.word	0xffffffff


	//   ....[211]....
        /*100cc*/ 	.word	0xffffffff


	//   ....[212]....
        /*100d0*/ 	.word	0xffffffff


	//   ....[213]....
        /*100d4*/ 	.word	0xffffffff


	//   ....[214]....
        /*100d8*/ 	.word	0xffffffff


	//   ....[215]....
        /*100dc*/ 	.word	0xffffffff


	//   ....[216]....
        /*100e0*/ 	.word	0xffffffff


	//   ....[217]....
        /*100e4*/ 	.word	0xffffffff


	//   ....[218]....
        /*100e8*/ 	.word	0xffffffff


	//   ....[219]....
        /*100ec*/ 	.word	0xffffffff


	//   ....[220]....
        /*100f0*/ 	.word	0xffffffff


	//   ....[221]....
        /*100f4*/ 	.word	0xffffffff


	//   ....[222]....
        /*100f8*/ 	.word	0xffffffff


	//   ....[223]....
        /*100fc*/ 	.word	0xffffffff


	//   ....[224]....
        /*10100*/ 	.word	0xffffffff


	//   ....[225]....
        /*10104*/ 	.word	0xffffffff


	//   ....[226]....
        /*10108*/ 	.word	0xffffffff


	//   ....[227]....
        /*1010c*/ 	.word	0xffffffff


	//   ....[228]....
        /*10110*/ 	.word	0xffffffff


	//   ....[229]....
        /*10114*/ 	.word	0xffffffff


	//   ....[230]....
        /*10118*/ 	.word	0xffffffff


	//   ....[231]....
        /*1011c*/ 	.word	0xffffffff


	//   ....[232]....
        /*10120*/ 	.word	0xffffffff


	//   ....[233]....
        /*10124*/ 	.word	0xffffffff


	//   ....[234]....
        /*10128*/ 	.word	0xffffffff


	//   ....[235]....
        /*1012c*/ 	.word	0xffffffff


	//   ....[236]....
        /*10130*/ 	.word	0xffffffff


	//   ....[237]....
        /*10134*/ 	.word	0xffffffff


	//   ....[238]....
        /*10138*/ 	.word	0xffffffff


	//   ....[239]....
        /*1013c*/ 	.word	0xffffffff


	//   ....[240]....
        /*10140*/ 	.word	0xffffffff


	//   ....[241]....
        /*10144*/ 	.word	0xffffffff


	//   ....[242]....
        /*10148*/ 	.word	0xffffffff


	//   ....[243]....
        /*1014c*/ 	.word	0xffffffff


	//   ....[244]....
        /*10150*/ 	.word	0xffffffff


	//   ....[245]....
        /*10154*/ 	.word	0xffffffff


	//   ....[246]....
        /*10158*/ 	.word	0xffffffff


	//   ....[247]....
        /*1015c*/ 	.word	0xffffffff


	//   ....[248]....
        /*10160*/ 	.word	0xffffffff


	//   ....[249]....
        /*10164*/ 	.word	0xffffffff


	//   ....[250]....
        /*10168*/ 	.word	0xffffffff


	//   ....[251]....
        /*1016c*/ 	.word	0xffffffff


	//   ....[252]....
        /*10170*/ 	.word	0xffffffff


	//   ....[253]....
        /*10174*/ 	.word	0xffffffff


	//   ....[254]....
        /*10178*/ 	.word	0xffffffff


	//   ....[255]....
        /*1017c*/ 	.word	0xffffffff


	//   ....[0]....
        /*10180*/ 	.word	0xffffffff


	//   ....[1]....
        /*10184*/ 	.word	0xffffffff


	//   ....[2]....
        /*10188*/ 	.word	0xffffffff


	//   ....[3]....
        /*1018c*/ 	.word	0xffffffff


	//   ....[4]....
        /*10190*/ 	.word	0xffffffff


	//   ....[5]....
        /*10194*/ 	.word	0xffffffff


	//   ....[6]....
        /*10198*/ 	.word	0xffffffff


	//   ....[7]....
        /*1019c*/ 	.word	0xffffffff


	//   ....[8]....
        /*101a0*/ 	.word	0xffffffff


	//   ....[9]....
        /*101a4*/ 	.word	0xffffffff


	//   ....[10]....
        /*101a8*/ 	.word	0xffffffff


	//   ....[11]....
        /*101ac*/ 	.word	0xffffffff


	//   ....[12]....
        /*101b0*/ 	.word	0xffffffff


	//   ....[13]....
        /*101b4*/ 	.word	0xffffffff


	//   ....[14]....
        /*101b8*/ 	.word	0xffffffff


	//   ....[15]....
        /*101bc*/ 	.word	0xffffffff


	//   ....[16]....
        /*101c0*/ 	.word	0xffffffff


	//   ....[17]....
        /*101c4*/ 	.word	0xffffffff


	//   ....[18]....
        /*101c8*/ 	.word	0xffffffff


	//   ....[19]....
        /*101cc*/ 	.word	0xffffffff


	//   ....[20]....
        /*101d0*/ 	.word	0xffffffff


	//   ....[21]....
        /*101d4*/ 	.word	0xffffffff


	//   ....[22]....
        /*101d8*/ 	.word	0xffffffff


	//   ....[23]....
        /*101dc*/ 	.word	0xffffffff


	//   ....[24]....
        /*101e0*/ 	.word	0xffffffff


	//   ....[25]....
        /*101e4*/ 	.word	0xffffffff


	//   ....[26]....
        /*101e8*/ 	.word	0xffffffff


	//   ....[27]....
        /*101ec*/ 	.word	0xffffffff


	//   ....[28]....
        /*101f0*/ 	.word	0xffffffff


	//   ....[29]....
        /*101f4*/ 	.word	0xffffffff


	//   ....[30]....
        /*101f8*/ 	.word	0xffffffff


	//   ....[31]....
        /*101fc*/ 	.word	0xffffffff


	//   ....[32]....
        /*10200*/ 	.word	0xffffffff


	//   ....[33]....
        /*10204*/ 	.word	0xffffffff


	//   ....[34]....
        /*10208*/ 	.word	0xffffffff


	//   ....[35]....
        /*1020c*/ 	.word	0xffffffff


	//   ....[36]....
        /*10210*/ 	.word	0xffffffff


	//   ....[37]....
        /*10214*/ 	.word	0xffffffff


	//   ....[38]....
        /*10218*/ 	.word	0xffffffff


	//   ....[39]....
        /*1021c*/ 	.word	0xffffffff


	//   ....[40]....
        /*10220*/ 	.word	0xffffffff


	//   ....[41]....
        /*10224*/ 	.word	0xffffffff


	//   ....[42]....
        /*10228*/ 	.word	0xffffffff


	//   ....[43]....
        /*1022c*/ 	.word	0xffffffff


	//   ....[44]....
        /*10230*/ 	.word	0xffffffff


	//   ....[45]....
        /*10234*/ 	.word	0xffffffff


	//   ....[46]....
        /*10238*/ 	.word	0xffffffff


	//   ....[47]....
        /*1023c*/ 	.word	0xffffffff


	//   ....[48]....
        /*10240*/ 	.word	0xffffffff


	//   ....[49]....
        /*10244*/ 	.word	0xffffffff


	//   ....[50]....
        /*10248*/ 	.word	0xffffffff


	//   ....[51]....
        /*1024c*/ 	.word	0xffffffff


	//   ....[52]....
        /*10250*/ 	.word	0xffffffff


	//   ....[53]....
        /*10254*/ 	.word	0xffffffff


	//   ....[54]....
        /*10258*/ 	.word	0xffffffff


	//   ....[55]....
        /*1025c*/ 	.word	0xffffffff


	//   ....[56]....
        /*10260*/ 	.word	0xffffffff


	//   ....[57]....
        /*10264*/ 	.word	0xffffffff


	//   ....[58]....
        /*10268*/ 	.word	0xffffffff


	//   ....[59]....
        /*1026c*/ 	.word	0xffffffff


	//   ....[60]....
        /*10270*/ 	.word	0xffffffff


	//   ....[61]....
        /*10274*/ 	.word	0xffffffff


	//   ....[62]....
        /*10278*/ 	.word	0xffffffff


	//   ....[63]....
        /*1027c*/ 	.word	0xffffffff


	//   ....[64]....
        /*10280*/ 	.word	0xffffffff


	//   ....[65]....
        /*10284*/ 	.word	0xffffffff


	//   ....[66]....
        /*10288*/ 	.word	0xffffffff


	//   ....[67]....
        /*1028c*/ 	.word	0xffffffff


	//   ....[68]....
        /*10290*/ 	.word	0xffffffff


	//   ....[69]....
        /*10294*/ 	.word	0xffffffff


	//   ....[70]....
        /*10298*/ 	.word	0xffffffff


	//   ....[71]....
        /*1029c*/ 	.word	0xffffffff


	//   ....[72]....
        /*102a0*/ 	.word	0xffffffff


	//   ....[73]....
        /*102a4*/ 	.word	0xffffffff


	//   ....[74]....
        /*102a8*/ 	.word	0xffffffff


	//   ....[75]....
        /*102ac*/ 	.word	0xffffffff


	//   ....[76]....
        /*102b0*/ 	.word	0xffffffff


	//   ....[77]....
        /*102b4*/ 	.word	0xffffffff


	//   ....[78]....
        /*102b8*/ 	.word	0xffffffff


	//   ....[79]....
        /*102bc*/ 	.word	0xffffffff


	//   ....[80]....
        /*102c0*/ 	.word	0xffffffff


	//   ....[81]....
        /*102c4*/ 	.word	0xffffffff


	//   ....[82]....
        /*102c8*/ 	.word	0xffffffff


	//   ....[83]....
        /*102cc*/ 	.word	0xffffffff


	//   ....[84]....
        /*102d0*/ 	.word	0xffffffff


	//   ....[85]....
        /*102d4*/ 	.word	0xffffffff


	//   ....[86]....
        /*102d8*/ 	.word	0xffffffff


	//   ....[87]....
        /*102dc*/ 	.word	0xffffffff


	//   ....[88]....
        /*102e0*/ 	.word	0xffffffff


	//   ....[89]....
        /*102e4*/ 	.word	0xffffffff


	//   ....[90]....
        /*102e8*/ 	.word	0xffffffff


	//   ....[91]....
        /*102ec*/ 	.word	0xffffffff


	//   ....[92]....
        /*102f0*/ 	.word	0xffffffff


	//   ....[93]....
        /*102f4*/ 	.word	0xffffffff


	//   ....[94]....
        /*102f8*/ 	.word	0xffffffff


	//   ....[95]....
        /*102fc*/ 	.word	0xffffffff


	//   ....[96]....
        /*10300*/ 	.word	0xffffffff


	//   ....[97]....
        /*10304*/ 	.word	0xffffffff


	//   ....[98]....
        /*10308*/ 	.word	0xffffffff


	//   ....[99]....
        /*1030c*/ 	.word	0xffffffff


	//   ....[100]....
        /*10310*/ 	.word	0xffffffff


	//   ....[101]....
        /*10314*/ 	.word	0xffffffff


	//   ....[102]....
        /*10318*/ 	.word	0xffffffff


	//   ....[103]....
        /*1031c*/ 	.word	0xffffffff


	//   ....[104]....
        /*10320*/ 	.word	0xffffffff


	//   ....[105]....
        /*10324*/ 	.word	0xffffffff


	//   ....[106]....
        /*10328*/ 	.word	0xffffffff


	//   ....[107]....
        /*1032c*/ 	.word	0xffffffff


	//   ....[108]....
        /*10330*/ 	.word	0xffffffff


	//   ....[109]....
        /*10334*/ 	.word	0xffffffff


	//   ....[110]....
        /*10338*/ 	.word	0xffffffff


	//   ....[111]....
        /*1033c*/ 	.word	0xffffffff


	//   ....[112]....
        /*10340*/ 	.word	0xffffffff


	//   ....[113]....
        /*10344*/ 	.word	0xffffffff


	//   ....[114]....
        /*10348*/ 	.word	0xffffffff


	//   ....[115]....
        /*1034c*/ 	.word	0xffffffff


	//   ....[116]....
        /*10350*/ 	.word	0xffffffff


	//   ....[117]....
        /*10354*/ 	.word	0xffffffff


	//   ....[118]....
        /*10358*/ 	.word	0xffffffff


	//   ....[119]....
        /*1035c*/ 	.word	0xffffffff


	//   ....[120]....
        /*10360*/ 	.word	0xffffffff


	//   ....[121]....
        /*10364*/ 	.word	0xffffffff


	//   ....[122]....
        /*10368*/ 	.word	0xffffffff


	//   ....[123]....
        /*1036c*/ 	.word	0xffffffff


	//   ....[124]....
        /*10370*/ 	.word	0xffffffff


	//   ....[125]....
        /*10374*/ 	.word	0xffffffff


	//   ....[126]....
        /*10378*/ 	.word	0xffffffff


	//   ....[127]....
        /*1037c*/ 	.word	0xffffffff


	//   ....[128]....
        /*10380*/ 	.word	0xffffffff


	//   ....[129]....
        /*10384*/ 	.word	0xffffffff


	//   ....[130]....
        /*10388*/ 	.word	0xffffffff


	//   ....[131]....
        /*1038c*/ 	.word	0xffffffff


	//   ....[132]....
        /*10390*/ 	.word	0xffffffff


	//   ....[133]....
        /*10394*/ 	.word	0xffffffff


	//   ....[134]....
        /*10398*/ 	.word	0xffffffff


	//   ....[135]....
        /*1039c*/ 	.word	0xffffffff


	//   ....[136]....
        /*103a0*/ 	.word	0xffffffff


	//   ....[137]....
        /*103a4*/ 	.word	0xffffffff


	//   ....[138]....
        /*103a8*/ 	.word	0xffffffff


	//   ....[139]....
        /*103ac*/ 	.word	0xffffffff


	//   ....[140]....
        /*103b0*/ 	.word	0xffffffff


	//   ....[141]....
        /*103b4*/ 	.word	0xffffffff


	//   ....[142]....
        /*103b8*/ 	.word	0xffffffff


	//   ....[143]....
        /*103bc*/ 	.word	0xffffffff


	//   ....[144]....
        /*103c0*/ 	.word	0xffffffff


	//   ....[145]....
        /*103c4*/ 	.word	0xffffffff


	//   ....[146]....
        /*103c8*/ 	.word	0xffffffff


	//   ....[147]....
        /*103cc*/ 	.word	0xffffffff


	//   ....[148]....
        /*103d0*/ 	.word	0xffffffff


	//   ....[149]....
        /*103d4*/ 	.word	0xffffffff


	//   ....[150]....
        /*103d8*/ 	.word	0xffffffff


	//   ....[151]....
        /*103dc*/ 	.word	0xffffffff


	//   ....[152]....
        /*103e0*/ 	.word	0xffffffff


	//   ....[153]....
        /*103e4*/ 	.word	0xffffffff


	//   ....[154]....
        /*103e8*/ 	.word	0xffffffff


	//   ....[155]....
        /*103ec*/ 	.word	0xffffffff


	//   ....[156]....
        /*103f0*/ 	.word	0xffffffff


	//   ....[157]....
        /*103f4*/ 	.word	0xffffffff


	//   ....[158]....
        /*103f8*/ 	.word	0xffffffff


	//   ....[159]....
        /*103fc*/ 	.word	0xffffffff


	//   ....[160]....
        /*10400*/ 	.word	0xffffffff


	//   ....[161]....
        /*10404*/ 	.word	0xffffffff


	//   ....[162]....
        /*10408*/ 	.word	0xffffffff


	//   ....[163]....
        /*1040c*/ 	.word	0xffffffff


	//   ....[164]....
        /*10410*/ 	.word	0xffffffff


	//   ....[165]....
        /*10414*/ 	.word	0xffffffff


	//   ....[166]....
        /*10418*/ 	.word	0xffffffff


	//   ....[167]....
        /*1041c*/ 	.word	0xffffffff


	//   ....[168]....
        /*10420*/ 	.word	0xffffffff


	//   ....[169]....
        /*10424*/ 	.word	0xffffffff


	//   ....[170]....
        /*10428*/ 	.word	0xffffffff


	//   ....[171]....
        /*1042c*/ 	.word	0xffffffff


	//   ....[172]....
        /*10430*/ 	.word	0xffffffff


	//   ....[173]....
        /*10434*/ 	.word	0xffffffff


	//   ....[174]....
        /*10438*/ 	.word	0xffffffff


	//   ....[175]....
        /*1043c*/ 	.word	0xffffffff


	//   ....[176]....
        /*10440*/ 	.word	0xffffffff


	//   ....[177]....
        /*10444*/ 	.word	0xffffffff


	//   ....[178]....
        /*10448*/ 	.word	0xffffffff


	//   ....[179]....
        /*1044c*/ 	.word	0xffffffff


	//   ....[180]....
        /*10450*/ 	.word	0xffffffff


	//   ....[181]....
        /*10454*/ 	.word	0xffffffff


	//   ....[182]....
        /*10458*/ 	.word	0xffffffff


	//   ....[183]....
        /*1045c*/ 	.word	0xffffffff


	//   ....[184]....
        /*10460*/ 	.word	0xffffffff


	//   ....[185]....
        /*10464*/ 	.word	0xffffffff


	//   ....[186]....
        /*10468*/ 	.word	0xffffffff


	//   ....[187]....
        /*1046c*/ 	.word	0xffffffff


	//   ....[188]....
        /*10470*/ 	.word	0xffffffff


	//   ....[189]....
        /*10474*/ 	.word	0xffffffff


	//   ....[190]....
        /*10478*/ 	.word	0xffffffff


	//   ....[191]....
        /*1047c*/ 	.word	0xffffffff


	//   ....[192]....
        /*10480*/ 	.word	0xffffffff


	//   ....[193]....
        /*10484*/ 	.word	0xffffffff


	//   ....[194]....
        /*10488*/ 	.word	0xffffffff


	//   ....[195]....
        /*1048c*/ 	.word	0xffffffff


	//   ....[196]....
        /*10490*/ 	.word	0xffffffff


	//   ....[197]....
        /*10494*/ 	.word	0xffffffff


	//   ....[198]....
        /*10498*/ 	.word	0xffffffff


	//   ....[199]....
        /*1049c*/ 	.word	0xffffffff


	//   ....[200]....
        /*104a0*/ 	.word	0xffffffff


	//   ....[201]....
        /*104a4*/ 	.word	0xffffffff


	//   ....[202]....
        /*104a8*/ 	.word	0xffffffff


	//   ....[203]....
        /*104ac*/ 	.word	0xffffffff


	//   ....[204]....
        /*104b0*/ 	.word	0xffffffff


	//   ....[205]....
        /*104b4*/ 	.word	0xffffffff


	//   ....[206]....
        /*104b8*/ 	.word	0xffffffff


	//   ....[207]....
        /*104bc*/ 	.word	0xffffffff


	//   ....[208]....
        /*104c0*/ 	.word	0xffffffff


	//   ....[209]....
        /*104c4*/ 	.word	0xffffffff


	//   ....[210]....
        /*104c8*/ 	.word	0xffffffff


	//   ....[211]....
        /*104cc*/ 	.word	0xffffffff


	//   ....[212]....
        /*104d0*/ 	.word	0xffffffff


	//   ....[213]....
        /*104d4*/ 	.word	0xffffffff


	//   ....[214]....
        /*104d8*/ 	.word	0xffffffff


	//   ....[215]....
        /*104dc*/ 	.word	0xffffffff


	//   ....[216]....
        /*104e0*/ 	.word	0xffffffff


	//   ....[217]....
        /*104e4*/ 	.word	0xffffffff


	//   ....[218]....
        /*104e8*/ 	.word	0xffffffff


	//   ....[219]....
        /*104ec*/ 	.word	0xffffffff


	//   ....[220]....
        /*104f0*/ 	.word	0xffffffff


	//   ....[221]....
        /*104f4*/ 	.word	0xffffffff


	//   ....[222]....
        /*104f8*/ 	.word	0xffffffff


	//   ....[223]....
        /*104fc*/ 	.word	0xffffffff


	//   ....[224]....
        /*10500*/ 	.word	0xffffffff


	//   ....[225]....
        /*10504*/ 	.word	0xffffffff


	//   ....[226]....
        /*10508*/ 	.word	0xffffffff


	//   ....[227]....
        /*1050c*/ 	.word	0xffffffff


	//   ....[228]....
        /*10510*/ 	.word	0xffffffff


	//   ....[229]....
        /*10514*/ 	.word	0xffffffff


	//   ....[230]....
        /*10518*/ 	.word	0xffffffff


	//   ....[231]....
        /*1051c*/ 	.word	0xffffffff


	//   ....[232]....
        /*10520*/ 	.word	0xffffffff


	//   ....[233]....
        /*10524*/ 	.word	0xffffffff


	//   ....[234]....
        /*10528*/ 	.word	0xffffffff


	//   ....[235]....
        /*1052c*/ 	.word	0xffffffff


	//   ....[236]....
        /*10530*/ 	.word	0xffffffff


	//   ....[237]....
        /*10534*/ 	.word	0xffffffff


	//   ....[238]....
        /*10538*/ 	.word	0xffffffff


	//   ....[239]....
        /*1053c*/ 	.word	0xffffffff


	//   ....[240]....
        /*10540*/ 	.word	0xffffffff


	//   ....[241]....
        /*10544*/ 	.word	0xffffffff


	//   ....[242]....
        /*10548*/ 	.word	0xffffffff


	//   ....[243]....
        /*1054c*/ 	.word	0xffffffff


	//   ....[244]....
        /*10550*/ 	.word	0xffffffff


	//   ....[245]....
        /*10554*/ 	.word	0xffffffff


	//   ....[246]....
        /*10558*/ 	.word	0xffffffff


	//   ....[247]....
        /*1055c*/ 	.word	0xffffffff


	//   ....[248]....
        /*10560*/ 	.word	0xffffffff


	//   ....[249]....
        /*10564*/ 	.word	0xffffffff


	//   ....[250]....
        /*10568*/ 	.word	0xffffffff


	//   ....[251]....
        /*1056c*/ 	.word	0xffffffff


	//   ....[252]....
        /*10570*/ 	.word	0xffffffff


	//   ....[253]....
        /*10574*/ 	.word	0xffffffff


	//   ....[254]....
        /*10578*/ 	.word	0xffffffff


	//   ....[255]....
        /*1057c*/ 	.word	0xffffffff


	//   ....[0]....
        /*10580*/ 	.word	0xffffffff


	//   ....[1]....
        /*10584*/ 	.word	0xffffffff


	//   ....[2]....
        /*10588*/ 	.word	0xffffffff


	//   ....[3]....
        /*1058c*/ 	.word	0xffffffff


	//   ....[4]....
        /*10590*/ 	.word	0xffffffff


	//   ....[5]....
        /*10594*/ 	.word	0xffffffff


	//   ....[6]....
        /*10598*/ 	.word	0xffffffff


	//   ....[7]....
        /*1059c*/ 	.word	0xffffffff


	//   ....[8]....
        /*105a0*/ 	.word	0xffffffff


	//   ....[9]....
        /*105a4*/ 	.word	0xffffffff


	//   ....[10]....
        /*105a8*/ 	.word	0xffffffff


	//   ....[11]....
        /*105ac*/ 	.word	0xffffffff


	//   ....[12]....
        /*105b0*/ 	.word	0xffffffff


	//   ....[13]....
        /*105b4*/ 	.word	0xffffffff


	//   ....[14]....
        /*105b8*/ 	.word	0xffffffff


	//   ....[15]....
        /*105bc*/ 	.word	0xffffffff


	//   ....[16]....
        /*105c0*/ 	.word	0xffffffff


	//   ....[17]....
        /*105c4*/ 	.word	0xffffffff


	//   ....[18]....
        /*105c8*/ 	.word	0xffffffff


	//   ....[19]....
        /*105cc*/ 	.word	0xffffffff


	//   ....[20]....
        /*105d0*/ 	.word	0xffffffff


	//   ....[21]....
        /*105d4*/ 	.word	0xffffffff


	//   ....[22]....
        /*105d8*/ 	.word	0xffffffff


	//   ....[23]....
        /*105dc*/ 	.word	0xffffffff


	//   ....[24]....
        /*105e0*/ 	.word	0xffffffff


	//   ....[25]....
        /*105e4*/ 	.word	0xffffffff


	//   ....[26]....
        /*105e8*/ 	.word	0xffffffff


	//   ....[27]....
        /*105ec*/ 	.word	0xffffffff


	//   ....[28]....
        /*105f0*/ 	.word	0xffffffff


	//   ....[29]....
        /*105f4*/ 	.word	0xffffffff


	//   ....[30]....
        /*105f8*/ 	.word	0xffffffff


	//   ....[31]....
        /*105fc*/ 	.word	0xffffffff


	//   ....[32]....
        /*10600*/ 	.word	0xffffffff


	//   ....[33]....
        /*10604*/ 	.word	0xffffffff


	//   ....[34]....
        /*10608*/ 	.word	0xffffffff


	//   ....[35]....
        /*1060c*/ 	.word	0xffffffff


	//   ....[36]....
        /*10610*/ 	.word	0xffffffff


	//   ....[37]....
        /*10614*/ 	.word	0xffffffff


	//   ....[38]....
        /*10618*/ 	.word	0xffffffff


	//   ....[39]....
        /*1061c*/ 	.word	0xffffffff


	//   ....[40]....
        /*10620*/ 	.word	0xffffffff


	//   ....[41]....
        /*10624*/ 	.word	0xffffffff


	//   ....[42]....
        /*10628*/ 	.word	0xffffffff


	//   ....[43]....
        /*1062c*/ 	.word	0xffffffff


	//   ....[44]....
        /*10630*/ 	.word	0xffffffff


	//   ....[45]....
        /*10634*/ 	.word	0xffffffff


	//   ....[46]....
        /*10638*/ 	.word	0xffffffff


	//   ....[47]....
        /*1063c*/ 	.word	0xffffffff


	//   ....[48]....
        /*10640*/ 	.word	0xffffffff


	//   ....[49]....
        /*10644*/ 	.word	0xffffffff


	//   ....[50]....
        /*10648*/ 	.word	0xffffffff


	//   ....[51]....
        /*1064c*/ 	.word	0xffffffff


	//   ....[52]....
        /*10650*/ 	.word	0xffffffff


	//   ....[53]....
        /*10654*/ 	.word	0xffffffff


	//   ....[54]....
        /*10658*/ 	.word	0xffffffff


	//   ....[55]....
        /*1065c*/ 	.word	0xffffffff


	//   ....[56]....
        /*10660*/ 	.word	0xffffffff


	//   ....[57]....
        /*10664*/ 	.word	0xffffffff


	//   ....[58]....
        /*10668*/ 	.word	0xffffffff


	//   ....[59]....
        /*1066c*/ 	.word	0xffffffff


	//   ....[60]....
        /*10670*/ 	.word	0xffffffff


	//   ....[61]....
        /*10674*/ 	.word	0xffffffff


	//   ....[62]....
        /*10678*/ 	.word	0xffffffff


	//   ....[63]....
        /*1067c*/ 	.word	0xffffffff


	//   ....[64]....
        /*10680*/ 	.word	0xffffffff


	//   ....[65]....
        /*10684*/ 	.word	0xffffffff


	//   ....[66]....
        /*10688*/ 	.word	0xffffffff


	//   ....[67]....
        /*1068c*/ 	.word	0xffffffff


	//   ....[68]....
        /*10690*/ 	.word	0xffffffff


	//   ....[69]....
        /*10694*/ 	.word	0xffffffff


	//   ....[70]....
        /*10698*/ 	.word	0xffffffff


	//   ....[71]....
        /*1069c*/ 	.word	0xffffffff


	//   ....[72]....
        /*106a0*/ 	.word	0xffffffff


	//   ....[73]....
        /*106a4*/ 	.word	0xffffffff


	//   ....[74]....
        /*106a8*/ 	.word	0xffffffff


	//   ....[75]....
        /*106ac*/ 	.word	0xffffffff


	//   ....[76]....
        /*106b0*/ 	.word	0xffffffff


	//   ....[77]....
        /*106b4*/ 	.word	0xffffffff


	//   ....[78]....
        /*106b8*/ 	.word	0xffffffff


	//   ....[79]....
        /*106bc*/ 	.word	0xffffffff


	//   ....[80]....
        /*106c0*/ 	.word	0xffffffff


	//   ....[81]....
        /*106c4*/ 	.word	0xffffffff


	//   ....[82]....
        /*106c8*/ 	.word	0xffffffff


	//   ....[83]....
        /*106cc*/ 	.word	0xffffffff


	//   ....[84]....
        /*106d0*/ 	.word	0xffffffff


	//   ....[85]....
        /*106d4*/ 	.word	0xffffffff


	//   ....[86]....
        /*106d8*/ 	.word	0xffffffff


	//   ....[87]....
        /*106dc*/ 	.word	0xffffffff


	//   ....[88]....
        /*106e0*/ 	.word	0xffffffff


	//   ....[89]....
        /*106e4*/ 	.word	0xffffffff


	//   ....[90]....
        /*106e8*/ 	.word	0xffffffff


	//   ....[91]....
        /*106ec*/ 	.word	0xffffffff


	//   ....[92]....
        /*106f0*/ 	.word	0xffffffff


	//   ....[93]....
        /*106f4*/ 	.word	0xffffffff


	//   ....[94]....
        /*106f8*/ 	.word	0xffffffff


	//   ....[95]....
        /*106fc*/ 	.word	0xffffffff


	//   ....[96]....
        /*10700*/ 	.word	0xffffffff


	//   ....[97]....
        /*10704*/ 	.word	0xffffffff


	//   ....[98]....
        /*10708*/ 	.word	0xffffffff


	//   ....[99]....
        /*1070c*/ 	.word	0xffffffff


	//   ....[100]....
        /*10710*/ 	.word	0xffffffff


	//   ....[101]....
        /*10714*/ 	.word	0xffffffff


	//   ....[102]....
        /*10718*/ 	.word	0xffffffff


	//   ....[103]....
        /*1071c*/ 	.word	0xffffffff


	//   ....[104]....
        /*10720*/ 	.word	0xffffffff


	//   ....[105]....
        /*10724*/ 	.word	0xffffffff


	//   ....[106]....
        /*10728*/ 	.word	0xffffffff


	//   ....[107]....
        /*1072c*/ 	.word	0xffffffff


	//   ....[108]....
        /*10730*/ 	.word	0xffffffff


	//   ....[109]....
        /*10734*/ 	.word	0xffffffff


	//   ....[110]....
        /*10738*/ 	.word	0xffffffff


	//   ....[111]....
        /*1073c*/ 	.word	0xffffffff


	//   ....[112]....
        /*10740*/ 	.word	0xffffffff


	//   ....[113]....
        /*10744*/ 	.word	0xffffffff


	//   ....[114]....
        /*10748*/ 	.word	0xffffffff


	//   ....[115]....
        /*1074c*/ 	.word	0xffffffff


	//   ....[116]....
        /*10750*/ 	.word	0xffffffff


	//   ....[117]....
        /*10754*/ 	.word	0xffffffff


	//   ....[118]....
        /*10758*/ 	.word	0xffffffff


	//   ....[119]....
        /*1075c*/ 	.word	0xffffffff


	//   ....[120]....
        /*10760*/ 	.word	0xffffffff


	//   ....[121]....
        /*10764*/ 	.word	0xffffffff


	//   ....[122]....
        /*10768*/ 	.word	0xffffffff


	//   ....[123]....
        /*1076c*/ 	.word	0xffffffff


	//   ....[124]....
        /*10770*/ 	.word	0xffffffff


	//   ....[125]....
        /*10774*/ 	.word	0xffffffff


	//   ....[126]....
        /*10778*/ 	.word	0xffffffff


	//   ....[127]....
        /*1077c*/ 	.word	0xffffffff


	//   ....[128]....
        /*10780*/ 	.word	0xffffffff


	//   ....[129]....
        /*10784*/ 	.word	0xffffffff


	//   ....[130]....
        /*10788*/ 	.word	0xffffffff


	//   ....[131]....
        /*1078c*/ 	.word	0xffffffff


	//   ....[132]....
        /*10790*/ 	.word	0xffffffff


	//   ....[133]....
        /*10794*/ 	.word	0xffffffff


	//   ....[134]....
        /*10798*/ 	.word	0xffffffff


	//   ....[135]....
        /*1079c*/ 	.word	0xffffffff


	//   ....[136]....
        /*107a0*/ 	.word	0xffffffff


	//   ....[137]....
        /*107a4*/ 	.word	0xffffffff


	//   ....[138]....
        /*107a8*/ 	.word	0xffffffff


	//   ....[139]....
        /*107ac*/ 	.word	0xffffffff


	//   ....[140]....
        /*107b0*/ 	.word	0xffffffff


	//   ....[141]....
        /*107b4*/ 	.word	0xffffffff


	//   ....[142]....
        /*107b8*/ 	.word	0xffffffff


	//   ....[143]....
        /*107bc*/ 	.word	0xffffffff


	//   ....[144]....
        /*107c0*/ 	.word	0xffffffff


	//   ....[145]....
        /*107c4*/ 	.word	0xffffffff


	//   ....[146]....
        /*107c8*/ 	.word	0xffffffff


	//   ....[147]....
        /*107cc*/ 	.word	0xffffffff


	//   ....[148]....
        /*107d0*/ 	.word	0xffffffff


	//   ....[149]....
        /*107d4*/ 	.word	0xffffffff


	//   ....[150]....
        /*107d8*/ 	.word	0xffffffff


	//   ....[151]....
        /*107dc*/ 	.word	0xffffffff


	//   ....[152]....
        /*107e0*/ 	.word	0xffffffff


	//   ....[153]....
        /*107e4*/ 	.word	0xffffffff


	//   ....[154]....
        /*107e8*/ 	.word	0xffffffff


	//   ....[155]....
        /*107ec*/ 	.word	0xffffffff


	//   ....[156]....
        /*107f0*/ 	.word	0xffffffff


	//   ....[157]....
        /*107f4*/ 	.word	0xffffffff


	//   ....[158]....
        /*107f8*/ 	.word	0xffffffff


	//   ....[159]....
        /*107fc*/ 	.word	0xffffffff


	//   ....[160]....
        /*10800*/ 	.word	0xffffffff


	//   ....[161]....
        /*10804*/ 	.word	0xffffffff


	//   ....[162]....
        /*10808*/ 	.word	0xffffffff


	//   ....[163]....
        /*1080c*/ 	.word	0xffffffff


	//   ....[164]....
        /*10810*/ 	.word	0xffffffff


	//   ....[165]....
        /*10814*/ 	.word	0xffffffff


	//   ....[166]....
        /*10818*/ 	.word	0xffffffff


	//   ....[167]....
        /*1081c*/ 	.word	0xffffffff


	//   ....[168]....
        /*10820*/ 	.word	0xffffffff


	//   ....[169]....
        /*10824*/ 	.word	0xffffffff


	//   ....[170]....
        /*10828*/ 	.word	0xffffffff


	//   ....[171]....
        /*1082c*/ 	.word	0xffffffff


	//   ....[172]....
        /*10830*/ 	.word	0xffffffff


	//   ....[173]....
        /*10834*/ 	.word	0xffffffff


	//   ....[174]....
        /*10838*/ 	.word	0xffffffff


	//   ....[175]....
        /*1083c*/ 	.word	0xffffffff


	//   ....[176]....
        /*10840*/ 	.word	0xffffffff


	//   ....[177]....
        /*10844*/ 	.word	0xffffffff


	//   ....[178]....
        /*10848*/ 	.word	0xffffffff


	//   ....[179]....
        /*1084c*/ 	.word	0xffffffff


	//   ....[180]....
        /*10850*/ 	.word	0xffffffff


	//   ....[181]....
        /*10854*/ 	.word	0xffffffff


	//   ....[182]....
        /*10858*/ 	.word	0xffffffff


	//   ....[183]....
        /*1085c*/ 	.word	0xffffffff


	//   ....[184]....
        /*10860*/ 	.word	0xffffffff


	//   ....[185]....
        /*10864*/ 	.word	0xffffffff


	//   ....[186]....
        /*10868*/ 	.word	0xffffffff


	//   ....[187]....
        /*1086c*/ 	.word	0xffffffff


	//   ....[188]....
        /*10870*/ 	.word	0xffffffff


	//   ....[189]....
        /*10874*/ 	.word	0xffffffff


	//   ....[190]....
        /*10878*/ 	.word	0xffffffff


	//   ....[191]....
        /*1087c*/ 	.word	0xffffffff


	//   ....[192]....
        /*10880*/ 	.word	0xffffffff


	//   ....[193]....
        /*10884*/ 	.word	0xffffffff


	//   ....[194]....
        /*10888*/ 	.word	0xffffffff


	//   ....[195]....
        /*1088c*/ 	.word	0xffffffff


	//   ....[196]....
        /*10890*/ 	.word	0xffffffff


	//   ....[197]....
        /*10894*/ 	.word	0xffffffff


	//   ....[198]....
        /*10898*/ 	.word	0xffffffff


	//   ....[199]....
        /*1089c*/ 	.word	0xffffffff


	//   ....[200]....
        /*108a0*/ 	.word	0xffffffff


	//   ....[201]....
        /*108a4*/ 	.word	0xffffffff


	//   ....[202]....
        /*108a8*/ 	.word	0xffffffff


	//   ....[203]....
        /*108ac*/ 	.word	0xffffffff


	//   ....[204]....
        /*108b0*/ 	.word	0xffffffff


	//   ....[205]....
        /*108b4*/ 	.word	0xffffffff


	//   ....[206]....
        /*108b8*/ 	.word	0xffffffff


	//   ....[207]....
        /*108bc*/ 	.word	0xffffffff


	//   ....[208]....
        /*108c0*/ 	.word	0xffffffff


	//   ....[209]....
        /*108c4*/ 	.word	0xffffffff


	//   ....[210]....
        /*108c8*/ 	.word	0xffffffff


	//   ....[211]....
        /*108cc*/ 	.word	0xffffffff


	//   ....[212]....
        /*108d0*/ 	.word	0xffffffff


	//   ....[213]....
        /*108d4*/ 	.word	0xffffffff


	//   ....[214]....
        /*108d8*/ 	.word	0xffffffff


	//   ....[215]....
        /*108dc*/ 	.word	0xffffffff


	//   ....[216]....
        /*108e0*/ 	.word	0xffffffff


	//   ....[217]....
        /*108e4*/ 	.word	0xffffffff


	//   ....[218]....
        /*108e8*/ 	.word	0xffffffff


	//   ....[219]....
        /*108ec*/ 	.word	0xffffffff


	//   ....[220]....
        /*108f0*/ 	.word	0xffffffff


	//   ....[221]....
        /*108f4*/ 	.word	0xffffffff


	//   ....[222]....
        /*108f8*/ 	.word	0xffffffff


	//   ....[223]....
        /*108fc*/ 	.word	0xffffffff


	//   ....[224]....
        /*10900*/ 	.word	0xffffffff


	//   ....[225]....
        /*10904*/ 	.word	0xffffffff


	//   ....[226]....
        /*10908*/ 	.word	0xffffffff


	//   ....[227]....
        /*1090c*/ 	.word	0xffffffff


	//   ....[228]....
        /*10910*/ 	.word	0xffffffff


	//   ....[229]....
        /*10914*/ 	.word	0xffffffff


	//   ....[230]....
        /*10918*/ 	.word	0xffffffff


	//   ....[231]....
        /*1091c*/ 	.word	0xffffffff


	//   ....[232]....
        /*10920*/ 	.word	0xffffffff


	//   ....[233]....
        /*10924*/ 	.word	0xffffffff


	//   ....[234]....
        /*10928*/ 	.word	0xffffffff


	//   ....[235]....
        /*1092c*/ 	.word	0xffffffff


	//   ....[236]....
        /*10930*/ 	.word	0xffffffff


	//----- nvinfo : EIATTR_COOP_GROUP_INSTR_OFFSETS
	.align		4
.L_132:
        /*10934*/ 	.byte	0x04, 0x28
        /*10936*/ 	.short	(.L_134 - .L_133)


	//   ....[0]....
.L_133:
        /*10938*/ 	.word	0x0001adf0


	//   ....[1]....
        /*1093c*/ 	.word	0x0001ae20


	//   ....[2]....
        /*10940*/ 	.word	0x0001ae70


	//   ....[3]....
        /*10944*/ 	.word	0x0001aec0


	//   ....[4]....
        /*10948*/ 	.word	0x0001af00


	//   ....[5]....
        /*1094c*/ 	.word	0x0001b0f0


	//   ....[6]....
        /*10950*/ 	.word	0x0001b100


	//   ....[7]....
        /*10954*/ 	.word	0x0001b130


	//   ....[8]....
        /*10958*/ 	.word	0x0001b160


	//   ....[9]....
        /*1095c*/ 	.word	0x0001b170


	//   ....[10]....
        /*10960*/ 	.word	0x0001b190


	//   ....[11]....
        /*10964*/ 	.word	0x0001b210


	//   ....[12]....
        /*10968*/ 	.word	0x0001b220


	//   ....[13]....
        /*1096c*/ 	.word	0x0001b230


	//   ....[14]....
        /*10970*/ 	.word	0x0001b240


	//   ....[15]....
        /*10974*/ 	.word	0x0001b270


	//   ....[16]....
        /*10978*/ 	.word	0x0001b280


	//   ....[17]....
        /*1097c*/ 	.word	0x0001b290


	//   ....[18]....
        /*10980*/ 	.word	0x0001b2a0


	//   ....[19]....
        /*10984*/ 	.word	0x0001b2b0


	//   ....[20]....
        /*10988*/ 	.word	0x0001b2c0


	//   ....[21]....
        /*1098c*/ 	.word	0x0001b2d0


	//   ....[22]....
        /*10990*/ 	.word	0x0001b2e0


	//   ....[23]....
        /*10994*/ 	.word	0x0001b2f0


	//   ....[24]....
        /*10998*/ 	.word	0x0001b300


	//   ....[25]....
        /*1099c*/ 	.word	0x0001b310


	//   ....[26]....
        /*109a0*/ 	.word	0x0001b320


	//   ....[27]....
        /*109a4*/ 	.word	0x0001b330


	//   ....[28]....
        /*109a8*/ 	.word	0x0001b340


	//   ....[29]....
        /*109ac*/ 	.word	0x0001b350


	//   ....[30]....
        /*109b0*/ 	.word	0x0001b360


	//   ....[31]....
        /*109b4*/ 	.word	0x0001b370


	//   ....[32]....
        /*109b8*/ 	.word	0x0001b3f0


	//   ....[33]....
        /*109bc*/ 	.word	0x0001b460


	//   ....[34]....
        /*109c0*/ 	.word	0x0001b480


	//   ....[35]....
        /*109c4*/ 	.word	0x0001b4a0


	//   ....[36]....
        /*109c8*/ 	.word	0x0001b4b0


	//   ....[37]....
        /*109cc*/ 	.word	0x0001b4d0


	//   ....[38]....
        /*109d0*/ 	.word	0x0001b740


	//   ....[39]....
        /*109d4*/ 	.word	0x0001b750


	//   ....[40]....
        /*109d8*/ 	.word	0x0001b7c0


	//   ....[41]....
        /*109dc*/ 	.word	0x0001b7e0


	//   ....[42]....
        /*109e0*/ 	.word	0x0001b800


	//   ....[43]....
        /*109e4*/ 	.word	0x0001b810


	//   ....[44]....
        /*109e8*/ 	.word	0x0001b820


	//   ....[45]....
        /*109ec*/ 	.word	0x0001b830


	//   ....[46]....
        /*109f0*/ 	.word	0x0001b840


	//   ....[47]....
        /*109f4*/ 	.word	0x0001b850


	//   ....[48]....
        /*109f8*/ 	.word	0x0001b860


	//   ....[49]....
        /*109fc*/ 	.word	0x0001b870


	//   ....[50]....
        /*10a00*/ 	.word	0x0001b880


	//   ....[51]....
        /*10a04*/ 	.word	0x0001b890


	//   ....[52]....
        /*10a08*/ 	.word	0x0001b8a0


	//   ....[53]....
        /*10a0c*/ 	.word	0x0001b8b0


	//   ....[54]....
        /*10a10*/ 	.word	0x0001b8c0


	//   ....[55]....
        /*10a14*/ 	.word	0x0001b8d0


	//   ....[56]....
        /*10a18*/ 	.word	0x0001b8e0


	//   ....[57]....
        /*10a1c*/ 	.word	0x0001b8f0


	//   ....[58]....
        /*10a20*/ 	.word	0x0001b900


	//   ....[59]....
        /*10a24*/ 	.word	0x0001b910


	//   ....[60]....
        /*10a28*/ 	.word	0x0001b920


	//   ....[61]....
        /*10a2c*/ 	.word	0x0001b930


	//   ....[62]....
        /*10a30*/ 	.word	0x0001b940


	//   ....[63]....
        /*10a34*/ 	.word	0x0001b950


	//   ....[64]....
        /*10a38*/ 	.word	0x0001b960


	//   ....[65]....
        /*10a3c*/ 	.word	0x0001b970


	//   ....[66]....
        /*10a40*/ 	.word	0x0001b980


	//   ....[67]....
        /*10a44*/ 	.word	0x0002b5a0


	//   ....[68]....
        /*10a48*/ 	.word	0x0002b5d0


	//   ....[69]....
        /*10a4c*/ 	.word	0x0002b620


	//   ....[70]....
        /*10a50*/ 	.word	0x0002b670


	//   ....[71]....
        /*10a54*/ 	.word	0x0002b6b0


	//   ....[72]....
        /*10a58*/ 	.word	0x0002b8b0


	//   ....[73]....
        /*10a5c*/ 	.word	0x0002b8c0


	//   ....[74]....
        /*10a60*/ 	.word	0x0002b8f0


	//   ....[75]....
        /*10a64*/ 	.word	0x0002b920


	//   ....[76]....
        /*10a68*/ 	.word	0x0002b930


	//   ....[77]....
        /*10a6c*/ 	.word	0x0002b950


	//   ....[78]....
        /*10a70*/ 	.word	0x0002b9d0


	//   ....[79]....
        /*10a74*/ 	.word	0x0002b9e0


	//   ....[80]....
        /*10a78*/ 	.word	0x0002b9f0


	//   ....[81]....
        /*10a7c*/ 	.word	0x0002ba00


	//   ....[82]....
        /*10a80*/ 	.word	0x0002ba10


	//   ....[83]....
        /*10a84*/ 	.word	0x0002ba20


	//   ....[84]....
        /*10a88*/ 	.word	0x0002ba30


	//   ....[85]....
        /*10a8c*/ 	.word	0x0002ba40


	//   ....[86]....
        /*10a90*/ 	.word	0x0002ba50


	//   ....[87]....
        /*10a94*/ 	.word	0x0002ba60


	//   ....[88]....
        /*10a98*/ 	.word	0x0002ba70


	//   ....[89]....
        /*10a9c*/ 	.word	0x0002ba80


	//   ....[90]....
        /*10aa0*/ 	.word	0x0002ba90


	//   ....[91]....
        /*10aa4*/ 	.word	0x0002baa0


	//   ....[92]....
        /*10aa8*/ 	.word	0x0002bab0


	//   ....[93]....
        /*10aac*/ 	.word	0x0002bac0


	//   ....[94]....
        /*10ab0*/ 	.word	0x0002bad0


	//   ....[95]....
        /*10ab4*/ 	.word	0x0002bae0


	//   ....[96]....
        /*10ab8*/ 	.word	0x0002baf0


	//   ....[97]....
        /*10abc*/ 	.word	0x0002bb00


	//   ....[98]....
        /*10ac0*/ 	.word	0x0002bb10


	//   ....[99]....
        /*10ac4*/ 	.word	0x0002bbe0


	//   ....[100]....
        /*10ac8*/ 	.word	0x0002bc50


	//   ....[101]....
        /*10acc*/ 	.word	0x0002bc70


	//   ....[102]....
        /*10ad0*/ 	.word	0x0002bc90


	//   ....[103]....
        /*10ad4*/ 	.word	0x0002bca0


	//   ....[104]....
        /*10ad8*/ 	.word	0x0002bcc0


	//   ....[105]....
        /*10adc*/ 	.word	0x0002bf00


	//   ....[106]....
        /*10ae0*/ 	.word	0x0002bf50


	//   ....[107]....
        /*10ae4*/ 	.word	0x0002bf70


	//   ....[108]....
        /*10ae8*/ 	.word	0x0002bf80


	//   ....[109]....
        /*10aec*/ 	.word	0x0002bfa0


	//   ....[110]....
        /*10af0*/ 	.word	0x0002bfb0


	//   ....[111]....
        /*10af4*/ 	.word	0x0002bfc0


	//   ....[112]....
        /*10af8*/ 	.word	0x0002bfd0


	//   ....[113]....
        /*10afc*/ 	.word	0x0002bfe0


	//   ....[114]....
        /*10b00*/ 	.word	0x0002bff0


	//   ....[115]....
        /*10b04*/ 	.word	0x0002c000


	//   ....[116]....
        /*10b08*/ 	.word	0x0002c010


	//   ....[117]....
        /*10b0c*/ 	.word	0x0002c020


	//   ....[118]....
        /*10b10*/ 	.word	0x0002c030


	//   ....[119]....
        /*10b14*/ 	.word	0x0002c040


	//   ....[120]....
        /*10b18*/ 	.word	0x0002c050


	//   ....[121]....
        /*10b1c*/ 	.word	0x0002c060


	//   ....[122]....
        /*10b20*/ 	.word	0x0002c070


	//   ....[123]....
        /*10b24*/ 	.word	0x0002c080


	//   ....[124]....
        /*10b28*/ 	.word	0x0002c090


	//   ....[125]....
        /*10b2c*/ 	.word	0x0002c0a0


	//   ....[126]....
        /*10b30*/ 	.word	0x0002c0b0


	//   ....[127]....
        /*10b34*/ 	.word	0x0002c0c0


	//   ....[128]....
        /*10b38*/ 	.word	0x0002c0d0


	//   ....[129]....
        /*10b3c*/ 	.word	0x0002c0e0


	//   ....[130]....
        /*10b40*/ 	.word	0x0002c0f0


	//   ....[131]....
        /*10b44*/ 	.word	0x0002c100


	//   ....[132]....
        /*10b48*/ 	.word	0x0002c110


	//   ....[133]....
        /*10b4c*/ 	.word	0x0002c120


	//   ....[134]....
        /*10b50*/ 	.word	0x0003bd60


	//   ....[135]....
        /*10b54*/ 	.word	0x0003bd90


	//   ....[136]....
        /*10b58*/ 	.word	0x0003bde0


	//   ....[137]....
        /*10b5c*/ 	.word	0x0003be30


	//   ....[138]....
        /*10b60*/ 	.word	0x0003be70


	//   ....[139]....
        /*10b64*/ 	.word	0x0003c070


	//   ....[140]....
        /*10b68*/ 	.word	0x0003c080


	//   ....[141]....
        /*10b6c*/ 	.word	0x0003c0b0


	//   ....[142]....
        /*10b70*/ 	.word	0x0003c0e0


	//   ....[143]....
        /*10b74*/ 	.word	0x0003c0f0


	//   ....[144]....
        /*10b78*/ 	.word	0x0003c110


	//   ....[145]....
        /*10b7c*/ 	.word	0x0003c190


	//   ....[146]....
        /*10b80*/ 	.word	0x0003c1a0


	//   ....[147]....
        /*10b84*/ 	.word	0x0003c1b0


	//   ....[148]....
        /*10b88*/ 	.word	0x0003c1c0


	//   ....[149]....
        /*10b8c*/ 	.word	0x0003c1d0


	//   ....[150]....
        /*10b90*/ 	.word	0x0003c1e0


	//   ....[151]....
        /*10b94*/ 	.word	0x0003c1f0


	//   ....[152]....
        /*10b98*/ 	.word	0x0003c200


	//   ....[153]....
        /*10b9c*/ 	.word	0x0003c210


	//   ....[154]....
        /*10ba0*/ 	.word	0x0003c220


	//   ....[155]....
        /*10ba4*/ 	.word	0x0003c230


	//   ....[156]....
        /*10ba8*/ 	.word	0x0003c240


	//   ....[157]....
        /*10bac*/ 	.word	0x0003c250


	//   ....[158]....
        /*10bb0*/ 	.word	0x0003c260


	//   ....[159]....
        /*10bb4*/ 	.word	0x0003c270


	//   ....[160]....
        /*10bb8*/ 	.word	0x0003c280


	//   ....[161]....
        /*10bbc*/ 	.word	0x0003c290


	//   ....[162]....
        /*10bc0*/ 	.word	0x0003c2a0


	//   ....[163]....
        /*10bc4*/ 	.word	0x0003c2b0


	//   ....[164]....
        /*10bc8*/ 	.word	0x0003c2c0


	//   ....[165]....
        /*10bcc*/ 	.word	0x0003c2d0


	//   ....[166]....
        /*10bd0*/ 	.word	0x0003c3a0


	//   ....[167]....
        /*10bd4*/ 	.word	0x0003c410


	//   ....[168]....
        /*10bd8*/ 	.word	0x0003c430


	//   ....[169]....
        /*10bdc*/ 	.word	0x0003c450


	//   ....[170]....
        /*10be0*/ 	.word	0x0003c460


	//   ....[171]....
        /*10be4*/ 	.word	0x0003c480


	//   ....[172]....
        /*10be8*/ 	.word	0x0003c6c0


	//   ....[173]....
        /*10bec*/ 	.word	0x0003c710


	//   ....[174]....
        /*10bf0*/ 	.word	0x0003c730


	//   ....[175]....
        /*10bf4*/ 	.word	0x0003c740


	//   ....[176]....
        /*10bf8*/ 	.word	0x0003c760


	//   ....[177]....
        /*10bfc*/ 	.word	0x0003c770


	//   ....[178]....
        /*10c00*/ 	.word	0x0003c780


	//   ....[179]....
        /*10c04*/ 	.word	0x0003c790


	//   ....[180]....
        /*10c08*/ 	.word	0x0003c7a0


	//   ....[181]....
        /*10c0c*/ 	.word	0x0003c7b0


	//   ....[182]....
        /*10c10*/ 	.word	0x0003c7c0


	//   ....[183]....
        /*10c14*/ 	.word	0x0003c7d0


	//   ....[184]....
        /*10c18*/ 	.word	0x0003c7e0


	//   ....[185]....
        /*10c1c*/ 	.word	0x0003c7f0


	//   ....[186]....
        /*10c20*/ 	.word	0x0003c800


	//   ....[187]....
        /*10c24*/ 	.word	0x0003c810


	//   ....[188]....
        /*10c28*/ 	.word	0x0003c820


	//   ....[189]....
        /*10c2c*/ 	.word	0x0003c830


	//   ....[190]....
        /*10c30*/ 	.word	0x0003c840


	//   ....[191]....
        /*10c34*/ 	.word	0x0003c850


	//   ....[192]....
        /*10c38*/ 	.word	0x0003c860


	//   ....[193]....
        /*10c3c*/ 	.word	0x0003c870


	//   ....[194]....
        /*10c40*/ 	.word	0x0003c880


	//   ....[195]....
        /*10c44*/ 	.word	0x0003c890


	//   ....[196]....
        /*10c48*/ 	.word	0x0003c8a0


	//   ....[197]....
        /*10c4c*/ 	.word	0x0003c8b0


	//   ....[198]....
        /*10c50*/ 	.word	0x0003c8c0


	//   ....[199]....
        /*10c54*/ 	.word	0x0003c8d0


	//   ....[200]....
        /*10c58*/ 	.word	0x0003c8e0


	//   ....[201]....
        /*10c5c*/ 	.word	0x0004c520


	//   ....[202]....
        /*10c60*/ 	.word	0x0004c550


	//   ....[203]....
        /*10c64*/ 	.word	0x0004c5a0


	//   ....[204]....
        /*10c68*/ 	.word	0x0004c5f0


	//   ....[205]....
        /*10c6c*/ 	.word	0x0004c630


	//   ....[206]....
        /*10c70*/ 	.word	0x0004c830


	//   ....[207]....
        /*10c74*/ 	.word	0x0004c840


	//   ....[208]....
        /*10c78*/ 	.word	0x0004c870


	//   ....[209]....
        /*10c7c*/ 	.word	0x0004c8a0


	//   ....[210]....
        /*10c80*/ 	.word	0x0004c8b0


	//   ....[211]....
        /*10c84*/ 	.word	0x0004c8d0


	//   ....[212]....
        /*10c88*/ 	.word	0x0004c950


	//   ....[213]....
        /*10c8c*/ 	.word	0x0004c960


	//   ....[214]....
        /*10c90*/ 	.word	0x0004c970


	//   ....[215]....
        /*10c94*/ 	.word	0x0004c980


	//   ....[216]....
        /*10c98*/ 	.word	0x0004c990


	//   ....[217]....
        /*10c9c*/ 	.word	0x0004c9a0


	//   ....[218]....
        /*10ca0*/ 	.word	0x0004c9b0


	//   ....[219]....
        /*10ca4*/ 	.word	0x0004c9c0


	//   ....[220]....
        /*10ca8*/ 	.word	0x0004c9d0


	//   ....[221]....
        /*10cac*/ 	.word	0x0004c9e0


	//   ....[222]....
        /*10cb0*/ 	.word	0x0004c9f0


	//   ....[223]....
        /*10cb4*/ 	.word	0x0004ca00


	//   ....[224]....
        /*10cb8*/ 	.word	0x0004ca10


	//   ....[225]....
        /*10cbc*/ 	.word	0x0004ca20


	//   ....[226]....
        /*10cc0*/ 	.word	0x0004ca30


	//   ....[227]....
        /*10cc4*/ 	.word	0x0004ca40


	//   ....[228]....
        /*10cc8*/ 	.word	0x0004ca50


	//   ....[229]....
        /*10ccc*/ 	.word	0x0004ca60


	//   ....[230]....
        /*10cd0*/ 	.word	0x0004ca70


	//   ....[231]....
        /*10cd4*/ 	.word	0x0004ca80


	//   ....[232]....
        /*10cd8*/ 	.word	0x0004ca90


	//   ....[233]....
        /*10cdc*/ 	.word	0x0004cb60


	//   ....[234]....
        /*10ce0*/ 	.word	0x0004cbd0


	//   ....[235]....
        /*10ce4*/ 	.word	0x0004cbf0


	//   ....[236]....
        /*10ce8*/ 	.word	0x0004cc10


	//   ....[237]....
        /*10cec*/ 	.word	0x0004cc20


	//   ....[238]....
        /*10cf0*/ 	.word	0x0004cc40


	//   ....[239]....
        /*10cf4*/ 	.word	0x0004ce80


	//   ....[240]....
        /*10cf8*/ 	.word	0x0004ced0


	//   ....[241]....
        /*10cfc*/ 	.word	0x0004cef0


	//   ....[242]....
        /*10d00*/ 	.word	0x0004cf00


	//   ....[243]....
        /*10d04*/ 	.word	0x0004cf20


	//   ....[244]....
        /*10d08*/ 	.word	0x0004cf30


	//   ....[245]....
        /*10d0c*/ 	.word	0x0004cf40


	//   ....[246]....
        /*10d10*/ 	.word	0x0004cf50


	//   ....[247]....
        /*10d14*/ 	.word	0x0004cf60


	//   ....[248]....
        /*10d18*/ 	.word	0x0004cf70


	//   ....[249]....
        /*10d1c*/ 	.word	0x0004cf80


	//   ....[250]....
        /*10d20*/ 	.word	0x0004cf90


	//   ....[251]....
        /*10d24*/ 	.word	0x0004cfa0


	//   ....[252]....
        /*10d28*/ 	.word	0x0004cfb0


	//   ....[253]....
        /*10d2c*/ 	.word	0x0004cfc0


	//   ....[254]....
        /*10d30*/ 	.word	0x0004cfd0


	//   ....[255]....
        /*10d34*/ 	.word	0x0004cfe0


	//   ....[0]....
        /*10d38*/ 	.word	0x0004cff0


	//   ....[1]....
        /*10d3c*/ 	.word	0x0004d000


	//   ....[2]....
        /*10d40*/ 	.word	0x0004d010


	//   ....[3]....
        /*10d44*/ 	.word	0x0004d020


	//   ....[4]....
        /*10d48*/ 	.word	0x0004d030


	//   ....[5]....
        /*10d4c*/ 	.word	0x0004d040


	//   ....[6]....
        /*10d50*/ 	.word	0x0004d050


	//   ....[7]....
        /*10d54*/ 	.word	0x0004d060


	//   ....[8]....
        /*10d58*/ 	.word	0x0004d070


	//   ....[9]....
        /*10d5c*/ 	.word	0x0004d080


	//   ....[10]....
        /*10d60*/ 	.word	0x0004d090


	//   ....[11]....
        /*10d64*/ 	.word	0x0004d0a0


	//   ....[12]....
        /*10d68*/ 	.word	0x0005cce0


	//   ....[13]....
        /*10d6c*/ 	.word	0x0005cd10


	//   ....[14]....
        /*10d70*/ 	.word	0x0005cd60


	//   ....[15]....
        /*10d74*/ 	.word	0x0005cdb0


	//   ....[16]....
        /*10d78*/ 	.word	0x0005cdf0


	//   ....[17]....
        /*10d7c*/ 	.word	0x0005cff0


	//   ....[18]....
        /*10d80*/ 	.word	0x0005d000


	//   ....[19]....
        /*10d84*/ 	.word	0x0005d030


	//   ....[20]....
        /*10d88*/ 	.word	0x0005d060


	//   ....[21]....
        /*10d8c*/ 	.word	0x0005d070


	//   ....[22]....
        /*10d90*/ 	.word	0x0005d090


	//   ....[23]....
        /*10d94*/ 	.word	0x0005d110


	//   ....[24]....
        /*10d98*/ 	.word	0x0005d120


	//   ....[25]....
        /*10d9c*/ 	.word	0x0005d130


	//   ....[26]....
        /*10da0*/ 	.word	0x0005d140


	//   ....[27]....
        /*10da4*/ 	.word	0x0005d150


	//   ....[28]....
        /*10da8*/ 	.word	0x0005d160


	//   ....[29]....
        /*10dac*/ 	.word	0x0005d170


	//   ....[30]....
        /*10db0*/ 	.word	0x0005d180


	//   ....[31]....
        /*10db4*/ 	.word	0x0005d190


	//   ....[32]....
        /*10db8*/ 	.word	0x0005d1a0


	//   ....[33]....
        /*10dbc*/ 	.word	0x0005d1b0


	//   ....[34]....
        /*10dc0*/ 	.word	0x0005d1c0


	//   ....[35]....
        /*10dc4*/ 	.word	0x0005d1d0


	//   ....[36]....
        /*10dc8*/ 	.word	0x0005d1e0


	//   ....[37]....
        /*10dcc*/ 	.word	0x0005d1f0


	//   ....[38]....
        /*10dd0*/ 	.word	0x0005d200


	//   ....[39]....
        /*10dd4*/ 	.word	0x0005d210


	//   ....[40]....
        /*10dd8*/ 	.word	0x0005d220


	//   ....[41]....
        /*10ddc*/ 	.word	0x0005d230


	//   ....[42]....
        /*10de0*/ 	.word	0x0005d240


	//   ....[43]....
        /*10de4*/ 	.word	0x0005d250


	//   ....[44]....
        /*10de8*/ 	.word	0x0005d320


	//   ....[45]....
        /*10dec*/ 	.word	0x0005d390


	//   ....[46]....
        /*10df0*/ 	.word	0x0005d3b0


	//   ....[47]....
        /*10df4*/ 	.word	0x0005d3d0


	//   ....[48]....
        /*10df8*/ 	.word	0x0005d3e0


	//   ....[49]....
        /*10dfc*/ 	.word	0x0005d400


	//   ....[50]....
        /*10e00*/ 	.word	0x0005d640


	//   ....[51]....
        /*10e04*/ 	.word	0x0005d690


	//   ....[52]....
        /*10e08*/ 	.word	0x0005d6b0


	//   ....[53]....
        /*10e0c*/ 	.word	0x0005d6c0


	//   ....[54]....
        /*10e10*/ 	.word	0x0005d6e0


	//   ....[55]....
        /*10e14*/ 	.word	0x0005d6f0


	//   ....[56]....
        /*10e18*/ 	.word	0x0005d700


	//   ....[57]....
        /*10e1c*/ 	.word	0x0005d710


	//   ....[58]....
        /*10e20*/ 	.word	0x0005d720


	//   ....[59]....
        /*10e24*/ 	.word	0x0005d730


	//   ....[60]....
        /*10e28*/ 	.word	0x0005d740


	//   ....[61]....
        /*10e2c*/ 	.word	0x0005d750


	//   ....[62]....
        /*10e30*/ 	.word	0x0005d760


	//   ....[63]....
        /*10e34*/ 	.word	0x0005d770


	//   ....[64]....
        /*10e38*/ 	.word	0x0005d780


	//   ....[65]....
        /*10e3c*/ 	.word	0x0005d790


	//   ....[66]....
        /*10e40*/ 	.word	0x0005d7a0


	//   ....[67]....
        /*10e44*/ 	.word	0x0005d7b0


	//   ....[68]....
        /*10e48*/ 	.word	0x0005d7c0


	//   ....[69]....
        /*10e4c*/ 	.word	0x0005d7d0


	//   ....[70]....
        /*10e50*/ 	.word	0x0005d7e0


	//   ....[71]....
        /*10e54*/ 	.word	0x0005d7f0


	//   ....[72]....
        /*10e58*/ 	.word	0x0005d800


	//   ....[73]....
        /*10e5c*/ 	.word	0x0005d810


	//   ....[74]....
        /*10e60*/ 	.word	0x0005d820


	//   ....[75]....
        /*10e64*/ 	.word	0x0005d830


	//   ....[76]....
        /*10e68*/ 	.word	0x0005d840


	//   ....[77]....
        /*10e6c*/ 	.word	0x0005d850


	//   ....[78]....
        /*10e70*/ 	.word	0x0005d860


	//   ....[79]....
        /*10e74*/ 	.word	0x00082ed0


	//   ....[80]....
        /*10e78*/ 	.word	0x00082f20


	//   ....[81]....
        /*10e7c*/ 	.word	0x00083050


	//   ....[82]....
        /*10e80*/ 	.word	0x00083060


	//   ....[83]....
        /*10e84*/ 	.word	0x000830a0


	//   ....[84]....
        /*10e88*/ 	.word	0x000830f0


	//   ....[85]....
        /*10e8c*/ 	.word	0x00083100


	//   ....[86]....
        /*10e90*/ 	.word	0x00083110


	//   ....[87]....
        /*10e94*/ 	.word	0x000832b0


	//   ....[88]....
        /*10e98*/ 	.word	0x000832c0


	//   ....[89]....
        /*10e9c*/ 	.word	0x00083300


	//   ....[90]....
        /*10ea0*/ 	.word	0x00083340


	//   ....[91]....
        /*10ea4*/ 	.word	0x00083350


	//   ....[92]....
        /*10ea8*/ 	.word	0x00083360


	//   ....[93]....
        /*10eac*/ 	.word	0x00083370


	//   ....[94]....
        /*10eb0*/ 	.word	0x000833a0


	//   ....[95]....
        /*10eb4*/ 	.word	0x000833b0


	//   ....[96]....
        /*10eb8*/ 	.word	0x000833c0


	//   ....[97]....
        /*10ebc*/ 	.word	0x000833d0


	//   ....[98]....
        /*10ec0*/ 	.word	0x000833e0


	//   ....[99]....
        /*10ec4*/ 	.word	0x000833f0


	//   ....[100]....
        /*10ec8*/ 	.word	0x00083400


	//   ....[101]....
        /*10ecc*/ 	.word	0x00083410


	//   ....[102]....
        /*10ed0*/ 	.word	0x00083420


	//   ....[103]....
        /*10ed4*/ 	.word	0x00083430


	//   ....[104]....
        /*10ed8*/ 	.word	0x00083440


	//   ....[105]....
        /*10edc*/ 	.word	0x00083450


	//   ....[106]....
        /*10ee0*/ 	.word	0x00083460


	//   ....[107]....
        /*10ee4*/ 	.word	0x00083470


	//   ....[108]....
        /*10ee8*/ 	.word	0x00083480


	//   ....[109]....
        /*10eec*/ 	.word	0x00083490


	//   ....[110]....
        /*10ef0*/ 	.word	0x000834a0


	//   ....[111]....
        /*10ef4*/ 	.word	0x000834b0


	//   ....[112]....
        /*10ef8*/ 	.word	0x000834c0


	//   ....[113]....
        /*10efc*/ 	.word	0x000834d0


	//   ....[114]....
        /*10f00*/ 	.word	0x000834e0


	//   ....[115]....
        /*10f04*/ 	.word	0x00083580


	//   ....[116]....
        /*10f08*/ 	.word	0x000835f0


	//   ....[117]....
        /*10f0c*/ 	.word	0x00083630


	//   ....[118]....
        /*10f10*/ 	.word	0x00083870


	//   ....[119]....
        /*10f14*/ 	.word	0x000838c0


	//   ....[120]....
        /*10f18*/ 	.word	0x000838e0


	//   ....[121]....
        /*10f1c*/ 	.word	0x000838f0


	//   ....[122]....
        /*10f20*/ 	.word	0x00083900


	//   ....[123]....
        /*10f24*/ 	.word	0x00083910


	//   ....[124]....
        /*10f28*/ 	.word	0x00083920


	//   ....[125]....
        /*10f2c*/ 	.word	0x00083930


	//   ....[126]....
        /*10f30*/ 	.word	0x00083950


	//   ....[127]....
        /*10f34*/ 	.word	0x00083960


	//   ....[128]....
        /*10f38*/ 	.word	0x00083970


	//   ....[129]....
        /*10f3c*/ 	.word	0x00083980


	//   ....[130]....
        /*10f40*/ 	.word	0x00083990


	//   ....[131]....
        /*10f44*/ 	.word	0x000839a0


	//   ....[132]....
        /*10f48*/ 	.word	0x000839b0


	//   ....[133]....
        /*10f4c*/ 	.word	0x000839c0


	//   ....[134]....
        /*10f50*/ 	.word	0x000839d0


	//   ....[135]....
        /*10f54*/ 	.word	0x000839e0


	//   ....[136]....
        /*10f58*/ 	.word	0x000839f0


	//   ....[137]....
        /*10f5c*/ 	.word	0x00083a00


	//   ....[138]....
        /*10f60*/ 	.word	0x00083a10


	//   ....[139]....
        /*10f64*/ 	.word	0x00083a20


	//   ....[140]....
        /*10f68*/ 	.word	0x00083a30


	//   ....[141]....
        /*10f6c*/ 	.word	0x00083a40


	//   ....[142]....
        /*10f70*/ 	.word	0x00083a50


	//   ....[143]....
        /*10f74*/ 	.word	0x00083a60


	//   ....[144]....
        /*10f78*/ 	.word	0x00083a70


	//   ....[145]....
        /*10f7c*/ 	.word	0x00083a80


	//   ....[146]....
        /*10f80*/ 	.word	0x00093810


	//   ....[147]....
        /*10f84*/ 	.word	0x000938a0


	//   ....[148]....
        /*10f88*/ 	.word	0x00093a60


	//   ....[149]....
        /*10f8c*/ 	.word	0x00093a70


	//   ....[150]....
        /*10f90*/ 	.word	0x00093a80


	//   ....[151]....
        /*10f94*/ 	.word	0x00093ae0


	//   ....[152]....
        /*10f98*/ 	.word	0x00093af0


	//   ....[153]....
        /*10f9c*/ 	.word	0x00093b00


	//   ....[154]....
        /*10fa0*/ 	.word	0x00093b10


	//   ....[155]....
        /*10fa4*/ 	.word	0x00093c20


	//   ....[156]....
        /*10fa8*/ 	.word	0x00093c30


	//   ....[157]....
        /*10fac*/ 	.word	0x00093c70


	//   ....[158]....
        /*10fb0*/ 	.word	0x00093cb0


	//   ....[159]....
        /*10fb4*/ 	.word	0x00093cc0


	//   ....[160]....
        /*10fb8*/ 	.word	0x00093cd0


	//   ....[161]....
        /*10fbc*/ 	.word	0x00093ce0


	//   ....[162]....
        /*10fc0*/ 	.word	0x00093cf0


	//   ....[163]....
        /*10fc4*/ 	.word	0x00093d00


	//   ....[164]....
        /*10fc8*/ 	.word	0x00093d10


	//   ....[165]....
        /*10fcc*/ 	.word	0x00093d20


	//   ....[166]....
        /*10fd0*/ 	.word	0x00093d30


	//   ....[167]....
        /*10fd4*/ 	.word	0x00093d40


	//   ....[168]....
        /*10fd8*/ 	.word	0x00093d50


	//   ....[169]....
        /*10fdc*/ 	.word	0x00093d60


	//   ....[170]....
        /*10fe0*/ 	.word	0x00093d70


	//   ....[171]....
        /*10fe4*/ 	.word	0x00093d80


	//   ....[172]....
        /*10fe8*/ 	.word	0x00093d90


	//   ....[173]....
        /*10fec*/ 	.word	0x00093da0


	//   ....[174]....
        /*10ff0*/ 	.word	0x00093db0


	//   ....[175]....
        /*10ff4*/ 	.word	0x00093dc0


	//   ....[176]....
        /*10ff8*/ 	.word	0x00093dd0


	//   ....[177]....
        /*10ffc*/ 	.word	0x00093de0


	//   ....[178]....
        /*11000*/ 	.word	0x00093df0


	//   ....[179]....
        /*11004*/ 	.word	0x00093e00


	//   ....[180]....
        /*11008*/ 	.word	0x00093e10


	//   ....[181]....
        /*1100c*/ 	.word	0x00093e20


	//   ....[182]....
        /*11010*/ 	.word	0x00093f20


	//   ....[183]....
        /*11014*/ 	.word	0x00093f90


	//   ....[184]....
        /*11018*/ 	.word	0x00093fd0


	//   ....[185]....
        /*1101c*/ 	.word	0x000941b0


	//   ....[186]....
        /*11020*/ 	.word	0x000941e0


	//   ....[187]....
        /*11024*/ 	.word	0x00094200


	//   ....[188]....
        /*11028*/ 	.word	0x00094210


	//   ....[189]....
        /*1102c*/ 	.word	0x00094220


	//   ....[190]....
        /*11030*/ 	.word	0x00094230


	//   ....[191]....
        /*11034*/ 	.word	0x00094240


	//   ....[192]....
        /*11038*/ 	.word	0x00094250


	//   ....[193]....
        /*1103c*/ 	.word	0x00094270


	//   ....[194]....
        /*11040*/ 	.word	0x00094280


	//   ....[195]....
        /*11044*/ 	.word	0x00094290


	//   ....[196]....
        /*11048*/ 	.word	0x000942a0


	//   ....[197]....
        /*1104c*/ 	.word	0x000942b0


	//   ....[198]....
        /*11050*/ 	.word	0x000942c0


	//   ....[199]....
        /*11054*/ 	.word	0x000942d0


	//   ....[200]....
        /*11058*/ 	.word	0x000942e0


	//   ....[201]....
        /*1105c*/ 	.word	0x000942f0


	//   ....[202]....
        /*11060*/ 	.word	0x00094300


	//   ....[203]....
        /*11064*/ 	.word	0x00094310


	//   ....[204]....
        /*11068*/ 	.word	0x00094320


	//   ....[205]....
        /*1106c*/ 	.word	0x00094330


	//   ....[206]....
        /*11070*/ 	.word	0x00094340


	//   ....[207]....
        /*11074*/ 	.word	0x00094350


	//   ....[208]....
        /*11078*/ 	.word	0x00094360


	//   ....[209]....
        /*1107c*/ 	.word	0x00094370


	//   ....[210]....
        /*11080*/ 	.word	0x00094380


	//   ....[211]....
        /*11084*/ 	.word	0x00094390


	//   ....[212]....
        /*11088*/ 	.word	0x000943a0


	//   ....[213]....
        /*1108c*/ 	.word	0x000a4130


	//   ....[214]....
        /*11090*/ 	.word	0x000a41c0


	//   ....[215]....
        /*11094*/ 	.word	0x000a4380


	//   ....[216]....
        /*11098*/ 	.word	0x000a4390


	//   ....[217]....
        /*1109c*/ 	.word	0x000a43a0


	//   ....[218]....
        /*110a0*/ 	.word	0x000a4400


	//   ....[219]....
        /*110a4*/ 	.word	0x000a4410


	//   ....[220]....
        /*110a8*/ 	.word	0x000a4420


	//   ....[221]....
        /*110ac*/ 	.word	0x000a4430


	//   ....[222]....
        /*110b0*/ 	.word	0x000a4540


	//   ....[223]....
        /*110b4*/ 	.word	0x000a4550


	//   ....[224]....
        /*110b8*/ 	.word	0x000a4590


	//   ....[225]....
        /*110bc*/ 	.word	0x000a45d0


	//   ....[226]....
        /*110c0*/ 	.word	0x000a45e0


	//   ....[227]....
        /*110c4*/ 	.word	0x000a45f0


	//   ....[228]....
        /*110c8*/ 	.word	0x000a4600


	//   ....[229]....
        /*110cc*/ 	.word	0x000a4610


	//   ....[230]....
        /*110d0*/ 	.word	0x000a4620


	//   ....[231]....
        /*110d4*/ 	.word	0x000a4630


	//   ....[232]....
        /*110d8*/ 	.word	0x000a4640


	//   ....[233]....
        /*110dc*/ 	.word	0x000a4650


	//   ....[234]....
        /*110e0*/ 	.word	0x000a4660


	//   ....[235]....
        /*110e4*/ 	.word	0x000a4670


	//   ....[236]....
        /*110e8*/ 	.word	0x000a4680


	//   ....[237]....
        /*110ec*/ 	.word	0x000a4690


	//   ....[238]....
        /*110f0*/ 	.word	0x000a46a0


	//   ....[239]....
        /*110f4*/ 	.word	0x000a46b0


	//   ....[240]....
        /*110f8*/ 	.word	0x000a46c0


	//   ....[241]....
        /*110fc*/ 	.word	0x000a46d0


	//   ....[242]....
        /*11100*/ 	.word	0x000a46e0


	//   ....[243]....
        /*11104*/ 	.word	0x000a46f0


	//   ....[244]....
        /*11108*/ 	.word	0x000a4700


	//   ....[245]....
        /*1110c*/ 	.word	0x000a4710


	//   ....[246]....
        /*11110*/ 	.word	0x000a4720


	//   ....[247]....
        /*11114*/ 	.word	0x000a4730


	//   ....[248]....
        /*11118*/ 	.word	0x000a4740


	//   ....[249]....
        /*1111c*/ 	.word	0x000a4840


	//   ....[250]....
        /*11120*/ 	.word	0x000a48b0


	//   ....[251]....
        /*11124*/ 	.word	0x000a48f0


	//   ....[252]....
        /*11128*/ 	.word	0x000a4ad0


	//   ....[253]....
        /*1112c*/ 	.word	0x000a4b00


	//   ....[254]....
        /*11130*/ 	.word	0x000a4b20


	//   ....[255]....
        /*11134*/ 	.word	0x000a4b30


	//   ....[0]....
        /*11138*/ 	.word	0x000a4b40


	//   ....[1]....
        /*1113c*/ 	.word	0x000a4b50


	//   ....[2]....
        /*11140*/ 	.word	0x000a4b60


	//   ....[3]....
        /*11144*/ 	.word	0x000a4b70


	//   ....[4]....
        /*11148*/ 	.word	0x000a4b90


	//   ....[5]....
        /*1114c*/ 	.word	0x000a4ba0


	//   ....[6]....
        /*11150*/ 	.word	0x000a4bb0


	//   ....[7]....
        /*11154*/ 	.word	0x000a4bc0


	//   ....[8]....
        /*11158*/ 	.word	0x000a4bd0


	//   ....[9]....
        /*1115c*/ 	.word	0x000a4be0


	//   ....[10]....
        /*11160*/ 	.word	0x000a4bf0


	//   ....[11]....
        /*11164*/ 	.word	0x000a4c00


	//   ....[12]....
        /*11168*/ 	.word	0x000a4c10


	//   ....[13]....
        /*1116c*/ 	.word	0x000a4c20


	//   ....[14]....
        /*11170*/ 	.word	0x000a4c30


	//   ....[15]....
        /*11174*/ 	.word	0x000a4c40


	//   ....[16]....
        /*11178*/ 	.word	0x000a4c50


	//   ....[17]....
        /*1117c*/ 	.word	0x000a4c60


	//   ....[18]....
        /*11180*/ 	.word	0x000a4c70


	//   ....[19]....
        /*11184*/ 	.word	0x000a4c80


	//   ....[20]....
        /*11188*/ 	.word	0x000a4c90


	//   ....[21]....
        /*1118c*/ 	.word	0x000a4ca0


	//   ....[22]....
        /*11190*/ 	.word	0x000a4cb0


	//   ....[23]....
        /*11194*/ 	.word	0x000a4cc0


	//   ....[24]....
        /*11198*/ 	.word	0x000b4a50


	//   ....[25]....
        /*1119c*/ 	.word	0x000b4ae0


	//   ....[26]....
        /*111a0*/ 	.word	0x000b4ca0


	//   ....[27]....
        /*111a4*/ 	.word	0x000b4cb0


	//   ....[28]....
        /*111a8*/ 	.word	0x000b4cc0


	//   ....[29]....
        /*111ac*/ 	.word	0x000b4d20


	//   ....[30]....
        /*111b0*/ 	.word	0x000b4d30


	//   ....[31]....
        /*111b4*/ 	.word	0x000b4d40


	//   ....[32]....
        /*111b8*/ 	.word	0x000b4d50


	//   ....[33]....
        /*111bc*/ 	.word	0x000b4e60


	//   ....[34]....
        /*111c0*/ 	.word	0x000b4e70


	//   ....[35]....
        /*111c4*/ 	.word	0x000b4eb0


	//   ....[36]....
        /*111c8*/ 	.word	0x000b4ef0


	//   ....[37]....
        /*111cc*/ 	.word	0x000b4f00


	//   ....[38]....
        /*111d0*/ 	.word	0x000b4f10


	//   ....[39]....
        /*111d4*/ 	.word	0x000b4f20


	//   ....[40]....
        /*111d8*/ 	.word	0x000b4f30


	//   ....[41]....
        /*111dc*/ 	.word	0x000b4f40


	//   ....[42]....
        /*111e0*/ 	.word	0x000b4f50


	//   ....[43]....
        /*111e4*/ 	.word	0x000b4f60


	//   ....[44]....
        /*111e8*/ 	.word	0x000b4f70


	//   ....[45]....
        /*111ec*/ 	.word	0x000b4f80


	//   ....[46]....
        /*111f0*/ 	.word	0x000b4f90


	//   ....[47]....
        /*111f4*/ 	.word	0x000b4fa0


	//   ....[48]....
        /*111f8*/ 	.word	0x000b4fb0


	//   ....[49]....
        /*111fc*/ 	.word	0x000b4fc0


	//   ....[50]....
        /*11200*/ 	.word	0x000b4fd0


	//   ....[51]....
        /*11204*/ 	.word	0x000b4fe0


	//   ....[52]....
        /*11208*/ 	.word	0x000b4ff0


	//   ....[53]....
        /*1120c*/ 	.word	0x000b5000


	//   ....[54]....
        /*11210*/ 	.word	0x000b5010


	//   ....[55]....
        /*11214*/ 	.word	0x000b5020


	//   ....[56]....
        /*11218*/ 	.word	0x000b5030


	//   ....[57]....
        /*1121c*/ 	.word	0x000b5040


	//   ....[58]....
        /*11220*/ 	.word	0x000b5050


	//   ....[59]....
        /*11224*/ 	.word	0x000b5060


	//   ....[60]....
        /*11228*/ 	.word	0x000b5160


	//   ....[61]....
        /*1122c*/ 	.word	0x000b51d0


	//   ....[62]....
        /*11230*/ 	.word	0x000b5210


	//   ....[63]....
        /*11234*/ 	.word	0x000b53f0


	//   ....[64]....
        /*11238*/ 	.word	0x000b5420


	//   ....[65]....
        /*1123c*/ 	.word	0x000b5440


	//   ....[66]....
        /*11240*/ 	.word	0x000b5450


	//   ....[67]....
        /*11244*/ 	.word	0x000b5460


	//   ....[68]....
        /*11248*/ 	.word	0x000b5470


	//   ....[69]....
        /*1124c*/ 	.word	0x000b5480


	//   ....[70]....
        /*11250*/ 	.word	0x000b5490


	//   ....[71]....
        /*11254*/ 	.word	0x000b54b0


	//   ....[72]....
        /*11258*/ 	.word	0x000b54c0


	//   ....[73]....
        /*1125c*/ 	.word	0x000b54d0


	//   ....[74]....
        /*11260*/ 	.word	0x000b54e0


	//   ....[75]....
        /*11264*/ 	.word	0x000b54f0


	//   ....[76]....
        /*11268*/ 	.word	0x000b5500


	//   ....[77]....
        /*1126c*/ 	.word	0x000b5510


	//   ....[78]....
        /*11270*/ 	.word	0x000b5520


	//   ....[79]....
        /*11274*/ 	.word	0x000b5530


	//   ....[80]....
        /*11278*/ 	.word	0x000b5540


	//   ....[81]....
        /*1127c*/ 	.word	0x000b5550


	//   ....[82]....
        /*11280*/ 	.word	0x000b5560


	//   ....[83]....
        /*11284*/ 	.word	0x000b5570


	//   ....[84]....
        /*11288*/ 	.word	0x000b5580


	//   ....[85]....
        /*1128c*/ 	.word	0x000b5590


	//   ....[86]....
        /*11290*/ 	.word	0x000b55a0


	//   ....[87]....
        /*11294*/ 	.word	0x000b55b0


	//   ....[88]....
        /*11298*/ 	.word	0x000b55c0


	//   ....[89]....
        /*1129c*/ 	.word	0x000b55d0


	//   ....[90]....
        /*112a0*/ 	.word	0x000b55e0


	//   ....[91]....
        /*112a4*/ 	.word	0x000c5330


	//   ....[92]....
        /*112a8*/ 	.word	0x000c53c0


	//   ....[93]....
        /*112ac*/ 	.word	0x000c5580


	//   ....[94]....
        /*112b0*/ 	.word	0x000c5590


	//   ....[95]....
        /*112b4*/ 	.word	0x000c55a0


	//   ....[96]....
        /*112b8*/ 	.word	0x000c5600


	//   ....[97]....
        /*112bc*/ 	.word	0x000c5610


	//   ....[98]....
        /*112c0*/ 	.word	0x000c5620


	//   ....[99]....
        /*112c4*/ 	.word	0x000c5630


	//   ....[100]....
        /*112c8*/ 	.word	0x000c5740


	//   ....[101]....
        /*112cc*/ 	.word	0x000c5750


	//   ....[102]....
        /*112d0*/ 	.word	0x000c5790


	//   ....[103]....
        /*112d4*/ 	.word	0x000c57d0


	//   ....[104]....
        /*112d8*/ 	.word	0x000c57e0


	//   ....[105]....
        /*112dc*/ 	.word	0x000c57f0


	//   ....[106]....
        /*112e0*/ 	.word	0x000c5800


	//   ....[107]....
        /*112e4*/ 	.word	0x000c5810


	//   ....[108]....
        /*112e8*/ 	.word	0x000c5820


	//   ....[109]....
        /*112ec*/ 	.word	0x000c5830


	//   ....[110]....
        /*112f0*/ 	.word	0x000c5840


	//   ....[111]....
        /*112f4*/ 	.word	0x000c5850


	//   ....[112]....
        /*112f8*/ 	.word	0x000c5860


	//   ....[113]....
        /*112fc*/ 	.word	0x000c5870


	//   ....[114]....
        /*11300*/ 	.word	0x000c5880


	//   ....[115]....
        /*11304*/ 	.word	0x000c5890


	//   ....[116]....
        /*11308*/ 	.word	0x000c58a0


	//   ....[117]....
        /*1130c*/ 	.word	0x000c58b0


	//   ....[118]....
        /*11310*/ 	.word	0x000c58c0


	//   ....[119]....
        /*11314*/ 	.word	0x000c58d0


	//   ....[120]....
        /*11318*/ 	.word	0x000c58e0


	//   ....[121]....
        /*1131c*/ 	.word	0x000c58f0


	//   ....[122]....
        /*11320*/ 	.word	0x000c5900


	//   ....[123]....
        /*11324*/ 	.word	0x000c5910


	//   ....[124]....
        /*11328*/ 	.word	0x000c5920


	//   ....[125]....
        /*1132c*/ 	.word	0x000c5930


	//   ....[126]....
        /*11330*/ 	.word	0x000c5940


	//   ....[127]....
        /*11334*/ 	.word	0x000c5ab0


	//   ....[128]....
        /*11338*/ 	.word	0x000c5b20


	//   ....[129]....
        /*1133c*/ 	.word	0x000c5b60


	//   ....[130]....
        /*11340*/ 	.word	0x000c5cd0


	//   ....[131]....
        /*11344*/ 	.word	0x000c5d00


	//   ....[132]....
        /*11348*/ 	.word	0x000c5d10


	//   ....[133]....
        /*1134c*/ 	.word	0x000c5d20


	//   ....[134]....
        /*11350*/ 	.word	0x000c5d30


	//   ....[135]....
        /*11354*/ 	.word	0x000c5d40


	//   ....[136]....
        /*11358*/ 	.word	0x000c5d50


	//   ....[137]....
        /*1135c*/ 	.word	0x000c5d60


	//   ....[138]....
        /*11360*/ 	.word	0x000c5d70


	//   ....[139]....
        /*11364*/ 	.word	0x000c5d80


	//   ....[140]....
        /*11368*/ 	.word	0x000c5d90


	//   ....[141]....
        /*1136c*/ 	.word	0x000c5da0


	//   ....[142]....
        /*11370*/ 	.word	0x000c5dc0


	//   ....[143]....
        /*11374*/ 	.word	0x000c5dd0


	//   ....[144]....
        /*11378*/ 	.word	0x000c5de0


	//   ....[145]....
        /*1137c*/ 	.word	0x000c5df0


	//   ....[146]....
        /*11380*/ 	.word	0x000c5e00


	//   ....[147]....
        /*11384*/ 	.word	0x000c5e10


	//   ....[148]....
        /*11388*/ 	.word	0x000c5e20


	//   ....[149]....
        /*1138c*/ 	.word	0x000c5e30


	//   ....[150]....
        /*11390*/ 	.word	0x000c5e40


	//   ....[151]....
        /*11394*/ 	.word	0x000c5e50


	//   ....[152]....
        /*11398*/ 	.word	0x000c5e60


	//   ....[153]....
        /*1139c*/ 	.word	0x000c5e70


	//   ....[154]....
        /*113a0*/ 	.word	0x000c5e80


	//   ....[155]....
        /*113a4*/ 	.word	0x000c5e90


	//   ....[156]....
        /*113a8*/ 	.word	0x000c5ea0


	//   ....[157]....
        /*113ac*/ 	.word	0x000c6040


	//   ....[158]....
        /*113b0*/ 	.word	0x00136610


	//   ....[159]....
        /*113b4*/ 	.word	0x00136640


	//   ....[160]....
        /*113b8*/ 	.word	0x00136690


	//   ....[161]....
        /*113bc*/ 	.word	0x001366e0


	//   ....[162]....
        /*113c0*/ 	.word	0x00136720


	//   ....[163]....
        /*113c4*/ 	.word	0x00136910


	//   ....[164]....
        /*113c8*/ 	.word	0x00136920


	//   ....[165]....
        /*113cc*/ 	.word	0x00136950


	//   ....[166]....
        /*113d0*/ 	.word	0x00136980


	//   ....[167]....
        /*113d4*/ 	.word	0x00136990


	//   ....[168]....
        /*113d8*/ 	.word	0x001369b0


	//   ....[169]....
        /*113dc*/ 	.word	0x00136a30


	//   ....[170]....
        /*113e0*/ 	.word	0x00136a40


	//   ....[171]....
        /*113e4*/ 	.word	0x00136a50


	//   ....[172]....
        /*113e8*/ 	.word	0x00136a60


	//   ....[173]....
        /*113ec*/ 	.word	0x00136a90


	//   ....[174]....
        /*113f0*/ 	.word	0x00136aa0


	//   ....[175]....
        /*113f4*/ 	.word	0x00136ab0


	//   ....[176]....
        /*113f8*/ 	.word	0x00136ac0


	//   ....[177]....
        /*113fc*/ 	.word	0x00136ad0


	//   ....[178]....
        /*11400*/ 	.word	0x00136ae0


	//   ....[179]....
        /*11404*/ 	.word	0x00136af0


	//   ....[180]....
        /*11408*/ 	.word	0x00136b00


	//   ....[181]....
        /*1140c*/ 	.word	0x00136b10


	//   ....[182]....
        /*11410*/ 	.word	0x00136b20


	//   ....[183]....
        /*11414*/ 	.word	0x00136b30


	//   ....[184]....
        /*11418*/ 	.word	0x00136b40


	//   ....[185]....
        /*1141c*/ 	.word	0x00136b50


	//   ....[186]....
        /*11420*/ 	.word	0x00136b60


	//   ....[187]....
        /*11424*/ 	.word	0x00136b70


	//   ....[188]....
        /*11428*/ 	.word	0x00136b80


	//   ....[189]....
        /*1142c*/ 	.word	0x00136b90


	//   ....[190]....
        /*11430*/ 	.word	0x00136c10


	//   ....[191]....
        /*11434*/ 	.word	0x00136c80


	//   ....[192]....
        /*11438*/ 	.word	0x00136ca0


	//   ....[193]....
        /*1143c*/ 	.word	0x00136cc0


	//   ....[194]....
        /*11440*/ 	.word	0x00136cd0


	//   ....[195]....
        /*11444*/ 	.word	0x00136cf0


	//   ....[196]....
        /*11448*/ 	.word	0x00136f60


	//   ....[197]....
        /*1144c*/ 	.word	0x00136f70


	//   ....[198]....
        /*11450*/ 	.word	0x00136fe0


	//   ....[199]....
        /*11454*/ 	.word	0x00137000


	//   ....[200]....
        /*11458*/ 	.word	0x00137020


	//   ....[201]....
        /*1145c*/ 	.word	0x00137030


	//   ....[202]....
        /*11460*/ 	.word	0x00137040


	//   ....[203]....
        /*11464*/ 	.word	0x00137050


	//   ....[204]....
        /*11468*/ 	.word	0x00137060


	//   ....[205]....
        /*1146c*/ 	.word	0x00137070


	//   ....[206]....
        /*11470*/ 	.word	0x00137080


	//   ....[207]....
        /*11474*/ 	.word	0x00137090


	//   ....[208]....
        /*11478*/ 	.word	0x001370a0


	//   ....[209]....
        /*1147c*/ 	.word	0x001370b0


	//   ....[210]....
        /*11480*/ 	.word	0x001370c0


	//   ....[211]....
        /*11484*/ 	.word	0x001370d0


	//   ....[212]....
        /*11488*/ 	.word	0x001370e0


	//   ....[213]....
        /*1148c*/ 	.word	0x001370f0


	//   ....[214]....
        /*11490*/ 	.word	0x00137100


	//   ....[215]....
        /*11494*/ 	.word	0x00137110


	//   ....[216]....
        /*11498*/ 	.word	0x00137120


	//   ....[217]....
        /*1149c*/ 	.word	0x00137130


	//   ....[218]....
        /*114a0*/ 	.word	0x00137140


	//   ....[219]....
        /*114a4*/ 	.word	0x00137150


	//   ....[220]....
        /*114a8*/ 	.word	0x00137160


	//   ....[221]....
        /*114ac*/ 	.word	0x00137170


	//   ....[222]....
        /*114b0*/ 	.word	0x00137180


	//   ....[223]....
        /*114b4*/ 	.word	0x00137190


	//   ....[224]....
        /*114b8*/ 	.word	0x001371a0


	//   ....[225]....
        /*114bc*/ 	.word	0x00146dc0


	//   ....[226]....
        /*114c0*/ 	.word	0x00146df0


	//   ....[227]....
        /*114c4*/ 	.word	0x00146e40


	//   ....[228]....
        /*114c8*/ 	.word	0x00146e90


	//   ....[229]....
        /*114cc*/ 	.word	0x00146ed0


	//   ....[230]....
        /*114d0*/ 	.word	0x001470d0


	//   ....[231]....
        /*114d4*/ 	.word	0x001470e0


	//   ....[232]....
        /*114d8*/ 	.word	0x00147110


	//   ....[233]....
        /*114dc*/ 	.word	0x00147140


	//   ....[234]....
        /*114e0*/ 	.word	0x00147150


	//   ....[235]....
        /*114e4*/ 	.word	0x00147170


	//   ....[236]....
        /*114e8*/ 	.word	0x001471f0


	//   ....[237]....
        /*114ec*/ 	.word	0x00147200


	//   ....[238]....
        /*114f0*/ 	.word	0x00147210


	//   ....[239]....
        /*114f4*/ 	.word	0x00147220


	//   ....[240]....
        /*114f8*/ 	.word	0x00147230


	//   ....[241]....
        /*114fc*/ 	.word	0x00147240


	//   ....[242]....
        /*11500*/ 	.word	0x00147250


	//   ....[243]....
        /*11504*/ 	.word	0x00147260


	//   ....[244]....
        /*11508*/ 	.word	0x00147270


	//   ....[245]....
        /*1150c*/ 	.word	0x00147280


	//   ....[246]....
        /*11510*/ 	.word	0x00147290


	//   ....[247]....
        /*11514*/ 	.word	0x001472a0


	//   ....[248]....
        /*11518*/ 	.word	0x001472b0


	//   ....[249]....
        /*1151c*/ 	.word	0x001472c0


	//   ....[250]....
        /*11520*/ 	.word	0x001472d0


	//   ....[251]....
        /*11524*/ 	.word	0x001472e0


	//   ....[252]....
        /*11528*/ 	.word	0x001472f0


	//   ....[253]....
        /*1152c*/ 	.word	0x00147300


	//   ....[254]....
        /*11530*/ 	.word	0x00147310


	//   ....[255]....
        /*11534*/ 	.word	0x00147320


	//   ....[0]....
        /*11538*/ 	.word	0x00147330


	//   ....[1]....
        /*1153c*/ 	.word	0x00147400


	//   ....[2]....
        /*11540*/ 	.word	0x00147470


	//   ....[3]....
        /*11544*/ 	.word	0x00147490


	//   ....[4]....
        /*11548*/ 	.word	0x001474b0


	//   ....[5]....
        /*1154c*/ 	.word	0x001474c0


	//   ....[6]....
        /*11550*/ 	.word	0x001474e0


	//   ....[7]....
        /*11554*/ 	.word	0x00147720


	//   ....[8]....
        /*11558*/ 	.word	0x00147770


	//   ....[9]....
        /*1155c*/ 	.word	0x00147790


	//   ....[10]....
        /*11560*/ 	.word	0x001477a0


	//   ....[11]....
        /*11564*/ 	.word	0x001477c0


	//   ....[12]....
        /*11568*/ 	.word	0x001477d0


	//   ....[13]....
        /*1156c*/ 	.word	0x001477e0


	//   ....[14]....
        /*11570*/ 	.word	0x001477f0


	//   ....[15]....
        /*11574*/ 	.word	0x00147800


	//   ....[16]....
        /*11578*/ 	.word	0x00147810


	//   ....[17]....
        /*1157c*/ 	.word	0x00147820


	//   ....[18]....
        /*11580*/ 	.word	0x00147830


	//   ....[19]....
        /*11584*/ 	.word	0x00147840


	//   ....[20]....
        /*11588*/ 	.word	0x00147850


	//   ....[21]....
        /*1158c*/ 	.word	0x00147860


	//   ....[22]....
        /*11590*/ 	.word	0x00147870


	//   ....[23]....
        /*11594*/ 	.word	0x00147880


	//   ....[24]....
        /*11598*/ 	.word	0x00147890


	//   ....[25]....
        /*1159c*/ 	.word	0x001478a0


	//   ....[26]....
        /*115a0*/ 	.word	0x001478b0


	//   ....[27]....
        /*115a4*/ 	.word	0x001478c0


	//   ....[28]....
        /*115a8*/ 	.word	0x001478d0


	//   ....[29]....
        /*115ac*/ 	.word	0x001478e0


	//   ....[30]....
        /*115b0*/ 	.word	0x001478f0


	//   ....[31]....
        /*115b4*/ 	.word	0x00147900


	//   ....[32]....
        /*115b8*/ 	.word	0x00147910


	//   ....[33]....
        /*115bc*/ 	.word	0x00147920


	//   ....[34]....
        /*115c0*/ 	.word	0x00147930


	//   ....[35]....
        /*115c4*/ 	.word	0x00147940


	//   ....[36]....
        /*115c8*/ 	.word	0x00157580


	//   ....[37]....
        /*115cc*/ 	.word	0x001575b0


	//   ....[38]....
        /*115d0*/ 	.word	0x00157600


	//   ....[39]....
        /*115d4*/ 	.word	0x00157650


	//   ....[40]....
        /*115d8*/ 	.word	0x00157690


	//   ....[41]....
        /*115dc*/ 	.word	0x00157890


	//   ....[42]....
        /*115e0*/ 	.word	0x001578a0


	//   ....[43]....
        /*115e4*/ 	.word	0x001578d0


	//   ....[44]....
        /*115e8*/ 	.word	0x00157900


	//   ....[45]....
        /*115ec*/ 	.word	0x00157910


	//   ....[46]....
        /*115f0*/ 	.word	0x00157930


	//   ....[47]....
        /*115f4*/ 	.word	0x001579b0


	//   ....[48]....
        /*115f8*/ 	.word	0x001579c0


	//   ....[49]....
        /*115fc*/ 	.word	0x001579d0


	//   ....[50]....
        /*11600*/ 	.word	0x001579e0


	//   ....[51]....
        /*11604*/ 	.word	0x001579f0


	//   ....[52]....
        /*11608*/ 	.word	0x00157a00


	//   ....[53]....
        /*1160c*/ 	.word	0x00157a10


	//   ....[54]....
        /*11610*/ 	.word	0x00157a20


	//   ....[55]....
        /*11614*/ 	.word	0x00157a30


	//   ....[56]....
        /*11618*/ 	.word	0x00157a40


	//   ....[57]....
        /*1161c*/ 	.word	0x00157a50


	//   ....[58]....
        /*11620*/ 	.word	0x00157a60


	//   ....[59]....
        /*11624*/ 	.word	0x00157a70


	//   ....[60]....
        /*11628*/ 	.word	0x00157a80


	//   ....[61]....
        /*1162c*/ 	.word	0x00157a90


	//   ....[62]....
        /*11630*/ 	.word	0x00157aa0


	//   ....[63]....
        /*11634*/ 	.word	0x00157ab0


	//   ....[64]....
        /*11638*/ 	.word	0x00157ac0


	//   ....[65]....
        /*1163c*/ 	.word	0x00157ad0


	//   ....[66]....
        /*11640*/ 	.word	0x00157ae0


	//   ....[67]....
        /*11644*/ 	.word	0x00157af0


	//   ....[68]....
        /*11648*/ 	.word	0x00157bc0


	//   ....[69]....
        /*1164c*/ 	.word	0x00157c30


	//   ....[70]....
        /*11650*/ 	.word	0x00157c50


	//   ....[71]....
        /*11654*/ 	.word	0x00157c70


	//   ....[72]....
        /*11658*/ 	.word	0x00157c80


	//   ....[73]....
        /*1165c*/ 	.word	0x00157ca0


	//   ....[74]....
        /*11660*/ 	.word	0x00157ee0


	//   ....[75]....
        /*11664*/ 	.word	0x00157f30


	//   ....[76]....
        /*11668*/ 	.word	0x00157f50


	//   ....[77]....
        /*1166c*/ 	.word	0x00157f60


	//   ....[78]....
        /*11670*/ 	.word	0x00157f80


	//   ....[79]....
        /*11674*/ 	.word	0x00157f90


	//   ....[80]....
        /*11678*/ 	.word	0x00157fa0


	//   ....[81]....
        /*1167c*/ 	.word	0x00157fb0


	//   ....[82]....
        /*11680*/ 	.word	0x00157fc0


	//   ....[83]....
        /*11684*/ 	.word	0x00157fd0


	//   ....[84]....
        /*11688*/ 	.word	0x00157fe0


	//   ....[85]....
        /*1168c*/ 	.word	0x00157ff0


	//   ....[86]....
        /*11690*/ 	.word	0x00158000


	//   ....[87]....
        /*11694*/ 	.word	0x00158010


	//   ....[88]....
        /*11698*/ 	.word	0x00158020


	//   ....[89]....
        /*1169c*/ 	.word	0x00158030


	//   ....[90]....
        /*116a0*/ 	.word	0x00158040


	//   ....[91]....
        /*116a4*/ 	.word	0x00158050


	//   ....[92]....
        /*116a8*/ 	.word	0x00158060


	//   ....[93]....
        /*116ac*/ 	.word	0x00158070


	//   ....[94]....
        /*116b0*/ 	.word	0x00158080


	//   ....[95]....
        /*116b4*/ 	.word	0x00158090


	//   ....[96]....
        /*116b8*/ 	.word	0x001580a0


	//   ....[97]....
        /*116bc*/ 	.word	0x001580b0


	//   ....[98]....
        /*116c0*/ 	.word	0x001580c0


	//   ....[99]....
        /*116c4*/ 	.word	0x001580d0


	//   ....[100]....
        /*116c8*/ 	.word	0x001580e0


	//   ....[101]....
        /*116cc*/ 	.word	0x001580f0


	//   ....[102]....
        /*116d0*/ 	.word	0x00158100


	//   ....[103]....
        /*116d4*/ 	.word	0x00167d40


	//   ....[104]....
        /*116d8*/ 	.word	0x00167d70


	//   ....[105]....
        /*116dc*/ 	.word	0x00167dc0


	//   ....[106]....
        /*116e0*/ 	.word	0x00167e10


	//   ....[107]....
        /*116e4*/ 	.word	0x00167e50


	//   ....[108]....
        /*116e8*/ 	.word	0x00168050


	//   ....[109]....
        /*116ec*/ 	.word	0x00168060


	//   ....[110]....
        /*116f0*/ 	.word	0x00168090


	//   ....[111]....
        /*116f4*/ 	.word	0x001680c0


	//   ....[112]....
        /*116f8*/ 	.word	0x001680d0


	//   ....[113]....
        /*116fc*/ 	.word	0x001680f0


	//   ....[114]....
        /*11700*/ 	.word	0x00168170


	//   ....[115]....
        /*11704*/ 	.word	0x00168180


	//   ....[116]....
        /*11708*/ 	.word	0x00168190


	//   ....[117]....
        /*1170c*/ 	.word	0x001681a0


	//   ....[118]....
        /*11710*/ 	.word	0x001681b0


	//   ....[119]....
        /*11714*/ 	.word	0x001681c0


	//   ....[120]....
        /*11718*/ 	.word	0x001681d0


	//   ....[121]....
        /*1171c*/ 	.word	0x001681e0


	//   ....[122]....
        /*11720*/ 	.word	0x001681f0


	//   ....[123]....
        /*11724*/ 	.word	0x00168200


	//   ....[124]....
        /*11728*/ 	.word	0x00168210


	//   ....[125]....
        /*1172c*/ 	.word	0x00168220


	//   ....[126]....
        /*11730*/ 	.word	0x00168230


	//   ....[127]....
        /*11734*/ 	.word	0x00168240


	//   ....[128]....
        /*11738*/ 	.word	0x00168250


	//   ....[129]....
        /*1173c*/ 	.word	0x00168260


	//   ....[130]....
        /*11740*/ 	.word	0x00168270


	//   ....[131]....
        /*11744*/ 	.word	0x00168280


	//   ....[132]....
        /*11748*/ 	.word	0x00168290


	//   ....[133]....
        /*1174c*/ 	.word	0x001682a0


	//   ....[134]....
        /*11750*/ 	.word	0x001682b0


	//   ....[135]....
        /*11754*/ 	.word	0x00168380


	//   ....[136]....
        /*11758*/ 	.word	0x001683f0


	//   ....[137]....
        /*1175c*/ 	.word	0x00168410


	//   ....[138]....
        /*11760*/ 	.word	0x00168430


	//   ....[139]....
        /*11764*/ 	.word	0x00168440


	//   ....[140]....
        /*11768*/ 	.word	0x00168460


	//   ....[141]....
        /*1176c*/ 	.word	0x001686a0


	//   ....[142]....
        /*11770*/ 	.word	0x001686f0


	//   ....[143]....
        /*11774*/ 	.word	0x00168710


	//   ....[144]....
        /*11778*/ 	.word	0x00168720


	//   ....[145]....
        /*1177c*/ 	.word	0x00168740


	//   ....[146]....
        /*11780*/ 	.word	0x00168750


	//   ....[147]....
        /*11784*/ 	.word	0x00168760


	//   ....[148]....
        /*11788*/ 	.word	0x00168770


	//   ....[149]....
        /*1178c*/ 	.word	0x00168780


	//   ....[150]....
        /*11790*/ 	.word	0x00168790


	//   ....[151]....
        /*11794*/ 	.word	0x001687a0


	//   ....[152]....
        /*11798*/ 	.word	0x001687b0


	//   ....[153]....
        /*1179c*/ 	.word	0x001687c0


	//   ....[154]....
        /*117a0*/ 	.word	0x001687d0


	//   ....[155]....
        /*117a4*/ 	.word	0x001687e0


	//   ....[156]....
        /*117a8*/ 	.word	0x001687f0


	//   ....[157]....
        /*117ac*/ 	.word	0x00168800


	//   ....[158]....
        /*117b0*/ 	.word	0x00168810


	//   ....[159]....
        /*117b4*/ 	.word	0x00168820


	//   ....[160]....
        /*117b8*/ 	.word	0x00168830


	//   ....[161]....
        /*117bc*/ 	.word	0x00168840


	//   ....[162]....
        /*117c0*/ 	.word	0x00168850


	//   ....[163]....
        /*117c4*/ 	.word	0x00168860


	//   ....[164]....
        /*117c8*/ 	.word	0x00168870


	//   ....[165]....
        /*117cc*/ 	.word	0x00168880


	//   ....[166]....
        /*117d0*/ 	.word	0x00168890


	//   ....[167]....
        /*117d4*/ 	.word	0x001688a0


	//   ....[168]....
        /*117d8*/ 	.word	0x001688b0


	//   ....[169]....
        /*117dc*/ 	.word	0x001688c0


	//   ....[170]....
        /*117e0*/ 	.word	0x00178500


	//   ....[171]....
        /*117e4*/ 	.word	0x00178530


	//   ....[172]....
        /*117e8*/ 	.word	0x00178580


	//   ....[173]....
        /*117ec*/ 	.word	0x001785d0


	//   ....[174]....
        /*117f0*/ 	.word	0x00178610


	//   ....[175]....
        /*117f4*/ 	.word	0x00178810


	//   ....[176]....
        /*117f8*/ 	.word	0x00178820


	//   ....[177]....
        /*117fc*/ 	.word	0x00178850


	//   ....[178]....
        /*11800*/ 	.word	0x00178880


	//   ....[179]....
        /*11804*/ 	.word	0x00178890


	//   ....[180]....
        /*11808*/ 	.word	0x001788b0


	//   ....[181]....
        /*1180c*/ 	.word	0x00178930


	//   ....[182]....
        /*11810*/ 	.word	0x00178940


	//   ....[183]....
        /*11814*/ 	.word	0x00178950


	//   ....[184]....
        /*11818*/ 	.word	0x00178960


	//   ....[185]....
        /*1181c*/ 	.word	0x00178970


	//   ....[186]....
        /*11820*/ 	.word	0x00178980


	//   ....[187]....
        /*11824*/ 	.word	0x00178990


	//   ....[188]....
        /*11828*/ 	.word	0x001789a0


	//   ....[189]....
        /*1182c*/ 	.word	0x001789b0


	//   ....[190]....
        /*11830*/ 	.word	0x001789c0


	//   ....[191]....
        /*11834*/ 	.word	0x001789d0


	//   ....[192]....
        /*11838*/ 	.word	0x001789e0


	//   ....[193]....
        /*1183c*/ 	.word	0x001789f0


	//   ....[194]....
        /*11840*/ 	.word	0x00178a00


	//   ....[195]....
        /*11844*/ 	.word	0x00178a10


	//   ....[196]....
        /*11848*/ 	.word	0x00178a20


	//   ....[197]....
        /*1184c*/ 	.word	0x00178a30


	//   ....[198]....
        /*11850*/ 	.word	0x00178a40


	//   ....[199]....
        /*11854*/ 	.word	0x00178a50


	//   ....[200]....
        /*11858*/ 	.word	0x00178a60


	//   ....[201]....
        /*1185c*/ 	.word	0x00178a70


	//   ....[202]....
        /*11860*/ 	.word	0x00178b40


	//   ....[203]....
        /*11864*/ 	.word	0x00178bb0


	//   ....[204]....
        /*11868*/ 	.word	0x00178bd0


	//   ....[205]....
        /*1186c*/ 	.word	0x00178bf0


	//   ....[206]....
        /*11870*/ 	.word	0x00178c00


	//   ....[207]....
        /*11874*/ 	.word	0x00178c20


	//   ....[208]....
        /*11878*/ 	.word	0x00178e60


	//   ....[209]....
        /*1187c*/ 	.word	0x00178eb0


	//   ....[210]....
        /*11880*/ 	.word	0x00178ed0


	//   ....[211]....
        /*11884*/ 	.word	0x00178ee0


	//   ....[212]....
        /*11888*/ 	.word	0x00178f00


	//   ....[213]....
        /*1188c*/ 	.word	0x00178f10


	//   ....[214]....
        /*11890*/ 	.word	0x00178f20


	//   ....[215]....
        /*11894*/ 	.word	0x00178f30


	//   ....[216]....
        /*11898*/ 	.word	0x00178f40


	//   ....[217]....
        /*1189c*/ 	.word	0x00178f50


	//   ....[218]....
        /*118a0*/ 	.word	0x00178f60


	//   ....[219]....
        /*118a4*/ 	.word	0x00178f70


	//   ....[220]....
        /*118a8*/ 	.word	0x00178f80


	//   ....[221]....
        /*118ac*/ 	.word	0x00178f90


	//   ....[222]....
        /*118b0*/ 	.word	0x00178fa0


	//   ....[223]....
        /*118b4*/ 	.word	0x00178fb0


	//   ....[224]....
        /*118b8*/ 	.word	0x00178fc0


	//   ....[225]....
        /*118bc*/ 	.word	0x00178fd0


	//   ....[226]....
        /*118c0*/ 	.word	0x00178fe0


	//   ....[227]....
        /*118c4*/ 	.word	0x00178ff0


	//   ....[228]....
        /*118c8*/ 	.word	0x00179000


	//   ....[229]....
        /*118cc*/ 	.word	0x00179010


	//   ....[230]....
        /*118d0*/ 	.word	0x00179020


	//   ....[231]....
        /*118d4*/ 	.word	0x00179030


	//   ....[232]....
        /*118d8*/ 	.word	0x00179040


	//   ....[233]....
        /*118dc*/ 	.word	0x00179050


	//   ....[234]....
        /*118e0*/ 	.word	0x00179060


	//   ....[235]....
        /*118e4*/ 	.word	0x00179070


	//   ....[236]....
        /*118e8*/ 	.word	0x00179080


	//----- nvinfo : EIATTR_VRC_CTA_INIT_COUNT
	.align		4
.L_134:
        /*118ec*/ 	.byte	0x02, 0x4a
	.zero		1
	.zero		1


	//----- nvinfo : EIATTR_EXIT_INSTR_OFFSETS
	.align		4
        /*118f0*/ 	.byte	0x04, 0x1c
        /*118f2*/ 	.short	(.L_136 - .L_135)


	//   ....[0]....
.L_135:
        /*118f4*/ 	.word	0x0019ae70


	//   ....[1]....
        /*118f8*/ 	.word	0x0019ee10


	//----- nvinfo : EIATTR_MAX_THREADS
	.align		4
.L_136:
        /*118fc*/ 	.byte	0x04, 0x05
        /*118fe*/ 	.short	(.L_138 - .L_137)
.L_137:
        /*11900*/ 	.word	0x000000c0
        /*11904*/ 	.word	0x00000001
        /*11908*/ 	.word	0x00000001


	//----- nvinfo : EIATTR_CRS_STACK_SIZE
	.align		4
.L_138:
        /*1190c*/ 	.byte	0x04, 0x1e
        /*1190e*/ 	.short	(.L_140 - .L_139)
.L_139:
        /*11910*/ 	.word	0x00000000


	//----- nvinfo : EIATTR_CBANK_PARAM_SIZE
	.align		4
.L_140:
        /*11914*/ 	.byte	0x03, 0x19
        /*11916*/ 	.short	0x0062


	//----- nvinfo : EIATTR_PARAM_CBANK
	.align		4
        /*11918*/ 	.byte	0x04, 0x0a
        /*1191a*/ 	.short	(.L_142 - .L_141)
	.align		4
.L_141:
        /*1191c*/ 	.word	index@(.nv.constant0._ZN3cub18CUB_300001_SM_10006detail6reduce18DeviceReduceKernelINS2_10policy_hubI4Itemy13Addition_funcE10Policy1000EN6thrust24THRUST_300001_SM_1000_NS6detail15normal_iteratorINSA_10device_ptrIS5_EEEEyS6_S5_N4cuda3std3__410__identityEEEvT0_PT3_T1_NS0_13GridEvenShareISN_EET2_T4_)
        /*11920*/ 	.short	0x0380
        /*11922*/ 	.short	0x0062


	//----- nvinfo : EIATTR_SW_WAR
	.align		4
.L_142:
        /*11924*/ 	.byte	0x04, 0x36
        /*11926*/ 	.short	(.L_144 - .L_143)
.L_143:
        /*11928*/ 	.word	0x00000008
.L_144:


//--------------------- .nv.info._ZN3cub18CUB_300001_SM_10006detail6reduce28DeviceReduceSingleTileKernelINS2_10policy_hubI4Itemy13Addition_funcE10Policy1000EN6thrust24THRUST_300001_SM_1000_NS6detail15normal_iteratorINSA_10device_ptrIS5_EEEEPS5_yS6_S5_S5_N4cuda3std3__410__identityEEEvT0_T1_T2_T3_T4_T6_ --------------------------
	.section	.nv.info._ZN3cub18CUB_300001_SM_10006detail6reduce28DeviceReduceSingleTileKernelINS2_10policy_hubI4Itemy13Addition_funcE10Policy1000EN6thrust24THRUST_300001_SM_1000_NS6detail15normal_iteratorINSA_10device_ptrIS5_EEEEPS5_yS6_S5_S5_N4cuda3std3__410__identityEEEvT0_T1_T2_T3_T4_T6_,"",@"SHT_CUDA_INFO"
	.sectionflags	@""
	.align	4


	//----- nvinfo : EIATTR_CUDA_API_VERSION
	.align		4
        /*0000*/ 	.byte	0x04, 0x37
        /*0002*/ 	.short	(.L_146 - .L_145)
.L_145:
        /*0004*/ 	.word	0x00000082


	//----- nvinfo : EIATTR_KPARAM_INFO
	.align		4
.L_146:
        /*0008*/ 	.byte	0x04, 0x17
        /*000a*/ 	.short	(.L_148 - .L_147)
.L_147:
        /*000c*/ 	.word	0x00000000
        /*0010*/ 	.short	0x0005
        /*0012*/ 	.short	0x0130
        /*0014*/ 	.byte	0x00, 0xf0, 0x05, 0x00


	//----- nvinfo : EIATTR_KPARAM_INFO
	.align		4
.L_148:
        /*0018*/ 	.byte	0x04, 0x17
        /*001a*/ 	.short	(.L_150 - .L_149)
.L_149:
        /*001c*/ 	.word	0x00000000
        /*0020*/ 	.short	0x0004
        /*0022*/ 	.short	0x0020
        /*0024*/ 	.byte	0x00, 0xf0, 0x41, 0x04


	//----- nvinfo : EIATTR_KPARAM_INFO
	.align		4
.L_150:
        /*0028*/ 	.byte	0x04, 0x17
        /*002a*/ 	.short	(.L_152 - .L_151)
.L_151:
        /*002c*/ 	.word	0x00000000
        /*0030*/ 	.short	0x0003
        /*0032*/ 	.short	0x0018
        /*0034*/ 	.byte	0x00, 0xf0, 0x05, 0x00


	//----- nvinfo : EIATTR_KPARAM_INFO
	.align		4
.L_152:
        /*0038*/ 	.byte	0x04, 0x17
        /*003a*/ 	.short	(.L_154 - .L_153)
.L_153:
        /*003c*/ 	.word	0x00000000
        /*0040*/ 	.short	0x0002
        /*0042*/ 	.short	0x0010
        /*0044*/ 	.byte	0x00, 0xf0, 0x21, 0x00


	//----- nvinfo : EIATTR_KPARAM_INFO
	.align		4
.L_154:
        /*0048*/ 	.byte	0x04, 0x17
        /*004a*/ 	.short	(.L_156 - .L_155)
.L_155:
        /*004c*/ 	.word	0x00000000
        /*0050*/ 	.short	0x0001
        /*0052*/ 	.short	0x0008
        /*0054*/ 	.byte	0x00, 0xf5, 0x21, 0x00


	//----- nvinfo : EIATTR_KPARAM_INFO
	.align		4
.L_156:
        /*0058*/ 	.byte	0x04, 0x17
        /*005a*/ 	.short	(.L_158 - .L_157)
.L_157:
        /*005c*/ 	.word	0x00000000
        /*0060*/ 	.short	0x0000
        /*0062*/ 	.short	0x0000
        /*0064*/ 	.byte	0x00, 0xf0, 0x21, 0x00


	//----- nvinfo : EIATTR_SPARSE_MMA_MASK
	.align		4
.L_158:
        /*0068*/ 	.byte	0x03, 0x50
        /*006a*/ 	.short	0x0000


	//----- nvinfo : EIATTR_MAXREG_COUNT
	.align		4
        /*006c*/ 	.byte	0x03, 0x1b
        /*006e*/ 	.short	0x00ff


	//----- nvinfo : EIATTR_NUM_BARRIERS
	.align		4
        /*0070*/ 	.byte	0x02, 0x4c
        /*0072*/ 	.byte	0x01
	.zero		1


	//----- nvinfo : EIATTR_ANNOTATIONS
	.align		4
        /*0074*/ 	.byte	0x04, 0x55
        /*0076*/ 	.short	(.L_160 - .L_159)


	//   ....[0]....
.L_159:
        /* <DEDUP_REMOVED lines=3582> */


	//----- nvinfo : EIATTR_MERCURY_ISA_VERSION
	.align		4
.L_160:
        /*e048*/ 	.byte	0x03, 0x5f
        /*e04a*/ 	.short	0x0101


	//----- nvinfo : EIATTR_COOP_GROUP_MASK_REGIDS
	.align		4
        /*e04c*/ 	.byte	0x04, 0x29
        /*e04e*/ 	.short	(.L_162 - .L_161)


	//   ....[0]....
.L_161:
        /*e050*/ 	.word	0xffffffff


	//   ....[1]....
        /*e054*/ 	.word	0xffffffff


	//   ....[2]....
        /*e058*/ 	.word	0xffffffff


	//   ....[3]....
        /*e05c*/ 	.word	0xffffffff


	//   ....[4]....
        /*e060*/ 	.word	0xffffffff


	//   ....[5]....
        /*e064*/ 	.word	0xffffffff


	//   ....[6]....
        /*e068*/ 	.word	0xffffffff


	//   ....[7]....
        /*e06c*/ 	.word	0xffffffff


	//   ....[8]....
        /*e070*/ 	.word	0xffffffff


	//   ....[9]....
        /*e074*/ 	.word	0xffffffff


	//   ....[10]....
        /*e078*/ 	.word	0xffffffff


	//   ....[11]....
        /*e07c*/ 	.word	0xffffffff


	//   ....[12]....
        /*e080*/ 	.word	0xffffffff


	//   ....[13]....
        /*e084*/ 	.word	0xffffffff


	//   ....[14]....
        /*e088*/ 	.word	0xffffffff


	//   ....[15]....
        /*e08c*/ 	.word	0xffffffff


	//   ....[16]....
        /*e090*/ 	.word	0xffffffff


	//   ....[17]....
        /*e094*/ 	.word	0xffffffff


	//   ....[18]....
        /*e098*/ 	.word	0xffffffff


	//   ....[19]....
        /*e09c*/ 	.word	0xffffffff


	//   ....[20]....
        /*e0a0*/ 	.word	0xffffffff


	//   ....[21]....
        /*e0a4*/ 	.word	0xffffffff


	//   ....[22]....
        /*e0a8*/ 	.word	0xffffffff


	//   ....[23]....
        /*e0ac*/ 	.word	0xffffffff


	//   ....[24]....
        /*e0b0*/ 	.word	0xffffffff


	//   ....[25]....
        /*e0b4*/ 	.word	0xffffffff


	//   ....[26]....
        /*e0b8*/ 	.word	0xffffffff


	//   ....[27]....
        /*e0bc*/ 	.word	0xffffffff


	//   ....[28]....
        /*e0c0*/ 	.word	0xffffffff


	//   ....[29]....
        /*e0c4*/ 	.word	0xffffffff


	//   ....[30]....
        /*e0c8*/ 	.word	0xffffffff


	//   ....[31]....
        /*e0cc*/ 	.word	0xffffffff


	//   ....[32]....
        /*e0d0*/ 	.word	0xffffffff


	//   ....[33]....
        /*e0d4*/ 	.word	0xffffffff


	//   ....[34]....
        /*e0d8*/ 	.word	0xffffffff


	//   ....[35]....
        /*e0dc*/ 	.word	0xffffffff


	//   ....[36]....
        /*e0e0*/ 	.word	0xffffffff


	//   ....[37]....
        /*e0e4*/ 	.word	0xffffffff


	//   ....[38]....
        /*e0e8*/ 	.word	0xffffffff


	//   ....[39]....
        /*e0ec*/ 	.word	0xffffffff


	//   ....[40]....
        /*e0f0*/ 	.word	0xffffffff


	//   ....[41]....
        /*e0f4*/ 	.word	0xffffffff


	//   ....[42]....
        /*e0f8*/ 	.word	0xffffffff


	//   ....[43]....
        /*e0fc*/ 	.word	0xffffffff


	//   ....[44]....
        /*e100*/ 	.word	0xffffffff


	//   ....[45]....
        /*e104*/ 	.word	0xffffffff


	//   ....[46]....
        /*e108*/ 	.word	0xffffffff


	//   ....[47]....
        /*e10c*/ 	.word	0xffffffff


	//   ....[48]....
        /*e110*/ 	.word	0xffffffff


	//   ....[49]....
        /*e114*/ 	.word	0xffffffff


	//   ....[50]....
        /*e118*/ 	.word	0xffffffff


	//   ....[51]....
        /*e11c*/ 	.word	0xffffffff


	//   ....[52]....
        /*e120*/ 	.word	0xffffffff


	//   ....[53]....
        /*e124*/ 	.word	0xffffffff


	//   ....[54]....
        /*e128*/ 	.word	0xffffffff


	//   ....[55]....
        /*e12c*/ 	.word	0xffffffff


	//   ....[56]....
        /*e130*/ 	.word	0xffffffff


	//   ....[57]....
        /*e134*/ 	.word	0xffffffff


	//   ....[58]....
        /*e138*/ 	.word	0xffffffff


	//   ....[59]....
        /*e13c*/ 	.word	0xffffffff


	//   ....[60]....
        /*e140*/ 	.word	0xffffffff


	//   ....[61]....
        /*e144*/ 	.word	0xffffffff


	//   ....[62]....
        /*e148*/ 	.word	0xffffffff


	//   ....[63]....
        /*e14c*/ 	.word	0xffffffff


	//   ....[64]....
        /*e150*/ 	.word	0xffffffff


	//   ....[65]....
        /*e154*/ 	.word	0xffffffff


	//   ....[66]....
        /*e158*/ 	.word	0xffffffff


	//   ....[67]....
        /*e15c*/ 	.word	0xffffffff


	//   ....[68]....
        /*e160*/ 	.word	0xffffffff


	//   ....[69]....
        /*e164*/ 	.word	0xffffffff


	//   ....[70]....
        /*e168*/ 	.word	0xffffffff


	//   ....[71]....
        /*e16c*/ 	.word	0xffffffff


	//   ....[72]....
        /*e170*/ 	.word	0xffffffff


	//   ....[73]....
        /*e174*/ 	.word	0xffffffff


	//   ....[74]....
        /*e178*/ 	.word	0xffffffff


	//   ....[75]....
        /*e17c*/ 	.word	0xffffffff


	//   ....[76]....
        /*e180*/ 	.word	0xffffffff


	//   ....[77]....
        /*e184*/ 	.word	0xffffffff


	//   ....[78]....
        /*e188*/ 	.word	0xffffffff


	//   ....[79]....
        /*e18c*/ 	.word	0xffffffff


	//   ....[80]....
        /*e190*/ 	.word	0xffffffff


	//   ....[81]....
        /*e194*/ 	.word	0xffffffff


	//   ....[82]....
        /*e198*/ 	.word	0xffffffff


	//   ....[83]....
        /*e19c*/ 	.word	0xffffffff


	//   ....[84]....
        /*e1a0*/ 	.word	0xffffffff


	//   ....[85]....
        /*e1a4*/ 	.word	0xffffffff


	//   ....[86]....
        /*e1a8*/ 	.word	0xffffffff


	//   ....[87]....
        /*e1ac*/ 	.word	0xffffffff


	//   ....[88]....
        /*e1b0*/ 	.word	0xffffffff


	//   ....[89]....
        /*e1b4*/ 	.word	0xffffffff


	//   ....[90]....
        /*e1b8*/ 	.word	0xffffffff


	//   ....[91]....
        /*e1bc*/ 	.word	0xffffffff


	//   ....[92]....
        /*e1c0*/ 	.word	0xffffffff


	//   ....[93]....
        /*e1c4*/ 	.word	0xffffffff


	//   ....[94]....
        /*e1c8*/ 	.word	0xffffffff


	//   ....[95]....
        /*e1cc*/ 	.word	0xffffffff


	//   ....[96]....
        /*e1d0*/ 	.word	0xffffffff


	//   ....[97]....
        /*e1d4*/ 	.word	0xffffffff


	//   ....[98]....
        /*e1d8*/ 	.word	0xffffffff


	//   ....[99]....
        /*e1dc*/ 	.word	0xffffffff


	//   ....[100]....
        /*e1e0*/ 	.word	0xffffffff


	//   ....[101]....
        /*e1e4*/ 	.word	0xffffffff


	//   ....[102]....
        /*e1e8*/ 	.word	0xffffffff


	//   ....[103]....
        /*e1ec*/ 	.word	0xffffffff


	//   ....[104]....
        /*e1f0*/ 	.word	0xffffffff


	//   ....[105]....
        /*e1f4*/ 	.word	0xffffffff


	//   ....[106]....
        /*e1f8*/ 	.word	0xffffffff


	//   ....[107]....
        /*e1fc*/ 	.word	0xffffffff


	//   ....[108]....
        /*e200*/ 	.word	0xffffffff


	//   ....[109]....
        /*e204*/ 	.word	0xffffffff


	//   ....[110]....
        /*e208*/ 	.word	0xffffffff


	//   ....[111]....
        /*e20c*/ 	.word	0xffffffff


	//   ....[112]....
        /*e210*/ 	.word	0xffffffff


	//   ....[113]....
        /*e214*/ 	.word	0xffffffff


	//   ....[114]....
        /*e218*/ 	.word	0xffffffff


	//   ....[115]....
        /*e21c*/ 	.word	0xffffffff


	//   ....[116]....
        /*e220*/ 	.word	0xffffffff


	//   ....[117]....
        /*e224*/ 	.word	0xffffffff


	//   ....[118]....
        /*e228*/ 	.word	0xffffffff


	//   ....[119]....
        /*e22c*/ 	.word	0xffffffff


	//   ....[120]....
        /*e230*/ 	.word	0xffffffff


	//   ....[121]....
        /*e234*/ 	.word	0xffffffff


	//   ....[122]....
        /*e238*/ 	.word	0xffffffff


	//   ....[123]....
        /*e23c*/ 	.word	0xffffffff


	//   ....[124]....
        /*e240*/ 	.word	0xffffffff


	//   ....[125]....
        /*e244*/ 	.word	0xffffffff


	//   ....[126]....
        /*e248*/ 	.word	0xffffffff


	//   ....[127]....
        /*e24c*/ 	.word	0xffffffff


	//   ....[128]....
        /*e250*/ 	.word	0xffffffff


	//   ....[129]....
        /*e254*/ 	.word	0xffffffff


	//   ....[130]....
        /*e258*/ 	.word	0xffffffff


	//   ....[131]....
        /*e25c*/ 	.word	0xffffffff


	//   ....[132]....
        /*e260*/ 	.word	0xffffffff


	//   ....[133]....
        /*e264*/ 	.word	0xffffffff


	//   ....[134]....
        /*e268*/ 	.word	0xffffffff


	//   ....[135]....
        /*e26c*/ 	.word	0xffffffff


	//   ....[136]....
        /*e270*/ 	.word	0xffffffff


	//   ....[137]....
        /*e274*/ 	.word	0xffffffff


	//   ....[138]....
        /*e278*/ 	.word	0xffffffff


	//   ....[139]....
        /*e27c*/ 	.word	0xffffffff


	//   ....[140]....
        /*e280*/ 	.word	0xffffffff


	//   ....[141]....
        /*e284*/ 	.word	0xffffffff


	//   ....[142]....
        /*e288*/ 	.word	0xffffffff


	//   ....[143]....
        /*e28c*/ 	.word	0xffffffff


	//   ....[144]....
        /*e290*/ 	.word	0xffffffff


	//   ....[145]....
        /*e294*/ 	.word	0xffffffff


	//   ....[146]....
        /*e298*/ 	.word	0xffffffff


	//   ....[147]....
        /*e29c*/ 	.word	0xffffffff


	//   ....[148]....
        /*e2a0*/ 	.word	0xffffffff


	//   ....[149]....
        /*e2a4*/ 	.word	0xffffffff


	//   ....[150]....
        /*e2a8*/ 	.word	0xffffffff


	//   ....[151]....
        /*e2ac*/ 	.word	0xffffffff


	//   ....[152]....
        /*e2b0*/ 	.word	0xffffffff


	//   ....[153]....
        /*e2b4*/ 	.word	0xffffffff


	//   ....[154]....
        /*e2b8*/ 	.word	0xffffffff


	//   ....[155]....
        /*e2bc*/ 	.word	0xffffffff


	//   ....[156]....
        /*e2c0*/ 	.word	0xffffffff


	//   ....[157]....
        /*e2c4*/ 	.word	0xffffffff


	//   ....[158]....
        /*e2c8*/ 	.word	0xffffffff


	//   ....[159]....
        /*e2cc*/ 	.word	0xffffffff


	//   ....[160]....
        /*e2d0*/ 	.word	0xffffffff


	//   ....[161]....
        /*e2d4*/ 	.word	0xffffffff


	//   ....[162]....
        /*e2d8*/ 	.word	0xffffffff


	//   ....[163]....
        /*e2dc*/ 	.word	0xffffffff


	//   ....[164]....
        /*e2e0*/ 	.word	0xffffffff


	//   ....[165]....
        /*e2e4*/ 	.word	0xffffffff


	//   ....[166]....
        /*e2e8*/ 	.word	0xffffffff


	//   ....[167]....
        /*e2ec*/ 	.word	0xffffffff


	//   ....[168]....
        /*e2f0*/ 	.word	0xffffffff


	//   ....[169]....
        /*e2f4*/ 	.word	0xffffffff


	//   ....[170]....
        /*e2f8*/ 	.word	0xffffffff


	//   ....[171]....
        /*e2fc*/ 	.word	0xffffffff


	//   ....[172]....
        /*e300*/ 	.word	0xffffffff


	//   ....[173]....
        /*e304*/ 	.word	0xffffffff


	//   ....[174]....
        /*e308*/ 	.word	0xffffffff


	//   ....[175]....
        /*e30c*/ 	.word	0xffffffff


	//   ....[176]....
        /*e310*/ 	.word	0xffffffff


	//   ....[177]....
        /*e314*/ 	.word	0xffffffff


	//   ....[178]....
        /*e318*/ 	.word	0xffffffff


	//   ....[179]....
        /*e31c*/ 	.word	0xffffffff


	//   ....[180]....
        /*e320*/ 	.word	0xffffffff


	//   ....[181]....
        /*e324*/ 	.word	0xffffffff


	//   ....[182]....
        /*e328*/ 	.word	0xffffffff


	//   ....[183]....
        /*e32c*/ 	.word	0xffffffff


	//   ....[184]....
        /*e330*/ 	.word	0xffffffff


	//   ....[185]....
        /*e334*/ 	.word	0xffffffff


	//   ....[186]....
        /*e338*/ 	.word	0xffffffff


	//   ....[187]....
        /*e33c*/ 	.word	0xffffffff


	//   ....[188]....
        /*e340*/ 	.word	0xffffffff


	//   ....[189]....
        /*e344*/ 	.word	0xffffffff


	//   ....[190]....
        /*e348*/ 	.word	0xffffffff


	//   ....[191]....
        /*e34c*/ 	.word	0xffffffff


	//   ....[192]....
        /*e350*/ 	.word	0xffffffff


	//   ....[193]....
        /*e354*/ 	.word	0xffffffff


	//   ....[194]....
        /*e358*/ 	.word	0xffffffff


	//   ....[195]....
        /*e35c*/ 	.word	0xffffffff


	//   ....[196]....
        /*e360*/ 	.word	0xffffffff


	//   ....[197]....
        /*e364*/ 	.word	0xffffffff


	//   ....[198]....
        /*e368*/ 	.word	0xffffffff


	//   ....[199]....
        /*e36c*/ 	.word	0xffffffff


	//   ....[200]....
        /*e370*/ 	.word	0xffffffff


	//   ....[201]....
        /*e374*/ 	.word	0xffffffff


	//   ....[202]....
        /*e378*/ 	.word	0xffffffff


	//   ....[203]....
        /*e37c*/ 	.word	0xffffffff


	//   ....[204]....
        /*e380*/ 	.word	0xffffffff


	//   ....[205]....
        /*e384*/ 	.word	0xffffffff


	//   ....[206]....
        /*e388*/ 	.word	0xffffffff


	//   ....[207]....
        /*e38c*/ 	.word	0xffffffff


	//   ....[208]....
        /*e390*/ 	.word	0xffffffff


	//   ....[209]....
        /*e394*/ 	.word	0xffffffff


	//   ....[210]....
        /*e398*/ 	.word	0xffffffff


	//   ....[211]....
        /*e39c*/ 	.word	0xffffffff


	//   ....[212]....
        /*e3a0*/ 	.word	0xffffffff


	//   ....[213]....
        /*e3a4*/ 	.word	0xffffffff


	//   ....[214]....
        /*e3a8*/ 	.word	0xffffffff


	//   ....[215]....
        /*e3ac*/ 	.word	0xffffffff


	//   ....[216]....
        /*e3b0*/ 	.word	0xffffffff


	//   ....[217]....
        /*e3b4*/ 	.word	0xffffffff


	//   ....[218]....
        /*e3b8*/ 	.word	0xffffffff


	//   ....[219]....
        /*e3bc*/ 	.word	0xffffffff


	//   ....[220]....
        /*e3c0*/ 	.word	0xffffffff


	//   ....[221]....
        /*e3c4*/ 	.word	0xffffffff


	//   ....[222]....
        /*e3c8*/ 	.word	0xffffffff


	//   ....[223]....
        /*e3cc*/ 	.word	0xffffffff


	//   ....[224]....
        /*e3d0*/ 	.word	0xffffffff


	//   ....[225]....
        /*e3d4*/ 	.word	0xffffffff


	//   ....[226]....
        /*e3d8*/ 	.word	0xffffffff


	//   ....[227]....
        /*e3dc*/ 	.word	0xffffffff


	//   ....[228]....
        /*e3e0*/ 	.word	0xffffffff


	//   ....[229]....
        /*e3e4*/ 	.word	0xffffffff


	//   ....[230]....
        /*e3e8*/ 	.word	0xffffffff


	//   ....[231]....
        /*e3ec*/ 	.word	0xffffffff


	//   ....[232]....
        /*e3f0*/ 	.word	0xffffffff


	//   ....[233]....
        /*e3f4*/ 	.word	0xffffffff


	//   ....[234]....
        /*e3f8*/ 	.word	0xffffffff


	//   ....[235]....
        /*e3fc*/ 	.word	0xffffffff


	//   ....[236]....
        /*e400*/ 	.word	0xffffffff


	//   ....[237]....
        /*e404*/ 	.word	0xffffffff


	//   ....[238]....
        /*e408*/ 	.word	0xffffffff


	//   ....[239]....
        /*e40c*/ 	.word	0xffffffff


	//   ....[240]....
        /*e410*/ 	.word	0xffffffff


	//   ....[241]....
        /*e414*/ 	.word	0xffffffff


	//   ....[242]....
        /*e418*/ 	.word	0xffffffff


	//   ....[243]....
        /*e41c*/ 	.word	0xffffffff


	//   ....[244]....
        /*e420*/ 	.word	0xffffffff


	//   ....[245]....
        /*e424*/ 	.word	0xffffffff


	//   ....[246]....
        /*e428*/ 	.word	0xffffffff


	//   ....[247]....
        /*e42c*/ 	.word	0xffffffff


	//   ....[248]....
        /*e430*/ 	.word	0xffffffff


	//   ....[249]....
        /*e434*/ 	.word	0xffffffff


	//   ....[250]....
        /*e438*/ 	.word	0xffffffff


	//   ....[251]....
        /*e43c*/ 	.word	0xffffffff


	//   ....[252]....
        /*e440*/ 	.word	0xffffffff


	//   ....[253]....
        /*e444*/ 	.word	0xffffffff


	//   ....[254]....
        /*e448*/ 	.word	0xffffffff


	//   ....[255]....
        /*e44c*/ 	.word	0xffffffff


	//   ....[0]....
        /*e450*/ 	.word	0xffffffff


	//   ....[1]....
        /*e454*/ 	.word	0xffffffff


	//   ....[2]....
        /*e458*/ 	.word	0xffffffff


	//   ....[3]....
        /*e45c*/ 	.word	0xffffffff


	//   ....[4]....
        /*e460*/ 	.word	0xffffffff


	//   ....[5]....
        /*e464*/ 	.word	0xffffffff


	//   ....[6]....
        /*e468*/ 	.word	0xffffffff


	//   ....[7]....
        /*e46c*/ 	.word	0xffffffff


	//   ....[8]....
        /*e470*/ 	.word	0xffffffff


	//   ....[9]....
        /*e474*/ 	.word	0xffffffff


	//   ....[10]....
        /*e478*/ 	.word	0xffffffff


	//   ....[11]....
        /*e47c*/ 	.word	0xffffffff


	//   ....[12]....
        /*e480*/ 	.word	0xffffffff


	//   ....[13]....
        /*e484*/ 	.word	0xffffffff


	//   ....[14]....
        /*e488*/ 	.word	0xffffffff


	//   ....[15]....
        /*e48c*/ 	.word	0xffffffff


	//   ....[16]....
        /*e490*/ 	.word	0xffffffff


	//   ....[17]....
        /*e494*/ 	.word	0xffffffff


	//   ....[18]....
        /*e498*/ 	.word	0xffffffff


	//   ....[19]....
        /*e49c*/ 	.word	0xffffffff


	//   ....[20]....
        /*e4a0*/ 	.word	0xffffffff


	//   ....[21]....
        /*e4a4*/ 	.word	0xffffffff


	//   ....[22]....
        /*e4a8*/ 	.word	0xffffffff


	//   ....[23]....
        /*e4ac*/ 	.word	0xffffffff


	//   ....[24]....
        /*e4b0*/ 	.word	0xffffffff


	//   ....[25]....
        /*e4b4*/ 	.word	0xffffffff


	//   ....[26]....
        /*e4b8*/ 	.word	0xffffffff


	//   ....[27]....
        /*e4bc*/ 	.word	0xffffffff


	//   ....[28]....
        /*e4c0*/ 	.word	0xffffffff


	//   ....[29]....
        /*e4c4*/ 	.word	0xffffffff


	//   ....[30]....
        /*e4c8*/ 	.word	0xffffffff


	//   ....[31]....
        /*e4cc*/ 	.word	0xffffffff


	//   ....[32]....
        /*e4d0*/ 	.word	0xffffffff


	//   ....[33]....
        /*e4d4*/ 	.word	0xffffffff


	//   ....[34]....
        /*e4d8*/ 	.word	0xffffffff


	//   ....[35]....
        /*e4dc*/ 	.word	0xffffffff


	//   ....[36]....
        /*e4e0*/ 	.word	0xffffffff


	//   ....[37]....
        /*e4e4*/ 	.word	0xffffffff


	//   ....[38]....
        /*e4e8*/ 	.word	0xffffffff


	//   ....[39]....
        /*e4ec*/ 	.word	0xffffffff


	//   ....[40]....
        /*e4f0*/ 	.word	0xffffffff


	//   ....[41]....
        /*e4f4*/ 	.word	0xffffffff


	//   ....[42]....
        /*e4f8*/ 	.word	0xffffffff


	//   ....[43]....
        /*e4fc*/ 	.word	0xffffffff


	//   ....[44]....
        /*e500*/ 	.word	0xffffffff


	//   ....[45]....
        /*e504*/ 	.word	0xffffffff


	//   ....[46]....
        /*e508*/ 	.word	0xffffffff


	//   ....[47]....
        /*e50c*/ 	.word	0xffffffff


	//   ....[48]....
        /*e510*/ 	.word	0xffffffff


	//   ....[49]....
        /*e514*/ 	.word	0xffffffff


	//   ....[50]....
        /*e518*/ 	.word	0xffffffff


	//   ....[51]....
        /*e51c*/ 	.word	0xffffffff


	//   ....[52]....
        /*e520*/ 	.word	0xffffffff


	//   ....[53]....
        /*e524*/ 	.word	0xffffffff


	//   ....[54]....
        /*e528*/ 	.word	0xffffffff


	//   ....[55]....
        /*e52c*/ 	.word	0xffffffff


	//   ....[56]....
        /*e530*/ 	.word	0xffffffff


	//   ....[57]....
        /*e534*/ 	.word	0xffffffff


	//   ....[58]....
        /*e538*/ 	.word	0xffffffff


	//   ....[59]....
        /*e53c*/ 	.word	0xffffffff


	//   ....[60]....
        /*e540*/ 	.word	0xffffffff


	//   ....[61]....
        /*e544*/ 	.word	0xffffffff


	//   ....[62]....
        /*e548*/ 	.word	0xffffffff


	//   ....[63]....
        /*e54c*/ 	.word	0xffffffff


	//   ....[64]....
        /*e550*/ 	.word	0xffffffff


	//   ....[65]....
        /*e554*/ 	.word	0xffffffff


	//   ....[66]....
        /*e558*/ 	.word	0xffffffff


	//   ....[67]....
        /*e55c*/ 	.word	0xffffffff


	//   ....[68]....
        /*e560*/ 	.word	0xffffffff


	//   ....[69]....
        /*e564*/ 	.word	0xffffffff


	//   ....[70]....
        /*e568*/ 	.word	0xffffffff


	//   ....[71]....
        /*e56c*/ 	.word	0xffffffff


	//   ....[72]....
        /*e570*/ 	.word	0xffffffff


	//   ....[73]....
        /*e574*/ 	.word	0xffffffff


	//   ....[74]....
        /*e578*/ 	.word	0xffffffff


	//   ....[75]....
        /*e57c*/ 	.word	0xffffffff


	//   ....[76]....
        /*e580*/ 	.word	0xffffffff


	//   ....[77]....
        /*e584*/ 	.word	0xffffffff


	//   ....[78]....
        /*e588*/ 	.word	0xffffffff


	//   ....[79]....
        /*e58c*/ 	.word	0xffffffff


	//   ....[80]....
        /*e590*/ 	.word	0xffffffff


	//   ....[81]....
        /*e594*/ 	.word	0xffffffff


	//   ....[82]....
        /*e598*/ 	.word	0xffffffff


	//   ....[83]....
        /*e59c*/ 	.word	0xffffffff


	//   ....[84]....
        /*e5a0*/ 	.word	0xffffffff


	//   ....[85]....
        /*e5a4*/ 	.word	0xffffffff


	//   ....[86]....
        /*e5a8*/ 	.word	0xffffffff


	//   ....[87]....
        /*e5ac*/ 	.word	0xffffffff


	//   ....[88]....
        /*e5b0*/ 	.word	0xffffffff


	//   ....[89]....
        /*e5b4*/ 	.word	0xffffffff


	//   ....[90]....
        /*e5b8*/ 	.word	0xffffffff


	//   ....[91]....
        /*e5bc*/ 	.word	0xffffffff


	//   ....[92]....
        /*e5c0*/ 	.word	0xffffffff


	//   ....[93]....
        /*e5c4*/ 	.word	0xffffffff


	//   ....[94]....
        /*e5c8*/ 	.word	0xffffffff


	//   ....[95]....
        /*e5cc*/ 	.word	0xffffffff


	//   ....[96]....
        /*e5d0*/ 	.word	0xffffffff


	//   ....[97]....
        /*e5d4*/ 	.word	0xffffffff


	//   ....[98]....
        /*e5d8*/ 	.word	0xffffffff


	//   ....[99]....
        /*e5dc*/ 	.word	0xffffffff


	//   ....[100]....
        /*e5e0*/ 	.word	0xffffffff


	//   ....[101]....
        /*e5e4*/ 	.word	0xffffffff


	//   ....[102]....
        /*e5e8*/ 	.word	0xffffffff


	//   ....[103]....
        /*e5ec*/ 	.word	0xffffffff


	//   ....[104]....
        /*e5f0*/ 	.word	0xffffffff


	//   ....[105]....
        /*e5f4*/ 	.word	0xffffffff


	//   ....[106]....
        /*e5f8*/ 	.word	0xffffffff


	//   ....[107]....
        /*e5fc*/ 	.word	0xffffffff


	//   ....[108]....
        /*e600*/ 	.word	0xffffffff


	//   ....[109]....
        /*e604*/ 	.word	0xffffffff


	//   ....[110]....
        /*e608*/ 	.word	0xffffffff


	//   ....[111]....
        /*e60c*/ 	.word	0xffffffff


	//   ....[112]....
        /*e610*/ 	.word	0xffffffff


	//   ....[113]....
        /*e614*/ 	.word	0xffffffff


	//   ....[114]....
        /*e618*/ 	.word	0xffffffff


	//   ....[115]....
        /*e61c*/ 	.word	0xffffffff


	//   ....[116]....
        /*e620*/ 	.word	0xffffffff


	//   ....[117]....
        /*e624*/ 	.word	0xffffffff


	//   ....[118]....
        /*e628*/ 	.word	0xffffffff


	//   ....[119]....
        /*e62c*/ 	.word	0xffffffff


	//   ....[120]....
        /*e630*/ 	.word	0xffffffff


	//   ....[121]....
        /*e634*/ 	.word	0xffffffff


	//   ....[122]....
        /*e638*/ 	.word	0xffffffff


	//   ....[123]....
        /*e63c*/ 	.word	0xffffffff


	//   ....[124]....
        /*e640*/ 	.word	0xffffffff


	//   ....[125]....
        /*e644*/ 	.word	0xffffffff


	//   ....[126]....
        /*e648*/ 	.word	0xffffffff


	//   ....[127]....
        /*e64c*/ 	.word	0xffffffff


	//   ....[128]....
        /*e650*/ 	.word	0xffffffff


	//   ....[129]....
        /*e654*/ 	.word	0xffffffff


	//   ....[130]....
        /*e658*/ 	.word	0xffffffff


	//   ....[131]....
        /*e65c*/ 	.word	0xffffffff


	//   ....[132]....
        /*e660*/ 	.word	0xffffffff


	//   ....[133]....
        /*e664*/ 	.word	0xffffffff


	//   ....[134]....
        /*e668*/ 	.word	0xffffffff


	//   ....[135]....
        /*e66c*/ 	.word	0xffffffff


	//   ....[136]....
        /*e670*/ 	.word	0xffffffff


	//   ....[137]....
        /*e674*/ 	.word	0xffffffff


	//   ....[138]....
        /*e678*/ 	.word	0xffffffff


	//   ....[139]....
        /*e67c*/ 	.word	0xffffffff


	//   ....[140]....
        /*e680*/ 	.word	0xffffffff


	//   ....[141]....
        /*e684*/ 	.word	0xffffffff


	//   ....[142]....
        /*e688*/ 	.word	0xffffffff


	//   ....[143]....
        /*e68c*/ 	.word	0xffffffff


	//   ....[144]....
        /*e690*/ 	.word	0xffffffff


	//   ....[145]....
        /*e694*/ 	.word	0xffffffff


	//   ....[146]....
        /*e698*/ 	.word	0xffffffff


	//   ....[147]....
        /*e69c*/ 	.word	0xffffffff


	//   ....[148]....
        /*e6a0*/ 	.word	0xffffffff


	//   ....[149]....
        /*e6a4*/ 	.word	0xffffffff


	//   ....[150]....
        /*e6a8*/ 	.word	0xffffffff


	//   ....[151]....
        /*e6ac*/ 	.word	0xffffffff


	//   ....[152]....
        /*e6b0*/ 	.word	0xffffffff


	//   ....[153]....
        /*e6b4*/ 	.word	0xffffffff


	//   ....[154]....
        /*e6b8*/ 	.word	0xffffffff


	//   ....[155]....
        /*e6bc*/ 	.word	0xffffffff


	//   ....[156]....
        /*e6c0*/ 	.word	0xffffffff


	//   ....[157]....
        /*e6c4*/ 	.word	0xffffffff


	//   ....[158]....
        /*e6c8*/ 	.word	0xffffffff


	//   ....[159]....
        /*e6cc*/ 	.word	0xffffffff


	//   ....[160]....
        /*e6d0*/ 	.word	0xffffffff


	//   ....[161]....
        /*e6d4*/ 	.word	0xffffffff


	//   ....[162]....
        /*e6d8*/ 	.word	0xffffffff


	//   ....[163]....
        /*e6dc*/ 	.word	0xffffffff


	//   ....[164]....
        /*e6e0*/ 	.word	0xffffffff


	//   ....[165]....
        /*e6e4*/ 	.word	0xffffffff


	//   ....[166]....
        /*e6e8*/ 	.word	0xffffffff


	//   ....[167]....
        /*e6ec*/ 	.word	0xffffffff


	//   ....[168]....
        /*e6f0*/ 	.word	0xffffffff


	//   ....[169]....
        /*e6f4*/ 	.word	0xffffffff


	//   ....[170]....
        /*e6f8*/ 	.word	0xffffffff


	//   ....[171]....
        /*e6fc*/ 	.word	0xffffffff


	//   ....[172]....
        /*e700*/ 	.word	0xffffffff


	//   ....[173]....
        /*e704*/ 	.word	0xffffffff


	//   ....[174]....
        /*e708*/ 	.word	0xffffffff


	//   ....[175]....
        /*e70c*/ 	.word	0xffffffff


	//   ....[176]....
        /*e710*/ 	.word	0xffffffff


	//   ....[177]....
        /*e714*/ 	.word	0xffffffff


	//   ....[178]....
        /*e718*/ 	.word	0xffffffff


	//   ....[179]....
        /*e71c*/ 	.word	0xffffffff


	//   ....[180]....
        /*e720*/ 	.word	0xffffffff


	//   ....[181]....
        /*e724*/ 	.word	0xffffffff


	//   ....[182]....
        /*e728*/ 	.word	0xffffffff


	//   ....[183]....
        /*e72c*/ 	.word	0xffffffff


	//   ....[184]....
        /*e730*/ 	.word	0xffffffff


	//   ....[185]....
        /*e734*/ 	.word	0xffffffff


	//   ....[186]....
        /*e738*/ 	.word	0xffffffff


	//   ....[187]....
        /*e73c*/ 	.word	0xffffffff


	//   ....[188]....
        /*e740*/ 	.word	0xffffffff


	//   ....[189]....
        /*e744*/ 	.word	0xffffffff


	//   ....[190]....
        /*e748*/ 	.word	0xffffffff


	//   ....[191]....
        /*e74c*/ 	.word	0xffffffff


	//   ....[192]....
        /*e750*/ 	.word	0xffffffff


	//   ....[193]....
        /*e754*/ 	.word	0xffffffff


	//   ....[194]....
        /*e758*/ 	.word	0xffffffff


	//   ....[195]....
        /*e75c*/ 	.word	0xffffffff


	//   ....[196]....
        /*e760*/ 	.word	0xffffffff


	//   ....[197]....
        /*e764*/ 	.word	0xffffffff


	//   ....[198]....
        /*e768*/ 	.word	0xffffffff


	//   ....[199]....
        /*e76c*/ 	.word	0xffffffff


	//   ....[200]....
        /*e770*/ 	.word	0xffffffff


	//   ....[201]....
        /*e774*/ 	.word	0xffffffff


	//   ....[202]....
        /*e778*/ 	.word	0xffffffff


	//   ....[203]....
        /*e77c*/ 	.word	0xffffffff


	//   ....[204]....
        /*e780*/ 	.word	0xffffffff


	//   ....[205]....
        /*e784*/ 	.word	0xffffffff


	//   ....[206]....
        /*e788*/ 	.word	0xffffffff


	//   ....[207]....
        /*e78c*/ 	.word	0xffffffff


	//   ....[208]....
        /*e790*/ 	.word	0xffffffff


	//   ....[209]....
        /*e794*/ 	.word	0xffffffff


	//   ....[210]....
        /*e798*/ 	.word	0xffffffff


	//   ....[211]....
        /*e79c*/ 	.word	0xffffffff


	//   ....[212]....
        /*e7a0*/ 	.word	0xffffffff


	//   ....[213]....
        /*e7a4*/ 	.word	0xffffffff


	//   ....[214]....
        /*e7a8*/ 	.word	0xffffffff


	//   ....[215]....
        /*e7ac*/ 	.word	0xffffffff


	//   ....[216]....
        /*e7b0*/ 	.word	0xffffffff


	//   ....[217]....
        /*e7b4*/ 	.word	0xffffffff


	//   ....[218]....
        /*e7b8*/ 	.word	0xffffffff


	//   ....[219]....
        /*e7bc*/ 	.word	0xffffffff


	//   ....[220]....
        /*e7c0*/ 	.word	0xffffffff


	//   ....[221]....
        /*e7c4*/ 	.word	0xffffffff


	//   ....[222]....
        /*e7c8*/ 	.word	0xffffffff


	//   ....[223]....
        /*e7cc*/ 	.word	0xffffffff


	//   ....[224]....
        /*e7d0*/ 	.word	0xffffffff


	//   ....[225]....
        /*e7d4*/ 	.word	0xffffffff


	//   ....[226]....
        /*e7d8*/ 	.word	0xffffffff


	//   ....[227]....
        /*e7dc*/ 	.word	0xffffffff


	//   ....[228]....
        /*e7e0*/ 	.word	0xffffffff


	//   ....[229]....
        /*e7e4*/ 	.word	0xffffffff


	//   ....[230]....
        /*e7e8*/ 	.word	0xffffffff


	//   ....[231]....
        /*e7ec*/ 	.word	0xffffffff


	//   ....[232]....
        /*e7f0*/ 	.word	0xffffffff


	//   ....[233]....
        /*e7f4*/ 	.word	0xffffffff


	//   ....[234]....
        /*e7f8*/ 	.word	0xffffffff


	//   ....[235]....
        /*e7fc*/ 	.word	0xffffffff


	//   ....[236]....
        /*e800*/ 	.word	0xffffffff


	//   ....[237]....
        /*e804*/ 	.word	0xffffffff


	//   ....[238]....
        /*e808*/ 	.word	0xffffffff


	//   ....[239]....
        /*e80c*/ 	.word	0xffffffff


	//   ....[240]....
        /*e810*/ 	.word	0xffffffff


	//   ....[241]....
        /*e814*/ 	.word	0xffffffff


	//   ....[242]....
        /*e818*/ 	.word	0xffffffff


	//   ....[243]....
        /*e81c*/ 	.word	0xffffffff


	//   ....[244]....
        /*e820*/ 	.word	0xffffffff


	//   ....[245]....
        /*e824*/ 	.word	0xffffffff


	//   ....[246]....
        /*e828*/ 	.word	0xffffffff


	//   ....[247]....
        /*e82c*/ 	.word	0xffffffff


	//   ....[248]....
        /*e830*/ 	.word	0xffffffff


	//   ....[249]....
        /*e834*/ 	.word	0xffffffff


	//   ....[250]....
        /*e838*/ 	.word	0xffffffff


	//   ....[251]....
        /*e83c*/ 	.word	0xffffffff


	//   ....[252]....
        /*e840*/ 	.word	0xffffffff


	//   ....[253]....
        /*e844*/ 	.word	0xffffffff


	//   ....[254]....
        /*e848*/ 	.word	0xffffffff


	//   ....[255]....
        /*e84c*/ 	.word	0xffffffff


	//   ....[0]....
        /*e850*/ 	.word	0xffffffff


	//   ....[1]....
        /*e854*/ 	.word	0xffffffff


	//   ....[2]....
        /*e858*/ 	.word	0xffffffff


	//   ....[3]....
        /*e85c*/ 	.word	0xffffffff


	//   ....[4]....
        /*e860*/ 	.word	0xffffffff


	//   ....[5]....
        /*e864*/ 	.word	0xffffffff


	//   ....[6]....
        /*e868*/ 	.word	0xffffffff


	//   ....[7]....
        /*e86c*/ 	.word	0xffffffff


	//   ....[8]....
        /*e870*/ 	.word	0xffffffff


	//   ....[9]....
        /*e874*/ 	.word	0xffffffff


	//   ....[10]....
        /*e878*/ 	.word	0xffffffff


	//   ....[11]....
        /*e87c*/ 	.word	0xffffffff


	//   ....[12]....
        /*e880*/ 	.word	0xffffffff


	//   ....[13]....
        /*e884*/ 	.word	0xffffffff


	//   ....[14]....
        /*e888*/ 	.word	0xffffffff


	//   ....[15]....
        /*e88c*/ 	.word	0xffffffff


	//   ....[16]....
        /*e890*/ 	.word	0xffffffff


	//   ....[17]....
        /*e894*/ 	.word	0xffffffff


	//   ....[18]....
        /*e898*/ 	.word	0xffffffff


	//   ....[19]....
        /*e89c*/ 	.word	0xffffffff


	//   ....[20]....
        /*e8a0*/ 	.word	0xffffffff


	//   ....[21]....
        /*e8a4*/ 	.word	0xffffffff


	//   ....[22]....
        /*e8a8*/ 	.word	0xffffffff


	//   ....[23]....
        /*e8ac*/ 	.word	0xffffffff


	//   ....[24]....
        /*e8b0*/ 	.word	0xffffffff


	//   ....[25]....
        /*e8b4*/ 	.word	0xffffffff


	//   ....[26]....
        /*e8b8*/ 	.word	0xffffffff


	//   ....[27]....
        /*e8bc*/ 	.word	0xffffffff


	//   ....[28]....
        /*e8c0*/ 	.word	0xffffffff


	//   ....[29]....
        /*e8c4*/ 	.word	0xffffffff


	//   ....[30]....
        /*e8c8*/ 	.word	0xffffffff


	//   ....[31]....
        /*e8cc*/ 	.word	0xffffffff


	//   ....[32]....
        /*e8d0*/ 	.word	0xffffffff


	//   ....[33]....
        /*e8d4*/ 	.word	0xffffffff


	//   ....[34]....
        /*e8d8*/ 	.word	0xffffffff


	//   ....[35]....
        /*e8dc*/ 	.word	0xffffffff


	//   ....[36]....
        /*e8e0*/ 	.word	0xffffffff


	//   ....[37]....
        /*e8e4*/ 	.word	0xffffffff


	//   ....[38]....
        /*e8e8*/ 	.word	0xffffffff


	//   ....[39]....
        /*e8ec*/ 	.word	0xffffffff


	//   ....[40]....
        /*e8f0*/ 	.word	0xffffffff


	//   ....[41]....
        /*e8f4*/ 	.word	0xffffffff


	//   ....[42]....
        /*e8f8*/ 	.word	0xffffffff


	//   ....[43]....
        /*e8fc*/ 	.word	0xffffffff


	//   ....[44]....
        /*e900*/ 	.word	0xffffffff


	//   ....[45]....
        /*e904*/ 	.word	0xffffffff


	//   ....[46]....
        /*e908*/ 	.word	0xffffffff


	//   ....[47]....
        /*e90c*/ 	.word	0xffffffff


	//   ....[48]....
        /*e910*/ 	.word	0xffffffff


	//   ....[49]....
        /*e914*/ 	.word	0xffffffff


	//   ....[50]....
        /*e918*/ 	.word	0xffffffff


	//   ....[51]....
        /*e91c*/ 	.word	0xffffffff


	//   ....[52]....
        /*e920*/ 	.word	0xffffffff


	//   ....[53]....
        /*e924*/ 	.word	0xffffffff


	//   ....[54]....
        /*e928*/ 	.word	0xffffffff


	//   ....[55]....
        /*e92c*/ 	.word	0xffffffff


	//   ....[56]....
        /*e930*/ 	.word	0xffffffff


	//   ....[57]....
        /*e934*/ 	.word	0xffffffff


	//   ....[58]....
        /*e938*/ 	.word	0xffffffff


	//   ....[59]....
        /*e93c*/ 	.word	0xffffffff


	//   ....[60]....
        /*e940*/ 	.word	0xffffffff


	//   ....[61]....
        /*e944*/ 	.word	0xffffffff


	//   ....[62]....
        /*e948*/ 	.word	0xffffffff


	//   ....[63]....
        /*e94c*/ 	.word	0xffffffff


	//   ....[64]....
        /*e950*/ 	.word	0xffffffff


	//   ....[65]....
        /*e954*/ 	.word	0xffffffff


	//   ....[66]....
        /*e958*/ 	.word	0xffffffff


	//   ....[67]....
        /*e95c*/ 	.word	0xffffffff


	//   ....[68]....
        /*e960*/ 	.word	0xffffffff


	//   ....[69]....
        /*e964*/ 	.word	0xffffffff


	//   ....[70]....
        /*e968*/ 	.word	0xffffffff


	//   ....[71]....
        /*e96c*/ 	.word	0xffffffff


	//   ....[72]....
        /*e970*/ 	.word	0xffffffff


	//   ....[73]....
        /*e974*/ 	.word	0xffffffff


	//   ....[74]....
        /*e978*/ 	.word	0xffffffff


	//   ....[75]....
        /*e97c*/ 	.word	0xffffffff


	//   ....[76]....
        /*e980*/ 	.word	0xffffffff


	//   ....[77]....
        /*e984*/ 	.word	0xffffffff


	//   ....[78]....
        /*e988*/ 	.word	0xffffffff


	//   ....[79]....
        /*e98c*/ 	.word	0xffffffff


	//   ....[80]....
        /*e990*/ 	.word	0xffffffff


	//   ....[81]....
        /*e994*/ 	.word	0xffffffff


	//   ....[82]....
        /*e998*/ 	.word	0xffffffff


	//   ....[83]....
        /*e99c*/ 	.word	0xffffffff


	//   ....[84]....
        /*e9a0*/ 	.word	0xffffffff


	//   ....[85]....
        /*e9a4*/ 	.word	0xffffffff


	//   ....[86]....
        /*e9a8*/ 	.word	0xffffffff


	//   ....[87]....
        /*e9ac*/ 	.word	0xffffffff


	//   ....[88]....
        /*e9b0*/ 	.word	0xffffffff


	//   ....[89]....
        /*e9b4*/ 	.word	0xffffffff


	//   ....[90]....
        /*e9b8*/ 	.word	0xffffffff


	//   ....[91]....
        /*e9bc*/ 	.word	0xffffffff


	//   ....[92]....
        /*e9c0*/ 	.word	0xffffffff


	//   ....[93]....
        /*e9c4*/ 	.word	0xffffffff


	//   ....[94]....
        /*e9c8*/ 	.word	0xffffffff


	//   ....[95]....
        /*e9cc*/ 	.word	0xffffffff


	//   ....[96]....
        /*e9d0*/ 	.word	0xffffffff


	//   ....[97]....
        /*e9d4*/ 	.word	0xffffffff


	//   ....[98]....
        /*e9d8*/ 	.word	0xffffffff


	//   ....[99]....
        /*e9dc*/ 	.word	0xffffffff


	//   ....[100]....
        /*e9e0*/ 	.word	0xffffffff


	//   ....[101]....
        /*e9e4*/ 	.word	0xffffffff


	//   ....[102]....
        /*e9e8*/ 	.word	0xffffffff


	//   ....[103]....
        /*e9ec*/ 	.word	0xffffffff


	//   ....[104]....
        /*e9f0*/ 	.word	0xffffffff


	//   ....[105]....
        /*e9f4*/ 	.word	0xffffffff


	//   ....[106]....
        /*e9f8*/ 	.word	0xffffffff


	//   ....[107]....
        /*e9fc*/ 	.word	0xffffffff


	//   ....[108]....
        /*ea00*/ 	.word	0xffffffff


	//   ....[109]....
        /*ea04*/ 	.word	0xffffffff


	//   ....[110]....
        /*ea08*/ 	.word	0xffffffff


	//   ....[111]....
        /*ea0c*/ 	.word	0xffffffff


	//   ....[112]....
        /*ea10*/ 	.word	0xffffffff


	//   ....[113]....
        /*ea14*/ 	.word	0xffffffff


	//   ....[114]....
        /*ea18*/ 	.word	0xffffffff


	//   ....[115]....
        /*ea1c*/ 	.word	0xffffffff


	//   ....[116]....
        /*ea20*/ 	.word	0xffffffff


	//   ....[117]....
        /*ea24*/ 	.word	0xffffffff


	//   ....[118]....
        /*ea28*/ 	.word	0xffffffff


	//   ....[119]....
        /*ea2c*/ 	.word	0xffffffff


	//   ....[120]....
        /*ea30*/ 	.word	0xffffffff


	//   ....[121]....
        /*ea34*/ 	.word	0xffffffff


	//   ....[122]....
        /*ea38*/ 	.word	0xffffffff


	//   ....[123]....
        /*ea3c*/ 	.word	0xffffffff


	//   ....[124]....
        /*ea40*/ 	.word	0xffffffff


	//   ....[125]....
        /*ea44*/ 	.word	0xffffffff


	//   ....[126]....
        /*ea48*/ 	.word	0xffffffff


	//   ....[127]....
        /*ea4c*/ 	.word	0xffffffff


	//   ....[128]....
        /*ea50*/ 	.word	0xffffffff


	//   ....[129]....
        /*ea54*/ 	.word	0xffffffff


	//   ....[130]....
        /*ea58*/ 	.word	0xffffffff


	//   ....[131]....
        /*ea5c*/ 	.word	0xffffffff


	//   ....[132]....
        /*ea60*/ 	.word	0xffffffff


	//   ....[133]....
        /*ea64*/ 	.word	0xffffffff


	//   ....[134]....
        /*ea68*/ 	.word	0xffffffff


	//   ....[135]....
        /*ea6c*/ 	.word	0xffffffff


	//   ....[136]....
        /*ea70*/ 	.word	0xffffffff


	//   ....[137]....
        /*ea74*/ 	.word	0xffffffff


	//   ....[138]....
        /*ea78*/ 	.word	0xffffffff


	//   ....[139]....
        /*ea7c*/ 	.word	0xffffffff


	//   ....[140]....
        /*ea80*/ 	.word	0xffffffff


	//   ....[141]....
        /*ea84*/ 	.word	0xffffffff


	//   ....[142]....
        /*ea88*/ 	.word	0xffffffff


	//   ....[143]....
        /*ea8c*/ 	.word	0xffffffff


	//   ....[144]....
        /*ea90*/ 	.word	0xffffffff


	//   ....[145]....
        /*ea94*/ 	.word	0xffffffff


	//   ....[146]....
        /*ea98*/ 	.word	0xffffffff


	//   ....[147]....
        /*ea9c*/ 	.word	0xffffffff


	//   ....[148]....
        /*eaa0*/ 	.word	0xffffffff


	//   ....[149]....
        /*eaa4*/ 	.word	0xffffffff


	//   ....[150]....
        /*eaa8*/ 	.word	0xffffffff


	//   ....[151]....
        /*eaac*/ 	.word	0xffffffff


	//   ....[152]....
        /*eab0*/ 	.word	0xffffffff


	//   ....[153]....
        /*eab4*/ 	.word	0xffffffff


	//   ....[154]....
        /*eab8*/ 	.word	0xffffffff


	//   ....[155]....
        /*eabc*/ 	.word	0xffffffff


	//   ....[156]....
        /*eac0*/ 	.word	0xffffffff


	//   ....[157]....
        /*eac4*/ 	.word	0xffffffff


	//----- nvinfo : EIATTR_COOP_GROUP_INSTR_OFFSETS
	.align		4
.L_162:
        /*eac8*/ 	.byte	0x04, 0x28
        /*eaca*/ 	.short	(.L_164 - .L_163)


	//   ....[0]....
.L_163:
        /*eacc*/ 	.word	0x00009d50


	//   ....[1]....
        /*ead0*/ 	.word	0x00009da0


	//   ....[2]....
        /*ead4*/ 	.word	0x00009e00


	//   ....[3]....
        /*ead8*/ 	.word	0x00009e50


	//   ....[4]....
        /*eadc*/ 	.word	0x00009e70


	//   ....[5]....
        /*eae0*/ 	.word	0x00009e80


	//   ....[6]....
        /*eae4*/ 	.word	0x00009eb0


	//   ....[7]....
        /*eae8*/ 	.word	0x00009ec0


	//   ....[8]....
        /*eaec*/ 	.word	0x00009ed0


	//   ....[9]....
        /*eaf0*/ 	.word	0x00009f10


	//   ....[10]....
        /*eaf4*/ 	.word	0x00009f20


	//   ....[11]....
        /*eaf8*/ 	.word	0x00009f40


	//   ....[12]....
        /*eafc*/ 	.word	0x00009f50


	//   ....[13]....
        /*eb00*/ 	.word	0x00009f60


	//   ....[14]....
        /*eb04*/ 	.word	0x00009f70


	//   ....[15]....
        /*eb08*/ 	.word	0x00009f80


	//   ....[16]....
        /*eb0c*/ 	.word	0x00009f90


	//   ....[17]....
        /*eb10*/ 	.word	0x00009fa0


	//   ....[18]....
        /*eb14*/ 	.word	0x00009fb0


	//   ....[19]....
        /*eb18*/ 	.word	0x00009fc0


	//   ....[20]....
        /*eb1c*/ 	.word	0x00009fd0


	//   ....[21]....
        /*eb20*/ 	.word	0x00009fe0


	//   ....[22]....
        /*eb24*/ 	.word	0x00009ff0


	//   ....[23]....
        /*eb28*/ 	.word	0x0000a000


	//   ....[24]....
        /*eb2c*/ 	.word	0x0000a010


	//   ....[25]....
        /*eb30*/ 	.word	0x0000a020


	//   ....[26]....
        /*eb34*/ 	.word	0x0000a030


	//   ....[27]....
        /*eb38*/ 	.word	0x0000a040


	//   ....[28]....
        /*eb3c*/ 	.word	0x0000a050


	//   ....[29]....
        /*eb40*/ 	.word	0x0000a060


	//   ....[30]....
        /*eb44*/ 	.word	0x0000a070


	//   ....[31]....
        /*eb48*/ 	.word	0x0000a080


	//   ....[32]....
        /*eb4c*/ 	.word	0x0000a090


	//   ....[33]....
        /*eb50*/ 	.word	0x0000a0a0


	//   ....[34]....
        /*eb54*/ 	.word	0x0000a0b0


	//   ....[35]....
        /*eb58*/ 	.word	0x0000a0c0


	//   ....[36]....
        /*eb5c*/ 	.word	0x0000a0d0


	//   ....[37]....
        /*eb60*/ 	.word	0x0000a0e0


	//   ....[38]....
        /*eb64*/ 	.word	0x0000a0f0


	//   ....[39]....
        /*eb68*/ 	.word	0x0000a100


	//   ....[40]....
        /*eb6c*/ 	.word	0x0000a110


	//   ....[41]....
        /*eb70*/ 	.word	0x0000a120


	//   ....[42]....
        /*eb74*/ 	.word	0x0000a130


	//   ....[43]....
        /*eb78*/ 	.word	0x0000a140


	//   ....[44]....
        /*eb7c*/ 	.word	0x0000a150


	//   ....[45]....
        /*eb80*/ 	.word	0x0000a160


	//   ....[46]....
        /*eb84*/ 	.word	0x0000a170


	//   ....[47]....
        /*eb88*/ 	.word	0x0000a180


	//   ....[48]....
        /*eb8c*/ 	.word	0x0000a190


	//   ....[49]....
        /*eb90*/ 	.word	0x0000a1a0


	//   ....[50]....
        /*eb94*/ 	.word	0x0000a1b0


	//   ....[51]....
        /*eb98*/ 	.word	0x0000a1c0


	//   ....[52]....
        /*eb9c*/ 	.word	0x0000a1d0


	//   ....[53]....
        /*eba0*/ 	.word	0x0000a1e0


	//   ....[54]....
        /*eba4*/ 	.word	0x0000a1f0


	//   ....[55]....
        /*eba8*/ 	.word	0x0000a200


	//   ....[56]....
        /*ebac*/ 	.word	0x0000a210


	//   ....[57]....
        /*ebb0*/ 	.word	0x0000a220


	//   ....[58]....
        /*ebb4*/ 	.word	0x0000a230


	//   ....[59]....
        /*ebb8*/ 	.word	0x0000a240


	//   ....[60]....
        /*ebbc*/ 	.word	0x0000a250


	//   ....[61]....
        /*ebc0*/ 	.word	0x0000a260


	//   ....[62]....
        /*ebc4*/ 	.word	0x0000a270


	//   ....[63]....
        /*ebc8*/ 	.word	0x0000a280


	//   ....[64]....
        /*ebcc*/ 	.word	0x0000a300


	//   ....[65]....
        /*ebd0*/ 	.word	0x0000a6a0


	//   ....[66]....
        /*ebd4*/ 	.word	0x0000aad0


	//   ....[67]....
        /*ebd8*/ 	.word	0x00011930


	//   ....[68]....
        /*ebdc*/ 	.word	0x00011990


	//   ....[69]....
        /*ebe0*/ 	.word	0x000119b0


	//   ....[70]....
        /*ebe4*/ 	.word	0x000119c0


	//   ....[71]....
        /*ebe8*/ 	.word	0x00011a00


	//   ....[72]....
        /*ebec*/ 	.word	0x00011a10


	//   ....[73]....
        /*ebf0*/ 	.word	0x00011a30


	//   ....[74]....
        /*ebf4*/ 	.word	0x00011a60


	//   ....[75]....
        /*ebf8*/ 	.word	0x00011a90


	//   ....[76]....
        /*ebfc*/ 	.word	0x00011ab0


	//   ....[77]....
        /*ec00*/ 	.word	0x00011ac0


	//   ....[78]....
        /*ec04*/ 	.word	0x00011ad0


	//   ....[79]....
        /*ec08*/ 	.word	0x00011ae0


	//   ....[80]....
        /*ec0c*/ 	.word	0x00011af0


	//   ....[81]....
        /*ec10*/ 	.word	0x00011b00


	//   ....[82]....
        /*ec14*/ 	.word	0x00011b20


	//   ....[83]....
        /*ec18*/ 	.word	0x00011b30


	//   ....[84]....
        /*ec1c*/ 	.word	0x00011b50


	//   ....[85]....
        /*ec20*/ 	.word	0x00011b60


	//   ....[86]....
        /*ec24*/ 	.word	0x00011b70


	//   ....[87]....
        /*ec28*/ 	.word	0x00011b80


	//   ....[88]....
        /*ec2c*/ 	.word	0x00011b90


	//   ....[89]....
        /*ec30*/ 	.word	0x00011ba0


	//   ....[90]....
        /*ec34*/ 	.word	0x00011bc0


	//   ....[91]....
        /*ec38*/ 	.word	0x00011bd0


	//   ....[92]....
        /*ec3c*/ 	.word	0x00011be0


	//   ....[93]....
        /*ec40*/ 	.word	0x00011bf0


	//   ....[94]....
        /*ec44*/ 	.word	0x00011c00


	//   ....[95]....
        /*ec48*/ 	.word	0x00011c10


	//   ....[96]....
        /*ec4c*/ 	.word	0x00011c20


	//   ....[97]....
        /*ec50*/ 	.word	0x00011c30


	//   ....[98]....
        /*ec54*/ 	.word	0x00011c40


	//   ....[99]....
        /*ec58*/ 	.word	0x00011c50


	//   ....[100]....
        /*ec5c*/ 	.word	0x00011c60


	//   ....[101]....
        /*ec60*/ 	.word	0x00011c70


	//   ....[102]....
        /*ec64*/ 	.word	0x00011c80


	//   ....[103]....
        /*ec68*/ 	.word	0x00011c90


	//   ....[104]....
        /*ec6c*/ 	.word	0x00011ca0


	//   ....[105]....
        /*ec70*/ 	.word	0x00011cb0


	//   ....[106]....
        /*ec74*/ 	.word	0x00011cc0


	//   ....[107]....
        /*ec78*/ 	.word	0x00011cd0


	//   ....[108]....
        /*ec7c*/ 	.word	0x00011ce0


	//   ....[109]....
        /*ec80*/ 	.word	0x00011cf0


	//   ....[110]....
        /*ec84*/ 	.word	0x00011d00


	//   ....[111]....
        /*ec88*/ 	.word	0x00011d10


	//   ....[112]....
        /*ec8c*/ 	.word	0x00011d20


	//   ....[113]....
        /*ec90*/ 	.word	0x00011d30


	//   ....[114]....
        /*ec94*/ 	.word	0x00011d40


	//   ....[115]....
        /*ec98*/ 	.word	0x00011d50


	//   ....[116]....
        /*ec9c*/ 	.word	0x00011d60


	//   ....[117]....
        /*eca0*/ 	.word	0x00011d70


	//   ....[118]....
        /*eca4*/ 	.word	0x00011d80


	//   ....[119]....
        /*eca8*/ 	.word	0x00011d90


	//   ....[120]....
        /*ecac*/ 	.word	0x00011da0


	//   ....[121]....
        /*ecb0*/ 	.word	0x00011db0


	//   ....[122]....
        /*ecb4*/ 	.word	0x00011dc0


	//   ....[123]....
        /*ecb8*/ 	.word	0x00011dd0


	//   ....[124]....
        /*ecbc*/ 	.word	0x00011de0


	//   ....[125]....
        /*ecc0*/ 	.word	0x00011df0


	//   ....[126]....
        /*ecc4*/ 	.word	0x00011e00


	//   ....[127]....
        /*ecc8*/ 	.word	0x00011e10


	//   ....[128]....
        /*eccc*/ 	.word	0x00011e20


	//   ....[129]....
        /*ecd0*/ 	.word	0x00011e30


	//   ....[130]....
        /*ecd4*/ 	.word	0x00011e40


	//   ....[131]....
        /*ecd8*/ 	.word	0x00011ec0


	//   ....[132]....
        /*ecdc*/ 	.word	0x00011f50


	//   ....[133]....
        /*ece0*/ 	.word	0x00011ff0


	//   ....[134]....
        /*ece4*/ 	.word	0x000194c0


	//   ....[135]....
        /*ece8*/ 	.word	0x00019520


	//   ....[136]....
        /*ecec*/ 	.word	0x00019540


	//   ....[137]....
        /*ecf0*/ 	.word	0x00019550


	//   ....[138]....
        /*ecf4*/ 	.word	0x00019590


	//   ....[139]....
        /*ecf8*/ 	.word	0x000195a0


	//   ....[140]....
        /*ecfc*/ 	.word	0x000195c0


	//   ....[141]....
        /*ed00*/ 	.word	0x000195f0


	//   ....[142]....
        /*ed04*/ 	.word	0x00019620


	//   ....[143]....
        /*ed08*/ 	.word	0x00019640


	//   ....[144]....
        /*ed0c*/ 	.word	0x00019650


	//   ....[145]....
        /*ed10*/ 	.word	0x00019660


	//   ....[146]....
        /*ed14*/ 	.word	0x00019670


	//   ....[147]....
        /*ed18*/ 	.word	0x00019680


	//   ....[148]....
        /*ed1c*/ 	.word	0x00019690


	//   ....[149]....
        /*ed20*/ 	.word	0x000196b0


	//   ....[150]....
        /*ed24*/ 	.word	0x000196c0


	//   ....[151]....
        /*ed28*/ 	.word	0x000196e0


	//   ....[152]....
        /*ed2c*/ 	.word	0x000196f0


	//   ....[153]....
        /*ed30*/ 	.word	0x00019700


	//   ....[154]....
        /*ed34*/ 	.word	0x00019710


	//   ....[155]....
        /*ed38*/ 	.word	0x00019720


	//   ....[156]....
        /*ed3c*/ 	.word	0x00019730


	//   ....[157]....
        /*ed40*/ 	.word	0x00019750


	//   ....[158]....
        /*ed44*/ 	.word	0x00019760


	//   ....[159]....
        /*ed48*/ 	.word	0x00019770


	//   ....[160]....
        /*ed4c*/ 	.word	0x00019780


	//   ....[161]....
        /*ed50*/ 	.word	0x00019790


	//   ....[162]....
        /*ed54*/ 	.word	0x000197a0


	//   ....[163]....
        /*ed58*/ 	.word	0x000197b0


	//   ....[164]....
        /*ed5c*/ 	.word	0x000197c0


	//   ....[165]....
        /*ed60*/ 	.word	0x000197d0


	//   ....[166]....
        /*ed64*/ 	.word	0x000197e0


	//   ....[167]....
        /*ed68*/ 	.word	0x000197f0


	//   ....[168]....
        /*ed6c*/ 	.word	0x00019800


	//   ....[169]....
        /*ed70*/ 	.word	0x00019810


	//   ....[170]....
        /*ed74*/ 	.word	0x00019820


	//   ....[171]....
        /*ed78*/ 	.word	0x00019830


	//   ....[172]....
        /*ed7c*/ 	.word	0x00019840


	//   ....[173]....
        /*ed80*/ 	.word	0x00019850


	//   ....[174]....
        /*ed84*/ 	.word	0x00019860


	//   ....[175]....
        /*ed88*/ 	.word	0x00019870


	//   ....[176]....
        /*ed8c*/ 	.word	0x00019880


	//   ....[177]....
        /*ed90*/ 	.word	0x00019890


	//   ....[178]....
        /*ed94*/ 	.word	0x000198a0


	//   ....[179]....
        /*ed98*/ 	.word	0x000198b0


	//   ....[180]....
        /*ed9c*/ 	.word	0x000198c0


	//   ....[181]....
        /*eda0*/ 	.word	0x000198d0


	//   ....[182]....
        /*eda4*/ 	.word	0x000198e0


	//   ....[183]....
        /*eda8*/ 	.word	0x000198f0


	//   ....[184]....
        /*edac*/ 	.word	0x00019900


	//   ....[185]....
        /*edb0*/ 	.word	0x00019910


	//   ....[186]....
        /*edb4*/ 	.word	0x00019920


	//   ....[187]....
        /*edb8*/ 	.word	0x00019930


	//   ....[188]....
        /*edbc*/ 	.word	0x00019940


	//   ....[189]....
        /*edc0*/ 	.word	0x00019950


	//   ....[190]....
        /*edc4*/ 	.word	0x00019960


	//   ....[191]....
        /*edc8*/ 	.word	0x00019970


	//   ....[192]....
        /*edcc*/ 	.word	0x00019980


	//   ....[193]....
        /*edd0*/ 	.word	0x00019990


	//   ....[194]....
        /*edd4*/ 	.word	0x000199a0


	//   ....[195]....
        /*edd8*/ 	.word	0x000199b0


	//   ....[196]....
        /*eddc*/ 	.word	0x000199c0


	//   ....[197]....
        /*ede0*/ 	.word	0x000199d0


	//   ....[198]....
        /*ede4*/ 	.word	0x00019a50


	//   ....[199]....
        /*ede8*/ 	.word	0x00019ae0


	//   ....[200]....
        /*edec*/ 	.word	0x00019b80


	//   ....[201]....
        /*edf0*/ 	.word	0x00021050


	//   ....[202]....
        /*edf4*/ 	.word	0x000210b0


	//   ....[203]....
        /*edf8*/ 	.word	0x000210d0


	//   ....[204]....
        /*edfc*/ 	.word	0x000210e0


	//   ....[205]....
        /*ee00*/ 	.word	0x00021120


	//   ....[206]....
        /*ee04*/ 	.word	0x00021130


	//   ....[207]....
        /*ee08*/ 	.word	0x00021150


	//   ....[208]....
        /*ee0c*/ 	.word	0x00021180


	//   ....[209]....
        /*ee10*/ 	.word	0x000211b0


	//   ....[210]....
        /*ee14*/ 	.word	0x000211d0


	//   ....[211]....
        /*ee18*/ 	.word	0x000211e0


	//   ....[212]....
        /*ee1c*/ 	.word	0x000211f0


	//   ....[213]....
        /*ee20*/ 	.word	0x00021200


	//   ....[214]....
        /*ee24*/ 	.word	0x00021210


	//   ....[215]....
        /*ee28*/ 	.word	0x00021220


	//   ....[216]....
        /*ee2c*/ 	.word	0x00021240


	//   ....[217]....
        /*ee30*/ 	.word	0x00021250


	//   ....[218]....
        /*ee34*/ 	.word	0x00021270


	//   ....[219]....
        /*ee38*/ 	.word	0x00021280


	//   ....[220]....
        /*ee3c*/ 	.word	0x00021290


	//   ....[221]....
        /*ee40*/ 	.word	0x000212a0


	//   ....[222]....
        /*ee44*/ 	.word	0x000212b0


	//   ....[223]....
        /*ee48*/ 	.word	0x000212c0


	//   ....[224]....
        /*ee4c*/ 	.word	0x000212e0


	//   ....[225]....
        /*ee50*/ 	.word	0x000212f0


	//   ....[226]....
        /*ee54*/ 	.word	0x00021300


	//   ....[227]....
        /*ee58*/ 	.word	0x00021310


	//   ....[228]....
        /*ee5c*/ 	.word	0x00021320


	//   ....[229]....
        /*ee60*/ 	.word	0x00021330


	//   ....[230]....
        /*ee64*/ 	.word	0x00021340


	//   ....[231]....
        /*ee68*/ 	.word	0x00021350


	//   ....[232]....
        /*ee6c*/ 	.word	0x00021360


	//   ....[233]....
        /*ee70*/ 	.word	0x00021370


	//   ....[234]....
        /*ee74*/ 	.word	0x00021380


	//   ....[235]....
        /*ee78*/ 	.word	0x00021390


	//   ....[236]....
        /*ee7c*/ 	.word	0x000213a0


	//   ....[237]....
        /*ee80*/ 	.word	0x000213b0


	//   ....[238]....
        /*ee84*/ 	.word	0x000213c0


	//   ....[239]....
        /*ee88*/ 	.word	0x000213d0


	//   ....[240]....
        /*ee8c*/ 	.word	0x000213e0


	//   ....[241]....
        /*ee90*/ 	.word	0x000213f0


	//   ....[242]....
        /*ee94*/ 	.word	0x00021400


	//   ....[243]....
        /*ee98*/ 	.word	0x00021410


	//   ....[244]....
        /*ee9c*/ 	.word	0x00021420


	//   ....[245]....
        /*eea0*/ 	.word	0x00021430


	//   ....[246]....
        /*eea4*/ 	.word	0x00021440


	//   ....[247]....
        /*eea8*/ 	.word	0x00021450


	//   ....[248]....
        /*eeac*/ 	.word	0x00021460


	//   ....[249]....
        /*eeb0*/ 	.word	0x00021470


	//   ....[250]....
        /*eeb4*/ 	.word	0x00021480


	//   ....[251]....
        /*eeb8*/ 	.word	0x00021490


	//   ....[252]....
        /*eebc*/ 	.word	0x000214a0


	//   ....[253]....
        /*eec0*/ 	.word	0x000214b0


	//   ....[254]....
        /*eec4*/ 	.word	0x000214c0


	//   ....[255]....
        /*eec8*/ 	.word	0x000214d0


	//   ....[0]....
        /*eecc*/ 	.word	0x000214e0


	//   ....[1]....
        /*eed0*/ 	.word	0x000214f0


	//   ....[2]....
        /*eed4*/ 	.word	0x00021500


	//   ....[3]....
        /*eed8*/ 	.word	0x00021510


	//   ....[4]....
        /*eedc*/ 	.word	0x00021520


	//   ....[5]....
        /*eee0*/ 	.word	0x00021530


	//   ....[6]....
        /*eee4*/ 	.word	0x00021540


	//   ....[7]....
        /*eee8*/ 	.word	0x00021550


	//   ....[8]....
        /*eeec*/ 	.word	0x00021560


	//   ....[9]....
        /*eef0*/ 	.word	0x000215e0


	//   ....[10]....
        /*eef4*/ 	.word	0x00021670


	//   ....[11]....
        /*eef8*/ 	.word	0x00021710


	//   ....[12]....
        /*eefc*/ 	.word	0x00028be0


	//   ....[13]....
        /*ef00*/ 	.word	0x00028c40


	//   ....[14]....
        /*ef04*/ 	.word	0x00028c60


	//   ....[15]....
        /*ef08*/ 	.word	0x00028c70


	//   ....[16]....
        /*ef0c*/ 	.word	0x00028c90


	//   ....[17]....
        /*ef10*/ 	.word	0x00028ca0


	//   ....[18]....
        /*ef14*/ 	.word	0x00028cb0


	//   ....[19]....
        /*ef18*/ 	.word	0x00028cd0


	//   ....[20]....
        /*ef1c*/ 	.word	0x00028ce0


	//   ....[21]....
        /*ef20*/ 	.word	0x00028d30


	//   ....[22]....
        /*ef24*/ 	.word	0x00028d40


	//   ....[23]....
        /*ef28*/ 	.word	0x00028d60


	//   ....[24]....
        /*ef2c*/ 	.word	0x00028d80


	//   ....[25]....
        /*ef30*/ 	.word	0x00028d90


	//   ....[26]....
        /*ef34*/ 	.word	0x00028db0


	//   ....[27]....
        /*ef38*/ 	.word	0x00028dc0


	//   ....[28]....
        /*ef3c*/ 	.word	0x00028dd0


	//   ....[29]....
        /*ef40*/ 	.word	0x00028de0


	//   ....[30]....
        /*ef44*/ 	.word	0x00028e00


	//   ....[31]....
        /*ef48*/ 	.word	0x00028e10


	//   ....[32]....
        /*ef4c*/ 	.word	0x00028e30


	//   ....[33]....
        /*ef50*/ 	.word	0x00028e40


	//   ....[34]....
        /*ef54*/ 	.word	0x00028e60


	//   ....[35]....
        /*ef58*/ 	.word	0x00028e70


	//   ....[36]....
        /*ef5c*/ 	.word	0x00028e80


	//   ....[37]....
        /*ef60*/ 	.word	0x00028e90


	//   ....[38]....
        /*ef64*/ 	.word	0x00028ea0


	//   ....[39]....
        /*ef68*/ 	.word	0x00028eb0


	//   ....[40]....
        /*ef6c*/ 	.word	0x00028ec0


	//   ....[41]....
        /*ef70*/ 	.word	0x00028ed0


	//   ....[42]....
        /*ef74*/ 	.word	0x00028ee0


	//   ....[43]....
        /*ef78*/ 	.word	0x00028ef0


	//   ....[44]....
        /*ef7c*/ 	.word	0x00028f00


	//   ....[45]....
        /*ef80*/ 	.word	0x00028f10


	//   ....[46]....
        /*ef84*/ 	.word	0x00028f20


	//   ....[47]....
        /*ef88*/ 	.word	0x00028f30


	//   ....[48]....
        /*ef8c*/ 	.word	0x00028f40


	//   ....[49]....
        /*ef90*/ 	.word	0x00028f50


	//   ....[50]....
        /*ef94*/ 	.word	0x00028f60


	//   ....[51]....
        /*ef98*/ 	.word	0x00028f70


	//   ....[52]....
        /*ef9c*/ 	.word	0x00028f80


	//   ....[53]....
        /*efa0*/ 	.word	0x00028f90


	//   ....[54]....
        /*efa4*/ 	.word	0x00028fa0


	//   ....[55]....
        /*efa8*/ 	.word	0x00028fb0


	//   ....[56]....
        /*efac*/ 	.word	0x00028fc0


	//   ....[57]....
        /*efb0*/ 	.word	0x00028fd0


	//   ....[58]....
        /*efb4*/ 	.word	0x00028fe0


	//   ....[59]....
        /*efb8*/ 	.word	0x00028ff0


	//   ....[60]....
        /*efbc*/ 	.word	0x00029000


	//   ....[61]....
        /*efc0*/ 	.word	0x00029010


	//   ....[62]....
        /*efc4*/ 	.word	0x00029020


	//   ....[63]....
        /*efc8*/ 	.word	0x00029030


	//   ....[64]....
        /*efcc*/ 	.word	0x00029040


	//   ....[65]....
        /*efd0*/ 	.word	0x00029050


	//   ....[66]....
        /*efd4*/ 	.word	0x00029060


	//   ....[67]....
        /*efd8*/ 	.word	0x00029070


	//   ....[68]....
        /*efdc*/ 	.word	0x00029080


	//   ....[69]....
        /*efe0*/ 	.word	0x00029090


	//   ....[70]....
        /*efe4*/ 	.word	0x000290a0


	//   ....[71]....
        /*efe8*/ 	.word	0x000290b0


	//   ....[72]....
        /*efec*/ 	.word	0x000290c0


	//   ....[73]....
        /*eff0*/ 	.word	0x000290d0


	//   ....[74]....
        /*eff4*/ 	.word	0x000290e0


	//   ....[75]....
        /*eff8*/ 	.word	0x000290f0


	//   ....[76]....
        /*effc*/ 	.word	0x00029170


	//   ....[77]....
        /*f000*/ 	.word	0x000291e0


	//   ....[78]....
        /*f004*/ 	.word	0x000298f0


	//   ....[79]....
        /*f008*/ 	.word	0x00053070


	//   ....[80]....
        /*f00c*/ 	.word	0x000530b0


	//   ....[81]....
        /*f010*/ 	.word	0x000530d0


	//   ....[82]....
        /*f014*/ 	.word	0x00053100


	//   ....[83]....
        /*f018*/ 	.word	0x00053110


	//   ....[84]....
        /*f01c*/ 	.word	0x00053180


	//   ....[85]....
        /*f020*/ 	.word	0x000531f0


	//   ....[86]....
        /*f024*/ 	.word	0x00053200


	//   ....[87]....
        /*f028*/ 	.word	0x00053210


	//   ....[88]....
        /*f02c*/ 	.word	0x00053220


	//   ....[89]....
        /*f030*/ 	.word	0x00053230


	//   ....[90]....
        /*f034*/ 	.word	0x00053240


	//   ....[91]....
        /*f038*/ 	.word	0x00053250


	//   ....[92]....
        /*f03c*/ 	.word	0x00053260


	//   ....[93]....
        /*f040*/ 	.word	0x00053270


	//   ....[94]....
        /*f044*/ 	.word	0x00053280


	//   ....[95]....
        /*f048*/ 	.word	0x00053290


	//   ....[96]....
        /*f04c*/ 	.word	0x000532a0


	//   ....[97]....
        /*f050*/ 	.word	0x000532b0


	//   ....[98]....
        /*f054*/ 	.word	0x000532c0


	//   ....[99]....
        /*f058*/ 	.word	0x000532d0


	//   ....[100]....
        /*f05c*/ 	.word	0x000532e0


	//   ....[101]....
        /*f060*/ 	.word	0x000532f0


	//   ....[102]....
        /*f064*/ 	.word	0x00053300


	//   ....[103]....
        /*f068*/ 	.word	0x00053310


	//   ....[104]....
        /*f06c*/ 	.word	0x00053320


	//   ....[105]....
        /*f070*/ 	.word	0x00053330


	//   ....[106]....
        /*f074*/ 	.word	0x00053340


	//   ....[107]....
        /*f078*/ 	.word	0x00053350


	//   ....[108]....
        /*f07c*/ 	.word	0x00053360


	//   ....[109]....
        /*f080*/ 	.word	0x00053370


	//   ....[110]....
        /*f084*/ 	.word	0x00053380


	//   ....[111]....
        /*f088*/ 	.word	0x00053390


	//   ....[112]....
        /*f08c*/ 	.word	0x000533a0


	//   ....[113]....
        /*f090*/ 	.word	0x000533b0


	//   ....[114]....
        /*f094*/ 	.word	0x000533c0


	//   ....[115]....
        /*f098*/ 	.word	0x000533d0


	//   ....[116]....
        /*f09c*/ 	.word	0x000533e0


	//   ....[117]....
        /*f0a0*/ 	.word	0x000533f0


	//   ....[118]....
        /*f0a4*/ 	.word	0x00053400


	//   ....[119]....
        /*f0a8*/ 	.word	0x00053410


	//   ....[120]....
        /*f0ac*/ 	.word	0x00053420


	//   ....[121]....
        /*f0b0*/ 	.word	0x00053430


	//   ....[122]....
        /*f0b4*/ 	.word	0x00053440


	//   ....[123]....
        /*f0b8*/ 	.word	0x00053450


	//   ....[124]....
        /*f0bc*/ 	.word	0x00053460


	//   ....[125]....
        /*f0c0*/ 	.word	0x00053470


	//   ....[126]....
        /*f0c4*/ 	.word	0x00053480


	//   ....[127]....
        /*f0c8*/ 	.word	0x00053490


	//   ....[128]....
        /*f0cc*/ 	.word	0x000534a0


	//   ....[129]....
        /*f0d0*/ 	.word	0x000534b0


	//   ....[130]....
        /*f0d4*/ 	.word	0x000534c0


	//   ....[131]....
        /*f0d8*/ 	.word	0x000534d0


	//   ....[132]....
        /*f0dc*/ 	.word	0x000534e0


	//   ....[133]....
        /*f0e0*/ 	.word	0x000534f0


	//   ....[134]....
        /*f0e4*/ 	.word	0x00053500


	//   ....[135]....
        /*f0e8*/ 	.word	0x00053510


	//   ....[136]....
        /*f0ec*/ 	.word	0x00053520


	//   ....[137]....
        /*f0f0*/ 	.word	0x00053530


	//   ....[138]....
        /*f0f4*/ 	.word	0x00053540


	//   ....[139]....
        /*f0f8*/ 	.word	0x00053550


	//   ....[140]....
        /*f0fc*/ 	.word	0x00053560


	//   ....[141]....
        /*f100*/ 	.word	0x00053990


	//   ....[142]....
        /*f104*/ 	.word	0x000539a0


	//   ....[143]....
        /*f108*/ 	.word	0x00053da0


	//   ....[144]....
        /*f10c*/ 	.word	0x00053dd0


	//   ....[145]....
        /*f110*/ 	.word	0x00053df0


	//   ....[146]....
        /*f114*/ 	.word	0x0005ab80


	//   ....[147]....
        /*f118*/ 	.word	0x0005abf0


	//   ....[148]....
        /*f11c*/ 	.word	0x0005ac00


	//   ....[149]....
        /*f120*/ 	.word	0x0005ac30


	//   ....[150]....
        /*f124*/ 	.word	0x0005ac50


	//   ....[151]....
        /*f128*/ 	.word	0x0005ac80


	//   ....[152]....
        /*f12c*/ 	.word	0x0005ace0


	//   ....[153]....
        /*f130*/ 	.word	0x0005ad10


	//   ....[154]....
        /*f134*/ 	.word	0x0005ad20


	//   ....[155]....
        /*f138*/ 	.word	0x0005ad40


	//   ....[156]....
        /*f13c*/ 	.word	0x0005ad60


	//   ....[157]....
        /*f140*/ 	.word	0x0005ad70


	//   ....[158]....
        /*f144*/ 	.word	0x0005ad90


	//   ....[159]....
        /*f148*/ 	.word	0x0005ada0


	//   ....[160]....
        /*f14c*/ 	.word	0x0005adb0


	//   ....[161]....
        /*f150*/ 	.word	0x0005adc0


	//   ....[162]....
        /*f154*/ 	.word	0x0005add0


	//   ....[163]....
        /*f158*/ 	.word	0x0005ade0


	//   ....[164]....
        /*f15c*/ 	.word	0x0005adf0


	//   ....[165]....
        /*f160*/ 	.word	0x0005ae00


	//   ....[166]....
        /*f164*/ 	.word	0x0005ae10


	//   ....[167]....
        /*f168*/ 	.word	0x0005ae20


	//   ....[168]....
        /*f16c*/ 	.word	0x0005ae30


	//   ....[169]....
        /*f170*/ 	.word	0x0005ae40


	//   ....[170]....
        /*f174*/ 	.word	0x0005ae50


	//   ....[171]....
        /*f178*/ 	.word	0x0005ae60


	//   ....[172]....
        /*f17c*/ 	.word	0x0005ae70


	//   ....[173]....
        /*f180*/ 	.word	0x0005ae80


	//   ....[174]....
        /*f184*/ 	.word	0x0005ae90


	//   ....[175]....
        /*f188*/ 	.word	0x0005aea0


	//   ....[176]....
        /*f18c*/ 	.word	0x0005aeb0


	//   ....[177]....
        /*f190*/ 	.word	0x0005aec0


	//   ....[178]....
        /*f194*/ 	.word	0x0005aed0


	//   ....[179]....
        /*f198*/ 	.word	0x0005aee0


	//   ....[180]....
        /*f19c*/ 	.word	0x0005aef0


	//   ....[181]....
        /*f1a0*/ 	.word	0x0005af00


	//   ....[182]....
        /*f1a4*/ 	.word	0x0005af10


	//   ....[183]....
        /*f1a8*/ 	.word	0x0005af20


	//   ....[184]....
        /*f1ac*/ 	.word	0x0005af30


	//   ....[185]....
        /*f1b0*/ 	.word	0x0005af40


	//   ....[186]....
        /*f1b4*/ 	.word	0x0005af50


	//   ....[187]....
        /*f1b8*/ 	.word	0x0005af60


	//   ....[188]....
        /*f1bc*/ 	.word	0x0005af70


	//   ....[189]....
        /*f1c0*/ 	.word	0x0005af80


	//   ....[190]....
        /*f1c4*/ 	.word	0x0005af90


	//   ....[191]....
        /*f1c8*/ 	.word	0x0005afa0


	//   ....[192]....
        /*f1cc*/ 	.word	0x0005afb0


	//   ....[193]....
        /*f1d0*/ 	.word	0x0005afc0


	//   ....[194]....
        /*f1d4*/ 	.word	0x0005afd0


	//   ....[195]....
        /*f1d8*/ 	.word	0x0005afe0


	//   ....[196]....
        /*f1dc*/ 	.word	0x0005aff0


	//   ....[197]....
        /*f1e0*/ 	.word	0x0005b000


	//   ....[198]....
        /*f1e4*/ 	.word	0x0005b010


	//   ....[199]....
        /*f1e8*/ 	.word	0x0005b020


	//   ....[200]....
        /*f1ec*/ 	.word	0x0005b030


	//   ....[201]....
        /*f1f0*/ 	.word	0x0005b040


	//   ....[202]....
        /*f1f4*/ 	.word	0x0005b050


	//   ....[203]....
        /*f1f8*/ 	.word	0x0005b060


	//   ....[204]....
        /*f1fc*/ 	.word	0x0005b070


	//   ....[205]....
        /*f200*/ 	.word	0x0005b080


	//   ....[206]....
        /*f204*/ 	.word	0x0005b090


	//   ....[207]....
        /*f208*/ 	.word	0x0005b0a0


	//   ....[208]....
        /*f20c*/ 	.word	0x0005b0b0


	//   ....[209]....
        /*f210*/ 	.word	0x0005b4b0


	//   ....[210]....
        /*f214*/ 	.word	0x0005b8b0


	//   ....[211]....
        /*f218*/ 	.word	0x0005b8e0


	//   ....[212]....
        /*f21c*/ 	.word	0x0005b900


	//   ....[213]....
        /*f220*/ 	.word	0x00062690


	//   ....[214]....
        /*f224*/ 	.word	0x00062700


	//   ....[215]....
        /*f228*/ 	.word	0x00062710


	//   ....[216]....
        /*f22c*/ 	.word	0x00062740


	//   ....[217]....
        /*f230*/ 	.word	0x00062760


	//   ....[218]....
        /*f234*/ 	.word	0x00062790


	//   ....[219]....
        /*f238*/ 	.word	0x000627f0


	//   ....[220]....
        /*f23c*/ 	.word	0x00062820


	//   ....[221]....
        /*f240*/ 	.word	0x00062830


	//   ....[222]....
        /*f244*/ 	.word	0x00062850


	//   ....[223]....
        /*f248*/ 	.word	0x00062870


	//   ....[224]....
        /*f24c*/ 	.word	0x00062880


	//   ....[225]....
        /*f250*/ 	.word	0x000628a0


	//   ....[226]....
        /*f254*/ 	.word	0x000628b0


	//   ....[227]....
        /*f258*/ 	.word	0x000628c0


	//   ....[228]....
        /*f25c*/ 	.word	0x000628d0


	//   ....[229]....
        /*f260*/ 	.word	0x000628e0


	//   ....[230]....
        /*f264*/ 	.word	0x000628f0


	//   ....[231]....
        /*f268*/ 	.word	0x00062900


	//   ....[232]....
        /*f26c*/ 	.word	0x00062910


	//   ....[233]....
        /*f270*/ 	.word	0x00062920


	//   ....[234]....
        /*f274*/ 	.word	0x00062930


	//   ....[235]....
        /*f278*/ 	.word	0x00062940


	//   ....[236]....
        /*f27c*/ 	.word	0x00062950


	//   ....[237]....
        /*f280*/ 	.word	0x00062960


	//   ....[238]....
        /*f284*/ 	.word	0x00062970


	//   ....[239]....
        /*f288*/ 	.word	0x00062980


	//   ....[240]....
        /*f28c*/ 	.word	0x00062990


	//   ....[241]....
        /*f290*/ 	.word	0x000629a0


	//   ....[242]....
        /*f294*/ 	.word	0x000629b0


	//   ....[243]....
        /*f298*/ 	.word	0x000629c0


	//   ....[244]....
        /*f29c*/ 	.word	0x000629d0


	//   ....[245]....
        /*f2a0*/ 	.word	0x000629e0


	//   ....[246]....
        /*f2a4*/ 	.word	0x000629f0


	//   ....[247]....
        /*f2a8*/ 	.word	0x00062a00


	//   ....[248]....
        /*f2ac*/ 	.word	0x00062a10


	//   ....[249]....
        /*f2b0*/ 	.word	0x00062a20


	//   ....[250]....
        /*f2b4*/ 	.word	0x00062a30


	//   ....[251]....
        /*f2b8*/ 	.word	0x00062a40


	//   ....[252]....
        /*f2bc*/ 	.word	0x00062a50


	//   ....[253]....
        /*f2c0*/ 	.word	0x00062a60


	//   ....[254]....
        /*f2c4*/ 	.word	0x00062a70


	//   ....[255]....
        /*f2c8*/ 	.word	0x00062a80


	//   ....[0]....
        /*f2cc*/ 	.word	0x00062a90


	//   ....[1]....
        /*f2d0*/ 	.word	0x00062aa0


	//   ....[2]....
        /*f2d4*/ 	.word	0x00062ab0


	//   ....[3]....
        /*f2d8*/ 	.word	0x00062ac0


	//   ....[4]....
        /*f2dc*/ 	.word	0x00062ad0


	//   ....[5]....
        /*f2e0*/ 	.word	0x00062ae0


	//   ....[6]....
        /*f2e4*/ 	.word	0x00062af0


	//   ....[7]....
        /*f2e8*/ 	.word	0x00062b00


	//   ....[8]....
        /*f2ec*/ 	.word	0x00062b10


	//   ....[9]....
        /*f2f0*/ 	.word	0x00062b20


	//   ....[10]....
        /*f2f4*/ 	.word	0x00062b30


	//   ....[11]....
        /*f2f8*/ 	.word	0x00062b40


	//   ....[12]....
        /*f2fc*/ 	.word	0x00062b50


	//   ....[13]....
        /*f300*/ 	.word	0x00062b60


	//   ....[14]....
        /*f304*/ 	.word	0x00062b70


	//   ....[15]....
        /*f308*/ 	.word	0x00062b80


	//   ....[16]....
        /*f30c*/ 	.word	0x00062b90


	//   ....[17]....
        /*f310*/ 	.word	0x00062ba0


	//   ....[18]....
        /*f314*/ 	.word	0x00062bb0


	//   ....[19]....
        /*f318*/ 	.word	0x00062bc0


	//   ....[20]....
        /*f31c*/ 	.word	0x00062fc0


	//   ....[21]....
        /*f320*/ 	.word	0x000633c0


	//   ....[22]....
        /*f324*/ 	.word	0x000633f0


	//   ....[23]....
        /*f328*/ 	.word	0x00063410


	//   ....[24]....
        /*f32c*/ 	.word	0x0006a1a0


	//   ....[25]....
        /*f330*/ 	.word	0x0006a210


	//   ....[26]....
        /*f334*/ 	.word	0x0006a220


	//   ....[27]....
        /*f338*/ 	.word	0x0006a250


	//   ....[28]....
        /*f33c*/ 	.word	0x0006a270


	//   ....[29]....
        /*f340*/ 	.word	0x0006a2a0


	//   ....[30]....
        /*f344*/ 	.word	0x0006a300


	//   ....[31]....
        /*f348*/ 	.word	0x0006a330


	//   ....[32]....
        /*f34c*/ 	.word	0x0006a340


	//   ....[33]....
        /*f350*/ 	.word	0x0006a360


	//   ....[34]....
        /*f354*/ 	.word	0x0006a380


	//   ....[35]....
        /*f358*/ 	.word	0x0006a390


	//   ....[36]....
        /*f35c*/ 	.word	0x0006a3b0


	//   ....[37]....
        /*f360*/ 	.word	0x0006a3c0


	//   ....[38]....
        /*f364*/ 	.word	0x0006a3d0


	//   ....[39]....
        /*f368*/ 	.word	0x0006a3e0


	//   ....[40]....
        /*f36c*/ 	.word	0x0006a3f0


	//   ....[41]....
        /*f370*/ 	.word	0x0006a400


	//   ....[42]....
        /*f374*/ 	.word	0x0006a410


	//   ....[43]....
        /*f378*/ 	.word	0x0006a420


	//   ....[44]....
        /*f37c*/ 	.word	0x0006a430


	//   ....[45]....
        /*f380*/ 	.word	0x0006a440


	//   ....[46]....
        /*f384*/ 	.word	0x0006a450


	//   ....[47]....
        /*f388*/ 	.word	0x0006a460


	//   ....[48]....
        /*f38c*/ 	.word	0x0006a470


	//   ....[49]....
        /*f390*/ 	.word	0x0006a480


	//   ....[50]....
        /*f394*/ 	.word	0x0006a490


	//   ....[51]....
        /*f398*/ 	.word	0x0006a4a0


	//   ....[52]....
        /*f39c*/ 	.word	0x0006a4b0


	//   ....[53]....
        /*f3a0*/ 	.word	0x0006a4c0


	//   ....[54]....
        /*f3a4*/ 	.word	0x0006a4d0


	//   ....[55]....
        /*f3a8*/ 	.word	0x0006a4e0


	//   ....[56]....
        /*f3ac*/ 	.word	0x0006a4f0


	//   ....[57]....
        /*f3b0*/ 	.word	0x0006a500


	//   ....[58]....
        /*f3b4*/ 	.word	0x0006a510


	//   ....[59]....
        /*f3b8*/ 	.word	0x0006a520


	//   ....[60]....
        /*f3bc*/ 	.word	0x0006a530


	//   ....[61]....
        /*f3c0*/ 	.word	0x0006a540


	//   ....[62]....
        /*f3c4*/ 	.word	0x0006a550


	//   ....[63]....
        /*f3c8*/ 	.word	0x0006a560


	//   ....[64]....
        /*f3cc*/ 	.word	0x0006a570


	//   ....[65]....
        /*f3d0*/ 	.word	0x0006a580


	//   ....[66]....
        /*f3d4*/ 	.word	0x0006a590


	//   ....[67]....
        /*f3d8*/ 	.word	0x0006a5a0


	//   ....[68]....
        /*f3dc*/ 	.word	0x0006a5b0


	//   ....[69]....
        /*f3e0*/ 	.word	0x0006a5c0


	//   ....[70]....
        /*f3e4*/ 	.word	0x0006a5d0


	//   ....[71]....
        /*f3e8*/ 	.word	0x0006a5e0


	//   ....[72]....
        /*f3ec*/ 	.word	0x0006a5f0


	//   ....[73]....
        /*f3f0*/ 	.word	0x0006a600


	//   ....[74]....
        /*f3f4*/ 	.word	0x0006a610


	//   ....[75]....
        /*f3f8*/ 	.word	0x0006a620


	//   ....[76]....
        /*f3fc*/ 	.word	0x0006a630


	//   ....[77]....
        /*f400*/ 	.word	0x0006a640


	//   ....[78]....
        /*f404*/ 	.word	0x0006a650


	//   ....[79]....
        /*f408*/ 	.word	0x0006a660


	//   ....[80]....
        /*f40c*/ 	.word	0x0006a670


	//   ....[81]....
        /*f410*/ 	.word	0x0006a680


	//   ....[82]....
        /*f414*/ 	.word	0x0006a690


	//   ....[83]....
        /*f418*/ 	.word	0x0006a6a0


	//   ....[84]....
        /*f41c*/ 	.word	0x0006a6b0


	//   ....[85]....
        /*f420*/ 	.word	0x0006a6c0


	//   ....[86]....
        /*f424*/ 	.word	0x0006a6d0


	//   ....[87]....
        /*f428*/ 	.word	0x0006aad0


	//   ....[88]....
        /*f42c*/ 	.word	0x0006aed0


	//   ....[89]....
        /*f430*/ 	.word	0x0006af00


	//   ....[90]....
        /*f434*/ 	.word	0x0006af20


	//   ....[91]....
        /*f438*/ 	.word	0x00071cb0


	//   ....[92]....
        /*f43c*/ 	.word	0x00071d20


	//   ....[93]....
        /*f440*/ 	.word	0x00071d30


	//   ....[94]....
        /*f444*/ 	.word	0x00071d60


	//   ....[95]....
        /*f448*/ 	.word	0x00071d80


	//   ....[96]....
        /*f44c*/ 	.word	0x00071db0


	//   ....[97]....
        /*f450*/ 	.word	0x00071e10


	//   ....[98]....
        /*f454*/ 	.word	0x00071e40


	//   ....[99]....
        /*f458*/ 	.word	0x00071e50


	//   ....[100]....
        /*f45c*/ 	.word	0x00071e70


	//   ....[101]....
        /*f460*/ 	.word	0x00071e90


	//   ....[102]....
        /*f464*/ 	.word	0x00071ea0


	//   ....[103]....
        /*f468*/ 	.word	0x00071ec0


	//   ....[104]....
        /*f46c*/ 	.word	0x00071ed0


	//   ....[105]....
        /*f470*/ 	.word	0x00071ee0


	//   ....[106]....
        /*f474*/ 	.word	0x00071ef0


	//   ....[107]....
        /*f478*/ 	.word	0x00071f00


	//   ....[108]....
        /*f47c*/ 	.word	0x00071f10


	//   ....[109]....
        /*f480*/ 	.word	0x00071f20


	//   ....[110]....
        /*f484*/ 	.word	0x00071f30


	//   ....[111]....
        /*f488*/ 	.word	0x00071f40


	//   ....[112]....
        /*f48c*/ 	.word	0x00071f50


	//   ....[113]....
        /*f490*/ 	.word	0x00071f60


	//   ....[114]....
        /*f494*/ 	.word	0x00071f70


	//   ....[115]....
        /*f498*/ 	.word	0x00071f80


	//   ....[116]....
        /*f49c*/ 	.word	0x00071f90


	//   ....[117]....
        /*f4a0*/ 	.word	0x00071fa0


	//   ....[118]....
        /*f4a4*/ 	.word	0x00071fb0


	//   ....[119]....
        /*f4a8*/ 	.word	0x00071fc0


	//   ....[120]....
        /*f4ac*/ 	.word	0x00071fd0


	//   ....[121]....
        /*f4b0*/ 	.word	0x00071fe0


	//   ....[122]....
        /*f4b4*/ 	.word	0x00071ff0


	//   ....[123]....
        /*f4b8*/ 	.word	0x00072000


	//   ....[124]....
        /*f4bc*/ 	.word	0x00072010


	//   ....[125]....
        /*f4c0*/ 	.word	0x00072020


	//   ....[126]....
        /*f4c4*/ 	.word	0x00072030


	//   ....[127]....
        /*f4c8*/ 	.word	0x00072040


	//   ....[128]....
        /*f4cc*/ 	.word	0x00072050


	//   ....[129]....
        /*f4d0*/ 	.word	0x00072060


	//   ....[130]....
        /*f4d4*/ 	.word	0x00072070


	//   ....[131]....
        /*f4d8*/ 	.word	0x00072080


	//   ....[132]....
        /*f4dc*/ 	.word	0x00072090


	//   ....[133]....
        /*f4e0*/ 	.word	0x000720a0


	//   ....[134]....
        /*f4e4*/ 	.word	0x000720b0


	//   ....[135]....
        /*f4e8*/ 	.word	0x000720c0


	//   ....[136]....
        /*f4ec*/ 	.word	0x000720d0


	//   ....[137]....
        /*f4f0*/ 	.word	0x000720e0


	//   ....[138]....
        /*f4f4*/ 	.word	0x000720f0


	//   ....[139]....
        /*f4f8*/ 	.word	0x00072100


	//   ....[140]....
        /*f4fc*/ 	.word	0x00072110


	//   ....[141]....
        /*f500*/ 	.word	0x00072120


	//   ....[142]....
        /*f504*/ 	.word	0x00072130


	//   ....[143]....
        /*f508*/ 	.word	0x00072140


	//   ....[144]....
        /*f50c*/ 	.word	0x00072150


	//   ....[145]....
        /*f510*/ 	.word	0x00072160


	//   ....[146]....
        /*f514*/ 	.word	0x00072170


	//   ....[147]....
        /*f518*/ 	.word	0x00072180


	//   ....[148]....
        /*f51c*/ 	.word	0x00072190


	//   ....[149]....
        /*f520*/ 	.word	0x000721a0


	//   ....[150]....
        /*f524*/ 	.word	0x000721b0


	//   ....[151]....
        /*f528*/ 	.word	0x000721c0


	//   ....[152]....
        /*f52c*/ 	.word	0x000721d0


	//   ....[153]....
        /*f530*/ 	.word	0x000721e0


	//   ....[154]....
        /*f534*/ 	.word	0x000725e0


	//   ....[155]....
        /*f538*/ 	.word	0x000729e0


	//   ....[156]....
        /*f53c*/ 	.word	0x00072a10


	//   ....[157]....
        /*f540*/ 	.word	0x00072a30


	//----- nvinfo : EIATTR_VRC_CTA_INIT_COUNT
	.align		4
.L_164:
        /*f544*/ 	.byte	0x02, 0x4a
	.zero		1
	.zero		1


	//----- nvinfo : EIATTR_EXIT_INSTR_OFFSETS
	.align		4
        /*f548*/ 	.byte	0x04, 0x1c
        /*f54a*/ 	.short	(.L_166 - .L_165)


	//   ....[0]....
.L_165:
        /*f54c*/ 	.word	0x000000d0


	//   ....[1]....
        /*f550*/ 	.word	0x000001b0


	//   ....[2]....
        /*f554*/ 	.word	0x0007fe80


	//   ....[3]....
        /*f558*/ 	.word	0x00082780


	//----- nvinfo : EIATTR_MAX_THREADS
	.align		4
.L_166:
        /*f55c*/ 	.byte	0x04, 0x05
        /*f55e*/ 	.short	(.L_168 - .L_167)
.L_167:
        /*f560*/ 	.word	0x000000c0
        /*f564*/ 	.word	0x00000001
        /*f568*/ 	.word	0x00000001


	//----- nvinfo : EIATTR_CRS_STACK_SIZE
	.align		4
.L_168:
        /*f56c*/ 	.byte	0x04, 0x1e
        /*f56e*/ 	.short	(.L_170 - .L_169)
.L_169:
        /*f570*/ 	.word	0x00000000


	//----- nvinfo : EIATTR_CBANK_PARAM_SIZE
	.align		4
.L_170:
        /*f574*/ 	.byte	0x03, 0x19
        /*f576*/ 	.short	0x0131


	//----- nvinfo : EIATTR_PARAM_CBANK
	.align		4
        /*f578*/ 	.byte	0x04, 0x0a
        /*f57a*/ 	.short	(.L_172 - .L_171)
	.align		4
.L_171:
        /*f57c*/ 	.word	index@(.nv.constant0._ZN3cub18CUB_300001_SM_10006detail6reduce28DeviceReduceSingleTileKernelINS2_10policy_hubI4Itemy13Addition_funcE10Policy1000EN6thrust24THRUST_300001_SM_1000_NS6detail15normal_iteratorINSA_10device_ptrIS5_EEEEPS5_yS6_S5_S5_N4cuda3std3__410__identityEEEvT0_T1_T2_T3_T4_T6_)
        /*f580*/ 	.short	0x0380
        /*f582*/ 	.short	0x0131


	//----- nvinfo : EIATTR_SW_WAR
	.align		4
.L_172:
        /*f584*/ 	.byte	0x04, 0x36
        /*f586*/ 	.short	(.L_174 - .L_173)
.L_173:
        /*f588*/ 	.word	0x00000008
.L_174:


//--------------------- .nv.info._ZN3cub18CUB_300001_SM_10006detail6reduce28DeviceReduceSingleTileKernelINS2_10policy_hubI4Itemj13Addition_funcE10Policy1000EPS5_S9_iS6_S5_S5_N4cuda3std3__410__identityEEEvT0_T1_T2_T3_T4_T6_ --------------------------
	.section	.nv.info._ZN3cub18CUB_300001_SM_10006detail6reduce28DeviceReduceSingleTileKernelINS2_10policy_hubI4Itemj13Addition_funcE10Policy1000EPS5_S9_iS6_S5_S5_N4cuda3std3__410__identityEEEvT0_T1_T2_T3_T4_T6_,"",@"SHT_CUDA_INFO"
	.sectionflags	@""
	.align	4


	//----- nvinfo : EIATTR_CUDA_API_VERSION
	.align		4
        /*0000*/ 	.byte	0x04, 0x37
        /*0002*/ 	.short	(.L_176 - .L_175)
.L_175:
        /*0004*/ 	.word	0x00000082


	//----- nvinfo : EIATTR_KPARAM_INFO
	.align		4
.L_176:
        /*0008*/ 	.byte	0x04, 0x17
        /*000a*/ 	.short	(.L_178 - .L_177)
.L_177:
        /*000c*/ 	.word	0x00000000
        /*0010*/ 	.short	0x0005
        /*0012*/ 	.short	0x0128
        /*0014*/ 	.byte	0x00, 0xf0, 0x05, 0x00


	//----- nvinfo : EIATTR_KPARAM_INFO
	.align		4
.L_178:
        /*0018*/ 	.byte	0x04, 0x17
        /*001a*/ 	.short	(.L_180 - .L_179)
.L_179:
        /*001c*/ 	.word	0x00000000
        /*0020*/ 	.short	0x0004
        /*0022*/ 	.short	0x0018
        /*0024*/ 	.byte	0x00, 0xf0, 0x41, 0x04


	//----- nvinfo : EIATTR_KPARAM_INFO
	.align		4
.L_180:
        /*0028*/ 	.byte	0x04, 0x17
        /*002a*/ 	.short	(.L_182 - .L_181)
.L_181:
        /*002c*/ 	.word	0x00000000
        /*0030*/ 	.short	0x0003
        /*0032*/ 	.short	0x0014
        /*0034*/ 	.byte	0x00, 0xf0, 0x05, 0x00


	//----- nvinfo : EIATTR_KPARAM_INFO
	.align		4
.L_182:
        /*0038*/ 	.byte	0x04, 0x17
        /*003a*/ 	.short	(.L_184 - .L_183)
.L_183:
        /*003c*/ 	.word	0x00000000
        /*0040*/ 	.short	0x0002
        /*0042*/ 	.short	0x0010
        /*0044*/ 	.byte	0x00, 0xf0, 0x11, 0x00


	//----- nvinfo : EIATTR_KPARAM_INFO
	.align		4
.L_184:
        /*0048*/ 	.byte	0x04, 0x17
        /*004a*/ 	.short	(.L_186 - .L_185)
.L_185:
        /*004c*/ 	.word	0x00000000
        /*0050*/ 	.short	0x0001
        /*0052*/ 	.short	0x0008
        /*0054*/ 	.byte	0x00, 0xf5, 0x21, 0x00


	//----- nvinfo : EIATTR_KPARAM_INFO
	.align		4
.L_186:
        /*0058*/ 	.byte	0x04, 0x17
        /*005a*/ 	.short	(.L_188 - .L_187)
.L_187:
        /*005c*/ 	.word	0x00000000
        /*0060*/ 	.short	0x0000
        /*0062*/ 	.short	0x0000
        /*0064*/ 	.byte	0x00, 0xf5, 0x21, 0x00


	//----- nvinfo : EIATTR_SPARSE_MMA_MASK
	.align		4
.L_188:
        /*0068*/ 	.byte	0x03, 0x50
        /*006a*/ 	.short	0x0000


	//----- nvinfo : EIATTR_MAXREG_COUNT
	.align		4
        /*006c*/ 	.byte	0x03, 0x1b
        /*006e*/ 	.short	0x00ff


	//----- nvinfo : EIATTR_NUM_BARRIERS
	.align		4
        /*0070*/ 	.byte	0x02, 0x4c
        /*0072*/ 	.byte	0x01
	.zero		1


	//----- nvinfo : EIATTR_ANNOTATIONS
	.align		4
        /*0074*/ 	.byte	0x04, 0x55
        /*0076*/ 	.short	(.L_190 - .L_189)


	//   ....[0]....
.L_189:
        /* <DEDUP_REMOVED lines=3476> */


	//----- nvinfo : EIATTR_MERCURY_ISA_VERSION
	.align		4
.L_190:
        /*d9a8*/ 	.byte	0x03, 0x5f
        /*d9aa*/ 	.short	0x0101


	//----- nvinfo : EIATTR_COOP_GROUP_MASK_REGIDS
	.align		4
        /*d9ac*/ 	.byte	0x04, 0x29
        /*d9ae*/ 	.short	(.L_192 - .L_191)


	//   ....[0]....
.L_191:
        /*d9b0*/ 	.word	0xffffffff


	//   ....[1]....
        /*d9b4*/ 	.word	0xffffffff


	//   ....[2]....
        /*d9b8*/ 	.word	0xffffffff


	//   ....[3]....
        /*d9bc*/ 	.word	0xffffffff


	//   ....[4]....
        /*d9c0*/ 	.word	0xffffffff


	//   ....[5]....
        /*d9c4*/ 	.word	0xffffffff


	//   ....[6]....
        /*d9c8*/ 	.word	0xffffffff


	//   ....[7]....
        /*d9cc*/ 	.word	0xffffffff


	//   ....[8]....
        /*d9d0*/ 	.word	0xffffffff


	//   ....[9]....
        /*d9d4*/ 	.word	0xffffffff


	//   ....[10]....
        /*d9d8*/ 	.word	0xffffffff


	//   ....[11]....
        /*d9dc*/ 	.word	0xffffffff


	//   ....[12]....
        /*d9e0*/ 	.word	0xffffffff


	//   ....[13]....
        /*d9e4*/ 	.word	0xffffffff


	//   ....[14]....
        /*d9e8*/ 	.word	0xffffffff


	//   ....[15]....
        /*d9ec*/ 	.word	0xffffffff


	//   ....[16]....
        /*d9f0*/ 	.word	0xffffffff


	//   ....[17]....
        /*d9f4*/ 	.word	0xffffffff


	//   ....[18]....
        /*d9f8*/ 	.word	0xffffffff


	//   ....[19]....
        /*d9fc*/ 	.word	0xffffffff


	//   ....[20]....
        /*da00*/ 	.word	0xffffffff


	//   ....[21]....
        /*da04*/ 	.word	0xffffffff


	//   ....[22]....
        /*da08*/ 	.word	0xffffffff


	//   ....[23]....
        /*da0c*/ 	.word	0xffffffff


	//   ....[24]....
        /*da10*/ 	.word	0xffffffff


	//   ....[25]....
        /*da14*/ 	.word	0xffffffff


	//   ....[26]....
        /*da18*/ 	.word	0xffffffff


	//   ....[27]....
        /*da1c*/ 	.word	0xffffffff


	//   ....[28]....
        /*da20*/ 	.word	0xffffffff


	//   ....[29]....
        /*da24*/ 	.word	0xffffffff


	//   ....[30]....
        /*da28*/ 	.word	0xffffffff


	//   ....[31]....
        /*da2c*/ 	.word	0xffffffff


	//   ....[32]....
        /*da30*/ 	.word	0xffffffff


	//   ....[33]....
        /*da34*/ 	.word	0xffffffff


	//   ....[34]....
        /*da38*/ 	.word	0xffffffff


	//   ....[35]....
        /*da3c*/ 	.word	0xffffffff


	//   ....[36]....
        /*da40*/ 	.word	0xffffffff


	//   ....[37]....
        /*da44*/ 	.word	0xffffffff


	//   ....[38]....
        /*da48*/ 	.word	0xffffffff


	//   ....[39]....
        /*da4c*/ 	.word	0xffffffff


	//   ....[40]....
        /*da50*/ 	.word	0xffffffff


	//   ....[41]....
        /*da54*/ 	.word	0xffffffff


	//   ....[42]....
        /*da58*/ 	.word	0xffffffff


	//   ....[43]....
        /*da5c*/ 	.word	0xffffffff


	//   ....[44]....
        /*da60*/ 	.word	0xffffffff


	//   ....[45]....
        /*da64*/ 	.word	0xffffffff


	//   ....[46]....
        /*da68*/ 	.word	0xffffffff


	//   ....[47]....
        /*da6c*/ 	.word	0xffffffff


	//   ....[48]....
        /*da70*/ 	.word	0xffffffff


	//   ....[49]....
        /*da74*/ 	.word	0xffffffff


	//   ....[50]....
        /*da78*/ 	.word	0xffffffff


	//   ....[51]....
        /*da7c*/ 	.word	0xffffffff


	//   ....[52]....
        /*da80*/ 	.word	0xffffffff


	//   ....[53]....
        /*da84*/ 	.word	0xffffffff


	//   ....[54]....
        /*da88*/ 	.word	0xffffffff


	//   ....[55]....
        /*da8c*/ 	.word	0xffffffff


	//   ....[56]....
        /*da90*/ 	.word	0xffffffff


	//   ....[57]....
        /*da94*/ 	.word	0xffffffff


	//   ....[58]....
        /*da98*/ 	.word	0xffffffff


	//   ....[59]....
        /*da9c*/ 	.word	0xffffffff


	//   ....[60]....
        /*daa0*/ 	.word	0xffffffff


	//   ....[61]....
        /*daa4*/ 	.word	0xffffffff


	//   ....[62]....
        /*daa8*/ 	.word	0xffffffff


	//   ....[63]....
        /*daac*/ 	.word	0xffffffff


	//   ....[64]....
        /*dab0*/ 	.word	0xffffffff


	//   ....[65]....
        /*dab4*/ 	.word	0xffffffff


	//   ....[66]....
        /*dab8*/ 	.word	0xffffffff


	//   ....[67]....
        /*dabc*/ 	.word	0xffffffff


	//   ....[68]....
        /*dac0*/ 	.word	0xffffffff


	//   ....[69]....
        /*dac4*/ 	.word	0xffffffff


	//   ....[70]....
        /*dac8*/ 	.word	0xffffffff


	//   ....[71]....
        /*dacc*/ 	.word	0xffffffff


	//   ....[72]....
        /*dad0*/ 	.word	0xffffffff


	//   ....[73]....
        /*dad4*/ 	.word	0xffffffff


	//   ....[74]....
        /*dad8*/ 	.word	0xffffffff


	//   ....[75]....
        /*dadc*/ 	.word	0xffffffff


	//   ....[76]....
        /*dae0*/ 	.word	0xffffffff


	//   ....[77]....
        /*dae4*/ 	.word	0xffffffff


	//   ....[78]....
        /*dae8*/ 	.word	0xffffffff


	//   ....[79]....
        /*daec*/ 	.word	0xffffffff


	//   ....[80]....
        /*daf0*/ 	.word	0xffffffff


	//   ....[81]....
        /*daf4*/ 	.word	0xffffffff


	//   ....[82]....
        /*daf8*/ 	.word	0xffffffff


	//   ....[83]....
        /*dafc*/ 	.word	0xffffffff


	//   ....[84]....
        /*db00*/ 	.word	0xffffffff


	//   ....[85]....
        /*db04*/ 	.word	0xffffffff


	//   ....[86]....
        /*db08*/ 	.word	0xffffffff


	//   ....[87]....
        /*db0c*/ 	.word	0xffffffff


	//   ....[88]....
        /*db10*/ 	.word	0xffffffff


	//   ....[89]....
        /*db14*/ 	.word	0xffffffff


	//   ....[90]....
        /*db18*/ 	.word	0xffffffff


	//   ....[91]....
        /*db1c*/ 	.word	0xffffffff


	//   ....[92]....
        /*db20*/ 	.word	0xffffffff


	//   ....[93]....
        /*db24*/ 	.word	0xffffffff


	//   ....[94]....
        /*db28*/ 	.word	0xffffffff


	//   ....[95]....
        /*db2c*/ 	.word	0xffffffff


	//   ....[96]....
        /*db30*/ 	.word	0xffffffff


	//   ....[97]....
        /*db34*/ 	.word	0xffffffff


	//   ....[98]....
        /*db38*/ 	.word	0xffffffff


	//   ....[99]....
        /*db3c*/ 	.word	0xffffffff


	//   ....[100]....
        /*db40*/ 	.word	0xffffffff


	//   ....[101]....
        /*db44*/ 	.word	0xffffffff


	//   ....[102]....
        /*db48*/ 	.word	0xffffffff


	//   ....[103]....
        /*db4c*/ 	.word	0xffffffff


	//   ....[104]....
        /*db50*/ 	.word	0xffffffff


	//   ....[105]....
        /*db54*/ 	.word	0xffffffff


	//   ....[106]....
        /*db58*/ 	.word	0xffffffff


	//   ....[107]....
        /*db5c*/ 	.word	0xffffffff


	//   ....[108]....
        /*db60*/ 	.word	0xffffffff


	//   ....[109]....
        /*db64*/ 	.word	0xffffffff


	//   ....[110]....
        /*db68*/ 	.word	0xffffffff


	//   ....[111]....
        /*db6c*/ 	.word	0xffffffff


	//   ....[112]....
        /*db70*/ 	.word	0xffffffff


	//   ....[113]....
        /*db74*/ 	.word	0xffffffff


	//   ....[114]....
        /*db78*/ 	.word	0xffffffff


	//   ....[115]....
        /*db7c*/ 	.word	0xffffffff


	//   ....[116]....
        /*db80*/ 	.word	0xffffffff


	//   ....[117]....
        /*db84*/ 	.word	0xffffffff


	//   ....[118]....
        /*db88*/ 	.word	0xffffffff


	//   ....[119]....
        /*db8c*/ 	.word	0xffffffff


	//   ....[120]....
        /*db90*/ 	.word	0xffffffff


	//   ....[121]....
        /*db94*/ 	.word	0xffffffff


	//   ....[122]....
        /*db98*/ 	.word	0xffffffff


	//   ....[123]....
        /*db9c*/ 	.word	0xffffffff


	//   ....[124]....
        /*dba0*/ 	.word	0xffffffff


	//   ....[125]....
        /*dba4*/ 	.word	0xffffffff


	//   ....[126]....
        /*dba8*/ 	.word	0xffffffff


	//   ....[127]....
        /*dbac*/ 	.word	0xffffffff


	//   ....[128]....
        /*dbb0*/ 	.word	0xffffffff


	//   ....[129]....
        /*dbb4*/ 	.word	0xffffffff


	//   ....[130]....
        /*dbb8*/ 	.word	0xffffffff


	//   ....[131]....
        /*dbbc*/ 	.word	0xffffffff


	//   ....[132]....
        /*dbc0*/ 	.word	0xffffffff


	//   ....[133]....
        /*dbc4*/ 	.word	0xffffffff


	//   ....[134]....
        /*dbc8*/ 	.word	0xffffffff


	//   ....[135]....
        /*dbcc*/ 	.word	0xffffffff


	//   ....[136]....
        /*dbd0*/ 	.word	0xffffffff


	//   ....[137]....
        /*dbd4*/ 	.word	0xffffffff


	//   ....[138]....
        /*dbd8*/ 	.word	0xffffffff


	//   ....[139]....
        /*dbdc*/ 	.word	0xffffffff


	//   ....[140]....
        /*dbe0*/ 	.word	0xffffffff


	//   ....[141]....
        /*dbe4*/ 	.word	0xffffffff


	//   ....[142]....
        /*dbe8*/ 	.word	0xffffffff


	//   ....[143]....
        /*dbec*/ 	.word	0xffffffff


	//   ....[144]....
        /*dbf0*/ 	.word	0xffffffff


	//   ....[145]....
        /*dbf4*/ 	.word	0xffffffff


	//   ....[146]....
        /*dbf8*/ 	.word	0xffffffff


	//   ....[147]....
        /*dbfc*/ 	.word	0xffffffff


	//   ....[148]....
        /*dc00*/ 	.word	0xffffffff


	//   ....[149]....
        /*dc04*/ 	.word	0xffffffff


	//   ....[150]....
        /*dc08*/ 	.word	0xffffffff


	//   ....[151]....
        /*dc0c*/ 	.word	0xffffffff


	//   ....[152]....
        /*dc10*/ 	.word	0xffffffff


	//   ....[153]....
        /*dc14*/ 	.word	0xffffffff


	//   ....[154]....
        /*dc18*/ 	.word	0xffffffff


	//   ....[155]....
        /*dc1c*/ 	.word	0xffffffff


	//   ....[156]....
        /*dc20*/ 	.word	0xffffffff


	//   ....[157]....
        /*dc24*/ 	.word	0xffffffff


	//   ....[158]....
        /*dc28*/ 	.word	0xffffffff


	//   ....[159]....
        /*dc2c*/ 	.word	0xffffffff


	//   ....[160]....
        /*dc30*/ 	.word	0xffffffff


	//   ....[161]....
        /*dc34*/ 	.word	0xffffffff


	//   ....[162]....
        /*dc38*/ 	.word	0xffffffff


	//   ....[163]....
        /*dc3c*/ 	.word	0xffffffff


	//   ....[164]....
        /*dc40*/ 	.word	0xffffffff


	//   ....[165]....
        /*dc44*/ 	.word	0xffffffff


	//   ....[166]....
        /*dc48*/ 	.word	0xffffffff


	//   ....[167]....
        /*dc4c*/ 	.word	0xffffffff


	//   ....[168]....
        /*dc50*/ 	.word	0xffffffff


	//   ....[169]....
        /*dc54*/ 	.word	0xffffffff


	//   ....[170]....
        /*dc58*/ 	.word	0xffffffff


	//   ....[171]....
        /*dc5c*/ 	.word	0xffffffff


	//   ....[172]....
        /*dc60*/ 	.word	0xffffffff


	//   ....[173]....
        /*dc64*/ 	.word	0xffffffff


	//   ....[174]....
        /*dc68*/ 	.word	0xffffffff


	//   ....[175]....
        /*dc6c*/ 	.word	0xffffffff


	//   ....[176]....
        /*dc70*/ 	.word	0xffffffff


	//   ....[177]....
        /*dc74*/ 	.word	0xffffffff


	//   ....[178]....
        /*dc78*/ 	.word	0xffffffff


	//   ....[179]....
        /*dc7c*/ 	.word	0xffffffff


	//   ....[180]....
        /*dc80*/ 	.word	0xffffffff


	//   ....[181]....
        /*dc84*/ 	.word	0xffffffff


	//   ....[182]....
        /*dc88*/ 	.word	0xffffffff


	//   ....[183]....
        /*dc8c*/ 	.word	0xffffffff


	//   ....[184]....
        /*dc90*/ 	.word	0xffffffff


	//   ....[185]....
        /*dc94*/ 	.word	0xffffffff


	//   ....[186]....
        /*dc98*/ 	.word	0xffffffff


	//   ....[187]....
        /*dc9c*/ 	.word	0xffffffff


	//   ....[188]....
        /*dca0*/ 	.word	0xffffffff


	//   ....[189]....
        /*dca4*/ 	.word	0xffffffff


	//   ....[190]....
        /*dca8*/ 	.word	0xffffffff


	//   ....[191]....
        /*dcac*/ 	.word	0xffffffff


	//   ....[192]....
        /*dcb0*/ 	.word	0xffffffff


	//   ....[193]....
        /*dcb4*/ 	.word	0xffffffff


	//   ....[194]....
        /*dcb8*/ 	.word	0xffffffff


	//   ....[195]....
        /*dcbc*/ 	.word	0xffffffff


	//   ....[196]....
        /*dcc0*/ 	.word	0xffffffff


	//   ....[197]....
        /*dcc4*/ 	.word	0xffffffff


	//   ....[198]....
        /*dcc8*/ 	.word	0xffffffff


	//   ....[199]....
        /*dccc*/ 	.word	0xffffffff


	//   ....[200]....
        /*dcd0*/ 	.word	0xffffffff


	//   ....[201]....
        /*dcd4*/ 	.word	0xffffffff


	//   ....[202]....
        /*dcd8*/ 	.word	0xffffffff


	//   ....[203]....
        /*dcdc*/ 	.word	0xffffffff


	//   ....[204]....
        /*dce0*/ 	.word	0xffffffff


	//   ....[205]....
        /*dce4*/ 	.word	0xffffffff


	//   ....[206]....
        /*dce8*/ 	.word	0xffffffff


	//   ....[207]....
        /*dcec*/ 	.word	0xffffffff


	//   ....[208]....
        /*dcf0*/ 	.word	0xffffffff


	//   ....[209]....
        /*dcf4*/ 	.word	0xffffffff


	//   ....[210]....
        /*dcf8*/ 	.word	0xffffffff


	//   ....[211]....
        /*dcfc*/ 	.word	0xffffffff


	//   ....[212]....
        /*dd00*/ 	.word	0xffffffff


	//   ....[213]....
        /*dd04*/ 	.word	0xffffffff


	//   ....[214]....
        /*dd08*/ 	.word	0xffffffff


	//   ....[215]....
        /*dd0c*/ 	.word	0xffffffff


	//   ....[216]....
        /*dd10*/ 	.word	0xffffffff


	//   ....[217]....
        /*dd14*/ 	.word	0xffffffff


	//   ....[218]....
        /*dd18*/ 	.word	0xffffffff


	//   ....[219]....
        /*dd1c*/ 	.word	0xffffffff


	//   ....[220]....
        /*dd20*/ 	.word	0xffffffff


	//   ....[221]....
        /*dd24*/ 	.word	0xffffffff


	//   ....[222]....
        /*dd28*/ 	.word	0xffffffff


	//   ....[223]....
        /*dd2c*/ 	.word	0xffffffff


	//   ....[224]....
        /*dd30*/ 	.word	0xffffffff


	//   ....[225]....
        /*dd34*/ 	.word	0xffffffff


	//   ....[226]....
        /*dd38*/ 	.word	0xffffffff


	//   ....[227]....
        /*dd3c*/ 	.word	0xffffffff


	//   ....[228]....
        /*dd40*/ 	.word	0xffffffff


	//   ....[229]....
        /*dd44*/ 	.word	0xffffffff


	//   ....[230]....
        /*dd48*/ 	.word	0xffffffff


	//   ....[231]....
        /*dd4c*/ 	.word	0xffffffff


	//   ....[232]....
        /*dd50*/ 	.word	0xffffffff


	//   ....[233]....
        /*dd54*/ 	.word	0xffffffff


	//   ....[234]....
        /*dd58*/ 	.word	0xffffffff


	//   ....[235]....
        /*dd5c*/ 	.word	0xffffffff


	//   ....[236]....
        /*dd60*/ 	.word	0xffffffff


	//   ....[237]....
        /*dd64*/ 	.word	0xffffffff


	//   ....[238]....
        /*dd68*/ 	.word	0xffffffff


	//   ....[239]....
        /*dd6c*/ 	.word	0xffffffff


	//   ....[240]....
        /*dd70*/ 	.word	0xffffffff


	//   ....[241]....
        /*dd74*/ 	.word	0xffffffff


	//   ....[242]....
        /*dd78*/ 	.word	0xffffffff


	//   ....[243]....
        /*dd7c*/ 	.word	0xffffffff


	//   ....[244]....
        /*dd80*/ 	.word	0xffffffff


	//   ....[245]....
        /*dd84*/ 	.word	0xffffffff


	//   ....[246]....
        /*dd88*/ 	.word	0xffffffff


	//   ....[247]....
        /*dd8c*/ 	.word	0xffffffff


	//   ....[248]....
        /*dd90*/ 	.word	0xffffffff


	//   ....[249]....
        /*dd94*/ 	.word	0xffffffff


	//   ....[250]....
        /*dd98*/ 	.word	0xffffffff


	//   ....[251]....
        /*dd9c*/ 	.word	0xffffffff


	//   ....[252]....
        /*dda0*/ 	.word	0xffffffff


	//   ....[253]....
        /*dda4*/ 	.word	0xffffffff


	//   ....[254]....
        /*dda8*/ 	.word	0xffffffff


	//   ....[255]....
        /*ddac*/ 	.word	0xffffffff


	//   ....[0]....
        /*ddb0*/ 	.word	0xffffffff


	//   ....[1]....
        /*ddb4*/ 	.word	0xffffffff


	//   ....[2]....
        /*ddb8*/ 	.word	0xffffffff


	//   ....[3]....
        /*ddbc*/ 	.word	0xffffffff


	//   ....[4]....
        /*ddc0*/ 	.word	0xffffffff


	//   ....[5]....
        /*ddc4*/ 	.word	0xffffffff


	//   ....[6]....
        /*ddc8*/ 	.word	0xffffffff


	//   ....[7]....
        /*ddcc*/ 	.word	0xffffffff


	//   ....[8]....
        /*ddd0*/ 	.word	0xffffffff


	//   ....[9]....
        /*ddd4*/ 	.word	0xffffffff


	//   ....[10]....
        /*ddd8*/ 	.word	0xffffffff


	//   ....[11]....
        /*dddc*/ 	.word	0xffffffff


	//   ....[12]....
        /*dde0*/ 	.word	0xffffffff


	//   ....[13]....
        /*dde4*/ 	.word	0xffffffff


	//   ....[14]....
        /*dde8*/ 	.word	0xffffffff


	//   ....[15]....
        /*ddec*/ 	.word	0xffffffff


	//   ....[16]....
        /*ddf0*/ 	.word	0xffffffff


	//   ....[17]....
        /*ddf4*/ 	.word	0xffffffff


	//   ....[18]....
        /*ddf8*/ 	.word	0xffffffff


	//   ....[19]....
        /*ddfc*/ 	.word	0xffffffff


	//   ....[20]....
        /*de00*/ 	.word	0xffffffff


	//   ....[21]....
        /*de04*/ 	.word	0xffffffff


	//   ....[22]....
        /*de08*/ 	.word	0xffffffff


	//   ....[23]....
        /*de0c*/ 	.word	0xffffffff


	//   ....[24]....
        /*de10*/ 	.word	0xffffffff


	//   ....[25]....
        /*de14*/ 	.word	0xffffffff


	//   ....[26]....
        /*de18*/ 	.word	0xffffffff


	//   ....[27]....
        /*de1c*/ 	.word	0xffffffff


	//   ....[28]....
        /*de20*/ 	.word	0xffffffff


	//   ....[29]....
        /*de24*/ 	.word	0xffffffff


	//   ....[30]....
        /*de28*/ 	.word	0xffffffff


	//   ....[31]....
        /*de2c*/ 	.word	0xffffffff


	//   ....[32]....
        /*de30*/ 	.word	0xffffffff


	//   ....[33]....
        /*de34*/ 	.word	0xffffffff


	//   ....[34]....
        /*de38*/ 	.word	0xffffffff


	//   ....[35]....
        /*de3c*/ 	.word	0xffffffff


	//   ....[36]....
        /*de40*/ 	.word	0xffffffff


	//   ....[37]....
        /*de44*/ 	.word	0xffffffff


	//   ....[38]....
        /*de48*/ 	.word	0xffffffff


	//   ....[39]....
        /*de4c*/ 	.word	0xffffffff


	//   ....[40]....
        /*de50*/ 	.word	0xffffffff


	//   ....[41]....
        /*de54*/ 	.word	0xffffffff


	//   ....[42]....
        /*de58*/ 	.word	0xffffffff


	//   ....[43]....
        /*de5c*/ 	.word	0xffffffff


	//   ....[44]....
        /*de60*/ 	.word	0xffffffff


	//   ....[45]....
        /*de64*/ 	.word	0xffffffff


	//   ....[46]....
        /*de68*/ 	.word	0xffffffff


	//   ....[47]....
        /*de6c*/ 	.word	0xffffffff


	//   ....[48]....
        /*de70*/ 	.word	0xffffffff


	//   ....[49]....
        /*de74*/ 	.word	0xffffffff


	//   ....[50]....
        /*de78*/ 	.word	0xffffffff


	//   ....[51]....
        /*de7c*/ 	.word	0xffffffff


	//   ....[52]....
        /*de80*/ 	.word	0xffffffff


	//   ....[53]....
        /*de84*/ 	.word	0xffffffff


	//   ....[54]....
        /*de88*/ 	.word	0xffffffff


	//   ....[55]....
        /*de8c*/ 	.word	0xffffffff


	//   ....[56]....
        /*de90*/ 	.word	0xffffffff


	//   ....[57]....
        /*de94*/ 	.word	0xffffffff


	//   ....[58]....
        /*de98*/ 	.word	0xffffffff


	//   ....[59]....
        /*de9c*/ 	.word	0xffffffff


	//   ....[60]....
        /*dea0*/ 	.word	0xffffffff


	//   ....[61]....
        /*dea4*/ 	.word	0xffffffff


	//   ....[62]....
        /*dea8*/ 	.word	0xffffffff


	//   ....[63]....
        /*deac*/ 	.word	0xffffffff


	//   ....[64]....
        /*deb0*/ 	.word	0xffffffff


	//   ....[65]....
        /*deb4*/ 	.word	0xffffffff


	//   ....[66]....
        /*deb8*/ 	.word	0xffffffff


	//   ....[67]....
        /*debc*/ 	.word	0xffffffff


	//   ....[68]....
        /*dec0*/ 	.word	0xffffffff


	//   ....[69]....
        /*dec4*/ 	.word	0xffffffff


	//   ....[70]....
        /*dec8*/ 	.word	0xffffffff


	//   ....[71]....
        /*decc*/ 	.word	0xffffffff


	//   ....[72]....
        /*ded0*/ 	.word	0xffffffff


	//   ....[73]....
        /*ded4*/ 	.word	0xffffffff


	//   ....[74]....
        /*ded8*/ 	.word	0xffffffff


	//   ....[75]....
        /*dedc*/ 	.word	0xffffffff


	//   ....[76]....
        /*dee0*/ 	.word	0xffffffff


	//   ....[77]....
        /*dee4*/ 	.word	0xffffffff


	//   ....[78]....
        /*dee8*/ 	.word	0xffffffff


	//   ....[79]....
        /*deec*/ 	.word	0xffffffff


	//   ....[80]....
        /*def0*/ 	.word	0xffffffff


	//   ....[81]....
        /*def4*/ 	.word	0xffffffff


	//   ....[82]....
        /*def8*/ 	.word	0xffffffff


	//   ....[83]....
        /*defc*/ 	.word	0xffffffff


	//   ....[84]....
        /*df00*/ 	.word	0xffffffff


	//   ....[85]....
        /*df04*/ 	.word	0xffffffff


	//   ....[86]....
        /*df08*/ 	.word	0xffffffff


	//   ....[87]....
        /*df0c*/ 	.word	0xffffffff


	//   ....[88]....
        /*df10*/ 	.word	0xffffffff


	//   ....[89]....
        /*df14*/ 	.word	0xffffffff


	//   ....[90]....
        /*df18*/ 	.word	0xffffffff


	//   ....[91]....
        /*df1c*/ 	.word	0xffffffff


	//   ....[92]....
        /*df20*/ 	.word	0xffffffff


	//   ....[93]....
        /*df24*/ 	.word	0xffffffff


	//   ....[94]....
        /*df28*/ 	.word	0xffffffff


	//   ....[95]....
        /*df2c*/ 	.word	0xffffffff


	//   ....[96]....
        /*df30*/ 	.word	0xffffffff


	//   ....[97]....
        /*df34*/ 	.word	0xffffffff


	//   ....[98]....
        /*df38*/ 	.word	0xffffffff


	//   ....[99]....
        /*df3c*/ 	.word	0xffffffff


	//   ....[100]....
        /*df40*/ 	.word	0xffffffff


	//   ....[101]....
        /*df44*/ 	.word	0xffffffff


	//   ....[102]....
        /*df48*/ 	.word	0xffffffff


	//   ....[103]....
        /*df4c*/ 	.word	0xffffffff


	//   ....[104]....
        /*df50*/ 	.word	0xffffffff


	//   ....[105]....
        /*df54*/ 	.word	0xffffffff


	//   ....[106]....
        /*df58*/ 	.word	0xffffffff


	//   ....[107]....
        /*df5c*/ 	.word	0xffffffff


	//   ....[108]....
        /*df60*/ 	.word	0xffffffff


	//   ....[109]....
        /*df64*/ 	.word	0xffffffff


	//   ....[110]....
        /*df68*/ 	.word	0xffffffff


	//   ....[111]....
        /*df6c*/ 	.word	0xffffffff


	//   ....[112]....
        /*df70*/ 	.word	0xffffffff


	//   ....[113]....
        /*df74*/ 	.word	0xffffffff


	//   ....[114]....
        /*df78*/ 	.word	0xffffffff


	//   ....[115]....
        /*df7c*/ 	.word	0xffffffff


	//   ....[116]....
        /*df80*/ 	.word	0xffffffff


	//   ....[117]....
        /*df84*/ 	.word	0xffffffff


	//   ....[118]....
        /*df88*/ 	.word	0xffffffff


	//   ....[119]....
        /*df8c*/ 	.word	0xffffffff


	//   ....[120]....
        /*df90*/ 	.word	0xffffffff


	//   ....[121]....
        /*df94*/ 	.word	0xffffffff


	//   ....[122]....
        /*df98*/ 	.word	0xffffffff


	//   ....[123]....
        /*df9c*/ 	.word	0xffffffff


	//   ....[124]....
        /*dfa0*/ 	.word	0xffffffff


	//   ....[125]....
        /*dfa4*/ 	.word	0xffffffff


	//   ....[126]....
        /*dfa8*/ 	.word	0xffffffff


	//   ....[127]....
        /*dfac*/ 	.word	0xffffffff


	//   ....[128]....
        /*dfb0*/ 	.word	0xffffffff


	//   ....[129]....
        /*dfb4*/ 	.word	0xffffffff


	//   ....[130]....
        /*dfb8*/ 	.word	0xffffffff


	//   ....[131]....
        /*dfbc*/ 	.word	0xffffffff


	//   ....[132]....
        /*dfc0*/ 	.word	0xffffffff


	//   ....[133]....
        /*dfc4*/ 	.word	0xffffffff


	//   ....[134]....
        /*dfc8*/ 	.word	0xffffffff


	//   ....[135]....
        /*dfcc*/ 	.word	0xffffffff


	//   ....[136]....
        /*dfd0*/ 	.word	0xffffffff


	//   ....[137]....
        /*dfd4*/ 	.word	0xffffffff


	//   ....[138]....
        /*dfd8*/ 	.word	0xffffffff


	//   ....[139]....
        /*dfdc*/ 	.word	0xffffffff


	//   ....[140]....
        /*dfe0*/ 	.word	0xffffffff


	//   ....[141]....
        /*dfe4*/ 	.word	0xffffffff


	//   ....[142]....
        /*dfe8*/ 	.word	0xffffffff


	//   ....[143]....
        /*dfec*/ 	.word	0xffffffff


	//   ....[144]....
        /*dff0*/ 	.word	0xffffffff


	//   ....[145]....
        /*dff4*/ 	.word	0xffffffff


	//   ....[146]....
        /*dff8*/ 	.word	0xffffffff


	//   ....[147]....
        /*dffc*/ 	.word	0xffffffff


	//   ....[148]....
        /*e000*/ 	.word	0xffffffff


	//   ....[149]....
        /*e004*/ 	.word	0xffffffff


	//   ....[150]....
        /*e008*/ 	.word	0xffffffff


	//   ....[151]....
        /*e00c*/ 	.word	0xffffffff


	//   ....[152]....
        /*e010*/ 	.word	0xffffffff


	//   ....[153]....
        /*e014*/ 	.word	0xffffffff


	//   ....[154]....
        /*e018*/ 	.word	0xffffffff


	//   ....[155]....
        /*e01c*/ 	.word	0xffffffff


	//   ....[156]....
        /*e020*/ 	.word	0xffffffff


	//   ....[157]....
        /*e024*/ 	.word	0xffffffff


	//   ....[158]....
        /*e028*/ 	.word	0xffffffff


	//   ....[159]....
        /*e02c*/ 	.word	0xffffffff


	//   ....[160]....
        /*e030*/ 	.word	0xffffffff


	//   ....[161]....
        /*e034*/ 	.word	0xffffffff


	//   ....[162]....
        /*e038*/ 	.word	0xffffffff


	//   ....[163]....
        /*e03c*/ 	.word	0xffffffff


	//   ....[164]....
        /*e040*/ 	.word	0xffffffff


	//   ....[165]....
        /*e044*/ 	.word	0xffffffff


	//   ....[166]....
        /*e048*/ 	.word	0xffffffff


	//   ....[167]....
        /*e04c*/ 	.word	0xffffffff


	//   ....[168]....
        /*e050*/ 	.word	0xffffffff


	//   ....[169]....
        /*e054*/ 	.word	0xffffffff


	//   ....[170]....
        /*e058*/ 	.word	0xffffffff


	//   ....[171]....
        /*e05c*/ 	.word	0xffffffff


	//   ....[172]....
        /*e060*/ 	.word	0xffffffff


	//   ....[173]....
        /*e064*/ 	.word	0xffffffff


	//   ....[174]....
        /*e068*/ 	.word	0xffffffff


	//   ....[175]....
        /*e06c*/ 	.word	0xffffffff


	//   ....[176]....
        /*e070*/ 	.word	0xffffffff


	//   ....[177]....
        /*e074*/ 	.word	0xffffffff


	//   ....[178]....
        /*e078*/ 	.word	0xffffffff


	//   ....[179]....
        /*e07c*/ 	.word	0xffffffff


	//   ....[180]....
        /*e080*/ 	.word	0xffffffff


	//   ....[181]....
        /*e084*/ 	.word	0xffffffff


	//   ....[182]....
        /*e088*/ 	.word	0xffffffff


	//   ....[183]....
        /*e08c*/ 	.word	0xffffffff


	//   ....[184]....
        /*e090*/ 	.word	0xffffffff


	//   ....[185]....
        /*e094*/ 	.word	0xffffffff


	//   ....[186]....
        /*e098*/ 	.word	0xffffffff


	//   ....[187]....
        /*e09c*/ 	.word	0xffffffff


	//   ....[188]....
        /*e0a0*/ 	.word	0xffffffff


	//   ....[189]....
        /*e0a4*/ 	.word	0xffffffff


	//   ....[190]....
        /*e0a8*/ 	.word	0xffffffff


	//   ....[191]....
        /*e0ac*/ 	.word	0xffffffff


	//   ....[192]....
        /*e0b0*/ 	.word	0xffffffff


	//   ....[193]....
        /*e0b4*/ 	.word	0xffffffff


	//   ....[194]....
        /*e0b8*/ 	.word	0xffffffff


	//   ....[195]....
        /*e0bc*/ 	.word	0xffffffff


	//   ....[196]....
        /*e0c0*/ 	.word	0xffffffff


	//   ....[197]....
        /*e0c4*/ 	.word	0xffffffff


	//   ....[198]....
        /*e0c8*/ 	.word	0xffffffff


	//   ....[199]....
        /*e0cc*/ 	.word	0xffffffff


	//   ....[200]....
        /*e0d0*/ 	.word	0xffffffff


	//   ....[201]....
        /*e0d4*/ 	.word	0xffffffff


	//   ....[202]....
        /*e0d8*/ 	.word	0xffffffff


	//   ....[203]....
        /*e0dc*/ 	.word	0xffffffff


	//   ....[204]....
        /*e0e0*/ 	.word	0xffffffff


	//   ....[205]....
        /*e0e4*/ 	.word	0xffffffff


	//   ....[206]....
        /*e0e8*/ 	.word	0xffffffff


	//   ....[207]....
        /*e0ec*/ 	.word	0xffffffff


	//   ....[208]....
        /*e0f0*/ 	.word	0xffffffff


	//   ....[209]....
        /*e0f4*/ 	.word	0xffffffff


	//   ....[210]....
        /*e0f8*/ 	.word	0xffffffff


	//   ....[211]....
        /*e0fc*/ 	.word	0xffffffff


	//   ....[212]....
        /*e100*/ 	.word	0xffffffff


	//   ....[213]....
        /*e104*/ 	.word	0xffffffff


	//   ....[214]....
        /*e108*/ 	.word	0xffffffff


	//   ....[215]....
        /*e10c*/ 	.word	0xffffffff


	//   ....[216]....
        /*e110*/ 	.word	0xffffffff


	//   ....[217]....
        /*e114*/ 	.word	0xffffffff


	//   ....[218]....
        /*e118*/ 	.word	0xffffffff


	//   ....[219]....
        /*e11c*/ 	.word	0xffffffff


	//   ....[220]....
        /*e120*/ 	.word	0xffffffff


	//   ....[221]....
        /*e124*/ 	.word	0xffffffff


	//   ....[222]....
        /*e128*/ 	.word	0xffffffff


	//   ....[223]....
        /*e12c*/ 	.word	0xffffffff


	//   ....[224]....
        /*e130*/ 	.word	0xffffffff


	//   ....[225]....
        /*e134*/ 	.word	0xffffffff


	//   ....[226]....
        /*e138*/ 	.word	0xffffffff


	//   ....[227]....
        /*e13c*/ 	.word	0xffffffff


	//   ....[228]....
        /*e140*/ 	.word	0xffffffff


	//   ....[229]....
        /*e144*/ 	.word	0xffffffff


	//   ....[230]....
        /*e148*/ 	.word	0xffffffff


	//   ....[231]....
        /*e14c*/ 	.word	0xffffffff


	//   ....[232]....
        /*e150*/ 	.word	0xffffffff


	//   ....[233]....
        /*e154*/ 	.word	0xffffffff


	//   ....[234]....
        /*e158*/ 	.word	0xffffffff


	//   ....[235]....
        /*e15c*/ 	.word	0xffffffff


	//   ....[236]....
        /*e160*/ 	.word	0xffffffff


	//   ....[237]....
        /*e164*/ 	.word	0xffffffff


	//   ....[238]....
        /*e168*/ 	.word	0xffffffff


	//   ....[239]....
        /*e16c*/ 	.word	0xffffffff


	//   ....[240]....
        /*e170*/ 	.word	0xffffffff


	//   ....[241]....
        /*e174*/ 	.word	0xffffffff


	//   ....[242]....
        /*e178*/ 	.word	0xffffffff


	//   ....[243]....
        /*e17c*/ 	.word	0xffffffff


	//   ....[244]....
        /*e180*/ 	.word	0xffffffff


	//   ....[245]....
        /*e184*/ 	.word	0xffffffff


	//   ....[246]....
        /*e188*/ 	.word	0xffffffff


	//   ....[247]....
        /*e18c*/ 	.word	0xffffffff


	//   ....[248]....
        /*e190*/ 	.word	0xffffffff


	//   ....[249]....
        /*e194*/ 	.word	0xffffffff


	//   ....[250]....
        /*e198*/ 	.word	0xffffffff


	//   ....[251]....
        /*e19c*/ 	.word	0xffffffff


	//   ....[252]....
        /*e1a0*/ 	.word	0xffffffff


	//   ....[253]....
        /*e1a4*/ 	.word	0xffffffff


	//   ....[254]....
        /*e1a8*/ 	.word	0xffffffff


	//   ....[255]....
        /*e1ac*/ 	.word	0xffffffff


	//   ....[0]....
        /*e1b0*/ 	.word	0xffffffff


	//   ....[1]....
        /*e1b4*/ 	.word	0xffffffff


	//   ....[2]....
        /*e1b8*/ 	.word	0xffffffff


	//   ....[3]....
        /*e1bc*/ 	.word	0xffffffff


	//   ....[4]....
        /*e1c0*/ 	.word	0xffffffff


	//   ....[5]....
        /*e1c4*/ 	.word	0xffffffff


	//   ....[6]....
        /*e1c8*/ 	.word	0xffffffff


	//   ....[7]....
        /*e1cc*/ 	.word	0xffffffff


	//   ....[8]....
        /*e1d0*/ 	.word	0xffffffff


	//   ....[9]....
        /*e1d4*/ 	.word	0xffffffff


	//   ....[10]....
        /*e1d8*/ 	.word	0xffffffff


	//   ....[11]....
        /*e1dc*/ 	.word	0xffffffff


	//   ....[12]....
        /*e1e0*/ 	.word	0xffffffff


	//   ....[13]....
        /*e1e4*/ 	.word	0xffffffff


	//   ....[14]....
        /*e1e8*/ 	.word	0xffffffff


	//   ....[15]....
        /*e1ec*/ 	.word	0xffffffff


	//   ....[16]....
        /*e1f0*/ 	.word	0xffffffff


	//   ....[17]....
        /*e1f4*/ 	.word	0xffffffff


	//   ....[18]....
        /*e1f8*/ 	.word	0xffffffff


	//   ....[19]....
        /*e1fc*/ 	.word	0xffffffff


	//   ....[20]....
        /*e200*/ 	.word	0xffffffff


	//   ....[21]....
        /*e204*/ 	.word	0xffffffff


	//   ....[22]....
        /*e208*/ 	.word	0xffffffff


	//   ....[23]....
        /*e20c*/ 	.word	0xffffffff


	//   ....[24]....
        /*e210*/ 	.word	0xffffffff


	//   ....[25]....
        /*e214*/ 	.word	0xffffffff


	//   ....[26]....
        /*e218*/ 	.word	0xffffffff


	//   ....[27]....
        /*e21c*/ 	.word	0xffffffff


	//   ....[28]....
        /*e220*/ 	.word	0xffffffff


	//   ....[29]....
        /*e224*/ 	.word	0xffffffff


	//   ....[30]....
        /*e228*/ 	.word	0xffffffff


	//   ....[31]....
        /*e22c*/ 	.word	0xffffffff


	//   ....[32]....
        /*e230*/ 	.word	0xffffffff


	//   ....[33]....
        /*e234*/ 	.word	0xffffffff


	//   ....[34]....
        /*e238*/ 	.word	0xffffffff


	//   ....[35]....
        /*e23c*/ 	.word	0xffffffff


	//   ....[36]....
        /*e240*/ 	.word	0xffffffff


	//   ....[37]....
        /*e244*/ 	.word	0xffffffff


	//   ....[38]....
        /*e248*/ 	.word	0xffffffff


	//   ....[39]....
        /*e24c*/ 	.word	0xffffffff


	//   ....[40]....
        /*e250*/ 	.word	0xffffffff


	//   ....[41]....
        /*e254*/ 	.word	0xffffffff


	//   ....[42]....
        /*e258*/ 	.word	0xffffffff


	//   ....[43]....
        /*e25c*/ 	.word	0xffffffff


	//   ....[44]....
        /*e260*/ 	.word	0xffffffff


	//   ....[45]....
        /*e264*/ 	.word	0xffffffff


	//   ....[46]....
        /*e268*/ 	.word	0xffffffff


	//   ....[47]....
        /*e26c*/ 	.word	0xffffffff


	//   ....[48]....
        /*e270*/ 	.word	0xffffffff


	//   ....[49]....
        /*e274*/ 	.word	0xffffffff


	//   ....[50]....
        /*e278*/ 	.word	0xffffffff


	//   ....[51]....
        /*e27c*/ 	.word	0xffffffff


	//   ....[52]....
        /*e280*/ 	.word	0xffffffff


	//   ....[53]....
        /*e284*/ 	.word	0xffffffff


	//   ....[54]....
        /*e288*/ 	.word	0xffffffff


	//   ....[55]....
        /*e28c*/ 	.word	0xffffffff


	//   ....[56]....
        /*e290*/ 	.word	0xffffffff


	//   ....[57]....
        /*e294*/ 	.word	0xffffffff


	//   ....[58]....
        /*e298*/ 	.word	0xffffffff


	//   ....[59]....
        /*e29c*/ 	.word	0xffffffff


	//   ....[60]....
        /*e2a0*/ 	.word	0xffffffff


	//   ....[61]....
        /*e2a4*/ 	.word	0xffffffff


	//   ....[62]....
        /*e2a8*/ 	.word	0xffffffff


	//   ....[63]....
        /*e2ac*/ 	.word	0xffffffff


	//   ....[64]....
        /*e2b0*/ 	.word	0xffffffff


	//   ....[65]....
        /*e2b4*/ 	.word	0xffffffff


	//   ....[66]....
        /*e2b8*/ 	.word	0xffffffff


	//   ....[67]....
        /*e2bc*/ 	.word	0xffffffff


	//   ....[68]....
        /*e2c0*/ 	.word	0xffffffff


	//   ....[69]....
        /*e2c4*/ 	.word	0xffffffff


	//   ....[70]....
        /*e2c8*/ 	.word	0xffffffff


	//   ....[71]....
        /*e2cc*/ 	.word	0xffffffff


	//   ....[72]....
        /*e2d0*/ 	.word	0xffffffff


	//   ....[73]....
        /*e2d4*/ 	.word	0xffffffff


	//   ....[74]....
        /*e2d8*/ 	.word	0xffffffff


	//   ....[75]....
        /*e2dc*/ 	.word	0xffffffff


	//   ....[76]....
        /*e2e0*/ 	.word	0xffffffff


	//   ....[77]....
        /*e2e4*/ 	.word	0xffffffff


	//   ....[78]....
        /*e2e8*/ 	.word	0xffffffff


	//   ....[79]....
        /*e2ec*/ 	.word	0xffffffff


	//   ....[80]....
        /*e2f0*/ 	.word	0xffffffff


	//   ....[81]....
        /*e2f4*/ 	.word	0xffffffff


	//   ....[82]....
        /*e2f8*/ 	.word	0xffffffff


	//   ....[83]....
        /*e2fc*/ 	.word	0xffffffff


	//   ....[84]....
        /*e300*/ 	.word	0xffffffff


	//   ....[85]....
        /*e304*/ 	.word	0xffffffff


	//   ....[86]....
        /*e308*/ 	.word	0xffffffff


	//   ....[87]....
        /*e30c*/ 	.word	0xffffffff


	//   ....[88]....
        /*e310*/ 	.word	0xffffffff


	//   ....[89]....
        /*e314*/ 	.word	0xffffffff


	//   ....[90]....
        /*e318*/ 	.word	0xffffffff


	//   ....[91]....
        /*e31c*/ 	.word	0xffffffff


	//   ....[92]....
        /*e320*/ 	.word	0xffffffff


	//   ....[93]....
        /*e324*/ 	.word	0xffffffff


	//   ....[94]....
        /*e328*/ 	.word	0xffffffff


	//   ....[95]....
        /*e32c*/ 	.word	0xffffffff


	//   ....[96]....
        /*e330*/ 	.word	0xffffffff


	//   ....[97]....
        /*e334*/ 	.word	0xffffffff


	//   ....[98]....
        /*e338*/ 	.word	0xffffffff


	//   ....[99]....
        /*e33c*/ 	.word	0xffffffff


	//   ....[100]....
        /*e340*/ 	.word	0xffffffff


	//   ....[101]....
        /*e344*/ 	.word	0xffffffff


	//   ....[102]....
        /*e348*/ 	.word	0xffffffff


	//   ....[103]....
        /*e34c*/ 	.word	0xffffffff


	//   ....[104]....
        /*e350*/ 	.word	0xffffffff


	//   ....[105]....
        /*e354*/ 	.word	0xffffffff


	//   ....[106]....
        /*e358*/ 	.word	0xffffffff


	//   ....[107]....
        /*e35c*/ 	.word	0xffffffff


	//   ....[108]....
        /*e360*/ 	.word	0xffffffff


	//   ....[109]....
        /*e364*/ 	.word	0xffffffff


	//   ....[110]....
        /*e368*/ 	.word	0xffffffff


	//   ....[111]....
        /*e36c*/ 	.word	0xffffffff


	//   ....[112]....
        /*e370*/ 	.word	0xffffffff


	//   ....[113]....
        /*e374*/ 	.word	0xffffffff


	//   ....[114]....
        /*e378*/ 	.word	0xffffffff


	//   ....[115]....
        /*e37c*/ 	.word	0xffffffff


	//   ....[116]....
        /*e380*/ 	.word	0xffffffff


	//   ....[117]....
        /*e384*/ 	.word	0xffffffff


	//   ....[118]....
        /*e388*/ 	.word	0xffffffff


	//   ....[119]....
        /*e38c*/ 	.word	0xffffffff


	//   ....[120]....
        /*e390*/ 	.word	0xffffffff


	//   ....[121]....
        /*e394*/ 	.word	0xffffffff


	//   ....[122]....
        /*e398*/ 	.word	0xffffffff


	//   ....[123]....
        /*e39c*/ 	.word	0xffffffff


	//   ....[124]....
        /*e3a0*/ 	.word	0xffffffff


	//   ....[125]....
        /*e3a4*/ 	.word	0xffffffff


	//   ....[126]....
        /*e3a8*/ 	.word	0xffffffff


	//   ....[127]....
        /*e3ac*/ 	.word	0xffffffff


	//   ....[128]....
        /*e3b0*/ 	.word	0xffffffff


	//   ....[129]....
        /*e3b4*/ 	.word	0xffffffff


	//   ....[130]....
        /*e3b8*/ 	.word	0xffffffff


	//   ....[131]....
        /*e3bc*/ 	.word	0xffffffff


	//   ....[132]....
        /*e3c0*/ 	.word	0xffffffff


	//   ....[133]....
        /*e3c4*/ 	.word	0xffffffff


	//   ....[134]....
        /*e3c8*/ 	.word	0xffffffff


	//   ....[135]....
        /*e3cc*/ 	.word	0xffffffff


	//   ....[136]....
        /*e3d0*/ 	.word	0xffffffff


	//   ....[137]....
        /*e3d4*/ 	.word	0xffffffff


	//   ....[138]....
        /*e3d8*/ 	.word	0xffffffff


	//   ....[139]....
        /*e3dc*/ 	.word	0xffffffff


	//   ....[140]....
        /*e3e0*/ 	.word	0xffffffff


	//   ....[141]....
        /*e3e4*/ 	.word	0xffffffff


	//   ....[142]....
        /*e3e8*/ 	.word	0xffffffff


	//   ....[143]....
        /*e3ec*/ 	.word	0xffffffff


	//   ....[144]....
        /*e3f0*/ 	.word	0xffffffff


	//   ....[145]....
        /*e3f4*/ 	.word	0xffffffff


	//   ....[146]....
        /*e3f8*/ 	.word	0xffffffff


	//   ....[147]....
        /*e3fc*/ 	.word	0xffffffff


	//   ....[148]....
        /*e400*/ 	.word	0xffffffff


	//   ....[149]....
        /*e404*/ 	.word	0xffffffff


	//   ....[150]....
        /*e408*/ 	.word	0xffffffff


	//   ....[151]....
        /*e40c*/ 	.word	0xffffffff


	//   ....[152]....
        /*e410*/ 	.word	0xffffffff


	//   ....[153]....
        /*e414*/ 	.word	0xffffffff


	//   ....[154]....
        /*e418*/ 	.word	0xffffffff


	//   ....[155]....
        /*e41c*/ 	.word	0xffffffff


	//   ....[156]....
        /*e420*/ 	.word	0xffffffff


	//   ....[157]....
        /*e424*/ 	.word	0xffffffff


	//----- nvinfo : EIATTR_COOP_GROUP_INSTR_OFFSETS
	.align		4
.L_192:
        /*e428*/ 	.byte	0x04, 0x28
        /*e42a*/ 	.short	(.L_194 - .L_193)


	//   ....[0]....
.L_193:
        /*e42c*/ 	.word	0x000092d0


	//   ....[1]....
        /*e430*/ 	.word	0x00009310


	//   ....[2]....
        /*e434*/ 	.word	0x00009340


	//   ....[3]....
        /*e438*/ 	.word	0x00009390


	//   ....[4]....
        /*e43c*/ 	.word	0x000093e0


	//   ....[5]....
        /*e440*/ 	.word	0x000093f0


	//   ....[6]....
        /*e444*/ 	.word	0x00009410


	//   ....[7]....
        /*e448*/ 	.word	0x00009420


	//   ....[8]....
        /*e44c*/ 	.word	0x00009430


	//   ....[9]....
        /*e450*/ 	.word	0x00009450


	//   ....[10]....
        /*e454*/ 	.word	0x00009460


	//   ....[11]....
        /*e458*/ 	.word	0x000094a0


	//   ....[12]....
        /*e45c*/ 	.word	0x000094b0


	//   ....[13]....
        /*e460*/ 	.word	0x000094c0


	//   ....[14]....
        /*e464*/ 	.word	0x000094d0


	//   ....[15]....
        /*e468*/ 	.word	0x000094e0


	//   ....[16]....
        /*e46c*/ 	.word	0x000094f0


	//   ....[17]....
        /*e470*/ 	.word	0x00009500


	//   ....[18]....
        /*e474*/ 	.word	0x00009510


	//   ....[19]....
        /*e478*/ 	.word	0x00009520


	//   ....[20]....
        /*e47c*/ 	.word	0x00009530


	//   ....[21]....
        /*e480*/ 	.word	0x00009540


	//   ....[22]....
        /*e484*/ 	.word	0x00009550


	//   ....[23]....
        /*e488*/ 	.word	0x00009560


	//   ....[24]....
        /*e48c*/ 	.word	0x00009570


	//   ....[25]....
        /*e490*/ 	.word	0x00009580


	//   ....[26]....
        /*e494*/ 	.word	0x00009590


	//   ....[27]....
        /*e498*/ 	.word	0x000095a0


	//   ....[28]....
        /*e49c*/ 	.word	0x000095b0


	//   ....[29]....
        /*e4a0*/ 	.word	0x000095c0


	//   ....[30]....
        /*e4a4*/ 	.word	0x000095d0


	//   ....[31]....
        /*e4a8*/ 	.word	0x000095e0


	//   ....[32]....
        /*e4ac*/ 	.word	0x000095f0


	//   ....[33]....
        /*e4b0*/ 	.word	0x00009600


	//   ....[34]....
        /*e4b4*/ 	.word	0x00009610


	//   ....[35]....
        /*e4b8*/ 	.word	0x00009620


	//   ....[36]....
        /*e4bc*/ 	.word	0x00009630


	//   ....[37]....
        /*e4c0*/ 	.word	0x00009640


	//   ....[38]....
        /*e4c4*/ 	.word	0x00009650


	//   ....[39]....
        /*e4c8*/ 	.word	0x00009660


	//   ....[40]....
        /*e4cc*/ 	.word	0x00009670


	//   ....[41]....
        /*e4d0*/ 	.word	0x00009680


	//   ....[42]....
        /*e4d4*/ 	.word	0x00009690


	//   ....[43]....
        /*e4d8*/ 	.word	0x000096a0


	//   ....[44]....
        /*e4dc*/ 	.word	0x000096b0


	//   ....[45]....
        /*e4e0*/ 	.word	0x000096c0


	//   ....[46]....
        /*e4e4*/ 	.word	0x000096d0


	//   ....[47]....
        /*e4e8*/ 	.word	0x000096e0


	//   ....[48]....
        /*e4ec*/ 	.word	0x000096f0


	//   ....[49]....
        /*e4f0*/ 	.word	0x00009700


	//   ....[50]....
        /*e4f4*/ 	.word	0x00009710


	//   ....[51]....
        /*e4f8*/ 	.word	0x00009720


	//   ....[52]....
        /*e4fc*/ 	.word	0x00009730


	//   ....[53]....
        /*e500*/ 	.word	0x00009740


	//   ....[54]....
        /*e504*/ 	.word	0x00009750


	//   ....[55]....
        /*e508*/ 	.word	0x00009760


	//   ....[56]....
        /*e50c*/ 	.word	0x00009770


	//   ....[57]....
        /*e510*/ 	.word	0x00009780


	//   ....[58]....
        /*e514*/ 	.word	0x00009790


	//   ....[59]....
        /*e518*/ 	.word	0x000097a0


	//   ....[60]....
        /*e51c*/ 	.word	0x000097b0


	//   ....[61]....
        /*e520*/ 	.word	0x000097c0


	//   ....[62]....
        /*e524*/ 	.word	0x000097d0


	//   ....[63]....
        /*e528*/ 	.word	0x000097e0


	//   ....[64]....
        /*e52c*/ 	.word	0x00009850


	//   ....[65]....
        /*e530*/ 	.word	0x000098d0


	//   ....[66]....
        /*e534*/ 	.word	0x00009940


	//   ....[67]....
        /*e538*/ 	.word	0x00010ee0


	//   ....[68]....
        /*e53c*/ 	.word	0x00010f30


	//   ....[69]....
        /*e540*/ 	.word	0x00010f50


	//   ....[70]....
        /*e544*/ 	.word	0x00010f60


	//   ....[71]....
        /*e548*/ 	.word	0x00010f70


	//   ....[72]....
        /*e54c*/ 	.word	0x00010ff0


	//   ....[73]....
        /*e550*/ 	.word	0x00011020


	//   ....[74]....
        /*e554*/ 	.word	0x00011040


	//   ....[75]....
        /*e558*/ 	.word	0x00011050


	//   ....[76]....
        /*e55c*/ 	.word	0x00011060


	//   ....[77]....
        /*e560*/ 	.word	0x00011080


	//   ....[78]....
        /*e564*/ 	.word	0x00011090


	//   ....[79]....
        /*e568*/ 	.word	0x000110b0


	//   ....[80]....
        /*e56c*/ 	.word	0x000110c0


	//   ....[81]....
        /*e570*/ 	.word	0x000110d0


	//   ....[82]....
        /*e574*/ 	.word	0x000110f0


	//   ....[83]....
        /*e578*/ 	.word	0x00011100


	//   ....[84]....
        /*e57c*/ 	.word	0x00011110


	//   ....[85]....
        /*e580*/ 	.word	0x00011120


	//   ....[86]....
        /*e584*/ 	.word	0x00011130


	//   ....[87]....
        /*e588*/ 	.word	0x00011140


	//   ....[88]....
        /*e58c*/ 	.word	0x00011150


	//   ....[89]....
        /*e590*/ 	.word	0x00011160


	//   ....[90]....
        /*e594*/ 	.word	0x00011170


	//   ....[91]....
        /*e598*/ 	.word	0x00011180


	//   ....[92]....
        /*e59c*/ 	.word	0x00011190


	//   ....[93]....
        /*e5a0*/ 	.word	0x000111a0


	//   ....[94]....
        /*e5a4*/ 	.word	0x000111b0


	//   ....[95]....
        /*e5a8*/ 	.word	0x000111c0


	//   ....[96]....
        /*e5ac*/ 	.word	0x000111d0


	//   ....[97]....
        /*e5b0*/ 	.word	0x000111e0


	//   ....[98]....
        /*e5b4*/ 	.word	0x000111f0


	//   ....[99]....
        /*e5b8*/ 	.word	0x00011200


	//   ....[100]....
        /*e5bc*/ 	.word	0x00011210


	//   ....[101]....
        /*e5c0*/ 	.word	0x00011220


	//   ....[102]....
        /*e5c4*/ 	.word	0x00011230


	//   ....[103]....
        /*e5c8*/ 	.word	0x00011240


	//   ....[104]....
        /*e5cc*/ 	.word	0x00011250


	//   ....[105]....
        /*e5d0*/ 	.word	0x00011260


	//   ....[106]....
        /*e5d4*/ 	.word	0x00011270


	//   ....[107]....
        /*e5d8*/ 	.word	0x00011280


	//   ....[108]....
        /*e5dc*/ 	.word	0x00011290


	//   ....[109]....
        /*e5e0*/ 	.word	0x000112a0


	//   ....[110]....
        /*e5e4*/ 	.word	0x000112b0


	//   ....[111]....
        /*e5e8*/ 	.word	0x000112c0


	//   ....[112]....
        /*e5ec*/ 	.word	0x000112d0


	//   ....[113]....
        /*e5f0*/ 	.word	0x000112e0


	//   ....[114]....
        /*e5f4*/ 	.word	0x000112f0


	//   ....[115]....
        /*e5f8*/ 	.word	0x00011300


	//   ....[116]....
        /*e5fc*/ 	.word	0x00011310


	//   ....[117]....
        /*e600*/ 	.word	0x00011320


	//   ....[118]....
        /*e604*/ 	.word	0x00011330


	//   ....[119]....
        /*e608*/ 	.word	0x00011340


	//   ....[120]....
        /*e60c*/ 	.word	0x00011350


	//   ....[121]....
        /*e610*/ 	.word	0x00011360


	//   ....[122]....
        /*e614*/ 	.word	0x00011370


	//   ....[123]....
        /*e618*/ 	.word	0x00011380


	//   ....[124]....
        /*e61c*/ 	.word	0x00011390


	//   ....[125]....
        /*e620*/ 	.word	0x000113a0


	//   ....[126]....
        /*e624*/ 	.word	0x000113b0


	//   ....[127]....
        /*e628*/ 	.word	0x000113c0


	//   ....[128]....
        /*e62c*/ 	.word	0x000113d0


	//   ....[129]....
        /*e630*/ 	.word	0x000113e0


	//   ....[130]....
        /*e634*/ 	.word	0x00011470


	//   ....[131]....
        /*e638*/ 	.word	0x00011480


	//   ....[132]....
        /*e63c*/ 	.word	0x000114e0


	//   ....[133]....
        /*e640*/ 	.word	0x00011550


	//   ....[134]....
        /*e644*/ 	.word	0x00018b00


	//   ....[135]....
        /*e648*/ 	.word	0x00018b50


	//   ....[136]....
        /*e64c*/ 	.word	0x00018b70


	//   ....[137]....
        /*e650*/ 	.word	0x00018b80


	//   ....[138]....
        /*e654*/ 	.word	0x00018b90


	//   ....[139]....
        /*e658*/ 	.word	0x00018c10


	//   ....[140]....
        /*e65c*/ 	.word	0x00018c40


	//   ....[141]....
        /*e660*/ 	.word	0x00018c60


	//   ....[142]....
        /*e664*/ 	.word	0x00018c70


	//   ....[143]....
        /*e668*/ 	.word	0x00018c80


	//   ....[144]....
        /*e66c*/ 	.word	0x00018ca0


	//   ....[145]....
        /*e670*/ 	.word	0x00018cb0


	//   ....[146]....
        /*e674*/ 	.word	0x00018cd0


	//   ....[147]....
        /*e678*/ 	.word	0x00018ce0


	//   ....[148]....
        /*e67c*/ 	.word	0x00018cf0


	//   ....[149]....
        /*e680*/ 	.word	0x00018d10


	//   ....[150]....
        /*e684*/ 	.word	0x00018d20


	//   ....[151]....
        /*e688*/ 	.word	0x00018d30


	//   ....[152]....
        /*e68c*/ 	.word	0x00018d40


	//   ....[153]....
        /*e690*/ 	.word	0x00018d50


	//   ....[154]....
        /*e694*/ 	.word	0x00018d60


	//   ....[155]....
        /*e698*/ 	.word	0x00018d70


	//   ....[156]....
        /*e69c*/ 	.word	0x00018d80


	//   ....[157]....
        /*e6a0*/ 	.word	0x00018d90


	//   ....[158]....
        /*e6a4*/ 	.word	0x00018da0


	//   ....[159]....
        /*e6a8*/ 	.word	0x00018db0


	//   ....[160]....
        /*e6ac*/ 	.word	0x00018dc0


	//   ....[161]....
        /*e6b0*/ 	.word	0x00018dd0


	//   ....[162]....
        /*e6b4*/ 	.word	0x00018de0


	//   ....[163]....
        /*e6b8*/ 	.word	0x00018df0


	//   ....[164]....
        /*e6bc*/ 	.word	0x00018e00


	//   ....[165]....
        /*e6c0*/ 	.word	0x00018e10


	//   ....[166]....
        /*e6c4*/ 	.word	0x00018e20


	//   ....[167]....
        /*e6c8*/ 	.word	0x00018e30


	//   ....[168]....
        /*e6cc*/ 	.word	0x00018e40


	//   ....[169]....
        /*e6d0*/ 	.word	0x00018e50


	//   ....[170]....
        /*e6d4*/ 	.word	0x00018e60


	//   ....[171]....
        /*e6d8*/ 	.word	0x00018e70


	//   ....[172]....
        /*e6dc*/ 	.word	0x00018e80


	//   ....[173]....
        /*e6e0*/ 	.word	0x00018e90


	//   ....[174]....
        /*e6e4*/ 	.word	0x00018ea0


	//   ....[175]....
        /*e6e8*/ 	.word	0x00018eb0


	//   ....[176]....
        /*e6ec*/ 	.word	0x00018ec0


	//   ....[177]....
        /*e6f0*/ 	.word	0x00018ed0


	//   ....[178]....
        /*e6f4*/ 	.word	0x00018ee0


	//   ....[179]....
        /*e6f8*/ 	.word	0x00018ef0


	//   ....[180]....
        /*e6fc*/ 	.word	0x00018f00


	//   ....[181]....
        /*e700*/ 	.word	0x00018f10


	//   ....[182]....
        /*e704*/ 	.word	0x00018f20


	//   ....[183]....
        /*e708*/ 	.word	0x00018f30


	//   ....[184]....
        /*e70c*/ 	.word	0x00018f40


	//   ....[185]....
        /*e710*/ 	.word	0x00018f50


	//   ....[186]....
        /*e714*/ 	.word	0x00018f60


	//   ....[187]....
        /*e718*/ 	.word	0x00018f70


	//   ....[188]....
        /*e71c*/ 	.word	0x00018f80


	//   ....[189]....
        /*e720*/ 	.word	0x00018f90


	//   ....[190]....
        /*e724*/ 	.word	0x00018fa0


	//   ....[191]....
        /*e728*/ 	.word	0x00018fb0


	//   ....[192]....
        /*e72c*/ 	.word	0x00018fc0


	//   ....[193]....
        /*e730*/ 	.word	0x00018fd0


	//   ....[194]....
        /*e734*/ 	.word	0x00018fe0


	//   ....[195]....
        /*e738*/ 	.word	0x00018ff0


	//   ....[196]....
        /*e73c*/ 	.word	0x00019000


	//   ....[197]....
        /*e740*/ 	.word	0x00019090


	//   ....[198]....
        /*e744*/ 	.word	0x000190a0


	//   ....[199]....
        /*e748*/ 	.word	0x00019100


	//   ....[200]....
        /*e74c*/ 	.word	0x00019170


	//   ....[201]....
        /*e750*/ 	.word	0x00020720


	//   ....[202]....
        /*e754*/ 	.word	0x00020770


	//   ....[203]....
        /*e758*/ 	.word	0x00020790


	//   ....[204]....
        /*e75c*/ 	.word	0x000207a0


	//   ....[205]....
        /*e760*/ 	.word	0x000207b0


	//   ....[206]....
        /*e764*/ 	.word	0x00020830


	//   ....[207]....
        /*e768*/ 	.word	0x00020860


	//   ....[208]....
        /*e76c*/ 	.word	0x00020880


	//   ....[209]....
        /*e770*/ 	.word	0x00020890


	//   ....[210]....
        /*e774*/ 	.word	0x000208a0


	//   ....[211]....
        /*e778*/ 	.word	0x000208c0


	//   ....[212]....
        /*e77c*/ 	.word	0x000208d0


	//   ....[213]....
        /*e780*/ 	.word	0x000208f0


	//   ....[214]....
        /*e784*/ 	.word	0x00020900


	//   ....[215]....
        /*e788*/ 	.word	0x00020910


	//   ....[216]....
        /*e78c*/ 	.word	0x00020930


	//   ....[217]....
        /*e790*/ 	.word	0x00020940


	//   ....[218]....
        /*e794*/ 	.word	0x00020950


	//   ....[219]....
        /*e798*/ 	.word	0x00020960


	//   ....[220]....
        /*e79c*/ 	.word	0x00020970


	//   ....[221]....
        /*e7a0*/ 	.word	0x00020980


	//   ....[222]....
        /*e7a4*/ 	.word	0x00020990


	//   ....[223]....
        /*e7a8*/ 	.word	0x000209a0


	//   ....[224]....
        /*e7ac*/ 	.word	0x000209b0


	//   ....[225]....
        /*e7b0*/ 	.word	0x000209c0


	//   ....[226]....
        /*e7b4*/ 	.word	0x000209d0


	//   ....[227]....
        /*e7b8*/ 	.word	0x000209e0


	//   ....[228]....
        /*e7bc*/ 	.word	0x000209f0


	//   ....[229]....
        /*e7c0*/ 	.word	0x00020a00


	//   ....[230]....
        /*e7c4*/ 	.word	0x00020a10


	//   ....[231]....
        /*e7c8*/ 	.word	0x00020a20


	//   ....[232]....
        /*e7cc*/ 	.word	0x00020a30


	//   ....[233]....
        /*e7d0*/ 	.word	0x00020a40


	//   ....[234]....
        /*e7d4*/ 	.word	0x00020a50


	//   ....[235]....
        /*e7d8*/ 	.word	0x00020a60


	//   ....[236]....
        /*e7dc*/ 	.word	0x00020a70


	//   ....[237]....
        /*e7e0*/ 	.word	0x00020a80


	//   ....[238]....
        /*e7e4*/ 	.word	0x00020a90


	//   ....[239]....
        /*e7e8*/ 	.word	0x00020aa0


	//   ....[240]....
        /*e7ec*/ 	.word	0x00020ab0


	//   ....[241]....
        /*e7f0*/ 	.word	0x00020ac0


	//   ....[242]....
        /*e7f4*/ 	.word	0x00020ad0


	//   ....[243]....
        /*e7f8*/ 	.word	0x00020ae0


	//   ....[244]....
        /*e7fc*/ 	.word	0x00020af0


	//   ....[245]....
        /*e800*/ 	.word	0x00020b00


	//   ....[246]....
        /*e804*/ 	.word	0x00020b10


	//   ....[247]....
        /*e808*/ 	.word	0x00020b20


	//   ....[248]....
        /*e80c*/ 	.word	0x00020b30


	//   ....[249]....
        /*e810*/ 	.word	0x00020b40


	//   ....[250]....
        /*e814*/ 	.word	0x00020b50


	//   ....[251]....
        /*e818*/ 	.word	0x00020b60


	//   ....[252]....
        /*e81c*/ 	.word	0x00020b70


	//   ....[253]....
        /*e820*/ 	.word	0x00020b80


	//   ....[254]....
        /*e824*/ 	.word	0x00020b90


	//   ....[255]....
        /*e828*/ 	.word	0x00020ba0


	//   ....[0]....
        /*e82c*/ 	.word	0x00020bb0


	//   ....[1]....
        /*e830*/ 	.word	0x00020bc0


	//   ....[2]....
        /*e834*/ 	.word	0x00020bd0


	//   ....[3]....
        /*e838*/ 	.word	0x00020be0


	//   ....[4]....
        /*e83c*/ 	.word	0x00020bf0


	//   ....[5]....
        /*e840*/ 	.word	0x00020c00


	//   ....[6]....
        /*e844*/ 	.word	0x00020c10


	//   ....[7]....
        /*e848*/ 	.word	0x00020c20


	//   ....[8]....
        /*e84c*/ 	.word	0x00020cb0


	//   ....[9]....
        /*e850*/ 	.word	0x00020cc0


	//   ....[10]....
        /*e854*/ 	.word	0x00020d20


	//   ....[11]....
        /*e858*/ 	.word	0x00020d90


	//   ....[12]....
        /*e85c*/ 	.word	0x00028370


	//   ....[13]....
        /*e860*/ 	.word	0x000283c0


	//   ....[14]....
        /*e864*/ 	.word	0x000283e0


	//   ....[15]....
        /*e868*/ 	.word	0x000283f0


	//   ....[16]....
        /*e86c*/ 	.word	0x00028400


	//   ....[17]....
        /*e870*/ 	.word	0x00028470


	//   ....[18]....
        /*e874*/ 	.word	0x00028480


	//   ....[19]....
        /*e878*/ 	.word	0x000284c0


	//   ....[20]....
        /*e87c*/ 	.word	0x000284d0


	//   ....[21]....
        /*e880*/ 	.word	0x000284e0


	//   ....[22]....
        /*e884*/ 	.word	0x00028500


	//   ....[23]....
        /*e888*/ 	.word	0x00028510


	//   ....[24]....
        /*e88c*/ 	.word	0x00028520


	//   ....[25]....
        /*e890*/ 	.word	0x00028530


	//   ....[26]....
        /*e894*/ 	.word	0x00028560


	//   ....[27]....
        /*e898*/ 	.word	0x00028570


	//   ....[28]....
        /*e89c*/ 	.word	0x00028590


	//   ....[29]....
        /*e8a0*/ 	.word	0x000285a0


	//   ....[30]....
        /*e8a4*/ 	.word	0x000285b0


	//   ....[31]....
        /*e8a8*/ 	.word	0x000285c0


	//   ....[32]....
        /*e8ac*/ 	.word	0x000285d0


	//   ....[33]....
        /*e8b0*/ 	.word	0x000285e0


	//   ....[34]....
        /*e8b4*/ 	.word	0x000285f0


	//   ....[35]....
        /*e8b8*/ 	.word	0x00028600


	//   ....[36]....
        /*e8bc*/ 	.word	0x00028610


	//   ....[37]....
        /*e8c0*/ 	.word	0x00028620


	//   ....[38]....
        /*e8c4*/ 	.word	0x00028630


	//   ....[39]....
        /*e8c8*/ 	.word	0x00028640


	//   ....[40]....
        /*e8cc*/ 	.word	0x00028650


	//   ....[41]....
        /*e8d0*/ 	.word	0x00028660


	//   ....[42]....
        /*e8d4*/ 	.word	0x00028670


	//   ....[43]....
        /*e8d8*/ 	.word	0x00028680


	//   ....[44]....
        /*e8dc*/ 	.word	0x00028690


	//   ....[45]....
        /*e8e0*/ 	.word	0x000286a0


	//   ....[46]....
        /*e8e4*/ 	.word	0x000286b0


	//   ....[47]....
        /*e8e8*/ 	.word	0x000286c0


	//   ....[48]....
        /*e8ec*/ 	.word	0x000286d0


	//   ....[49]....
        /*e8f0*/ 	.word	0x000286e0


	//   ....[50]....
        /*e8f4*/ 	.word	0x000286f0


	//   ....[51]....
        /*e8f8*/ 	.word	0x00028700


	//   ....[52]....
        /*e8fc*/ 	.word	0x00028710


	//   ....[53]....
        /*e900*/ 	.word	0x00028720


	//   ....[54]....
        /*e904*/ 	.word	0x00028730


	//   ....[55]....
        /*e908*/ 	.word	0x00028740


	//   ....[56]....
        /*e90c*/ 	.word	0x00028750


	//   ....[57]....
        /*e910*/ 	.word	0x00028760


	//   ....[58]....
        /*e914*/ 	.word	0x00028770


	//   ....[59]....
        /*e918*/ 	.word	0x00028780


	//   ....[60]....
        /*e91c*/ 	.word	0x00028790


	//   ....[61]....
        /*e920*/ 	.word	0x000287a0


	//   ....[62]....
        /*e924*/ 	.word	0x000287b0


	//   ....[63]....
        /*e928*/ 	.word	0x000287c0


	//   ....[64]....
        /*e92c*/ 	.word	0x000287d0


	//   ....[65]....
        /*e930*/ 	.word	0x000287e0


	//   ....[66]....
        /*e934*/ 	.word	0x000287f0


	//   ....[67]....
        /*e938*/ 	.word	0x00028800


	//   ....[68]....
        /*e93c*/ 	.word	0x00028810


	//   ....[69]....
        /*e940*/ 	.word	0x00028820


	//   ....[70]....
        /*e944*/ 	.word	0x00028830


	//   ....[71]....
        /*e948*/ 	.word	0x00028840


	//   ....[72]....
        /*e94c*/ 	.word	0x00028850


	//   ....[73]....
        /*e950*/ 	.word	0x00028860


	//   ....[74]....
        /*e954*/ 	.word	0x00028870


	//   ....[75]....
        /*e958*/ 	.word	0x00028880


	//   ....[76]....
        /*e95c*/ 	.word	0x00028920


	//   ....[77]....
        /*e960*/ 	.word	0x00028990


	//   ....[78]....
        /*e964*/ 	.word	0x000290b0


	//   ....[79]....
        /*e968*/ 	.word	0x00051cb0


	//   ....[80]....
        /*e96c*/ 	.word	0x00051ce0


	//   ....[81]....
        /*e970*/ 	.word	0x00051d00


	//   ....[82]....
        /*e974*/ 	.word	0x00051d20


	//   ....[83]....
        /*e978*/ 	.word	0x00051d30


	//   ....[84]....
        /*e97c*/ 	.word	0x00051da0


	//   ....[85]....
        /*e980*/ 	.word	0x00051df0


	//   ....[86]....
        /*e984*/ 	.word	0x00051e00


	//   ....[87]....
        /*e988*/ 	.word	0x00051e20


	//   ....[88]....
        /*e98c*/ 	.word	0x00051e30


	//   ....[89]....
        /*e990*/ 	.word	0x00051e50


	//   ....[90]....
        /*e994*/ 	.word	0x00051e60


	//   ....[91]....
        /*e998*/ 	.word	0x00051e70


	//   ....[92]....
        /*e99c*/ 	.word	0x00051e80


	//   ....[93]....
        /*e9a0*/ 	.word	0x00051e90


	//   ....[94]....
        /*e9a4*/ 	.word	0x00051ea0


	//   ....[95]....
        /*e9a8*/ 	.word	0x00051ee0


	//   ....[96]....
        /*e9ac*/ 	.word	0x00051ef0


	//   ....[97]....
        /*e9b0*/ 	.word	0x00051f00


	//   ....[98]....
        /*e9b4*/ 	.word	0x00051f10


	//   ....[99]....
        /*e9b8*/ 	.word	0x00051f20


	//   ....[100]....
        /*e9bc*/ 	.word	0x00051f30


	//   ....[101]....
        /*e9c0*/ 	.word	0x00051f40


	//   ....[102]....
        /*e9c4*/ 	.word	0x00051f50


	//   ....[103]....
        /*e9c8*/ 	.word	0x00051f60


	//   ....[104]....
        /*e9cc*/ 	.word	0x00051f70


	//   ....[105]....
        /*e9d0*/ 	.word	0x00051f80


	//   ....[106]....
        /*e9d4*/ 	.word	0x00051f90


	//   ....[107]....
        /*e9d8*/ 	.word	0x00051fa0


	//   ....[108]....
        /*e9dc*/ 	.word	0x00051fb0


	//   ....[109]....
        /*e9e0*/ 	.word	0x00051fc0


	//   ....[110]....
        /*e9e4*/ 	.word	0x00051fd0


	//   ....[111]....
        /*e9e8*/ 	.word	0x00051fe0


	//   ....[112]....
        /*e9ec*/ 	.word	0x00051ff0


	//   ....[113]....
        /*e9f0*/ 	.word	0x00052000


	//   ....[114]....
        /*e9f4*/ 	.word	0x00052010


	//   ....[115]....
        /*e9f8*/ 	.word	0x00052020


	//   ....[116]....
        /*e9fc*/ 	.word	0x00052030


	//   ....[117]....
        /*ea00*/ 	.word	0x00052040


	//   ....[118]....
        /*ea04*/ 	.word	0x00052050


	//   ....[119]....
        /*ea08*/ 	.word	0x00052060


	//   ....[120]....
        /*ea0c*/ 	.word	0x00052070


	//   ....[121]....
        /*ea10*/ 	.word	0x00052080


	//   ....[122]....
        /*ea14*/ 	.word	0x00052090


	//   ....[123]....
        /*ea18*/ 	.word	0x000520a0


	//   ....[124]....
        /*ea1c*/ 	.word	0x000520b0


	//   ....[125]....
        /*ea20*/ 	.word	0x000520c0


	//   ....[126]....
        /*ea24*/ 	.word	0x000520d0


	//   ....[127]....
        /*ea28*/ 	.word	0x000520e0


	//   ....[128]....
        /*ea2c*/ 	.word	0x000520f0


	//   ....[129]....
        /*ea30*/ 	.word	0x00052100


	//   ....[130]....
        /*ea34*/ 	.word	0x00052110


	//   ....[131]....
        /*ea38*/ 	.word	0x00052120


	//   ....[132]....
        /*ea3c*/ 	.word	0x00052130


	//   ....[133]....
        /*ea40*/ 	.word	0x00052140


	//   ....[134]....
        /*ea44*/ 	.word	0x00052150


	//   ....[135]....
        /*ea48*/ 	.word	0x00052160


	//   ....[136]....
        /*ea4c*/ 	.word	0x00052170


	//   ....[137]....
        /*ea50*/ 	.word	0x00052180


	//   ....[138]....
        /*ea54*/ 	.word	0x00052190


	//   ....[139]....
        /*ea58*/ 	.word	0x000521a0


	//   ....[140]....
        /*ea5c*/ 	.word	0x000521b0


	//   ....[141]....
        /*ea60*/ 	.word	0x000521c0


	//   ....[142]....
        /*ea64*/ 	.word	0x00052220


	//   ....[143]....
        /*ea68*/ 	.word	0x00052230


	//   ....[144]....
        /*ea6c*/ 	.word	0x000522a0


	//   ....[145]....
        /*ea70*/ 	.word	0x00052310


	//   ....[146]....
        /*ea74*/ 	.word	0x000597f0


	//   ....[147]....
        /*ea78*/ 	.word	0x00059820


	//   ....[148]....
        /*ea7c*/ 	.word	0x00059830


	//   ....[149]....
        /*ea80*/ 	.word	0x00059850


	//   ....[150]....
        /*ea84*/ 	.word	0x00059860


	//   ....[151]....
        /*ea88*/ 	.word	0x000598d0


	//   ....[152]....
        /*ea8c*/ 	.word	0x00059910


	//   ....[153]....
        /*ea90*/ 	.word	0x00059920


	//   ....[154]....
        /*ea94*/ 	.word	0x00059930


	//   ....[155]....
        /*ea98*/ 	.word	0x00059950


	//   ....[156]....
        /*ea9c*/ 	.word	0x00059960


	//   ....[157]....
        /*eaa0*/ 	.word	0x00059980


	//   ....[158]....
        /*eaa4*/ 	.word	0x000599a0


	//   ....[159]....
        /*eaa8*/ 	.word	0x000599b0


	//   ....[160]....
        /*eaac*/ 	.word	0x000599c0


	//   ....[161]....
        /*eab0*/ 	.word	0x000599d0


	//   ....[162]....
        /*eab4*/ 	.word	0x000599e0


	//   ....[163]....
        /*eab8*/ 	.word	0x00059a00


	//   ....[164]....
        /*eabc*/ 	.word	0x00059a10


	//   ....[165]....
        /*eac0*/ 	.word	0x00059a20


	//   ....[166]....
        /*eac4*/ 	.word	0x00059a30


	//   ....[167]....
        /*eac8*/ 	.word	0x00059a40


	//   ....[168]....
        /*eacc*/ 	.word	0x00059a50


	//   ....[169]....
        /*ead0*/ 	.word	0x00059a70


	//   ....[170]....
        /*ead4*/ 	.word	0x00059a80


	//   ....[171]....
        /*ead8*/ 	.word	0x00059aa0


	//   ....[172]....
        /*eadc*/ 	.word	0x00059ab0


	//   ....[173]....
        /*eae0*/ 	.word	0x00059ac0


	//   ....[174]....
        /*eae4*/ 	.word	0x00059ad0


	//   ....[175]....
        /*eae8*/ 	.word	0x00059ae0


	//   ....[176]....
        /*eaec*/ 	.word	0x00059af0


	//   ....[177]....
        /*eaf0*/ 	.word	0x00059b00


	//   ....[178]....
        /*eaf4*/ 	.word	0x00059b10


	//   ....[179]....
        /*eaf8*/ 	.word	0x00059b20


	//   ....[180]....
        /*eafc*/ 	.word	0x00059b30


	//   ....[181]....
        /*eb00*/ 	.word	0x00059b40


	//   ....[182]....
        /*eb04*/ 	.word	0x00059b50


	//   ....[183]....
        /*eb08*/ 	.word	0x00059b60


	//   ....[184]....
        /*eb0c*/ 	.word	0x00059b70


	//   ....[185]....
        /*eb10*/ 	.word	0x00059b80


	//   ....[186]....
        /*eb14*/ 	.word	0x00059b90


	//   ....[187]....
        /*eb18*/ 	.word	0x00059ba0


	//   ....[188]....
        /*eb1c*/ 	.word	0x00059bb0


	//   ....[189]....
        /*eb20*/ 	.word	0x00059bc0


	//   ....[190]....
        /*eb24*/ 	.word	0x00059bd0


	//   ....[191]....
        /*eb28*/ 	.word	0x00059be0


	//   ....[192]....
        /*eb2c*/ 	.word	0x00059bf0


	//   ....[193]....
        /*eb30*/ 	.word	0x00059c00


	//   ....[194]....
        /*eb34*/ 	.word	0x00059c10


	//   ....[195]....
        /*eb38*/ 	.word	0x00059c20


	//   ....[196]....
        /*eb3c*/ 	.word	0x00059c30


	//   ....[197]....
        /*eb40*/ 	.word	0x00059c40


	//   ....[198]....
        /*eb44*/ 	.word	0x00059c50


	//   ....[199]....
        /*eb48*/ 	.word	0x00059c60


	//   ....[200]....
        /*eb4c*/ 	.word	0x00059c70


	//   ....[201]....
        /*eb50*/ 	.word	0x00059c80


	//   ....[202]....
        /*eb54*/ 	.word	0x00059c90


	//   ....[203]....
        /*eb58*/ 	.word	0x00059ca0


	//   ....[204]....
        /*eb5c*/ 	.word	0x00059cb0


	//   ....[205]....
        /*eb60*/ 	.word	0x00059cc0


	//   ....[206]....
        /*eb64*/ 	.word	0x00059cd0


	//   ....[207]....
        /*eb68*/ 	.word	0x00059ce0


	//   ....[208]....
        /*eb6c*/ 	.word	0x00059cf0


	//   ....[209]....
        /*eb70*/ 	.word	0x00059d00


	//   ....[210]....
        /*eb74*/ 	.word	0x00059d80


	//   ....[211]....
        /*eb78*/ 	.word	0x00059e00


	//   ....[212]....
        /*eb7c*/ 	.word	0x00059e70


	//   ....[213]....
        /*eb80*/ 	.word	0x00061320


	//   ....[214]....
        /*eb84*/ 	.word	0x00061350


	//   ....[215]....
        /*eb88*/ 	.word	0x00061360


	//   ....[216]....
        /*eb8c*/ 	.word	0x00061380


	//   ....[217]....
        /*eb90*/ 	.word	0x00061390


	//   ....[218]....
        /*eb94*/ 	.word	0x00061400


	//   ....[219]....
        /*eb98*/ 	.word	0x00061440


	//   ....[220]....
        /*eb9c*/ 	.word	0x00061450


	//   ....[221]....
        /*eba0*/ 	.word	0x00061460


	//   ....[222]....
        /*eba4*/ 	.word	0x00061480


	//   ....[223]....
        /*eba8*/ 	.word	0x00061490


	//   ....[224]....
        /*ebac*/ 	.word	0x000614b0


	//   ....[225]....
        /*ebb0*/ 	.word	0x000614d0


	//   ....[226]....
        /*ebb4*/ 	.word	0x000614e0


	//   ....[227]....
        /*ebb8*/ 	.word	0x000614f0


	//   ....[228]....
        /*ebbc*/ 	.word	0x00061500


	//   ....[229]....
        /*ebc0*/ 	.word	0x00061510


	//   ....[230]....
        /*ebc4*/ 	.word	0x00061530


	//   ....[231]....
        /*ebc8*/ 	.word	0x00061540


	//   ....[232]....
        /*ebcc*/ 	.word	0x00061550


	//   ....[233]....
        /*ebd0*/ 	.word	0x00061560


	//   ....[234]....
        /*ebd4*/ 	.word	0x00061570


	//   ....[235]....
        /*ebd8*/ 	.word	0x00061580


	//   ....[236]....
        /*ebdc*/ 	.word	0x000615a0


	//   ....[237]....
        /*ebe0*/ 	.word	0x000615b0


	//   ....[238]....
        /*ebe4*/ 	.word	0x000615d0


	//   ....[239]....
        /*ebe8*/ 	.word	0x000615e0


	//   ....[240]....
        /*ebec*/ 	.word	0x000615f0


	//   ....[241]....
        /*ebf0*/ 	.word	0x00061600


	//   ....[242]....
        /*ebf4*/ 	.word	0x00061610


	//   ....[243]....
        /*ebf8*/ 	.word	0x00061620


	//   ....[244]....
        /*ebfc*/ 	.word	0x00061630


	//   ....[245]....
        /*ec00*/ 	.word	0x00061640


	//   ....[246]....
        /*ec04*/ 	.word	0x00061650


	//   ....[247]....
        /*ec08*/ 	.word	0x00061660


	//   ....[248]....
        /*ec0c*/ 	.word	0x00061670


	//   ....[249]....
        /*ec10*/ 	.word	0x00061680


	//   ....[250]....
        /*ec14*/ 	.word	0x00061690


	//   ....[251]....
        /*ec18*/ 	.word	0x000616a0


	//   ....[252]....
        /*ec1c*/ 	.word	0x000616b0


	//   ....[253]....
        /*ec20*/ 	.word	0x000616c0


	//   ....[254]....
        /*ec24*/ 	.word	0x000616d0


	//   ....[255]....
        /*ec28*/ 	.word	0x000616e0


	//   ....[0]....
        /*ec2c*/ 	.word	0x000616f0


	//   ....[1]....
        /*ec30*/ 	.word	0x00061700


	//   ....[2]....
        /*ec34*/ 	.word	0x00061710


	//   ....[3]....
        /*ec38*/ 	.word	0x00061720


	//   ....[4]....
        /*ec3c*/ 	.word	0x00061730


	//   ....[5]....
        /*ec40*/ 	.word	0x00061740


	//   ....[6]....
        /*ec44*/ 	.word	0x00061750


	//   ....[7]....
        /*ec48*/ 	.word	0x00061760


	//   ....[8]....
        /*ec4c*/ 	.word	0x00061770


	//   ....[9]....
        /*ec50*/ 	.word	0x00061780


	//   ....[10]....
        /*ec54*/ 	.word	0x00061790


	//   ....[11]....
        /*ec58*/ 	.word	0x000617a0


	//   ....[12]....
        /*ec5c*/ 	.word	0x000617b0


	//   ....[13]....
        /*ec60*/ 	.word	0x000617c0


	//   ....[14]....
        /*ec64*/ 	.word	0x000617d0


	//   ....[15]....
        /*ec68*/ 	.word	0x000617e0


	//   ....[16]....
        /*ec6c*/ 	.word	0x000617f0


	//   ....[17]....
        /*ec70*/ 	.word	0x00061800


	//   ....[18]....
        /*ec74*/ 	.word	0x00061810


	//   ....[19]....
        /*ec78*/ 	.word	0x00061820


	//   ....[20]....
        /*ec7c*/ 	.word	0x00061830


	//   ....[21]....
        /*ec80*/ 	.word	0x000618b0


	//   ....[22]....
        /*ec84*/ 	.word	0x00061930


	//   ....[23]....
        /*ec88*/ 	.word	0x000619a0


	//   ....[24]....
        /*ec8c*/ 	.word	0x00068e50


	//   ....[25]....
        /*ec90*/ 	.word	0x00068e80


	//   ....[26]....
        /*ec94*/ 	.word	0x00068e90


	//   ....[27]....
        /*ec98*/ 	.word	0x00068eb0


	//   ....[28]....
        /*ec9c*/ 	.word	0x00068ec0


	//   ....[29]....
        /*eca0*/ 	.word	0x00068f30


	//   ....[30]....
        /*eca4*/ 	.word	0x00068f70


	//   ....[31]....
        /*eca8*/ 	.word	0x00068f80


	//   ....[32]....
        /*ecac*/ 	.word	0x00068f90


	//   ....[33]....
        /*ecb0*/ 	.word	0x00068fb0


	//   ....[34]....
        /*ecb4*/ 	.word	0x00068fc0


	//   ....[35]....
        /*ecb8*/ 	.word	0x00068fe0


	//   ....[36]....
        /*ecbc*/ 	.word	0x00069000


	//   ....[37]....
        /*ecc0*/ 	.word	0x00069010


	//   ....[38]....
        /*ecc4*/ 	.word	0x00069020


	//   ....[39]....
        /*ecc8*/ 	.word	0x00069030


	//   ....[40]....
        /*eccc*/ 	.word	0x00069040


	//   ....[41]....
        /*ecd0*/ 	.word	0x00069060


	//   ....[42]....
        /*ecd4*/ 	.word	0x00069070


	//   ....[43]....
        /*ecd8*/ 	.word	0x00069080


	//   ....[44]....
        /*ecdc*/ 	.word	0x00069090


	//   ....[45]....
        /*ece0*/ 	.word	0x000690a0


	//   ....[46]....
        /*ece4*/ 	.word	0x000690b0


	//   ....[47]....
        /*ece8*/ 	.word	0x000690d0


	//   ....[48]....
        /*ecec*/ 	.word	0x000690e0


	//   ....[49]....
        /*ecf0*/ 	.word	0x00069100


	//   ....[50]....
        /*ecf4*/ 	.word	0x00069110


	//   ....[51]....
        /*ecf8*/ 	.word	0x00069120


	//   ....[52]....
        /*ecfc*/ 	.word	0x00069130


	//   ....[53]....
        /*ed00*/ 	.word	0x00069140


	//   ....[54]....
        /*ed04*/ 	.word	0x00069150


	//   ....[55]....
        /*ed08*/ 	.word	0x00069160


	//   ....[56]....
        /*ed0c*/ 	.word	0x00069170


	//   ....[57]....
        /*ed10*/ 	.word	0x00069180


	//   ....[58]....
        /*ed14*/ 	.word	0x00069190


	//   ....[59]....
        /*ed18*/ 	.word	0x000691a0


	//   ....[60]....
        /*ed1c*/ 	.word	0x000691b0


	//   ....[61]....
        /*ed20*/ 	.word	0x000691c0


	//   ....[62]....
        /*ed24*/ 	.word	0x000691d0


	//   ....[63]....
        /*ed28*/ 	.word	0x000691e0


	//   ....[64]....
        /*ed2c*/ 	.word	0x000691f0


	//   ....[65]....
        /*ed30*/ 	.word	0x00069200


	//   ....[66]....
        /*ed34*/ 	.word	0x00069210


	//   ....[67]....
        /*ed38*/ 	.word	0x00069220


	//   ....[68]....
        /*ed3c*/ 	.word	0x00069230


	//   ....[69]....
        /*ed40*/ 	.word	0x00069240


	//   ....[70]....
        /*ed44*/ 	.word	0x00069250


	//   ....[71]....
        /*ed48*/ 	.word	0x00069260


	//   ....[72]....
        /*ed4c*/ 	.word	0x00069270


	//   ....[73]....
        /*ed50*/ 	.word	0x00069280


	//   ....[74]....
        /*ed54*/ 	.word	0x00069290


	//   ....[75]....
        /*ed58*/ 	.word	0x000692a0


	//   ....[76]....
        /*ed5c*/ 	.word	0x000692b0


	//   ....[77]....
        /*ed60*/ 	.word	0x000692c0


	//   ....[78]....
        /*ed64*/ 	.word	0x000692d0


	//   ....[79]....
        /*ed68*/ 	.word	0x000692e0


	//   ....[80]....
        /*ed6c*/ 	.word	0x000692f0


	//   ....[81]....
        /*ed70*/ 	.word	0x00069300


	//   ....[82]....
        /*ed74*/ 	.word	0x00069310


	//   ....[83]....
        /*ed78*/ 	.word	0x00069320


	//   ....[84]....
        /*ed7c*/ 	.word	0x00069330


	//   ....[85]....
        /*ed80*/ 	.word	0x00069340


	//   ....[86]....
        /*ed84*/ 	.word	0x00069350


	//   ....[87]....
        /*ed88*/ 	.word	0x00069360


	//   ....[88]....
        /*ed8c*/ 	.word	0x000693e0


	//   ....[89]....
        /*ed90*/ 	.word	0x00069460


	//   ....[90]....
        /*ed94*/ 	.word	0x000694d0


	//   ....[91]....
        /*ed98*/ 	.word	0x00070980


	//   ....[92]....
        /*ed9c*/ 	.word	0x000709b0


	//   ....[93]....
        /*eda0*/ 	.word	0x000709c0


	//   ....[94]....
        /*eda4*/ 	.word	0x000709e0


	//   ....[95]....
        /*eda8*/ 	.word	0x000709f0


	//   ....[96]....
        /*edac*/ 	.word	0x00070a60


	//   ....[97]....
        /*edb0*/ 	.word	0x00070aa0


	//   ....[98]....
        /*edb4*/ 	.word	0x00070ab0


	//   ....[99]....
        /*edb8*/ 	.word	0x00070ac0


	//   ....[100]....
        /*edbc*/ 	.word	0x00070ae0


	//   ....[101]....
        /*edc0*/ 	.word	0x00070af0


	//   ....[102]....
        /*edc4*/ 	.word	0x00070b10


	//   ....[103]....
        /*edc8*/ 	.word	0x00070b30


	//   ....[104]....
        /*edcc*/ 	.word	0x00070b40


	//   ....[105]....
        /*edd0*/ 	.word	0x00070b50


	//   ....[106]....
        /*edd4*/ 	.word	0x00070b60


	//   ....[107]....
        /*edd8*/ 	.word	0x00070b70


	//   ....[108]....
        /*eddc*/ 	.word	0x00070b90


	//   ....[109]....
        /*ede0*/ 	.word	0x00070ba0


	//   ....[110]....
        /*ede4*/ 	.word	0x00070bb0


	//   ....[111]....
        /*ede8*/ 	.word	0x00070bc0


	//   ....[112]....
        /*edec*/ 	.word	0x00070bd0


	//   ....[113]....
        /*edf0*/ 	.word	0x00070be0


	//   ....[114]....
        /*edf4*/ 	.word	0x00070c00


	//   ....[115]....
        /*edf8*/ 	.word	0x00070c10


	//   ....[116]....
        /*edfc*/ 	.word	0x00070c30


	//   ....[117]....
        /*ee00*/ 	.word	0x00070c40


	//   ....[118]....
        /*ee04*/ 	.word	0x00070c50


	//   ....[119]....
        /*ee08*/ 	.word	0x00070c60


	//   ....[120]....
        /*ee0c*/ 	.word	0x00070c70


	//   ....[121]....
        /*ee10*/ 	.word	0x00070c80


	//   ....[122]....
        /*ee14*/ 	.word	0x00070c90


	//   ....[123]....
        /*ee18*/ 	.word	0x00070ca0


	//   ....[124]....
        /*ee1c*/ 	.word	0x00070cb0


	//   ....[125]....
        /*ee20*/ 	.word	0x00070cc0


	//   ....[126]....
        /*ee24*/ 	.word	0x00070cd0


	//   ....[127]....
        /*ee28*/ 	.word	0x00070ce0


	//   ....[128]....
        /*ee2c*/ 	.word	0x00070cf0


	//   ....[129]....
        /*ee30*/ 	.word	0x00070d00


	//   ....[130]....
        /*ee34*/ 	.word	0x00070d10


	//   ....[131]....
        /*ee38*/ 	.word	0x00070d20


	//   ....[132]....
        /*ee3c*/ 	.word	0x00070d30


	//   ....[133]....
        /*ee40*/ 	.word	0x00070d40


	//   ....[134]....
        /*ee44*/ 	.word	0x00070d50


	//   ....[135]....
        /*ee48*/ 	.word	0x00070d60


	//   ....[136]....
        /*ee4c*/ 	.word	0x00070d70


	//   ....[137]....
        /*ee50*/ 	.word	0x00070d80


	//   ....[138]....
        /*ee54*/ 	.word	0x00070d90


	//   ....[139]....
        /*ee58*/ 	.word	0x00070da0


	//   ....[140]....
        /*ee5c*/ 	.word	0x00070db0


	//   ....[141]....
        /*ee60*/ 	.word	0x00070dc0


	//   ....[142]....
        /*ee64*/ 	.word	0x00070dd0


	//   ....[143]....
        /*ee68*/ 	.word	0x00070de0


	//   ....[144]....
        /*ee6c*/ 	.word	0x00070df0


	//   ....[145]....
        /*ee70*/ 	.word	0x00070e00


	//   ....[146]....
        /*ee74*/ 	.word	0x00070e10


	//   ....[147]....
        /*ee78*/ 	.word	0x00070e20


	//   ....[148]....
        /*ee7c*/ 	.word	0x00070e30


	//   ....[149]....
        /*ee80*/ 	.word	0x00070e40


	//   ....[150]....
        /*ee84*/ 	.word	0x00070e50


	//   ....[151]....
        /*ee88*/ 	.word	0x00070e60


	//   ....[152]....
        /*ee8c*/ 	.word	0x00070e70


	//   ....[153]....
        /*ee90*/ 	.word	0x00070e80


	//   ....[154]....
        /*ee94*/ 	.word	0x00070e90


	//   ....[155]....
        /*ee98*/ 	.word	0x00070f10


	//   ....[156]....
        /*ee9c*/ 	.word	0x00070f90


	//   ....[157]....
        /*eea0*/ 	.word	0x00071000


	//----- nvinfo : EIATTR_VRC_CTA_INIT_COUNT
	.align		4
.L_194:
        /*eea4*/ 	.byte	0x02, 0x4a
	.zero		1
	.zero		1


	//----- nvinfo : EIATTR_EXIT_INSTR_OFFSETS
	.align		4
        /*eea8*/ 	.byte	0x04, 0x1c
        /*eeaa*/ 	.short	(.L_196 - .L_195)


	//   ....[0]....
.L_195:
        /*eeac*/ 	.word	0x000000b0


	//   ....[1]....
        /*eeb0*/ 	.word	0x00000190


	//   ....[2]....
        /*eeb4*/ 	.word	0x0007ec30


	//   ....[3]....
        /*eeb8*/ 	.word	0x00081520


	//----- nvinfo : EIATTR_MAX_THREADS
	.align		4
.L_196:
        /*eebc*/ 	.byte	0x04, 0x05
        /*eebe*/ 	.short	(.L_198 - .L_197)
.L_197:
        /*eec0*/ 	.word	0x000000c0
        /*eec4*/ 	.word	0x00000001
        /*eec8*/ 	.word	0x00000001


	//----- nvinfo : EIATTR_CRS_STACK_SIZE
	.align		4
.L_198:
        /*eecc*/ 	.byte	0x04, 0x1e
        /*eece*/ 	.short	(.L_200 - .L_199)
.L_199:
        /*eed0*/ 	.word	0x00000000


	//----- nvinfo : EIATTR_CBANK_PARAM_SIZE
	.align		4
.L_200:
        /*eed4*/ 	.byte	0x03, 0x19
        /*eed6*/ 	.short	0x0129


	//----- nvinfo : EIATTR_PARAM_CBANK
	.align		4
        /*eed8*/ 	.byte	0x04, 0x0a
        /*eeda*/ 	.short	(.L_202 - .L_201)
	.align		4
.L_201:
        /*eedc*/ 	.word	index@(.nv.constant0._ZN3cub18CUB_300001_SM_10006detail6reduce28DeviceReduceSingleTileKernelINS2_10policy_hubI4Itemj13Addition_funcE10Policy1000EPS5_S9_iS6_S5_S5_N4cuda3std3__410__identityEEEvT0_T1_T2_T3_T4_T6_)
        /*eee0*/ 	.short	0x0380
        /*eee2*/ 	.short	0x0129


	//----- nvinfo : EIATTR_SW_WAR
	.align		4
.L_202:
        /*eee4*/ 	.byte	0x04, 0x36
        /*eee6*/ 	.short	(.L_204 - .L_203)
.L_203:
        /*eee8*/ 	.word	0x00000008
.L_204:


//--------------------- .nv.info._ZN3cub18CUB_300001_SM_10006detail6reduce18DeviceReduceKernelINS2_10policy_hubI4Itemj13Addition_funcE10Policy1000EN6thrust24THRUST_300001_SM_1000_NS6detail15normal_iteratorINSA_10device_ptrIS5_EEEEjS6_S5_N4cuda3std3__410__identityEEEvT0_PT3_T1_NS0_13GridEvenShareISN_EET2_T4_ --------------------------
	.section	.nv.info._ZN3cub18CUB_300001_SM_10006detail6reduce18DeviceReduceKernelINS2_10policy_hubI4Itemj13Addition_funcE10Policy1000EN6thrust24THRUST_300001_SM_1000_NS6detail15normal_iteratorINSA_10device_ptrIS5_EEEEjS6_S5_N4cuda3std3__410__identityEEEvT0_PT3_T1_NS0_13GridEvenShareISN_EET2_T4_,"",@"SHT_CUDA_INFO"
	.sectionflags	@""
	.align	4


	//----- nvinfo : EIATTR_CUDA_API_VERSION
	.align		4
        /*0000*/ 	.byte	0x04, 0x37
        /*0002*/ 	.short	(.L_206 - .L_205)
.L_205:
        /*0004*/ 	.word	0x00000082


	//----- nvinfo : EIATTR_KPARAM_INFO
	.align		4
.L_206:
        /*0008*/ 	.byte	0x04, 0x17
        /*000a*/ 	.short	(.L_208 - .L_207)
.L_207:
        /*000c*/ 	.word	0x00000000
        /*0010*/ 	.short	0x0005
        /*0012*/ 	.short	0x003d
        /*0014*/ 	.byte	0x00, 0xf0, 0x05, 0x00


	//----- nvinfo : EIATTR_KPARAM_INFO
	.align		4
.L_208:
        /*0018*/ 	.byte	0x04, 0x17
        /*001a*/ 	.short	(.L_210 - .L_209)
.L_209:
        /*001c*/ 	.word	0x00000000
        /*0020*/ 	.short	0x0004
        /*0022*/ 	.short	0x003c
        /*0024*/ 	.byte	0x00, 0xf0, 0x05, 0x00


	//----- nvinfo : EIATTR_KPARAM_INFO
	.align		4
.L_210:
        /*0028*/ 	.byte	0x04, 0x17
        /*002a*/ 	.short	(.L_212 - .L_211)
.L_211:
        /*002c*/ 	.word	0x00000000
        /*0030*/ 	.short	0x0003
        /*0032*/ 	.short	0x0014
        /*0034*/ 	.byte	0x00, 0xf0, 0xa1, 0x00


	//----- nvinfo : EIATTR_KPARAM_INFO
	.align		4
.L_212:
        /*0038*/ 	.byte	0x04, 0x17
        /*003a*/ 	.short	(.L_214 - .L_213)
.L_213:
        /*003c*/ 	.word	0x00000000
        /*0040*/ 	.short	0x0002
        /*0042*/ 	.short	0x0010
        /*0044*/ 	.byte	0x00, 0xf0, 0x11, 0x00


	//----- nvinfo : EIATTR_KPARAM_INFO
	.align		4
.L_214:
        /*0048*/ 	.byte	0x04, 0x17
        /*004a*/ 	.short	(.L_216 - .L_215)
.L_215:
        /*004c*/ 	.word	0x00000000
        /*0050*/ 	.short	0x0001
        /*0052*/ 	.short	0x0008
        /*0054*/ 	.byte	0x00, 0xf5, 0x21, 0x00


	//----- nvinfo : EIATTR_KPARAM_INFO
	.align		4
.L_216:
        /*0058*/ 	.byte	0x04, 0x17
        /*005a*/ 	.short	(.L_218 - .L_217)
.L_217:
        /*005c*/ 	.word	0x00000000
        /*0060*/ 	.short	0x0000
        /*0062*/ 	.short	0x0000
        /*0064*/ 	.byte	0x00, 0xf0, 0x21, 0x00


	//----- nvinfo : EIATTR_SPARSE_MMA_MASK
	.align		4
.L_218:
        /*0068*/ 	.byte	0x03, 0x50
        /*006a*/ 	.short	0x0000


	//----- nvinfo : EIATTR_MAXREG_COUNT
	.align		4
        /*006c*/ 	.byte	0x03, 0x1b
        /*006e*/ 	.short	0x00ff


	//----- nvinfo : EIATTR_NUM_BARRIERS
	.align		4
        /*0070*/ 	.byte	0x02, 0x4c
        /*0072*/ 	.byte	0x01
	.zero		1


	//----- nvinfo : EIATTR_ANNOTATIONS
	.align		4
        /*0074*/ 	.byte	0x04, 0x55
        /*0076*/ 	.short	(.L_220 - .L_219)


	//   ....[0]....
.L_219:
        /* <DEDUP_REMOVED lines=8> */
        /*00ec*/ 	.byte	0x90, 0x01, 0x00, 0x00


	//----- nvinfo : EIATTR_MERCURY_ISA_VERSION
	.align		4
.L_220:
        /*00f0*/ 	.byte	0x03, 0x5f
        /*00f2*/ 	.short	0x0101


	//----- nvinfo : EIATTR_COOP_GROUP_MASK_REGIDS
	.align		4
        /*00f4*/ 	.byte	0x04, 0x29
        /*00f6*/ 	.short	(.L_222 - .L_221)


	//   ....[0]....
.L_221:
        /*00f8*/ 	.word	0xffffffff


	//   ....[1]....
        /*00fc*/ 	.word	0xffffffff


	//   ....[2]....
        /*0100*/ 	.word	0xffffffff


	//   ....[3]....
        /*0104*/ 	.word	0xffffffff


	//   ....[4]....
        /*0108*/ 	.word	0xffffffff


	//   ....[5]....
        /*010c*/ 	.word	0xffffffff


	//   ....[6]....
        /*0110*/ 	.word	0xffffffff


	//   ....[7]....
        /*0114*/ 	.word	0xffffffff


	//   ....[8]....
        /*0118*/ 	.word	0xffffffff


	//   ....[9]....
        /*011c*/ 	.word	0xffffffff


	//   ....[10]....
        /*0120*/ 	.word	0xffffffff


	//   ....[11]....
        /*0124*/ 	.word	0xffffffff


	//   ....[12]....
        /*0128*/ 	.word	0xffffffff


	//   ....[13]....
        /*012c*/ 	.word	0xffffffff


	//   ....[14]....
        /*0130*/ 	.word	0xffffffff


	//   ....[15]....
        /*0134*/ 	.word	0xffffffff


	//   ....[16]....
        /*0138*/ 	.word	0xffffffff


	//   ....[17]....
        /*013c*/ 	.word	0xffffffff


	//   ....[18]....
        /*0140*/ 	.word	0xffffffff


	//   ....[19]....
        /*0144*/ 	.word	0xffffffff


	//   ....[20]....
        /*0148*/ 	.word	0xffffffff


	//   ....[21]....
        /*014c*/ 	.word	0xffffffff


	//   ....[22]....
        /*0150*/ 	.word	0xffffffff


	//   ....[23]....
        /*0154*/ 	.word	0xffffffff


	//   ....[24]....
        /*0158*/ 	.word	0xffffffff


	//   ....[25]....
        /*015c*/ 	.word	0xffffffff


	//   ....[26]....
        /*0160*/ 	.word	0xffffffff


	//   ....[27]....
        /*0164*/ 	.word	0xffffffff


	//   ....[28]....
        /*0168*/ 	.word	0xffffffff


	//   ....[29]....
        /*016c*/ 	.word	0xffffffff


	//   ....[30]....
        /*0170*/ 	.word	0xffffffff


	//   ....[31]....
        /*0174*/ 	.word	0xffffffff


	//   ....[32]....
        /*0178*/ 	.word	0xffffffff


	//   ....[33]....
        /*017c*/ 	.word	0xffffffff


	//   ....[34]....
        /*0180*/ 	.word	0xffffffff


	//   ....[35]....
        /*0184*/ 	.word	0xffffffff


	//   ....[36]....
        /*0188*/ 	.word	0xffffffff


	//   ....[37]....
        /*018c*/ 	.word	0xffffffff


	//   ....[38]....
        /*0190*/ 	.word	0xffffffff


	//   ....[39]....
        /*0194*/ 	.word	0xffffffff


	//   ....[40]....
        /*0198*/ 	.word	0xffffffff


	//   ....[41]....
        /*019c*/ 	.word	0xffffffff


	//   ....[42]....
        /*01a0*/ 	.word	0xffffffff


	//   ....[43]....
        /*01a4*/ 	.word	0xffffffff


	//   ....[44]....
        /*01a8*/ 	.word	0xffffffff


	//   ....[45]....
        /*01ac*/ 	.word	0xffffffff


	//   ....[46]....
        /*01b0*/ 	.word	0xffffffff


	//   ....[47]....
        /*01b4*/ 	.word	0xffffffff


	//   ....[48]....
        /*01b8*/ 	.word	0xffffffff


	//   ....[49]....
        /*01bc*/ 	.word	0xffffffff


	//   ....[50]....
        /*01c0*/ 	.word	0xffffffff


	//   ....[51]....
        /*01c4*/ 	.word	0xffffffff


	//   ....[52]....
        /*01c8*/ 	.word	0xffffffff


	//   ....[53]....
        /*01cc*/ 	.word	0xffffffff


	//   ....[54]....
        /*01d0*/ 	.word	0xffffffff


	//   ....[55]....
        /*01d4*/ 	.word	0xffffffff


	//   ....[56]....
        /*01d8*/ 	.word	0xffffffff


	//   ....[57]....
        /*01dc*/ 	.word	0xffffffff


	//   ....[58]....
        /*01e0*/ 	.word	0xffffffff


	//   ....[59]....
        /*01e4*/ 	.word	0xffffffff


	//   ....[60]....
        /*01e8*/ 	.word	0xffffffff


	//   ....[61]....
        /*01ec*/ 	.word	0xffffffff


	//   ....[62]....
        /*01f0*/ 	.word	0xffffffff


	//   ....[63]....
        /*01f4*/ 	.word	0xffffffff


	//   ....[64]....
        /*01f8*/ 	.word	0xffffffff


	//   ....[65]....
        /*01fc*/ 	.word	0xffffffff


	//   ....[66]....
        /*0200*/ 	.word	0xffffffff


	//   ....[67]....
        /*0204*/ 	.word	0xffffffff


	//   ....[68]....
        /*0208*/ 	.word	0xffffffff


	//   ....[69]....
        /*020c*/ 	.word	0xffffffff


	//   ....[70]....
        /*0210*/ 	.word	0xffffffff


	//   ....[71]....
        /*0214*/ 	.word	0xffffffff


	//   ....[72]....
        /*0218*/ 	.word	0xffffffff


	//   ....[73]....
        /*021c*/ 	.word	0xffffffff


	//   ....[74]....
        /*0220*/ 	.word	0xffffffff


	//   ....[75]....
        /*0224*/ 	.word	0xffffffff


	//   ....[76]....
        /*0228*/ 	.word	0xffffffff


	//   ....[77]....
        /*022c*/ 	.word	0xffffffff


	//   ....[78]....
        /*0230*/ 	.word	0xffffffff


	//   ....[79]....
        /*0234*/ 	.word	0xffffffff


	//   ....[80]....
        /*0238*/ 	.word	0xffffffff


	//   ....[81]....
        /*023c*/ 	.word	0xffffffff


	//   ....[82]....
        /*0240*/ 	.word	0xffffffff


	//   ....[83]....
        /*0244*/ 	.word	0xffffffff


	//   ....[84]....
        /*0248*/ 	.word	0xffffffff


	//   ....[85]....
        /*024c*/ 	.word	0xffffffff


	//   ....[86]....
        /*0250*/ 	.word	0xffffffff


	//   ....[87]....
        /*0254*/ 	.word	0xffffffff


	//   ....[88]....
        /*0258*/ 	.word	0xffffffff


	//   ....[89]....
        /*025c*/ 	.word	0xffffffff


	//   ....[90]....
        /*0260*/ 	.word	0xffffffff


	//   ....[91]....
        /*0264*/ 	.word	0xffffffff


	//   ....[92]....
        /*0268*/ 	.word	0xffffffff


	//   ....[93]....
        /*026c*/ 	.word	0xffffffff


	//   ....[94]....
        /*0270*/ 	.word	0xffffffff


	//   ....[95]....
        /*0274*/ 	.word	0xffffffff


	//   ....[96]....
        /*0278*/ 	.word	0xffffffff


	//   ....[97]....
        /*027c*/ 	.word	0xffffffff


	//   ....[98]....
        /*0280*/ 	.word	0xffffffff


	//   ....[99]....
        /*0284*/ 	.word	0xffffffff


	//   ....[100]....
        /*0288*/ 	.word	0xffffffff


	//   ....[101]....
        /*028c*/ 	.word	0xffffffff


	//   ....[102]....
        /*0290*/ 	.word	0xffffffff


	//   ....[103]....
        /*0294*/ 	.word	0xffffffff


	//   ....[104]....
        /*0298*/ 	.word	0xffffffff


	//   ....[105]....
        /*029c*/ 	.word	0xffffffff


	//   ....[106]....
        /*02a0*/ 	.word	0xffffffff


	//   ....[107]....
        /*02a4*/ 	.word	0xffffffff


	//   ....[108]....
        /*02a8*/ 	.word	0xffffffff


	//   ....[109]....
        /*02ac*/ 	.word	0xffffffff


	//   ....[110]....
        /*02b0*/ 	.word	0xffffffff


	//   ....[111]....
        /*02b4*/ 	.word	0xffffffff


	//   ....[112]....
        /*02b8*/ 	.word	0xffffffff


	//   ....[113]....
        /*02bc*/ 	.word	0xffffffff


	//   ....[114]....
        /*02c0*/ 	.word	0xffffffff


	//   ....[115]....
        /*02c4*/ 	.word	0xffffffff


	//   ....[116]....
        /*02c8*/ 	.word	0xffffffff


	//   ....[117]....
        /*02cc*/ 	.word	0xffffffff


	//   ....[118]....
        /*02d0*/ 	.word	0xffffffff


	//   ....[119]....
        /*02d4*/ 	.word	0xffffffff


	//   ....[120]....
        /*02d8*/ 	.word	0xffffffff


	//   ....[121]....
        /*02dc*/ 	.word	0xffffffff


	//   ....[122]....
        /*02e0*/ 	.word	0xffffffff


	//   ....[123]....
        /*02e4*/ 	.word	0xffffffff


	//   ....[124]....
        /*02e8*/ 	.word	0xffffffff


	//   ....[125]....
        /*02ec*/ 	.word	0xffffffff


	//   ....[126]....
        /*02f0*/ 	.word	0xffffffff


	//   ....[127]....
        /*02f4*/ 	.word	0xffffffff


	//   ....[128]....
        /*02f8*/ 	.word	0xffffffff


	//   ....[129]....
        /*02fc*/ 	.word	0xffffffff


	//   ....[130]....
        /*0300*/ 	.word	0xffffffff


	//   ....[131]....
        /*0304*/ 	.word	0xffffffff


	//   ....[132]....
        /*0308*/ 	.word	0xffffffff


	//   ....[133]....
        /*030c*/ 	.word	0xffffffff


	//   ....[134]....
        /*0310*/ 	.word	0xffffffff


	//   ....[135]....
        /*0314*/ 	.word	0xffffffff


	//   ....[136]....
        /*0318*/ 	.word	0xffffffff


	//   ....[137]....
        /*031c*/ 	.word	0xffffffff


	//   ....[138]....
        /*0320*/ 	.word	0xffffffff


	//   ....[139]....
        /*0324*/ 	.word	0xffffffff


	//   ....[140]....
        /*0328*/ 	.word	0xffffffff


	//   ....[141]....
        /*032c*/ 	.word	0xffffffff


	//   ....[142]....
        /*0330*/ 	.word	0xffffffff


	//   ....[143]....
        /*0334*/ 	.word	0xffffffff


	//   ....[144]....
        /*0338*/ 	.word	0xffffffff


	//   ....[145]....
        /*033c*/ 	.word	0xffffffff


	//   ....[146]....
        /*0340*/ 	.word	0xffffffff


	//   ....[147]....
        /*0344*/ 	.word	0xffffffff


	//   ....[148]....
        /*0348*/ 	.word	0xffffffff


	//   ....[149]....
        /*034c*/ 	.word	0xffffffff


	//   ....[150]....
        /*0350*/ 	.word	0xffffffff


	//   ....[151]....
        /*0354*/ 	.word	0xffffffff


	//   ....[152]....
        /*0358*/ 	.word	0xffffffff


	//   ....[153]....
        /*035c*/ 	.word	0xffffffff


	//   ....[154]....
        /*0360*/ 	.word	0xffffffff


	//   ....[155]....
        /*0364*/ 	.word	0xffffffff


	//   ....[156]....
        /*0368*/ 	.word	0xffffffff


	//   ....[157]....
        /*036c*/ 	.word	0xffffffff


	//   ....[158]....
        /*0370*/ 	.word	0xffffffff


	//   ....[159]....
        /*0374*/ 	.word	0xffffffff


	//   ....[160]....
        /*0378*/ 	.word	0xffffffff


	//   ....[161]....
        /*037c*/ 	.word	0xffffffff


	//   ....[162]....
        /*0380*/ 	.word	0xffffffff


	//   ....[163]....
        /*0384*/ 	.word	0xffffffff


	//   ....[164]....
        /*0388*/ 	.word	0xffffffff


	//   ....[165]....
        /*038c*/ 	.word	0xffffffff


	//   ....[166]....
        /*0390*/ 	.word	0xffffffff


	//   ....[167]....
        /*0394*/ 	.word	0xffffffff


	//   ....[168]....
        /*0398*/ 	.word	0xffffffff


	//   ....[169]....
        /*039c*/ 	.word	0xffffffff


	//   ....[170]....
        /*03a0*/ 	.word	0xffffffff


	//   ....[171]....
        /*03a4*/ 	.word	0xffffffff


	//   ....[172]....
        /*03a8*/ 	.word	0xffffffff


	//   ....[173]....
        /*03ac*/ 	.word	0xffffffff


	//   ....[174]....
        /*03b0*/ 	.word	0xffffffff


	//   ....[175]....
        /*03b4*/ 	.word	0xffffffff


	//   ....[176]....
        /*03b8*/ 	.word	0xffffffff


	//   ....[177]....
        /*03bc*/ 	.word	0xffffffff


	//   ....[178]....
        /*03c0*/ 	.word	0xffffffff


	//   ....[179]....
        /*03c4*/ 	.word	0xffffffff


	//   ....[180]....
        /*03c8*/ 	.word	0xffffffff


	//   ....[181]....
        /*03cc*/ 	.word	0xffffffff


	//   ....[182]....
        /*03d0*/ 	.word	0xffffffff


	//   ....[183]....
        /*03d4*/ 	.word	0xffffffff


	//   ....[184]....
        /*03d8*/ 	.word	0xffffffff


	//   ....[185]....
        /*03dc*/ 	.word	0xffffffff


	//   ....[186]....
        /*03e0*/ 	.word	0xffffffff


	//   ....[187]....
        /*03e4*/ 	.word	0xffffffff


	//   ....[188]....
        /*03e8*/ 	.word	0xffffffff


	//   ....[189]....
        /*03ec*/ 	.word	0xffffffff


	//   ....[190]....
        /*03f0*/ 	.word	0xffffffff


	//   ....[191]....
        /*03f4*/ 	.word	0xffffffff


	//   ....[192]....
        /*03f8*/ 	.word	0xffffffff


	//   ....[193]....
        /*03fc*/ 	.word	0xffffffff


	//   ....[194]....
        /*0400*/ 	.word	0xffffffff


	//   ....[195]....
        /*0404*/ 	.word	0xffffffff


	//   ....[196]....
        /*0408*/ 	.word	0xffffffff


	//   ....[197]....
        /*040c*/ 	.word	0xffffffff


	//   ....[198]....
        /*0410*/ 	.word	0xffffffff


	//   ....[199]....
        /*0414*/ 	.word	0xffffffff


	//   ....[200]....
        /*0418*/ 	.word	0xffffffff


	//   ....[201]....
        /*041c*/ 	.word	0xffffffff


	//   ....[202]....
        /*0420*/ 	.word	0xffffffff


	//   ....[203]....
        /*0424*/ 	.word	0xffffffff


	//   ....[204]....
        /*0428*/ 	.word	0xffffffff


	//   ....[205]....
        /*042c*/ 	.word	0xffffffff


	//   ....[206]....
        /*0430*/ 	.word	0xffffffff


	//   ....[207]....
        /*0434*/ 	.word	0xffffffff


	//   ....[208]....
        /*0438*/ 	.word	0xffffffff


	//   ....[209]....
        /*043c*/ 	.word	0xffffffff


	//   ....[210]....
        /*0440*/ 	.word	0xffffffff


	//   ....[211]....
        /*0444*/ 	.word	0xffffffff


	//   ....[212]....
        /*0448*/ 	.word	0xffffffff


	//   ....[213]....
        /*044c*/ 	.word	0xffffffff


	//   ....[214]....
        /*0450*/ 	.word	0xffffffff


	//   ....[215]....
        /*0454*/ 	.word	0xffffffff


	//   ....[216]....
        /*0458*/ 	.word	0xffffffff


	//   ....[217]....
        /*045c*/ 	.word	0xffffffff


	//   ....[218]....
        /*0460*/ 	.word	0xffffffff


	//   ....[219]....
        /*0464*/ 	.word	0xffffffff


	//   ....[220]....
        /*0468*/ 	.word	0xffffffff


	//   ....[221]....
        /*046c*/ 	.word	0xffffffff


	//   ....[222]....
        /*0470*/ 	.word	0xffffffff


	//   ....[223]....
        /*0474*/ 	.word	0xffffffff


	//   ....[224]....
        /*0478*/ 	.word	0xffffffff


	//   ....[225]....
        /*047c*/ 	.word	0xffffffff


	//   ....[226]....
        /*0480*/ 	.word	0xffffffff


	//   ....[227]....
        /*0484*/ 	.word	0xffffffff


	//   ....[228]....
        /*0488*/ 	.word	0xffffffff


	//   ....[229]....
        /*048c*/ 	.word	0xffffffff


	//   ....[230]....
        /*0490*/ 	.word	0xffffffff


	//   ....[231]....
        /*0494*/ 	.word	0xffffffff


	//   ....[232]....
        /*0498*/ 	.word	0xffffffff


	//   ....[233]....
        /*049c*/ 	.word	0xffffffff


	//   ....[234]....
        /*04a0*/ 	.word	0xffffffff


	//   ....[235]....
        /*04a4*/ 	.word	0xffffffff


	//   ....[236]....
        /*04a8*/ 	.word	0xffffffff


	//   ....[237]....
        /*04ac*/ 	.word	0xffffffff


	//   ....[238]....
        /*04b0*/ 	.word	0xffffffff


	//   ....[239]....
        /*04b4*/ 	.word	0xffffffff


	//   ....[240]....
        /*04b8*/ 	.word	0xffffffff


	//   ....[241]....
        /*04bc*/ 	.word	0xffffffff


	//   ....[242]....
        /*04c0*/ 	.word	0xffffffff


	//   ....[243]....
        /*04c4*/ 	.word	0xffffffff


	//   ....[244]....
        /*04c8*/ 	.word	0xffffffff


	//   ....[245]....
        /*04cc*/ 	.word	0xffffffff


	//   ....[246]....
        /*04d0*/ 	.word	0xffffffff


	//   ....[247]....
        /*04d4*/ 	.word	0xffffffff


	//   ....[248]....
        /*04d8*/ 	.word	0xffffffff


	//   ....[249]....
        /*04dc*/ 	.word	0xffffffff


	//   ....[250]....
        /*04e0*/ 	.word	0xffffffff


	//   ....[251]....
        /*04e4*/ 	.word	0xffffffff


	//   ....[252]....
        /*04e8*/ 	.word	0xffffffff


	//   ....[253]....
        /*04ec*/ 	.word	0xffffffff


	//   ....[254]....
        /*04f0*/ 	.word	0xffffffff


	//   ....[255]....
        /*04f4*/ 	.word	0xffffffff


	//   ....[0]....
        /*04f8*/ 	.word	0xffffffff


	//   ....[1]....
        /*04fc*/ 	.word	0xffffffff


	//   ....[2]....
        /*0500*/ 	.word	0xffffffff


	//   ....[3]....
        /*0504*/ 	.word	0xffffffff


	//   ....[4]....
        /*0508*/ 	.word	0xffffffff


	//   ....[5]....
        /*050c*/ 	.word	0xffffffff


	//   ....[6]....
        /*0510*/ 	.word	0xffffffff


	//   ....[7]....
        /*0514*/ 	.word	0xffffffff


	//   ....[8]....
        /*0518*/ 	.word	0xffffffff


	//   ....[9]....
        /*051c*/ 	.word	0xffffffff


	//   ....[10]....
        /*0520*/ 	.word	0xffffffff


	//   ....[11]....
        /*0524*/ 	.word	0xffffffff


	//   ....[12]....
        /*0528*/ 	.word	0xffffffff


	//   ....[13]....
        /*052c*/ 	.word	0xffffffff


	//   ....[14]....
        /*0530*/ 	.word	0xffffffff


	//   ....[15]....
        /*0534*/ 	.word	0xffffffff


	//   ....[16]....
        /*0538*/ 	.word	0xffffffff


	//   ....[17]....
        /*053c*/ 	.word	0xffffffff


	//   ....[18]....
        /*0540*/ 	.word	0xffffffff


	//   ....[19]....
        /*0544*/ 	.word	0xffffffff


	//   ....[20]....
        /*0548*/ 	.word	0xffffffff


	//   ....[21]....
        /*054c*/ 	.word	0xffffffff


	//   ....[22]....
        /*0550*/ 	.word	0xffffffff


	//   ....[23]....
        /*0554*/ 	.word	0xffffffff


	//   ....[24]....
        /*0558*/ 	.word	0xffffffff


	//   ....[25]....
        /*055c*/ 	.word	0xffffffff


	//   ....[26]....
        /*0560*/ 	.word	0xffffffff


	//   ....[27]....
        /*0564*/ 	.word	0xffffffff


	//   ....[28]....
        /*0568*/ 	.word	0xffffffff


	//   ....[29]....
        /*056c*/ 	.word	0xffffffff


	//   ....[30]....
        /*0570*/ 	.word	0xffffffff


	//   ....[31]....
        /*0574*/ 	.word	0xffffffff


	//   ....[32]....
        /*0578*/ 	.word	0xffffffff


	//   ....[33]....
        /*057c*/ 	.word	0xffffffff


	//   ....[34]....
        /*0580*/ 	.word	0xffffffff


	//   ....[35]....
        /*0584*/ 	.word	0xffffffff


	//   ....[36]....
        /*0588*/ 	.word	0xffffffff


	//   ....[37]....
        /*058c*/ 	.word	0xffffffff


	//   ....[38]....
        /*0590*/ 	.word	0xffffffff


	//   ....[39]....
        /*0594*/ 	.word	0xffffffff


	//   ....[40]....
        /*0598*/ 	.word	0xffffffff


	//   ....[41]....
        /*059c*/ 	.word	0xffffffff


	//   ....[42]....
        /*05a0*/ 	.word	0xffffffff


	//   ....[43]....
        /*05a4*/ 	.word	0xffffffff


	//   ....[44]....
        /*05a8*/ 	.word	0xffffffff


	//   ....[45]....
        /*05ac*/ 	.word	0xffffffff


	//   ....[46]....
        /*05b0*/ 	.word	0xffffffff


	//   ....[47]....
        /*05b4*/ 	.word	0xffffffff


	//   ....[48]....
        /*05b8*/ 	.word	0xffffffff


	//   ....[49]....
        /*05bc*/ 	.word	0xffffffff


	//   ....[50]....
        /*05c0*/ 	.word	0xffffffff


	//   ....[51]....
        /*05c4*/ 	.word	0xffffffff


	//   ....[52]....
        /*05c8*/ 	.word	0xffffffff


	//   ....[53]....
        /*05cc*/ 	.word	0xffffffff


	//   ....[54]....
        /*05d0*/ 	.word	0xffffffff


	//   ....[55]....
        /*05d4*/ 	.word	0xffffffff


	//   ....[56]....
        /*05d8*/ 	.word	0xffffffff


	//   ....[57]....
        /*05dc*/ 	.word	0xffffffff


	//   ....[58]....
        /*05e0*/ 	.word	0xffffffff


	//   ....[59]....
        /*05e4*/ 	.word	0xffffffff


	//   ....[60]....
        /*05e8*/ 	.word	0xffffffff


	//   ....[61]....
        /*05ec*/ 	.word	0xffffffff


	//   ....[62]....
        /*05f0*/ 	.word	0xffffffff


	//   ....[63]....
        /*05f4*/ 	.word	0xffffffff


	//   ....[64]....
        /*05f8*/ 	.word	0xffffffff


	//   ....[65]....
        /*05fc*/ 	.word	0xffffffff


	//   ....[66]....
        /*0600*/ 	.word	0xffffffff


	//   ....[67]....
        /*0604*/ 	.word	0xffffffff


	//   ....[68]....
        /*0608*/ 	.word	0xffffffff


	//   ....[69]....
        /*060c*/ 	.word	0xffffffff


	//   ....[70]....
        /*0610*/ 	.word	0xffffffff


	//   ....[71]....
        /*0614*/ 	.word	0xffffffff


	//   ....[72]....
        /*0618*/ 	.word	0xffffffff


	//   ....[73]....
        /*061c*/ 	.word	0xffffffff


	//   ....[74]....
        /*0620*/ 	.word	0xffffffff


	//   ....[75]....
        /*0624*/ 	.word	0xffffffff


	//   ....[76]....
        /*0628*/ 	.word	0xffffffff


	//   ....[77]....
        /*062c*/ 	.word	0xffffffff


	//   ....[78]....
        /*0630*/ 	.word	0xffffffff


	//   ....[79]....
        /*0634*/ 	.word	0xffffffff


	//   ....[80]....
        /*0638*/ 	.word	0xffffffff


	//   ....[81]....
        /*063c*/ 	.word	0xffffffff


	//   ....[82]....
        /*0640*/ 	.word	0xffffffff


	//   ....[83]....
        /*0644*/ 	.word	0xffffffff


	//   ....[84]....
        /*0648*/ 	.word	0xffffffff


	//   ....[85]....
        /*064c*/ 	.word	0xffffffff


	//   ....[86]....
        /*0650*/ 	.word	0xffffffff


	//   ....[87]....
        /*0654*/ 	.word	0xffffffff


	//   ....[88]....
        /*0658*/ 	.word	0xffffffff


	//   ....[89]....
        /*065c*/ 	.word	0xffffffff


	//   ....[90]....
        /*0660*/ 	.word	0xffffffff


	//   ....[91]....
        /*0664*/ 	.word	0xffffffff


	//   ....[92]....
        /*0668*/ 	.word	0xffffffff


	//   ....[93]....
        /*066c*/ 	.word	0xffffffff


	//   ....[94]....
        /*0670*/ 	.word	0xffffffff


	//   ....[95]....
        /*0674*/ 	.word	0xffffffff


	//   ....[96]....
        /*0678*/ 	.word	0xffffffff


	//   ....[97]....
        /*067c*/ 	.word	0xffffffff


	//   ....[98]....
        /*0680*/ 	.word	0xffffffff


	//   ....[99]....
        /*0684*/ 	.word	0xffffffff


	//   ....[100]....
        /*0688*/ 	.word	0xffffffff


	//   ....[101]....
        /*068c*/ 	.word	0xffffffff


	//   ....[102]....
        /*0690*/ 	.word	0xffffffff


	//   ....[103]....
        /*0694*/ 	.word	0xffffffff


	//   ....[104]....
        /*0698*/ 	.word	0xffffffff


	//   ....[105]....
        /*069c*/ 	.word	0xffffffff


	//   ....[106]....
        /*06a0*/ 	.word	0xffffffff


	//   ....[107]....
        /*06a4*/ 	.word	0xffffffff


	//   ....[108]....
        /*06a8*/ 	.word	0xffffffff


	//   ....[109]....
        /*06ac*/ 	.word	0xffffffff


	//   ....[110]....
        /*06b0*/ 	.word	0xffffffff


	//   ....[111]....
        /*06b4*/ 	.word	0xffffffff


	//   ....[112]....
        /*06b8*/ 	.word	0xffffffff


	//   ....[113]....
        /*06bc*/ 	.word	0xffffffff


	//   ....[114]....
        /*06c0*/ 	.word	0xffffffff


	//   ....[115]....
        /*06c4*/ 	.word	0xffffffff


	//   ....[116]....
        /*06c8*/ 	.word	0xffffffff


	//   ....[117]....
        /*06cc*/ 	.word	0xffffffff


	//   ....[118]....
        /*06d0*/ 	.word	0xffffffff


	//   ....[119]....
        /*06d4*/ 	.word	0xffffffff


	//   ....[120]....
        /*06d8*/ 	.word	0xffffffff


	//   ....[121]....
        /*06dc*/ 	.word	0xffffffff


	//   ....[122]....
        /*06e0*/ 	.word	0xffffffff


	//   ....[123]....
        /*06e4*/ 	.word	0xffffffff


	//   ....[124]....
        /*06e8*/ 	.word	0xffffffff


	//   ....[125]....
        /*06ec*/ 	.word	0xffffffff


	//   ....[126]....
        /*06f0*/ 	.word	0xffffffff


	//   ....[127]....
        /*06f4*/ 	.word	0xffffffff


	//   ....[128]....
        /*06f8*/ 	.word	0xffffffff


	//   ....[129]....
        /*06fc*/ 	.word	0xffffffff


	//   ....[130]....
        /*0700*/ 	.word	0xffffffff


	//   ....[131]....
        /*0704*/ 	.word	0xffffffff


	//   ....[132]....
        /*0708*/ 	.word	0xffffffff


	//   ....[133]....
        /*070c*/ 	.word	0xffffffff


	//   ....[134]....
        /*0710*/ 	.word	0xffffffff


	//   ....[135]....
        /*0714*/ 	.word	0xffffffff


	//   ....[136]....
        /*0718*/ 	.word	0xffffffff


	//   ....[137]....
        /*071c*/ 	.word	0xffffffff


	//   ....[138]....
        /*0720*/ 	.word	0xffffffff


	//   ....[139]....
        /*0724*/ 	.word	0xffffffff


	//   ....[140]....
        /*0728*/ 	.word	0xffffffff


	//   ....[141]....
        /*072c*/ 	.word	0xffffffff


	//   ....[142]....
        /*0730*/ 	.word	0xffffffff


	//   ....[143]....
        /*0734*/ 	.word	0xffffffff


	//   ....[144]....
        /*0738*/ 	.word	0xffffffff


	//   ....[145]....
        /*073c*/ 	.word	0xffffffff


	//   ....[146]....
        /*0740*/ 	.word	0xffffffff


	//   ....[147]....
        /*0744*/ 	.word	0xffffffff


	//   ....[148]....
        /*0748*/ 	.word	0xffffffff


	//   ....[149]....
        /*074c*/ 	.word	0xffffffff


	//   ....[150]....
        /*0750*/ 	.word	0xffffffff


	//   ....[151]....
        /*0754*/ 	.word	0xffffffff


	//   ....[152]....
        /*0758*/ 	.word	0xffffffff


	//   ....[153]....
        /*075c*/ 	.word	0xffffffff


	//   ....[154]....
        /*0760*/ 	.word	0xffffffff


	//   ....[155]....
        /*0764*/ 	.word	0xffffffff


	//   ....[156]....
        /*0768*/ 	.word	0xffffffff


	//   ....[157]....
        /*076c*/ 	.word	0xffffffff


	//   ....[158]....
        /*0770*/ 	.word	0xffffffff


	//   ....[159]....
        /*0774*/ 	.word	0xffffffff


	//   ....[160]....
        /*0778*/ 	.word	0xffffffff


	//   ....[161]....
        /*077c*/ 	.word	0xffffffff


	//   ....[162]....
        /*0780*/ 	.word	0xffffffff


	//   ....[163]....
        /*0784*/ 	.word	0xffffffff


	//   ....[164]....
        /*0788*/ 	.word	0xffffffff


	//   ....[165]....
        /*078c*/ 	.word	0xffffffff


	//   ....[166]....
        /*0790*/ 	.word	0xffffffff


	//   ....[167]....
        /*0794*/ 	.word	0xffffffff


	//   ....[168]....
        /*0798*/ 	.word	0xffffffff


	//   ....[169]....
        /*079c*/ 	.word	0xffffffff


	//   ....[170]....
        /*07a0*/ 	.word	0xffffffff


	//   ....[171]....
        /*07a4*/ 	.word	0xffffffff


	//   ....[172]....
        /*07a8*/ 	.word	0xffffffff


	//   ....[173]....
        /*07ac*/ 	.word	0xffffffff


	//   ....[174]....
        /*07b0*/ 	.word	0xffffffff


	//   ....[175]....
        /*07b4*/ 	.word	0xffffffff


	//   ....[176]....
        /*07b8*/ 	.word	0xffffffff


	//   ....[177]....
        /*07bc*/ 	.word	0xffffffff


	//   ....[178]....
        /*07c0*/ 	.word	0xffffffff


	//   ....[179]....
        /*07c4*/ 	.word	0xffffffff


	//   ....[180]....
        /*07c8*/ 	.word	0xffffffff


	//   ....[181]....
        /*07cc*/ 	.word	0xffffffff


	//   ....[182]....
        /*07d0*/ 	.word	0xffffffff


	//   ....[183]....
        /*07d4*/ 	.word	0xffffffff


	//   ....[184]....
        /*07d8*/ 	.word	0xffffffff


	//   ....[185]....
        /*07dc*/ 	.word	0xffffffff


	//   ....[186]....
        /*07e0*/ 	.word	0xffffffff


	//   ....[187]....
        /*07e4*/ 	.word	0xffffffff


	//   ....[188]....
        /*07e8*/ 	.word	0xffffffff


	//   ....[189]....
        /*07ec*/ 	.word	0xffffffff


	//   ....[190]....
        /*07f0*/ 	.word	0xffffffff


	//   ....[191]....
        /*07f4*/ 	.word	0xffffffff


	//   ....[192]....
        /*07f8*/ 	.word	0xffffffff


	//   ....[193]....
        /*07fc*/ 	.word	0xffffffff


	//   ....[194]....
        /*0800*/ 	.word	0xffffffff


	//   ....[195]....
        /*0804*/ 	.word	0xffffffff


	//   ....[196]....
        /*0808*/ 	.word	0xffffffff


	//   ....[197]....
        /*080c*/ 	.word	0xffffffff


	//   ....[198]....
        /*0810*/ 	.word	0xffffffff


	//   ....[199]....
        /*0814*/ 	.word	0xffffffff


	//   ....[200]....
        /*0818*/ 	.word	0xffffffff


	//   ....[201]....
        /*081c*/ 	.word	0xffffffff


	//   ....[202]....
        /*0820*/ 	.word	0xffffffff


	//   ....[203]....
        /*0824*/ 	.word	0xffffffff


	//   ....[204]....
        /*0828*/ 	.word	0xffffffff


	//   ....[205]....
        /*082c*/ 	.word	0xffffffff


	//   ....[206]....
        /*0830*/ 	.word	0xffffffff


	//   ....[207]....
        /*0834*/ 	.word	0xffffffff


	//   ....[208]....
        /*0838*/ 	.word	0xffffffff


	//   ....[209]....
        /*083c*/ 	.word	0xffffffff


	//   ....[210]....
        /*0840*/ 	.word	0xffffffff


	//   ....[211]....
        /*0844*/ 	.word	0xffffffff


	//   ....[212]....
        /*0848*/ 	.word	0xffffffff


	//   ....[213]....
        /*084c*/ 	.word	0xffffffff


	//   ....[214]....
        /*0850*/ 	.word	0xffffffff


	//   ....[215]....
        /*0854*/ 	.word	0xffffffff


	//   ....[216]....
        /*0858*/ 	.word	0xffffffff


	//   ....[217]....
        /*085c*/ 	.word	0xffffffff


	//   ....[218]....
        /*0860*/ 	.word	0xffffffff


	//   ....[219]....
        /*0864*/ 	.word	0xffffffff


	//   ....[220]....
        /*0868*/ 	.word	0xffffffff


	//   ....[221]....
        /*086c*/ 	.word	0xffffffff


	//   ....[222]....
        /*0870*/ 	.word	0xffffffff


	//   ....[223]....
        /*0874*/ 	.word	0xffffffff


	//   ....[224]....
        /*0878*/ 	.word	0xffffffff


	//   ....[225]....
        /*087c*/ 	.word	0xffffffff


	//   ....[226]....
        /*0880*/ 	.word	0xffffffff


	//   ....[227]....
        /*0884*/ 	.word	0xffffffff


	//   ....[228]....
        /*0888*/ 	.word	0xffffffff


	//   ....[229]....
        /*088c*/ 	.word	0xffffffff


	//   ....[230]....
        /*0890*/ 	.word	0xffffffff


	//   ....[231]....
        /*0894*/ 	.word	0xffffffff


	//   ....[232]....
        /*0898*/ 	.word	0xffffffff


	//   ....[233]....
        /*089c*/ 	.word	0xffffffff


	//   ....[234]....
        /*08a0*/ 	.word	0xffffffff


	//   ....[235]....
        /*08a4*/ 	.word	0xffffffff


	//   ....[236]....
        /*08a8*/ 	.word	0xffffffff


	//   ....[237]....
        /*08ac*/ 	.word	0xffffffff


	//   ....[238]....
        /*08b0*/ 	.word	0xffffffff


	//   ....[239]....
        /*08b4*/ 	.word	0xffffffff


	//   ....[240]....
        /*08b8*/ 	.word	0xffffffff


	//   ....[241]....
        /*08bc*/ 	.word	0xffffffff


	//   ....[242]....
        /*08c0*/ 	.word	0xffffffff


	//   ....[243]....
        /*08c4*/ 	.word	0xffffffff


	//   ....[244]....
        /*08c8*/ 	.word	0xffffffff


	//   ....[245]....
        /*08cc*/ 	.word	0xffffffff


	//   ....[246]....
        /*08d0*/ 	.word	0xffffffff


	//   ....[247]....
        /*08d4*/ 	.word	0xffffffff


	//   ....[248]....
        /*08d8*/ 	.word	0xffffffff


	//   ....[249]....
        /*08dc*/ 	.word	0xffffffff


	//   ....[250]....
        /*08e0*/ 	.word	0xffffffff


	//   ....[251]....
        /*08e4*/ 	.word	0xffffffff


	//   ....[252]....
        /*08e8*/ 	.word	0xffffffff


	//   ....[253]....
        /*08ec*/ 	.word	0xffffffff


	//   ....[254]....
        /*08f0*/ 	.word	0xffffffff


	//   ....[255]....
        /*08f4*/ 	.word	0xffffffff


	//   ....[0]....
        /*08f8*/ 	.word	0xffffffff


	//   ....[1]....
        /*08fc*/ 	.word	0xffffffff


	//   ....[2]....
        /*0900*/ 	.word	0xffffffff


	//   ....[3]....
        /*0904*/ 	.word	0xffffffff


	//   ....[4]....
        /*0908*/ 	.word	0xffffffff


	//   ....[5]....
        /*090c*/ 	.word	0xffffffff


	//   ....[6]....
        /*0910*/ 	.word	0xffffffff


	//   ....[7]....
        /*0914*/ 	.word	0xffffffff


	//   ....[8]....
        /*0918*/ 	.word	0xffffffff


	//   ....[9]....
        /*091c*/ 	.word	0xffffffff


	//   ....[10]....
        /*0920*/ 	.word	0xffffffff


	//   ....[11]....
        /*0924*/ 	.word	0xffffffff


	//   ....[12]....
        /*0928*/ 	.word	0xffffffff


	//   ....[13]....
        /*092c*/ 	.word	0xffffffff


	//   ....[14]....
        /*0930*/ 	.word	0xffffffff


	//   ....[15]....
        /*0934*/ 	.word	0xffffffff


	//   ....[16]....
        /*0938*/ 	.word	0xffffffff


	//   ....[17]....
        /*093c*/ 	.word	0xffffffff


	//   ....[18]....
        /*0940*/ 	.word	0xffffffff


	//   ....[19]....
        /*0944*/ 	.word	0xffffffff


	//   ....[20]....
        /*0948*/ 	.word	0xffffffff


	//   ....[21]....
        /*094c*/ 	.word	0xffffffff


	//   ....[22]....
        /*0950*/ 	.word	0xffffffff


	//   ....[23]....
        /*0954*/ 	.word	0xffffffff


	//   ....[24]....
        /*0958*/ 	.word	0xffffffff


	//   ....[25]....
        /*095c*/ 	.word	0xffffffff


	//   ....[26]....
        /*0960*/ 	.word	0xffffffff


	//   ....[27]....
        /*0964*/ 	.word	0xffffffff


	//   ....[28]....
        /*0968*/ 	.word	0xffffffff


	//   ....[29]....
        /*096c*/ 	.word	0xffffffff


	//   ....[30]....
        /*0970*/ 	.word	0xffffffff


	//   ....[31]....
        /*0974*/ 	.word	0xffffffff


	//   ....[32]....
        /*0978*/ 	.word	0xffffffff


	//   ....[33]....
        /*097c*/ 	.word	0xffffffff


	//   ....[34]....
        /*0980*/ 	.word	0xffffffff


	//   ....[35]....
        /*0984*/ 	.word	0xffffffff


	//   ....[36]....
        /*0988*/ 	.word	0xffffffff


	//   ....[37]....
        /*098c*/ 	.word	0xffffffff


	//   ....[38]....
        /*0990*/ 	.word	0xffffffff


	//   ....[39]....
        /*0994*/ 	.word	0xffffffff


	//   ....[40]....
        /*0998*/ 	.word	0xffffffff


	//   ....[41]....
        /*099c*/ 	.word	0xffffffff


	//   ....[42]....
        /*09a0*/ 	.word	0xffffffff


	//   ....[43]....
        /*09a4*/ 	.word	0xffffffff


	//   ....[44]....
        /*09a8*/ 	.word	0xffffffff


	//   ....[45]....
        /*09ac*/ 	.word	0xffffffff


	//   ....[46]....
        /*09b0*/ 	.word	0xffffffff


	//   ....[47]....
        /*09b4*/ 	.word	0xffffffff


	//   ....[48]....
        /*09b8*/ 	.word	0xffffffff


	//   ....[49]....
        /*09bc*/ 	.word	0xffffffff


	//   ....[50]....
        /*09c0*/ 	.word	0xffffffff


	//   ....[51]....
        /*09c4*/ 	.word	0xffffffff


	//   ....[52]....
        /*09c8*/ 	.word	0xffffffff


	//   ....[53]....
        /*09cc*/ 	.word	0xffffffff


	//   ....[54]....
        /*09d0*/ 	.word	0xffffffff


	//   ....[55]....
        /*09d4*/ 	.word	0xffffffff


	//   ....[56]....
        /*09d8*/ 	.word	0xffffffff


	//   ....[57]....
        /*09dc*/ 	.word	0xffffffff


	//   ....[58]....
        /*09e0*/ 	.word	0xffffffff


	//   ....[59]....
        /*09e4*/ 	.word	0xffffffff


	//   ....[60]....
        /*09e8*/ 	.word	0xffffffff


	//   ....[61]....
        /*09ec*/ 	.word	0xffffffff


	//   ....[62]....
        /*09f0*/ 	.word	0xffffffff


	//   ....[63]....
        /*09f4*/ 	.word	0xffffffff


	//   ....[64]....
        /*09f8*/ 	.word	0xffffffff


	//   ....[65]....
        /*09fc*/ 	.word	0xffffffff


	//   ....[66]....
        /*0a00*/ 	.word	0xffffffff


	//   ....[67]....
        /*0a04*/ 	.word	0xffffffff


	//   ....[68]....
        /*0a08*/ 	.word	0xffffffff


	//   ....[69]....
        /*0a0c*/ 	.word	0xffffffff


	//   ....[70]....
        /*0a10*/ 	.word	0xffffffff


	//   ....[71]....
        /*0a14*/ 	.word	0xffffffff


	//   ....[72]....
        /*0a18*/ 	.word	0xffffffff


	//   ....[73]....
        /*0a1c*/ 	.word	0xffffffff


	//   ....[74]....
        /*0a20*/ 	.word	0xffffffff


	//   ....[75]....
        /*0a24*/ 	.word	0xffffffff


	//   ....[76]....
        /*0a28*/ 	.word	0xffffffff


	//   ....[77]....
        /*0a2c*/ 	.word	0xffffffff


	//   ....[78]....
        /*0a30*/ 	.word	0xffffffff


	//   ....[79]....
        /*0a34*/ 	.word	0xffffffff


	//   ....[80]....
        /*0a38*/ 	.word	0xffffffff


	//   ....[81]....
        /*0a3c*/ 	.word	0xffffffff


	//   ....[82]....
        /*0a40*/ 	.word	0xffffffff


	//   ....[83]....
        /*0a44*/ 	.word	0xffffffff


	//   ....[84]....
        /*0a48*/ 	.word	0xffffffff


	//   ....[85]....
        /*0a4c*/ 	.word	0xffffffff


	//   ....[86]....
        /*0a50*/ 	.word	0xffffffff


	//   ....[87]....
        /*0a54*/ 	.word	0xffffffff


	//   ....[88]....
        /*0a58*/ 	.word	0xffffffff


	//   ....[89]....
        /*0a5c*/ 	.word	0xffffffff


	//   ....[90]....
        /*0a60*/ 	.word	0xffffffff


	//   ....[91]....
        /*0a64*/ 	.word	0xffffffff


	//   ....[92]....
        /*0a68*/ 	.word	0xffffffff


	//   ....[93]....
        /*0a6c*/ 	.word	0xffffffff


	//   ....[94]....
        /*0a70*/ 	.word	0xffffffff


	//   ....[95]....
        /*0a74*/ 	.word	0xffffffff


	//   ....[96]....
        /*0a78*/ 	.word	0xffffffff


	//   ....[97]....
        /*0a7c*/ 	.word	0xffffffff


	//   ....[98]....
        /*0a80*/ 	.word	0xffffffff


	//   ....[99]....
        /*0a84*/ 	.word	0xffffffff


	//   ....[100]....
        /*0a88*/ 	.word	0xffffffff


	//   ....[101]....
        /*0a8c*/ 	.word	0xffffffff


	//   ....[102]....
        /*0a90*/ 	.word	0xffffffff


	//   ....[103]....
        /*0a94*/ 	.word	0xffffffff


	//   ....[104]....
        /*0a98*/ 	.word	0xffffffff


	//   ....[105]....
        /*0a9c*/ 	.word	0xffffffff


	//   ....[106]....
        /*0aa0*/ 	.word	0xffffffff


	//   ....[107]....
        /*0aa4*/ 	.word	0xffffffff


	//   ....[108]....
        /*0aa8*/ 	.word	0xffffffff


	//   ....[109]....
        /*0aac*/ 	.word	0xffffffff


	//   ....[110]....
        /*0ab0*/ 	.word	0xffffffff


	//   ....[111]....
        /*0ab4*/ 	.word	0xffffffff


	//   ....[112]....
        /*0ab8*/ 	.word	0xffffffff


	//   ....[113]....
        /*0abc*/ 	.word	0xffffffff


	//   ....[114]....
        /*0ac0*/ 	.word	0xffffffff


	//   ....[115]....
        /*0ac4*/ 	.word	0xffffffff


	//   ....[116]....
        /*0ac8*/ 	.word	0xffffffff


	//   ....[117]....
        /*0acc*/ 	.word	0xffffffff


	//   ....[118]....
        /*0ad0*/ 	.word	0xffffffff


	//   ....[119]....
        /*0ad4*/ 	.word	0xffffffff


	//   ....[120]....
        /*0ad8*/ 	.word	0xffffffff


	//   ....[121]....
        /*0adc*/ 	.word	0xffffffff


	//   ....[122]....
        /*0ae0*/ 	.word	0xffffffff


	//   ....[123]....
        /*0ae4*/ 	.word	0xffffffff


	//   ....[124]....
        /*0ae8*/ 	.word	0xffffffff


	//   ....[125]....
        /*0aec*/ 	.word	0xffffffff


	//   ....[126]....
        /*0af0*/ 	.word	0xffffffff


	//   ....[127]....
        /*0af4*/ 	.word	0xffffffff


	//   ....[128]....
        /*0af8*/ 	.word	0xffffffff


	//   ....[129]....
        /*0afc*/ 	.word	0xffffffff


	//   ....[130]....
        /*0b00*/ 	.word	0xffffffff


	//   ....[131]....
        /*0b04*/ 	.word	0xffffffff


	//   ....[132]....
        /*0b08*/ 	.word	0xffffffff


	//   ....[133]....
        /*0b0c*/ 	.word	0xffffffff


	//   ....[134]....
        /*0b10*/ 	.word	0xffffffff


	//   ....[135]....
        /*0b14*/ 	.word	0xffffffff


	//   ....[136]....
        /*0b18*/ 	.word	0xffffffff


	//   ....[137]....
        /*0b1c*/ 	.word	0xffffffff


	//   ....[138]....
        /*0b20*/ 	.word	0xffffffff


	//   ....[139]....
        /*0b24*/ 	.word	0xffffffff


	//   ....[140]....
        /*0b28*/ 	.word	0xffffffff


	//   ....[141]....
        /*0b2c*/ 	.word	0xffffffff


	//   ....[142]....
        /*0b30*/ 	.word	0xffffffff


	//   ....[143]....
        /*0b34*/ 	.word	0xffffffff


	//   ....[144]....
        /*0b38*/ 	.word	0xffffffff


	//   ....[145]....
        /*0b3c*/ 	.word	0xffffffff


	//   ....[146]....
        /*0b40*/ 	.word	0xffffffff


	//   ....[147]....
        /*0b44*/ 	.word	0xffffffff


	//   ....[148]....
        /*0b48*/ 	.word	0xffffffff


	//   ....[149]....
        /*0b4c*/ 	.word	0xffffffff


	//   ....[150]....
        /*0b50*/ 	.word	0xffffffff


	//   ....[151]....
        /*0b54*/ 	.word	0xffffffff


	//   ....[152]....
        /*0b58*/ 	.word	0xffffffff


	//   ....[153]....
        /*0b5c*/ 	.word	0xffffffff


	//   ....[154]....
        /*0b60*/ 	.word	0xffffffff


	//   ....[155]....
        /*0b64*/ 	.word	0xffffffff


	//   ....[156]....
        /*0b68*/ 	.word	0xffffffff


	//   ....[157]....
        /*0b6c*/ 	.word	0xffffffff


	//----- nvinfo : EIATTR_COOP_GROUP_INSTR_OFFSETS
	.align		4
.L_222:
        /*0b70*/ 	.byte	0x04, 0x28
        /*0b72*/ 	.short	(.L_224 - .L_223)


	//   ....[0]....
.L_223:
        /*0b74*/ 	.word	0x0001acf0


	//   ....[1]....
        /*0b78*/ 	.word	0x0001ad40


	//   ....[2]....
        /*0b7c*/ 	.word	0x0001ae70


	//   ....[3]....
        /*0b80*/ 	.word	0x0001ae80


	//   ....[4]....
        /*0b84*/ 	.word	0x0001aec0


	//   ....[5]....
        /*0b88*/ 	.word	0x0001af10


	//   ....[6]....
        /*0b8c*/ 	.word	0x0001af20


	//   ....[7]....
        /*0b90*/ 	.word	0x0001af30


	//   ....[8]....
        /*0b94*/ 	.word	0x0001b0d0


	//   ....[9]....
        /*0b98*/ 	.word	0x0001b0e0


	//   ....[10]....
        /*0b9c*/ 	.word	0x0001b120


	//   ....[11]....
        /*0ba0*/ 	.word	0x0001b160


	//   ....[12]....
        /*0ba4*/ 	.word	0x0001b170


	//   ....[13]....
        /*0ba8*/ 	.word	0x0001b180


	//   ....[14]....
        /*0bac*/ 	.word	0x0001b190


	//   ....[15]....
        /*0bb0*/ 	.word	0x0001b1c0


	//   ....[16]....
        /*0bb4*/ 	.word	0x0001b1d0


	//   ....[17]....
        /*0bb8*/ 	.word	0x0001b1e0


	//   ....[18]....
        /*0bbc*/ 	.word	0x0001b1f0


	//   ....[19]....
        /*0bc0*/ 	.word	0x0001b200


	//   ....[20]....
        /*0bc4*/ 	.word	0x0001b210


	//   ....[21]....
        /*0bc8*/ 	.word	0x0001b220


	//   ....[22]....
        /*0bcc*/ 	.word	0x0001b230


	//   ....[23]....
        /*0bd0*/ 	.word	0x0001b240


	//   ....[24]....
        /*0bd4*/ 	.word	0x0001b250


	//   ....[25]....
        /*0bd8*/ 	.word	0x0001b260


	//   ....[26]....
        /*0bdc*/ 	.word	0x0001b270


	//   ....[27]....
        /*0be0*/ 	.word	0x0001b280


	//   ....[28]....
        /*0be4*/ 	.word	0x0001b290


	//   ....[29]....
        /*0be8*/ 	.word	0x0001b2a0


	//   ....[30]....
        /*0bec*/ 	.word	0x0001b2b0


	//   ....[31]....
        /*0bf0*/ 	.word	0x0001b2c0


	//   ....[32]....
        /*0bf4*/ 	.word	0x0001b2d0


	//   ....[33]....
        /*0bf8*/ 	.word	0x0001b2e0


	//   ....[34]....
        /*0bfc*/ 	.word	0x0001b2f0


	//   ....[35]....
        /*0c00*/ 	.word	0x0001b300


	//   ....[36]....
        /*0c04*/ 	.word	0x0001b3a0


	//   ....[37]....
        /*0c08*/ 	.word	0x0001b410


	//   ....[38]....
        /*0c0c*/ 	.word	0x0001b450


	//   ....[39]....
        /*0c10*/ 	.word	0x0001b690


	//   ....[40]....
        /*0c14*/ 	.word	0x0001b6e0


	//   ....[41]....
        /*0c18*/ 	.word	0x0001b700


	//   ....[42]....
        /*0c1c*/ 	.word	0x0001b710


	//   ....[43]....
        /*0c20*/ 	.word	0x0001b720


	//   ....[44]....
        /*0c24*/ 	.word	0x0001b730


	//   ....[45]....
        /*0c28*/ 	.word	0x0001b740


	//   ....[46]....
        /*0c2c*/ 	.word	0x0001b750


	//   ....[47]....
        /*0c30*/ 	.word	0x0001b770


	//   ....[48]....
        /*0c34*/ 	.word	0x0001b780


	//   ....[49]....
        /*0c38*/ 	.word	0x0001b790


	//   ....[50]....
        /*0c3c*/ 	.word	0x0001b7a0


	//   ....[51]....
        /*0c40*/ 	.word	0x0001b7b0


	//   ....[52]....
        /*0c44*/ 	.word	0x0001b7c0


	//   ....[53]....
        /*0c48*/ 	.word	0x0001b7d0


	//   ....[54]....
        /*0c4c*/ 	.word	0x0001b7e0


	//   ....[55]....
        /*0c50*/ 	.word	0x0001b7f0


	//   ....[56]....
        /*0c54*/ 	.word	0x0001b800


	//   ....[57]....
        /*0c58*/ 	.word	0x0001b810


	//   ....[58]....
        /*0c5c*/ 	.word	0x0001b820


	//   ....[59]....
        /*0c60*/ 	.word	0x0001b830


	//   ....[60]....
        /*0c64*/ 	.word	0x0001b840


	//   ....[61]....
        /*0c68*/ 	.word	0x0001b850


	//   ....[62]....
        /*0c6c*/ 	.word	0x0001b860


	//   ....[63]....
        /*0c70*/ 	.word	0x0001b870


	//   ....[64]....
        /*0c74*/ 	.word	0x0001b880


	//   ....[65]....
        /*0c78*/ 	.word	0x0001b890


	//   ....[66]....
        /*0c7c*/ 	.word	0x0001b8a0


	//   ....[67]....
        /*0c80*/ 	.word	0x0002b630


	//   ....[68]....
        /*0c84*/ 	.word	0x0002b6c0


	//   ....[69]....
        /*0c88*/ 	.word	0x0002b880


	//   ....[70]....
        /*0c8c*/ 	.word	0x0002b890


	//   ....[71]....
        /*0c90*/ 	.word	0x0002b8a0


	//   ....[72]....
        /*0c94*/ 	.word	0x0002b900


	//   ....[73]....
        /*0c98*/ 	.word	0x0002b910


	//   ....[74]....
        /*0c9c*/ 	.word	0x0002b920


	//   ....[75]....
        /*0ca0*/ 	.word	0x0002b930


	//   ....[76]....
        /*0ca4*/ 	.word	0x0002ba40


	//   ....[77]....
        /*0ca8*/ 	.word	0x0002ba50


	//   ....[78]....
        /*0cac*/ 	.word	0x0002ba90


	//   ....[79]....
        /*0cb0*/ 	.word	0x0002bad0


	//   ....[80]....
        /*0cb4*/ 	.word	0x0002bae0


	//   ....[81]....
        /*0cb8*/ 	.word	0x0002baf0


	//   ....[82]....
        /*0cbc*/ 	.word	0x0002bb00


	//   ....[83]....
        /*0cc0*/ 	.word	0x0002bb10


	//   ....[84]....
        /*0cc4*/ 	.word	0x0002bb20


	//   ....[85]....
        /*0cc8*/ 	.word	0x0002bb30


	//   ....[86]....
        /*0ccc*/ 	.word	0x0002bb40


	//   ....[87]....
        /*0cd0*/ 	.word	0x0002bb50


	//   ....[88]....
        /*0cd4*/ 	.word	0x0002bb60


	//   ....[89]....
        /*0cd8*/ 	.word	0x0002bb70


	//   ....[90]....
        /*0cdc*/ 	.word	0x0002bb80


	//   ....[91]....
        /*0ce0*/ 	.word	0x0002bb90


	//   ....[92]....
        /*0ce4*/ 	.word	0x0002bba0


	//   ....[93]....
        /*0ce8*/ 	.word	0x0002bbb0


	//   ....[94]....
        /*0cec*/ 	.word	0x0002bbc0


	//   ....[95]....
        /*0cf0*/ 	.word	0x0002bbd0


	//   ....[96]....
        /*0cf4*/ 	.word	0x0002bbe0


	//   ....[97]....
        /*0cf8*/ 	.word	0x0002bbf0


	//   ....[98]....
        /*0cfc*/ 	.word	0x0002bc00


	//   ....[99]....
        /*0d00*/ 	.word	0x0002bc10


	//   ....[100]....
        /*0d04*/ 	.word	0x0002bc20


	//   ....[101]....
        /*0d08*/ 	.word	0x0002bc30


	//   ....[102]....
        /*0d0c*/ 	.word	0x0002bc40


	//   ....[103]....
        /*0d10*/ 	.word	0x0002bd40


	//   ....[104]....
        /*0d14*/ 	.word	0x0002bdb0


	//   ....[105]....
        /*0d18*/ 	.word	0x0002bdf0


	//   ....[106]....
        /*0d1c*/ 	.word	0x0002bfd0


	//   ....[107]....
        /*0d20*/ 	.word	0x0002c000


	//   ....[108]....
        /*0d24*/ 	.word	0x0002c020


	//   ....[109]....
        /*0d28*/ 	.word	0x0002c030


	//   ....[110]....
        /*0d2c*/ 	.word	0x0002c040


	//   ....[111]....
        /*0d30*/ 	.word	0x0002c050


	//   ....[112]....
        /*0d34*/ 	.word	0x0002c060


	//   ....[113]....
        /*0d38*/ 	.word	0x0002c070


	//   ....[114]....
        /*0d3c*/ 	.word	0x0002c090


	//   ....[115]....
        /*0d40*/ 	.word	0x0002c0a0


	//   ....[116]....
        /*0d44*/ 	.word	0x0002c0b0


	//   ....[117]....
        /*0d48*/ 	.word	0x0002c0c0


	//   ....[118]....
        /*0d4c*/ 	.word	0x0002c0d0


	//   ....[119]....
        /*0d50*/ 	.word	0x0002c0e0


	//   ....[120]....
        /*0d54*/ 	.word	0x0002c0f0


	//   ....[121]....
        /*0d58*/ 	.word	0x0002c100


	//   ....[122]....
        /*0d5c*/ 	.word	0x0002c110


	//   ....[123]....
        /*0d60*/ 	.word	0x0002c120


	//   ....[124]....
        /*0d64*/ 	.word	0x0002c130


	//   ....[125]....
        /*0d68*/ 	.word	0x0002c140


	//   ....[126]....
        /*0d6c*/ 	.word	0x0002c150


	//   ....[127]....
        /*0d70*/ 	.word	0x0002c160


	//   ....[128]....
        /*0d74*/ 	.word	0x0002c170


	//   ....[129]....
        /*0d78*/ 	.word	0x0002c180


	//   ....[130]....
        /*0d7c*/ 	.word	0x0002c190


	//   ....[131]....
        /*0d80*/ 	.word	0x0002c1a0


	//   ....[132]....
        /*0d84*/ 	.word	0x0002c1b0


	//   ....[133]....
        /*0d88*/ 	.word	0x0002c1c0


	//   ....[134]....
        /*0d8c*/ 	.word	0x0003bf50


	//   ....[135]....
        /*0d90*/ 	.word	0x0003bfe0


	//   ....[136]....
        /*0d94*/ 	.word	0x0003c1a0


	//   ....[137]....
        /*0d98*/ 	.word	0x0003c1b0


	//   ....[138]....
        /*0d9c*/ 	.word	0x0003c1c0


	//   ....[139]....
        /*0da0*/ 	.word	0x0003c220


	//   ....[140]....
        /*0da4*/ 	.word	0x0003c230


	//   ....[141]....
        /*0da8*/ 	.word	0x0003c240


	//   ....[142]....
        /*0dac*/ 	.word	0x0003c250


	//   ....[143]....
        /*0db0*/ 	.word	0x0003c360


	//   ....[144]....
        /*0db4*/ 	.word	0x0003c370


	//   ....[145]....
        /*0db8*/ 	.word	0x0003c3b0


	//   ....[146]....
        /*0dbc*/ 	.word	0x0003c3f0


	//   ....[147]....
        /*0dc0*/ 	.word	0x0003c400


	//   ....[148]....
        /*0dc4*/ 	.word	0x0003c410


	//   ....[149]....
        /*0dc8*/ 	.word	0x0003c420


	//   ....[150]....
        /*0dcc*/ 	.word	0x0003c430


	//   ....[151]....
        /*0dd0*/ 	.word	0x0003c440


	//   ....[152]....
        /*0dd4*/ 	.word	0x0003c450


	//   ....[153]....
        /*0dd8*/ 	.word	0x0003c460


	//   ....[154]....
        /*0ddc*/ 	.word	0x0003c470


	//   ....[155]....
        /*0de0*/ 	.word	0x0003c480


	//   ....[156]....
        /*0de4*/ 	.word	0x0003c490


	//   ....[157]....
        /*0de8*/ 	.word	0x0003c4a0


	//   ....[158]....
        /*0dec*/ 	.word	0x0003c4b0


	//   ....[159]....
        /*0df0*/ 	.word	0x0003c4c0


	//   ....[160]....
        /*0df4*/ 	.word	0x0003c4d0


	//   ....[161]....
        /*0df8*/ 	.word	0x0003c4e0


	//   ....[162]....
        /*0dfc*/ 	.word	0x0003c4f0


	//   ....[163]....
        /*0e00*/ 	.word	0x0003c500


	//   ....[164]....
        /*0e04*/ 	.word	0x0003c510


	//   ....[165]....
        /*0e08*/ 	.word	0x0003c520


	//   ....[166]....
        /*0e0c*/ 	.word	0x0003c530


	//   ....[167]....
        /*0e10*/ 	.word	0x0003c540


	//   ....[168]....
        /*0e14*/ 	.word	0x0003c550


	//   ....[169]....
        /*0e18*/ 	.word	0x0003c560


	//   ....[170]....
        /*0e1c*/ 	.word	0x0003c660


	//   ....[171]....
        /*0e20*/ 	.word	0x0003c6d0


	//   ....[172]....
        /*0e24*/ 	.word	0x0003c710


	//   ....[173]....
        /*0e28*/ 	.word	0x0003c8f0


	//   ....[174]....
        /*0e2c*/ 	.word	0x0003c920


	//   ....[175]....
        /*0e30*/ 	.word	0x0003c940


	//   ....[176]....
        /*0e34*/ 	.word	0x0003c950


	//   ....[177]....
        /*0e38*/ 	.word	0x0003c960


	//   ....[178]....
        /*0e3c*/ 	.word	0x0003c970


	//   ....[179]....
        /*0e40*/ 	.word	0x0003c980


	//   ....[180]....
        /*0e44*/ 	.word	0x0003c990


	//   ....[181]....
        /*0e48*/ 	.word	0x0003c9b0


	//   ....[182]....
        /*0e4c*/ 	.word	0x0003c9c0


	//   ....[183]....
        /*0e50*/ 	.word	0x0003c9d0


	//   ....[184]....
        /*0e54*/ 	.word	0x0003c9e0


	//   ....[185]....
        /*0e58*/ 	.word	0x0003c9f0


	//   ....[186]....
        /*0e5c*/ 	.word	0x0003ca00


	//   ....[187]....
        /*0e60*/ 	.word	0x0003ca10


	//   ....[188]....
        /*0e64*/ 	.word	0x0003ca20


	//   ....[189]....
        /*0e68*/ 	.word	0x0003ca30


	//   ....[190]....
        /*0e6c*/ 	.word	0x0003ca40


	//   ....[191]....
        /*0e70*/ 	.word	0x0003ca50


	//   ....[192]....
        /*0e74*/ 	.word	0x0003ca60


	//   ....[193]....
        /*0e78*/ 	.word	0x0003ca70


	//   ....[194]....
        /*0e7c*/ 	.word	0x0003ca80


	//   ....[195]....
        /*0e80*/ 	.word	0x0003ca90


	//   ....[196]....
        /*0e84*/ 	.word	0x0003caa0


	//   ....[197]....
        /*0e88*/ 	.word	0x0003cab0


	//   ....[198]....
        /*0e8c*/ 	.word	0x0003cac0


	//   ....[199]....
        /*0e90*/ 	.word	0x0003cad0


	//   ....[200]....
        /*0e94*/ 	.word	0x0003cae0


	//   ....[201]....
        /*0e98*/ 	.word	0x0004c870


	//   ....[202]....
        /*0e9c*/ 	.word	0x0004c900


	//   ....[203]....
        /*0ea0*/ 	.word	0x0004cac0


	//   ....[204]....
        /*0ea4*/ 	.word	0x0004cad0


	//   ....[205]....
        /*0ea8*/ 	.word	0x0004cae0


	//   ....[206]....
        /*0eac*/ 	.word	0x0004cb40


	//   ....[207]....
        /*0eb0*/ 	.word	0x0004cb50


	//   ....[208]....
        /*0eb4*/ 	.word	0x0004cb60


	//   ....[209]....
        /*0eb8*/ 	.word	0x0004cb70


	//   ....[210]....
        /*0ebc*/ 	.word	0x0004cc80


	//   ....[211]....
        /*0ec0*/ 	.word	0x0004cc90


	//   ....[212]....
        /*0ec4*/ 	.word	0x0004ccd0


	//   ....[213]....
        /*0ec8*/ 	.word	0x0004cd10


	//   ....[214]....
        /*0ecc*/ 	.word	0x0004cd20


	//   ....[215]....
        /*0ed0*/ 	.word	0x0004cd30


	//   ....[216]....
        /*0ed4*/ 	.word	0x0004cd40


	//   ....[217]....
        /*0ed8*/ 	.word	0x0004cd50


	//   ....[218]....
        /*0edc*/ 	.word	0x0004cd60


	//   ....[219]....
        /*0ee0*/ 	.word	0x0004cd70


	//   ....[220]....
        /*0ee4*/ 	.word	0x0004cd80


	//   ....[221]....
        /*0ee8*/ 	.word	0x0004cd90


	//   ....[222]....
        /*0eec*/ 	.word	0x0004cda0


	//   ....[223]....
        /*0ef0*/ 	.word	0x0004cdb0


	//   ....[224]....
        /*0ef4*/ 	.word	0x0004cdc0


	//   ....[225]....
        /*0ef8*/ 	.word	0x0004cdd0


	//   ....[226]....
        /*0efc*/ 	.word	0x0004cde0


	//   ....[227]....
        /*0f00*/ 	.word	0x0004cdf0


	//   ....[228]....
        /*0f04*/ 	.word	0x0004ce00


	//   ....[229]....
        /*0f08*/ 	.word	0x0004ce10


	//   ....[230]....
        /*0f0c*/ 	.word	0x0004ce20


	//   ....[231]....
        /*0f10*/ 	.word	0x0004ce30


	//   ....[232]....
        /*0f14*/ 	.word	0x0004ce40


	//   ....[233]....
        /*0f18*/ 	.word	0x0004ce50


	//   ....[234]....
        /*0f1c*/ 	.word	0x0004ce60


	//   ....[235]....
        /*0f20*/ 	.word	0x0004ce70


	//   ....[236]....
        /*0f24*/ 	.word	0x0004ce80


	//   ....[237]....
        /*0f28*/ 	.word	0x0004cf80


	//   ....[238]....
        /*0f2c*/ 	.word	0x0004cff0


	//   ....[239]....
        /*0f30*/ 	.word	0x0004d030


	//   ....[240]....
        /*0f34*/ 	.word	0x0004d210


	//   ....[241]....
        /*0f38*/ 	.word	0x0004d240


	//   ....[242]....
        /*0f3c*/ 	.word	0x0004d260


	//   ....[243]....
        /*0f40*/ 	.word	0x0004d270


	//   ....[244]....
        /*0f44*/ 	.word	0x0004d280


	//   ....[245]....
        /*0f48*/ 	.word	0x0004d290


	//   ....[246]....
        /*0f4c*/ 	.word	0x0004d2a0


	//   ....[247]....
        /*0f50*/ 	.word	0x0004d2b0


	//   ....[248]....
        /*0f54*/ 	.word	0x0004d2d0


	//   ....[249]....
        /*0f58*/ 	.word	0x0004d2e0


	//   ....[250]....
        /*0f5c*/ 	.word	0x0004d2f0


	//   ....[251]....
        /*0f60*/ 	.word	0x0004d300


	//   ....[252]....
        /*0f64*/ 	.word	0x0004d310


	//   ....[253]....
        /*0f68*/ 	.word	0x0004d320


	//   ....[254]....
        /*0f6c*/ 	.word	0x0004d330


	//   ....[255]....
        /*0f70*/ 	.word	0x0004d340


	//   ....[0]....
        /*0f74*/ 	.word	0x0004d350


	//   ....[1]....
        /*0f78*/ 	.word	0x0004d360


	//   ....[2]....
        /*0f7c*/ 	.word	0x0004d370


	//   ....[3]....
        /*0f80*/ 	.word	0x0004d380


	//   ....[4]....
        /*0f84*/ 	.word	0x0004d390


	//   ....[5]....
        /*0f88*/ 	.word	0x0004d3a0


	//   ....[6]....
        /*0f8c*/ 	.word	0x0004d3b0


	//   ....[7]....
        /*0f90*/ 	.word	0x0004d3c0


	//   ....[8]....
        /*0f94*/ 	.word	0x0004d3d0


	//   ....[9]....
        /*0f98*/ 	.word	0x0004d3e0


	//   ....[10]....
        /*0f9c*/ 	.word	0x0004d3f0


	//   ....[11]....
        /*0fa0*/ 	.word	0x0004d400


	//   ....[12]....
        /*0fa4*/ 	.word	0x0005d150


	//   ....[13]....
        /*0fa8*/ 	.word	0x0005d1e0


	//   ....[14]....
        /*0fac*/ 	.word	0x0005d3a0


	//   ....[15]....
        /*0fb0*/ 	.word	0x0005d3b0


	//   ....[16]....
        /*0fb4*/ 	.word	0x0005d3c0


	//   ....[17]....
        /*0fb8*/ 	.word	0x0005d420


	//   ....[18]....
        /*0fbc*/ 	.word	0x0005d430


	//   ....[19]....
        /*0fc0*/ 	.word	0x0005d440


	//   ....[20]....
        /*0fc4*/ 	.word	0x0005d450


	//   ....[21]....
        /*0fc8*/ 	.word	0x0005d560


	//   ....[22]....
        /*0fcc*/ 	.word	0x0005d570


	//   ....[23]....
        /*0fd0*/ 	.word	0x0005d5b0


	//   ....[24]....
        /*0fd4*/ 	.word	0x0005d5f0


	//   ....[25]....
        /*0fd8*/ 	.word	0x0005d600


	//   ....[26]....
        /*0fdc*/ 	.word	0x0005d610


	//   ....[27]....
        /*0fe0*/ 	.word	0x0005d620


	//   ....[28]....
        /*0fe4*/ 	.word	0x0005d630


	//   ....[29]....
        /*0fe8*/ 	.word	0x0005d640


	//   ....[30]....
        /*0fec*/ 	.word	0x0005d650


	//   ....[31]....
        /*0ff0*/ 	.word	0x0005d660


	//   ....[32]....
        /*0ff4*/ 	.word	0x0005d670


	//   ....[33]....
        /*0ff8*/ 	.word	0x0005d680


	//   ....[34]....
        /*0ffc*/ 	.word	0x0005d690


	//   ....[35]....
        /*1000*/ 	.word	0x0005d6a0


	//   ....[36]....
        /*1004*/ 	.word	0x0005d6b0


	//   ....[37]....
        /*1008*/ 	.word	0x0005d6c0


	//   ....[38]....
        /*100c*/ 	.word	0x0005d6d0


	//   ....[39]....
        /*1010*/ 	.word	0x0005d6e0


	//   ....[40]....
        /*1014*/ 	.word	0x0005d6f0


	//   ....[41]....
        /*1018*/ 	.word	0x0005d700


	//   ....[42]....
        /*101c*/ 	.word	0x0005d710


	//   ....[43]....
        /*1020*/ 	.word	0x0005d720


	//   ....[44]....
        /*1024*/ 	.word	0x0005d730


	//   ....[45]....
        /*1028*/ 	.word	0x0005d740


	//   ....[46]....
        /*102c*/ 	.word	0x0005d750


	//   ....[47]....
        /*1030*/ 	.word	0x0005d760


	//   ....[48]....
        /*1034*/ 	.word	0x0005d8d0


	//   ....[49]....
        /*1038*/ 	.word	0x0005d940


	//   ....[50]....
        /*103c*/ 	.word	0x0005d980


	//   ....[51]....
        /*1040*/ 	.word	0x0005daf0


	//   ....[52]....
        /*1044*/ 	.word	0x0005db20


	//   ....[53]....
        /*1048*/ 	.word	0x0005db30


	//   ....[54]....
        /*104c*/ 	.word	0x0005db40


	//   ....[55]....
        /*1050*/ 	.word	0x0005db50


	//   ....[56]....
        /*1054*/ 	.word	0x0005db60


	//   ....[57]....
        /*1058*/ 	.word	0x0005db70


	//   ....[58]....
        /*105c*/ 	.word	0x0005db80


	//   ....[59]....
        /*1060*/ 	.word	0x0005db90


	//   ....[60]....
        /*1064*/ 	.word	0x0005dba0


	//   ....[61]....
        /*1068*/ 	.word	0x0005dbb0


	//   ....[62]....
        /*106c*/ 	.word	0x0005dbc0


	//   ....[63]....
        /*1070*/ 	.word	0x0005dbe0


	//   ....[64]....
        /*1074*/ 	.word	0x0005dbf0


	//   ....[65]....
        /*1078*/ 	.word	0x0005dc00


	//   ....[66]....
        /*107c*/ 	.word	0x0005dc10


	//   ....[67]....
        /*1080*/ 	.word	0x0005dc20


	//   ....[68]....
        /*1084*/ 	.word	0x0005dc30


	//   ....[69]....
        /*1088*/ 	.word	0x0005dc40


	//   ....[70]....
        /*108c*/ 	.word	0x0005dc50


	//   ....[71]....
        /*1090*/ 	.word	0x0005dc60


	//   ....[72]....
        /*1094*/ 	.word	0x0005dc70


	//   ....[73]....
        /*1098*/ 	.word	0x0005dc80


	//   ....[74]....
        /*109c*/ 	.word	0x0005dc90


	//   ....[75]....
        /*10a0*/ 	.word	0x0005dca0


	//   ....[76]....
        /*10a4*/ 	.word	0x0005dcb0


	//   ....[77]....
        /*10a8*/ 	.word	0x0005dcc0


	//   ....[78]....
        /*10ac*/ 	.word	0x0005de60


	//   ....[79]....
        /*10b0*/ 	.word	0x000ce260


	//   ....[80]....
        /*10b4*/ 	.word	0x000ce290


	//   ....[81]....
        /*10b8*/ 	.word	0x000ce2e0


	//   ....[82]....
        /*10bc*/ 	.word	0x000ce330


	//   ....[83]....
        /*10c0*/ 	.word	0x000ce370


	//   ....[84]....
        /*10c4*/ 	.word	0x000ce560


	//   ....[85]....
        /*10c8*/ 	.word	0x000ce570


	//   ....[86]....
        /*10cc*/ 	.word	0x000ce5a0


	//   ....[87]....
        /*10d0*/ 	.word	0x000ce5d0


	//   ....[88]....
        /*10d4*/ 	.word	0x000ce5e0


	//   ....[89]....
        /*10d8*/ 	.word	0x000ce600


	//   ....[90]....
        /*10dc*/ 	.word	0x000ce680


	//   ....[91]....
        /*10e0*/ 	.word	0x000ce690


	//   ....[92]....
        /*10e4*/ 	.word	0x000ce6a0


	//   ....[93]....
        /*10e8*/ 	.word	0x000ce6b0


	//   ....[94]....
        /*10ec*/ 	.word	0x000ce6e0


	//   ....[95]....
        /*10f0*/ 	.word	0x000ce6f0


	//   ....[96]....
        /*10f4*/ 	.word	0x000ce700


	//   ....[97]....
        /*10f8*/ 	.word	0x000ce710


	//   ....[98]....
        /*10fc*/ 	.word	0x000ce720


	//   ....[99]....
        /*1100*/ 	.word	0x000ce730


	//   ....[100]....
        /*1104*/ 	.word	0x000ce740


	//   ....[101]....
        /*1108*/ 	.word	0x000ce750


	//   ....[102]....
        /*110c*/ 	.word	0x000ce760


	//   ....[103]....
        /*1110*/ 	.word	0x000ce770


	//   ....[104]....
        /*1114*/ 	.word	0x000ce780


	//   ....[105]....
        /*1118*/ 	.word	0x000ce790


	//   ....[106]....
        /*111c*/ 	.word	0x000ce7a0


	//   ....[107]....
        /*1120*/ 	.word	0x000ce7b0


	//   ....[108]....
        /*1124*/ 	.word	0x000ce7c0


	//   ....[109]....
        /*1128*/ 	.word	0x000ce7d0


	//   ....[110]....
        /*112c*/ 	.word	0x000ce7e0


	//   ....[111]....
        /*1130*/ 	.word	0x000ce860


	//   ....[112]....
        /*1134*/ 	.word	0x000ce8d0


	//   ....[113]....
        /*1138*/ 	.word	0x000ce8f0


	//   ....[114]....
        /*113c*/ 	.word	0x000ce910


	//   ....[115]....
        /*1140*/ 	.word	0x000ce920


	//   ....[116]....
        /*1144*/ 	.word	0x000ce940


	//   ....[117]....
        /*1148*/ 	.word	0x000cebb0


	//   ....[118]....
        /*114c*/ 	.word	0x000cebc0


	//   ....[119]....
        /*1150*/ 	.word	0x000cec30


	//   ....[120]....
        /*1154*/ 	.word	0x000cec50


	//   ....[121]....
        /*1158*/ 	.word	0x000cec70


	//   ....[122]....
        /*115c*/ 	.word	0x000cec80


	//   ....[123]....
        /*1160*/ 	.word	0x000cec90


	//   ....[124]....
        /*1164*/ 	.word	0x000ceca0


	//   ....[125]....
        /*1168*/ 	.word	0x000cecb0


	//   ....[126]....
        /*116c*/ 	.word	0x000cecc0


	//   ....[127]....
        /*1170*/ 	.word	0x000cecd0


	//   ....[128]....
        /*1174*/ 	.word	0x000cece0


	//   ....[129]....
        /*1178*/ 	.word	0x000cecf0


	//   ....[130]....
        /*117c*/ 	.word	0x000ced00


	//   ....[131]....
        /*1180*/ 	.word	0x000ced10


	//   ....[132]....
        /*1184*/ 	.word	0x000ced20


	//   ....[133]....
        /*1188*/ 	.word	0x000ced30


	//   ....[134]....
        /*118c*/ 	.word	0x000ced40


	//   ....[135]....
        /*1190*/ 	.word	0x000ced50


	//   ....[136]....
        /*1194*/ 	.word	0x000ced60


	//   ....[137]....
        /*1198*/ 	.word	0x000ced70


	//   ....[138]....
        /*119c*/ 	.word	0x000ced80


	//   ....[139]....
        /*11a0*/ 	.word	0x000ced90


	//   ....[140]....
        /*11a4*/ 	.word	0x000ceda0


	//   ....[141]....
        /*11a8*/ 	.word	0x000cedb0


	//   ....[142]....
        /*11ac*/ 	.word	0x000cedc0


	//   ....[143]....
        /*11b0*/ 	.word	0x000cedd0


	//   ....[144]....
        /*11b4*/ 	.word	0x000cede0


	//   ....[145]....
        /*11b8*/ 	.word	0x000cedf0


	//   ....[146]....
        /*11bc*/ 	.word	0x000dea10


	//   ....[147]....
        /*11c0*/ 	.word	0x000dea40


	//   ....[148]....
        /*11c4*/ 	.word	0x000dea90


	//   ....[149]....
        /*11c8*/ 	.word	0x000deae0


	//   ....[150]....
        /*11cc*/ 	.word	0x000deb20


	//   ....[151]....
        /*11d0*/ 	.word	0x000ded20


	//   ....[152]....
        /*11d4*/ 	.word	0x000ded30


	//   ....[153]....
        /*11d8*/ 	.word	0x000ded60


	//   ....[154]....
        /*11dc*/ 	.word	0x000ded90


	//   ....[155]....
        /*11e0*/ 	.word	0x000deda0


	//   ....[156]....
        /*11e4*/ 	.word	0x000dedc0


	//   ....[157]....
        /*11e8*/ 	.word	0x000dee40


	//   ....[158]....
        /*11ec*/ 	.word	0x000dee50


	//   ....[159]....
        /*11f0*/ 	.word	0x000dee60


	//   ....[160]....
        /*11f4*/ 	.word	0x000dee70


	//   ....[161]....
        /*11f8*/ 	.word	0x000dee80


	//   ....[162]....
        /*11fc*/ 	.word	0x000dee90


	//   ....[163]....
        /*1200*/ 	.word	0x000deea0


	//   ....[164]....
        /*1204*/ 	.word	0x000deeb0


	//   ....[165]....
        /*1208*/ 	.word	0x000deec0


	//   ....[166]....
        /*120c*/ 	.word	0x000deed0


	//   ....[167]....
        /*1210*/ 	.word	0x000deee0


	//   ....[168]....
        /*1214*/ 	.word	0x000deef0


	//   ....[169]....
        /*1218*/ 	.word	0x000def00


	//   ....[170]....
        /*121c*/ 	.word	0x000def10


	//   ....[171]....
        /*1220*/ 	.word	0x000def20


	//   ....[172]....
        /*1224*/ 	.word	0x000def30


	//   ....[173]....
        /*1228*/ 	.word	0x000def40


	//   ....[174]....
        /*122c*/ 	.word	0x000def50


	//   ....[175]....
        /*1230*/ 	.word	0x000def60


	//   ....[176]....
        /*1234*/ 	.word	0x000def70


	//   ....[177]....
        /*1238*/ 	.word	0x000def80


	//   ....[178]....
        /*123c*/ 	.word	0x000df050


	//   ....[179]....
        /*1240*/ 	.word	0x000df0c0


	//   ....[180]....
        /*1244*/ 	.word	0x000df0e0


	//   ....[181]....
        /*1248*/ 	.word	0x000df100


	//   ....[182]....
        /*124c*/ 	.word	0x000df110


	//   ....[183]....
        /*1250*/ 	.word	0x000df130


	//   ....[184]....
        /*1254*/ 	.word	0x000df370


	//   ....[185]....
        /*1258*/ 	.word	0x000df3c0


	//   ....[186]....
        /*125c*/ 	.word	0x000df3e0


	//   ....[187]....
        /*1260*/ 	.word	0x000df3f0


	//   ....[188]....
        /*1264*/ 	.word	0x000df410


	//   ....[189]....
        /*1268*/ 	.word	0x000df420


	//   ....[190]....
        /*126c*/ 	.word	0x000df430


	//   ....[191]....
        /*1270*/ 	.word	0x000df440


	//   ....[192]....
        /*1274*/ 	.word	0x000df450


	//   ....[193]....
        /*1278*/ 	.word	0x000df460


	//   ....[194]....
        /*127c*/ 	.word	0x000df470


	//   ....[195]....
        /*1280*/ 	.word	0x000df480


	//   ....[196]....
        /*1284*/ 	.word	0x000df490


	//   ....[197]....
        /*1288*/ 	.word	0x000df4a0


	//   ....[198]....
        /*128c*/ 	.word	0x000df4b0


	//   ....[199]....
        /*1290*/ 	.word	0x000df4c0


	//   ....[200]....
        /*1294*/ 	.word	0x000df4d0


	//   ....[201]....
        /*1298*/ 	.word	0x000df4e0


	//   ....[202]....
        /*129c*/ 	.word	0x000df4f0


	//   ....[203]....
        /*12a0*/ 	.word	0x000df500


	//   ....[204]....
        /*12a4*/ 	.word	0x000df510


	//   ....[205]....
        /*12a8*/ 	.word	0x000df520


	//   ....[206]....
        /*12ac*/ 	.word	0x000df530


	//   ....[207]....
        /*12b0*/ 	.word	0x000df540


	//   ....[208]....
        /*12b4*/ 	.word	0x000df550


	//   ....[209]....
        /*12b8*/ 	.word	0x000df560


	//   ....[210]....
        /*12bc*/ 	.word	0x000df570


	//   ....[211]....
        /*12c0*/ 	.word	0x000df580


	//   ....[212]....
        /*12c4*/ 	.word	0x000df590


	//   ....[213]....
        /*12c8*/ 	.word	0x000ef1d0


	//   ....[214]....
        /*12cc*/ 	.word	0x000ef200


	//   ....[215]....
        /*12d0*/ 	.word	0x000ef250


	//   ....[216]....
        /*12d4*/ 	.word	0x000ef2a0


	//   ....[217]....
        /*12d8*/ 	.word	0x000ef2e0


	//   ....[218]....
        /*12dc*/ 	.word	0x000ef4e0


	//   ....[219]....
        /*12e0*/ 	.word	0x000ef4f0


	//   ....[220]....
        /*12e4*/ 	.word	0x000ef520


	//   ....[221]....
        /*12e8*/ 	.word	0x000ef550


	//   ....[222]....
        /*12ec*/ 	.word	0x000ef560


	//   ....[223]....
        /*12f0*/ 	.word	0x000ef580


	//   ....[224]....
        /*12f4*/ 	.word	0x000ef600


	//   ....[225]....
        /*12f8*/ 	.word	0x000ef610


	//   ....[226]....
        /*12fc*/ 	.word	0x000ef620


	//   ....[227]....
        /*1300*/ 	.word	0x000ef630


	//   ....[228]....
        /*1304*/ 	.word	0x000ef640


	//   ....[229]....
        /*1308*/ 	.word	0x000ef650


	//   ....[230]....
        /*130c*/ 	.word	0x000ef660


	//   ....[231]....
        /*1310*/ 	.word	0x000ef670


	//   ....[232]....
        /*1314*/ 	.word	0x000ef680


	//   ....[233]....
        /*1318*/ 	.word	0x000ef690


	//   ....[234]....
        /*131c*/ 	.word	0x000ef6a0


	//   ....[235]....
        /*1320*/ 	.word	0x000ef6b0


	//   ....[236]....
        /*1324*/ 	.word	0x000ef6c0


	//   ....[237]....
        /*1328*/ 	.word	0x000ef6d0


	//   ....[238]....
        /*132c*/ 	.word	0x000ef6e0


	//   ....[239]....
        /*1330*/ 	.word	0x000ef6f0


	//   ....[240]....
        /*1334*/ 	.word	0x000ef700


	//   ....[241]....
        /*1338*/ 	.word	0x000ef710


	//   ....[242]....
        /*133c*/ 	.word	0x000ef720


	//   ....[243]....
        /*1340*/ 	.word	0x000ef730


	//   ....[244]....
        /*1344*/ 	.word	0x000ef740


	//   ....[245]....
        /*1348*/ 	.word	0x000ef810


	//   ....[246]....
        /*134c*/ 	.word	0x000ef880


	//   ....[247]....
        /*1350*/ 	.word	0x000ef8a0


	//   ....[248]....
        /*1354*/ 	.word	0x000ef8c0


	//   ....[249]....
        /*1358*/ 	.word	0x000ef8d0


	//   ....[250]....
        /*135c*/ 	.word	0x000ef8f0


	//   ....[251]....
        /*1360*/ 	.word	0x000efb30


	//   ....[252]....
        /*1364*/ 	.word	0x000efb80


	//   ....[253]....
        /*1368*/ 	.word	0x000efba0


	//   ....[254]....
        /*136c*/ 	.word	0x000efbb0


	//   ....[255]....
        /*1370*/ 	.word	0x000efbd0


	//   ....[0]....
        /*1374*/ 	.word	0x000efbe0


	//   ....[1]....
        /*1378*/ 	.word	0x000efbf0


	//   ....[2]....
        /*137c*/ 	.word	0x000efc00


	//   ....[3]....
        /*1380*/ 	.word	0x000efc10


	//   ....[4]....
        /*1384*/ 	.word	0x000efc20


	//   ....[5]....
        /*1388*/ 	.word	0x000efc30


	//   ....[6]....
        /*138c*/ 	.word	0x000efc40


	//   ....[7]....
        /*1390*/ 	.word	0x000efc50


	//   ....[8]....
        /*1394*/ 	.word	0x000efc60


	//   ....[9]....
        /*1398*/ 	.word	0x000efc70


	//   ....[10]....
        /*139c*/ 	.word	0x000efc80


	//   ....[11]....
        /*13a0*/ 	.word	0x000efc90


	//   ....[12]....
        /*13a4*/ 	.word	0x000efca0


	//   ....[13]....
        /*13a8*/ 	.word	0x000efcb0


	//   ....[14]....
        /*13ac*/ 	.word	0x000efcc0


	//   ....[15]....
        /*13b0*/ 	.word	0x000efcd0


	//   ....[16]....
        /*13b4*/ 	.word	0x000efce0


	//   ....[17]....
        /*13b8*/ 	.word	0x000efcf0


	//   ....[18]....
        /*13bc*/ 	.word	0x000efd00


	//   ....[19]....
        /*13c0*/ 	.word	0x000efd10


	//   ....[20]....
        /*13c4*/ 	.word	0x000efd20


	//   ....[21]....
        /*13c8*/ 	.word	0x000efd30


	//   ....[22]....
        /*13cc*/ 	.word	0x000efd40


	//   ....[23]....
        /*13d0*/ 	.word	0x000efd50


	//   ....[24]....
        /*13d4*/ 	.word	0x000ff990


	//   ....[25]....
        /*13d8*/ 	.word	0x000ff9c0


	//   ....[26]....
        /*13dc*/ 	.word	0x000ffa10


	//   ....[27]....
        /*13e0*/ 	.word	0x000ffa60


	//   ....[28]....
        /*13e4*/ 	.word	0x000ffaa0


	//   ....[29]....
        /*13e8*/ 	.word	0x000ffca0


	//   ....[30]....
        /*13ec*/ 	.word	0x000ffcb0


	//   ....[31]....
        /*13f0*/ 	.word	0x000ffce0


	//   ....[32]....
        /*13f4*/ 	.word	0x000ffd10


	//   ....[33]....
        /*13f8*/ 	.word	0x000ffd20


	//   ....[34]....
        /*13fc*/ 	.word	0x000ffd40


	//   ....[35]....
        /*1400*/ 	.word	0x000ffdc0


	//   ....[36]....
        /*1404*/ 	.word	0x000ffdd0


	//   ....[37]....
        /*1408*/ 	.word	0x000ffde0


	//   ....[38]....
        /*140c*/ 	.word	0x000ffdf0


	//   ....[39]....
        /*1410*/ 	.word	0x000ffe00


	//   ....[40]....
        /*1414*/ 	.word	0x000ffe10


	//   ....[41]....
        /*1418*/ 	.word	0x000ffe20


	//   ....[42]....
        /*141c*/ 	.word	0x000ffe30


	//   ....[43]....
        /*1420*/ 	.word	0x000ffe40


	//   ....[44]....
        /*1424*/ 	.word	0x000ffe50


	//   ....[45]....
        /*1428*/ 	.word	0x000ffe60


	//   ....[46]....
        /*142c*/ 	.word	0x000ffe70


	//   ....[47]....
        /*1430*/ 	.word	0x000ffe80


	//   ....[48]....
        /*1434*/ 	.word	0x000ffe90


	//   ....[49]....
        /*1438*/ 	.word	0x000ffea0


	//   ....[50]....
        /*143c*/ 	.word	0x000ffeb0


	//   ....[51]....
        /*1440*/ 	.word	0x000ffec0


	//   ....[52]....
        /*1444*/ 	.word	0x000ffed0


	//   ....[53]....
        /*1448*/ 	.word	0x000ffee0


	//   ....[54]....
        /*144c*/ 	.word	0x000ffef0


	//   ....[55]....
        /*1450*/ 	.word	0x000fff00


	//   ....[56]....
        /*1454*/ 	.word	0x000fffd0


	//   ....[57]....
        /*1458*/ 	.word	0x00100040


	//   ....[58]....
        /*145c*/ 	.word	0x00100060


	//   ....[59]....
        /*1460*/ 	.word	0x00100080


	//   ....[60]....
        /*1464*/ 	.word	0x00100090


	//   ....[61]....
        /*1468*/ 	.word	0x001000b0


	//   ....[62]....
        /*146c*/ 	.word	0x001002f0


	//   ....[63]....
        /*1470*/ 	.word	0x00100340


	//   ....[64]....
        /*1474*/ 	.word	0x00100360


	//   ....[65]....
        /*1478*/ 	.word	0x00100370


	//   ....[66]....
        /*147c*/ 	.word	0x00100390


	//   ....[67]....
        /*1480*/ 	.word	0x001003a0


	//   ....[68]....
        /*1484*/ 	.word	0x001003b0


	//   ....[69]....
        /*1488*/ 	.word	0x001003c0


	//   ....[70]....
        /*148c*/ 	.word	0x001003d0


	//   ....[71]....
        /*1490*/ 	.word	0x001003e0


	//   ....[72]....
        /*1494*/ 	.word	0x001003f0


	//   ....[73]....
        /*1498*/ 	.word	0x00100400


	//   ....[74]....
        /*149c*/ 	.word	0x00100410


	//   ....[75]....
        /*14a0*/ 	.word	0x00100420


	//   ....[76]....
        /*14a4*/ 	.word	0x00100430


	//   ....[77]....
        /*14a8*/ 	.word	0x00100440


	//   ....[78]....
        /*14ac*/ 	.word	0x00100450


	//   ....[79]....
        /*14b0*/ 	.word	0x00100460


	//   ....[80]....
        /*14b4*/ 	.word	0x00100470


	//   ....[81]....
        /*14b8*/ 	.word	0x00100480


	//   ....[82]....
        /*14bc*/ 	.word	0x00100490


	//   ....[83]....
        /*14c0*/ 	.word	0x001004a0


	//   ....[84]....
        /*14c4*/ 	.word	0x001004b0


	//   ....[85]....
        /*14c8*/ 	.word	0x001004c0


	//   ....[86]....
        /*14cc*/ 	.word	0x001004d0


	//   ....[87]....
        /*14d0*/ 	.word	0x001004e0


	//   ....[88]....
        /*14d4*/ 	.word	0x001004f0


	//   ....[89]....
        /*14d8*/ 	.word	0x00100500


	//   ....[90]....
        /*14dc*/ 	.word	0x00100510


	//   ....[91]....
        /*14e0*/ 	.word	0x00110150


	//   ....[92]....
        /*14e4*/ 	.word	0x00110180


	//   ....[93]....
        /*14e8*/ 	.word	0x001101d0


	//   ....[94]....
        /*14ec*/ 	.word	0x00110220


	//   ....[95]....
        /*14f0*/ 	.word	0x00110260


	//   ....[96]....
        /*14f4*/ 	.word	0x00110460


	//   ....[97]....
        /*14f8*/ 	.word	0x00110470


	//   ....[98]....
        /*14fc*/ 	.word	0x001104a0


	//   ....[99]....
        /*1500*/ 	.word	0x001104d0


	//   ....[100]....
        /*1504*/ 	.word	0x001104e0


	//   ....[101]....
        /*1508*/ 	.word	0x00110500


	//   ....[102]....
        /*150c*/ 	.word	0x00110580


	//   ....[103]....
        /*1510*/ 	.word	0x00110590


	//   ....[104]....
        /*1514*/ 	.word	0x001105a0


	//   ....[105]....
        /*1518*/ 	.word	0x001105b0


	//   ....[106]....
        /*151c*/ 	.word	0x001105c0


	//   ....[107]....
        /*1520*/ 	.word	0x001105d0


	//   ....[108]....
        /*1524*/ 	.word	0x001105e0


	//   ....[109]....
        /*1528*/ 	.word	0x001105f0


	//   ....[110]....
        /*152c*/ 	.word	0x00110600


	//   ....[111]....
        /*1530*/ 	.word	0x00110610


	//   ....[112]....
        /*1534*/ 	.word	0x00110620


	//   ....[113]....
        /*1538*/ 	.word	0x00110630


	//   ....[114]....
        /*153c*/ 	.word	0x00110640


	//   ....[115]....
        /*1540*/ 	.word	0x00110650


	//   ....[116]....
        /*1544*/ 	.word	0x00110660


	//   ....[117]....
        /*1548*/ 	.word	0x00110670


	//   ....[118]....
        /*154c*/ 	.word	0x00110680


	//   ....[119]....
        /*1550*/ 	.word	0x00110690


	//   ....[120]....
        /*1554*/ 	.word	0x001106a0


	//   ....[121]....
        /*1558*/ 	.word	0x001106b0


	//   ....[122]....
        /*155c*/ 	.word	0x001106c0


	//   ....[123]....
        /*1560*/ 	.word	0x00110790


	//   ....[124]....
        /*1564*/ 	.word	0x00110800


	//   ....[125]....
        /*1568*/ 	.word	0x00110820


	//   ....[126]....
        /*156c*/ 	.word	0x00110840


	//   ....[127]....
        /*1570*/ 	.word	0x00110850


	//   ....[128]....
        /*1574*/ 	.word	0x00110870


	//   ....[129]....
        /*1578*/ 	.word	0x00110ab0


	//   ....[130]....
        /*157c*/ 	.word	0x00110b00


	//   ....[131]....
        /*1580*/ 	.word	0x00110b20


	//   ....[132]....
        /*1584*/ 	.word	0x00110b30


	//   ....[133]....
        /*1588*/ 	.word	0x00110b50


	//   ....[134]....
        /*158c*/ 	.word	0x00110b60


	//   ....[135]....
        /*1590*/ 	.word	0x00110b70


	//   ....[136]....
        /*1594*/ 	.word	0x00110b80


	//   ....[137]....
        /*1598*/ 	.word	0x00110b90


	//   ....[138]....
        /*159c*/ 	.word	0x00110ba0


	//   ....[139]....
        /*15a0*/ 	.word	0x00110bb0


	//   ....[140]....
        /*15a4*/ 	.word	0x00110bc0


	//   ....[141]....
        /*15a8*/ 	.word	0x00110bd0


	//   ....[142]....
        /*15ac*/ 	.word	0x00110be0


	//   ....[143]....
        /*15b0*/ 	.word	0x00110bf0


	//   ....[144]....
        /*15b4*/ 	.word	0x00110c00


	//   ....[145]....
        /*15b8*/ 	.word	0x00110c10


	//   ....[146]....
        /*15bc*/ 	.word	0x00110c20


	//   ....[147]....
        /*15c0*/ 	.word	0x00110c30


	//   ....[148]....
        /*15c4*/ 	.word	0x00110c40


	//   ....[149]....
        /*15c8*/ 	.word	0x00110c50


	//   ....[150]....
        /*15cc*/ 	.word	0x00110c60


	//   ....[151]....
        /*15d0*/ 	.word	0x00110c70


	//   ....[152]....
        /*15d4*/ 	.word	0x00110c80


	//   ....[153]....
        /*15d8*/ 	.word	0x00110c90


	//   ....[154]....
        /*15dc*/ 	.word	0x00110ca0


	//   ....[155]....
        /*15e0*/ 	.word	0x00110cb0


	//   ....[156]....
        /*15e4*/ 	.word	0x00110cc0


	//   ....[157]....
        /*15e8*/ 	.word	0x00110cd0


	//----- nvinfo : EIATTR_VRC_CTA_INIT_COUNT
	.align		4
.L_224:
        /*15ec*/ 	.byte	0x02, 0x4a
	.zero		1
	.zero		1


	//----- nvinfo : EIATTR_EXIT_INSTR_OFFSETS
	.align		4
        /*15f0*/ 	.byte	0x04, 0x1c
        /*15f2*/ 	.short	(.L_226 - .L_225)


	//   ....[0]....
.L_225:
        /*15f4*/ 	.word	0x00132ac0


	//   ....[1]....
        /*15f8*/ 	.word	0x00136a60


	//----- nvinfo : EIATTR_MAX_THREADS
	.align		4
.L_226:
        /*15fc*/ 	.byte	0x04, 0x05
        /*15fe*/ 	.short	(.L_228 - .L_227)
.L_227:
        /*1600*/ 	.word	0x000000c0
        /*1604*/ 	.word	0x00000001
        /*1608*/ 	.word	0x00000001


	//----- nvinfo : EIATTR_CRS_STACK_SIZE
	.align		4
.L_228:
        /*160c*/ 	.byte	0x04, 0x1e
        /*160e*/ 	.short	(.L_230 - .L_229)
.L_229:
        /*1610*/ 	.word	0x00000000


	//----- nvinfo : EIATTR_CBANK_PARAM_SIZE
	.align		4
.L_230:
        /*1614*/ 	.byte	0x03, 0x19
        /*1616*/ 	.short	0x003e


	//----- nvinfo : EIATTR_PARAM_CBANK
	.align		4
        /*1618*/ 	.byte	0x04, 0x0a
        /*161a*/ 	.short	(.L_232 - .L_231)
	.align		4
.L_231:
        /*161c*/ 	.word	index@(.nv.constant0._ZN3cub18CUB_300001_SM_10006detail6reduce18DeviceReduceKernelINS2_10policy_hubI4Itemj13Addition_funcE10Policy1000EN6thrust24THRUST_300001_SM_1000_NS6detail15normal_iteratorINSA_10device_ptrIS5_EEEEjS6_S5_N4cuda3std3__410__identityEEEvT0_PT3_T1_NS0_13GridEvenShareISN_EET2_T4_)
        /*1620*/ 	.short	0x0380
        /*1622*/ 	.short	0x003e


	//----- nvinfo : EIATTR_SW_WAR
	.align		4
.L_232:
        /*1624*/ 	.byte	0x04, 0x36
        /*1626*/ 	.short	(.L_234 - .L_233)
.L_233:
        /*1628*/ 	.word	0x00000008
.L_234:


//--------------------- .nv.info._ZN3cub18CUB_300001_SM_10006detail6reduce28DeviceReduceSingleTileKernelINS2_10policy_hubI4Itemj13Addition_funcE10Policy1000EN6thrust24THRUST_300001_SM_1000_NS6detail15normal_iteratorINSA_10device_ptrIS5_EEEEPS5_jS6_S5_S5_N4cuda3std3__410__identityEEEvT0_T1_T2_T3_T4_T6_ --------------------------
	.section	.nv.info._ZN3cub18CUB_300001_SM_10006detail6reduce28DeviceReduceSingleTileKernelINS2_10policy_hubI4Itemj13Addition_funcE10Policy1000EN6thrust24THRUST_300001_SM_1000_NS6detail15normal_iteratorINSA_10device_ptrIS5_EEEEPS5_jS6_S5_S5_N4cuda3std3__410__identityEEEvT0_T1_T2_T3_T4_T6_,"",@"SHT_CUDA_INFO"
	.sectionflags	@""
	.align	4


	//----- nvinfo : EIATTR_CUDA_API_VERSION
	.align		4
        /*0000*/ 	.byte	0x04, 0x37
        /*0002*/ 	.short	(.L_236 - .L_235)
.L_235:
        /*0004*/ 	.word	0x00000082


	//----- nvinfo : EIATTR_KPARAM_INFO
	.align		4
.L_236:
        /*0008*/ 	.byte	0x04, 0x17
        /*000a*/ 	.short	(.L_238 - .L_237)
.L_237:
        /*000c*/ 	.word	0x00000000
        /*0010*/ 	.short	0x0005
        /*0012*/ 	.short	0x0128
        /*0014*/ 	.byte	0x00, 0xf0, 0x05, 0x00


	//----- nvinfo : EIATTR_KPARAM_INFO
	.align		4
.L_238:
        /*0018*/ 	.byte	0x04, 0x17
        /*001a*/ 	.short	(.L_240 - .L_239)
.L_239:
        /*001c*/ 	.word	0x00000000
        /*0020*/ 	.short	0x0004
        /*0022*/ 	.short	0x0018
        /*0024*/ 	.byte	0x00, 0xf0, 0x41, 0x04


	//----- nvinfo : EIATTR_KPARAM_INFO
	.align		4
.L_240:
        /*0028*/ 	.byte	0x04, 0x17
        /*002a*/ 	.short	(.L_242 - .L_241)
.L_241:
        /*002c*/ 	.word	0x00000000
        /*0030*/ 	.short	0x0003
        /*0032*/ 	.short	0x0014
        /*0034*/ 	.byte	0x00, 0xf0, 0x05, 0x00


	//----- nvinfo : EIATTR_KPARAM_INFO
	.align		4
.L_242:
        /*0038*/ 	.byte	0x04, 0x17
        /*003a*/ 	.short	(.L_244 - .L_243)
.L_243:
        /*003c*/ 	.word	0x00000000
        /*0040*/ 	.short	0x0002
        /*0042*/ 	.short	0x0010
        /*0044*/ 	.byte	0x00, 0xf0, 0x11, 0x00


	//----- nvinfo : EIATTR_KPARAM_INFO
	.align		4
.L_244:
        /*0048*/ 	.byte	0x04, 0x17
        /*004a*/ 	.short	(.L_246 - .L_245)
.L_245:
        /*004c*/ 	.word	0x00000000
        /*0050*/ 	.short	0x0001
        /*0052*/ 	.short	0x0008
        /*0054*/ 	.byte	0x00, 0xf5, 0x21, 0x00


	//----- nvinfo : EIATTR_KPARAM_INFO
	.align		4
.L_246:
        /*0058*/ 	.byte	0x04, 0x17
        /*005a*/ 	.short	(.L_248 - .L_247)
.L_247:
        /*005c*/ 	.word	0x00000000
        /*0060*/ 	.short	0x0000
        /*0062*/ 	.short	0x0000
        /*0064*/ 	.byte	0x00, 0xf0, 0x21, 0x00


	//----- nvinfo : EIATTR_SPARSE_MMA_MASK
	.align		4
.L_248:
        /*0068*/ 	.byte	0x03, 0x50
        /*006a*/ 	.short	0x0000


	//----- nvinfo : EIATTR_MAXREG_COUNT
	.align		4
        /*006c*/ 	.byte	0x03, 0x1b
        /*006e*/ 	.short	0x00ff


	//----- nvinfo : EIATTR_NUM_BARRIERS
	.align		4
        /*0070*/ 	.byte	0x02, 0x4c
        /*0072*/ 	.byte	0x01
	.zero		1


	//----- nvinfo : EIATTR_ANNOTATIONS
	.align		4
        /*0074*/ 	.byte	0x04, 0x55
        /*0076*/ 	.short	(.L_250 - .L_249)


	//   ....[0]....
.L_249:
        /* <DEDUP_REMOVED lines=3636> */


	//----- nvinfo : EIATTR_MERCURY_ISA_VERSION
	.align		4
.L_250:
        /*e3a0*/ 	.byte	0x03, 0x5f
        /*e3a2*/ 	.short	0x0101


	//----- nvinfo : EIATTR_COOP_GROUP_MASK_REGIDS
	.align		4
        /*e3a4*/ 	.byte	0x04, 0x29
        /*e3a6*/ 	.short	(.L_252 - .L_251)


	//   ....[0]....
.L_251:
        /*e3a8*/ 	.word	0xffffffff


	//   ....[1]....
        /*e3ac*/ 	.word	0xffffffff


	//   ....[2]....
        /*e3b0*/ 	.word	0xffffffff


	//   ....[3]....
        /*e3b4*/ 	.word	0xffffffff


	//   ....[4]....
        /*e3b8*/ 	.word	0xffffffff


	//   ....[5]....
        /*e3bc*/ 	.word	0xffffffff


	//   ....[6]....
        /*e3c0*/ 	.word	0xffffffff


	//   ....[7]....
        /*e3c4*/ 	.word	0xffffffff


	//   ....[8]....
        /*e3c8*/ 	.word	0xffffffff


	//   ....[9]....
        /*e3cc*/ 	.word	0xffffffff


	//   ....[10]....
        /*e3d0*/ 	.word	0xffffffff


	//   ....[11]....
        /*e3d4*/ 	.word	0xffffffff


	//   ....[12]....
        /*e3d8*/ 	.word	0xffffffff


	//   ....[13]....
        /*e3dc*/ 	.word	0xffffffff


	//   ....[14]....
        /*e3e0*/ 	.word	0xffffffff


	//   ....[15]....
        /*e3e4*/ 	.word	0xffffffff


	//   ....[16]....
        /*e3e8*/ 	.word	0xffffffff


	//   ....[17]....
        /*e3ec*/ 	.word	0xffffffff


	//   ....[18]....
        /*e3f0*/ 	.word	0xffffffff


	//   ....[19]....
        /*e3f4*/ 	.word	0xffffffff


	//   ....[20]....
        /*e3f8*/ 	.word	0xffffffff


	//   ....[21]....
        /*e3fc*/ 	.word	0xffffffff


	//   ....[22]....
        /*e400*/ 	.word	0xffffffff


	//   ....[23]....
        /*e404*/ 	.word	0xffffffff


	//   ....[24]....
        /*e408*/ 	.word	0xffffffff


	//   ....[25]....
        /*e40c*/ 	.word	0xffffffff


	//   ....[26]....
        /*e410*/ 	.word	0xffffffff


	//   ....[27]....
        /*e414*/ 	.word	0xffffffff


	//   ....[28]....
        /*e418*/ 	.word	0xffffffff


	//   ....[29]....
        /*e41c*/ 	.word	0xffffffff


	//   ....[30]....
        /*e420*/ 	.word	0xffffffff


	//   ....[31]....
        /*e424*/ 	.word	0xffffffff


	//   ....[32]....
        /*e428*/ 	.word	0xffffffff


	//   ....[33]....
        /*e42c*/ 	.word	0xffffffff


	//   ....[34]....
        /*e430*/ 	.word	0xffffffff


	//   ....[35]....
        /*e434*/ 	.word	0xffffffff


	//   ....[36]....
        /*e438*/ 	.word	0xffffffff


	//   ....[37]....
        /*e43c*/ 	.word	0xffffffff


	//   ....[38]....
        /*e440*/ 	.word	0xffffffff


	//   ....[39]....
        /*e444*/ 	.word	0xffffffff


	//   ....[40]....
        /*e448*/ 	.word	0xffffffff


	//   ....[41]....
        /*e44c*/ 	.word	0xffffffff


	//   ....[42]....
        /*e450*/ 	.word	0xffffffff


	//   ....[43]....
        /*e454*/ 	.word	0xffffffff


	//   ....[44]....
        /*e458*/ 	.word	0xffffffff


	//   ....[45]....
        /*e45c*/ 	.word	0xffffffff


	//   ....[46]....
        /*e460*/ 	.word	0xffffffff


	//   ....[47]....
        /*e464*/ 	.word	0xffffffff


	//   ....[48]....
        /*e468*/ 	.word	0xffffffff


	//   ....[49]....
        /*e46c*/ 	.word	0xffffffff


	//   ....[50]....
        /*e470*/ 	.word	0xffffffff


	//   ....[51]....
        /*e474*/ 	.word	0xffffffff


	//   ....[52]....
        /*e478*/ 	.word	0xffffffff


	//   ....[53]....
        /*e47c*/ 	.word	0xffffffff


	//   ....[54]....
        /*e480*/ 	.word	0xffffffff


	//   ....[55]....
        /*e484*/ 	.word	0xffffffff


	//   ....[56]....
        /*e488*/ 	.word	0xffffffff


	//   ....[57]....
        /*e48c*/ 	.word	0xffffffff


	//   ....[58]....
        /*e490*/ 	.word	0xffffffff


	//   ....[59]....
        /*e494*/ 	.word	0xffffffff


	//   ....[60]....
        /*e498*/ 	.word	0xffffffff


	//   ....[61]....
        /*e49c*/ 	.word	0xffffffff


	//   ....[62]....
        /*e4a0*/ 	.word	0xffffffff


	//   ....[63]....
        /*e4a4*/ 	.word	0xffffffff


	//   ....[64]....
        /*e4a8*/ 	.word	0xffffffff


	//   ....[65]....
        /*e4ac*/ 	.word	0xffffffff


	//   ....[66]....
        /*e4b0*/ 	.word	0xffffffff


	//   ....[67]....
        /*e4b4*/ 	.word	0xffffffff


	//   ....[68]....
        /*e4b8*/ 	.word	0xffffffff


	//   ....[69]....
        /*e4bc*/ 	.word	0xffffffff


	//   ....[70]....
        /*e4c0*/ 	.word	0xffffffff


	//   ....[71]....
        /*e4c4*/ 	.word	0xffffffff


	//   ....[72]....
        /*e4c8*/ 	.word	0xffffffff


	//   ....[73]....
        /*e4cc*/ 	.word	0xffffffff


	//   ....[74]....
        /*e4d0*/ 	.word	0xffffffff


	//   ....[75]....
        /*e4d4*/ 	.word	0xffffffff


	//   ....[76]....
        /*e4d8*/ 	.word	0xffffffff


	//   ....[77]....
        /*e4dc*/ 	.word	0xffffffff


	//   ....[78]....
        /*e4e0*/ 	.word	0xffffffff


	//   ....[79]....
        /*e4e4*/ 	.word	0xffffffff


	//   ....[80]....
        /*e4e8*/ 	.word	0xffffffff


	//   ....[81]....
        /*e4ec*/ 	.word	0xffffffff


	//   ....[82]....
        /*e4f0*/ 	.word	0xffffffff


	//   ....[83]....
        /*e4f4*/ 	.word	0xffffffff


	//   ....[84]....
        /*e4f8*/ 	.word	0xffffffff


	//   ....[85]....
        /*e4fc*/ 	.word	0xffffffff


	//   ....[86]....
        /*e500*/ 	.word	0xffffffff


	//   ....[87]....
        /*e504*/ 	.word	0xffffffff


	//   ....[88]....
        /*e508*/ 	.word	0xffffffff


	//   ....[89]....
        /*e50c*/ 	.word	0xffffffff


	//   ....[90]....
        /*e510*/ 	.word	0xffffffff


	//   ....[91]....
        /*e514*/ 	.word	0xffffffff


	//   ....[92]....
        /*e518*/ 	.word	0xffffffff


	//   ....[93]....
        /*e51c*/ 	.word	0xffffffff


	//   ....[94]....
        /*e520*/ 	.word	0xffffffff


	//   ....[95]....
        /*e524*/ 	.word	0xffffffff


	//   ....[96]....
        /*e528*/ 	.word	0xffffffff


	//   ....[97]....
        /*e52c*/ 	.word	0xffffffff


	//   ....[98]....
        /*e530*/ 	.word	0xffffffff


	//   ....[99]....
        /*e534*/ 	.word	0xffffffff


	//   ....[100]....
        /*e538*/ 	.word	0xffffffff


	//   ....[101]....
        /*e53c*/ 	.word	0xffffffff


	//   ....[102]....
        /*e540*/ 	.word	0xffffffff


	//   ....[103]....
        /*e544*/ 	.word	0xffffffff


	//   ....[104]....
        /*e548*/ 	.word	0xffffffff


	//   ....[105]....
        /*e54c*/ 	.word	0xffffffff


	//   ....[106]....
        /*e550*/ 	.word	0xffffffff


	//   ....[107]....
        /*e554*/ 	.word	0xffffffff


	//   ....[108]....
        /*e558*/ 	.word	0xffffffff


	//   ....[109]....
        /*e55c*/ 	.word	0xffffffff


	//   ....[110]....
        /*e560*/ 	.word	0xffffffff


	//   ....[111]....
        /*e564*/ 	.word	0xffffffff


	//   ....[112]....
        /*e568*/ 	.word	0xffffffff


	//   ....[113]....
        /*e56c*/ 	.word	0xffffffff


	//   ....[114]....
        /*e570*/ 	.word	0xffffffff


	//   ....[115]....
        /*e574*/ 	.word	0xffffffff


	//   ....[116]....
        /*e578*/ 	.word	0xffffffff


	//   ....[117]....
        /*e57c*/ 	.word	0xffffffff


	//   ....[118]....
        /*e580*/ 	.word	0xffffffff


	//   ....[119]....
        /*e584*/ 	.word	0xffffffff


	//   ....[120]....
        /*e588*/ 	.word	0xffffffff


	//   ....[121]....
        /*e58c*/ 	.word	0xffffffff


	//   ....[122]....
        /*e590*/ 	.word	0xffffffff


	//   ....[123]....
        /*e594*/ 	.word	0xffffffff


	//   ....[124]....
        /*e598*/ 	.word	0xffffffff


	//   ....[125]....
        /*e59c*/ 	.word	0xffffffff


	//   ....[126]....
        /*e5a0*/ 	.word	0xffffffff


	//   ....[127]....
        /*e5a4*/ 	.word	0xffffffff


	//   ....[128]....
        /*e5a8*/ 	.word	0xffffffff


	//   ....[129]....
        /*e5ac*/ 	.word	0xffffffff


	//   ....[130]....
        /*e5b0*/ 	.word	0xffffffff


	//   ....[131]....
        /*e5b4*/ 	.word	0xffffffff


	//   ....[132]....
        /*e5b8*/ 	.word	0xffffffff


	//   ....[133]....
        /*e5bc*/ 	.word	0xffffffff


	//   ....[134]....
        /*e5c0*/ 	.word	0xffffffff


	//   ....[135]....
        /*e5c4*/ 	.word	0xffffffff


	//   ....[136]....
        /*e5c8*/ 	.word	0xffffffff


	//   ....[137]....
        /*e5cc*/ 	.word	0xffffffff


	//   ....[138]....
        /*e5d0*/ 	.word	0xffffffff


	//   ....[139]....
        /*e5d4*/ 	.word	0xffffffff


	//   ....[140]....
        /*e5d8*/ 	.word	0xffffffff


	//   ....[141]....
        /*e5dc*/ 	.word	0xffffffff


	//   ....[142]....
        /*e5e0*/ 	.word	0xffffffff


	//   ....[143]....
        /*e5e4*/ 	.word	0xffffffff


	//   ....[144]....
        /*e5e8*/ 	.word	0xffffffff


	//   ....[145]....
        /*e5ec*/ 	.word	0xffffffff


	//   ....[146]....
        /*e5f0*/ 	.word	0xffffffff


	//   ....[147]....
        /*e5f4*/ 	.word	0xffffffff


	//   ....[148]....
        /*e5f8*/ 	.word	0xffffffff


	//   ....[149]....
        /*e5fc*/ 	.word	0xffffffff


	//   ....[150]....
        /*e600*/ 	.word	0xffffffff


	//   ....[151]....
        /*e604*/ 	.word	0xffffffff


	//   ....[152]....
        /*e608*/ 	.word	0xffffffff


	//   ....[153]....
        /*e60c*/ 	.word	0xffffffff


	//   ....[154]....
        /*e610*/ 	.word	0xffffffff


	//   ....[155]....
        /*e614*/ 	.word	0xffffffff


	//   ....[156]....
        /*e618*/ 	.word	0xffffffff


	//   ....[157]....
        /*e61c*/ 	.word	0xffffffff


	//   ....[158]....
        /*e620*/ 	.word	0xffffffff


	//   ....[159]....
        /*e624*/ 	.word	0xffffffff


	//   ....[160]....
        /*e628*/ 	.word	0xffffffff


	//   ....[161]....
        /*e62c*/ 	.word	0xffffffff


	//   ....[162]....
        /*e630*/ 	.word	0xffffffff


	//   ....[163]....
        /*e634*/ 	.word	0xffffffff


	//   ....[164]....
        /*e638*/ 	.word	0xffffffff


	//   ....[165]....
        /*e63c*/ 	.word	0xffffffff


	//   ....[166]....
        /*e640*/ 	.word	0xffffffff


	//   ....[167]....
        /*e644*/ 	.word	0xffffffff


	//   ....[168]....
        /*e648*/ 	.word	0xffffffff


	//   ....[169]....
        /*e64c*/ 	.word	0xffffffff


	//   ....[170]....
        /*e650*/ 	.word	0xffffffff


	//   ....[171]....
        /*e654*/ 	.word	0xffffffff


	//   ....[172]....
        /*e658*/ 	.word	0xffffffff


	//   ....[173]....
        /*e65c*/ 	.word	0xffffffff


	//   ....[174]....
        /*e660*/ 	.word	0xffffffff


	//   ....[175]....
        /*e664*/ 	.word	0xffffffff


	//   ....[176]....
        /*e668*/ 	.word	0xffffffff


	//   ....[177]....
        /*e66c*/ 	.word	0xffffffff


	//   ....[178]....
        /*e670*/ 	.word	0xffffffff


	//   ....[179]....
        /*e674*/ 	.word	0xffffffff


	//   ....[180]....
        /*e678*/ 	.word	0xffffffff


	//   ....[181]....
        /*e67c*/ 	.word	0xffffffff


	//   ....[182]....
        /*e680*/ 	.word	0xffffffff


	//   ....[183]....
        /*e684*/ 	.word	0xffffffff


	//   ....[184]....
        /*e688*/ 	.word	0xffffffff


	//   ....[185]....
        /*e68c*/ 	.word	0xffffffff


	//   ....[186]....
        /*e690*/ 	.word	0xffffffff


	//   ....[187]....
        /*e694*/ 	.word	0xffffffff


	//   ....[188]....
        /*e698*/ 	.word	0xffffffff


	//   ....[189]....
        /*e69c*/ 	.word	0xffffffff


	//   ....[190]....
        /*e6a0*/ 	.word	0xffffffff


	//   ....[191]....
        /*e6a4*/ 	.word	0xffffffff


	//   ....[192]....
        /*e6a8*/ 	.word	0xffffffff


	//   ....[193]....
        /*e6ac*/ 	.word	0xffffffff


	//   ....[194]....
        /*e6b0*/ 	.word	0xffffffff


	//   ....[195]....
        /*e6b4*/ 	.word	0xffffffff


	//   ....[196]....
        /*e6b8*/ 	.word	0xffffffff


	//   ....[197]....
        /*e6bc*/ 	.word	0xffffffff


	//   ....[198]....
        /*e6c0*/ 	.word	0xffffffff


	//   ....[199]....
        /*e6c4*/ 	.word	0xffffffff


	//   ....[200]....
        /*e6c8*/ 	.word	0xffffffff


	//   ....[201]....
        /*e6cc*/ 	.word	0xffffffff


	//   ....[202]....
        /*e6d0*/ 	.word	0xffffffff


	//   ....[203]....
        /*e6d4*/ 	.word	0xffffffff


	//   ....[204]....
        /*e6d8*/ 	.word	0xffffffff


	//   ....[205]....
        /*e6dc*/ 	.word	0xffffffff


	//   ....[206]....
        /*e6e0*/ 	.word	0xffffffff


	//   ....[207]....
        /*e6e4*/ 	.word	0xffffffff


	//   ....[208]....
        /*e6e8*/ 	.word	0xffffffff


	//   ....[209]....
        /*e6ec*/ 	.word	0xffffffff


	//   ....[210]....
        /*e6f0*/ 	.word	0xffffffff


	//   ....[211]....
        /*e6f4*/ 	.word	0xffffffff


	//   ....[212]....
        /*e6f8*/ 	.word	0xffffffff


	//   ....[213]....
        /*e6fc*/ 	.word	0xffffffff


	//   ....[214]....
        /*e700*/ 	.word	0xffffffff


	//   ....[215]....
        /*e704*/ 	.word	0xffffffff


	//   ....[216]....
        /*e708*/ 	.word	0xffffffff


	//   ....[217]....
        /*e70c*/ 	.word	0xffffffff


	//   ....[218]....
        /*e710*/ 	.word	0xffffffff


	//   ....[219]....
        /*e714*/ 	.word	0xffffffff


	//   ....[220]....
        /*e718*/ 	.word	0xffffffff


	//   ....[221]....
        /*e71c*/ 	.word	0xffffffff


	//   ....[222]....
        /*e720*/ 	.word	0xffffffff


	//   ....[223]....
        /*e724*/ 	.word	0xffffffff


	//   ....[224]....
        /*e728*/ 	.word	0xffffffff


	//   ....[225]....
        /*e72c*/ 	.word	0xffffffff


	//   ....[226]....
        /*e730*/ 	.word	0xffffffff


	//   ....[227]....
        /*e734*/ 	.word	0xffffffff


	//   ....[228]....
        /*e738*/ 	.word	0xffffffff


	//   ....[229]....
        /*e73c*/ 	.word	0xffffffff


	//   ....[230]....
        /*e740*/ 	.word	0xffffffff


	//   ....[231]....
        /*e744*/ 	.word	0xffffffff


	//   ....[232]....
        /*e748*/ 	.word	0xffffffff


	//   ....[233]....
        /*e74c*/ 	.word	0xffffffff


	//   ....[234]....
        /*e750*/ 	.word	0xffffffff


	//   ....[235]....
        /*e754*/ 	.word	0xffffffff


	//   ....[236]....
        /*e758*/ 	.word	0xffffffff


	//   ....[237]....
        /*e75c*/ 	.word	0xffffffff


	//   ....[238]....
        /*e760*/ 	.word	0xffffffff


	//   ....[239]....
        /*e764*/ 	.word	0xffffffff


	//   ....[240]....
        /*e768*/ 	.word	0xffffffff


	//   ....[241]....
        /*e76c*/ 	.word	0xffffffff


	//   ....[242]....
        /*e770*/ 	.word	0xffffffff


	//   ....[243]....
        /*e774*/ 	.word	0xffffffff


	//   ....[244]....
        /*e778*/ 	.word	0xffffffff


	//   ....[245]....
        /*e77c*/ 	.word	0xffffffff


	//   ....[246]....
        /*e780*/ 	.word	0xffffffff


	//   ....[247]....
        /*e784*/ 	.word	0xffffffff


	//   ....[248]....
        /*e788*/ 	.word	0xffffffff


	//   ....[249]....
        /*e78c*/ 	.word	0xffffffff


	//   ....[250]....
        /*e790*/ 	.word	0xffffffff


	//   ....[251]....
        /*e794*/ 	.word	0xffffffff


	//   ....[252]....
        /*e798*/ 	.word	0xffffffff


	//   ....[253]....
        /*e79c*/ 	.word	0xffffffff


	//   ....[254]....
        /*e7a0*/ 	.word	0xffffffff


	//   ....[255]....
        /*e7a4*/ 	.word	0xffffffff


	//   ....[0]....
        /*e7a8*/ 	.word	0xffffffff


	//   ....[1]....
        /*e7ac*/ 	.word	0xffffffff


	//   ....[2]....
        /*e7b0*/ 	.word	0xffffffff


	//   ....[3]....
        /*e7b4*/ 	.word	0xffffffff


	//   ....[4]....
        /*e7b8*/ 	.word	0xffffffff


	//   ....[5]....
        /*e7bc*/ 	.word	0xffffffff


	//   ....[6]....
        /*e7c0*/ 	.word	0xffffffff


	//   ....[7]....
        /*e7c4*/ 	.word	0xffffffff


	//   ....[8]....
        /*e7c8*/ 	.word	0xffffffff


	//   ....[9]....
        /*e7cc*/ 	.word	0xffffffff


	//   ....[10]....
        /*e7d0*/ 	.word	0xffffffff


	//   ....[11]....
        /*e7d4*/ 	.word	0xffffffff


	//   ....[12]....
        /*e7d8*/ 	.word	0xffffffff


	//   ....[13]....
        /*e7dc*/ 	.word	0xffffffff


	//   ....[14]....
        /*e7e0*/ 	.word	0xffffffff


	//   ....[15]....
        /*e7e4*/ 	.word	0xffffffff


	//   ....[16]....
        /*e7e8*/ 	.word	0xffffffff


	//   ....[17]....
        /*e7ec*/ 	.word	0xffffffff


	//   ....[18]....
        /*e7f0*/ 	.word	0xffffffff


	//   ....[19]....
        /*e7f4*/ 	.word	0xffffffff


	//   ....[20]....
        /*e7f8*/ 	.word	0xffffffff


	//   ....[21]....
        /*e7fc*/ 	.word	0xffffffff


	//   ....[22]....
        /*e800*/ 	.word	0xffffffff


	//   ....[23]....
        /*e804*/ 	.word	0xffffffff


	//   ....[24]....
        /*e808*/ 	.word	0xffffffff


	//   ....[25]....
        /*e80c*/ 	.word	0xffffffff


	//   ....[26]....
        /*e810*/ 	.word	0xffffffff


	//   ....[27]....
        /*e814*/ 	.word	0xffffffff


	//   ....[28]....
        /*e818*/ 	.word	0xffffffff


	//   ....[29]....
        /*e81c*/ 	.word	0xffffffff


	//   ....[30]....
        /*e820*/ 	.word	0xffffffff


	//   ....[31]....
        /*e824*/ 	.word	0xffffffff


	//   ....[32]....
        /*e828*/ 	.word	0xffffffff


	//   ....[33]....
        /*e82c*/ 	.word	0xffffffff


	//   ....[34]....
        /*e830*/ 	.word	0xffffffff


	//   ....[35]....
        /*e834*/ 	.word	0xffffffff


	//   ....[36]....
        /*e838*/ 	.word	0xffffffff


	//   ....[37]....
        /*e83c*/ 	.word	0xffffffff


	//   ....[38]....
        /*e840*/ 	.word	0xffffffff


	//   ....[39]....
        /*e844*/ 	.word	0xffffffff


	//   ....[40]....
        /*e848*/ 	.word	0xffffffff


	//   ....[41]....
        /*e84c*/ 	.word	0xffffffff


	//   ....[42]....
        /*e850*/ 	.word	0xffffffff


	//   ....[43]....
        /*e854*/ 	.word	0xffffffff


	//   ....[44]....
        /*e858*/ 	.word	0xffffffff


	//   ....[45]....
        /*e85c*/ 	.word	0xffffffff


	//   ....[46]....
        /*e860*/ 	.word	0xffffffff


	//   ....[47]....
        /*e864*/ 	.word	0xffffffff


	//   ....[48]....
        /*e868*/ 	.word	0xffffffff


	//   ....[49]....
        /*e86c*/ 	.word	0xffffffff


	//   ....[50]....
        /*e870*/ 	.word	0xffffffff


	//   ....[51]....
        /*e874*/ 	.word	0xffffffff


	//   ....[52]....
        /*e878*/ 	.word	0xffffffff


	//   ....[53]....
        /*e87c*/ 	.word	0xffffffff


	//   ....[54]....
        /*e880*/ 	.word	0xffffffff


	//   ....[55]....
        /*e884*/ 	.word	0xffffffff


	//   ....[56]....
        /*e888*/ 	.word	0xffffffff


	//   ....[57]....
        /*e88c*/ 	.word	0xffffffff


	//   ....[58]....
        /*e890*/ 	.word	0xffffffff


	//   ....[59]....
        /*e894*/ 	.word	0xffffffff


	//   ....[60]....
        /*e898*/ 	.word	0xffffffff


	//   ....[61]....
        /*e89c*/ 	.word	0xffffffff


	//   ....[62]....
        /*e8a0*/ 	.word	0xffffffff


	//   ....[63]....
        /*e8a4*/ 	.word	0xffffffff


	//   ....[64]....
        /*e8a8*/ 	.word	0xffffffff


	//   ....[65]....
        /*e8ac*/ 	.word	0xffffffff


	//   ....[66]....
        /*e8b0*/ 	.word	0xffffffff


	//   ....[67]....
        /*e8b4*/ 	.word	0xffffffff


	//   ....[68]....
        /*e8b8*/ 	.word	0xffffffff


	//   ....[69]....
        /*e8bc*/ 	.word	0xffffffff


	//   ....[70]....
        /*e8c0*/ 	.word	0xffffffff


	//   ....[71]....
        /*e8c4*/ 	.word	0xffffffff


	//   ....[72]....
        /*e8c8*/ 	.word	0xffffffff


	//   ....[73]....
        /*e8cc*/ 	.word	0xffffffff


	//   ....[74]....
        /*e8d0*/ 	.word	0xffffffff


	//   ....[75]....
        /*e8d4*/ 	.word	0xffffffff


	//   ....[76]....
        /*e8d8*/ 	.word	0xffffffff


	//   ....[77]....
        /*e8dc*/ 	.word	0xffffffff


	//   ....[78]....
        /*e8e0*/ 	.word	0xffffffff


	//   ....[79]....
        /*e8e4*/ 	.word	0xffffffff


	//   ....[80]....
        /*e8e8*/ 	.word	0xffffffff


	//   ....[81]....
        /*e8ec*/ 	.word	0xffffffff


	//   ....[82]....
        /*e8f0*/ 	.word	0xffffffff


	//   ....[83]....
        /*e8f4*/ 	.word	0xffffffff


	//   ....[84]....
        /*e8f8*/ 	.word	0xffffffff


	//   ....[85]....
        /*e8fc*/ 	.word	0xffffffff


	//   ....[86]....
        /*e900*/ 	.word	0xffffffff


	//   ....[87]....
        /*e904*/ 	.word	0xffffffff


	//   ....[88]....
        /*e908*/ 	.word	0xffffffff


	//   ....[89]....
        /*e90c*/ 	.word	0xffffffff


	//   ....[90]....
        /*e910*/ 	.word	0xffffffff


	//   ....[91]....
        /*e914*/ 	.word	0xffffffff


	//   ....[92]....
        /*e918*/ 	.word	0xffffffff


	//   ....[93]....
        /*e91c*/ 	.word	0xffffffff


	//   ....[94]....
        /*e920*/ 	.word	0xffffffff


	//   ....[95]....
        /*e924*/ 	.word	0xffffffff


	//   ....[96]....
        /*e928*/ 	.word	0xffffffff


	//   ....[97]....
        /*e92c*/ 	.word	0xffffffff


	//   ....[98]....
        /*e930*/ 	.word	0xffffffff


	//   ....[99]....
        /*e934*/ 	.word	0xffffffff


	//   ....[100]....
        /*e938*/ 	.word	0xffffffff


	//   ....[101]....
        /*e93c*/ 	.word	0xffffffff


	//   ....[102]....
        /*e940*/ 	.word	0xffffffff


	//   ....[103]....
        /*e944*/ 	.word	0xffffffff


	//   ....[104]....
        /*e948*/ 	.word	0xffffffff


	//   ....[105]....
        /*e94c*/ 	.word	0xffffffff


	//   ....[106]....
        /*e950*/ 	.word	0xffffffff


	//   ....[107]....
        /*e954*/ 	.word	0xffffffff


	//   ....[108]....
        /*e958*/ 	.word	0xffffffff


	//   ....[109]....
        /*e95c*/ 	.word	0xffffffff


	//   ....[110]....
        /*e960*/ 	.word	0xffffffff


	//   ....[111]....
        /*e964*/ 	.word	0xffffffff


	//   ....[112]....
        /*e968*/ 	.word	0xffffffff


	//   ....[113]....
        /*e96c*/ 	.word	0xffffffff


	//   ....[114]....
        /*e970*/ 	.word	0xffffffff


	//   ....[115]....
        /*e974*/ 	.word	0xffffffff


	//   ....[116]....
        /*e978*/ 	.word	0xffffffff


	//   ....[117]....
        /*e97c*/ 	.word	0xffffffff


	//   ....[118]....
        /*e980*/ 	.word	0xffffffff


	//   ....[119]....
        /*e984*/ 	.word	0xffffffff


	//   ....[120]....
        /*e988*/ 	.word	0xffffffff


	//   ....[121]....
        /*e98c*/ 	.word	0xffffffff


	//   ....[122]....
        /*e990*/ 	.word	0xffffffff


	//   ....[123]....
        /*e994*/ 	.word	0xffffffff


	//   ....[124]....
        /*e998*/ 	.word	0xffffffff


	//   ....[125]....
        /*e99c*/ 	.word	0xffffffff


	//   ....[126]....
        /*e9a0*/ 	.word	0xffffffff


	//   ....[127]....
        /*e9a4*/ 	.word	0xffffffff


	//   ....[128]....
        /*e9a8*/ 	.word	0xffffffff


	//   ....[129]....
        /*e9ac*/ 	.word	0xffffffff


	//   ....[130]....
        /*e9b0*/ 	.word	0xffffffff


	//   ....[131]....
        /*e9b4*/ 	.word	0xffffffff


	//   ....[132]....
        /*e9b8*/ 	.word	0xffffffff


	//   ....[133]....
        /*e9bc*/ 	.word	0xffffffff


	//   ....[134]....
        /*e9c0*/ 	.word	0xffffffff


	//   ....[135]....
        /*e9c4*/ 	.word	0xffffffff


	//   ....[136]....
        /*e9c8*/ 	.word	0xffffffff


	//   ....[137]....
        /*e9cc*/ 	.word	0xffffffff


	//   ....[138]....
        /*e9d0*/ 	.word	0xffffffff


	//   ....[139]....
        /*e9d4*/ 	.word	0xffffffff


	//   ....[140]....
        /*e9d8*/ 	.word	0xffffffff


	//   ....[141]....
        /*e9dc*/ 	.word	0xffffffff


	//   ....[142]....
        /*e9e0*/ 	.word	0xffffffff


	//   ....[143]....
        /*e9e4*/ 	.word	0xffffffff


	//   ....[144]....
        /*e9e8*/ 	.word	0xffffffff


	//   ....[145]....
        /*e9ec*/ 	.word	0xffffffff


	//   ....[146]....
        /*e9f0*/ 	.word	0xffffffff


	//   ....[147]....
        /*e9f4*/ 	.word	0xffffffff


	//   ....[148]....
        /*e9f8*/ 	.word	0xffffffff


	//   ....[149]....
        /*e9fc*/ 	.word	0xffffffff


	//   ....[150]....
        /*ea00*/ 	.word	0xffffffff


	//   ....[151]....
        /*ea04*/ 	.word	0xffffffff


	//   ....[152]....
        /*ea08*/ 	.word	0xffffffff


	//   ....[153]....
        /*ea0c*/ 	.word	0xffffffff


	//   ....[154]....
        /*ea10*/ 	.word	0xffffffff


	//   ....[155]....
        /*ea14*/ 	.word	0xffffffff


	//   ....[156]....
        /*ea18*/ 	.word	0xffffffff


	//   ....[157]....
        /*ea1c*/ 	.word	0xffffffff


	//   ....[158]....
        /*ea20*/ 	.word	0xffffffff


	//   ....[159]....
        /*ea24*/ 	.word	0xffffffff


	//   ....[160]....
        /*ea28*/ 	.word	0xffffffff


	//   ....[161]....
        /*ea2c*/ 	.word	0xffffffff


	//   ....[162]....
        /*ea30*/ 	.word	0xffffffff


	//   ....[163]....
        /*ea34*/ 	.word	0xffffffff


	//   ....[164]....
        /*ea38*/ 	.word	0xffffffff


	//   ....[165]....
        /*ea3c*/ 	.word	0xffffffff


	//   ....[166]....
        /*ea40*/ 	.word	0xffffffff


	//   ....[167]....
        /*ea44*/ 	.word	0xffffffff


	//   ....[168]....
        /*ea48*/ 	.word	0xffffffff


	//   ....[169]....
        /*ea4c*/ 	.word	0xffffffff


	//   ....[170]....
        /*ea50*/ 	.word	0xffffffff


	//   ....[171]....
        /*ea54*/ 	.word	0xffffffff


	//   ....[172]....
        /*ea58*/ 	.word	0xffffffff


	//   ....[173]....
        /*ea5c*/ 	.word	0xffffffff


	//   ....[174]....
        /*ea60*/ 	.word	0xffffffff


	//   ....[175]....
        /*ea64*/ 	.word	0xffffffff


	//   ....[176]....
        /*ea68*/ 	.word	0xffffffff


	//   ....[177]....
        /*ea6c*/ 	.word	0xffffffff


	//   ....[178]....
        /*ea70*/ 	.word	0xffffffff


	//   ....[179]....
        /*ea74*/ 	.word	0xffffffff


	//   ....[180]....
        /*ea78*/ 	.word	0xffffffff


	//   ....[181]....
        /*ea7c*/ 	.word	0xffffffff


	//   ....[182]....
        /*ea80*/ 	.word	0xffffffff


	//   ....[183]....
        /*ea84*/ 	.word	0xffffffff


	//   ....[184]....
        /*ea88*/ 	.word	0xffffffff


	//   ....[185]....
        /*ea8c*/ 	.word	0xffffffff


	//   ....[186]....
        /*ea90*/ 	.word	0xffffffff


	//   ....[187]....
        /*ea94*/ 	.word	0xffffffff


	//   ....[188]....
        /*ea98*/ 	.word	0xffffffff


	//   ....[189]....
        /*ea9c*/ 	.word	0xffffffff


	//   ....[190]....
        /*eaa0*/ 	.word	0xffffffff


	//   ....[191]....
        /*eaa4*/ 	.word	0xffffffff


	//   ....[192]....
        /*eaa8*/ 	.word	0xffffffff


	//   ....[193]....
        /*eaac*/ 	.word	0xffffffff


	//   ....[194]....
        /*eab0*/ 	.word	0xffffffff


	//   ....[195]....
        /*eab4*/ 	.word	0xffffffff


	//   ....[196]....
        /*eab8*/ 	.word	0xffffffff


	//   ....[197]....
        /*eabc*/ 	.word	0xffffffff


	//   ....[198]....
        /*eac0*/ 	.word	0xffffffff


	//   ....[199]....
        /*eac4*/ 	.word	0xffffffff


	//   ....[200]....
        /*eac8*/ 	.word	0xffffffff


	//   ....[201]....
        /*eacc*/ 	.word	0xffffffff


	//   ....[202]....
        /*ead0*/ 	.word	0xffffffff


	//   ....[203]....
        /*ead4*/ 	.word	0xffffffff


	//   ....[204]....
        /*ead8*/ 	.word	0xffffffff


	//   ....[205]....
        /*eadc*/ 	.word	0xffffffff


	//   ....[206]....
        /*eae0*/ 	.word	0xffffffff


	//   ....[207]....
        /*eae4*/ 	.word	0xffffffff


	//   ....[208]....
        /*eae8*/ 	.word	0xffffffff


	//   ....[209]....
        /*eaec*/ 	.word	0xffffffff


	//   ....[210]....
        /*eaf0*/ 	.word	0xffffffff


	//   ....[211]....
        /*eaf4*/ 	.word	0xffffffff


	//   ....[212]....
        /*eaf8*/ 	.word	0xffffffff


	//   ....[213]....
        /*eafc*/ 	.word	0xffffffff


	//   ....[214]....
        /*eb00*/ 	.word	0xffffffff


	//   ....[215]....
        /*eb04*/ 	.word	0xffffffff


	//   ....[216]....
        /*eb08*/ 	.word	0xffffffff


	//   ....[217]....
        /*eb0c*/ 	.word	0xffffffff


	//   ....[218]....
        /*eb10*/ 	.word	0xffffffff


	//   ....[219]....
        /*eb14*/ 	.word	0xffffffff


	//   ....[220]....
        /*eb18*/ 	.word	0xffffffff


	//   ....[221]....
        /*eb1c*/ 	.word	0xffffffff


	//   ....[222]....
        /*eb20*/ 	.word	0xffffffff


	//   ....[223]....
        /*eb24*/ 	.word	0xffffffff


	//   ....[224]....
        /*eb28*/ 	.word	0xffffffff


	//   ....[225]....
        /*eb2c*/ 	.word	0xffffffff


	//   ....[226]....
        /*eb30*/ 	.word	0xffffffff


	//   ....[227]....
        /*eb34*/ 	.word	0xffffffff


	//   ....[228]....
        /*eb38*/ 	.word	0xffffffff


	//   ....[229]....
        /*eb3c*/ 	.word	0xffffffff


	//   ....[230]....
        /*eb40*/ 	.word	0xffffffff


	//   ....[231]....
        /*eb44*/ 	.word	0xffffffff


	//   ....[232]....
        /*eb48*/ 	.word	0xffffffff


	//   ....[233]....
        /*eb4c*/ 	.word	0xffffffff


	//   ....[234]....
        /*eb50*/ 	.word	0xffffffff


	//   ....[235]....
        /*eb54*/ 	.word	0xffffffff


	//   ....[236]....
        /*eb58*/ 	.word	0xffffffff


	//   ....[237]....
        /*eb5c*/ 	.word	0xffffffff


	//   ....[238]....
        /*eb60*/ 	.word	0xffffffff


	//   ....[239]....
        /*eb64*/ 	.word	0xffffffff


	//   ....[240]....
        /*eb68*/ 	.word	0xffffffff


	//   ....[241]....
        /*eb6c*/ 	.word	0xffffffff


	//   ....[242]....
        /*eb70*/ 	.word	0xffffffff


	//   ....[243]....
        /*eb74*/ 	.word	0xffffffff


	//   ....[244]....
        /*eb78*/ 	.word	0xffffffff


	//   ....[245]....
        /*eb7c*/ 	.word	0xffffffff


	//   ....[246]....
        /*eb80*/ 	.word	0xffffffff


	//   ....[247]....
        /*eb84*/ 	.word	0xffffffff


	//   ....[248]....
        /*eb88*/ 	.word	0xffffffff


	//   ....[249]....
        /*eb8c*/ 	.word	0xffffffff


	//   ....[250]....
        /*eb90*/ 	.word	0xffffffff


	//   ....[251]....
        /*eb94*/ 	.word	0xffffffff


	//   ....[252]....
        /*eb98*/ 	.word	0xffffffff


	//   ....[253]....
        /*eb9c*/ 	.word	0xffffffff


	//   ....[254]....
        /*eba0*/ 	.word	0xffffffff


	//   ....[255]....
        /*eba4*/ 	.word	0xffffffff


	//   ....[0]....
        /*eba8*/ 	.word	0xffffffff


	//   ....[1]....
        /*ebac*/ 	.word	0xffffffff


	//   ....[2]....
        /*ebb0*/ 	.word	0xffffffff


	//   ....[3]....
        /*ebb4*/ 	.word	0xffffffff


	//   ....[4]....
        /*ebb8*/ 	.word	0xffffffff


	//   ....[5]....
        /*ebbc*/ 	.word	0xffffffff


	//   ....[6]....
        /*ebc0*/ 	.word	0xffffffff


	//   ....[7]....
        /*ebc4*/ 	.word	0xffffffff


	//   ....[8]....
        /*ebc8*/ 	.word	0xffffffff


	//   ....[9]....
        /*ebcc*/ 	.word	0xffffffff


	//   ....[10]....
        /*ebd0*/ 	.word	0xffffffff


	//   ....[11]....
        /*ebd4*/ 	.word	0xffffffff


	//   ....[12]....
        /*ebd8*/ 	.word	0xffffffff


	//   ....[13]....
        /*ebdc*/ 	.word	0xffffffff


	//   ....[14]....
        /*ebe0*/ 	.word	0xffffffff


	//   ....[15]....
        /*ebe4*/ 	.word	0xffffffff


	//   ....[16]....
        /*ebe8*/ 	.word	0xffffffff


	//   ....[17]....
        /*ebec*/ 	.word	0xffffffff


	//   ....[18]....
        /*ebf0*/ 	.word	0xffffffff


	//   ....[19]....
        /*ebf4*/ 	.word	0xffffffff


	//   ....[20]....
        /*ebf8*/ 	.word	0xffffffff


	//   ....[21]....
        /*ebfc*/ 	.word	0xffffffff


	//   ....[22]....
        /*ec00*/ 	.word	0xffffffff


	//   ....[23]....
        /*ec04*/ 	.word	0xffffffff


	//   ....[24]....
        /*ec08*/ 	.word	0xffffffff


	//   ....[25]....
        /*ec0c*/ 	.word	0xffffffff


	//   ....[26]....
        /*ec10*/ 	.word	0xffffffff


	//   ....[27]....
        /*ec14*/ 	.word	0xffffffff


	//   ....[28]....
        /*ec18*/ 	.word	0xffffffff


	//   ....[29]....
        /*ec1c*/ 	.word	0xffffffff


	//   ....[30]....
        /*ec20*/ 	.word	0xffffffff


	//   ....[31]....
        /*ec24*/ 	.word	0xffffffff


	//   ....[32]....
        /*ec28*/ 	.word	0xffffffff


	//   ....[33]....
        /*ec2c*/ 	.word	0xffffffff


	//   ....[34]....
        /*ec30*/ 	.word	0xffffffff


	//   ....[35]....
        /*ec34*/ 	.word	0xffffffff


	//   ....[36]....
        /*ec38*/ 	.word	0xffffffff


	//   ....[37]....
        /*ec3c*/ 	.word	0xffffffff


	//   ....[38]....
        /*ec40*/ 	.word	0xffffffff


	//   ....[39]....
        /*ec44*/ 	.word	0xffffffff


	//   ....[40]....
        /*ec48*/ 	.word	0xffffffff


	//   ....[41]....
        /*ec4c*/ 	.word	0xffffffff


	//   ....[42]....
        /*ec50*/ 	.word	0xffffffff


	//   ....[43]....
        /*ec54*/ 	.word	0xffffffff


	//   ....[44]....
        /*ec58*/ 	.word	0xffffffff


	//   ....[45]....
        /*ec5c*/ 	.word	0xffffffff


	//   ....[46]....
        /*ec60*/ 	.word	0xffffffff


	//   ....[47]....
        /*ec64*/ 	.word	0xffffffff


	//   ....[48]....
        /*ec68*/ 	.word	0xffffffff


	//   ....[49]....
        /*ec6c*/ 	.word	0xffffffff


	//   ....[50]....
        /*ec70*/ 	.word	0xffffffff


	//   ....[51]....
        /*ec74*/ 	.word	0xffffffff


	//   ....[52]....
        /*ec78*/ 	.word	0xffffffff


	//   ....[53]....
        /*ec7c*/ 	.word	0xffffffff


	//   ....[54]....
        /*ec80*/ 	.word	0xffffffff


	//   ....[55]....
        /*ec84*/ 	.word	0xffffffff


	//   ....[56]....
        /*ec88*/ 	.word	0xffffffff


	//   ....[57]....
        /*ec8c*/ 	.word	0xffffffff


	//   ....[58]....
        /*ec90*/ 	.word	0xffffffff


	//   ....[59]....
        /*ec94*/ 	.word	0xffffffff


	//   ....[60]....
        /*ec98*/ 	.word	0xffffffff


	//   ....[61]....
        /*ec9c*/ 	.word	0xffffffff


	//   ....[62]....
        /*eca0*/ 	.word	0xffffffff


	//   ....[63]....
        /*eca4*/ 	.word	0xffffffff


	//   ....[64]....
        /*eca8*/ 	.word	0xffffffff


	//   ....[65]....
        /*ecac*/ 	.word	0xffffffff


	//   ....[66]....
        /*ecb0*/ 	.word	0xffffffff


	//   ....[67]....
        /*ecb4*/ 	.word	0xffffffff


	//   ....[68]....
        /*ecb8*/ 	.word	0xffffffff


	//   ....[69]....
        /*ecbc*/ 	.word	0xffffffff


	//   ....[70]....
        /*ecc0*/ 	.word	0xffffffff


	//   ....[71]....
        /*ecc4*/ 	.word	0xffffffff


	//   ....[72]....
        /*ecc8*/ 	.word	0xffffffff


	//   ....[73]....
        /*eccc*/ 	.word	0xffffffff


	//   ....[74]....
        /*ecd0*/ 	.word	0xffffffff


	//   ....[75]....
        /*ecd4*/ 	.word	0xffffffff


	//   ....[76]....
        /*ecd8*/ 	.word	0xffffffff


	//   ....[77]....
        /*ecdc*/ 	.word	0xffffffff


	//   ....[78]....
        /*ece0*/ 	.word	0xffffffff


	//   ....[79]....
        /*ece4*/ 	.word	0xffffffff


	//   ....[80]....
        /*ece8*/ 	.word	0xffffffff


	//   ....[81]....
        /*ecec*/ 	.word	0xffffffff


	//   ....[82]....
        /*ecf0*/ 	.word	0xffffffff


	//   ....[83]....
        /*ecf4*/ 	.word	0xffffffff


	//   ....[84]....
        /*ecf8*/ 	.word	0xffffffff


	//   ....[85]....
        /*ecfc*/ 	.word	0xffffffff


	//   ....[86]....
        /*ed00*/ 	.word	0xffffffff


	//   ....[87]....
        /*ed04*/ 	.word	0xffffffff


	//   ....[88]....
        /*ed08*/ 	.word	0xffffffff


	//   ....[89]....
        /*ed0c*/ 	.word	0xffffffff


	//   ....[90]....
        /*ed10*/ 	.word	0xffffffff


	//   ....[91]....
        /*ed14*/ 	.word	0xffffffff


	//   ....[92]....
        /*ed18*/ 	.word	0xffffffff


	//   ....[93]....
        /*ed1c*/ 	.word	0xffffffff


	//   ....[94]....
        /*ed20*/ 	.word	0xffffffff


	//   ....[95]....
        /*ed24*/ 	.word	0xffffffff


	//   ....[96]....
        /*ed28*/ 	.word	0xffffffff


	//   ....[97]....
        /*ed2c*/ 	.word	0xffffffff


	//   ....[98]....
        /*ed30*/ 	.word	0xffffffff


	//   ....[99]....
        /*ed34*/ 	.word	0xffffffff


	//   ....[100]....
        /*ed38*/ 	.word	0xffffffff


	//   ....[101]....
        /*ed3c*/ 	.word	0xffffffff


	//   ....[102]....
        /*ed40*/ 	.word	0xffffffff


	//   ....[103]....
        /*ed44*/ 	.word	0xffffffff


	//   ....[104]....
        /*ed48*/ 	.word	0xffffffff


	//   ....[105]....
        /*ed4c*/ 	.word	0xffffffff


	//   ....[106]....
        /*ed50*/ 	.word	0xffffffff


	//   ....[107]....
        /*ed54*/ 	.word	0xffffffff


	//   ....[108]....
        /*ed58*/ 	.word	0xffffffff


	//   ....[109]....
        /*ed5c*/ 	.word	0xffffffff


	//   ....[110]....
        /*ed60*/ 	.word	0xffffffff


	//   ....[111]....
        /*ed64*/ 	.word	0xffffffff


	//   ....[112]....
        /*ed68*/ 	.word	0xffffffff


	//   ....[113]....
        /*ed6c*/ 	.word	0xffffffff


	//   ....[114]....
        /*ed70*/ 	.word	0xffffffff


	//   ....[115]....
        /*ed74*/ 	.word	0xffffffff


	//   ....[116]....
        /*ed78*/ 	.word	0xffffffff


	//   ....[117]....
        /*ed7c*/ 	.word	0xffffffff


	//   ....[118]....
        /*ed80*/ 	.word	0xffffffff


	//   ....[119]....
        /*ed84*/ 	.word	0xffffffff


	//   ....[120]....
        /*ed88*/ 	.word	0xffffffff


	//   ....[121]....
        /*ed8c*/ 	.word	0xffffffff


	//   ....[122]....
        /*ed90*/ 	.word	0xffffffff


	//   ....[123]....
        /*ed94*/ 	.word	0xffffffff


	//   ....[124]....
        /*ed98*/ 	.word	0xffffffff


	//   ....[125]....
        /*ed9c*/ 	.word	0xffffffff


	//   ....[126]....
        /*eda0*/ 	.word	0xffffffff


	//   ....[127]....
        /*eda4*/ 	.word	0xffffffff


	//   ....[128]....
        /*eda8*/ 	.word	0xffffffff


	//   ....[129]....
        /*edac*/ 	.word	0xffffffff


	//   ....[130]....
        /*edb0*/ 	.word	0xffffffff


	//   ....[131]....
        /*edb4*/ 	.word	0xffffffff


	//   ....[132]....
        /*edb8*/ 	.word	0xffffffff


	//   ....[133]....
        /*edbc*/ 	.word	0xffffffff


	//   ....[134]....
        /*edc0*/ 	.word	0xffffffff


	//   ....[135]....
        /*edc4*/ 	.word	0xffffffff


	//   ....[136]....
        /*edc8*/ 	.word	0xffffffff


	//   ....[137]....
        /*edcc*/ 	.word	0xffffffff


	//   ....[138]....
        /*edd0*/ 	.word	0xffffffff


	//   ....[139]....
        /*edd4*/ 	.word	0xffffffff


	//   ....[140]....
        /*edd8*/ 	.word	0xffffffff


	//   ....[141]....
        /*eddc*/ 	.word	0xffffffff


	//   ....[142]....
        /*ede0*/ 	.word	0xffffffff


	//   ....[143]....
        /*ede4*/ 	.word	0xffffffff


	//   ....[144]....
        /*ede8*/ 	.word	0xffffffff


	//   ....[145]....
        /*edec*/ 	.word	0xffffffff


	//   ....[146]....
        /*edf0*/ 	.word	0xffffffff


	//   ....[147]....
        /*edf4*/ 	.word	0xffffffff


	//   ....[148]....
        /*edf8*/ 	.word	0xffffffff


	//   ....[149]....
        /*edfc*/ 	.word	0xffffffff


	//   ....[150]....
        /*ee00*/ 	.word	0xffffffff


	//   ....[151]....
        /*ee04*/ 	.word	0xffffffff


	//   ....[152]....
        /*ee08*/ 	.word	0xffffffff


	//   ....[153]....
        /*ee0c*/ 	.word	0xffffffff


	//   ....[154]....
        /*ee10*/ 	.word	0xffffffff


	//   ....[155]....
        /*ee14*/ 	.word	0xffffffff


	//   ....[156]....
        /*ee18*/ 	.word	0xffffffff


	//   ....[157]....
        /*ee1c*/ 	.word	0xffffffff


	//----- nvinfo : EIATTR_COOP_GROUP_INSTR_OFFSETS
	.align		4
.L_252:
        /*ee20*/ 	.byte	0x04, 0x28
        /*ee22*/ 	.short	(.L_254 - .L_253)


	//   ....[0]....
.L_253:
        /*ee24*/ 	.word	0x00009b90


	//   ....[1]....
        /*ee28*/ 	.word	0x00009be0


	//   ....[2]....
        /*ee2c*/ 	.word	0x00009bf0


	//   ....[3]....
        /*ee30*/ 	.word	0x00009c10


	//   ....[4]....
        /*ee34*/ 	.word	0x00009c20


	//   ....[5]....
        /*ee38*/ 	.word	0x00009c60


	//   ....[6]....
        /*ee3c*/ 	.word	0x00009c70


	//   ....[7]....
        /*ee40*/ 	.word	0x00009c90


	//   ....[8]....
        /*ee44*/ 	.word	0x00009cc0


	//   ....[9]....
        /*ee48*/ 	.word	0x00009d10


	//   ....[10]....
        /*ee4c*/ 	.word	0x00009d20


	//   ....[11]....
        /*ee50*/ 	.word	0x00009d30


	//   ....[12]....
        /*ee54*/ 	.word	0x00009d40


	//   ....[13]....
        /*ee58*/ 	.word	0x00009d50


	//   ....[14]....
        /*ee5c*/ 	.word	0x00009d60


	//   ....[15]....
        /*ee60*/ 	.word	0x00009d80


	//   ....[16]....
        /*ee64*/ 	.word	0x00009d90


	//   ....[17]....
        /*ee68*/ 	.word	0x00009dc0


	//   ....[18]....
        /*ee6c*/ 	.word	0x00009dd0


	//   ....[19]....
        /*ee70*/ 	.word	0x00009e00


	//   ....[20]....
        /*ee74*/ 	.word	0x00009e10


	//   ....[21]....
        /*ee78*/ 	.word	0x00009e20


	//   ....[22]....
        /*ee7c*/ 	.word	0x00009e30


	//   ....[23]....
        /*ee80*/ 	.word	0x00009e40


	//   ....[24]....
        /*ee84*/ 	.word	0x00009e50


	//   ....[25]....
        /*ee88*/ 	.word	0x00009e70


	//   ....[26]....
        /*ee8c*/ 	.word	0x00009e80


	//   ....[27]....
        /*ee90*/ 	.word	0x00009e90


	//   ....[28]....
        /*ee94*/ 	.word	0x00009ea0


	//   ....[29]....
        /*ee98*/ 	.word	0x00009eb0


	//   ....[30]....
        /*ee9c*/ 	.word	0x00009ec0


	//   ....[31]....
        /*eea0*/ 	.word	0x00009ed0


	//   ....[32]....
        /*eea4*/ 	.word	0x00009ee0


	//   ....[33]....
        /*eea8*/ 	.word	0x00009ef0


	//   ....[34]....
        /*eeac*/ 	.word	0x00009f00


	//   ....[35]....
        /*eeb0*/ 	.word	0x00009f10


	//   ....[36]....
        /*eeb4*/ 	.word	0x00009f20


	//   ....[37]....
        /*eeb8*/ 	.word	0x00009f30


	//   ....[38]....
        /*eebc*/ 	.word	0x00009f40


	//   ....[39]....
        /*eec0*/ 	.word	0x00009f50


	//   ....[40]....
        /*eec4*/ 	.word	0x00009f60


	//   ....[41]....
        /*eec8*/ 	.word	0x00009f70


	//   ....[42]....
        /*eecc*/ 	.word	0x00009f80


	//   ....[43]....
        /*eed0*/ 	.word	0x00009f90


	//   ....[44]....
        /*eed4*/ 	.word	0x00009fa0


	//   ....[45]....
        /*eed8*/ 	.word	0x00009fb0


	//   ....[46]....
        /*eedc*/ 	.word	0x00009fc0


	//   ....[47]....
        /*eee0*/ 	.word	0x00009fd0


	//   ....[48]....
        /*eee4*/ 	.word	0x00009fe0


	//   ....[49]....
        /*eee8*/ 	.word	0x00009ff0


	//   ....[50]....
        /*eeec*/ 	.word	0x0000a000


	//   ....[51]....
        /*eef0*/ 	.word	0x0000a010


	//   ....[52]....
        /*eef4*/ 	.word	0x0000a020


	//   ....[53]....
        /*eef8*/ 	.word	0x0000a030


	//   ....[54]....
        /*eefc*/ 	.word	0x0000a040


	//   ....[55]....
        /*ef00*/ 	.word	0x0000a050


	//   ....[56]....
        /*ef04*/ 	.word	0x0000a060


	//   ....[57]....
        /*ef08*/ 	.word	0x0000a070


	//   ....[58]....
        /*ef0c*/ 	.word	0x0000a080


	//   ....[59]....
        /*ef10*/ 	.word	0x0000a090


	//   ....[60]....
        /*ef14*/ 	.word	0x0000a0a0


	//   ....[61]....
        /*ef18*/ 	.word	0x0000a0b0


	//   ....[62]....
        /*ef1c*/ 	.word	0x0000a0c0


	//   ....[63]....
        /*ef20*/ 	.word	0x0000a0d0


	//   ....[64]....
        /*ef24*/ 	.word	0x0000a130


	//   ....[65]....
        /*ef28*/ 	.word	0x0000a1d0


	//   ....[66]....
        /*ef2c*/ 	.word	0x0000a270


	//   ....[67]....
        /*ef30*/ 	.word	0x00011880


	//   ....[68]....
        /*ef34*/ 	.word	0x000118d0


	//   ....[69]....
        /*ef38*/ 	.word	0x000118e0


	//   ....[70]....
        /*ef3c*/ 	.word	0x00011900


	//   ....[71]....
        /*ef40*/ 	.word	0x00011910


	//   ....[72]....
        /*ef44*/ 	.word	0x00011950


	//   ....[73]....
        /*ef48*/ 	.word	0x00011960


	//   ....[74]....
        /*ef4c*/ 	.word	0x00011980


	//   ....[75]....
        /*ef50*/ 	.word	0x000119b0


	//   ....[76]....
        /*ef54*/ 	.word	0x000119e0


	//   ....[77]....
        /*ef58*/ 	.word	0x00011a00


	//   ....[78]....
        /*ef5c*/ 	.word	0x00011a10


	//   ....[79]....
        /*ef60*/ 	.word	0x00011a20


	//   ....[80]....
        /*ef64*/ 	.word	0x00011a30


	//   ....[81]....
        /*ef68*/ 	.word	0x00011a40


	//   ....[82]....
        /*ef6c*/ 	.word	0x00011a50


	//   ....[83]....
        /*ef70*/ 	.word	0x00011a70


	//   ....[84]....
        /*ef74*/ 	.word	0x00011a80


	//   ....[85]....
        /*ef78*/ 	.word	0x00011ab0


	//   ....[86]....
        /*ef7c*/ 	.word	0x00011ac0


	//   ....[87]....
        /*ef80*/ 	.word	0x00011ae0


	//   ....[88]....
        /*ef84*/ 	.word	0x00011af0


	//   ....[89]....
        /*ef88*/ 	.word	0x00011b00


	//   ....[90]....
        /*ef8c*/ 	.word	0x00011b10


	//   ....[91]....
        /*ef90*/ 	.word	0x00011b20


	//   ....[92]....
        /*ef94*/ 	.word	0x00011b30


	//   ....[93]....
        /*ef98*/ 	.word	0x00011b40


	//   ....[94]....
        /*ef9c*/ 	.word	0x00011b60


	//   ....[95]....
        /*efa0*/ 	.word	0x00011b70


	//   ....[96]....
        /*efa4*/ 	.word	0x00011b80


	//   ....[97]....
        /*efa8*/ 	.word	0x00011b90


	//   ....[98]....
        /*efac*/ 	.word	0x00011ba0


	//   ....[99]....
        /*efb0*/ 	.word	0x00011bb0


	//   ....[100]....
        /*efb4*/ 	.word	0x00011bc0


	//   ....[101]....
        /*efb8*/ 	.word	0x00011bd0


	//   ....[102]....
        /*efbc*/ 	.word	0x00011be0


	//   ....[103]....
        /*efc0*/ 	.word	0x00011bf0


	//   ....[104]....
        /*efc4*/ 	.word	0x00011c00


	//   ....[105]....
        /*efc8*/ 	.word	0x00011c10


	//   ....[106]....
        /*efcc*/ 	.word	0x00011c20


	//   ....[107]....
        /*efd0*/ 	.word	0x00011c30


	//   ....[108]....
        /*efd4*/ 	.word	0x00011c40


	//   ....[109]....
        /*efd8*/ 	.word	0x00011c50


	//   ....[110]....
        /*efdc*/ 	.word	0x00011c60


	//   ....[111]....
        /*efe0*/ 	.word	0x00011c70


	//   ....[112]....
        /*efe4*/ 	.word	0x00011c80


	//   ....[113]....
        /*efe8*/ 	.word	0x00011c90


	//   ....[114]....
        /*efec*/ 	.word	0x00011ca0


	//   ....[115]....
        /*eff0*/ 	.word	0x00011cb0


	//   ....[116]....
        /*eff4*/ 	.word	0x00011cc0


	//   ....[117]....
        /*eff8*/ 	.word	0x00011cd0


	//   ....[118]....
        /*effc*/ 	.word	0x00011ce0


	//   ....[119]....
        /*f000*/ 	.word	0x00011cf0


	//   ....[120]....
        /*f004*/ 	.word	0x00011d00


	//   ....[121]....
        /*f008*/ 	.word	0x00011d10


	//   ....[122]....
        /*f00c*/ 	.word	0x00011d20


	//   ....[123]....
        /*f010*/ 	.word	0x00011d30


	//   ....[124]....
        /*f014*/ 	.word	0x00011d40


	//   ....[125]....
        /*f018*/ 	.word	0x00011d50


	//   ....[126]....
        /*f01c*/ 	.word	0x00011d60


	//   ....[127]....
        /*f020*/ 	.word	0x00011d70


	//   ....[128]....
        /*f024*/ 	.word	0x00011d80


	//   ....[129]....
        /*f028*/ 	.word	0x00011d90


	//   ....[130]....
        /*f02c*/ 	.word	0x00011da0


	//   ....[131]....
        /*f030*/ 	.word	0x00011e20


	//   ....[132]....
        /*f034*/ 	.word	0x00011eb0


	//   ....[133]....
        /*f038*/ 	.word	0x00011f50


	//   ....[134]....
        /*f03c*/ 	.word	0x00019560


	//   ....[135]....
        /*f040*/ 	.word	0x000195b0


	//   ....[136]....
        /*f044*/ 	.word	0x000195c0


	//   ....[137]....
        /*f048*/ 	.word	0x000195e0


	//   ....[138]....
        /*f04c*/ 	.word	0x000195f0


	//   ....[139]....
        /*f050*/ 	.word	0x00019630


	//   ....[140]....
        /*f054*/ 	.word	0x00019640


	//   ....[141]....
        /*f058*/ 	.word	0x00019660


	//   ....[142]....
        /*f05c*/ 	.word	0x00019690


	//   ....[143]....
        /*f060*/ 	.word	0x000196c0


	//   ....[144]....
        /*f064*/ 	.word	0x000196e0


	//   ....[145]....
        /*f068*/ 	.word	0x000196f0


	//   ....[146]....
        /*f06c*/ 	.word	0x00019700


	//   ....[147]....
        /*f070*/ 	.word	0x00019710


	//   ....[148]....
        /*f074*/ 	.word	0x00019720


	//   ....[149]....
        /*f078*/ 	.word	0x00019730


	//   ....[150]....
        /*f07c*/ 	.word	0x00019750


	//   ....[151]....
        /*f080*/ 	.word	0x00019760


	//   ....[152]....
        /*f084*/ 	.word	0x00019790


	//   ....[153]....
        /*f088*/ 	.word	0x000197a0


	//   ....[154]....
        /*f08c*/ 	.word	0x000197c0


	//   ....[155]....
        /*f090*/ 	.word	0x000197d0


	//   ....[156]....
        /*f094*/ 	.word	0x000197e0


	//   ....[157]....
        /*f098*/ 	.word	0x000197f0


	//   ....[158]....
        /*f09c*/ 	.word	0x00019800


	//   ....[159]....
        /*f0a0*/ 	.word	0x00019810


	//   ....[160]....
        /*f0a4*/ 	.word	0x00019820


	//   ....[161]....
        /*f0a8*/ 	.word	0x00019840


	//   ....[162]....
        /*f0ac*/ 	.word	0x00019850


	//   ....[163]....
        /*f0b0*/ 	.word	0x00019860


	//   ....[164]....
        /*f0b4*/ 	.word	0x00019870


	//   ....[165]....
        /*f0b8*/ 	.word	0x00019880


	//   ....[166]....
        /*f0bc*/ 	.word	0x00019890


	//   ....[167]....
        /*f0c0*/ 	.word	0x000198a0


	//   ....[168]....
        /*f0c4*/ 	.word	0x000198b0


	//   ....[169]....
        /*f0c8*/ 	.word	0x000198c0


	//   ....[170]....
        /*f0cc*/ 	.word	0x000198d0


	//   ....[171]....
        /*f0d0*/ 	.word	0x000198e0


	//   ....[172]....
        /*f0d4*/ 	.word	0x000198f0


	//   ....[173]....
        /*f0d8*/ 	.word	0x00019900


	//   ....[174]....
        /*f0dc*/ 	.word	0x00019910


	//   ....[175]....
        /*f0e0*/ 	.word	0x00019920


	//   ....[176]....
        /*f0e4*/ 	.word	0x00019930


	//   ....[177]....
        /*f0e8*/ 	.word	0x00019940


	//   ....[178]....
        /*f0ec*/ 	.word	0x00019950


	//   ....[179]....
        /*f0f0*/ 	.word	0x00019960


	//   ....[180]....
        /*f0f4*/ 	.word	0x00019970


	//   ....[181]....
        /*f0f8*/ 	.word	0x00019980


	//   ....[182]....
        /*f0fc*/ 	.word	0x00019990


	//   ....[183]....
        /*f100*/ 	.word	0x000199a0


	//   ....[184]....
        /*f104*/ 	.word	0x000199b0


	//   ....[185]....
        /*f108*/ 	.word	0x000199c0


	//   ....[186]....
        /*f10c*/ 	.word	0x000199d0


	//   ....[187]....
        /*f110*/ 	.word	0x000199e0


	//   ....[188]....
        /*f114*/ 	.word	0x000199f0


	//   ....[189]....
        /*f118*/ 	.word	0x00019a00


	//   ....[190]....
        /*f11c*/ 	.word	0x00019a10


	//   ....[191]....
        /*f120*/ 	.word	0x00019a20


	//   ....[192]....
        /*f124*/ 	.word	0x00019a30


	//   ....[193]....
        /*f128*/ 	.word	0x00019a40


	//   ....[194]....
        /*f12c*/ 	.word	0x00019a50


	//   ....[195]....
        /*f130*/ 	.word	0x00019a60


	//   ....[196]....
        /*f134*/ 	.word	0x00019a70


	//   ....[197]....
        /*f138*/ 	.word	0x00019a80


	//   ....[198]....
        /*f13c*/ 	.word	0x00019b00


	//   ....[199]....
        /*f140*/ 	.word	0x00019b90


	//   ....[200]....
        /*f144*/ 	.word	0x00019c30


	//   ....[201]....
        /*f148*/ 	.word	0x00021240


	//   ....[202]....
        /*f14c*/ 	.word	0x00021290


	//   ....[203]....
        /*f150*/ 	.word	0x000212a0


	//   ....[204]....
        /*f154*/ 	.word	0x000212c0


	//   ....[205]....
        /*f158*/ 	.word	0x000212d0


	//   ....[206]....
        /*f15c*/ 	.word	0x00021310


	//   ....[207]....
        /*f160*/ 	.word	0x00021320


	//   ....[208]....
        /*f164*/ 	.word	0x00021340


	//   ....[209]....
        /*f168*/ 	.word	0x00021370


	//   ....[210]....
        /*f16c*/ 	.word	0x000213a0


	//   ....[211]....
        /*f170*/ 	.word	0x000213c0


	//   ....[212]....
        /*f174*/ 	.word	0x000213d0


	//   ....[213]....
        /*f178*/ 	.word	0x000213e0


	//   ....[214]....
        /*f17c*/ 	.word	0x000213f0


	//   ....[215]....
        /*f180*/ 	.word	0x00021400


	//   ....[216]....
        /*f184*/ 	.word	0x00021410


	//   ....[217]....
        /*f188*/ 	.word	0x00021430


	//   ....[218]....
        /*f18c*/ 	.word	0x00021440


	//   ....[219]....
        /*f190*/ 	.word	0x00021470


	//   ....[220]....
        /*f194*/ 	.word	0x00021480


	//   ....[221]....
        /*f198*/ 	.word	0x000214a0


	//   ....[222]....
        /*f19c*/ 	.word	0x000214b0


	//   ....[223]....
        /*f1a0*/ 	.word	0x000214c0


	//   ....[224]....
        /*f1a4*/ 	.word	0x000214d0


	//   ....[225]....
        /*f1a8*/ 	.word	0x000214e0


	//   ....[226]....
        /*f1ac*/ 	.word	0x000214f0


	//   ....[227]....
        /*f1b0*/ 	.word	0x00021500


	//   ....[228]....
        /*f1b4*/ 	.word	0x00021520


	//   ....[229]....
        /*f1b8*/ 	.word	0x00021530


	//   ....[230]....
        /*f1bc*/ 	.word	0x00021540


	//   ....[231]....
        /*f1c0*/ 	.word	0x00021550


	//   ....[232]....
        /*f1c4*/ 	.word	0x00021560


	//   ....[233]....
        /*f1c8*/ 	.word	0x00021570


	//   ....[234]....
        /*f1cc*/ 	.word	0x00021580


	//   ....[235]....
        /*f1d0*/ 	.word	0x00021590


	//   ....[236]....
        /*f1d4*/ 	.word	0x000215a0


	//   ....[237]....
        /*f1d8*/ 	.word	0x000215b0


	//   ....[238]....
        /*f1dc*/ 	.word	0x000215c0


	//   ....[239]....
        /*f1e0*/ 	.word	0x000215d0


	//   ....[240]....
        /*f1e4*/ 	.word	0x000215e0


	//   ....[241]....
        /*f1e8*/ 	.word	0x000215f0


	//   ....[242]....
        /*f1ec*/ 	.word	0x00021600


	//   ....[243]....
        /*f1f0*/ 	.word	0x00021610


	//   ....[244]....
        /*f1f4*/ 	.word	0x00021620


	//   ....[245]....
        /*f1f8*/ 	.word	0x00021630


	//   ....[246]....
        /*f1fc*/ 	.word	0x00021640


	//   ....[247]....
        /*f200*/ 	.word	0x00021650


	//   ....[248]....
        /*f204*/ 	.word	0x00021660


	//   ....[249]....
        /*f208*/ 	.word	0x00021670


	//   ....[250]....
        /*f20c*/ 	.word	0x00021680


	//   ....[251]....
        /*f210*/ 	.word	0x00021690


	//   ....[252]....
        /*f214*/ 	.word	0x000216a0


	//   ....[253]....
        /*f218*/ 	.word	0x000216b0


	//   ....[254]....
        /*f21c*/ 	.word	0x000216c0


	//   ....[255]....
        /*f220*/ 	.word	0x000216d0


	//   ....[0]....
        /*f224*/ 	.word	0x000216e0


	//   ....[1]....
        /*f228*/ 	.word	0x000216f0


	//   ....[2]....
        /*f22c*/ 	.word	0x00021700


	//   ....[3]....
        /*f230*/ 	.word	0x00021710


	//   ....[4]....
        /*f234*/ 	.word	0x00021720


	//   ....[5]....
        /*f238*/ 	.word	0x00021730


	//   ....[6]....
        /*f23c*/ 	.word	0x00021740


	//   ....[7]....
        /*f240*/ 	.word	0x00021750


	//   ....[8]....
        /*f244*/ 	.word	0x00021760


	//   ....[9]....
        /*f248*/ 	.word	0x000217e0


	//   ....[10]....
        /*f24c*/ 	.word	0x00021870


	//   ....[11]....
        /*f250*/ 	.word	0x00021910


	//   ....[12]....
        /*f254*/ 	.word	0x00028f20


	//   ....[13]....
        /*f258*/ 	.word	0x00028f70


	//   ....[14]....
        /*f25c*/ 	.word	0x00028f80


	//   ....[15]....
        /*f260*/ 	.word	0x00028fa0


	//   ....[16]....
        /*f264*/ 	.word	0x00028fb0


	//   ....[17]....
        /*f268*/ 	.word	0x00028fd0


	//   ....[18]....
        /*f26c*/ 	.word	0x00028ff0


	//   ....[19]....
        /*f270*/ 	.word	0x00029000


	//   ....[20]....
        /*f274*/ 	.word	0x00029060


	//   ....[21]....
        /*f278*/ 	.word	0x00029080


	//   ....[22]....
        /*f27c*/ 	.word	0x000290b0


	//   ....[23]....
        /*f280*/ 	.word	0x000290c0


	//   ....[24]....
        /*f284*/ 	.word	0x000290e0


	//   ....[25]....
        /*f288*/ 	.word	0x000290f0


	//   ....[26]....
        /*f28c*/ 	.word	0x00029100


	//   ....[27]....
        /*f290*/ 	.word	0x00029110


	//   ....[28]....
        /*f294*/ 	.word	0x00029130


	//   ....[29]....
        /*f298*/ 	.word	0x00029140


	//   ....[30]....
        /*f29c*/ 	.word	0x00029160


	//   ....[31]....
        /*f2a0*/ 	.word	0x00029170


	//   ....[32]....
        /*f2a4*/ 	.word	0x00029190


	//   ....[33]....
        /*f2a8*/ 	.word	0x000291a0


	//   ....[34]....
        /*f2ac*/ 	.word	0x000291b0


	//   ....[35]....
        /*f2b0*/ 	.word	0x000291c0


	//   ....[36]....
        /*f2b4*/ 	.word	0x000291d0


	//   ....[37]....
        /*f2b8*/ 	.word	0x000291e0


	//   ....[38]....
        /*f2bc*/ 	.word	0x000291f0


	//   ....[39]....
        /*f2c0*/ 	.word	0x00029200


	//   ....[40]....
        /*f2c4*/ 	.word	0x00029210


	//   ....[41]....
        /*f2c8*/ 	.word	0x00029220


	//   ....[42]....
        /*f2cc*/ 	.word	0x00029230


	//   ....[43]....
        /*f2d0*/ 	.word	0x00029240


	//   ....[44]....
        /*f2d4*/ 	.word	0x00029250


	//   ....[45]....
        /*f2d8*/ 	.word	0x00029260


	//   ....[46]....
        /*f2dc*/ 	.word	0x00029270


	//   ....[47]....
        /*f2e0*/ 	.word	0x00029280


	//   ....[48]....
        /*f2e4*/ 	.word	0x00029290


	//   ....[49]....
        /*f2e8*/ 	.word	0x000292a0


	//   ....[50]....
        /*f2ec*/ 	.word	0x000292b0


	//   ....[51]....
        /*f2f0*/ 	.word	0x000292c0


	//   ....[52]....
        /*f2f4*/ 	.word	0x000292d0


	//   ....[53]....
        /*f2f8*/ 	.word	0x000292e0


	//   ....[54]....
        /*f2fc*/ 	.word	0x000292f0


	//   ....[55]....
        /*f300*/ 	.word	0x00029300


	//   ....[56]....
        /*f304*/ 	.word	0x00029310


	//   ....[57]....
        /*f308*/ 	.word	0x00029320


	//   ....[58]....
        /*f30c*/ 	.word	0x00029330


	//   ....[59]....
        /*f310*/ 	.word	0x00029340


	//   ....[60]....
        /*f314*/ 	.word	0x00029350


	//   ....[61]....
        /*f318*/ 	.word	0x00029360


	//   ....[62]....
        /*f31c*/ 	.word	0x00029370


	//   ....[63]....
        /*f320*/ 	.word	0x00029380


	//   ....[64]....
        /*f324*/ 	.word	0x00029390


	//   ....[65]....
        /*f328*/ 	.word	0x000293a0


	//   ....[66]....
        /*f32c*/ 	.word	0x000293b0


	//   ....[67]....
        /*f330*/ 	.word	0x000293c0


	//   ....[68]....
        /*f334*/ 	.word	0x000293d0


	//   ....[69]....
        /*f338*/ 	.word	0x000293e0


	//   ....[70]....
        /*f33c*/ 	.word	0x000293f0


	//   ....[71]....
        /*f340*/ 	.word	0x00029400


	//   ....[72]....
        /*f344*/ 	.word	0x00029410


	//   ....[73]....
        /*f348*/ 	.word	0x00029420


	//   ....[74]....
        /*f34c*/ 	.word	0x00029430


	//   ....[75]....
        /*f350*/ 	.word	0x00029440


	//   ....[76]....
        /*f354*/ 	.word	0x000294c0


	//   ....[77]....
        /*f358*/ 	.word	0x00029530


	//   ....[78]....
        /*f35c*/ 	.word	0x00029c50


	//   ....[79]....
        /*f360*/ 	.word	0x00053b00


	//   ....[80]....
        /*f364*/ 	.word	0x00053b60


	//   ....[81]....
        /*f368*/ 	.word	0x00053b80


	//   ....[82]....
        /*f36c*/ 	.word	0x00053b90


	//   ....[83]....
        /*f370*/ 	.word	0x00053bd0


	//   ....[84]....
        /*f374*/ 	.word	0x00053be0


	//   ....[85]....
        /*f378*/ 	.word	0x00053c00


	//   ....[86]....
        /*f37c*/ 	.word	0x00053c30


	//   ....[87]....
        /*f380*/ 	.word	0x00053c80


	//   ....[88]....
        /*f384*/ 	.word	0x00053c90


	//   ....[89]....
        /*f388*/ 	.word	0x00053ca0


	//   ....[90]....
        /*f38c*/ 	.word	0x00053cb0


	//   ....[91]....
        /*f390*/ 	.word	0x00053cc0


	//   ....[92]....
        /*f394*/ 	.word	0x00053cd0


	//   ....[93]....
        /*f398*/ 	.word	0x00053cf0


	//   ....[94]....
        /*f39c*/ 	.word	0x00053d00


	//   ....[95]....
        /*f3a0*/ 	.word	0x00053d20


	//   ....[96]....
        /*f3a4*/ 	.word	0x00053d30


	//   ....[97]....
        /*f3a8*/ 	.word	0x00053d40


	//   ....[98]....
        /*f3ac*/ 	.word	0x00053d50


	//   ....[99]....
        /*f3b0*/ 	.word	0x00053d60


	//   ....[100]....
        /*f3b4*/ 	.word	0x00053d70


	//   ....[101]....
        /*f3b8*/ 	.word	0x00053da0


	//   ....[102]....
        /*f3bc*/ 	.word	0x00053db0


	//   ....[103]....
        /*f3c0*/ 	.word	0x00053dc0


	//   ....[104]....
        /*f3c4*/ 	.word	0x00053dd0


	//   ....[105]....
        /*f3c8*/ 	.word	0x00053de0


	//   ....[106]....
        /*f3cc*/ 	.word	0x00053df0


	//   ....[107]....
        /*f3d0*/ 	.word	0x00053e00


	//   ....[108]....
        /*f3d4*/ 	.word	0x00053e10


	//   ....[109]....
        /*f3d8*/ 	.word	0x00053e20


	//   ....[110]....
        /*f3dc*/ 	.word	0x00053e30


	//   ....[111]....
        /*f3e0*/ 	.word	0x00053e40


	//   ....[112]....
        /*f3e4*/ 	.word	0x00053e50


	//   ....[113]....
        /*f3e8*/ 	.word	0x00053e60


	//   ....[114]....
        /*f3ec*/ 	.word	0x00053e70


	//   ....[115]....
        /*f3f0*/ 	.word	0x00053e80


	//   ....[116]....
        /*f3f4*/ 	.word	0x00053e90


	//   ....[117]....
        /*f3f8*/ 	.word	0x00053ea0


	//   ....[118]....
        /*f3fc*/ 	.word	0x00053eb0


	//   ....[119]....
        /*f400*/ 	.word	0x00053ec0


	//   ....[120]....
        /*f404*/ 	.word	0x00053ed0


	//   ....[121]....
        /*f408*/ 	.word	0x00053ee0


	//   ....[122]....
        /*f40c*/ 	.word	0x00053ef0


	//   ....[123]....
        /*f410*/ 	.word	0x00053f00


	//   ....[124]....
        /*f414*/ 	.word	0x00053f10


	//   ....[125]....
        /*f418*/ 	.word	0x00053f20


	//   ....[126]....
        /*f41c*/ 	.word	0x00053f30


	//   ....[127]....
        /*f420*/ 	.word	0x00053f40


	//   ....[128]....
        /*f424*/ 	.word	0x00053f50


	//   ....[129]....
        /*f428*/ 	.word	0x00053f60


	//   ....[130]....
        /*f42c*/ 	.word	0x00053f70


	//   ....[131]....
        /*f430*/ 	.word	0x00053f80


	//   ....[132]....
        /*f434*/ 	.word	0x00053f90


	//   ....[133]....
        /*f438*/ 	.word	0x00053fa0


	//   ....[134]....
        /*f43c*/ 	.word	0x00053fb0


	//   ....[135]....
        /*f440*/ 	.word	0x00053fc0


	//   ....[136]....
        /*f444*/ 	.word	0x00053fd0


	//   ....[137]....
        /*f448*/ 	.word	0x00053fe0


	//   ....[138]....
        /*f44c*/ 	.word	0x00053ff0


	//   ....[139]....
        /*f450*/ 	.word	0x00054000


	//   ....[140]....
        /*f454*/ 	.word	0x00054010


	//   ....[141]....
        /*f458*/ 	.word	0x00054020


	//   ....[142]....
        /*f45c*/ 	.word	0x00054030


	//   ....[143]....
        /*f460*/ 	.word	0x00054090


	//   ....[144]....
        /*f464*/ 	.word	0x00054130


	//   ....[145]....
        /*f468*/ 	.word	0x000541d0


	//   ....[146]....
        /*f46c*/ 	.word	0x0005b710


	//   ....[147]....
        /*f470*/ 	.word	0x0005b750


	//   ....[148]....
        /*f474*/ 	.word	0x0005b7f0


	//   ....[149]....
        /*f478*/ 	.word	0x0005b800


	//   ....[150]....
        /*f47c*/ 	.word	0x0005b810


	//   ....[151]....
        /*f480*/ 	.word	0x0005b820


	//   ....[152]....
        /*f484*/ 	.word	0x0005b830


	//   ....[153]....
        /*f488*/ 	.word	0x0005b840


	//   ....[154]....
        /*f48c*/ 	.word	0x0005b860


	//   ....[155]....
        /*f490*/ 	.word	0x0005b870


	//   ....[156]....
        /*f494*/ 	.word	0x0005b8a0


	//   ....[157]....
        /*f498*/ 	.word	0x0005b8b0


	//   ....[158]....
        /*f49c*/ 	.word	0x0005b8e0


	//   ....[159]....
        /*f4a0*/ 	.word	0x0005b8f0


	//   ....[160]....
        /*f4a4*/ 	.word	0x0005b900


	//   ....[161]....
        /*f4a8*/ 	.word	0x0005b910


	//   ....[162]....
        /*f4ac*/ 	.word	0x0005b920


	//   ....[163]....
        /*f4b0*/ 	.word	0x0005b930


	//   ....[164]....
        /*f4b4*/ 	.word	0x0005b940


	//   ....[165]....
        /*f4b8*/ 	.word	0x0005b960


	//   ....[166]....
        /*f4bc*/ 	.word	0x0005b970


	//   ....[167]....
        /*f4c0*/ 	.word	0x0005b980


	//   ....[168]....
        /*f4c4*/ 	.word	0x0005b990


	//   ....[169]....
        /*f4c8*/ 	.word	0x0005b9a0


	//   ....[170]....
        /*f4cc*/ 	.word	0x0005b9b0


	//   ....[171]....
        /*f4d0*/ 	.word	0x0005b9e0


	//   ....[172]....
        /*f4d4*/ 	.word	0x0005b9f0


	//   ....[173]....
        /*f4d8*/ 	.word	0x0005ba00


	//   ....[174]....
        /*f4dc*/ 	.word	0x0005ba10


	//   ....[175]....
        /*f4e0*/ 	.word	0x0005ba20


	//   ....[176]....
        /*f4e4*/ 	.word	0x0005ba30


	//   ....[177]....
        /*f4e8*/ 	.word	0x0005ba40


	//   ....[178]....
        /*f4ec*/ 	.word	0x0005ba50


	//   ....[179]....
        /*f4f0*/ 	.word	0x0005ba60


	//   ....[180]....
        /*f4f4*/ 	.word	0x0005ba70


	//   ....[181]....
        /*f4f8*/ 	.word	0x0005ba80


	//   ....[182]....
        /*f4fc*/ 	.word	0x0005ba90


	//   ....[183]....
        /*f500*/ 	.word	0x0005baa0


	//   ....[184]....
        /*f504*/ 	.word	0x0005bab0


	//   ....[185]....
        /*f508*/ 	.word	0x0005bac0


	//   ....[186]....
        /*f50c*/ 	.word	0x0005bad0


	//   ....[187]....
        /*f510*/ 	.word	0x0005bae0


	//   ....[188]....
        /*f514*/ 	.word	0x0005baf0


	//   ....[189]....
        /*f518*/ 	.word	0x0005bb00


	//   ....[190]....
        /*f51c*/ 	.word	0x0005bb10


	//   ....[191]....
        /*f520*/ 	.word	0x0005bb20


	//   ....[192]....
        /*f524*/ 	.word	0x0005bb30


	//   ....[193]....
        /*f528*/ 	.word	0x0005bb40


	//   ....[194]....
        /*f52c*/ 	.word	0x0005bb50


	//   ....[195]....
        /*f530*/ 	.word	0x0005bb60


	//   ....[196]....
        /*f534*/ 	.word	0x0005bb70


	//   ....[197]....
        /*f538*/ 	.word	0x0005bb80


	//   ....[198]....
        /*f53c*/ 	.word	0x0005bb90


	//   ....[199]....
        /*f540*/ 	.word	0x0005bba0


	//   ....[200]....
        /*f544*/ 	.word	0x0005bbb0


	//   ....[201]....
        /*f548*/ 	.word	0x0005bbc0


	//   ....[202]....
        /*f54c*/ 	.word	0x0005bbd0


	//   ....[203]....
        /*f550*/ 	.word	0x0005bbe0


	//   ....[204]....
        /*f554*/ 	.word	0x0005bbf0


	//   ....[205]....
        /*f558*/ 	.word	0x0005bc00


	//   ....[206]....
        /*f55c*/ 	.word	0x0005bc10


	//   ....[207]....
        /*f560*/ 	.word	0x0005bc20


	//   ....[208]....
        /*f564*/ 	.word	0x0005bc30


	//   ....[209]....
        /*f568*/ 	.word	0x0005bc40


	//   ....[210]....
        /*f56c*/ 	.word	0x0005bc60


	//   ....[211]....
        /*f570*/ 	.word	0x0005bce0


	//   ....[212]....
        /*f574*/ 	.word	0x0005bd60


	//   ....[213]....
        /*f578*/ 	.word	0x00063320


	//   ....[214]....
        /*f57c*/ 	.word	0x00063360


	//   ....[215]....
        /*f580*/ 	.word	0x00063400


	//   ....[216]....
        /*f584*/ 	.word	0x00063410


	//   ....[217]....
        /*f588*/ 	.word	0x00063420


	//   ....[218]....
        /*f58c*/ 	.word	0x00063430


	//   ....[219]....
        /*f590*/ 	.word	0x00063440


	//   ....[220]....
        /*f594*/ 	.word	0x00063450


	//   ....[221]....
        /*f598*/ 	.word	0x00063470


	//   ....[222]....
        /*f59c*/ 	.word	0x00063480


	//   ....[223]....
        /*f5a0*/ 	.word	0x000634b0


	//   ....[224]....
        /*f5a4*/ 	.word	0x000634c0


	//   ....[225]....
        /*f5a8*/ 	.word	0x000634f0


	//   ....[226]....
        /*f5ac*/ 	.word	0x00063500


	//   ....[227]....
        /*f5b0*/ 	.word	0x00063510


	//   ....[228]....
        /*f5b4*/ 	.word	0x00063520


	//   ....[229]....
        /*f5b8*/ 	.word	0x00063530


	//   ....[230]....
        /*f5bc*/ 	.word	0x00063540


	//   ....[231]....
        /*f5c0*/ 	.word	0x00063550


	//   ....[232]....
        /*f5c4*/ 	.word	0x00063570


	//   ....[233]....
        /*f5c8*/ 	.word	0x00063580


	//   ....[234]....
        /*f5cc*/ 	.word	0x00063590


	//   ....[235]....
        /*f5d0*/ 	.word	0x000635a0


	//   ....[236]....
        /*f5d4*/ 	.word	0x000635b0


	//   ....[237]....
        /*f5d8*/ 	.word	0x000635c0


	//   ....[238]....
        /*f5dc*/ 	.word	0x000635f0


	//   ....[239]....
        /*f5e0*/ 	.word	0x00063600


	//   ....[240]....
        /*f5e4*/ 	.word	0x00063610


	//   ....[241]....
        /*f5e8*/ 	.word	0x00063620


	//   ....[242]....
        /*f5ec*/ 	.word	0x00063630


	//   ....[243]....
        /*f5f0*/ 	.word	0x00063640


	//   ....[244]....
        /*f5f4*/ 	.word	0x00063650


	//   ....[245]....
        /*f5f8*/ 	.word	0x00063660


	//   ....[246]....
        /*f5fc*/ 	.word	0x00063670


	//   ....[247]....
        /*f600*/ 	.word	0x00063680


	//   ....[248]....
        /*f604*/ 	.word	0x00063690


	//   ....[249]....
        /*f608*/ 	.word	0x000636a0


	//   ....[250]....
        /*f60c*/ 	.word	0x000636b0


	//   ....[251]....
        /*f610*/ 	.word	0x000636c0


	//   ....[252]....
        /*f614*/ 	.word	0x000636d0


	//   ....[253]....
        /*f618*/ 	.word	0x000636e0


	//   ....[254]....
        /*f61c*/ 	.word	0x000636f0


	//   ....[255]....
        /*f620*/ 	.word	0x00063700


	//   ....[0]....
        /*f624*/ 	.word	0x00063710


	//   ....[1]....
        /*f628*/ 	.word	0x00063720


	//   ....[2]....
        /*f62c*/ 	.word	0x00063730


	//   ....[3]....
        /*f630*/ 	.word	0x00063740


	//   ....[4]....
        /*f634*/ 	.word	0x00063750


	//   ....[5]....
        /*f638*/ 	.word	0x00063760


	//   ....[6]....
        /*f63c*/ 	.word	0x00063770


	//   ....[7]....
        /*f640*/ 	.word	0x00063780


	//   ....[8]....
        /*f644*/ 	.word	0x00063790


	//   ....[9]....
        /*f648*/ 	.word	0x000637a0


	//   ....[10]....
        /*f64c*/ 	.word	0x000637b0


	//   ....[11]....
        /*f650*/ 	.word	0x000637c0


	//   ....[12]....
        /*f654*/ 	.word	0x000637d0


	//   ....[13]....
        /*f658*/ 	.word	0x000637e0


	//   ....[14]....
        /*f65c*/ 	.word	0x000637f0


	//   ....[15]....
        /*f660*/ 	.word	0x00063800


	//   ....[16]....
        /*f664*/ 	.word	0x00063810


	//   ....[17]....
        /*f668*/ 	.word	0x00063820


	//   ....[18]....
        /*f66c*/ 	.word	0x00063830


	//   ....[19]....
        /*f670*/ 	.word	0x00063840


	//   ....[20]....
        /*f674*/ 	.word	0x00063850


	//   ....[21]....
        /*f678*/ 	.word	0x00063870


	//   ....[22]....
        /*f67c*/ 	.word	0x000638f0


	//   ....[23]....
        /*f680*/ 	.word	0x00063970


	//   ....[24]....
        /*f684*/ 	.word	0x0006af30


	//   ....[25]....
        /*f688*/ 	.word	0x0006af70


	//   ....[26]....
        /*f68c*/ 	.word	0x0006b010


	//   ....[27]....
        /*f690*/ 	.word	0x0006b020


	//   ....[28]....
        /*f694*/ 	.word	0x0006b030


	//   ....[29]....
        /*f698*/ 	.word	0x0006b040


	//   ....[30]....
        /*f69c*/ 	.word	0x0006b050


	//   ....[31]....
        /*f6a0*/ 	.word	0x0006b060


	//   ....[32]....
        /*f6a4*/ 	.word	0x0006b080


	//   ....[33]....
        /*f6a8*/ 	.word	0x0006b090


	//   ....[34]....
        /*f6ac*/ 	.word	0x0006b0c0


	//   ....[35]....
        /*f6b0*/ 	.word	0x0006b0d0


	//   ....[36]....
        /*f6b4*/ 	.word	0x0006b100


	//   ....[37]....
        /*f6b8*/ 	.word	0x0006b110


	//   ....[38]....
        /*f6bc*/ 	.word	0x0006b120


	//   ....[39]....
        /*f6c0*/ 	.word	0x0006b130


	//   ....[40]....
        /*f6c4*/ 	.word	0x0006b140


	//   ....[41]....
        /*f6c8*/ 	.word	0x0006b150


	//   ....[42]....
        /*f6cc*/ 	.word	0x0006b160


	//   ....[43]....
        /*f6d0*/ 	.word	0x0006b180


	//   ....[44]....
        /*f6d4*/ 	.word	0x0006b190


	//   ....[45]....
        /*f6d8*/ 	.word	0x0006b1a0


	//   ....[46]....
        /*f6dc*/ 	.word	0x0006b1b0


	//   ....[47]....
        /*f6e0*/ 	.word	0x0006b1c0


	//   ....[48]....
        /*f6e4*/ 	.word	0x0006b1d0


	//   ....[49]....
        /*f6e8*/ 	.word	0x0006b200


	//   ....[50]....
        /*f6ec*/ 	.word	0x0006b210


	//   ....[51]....
        /*f6f0*/ 	.word	0x0006b220


	//   ....[52]....
        /*f6f4*/ 	.word	0x0006b230


	//   ....[53]....
        /*f6f8*/ 	.word	0x0006b240


	//   ....[54]....
        /*f6fc*/ 	.word	0x0006b250


	//   ....[55]....
        /*f700*/ 	.word	0x0006b260


	//   ....[56]....
        /*f704*/ 	.word	0x0006b270


	//   ....[57]....
        /*f708*/ 	.word	0x0006b280


	//   ....[58]....
        /*f70c*/ 	.word	0x0006b290


	//   ....[59]....
        /*f710*/ 	.word	0x0006b2a0


	//   ....[60]....
        /*f714*/ 	.word	0x0006b2b0


	//   ....[61]....
        /*f718*/ 	.word	0x0006b2c0


	//   ....[62]....
        /*f71c*/ 	.word	0x0006b2d0


	//   ....[63]....
        /*f720*/ 	.word	0x0006b2e0


	//   ....[64]....
        /*f724*/ 	.word	0x0006b2f0


	//   ....[65]....
        /*f728*/ 	.word	0x0006b300


	//   ....[66]....
        /*f72c*/ 	.word	0x0006b310


	//   ....[67]....
        /*f730*/ 	.word	0x0006b320


	//   ....[68]....
        /*f734*/ 	.word	0x0006b330


	//   ....[69]....
        /*f738*/ 	.word	0x0006b340


	//   ....[70]....
        /*f73c*/ 	.word	0x0006b350


	//   ....[71]....
        /*f740*/ 	.word	0x0006b360


	//   ....[72]....
        /*f744*/ 	.word	0x0006b370


	//   ....[73]....
        /*f748*/ 	.word	0x0006b380


	//   ....[74]....
        /*f74c*/ 	.word	0x0006b390


	//   ....[75]....
        /*f750*/ 	.word	0x0006b3a0


	//   ....[76]....
        /*f754*/ 	.word	0x0006b3b0


	//   ....[77]....
        /*f758*/ 	.word	0x0006b3c0


	//   ....[78]....
        /*f75c*/ 	.word	0x0006b3d0


	//   ....[79]....
        /*f760*/ 	.word	0x0006b3e0


	//   ....[80]....
        /*f764*/ 	.word	0x0006b3f0


	//   ....[81]....
        /*f768*/ 	.word	0x0006b400


	//   ....[82]....
        /*f76c*/ 	.word	0x0006b410


	//   ....[83]....
        /*f770*/ 	.word	0x0006b420


	//   ....[84]....
        /*f774*/ 	.word	0x0006b430


	//   ....[85]....
        /*f778*/ 	.word	0x0006b440


	//   ....[86]....
        /*f77c*/ 	.word	0x0006b450


	//   ....[87]....
        /*f780*/ 	.word	0x0006b460


	//   ....[88]....
        /*f784*/ 	.word	0x0006b480


	//   ....[89]....
        /*f788*/ 	.word	0x0006b500


	//   ....[90]....
        /*f78c*/ 	.word	0x0006b580


	//   ....[91]....
        /*f790*/ 	.word	0x00072b40


	//   ....[92]....
        /*f794*/ 	.word	0x00072b80


	//   ....[93]....
        /*f798*/ 	.word	0x00072c20


	//   ....[94]....
        /*f79c*/ 	.word	0x00072c30


	//   ....[95]....
        /*f7a0*/ 	.word	0x00072c40


	//   ....[96]....
        /*f7a4*/ 	.word	0x00072c50


	//   ....[97]....
        /*f7a8*/ 	.word	0x00072c60


	//   ....[98]....
        /*f7ac*/ 	.word	0x00072c70


	//   ....[99]....
        /*f7b0*/ 	.word	0x00072c90


	//   ....[100]....
        /*f7b4*/ 	.word	0x00072ca0


	//   ....[101]....
        /*f7b8*/ 	.word	0x00072cd0


	//   ....[102]....
        /*f7bc*/ 	.word	0x00072ce0


	//   ....[103]....
        /*f7c0*/ 	.word	0x00072d10


	//   ....[104]....
        /*f7c4*/ 	.word	0x00072d20


	//   ....[105]....
        /*f7c8*/ 	.word	0x00072d30


	//   ....[106]....
        /*f7cc*/ 	.word	0x00072d40


	//   ....[107]....
        /*f7d0*/ 	.word	0x00072d50


	//   ....[108]....
        /*f7d4*/ 	.word	0x00072d60


	//   ....[109]....
        /*f7d8*/ 	.word	0x00072d70


	//   ....[110]....
        /*f7dc*/ 	.word	0x00072d90


	//   ....[111]....
        /*f7e0*/ 	.word	0x00072da0


	//   ....[112]....
        /*f7e4*/ 	.word	0x00072db0


	//   ....[113]....
        /*f7e8*/ 	.word	0x00072dc0


	//   ....[114]....
        /*f7ec*/ 	.word	0x00072dd0


	//   ....[115]....
        /*f7f0*/ 	.word	0x00072de0


	//   ....[116]....
        /*f7f4*/ 	.word	0x00072e10


	//   ....[117]....
        /*f7f8*/ 	.word	0x00072e20


	//   ....[118]....
        /*f7fc*/ 	.word	0x00072e30


	//   ....[119]....
        /*f800*/ 	.word	0x00072e40


	//   ....[120]....
        /*f804*/ 	.word	0x00072e50


	//   ....[121]....
        /*f808*/ 	.word	0x00072e60


	//   ....[122]....
        /*f80c*/ 	.word	0x00072e70


	//   ....[123]....
        /*f810*/ 	.word	0x00072e80


	//   ....[124]....
        /*f814*/ 	.word	0x00072e90


	//   ....[125]....
        /*f818*/ 	.word	0x00072ea0


	//   ....[126]....
        /*f81c*/ 	.word	0x00072eb0


	//   ....[127]....
        /*f820*/ 	.word	0x00072ec0


	//   ....[128]....
        /*f824*/ 	.word	0x00072ed0


	//   ....[129]....
        /*f828*/ 	.word	0x00072ee0


	//   ....[130]....
        /*f82c*/ 	.word	0x00072ef0


	//   ....[131]....
        /*f830*/ 	.word	0x00072f00


	//   ....[132]....
        /*f834*/ 	.word	0x00072f10


	//   ....[133]....
        /*f838*/ 	.word	0x00072f20


	//   ....[134]....
        /*f83c*/ 	.word	0x00072f30


	//   ....[135]....
        /*f840*/ 	.word	0x00072f40


	//   ....[136]....
        /*f844*/ 	.word	0x00072f50


	//   ....[137]....
        /*f848*/ 	.word	0x00072f60


	//   ....[138]....
        /*f84c*/ 	.word	0x00072f70


	//   ....[139]....
        /*f850*/ 	.word	0x00072f80


	//   ....[140]....
        /*f854*/ 	.word	0x00072f90


	//   ....[141]....
        /*f858*/ 	.word	0x00072fa0


	//   ....[142]....
        /*f85c*/ 	.word	0x00072fb0


	//   ....[143]....
        /*f860*/ 	.word	0x00072fc0


	//   ....[144]....
        /*f864*/ 	.word	0x00072fd0


	//   ....[145]....
        /*f868*/ 	.word	0x00072fe0


	//   ....[146]....
        /*f86c*/ 	.word	0x00072ff0


	//   ....[147]....
        /*f870*/ 	.word	0x00073000


	//   ....[148]....
        /*f874*/ 	.word	0x00073010


	//   ....[149]....
        /*f878*/ 	.word	0x00073020


	//   ....[150]....
        /*f87c*/ 	.word	0x00073030


	//   ....[151]....
        /*f880*/ 	.word	0x00073040


	//   ....[152]....
        /*f884*/ 	.word	0x00073050


	//   ....[153]....
        /*f888*/ 	.word	0x00073060


	//   ....[154]....
        /*f88c*/ 	.word	0x00073070


	//   ....[155]....
        /*f890*/ 	.word	0x00073090


	//   ....[156]....
        /*f894*/ 	.word	0x00073110


	//   ....[157]....
        /*f898*/ 	.word	0x00073190


	//----- nvinfo : EIATTR_VRC_CTA_INIT_COUNT
	.align		4
.L_254:
        /*f89c*/ 	.byte	0x02, 0x4a
	.zero		1
	.zero		1


	//----- nvinfo : EIATTR_EXIT_INSTR_OFFSETS
	.align		4
        /*f8a0*/ 	.byte	0x04, 0x1c
        /*f8a2*/ 	.short	(.L_256 - .L_255)


	//   ....[0]....
.L_255:
        /*f8a4*/ 	.word	0x000000b0


	//   ....[1]....
        /*f8a8*/ 	.word	0x00000190


	//   ....[2]....
        /*f8ac*/ 	.word	0x00080ef0


	//   ....[3]....
        /*f8b0*/ 	.word	0x000837e0


	//----- nvinfo : EIATTR_MAX_THREADS
	.align		4
.L_256:
        /*f8b4*/ 	.byte	0x04, 0x05
        /*f8b6*/ 	.short	(.L_258 - .L_257)
.L_257:
        /*f8b8*/ 	.word	0x000000c0
        /*f8bc*/ 	.word	0x00000001
        /*f8c0*/ 	.word	0x00000001


	//----- nvinfo : EIATTR_CRS_STACK_SIZE
	.align		4
.L_258:
        /*f8c4*/ 	.byte	0x04, 0x1e
        /*f8c6*/ 	.short	(.L_260 - .L_259)
.L_259:
        /*f8c8*/ 	.word	0x00000000


	//----- nvinfo : EIATTR_CBANK_PARAM_SIZE
	.align		4
.L_260:
        /*f8cc*/ 	.byte	0x03, 0x19
        /*f8ce*/ 	.short	0x0129


	//----- nvinfo : EIATTR_PARAM_CBANK
	.align		4
        /*f8d0*/ 	.byte	0x04, 0x0a
        /*f8d2*/ 	.short	(.L_262 - .L_261)
	.align		4
.L_261:
        /*f8d4*/ 	.word	index@(.nv.constant0._ZN3cub18CUB_300001_SM_10006detail6reduce28DeviceReduceSingleTileKernelINS2_10policy_hubI4Itemj13Addition_funcE10Policy1000EN6thrust24THRUST_300001_SM_1000_NS6detail15normal_iteratorINSA_10device_ptrIS5_EEEEPS5_jS6_S5_S5_N4cuda3std3__410__identityEEEvT0_T1_T2_T3_T4_T6_)
        /*f8d8*/ 	.short	0x0380
        /*f8da*/ 	.short	0x0129


	//----- nvinfo : EIATTR_SW_WAR
	.align		4
.L_262:
        /*f8dc*/ 	.byte	0x04, 0x36
        /*f8de*/ 	.short	(.L_264 - .L_263)
.L_263:
        /*f8e0*/ 	.word	0x00000008
.L_264:


//--------------------- .nv.info._ZN3cub18CUB_300001_SM_10006detail11EmptyKernelIvEEvv --------------------------
	.section	.nv.info._ZN3cub18CUB_300001_SM_10006detail11EmptyKernelIvEEvv,"",@"SHT_CUDA_INFO"
	.sectionflags	@""
	.align	4


	//----- nvinfo : EIATTR_CUDA_API_VERSION
	.align		4
        /*0000*/ 	.byte	0x04, 0x37
        /*0002*/ 	.short	(.L_266 - .L_265)
.L_265:
        /*0004*/ 	.word	0x00000082


	//----- nvinfo : EIATTR_SPARSE_MMA_MASK
	.align		4
.L_266:
        /*0008*/ 	.byte	0x03, 0x50
        /*000a*/ 	.short	0x0000


	//----- nvinfo : EIATTR_MAXREG_COUNT
	.align		4
        /*000c*/ 	.byte	0x03, 0x1b
        /*000e*/ 	.short	0x00ff


	//----- nvinfo : EIATTR_MERCURY_ISA_VERSION
	.align		4
        /*0010*/ 	.byte	0x03, 0x5f
        /*0012*/ 	.short	0x0101


	//----- nvinfo : EIATTR_VRC_CTA_INIT_COUNT
	.align		4
        /*0014*/ 	.byte	0x02, 0x4a
	.zero		1
	.zero		1


	//----- nvinfo : EIATTR_EXIT_INSTR_OFFSETS
	.align		4
        /*0018*/ 	.byte	0x04, 0x1c
        /*001a*/ 	.short	(.L_268 - .L_267)


	//   ....[0]....
.L_267:
        /*001c*/ 	.word	0x00000010


	//----- nvinfo : EIATTR_SW_WAR
	.align		4
.L_268:
        /*0020*/ 	.byte	0x04, 0x36
        /*0022*/ 	.short	(.L_270 - .L_269)
.L_269:
        /*0024*/ 	.word	0x00000008
.L_270:


//--------------------- .nv.callgraph             --------------------------
	.section	.nv.callgraph,"",@"SHT_CUDA_CALLGRAPH"
	.align	4
	.sectionentsize	8
	.align		4
        /*0000*/ 	.word	0x00000000
	.align		4
        /*0004*/ 	.word	0xffffffff
	.align		4
        /*0008*/ 	.word	0x00000000
	.align		4
        /*000c*/ 	.word	0xfffffffe
	.align		4
        /*0010*/ 	.word	0x00000000
	.align		4
        /*0014*/ 	.word	0xfffffffd
	.align		4
        /*0018*/ 	.word	0x00000000
	.align		4
        /*001c*/ 	.word	0xfffffffc


//--------------------- .nv.constant4             --------------------------
	.section	.nv.constant4,"a",@progbits
	.align	8
	.align		8
.nv.constant4:
        /*0000*/ 	.dword	_ZN34_INTERNAL_8f40f5b3_4_k_cu_389074fc4cuda3std3__45__cpo5beginE
	.align		8
        /*0008*/ 	.dword	_ZN34_INTERNAL_8f40f5b3_4_k_cu_389074fc4cuda3std3__45__cpo3endE
	.align		8
        /*0010*/ 	.dword	_ZN34_INTERNAL_8f40f5b3_4_k_cu_389074fc4cuda3std3__45__cpo6cbeginE
	.align		8
        /*0018*/ 	.dword	_ZN34_INTERNAL_8f40f5b3_4_k_cu_389074fc4cuda3std3__45__cpo4cendE
	.align		8
        /*0020*/ 	.dword	_ZN34_INTERNAL_8f40f5b3_4_k_cu_389074fc4cuda3std3__45__cpo6rbeginE
	.align		8
        /*0028*/ 	.dword	_ZN34_INTERNAL_8f40f5b3_4_k_cu_389074fc4cuda3std3__45__cpo4rendE
	.align		8
        /*0030*/ 	.dword	_ZN34_INTERNAL_8f40f5b3_4_k_cu_389074fc4cuda3std3__45__cpo7crbeginE
	.align		8
        /*0038*/ 	.dword	_ZN34_INTERNAL_8f40f5b3_4_k_cu_389074fc4cuda3std3__45__cpo5crendE
	.align		8
        /*0040*/ 	.dword	_ZN34_INTERNAL_8f40f5b3_4_k_cu_389074fc4cuda3std3__436_GLOBAL__N__8f40f5b3_4_k_cu_389074fc6ignoreE
	.align		8
        /*0048*/ 	.dword	_ZN34_INTERNAL_8f40f5b3_4_k_cu_389074fc4cuda3std3__419piecewise_constructE
	.align		8
        /*0050*/ 	.dword	_ZN34_INTERNAL_8f40f5b3_4_k_cu_389074fc4cuda3std3__48in_placeE
	.align		8
        /*0058*/ 	.dword	_ZN34_INTERNAL_8f40f5b3_4_k_cu_389074fc4cuda3std3__420unreachable_sentinelE
	.align		8
        /*0060*/ 	.dword	_ZN34_INTERNAL_8f40f5b3_4_k_cu_389074fc4cuda3std3__47nulloptE
	.align		8
        /*0068*/ 	.dword	_ZN34_INTERNAL_8f40f5b3_4_k_cu_389074fc4cuda3std3__48unexpectE
	.align		8
        /*0070*/ 	.dword	_ZN34_INTERNAL_8f40f5b3_4_k_cu_389074fc4cuda3std6ranges3__45__cpo4swapE
	.align		8
        /*0078*/ 	.dword	_ZN34_INTERNAL_8f40f5b3_4_k_cu_389074fc4cuda3std6ranges3__45__cpo9iter_moveE
	.align		8
        /*0080*/ 	.dword	_ZN34_INTERNAL_8f40f5b3_4_k_cu_389074fc4cuda3std6ranges3__45__cpo5beginE
	.align		8
        /*0088*/ 	.dword	_ZN34_INTERNAL_8f40f5b3_4_k_cu_389074fc4cuda3std6ranges3__45__cpo3endE
	.align		8
        /*0090*/ 	.dword	_ZN34_INTERNAL_8f40f5b3_4_k_cu_389074fc4cuda3std6ranges3__45__cpo6cbeginE
	.align		8
        /*0098*/ 	.dword	_ZN34_INTERNAL_8f40f5b3_4_k_cu_389074fc4cuda3std6ranges3__45__cpo4cendE
	.align		8
        /*00a0*/ 	.dword	_ZN34_INTERNAL_8f40f5b3_4_k_cu_389074fc4cuda3std6ranges3__45__cpo7advanceE
	.align		8
        /*00a8*/ 	.dword	_ZN34_INTERNAL_8f40f5b3_4_k_cu_389074fc4cuda3std6ranges3__45__cpo9iter_swapE
	.align		8
        /*00b0*/ 	.dword	_ZN34_INTERNAL_8f40f5b3_4_k_cu_389074fc4cuda3std6ranges3__45__cpo4nextE
	.align		8
        /*00b8*/ 	.dword	_ZN34_INTERNAL_8f40f5b3_4_k_cu_389074fc4cuda3std6ranges3__45__cpo4prevE
	.align		8
        /*00c0*/ 	.dword	_ZN34_INTERNAL_8f40f5b3_4_k_cu_389074fc4cuda3std6ranges3__45__cpo4dataE
	.align		8
        /*00c8*/ 	.dword	_ZN34_INTERNAL_8f40f5b3_4_k_cu_389074fc4cuda3std6ranges3__45__cpo5cdataE
	.align		8
        /*00d0*/ 	.dword	_ZN34_INTERNAL_8f40f5b3_4_k_cu_389074fc4cuda3std6ranges3__45__cpo4sizeE
	.align		8
        /*00d8*/ 	.dword	_ZN34_INTERNAL_8f40f5b3_4_k_cu_389074fc4cuda3std6ranges3__45__cpo5ssizeE
	.align		8
        /*00e0*/ 	.dword	_ZN34_INTERNAL_8f40f5b3_4_k_cu_389074fc4cuda3std6ranges3__45__cpo8distanceE
	.align		8
        /*00e8*/ 	.dword	_ZN34_INTERNAL_8f40f5b3_4_k_cu_389074fc6thrust24THRUST_300001_SM_1000_NS8cuda_cub3parE
	.align		8
        /*00f0*/ 	.dword	_ZN34_INTERNAL_8f40f5b3_4_k_cu_389074fc6thrust24THRUST_300001_SM_1000_NS8cuda_cub10par_nosyncE
	.align		8
        /*00f8*/ 	.dword	_ZN34_INTERNAL_8f40f5b3_4_k_cu_389074fc6thrust24THRUST_300001_SM_1000_NS6system6detail10sequential3seqE
	.align		8
        /*0100*/ 	.dword	_ZN34_INTERNAL_8f40f5b3_4_k_cu_389074fc6thrust24THRUST_300001_SM_1000_NS12placeholders2_1E
	.align		8
        /*0108*/ 	.dword	_ZN34_INTERNAL_8f40f5b3_4_k_cu_389074fc6thrust24THRUST_300001_SM_1000_NS12placeholders2_2E
	.align		8
        /*0110*/ 	.dword	_ZN34_INTERNAL_8f40f5b3_4_k_cu_389074fc6thrust24THRUST_300001_SM_1000_NS12placeholders2_3E
	.align		8
        /*0118*/ 	.dword	_ZN34_INTERNAL_8f40f5b3_4_k_cu_389074fc6thrust24THRUST_300001_SM_1000_NS12placeholders2_4E
	.align		8
        /*0120*/ 	.dword	_ZN34_INTERNAL_8f40f5b3_4_k_cu_389074fc6thrust24THRUST_300001_SM_1000_NS12placeholders2_5E
	.align		8
        /*0128*/ 	.dword	_ZN34_INTERNAL_8f40f5b3_4_k_cu_389074fc6thrust24THRUST_300001_SM_1000_NS12placeholders2_6E
	.align		8
        /*0130*/ 	.dword	_ZN34_INTERNAL_8f40f5b3_4_k_cu_389074fc6thrust24THRUST_300001_SM_1000_NS12placeholders2_7E
	.align		8
        /*0138*/ 	.dword	_ZN34_INTERNAL_8f40f5b3_4_k_cu_389074fc6thrust24THRUST_300001_SM_1000_NS12placeholders2_8E
	.align		8
        /*0140*/ 	.dword	_ZN34_INTERNAL_8f40f5b3_4_k_cu_389074fc6thrust24THRUST_300001_SM_1000_NS12placeholders2_9E
	.align		8
        /*0148*/ 	.dword	_ZN34_INTERNAL_8f40f5b3_4_k_cu_389074fc6thrust24THRUST_300001_SM_1000_NS12placeholders3_10E
	.align		8
        /*0150*/ 	.dword	_ZN34_INTERNAL_8f40f5b3_4_k_cu_389074fc6thrust24THRUST_300001_SM_1000_NS3seqE


//--------------------- .text._ZN3cub18CUB_300001_SM_10006detail6reduce28DeviceReduceSingleTileKernelINS2_10policy_hubI4Itemy13Addition_funcE10Policy1000EPS5_S9_iS6_S5_S5_N4cuda3std3__410__identityEEEvT0_T1_T2_T3_T4_T6_ --------------------------
	.section	.text._ZN3cub18CUB_300001_SM_10006detail6reduce28DeviceReduceSingleTileKernelINS2_10policy_hubI4Itemy13Addition_funcE10Policy1000EPS5_S9_iS6_S5_S5_N4cuda3std3__410__identityEEEvT0_T1_T2_T3_T4_T6_,"ax",@progbits
	.align	128
        .global         _ZN3cub18CUB_300001_SM_10006detail6reduce28DeviceReduceSingleTileKernelINS2_10policy_hubI4Itemy13Addition_funcE10Policy1000EPS5_S9_iS6_S5_S5_N4cuda3std3__410__identityEEEvT0_T1_T2_T3_T4_T6_
        .type           _ZN3cub18CUB_300001_SM_10006detail6reduce28DeviceReduceSingleTileKernelINS2_10policy_hubI4Itemy13Addition_funcE10Policy1000EPS5_S9_iS6_S5_S5_N4cuda3std3__410__identityEEEvT0_T1_T2_T3_T4_T6_,@function
        .size           _ZN3cub18CUB_300001_SM_10006detail6reduce28DeviceReduceSingleTileKernelINS2_10policy_hubI4Itemy13Addition_funcE10Policy1000EPS5_S9_iS6_S5_S5_N4cuda3std3__410__identityEEEvT0_T1_T2_T3_T4_T6_,(.L_x_977 - _ZN3cub18CUB_300001_SM_10006detail6reduce28DeviceReduceSingleTileKernelINS2_10policy_hubI4Itemy13Addition_funcE10Policy1000EPS5_S9_iS6_S5_S5_N4cuda3std3__410__identityEEEvT0_T1_T2_T3_T4_T6_)
        .other          _ZN3cub18CUB_300001_SM_10006detail6reduce28DeviceReduceSingleTileKernelINS2_10policy_hubI4Itemy13Addition_funcE10Policy1000EPS5_S9_iS6_S5_S5_N4cuda3std3__410__identityEEEvT0_T1_T2_T3_T4_T6_,@"STO_CUDA_ENTRY STV_DEFAULT"
_ZN3cub18CUB_300001_SM_10006detail6reduce28DeviceReduceSingleTileKernelINS2_10policy_hubI4Itemy13Addition_funcE10Policy1000EPS5_S9_iS6_S5_S5_N4cuda3std3__410__identityEEEvT0_T1_T2_T3_T4_T6_:
.text._ZN3cub18CUB_300001_SM_10006detail6reduce28DeviceReduceSingleTileKernelINS2_10policy_hubI4Itemy13Addition_funcE10Policy1000EPS5_S9_iS6_S5_S5_N4cuda3std3__410__identityEEEvT0_T1_T2_T3_T4_T6_:
[----:B------:R-:W0:Y:S01]  /*0000*/  LDC R1, c[0x0][0x37c] ;  /* 0x0000df00ff017b82 */ /* 0x000e220000000800 */
[----:B------:R-:W1:Y:S01]  /*0010*/  LDCU UR4, c[0x0][0x390] ;  /* 0x00007200ff0477ac */ /* 0x000e620008000800 */
[----:B0-----:R-:W-:Y:S01]  /*0020*/  VIADD R1, R1, 0xfffffb48 ;  /* 0xfffffb4801017836 */ /* 0x001fe20000000000 */
[----:B------:R-:W0:Y:S01]  /*0030*/  LDCU.64 UR6, c[0x0][0x358] ;  /* 0x00006b00ff0677ac */ /* 0x000e220008000a00 */
[----:B-1----:R-:W-:-:S05]  /*0040*/  IMAD.U32 R252, RZ, RZ, UR4 ;  /* 0x00000004fffc7e24 */ /* 0x002fca000f8e00ff */
[----:B------:R-:W-:-:S13]  /*0050*/  ISETP.NE.AND P0, PT, R252, RZ, PT ;  /* 0x000000fffc00720c */ /* 0x000fda0003f05270 */
[----:B0-----:R-:W-:Y:S05]  /*0060*/  @P0 BRA `(.L_x_0) ;  /* 0x00000000004c0947 */ /* 0x001fea0003800000 */
[----:B------:R-:W0:Y:S01]  /*0070*/  S2R R0, SR_TID.X ;  /* 0x0000000000007919 */ /* 0x000e220000002100 */
[----:B------:R-:W1:Y:S01]  /*0080*/  LDCU.64 UR8, c[0x0][0x388] ;  /* 0x00007100ff0877ac */ /* 0x000e620008000a00 */
[----:B------:R-:W-:Y:S01]  /*0090*/  UMOV UR10, 0x18 ;  /* 0x00000018000a7882 */ /* 0x000fe20000000000 */
[----:B0-----:R-:W-:-:S13]  /*00a0*/  ISETP.NE.AND P0, PT, R0, RZ, PT ;  /* 0x000000ff0000720c */ /* 0x001fda0003f05270 */
[----:B-1----:R-:W-:Y:S05]  /*00b0*/  @P0 EXIT ;  /* 0x000000000000094d */ /* 0x002fea0003800000 */
[----:B------:R-:W-:-:S05]  /*00c0*/  UMOV UR4, URZ ;  /* 0x000000ff00047c82 */ /* 0x000fca0008000000 */
.L_x_1:
[----:B0-----:R-:W-:Y:S01]  /*00d0*/  IMAD.U32 R4, RZ, RZ, UR10 ;  /* 0x0000000aff047e24 */ /* 0x001fe2000f8e00ff */
[----:B------:R-:W-:Y:S01]  /*00e0*/  UIADD3 UR5, UPT, UPT, UR4, 0x1, URZ ;  /* 0x0000000104057890 */ /* 0x000fe2000fffe0ff */
[----:B------:R-:W-:Y:S01]  /*00f0*/  IMAD.U32 R2, RZ, RZ, UR8 ;  /* 0x00000008ff027e24 */ /* 0x000fe2000f8e00ff */
[----:B------:R-:W-:Y:S01]  /*0100*/  UIADD3 UR8, UP0, UPT, UR8, 0x8, URZ ;  /* 0x0000000808087890 */ /* 0x000fe2000ff1e0ff */
[----:B------:R-:W-:Y:S01]  /*0110*/  IMAD.U32 R3, RZ, RZ, UR9 ;  /* 0x00000009ff037e24 */ /* 0x000fe2000f8e00ff */
[----:B------:R-:W-:Y:S01]  /*0120*/  UIADD3 UR10, UPT, UPT, UR10, 0x8, URZ ;  /* 0x000000080a0a7890 */ /* 0x000fe2000fffe0ff */
[----:B------:R-:W0:Y:S01]  /*0130*/  LDC.64 R4, c[0x0][R4+0x380] ;  /* 0x0000e00004047b82 */ /* 0x000e220000000a00 */
[----:B------:R-:W-:Y:S02]  /*0140*/  UIADD3.X UR9, UPT, UPT, URZ, UR9, URZ, UP0, !UPT ;  /* 0x00000009ff097290 */ /* 0x000fe400087fe4ff */
[----:B------:R-:W-:-:S03]  /*0150*/  UISETP.GE.U32.AND UP0, UPT, UR4, 0x21, UPT ;  /* 0x000000210400788c */ /* 0x000fc6000bf06070 */
[----:B------:R-:W-:Y:S01]  /*0160*/  UMOV UR4, UR5 ;  /* 0x0000000500047c82 */ /* 0x000fe20008000000 */
[----:B0-----:R0:W-:Y:S05]  /*0170*/  STG.E.64 desc[UR6][R2.64], R4 ;  /* 0x0000000402007986 */ /* 0x0011ea000c101b06 */
[----:B------:R-:W-:Y:S05]  /*0180*/  BRA.U !UP0, `(.L_x_1) ;  /* 0xfffffffd08d07547 */ /* 0x000fea000b83ffff */
[----:B------:R-:W-:Y:S05]  /*0190*/  EXIT ;  /* 0x000000000000794d */ /* 0x000fea0003800000 */
.L_x_0:
[----:B------:R-:W-:Y:S01]  /*01a0*/  ISETP.GT.AND P0, PT, R252, 0xbf, PT ;  /* 0x000000bffc00780c */ /* 0x000fe20003f04270 */
[----:B------:R-:W-:-:S12]  /*01b0*/  BSSY.RECONVERGENT B0, `(.L_x_2) ;  /* 0x0007ea7000007945 */ /* 0x000fd80003800200 */
[----:B------:R-:W-:Y:S05]  /*01c0*/  @P0 BRA `(.L_x_3) ;  /* 0x00000454004c0947 */ /* 0x000fea0003800000 */
[----:B------:R0:W-:Y:S01]  /*01d0*/  STL [R1+0x3a4], R7 ;  /* 0x0003a40701007387 */ /* 0x0001e20000100800 */
[----:B------:R-:W-:Y:S01]  /*01e0*/  IMAD.MOV.U32 R0, RZ, RZ, RZ ;  /* 0x000000ffff007224 */ /* 0x000fe200078e00ff */
[----:B------:R-:W-:Y:S02]  /*01f0*/  PRMT R14, RZ, 0x7610, R14 ;  /* 0x00007610ff0e7816 */ /* 0x000fe4000000000e */
[----:B------:R1:W-:Y:S01]  /*0200*/  STL [R1+0x3a0], R8 ;  /* 0x0003a00801007387 */ /* 0x0003e20000100800 */
[----:B------:R-:W-:Y:S02]  /*0210*/  PRMT R15, RZ, 0x7610, R15 ;  /* 0x00007610ff0f7816 */ /* 0x000fe4000000000f */
[----:B------:R-:W-:Y:S01]  /*0220*/  PRMT R16, RZ, 0x7610, R16 ;  /* 0x00007610ff107816 */ /* 0x000fe20000000010 */
[----:B------:R2:W-:Y:S01]  /*0230*/  STL [R1+0x39c], R9 ;  /* 0x00039c0901007387 */ /* 0x0005e20000100800 */
[----:B------:R-:W-:Y:S02]  /*0240*/  PRMT R17, RZ, 0x7610, R17 ;  /* 0x00007610ff117816 */ /* 0x000fe40000000011 */
[----:B0-----:R-:W-:Y:S01]  /*0250*/  PRMT R7, RZ, 0x7610, R7 ;  /* 0x00007610ff077816 */ /* 0x001fe20000000007 */
[----:B------:R0:W-:Y:S01]  /*0260*/  STL [R1+0x398], R10 ;  /* 0x0003980a01007387 */ /* 0x0001e20000100800 */
[----:B------:R-:W-:-:S02]  /*0270*/  PRMT R18, RZ, 0x7610, R18 ;  /* 0x00007610ff127816 */ /* 0x000fc40000000012 */
[----:B-1----:R-:W-:Y:S01]  /*0280*/  PRMT R8, RZ, 0x7610, R8 ;  /* 0x00007610ff087816 */ /* 0x002fe20000000008 */
[----:B------:R1:W-:Y:S01]  /*0290*/  STL [R1+0x394], R11 ;  /* 0x0003940b01007387 */ /* 0x0003e20000100800 */
[----:B------:R-:W-:Y:S02]  /*02a0*/  PRMT R19, RZ, 0x7610, R19 ;  /* 0x00007610ff137816 */ /* 0x000fe40000000013 */
[----:B--2---:R-:W-:Y:S01]  /*02b0*/  PRMT R9, RZ, 0x7610, R9 ;  /* 0x00007610ff097816 */ /* 0x004fe20000000009 */
[----:B------:R2:W-:Y:S01]  /*02c0*/  STL [R1+0x390], R12 ;  /* 0x0003900c01007387 */ /* 0x0005e20000100800 */
[----:B------:R-:W-:Y:S02]  /*02d0*/  PRMT R20, RZ, 0x7610, R20 ;  /* 0x00007610ff147816 */ /* 0x000fe40000000014 */
[----:B0-----:R-:W-:Y:S01]  /*02e0*/  PRMT R10, RZ, 0x7610, R10 ;  /* 0x00007610ff0a7816 */ /* 0x001fe2000000000a */
[----:B------:R0:W-:Y:S01]  /*02f0*/  STL [R1+0x38c], R13 ;  /* 0x00038c0d01007387 */ /* 0x0001e20000100800 */
[----:B------:R-:W-:-:S02]  /*0300*/  PRMT R21, RZ, 0x7610, R21 ;  /* 0x00007610ff157816 */ /* 0x000fc40000000015 */
[----:B-1----:R-:W-:Y:S01]  /*0310*/  PRMT R11, RZ, 0x7610, R11 ;  /* 0x00007610ff0b7816 */ /* 0x002fe2000000000b */
[----:B------:R1:W-:Y:S01]  /*0320*/  STL.S16 [R1+0x23c], R7 ;  /* 0x00023c0701007387 */ /* 0x0003e20000100600 */
[----:B------:R-:W-:Y:S02]  /*0330*/  PRMT R22, RZ, 0x7610, R22 ;  /* 0x00007610ff167816 */ /* 0x000fe40000000016 */
[----:B--2---:R-:W-:Y:S01]  /*0340*/  PRMT R12, RZ, 0x7610, R12 ;  /* 0x00007610ff0c7816 */ /* 0x004fe2000000000c */
[----:B------:R-:W2:Y:S01]  /*0350*/  S2R R2, SR_TID.X ;  /* 0x0000000000027919 */ /* 0x000ea20000002100 */
[----:B------:R-:W-:Y:S02]  /*0360*/  PRMT R23, RZ, 0x7610, R23 ;  /* 0x00007610ff177816 */ /* 0x000fe40000000017 */
[----:B0-----:R-:W-:Y:S01]  /*0370*/  PRMT R13, RZ, 0x7610, R13 ;  /* 0x00007610ff0d7816 */ /* 0x001fe2000000000d */
[----:B------:R0:W-:Y:S01]  /*0380*/  STL.S16 [R1+0x238], R8 ;  /* 0x0002380801007387 */ /* 0x0001e20000100600 */
[----:B------:R-:W-:-:S02]  /*0390*/  PRMT R24, RZ, 0x7610, R24 ;  /* 0x00007610ff187816 */ /* 0x000fc40000000018 */
[----:B------:R-:W-:Y:S01]  /*03a0*/  PRMT R25, RZ, 0x7610, R25 ;  /* 0x00007610ff197816 */ /* 0x000fe20000000019 */
[----:B------:R3:W-:Y:S01]  /*03b0*/  STL.S16 [R1+0x234], R9 ;  /* 0x0002340901007387 */ /* 0x0007e20000100600 */
[----:B------:R-:W-:Y:S02]  /*03c0*/  PRMT R26, RZ, 0x7610, R26 ;  /* 0x00007610ff1a7816 */ /* 0x000fe4000000001a */
[----:B------:R-:W-:Y:S01]  /*03d0*/  PRMT R27, RZ, 0x7610, R27 ;  /* 0x00007610ff1b7816 */ /* 0x000fe2000000001b */
[----:B------:R4:W-:Y:S01]  /*03e0*/  STL.S16 [R1+0x230], R10 ;  /* 0x0002300a01007387 */ /* 0x0009e20000100600 */
[----:B------:R-:W-:Y:S02]  /*03f0*/  PRMT R28, RZ, 0x7610, R28 ;  /* 0x00007610ff1c7816 */ /* 0x000fe4000000001c */
[----:B------:R-:W-:Y:S01]  /*0400*/  PRMT R29, RZ, 0x7610, R29 ;  /* 0x00007610ff1d7816 */ /* 0x000fe2000000001d */
        /* <DEDUP_REMOVED lines=9> */
[----:B-1----:R-:W2:Y:S01]  /*04a0*/  LDL.LU R7, [R1+0x3a4] ;  /* 0x0003a40001077983 */ /* 0x002ea20000300800 */
[----:B------:R-:W-:-:S02]  /*04b0*/  PRMT R36, RZ, 0x7610, R36 ;  /* 0x00007610ff247816 */ /* 0x000fc40000000024 */
[----:B------:R-:W-:Y:S01]  /*04c0*/  PRMT R37, RZ, 0x7610, R37 ;  /* 0x00007610ff257816 */ /* 0x000fe20000000025 */
[----:B0-----:R-:W2:Y:S01]  /*04d0*/  LDL.LU R8, [R1+0x3a0] ;  /* 0x0003a00001087983 */ /* 0x001ea20000300800 */
[----:B------:R-:W-:Y:S02]  /*04e0*/  PRMT R38, RZ, 0x7610, R38 ;  /* 0x00007610ff267816 */ /* 0x000fe40000000026 */
[----:B------:R-:W-:Y:S01]  /*04f0*/  PRMT R39, RZ, 0x7610, R39 ;  /* 0x00007610ff277816 */ /* 0x000fe20000000027 */
[----:B---3--:R-:W3:Y:S01]  /*0500*/  LDL.LU R9, [R1+0x39c] ;  /* 0x00039c0001097983 */ /* 0x008ee20000300800 */
[----:B------:R-:W-:Y:S02]  /*0510*/  PRMT R40, RZ, 0x7610, R40 ;  /* 0x00007610ff287816 */ /* 0x000fe40000000028 */
[----:B------:R-:W-:Y:S01]  /*0520*/  PRMT R41, RZ, 0x7610, R41 ;  /* 0x00007610ff297816 */ /* 0x000fe20000000029 */
[----:B----4-:R-:W4:Y:S01]  /*0530*/  LDL.LU R10, [R1+0x398] ;  /* 0x00039800010a7983 */ /* 0x010f220000300800 */
[----:B------:R-:W-:-:S02]  /*0540*/  PRMT R42, RZ, 0x7610, R42 ;  /* 0x00007610ff2a7816 */ /* 0x000fc4000000002a */
[----:B------:R-:W-:Y:S01]  /*0550*/  PRMT R43, RZ, 0x7610, R43 ;  /* 0x00007610ff2b7816 */ /* 0x000fe2000000002b */
[----:B-----5:R-:W5:Y:S01]  /*0560*/  LDL.LU R11, [R1+0x394] ;  /* 0x00039400010b7983 */ /* 0x020f620000300800 */
[----:B------:R-:W-:Y:S02]  /*0570*/  PRMT R44, RZ, 0x7610, R44 ;  /* 0x00007610ff2c7816 */ /* 0x000fe4000000002c */
[----:B------:R-:W-:Y:S01]  /*0580*/  PRMT R45, RZ, 0x7610, R45 ;  /* 0x00007610ff2d7816 */ /* 0x000fe2000000002d */
[----:B--2---:R-:W2:Y:S01]  /*0590*/  LDL.LU R12, [R1+0x390] ;  /* 0x00039000010c7983 */ /* 0x004ea20000300800 */
[----:B------:R-:W-:Y:S02]  /*05a0*/  PRMT R46, RZ, 0x7610, R46 ;  /* 0x00007610ff2e7816 */ /* 0x000fe4000000002e */
[----:B------:R-:W-:Y:S01]  /*05b0*/  PRMT R47, RZ, 0x7610, R47 ;  /* 0x00007610ff2f7816 */ /* 0x000fe2000000002f */
[----:B------:R-:W2:Y:S01]  /*05c0*/  LDL.LU R13, [R1+0x38c] ;  /* 0x00038c00010d7983 */ /* 0x000ea20000300800 */
[----:B------:R-:W-:-:S02]  /*05d0*/  ISETP.GE.AND P0, PT, R2, R252, PT ;  /* 0x000000fc0200720c */ /* 0x000fc40003f06270 */
[----:B------:R-:W-:Y:S01]  /*05e0*/  PRMT R3, RZ, 0x7610, R3 ;  /* 0x00007610ff037816 */ /* 0x000fe20000000003 */
[----:B------:R-:W-:Y:S01]  /*05f0*/  BSSY.RECONVERGENT B1, `(.L_x_4) ;  /* 0x0000214000017945 */ /* 0x000fe20003800200 */
[----:B------:R-:W-:Y:S02]  /*0600*/  PRMT R48, RZ, 0x7610, R48 ;  /* 0x00007610ff307816 */ /* 0x000fe40000000030 */
[----:B------:R-:W-:Y:S01]  /*0610*/  PRMT R49, RZ, 0x7610, R49 ;  /* 0x00007610ff317816 */ /* 0x000fe20000000031 */
[----:B------:R0:W-:Y:S01]  /*0620*/  STL.S16 [R1+0x220], R3 ;  /* 0x0002200301007387 */ /* 0x0001e20000100600 */
[----:B------:R-:W-:Y:S02]  /*0630*/  PRMT R50, RZ, 0x7610, R50 ;  /* 0x00007610ff327816 */ /* 0x000fe40000000032 */
[----:B------:R-:W-:Y:S02]  /*0640*/  PRMT R51, RZ, 0x7610, R51 ;  /* 0x00007610ff337816 */ /* 0x000fe40000000033 */
[----:B------:R-:W-:-:S02]  /*0650*/  PRMT R52, RZ, 0x7610, R52 ;  /* 0x00007610ff347816 */ /* 0x000fc40000000034 */
[----:B------:R-:W-:Y:S02]  /*0660*/  PRMT R53, RZ, 0x7610, R53 ;  /* 0x00007610ff357816 */ /* 0x000fe40000000035 */
[----:B------:R-:W-:Y:S01]  /*0670*/  PRMT R54, RZ, 0x7610, R54 ;  /* 0x00007610ff367816 */ /* 0x000fe20000000036 */
[----:B0-----:R-:W-:Y:S01]  /*0680*/  IMAD.MOV.U32 R3, RZ, RZ, R2 ;  /* 0x000000ffff037224 */ /* 0x001fe200078e0002 */
[----:B------:R-:W-:Y:S02]  /*0690*/  PRMT R55, RZ, 0x7610, R55 ;  /* 0x00007610ff377816 */ /* 0x000fe40000000037 */
[----:B------:R-:W-:Y:S02]  /*06a0*/  PRMT R56, RZ, 0x7610, R56 ;  /* 0x00007610ff387816 */ /* 0x000fe40000000038 */
[----:B------:R0:W-:Y:S01]  /*06b0*/  STL [R1+0x240], R3 ;  /* 0x0002400301007387 */ /* 0x0001e20000100800 */
[----:B------:R-:W-:Y:S02]  /*06c0*/  PRMT R57, RZ, 0x7610, R57 ;  /* 0x00007610ff397816 */ /* 0x000fe40000000039 */
[----:B------:R-:W-:-:S02]  /*06d0*/  PRMT R58, RZ, 0x7610, R58 ;  /* 0x00007610ff3a7816 */ /* 0x000fc4000000003a */
[----:B------:R-:W-:Y:S02]  /*06e0*/  PRMT R59, RZ, 0x7610, R59 ;  /* 0x00007610ff3b7816 */ /* 0x000fe4000000003b */
[----:B------:R-:W-:Y:S02]  /*06f0*/  PRMT R60, RZ, 0x7610, R60 ;  /* 0x00007610ff3c7816 */ /* 0x000fe4000000003c */
[----:B------:R-:W-:Y:S02]  /*0700*/  PRMT R61, RZ, 0x7610, R61 ;  /* 0x00007610ff3d7816 */ /* 0x000fe4000000003d */
[----:B0-----:R-:W-:Y:S02]  /*0710*/  CS2R R2, SRZ ;  /* 0x0000000000027805 */ /* 0x001fe4000001ff00 */
[----:B------:R-:W-:Y:S02]  /*0720*/  PRMT R62, RZ, 0x7610, R62 ;  /* 0x00007610ff3e7816 */ /* 0x000fe4000000003e */
[----:B------:R-:W-:-:S02]  /*0730*/  PRMT R63, RZ, 0x7610, R63 ;  /* 0x00007610ff3f7816 */ /* 0x000fc4000000003f */
[----:B------:R-:W-:Y:S02]  /*0740*/  PRMT R64, RZ, 0x7610, R64 ;  /* 0x00007610ff407816 */ /* 0x000fe40000000040 */
[----:B------:R-:W-:Y:S02]  /*0750*/  PRMT R65, RZ, 0x7610, R65 ;  /* 0x00007610ff417816 */ /* 0x000fe40000000041 */
[----:B------:R-:W-:Y:S02]  /*0760*/  PRMT R66, RZ, 0x7610, R66 ;  /* 0x00007610ff427816 */ /* 0x000fe40000000042 */
[----:B------:R-:W-:Y:S02]  /*0770*/  PRMT R67, RZ, 0x7610, R67 ;  /* 0x00007610ff437816 */ /* 0x000fe40000000043 */
        /* <DEDUP_REMOVED lines=189> */
[----:B---3--:R-:W-:Y:S02]  /*1350*/  PRMT R9, RZ, 0x7610, R9 ;  /* 0x00007610ff097816 */ /* 0x008fe40000000009 */
[----:B----4-:R-:W-:Y:S02]  /*1360*/  PRMT R10, RZ, 0x7610, R10 ;  /* 0x00007610ff0a7816 */ /* 0x010fe4000000000a */
[----:B-----5:R-:W-:Y:S02]  /*1370*/  PRMT R11, RZ, 0x7610, R11 ;  /* 0x00007610ff0b7816 */ /* 0x020fe4000000000b */
[----:B--2---:R-:W-:Y:S02]  /*1380*/  PRMT R12, RZ, 0x7610, R12 ;  /* 0x00007610ff0c7816 */ /* 0x004fe4000000000c */
[----:B------:R-:W-:Y:S01]  /*1390*/  PRMT R13, RZ, 0x7610, R13 ;  /* 0x00007610ff0d7816 */ /* 0x000fe2000000000d */
[----:B------:R-:W-:Y:S06]  /*13a0*/  @P0 BRA `(.L_x_5) ;  /* 0x0000001000e00947 */ /* 0x000fec0003800000 */
[----:B------:R-:W0:Y:S01]  /*13b0*/  S2R R12, SR_TID.X ;  /* 0x00000000000c7919 */ /* 0x000e220000002100 */
[----:B------:R-:W0:Y:S01]  /*13c0*/  LDC.64 R2, c[0x0][0x380] ;  /* 0x0000e000ff027b82 */ /* 0x000e220000000a00 */
[----:B------:R-:W-:Y:S01]  /*13d0*/  STL [R1+0x38c], R252 ;  /* 0x00038cfc01007387 */ /* 0x000fe20000100800 */
[----:B0-----:R-:W-:-:S05]  /*13e0*/  IMAD.WIDE.U32 R2, R12, 0x110, R2 ;  /* 0x000001100c027825 */ /* 0x001fca00078e0002 */
[----:B------:R-:W2:Y:S04]  /*13f0*/  LDG.E.64.CONSTANT R14, desc[UR6][R2.64+0x18] ;  /* 0x00001806020e7981 */ /* 0x000ea8000c1e9b00 */
[----:B------:R-:W3:Y:S04]  /*1400*/  LDG.E.64.CONSTANT R26, desc[UR6][R2.64+0x20] ;  /* 0x00002006021a7981 */ /* 0x000ee8000c1e9b00 */
[----:B------:R-:W4:Y:S04]  /*1410*/  LDG.E.64.CONSTANT R8, desc[UR6][R2.64+0x10] ;  /* 0x0000100602087981 */ /* 0x000f28000c1e9b00 */
        /* <DEDUP_REMOVED lines=28> */
[----:B------:R-:W4:Y:S01]  /*15e0*/  LDG.E.64.CONSTANT R32, desc[UR6][R2.64+0xf8] ;  /* 0x0000f80602207981 */ /* 0x000f22000c1e9b00 */
[----:B--2---:R-:W-:-:S02]  /*15f0*/  PRMT R5, R14, 0x7610, R5 ;  /* 0x000076100e057816 */ /* 0x004fc40000000005 */
[C-C-:B------:R-:W-:Y:S02]  /*1600*/  SHF.R.U64 R4, R14.reuse, 0x8, R15.reuse ;  /* 0x000000080e047819 */ /* 0x140fe4000000120f */
[C-C-:B------:R-:W-:Y:S01]  /*1610*/  SHF.R.U64 R22, R14.reuse, 0x10, R15.reuse ;  /* 0x000000100e167819 */ /* 0x140fe2000000120f */
[----:B------:R0:W-:Y:S01]  /*1620*/  STL [R1+0x398], R5 ;  /* 0x0003980501007387 */ /* 0x0001e20000100800 */
[--C-:B------:R-:W-:Y:S02]  /*1630*/  SHF.R.U64 R20, R14, 0x18, R15.reuse ;  /* 0x000000180e147819 */ /* 0x100fe4000000120f */
[----:B------:R-:W-:Y:S02]  /*1640*/  SHF.R.U32.HI R18, RZ, 0x18, R15 ;  /* 0x00000018ff127819 */ /* 0x000fe4000001160f */
[----:B---3--:R-:W-:Y:S02]  /*1650*/  SHF.R.U32.HI R14, RZ, 0x18, R27 ;  /* 0x00000018ff0e7819 */ /* 0x008fe4000001161b */
[----:B------:R-:W-:-:S02]  /*1660*/  SHF.R.U32.HI R251, RZ, 0x8, R15 ;  /* 0x00000008fffb7819 */ /* 0x000fc4000001160f */
[----:B------:R-:W-:Y:S02]  /*1670*/  SHF.R.U32.HI R19, RZ, 0x10, R15 ;  /* 0x00000010ff137819 */ /* 0x000fe4000001160f */
[----:B0-----:R-:W-:Y:S02]  /*1680*/  PRMT R5, R15, 0x7610, R5 ;  /* 0x000076100f057816 */ /* 0x001fe40000000005 */
[----:B------:R-:W-:Y:S01]  /*1690*/  SHF.R.U32.HI R15, RZ, 0x10, R27 ;  /* 0x00000010ff0f7819 */ /* 0x000fe2000001161b */
[----:B------:R0:W-:Y:S04]  /*16a0*/  STL [R1+0x3b8], R20 ;  /* 0x0003b81401007387 */ /* 0x0001e80000100800 */
[----:B------:R1:W-:Y:S04]  /*16b0*/  STL [R1+0x3b0], R18 ;  /* 0x0003b01201007387 */ /* 0x0003e80000100800 */
[----:B------:R2:W-:Y:S01]  /*16c0*/  STL [R1+0x3a8], R14 ;  /* 0x0003a80e01007387 */ /* 0x0005e20000100800 */
[----:B0-----:R-:W-:-:S02]  /*16d0*/  PRMT R20, R22, 0x7610, R20 ;  /* 0x0000761016147816 */ /* 0x001fc40000000014 */
[----:B-1----:R-:W-:Y:S02]  /*16e0*/  PRMT R18, R19, 0x7610, R18 ;  /* 0x0000761013127816 */ /* 0x002fe40000000012 */
[----:B--2---:R-:W-:Y:S01]  /*16f0*/  PRMT R14, R15, 0x7610, R14 ;  /* 0x000076100f0e7816 */ /* 0x004fe2000000000e */
[----:B------:R0:W-:Y:S04]  /*1700*/  STL.S16 [R1+0x220], R20 ;  /* 0x0002201401007387 */ /* 0x0001e80000100600 */
[----:B------:R1:W-:Y:S04]  /*1710*/  STL.S16 [R1+0x22c], R18 ;  /* 0x00022c1201007387 */ /* 0x0003e80000100600 */
[----:B------:R2:W-:Y:S04]  /*1720*/  STL.S16 [R1+0x238], R14 ;  /* 0x0002380e01007387 */ /* 0x0005e80000100600 */
[----:B0-----:R-:W3:Y:S04]  /*1730*/  LDL.LU R20, [R1+0x3b8] ;  /* 0x0003b80001147983 */ /* 0x001ee80000300800 */
[----:B-1----:R-:W3:Y:S04]  /*1740*/  LDL.LU R18, [R1+0x3b0] ;  /* 0x0003b00001127983 */ /* 0x002ee80000300800 */
[----:B--2---:R-:W2:Y:S01]  /*1750*/  LDL.LU R14, [R1+0x3a8] ;  /* 0x0003a800010e7983 */ /* 0x004ea20000300800 */
[----:B----4-:R-:W-:-:S05]  /*1760*/  SHF.R.U64 R12, R8, 0x8, R9 ;  /* 0x00000008080c7819 */ /* 0x010fca0000001209 */
[----:B------:R0:W-:Y:S02]  /*1770*/  STL [R1+0x3bc], R12 ;  /* 0x0003bc0c01007387 */ /* 0x0001e40000100800 */
[----:B0-----:R-:W0:Y:S01]  /*1780*/  S2R R12, SR_TID.X ;  /* 0x00000000000c7919 */ /* 0x001e220000002100 */
[----:B------:R-:W-:Y:S02]  /*1790*/  PRMT R13, R8, 0x7610, R13 ;  /* 0x00007610080d7816 */ /* 0x000fe4000000000d */
[C---:B------:R-:W-:Y:S02]  /*17a0*/  SHF.R.U64 R249, R26.reuse, 0x8, R27 ;  /* 0x000000081af97819 */ /* 0x040fe4000000121b */
[----:B------:R-:W-:Y:S02]  /*17b0*/  PRMT R250, R26, 0x7610, R250 ;  /* 0x000076101afa7816 */ /* 0x000fe400000000fa */
[C---:B------:R-:W-:Y:S02]  /*17c0*/  SHF.R.U64 R244, R240.reuse, 0x8, R241 ;  /* 0x00000008f0f47819 */ /* 0x040fe400000012f1 */
[----:B------:R-:W-:Y:S01]  /*17d0*/  PRMT R245, R240, 0x7610, R245 ;  /* 0x00007610f0f57816 */ /* 0x000fe200000000f5 */
[----:B------:R1:W-:Y:S01]  /*17e0*/  STL [R1+0x390], R13 ;  /* 0x0003900d01007387 */ /* 0x0003e20000100800 */
[----:B------:R-:W-:-:S02]  /*17f0*/  SHF.R.U64 R11, R8, 0x10, R9 ;  /* 0x00000010080b7819 */ /* 0x000fc40000001209 */
[--C-:B------:R-:W-:Y:S01]  /*1800*/  SHF.R.U64 R10, R8, 0x18, R9.reuse ;  /* 0x00000018080a7819 */ /* 0x100fe20000001209 */
[----:B------:R4:W-:Y:S01]  /*1810*/  STL [R1+0x394], R9 ;  /* 0x0003940901007387 */ /* 0x0009e20000100800 */
[--C-:B------:R-:W-:Y:S02]  /*1820*/  SHF.R.U32.HI R8, RZ, 0x8, R9.reuse ;  /* 0x00000008ff087819 */ /* 0x100fe40000011609 */
[--C-:B------:R-:W-:Y:S01]  /*1830*/  SHF.R.U32.HI R7, RZ, 0x10, R9.reuse ;  /* 0x00000010ff077819 */ /* 0x100fe20000011609 */
[----:B------:R-:W-:Y:S01]  /*1840*/  STL [R1+0x3b4], R251 ;  /* 0x0003b4fb01007387 */ /* 0x000fe20000100800 */
[----:B------:R-:W-:Y:S02]  /*1850*/  SHF.R.U32.HI R6, RZ, 0x18, R9 ;  /* 0x00000018ff067819 */ /* 0x000fe40000011609 */
[----:B------:R-:W-:Y:S01]  /*1860*/  PRMT R0, R27, 0x7610, R0 ;  /* 0x000076101b007816 */ /* 0x000fe20000000000 */
[----:B------:R-:W-:Y:S01]  /*1870*/  STL [R1+0x3ac], R249 ;  /* 0x0003acf901007387 */ /* 0x000fe20000100800 */
[----:B-1----:R-:W-:-:S02]  /*1880*/  SHF.R.U32.HI R13, RZ, 0x10, R17 ;  /* 0x00000010ff0d7819 */ /* 0x002fc40000011611 */
[--C-:B----4-:R-:W-:Y:S01]  /*1890*/  SHF.R.U64 R9, R16, 0x18, R17.reuse ;  /* 0x0000001810097819 */ /* 0x110fe20000001211 */
[----:B------:R1:W-:Y:S01]  /*18a0*/  STL.S16 [R1+0x228], R5 ;  /* 0x0002280501007387 */ /* 0x0003e20000100600 */
[----:B------:R-:W-:-:S03]  /*18b0*/  SHF.R.U32.HI R252, RZ, 0x18, R17 ;  /* 0x00000018fffc7819 */ /* 0x000fc60000011611 */
[----:B------:R4:W-:Y:S01]  /*18c0*/  STL [R1+0x39c], R250 ;  /* 0x00039cfa01007387 */ /* 0x0009e20000100800 */
[----:B0-----:R-:W-:-:S03]  /*18d0*/  VIADD R12, R12, 0xc0 ;  /* 0x000000c00c0c7836 */ /* 0x001fc60000000000 */
[----:B------:R-:W-:Y:S01]  /*18e0*/  STL [R1+0x3a4], R244 ;  /* 0x0003a4f401007387 */ /* 0x000fe20000100800 */
[----:B-1----:R-:W-:-:S03]  /*18f0*/  SHF.R.U64 R5, R16, 0x10, R17 ;  /* 0x0000001010057819 */ /* 0x002fc60000001211 */
[----:B------:R0:W-:Y:S01]  /*1900*/  STL [R1+0x3a0], R245 ;  /* 0x0003a0f501007387 */ /* 0x0001e20000100800 */
[----:B----4-:R-:W-:-:S03]  /*1910*/  SHF.R.U64 R250, R16, 0x8, R17 ;  /* 0x0000000810fa7819 */ /* 0x010fc60000001211 */
[----:B------:R1:W-:Y:S01]  /*1920*/  STL.S16 [R1+0x234], R0 ;  /* 0x0002340001007387 */ /* 0x0003e20000100600 */
[----:B------:R-:W-:Y:S02]  /*1930*/  PRMT R19, R5, 0x7610, R19 ;  /* 0x0000761005137816 */ /* 0x000fe40000000013 */
[----:B------:R-:W-:Y:S01]  /*1940*/  PRMT R15, R13, 0x7610, R15 ;  /* 0x000076100d0f7816 */ /* 0x000fe2000000000f */
[----:B------:R4:W-:Y:S01]  /*1950*/  STL [R1+0x240], R12 ;  /* 0x0002400c01007387 */ /* 0x0009e20000100800 */
[----:B0-----:R-:W-:-:S03]  /*1960*/  SHF.R.U32.HI R245, RZ, 0x18, R25 ;  /* 0x00000018fff57819 */ /* 0x001fc60000011619 */
[----:B------:R0:W5:Y:S01]  /*1970*/  LDL.LU R5, [R1+0x398] ;  /* 0x0003980001057983 */ /* 0x0001620000300800 */
[----:B------:R-:W-:-:S03]  /*1980*/  PRMT R22, R245, 0x7610, R22 ;  /* 0x00007610f5167816 */ /* 0x000fc60000000016 */
[----:B-1----:R0:W5:Y:S04]  /*1990*/  LDG.E.CONSTANT R0, desc[UR6][R2.64] ;  /* 0x0000000602007981 */ /* 0x002168000c1e9900 */
[----:B----4-:R0:W5:Y:S04]  /*19a0*/  LDL.LU R12, [R1+0x3bc] ;  /* 0x0003bc00010c7983 */ /* 0x0101680000300800 */
[----:B------:R0:W5:Y:S04]  /*19b0*/  LDL.LU R245, [R1+0x3a0] ;  /* 0x0003a00001f57983 */ /* 0x0001680000300800 */
[----:B------:R-:W5:Y:S04]  /*19c0*/  LDG.E.64.CONSTANT R2, desc[UR6][R2.64+0x8] ;  /* 0x0000080602027981 */ /* 0x000f68000c1e9b00 */
[----:B------:R0:W5:Y:S01]  /*19d0*/  LDL.LU R13, [R1+0x390] ;  /* 0x00039000010d7983 */ /* 0x0001620000300800 */
[----:B---3--:R-:W-:-:S02]  /*19e0*/  PRMT R251, R20, 0x7610, R251 ;  /* 0x0000761014fb7816 */ /* 0x008fc400000000fb */
[----:B------:R-:W-:Y:S02]  /*19f0*/  PRMT R249, R18, 0x7610, R249 ;  /* 0x0000761012f97816 */ /* 0x000fe400000000f9 */
[----:B--2---:R-:W-:Y:S01]  /*1a00*/  PRMT R244, R14, 0x7610, R244 ;  /* 0x000076100ef47816 */ /* 0x004fe200000000f4 */
[----:B------:R1:W-:Y:S01]  /*1a10*/  STL.S16 [R1+0x224], R251 ;  /* 0x000224fb01007387 */ /* 0x0003e20000100600 */
[----:B------:R-:W-:Y:S02]  /*1a20*/  PRMT R20, R250, 0x7610, R20 ;  /* 0x00007610fa147816 */ /* 0x000fe40000000014 */
[----:B------:R-:W-:Y:S01]  /*1a30*/  PRMT R18, R9, 0x7610, R18 ;  /* 0x0000761009127816 */ /* 0x000fe20000000012 */
[----:B------:R2:W-:Y:S01]  /*1a40*/  STL.S16 [R1+0x230], R249 ;  /* 0x000230f901007387 */ /* 0x0005e20000100600 */
[----:B------:R-:W-:-:S03]  /*1a50*/  PRMT R14, R252, 0x7610, R14 ;  /* 0x00007610fc0e7816 */ /* 0x000fc6000000000e */
[----:B------:R3:W-:Y:S04]  /*1a60*/  STL.S16 [R1+0x23c], R244 ;  /* 0x00023cf401007387 */ /* 0x0007e80000100600 */
[----:B-1----:R0:W5:Y:S04]  /*1a70*/  LDL.LU R251, [R1+0x3b4] ;  /* 0x0003b40001fb7983 */ /* 0x0021680000300800 */
[----:B--2---:R0:W5:Y:S04]  /*1a80*/  LDL.LU R249, [R1+0x3ac] ;  /* 0x0003ac0001f97983 */ /* 0x0041680000300800 */
[----:B---3--:R0:W5:Y:S04]  /*1a90*/  LDL.LU R244, [R1+0x3a4] ;  /* 0x0003a40001f47983 */ /* 0x0081680000300800 */
[----:B------:R0:W5:Y:S04]  /*1aa0*/  LDL.LU R250, [R1+0x39c] ;  /* 0x00039c0001fa7983 */ /* 0x0001680000300800 */
[----:B------:R0:W5:Y:S04]  /*1ab0*/  LDL.LU R9, [R1+0x394] ;  /* 0x0003940001097983 */ /* 0x0001680000300800 */
[----:B------:R0:W5:Y:S01]  /*1ac0*/  LDL.LU R252, [R1+0x38c] ;  /* 0x00038c0001fc7983 */ /* 0x0001620000300800 */
[----:B------:R-:W-:-:S02]  /*1ad0*/  SHF.R.U64 R248, R26, 0x10, R27 ;  /* 0x000000101af87819 */ /* 0x000fc4000000121b */
[--C-:B------:R-:W-:Y:S02]  /*1ae0*/  SHF.R.U64 R247, R26, 0x18, R27.reuse ;  /* 0x000000181af77819 */ /* 0x100fe4000000121b */
[----:B------:R-:W-:Y:S02]  /*1af0*/  SHF.R.U32.HI R246, RZ, 0x8, R27 ;  /* 0x00000008fff67819 */ /* 0x000fe4000001161b */
[C-C-:B------:R-:W-:Y:S02]  /*1b00*/  SHF.R.U64 R243, R240.reuse, 0x10, R241.reuse ;  /* 0x00000010f0f37819 */ /* 0x140fe400000012f1 */
[----:B------:R-:W-:Y:S02]  /*1b10*/  SHF.R.U64 R242, R240, 0x18, R241 ;  /* 0x00000018f0f27819 */ /* 0x000fe400000012f1 */
[C-C-:B------:R-:W-:Y:S02]  /*1b20*/  SHF.R.U64 R236, R232.reuse, 0x8, R233.reuse ;  /* 0x00000008e8ec7819 */ /* 0x140fe400000012e9 */
[----:B------:R-:W-:-:S02]  /*1b30*/  SHF.R.U64 R235, R232, 0x10, R233 ;  /* 0x00000010e8eb7819 */ /* 0x000fc400000012e9 */
[C---:B------:R-:W-:Y:S02]  /*1b40*/  SHF.R.U64 R234, R232.reuse, 0x18, R233 ;  /* 0x00000018e8ea7819 */ /* 0x040fe400000012e9 */
[----:B------:R-:W-:Y:S02]  /*1b50*/  PRMT R237, R232, 0x7610, R237 ;  /* 0x00007610e8ed7816 */ /* 0x000fe400000000ed */
[C-C-:B------:R-:W-:Y:S02]  /*1b60*/  SHF.R.U64 R228, R224.reuse, 0x8, R225.reuse ;  /* 0x00000008e0e47819 */ /* 0x140fe400000012e1 */
[C-C-:B------:R-:W-:Y:S02]  /*1b70*/  SHF.R.U64 R227, R224.reuse, 0x10, R225.reuse ;  /* 0x00000010e0e37819 */ /* 0x140fe400000012e1 */
[C---:B------:R-:W-:Y:S02]  /*1b80*/  SHF.R.U64 R226, R224.reuse, 0x18, R225 ;  /* 0x00000018e0e27819 */ /* 0x040fe400000012e1 */
[----:B------:R-:W-:-:S02]  /*1b90*/  PRMT R229, R224, 0x7610, R229 ;  /* 0x00007610e0e57816 */ /* 0x000fc400000000e5 */
[C-C-:B------:R-:W-:Y:S02]  /*1ba0*/  SHF.R.U64 R220, R216.reuse, 0x8, R217.reuse ;  /* 0x00000008d8dc7819 */ /* 0x140fe400000012d9 */
[C-C-:B------:R-:W-:Y:S02]  /*1bb0*/  SHF.R.U64 R219, R216.reuse, 0x10, R217.reuse ;  /* 0x00000010d8db7819 */ /* 0x140fe400000012d9 */
[C---:B------:R-:W-:Y:S02]  /*1bc0*/  SHF.R.U64 R218, R216.reuse, 0x18, R217 ;  /* 0x00000018d8da7819 */ /* 0x040fe400000012d9 */
[----:B------:R-:W-:Y:S02]  /*1bd0*/  PRMT R221, R216, 0x7610, R221 ;  /* 0x00007610d8dd7816 */ /* 0x000fe400000000dd */
        /* <DEDUP_REMOVED lines=96> */
[----:B------:R-:W-:Y:S02]  /*21e0*/  PRMT R21, R16, 0x7610, R21 ;  /* 0x0000761010157816 */ /* 0x000fe40000000015 */
[----:B------:R-:W-:-:S02]  /*21f0*/  SHF.R.U32.HI R240, RZ, 0x8, R241 ;  /* 0x00000008fff07819 */ /* 0x000fc400000116f1 */
[--C-:B------:R-:W-:Y:S02]  /*2200*/  SHF.R.U32.HI R239, RZ, 0x10, R241.reuse ;  /* 0x00000010ffef7819 */ /* 0x100fe400000116f1 */
[----:B------:R-:W-:Y:S02]  /*2210*/  SHF.R.U32.HI R238, RZ, 0x18, R241 ;  /* 0x00000018ffee7819 */ /* 0x000fe400000116f1 */
[--C-:B------:R-:W-:Y:S02]  /*2220*/  SHF.R.U32.HI R232, RZ, 0x8, R233.reuse ;  /* 0x00000008ffe87819 */ /* 0x100fe400000116e9 */
[--C-:B------:R-:W-:Y:S02]  /*2230*/  SHF.R.U32.HI R231, RZ, 0x10, R233.reuse ;  /* 0x00000010ffe77819 */ /* 0x100fe400000116e9 */
[----:B------:R-:W-:Y:S02]  /*2240*/  SHF.R.U32.HI R230, RZ, 0x18, R233 ;  /* 0x00000018ffe67819 */ /* 0x000fe400000116e9 */
        /* <DEDUP_REMOVED lines=76> */
[----:B------:R-:W-:Y:S02]  /*2710*/  SHF.R.U32.HI R23, RZ, 0x10, R25 ;  /* 0x00000010ff177819 */ /* 0x000fe40000011619 */
[----:B0-----:R-:W-:-:S07]  /*2720*/  SHF.R.U32.HI R16, RZ, 0x8, R17 ;  /* 0x00000008ff107819 */ /* 0x001fce0000011611 */
.L_x_5:
[----:B------:R-:W-:Y:S05]  /*2730*/  BSYNC.RECONVERGENT B1 ;  /* 0x0000000000017941 */ /* 0x000fea0003800200 */
.L_x_4:
[----:B-----5:R0:W-:Y:S04]  /*2740*/  STL [R1+0x38c], R0 ;  /* 0x00038c0001007387 */ /* 0x0201e80000100800 */
[----:B0-----:R-:W2:Y:S01]  /*2750*/  LDL R0, [R1+0x240] ;  /* 0x0002400001007983 */ /* 0x001ea20000100800 */
[----:B------:R-:W-:Y:S01]  /*2760*/  BSSY.RECONVERGENT B1, `(.L_x_6) ;  /* 0x0000481000017945 */ /* 0x000fe20003800200 */
[----:B--2---:R-:W-:Y:S02]  /*2770*/  ISETP.GE.AND P0, PT, R0, R252, PT ;  /* 0x000000fc0000720c */ /* 0x004fe40003f06270 */
[----:B------:R0:W5:Y:S11]  /*2780*/  LDL.LU R0, [R1+0x38c] ;  /* 0x00038c0001007983 */ /* 0x0001760000300800 */
[----:B0-----:R-:W-:Y:S05]  /*2790*/  @P0 BRA `(.L_x_7) ;  /* 0x0000004400f40947 */ /* 0x001fea0003800000 */
.L_x_13:
[----:B-----5:R-:W-:Y:S01]  /*27a0*/  LOP3.LUT R6, R6, 0xffff, RZ, 0xc0, !PT ;  /* 0x0000ffff06067812 */ /* 0x020fe200078ec0ff */
[----:B0----5:R0:W-:Y:S01]  /*27b0*/  STL [R1+0x394], R0 ;  /* 0x0003940001007387 */ /* 0x0211e20000100800 */
[----:B------:R-:W-:Y:S02]  /*27c0*/  LOP3.LUT R7, R7, 0xffff, RZ, 0xc0, !PT ;  /* 0x0000ffff07077812 */ /* 0x000fe400078ec0ff */
[----:B------:R-:W-:Y:S01]  /*27d0*/  LOP3.LUT R8, R8, 0xffff, RZ, 0xc0, !PT ;  /* 0x0000ffff08087812 */ /* 0x000fe200078ec0ff */
[----:B------:R1:W-:Y:S01]  /*27e0*/  STL [R1+0x38c], R3 ;  /* 0x00038c0301007387 */ /* 0x0003e20000100800 */
[----:B------:R-:W-:-:S03]  /*27f0*/  LOP3.LUT R9, R9, 0xffff, RZ, 0xc0, !PT ;  /* 0x0000ffff09097812 */ /* 0x000fc600078ec0ff */
[----:B------:R-:W2:Y:S01]  /*2800*/  LDL.LU R252, [R1+0x224] ;  /* 0x0002240001fc7983 */ /* 0x000ea20000300800 */
[----:B0-----:R-:W-:-:S03]  /*2810*/  PRMT R0, R7, 0x3340, R6 ;  /* 0x0000334007007816 */ /* 0x001fc60000000006 */
[----:B------:R-:W3:Y:S04]  /*2820*/  LDL.LU R6, [R1+0x230] ;  /* 0x0002300001067983 */ /* 0x000ee80000300800 */
[----:B------:R-:W4:Y:S04]  /*2830*/  LDL.LU R7, [R1+0x22c] ;  /* 0x00022c0001077983 */ /* 0x000f280000300800 */
[----:B-1----:R-:W2:Y:S01]  /*2840*/  LDL.LU R3, [R1+0x220] ;  /* 0x0002200001037983 */ /* 0x002ea20000300800 */
[----:B------:R-:W-:-:S03]  /*2850*/  LOP3.LUT R11, R11, 0xffff, RZ, 0xc0, !PT ;  /* 0x0000ffff0b0b7812 */ /* 0x000fc600078ec0ff */
[----:B------:R0:W-:Y:S01]  /*2860*/  STL [R1+0x250], R0 ;  /* 0x0002500001007387 */ /* 0x0001e20000100800 */
[----:B------:R-:W-:Y:S02]  /*2870*/  LOP3.LUT R12, R12, 0xffff, RZ, 0xc0, !PT ;  /* 0x0000ffff0c0c7812 */ /* 0x000fe400078ec0ff */
[----:B------:R-:W-:Y:S01]  /*2880*/  LOP3.LUT R13, R13, 0xffff, RZ, 0xc0, !PT ;  /* 0x0000ffff0d0d7812 */ /* 0x000fe200078ec0ff */
[----:B------:R1:W-:Y:S01]  /*2890*/  STL [R1+0x390], R2 ;  /* 0x0003900201007387 */ /* 0x0003e20000100800 */
[----:B------:R-:W-:Y:S02]  /*28a0*/  LOP3.LUT R10, R10, 0xffff, RZ, 0xc0, !PT ;  /* 0x0000ffff0a0a7812 */ /* 0x000fe400078ec0ff */
[----:B0-----:R-:W-:Y:S02]  /*28b0*/  PRMT R0, R9, 0x3340, R8 ;  /* 0x0000334009007816 */ /* 0x001fe40000000008 */
[----:B------:R-:W2:Y:S01]  /*28c0*/  LDL.LU R8, [R1+0x228] ;  /* 0x0002280001087983 */ /* 0x000ea20000300800 */
[----:B-1----:R-:W-:-:S03]  /*28d0*/  PRMT R2, R13, 0x3340, R12 ;  /* 0x000033400d027816 */ /* 0x002fc6000000000c */
[----:B------:R0:W-:Y:S04]  /*28e0*/  STL [R1+0x24c], R0 ;  /* 0x00024c0001007387 */ /* 0x0001e80000100800 */
[----:B------:R-:W2:Y:S04]  /*28f0*/  LDL.LU R13, [R1+0x23c] ;  /* 0x00023c00010d7983 */ /* 0x000ea80000300800 */
[----:B------:R-:W2:Y:S01]  /*2900*/  LDL.LU R12, [R1+0x238] ;  /* 0x00023800010c7983 */ /* 0x000ea20000300800 */
[----:B0-----:R-:W-:-:S03]  /*2910*/  PRMT R0, R11, 0x3340, R10 ;  /* 0x000033400b007816 */ /* 0x001fc6000000000a */
[----:B------:R-:W2:Y:S01]  /*2920*/  LDL.LU R11, [R1+0x234] ;  /* 0x00023400010b7983 */ /* 0x000ea20000300800 */
[----:B------:R-:W-:Y:S02]  /*2930*/  LOP3.LUT R251, R251, 0xffff, RZ, 0xc0, !PT ;  /* 0x0000fffffbfb7812 */ /* 0x000fe400078ec0ff */
[----:B------:R-:W-:Y:S02]  /*2940*/  LOP3.LUT R5, R5, 0xffff, RZ, 0xc0, !PT ;  /* 0x0000ffff05057812 */ /* 0x000fe400078ec0ff */
[----:B------:R-:W-:Y:S02]  /*2950*/  LOP3.LUT R246, R246, 0xffff, RZ, 0xc0, !PT ;  /* 0x0000fffff6f67812 */ /* 0x000fe400078ec0ff */
[----:B------:R-:W-:Y:S02]  /*2960*/  LOP3.LUT R238, R238, 0xffff, RZ, 0xc0, !PT ;  /* 0x0000ffffeeee7812 */ /* 0x000fe400078ec0ff */
[----:B------:R-:W-:Y:S02]  /*2970*/  LOP3.LUT R239, R239, 0xffff, RZ, 0xc0, !PT ;  /* 0x0000ffffefef7812 */ /* 0x000fe400078ec0ff */
[----:B------:R-:W-:-:S02]  /*2980*/  LOP3.LUT R230, R230, 0xffff, RZ, 0xc0, !PT ;  /* 0x0000ffffe6e67812 */ /* 0x000fc400078ec0ff */
[----:B------:R-:W-:Y:S02]  /*2990*/  PRMT R239, R239, 0x3340, R238 ;  /* 0x00003340efef7816 */ /* 0x000fe400000000ee */
[----:B------:R-:W-:Y:S02]  /*29a0*/  LOP3.LUT R231, R231, 0xffff, RZ, 0xc0, !PT ;  /* 0x0000ffffe7e77812 */ /* 0x000fe400078ec0ff */
[----:B------:R-:W-:Y:S02]  /*29b0*/  LOP3.LUT R222, R222, 0xffff, RZ, 0xc0, !PT ;  /* 0x0000ffffdede7812 */ /* 0x000fe400078ec0ff */
[----:B------:R-:W-:Y:S02]  /*29c0*/  PRMT R231, R231, 0x3340, R230 ;  /* 0x00003340e7e77816 */ /* 0x000fe400000000e6 */
[----:B------:R-:W-:Y:S02]  /*29d0*/  LOP3.LUT R223, R223, 0xffff, RZ, 0xc0, !PT ;  /* 0x0000ffffdfdf7812 */ /* 0x000fe400078ec0ff */
[----:B---3--:R-:W-:-:S02]  /*29e0*/  LOP3.LUT R6, R6, 0xffff, RZ, 0xc0, !PT ;  /* 0x0000ffff06067812 */ /* 0x008fc400078ec0ff */
[----:B----4-:R-:W-:-:S04]  /*29f0*/  LOP3.LUT R7, R7, 0xffff, RZ, 0xc0, !PT ;  /* 0x0000ffff07077812 */ /* 0x010fc800078ec0ff */
[----:B------:R-:W-:Y:S02]  /*2a00*/  PRMT R9, R7, 0x3340, R6 ;  /* 0x0000334007097816 */ /* 0x000fe40000000006 */
[----:B--2---:R-:W-:Y:S02]  /*2a10*/  LOP3.LUT R7, R3, 0xffff, RZ, 0xc0, !PT ;  /* 0x0000ffff03077812 */ /* 0x004fe400078ec0ff */
[----:B------:R-:W-:-:S04]  /*2a20*/  LOP3.LUT R6, R252, 0xffff, RZ, 0xc0, !PT ;  /* 0x0000fffffc067812 */ /* 0x000fc800078ec0ff */
[----:B------:R-:W-:Y:S02]  /*2a30*/  PRMT R3, R7, 0x3340, R6 ;  /* 0x0000334007037816 */ /* 0x000fe40000000006 */
[----:B------:R-:W2:Y:S01]  /*2a40*/  LDL R7, [R1+0x240] ;  /* 0x0002400001077983 */ /* 0x000ea20000100800 */
[----:B------:R-:W-:Y:S02]  /*2a50*/  LOP3.LUT R252, R4, 0xffff, RZ, 0xc0, !PT ;  /* 0x0000ffff04fc7812 */ /* 0x000fe400078ec0ff */
[----:B------:R-:W-:Y:S02]  /*2a60*/  LOP3.LUT R8, R8, 0xffff, RZ, 0xc0, !PT ;  /* 0x0000ffff08087812 */ /* 0x000fe400078ec0ff */
[----:B------:R-:W-:Y:S02]  /*2a70*/  PRMT R252, R5, 0x3340, R252 ;  /* 0x0000334005fc7816 */ /* 0x000fe400000000fc */
[----:B------:R-:W-:Y:S02]  /*2a80*/  PRMT R10, R8, 0x3340, R251 ;  /* 0x00003340080a7816 */ /* 0x000fe400000000fb */
[----:B------:R-:W-:-:S02]  /*2a90*/  LOP3.LUT R251, R13, 0xffff, RZ, 0xc0, !PT ;  /* 0x0000ffff0dfb7812 */ /* 0x000fc400078ec0ff */
[----:B------:R-:W-:Y:S02]  /*2aa0*/  LOP3.LUT R4, R12, 0xffff, RZ, 0xc0, !PT ;  /* 0x0000ffff0c047812 */ /* 0x000fe400078ec0ff */
[----:B------:R-:W-:Y:S02]  /*2ab0*/  LOP3.LUT R5, R11, 0xffff, RZ, 0xc0, !PT ;  /* 0x0000ffff0b057812 */ /* 0x000fe400078ec0ff */
[----:B------:R-:W-:Y:S02]  /*2ac0*/  PRMT R251, R4, 0x3340, R251 ;  /* 0x0000334004fb7816 */ /* 0x000fe400000000fb */
[----:B------:R-:W-:Y:S02]  /*2ad0*/  PRMT R246, R5, 0x3340, R246 ;  /* 0x0000334005f67816 */ /* 0x000fe400000000f6 */
[----:B------:R-:W-:Y:S02]  /*2ae0*/  LOP3.LUT R4, R240, 0xffff, RZ, 0xc0, !PT ;  /* 0x0000fffff0047812 */ /* 0x000fe400078ec0ff */
[----:B------:R-:W-:-:S04]  /*2af0*/  LOP3.LUT R5, R241, 0xffff, RZ, 0xc0, !PT ;  /* 0x0000fffff1057812 */ /* 0x000fc800078ec0ff */
[----:B------:R-:W-:Y:S02]  /*2b00*/  PRMT R238, R5, 0x3340, R4 ;  /* 0x0000334005ee7816 */ /* 0x000fe40000000004 */
[----:B------:R-:W-:Y:S02]  /*2b10*/  LOP3.LUT R4, R232, 0xffff, RZ, 0xc0, !PT ;  /* 0x0000ffffe8047812 */ /* 0x000fe400078ec0ff */
[----:B------:R-:W-:-:S04]  /*2b20*/  LOP3.LUT R5, R233, 0xffff, RZ, 0xc0, !PT ;  /* 0x0000ffffe9057812 */ /* 0x000fc800078ec0ff */
[----:B------:R-:W-:Y:S02]  /*2b30*/  PRMT R230, R5, 0x3340, R4 ;  /* 0x0000334005e67816 */ /* 0x000fe40000000004 */
[----:B------:R-:W-:Y:S02]  /*2b40*/  LOP3.LUT R4, R224, 0xffff, RZ, 0xc0, !PT ;  /* 0x0000ffffe0047812 */ /* 0x000fe400078ec0ff */
[----:B------:R-:W-:Y:S02]  /*2b50*/  LOP3.LUT R5, R225, 0xffff, RZ, 0xc0, !PT ;  /* 0x0000ffffe1057812 */ /* 0x000fe400078ec0ff */
[----:B------:R-:W-:Y:S02]  /*2b60*/  PRMT R223, R223, 0x3340, R222 ;  /* 0x00003340dfdf7816 */ /* 0x000fe400000000de */
[----:B------:R-:W-:Y:S02]  /*2b70*/  PRMT R222, R5, 0x3340, R4 ;  /* 0x0000334005de7816 */ /* 0x000fe40000000004 */
[----:B------:R-:W-:-:S02]  /*2b80*/  LOP3.LUT R214, R214, 0xffff, RZ, 0xc0, !PT ;  /* 0x0000ffffd6d67812 */ /* 0x000fc400078ec0ff */
[----:B------:R-:W-:Y:S02]  /*2b90*/  LOP3.LUT R215, R215, 0xffff, RZ, 0xc0, !PT ;  /* 0x0000ffffd7d77812 */ /* 0x000fe400078ec0ff */
        /* <DEDUP_REMOVED lines=26> */
[----:B------:R-:W-:Y:S02]  /*2d40*/  LOP3.LUT R196, R196, 0xffff, RZ, 0xc0, !PT ;  /* 0x0000ffffc4c47812 */ /* 0x000fe400078ec0ff */
[----:B------:R-:W-:Y:S02]  /*2d50*/  LOP3.LUT R197, R197, 0xffff, RZ, 0xc0, !PT ;  /* 0x0000ffffc5c57812 */ /* 0x000fe400078ec0ff */
[----:B------:R-:W-:-:S02]  /*2d60*/  LOP3.LUT R4, R180, 0xffff, RZ, 0xc0, !PT ;  /* 0x0000ffffb4047812 */ /* 0x000fc400078ec0ff */
[----:B------:R-:W-:Y:S02]  /*2d70*/  LOP3.LUT R181, R181, 0xffff, RZ, 0xc0, !PT ;  /* 0x0000ffffb5b57812 */ /* 0x000fe400078ec0ff */
[----:B------:R-:W-:Y:S02]  /*2d80*/  PRMT R183, R197, 0x3340, R196 ;  /* 0x00003340c5b77816 */ /* 0x000fe400000000c4 */
[----:B------:R-:W-:Y:S02]  /*2d90*/  PRMT R181, R181, 0x3340, R4 ;  /* 0x00003340b5b57816 */ /* 0x000fe40000000004 */
[----:B------:R-:W-:Y:S02]  /*2da0*/  LOP3.LUT R204, R204, 0xffff, RZ, 0xc0, !PT ;  /* 0x0000ffffcccc7812 */ /* 0x000fe400078ec0ff */
[----:B------:R-:W-:Y:S02]  /*2db0*/  LOP3.LUT R205, R205, 0xffff, RZ, 0xc0, !PT ;  /* 0x0000ffffcdcd7812 */ /* 0x000fe400078ec0ff */
[----:B------:R-:W-:-:S02]  /*2dc0*/  LOP3.LUT R197, R172, 0xffff, RZ, 0xc0, !PT ;  /* 0x0000ffffacc57812 */ /* 0x000fc400078ec0ff */
[----:B------:R-:W-:Y:S02]  /*2dd0*/  LOP3.LUT R4, R173, 0xffff, RZ, 0xc0, !PT ;  /* 0x0000ffffad047812 */ /* 0x000fe400078ec0ff */
[----:B------:R-:W-:Y:S02]  /*2de0*/  PRMT R192, R205, 0x3340, R204 ;  /* 0x00003340cdc07816 */ /* 0x000fe400000000cc */
[----:B------:R-:W-:Y:S02]  /*2df0*/  LOP3.LUT R194, R194, 0xffff, RZ, 0xc0, !PT ;  /* 0x0000ffffc2c27812 */ /* 0x000fe400078ec0ff */
[----:B------:R-:W-:Y:S02]  /*2e00*/  LOP3.LUT R195, R195, 0xffff, RZ, 0xc0, !PT ;  /* 0x0000ffffc3c37812 */ /* 0x000fe400078ec0ff */
[----:B------:R-:W-:Y:S02]  /*2e10*/  LOP3.LUT R185, R185, 0xffff, RZ, 0xc0, !PT ;  /* 0x0000ffffb9b97812 */ /* 0x000fe400078ec0ff */
[----:B------:R-:W-:-:S02]  /*2e20*/  PRMT R197, R4, 0x3340, R197 ;  /* 0x0000334004c57816 */ /* 0x000fc400000000c5 */
[----:B------:R-:W-:Y:S02]  /*2e30*/  LOP3.LUT R205, R164, 0xffff, RZ, 0xc0, !PT ;  /* 0x0000ffffa4cd7812 */ /* 0x000fe400078ec0ff */
[----:B------:R-:W-:Y:S02]  /*2e40*/  LOP3.LUT R4, R165, 0xffff, RZ, 0xc0, !PT ;  /* 0x0000ffffa5047812 */ /* 0x000fe400078ec0ff */
[----:B------:R-:W-:Y:S02]  /*2e50*/  LOP3.LUT R212, R212, 0xffff, RZ, 0xc0, !PT ;  /* 0x0000ffffd4d47812 */ /* 0x000fe400078ec0ff */
[----:B------:R-:W-:Y:S02]  /*2e60*/  LOP3.LUT R213, R213, 0xffff, RZ, 0xc0, !PT ;  /* 0x0000ffffd5d57812 */ /* 0x000fe400078ec0ff */
[----:B------:R-:W-:Y:S02]  /*2e70*/  PRMT R182, R195, 0x3340, R194 ;  /* 0x00003340c3b67816 */ /* 0x000fe400000000c2 */
        /* <DEDUP_REMOVED lines=18> */
[----:B------:R-:W-:Y:S01]  /*2fa0*/  PRMT R102, R103, 0x3340, R102 ;  /* 0x0000334067667816 */ /* 0x000fe20000000066 */
[----:B------:R-:W2:Y:S01]  /*2fb0*/  LDC.64 R4, c[0x0][0x380] ;  /* 0x0000e000ff047b82 */ /* 0x000ea20000000a00 */
        /* <DEDUP_REMOVED lines=8> */
[----:B------:R-:W-:Y:S02]  /*3040*/  LOP3.LUT R211, R152, 0xffff, RZ, 0xc0, !PT ;  /* 0x0000ffff98d37812 */ /* 0x000fe400078ec0ff */
[----:B------:R-:W-:Y:S02]  /*3050*/  LOP3.LUT R6, R153, 0xffff, RZ, 0xc0, !PT ;  /* 0x0000ffff99067812 */ /* 0x000fe400078ec0ff */
[----:B------:R-:W-:Y:S02]  /*3060*/  LOP3.LUT R98, R98, 0xffff, RZ, 0xc0, !PT ;  /* 0x0000ffff62627812 */ /* 0x000fe400078ec0ff */
[----:B------:R-:W-:Y:S02]  /*3070*/  LOP3.LUT R99, R99, 0xffff, RZ, 0xc0, !PT ;  /* 0x0000ffff63637812 */ /* 0x000fe400078ec0ff */
[----:B------:R-:W-:-:S02]  /*3080*/  PRMT R94, R105, 0x3340, R94 ;  /* 0x00003340695e7816 */ /* 0x000fc4000000005e */
[----:B------:R-:W-:Y:S02]  /*3090*/  LOP3.LUT R88, R88, 0xffff, RZ, 0xc0, !PT ;  /* 0x0000ffff58587812 */ /* 0x000fe400078ec0ff */
[----:B------:R-:W-:Y:S02]  /*30a0*/  LOP3.LUT R89, R89, 0xffff, RZ, 0xc0, !PT ;  /* 0x0000ffff59597812 */ /* 0x000fe400078ec0ff */
[----:B------:R-:W-:Y:S02]  /*30b0*/  PRMT R209, R219, 0x3340, R218 ;  /* 0x00003340dbd17816 */ /* 0x000fe400000000da */
[----:B------:R-:W-:Y:S02]  /*30c0*/  PRMT R211, R6, 0x3340, R211 ;  /* 0x0000334006d37816 */ /* 0x000fe400000000d3 */
[----:B------:R-:W-:Y:S02]  /*30d0*/  LOP3.LUT R105, R87, 0xffff, RZ, 0xc0, !PT ;  /* 0x0000ffff57697812 */ /* 0x000fe400078ec0ff */
[----:B------:R-:W-:-:S02]  /*30e0*/  LOP3.LUT R220, R220, 0xffff, RZ, 0xc0, !PT ;  /* 0x0000ffffdcdc7812 */ /* 0x000fc400078ec0ff */
[----:B------:R-:W-:Y:S02]  /*30f0*/  LOP3.LUT R221, R221, 0xffff, RZ, 0xc0, !PT ;  /* 0x0000ffffdddd7812 */ /* 0x000fe400078ec0ff */
[----:B------:R-:W-:Y:S02]  /*3100*/  LOP3.LUT R219, R144, 0xffff, RZ, 0xc0, !PT ;  /* 0x0000ffff90db7812 */ /* 0x000fe400078ec0ff */
[----:B------:R-:W-:Y:S02]  /*3110*/  LOP3.LUT R6, R145, 0xffff, RZ, 0xc0, !PT ;  /* 0x0000ffff91067812 */ /* 0x000fe400078ec0ff */
[----:B------:R-:W-:Y:S02]  /*3120*/  PRMT R87, R99, 0x3340, R98 ;  /* 0x0000334063577816 */ /* 0x000fe40000000062 */
        /* <DEDUP_REMOVED lines=8> */
[----:B------:R-:W-:Y:S02]  /*31b0*/  PRMT R219, R6, 0x3340, R219 ;  /* 0x0000334006db7816 */ /* 0x000fe400000000db */
[----:B------:R-:W-:Y:S02]  /*31c0*/  PRMT R82, R81, 0x3340, R80 ;  /* 0x0000334051527816 */ /* 0x000fe40000000050 */
[----:B------:R-:W-:Y:S02]  /*31d0*/  LOP3.LUT R66, R66, 0xffff, RZ, 0xc0, !PT ;  /* 0x0000ffff42427812 */ /* 0x000fe400078ec0ff */
        /* <DEDUP_REMOVED lines=11> */
[----:B------:R-:W-:Y:S02]  /*3290*/  LOP3.LUT R75, R55, 0xffff, RZ, 0xc0, !PT ;  /* 0x0000ffff374b7812 */ /* 0x000fe400078ec0ff */
[----:B------:R-:W-:Y:S02]  /*32a0*/  PRMT R55, R67, 0x3340, R66 ;  /* 0x0000334043377816 */ /* 0x000fe40000000042 */
[----:B------:R-:W-:Y:S02]  /*32b0*/  LOP3.LUT R48, R48, 0xffff, RZ, 0xc0, !PT ;  /* 0x0000ffff30307812 */ /* 0x000fe400078ec0ff */
[----:B------:R-:W-:-:S02]  /*32c0*/  LOP3.LUT R49, R49, 0xffff, RZ, 0xc0, !PT ;  /* 0x0000ffff31317812 */ /* 0x000fc400078ec0ff */
[----:B------:R-:W-:Y:S02]  /*32d0*/  PRMT R217, R227, 0x3340, R226 ;  /* 0x00003340e3d97816 */ /* 0x000fe400000000e2 */
        /* <DEDUP_REMOVED lines=9> */
[----:B------:R-:W-:Y:S02]  /*3370*/  PRMT R47, R59, 0x3340, R58 ;  /* 0x000033403b2f7816 */ /* 0x000fe4000000003a */
[----:B------:R-:W-:-:S02]  /*3380*/  LOP3.LUT R40, R40, 0xffff, RZ, 0xc0, !PT ;  /* 0x0000ffff28287812 */ /* 0x000fc400078ec0ff */
[----:B------:R-:W-:Y:S02]  /*3390*/  LOP3.LUT R41, R41, 0xffff, RZ, 0xc0, !PT ;  /* 0x0000ffff29297812 */ /* 0x000fe400078ec0ff */
[----:B------:R-:W-:Y:S02]  /*33a0*/  LOP3.LUT R242, R242, 0xffff, RZ, 0xc0, !PT ;  /* 0x0000fffff2f27812 */ /* 0x000fe400078ec0ff */
[----:B------:R-:W-:Y:S02]  /*33b0*/  LOP3.LUT R243, R243, 0xffff, RZ, 0xc0, !PT ;  /* 0x0000fffff3f37812 */ /* 0x000fe400078ec0ff */
[----:B------:R-:W-:Y:S02]  /*33c0*/  LOP3.LUT R234, R234, 0xffff, RZ, 0xc0, !PT ;  /* 0x0000ffffeaea7812 */ /* 0x000fe400078ec0ff */
[----:B------:R-:W-:Y:S02]  /*33d0*/  LOP3.LUT R235, R235, 0xffff, RZ, 0xc0, !PT ;  /* 0x0000ffffebeb7812 */ /* 0x000fe400078ec0ff */
        /* <DEDUP_REMOVED lines=12> */
[----:B------:R-:W-:-:S02]  /*34a0*/  PRMT R229, R8, 0x3340, R229 ;  /* 0x0000334008e57816 */ /* 0x000fc400000000e5 */
[----:B------:R-:W-:Y:S01]  /*34b0*/  PRMT R42, R41, 0x3340, R40 ;  /* 0x00003340292a7816 */ /* 0x000fe20000000028 */
[----:B--2---:R-:W-:Y:S01]  /*34c0*/  IMAD.WIDE R136, R7, 0x110, R4 ;  /* 0x0000011007887825 */ /* 0x004fe200078e0204 */
[----:B------:R-:W-:Y:S02]  /*34d0*/  LOP3.LUT R247, R247, 0xffff, RZ, 0xc0, !PT ;  /* 0x0000fffff7f77812 */ /* 0x000fe400078ec0ff */
[----:B------:R-:W-:Y:S02]  /*34e0*/  LOP3.LUT R248, R248, 0xffff, RZ, 0xc0, !PT ;  /* 0x0000fffff8f87812 */ /* 0x000fe400078ec0ff */
[----:B------:R-:W-:Y:S01]  /*34f0*/  PRMT R240, R250, 0x3340, R249 ;  /* 0x00003340faf07816 */ /* 0x000fe200000000f9 */
[----:B------:R-:W2:Y:S01]  /*3500*/  LDG.E.64.CONSTANT R172, desc[UR6][R136.64+0x30] ;  /* 0x0000300688ac7981 */ /* 0x000ea2000c1e9b00 */
[----:B------:R-:W-:Y:S02]  /*3510*/  PRMT R233, R243, 0x3340, R242 ;  /* 0x00003340f3e97816 */ /* 0x000fe400000000f2 */
[----:B------:R-:W-:Y:S01]  /*3520*/  PRMT R225, R235, 0x3340, R234 ;  /* 0x00003340ebe17816 */ /* 0x000fe200000000ea */
[----:B------:R-:W3:Y:S01]  /*3530*/  LDL.LU R250, [R1+0x250] ;  /* 0x0002500001fa7983 */ /* 0x000ee20000300800 */
[----:B------:R-:W-:-:S02]  /*3540*/  PRMT R224, R237, 0x3340, R236 ;  /* 0x00003340ede07816 */ /* 0x000fc400000000ec */
[----:B------:R-:W-:Y:S01]  /*3550*/  LOP3.LUT R188, R188, 0xffff, RZ, 0xc0, !PT ;  /* 0x0000ffffbcbc7812 */ /* 0x000fe200078ec0ff */
[----:B------:R-:W3:Y:S01]  /*3560*/  LDL.LU R249, [R1+0x24c] ;  /* 0x00024c0001f97983 */ /* 0x000ee20000300800 */
[----:B------:R-:W-:Y:S02]  /*3570*/  LOP3.LUT R189, R189, 0xffff, RZ, 0xc0, !PT ;  /* 0x0000ffffbdbd7812 */ /* 0x000fe400078ec0ff */
[----:B------:R-:W-:Y:S01]  /*3580*/  LOP3.LUT R174, R174, 0xffff, RZ, 0xc0, !PT ;  /* 0x0000ffffaeae7812 */ /* 0x000fe200078ec0ff */
[----:B------:R-:W4:Y:S01]  /*3590*/  LDG.E.64.CONSTANT R168, desc[UR6][R136.64+0x40] ;  /* 0x0000400688a87981 */ /* 0x000f22000c1e9b00 */
[----:B------:R-:W-:Y:S02]  /*35a0*/  LOP3.LUT R175, R175, 0xffff, RZ, 0xc0, !PT ;  /* 0x0000ffffafaf7812 */ /* 0x000fe400078ec0ff */
[----:B------:R-:W-:Y:S01]  /*35b0*/  LOP3.LUT R176, R176, 0xffff, RZ, 0xc0, !PT ;  /* 0x0000ffffb0b07812 */ /* 0x000fe200078ec0ff */
[----:B------:R-:W4:Y:S01]  /*35c0*/  LDG.E.64.CONSTANT R164, desc[UR6][R136.64+0x50] ;  /* 0x0000500688a47981 */ /* 0x000f22000c1e9b00 */
[----:B------:R-:W-:-:S02]  /*35d0*/  LOP3.LUT R177, R177, 0xffff, RZ, 0xc0, !PT ;  /* 0x0000ffffb1b17812 */ /* 0x000fc400078ec0ff */
[----:B------:R-:W-:Y:S01]  /*35e0*/  LOP3.LUT R178, R178, 0xffff, RZ, 0xc0, !PT ;  /* 0x0000ffffb2b27812 */ /* 0x000fe200078ec0ff */
[----:B------:R-:W4:Y:S01]  /*35f0*/  LDG.E.64.CONSTANT R160, desc[UR6][R136.64+0x60] ;  /* 0x0000600688a07981 */ /* 0x000f22000c1e9b00 */
        /* <DEDUP_REMOVED lines=39> */
[----:B------:R-:W-:Y:S01]  /*3870*/  LOP3.LUT R237, R132, 0xffff, RZ, 0xc0, !PT ;  /* 0x0000ffff84ed7812 */ /* 0x000fe200078ec0ff */
[----:B------:R-:W4:Y:S01]  /*3880*/  LDG.E.64.CONSTANT R130, desc[UR6][R136.64+0xc8] ;  /* 0x0000c80688827981 */ /* 0x000f22000c1e9b00 */
[----:B------:R-:W-:Y:S02]  /*3890*/  LOP3.LUT R236, R118, 0xffff, RZ, 0xc0, !PT ;  /* 0x0000ffff76ec7812 */ /* 0x000fe400078ec0ff */
[----:B------:R-:W-:Y:S01]  /*38a0*/  PRMT R35, R33, 0x3340, R32 ;  /* 0x0000334021237816 */ /* 0x000fe20000000020 */
[----:B------:R-:W4:Y:S01]  /*38b0*/  LDG.E.64.CONSTANT R132, desc[UR6][R136.64+0xc0] ;  /* 0x0000c00688847981 */ /* 0x000f22000c1e9b00 */
[----:B------:R-:W-:-:S02]  /*38c0*/  LOP3.LUT R14, R14, 0xffff, RZ, 0xc0, !PT ;  /* 0x0000ffff0e0e7812 */ /* 0x000fc400078ec0ff */
[----:B------:R-:W-:Y:S02]  /*38d0*/  LOP3.LUT R15, R15, 0xffff, RZ, 0xc0, !PT ;  /* 0x0000ffff0f0f7812 */ /* 0x000fe400078ec0ff */
[----:B------:R-:W-:Y:S02]  /*38e0*/  PRMT R32, R23, 0x3340, R22 ;  /* 0x0000334017207816 */ /* 0x000fe40000000016 */
[----:B------:R-:W-:Y:S02]  /*38f0*/  PRMT R186, R187, 0x3340, R186 ;  /* 0x00003340bbba7816 */ /* 0x000fe400000000ba */
[----:B------:R-:W-:Y:S02]  /*3900*/  LOP3.LUT R23, R27, 0xffff, RZ, 0xc0, !PT ;  /* 0x0000ffff1b177812 */ /* 0x000fe400078ec0ff */
[----:B------:R-:W-:Y:S01]  /*3910*/  PRMT R241, R248, 0x3340, R247 ;  /* 0x00003340f8f17816 */ /* 0x000fe200000000f7 */
[----:B------:R-:W-:Y:S01]  /*3920*/  IMAD.MOV.U32 R247, RZ, RZ, R10 ;  /* 0x000000fffff77224 */ /* 0x000fe200078e000a */
[----:B------:R-:W-:Y:S01]  /*3930*/  PRMT R187, R189, 0x3340, R188 ;  /* 0x00003340bdbb7816 */ /* 0x000fe200000000bc */
[----:B------:R-:W-:Y:S01]  /*3940*/  IMAD.MOV.U32 R248, RZ, RZ, R9 ;  /* 0x000000fffff87224 */ /* 0x000fe200078e0009 */
[----:B------:R-:W-:Y:S01]  /*3950*/  PRMT R27, R25, 0x3340, R24 ;  /* 0x00003340191b7816 */ /* 0x000fe20000000018 */
[----:B------:R-:W4:Y:S01]  /*3960*/  LDG.E.64.CONSTANT R10, desc[UR6][R136.64+0xf0] ;  /* 0x0000f006880a7981 */ /* 0x000f22000c1e9b00 */
[----:B------:R-:W-:-:S02]  /*3970*/  PRMT R188, R175, 0x3340, R174 ;  /* 0x00003340afbc7816 */ /* 0x000fc400000000ae */
[----:B------:R-:W-:Y:S01]  /*3980*/  PRMT R189, R177, 0x3340, R176 ;  /* 0x00003340b1bd7816 */ /* 0x000fe200000000b0 */
[----:B------:R-:W2:Y:S01]  /*3990*/  LDG.E.64.CONSTANT R174, desc[UR6][R136.64+0x28] ;  /* 0x0000280688ae7981 */ /* 0x000ea2000c1e9b00 */
[----:B------:R-:W-:Y:S02]  /*39a0*/  PRMT R180, R179, 0x3340, R178 ;  /* 0x00003340b3b47816 */ /* 0x000fe400000000b2 */
[----:B------:R-:W-:Y:S01]  /*39b0*/  PRMT R194, R167, 0x3340, R194 ;  /* 0x00003340a7c27816 */ /* 0x000fe200000000c2 */
[----:B------:R-:W4:Y:S01]  /*39c0*/  LDG.E.64.CONSTANT R178, desc[UR6][R136.64+0x18] ;  /* 0x0000180688b27981 */ /* 0x000f22000c1e9b00 */
[----:B------:R-:W-:Y:S02]  /*39d0*/  PRMT R196, R171, 0x3340, R196 ;  /* 0x00003340abc47816 */ /* 0x000fe400000000c4 */
[----:B------:R-:W-:Y:S01]  /*39e0*/  PRMT R202, R159, 0x3340, R202 ;  /* 0x000033409fca7816 */ /* 0x000fe200000000ca */
[----:B------:R-:W2:Y:S01]  /*39f0*/  LDG.E.64.CONSTANT R176, desc[UR6][R136.64+0x20] ;  /* 0x0000200688b07981 */ /* 0x000ea2000c1e9b00 */
[----:B------:R-:W-:-:S02]  /*3a00*/  PRMT R204, R163, 0x3340, R204 ;  /* 0x00003340a3cc7816 */ /* 0x000fc400000000cc */
[----:B------:R-:W-:Y:S01]  /*3a10*/  PRMT R210, R151, 0x3340, R210 ;  /* 0x0000334097d27816 */ /* 0x000fe200000000d2 */
[----:B------:R-:W2:Y:S01]  /*3a20*/  LDG.E.64.CONSTANT R170, desc[UR6][R136.64+0x38] ;  /* 0x0000380688aa7981 */ /* 0x000ea2000c1e9b00 */
[----:B------:R-:W-:Y:S02]  /*3a30*/  PRMT R212, R155, 0x3340, R212 ;  /* 0x000033409bd47816 */ /* 0x000fe400000000d4 */
[----:B------:R-:W-:Y:S01]  /*3a40*/  PRMT R218, R143, 0x3340, R218 ;  /* 0x000033408fda7816 */ /* 0x000fe200000000da */
[----:B------:R-:W2:Y:S01]  /*3a50*/  LDG.E.64.CONSTANT R166, desc[UR6][R136.64+0x48] ;  /* 0x0000480688a67981 */ /* 0x000ea2000c1e9b00 */
        /* <DEDUP_REMOVED lines=12> */
[----:B------:R-:W-:-:S02]  /*3b20*/  LOP3.LUT R243, R120, 0xffff, RZ, 0xc0, !PT ;  /* 0x0000ffff78f37812 */ /* 0x000fc400078ec0ff */
[----:B------:R-:W-:Y:S01]  /*3b30*/  PRMT R24, R15, 0x3340, R14 ;  /* 0x000033400f187816 */ /* 0x000fe2000000000e */
[----:B------:R-:W2:Y:S01]  /*3b40*/  LDG.E.64.CONSTANT R146, desc[UR6][R136.64+0x98] ;  /* 0x0000980688927981 */ /* 0x000ea2000c1e9b00 */
[----:B------:R-:W-:Y:S02]  /*3b50*/  PRMT R14, R2, 0x5410, R0 ;  /* 0x00005410020e7816 */ /* 0x000fe40000000000 */
[----:B------:R-:W-:Y:S01]  /*3b60*/  PRMT R22, R252, 0x5410, R3 ;  /* 0x00005410fc167816 */ /* 0x000fe20000000003 */
[----:B------:R-:W2:Y:S04]  /*3b70*/  LDG.E.64.CONSTANT R142, desc[UR6][R136.64+0xa8] ;  /* 0x0000a806888e7981 */ /* 0x000ea8000c1e9b00 */
[----:B------:R-:W2:Y:S04]  /*3b80*/  LDG.E.64.CONSTANT R134, desc[UR6][R136.64+0xb8] ;  /* 0x0000b80688867981 */ /* 0x000ea8000c1e9b00 */
[----:B------:R-:W2:Y:S04]  /*3b90*/  LDG.E.64.CONSTANT R128, desc[UR6][R136.64+0xd0] ;  /* 0x0000d00688807981 */ /* 0x000ea8000c1e9b00 */
[----:B------:R-:W2:Y:S04]  /*3ba0*/  LDG.E.64.CONSTANT R126, desc[UR6][R136.64+0xd8] ;  /* 0x0000d806887e7981 */ /* 0x000ea8000c1e9b00 */
[----:B------:R-:W2:Y:S04]  /*3bb0*/  LDG.E.64.CONSTANT R118, desc[UR6][R136.64+0xe0] ;  /* 0x0000e00688767981 */ /* 0x000ea8000c1e9b00 */
[----:B------:R-:W2:Y:S04]  /*3bc0*/  LDG.E.64.CONSTANT R8, desc[UR6][R136.64+0xf8] ;  /* 0x0000f80688087981 */ /* 0x000ea8000c1e9b00 */
[----:B------:R-:W2:Y:S04]  /*3bd0*/  LDG.E.64.CONSTANT R6, desc[UR6][R136.64+0x100] ;  /* 0x0001000688067981 */ /* 0x000ea8000c1e9b00 */
[----:B------:R-:W2:Y:S04]  /*3be0*/  LDG.E.CONSTANT R120, desc[UR6][R136.64] ;  /* 0x0000000688787981 */ /* 0x000ea8000c1e9900 */
[----:B------:R-:W2:Y:S04]  /*3bf0*/  LDG.E.64.CONSTANT R138, desc[UR6][R136.64+0x10] ;  /* 0x00001006888a7981 */ /* 0x000ea8000c1e9b00 */
[----:B------:R-:W2:Y:S04]  /*3c00*/  LDL.LU R0, [R1+0x394] ;  /* 0x0003940001007983 */ /* 0x000ea80000300800 */
[----:B------:R-:W2:Y:S04]  /*3c10*/  LDL.LU R2, [R1+0x390] ;  /* 0x0003900001027983 */ /* 0x000ea80000300800 */
[----:B------:R-:W2:Y:S04]  /*3c20*/  LDG.E.64.CONSTANT R136, desc[UR6][R136.64+0x8] ;  /* 0x0000080688887981 */ /* 0x000ea8000c1e9b00 */
[----:B------:R-:W2:Y:S01]  /*3c30*/  LDL.LU R3, [R1+0x38c] ;  /* 0x00038c0001037983 */ /* 0x000ea20000300800 */
[----:B------:R-:W-:-:S02]  /*3c40*/  LOP3.LUT R26, R26, 0xffff, RZ, 0xc0, !PT ;  /* 0x0000ffff1a1a7812 */ /* 0x000fc400078ec0ff */
        /* <DEDUP_REMOVED lines=75> */
[----:B------:R-:W-:Y:S02]  /*4100*/  PRMT R97, R97, 0x3340, R96 ;  /* 0x0000334061617816 */ /* 0x000fe40000000060 */
[----:B------:R-:W-:Y:S02]  /*4110*/  PRMT R78, R99, 0x3340, R90 ;  /* 0x00003340634e7816 */ /* 0x000fe4000000005a */
[----:B------:R-:W-:-:S02]  /*4120*/  PRMT R73, R73, 0x3340, R72 ;  /* 0x0000334049497816 */ /* 0x000fc40000000048 */
[----:B------:R-:W-:Y:S02]  /*4130*/  PRMT R65, R65, 0x3340, R64 ;  /* 0x0000334041417816 */ /* 0x000fe40000000040 */
[----:B------:R-:W-:Y:S02]  /*4140*/  PRMT R57, R57, 0x3340, R56 ;  /* 0x0000334039397816 */ /* 0x000fe40000000038 */
        /* <DEDUP_REMOVED lines=32> */
[----:B---3--:R-:W-:Y:S02]  /*4350*/  PRMT R15, R249, 0x5410, R250 ;  /* 0x00005410f90f7816 */ /* 0x008fe400000000fa */
        /* <DEDUP_REMOVED lines=58> */
[----:B------:R-:W-:Y:S01]  /*4700*/  PRMT R18, R17, 0x5410, R16 ;  /* 0x0000541011127816 */ /* 0x000fe20000000010 */
[----:B------:R-:W-:Y:S04]  /*4710*/  STL.64 [R1+0x18], R22 ;  /* 0x0000181601007387 */ /* 0x000fe80000100a00 */
        /* <DEDUP_REMOVED lines=29> */
[----:B----4-:R-:W-:Y:S04]  /*48f0*/  STL.64 [R1+0x128], R178 ;  /* 0x000128b201007387 */ /* 0x010fe80000100a00 */
[----:B--2---:R-:W-:Y:S04]  /*4900*/  STL.64 [R1+0x130], R176 ;  /* 0x000130b001007387 */ /* 0x004fe80000100a00 */
        /* <DEDUP_REMOVED lines=28> */
[----:B------:R-:W-:Y:S04]  /*4ad0*/  STL [R1], R0 ;  /* 0x0000000001007387 */ /* 0x000fe80000100800 */
[----:B------:R-:W-:Y:S04]  /*4ae0*/  STL.64 [R1+0x8], R2 ;  /* 0x0000080201007387 */ /* 0x000fe80000100a00 */
[----:B------:R-:W-:Y:S04]  /*4af0*/  STL.64 [R1+0x120], R138 ;  /* 0x0001208a01007387 */ /* 0x000fe80000100a00 */
[----:B------:R-:W-:Y:S04]  /*4b00*/  STL [R1+0x110], R120 ;  /* 0x0001107801007387 */ /* 0x000fe80000100800 */
[----:B------:R-:W-:Y:S04]  /*4b10*/  STL.64 [R1+0x118], R136 ;  /* 0x0001188801007387 */ /* 0x000fe80000100a00 */
[----:B------:R0:W-:Y:S01]  /*4b20*/  STL.64 [R1+0x10], R14 ;  /* 0x0000100e01007387 */ /* 0x0001e20000100a00 */
[----:B------:R-:W-:Y:S03]  /*4b30*/  BSSY.RECONVERGENT B2, `(.L_x_8) ;  /* 0x000000d000027945 */ /* 0x000fe60003800200 */
[----:B------:R1:W-:Y:S01]  /*4b40*/  STL.64 [R1+0x1f8], R12 ;  /* 0x0001f80c01007387 */ /* 0x0003e20000100a00 */
[----:B0-----:R-:W-:-:S02]  /*4b50*/  PRMT R15, R242, 0x5410, R234 ;  /* 0x00005410f20f7816 */ /* 0x001fc400000000ea */
[----:B------:R-:W-:Y:S01]  /*4b60*/  PRMT R14, R237, 0x5410, R235 ;  /* 0x00005410ed0e7816 */ /* 0x000fe200000000eb */
[----:B-1----:R-:W-:-:S04]  /*4b70*/  IMAD.MOV.U32 R12, RZ, RZ, RZ ;  /* 0x000000ffff0c7224 */ /* 0x002fc800078e00ff */
[----:B------:R0:W-:Y:S02]  /*4b80*/  STL.64 [R1+0x98], R14 ;  /* 0x0000980e01007387 */ /* 0x0001e40000100a00 */
[----:B0-----:R-:W-:-:S07]  /*4b90*/  IMAD.MOV.U32 R14, RZ, RZ, R138 ;  /* 0x000000ffff0e7224 */ /* 0x001fce00078e008a */
.L_x_9:
[----:B------:R-:W-:-:S05]  /*4ba0*/  IMAD.IADD R5, R1, 0x1, R12 ;  /* 0x0000000101057824 */ /* 0x000fca00078e020c */
[----:B------:R-:W2:Y:S02]  /*4bb0*/  LDL.U8 R4, [R5+0x10] ;  /* 0x0000100005047983 */ /* 0x000ea40000100000 */
[----:B--2---:R-:W-:Y:S01]  /*4bc0*/  ISETP.NE.AND P0, PT, R4, RZ, PT ;  /* 0x000000ff0400720c */ /* 0x004fe20003f05270 */
[----:B------:R-:W-:Y:S02]  /*4bd0*/  IMAD.MOV.U32 R4, RZ, RZ, R12 ;  /* 0x000000ffff047224 */ /* 0x000fe400078e000c */
[----:B------:R-:W-:-:S10]  /*4be0*/  VIADD R12, R12, 0x1 ;  /* 0x000000010c0c7836 */ /* 0x000fd40000000000 */
[----:B------:R-:W-:Y:S05]  /*4bf0*/  @P0 BRA `(.L_x_9) ;  /* 0xfffffffc00e80947 */ /* 0x000fea000383ffff */
[----:B------:R-:W-:Y:S05]  /*4c00*/  BSYNC.RECONVERGENT B2 ;  /* 0x0000000000027941 */ /* 0x000fea0003800200 */
.L_x_8:
[----:B------:R-:W-:Y:S01]  /*4c10*/  LOP3.LUT P0, RZ, R14, 0xff, RZ, 0xc0, !PT ;  /* 0x000000ff0eff7812 */ /* 0x000fe2000780c0ff */
[----:B------:R-:W-:-:S12]  /*4c20*/  BSSY.RECONVERGENT B2, `(.L_x_10) ;  /* 0x000000b000027945 */ /* 0x000fd80003800200 */
[----:B------:R-:W-:Y:S05]  /*4c30*/  @!P0 BRA `(.L_x_11) ;  /* 0x0000000000248947 */ /* 0x000fea0003800000 */
[----:B------:R-:W-:-:S07]  /*4c40*/  IMAD.MOV.U32 R6, RZ, RZ, RZ ;  /* 0x000000ffff067224 */ /* 0x000fce00078e00ff */
.L_x_12:
[C---:B------:R-:W-:Y:S02]  /*4c50*/  IMAD.IADD R7, R1.reuse, 0x1, R4 ;  /* 0x0000000101077824 */ /* 0x040fe400078e0204 */
[----:B------:R-:W-:-:S03]  /*4c60*/  IMAD.IADD R5, R1, 0x1, R6 ;  /* 0x0000000101057824 */ /* 0x000fc600078e0206 */
[----:B------:R0:W-:Y:S04]  /*4c70*/  STL.U8 [R7+0x10], R14 ;  /* 0x0000100e07007387 */ /* 0x0001e80000100000 */
[----:B0-----:R-:W2:Y:S01]  /*4c80*/  LDL.U8 R14, [R5+0x121] ;  /* 0x00012100050e7983 */ /* 0x001ea20000100000 */
[----:B------:R-:W-:Y:S02]  /*4c90*/  VIADD R6, R6, 0x1 ;  /* 0x0000000106067836 */ /* 0x000fe40000000000 */
[----:B------:R-:W-:Y:S01]  /*4ca0*/  VIADD R4, R4, 0x1 ;  /* 0x0000000104047836 */ /* 0x000fe20000000000 */
[----:B--2---:R-:W-:-:S13]  /*4cb0*/  ISETP.NE.AND P0, PT, R14, RZ, PT ;  /* 0x000000ff0e00720c */ /* 0x004fda0003f05270 */
[----:B------:R-:W-:Y:S05]  /*4cc0*/  @P0 BRA `(.L_x_12) ;  /* 0xfffffffc00e00947 */ /* 0x000fea000383ffff */
.L_x_11:
[----:B------:R-:W-:Y:S05]  /*4cd0*/  BSYNC.RECONVERGENT B2 ;  /* 0x0000000000027941 */ /* 0x000fea0003800200 */
.L_x_10:
[----:B------:R-:W-:Y:S01]  /*4ce0*/  IMAD.IADD R4, R1, 0x1, R4 ;  /* 0x0000000101047824 */ /* 0x000fe200078e0204 */
[----:B------:R-:W-:Y:S01]  /*4cf0*/  STL [R1+0x408], R82 ;  /* 0x0004085201007387 */ /* 0x000fe20000100800 */
[----:B------:R-:W0:Y:S03]  /*4d00*/  LDCU UR4, c[0x0][0x390] ;  /* 0x00007200ff0477ac */ /* 0x000e260008000800 */
[----:B------:R1:W-:Y:S04]  /*4d10*/  STL.U8 [R4+0x10], RZ ;  /* 0x000010ff04007387 */ /* 0x0003e80000100000 */
[----:B------:R-:W2:Y:S04]  /*4d20*/  LDL.64 R14, [R1+0xe0] ;  /* 0x0000e000010e7983 */ /* 0x000ea80000100a00 */
[----:B------:R-:W3:Y:S04]  /*4d30*/  LDL.64 R12, [R1+0xe8] ;  /* 0x0000e800010c7983 */ /* 0x000ee80000100a00 */
[----:B------:R-:W4:Y:S04]  /*4d40*/  LDL.64 R10, [R1+0xf0] ;  /* 0x0000f000010a7983 */ /* 0x000f280000100a00 */
[----:B------:R-:W4:Y:S04]  /*4d50*/  LDL.64 R8, [R1+0xf8] ;  /* 0x0000f80001087983 */ /* 0x000f280000100a00 */
[----:B------:R-:W4:Y:S04]  /*4d60*/  LDL.64 R6, [R1+0x100] ;  /* 0x0001000001067983 */ /* 0x000f280000100a00 */
[----:B------:R-:W4:Y:S04]  /*4d70*/  LDL.64 R44, [R1+0x10] ;  /* 0x00001000012c7983 */ /* 0x000f280000100a00 */
[----:B-1----:R-:W4:Y:S04]  /*4d80*/  LDL.64 R4, [R1+0x108] ;  /* 0x0001080001047983 */ /* 0x002f280000100a00 */
[----:B------:R-:W4:Y:S04]  /*4d90*/  LDL.64 R46, [R1+0x18] ;  /* 0x00001800012e7983 */ /* 0x000f280000100a00 */
[----:B------:R-:W4:Y:S04]  /*4da0*/  LDL.64 R64, [R1+0x20] ;  /* 0x0000200001407983 */ /* 0x000f280000100a00 */
[----:B------:R-:W4:Y:S01]  /*4db0*/  LDL.64 R58, [R1+0x70] ;  /* 0x00007000013a7983 */ /* 0x000f220000100a00 */
[----:B------:R-:W-:Y:S01]  /*4dc0*/  DADD R2, R136, R2 ;  /* 0x0000000088027229 */ /* 0x000fe20000000002 */
[----:B------:R-:W-:-:S02]  /*4dd0*/  IMAD.IADD R0, R120, 0x1, R0 ;  /* 0x0000000178007824 */ /* 0x000fc400078e0200 */
[----:B------:R-:W4:Y:S04]  /*4de0*/  LDL.64 R66, [R1+0x28] ;  /* 0x0000280001427983 */ /* 0x000f280000100a00 */
        /* <DEDUP_REMOVED lines=20> */
[----:B------:R-:W4:Y:S01]  /*4f30*/  LDL.64 R16, [R1+0xd8] ;  /* 0x0000d80001107983 */ /* 0x000f220000100a00 */
[----:B--2---:R-:W-:-:S05]  /*4f40*/  PRMT R252, R14, 0x7772, RZ ;  /* 0x000077720efc7816 */ /* 0x004fca00000000ff */
[----:B------:R1:W-:Y:S02]  /*4f50*/  STL [R1+0x244], R252 ;  /* 0x000244fc01007387 */ /* 0x0003e40000100800 */
[----:B-1----:R-:W-:-:S05]  /*4f60*/  PRMT R252, R15, 0x7771, RZ ;  /* 0x000077710ffc7816 */ /* 0x002fca00000000ff */
[----:B------:R3:W-:Y:S02]  /*4f70*/  STL [R1+0x24c], R252 ;  /* 0x00024cfc01007387 */ /* 0x0007e40000100800 */
[----:B---3--:R-:W-:-:S05]  /*4f80*/  PRMT R252, R12, 0x7770, RZ ;  /* 0x000077700cfc7816 */ /* 0x008fca00000000ff */
[----:B------:R1:W-:Y:S02]  /*4f90*/  STL [R1+0x254], R252 ;  /* 0x000254fc01007387 */ /* 0x0003e40000100800 */
[----:B-1----:R-:W-:-:S05]  /*4fa0*/  PRMT R252, R12, 0x7772, RZ ;  /* 0x000077720cfc7816 */ /* 0x002fca00000000ff */
[----:B------:R1:W-:Y:S02]  /*4fb0*/  STL [R1+0x260], R252 ;  /* 0x000260fc01007387 */ /* 0x0003e40000100800 */
[----:B-1----:R-:W-:-:S05]  /*4fc0*/  PRMT R252, R13, 0x7770, RZ ;  /* 0x000077700dfc7816 */ /* 0x002fca00000000ff */
[----:B------:R1:W-:Y:S02]  /*4fd0*/  STL [R1+0x264], R252 ;  /* 0x000264fc01007387 */ /* 0x0003e40000100800 */
[----:B-1----:R-:W-:-:S05]  /*4fe0*/  PRMT R252, R13, 0x7772, RZ ;  /* 0x000077720dfc7816 */ /* 0x002fca00000000ff */
[----:B------:R4:W-:Y:S02]  /*4ff0*/  STL [R1+0x270], R252 ;  /* 0x000270fc01007387 */ /* 0x0009e40000100800 */
[----:B----4-:R-:W-:-:S05]  /*5000*/  PRMT R252, R10, 0x7770, RZ ;  /* 0x000077700afc7816 */ /* 0x010fca00000000ff */
[----:B------:R1:W-:Y:S02]  /*5010*/  STL [R1+0x274], R252 ;  /* 0x000274fc01007387 */ /* 0x0003e40000100800 */
[----:B-1----:R-:W-:-:S05]  /*5020*/  PRMT R252, R10, 0x7772, RZ ;  /* 0x000077720afc7816 */ /* 0x002fca00000000ff */
        /* <DEDUP_REMOVED lines=22> */
[----:B------:R1:W-:Y:S01]  /*5190*/  STL [R1+0x2c4], R252 ;  /* 0x0002c4fc01007387 */ /* 0x0003e20000100800 */
[----:B------:R-:W-:Y:S02]  /*51a0*/  PRMT R43, R45, 0x7772, RZ ;  /* 0x000077722d2b7816 */ /* 0x000fe400000000ff */
[----:B-1----:R-:W-:-:S05]  /*51b0*/  PRMT R252, R7, 0x7771, RZ ;  /* 0x0000777107fc7816 */ /* 0x002fca00000000ff */
[----:B------:R1:W-:Y:S02]  /*51c0*/  STL [R1+0x2c8], R252 ;  /* 0x0002c8fc01007387 */ /* 0x0003e40000100800 */
[C---:B-1----:R-:W-:Y:S02]  /*51d0*/  PRMT R252, R7.reuse, 0x7772, RZ ;  /* 0x0000777207fc7816 */ /* 0x042fe400000000ff */
[----:B------:R-:W-:Y:S04]  /*51e0*/  STL [R1+0x404], R43 ;  /* 0x0004042b01007387 */ /* 0x000fe80000100800 */
[----:B------:R1:W-:Y:S02]  /*51f0*/  STL [R1+0x2d0], R252 ;  /* 0x0002d0fc01007387 */ /* 0x0003e40000100800 */
[----:B-1----:R-:W-:-:S02]  /*5200*/  PRMT R252, R7, 0x7773, RZ ;  /* 0x0000777307fc7816 */ /* 0x002fc400000000ff */
[----:B------:R-:W-:Y:S02]  /*5210*/  PRMT R7, R43, 0x7610, R7 ;  /* 0x000076102b077816 */ /* 0x000fe40000000007 */
[----:B------:R-:W2:Y:S01]  /*5220*/  LDL.LU R43, [R1+0x24c] ;  /* 0x00024c00012b7983 */ /* 0x000ea20000300800 */
[----:B------:R-:W-:-:S05]  /*5230*/  PRMT R82, R15, 0x7770, RZ ;  /* 0x000077700f527816 */ /* 0x000fca00000000ff */
        /* <DEDUP_REMOVED lines=26> */
[----:B------:R-:W-:Y:S02]  /*53e0*/  PRMT R42, R45, 0x7773, RZ ;  /* 0x000077732d2a7816 */ /* 0x000fe400000000ff */
[----:B-1----:R-:W-:-:S05]  /*53f0*/  PRMT R82, R9, 0x7773, RZ ;  /* 0x0000777309527816 */ /* 0x002fca00000000ff */
[----:B------:R1:W-:Y:S01]  /*5400*/  STL [R1+0x2ac], R82 ;  /* 0x0002ac5201007387 */ /* 0x0003e20000100800 */
[----:B------:R-:W-:Y:S02]  /*5410*/  PRMT R10, R56, 0x7610, R10 ;  /* 0x00007610380a7816 */ /* 0x000fe4000000000a */
[----:B------:R-:W-:Y:S01]  /*5420*/  PRMT R6, R42, 0x7610, R6 ;  /* 0x000076102a067816 */ /* 0x000fe20000000006 */
[----:B------:R3:W-:Y:S04]  /*5430*/  STL [R1+0x400], R42 ;  /* 0x0004002a01007387 */ /* 0x0007e80000100800 */
[----:B-1----:R-:W4:Y:S04]  /*5440*/  LDL.LU R82, [R1+0x240] ;  /* 0x0002400001527983 */ /* 0x002f280000300800 */
[----:B---3--:R-:W3:Y:S01]  /*5450*/  LDL.LU R42, [R1+0x244] ;  /* 0x00024400012a7983 */ /* 0x008ee20000300800 */
[----:B--2---:R-:W-:-:S03]  /*5460*/  PRMT R56, R43, 0x7610, R56 ;  /* 0x000076102b387816 */ /* 0x004fc60000000038 */
[----:B------:R-:W2:Y:S04]  /*5470*/  LDL.LU R43, [R1+0x278] ;  /* 0x00027800012b7983 */ /* 0x000ea80000300800 */
        /* <DEDUP_REMOVED lines=13> */
[----:B------:R1:W-:Y:S01]  /*5550*/  STL [R1+0x2e8], R252 ;  /* 0x0002e8fc01007387 */ /* 0x0003e20000100800 */
[----:B------:R-:W-:Y:S02]  /*5560*/  PRMT R8, R54, 0x7610, R8 ;  /* 0x0000761036087816 */ /* 0x000fe40000000008 */
[C---:B------:R-:W-:Y:S02]  /*5570*/  PRMT R61, R44.reuse, 0x7770, RZ ;  /* 0x000077702c3d7816 */ /* 0x040fe400000000ff */
[----:B-1----:R-:W-:Y:S02]  /*5580*/  PRMT R252, R5, 0x7772, RZ ;  /* 0x0000777205fc7816 */ /* 0x002fe400000000ff */
[----:B------:R-:W-:-:S03]  /*5590*/  PRMT R60, R44, 0x7771, RZ ;  /* 0x000077712c3c7816 */ /* 0x000fc600000000ff */
[----:B------:R1:W-:Y:S01]  /*55a0*/  STL [R1+0x2f0], R252 ;  /* 0x0002f0fc01007387 */ /* 0x0003e20000100800 */
[----:B------:R-:W-:Y:S02]  /*55b0*/  PRMT R57, R44, 0x7772, RZ ;  /* 0x000077722c397816 */ /* 0x000fe400000000ff */
[----:B------:R-:W-:Y:S02]  /*55c0*/  PRMT R55, R45, 0x7770, RZ ;  /* 0x000077702d377816 */ /* 0x000fe400000000ff */
[C---:B------:R-:W-:Y:S02]  /*55d0*/  PRMT R53, R46.reuse, 0x7770, RZ ;  /* 0x000077702e357816 */ /* 0x040fe400000000ff */
[C---:B------:R-:W-:Y:S02]  /*55e0*/  PRMT R52, R46.reuse, 0x7771, RZ ;  /* 0x000077712e347816 */ /* 0x040fe400000000ff */
[----:B------:R-:W-:Y:S02]  /*55f0*/  PRMT R51, R46, 0x7772, RZ ;  /* 0x000077722e337816 */ /* 0x000fe400000000ff */
[----:B-1----:R-:W-:-:S02]  /*5600*/  PRMT R252, R5, 0x7773, RZ ;  /* 0x0000777305fc7816 */ /* 0x002fc400000000ff */
[----:B------:R-:W-:Y:S02]  /*5610*/  PRMT R50, R46, 0x7773, RZ ;  /* 0x000077732e327816 */ /* 0x000fe400000000ff */
[C---:B------:R-:W-:Y:S02]  /*5620*/  PRMT R46, R65.reuse, 0x7770, RZ ;  /* 0x00007770412e7816 */ /* 0x040fe400000000ff */
[C---:B------:R-:W-:Y:S02]  /*5630*/  PRMT R45, R65.reuse, 0x7772, RZ ;  /* 0x00007772412d7816 */ /* 0x040fe400000000ff */
[----:B------:R-:W-:Y:S01]  /*5640*/  PRMT R44, R65, 0x7773, RZ ;  /* 0x00007773412c7816 */ /* 0x000fe200000000ff */
[----:B------:R0:W-:Y:S01]  /*5650*/  STL [R1+0x2ec], R252 ;  /* 0x0002ecfc01007387 */ /* 0x0001e20000100800 */
[C---:B------:R-:W-:Y:S02]  /*5660*/  PRMT R169, R59.reuse, 0x7770, RZ ;  /* 0x000077703ba97816 */ /* 0x040fe400000000ff */
[C---:B------:R-:W-:Y:S01]  /*5670*/  PRMT R168, R59.reuse, 0x7771, RZ ;  /* 0x000077713ba87816 */ /* 0x040fe200000000ff */
[----:B------:R-:W-:Y:S01]  /*5680*/  STL [R1], R0 ;  /* 0x0000000001007387 */ /* 0x000fe20000100800 */
[----:B------:R-:W-:-:S02]  /*5690*/  PRMT R167, R59, 0x7772, RZ ;  /* 0x000077723ba77816 */ /* 0x000fc400000000ff */
[----:B------:R-:W-:Y:S01]  /*56a0*/  PRMT R166, R59, 0x7773, RZ ;  /* 0x000077733ba67816 */ /* 0x000fe200000000ff */
[----:B------:R1:W-:Y:S01]  /*56b0*/  STL [R1+0x38c], R0 ;  /* 0x00038c0001007387 */ /* 0x0003e20000100800 */
[----:B------:R-:W-:Y:S01]  /*56c0*/  PRMT R59, R14, 0x7771, RZ ;  /* 0x000077710e3b7816 */ /* 0x000fe200000000ff */
[----:B0-----:R-:W-:Y:S01]  /*56d0*/  IMAD.U32 R252, RZ, RZ, UR4 ;  /* 0x00000004fffc7e24 */ /* 0x001fe2000f8e00ff */
[----:B------:R-:W-:Y:S01]  /*56e0*/  PRMT R13, R61, 0x7610, R13 ;  /* 0x000076103d0d7816 */ /* 0x000fe2000000000d */
[----:B------:R-:W-:Y:S01]  /*56f0*/  STL.64 [R1+0x8], R2 ;  /* 0x0000080201007387 */ /* 0x000fe20000100a00 */
[----:B------:R-:W-:Y:S02]  /*5700*/  PRMT R12, R60, 0x7610, R12 ;  /* 0x000076103c0c7816 */ /* 0x000fe4000000000c */
[----:B------:R-:W-:Y:S01]  /*5710*/  PRMT R11, R57, 0x7610, R11 ;  /* 0x00007610390b7816 */ /* 0x000fe2000000000b */
[----:B------:R0:W-:Y:S01]  /*5720*/  STL [R1+0x394], R2 ;  /* 0x0003940201007387 */ /* 0x0001e20000100800 */
[----:B------:R-:W-:-:S02]  /*5730*/  PRMT R9, R55, 0x7610, R9 ;  /* 0x0000761037097816 */ /* 0x000fc40000000009 */
[----:B-1----:R-:W-:Y:S01]  /*5740*/  PRMT R0, R44, 0x7610, R0 ;  /* 0x000076102c007816 */ /* 0x002fe20000000000 */
[----:B------:R1:W-:Y:S04]  /*5750*/  STL [R1+0x390], R3 ;  /* 0x0003900301007387 */ /* 0x0003e80000100800 */
[----:B------:R1:W-:Y:S01]  /*5760*/  STL [R1+0x3b0], R8 ;  /* 0x0003b00801007387 */ /* 0x0003e20000100800 */
[----:B0-----:R-:W-:-:S03]  /*5770*/  PRMT R2, R45, 0x7610, R2 ;  /* 0x000076102d027816 */ /* 0x001fc60000000002 */
[----:B------:R0:W-:Y:S01]  /*5780*/  STL [R1+0x3b4], R7 ;  /* 0x0003b40701007387 */ /* 0x0001e20000100800 */
[----:B-1----:R-:W-:Y:S02]  /*5790*/  PRMT R3, R46, 0x7610, R3 ;  /* 0x000076102e037816 */ /* 0x002fe40000000003 */
[----:B------:R-:W-:Y:S02]  /*57a0*/  PRMT R8, R51, 0x7610, R8 ;  /* 0x0000761033087816 */ /* 0x000fe40000000008 */
[----:B0-----:R-:W-:Y:S01]  /*57b0*/  PRMT R7, R50, 0x7610, R7 ;  /* 0x0000761032077816 */ /* 0x001fe20000000007 */
[----:B------:R-:W-:Y:S01]  /*57c0*/  STL [R1+0x398], R252 ;  /* 0x000398fc01007387 */ /* 0x000fe20000100800 */
[----:B------:R-:W-:-:S03]  /*57d0*/  PRMT R60, R59, 0x7610, R60 ;  /* 0x000076103b3c7816 */ /* 0x000fc6000000003c */
[----:B------:R-:W-:Y:S04]  /*57e0*/  STL [R1+0x39c], R13 ;  /* 0x00039c0d01007387 */ /* 0x000fe80000100800 */
[----:B------:R-:W-:Y:S04]  /*57f0*/  STL [R1+0x3a0], R12 ;  /* 0x0003a00c01007387 */ /* 0x000fe80000100800 */
[----:B------:R-:W-:Y:S04]  /*5800*/  STL [R1+0x3a4], R11 ;  /* 0x0003a40b01007387 */ /* 0x000fe80000100800 */
[----:B------:R-:W-:Y:S04]  /*5810*/  STL [R1+0x3a8], R10 ;  /* 0x0003a80a01007387 */ /* 0x000fe80000100800 */
[----:B------:R-:W-:Y:S04]  /*5820*/  STL [R1+0x3ac], R9 ;  /* 0x0003ac0901007387 */ /* 0x000fe80000100800 */
[----:B------:R-:W-:Y:S04]  /*5830*/  STL.S16 [R1+0x220], R8 ;  /* 0x0002200801007387 */ /* 0x000fe80000100600 */
[----:B------:R0:W-:Y:S04]  /*5840*/  STL.S16 [R1+0x224], R7 ;  /* 0x0002240701007387 */ /* 0x0001e80000100600 */
[----:B------:R1:W-:Y:S04]  /*5850*/  STL.S16 [R1+0x234], R3 ;  /* 0x0002340301007387 */ /* 0x0003e80000100600 */
[----:B------:R1:W-:Y:S01]  /*5860*/  STL.S16 [R1+0x238], R2 ;  /* 0x0002380201007387 */ /* 0x0003e20000100600 */
[----:B----4-:R-:W-:-:S03]  /*5870*/  VIADD R82, R82, 0xc0 ;  /* 0x000000c052527836 */ /* 0x010fc60000000000 */
[----:B------:R4:W-:Y:S01]  /*5880*/  STL.S16 [R1+0x23c], R0 ;  /* 0x00023c0001007387 */ /* 0x0009e20000100600 */
[----:B---3--:R-:W-:-:S03]  /*5890*/  PRMT R59, R42, 0x7610, R59 ;  /* 0x000076102a3b7816 */ /* 0x008fc6000000003b */
[----:B0-----:R-:W3:Y:S01]  /*58a0*/  LDL.LU R7, [R1+0x248] ;  /* 0x0002480001077983 */ /* 0x001ee20000300800 */
[----:B------:R-:W-:-:S03]  /*58b0*/  ISETP.GE.AND P0, PT, R82, R252, PT ;  /* 0x000000fc5200720c */ /* 0x000fc60003f06270 */
[----:B------:R-:W3:Y:S04]  /*58c0*/  LDL.LU R8, [R1+0x250] ;  /* 0x0002500001087983 */ /* 0x000ee80000300800 */
[----:B------:R-:W3:Y:S04]  /*58d0*/  LDL.LU R9, [R1+0x254] ;  /* 0x0002540001097983 */ /* 0x000ee80000300800 */
[----:B------:R-:W3:Y:S04]  /*58e0*/  LDL.LU R10, [R1+0x258] ;  /* 0x00025800010a7983 */ /* 0x000ee80000300800 */
[----:B------:R-:W3:Y:S04]  /*58f0*/  LDL.LU R11, [R1+0x260] ;  /* 0x00026000010b7983 */ /* 0x000ee80000300800 */
[----:B------:R-:W3:Y:S04]  /*5900*/  LDL.LU R12, [R1+0x25c] ;  /* 0x00025c00010c7983 */ /* 0x000ee80000300800 */
[----:B------:R-:W3:Y:S04]  /*5910*/  LDL.LU R13, [R1+0x264] ;  /* 0x00026400010d7983 */ /* 0x000ee80000300800 */
[----:B------:R-:W3:Y:S04]  /*5920*/  LDL.LU R252, [R1+0x268] ;  /* 0x0002680001fc7983 */ /* 0x000ee80000300800 */
[----:B-1----:R-:W3:Y:S04]  /*5930*/  LDL.LU R3, [R1+0x270] ;  /* 0x0002700001037983 */ /* 0x002ee80000300800 */
[----:B------:R-:W3:Y:S04]  /*5940*/  LDL.LU R2, [R1+0x26c] ;  /* 0x00026c0001027983 */ /* 0x000ee80000300800 */
[----:B----4-:R-:W4:Y:S04]  /*5950*/  LDL.LU R0, [R1+0x274] ;  /* 0x0002740001007983 */ /* 0x010f280000300800 */
[----:B------:R-:W4:Y:S01]  /*5960*/  LDL.LU R42, [R1+0x280] ;  /* 0x00028000012a7983 */ /* 0x000f220000300800 */
[----:B--2---:R-:W-:-:S03]  /*5970*/  PRMT R44, R43, 0x7610, R44 ;  /* 0x000076102b2c7816 */ /* 0x004fc6000000002c */
[----:B------:R-:W2:Y:S01]  /*5980*/  LDL.LU R43, [R1+0x404] ;  /* 0x00040400012b7983 */ /* 0x000ea20000300800 */
[----:B------:R-:W-:Y:S02]  /*5990*/  PRMT R5, R53, 0x7610, R5 ;  /* 0x0000761035057816 */ /* 0x000fe40000000005 */
[----:B------:R-:W-:Y:S02]  /*59a0*/  PRMT R4, R52, 0x7610, R4 ;  /* 0x0000761034047816 */ /* 0x000fe40000000004 */
[C---:B------:R-:W-:Y:S02]  /*59b0*/  PRMT R49, R47.reuse, 0x7770, RZ ;  /* 0x000077702f317816 */ /* 0x040fe400000000ff */
[C---:B------:R-:W-:Y:S02]  /*59c0*/  PRMT R251, R47.reuse, 0x7771, RZ ;  /* 0x000077712ffb7816 */ /* 0x040fe400000000ff */
[C---:B------:R-:W-:Y:S02]  /*59d0*/  PRMT R48, R47.reuse, 0x7772, RZ ;  /* 0x000077722f307816 */ /* 0x040fe400000000ff */
[----:B------:R-:W-:Y:S01]  /*59e0*/  PRMT R47, R47, 0x7773, RZ ;  /* 0x000077732f2f7816 */ /* 0x000fe200000000ff */
[----:B------:R0:W-:Y:S01]  /*59f0*/  STL [R1+0x3b8], R6 ;  /* 0x0003b80601007387 */ /* 0x0001e20000100800 */
[----:B------:R-:W-:-:S02]  /*5a00*/  PRMT R250, R64, 0x7770, RZ ;  /* 0x0000777040fa7816 */ /* 0x000fc400000000ff */
[C---:B------:R-:W-:Y:S01]  /*5a10*/  PRMT R249, R64.reuse, 0x7771, RZ ;  /* 0x0000777140f97816 */ /* 0x040fe200000000ff */
[----:B------:R1:W-:Y:S01]  /*5a20*/  STL [R1+0x3bc], R5 ;  /* 0x0003bc0501007387 */ /* 0x0003e20000100800 */
[C---:B------:R-:W-:Y:S02]  /*5a30*/  PRMT R248, R64.reuse, 0x7772, RZ ;  /* 0x0000777240f87816 */ /* 0x040fe400000000ff */
[----:B------:R-:W-:Y:S01]  /*5a40*/  PRMT R247, R64, 0x7773, RZ ;  /* 0x0000777340f77816 */ /* 0x000fe200000000ff */
[----:B------:R1:W-:Y:S01]  /*5a50*/  STL [R1+0x3c0], R4 ;  /* 0x0003c00401007387 */ /* 0x0003e20000100800 */
[----:B------:R-:W-:Y:S02]  /*5a60*/  PRMT R246, R65, 0x7771, RZ ;  /* 0x0000777141f67816 */ /* 0x000fe400000000ff */
[C---:B------:R-:W-:Y:S02]  /*5a70*/  PRMT R245, R66.reuse, 0x7770, RZ ;  /* 0x0000777042f57816 */ /* 0x040fe400000000ff */
[----:B------:R-:W-:-:S02]  /*5a80*/  PRMT R244, R66, 0x7771, RZ ;  /* 0x0000777142f47816 */ /* 0x000fc400000000ff */
[C---:B------:R-:W-:Y:S02]  /*5a90*/  PRMT R243, R66.reuse, 0x7772, RZ ;  /* 0x0000777242f37816 */ /* 0x040fe400000000ff */
[----:B------:R-:W-:Y:S02]  /*5aa0*/  PRMT R242, R66, 0x7773, RZ ;  /* 0x0000777342f27816 */ /* 0x000fe400000000ff */
[C---:B------:R-:W-:Y:S02]  /*5ab0*/  PRMT R241, R67.reuse, 0x7770, RZ ;  /* 0x0000777043f17816 */ /* 0x040fe400000000ff */
[C---:B------:R-:W-:Y:S02]  /*5ac0*/  PRMT R240, R67.reuse, 0x7771, RZ ;  /* 0x0000777143f07816 */ /* 0x040fe400000000ff */
[C---:B------:R-:W-:Y:S02]  /*5ad0*/  PRMT R239, R67.reuse, 0x7772, RZ ;  /* 0x0000777243ef7816 */ /* 0x040fe400000000ff */
[----:B------:R-:W-:-:S02]  /*5ae0*/  PRMT R238, R67, 0x7773, RZ ;  /* 0x0000777343ee7816 */ /* 0x000fc400000000ff */
[----:B------:R-:W-:Y:S02]  /*5af0*/  PRMT R237, R68, 0x7770, RZ ;  /* 0x0000777044ed7816 */ /* 0x000fe400000000ff */
[----:B0-----:R-:W-:Y:S02]  /*5b00*/  PRMT R6, R49, 0x7610, R6 ;  /* 0x0000761031067816 */ /* 0x001fe40000000006 */
[----:B-1----:R-:W-:Y:S02]  /*5b10*/  PRMT R5, R48, 0x7610, R5 ;  /* 0x0000761030057816 */ /* 0x002fe40000000005 */
[----:B------:R-:W-:Y:S01]  /*5b20*/  PRMT R4, R47, 0x7610, R4 ;  /* 0x000076102f047816 */ /* 0x000fe20000000004 */
[----:B------:R0:W-:Y:S04]  /*5b30*/  STL [R1+0x240], R82 ;  /* 0x0002405201007387 */ /* 0x0001e80000100800 */
[----:B------:R-:W-:Y:S04]  /*5b40*/  STL [R1+0x3c4], R251 ;  /* 0x0003c4fb01007387 */ /* 0x000fe80000100800 */
[----:B------:R-:W-:Y:S04]  /*5b50*/  STL.S16 [R1+0x228], R6 ;  /* 0x0002280601007387 */ /* 0x000fe80000100600 */
[----:B0-----:R-:W2:Y:S04]  /*5b60*/  LDL.LU R82, [R1+0x408] ;  /* 0x0004080001527983 */ /* 0x001ea80000300800 */
[----:B------:R-:W-:Y:S04]  /*5b70*/  STL.S16 [R1+0x22c], R5 ;  /* 0x00022c0501007387 */ /* 0x000fe80000100600 */
[----:B------:R-:W-:Y:S04]  /*5b80*/  STL [R1+0x3c8], R250 ;  /* 0x0003c8fa01007387 */ /* 0x000fe80000100800 */
[----:B------:R-:W-:Y:S04]  /*5b90*/  STL.S16 [R1+0x230], R4 ;  /* 0x0002300401007387 */ /* 0x000fe80000100600 */
[----:B------:R-:W-:Y:S04]  /*5ba0*/  STL [R1+0x3cc], R249 ;  /* 0x0003ccf901007387 */ /* 0x000fe80000100800 */
        /* <DEDUP_REMOVED lines=9> */
[----:B------:R0:W-:Y:S04]  /*5c40*/  STL [R1+0x3f4], R239 ;  /* 0x0003f4ef01007387 */ /* 0x0001e80000100800 */
[----:B------:R1:W-:Y:S04]  /*5c50*/  STL [R1+0x3f8], R238 ;  /* 0x0003f8ee01007387 */ /* 0x0003e80000100800 */
[----:B------:R1:W-:Y:S04]  /*5c60*/  STL [R1+0x3fc], R237 ;  /* 0x0003fced01007387 */ /* 0x0003e80000100800 */
[----:B0-----:R-:W2:Y:S04]  /*5c70*/  LDL.LU R239, [R1+0x288] ;  /* 0x0002880001ef7983 */ /* 0x001ea80000300800 */
[----:B-1----:R-:W2:Y:S04]  /*5c80*/  LDL.LU R238, [R1+0x284] ;  /* 0x0002840001ee7983 */ /* 0x002ea80000300800 */
[----:B------:R-:W2:Y:S04]  /*5c90*/  LDL.LU R237, [R1+0x27c] ;  /* 0x00027c0001ed7983 */ /* 0x000ea80000300800 */
        /* <DEDUP_REMOVED lines=14> */
[----:B------:R-:W2:Y:S01]  /*5d80*/  LDL.LU R6, [R1+0x2c4] ;  /* 0x0002c40001067983 */ /* 0x000ea20000300800 */
[----:B---3--:R-:W-:-:S03]  /*5d90*/  PRMT R57, R7, 0x7610, R57 ;  /* 0x0000761007397816 */ /* 0x008fc60000000039 */
[----:B------:R-:W3:Y:S01]  /*5da0*/  LDL.LU R7, [R1+0x2c8] ;  /* 0x0002c80001077983 */ /* 0x000ee20000300800 */
[----:B------:R-:W-:-:S03]  /*5db0*/  PRMT R55, R8, 0x7610, R55 ;  /* 0x0000761008377816 */ /* 0x000fc60000000037 */
        /* <DEDUP_REMOVED lines=17> */
[----:B----4-:R-:W-:-:S03]  /*5ed0*/  PRMT R45, R0, 0x7610, R45 ;  /* 0x00007610002d7816 */ /* 0x010fc6000000002d */
[----:B------:R-:W4:Y:S01]  /*5ee0*/  LDL.LU R0, [R1+0x2ec] ;  /* 0x0002ec0001007983 */ /* 0x000f220000300800 */
[----:B--2---:R-:W-:-:S03]  /*5ef0*/  PRMT R43, R42, 0x7610, R43 ;  /* 0x000076102a2b7816 */ /* 0x004fc6000000002b */
[----:B------:R-:W2:Y:S01]  /*5f00*/  LDL.LU R42, [R1+0x400] ;  /* 0x00040000012a7983 */ /* 0x000ea20000300800 */
[C---:B------:R-:W-:Y:S02]  /*5f10*/  PRMT R236, R68.reuse, 0x7771, RZ ;  /* 0x0000777144ec7816 */ /* 0x040fe400000000ff */
[C---:B------:R-:W-:Y:S02]  /*5f20*/  PRMT R235, R68.reuse, 0x7772, RZ ;  /* 0x0000777244eb7816 */ /* 0x040fe400000000ff */
[----:B------:R-:W-:Y:S02]  /*5f30*/  PRMT R234, R68, 0x7773, RZ ;  /* 0x0000777344ea7816 */ /* 0x000fe400000000ff */
[C---:B------:R-:W-:Y:S02]  /*5f40*/  PRMT R233, R69.reuse, 0x7770, RZ ;  /* 0x0000777045e97816 */ /* 0x040fe400000000ff */
[C---:B------:R-:W-:Y:S02]  /*5f50*/  PRMT R232, R69.reuse, 0x7771, RZ ;  /* 0x0000777145e87816 */ /* 0x040fe400000000ff */
[----:B------:R-:W-:-:S02]  /*5f60*/  PRMT R231, R69, 0x7772, RZ ;  /* 0x0000777245e77816 */ /* 0x000fc400000000ff */
[----:B------:R-:W-:Y:S02]  /*5f70*/  PRMT R230, R69, 0x7773, RZ ;  /* 0x0000777345e67816 */ /* 0x000fe400000000ff */
[C---:B------:R-:W-:Y:S02]  /*5f80*/  PRMT R225, R71.reuse, 0x7770, RZ ;  /* 0x0000777047e17816 */ /* 0x040fe400000000ff */
[C---:B------:R-:W-:Y:S02]  /*5f90*/  PRMT R224, R71.reuse, 0x7771, RZ ;  /* 0x0000777147e07816 */ /* 0x040fe400000000ff */
[C---:B------:R-:W-:Y:S02]  /*5fa0*/  PRMT R223, R71.reuse, 0x7772, RZ ;  /* 0x0000777247df7816 */ /* 0x040fe400000000ff */
[----:B------:R-:W-:Y:S02]  /*5fb0*/  PRMT R222, R71, 0x7773, RZ ;  /* 0x0000777347de7816 */ /* 0x000fe400000000ff */
[----:B------:R-:W-:-:S02]  /*5fc0*/  PRMT R221, R72, 0x7770, RZ ;  /* 0x0000777048dd7816 */ /* 0x000fc400000000ff */
        /* <DEDUP_REMOVED lines=117> */
[----:B------:R-:W-:Y:S02]  /*6720*/  PRMT R58, R14, 0x7770, RZ ;  /* 0x000077700e3a7816 */ /* 0x000fe400000000ff */
[----:B------:R-:W-:Y:S02]  /*6730*/  PRMT R40, R40, 0x7773, RZ ;  /* 0x0000777328287816 */ /* 0x000fe400000000ff */
[----:B------:R-:W-:-:S02]  /*6740*/  PRMT R41, R41, 0x7773, RZ ;  /* 0x0000777329297816 */ /* 0x000fc400000000ff */
[----:B------:R-:W-:Y:S02]  /*6750*/  PRMT R38, R38, 0x7773, RZ ;  /* 0x0000777326267816 */ /* 0x000fe400000000ff */
[----:B------:R-:W-:Y:S02]  /*6760*/  PRMT R39, R39, 0x7773, RZ ;  /* 0x0000777327277816 */ /* 0x000fe400000000ff */
        /* <DEDUP_REMOVED lines=24> */
[C---:B------:R-:W-:Y:S02]  /*68f0*/  PRMT R229, R70.reuse, 0x7770, RZ ;  /* 0x0000777046e57816 */ /* 0x040fe400000000ff */
[C---:B------:R-:W-:Y:S02]  /*6900*/  PRMT R228, R70.reuse, 0x7771, RZ ;  /* 0x0000777146e47816 */ /* 0x040fe400000000ff */
[C---:B------:R-:W-:Y:S02]  /*6910*/  PRMT R227, R70.reuse, 0x7772, RZ ;  /* 0x0000777246e37816 */ /* 0x040fe400000000ff */
[----:B------:R-:W-:-:S02]  /*6920*/  PRMT R226, R70, 0x7773, RZ ;  /* 0x0000777346e27816 */ /* 0x000fc400000000ff */
[C---:B------:R-:W-:Y:S02]  /*6930*/  PRMT R213, R74.reuse, 0x7770, RZ ;  /* 0x000077704ad57816 */ /* 0x040fe400000000ff */
[C---:B------:R-:W-:Y:S02]  /*6940*/  PRMT R212, R74.reuse, 0x7771, RZ ;  /* 0x000077714ad47816 */ /* 0x040fe400000000ff */
[C---:B------:R-:W-:Y:S02]  /*6950*/  PRMT R211, R74.reuse, 0x7772, RZ ;  /* 0x000077724ad37816 */ /* 0x040fe400000000ff */
        /* <DEDUP_REMOVED lines=38> */
[----:B--2---:R-:W-:-:S02]  /*6bc0*/  PRMT R42, R237, 0x7610, R42 ;  /* 0x00007610ed2a7816 */ /* 0x004fc4000000002a */
[----:B------:R-:W-:Y:S01]  /*6bd0*/  PRMT R41, R238, 0x7610, R41 ;  /* 0x00007610ee297816 */ /* 0x000fe20000000029 */
[----:B------:R0:W5:Y:S01]  /*6be0*/  LDL.LU R237, [R1+0x3fc] ;  /* 0x0003fc0001ed7983 */ /* 0x0001620000300800 */
[----:B------:R-:W-:Y:S02]  /*6bf0*/  PRMT R40, R239, 0x7610, R40 ;  /* 0x00007610ef287816 */ /* 0x000fe40000000028 */
[----:B------:R-:W-:Y:S01]  /*6c00*/  PRMT R39, R240, 0x7610, R39 ;  /* 0x00007610f0277816 */ /* 0x000fe20000000027 */
[----:B------:R0:W5:Y:S01]  /*6c10*/  LDL.LU R238, [R1+0x3f8] ;  /* 0x0003f80001ee7983 */ /* 0x0001620000300800 */
[----:B------:R-:W-:Y:S02]  /*6c20*/  PRMT R38, R241, 0x7610, R38 ;  /* 0x00007610f1267816 */ /* 0x000fe40000000026 */
[----:B------:R-:W-:Y:S01]  /*6c30*/  PRMT R37, R242, 0x7610, R37 ;  /* 0x00007610f2257816 */ /* 0x000fe20000000025 */
[----:B------:R0:W5:Y:S01]  /*6c40*/  LDL.LU R239, [R1+0x3f4] ;  /* 0x0003f40001ef7983 */ /* 0x0001620000300800 */
[----:B------:R-:W-:-:S02]  /*6c50*/  PRMT R36, R243, 0x7610, R36 ;  /* 0x00007610f3247816 */ /* 0x000fc40000000024 */
        /* <DEDUP_REMOVED lines=17> */
[----:B---3--:R-:W-:-:S02]  /*6d70*/  PRMT R24, R7, 0x7610, R24 ;  /* 0x0000761007187816 */ /* 0x008fc40000000018 */
        /* <DEDUP_REMOVED lines=14> */
[----:B----4-:R-:W-:-:S03]  /*6e60*/  PRMT R14, R0, 0x7610, R14 ;  /* 0x00007610000e7816 */ /* 0x010fc6000000000e */
[----:B------:R0:W5:Y:S04]  /*6e70*/  LDL.LU R251, [R1+0x3c4] ;  /* 0x0003c40001fb7983 */ /* 0x0001680000300800 */
        /* <DEDUP_REMOVED lines=13> */
[----:B------:R0:W5:Y:S01]  /*6f50*/  LDL.LU R0, [R1+0x38c] ;  /* 0x00038c0001007983 */ /* 0x0001620000300800 */
[----:B------:R-:W-:Y:S05]  /*6f60*/  @!P0 BRA `(.L_x_13) ;  /* 0xffffffb8000c8947 */ /* 0x000fea000383ffff */
.L_x_7:
[----:B------:R-:W-:Y:S05]  /*6f70*/  BSYNC.RECONVERGENT B1 ;  /* 0x0000000000017941 */ /* 0x000fea0003800200 */
.L_x_6:
[----:B------:R1:W-:Y:S04]  /*6f80*/  STL [R1+0x4ac], R14 ;  /* 0x0004ac0e01007387 */ /* 0x0003e80000100800 */
[----:B-----5:R2:W-:Y:S04]  /*6f90*/  STL [R1+0x4a8], R10 ;  /* 0x0004a80a01007387 */ /* 0x0205e80000100800 */
[----:B------:R3:W-:Y:S01]  /*6fa0*/  STL [R1+0x4a4], R6 ;  /* 0x0004a40601007387 */ /* 0x0007e20000100800 */
[----:B-1----:R-:W-:-:S03]  /*6fb0*/  IMAD.U32 R14, R248, 0x10000, RZ ;  /* 0x00010000f80e7824 */ /* 0x002fc600078e00ff */
[----:B------:R1:W-:Y:S01]  /*6fc0*/  STL [R1+0x398], R2 ;  /* 0x0003980201007387 */ /* 0x0003e20000100800 */
[----:B--2---:R-:W-:-:S03]  /*6fd0*/  LOP3.LUT R10, R250, 0xff, RZ, 0xc0, !PT ;  /* 0x000000fffa0a7812 */ /* 0x004fc600078ec0ff */
[----:B------:R2:W-:Y:S01]  /*6fe0*/  STL [R1+0x394], R3 ;  /* 0x0003940301007387 */ /* 0x0005e20000100800 */
[----:B------:R-:W-:Y:S01]  /*6ff0*/  LOP3.LUT R14, R14, 0xff0000, RZ, 0xc0, !PT ;  /* 0x00ff00000e0e7812 */ /* 0x000fe200078ec0ff */
[----:B---3--:R-:W-:Y:S01]  /*7000*/  IMAD.U32 R6, R243, 0x10000, RZ ;  /* 0x00010000f3067824 */ /* 0x008fe200078e00ff */
[----:B------:R-:W-:Y:S01]  /*7010*/  PRMT R10, R249, 0x7604, R10 ;  /* 0x00007604f90a7816 */ /* 0x000fe2000000000a */
[----:B------:R3:W-:Y:S01]  /*7020*/  STL [R1+0x39c], R0 ;  /* 0x00039c0001007387 */ /* 0x0007e20000100800 */
[----:B-1----:R-:W-:Y:S02]  /*7030*/  IMAD.U32 R2, R239, 0x10000, RZ ;  /* 0x00010000ef027824 */ /* 0x002fe400078e00ff */
[----:B------:R-:W-:Y:S01]  /*7040*/  LOP3.LUT R6, R6, 0xff0000, RZ, 0xc0, !PT ;  /* 0x00ff000006067812 */ /* 0x000fe200078ec0ff */
[----:B------:R1:W-:Y:S01]  /*7050*/  STL [R1+0x3a8], R241 ;  /* 0x0003a8f101007387 */ /* 0x0003e20000100800 */
[----:B------:R-:W-:Y:S01]  /*7060*/  IMAD.IADD R14, R10, 0x1, R14 ;  /* 0x000000010a0e7824 */ /* 0x000fe200078e020e */
[----:B--2---:R-:W-:-:S02]  /*7070*/  LOP3.LUT R3, R245, 0xff, RZ, 0xc0, !PT ;  /* 0x000000fff5037812 */ /* 0x004fc400078ec0ff */
[----:B------:R-:W-:Y:S01]  /*7080*/  LOP3.LUT R2, R2, 0xff0000, RZ, 0xc0, !PT ;  /* 0x00ff000002027812 */ /* 0x000fe200078ec0ff */
[----:B------:R2:W-:Y:S01]  /*7090*/  STL [R1+0x3b4], R244 ;  /* 0x0003b4f401007387 */ /* 0x0005e20000100800 */
[----:B---3--:R-:W-:Y:S02]  /*70a0*/  LOP3.LUT R0, R241, 0xff, RZ, 0xc0, !PT ;  /* 0x000000fff1007812 */ /* 0x008fe400078ec0ff */
[----:B------:R-:W-:Y:S01]  /*70b0*/  PRMT R3, R244, 0x7604, R3 ;  /* 0x00007604f4037816 */ /* 0x000fe20000000003 */
[----:B------:R3:W-:Y:S01]  /*70c0*/  STL [R1+0x3a4], R243 ;  /* 0x0003a4f301007387 */ /* 0x0007e20000100800 */
[----:B------:R-:W-:Y:S01]  /*70d0*/  PRMT R0, R240, 0x7604, R0 ;  /* 0x00007604f0007816 */ /* 0x000fe20000000000 */
[----:B-1----:R-:W-:Y:S02]  /*70e0*/  IMAD.U32 R241, R231, 0x10000, RZ ;  /* 0x00010000e7f17824 */ /* 0x002fe400078e00ff */
[----:B------:R1:W-:Y:S01]  /*70f0*/  STL [R1+0x3ac], R239 ;  /* 0x0003acef01007387 */ /* 0x0003e20000100800 */
[----:B------:R-:W-:Y:S01]  /*7100*/  IMAD.IADD R10, R3, 0x1, R6 ;  /* 0x00000001030a7824 */ /* 0x000fe200078e0206 */
[----:B------:R-:W-:Y:S01]  /*7110*/  LOP3.LUT R3, R229, 0xff, RZ, 0xc0, !PT ;  /* 0x000000ffe5037812 */ /* 0x000fe200078ec0ff */
[----:B--2---:R-:W-:Y:S01]  /*7120*/  IMAD.U32 R244, R235, 0x10000, RZ ;  /* 0x00010000ebf47824 */ /* 0x004fe200078e00ff */
[----:B------:R2:W-:Y:S01]  /*7130*/  STL [R1+0x3b8], R240 ;  /* 0x0003b8f001007387 */ /* 0x0005e20000100800 */
[----:B------:R-:W-:Y:S01]  /*7140*/  IMAD.IADD R6, R0, 0x1, R2 ;  /* 0x0000000100067824 */ /* 0x000fe200078e0202 */
[----:B---3--:R-:W-:Y:S01]  /*7150*/  LOP3.LUT R243, R233, 0xff, RZ, 0xc0, !PT ;  /* 0x000000ffe9f37812 */ /* 0x008fe200078ec0ff */
[----:B------:R-:W-:Y:S01]  /*7160*/  IMAD.U32 R2, R223, 0x10000, RZ ;  /* 0x00010000df027824 */ /* 0x000fe200078e00ff */
[----:B------:R-:W-:Y:S01]  /*7170*/  LOP3.LUT R0, R225, 0xff, RZ, 0xc0, !PT ;  /* 0x000000ffe1007812 */ /* 0x000fe200078ec0ff */
[----:B------:R3:W-:Y:S01]  /*7180*/  STL [R1+0x3cc], R229 ;  /* 0x0003cce501007387 */ /* 0x0007e20000100800 */
[----:B-1----:R-:W-:-:S02]  /*7190*/  LOP3.LUT R239, R237, 0xff, RZ, 0xc0, !PT ;  /* 0x000000ffedef7812 */ /* 0x002fc400078ec0ff */
[----:B------:R-:W-:Y:S01]  /*71a0*/  PRMT R3, R228, 0x7604, R3 ;  /* 0x00007604e4037816 */ /* 0x000fe20000000003 */
[----:B------:R1:W-:Y:S01]  /*71b0*/  STL [R1+0x3d0], R227 ;  /* 0x0003d0e301007387 */ /* 0x0003e20000100800 */
[----:B--2---:R-:W-:Y:S01]  /*71c0*/  IMAD.U32 R240, R227, 0x10000, RZ ;  /* 0x00010000e3f07824 */ /* 0x004fe200078e00ff */
[----:B------:R-:W-:Y:S02]  /*71d0*/  PRMT R239, R236, 0x7604, R239 ;  /* 0x00007604ecef7816 */ /* 0x000fe400000000ef */
[----:B------:R2:W-:Y:S01]  /*71e0*/  STL [R1+0x3d4], R225 ;  /* 0x0003d4e101007387 */ /* 0x0005e20000100800 */
[----:B------:R-:W-:Y:S02]  /*71f0*/  PRMT R0, R224, 0x7604, R0 ;  /* 0x00007604e0007816 */ /* 0x000fe40000000000 */
[----:B---3--:R-:W-:Y:S01]  /*7200*/  LOP3.LUT R229, R244, 0xff0000, RZ, 0xc0, !PT ;  /* 0x00ff0000f4e57812 */ /* 0x008fe200078ec0ff */
[----:B------:R3:W-:Y:S01]  /*7210*/  STL [R1+0x3d8], R223 ;  /* 0x0003d8df01007387 */ /* 0x0007e20000100800 */
[----:B------:R-:W-:-:S02]  /*7220*/  LOP3.LUT R2, R2, 0xff0000, RZ, 0xc0, !PT ;  /* 0x00ff000002027812 */ /* 0x000fc400078ec0ff */
[----:B-1----:R-:W-:Y:S01]  /*7230*/  LOP3.LUT R227, R241, 0xff0000, RZ, 0xc0, !PT ;  /* 0x00ff0000f1e37812 */ /* 0x002fe200078ec0ff */
[----:B------:R1:W-:Y:S01]  /*7240*/  STL [R1+0x3e8], R224 ;  /* 0x0003e8e001007387 */ /* 0x0003e20000100800 */
[----:B--2---:R-:W-:Y:S01]  /*7250*/  PRMT R225, R232, 0x7604, R243 ;  /* 0x00007604e8e17816 */ /* 0x004fe200000000f3 */
[----:B------:R-:W-:Y:S01]  /*7260*/  IMAD.IADD R0, R0, 0x1, R2 ;  /* 0x0000000100007824 */ /* 0x000fe200078e0202 */
[----:B------:R-:W-:Y:S01]  /*7270*/  LOP3.LUT R2, R209, 0xff, RZ, 0xc0, !PT ;  /* 0x000000ffd1027812 */ /* 0x000fe200078ec0ff */
[----:B------:R2:W-:Y:S01]  /*7280*/  STL [R1+0x404], R209 ;  /* 0x000404d101007387 */ /* 0x0005e20000100800 */
[----:B---3--:R-:W-:Y:S01]  /*7290*/  LOP3.LUT R223, R240, 0xff0000, RZ, 0xc0, !PT ;  /* 0x00ff0000f0df7812 */ /* 0x008fe200078ec0ff */
[----:B------:R-:W-:Y:S01]  /*72a0*/  IMAD.IADD R240, R239, 0x1, R229 ;  /* 0x00000001eff07824 */ /* 0x000fe200078e02e5 */
[----:B------:R-:W-:Y:S01]  /*72b0*/  PRMT R2, R208, 0x7604, R2 ;  /* 0x00007604d0027816 */ /* 0x000fe20000000002 */
[----:B------:R-:W-:Y:S01]  /*72c0*/  IMAD.IADD R227, R225, 0x1, R227 ;  /* 0x00000001e1e37824 */ /* 0x000fe200078e02e3 */
[----:B------:R-:W-:Y:S01]  /*72d0*/  LOP3.LUT R225, R213, 0xff, RZ, 0xc0, !PT ;  /* 0x000000ffd5e17812 */ /* 0x000fe200078ec0ff */
[----:B-1----:R-:W-:Y:S01]  /*72e0*/  IMAD.U32 R224, R211, 0x10000, RZ ;  /* 0x00010000d3e07824 */ /* 0x002fe200078e00ff */
[----:B------:R1:W-:Y:S01]  /*72f0*/  STL [R1+0x408], R207 ;  /* 0x000408cf01007387 */ /* 0x0003e20000100800 */
[----:B------:R-:W-:Y:S01]  /*7300*/  IMAD.IADD R229, R3, 0x1, R223 ;  /* 0x0000000103e57824 */ /* 0x000fe200078e02df */
[----:B------:R-:W-:Y:S01]  /*7310*/  LOP3.LUT R223, R221, 0xff, RZ, 0xc0, !PT ;  /* 0x000000ffdddf7812 */ /* 0x000fe200078ec0ff */
[----:B------:R-:W-:Y:S01]  /*7320*/  IMAD.U32 R3, R207, 0x10000, RZ ;  /* 0x00010000cf037824 */ /* 0x000fe200078e00ff */
[----:B--2---:R-:W-:Y:S01]  /*7330*/  LOP3.LUT R209, R224, 0xff0000, RZ, 0xc0, !PT ;  /* 0x00ff0000e0d17812 */ /* 0x004fe200078ec0ff */
[----:B------:R2:W-:Y:S01]  /*7340*/  STL [R1+0x418], R208 ;  /* 0x000418d001007387 */ /* 0x0005e20000100800 */
[----:B------:R-:W-:-:S02]  /*7350*/  PRMT R223, R220, 0x7604, R223 ;  /* 0x00007604dcdf7816 */ /* 0x000fc400000000df */
[----:B------:R-:W-:Y:S01]  /*7360*/  LOP3.LUT R3, R3, 0xff0000, RZ, 0xc0, !PT ;  /* 0x00ff000003037812 */ /* 0x000fe200078ec0ff */
[----:B------:R3:W-:Y:S01]  /*7370*/  STL [R1+0x38c], R250 ;  /* 0x00038cfa01007387 */ /* 0x0007e20000100800 */
[----:B-1----:R-:W-:-:S03]  /*7380*/  PRMT R207, R212, 0x7604, R225 ;  /* 0x00007604d4cf7816 */ /* 0x002fc600000000e1 */
[----:B------:R1:W-:Y:S02]  /*7390*/  STL [R1+0x434], R193 ;  /* 0x000434c101007387 */ /* 0x0003e40000100800 */
[----:B------:R-:W-:Y:S01]  /*73a0*/  IMAD.IADD R239, R207, 0x1, R209 ;  /* 0x00000001cfef7824 */ /* 0x000fe200078e02d1 */
[----:B------:R-:W-:Y:S01]  /*73b0*/  LOP3.LUT R209, R197, 0xff, RZ, 0xc0, !PT ;  /* 0x000000ffc5d17812 */ /* 0x000fe200078ec0ff */
[----:B--2---:R-:W-:Y:S01]  /*73c0*/  IMAD.U32 R208, R195, 0x10000, RZ ;  /* 0x00010000c3d07824 */ /* 0x004fe200078e00ff */
[----:B------:R2:W-:Y:S01]  /*73d0*/  STL [R1+0x438], R191 ;  /* 0x000438bf01007387 */ /* 0x0005e20000100800 */
[----:B---3--:R-:W-:Y:S01]  /*73e0*/  IMAD.IADD R250, R2, 0x1, R3 ;  /* 0x0000000102fa7824 */ /* 0x008fe200078e0203 */
[----:B------:R-:W-:Y:S01]  /*73f0*/  LOP3.LUT R2, R193, 0xff, RZ, 0xc0, !PT ;  /* 0x000000ffc1027812 */ /* 0x000fe200078ec0ff */
[----:B------:R-:W-:Y:S01]  /*7400*/  IMAD.U32 R3, R191, 0x10000, RZ ;  /* 0x00010000bf037824 */ /* 0x000fe200078e00ff */
[----:B------:R3:W-:Y:S01]  /*7410*/  STL [R1+0x3a0], R245 ;  /* 0x0003a0f501007387 */ /* 0x0007e20000100800 */
[----:B-1----:R-:W-:-:S02]  /*7420*/  LOP3.LUT R193, R208, 0xff0000, RZ, 0xc0, !PT ;  /* 0x00ff0000d0c17812 */ /* 0x002fc400078ec0ff */
[----:B------:R-:W-:Y:S01]  /*7430*/  PRMT R2, R192, 0x7604, R2 ;  /* 0x00007604c0027816 */ /* 0x000fe20000000002 */
[----:B------:R1:W-:Y:S01]  /*7440*/  STL [R1+0x448], R192 ;  /* 0x000448c001007387 */ /* 0x0003e20000100800 */
[----:B------:R-:W-:Y:S02]  /*7450*/  LOP3.LUT R3, R3, 0xff0000, RZ, 0xc0, !PT ;  /* 0x00ff000003037812 */ /* 0x000fe400078ec0ff */
[----:B--2---:R-:W-:Y:S01]  /*7460*/  PRMT R191, R196, 0x7604, R209 ;  /* 0x00007604c4bf7816 */ /* 0x004fe200000000d1 */
[----:B------:R2:W-:Y:S01]  /*7470*/  STL [R1+0x3dc], R236 ;  /* 0x0003dcec01007387 */ /* 0x0005e20000100800 */
[----:B------:R-:W-:-:S03]  /*7480*/  LOP3.LUT R207, R205, 0xff, RZ, 0xc0, !PT ;  /* 0x000000ffcdcf7812 */ /* 0x000fc600078ec0ff */
[----:B---3--:R-:W-:Y:S01]  /*7490*/  IMAD.IADD R245, R191, 0x1, R193 ;  /* 0x00000001bff57824 */ /* 0x008fe200078e02c1 */
[----:B------:R-:W-:Y:S01]  /*74a0*/  LOP3.LUT R193, R181, 0xff, RZ, 0xc0, !PT ;  /* 0x000000ffb5c17812 */ /* 0x000fe200078ec0ff */
[----:B-1----:R-:W-:Y:S01]  /*74b0*/  IMAD.U32 R192, R179, 0x10000, RZ ;  /* 0x00010000b3c07824 */ /* 0x002fe200078e00ff */
[----:B------:R1:W-:Y:S01]  /*74c0*/  STL [R1+0x444], R196 ;  /* 0x000444c401007387 */ /* 0x0003e20000100800 */
[----:B------:R-:W-:Y:S01]  /*74d0*/  LOP3.LUT R191, R189, 0xff, RZ, 0xc0, !PT ;  /* 0x000000ffbdbf7812 */ /* 0x000fe200078ec0ff */
[----:B--2---:R-:W-:Y:S01]  /*74e0*/  IMAD.IADD R236, R2, 0x1, R3 ;  /* 0x0000000102ec7824 */ /* 0x004fe200078e0203 */
[----:B------:R-:W-:Y:S01]  /*74f0*/  LOP3.LUT R2, R177, 0xff, RZ, 0xc0, !PT ;  /* 0x000000ffb1027812 */ /* 0x000fe200078ec0ff */
[----:B------:R2:W-:Y:S01]  /*7500*/  STL [R1+0x464], R177 ;  /* 0x000464b101007387 */ /* 0x0005e20000100800 */
[----:B------:R-:W-:Y:S01]  /*7510*/  IMAD.U32 R3, R175, 0x10000, RZ ;  /* 0x00010000af037824 */ /* 0x000fe200078e00ff */
[----:B------:R-:W-:Y:S02]  /*7520*/  PRMT R191, R188, 0x7604, R191 ;  /* 0x00007604bcbf7816 */ /* 0x000fe400000000bf */
[----:B------:R3:W-:Y:S01]  /*7530*/  STL [R1+0x468], R175 ;  /* 0x000468af01007387 */ /* 0x0007e20000100800 */
[----:B-1----:R-:W-:-:S02]  /*7540*/  LOP3.LUT R196, R185, 0xff, RZ, 0xc0, !PT ;  /* 0x000000ffb9c47812 */ /* 0x002fc400078ec0ff */
[----:B------:R-:W-:Y:S01]  /*7550*/  PRMT R2, R176, 0x7604, R2 ;  /* 0x00007604b0027816 */ /* 0x000fe20000000002 */
[----:B------:R1:W-:Y:S01]  /*7560*/  STL [R1+0x460], R179 ;  /* 0x000460b301007387 */ /* 0x0003e20000100800 */
[----:B------:R-:W-:Y:S02]  /*7570*/  LOP3.LUT R3, R3, 0xff0000, RZ, 0xc0, !PT ;  /* 0x00ff000003037812 */ /* 0x000fe400078ec0ff */
[----:B--2---:R-:W-:Y:S01]  /*7580*/  LOP3.LUT R177, R192, 0xff0000, RZ, 0xc0, !PT ;  /* 0x00ff0000c0b17812 */ /* 0x004fe200078ec0ff */
[----:B------:R2:W-:Y:S01]  /*7590*/  STL [R1+0x47c], R173 ;  /* 0x00047cad01007387 */ /* 0x0005e20000100800 */
[----:B------:R-:W-:Y:S02]  /*75a0*/  PRMT R207, R204, 0x7604, R207 ;  /* 0x00007604cccf7816 */ /* 0x000fe400000000cf */
[----:B---3--:R-:W-:Y:S01]  /*75b0*/  PRMT R175, R180, 0x7604, R193 ;  /* 0x00007604b4af7816 */ /* 0x008fe200000000c1 */
[----:B------:R3:W-:Y:S01]  /*75c0*/  STL [R1+0x414], R212 ;  /* 0x000414d401007387 */ /* 0x0007e20000100800 */
[----:B-1----:R-:W-:-:S03]  /*75d0*/  PRMT R179, R184, 0x7604, R196 ;  /* 0x00007604b8b37816 */ /* 0x002fc600000000c4 */
[----:B------:R-:W-:Y:S01]  /*75e0*/  IMAD.IADD R196, R175, 0x1, R177 ;  /* 0x00000001afc47824 */ /* 0x000fe200078e02b1 */
[----:B------:R-:W-:Y:S01]  /*75f0*/  LOP3.LUT R175, R173, 0xff, RZ, 0xc0, !PT ;  /* 0x000000ffadaf7812 */ /* 0x000fe200078ec0ff */
[----:B------:R1:W-:Y:S01]  /*7600*/  STL [R1+0x478], R176 ;  /* 0x000478b001007387 */ /* 0x0003e20000100800 */
[----:B------:R-:W-:Y:S02]  /*7610*/  LOP3.LUT R177, R165, 0xff, RZ, 0xc0, !PT ;  /* 0x000000ffa5b17812 */ /* 0x000fe400078ec0ff */
[----:B------:R-:W-:Y:S01]  /*7620*/  PRMT R175, R172, 0x7604, R175 ;  /* 0x00007604acaf7816 */ /* 0x000fe200000000af */
[----:B--2---:R-:W2:Y:S01]  /*7630*/  LDL R173, [R1+0x220] ;  /* 0x0002200001ad7983 */ /* 0x004ea20000100800 */
[----:B---3--:R-:W-:-:S03]  /*7640*/  LOP3.LUT R212, R201, 0xff, RZ, 0xc0, !PT ;  /* 0x000000ffc9d47812 */ /* 0x008fc600078ec0ff */
[----:B------:R3:W-:Y:S01]  /*7650*/  STL [R1+0x430], R195 ;  /* 0x000430c301007387 */ /* 0x0007e20000100800 */
[----:B-1----:R-:W-:-:S03]  /*7660*/  IMAD.U32 R176, R163, 0x10000, RZ ;  /* 0x00010000a3b07824 */ /* 0x002fc600078e00ff */
[----:B------:R1:W-:Y:S04]  /*7670*/  STL [R1+0x474], R180 ;  /* 0x000474b401007387 */ /* 0x0003e80000100800 */
[----:B------:R4:W-:Y:S01]  /*7680*/  STL [R1+0x440], R200 ;  /* 0x000440c801007387 */ /* 0x0009e20000100800 */
[----:B---3--:R-:W-:-:S03]  /*7690*/  PRMT R195, R200, 0x7604, R212 ;  /* 0x00007604c8c37816 */ /* 0x008fc600000000d4 */
[----:B------:R3:W-:Y:S01]  /*76a0*/  STL [R1+0x494], R161 ;  /* 0x000494a101007387 */ /* 0x0007e20000100800 */
[----:B-1----:R-:W-:-:S03]  /*76b0*/  LOP3.LUT R180, R169, 0xff, RZ, 0xc0, !PT ;  /* 0x000000ffa9b47812 */ /* 0x002fc600078ec0ff */
[----:B------:R1:W-:Y:S01]  /*76c0*/  STL [R1+0x490], R163 ;  /* 0x000490a301007387 */ /* 0x0003e20000100800 */
[----:B----4-:R-:W-:Y:S01]  /*76d0*/  IMAD.IADD R200, R2, 0x1, R3 ;  /* 0x0000000102c87824 */ /* 0x010fe200078e0203 */
[----:B------:R-:W-:Y:S02]  /*76e0*/  LOP3.LUT R2, R161, 0xff, RZ, 0xc0, !PT ;  /* 0x000000ffa1027812 */ /* 0x000fe400078ec0ff */
[----:B------:R4:W-:Y:S01]  /*76f0*/  STL [R1+0x470], R184 ;  /* 0x000470b801007387 */ /* 0x0009e20000100800 */
[----:B------:R-:W-:Y:S01]  /*7700*/  IMAD.U32 R3, R159, 0x10000, RZ ;  /* 0x000100009f037824 */ /* 0x000fe200078e00ff */
[----:B---3--:R-:W-:Y:S02]  /*7710*/  LOP3.LUT R161, R176, 0xff0000, RZ, 0xc0, !PT ;  /* 0x00ff0000b0a17812 */ /* 0x008fe400078ec0ff */
[----:B------:R-:W3:Y:S01]  /*7720*/  LDL R176, [R1+0x228] ;  /* 0x0002280001b07983 */ /* 0x000ee20000100800 */
[----:B------:R-:W-:Y:S02]  /*7730*/  PRMT R2, R160, 0x7604, R2 ;  /* 0x00007604a0027816 */ /* 0x000fe40000000002 */
[----:B-1----:R-:W-:Y:S01]  /*7740*/  PRMT R163, R168, 0x7604, R180 ;  /* 0x00007604a8a37816 */ /* 0x002fe200000000b4 */
[----:B------:R1:W-:Y:S01]  /*7750*/  STL [R1+0x46c], R188 ;  /* 0x00046cbc01007387 */ /* 0x0003e20000100800 */
[----:B------:R-:W-:-:S03]  /*7760*/  LOP3.LUT R3, R3, 0xff0000, RZ, 0xc0, !PT ;  /* 0x00ff000003037812 */ /* 0x000fc600078ec0ff */
[----:B------:R-:W3:Y:S04]  /*7770*/  LDL R180, [R1+0x22c] ;  /* 0x00022c0001b47983 */ /* 0x000ee80000100800 */
[----:B----4-:R-:W4:Y:S04]  /*7780*/  LDL R184, [R1+0x234] ;  /* 0x0002340001b87983 */ /* 0x010f280000100800 */
[----:B-1----:R-:W4:Y:S04]  /*7790*/  LDL R188, [R1+0x238] ;  /* 0x0002380001bc7983 */ /* 0x002f280000100800 */
[----:B------:R1:W-:Y:S04]  /*77a0*/  STL [R1+0x3e4], R228 ;  /* 0x0003e4e401007387 */ /* 0x0003e80000100800 */
[----:B------:R0:W-:Y:S04]  /*77b0*/  STL [R1+0x3c8], R231 ;  /* 0x0003c8e701007387 */ /* 0x0001e80000100800 */
[----:B------:R0:W-:Y:S01]  /*77c0*/  STL [R1+0x3fc], R213 ;  /* 0x0003fcd501007387 */ /* 0x0001e20000100800 */
[----:B-1----:R-:W-:-:S03]  /*77d0*/  IMAD.U32 R228, R215, 0x10000, RZ ;  /* 0x00010000d7e47824 */ /* 0x002fc600078e00ff */
[----:B------:R1:W-:Y:S01]  /*77e0*/  STL [R1+0x400], R211 ;  /* 0x000400d301007387 */ /* 0x0003e20000100800 */
[----:B0-----:R-:W-:-:S03]  /*77f0*/  LOP3.LUT R231, R217, 0xff, RZ, 0xc0, !PT ;  /* 0x000000ffd9e77812 */ /* 0x001fc600078ec0ff */
[----:B------:R0:W-:Y:S01]  /*7800*/  STL [R1+0x42c], R197 ;  /* 0x00042cc501007387 */ /* 0x0001e20000100800 */
[----:B------:R-:W-:-:S03]  /*7810*/  LOP3.LUT R213, R228, 0xff0000, RZ, 0xc0, !PT ;  /* 0x00ff0000e4d57812 */ /* 0x000fc600078ec0ff */
[----:B------:R0:W-:Y:S01]  /*7820*/  STL [R1+0x390], R248 ;  /* 0x000390f801007387 */ /* 0x0001e20000100800 */
[----:B-1----:R-:W-:-:S03]  /*7830*/  PRMT R211, R216, 0x7604, R231 ;  /* 0x00007604d8d37816 */ /* 0x002fc600000000e7 */
[----:B------:R1:W-:Y:S02]  /*7840*/  STL [R1+0x45c], R181 ;  /* 0x00045cb501007387 */ /* 0x0003e40000100800 */
[----:B------:R-:W-:Y:S02]  /*7850*/  IMAD.IADD R241, R211, 0x1, R213 ;  /* 0x00000001d3f17824 */ /* 0x000fe400078e02d5 */
[----:B------:R1:W-:Y:S01]  /*7860*/  STL [R1+0x458], R183 ;  /* 0x000458b701007387 */ /* 0x0003e20000100800 */
[----:B------:R-:W-:Y:S02]  /*7870*/  IMAD.U32 R211, R199, 0x10000, RZ ;  /* 0x00010000c7d37824 */ /* 0x000fe400078e00ff */
[----:B------:R-:W-:Y:S01]  /*7880*/  IMAD.U32 R213, R203, 0x10000, RZ ;  /* 0x00010000cbd57824 */ /* 0x000fe200078e00ff */
[----:B------:R-:W-:Y:S02]  /*7890*/  STL [R1+0x488], R167 ;  /* 0x000488a701007387 */ /* 0x000fe40000100800 */
[----:B0-----:R-:W-:-:S02]  /*78a0*/  LOP3.LUT R197, R211, 0xff0000, RZ, 0xc0, !PT ;  /* 0x00ff0000d3c57812 */ /* 0x001fc400078ec0ff */
[----:B------:R-:W-:Y:S03]  /*78b0*/  STL [R1+0x48c], R165 ;  /* 0x00048ca501007387 */ /* 0x000fe60000100800 */
[----:B------:R-:W-:Y:S01]  /*78c0*/  IMAD.IADD R248, R195, 0x1, R197 ;  /* 0x00000001c3f87824 */ /* 0x000fe200078e02c5 */
[----:B------:R0:W-:Y:S01]  /*78d0*/  STL [R1+0x498], R159 ;  /* 0x0004989f01007387 */ /* 0x0001e20000100800 */
[----:B------:R-:W-:Y:S02]  /*78e0*/  IMAD.U32 R195, R183, 0x10000, RZ ;  /* 0x00010000b7c37824 */ /* 0x000fe400078e00ff */
[----:B------:R-:W-:Y:S01]  /*78f0*/  IMAD.U32 R197, R187, 0x10000, RZ ;  /* 0x00010000bbc57824 */ /* 0x000fe200078e00ff */
[----:B------:R0:W-:Y:S02]  /*7900*/  STL [R1+0x44c], R189 ;  /* 0x00044cbd01007387 */ /* 0x0001e40000100800 */
[----:B-1----:R-:W-:Y:S01]  /*7910*/  LOP3.LUT R181, R195, 0xff0000, RZ, 0xc0, !PT ;  /* 0x00ff0000c3b57812 */ /* 0x002fe200078ec0ff */
[----:B------:R-:W-:Y:S01]  /*7920*/  IMAD.IADD R195, R2, 0x1, R3 ;  /* 0x0000000102c37824 */ /* 0x000fe200078e0203 */
[----:B------:R-:W-:Y:S01]  /*7930*/  LOP3.LUT R183, R197, 0xff0000, RZ, 0xc0, !PT ;  /* 0x00ff0000c5b77812 */ /* 0x000fe200078ec0ff */
[----:B------:R1:W-:Y:S01]  /*7940*/  STL [R1+0x43c], R204 ;  /* 0x00043ccc01007387 */ /* 0x0003e20000100800 */
[----:B0-----:R-:W-:Y:S01]  /*7950*/  PRMT R159, R164, 0x7604, R177 ;  /* 0x00007604a49f7816 */ /* 0x001fe200000000b1 */
[----:B------:R-:W-:Y:S01]  /*7960*/  IMAD.IADD R192, R179, 0x1, R181 ;  /* 0x00000001b3c07824 */ /* 0x000fe200078e02b5 */
[----:B------:R-:W-:Y:S01]  /*7970*/  LOP3.LUT R2, R145, 0xff, RZ, 0xc0, !PT ;  /* 0x000000ff91027812 */ /* 0x000fe200078ec0ff */
[----:B------:R-:W-:Y:S01]  /*7980*/  IMAD.U32 R181, R171, 0x10000, RZ ;  /* 0x00010000abb57824 */ /* 0x000fe200078e00ff */
[----:B------:R0:W-:Y:S01]  /*7990*/  STL [R1+0x4a0], R168 ;  /* 0x0004a0a801007387 */ /* 0x0001e20000100800 */
[----:B------:R-:W-:Y:S01]  /*79a0*/  IMAD.U32 R179, R167, 0x10000, RZ ;  /* 0x00010000a7b37824 */ /* 0x000fe200078e00ff */
[----:B------:R-:W-:Y:S01]  /*79b0*/  PRMT R2, R144, 0x7604, R2 ;  /* 0x0000760490027816 */ /* 0x000fe20000000002 */
[----:B------:R-:W-:Y:S01]  /*79c0*/  IMAD.IADD R189, R191, 0x1, R183 ;  /* 0x00000001bfbd7824 */ /* 0x000fe200078e02b7 */
[----:B------:R-:W-:Y:S01]  /*79d0*/  LOP3.LUT R167, R181, 0xff0000, RZ, 0xc0, !PT ;  /* 0x00ff0000b5a77812 */ /* 0x000fe200078ec0ff */
[----:B------:R-:W-:Y:S01]  /*79e0*/  IMAD.IADD R193, R159, 0x1, R161 ;  /* 0x000000019fc17824 */ /* 0x000fe200078e02a1 */
[----:B------:R-:W-:Y:S01]  /*79f0*/  LOP3.LUT R165, R179, 0xff0000, RZ, 0xc0, !PT ;  /* 0x00ff0000b3a57812 */ /* 0x000fe200078ec0ff */
[----:B------:R-:W-:Y:S01]  /*7a00*/  IMAD.U32 R161, R147, 0x10000, RZ ;  /* 0x0001000093a17824 */ /* 0x000fe200078e00ff */
[----:B------:R-:W-:Y:S01]  /*7a10*/  LOP3.LUT R159, R149, 0xff, RZ, 0xc0, !PT ;  /* 0x000000ff959f7812 */ /* 0x000fe200078ec0ff */
[----:B-1----:R-:W-:Y:S01]  /*7a20*/  IMAD.IADD R204, R175, 0x1, R167 ;  /* 0x00000001afcc7824 */ /* 0x002fe200078e02a7 */
[----:B------:R-:W-:Y:S01]  /*7a30*/  LOP3.LUT R167, R157, 0xff, RZ, 0xc0, !PT ;  /* 0x000000ff9da77812 */ /* 0x000fe200078ec0ff */
[----:B------:R-:W-:Y:S01]  /*7a40*/  IMAD.IADD R191, R163, 0x1, R165 ;  /* 0x00000001a3bf7824 */ /* 0x000fe200078e02a5 */
[----:B------:R-:W-:Y:S01]  /*7a50*/  LOP3.LUT R163, R153, 0xff, RZ, 0xc0, !PT ;  /* 0x000000ff99a37812 */ /* 0x000fe200078ec0ff */
[----:B0-----:R-:W-:Y:S01]  /*7a60*/  IMAD.U32 R168, R155, 0x10000, RZ ;  /* 0x000100009ba87824 */ /* 0x001fe200078e00ff */
[----:B------:R0:W-:Y:S01]  /*7a70*/  STL [R1+0x428], R199 ;  /* 0x000428c701007387 */ /* 0x0001e20000100800 */
[----:B------:R-:W-:Y:S01]  /*7a80*/  IMAD.U32 R165, R151, 0x10000, RZ ;  /* 0x0001000097a57824 */ /* 0x000fe200078e00ff */
[----:B------:R-:W-:Y:S01]  /*7a90*/  PRMT R167, R156, 0x7604, R167 ;  /* 0x000076049ca77816 */ /* 0x000fe200000000a7 */
[----:B------:R-:W-:Y:S01]  /*7aa0*/  IMAD.U32 R3, R143, 0x10000, RZ ;  /* 0x000100008f037824 */ /* 0x000fe200078e00ff */
[----:B------:R-:W-:Y:S01]  /*7ab0*/  LOP3.LUT R168, R168, 0xff0000, RZ, 0xc0, !PT ;  /* 0x00ff0000a8a87812 */ /* 0x000fe200078ec0ff */
[----:B------:R1:W-:Y:S01]  /*7ac0*/  STL [R1+0x3b0], R249 ;  /* 0x0003b0f901007387 */ /* 0x0003e20000100800 */
[----:B------:R-:W-:Y:S01]  /*7ad0*/  PRMT R163, R152, 0x7604, R163 ;  /* 0x0000760498a37816 */ /* 0x000fe200000000a3 */
[----:B------:R-:W-:Y:S01]  /*7ae0*/  IMAD.MOV.U32 R175, RZ, RZ, R240 ;  /* 0x000000ffffaf7224 */ /* 0x000fe200078e00f0 */
[----:B------:R-:W-:Y:S01]  /*7af0*/  LOP3.LUT R165, R165, 0xff0000, RZ, 0xc0, !PT ;  /* 0x00ff0000a5a57812 */ /* 0x000fe200078ec0ff */
[----:B------:R1:W-:Y:S01]  /*7b00*/  STL [R1+0x424], R201 ;  /* 0x000424c901007387 */ /* 0x0003e20000100800 */
[----:B0-----:R-:W-:Y:S01]  /*7b10*/  LOP3.LUT R199, R213, 0xff0000, RZ, 0xc0, !PT ;  /* 0x00ff0000d5c77812 */ /* 0x001fe200078ec0ff */
[----:B------:R-:W-:Y:S01]  /*7b20*/  IMAD.IADD R197, R167, 0x1, R168 ;  /* 0x00000001a7c57824 */ /* 0x000fe200078e02a8 */
[----:B------:R-:W-:Y:S01]  /*7b30*/  PRMT R159, R148, 0x7604, R159 ;  /* 0x00007604949f7816 */ /* 0x000fe2000000009f */
[----:B------:R0:W-:Y:S01]  /*7b40*/  STL [R1+0x420], R203 ;  /* 0x000420cb01007387 */ /* 0x0001e20000100800 */
[----:B------:R-:W-:Y:S01]  /*7b50*/  LOP3.LUT R161, R161, 0xff0000, RZ, 0xc0, !PT ;  /* 0x00ff0000a1a17812 */ /* 0x000fe200078ec0ff */
[----:B-1----:R-:W-:Y:S01]  /*7b60*/  IMAD.IADD R249, R207, 0x1, R199 ;  /* 0x00000001cff97824 */ /* 0x002fe200078e02c7 */
[----:B------:R-:W-:Y:S01]  /*7b70*/  LOP3.LUT R3, R3, 0xff0000, RZ, 0xc0, !PT ;  /* 0x00ff000003037812 */ /* 0x000fe200078ec0ff */
[----:B------:R-:W-:Y:S01]  /*7b80*/  IMAD.IADD R199, R163, 0x1, R165 ;  /* 0x00000001a3c77824 */ /* 0x000fe200078e02a5 */
[----:B------:R-:W-:Y:S01]  /*7b90*/  LOP3.LUT R167, R141, 0xff, RZ, 0xc0, !PT ;  /* 0x000000ff8da77812 */ /* 0x000fe200078ec0ff */
[----:B------:R-:W-:Y:S01]  /*7ba0*/  IMAD.IADD R201, R159, 0x1, R161 ;  /* 0x000000019fc97824 */ /* 0x000fe200078e02a1 */
[----:B------:R-:W-:Y:S01]  /*7bb0*/  LOP3.LUT R163, R137, 0xff, RZ, 0xc0, !PT ;  /* 0x000000ff89a37812 */ /* 0x000fe200078ec0ff */
[----:B------:R-:W-:Y:S01]  /*7bc0*/  IMAD.U32 R168, R139, 0x10000, RZ ;  /* 0x000100008ba87824 */ /* 0x000fe200078e00ff */
[----:B------:R-:W-:Y:S01]  /*7bd0*/  LOP3.LUT R159, R133, 0xff, RZ, 0xc0, !PT ;  /* 0x000000ff859f7812 */ /* 0x000fe200078ec0ff */
[----:B0-----:R-:W-:Y:S01]  /*7be0*/  IMAD.IADD R203, R2, 0x1, R3 ;  /* 0x0000000102cb7824 */ /* 0x001fe200078e0203 */
[----:B------:R-:W-:Y:S01]  /*7bf0*/  LOP3.LUT R2, R129, 0xff, RZ, 0xc0, !PT ;  /* 0x000000ff81027812 */ /* 0x000fe200078ec0ff */
[----:B------:R-:W-:Y:S01]  /*7c00*/  IMAD.U32 R165, R135, 0x10000, RZ ;  /* 0x0001000087a57824 */ /* 0x000fe200078e00ff */
[----:B------:R-:W-:Y:S01]  /*7c10*/  PRMT R167, R140, 0x7604, R167 ;  /* 0x000076048ca77816 */ /* 0x000fe200000000a7 */
[----:B------:R-:W-:Y:S01]  /*7c20*/  IMAD.U32 R161, R131, 0x10000, RZ ;  /* 0x0001000083a17824 */ /* 0x000fe200078e00ff */
[----:B------:R-:W-:Y:S01]  /*7c30*/  LOP3.LUT R168, R168, 0xff0000, RZ, 0xc0, !PT ;  /* 0x00ff0000a8a87812 */ /* 0x000fe200078ec0ff */
[----:B------:R-:W-:Y:S01]  /*7c40*/  IMAD.U32 R3, R127, 0x10000, RZ ;  /* 0x000100007f037824 */ /* 0x000fe200078e00ff */
[----:B------:R-:W-:Y:S01]  /*7c50*/  PRMT R163, R136, 0x7604, R163 ;  /* 0x0000760488a37816 */ /* 0x000fe200000000a3 */
[----:B------:R0:W-:Y:S01]  /*7c60*/  STL [R1+0x41c], R205 ;  /* 0x00041ccd01007387 */ /* 0x0001e20000100800 */
[----:B------:R-:W-:Y:S01]  /*7c70*/  LOP3.LUT R165, R165, 0xff0000, RZ, 0xc0, !PT ;  /* 0x00ff0000a5a57812 */ /* 0x000fe200078ec0ff */
[----:B------:R-:W-:Y:S01]  /*7c80*/  IMAD.MOV.U32 R181, RZ, RZ, R0 ;  /* 0x000000ffffb57224 */ /* 0x000fe200078e0000 */
[----:B------:R-:W-:Y:S01]  /*7c90*/  PRMT R159, R132, 0x7604, R159 ;  /* 0x00007604849f7816 */ /* 0x000fe2000000009f */
[----:B------:R1:W-:Y:S01]  /*7ca0*/  STL [R1+0x410], R216 ;  /* 0x000410d801007387 */ /* 0x0003e20000100800 */
[----:B------:R-:W-:Y:S01]  /*7cb0*/  LOP3.LUT R161, R161, 0xff0000, RZ, 0xc0, !PT ;  /* 0x00ff0000a1a17812 */ /* 0x000fe200078ec0ff */
[----:B------:R-:W-:Y:S01]  /*7cc0*/  IMAD.IADD R208, R163, 0x1, R165 ;  /* 0x00000001a3d07824 */ /* 0x000fe200078e02a5 */
[----:B------:R-:W-:Y:S01]  /*7cd0*/  PRMT R2, R128, 0x7604, R2 ;  /* 0x0000760480027816 */ /* 0x000fe20000000002 */
[----:B------:R-:W-:Y:S01]  /*7ce0*/  IMAD.U32 R165, R119, 0x10000, RZ ;  /* 0x0001000077a57824 */ /* 0x000fe200078e00ff */
[----:B------:R-:W-:Y:S01]  /*7cf0*/  LOP3.LUT R3, R3, 0xff0000, RZ, 0xc0, !PT ;  /* 0x00ff000003037812 */ /* 0x000fe200078ec0ff */
[----:B0-----:R-:W-:Y:S01]  /*7d00*/  IMAD.IADD R205, R167, 0x1, R168 ;  /* 0x00000001a7cd7824 */ /* 0x001fe200078e02a8 */
[----:B------:R-:W-:Y:S01]  /*7d10*/  LOP3.LUT R167, R125, 0xff, RZ, 0xc0, !PT ;  /* 0x000000ff7da77812 */ /* 0x000fe200078ec0ff */
[----:B------:R-:W-:Y:S01]  /*7d20*/  IMAD.IADD R212, R159, 0x1, R161 ;  /* 0x000000019fd47824 */ /* 0x000fe200078e02a1 */
[----:B------:R-:W-:Y:S01]  /*7d30*/  LOP3.LUT R163, R121, 0xff, RZ, 0xc0, !PT ;  /* 0x000000ff79a37812 */ /* 0x000fe200078ec0ff */
[----:B------:R-:W-:Y:S01]  /*7d40*/  IMAD.U32 R168, R123, 0x10000, RZ ;  /* 0x000100007ba87824 */ /* 0x000fe200078e00ff */
[----:B------:R-:W-:Y:S01]  /*7d50*/  LOP3.LUT R159, R117, 0xff, RZ, 0xc0, !PT ;  /* 0x000000ff759f7812 */ /* 0x000fe200078ec0ff */
[----:B-1----:R-:W-:Y:S01]  /*7d60*/  IMAD.IADD R216, R2, 0x1, R3 ;  /* 0x0000000102d87824 */ /* 0x002fe200078e0203 */
[----:B------:R-:W-:Y:S01]  /*7d70*/  LOP3.LUT R2, R113, 0xff, RZ, 0xc0, !PT ;  /* 0x000000ff71027812 */ /* 0x000fe200078ec0ff */
[----:B------:R-:W-:Y:S01]  /*7d80*/  IMAD.U32 R161, R115, 0x10000, RZ ;  /* 0x0001000073a17824 */ /* 0x000fe200078e00ff */
[----:B------:R-:W-:Y:S01]  /*7d90*/  PRMT R167, R124, 0x7604, R167 ;  /* 0x000076047ca77816 */ /* 0x000fe200000000a7 */
[----:B------:R-:W-:Y:S01]  /*7da0*/  IMAD.U32 R3, R111, 0x10000, RZ ;  /* 0x000100006f037824 */ /* 0x000fe200078e00ff */
[----:B------:R-:W-:Y:S01]  /*7db0*/  LOP3.LUT R168, R168, 0xff0000, RZ, 0xc0, !PT ;  /* 0x00ff0000a8a87812 */ /* 0x000fe200078ec0ff */
[----:B------:R0:W-:Y:S01]  /*7dc0*/  STL [R1+0x40c], R220 ;  /* 0x00040cdc01007387 */ /* 0x0001e20000100800 */
[----:B------:R-:W-:-:S02]  /*7dd0*/  PRMT R163, R120, 0x7604, R163 ;  /* 0x0000760478a37816 */ /* 0x000fc400000000a3 */
[----:B------:R-:W-:Y:S01]  /*7de0*/  LOP3.LUT R165, R165, 0xff0000, RZ, 0xc0, !PT ;  /* 0x00ff0000a5a57812 */ /* 0x000fe200078ec0ff */
[----:B------:R1:W-:Y:S01]  /*7df0*/  STL [R1+0x3e0], R232 ;  /* 0x0003e0e801007387 */ /* 0x0003e20000100800 */
[----:B------:R-:W-:Y:S02]  /*7e00*/  PRMT R159, R116, 0x7604, R159 ;  /* 0x00007604749f7816 */ /* 0x000fe4000000009f */
[----:B------:R-:W-:Y:S01]  /*7e10*/  LOP3.LUT R161, R161, 0xff0000, RZ, 0xc0, !PT ;  /* 0x00ff0000a1a17812 */ /* 0x000fe200078ec0ff */
[----:B------:R-:W-:Y:S01]  /*7e20*/  IMAD.IADD R207, R163, 0x1, R165 ;  /* 0x00000001a3cf7824 */ /* 0x000fe200078e02a5 */
[----:B------:R-:W-:Y:S01]  /*7e30*/  PRMT R2, R112, 0x7604, R2 ;  /* 0x0000760470027816 */ /* 0x000fe20000000002 */
[----:B0-----:R-:W-:Y:S01]  /*7e40*/  IMAD.IADD R220, R167, 0x1, R168 ;  /* 0x00000001a7dc7824 */ /* 0x001fe200078e02a8 */
[----:B------:R-:W-:Y:S01]  /*7e50*/  LOP3.LUT R3, R3, 0xff0000, RZ, 0xc0, !PT ;  /* 0x00ff000003037812 */ /* 0x000fe200078ec0ff */
[----:B------:R-:W-:Y:S01]  /*7e60*/  IMAD.IADD R209, R159, 0x1, R161 ;  /* 0x000000019fd17824 */ /* 0x000fe200078e02a1 */
[----:B------:R-:W-:Y:S01]  /*7e70*/  LOP3.LUT R167, R109, 0xff, RZ, 0xc0, !PT ;  /* 0x000000ff6da77812 */ /* 0x000fe200078ec0ff */
[----:B-1----:R-:W-:Y:S01]  /*7e80*/  IMAD.U32 R232, R219, 0x10000, RZ ;  /* 0x00010000dbe87824 */ /* 0x002fe200078e00ff */
[----:B------:R-:W-:Y:S01]  /*7e90*/  LOP3.LUT R163, R105, 0xff, RZ, 0xc0, !PT ;  /* 0x000000ff69a37812 */ /* 0x000fe200078ec0ff */
[----:B------:R-:W-:Y:S01]  /*7ea0*/  IMAD.U32 R168, R107, 0x10000, RZ ;  /* 0x000100006ba87824 */ /* 0x000fe200078e00ff */
[----:B------:R-:W-:Y:S01]  /*7eb0*/  LOP3.LUT R159, R101, 0xff, RZ, 0xc0, !PT ;  /* 0x000000ff659f7812 */ /* 0x000fe200078ec0ff */
[----:B------:R-:W-:Y:S01]  /*7ec0*/  IMAD.IADD R211, R2, 0x1, R3 ;  /* 0x0000000102d37824 */ /* 0x000fe200078e0203 */
[----:B------:R-:W-:Y:S01]  /*7ed0*/  LOP3.LUT R2, R97, 0xff, RZ, 0xc0, !PT ;  /* 0x000000ff61027812 */ /* 0x000fe200078ec0ff */
[----:B------:R-:W-:Y:S01]  /*7ee0*/  IMAD.U32 R165, R103, 0x10000, RZ ;  /* 0x0001000067a57824 */ /* 0x000fe200078e00ff */
[----:B------:R0:W-:Y:S01]  /*7ef0*/  STL [R1+0x3f8], R215 ;  /* 0x0003f8d701007387 */ /* 0x0001e20000100800 */
[----:B------:R-:W-:Y:S01]  /*7f00*/  IMAD.U32 R161, R99, 0x10000, RZ ;  /* 0x0001000063a17824 */ /* 0x000fe200078e00ff */
[----:B------:R-:W-:Y:S01]  /*7f10*/  PRMT R167, R108, 0x7604, R167 ;  /* 0x000076046ca77816 */ /* 0x000fe200000000a7 */
[----:B------:R-:W-:Y:S01]  /*7f20*/  IMAD.U32 R3, R95, 0x10000, RZ ;  /* 0x000100005f037824 */ /* 0x000fe200078e00ff */
[----:B------:R-:W-:Y:S01]  /*7f30*/  LOP3.LUT R168, R168, 0xff0000, RZ, 0xc0, !PT ;  /* 0x00ff0000a8a87812 */ /* 0x000fe200078ec0ff */
[----:B------:R1:W-:Y:S01]  /*7f40*/  STL [R1+0x3f4], R217 ;  /* 0x0003f4d901007387 */ /* 0x0003e20000100800 */
[----:B------:R-:W-:-:S02]  /*7f50*/  PRMT R163, R104, 0x7604, R163 ;  /* 0x0000760468a37816 */ /* 0x000fc400000000a3 */
[----:B------:R-:W-:Y:S01]  /*7f60*/  LOP3.LUT R165, R165, 0xff0000, RZ, 0xc0, !PT ;  /* 0x00ff0000a5a57812 */ /* 0x000fe200078ec0ff */
[----:B------:R-:W-:Y:S01]  /*7f70*/  IMAD.IADD R213, R167, 0x1, R168 ;  /* 0x00000001a7d57824 */ /* 0x000fe200078e02a8 */
[----:B0-----:R-:W-:Y:S01]  /*7f80*/  LOP3.LUT R215, R232, 0xff0000, RZ, 0xc0, !PT ;  /* 0x00ff0000e8d77812 */ /* 0x001fe200078ec0ff */
[----:B------:R0:W-:Y:S01]  /*7f90*/  STL [R1+0x3f0], R219 ;  /* 0x0003f0db01007387 */ /* 0x0001e20000100800 */
[----:B------:R-:W-:Y:S01]  /*7fa0*/  PRMT R159, R100, 0x7604, R159 ;  /* 0x00007604649f7816 */ /* 0x000fe2000000009f */
[----:B------:R-:W-:Y:S01]  /*7fb0*/  IMAD.U32 R168, R91, 0x10000, RZ ;  /* 0x000100005ba87824 */ /* 0x000fe200078e00ff */
[----:B------:R-:W-:Y:S01]  /*7fc0*/  LOP3.LUT R161, R161, 0xff0000, RZ, 0xc0, !PT ;  /* 0x00ff0000a1a17812 */ /* 0x000fe200078ec0ff */
[----:B------:R-:W-:Y:S01]  /*7fd0*/  IMAD.IADD R243, R223, 0x1, R215 ;  /* 0x00000001dff37824 */ /* 0x000fe200078e02d7 */
[----:B------:R-:W-:Y:S01]  /*7fe0*/  PRMT R2, R96, 0x7604, R2 ;  /* 0x0000760460027816 */ /* 0x000fe20000000002 */
[----:B------:R-:W-:Y:S01]  /*7ff0*/  IMAD.IADD R215, R163, 0x1, R165 ;  /* 0x00000001a3d77824 */ /* 0x000fe200078e02a5 */
[----:B------:R-:W-:Y:S01]  /*8000*/  LOP3.LUT R3, R3, 0xff0000, RZ, 0xc0, !PT ;  /* 0x00ff000003037812 */ /* 0x000fe200078ec0ff */
[----:B-1----:R-:W-:Y:S01]  /*8010*/  IMAD.IADD R217, R159, 0x1, R161 ;  /* 0x000000019fd97824 */ /* 0x002fe200078e02a1 */
[----:B------:R-:W-:Y:S01]  /*8020*/  LOP3.LUT R167, R93, 0xff, RZ, 0xc0, !PT ;  /* 0x000000ff5da77812 */ /* 0x000fe200078ec0ff */
[----:B------:R-:W-:Y:S01]  /*8030*/  IMAD.U32 R165, R87, 0x10000, RZ ;  /* 0x0001000057a57824 */ /* 0x000fe200078e00ff */
[----:B------:R-:W-:Y:S01]  /*8040*/  LOP3.LUT R163, R89, 0xff, RZ, 0xc0, !PT ;  /* 0x000000ff59a37812 */ /* 0x000fe200078ec0ff */
[----:B0-----:R-:W-:Y:S01]  /*8050*/  IMAD.IADD R219, R2, 0x1, R3 ;  /* 0x0000000102db7824 */ /* 0x001fe200078e0203 */
[----:B------:R-:W-:Y:S01]  /*8060*/  LOP3.LUT R159, R85, 0xff, RZ, 0xc0, !PT ;  /* 0x000000ff559f7812 */ /* 0x000fe200078ec0ff */
        /* <DEDUP_REMOVED lines=9> */
[----:B------:R-:W-:-:S02]  /*8100*/  LOP3.LUT R165, R165, 0xff0000, RZ, 0xc0, !PT ;  /* 0x00ff0000a5a57812 */ /* 0x000fc400078ec0ff */
[----:B------:R-:W-:Y:S01]  /*8110*/  PRMT R159, R84, 0x7604, R159 ;  /* 0x00007604549f7816 */ /* 0x000fe2000000009f */
[----:B------:R-:W-:Y:S01]  /*8120*/  STL [R1+0x3c4], R233 ;  /* 0x0003c4e901007387 */ /* 0x000fe20000100800 */
[----:B------:R-:W-:Y:S01]  /*8130*/  LOP3.LUT R161, R161, 0xff0000, RZ, 0xc0, !PT ;  /* 0x00ff0000a1a17812 */ /* 0x000fe200078ec0ff */
[----:B0-----:R-:W-:Y:S01]  /*8140*/  IMAD.IADD R221, R167, 0x1, R168 ;  /* 0x00000001a7dd7824 */ /* 0x001fe200078e02a8 */
[----:B------:R-:W-:Y:S01]  /*8150*/  PRMT R2, R80, 0x7604, R2 ;  /* 0x0000760450027816 */ /* 0x000fe20000000002 */
[----:B------:R-:W-:Y:S01]  /*8160*/  IMAD.IADD R224, R163, 0x1, R165 ;  /* 0x00000001a3e07824 */ /* 0x000fe200078e02a5 */
[----:B------:R-:W-:Y:S01]  /*8170*/  LOP3.LUT R3, R3, 0xff0000, RZ, 0xc0, !PT ;  /* 0x00ff000003037812 */ /* 0x000fe200078ec0ff */
[----:B------:R-:W-:Y:S01]  /*8180*/  IMAD.IADD R228, R159, 0x1, R161 ;  /* 0x000000019fe47824 */ /* 0x000fe200078e02a1 */
[----:B------:R-:W-:Y:S01]  /*8190*/  LOP3.LUT R167, R77, 0xff, RZ, 0xc0, !PT ;  /* 0x000000ff4da77812 */ /* 0x000fe200078ec0ff */
[----:B------:R-:W-:Y:S01]  /*81a0*/  IMAD.U32 R168, R75, 0x10000, RZ ;  /* 0x000100004ba87824 */ /* 0x000fe200078e00ff */
[----:B------:R-:W-:Y:S01]  /*81b0*/  LOP3.LUT R163, R73, 0xff, RZ, 0xc0, !PT ;  /* 0x000000ff49a37812 */ /* 0x000fe200078ec0ff */
[----:B------:R-:W-:Y:S01]  /*81c0*/  IMAD.IADD R232, R2, 0x1, R3 ;  /* 0x0000000102e87824 */ /* 0x000fe200078e0203 */
[----:B------:R-:W-:Y:S01]  /*81d0*/  LOP3.LUT R3, R69, 0xff, RZ, 0xc0, !PT ;  /* 0x000000ff45037812 */ /* 0x000fe200078ec0ff */
[----:B------:R-:W-:Y:S01]  /*81e0*/  IMAD.U32 R165, R71, 0x10000, RZ ;  /* 0x0001000047a57824 */ /* 0x000fe200078e00ff */
[----:B------:R-:W-:Y:S01]  /*81f0*/  LOP3.LUT R2, R65, 0xff, RZ, 0xc0, !PT ;  /* 0x000000ff41027812 */ /* 0x000fe200078ec0ff */
[----:B------:R-:W-:Y:S01]  /*8200*/  IMAD.U32 R161, R67, 0x10000, RZ ;  /* 0x0001000043a17824 */ /* 0x000fe200078e00ff */
[----:B------:R-:W-:Y:S01]  /*8210*/  PRMT R167, R76, 0x7604, R167 ;  /* 0x000076044ca77816 */ /* 0x000fe200000000a7 */
[----:B------:R-:W-:Y:S01]  /*8220*/  IMAD.U32 R159, R63, 0x10000, RZ ;  /* 0x000100003f9f7824 */ /* 0x000fe200078e00ff */
[----:B------:R-:W-:Y:S01]  /*8230*/  LOP3.LUT R168, R168, 0xff0000, RZ, 0xc0, !PT ;  /* 0x00ff0000a8a87812 */ /* 0x000fe200078ec0ff */
[----:B-1----:R-:W-:Y:S01]  /*8240*/  IMAD.MOV.U32 R185, RZ, RZ, R229 ;  /* 0x000000ffffb97224 */ /* 0x002fe200078e00e5 */
[----:B------:R-:W-:Y:S01]  /*8250*/  PRMT R163, R72, 0x7604, R163 ;  /* 0x0000760448a37816 */ /* 0x000fe200000000a3 */
[----:B------:R0:W-:Y:S01]  /*8260*/  STL [R1+0x450], R187 ;  /* 0x000450bb01007387 */ /* 0x0001e20000100800 */
[----:B------:R-:W-:Y:S01]  /*8270*/  LOP3.LUT R165, R165, 0xff0000, RZ, 0xc0, !PT ;  /* 0x00ff0000a5a57812 */ /* 0x000fe200078ec0ff */
[----:B------:R-:W-:Y:S01]  /*8280*/  IMAD.IADD R225, R167, 0x1, R168 ;  /* 0x00000001a7e17824 */ /* 0x000fe200078e02a8 */
[----:B------:R-:W-:Y:S01]  /*8290*/  PRMT R3, R68, 0x7604, R3 ;  /* 0x0000760444037816 */ /* 0x000fe20000000003 */
[----:B------:R-:W-:Y:S01]  /*82a0*/  IMAD.U32 R168, R55, 0x10000, RZ ;  /* 0x0001000037a87824 */ /* 0x000fe200078e00ff */
[----:B------:R-:W-:Y:S01]  /*82b0*/  LOP3.LUT R161, R161, 0xff0000, RZ, 0xc0, !PT ;  /* 0x00ff0000a1a17812 */ /* 0x000fe200078ec0ff */
[----:B------:R-:W-:Y:S01]  /*82c0*/  IMAD.IADD R223, R163, 0x1, R165 ;  /* 0x00000001a3df7824 */ /* 0x000fe200078e02a5 */
[----:B------:R-:W-:Y:S01]  /*82d0*/  PRMT R2, R64, 0x7604, R2 ;  /* 0x0000760440027816 */ /* 0x000fe20000000002 */
[----:B------:R-:W-:Y:S01]  /*82e0*/  IMAD.U32 R165, R51, 0x10000, RZ ;  /* 0x0001000033a57824 */ /* 0x000fe200078e00ff */
[----:B------:R-:W-:Y:S01]  /*82f0*/  LOP3.LUT R159, R159, 0xff0000, RZ, 0xc0, !PT ;  /* 0x00ff00009f9f7812 */ /* 0x000fe200078ec0ff */
[----:B------:R-:W-:Y:S01]  /*8300*/  IMAD.IADD R3, R3, 0x1, R161 ;  /* 0x0000000103037824 */ /* 0x000fe200078e02a1 */
[----:B------:R-:W-:Y:S01]  /*8310*/  LOP3.LUT R167, R57, 0xff, RZ, 0xc0, !PT ;  /* 0x000000ff39a77812 */ /* 0x000fe200078ec0ff */
[----:B------:R-:W-:Y:S01]  /*8320*/  IMAD.U32 R161, R47, 0x10000, RZ ;  /* 0x000100002fa17824 */ /* 0x000fe200078e00ff */
[----:B------:R-:W-:Y:S01]  /*8330*/  LOP3.LUT R163, R53, 0xff, RZ, 0xc0, !PT ;  /* 0x000000ff35a37812 */ /* 0x000fe200078ec0ff */
[----:B------:R-:W-:Y:S01]  /*8340*/  IMAD.IADD R2, R2, 0x1, R159 ;  /* 0x0000000102027824 */ /* 0x000fe200078e029f */
[----:B------:R-:W-:Y:S01]  /*8350*/  LOP3.LUT R159, R49, 0xff, RZ, 0xc0, !PT ;  /* 0x000000ff319f7812 */ /* 0x000fe200078ec0ff */
[----:B0-----:R-:W-:Y:S01]  /*8360*/  IMAD.MOV.U32 R187, RZ, RZ, R227 ;  /* 0x000000ffffbb7224 */ /* 0x001fe200078e00e3 */
[----:B------:R-:W-:Y:S01]  /*8370*/  PRMT R167, R56, 0x7604, R167 ;  /* 0x0000760438a77816 */ /* 0x000fe200000000a7 */
[----:B------:R-:W-:Y:S01]  /*8380*/  IMAD.MOV.U32 R179, RZ, RZ, R185 ;  /* 0x000000ffffb37224 */ /* 0x000fe200078e00b9 */
[----:B------:R-:W-:Y:S01]  /*8390*/  LOP3.LUT R168, R168, 0xff0000, RZ, 0xc0, !PT ;  /* 0x00ff0000a8a87812 */ /* 0x000fe200078ec0ff */
[----:B------:R-:W-:Y:S01]  /*83a0*/  IMAD.MOV.U32 R177, RZ, RZ, R187 ;  /* 0x000000ffffb17224 */ /* 0x000fe200078e00bb */
[----:B------:R-:W-:Y:S01]  /*83b0*/  PRMT R163, R52, 0x7604, R163 ;  /* 0x0000760434a37816 */ /* 0x000fe200000000a3 */
[----:B------:R-:W-:Y:S01]  /*83c0*/  IMAD.MOV.U32 R187, RZ, RZ, R239 ;  /* 0x000000ffffbb7224 */ /* 0x000fe200078e00ef */
        /* <DEDUP_REMOVED lines=10> */
[----:B------:R-:W-:Y:S01]  /*8470*/  PRMT R165, R36, 0x7604, R165 ;  /* 0x0000760424a57816 */ /* 0x000fe200000000a5 */
[----:B------:R-:W0:Y:S01]  /*8480*/  S2R R159, SR_TID.X ;  /* 0x00000000009f7919 */ /* 0x000e220000002100 */
[----:B------:R-:W-:Y:S01]  /*8490*/  LOP3.LUT R161, R33, 0xff, RZ, 0xc0, !PT ;  /* 0x000000ff21a17812 */ /* 0x000fe200078ec0ff */
[----:B------:R-:W-:Y:S01]  /*84a0*/  IMAD.MOV.U32 R185, RZ, RZ, R241 ;  /* 0x000000ffffb97224 */ /* 0x000fe200078e00f1 */
[----:B------:R-:W-:Y:S01]  /*84b0*/  LOP3.LUT R163, R163, 0xff0000, RZ, 0xc0, !PT ;  /* 0x00ff0000a3a37812 */ /* 0x000fe200078ec0ff */
[----:B------:R-:W-:Y:S01]  /*84c0*/  IMAD.IADD R240, R165, 0x1, R167 ;  /* 0x00000001a5f07824 */ /* 0x000fe200078e02a7 */
[----:B------:R-:W-:Y:S01]  /*84d0*/  PRMT R161, R32, 0x7604, R161 ;  /* 0x0000760420a17816 */ /* 0x000fe200000000a1 */
[----:B------:R-:W-:Y:S01]  /*84e0*/  IMAD.U32 R165, R27, 0x10000, RZ ;  /* 0x000100001ba57824 */ /* 0x000fe200078e00ff */
[----:B------:R-:W-:Y:S01]  /*84f0*/  LOP3.LUT R0, R29, 0xff, RZ, 0xc0, !PT ;  /* 0x000000ff1d007812 */ /* 0x000fe200078ec0ff */
[----:B------:R1:W-:Y:S01]  /*8500*/  STL [R1+0x480], R171 ;  /* 0x000480ab01007387 */ /* 0x0003e20000100800 */
[----:B------:R-:W-:Y:S01]  /*8510*/  LOP3.LUT R168, R41, 0xff, RZ, 0xc0, !PT ;  /* 0x000000ff29a87812 */ /* 0x000fe200078ec0ff */
[----:B------:R-:W-:Y:S01]  /*8520*/  IMAD.IADD R244, R161, 0x1, R163 ;  /* 0x00000001a1f47824 */ /* 0x000fe200078e02a3 */
[----:B------:R-:W-:Y:S01]  /*8530*/  PRMT R0, R28, 0x7604, R0 ;  /* 0x000076041c007816 */ /* 0x000fe20000000000 */
[----:B------:R-:W-:Y:S01]  /*8540*/  IMAD.U32 R163, R23, 0x10000, RZ ;  /* 0x0001000017a37824 */ /* 0x000fe200078e00ff */
[----:B------:R-:W-:Y:S01]  /*8550*/  LOP3.LUT R165, R165, 0xff0000, RZ, 0xc0, !PT ;  /* 0x00ff0000a5a57812 */ /* 0x000fe200078ec0ff */
[----:B------:R-:W-:Y:S01]  /*8560*/  STL [R1+0x484], R169 ;  /* 0x000484a901007387 */ /* 0x000fe20000100800 */
[----:B------:R-:W-:-:S02]  /*8570*/  LOP3.LUT R161, R25, 0xff, RZ, 0xc0, !PT ;  /* 0x000000ff19a17812 */ /* 0x000fc400078ec0ff */
[----:B------:R-:W-:Y:S01]  /*8580*/  LOP3.LUT R163, R163, 0xff0000, RZ, 0xc0, !PT ;  /* 0x00ff0000a3a37812 */ /* 0x000fe200078ec0ff */
[----:B------:R-:W-:Y:S01]  /*8590*/  IMAD.IADD R243, R0, 0x1, R165 ;  /* 0x0000000100f37824 */ /* 0x000fe200078e02a5 */
[----:B------:R-:W-:Y:S01]  /*85a0*/  PRMT R161, R24, 0x7604, R161 ;  /* 0x0000760418a17816 */ /* 0x000fe200000000a1 */
[----:B------:R-:W-:Y:S01]  /*85b0*/  IMAD.U32 R165, R19, 0x10000, RZ ;  /* 0x0001000013a57824 */ /* 0x000fe200078e00ff */
[----:B------:R-:W-:Y:S01]  /*85c0*/  LOP3.LUT R0, R21, 0xff, RZ, 0xc0, !PT ;  /* 0x000000ff15007812 */ /* 0x000fe200078ec0ff */
[----:B-1----:R-:W-:Y:S01]  /*85d0*/  IMAD.U32 R171, R59, 0x10000, RZ ;  /* 0x000100003bab7824 */ /* 0x002fe200078e00ff */
[----:B------:R1:W-:Y:S01]  /*85e0*/  STL [R1+0x49c], R172 ;  /* 0x00049cac01007387 */ /* 0x0003e20000100800 */
[----:B------:R-:W-:Y:S01]  /*85f0*/  IMAD.IADD R239, R161, 0x1, R163 ;  /* 0x00000001a1ef7824 */ /* 0x000fe200078e02a3 */
[----:B------:R-:W-:Y:S01]  /*8600*/  PRMT R163, R20, 0x7604, R0 ;  /* 0x0000760414a37816 */ /* 0x000fe20000000000 */
[----:B------:R-:W-:Y:S01]  /*8610*/  IMAD.U32 R161, R15, 0x10000, RZ ;  /* 0x000100000fa17824 */ /* 0x000fe200078e00ff */
[----:B------:R-:W-:Y:S01]  /*8620*/  LOP3.LUT R165, R165, 0xff0000, RZ, 0xc0, !PT ;  /* 0x00ff0000a5a57812 */ /* 0x000fe200078ec0ff */
[----:B------:R2:W-:Y:S01]  /*8630*/  STL [R1+0x3c0], R235 ;  /* 0x0003c0eb01007387 */ /* 0x0005e20000100800 */
[----:B------:R-:W-:-:S02]  /*8640*/  LOP3.LUT R0, R17, 0xff, RZ, 0xc0, !PT ;  /* 0x000000ff11007812 */ /* 0x000fc400078ec0ff */
[----:B------:R-:W-:Y:S01]  /*8650*/  LOP3.LUT R161, R161, 0xff0000, RZ, 0xc0, !PT ;  /* 0x00ff0000a1a17812 */ /* 0x000fe200078ec0ff */
[----:B------:R-:W-:Y:S01]  /*8660*/  IMAD.IADD R241, R163, 0x1, R165 ;  /* 0x00000001a3f17824 */ /* 0x000fe200078e02a5 */
[----:B0-----:R-:W-:Y:S01]  /*8670*/  LOP3.LUT R163, R159, 0x3e0, RZ, 0xc0, !PT ;  /* 0x000003e09fa37812 */ /* 0x001fe200078ec0ff */
[----:B-1----:R-:W-:Y:S01]  /*8680*/  IMAD.U32 R172, R43, 0x10000, RZ ;  /* 0x000100002bac7824 */ /* 0x002fe200078e00ff */
[----:B------:R-:W-:Y:S01]  /*8690*/  PRMT R0, R16, 0x7604, R0 ;  /* 0x0000760410007816 */ /* 0x000fe20000000000 */
[----:B------:R-:W-:Y:S01]  /*86a0*/  STL [R1+0x3bc], R237 ;  /* 0x0003bced01007387 */ /* 0x000fe20000100800 */
[----:B------:R-:W-:Y:S01]  /*86b0*/  LOP3.LUT R169, R61, 0xff, RZ, 0xc0, !PT ;  /* 0x000000ff3da97812 */ /* 0x000fe200078ec0ff */
[----:B------:R-:W-:Y:S01]  /*86c0*/  VIADD R159, R163, 0x20 ;  /* 0x00000020a39f7836 */ /* 0x000fe20000000000 */
[----:B------:R-:W-:Y:S01]  /*86d0*/  LOP3.LUT R171, R171, 0xff0000, RZ, 0xc0, !PT ;  /* 0x00ff0000abab7812 */ /* 0x000fe200078ec0ff */
[----:B------:R-:W-:Y:S01]  /*86e0*/  IMAD.IADD R0, R0, 0x1, R161 ;  /* 0x0000000100007824 */ /* 0x000fe200078e02a1 */
[----:B------:R-:W-:-:S02]  /*86f0*/  PRMT R169, R60, 0x7604, R169 ;  /* 0x000076043ca97816 */ /* 0x000fc400000000a9 */
[----:B------:R-:W-:Y:S02]  /*8700*/  ISETP.GT.AND P0, PT, R159, R252, PT ;  /* 0x000000fc9f00720c */ /* 0x000fe40003f04270 */
[----:B------:R-:W-:Y:S01]  /*8710*/  LOP3.LUT R161, R11, 0xffff, RZ, 0xc0, !PT ;  /* 0x0000ffff0ba17812 */ /* 0x000fe200078ec0ff */
[----:B------:R-:W-:Y:S01]  /*8720*/  IMAD.IADD R227, R169, 0x1, R171 ;  /* 0x00000001a9e37824 */ /* 0x000fe200078e02ab */
[----:B------:R-:W-:Y:S01]  /*8730*/  LOP3.LUT R159, R13, 0xffff, RZ, 0xc0, !PT ;  /* 0x0000ffff0d9f7812 */ /* 0x000fe200078ec0ff */
[----:B------:R-:W-:Y:S01]  /*8740*/  IMAD.U32 R169, R39, 0x10000, RZ ;  /* 0x0001000027a97824 */ /* 0x000fe200078e00ff */
[----:B------:R-:W-:Y:S01]  /*8750*/  LOP3.LUT R171, R45, 0xff, RZ, 0xc0, !PT ;  /* 0x000000ff2dab7812 */ /* 0x000fe200078ec0ff */
[----:B------:R0:W-:Y:S01]  /*8760*/  STL [R1+0x374], R161 ;  /* 0x000374a101007387 */ /* 0x0001e20000100800 */
[----:B------:R-:W-:Y:S02]  /*8770*/  LOP3.LUT R172, R172, 0xff0000, RZ, 0xc0, !PT ;  /* 0x00ff0000acac7812 */ /* 0x000fe400078ec0ff */
[----:B------:R-:W-:Y:S01]  /*8780*/  PRMT R171, R44, 0x7604, R171 ;  /* 0x000076042cab7816 */ /* 0x000fe200000000ab */
[----:B------:R1:W-:Y:S01]  /*8790*/  STL [R1+0x384], R159 ;  /* 0x0003849f01007387 */ /* 0x0003e20000100800 */
[----:B------:R-:W-:-:S02]  /*87a0*/  PRMT R168, R40, 0x7604, R168 ;  /* 0x0000760428a87816 */ /* 0x000fc400000000a8 */
[----:B------:R-:W-:Y:S01]  /*87b0*/  LOP3.LUT R169, R169, 0xff0000, RZ, 0xc0, !PT ;  /* 0x00ff0000a9a97812 */ /* 0x000fe200078ec0ff */
[----:B--2---:R-:W-:Y:S02]  /*87c0*/  IMAD.IADD R235, R171, 0x1, R172 ;  /* 0x00000001abeb7824 */ /* 0x004fe400078e02ac */
[----:B0-----:R-:W-:Y:S01]  /*87d0*/  IMAD.U32 R161, R161, 0x10000, RZ ;  /* 0x00010000a1a17824 */ /* 0x001fe200078e00ff */
[----:B------:R-:W-:Y:S01]  /*87e0*/  LOP3.LUT R163, RZ, R163, RZ, 0x33, !PT ;  /* 0x000000a3ffa37212 */ /* 0x000fe200078e33ff */
[----:B------:R-:W-:Y:S01]  /*87f0*/  IMAD.IADD R237, R168, 0x1, R169 ;  /* 0x00000001a8ed7824 */ /* 0x000fe200078e02a9 */
[----:B-1----:R-:W-:Y:S02]  /*8800*/  LOP3.LUT R159, R159, 0xff, RZ, 0xc0, !PT ;  /* 0x000000ff9f9f7812 */ /* 0x002fe400078ec0ff */
[----:B------:R-:W-:Y:S02]  /*8810*/  LOP3.LUT R161, R161, 0xff0000, RZ, 0xc0, !PT ;  /* 0x00ff0000a1a17812 */ /* 0x000fe400078ec0ff */
[----:B------:R-:W-:Y:S01]  /*8820*/  PRMT R159, R12, 0x7604, R159 ;  /* 0x000076040c9f7816 */ /* 0x000fe2000000009f */
[----:B------:R-:W-:-:S04]  /*8830*/  IMAD.IADD R168, R163, 0x1, R252 ;  /* 0x00000001a3a87824 */ /* 0x000fc800078e02fc */
[----:B------:R-:W-:Y:S01]  /*8840*/  IMAD.IADD R172, R159, 0x1, R161 ;  /* 0x000000019fac7824 */ /* 0x000fe200078e02a1 */
[----:B------:R-:W-:Y:S02]  /*8850*/  LOP3.LUT R159, R9, 0xffff, RZ, 0xc0, !PT ;  /* 0x0000ffff099f7812 */ /* 0x000fe400078ec0ff */
[----:B------:R-:W-:Y:S02]  /*8860*/  LOP3.LUT R161, R7, 0xffff, RZ, 0xc0, !PT ;  /* 0x0000ffff07a17812 */ /* 0x000fe400078ec0ff */
[----:B------:R-:W-:Y:S02]  /*8870*/  LOP3.LUT R252, R159, 0xff, RZ, 0xc0, !PT ;  /* 0x000000ff9ffc7812 */ /* 0x000fe400078ec0ff */
[----:B------:R-:W-:Y:S01]  /*8880*/  LOP3.LUT R165, R5, 0xffff, RZ, 0xc0, !PT ;  /* 0x0000ffff05a57812 */ /* 0x000fe200078ec0ff */
[----:B------:R0:W-:Y:S01]  /*8890*/  STL [R1+0x368], R161 ;  /* 0x000368a101007387 */ /* 0x0001e20000100800 */
[----:B------:R-:W-:-:S03]  /*88a0*/  LOP3.LUT R163, R173, 0xffff, RZ, 0xc0, !PT ;  /* 0x0000ffffada37812 */ /* 0x000fc600078ec0ff */
[----:B------:R1:W-:Y:S01]  /*88b0*/  STL [R1+0x378], R159 ;  /* 0x0003789f01007387 */ /* 0x0003e20000100800 */
[----:B0-----:R-:W-:-:S03]  /*88c0*/  IMAD.U32 R161, R161, 0x10000, RZ ;  /* 0x00010000a1a17824 */ /* 0x001fc600078e00ff */
[----:B------:R0:W-:Y:S01]  /*88d0*/  STL [R1+0x380], R165 ;  /* 0x000380a501007387 */ /* 0x0001e20000100800 */
[----:B-1----:R-:W-:-:S03]  /*88e0*/  PRMT R159, R8, 0x7604, R252 ;  /* 0x00007604089f7816 */ /* 0x002fc600000000fc */
[----:B------:R1:W-:Y:S01]  /*88f0*/  STL [R1+0x36c], R163 ;  /* 0x00036ca301007387 */ /* 0x0003e20000100800 */
[----:B------:R-:W-:Y:S01]  /*8900*/  LOP3.LUT R252, R165, 0xff, RZ, 0xc0, !PT ;  /* 0x000000ffa5fc7812 */ /* 0x000fe200078ec0ff */
[----:B0-----:R-:W-:Y:S01]  /*8910*/  IMAD.U32 R165, R163, 0x10000, RZ ;  /* 0x00010000a3a57824 */ /* 0x001fe200078e00ff */
[----:B-1----:R-:W-:Y:S02]  /*8920*/  LOP3.LUT R163, R161, 0xff0000, RZ, 0xc0, !PT ;  /* 0x00ff0000a1a37812 */ /* 0x002fe400078ec0ff */
[----:B------:R-:W-:Y:S02]  /*8930*/  PRMT R161, R4, 0x7604, R252 ;  /* 0x0000760404a17816 */ /* 0x000fe400000000fc */
[----:B------:R-:W-:Y:S01]  /*8940*/  LOP3.LUT R252, R165, 0xff0000, RZ, 0xc0, !PT ;  /* 0x00ff0000a5fc7812 */ /* 0x000fe200078ec0ff */
[----:B------:R-:W-:Y:S01]  /*8950*/  IMAD.IADD R159, R159, 0x1, R163 ;  /* 0x000000019f9f7824 */ /* 0x000fe200078e02a3 */
[----:B---3--:R-:W-:Y:S02]  /*8960*/  LOP3.LUT R163, R176, 0xffff, RZ, 0xc0, !PT ;  /* 0x0000ffffb0a37812 */ /* 0x008fe400078ec0ff */
[----:B------:R-:W-:Y:S01]  /*8970*/  LOP3.LUT R165, R180, 0xffff, RZ, 0xc0, !PT ;  /* 0x0000ffffb4a57812 */ /* 0x000fe200078ec0ff */
[----:B------:R-:W-:Y:S01]  /*8980*/  IMAD.IADD R161, R161, 0x1, R252 ;  /* 0x00000001a1a17824 */ /* 0x000fe200078e02fc */
[----:B------:R-:W-:-:S02]  /*8990*/  LOP3.LUT R252, R163, 0xff, RZ, 0xc0, !PT ;  /* 0x000000ffa3fc7812 */ /* 0x000fc400078ec0ff */
[----:B----4-:R-:W-:Y:S02]  /*89a0*/  LOP3.LUT R169, R184, 0xffff, RZ, 0xc0, !PT ;  /* 0x0000ffffb8a97812 */ /* 0x010fe400078ec0ff */
[----:B------:R-:W-:Y:S01]  /*89b0*/  LOP3.LUT R167, R188, 0xffff, RZ, 0xc0, !PT ;  /* 0x0000ffffbca77812 */ /* 0x000fe200078ec0ff */
[----:B------:R0:W-:Y:S04]  /*89c0*/  STL [R1+0x370], R163 ;  /* 0x000370a301007387 */ /* 0x0001e80000100800 */
[----:B------:R1:W-:Y:S04]  /*89d0*/  STL [R1+0x360], R165 ;  /* 0x000360a501007387 */ /* 0x0003e80000100800 */
[----:B------:R2:W-:Y:S01]  /*89e0*/  STL [R1+0x37c], R169 ;  /* 0x00037ca901007387 */ /* 0x0005e20000100800 */
[----:B0-----:R-:W-:-:S02]  /*89f0*/  PRMT R163, R251, 0x7604, R252 ;  /* 0x00007604fba37816 */ /* 0x001fc400000000fc */
[----:B------:R-:W-:Y:S01]  /*8a00*/  LOP3.LUT R252, R169, 0xff, RZ, 0xc0, !PT ;  /* 0x000000ffa9fc7812 */ /* 0x000fe200078ec0ff */
[----:B-1----:R-:W-:Y:S01]  /*8a10*/  IMAD.U32 R165, R165, 0x10000, RZ ;  /* 0x00010000a5a57824 */ /* 0x002fe200078e00ff */
[----:B------:R0:W-:Y:S01]  /*8a20*/  STL [R1+0x364], R167 ;  /* 0x000364a701007387 */ /* 0x0001e20000100800 */
[----:B--2---:R-:W-:-:S03]  /*8a30*/  IMAD.U32 R169, R167, 0x10000, RZ ;  /* 0x00010000a7a97824 */ /* 0x004fc600078e00ff */
[----:B0-----:R-:W-:Y:S02]  /*8a40*/  LOP3.LUT R167, R165, 0xff0000, RZ, 0xc0, !PT ;  /* 0x00ff0000a5a77812 */ /* 0x001fe400078ec0ff */
[----:B------:R-:W-:Y:S02]  /*8a50*/  PRMT R165, R246, 0x7604, R252 ;  /* 0x00007604f6a57816 */ /* 0x000fe400000000fc */
[----:B------:R-:W-:-:S05]  /*8a60*/  LOP3.LUT R252, R169, 0xff0000, RZ, 0xc0, !PT ;  /* 0x00ff0000a9fc7812 */ /* 0x000fca00078ec0ff */
[----:B------:R-:W-:Y:S01]  /*8a70*/  IMAD.IADD R165, R165, 0x1, R252 ;  /* 0x00000001a5a57824 */ /* 0x000fe200078e02fc */
[----:B------:R-:W-:Y:S01]  /*8a80*/  LOP3.LUT R252, R247, 0xffff, RZ, 0xc0, !PT ;  /* 0x0000fffff7fc7812 */ /* 0x000fe200078ec0ff */
[----:B------:R-:W-:-:S04]  /*8a90*/  IMAD.IADD R163, R163, 0x1, R167 ;  /* 0x00000001a3a37824 */ /* 0x000fc800078e02a7 */
[----:B------:R-:W-:Y:S01]  /*8aa0*/  IMAD R167, R252, 0x1000000, R14 ;  /* 0x01000000fca77824 */ /* 0x000fe200078e020e */
[----:B------:R-:W-:Y:S01]  /*8ab0*/  LOP3.LUT R252, R242, 0xffff, RZ, 0xc0, !PT ;  /* 0x0000fffff2fc7812 */ /* 0x000fe200078ec0ff */
[----:B------:R-:W2:Y:S04]  /*8ac0*/  LDL.LU R14, [R1+0x4ac] ;  /* 0x0004ac00010e7983 */ /* 0x000ea80000300800 */
[----:B------:R-:W-:Y:S01]  /*8ad0*/  IMAD R169, R252, 0x1000000, R10 ;  /* 0x01000000fca97824 */ /* 0x000fe200078e020a */
[----:B------:R-:W-:Y:S01]  /*8ae0*/  LOP3.LUT R252, R238, 0xffff, RZ, 0xc0, !PT ;  /* 0x0000ffffeefc7812 */ /* 0x000fe200078ec0ff */
[----:B------:R-:W3:Y:S04]  /*8af0*/  LDL.LU R10, [R1+0x4a8] ;  /* 0x0004a800010a7983 */ /* 0x000ee80000300800 */
[----:B------:R-:W-:Y:S01]  /*8b00*/  IMAD R171, R252, 0x1000000, R6 ;  /* 0x01000000fcab7824 */ /* 0x000fe200078e0206 */
[----:B------:R-:W-:Y:S01]  /*8b10*/  LOP3.LUT R252, R234, 0xffff, RZ, 0xc0, !PT ;  /* 0x0000ffffeafc7812 */ /* 0x000fe200078ec0ff */
[----:B------:R-:W4:Y:S04]  /*8b20*/  LDL.LU R6, [R1+0x4a4] ;  /* 0x0004a40001067983 */ /* 0x000f280000300800 */
[----:B------:R-:W-:Y:S01]  /*8b30*/  IMAD R173, R252, 0x1000000, R175 ;  /* 0x01000000fcad7824 */ /* 0x000fe200078e02af */
[----:B------:R-:W-:-:S05]  /*8b40*/  LOP3.LUT R252, R230, 0xffff, RZ, 0xc0, !PT ;  /* 0x0000ffffe6fc7812 */ /* 0x000fca00078ec0ff */
        /* <DEDUP_REMOVED lines=17> */
[----:B------:R-:W-:Y:S01]  /*8c60*/  LOP3.LUT R252, R194, 0xffff, RZ, 0xc0, !PT ;  /* 0x0000ffffc2fc7812 */ /* 0x000fe200078ec0ff */
[----:B------:R-:W3:Y:S04]  /*8c70*/  LDL R248, [R1+0x23c] ;  /* 0x00023c0001f87983 */ /* 0x000ee80000100800 */
        /* <DEDUP_REMOVED lines=67> */
[----:B------:R-:W-:Y:S02]  /*90b0*/  IMAD R250, R252, 0x1000000, R2 ;  /* 0x01000000fcfa7824 */ /* 0x000fe400078e0202 */
[----:B------:R-:W3:Y:S01]  /*90c0*/  LDL R2, [R1+0x224] ;  /* 0x0002240001027983 */ /* 0x000ee20000100800 */
        /* <DEDUP_REMOVED lines=22> */
[----:B--2---:R-:W-:-:S05]  /*9230*/  LOP3.LUT R252, R14, 0xffff, RZ, 0xc0, !PT ;  /* 0x0000ffff0efc7812 */ /* 0x004fca00078ec0ff */
[----:B------:R-:W-:Y:S01]  /*9240*/  IMAD R243, R252, 0x1000000, R0 ;  /* 0x01000000fcf37824 */ /* 0x000fe200078e0200 */
[----:B----4-:R-:W-:Y:S02]  /*9250*/  LOP3.LUT R0, R6, 0xffff, RZ, 0xc0, !PT ;  /* 0x0000ffff06007812 */ /* 0x010fe400078ec0ff */
[----:B------:R-:W-:Y:S02]  /*9260*/  SEL R252, R168, 0x1f, P0 ;  /* 0x0000001fa8fc7807 */ /* 0x000fe40000000000 */
[----:B---3--:R-:W-:Y:S01]  /*9270*/  LOP3.LUT R248, R248, 0xffff, RZ, 0xc0, !PT ;  /* 0x0000fffff8f87812 */ /* 0x008fe200078ec0ff */
[----:B------:R0:W-:Y:S01]  /*9280*/  STL [R1+0x358], R0 ;  /* 0x0003580001007387 */ /* 0x0001e20000100800 */
[----:B------:R-:W-:-:S03]  /*9290*/  LOP3.LUT R245, R10, 0xffff, RZ, 0xc0, !PT ;  /* 0x0000ffff0af57812 */ /* 0x000fc600078ec0ff */
[----:B------:R1:W5:Y:S01]  /*92a0*/  LDL.LU R168, [R1+0x4a0] ;  /* 0x0004a00001a87983 */ /* 0x0003620000300800 */
[----:B0-----:R-:W-:Y:S01]  /*92b0*/  IMAD R0, R0, 0x1000000, R159 ;  /* 0x0100000000007824 */ /* 0x001fe200078e029f */
[----:B------:R-:W-:-:S05]  /*92c0*/  LOP3.LUT R2, R2, 0xffff, RZ, 0xc0, !PT ;  /* 0x0000ffff02027812 */ /* 0x000fca00078ec0ff */
[----:B------:R-:W0:Y:S04]  /*92d0*/  SHFL.DOWN PT, R0, R0, 0x1, R252 ;  /* 0x0820000000007989 */ /* 0x000e2800000e00fc */
[----:B------:R2:W-:Y:S01]  /*92e0*/  STL [R1+0x354], R2 ;  /* 0x0003540201007387 */ /* 0x0005e20000100800 */
[----:B------:R-:W-:-:S03]  /*92f0*/  LOP3.LUT R3, R3, 0xffff, RZ, 0xc0, !PT ;  /* 0x0000ffff03037812 */ /* 0x000fc600078ec0ff */
[----:B------:R3:W-:Y:S04]  /*9300*/  STL [R1+0x34c], R248 ;  /* 0x00034cf801007387 */ /* 0x0007e80000100800 */
[----:B------:R-:W4:Y:S01]  /*9310*/  SHFL.DOWN PT, R250, R250, 0x1, R252 ;  /* 0x08200000fafa7989 */ /* 0x000f2200000e00fc */
[----:B--2---:R-:W-:-:S03]  /*9320*/  IMAD R2, R2, 0x1000000, R161 ;  /* 0x0100000002027824 */ /* 0x004fc600078e02a1 */
[----:B------:R2:W-:Y:S04]  /*9330*/  STL [R1+0x35c], R245 ;  /* 0x00035cf501007387 */ /* 0x0005e80000100800 */
[----:B------:R-:W1:Y:S04]  /*9340*/  SHFL.DOWN PT, R2, R2, 0x1, R252 ;  /* 0x0820000002027989 */ /* 0x000e6800000e00fc */
[----:B0-----:R0:W-:Y:S04]  /*9350*/  STL [R1+0x24c], R0 ;  /* 0x00024c0001007387 */ /* 0x0011e80000100800 */
[----:B------:R4:W-:Y:S01]  /*9360*/  STL [R1+0x350], R3 ;  /* 0x0003500301007387 */ /* 0x0009e20000100800 */
[----:B---3--:R-:W-:-:S02]  /*9370*/  IMAD R248, R248, 0x1000000, R165 ;  /* 0x01000000f8f87824 */ /* 0x008fc400078e02a5 */
[----:B--2---:R-:W-:Y:S01]  /*9380*/  IMAD R245, R245, 0x1000000, R172 ;  /* 0x01000000f5f57824 */ /* 0x004fe200078e02ac */
[----:B------:R-:W-:Y:S04]  /*9390*/  SHFL.DOWN PT, R167, R167, 0x1, R252 ;  /* 0x08200000a7a77989 */ /* 0x000fe800000e00fc */
[----:B0-----:R-:W2:Y:S01]  /*93a0*/  LDL.LU R0, [R1+0x39c] ;  /* 0x00039c0001007983 */ /* 0x001ea20000300800 */
[----:B----4-:R-:W-:-:S03]  /*93b0*/  IMAD R3, R3, 0x1000000, R163 ;  /* 0x0100000003037824 */ /* 0x010fc600078e02a3 */
[----:B------:R-:W-:Y:S04]  /*93c0*/  STL [R1+0x284], R250 ;  /* 0x000284fa01007387 */ /* 0x000fe80000100800 */
[----:B-1----:R0:W-:Y:S04]  /*93d0*/  STL [R1+0x340], R2 ;  /* 0x0003400201007387 */ /* 0x0021e80000100800 */
[----:B------:R-:W1:Y:S04]  /*93e0*/  SHFL.DOWN PT, R3, R3, 0x1, R252 ;  /* 0x0820000003037989 */ /* 0x000e6800000e00fc */
[----:B------:R-:W3:Y:S04]  /*93f0*/  SHFL.DOWN PT, R248, R248, 0x1, R252 ;  /* 0x08200000f8f87989 */ /* 0x000ee800000e00fc */
[----:B0-----:R-:W4:Y:S04]  /*9400*/  LDL.LU R2, [R1+0x398] ;  /* 0x0003980001027983 */ /* 0x001f280000300800 */
[----:B------:R-:W0:Y:S04]  /*9410*/  SHFL.DOWN PT, R169, R169, 0x1, R252 ;  /* 0x08200000a9a97989 */ /* 0x000e2800000e00fc */
[----:B------:R-:W0:Y:S04]  /*9420*/  SHFL.DOWN PT, R171, R171, 0x1, R252 ;  /* 0x08200000abab7989 */ /* 0x000e2800000e00fc */
[----:B------:R-:W0:Y:S04]  /*9430*/  SHFL.DOWN PT, R173, R173, 0x1, R252 ;  /* 0x08200000adad7989 */ /* 0x000e2800000e00fc */
[----:B-1----:R1:W-:Y:S04]  /*9440*/  STL [R1+0x344], R3 ;  /* 0x0003440301007387 */ /* 0x0023e80000100800 */
[----:B------:R-:W0:Y:S04]  /*9450*/  SHFL.DOWN PT, R176, R176, 0x1, R252 ;  /* 0x08200000b0b07989 */ /* 0x000e2800000e00fc */
[----:B------:R-:W0:Y:S04]  /*9460*/  SHFL.DOWN PT, R180, R180, 0x1, R252 ;  /* 0x08200000b4b47989 */ /* 0x000e2800000e00fc */
[----:B-1----:R-:W4:Y:S04]  /*9470*/  LDL.LU R3, [R1+0x394] ;  /* 0x0003940001037983 */ /* 0x002f280000300800 */
[----:B---3--:R-:W-:Y:S01]  /*9480*/  STL [R1+0x33c], R248 ;  /* 0x00033cf801007387 */ /* 0x008fe20000100800 */
[----:B------:R-:W1:Y:S03]  /*9490*/  S2R R250, SR_LANEID ;  /* 0x0000000000fa7919 */ /* 0x000e660000000000 */
[----:B------:R-:W-:Y:S04]  /*94a0*/  SHFL.DOWN PT, R184, R184, 0x1, R252 ;  /* 0x08200000b8b87989 */ /* 0x000fe800000e00fc */
        /* <DEDUP_REMOVED lines=52> */
[----:B------:R-:W-:Y:S04]  /*97f0*/  STL [R1+0x338], R167 ;  /* 0x000338a701007387 */ /* 0x000fe80000100800 */
[----:B------:R3:W5:Y:S04]  /*9800*/  LDL.LU R172, [R1+0x49c] ;  /* 0x00049c0001ac7983 */ /* 0x0007680000300800 */
[----:B------:R3:W5:Y:S04]  /*9810*/  LDL.LU R159, [R1+0x498] ;  /* 0x00049800019f7983 */ /* 0x0007680000300800 */
[----:B------:R3:W5:Y:S04]  /*9820*/  LDL.LU R161, [R1+0x494] ;  /* 0x0004940001a17983 */ /* 0x0007680000300800 */
[----:B------:R3:W5:Y:S04]  /*9830*/  LDL.LU R163, [R1+0x490] ;  /* 0x0004900001a37983 */ /* 0x0007680000300800 */
[----:B------:R3:W5:Y:S04]  /*9840*/  LDL.LU R165, [R1+0x48c] ;  /* 0x00048c0001a57983 */ /* 0x0007680000300800 */
[----:B--2---:R-:W2:Y:S01]  /*9850*/  SHFL.DOWN PT, R248, R0, 0x1, R252 ;  /* 0x0820000000f87989 */ /* 0x004ea200000e00fc */
[----:B-1----:R-:W-:-:S03]  /*9860*/  ISETP.GE.AND P0, PT, R250, R252, PT ;  /* 0x000000fcfa00720c */ /* 0x002fc60003f06270 */
[----:B0-----:R-:W-:Y:S04]  /*9870*/  STL [R1+0x330], R169 ;  /* 0x000330a901007387 */ /* 0x001fe80000100800 */
[----:B------:R-:W-:Y:S04]  /*9880*/  STL [R1+0x334], R171 ;  /* 0x000334ab01007387 */ /* 0x000fe80000100800 */
[----:B------:R-:W-:Y:S04]  /*9890*/  STL [R1+0x328], R173 ;  /* 0x000328ad01007387 */ /* 0x000fe80000100800 */
[----:B------:R-:W-:Y:S04]  /*98a0*/  STL [R1+0x32c], R176 ;  /* 0x00032cb001007387 */ /* 0x000fe80000100800 */
[----:B------:R-:W-:Y:S04]  /*98b0*/  STL [R1+0x320], R180 ;  /* 0x000320b401007387 */ /* 0x000fe80000100800 */
[----:B--2---:R-:W-:Y:S04]  /*98c0*/  STL [R1+0x348], R248 ;  /* 0x000348f801007387 */ /* 0x004fe80000100800 */
[----:B----4-:R-:W0:Y:S04]  /*98d0*/  SHFL.DOWN PT, R248, R2, 0x1, R252 ;  /* 0x0820000002f87989 */ /* 0x010e2800000e00fc */
[----:B------:R-:W-:Y:S04]  /*98e0*/  STL [R1+0x324], R184 ;  /* 0x000324b801007387 */ /* 0x000fe80000100800 */
[----:B------:R-:W-:Y:S04]  /*98f0*/  STL [R1+0x318], R188 ;  /* 0x000318bc01007387 */ /* 0x000fe80000100800 */
[----:B------:R-:W-:Y:S04]  /*9900*/  STL [R1+0x31c], R175 ;  /* 0x00031caf01007387 */ /* 0x000fe80000100800 */
[----:B------:R-:W-:Y:S04]  /*9910*/  STL [R1+0x310], R177 ;  /* 0x000310b101007387 */ /* 0x000fe80000100800 */
[----:B------:R-:W-:Y:S04]  /*9920*/  STL [R1+0x314], R179 ;  /* 0x000314b301007387 */ /* 0x000fe80000100800 */
[----:B0-----:R-:W-:Y:S04]  /*9930*/  STL [R1+0x240], R248 ;  /* 0x000240f801007387 */ /* 0x001fe80000100800 */
[----:B------:R-:W0:Y:S04]  /*9940*/  SHFL.DOWN PT, R248, R3, 0x1, R252 ;  /* 0x0820000003f87989 */ /* 0x000e2800000e00fc */
[----:B------:R1:W-:Y:S04]  /*9950*/  STL [R1+0x308], R181 ;  /* 0x000308b501007387 */ /* 0x0003e80000100800 */
        /* <DEDUP_REMOVED lines=47> */
[----:B0-----:R0:W-:Y:S04]  /*9c50*/  STL [R1+0x244], R248 ;  /* 0x000244f801007387 */ /* 0x0011e80000100800 */
        /* <DEDUP_REMOVED lines=11> */
[----:B-1----:R1:W5:Y:S04]  /*9d10*/  LDL.LU R181, [R1+0x45c] ;  /* 0x00045c0001b57983 */ /* 0x0023680000300800 */
[----:B--2---:R1:W5:Y:S04]  /*9d20*/  LDL.LU R183, [R1+0x458] ;  /* 0x0004580001b77983 */ /* 0x0043680000300800 */
[----:B----4-:R1:W5:Y:S04]  /*9d30*/  LDL.LU R185, [R1+0x454] ;  /* 0x0004540001b97983 */ /* 0x0103680000300800 */
[----:B---3--:R1:W5:Y:S04]  /*9d40*/  LDL.LU R187, [R1+0x450] ;  /* 0x0004500001bb7983 */ /* 0x0083680000300800 */
        /* <DEDUP_REMOVED lines=44> */
[----:B0-----:R1:W5:Y:S04]  /*a010*/  LDL.LU R248, [R1+0x390] ;  /* 0x0003900001f87983 */ /* 0x0013680000300800 */
[----:B------:R1:W5:Y:S01]  /*a020*/  LDL.LU R250, [R1+0x38c] ;  /* 0x00038c0001fa7983 */ /* 0x0003620000300800 */
[----:B------:R-:W-:Y:S04]  /*a030*/  BSSY.RECONVERGENT B1, `(.L_x_14) ;  /* 0x00004bb000017945 */ /* 0x000fe80003800200 */
[----:B------:R-:W-:Y:S05]  /*a040*/  @P0 BRA `(.L_x_15) ;  /* 0x0000004800e40947 */ /* 0x000fea0003800000 */
[----:B------:R0:W-:Y:S04]  /*a050*/  STL.64 [R1+0x440], R58 ;  /* 0x0004403a01007387 */ /* 0x0001e80000100a00 */
[----:B------:R2:W-:Y:S04]  /*a060*/  STL.64 [R1+0x430], R46 ;  /* 0x0004302e01007387 */ /* 0x0005e80000100a00 */
[----:B------:R3:W-:Y:S04]  /*a070*/  STL.64 [R1+0x438], R60 ;  /* 0x0004383c01007387 */ /* 0x0007e80000100a00 */
[----:B0-----:R-:W4:Y:S04]  /*a080*/  LDL.LU R58, [R1+0x2f8] ;  /* 0x0002f800013a7983 */ /* 0x001f280000300800 */
[----:B------:R-:W4:Y:S04]  /*a090*/  LDL.LU R59, [R1+0x2fc] ;  /* 0x0002fc00013b7983 */ /* 0x000f280000300800 */
[----:B--2---:R-:W2:Y:S04]  /*a0a0*/  LDL.LU R46, [R1+0x308] ;  /* 0x00030800012e7983 */ /* 0x004ea80000300800 */
[----:B------:R-:W2:Y:S04]  /*a0b0*/  LDL.LU R47, [R1+0x30c] ;  /* 0x00030c00012f7983 */ /* 0x000ea80000300800 */
[----:B---3--:R-:W3:Y:S04]  /*a0c0*/  LDL.LU R60, [R1+0x300] ;  /* 0x00030000013c7983 */ /* 0x008ee80000300800 */
[----:B------:R-:W3:Y:S04]  /*a0d0*/  LDL.LU R61, [R1+0x304] ;  /* 0x00030400013d7983 */ /* 0x000ee80000300800 */
[----:B------:R0:W-:Y:S04]  /*a0e0*/  STL.64 [R1+0x428], R48 ;  /* 0x0004283001007387 */ /* 0x0001e80000100a00 */
[----:B------:R1:W-:Y:S04]  /*a0f0*/  STL.64 [R1+0x420], R50 ;  /* 0x0004203201007387 */ /* 0x0003e80000100a00 */
[----:B------:R1:W-:Y:S04]  /*a100*/  STL.64 [R1+0x418], R52 ;  /* 0x0004183401007387 */ /* 0x0003e80000100a00 */
[----:B0-----:R-:W3:Y:S04]  /*a110*/  LDL.LU R48, [R1+0x310] ;  /* 0x0003100001307983 */ /* 0x001ee80000300800 */
[----:B------:R-:W3:Y:S04]  /*a120*/  LDL.LU R49, [R1+0x314] ;  /* 0x0003140001317983 */ /* 0x000ee80000300800 */
[----:B-1----:R-:W3:Y:S04]  /*a130*/  LDL.LU R50, [R1+0x318] ;  /* 0x0003180001327983 */ /* 0x002ee80000300800 */
[----:B------:R-:W3:Y:S04]  /*a140*/  LDL.LU R51, [R1+0x31c] ;  /* 0x00031c0001337983 */ /* 0x000ee80000300800 */
[----:B------:R-:W3:Y:S04]  /*a150*/  LDL.LU R52, [R1+0x320] ;  /* 0x0003200001347983 */ /* 0x000ee80000300800 */
        /* <DEDUP_REMOVED lines=10> */
[----:B------:R-:W3:Y:S04]  /*a200*/  LDL.LU R6, [R1+0x2f0] ;  /* 0x0002f00001067983 */ /* 0x000ee80000300800 */
[----:B------:R-:W3:Y:S04]  /*a210*/  LDL.LU R7, [R1+0x2f4] ;  /* 0x0002f40001077983 */ /* 0x000ee80000300800 */
[----:B------:R-:W3:Y:S04]  /*a220*/  LDL.LU R10, [R1+0x2e8] ;  /* 0x0002e800010a7983 */ /* 0x000ee80000300800 */
[----:B------:R-:W3:Y:S04]  /*a230*/  LDL.LU R11, [R1+0x2ec] ;  /* 0x0002ec00010b7983 */ /* 0x000ee80000300800 */
[----:B------:R0:W-:Y:S04]  /*a240*/  STL.64 [R1+0x3f8], R44 ;  /* 0x0003f82c01007387 */ /* 0x0001e80000100a00 */
[----:B------:R1:W-:Y:S04]  /*a250*/  STL [R1+0x394], R2 ;  /* 0x0003940201007387 */ /* 0x0003e80000100800 */
[----:B------:R1:W-:Y:S04]  /*a260*/  STL [R1+0x390], R3 ;  /* 0x0003900301007387 */ /* 0x0003e80000100800 */
[----:B0-----:R-:W3:Y:S04]  /*a270*/  LDL.LU R44, [R1+0x340] ;  /* 0x00034000012c7983 */ /* 0x001ee80000300800 */
[----:B------:R-:W3:Y:S04]  /*a280*/  LDL.LU R45, [R1+0x344] ;  /* 0x00034400012d7983 */ /* 0x000ee80000300800 */
[----:B-1----:R-:W3:Y:S04]  /*a290*/  LDL.LU R2, [R1+0x2c8] ;  /* 0x0002c80001027983 */ /* 0x002ee80000300800 */
[----:B------:R-:W3:Y:S04]  /*a2a0*/  LDL.LU R3, [R1+0x2cc] ;  /* 0x0002cc0001037983 */ /* 0x000ee80000300800 */
[----:B------:R-:W3:Y:S04]  /*a2b0*/  LDL.LU R13, [R1+0x37c] ;  /* 0x00037c00010d7983 */ /* 0x000ee80000300800 */
[----:B------:R0:W-:Y:S04]  /*a2c0*/  STL.64 [R1+0x3f0], R30 ;  /* 0x0003f01e01007387 */ /* 0x0001e80000100a00 */
[----:B------:R-:W-:Y:S04]  /*a2d0*/  STL.64 [R1+0x3e8], R32 ;  /* 0x0003e82001007387 */ /* 0x000fe80000100a00 */
[----:B------:R1:W-:Y:S04]  /*a2e0*/  STL.64 [R1+0x3c8], R24 ;  /* 0x0003c81801007387 */ /* 0x0003e80000100a00 */
[----:B0-----:R-:W3:Y:S04]  /*a2f0*/  LDL.LU R30, [R1+0x288] ;  /* 0x00028800011e7983 */ /* 0x001ee80000300800 */
[----:B------:R-:W3:Y:S04]  /*a300*/  LDL.LU R31, [R1+0x28c] ;  /* 0x00028c00011f7983 */ /* 0x000ee80000300800 */
[----:B------:R-:W-:Y:S04]  /*a310*/  STL.64 [R1+0x3d0], R22 ;  /* 0x0003d01601007387 */ /* 0x000fe80000100a00 */
[----:B------:R0:W-:Y:S04]  /*a320*/  STL.64 [R1+0x3c0], R26 ;  /* 0x0003c01a01007387 */ /* 0x0001e80000100a00 */
[----:B-1----:R-:W3:Y:S04]  /*a330*/  LDL.LU R24, [R1+0x260] ;  /* 0x0002600001187983 */ /* 0x002ee80000300800 */
[----:B------:R-:W3:Y:S04]  /*a340*/  LDL.LU R25, [R1+0x264] ;  /* 0x0002640001197983 */ /* 0x000ee80000300800 */
[----:B------:R-:W3:Y:S04]  /*a350*/  LDL.LU R32, [R1+0x280] ;  /* 0x0002800001207983 */ /* 0x000ee80000300800 */
[----:B------:R-:W3:Y:S04]  /*a360*/  LDL.LU R33, [R1+0x284] ;  /* 0x0002840001217983 */ /* 0x000ee80000300800 */
[----:B------:R1:W-:Y:S04]  /*a370*/  STL.64 [R1+0x3b8], R28 ;  /* 0x0003b81c01007387 */ /* 0x0003e80000100a00 */
[----:B0-----:R-:W3:Y:S04]  /*a380*/  LDL.LU R26, [R1+0x258] ;  /* 0x00025800011a7983 */ /* 0x001ee80000300800 */
[----:B------:R-:W3:Y:S04]  /*a390*/  LDL.LU R27, [R1+0x25c] ;  /* 0x00025c00011b7983 */ /* 0x000ee80000300800 */
[----:B------:R-:W3:Y:S04]  /*a3a0*/  LDL.LU R22, [R1+0x268] ;  /* 0x0002680001167983 */ /* 0x000ee80000300800 */
[----:B------:R-:W3:Y:S04]  /*a3b0*/  LDL.LU R23, [R1+0x26c] ;  /* 0x00026c0001177983 */ /* 0x000ee80000300800 */
[----:B-1----:R-:W3:Y:S04]  /*a3c0*/  LDL.LU R28, [R1+0x250] ;  /* 0x00025000011c7983 */ /* 0x002ee80000300800 */
[----:B------:R-:W3:Y:S04]  /*a3d0*/  LDL.LU R29, [R1+0x254] ;  /* 0x00025400011d7983 */ /* 0x000ee80000300800 */
[----:B------:R0:W-:Y:S04]  /*a3e0*/  STL [R1+0x3a0], R20 ;  /* 0x0003a01401007387 */ /* 0x0001e80000100800 */
[----:B------:R1:W-:Y:S04]  /*a3f0*/  STL [R1+0x39c], R21 ;  /* 0x00039c1501007387 */ /* 0x0003e80000100800 */
[----:B------:R1:W-:Y:S04]  /*a400*/  STL [R1+0x3ac], R17 ;  /* 0x0003ac1101007387 */ /* 0x0003e80000100800 */
[----:B0-----:R-:W3:Y:S04]  /*a410*/  LDL.LU R20, [R1+0x354] ;  /* 0x0003540001147983 */ /* 0x001ee80000300800 */
[----:B-1----:R-:W3:Y:S04]  /*a420*/  LDL.LU R21, [R1+0x34c] ;  /* 0x00034c0001157983 */ /* 0x002ee80000300800 */
[----:B------:R-:W3:Y:S04]  /*a430*/  LDL.LU R17, [R1+0x358] ;  /* 0x0003580001117983 */ /* 0x000ee80000300800 */
[----:B------:R0:W-:Y:S04]  /*a440*/  STL [R1+0x3a8], R18 ;  /* 0x0003a81201007387 */ /* 0x0001e80000100800 */
[----:B------:R1:W-:Y:S04]  /*a450*/  STL [R1+0x3a4], R19 ;  /* 0x0003a41301007387 */ /* 0x0003e80000100800 */
[----:B------:R-:W3:Y:S04]  /*a460*/  LDL.LU R9, [R1+0x374] ;  /* 0x0003740001097983 */ /* 0x000ee80000300800 */
[----:B0-----:R-:W3:Y:S04]  /*a470*/  LDL.LU R18, [R1+0x35c] ;  /* 0x00035c0001127983 */ /* 0x001ee80000300800 */
[----:B-1----:R-:W3:Y:S04]  /*a480*/  LDL.LU R19, [R1+0x350] ;  /* 0x0003500001137983 */ /* 0x002ee80000300800 */
        /* <DEDUP_REMOVED lines=8> */
[----:B------:R-:W3:Y:S04]  /*a510*/  LDL.LU.64 R14, [R1+0x248] ;  /* 0x00024800010e7983 */ /* 0x000ee80000300a00 */
[----:B----4-:R0:W-:Y:S04]  /*a520*/  STL.64 [R1+0x170], R58 ;  /* 0x0001703a01007387 */ /* 0x0101e80000100a00 */
[----:B--2---:R1:W-:Y:S04]  /*a530*/  STL.64 [R1+0x160], R46 ;  /* 0x0001602e01007387 */ /* 0x0043e80000100a00 */
[----:B0-----:R-:W2:Y:S04]  /*a540*/  LDL.LU R58, [R1+0x2e0] ;  /* 0x0002e000013a7983 */ /* 0x001ea80000300800 */
[----:B---3--:R0:W-:Y:S04]  /*a550*/  STL.64 [R1+0x168], R60 ;  /* 0x0001683c01007387 */ /* 0x0081e80000100a00 */
[----:B-1----:R-:W3:Y:S04]  /*a560*/  LDL.LU R46, [R1+0x2d0] ;  /* 0x0002d000012e7983 */ /* 0x002ee80000300800 */
[----:B------:R-:W3:Y:S04]  /*a570*/  LDL.LU R47, [R1+0x2d4] ;  /* 0x0002d400012f7983 */ /* 0x000ee80000300800 */
[----:B------:R-:W2:Y:S04]  /*a580*/  LDL.LU R59, [R1+0x2e4] ;  /* 0x0002e400013b7983 */ /* 0x000ea80000300800 */
[----:B0-----:R-:W4:Y:S04]  /*a590*/  LDL.LU R60, [R1+0x2d8] ;  /* 0x0002d800013c7983 */ /* 0x001f280000300800 */
[----:B------:R0:W-:Y:S04]  /*a5a0*/  STL.64 [R1+0x158], R48 ;  /* 0x0001583001007387 */ /* 0x0001e80000100a00 */
[----:B------:R-:W4:Y:S04]  /*a5b0*/  LDL.LU R61, [R1+0x2dc] ;  /* 0x0002dc00013d7983 */ /* 0x000f280000300800 */
[----:B------:R1:W-:Y:S04]  /*a5c0*/  STL.64 [R1+0x150], R50 ;  /* 0x0001503201007387 */ /* 0x0003e80000100a00 */
[----:B0-----:R-:W4:Y:S04]  /*a5d0*/  LDL.LU R48, [R1+0x2c0] ;  /* 0x0002c00001307983 */ /* 0x001f280000300800 */
[----:B------:R0:W-:Y:S04]  /*a5e0*/  STL.64 [R1+0x148], R52 ;  /* 0x0001483401007387 */ /* 0x0001e80000100a00 */
[----:B------:R-:W4:Y:S04]  /*a5f0*/  LDL.LU R49, [R1+0x2c4] ;  /* 0x0002c40001317983 */ /* 0x000f280000300800 */
[----:B-1----:R-:W4:Y:S04]  /*a600*/  LDL.LU R50, [R1+0x2b8] ;  /* 0x0002b80001327983 */ /* 0x002f280000300800 */
[----:B------:R-:W4:Y:S04]  /*a610*/  LDL.LU R51, [R1+0x2bc] ;  /* 0x0002bc0001337983 */ /* 0x000f280000300800 */
[----:B0-----:R-:W4:Y:S04]  /*a620*/  LDL.LU R52, [R1+0x2b0] ;  /* 0x0002b00001347983 */ /* 0x001f280000300800 */
[----:B------:R-:W4:Y:S04]  /*a630*/  LDL.LU R53, [R1+0x2b4] ;  /* 0x0002b40001357983 */ /* 0x000f280000300800 */
[----:B------:R0:W-:Y:S04]  /*a640*/  STL.64 [R1+0x140], R38 ;  /* 0x0001402601007387 */ /* 0x0001e80000100a00 */
[----:B------:R1:W-:Y:S04]  /*a650*/  STL.64 [R1+0x138], R40 ;  /* 0x0001382801007387 */ /* 0x0003e80000100a00 */
[----:B0-----:R-:W4:Y:S04]  /*a660*/  LDL.LU R38, [R1+0x2a8] ;  /* 0x0002a80001267983 */ /* 0x001f280000300800 */
[----:B------:R-:W4:Y:S04]  /*a670*/  LDL.LU R39, [R1+0x2ac] ;  /* 0x0002ac0001277983 */ /* 0x000f280000300800 */
[----:B------:R0:W-:Y:S04]  /*a680*/  STL.64 [R1+0x130], R42 ;  /* 0x0001302a01007387 */ /* 0x0001e80000100a00 */
        /* <DEDUP_REMOVED lines=8> */
[----:B-1----:R-:W4:Y:S04]  /*a710*/  LDL.LU R10, [R1+0x368] ;  /* 0x00036800010a7983 */ /* 0x002f280000300800 */
[----:B------:R0:W-:Y:S04]  /*a720*/  STL.64 [R1+0x128], R44 ;  /* 0x0001282c01007387 */ /* 0x0001e80000100a00 */
[----:B------:R-:W4:Y:S04]  /*a730*/  LDL.LU R11, [R1+0x380] ;  /* 0x00038000010b7983 */ /* 0x000f280000300800 */
[----:B0-----:R-:W4:Y:S04]  /*a740*/  LDL.LU R44, [R1+0x290] ;  /* 0x00029000012c7983 */ /* 0x001f280000300800 */
[----:B------:R-:W4:Y:S04]  /*a750*/  LDL.LU R45, [R1+0x294] ;  /* 0x00029400012d7983 */ /* 0x000f280000300800 */
[----:B------:R0:W-:Y:S04]  /*a760*/  STL [R1+0x398], R0 ;  /* 0x0003980001007387 */ /* 0x0001e80000100800 */
[----:B------:R1:W-:Y:S04]  /*a770*/  STL.64 [R1+0x1a0], R2 ;  /* 0x0001a00201007387 */ /* 0x0003e80000100a00 */
[----:B0-----:R-:W4:Y:S04]  /*a780*/  LDL.LU R0, [R1+0x378] ;  /* 0x0003780001007983 */ /* 0x001f280000300800 */
[----:B-1----:R-:W4:Y:S04]  /*a790*/  LDL.LU R2, [R1+0x384] ;  /* 0x0003840001027983 */ /* 0x002f280000300800 */
[----:B------:R-:W4:Y:S01]  /*a7a0*/  LDL.LU R3, [R1+0x370] ;  /* 0x0003700001037983 */ /* 0x000f220000300800 */
[----:B------:R-:W-:-:S02]  /*a7b0*/  LOP3.LUT R230, R230, 0xffff, RZ, 0xc0, !PT ;  /* 0x0000ffffe6e67812 */ /* 0x000fc400078ec0ff */
[----:B-----5:R-:W-:Y:S02]  /*a7c0*/  LOP3.LUT R231, R231, 0xffff, RZ, 0xc0, !PT ;  /* 0x0000ffffe7e77812 */ /* 0x020fe400078ec0ff */
[----:B------:R-:W-:Y:S02]  /*a7d0*/  LOP3.LUT R246, R246, 0xffff, RZ, 0xc0, !PT ;  /* 0x0000fffff6f67812 */ /* 0x000fe400078ec0ff */
[----:B------:R-:W-:Y:S02]  /*a7e0*/  PRMT R230, R231, 0x3340, R230 ;  /* 0x00003340e7e67816 */ /* 0x000fe400000000e6 */
[----:B------:R-:W-:Y:S02]  /*a7f0*/  LOP3.LUT R231, R232, 0xffff, RZ, 0xc0, !PT ;  /* 0x0000ffffe8e77812 */ /* 0x000fe400078ec0ff */
[----:B------:R-:W-:Y:S02]  /*a800*/  LOP3.LUT R232, R233, 0xffff, RZ, 0xc0, !PT ;  /* 0x0000ffffe9e87812 */ /* 0x000fe400078ec0ff */
[----:B------:R-:W-:-:S02]  /*a810*/  PRMT R246, R13, 0x3340, R246 ;  /* 0x000033400df67816 */ /* 0x000fc400000000f6 */
        /* <DEDUP_REMOVED lines=8> */
[----:B------:R-:W-:Y:S02]  /*a8a0*/  PRMT R206, R13, 0x3340, R206 ;  /* 0x000033400dce7816 */ /* 0x000fe400000000ce */
[----:B------:R-:W-:Y:S02]  /*a8b0*/  LOP3.LUT R13, R199, 0xffff, RZ, 0xc0, !PT ;  /* 0x0000ffffc70d7812 */ /* 0x000fe400078ec0ff */
[----:B------:R-:W-:Y:S02]  /*a8c0*/  LOP3.LUT R190, R190, 0xffff, RZ, 0xc0, !PT ;  /* 0x0000ffffbebe7812 */ /* 0x000fe400078ec0ff */
[----:B------:R-:W-:-:S02]  /*a8d0*/  PRMT R198, R13, 0x3340, R198 ;  /* 0x000033400dc67816 */ /* 0x000fc400000000c6 */
        /* <DEDUP_REMOVED lines=21> */
[----:B------:R-:W-:Y:S01]  /*aa30*/  LOP3.LUT R13, R135, 0xffff, RZ, 0xc0, !PT ;  /* 0x0000ffff870d7812 */ /* 0x000fe200078ec0ff */
[----:B------:R0:W-:Y:S01]  /*aa40*/  STL.64 [R1+0x1e0], R30 ;  /* 0x0001e01e01007387 */ /* 0x0001e20000100a00 */
[----:B------:R-:W-:Y:S02]  /*aa50*/  LOP3.LUT R126, R126, 0xffff, RZ, 0xc0, !PT ;  /* 0x0000ffff7e7e7812 */ /* 0x000fe400078ec0ff */
[----:B------:R-:W-:-:S02]  /*aa60*/  PRMT R134, R13, 0x3340, R134 ;  /* 0x000033400d867816 */ /* 0x000fc40000000086 */
[----:B------:R-:W-:Y:S01]  /*aa70*/  LOP3.LUT R13, R127, 0xffff, RZ, 0xc0, !PT ;  /* 0x0000ffff7f0d7812 */ /* 0x000fe200078ec0ff */
[----:B------:R1:W-:Y:S04]  /*aa80*/  STL.64 [R1+0x1e8], R32 ;  /* 0x0001e82001007387 */ /* 0x0003e80000100a00 */
[----:B0-----:R-:W4:Y:S01]  /*aa90*/  LDL.LU.64 R30, [R1+0x3f0] ;  /* 0x0003f000011e7983 */ /* 0x001f220000300a00 */
[----:B------:R-:W-:-:S03]  /*aaa0*/  PRMT R126, R13, 0x3340, R126 ;  /* 0x000033400d7e7816 */ /* 0x000fc6000000007e */
[----:B------:R0:W-:Y:S01]  /*aab0*/  STL.64 [R1+0x208], R24 ;  /* 0x0002081801007387 */ /* 0x0001e20000100a00 */
[----:B------:R-:W-:-:S03]  /*aac0*/  LOP3.LUT R118, R118, 0xffff, RZ, 0xc0, !PT ;  /* 0x0000ffff76767812 */ /* 0x000fc600078ec0ff */
[----:B-1----:R-:W4:Y:S01]  /*aad0*/  LDL.LU.64 R32, [R1+0x3e8] ;  /* 0x0003e80001207983 */ /* 0x002f220000300a00 */
[----:B------:R-:W-:-:S03]  /*aae0*/  LOP3.LUT R13, R119, 0xffff, RZ, 0xc0, !PT ;  /* 0x0000ffff770d7812 */ /* 0x000fc600078ec0ff */
[----:B------:R1:W-:Y:S04]  /*aaf0*/  STL.64 [R1+0x200], R22 ;  /* 0x0002001601007387 */ /* 0x0003e80000100a00 */
[----:B0-----:R-:W4:Y:S04]  /*ab00*/  LDL.LU.64 R24, [R1+0x3c8] ;  /* 0x0003c80001187983 */ /* 0x001f280000300a00 */
[----:B------:R0:W-:Y:S04]  /*ab10*/  STL.64 [R1+0x210], R26 ;  /* 0x0002101a01007387 */ /* 0x0001e80000100a00 */
[----:B-1----:R-:W4:Y:S04]  /*ab20*/  LDL.LU.64 R22, [R1+0x3d0] ;  /* 0x0003d00001167983 */ /* 0x002f280000300a00 */
[----:B------:R1:W-:Y:S04]  /*ab30*/  STL.64 [R1+0x218], R28 ;  /* 0x0002181c01007387 */ /* 0x0003e80000100a00 */
[----:B0-----:R-:W4:Y:S04]  /*ab40*/  LDL.LU.64 R26, [R1+0x3c0] ;  /* 0x0003c000011a7983 */ /* 0x001f280000300a00 */
[----:B---3--:R0:W-:Y:S04]  /*ab50*/  STL.64 [R1+0x198], R46 ;  /* 0x0001982e01007387 */ /* 0x0081e80000100a00 */
[----:B--2---:R2:W-:Y:S04]  /*ab60*/  STL.64 [R1+0x188], R58 ;  /* 0x0001883a01007387 */ /* 0x0045e80000100a00 */
[----:B-1----:R-:W3:Y:S04]  /*ab70*/  LDL.LU.64 R28, [R1+0x3b8] ;  /* 0x0003b800011c7983 */ /* 0x002ee80000300a00 */
[----:B0-----:R-:W3:Y:S04]  /*ab80*/  LDL.LU.64 R46, [R1+0x430] ;  /* 0x00043000012e7983 */ /* 0x001ee80000300a00 */
[----:B--2---:R-:W2:Y:S04]  /*ab90*/  LDL.LU.64 R58, [R1+0x440] ;  /* 0x00044000013a7983 */ /* 0x004ea80000300a00 */
[----:B----4-:R0:W-:Y:S04]  /*aba0*/  STL.64 [R1+0x190], R60 ;  /* 0x0001903c01007387 */ /* 0x0101e80000100a00 */
[----:B0-----:R-:W4:Y:S04]  /*abb0*/  LDL.LU.64 R60, [R1+0x438] ;  /* 0x00043800013c7983 */ /* 0x001f280000300a00 */
[----:B------:R0:W-:Y:S04]  /*abc0*/  STL.64 [R1+0x1a8], R48 ;  /* 0x0001a83001007387 */ /* 0x0001e80000100a00 */
[----:B------:R1:W-:Y:S04]  /*abd0*/  STL.64 [R1+0x1b0], R50 ;  /* 0x0001b03201007387 */ /* 0x0003e80000100a00 */
[----:B0-----:R-:W4:Y:S04]  /*abe0*/  LDL.LU.64 R48, [R1+0x428] ;  /* 0x0004280001307983 */ /* 0x001f280000300a00 */
[----:B-1----:R-:W4:Y:S04]  /*abf0*/  LDL.LU.64 R50, [R1+0x420] ;  /* 0x0004200001327983 */ /* 0x002f280000300a00 */
[----:B------:R0:W-:Y:S04]  /*ac00*/  STL.64 [R1+0x1b8], R52 ;  /* 0x0001b83401007387 */ /* 0x0001e80000100a00 */
[----:B0-----:R-:W4:Y:S04]  /*ac10*/  LDL.LU.64 R52, [R1+0x418] ;  /* 0x0004180001347983 */ /* 0x001f280000300a00 */
[----:B------:R0:W-:Y:S04]  /*ac20*/  STL.64 [R1+0x1c0], R38 ;  /* 0x0001c02601007387 */ /* 0x0001e80000100a00 */
[----:B------:R1:W-:Y:S04]  /*ac30*/  STL.64 [R1+0x1c8], R40 ;  /* 0x0001c82801007387 */ /* 0x0003e80000100a00 */
[----:B0-----:R-:W4:Y:S04]  /*ac40*/  LDL.LU.64 R38, [R1+0x410] ;  /* 0x0004100001267983 */ /* 0x001f280000300a00 */
[----:B------:R0:W-:Y:S04]  /*ac50*/  STL.64 [R1+0x1d0], R42 ;  /* 0x0001d02a01007387 */ /* 0x0001e80000100a00 */
[----:B-1----:R-:W4:Y:S04]  /*ac60*/  LDL.LU.64 R40, [R1+0x408] ;  /* 0x0004080001287983 */ /* 0x002f280000300a00 */
[----:B0-----:R-:W4:Y:S01]  /*ac70*/  LDL.LU.64 R42, [R1+0x400] ;  /* 0x00040000012a7983 */ /* 0x001f220000300a00 */
[----:B------:R-:W-:-:S02]  /*ac80*/  PRMT R118, R13, 0x3340, R118 ;  /* 0x000033400d767816 */ /* 0x000fc40000000076 */
[----:B------:R-:W-:Y:S02]  /*ac90*/  LOP3.LUT R110, R110, 0xffff, RZ, 0xc0, !PT ;  /* 0x0000ffff6e6e7812 */ /* 0x000fe400078ec0ff */
[----:B------:R-:W-:Y:S02]  /*aca0*/  PRMT R6, R6, 0x3340, R20 ;  /* 0x0000334006067816 */ /* 0x000fe40000000014 */
[----:B------:R-:W4:Y:S01]  /*acb0*/  LDL.LU R20, [R1+0x3a0] ;  /* 0x0003a00001147983 */ /* 0x000f220000300800 */
[----:B------:R-:W-:Y:S02]  /*acc0*/  PRMT R7, R7, 0x3340, R21 ;  /* 0x0000334007077816 */ /* 0x000fe40000000015 */
[----:B------:R-:W-:Y:S01]  /*acd0*/  LOP3.LUT R13, R111, 0xffff, RZ, 0xc0, !PT ;  /* 0x0000ffff6f0d7812 */ /* 0x000fe200078ec0ff */
[----:B------:R-:W4:Y:S01]  /*ace0*/  LDL.LU R21, [R1+0x39c] ;  /* 0x00039c0001157983 */ /* 0x000f220000300800 */
[----:B------:R-:W-:Y:S02]  /*acf0*/  PRMT R10, R10, 0x3340, R17 ;  /* 0x000033400a0a7816 */ /* 0x000fe40000000011 */
[----:B------:R-:W-:Y:S01]  /*ad00*/  PRMT R110, R13, 0x3340, R110 ;  /* 0x000033400d6e7816 */ /* 0x000fe2000000006e */
[----:B------:R-:W4:Y:S01]  /*ad10*/  LDL.LU R17, [R1+0x3ac] ;  /* 0x0003ac0001117983 */ /* 0x000f220000300800 */
[----:B------:R-:W-:-:S02]  /*ad20*/  LOP3.LUT R102, R102, 0xffff, RZ, 0xc0, !PT ;  /* 0x0000ffff66667812 */ /* 0x000fc400078ec0ff */
[----:B------:R-:W-:Y:S02]  /*ad30*/  LOP3.LUT R13, R103, 0xffff, RZ, 0xc0, !PT ;  /* 0x0000ffff670d7812 */ /* 0x000fe400078ec0ff */
[----:B------:R-:W-:Y:S02]  /*ad40*/  LOP3.LUT R94, R94, 0xffff, RZ, 0xc0, !PT ;  /* 0x0000ffff5e5e7812 */ /* 0x000fe400078ec0ff */
[----:B------:R-:W-:Y:S02]  /*ad50*/  PRMT R102, R13, 0x3340, R102 ;  /* 0x000033400d667816 */ /* 0x000fe40000000066 */
[----:B------:R-:W-:Y:S02]  /*ad60*/  LOP3.LUT R13, R95, 0xffff, RZ, 0xc0, !PT ;  /* 0x0000ffff5f0d7812 */ /* 0x000fe400078ec0ff */
[----:B------:R-:W-:Y:S02]  /*ad70*/  PRMT R9, R9, 0x3340, R18 ;  /* 0x0000334009097816 */ /* 0x000fe40000000012 */
[----:B------:R-:W-:Y:S01]  /*ad80*/  PRMT R5, R5, 0x3340, R19 ;  /* 0x0000334005057816 */ /* 0x000fe20000000013 */
[----:B------:R-:W4:Y:S01]  /*ad90*/  LDL.LU R18, [R1+0x3a8] ;  /* 0x0003a80001127983 */ /* 0x000f220000300800 */
[----:B------:R-:W-:-:S03]  /*ada0*/  PRMT R94, R13, 0x3340, R94 ;  /* 0x000033400d5e7816 */ /* 0x000fc6000000005e */
[----:B------:R-:W4:Y:S01]  /*adb0*/  LDL.LU R19, [R1+0x3a4] ;  /* 0x0003a40001137983 */ /* 0x000f220000300800 */
[----:B------:R-:W-:-:S03]  /*adc0*/  LOP3.LUT R86, R86, 0xffff, RZ, 0xc0, !PT ;  /* 0x0000ffff56567812 */ /* 0x000fc600078ec0ff */
[----:B------:R0:W-:Y:S01]  /*add0*/  STL [R1+0x38c], R252 ;  /* 0x00038cfc01007387 */ /* 0x0001e20000100800 */
[----:B------:R-:W-:-:S03]  /*ade0*/  LOP3.LUT R13, R87, 0xffff, RZ, 0xc0, !PT ;  /* 0x0000ffff570d7812 */ /* 0x000fc600078ec0ff */
[----:B------:R1:W-:Y:S04]  /*adf0*/  STL.64 [R1+0x1d8], R44 ;  /* 0x0001d82c01007387 */ /* 0x0003e80000100a00 */
[----:B------:R1:W-:Y:S01]  /*ae00*/  STL.64 [R1+0x1f0], R34 ;  /* 0x0001f02201007387 */ /* 0x0003e20000100a00 */
[----:B0-----:R-:W-:-:S03]  /*ae10*/  IMAD.MOV.U32 R252, RZ, RZ, R14 ;  /* 0x000000fffffc7224 */ /* 0x001fc600078e000e */
[----:B------:R0:W-:Y:S04]  /*ae20*/  STL.64 [R1+0x1f8], R36 ;  /* 0x0001f82401007387 */ /* 0x0001e80000100a00 */
[----:B------:R0:W-:Y:S01]  /*ae30*/  STL.64 [R1+0x120], R14 ;  /* 0x0001200e01007387 */ /* 0x0001e20000100a00 */
[----:B------:R-:W-:-:S03]  /*ae40*/  LOP3.LUT R4, R4, 0xffff, RZ, 0xc0, !PT ;  /* 0x0000ffff04047812 */ /* 0x000fc600078ec0ff */
[----:B-1----:R-:W4:Y:S01]  /*ae50*/  LDL.LU.64 R44, [R1+0x3f8] ;  /* 0x0003f800012c7983 */ /* 0x002f220000300a00 */
[----:B------:R-:W-:-:S03]  /*ae60*/  LOP3.LUT R98, R98, 0xffff, RZ, 0xc0, !PT ;  /* 0x0000ffff62627812 */ /* 0x000fc600078ec0ff */
[----:B------:R-:W4:Y:S01]  /*ae70*/  LDL.LU.64 R34, [R1+0x3e0] ;  /* 0x0003e00001227983 */ /* 0x000f220000300a00 */
[----:B------:R-:W-:-:S03]  /*ae80*/  LOP3.LUT R99, R99, 0xffff, RZ, 0xc0, !PT ;  /* 0x0000ffff63637812 */ /* 0x000fc600078ec0ff */
[----:B0-----:R-:W4:Y:S04]  /*ae90*/  LDL.LU.64 R36, [R1+0x3d8] ;  /* 0x0003d80001247983 */ /* 0x001f280000300a00 */
[----:B------:R-:W4:Y:S01]  /*aea0*/  LDL.LU.64 R14, [R1+0x3b0] ;  /* 0x0003b000010e7983 */ /* 0x000f220000300a00 */
        /* <DEDUP_REMOVED lines=9> */
[----:B------:R-:W-:-:S02]  /*af40*/  LOP3.LUT R235, R235, 0xffff, RZ, 0xc0, !PT ;  /* 0x0000ffffebeb7812 */ /* 0x000fc400078ec0ff */
[----:B------:R-:W-:Y:S02]  /*af50*/  PRMT R87, R99, 0x3340, R98 ;  /* 0x0000334063577816 */ /* 0x000fe40000000062 */
[----:B------:R-:W-:Y:S02]  /*af60*/  LOP3.LUT R8, R8, 0xffff, RZ, 0xc0, !PT ;  /* 0x0000ffff08087812 */ /* 0x000fe400078ec0ff */
[----:B------:R-:W-:Y:S02]  /*af70*/  LOP3.LUT R12, R12, 0xffff, RZ, 0xc0, !PT ;  /* 0x0000ffff0c0c7812 */ /* 0x000fe400078ec0ff */
[----:B------:R-:W-:Y:S02]  /*af80*/  LOP3.LUT R251, R251, 0xffff, RZ, 0xc0, !PT ;  /* 0x0000fffffbfb7812 */ /* 0x000fe400078ec0ff */
[----:B------:R-:W-:Y:S02]  /*af90*/  PRMT R247, R248, 0x3340, R247 ;  /* 0x00003340f8f77816 */ /* 0x000fe400000000f7 */
[----:B------:R-:W-:Y:S01]  /*afa0*/  PRMT R249, R250, 0x3340, R249 ;  /* 0x00003340faf97816 */ /* 0x000fe200000000f9 */
[----:B------:R-:W4:Y:S01]  /*afb0*/  LDL R248, [R1+0x348] ;  /* 0x0003480001f87983 */ /* 0x000f220000100800 */
        /* <DEDUP_REMOVED lines=14> */
[----:B------:R-:W4:Y:S01]  /*b0a0*/  LDL.LU R0, [R1+0x398] ;  /* 0x0003980001007983 */ /* 0x000f220000300800 */
[----:B------:R-:W-:Y:S02]  /*b0b0*/  PRMT R251, R3, 0x3340, R251 ;  /* 0x0000334003fb7816 */ /* 0x000fe400000000fb */
[----:B------:R-:W-:Y:S01]  /*b0c0*/  PRMT R222, R235, 0x3340, R234 ;  /* 0x00003340ebde7816 */ /* 0x000fe200000000ea */
[----:B------:R-:W4:Y:S01]  /*b0d0*/  LDL.LU R2, [R1+0x394] ;  /* 0x0003940001027983 */ /* 0x000f220000300800 */
[----:B------:R-:W-:Y:S02]  /*b0e0*/  PRMT R7, R246, 0x5410, R7 ;  /* 0x00005410f6077816 */ /* 0x000fe40000000007 */
[----:B------:R-:W-:Y:S01]  /*b0f0*/  PRMT R6, R249, 0x5410, R247 ;  /* 0x00005410f9067816 */ /* 0x000fe200000000f7 */
[----:B------:R-:W4:Y:S01]  /*b100*/  LDL.LU R3, [R1+0x390] ;  /* 0x0003900001037983 */ /* 0x000f220000300800 */
[----:B------:R-:W-:-:S02]  /*b110*/  PRMT R185, R185, 0x3340, R184 ;  /* 0x00003340b9b97816 */ /* 0x000fc400000000b8 */
[----:B------:R-:W-:Y:S01]  /*b120*/  LOP3.LUT R83, R71, 0xffff, RZ, 0xc0, !PT ;  /* 0x0000ffff47537812 */ /* 0x000fe200078ec0ff */
[----:B------:R-:W4:Y:S01]  /*b130*/  LDL R234, [R1+0x240] ;  /* 0x0002400001ea7983 */ /* 0x000f220000100800 */
[----:B------:R-:W-:Y:S02]  /*b140*/  PRMT R175, R187, 0x3340, R186 ;  /* 0x00003340bbaf7816 */ /* 0x000fe400000000ba */
[----:B------:R-:W-:Y:S01]  /*b150*/  PRMT R184, R189, 0x3340, R188 ;  /* 0x00003340bdb87816 */ /* 0x000fe200000000bc */
[----:B------:R-:W4:Y:S01]  /*b160*/  LDL R235, [R1+0x244] ;  /* 0x0002440001eb7983 */ /* 0x000f220000100800 */
[----:B------:R-:W-:Y:S02]  /*b170*/  PRMT R71, R88, 0x3340, R13 ;  /* 0x0000334058477816 */ /* 0x000fe4000000000d */
[----:B------:R-:W-:Y:S02]  /*b180*/  LOP3.LUT R128, R128, 0xffff, RZ, 0xc0, !PT ;  /* 0x0000ffff80807812 */ /* 0x000fe400078ec0ff */
[----:B------:R-:W-:-:S02]  /*b190*/  LOP3.LUT R129, R129, 0xffff, RZ, 0xc0, !PT ;  /* 0x0000ffff81817812 */ /* 0x000fc400078ec0ff */
[----:B------:R-:W-:Y:S02]  /*b1a0*/  LOP3.LUT R62, R62, 0xffff, RZ, 0xc0, !PT ;  /* 0x0000ffff3e3e7812 */ /* 0x000fe400078ec0ff */
[----:B------:R-:W-:Y:S01]  /*b1b0*/  LOP3.LUT R13, R63, 0xffff, RZ, 0xc0, !PT ;  /* 0x0000ffff3f0d7812 */ /* 0x000fe200078ec0ff */
[----:B------:R0:W-:Y:S01]  /*b1c0*/  STL.64 [R1+0x20], R6 ;  /* 0x0000200601007387 */ /* 0x0001e20000100a00 */
[----:B------:R-:W-:Y:S02]  /*b1d0*/  LOP3.LUT R130, R130, 0xffff, RZ, 0xc0, !PT ;  /* 0x0000ffff82827812 */ /* 0x000fe400078ec0ff */
[----:B------:R-:W-:Y:S02]  /*b1e0*/  LOP3.LUT R131, R131, 0xffff, RZ, 0xc0, !PT ;  /* 0x0000ffff83837812 */ /* 0x000fe400078ec0ff */
[----:B------:R-:W-:Y:S02]  /*b1f0*/  LOP3.LUT R132, R132, 0xffff, RZ, 0xc0, !PT ;  /* 0x0000ffff84847812 */ /* 0x000fe400078ec0ff */
[----:B------:R-:W-:-:S02]  /*b200*/  LOP3.LUT R133, R133, 0xffff, RZ, 0xc0, !PT ;  /* 0x0000ffff85857812 */ /* 0x000fc400078ec0ff */
[----:B------:R-:W-:Y:S02]  /*b210*/  PRMT R129, R129, 0x3340, R128 ;  /* 0x0000334081817816 */ /* 0x000fe40000000080 */
[----:B------:R-:W-:Y:S02]  /*b220*/  PRMT R62, R13, 0x3340, R62 ;  /* 0x000033400d3e7816 */ /* 0x000fe4000000003e */
[----:B0-----:R-:W-:Y:S02]  /*b230*/  PRMT R7, R185, 0x5410, R182 ;  /* 0x00005410b9077816 */ /* 0x001fe400000000b6 */
[----:B------:R-:W-:Y:S02]  /*b240*/  PRMT R6, R184, 0x5410, R175 ;  /* 0x00005410b8067816 */ /* 0x000fe400000000af */
[----:B------:R-:W-:Y:S02]  /*b250*/  PRMT R119, R131, 0x3340, R130 ;  /* 0x0000334083777816 */ /* 0x000fe40000000082 */
[----:B------:R-:W-:-:S02]  /*b260*/  PRMT R128, R133, 0x3340, R132 ;  /* 0x0000334085807816 */ /* 0x000fc40000000084 */
[----:B------:R-:W-:Y:S02]  /*b270*/  LOP3.LUT R74, R74, 0xffff, RZ, 0xc0, !PT ;  /* 0x0000ffff4a4a7812 */ /* 0x000fe400078ec0ff */
[----:B------:R-:W-:Y:S02]  /*b280*/  LOP3.LUT R75, R75, 0xffff, RZ, 0xc0, !PT ;  /* 0x0000ffff4b4b7812 */ /* 0x000fe400078ec0ff */
[----:B------:R-:W-:Y:S02]  /*b290*/  LOP3.LUT R13, R65, 0xffff, RZ, 0xc0, !PT ;  /* 0x0000ffff410d7812 */ /* 0x000fe400078ec0ff */
[----:B------:R-:W-:Y:S01]  /*b2a0*/  LOP3.LUT R65, R68, 0xffff, RZ, 0xc0, !PT ;  /* 0x0000ffff44417812 */ /* 0x000fe200078ec0ff */
[----:B------:R0:W-:Y:S01]  /*b2b0*/  STL.64 [R1+0x60], R6 ;  /* 0x0000600601007387 */ /* 0x0001e20000100a00 */
[----:B------:R-:W-:Y:S02]  /*b2c0*/  LOP3.LUT R64, R64, 0xffff, RZ, 0xc0, !PT ;  /* 0x0000ffff40407812 */ /* 0x000fe400078ec0ff */
[----:B------:R-:W-:-:S02]  /*b2d0*/  LOP3.LUT R66, R66, 0xffff, RZ, 0xc0, !PT ;  /* 0x0000ffff42427812 */ /* 0x000fc400078ec0ff */
[----:B------:R-:W-:Y:S02]  /*b2e0*/  LOP3.LUT R67, R67, 0xffff, RZ, 0xc0, !PT ;  /* 0x0000ffff43437812 */ /* 0x000fe400078ec0ff */
[----:B------:R-:W-:Y:S02]  /*b2f0*/  LOP3.LUT R68, R69, 0xffff, RZ, 0xc0, !PT ;  /* 0x0000ffff45447812 */ /* 0x000fe400078ec0ff */
[----:B------:R-:W-:Y:S02]  /*b300*/  PRMT R63, R75, 0x3340, R74 ;  /* 0x000033404b3f7816 */ /* 0x000fe4000000004a */
[----:B------:R-:W-:Y:S02]  /*b310*/  LOP3.LUT R69, R54, 0xffff, RZ, 0xc0, !PT ;  /* 0x0000ffff36457812 */ /* 0x000fe400078ec0ff */
[----:B0-----:R-:W-:Y:S02]  /*b320*/  PRMT R7, R129, 0x5410, R126 ;  /* 0x0000541081077816 */ /* 0x001fe4000000007e */
[----:B------:R-:W-:-:S02]  /*b330*/  PRMT R6, R128, 0x5410, R119 ;  /* 0x0000541080067816 */ /* 0x000fc40000000077 */
[----:B------:R-:W-:Y:S02]  /*b340*/  LOP3.LUT R74, R55, 0xffff, RZ, 0xc0, !PT ;  /* 0x0000ffff374a7812 */ /* 0x000fe400078ec0ff */
[----:B------:R-:W-:Y:S02]  /*b350*/  PRMT R55, R13, 0x3340, R64 ;  /* 0x000033400d377816 */ /* 0x000fe40000000040 */
[----:B------:R-:W-:Y:S02]  /*b360*/  PRMT R54, R67, 0x3340, R66 ;  /* 0x0000334043367816 */ /* 0x000fe40000000042 */
[----:B------:R-:W-:Y:S01]  /*b370*/  PRMT R65, R68, 0x3340, R65 ;  /* 0x0000334044417816 */ /* 0x000fe20000000041 */
[----:B------:R0:W-:Y:S02]  /*b380*/  STL.64 [R1+0x98], R6 ;  /* 0x0000980601007387 */ /* 0x0001e40000100a00 */
[----:B0-----:R-:W-:Y:S02]  /*b390*/  PRMT R7, R55, 0x5410, R62 ;  /* 0x0000541037077816 */ /* 0x001fe4000000003e */
[----:B------:R-:W-:-:S05]  /*b3a0*/  PRMT R6, R65, 0x5410, R54 ;  /* 0x0000541041067816 */ /* 0x000fca0000000036 */
[----:B------:R0:W-:Y:S02]  /*b3b0*/  STL.64 [R1+0xd8], R6 ;  /* 0x0000d80601007387 */ /* 0x0001e40000100a00 */
[----:B0-----:R-:W-:Y:S02]  /*b3c0*/  PRMT R6, R252, 0x7610, R6 ;  /* 0x00007610fc067816 */ /* 0x001fe40000000006 */
[----:B------:R0:W5:Y:S01]  /*b3d0*/  LDL.LU R252, [R1+0x38c] ;  /* 0x00038c0001fc7983 */ /* 0x0001620000300800 */
[----:B------:R-:W-:Y:S02]  /*b3e0*/  LOP3.LUT R56, R56, 0xffff, RZ, 0xc0, !PT ;  /* 0x0000ffff38387812 */ /* 0x000fe400078ec0ff */
[----:B------:R-:W-:Y:S02]  /*b3f0*/  LOP3.LUT R13, R57, 0xffff, RZ, 0xc0, !PT ;  /* 0x0000ffff390d7812 */ /* 0x000fe400078ec0ff */
[----:B--2---:R-:W-:Y:S02]  /*b400*/  LOP3.LUT R58, R58, 0xffff, RZ, 0xc0, !PT ;  /* 0x0000ffff3a3a7812 */ /* 0x004fe400078ec0ff */
[----:B------:R-:W-:-:S02]  /*b410*/  LOP3.LUT R59, R59, 0xffff, RZ, 0xc0, !PT ;  /* 0x0000ffff3b3b7812 */ /* 0x000fc400078ec0ff */
[----:B---3--:R-:W-:Y:S02]  /*b420*/  LOP3.LUT R66, R47, 0xffff, RZ, 0xc0, !PT ;  /* 0x0000ffff2f427812 */ /* 0x008fe400078ec0ff */
[----:B----4-:R-:W-:Y:S02]  /*b430*/  LOP3.LUT R57, R60, 0xffff, RZ, 0xc0, !PT ;  /* 0x0000ffff3c397812 */ /* 0x010fe400078ec0ff */
[----:B------:R-:W-:Y:S02]  /*b440*/  PRMT R47, R13, 0x3340, R56 ;  /* 0x000033400d2f7816 */ /* 0x000fe40000000038 */
[----:B------:R-:W-:Y:S02]  /*b450*/  LOP3.LUT R60, R61, 0xffff, RZ, 0xc0, !PT ;  /* 0x0000ffff3d3c7812 */ /* 0x000fe400078ec0ff */
        /* <DEDUP_REMOVED lines=14> */
[----:B------:R-:W-:Y:S02]  /*b540*/  PRMT R38, R51, 0x3340, R50 ;  /* 0x0000334033267816 */ /* 0x000fe40000000032 */
[----:B------:R-:W-:Y:S02]  /*b550*/  LOP3.LUT R40, R40, 0xffff, RZ, 0xc0, !PT ;  /* 0x0000ffff28287812 */ /* 0x000fe400078ec0ff */
[----:B------:R-:W-:Y:S02]  /*b560*/  LOP3.LUT R41, R41, 0xffff, RZ, 0xc0, !PT ;  /* 0x0000ffff29297812 */ /* 0x000fe400078ec0ff */
[----:B------:R-:W-:Y:S02]  /*b570*/  LOP3.LUT R13, R30, 0xffff, RZ, 0xc0, !PT ;  /* 0x0000ffff1e0d7812 */ /* 0x000fe400078ec0ff */
[----:B------:R-:W-:Y:S02]  /*b580*/  LOP3.LUT R50, R31, 0xffff, RZ, 0xc0, !PT ;  /* 0x0000ffff1f327812 */ /* 0x000fe400078ec0ff */
[----:B------:R-:W-:-:S02]  /*b590*/  LOP3.LUT R42, R42, 0xffff, RZ, 0xc0, !PT ;  /* 0x0000ffff2a2a7812 */ /* 0x000fc400078ec0ff */
[----:B------:R-:W-:Y:S02]  /*b5a0*/  LOP3.LUT R43, R43, 0xffff, RZ, 0xc0, !PT ;  /* 0x0000ffff2b2b7812 */ /* 0x000fe400078ec0ff */
[----:B------:R-:W-:Y:S02]  /*b5b0*/  PRMT R31, R41, 0x3340, R40 ;  /* 0x00003340291f7816 */ /* 0x000fe40000000028 */
[----:B------:R-:W-:Y:S02]  /*b5c0*/  PRMT R30, R43, 0x3340, R42 ;  /* 0x000033402b1e7816 */ /* 0x000fe4000000002a */
        /* <DEDUP_REMOVED lines=47> */
[----:B------:R-:W-:Y:S02]  /*b8c0*/  LOP3.LUT R8, R20, 0xffff, RZ, 0xc0, !PT ;  /* 0x0000ffff14087812 */ /* 0x000fe400078ec0ff */
[----:B------:R-:W-:Y:S02]  /*b8d0*/  LOP3.LUT R29, R21, 0xffff, RZ, 0xc0, !PT ;  /* 0x0000ffff151d7812 */ /* 0x000fe400078ec0ff */
        /* <DEDUP_REMOVED lines=18> */
[----:B------:R-:W-:Y:S01]  /*ba00*/  LOP3.LUT R137, R137, 0xffff, RZ, 0xc0, !PT ;  /* 0x0000ffff89897812 */ /* 0x000fe200078ec0ff */
[----:B------:R-:W-:Y:S01]  /*ba10*/  STL.64 [R1+0x10], R12 ;  /* 0x0000100c01007387 */ /* 0x000fe20000100a00 */
[----:B------:R-:W-:-:S02]  /*ba20*/  LOP3.LUT R178, R178, 0xffff, RZ, 0xc0, !PT ;  /* 0x0000ffffb2b27812 */ /* 0x000fc400078ec0ff */
[----:B------:R-:W-:Y:S01]  /*ba30*/  LOP3.LUT R179, R179, 0xffff, RZ, 0xc0, !PT ;  /* 0x0000ffffb3b37812 */ /* 0x000fe200078ec0ff */
[----:B------:R1:W-:Y:S01]  /*ba40*/  STL.64 [R1+0x18], R4 ;  /* 0x0000180401007387 */ /* 0x0003e20000100a00 */
        /* <DEDUP_REMOVED lines=21> */
[----:B------:R-:W-:Y:S02]  /*bba0*/  PRMT R9, R217, 0x5410, R214 ;  /* 0x00005410d9097816 */ /* 0x000fe400000000d6 */
[----:B------:R-:W-:-:S02]  /*bbb0*/  PRMT R8, R216, 0x5410, R207 ;  /* 0x00005410d8087816 */ /* 0x000fc400000000cf */
[----:B-1----:R-:W-:Y:S02]  /*bbc0*/  PRMT R5, R209, 0x5410, R206 ;  /* 0x00005410d1057816 */ /* 0x002fe400000000ce */
        /* <DEDUP_REMOVED lines=8> */
[----:B------:R-:W-:Y:S02]  /*bc50*/  LOP3.LUT R16, R16, 0xffff, RZ, 0xc0, !PT ;  /* 0x0000ffff10107812 */ /* 0x000fe400078ec0ff */
[----:B------:R-:W-:Y:S02]  /*bc60*/  LOP3.LUT R17, R17, 0xffff, RZ, 0xc0, !PT ;  /* 0x0000ffff11117812 */ /* 0x000fe400078ec0ff */
        /* <DEDUP_REMOVED lines=21> */
[----:B------:R-:W-:Y:S01]  /*bdc0*/  LOP3.LUT R81, R81, 0xffff, RZ, 0xc0, !PT ;  /* 0x0000ffff51517812 */ /* 0x000fe200078ec0ff */
[----:B------:R-:W-:Y:S01]  /*bdd0*/  STL.64 [R1+0x38], R10 ;  /* 0x0000380a01007387 */ /* 0x000fe20000100a00 */
[----:B------:R-:W-:Y:S02]  /*bde0*/  LOP3.LUT R154, R154, 0xffff, RZ, 0xc0, !PT ;  /* 0x0000ffff9a9a7812 */ /* 0x000fe400078ec0ff */
[----:B------:R-:W-:Y:S01]  /*bdf0*/  LOP3.LUT R155, R155, 0xffff, RZ, 0xc0, !PT ;  /* 0x0000ffff9b9b7812 */ /* 0x000fe200078ec0ff */
[----:B------:R1:W-:Y:S01]  /*be00*/  STL.64 [R1+0x40], R8 ;  /* 0x0000400801007387 */ /* 0x0003e20000100a00 */
[----:B------:R-:W-:-:S02]  /*be10*/  LOP3.LUT R156, R156, 0xffff, RZ, 0xc0, !PT ;  /* 0x0000ffff9c9c7812 */ /* 0x000fc400078ec0ff */
[----:B------:R-:W-:Y:S01]  /*be20*/  LOP3.LUT R157, R157, 0xffff, RZ, 0xc0, !PT ;  /* 0x0000ffff9d9d7812 */ /* 0x000fe200078ec0ff */
[----:B------:R2:W-:Y:S01]  /*be30*/  STL.64 [R1+0x48], R4 ;  /* 0x0000480401007387 */ /* 0x0005e20000100a00 */
[----:B------:R-:W-:Y:S02]  /*be40*/  LOP3.LUT R114, R114, 0xffff, RZ, 0xc0, !PT ;  /* 0x0000ffff72727812 */ /* 0x000fe400078ec0ff */
[----:B------:R-:W-:Y:S01]  /*be50*/  LOP3.LUT R115, R115, 0xffff, RZ, 0xc0, !PT ;  /* 0x0000ffff73737812 */ /* 0x000fe200078ec0ff */
[----:B------:R3:W-:Y:S01]  /*be60*/  STL.64 [R1+0x50], R12 ;  /* 0x0000500c01007387 */ /* 0x0007e20000100a00 */
        /* <DEDUP_REMOVED lines=15> */
[----:B------:R-:W-:Y:S02]  /*bf60*/  PRMT R16, R176, 0x5410, R167 ;  /* 0x00005410b0107816 */ /* 0x000fe400000000a7 */
[----:B-1----:R-:W-:Y:S02]  /*bf70*/  PRMT R9, R169, 0x5410, R166 ;  /* 0x00005410a9097816 */ /* 0x002fe400000000a6 */
[----:B------:R-:W-:Y:S02]  /*bf80*/  PRMT R8, R168, 0x5410, R159 ;  /* 0x00005410a8087816 */ /* 0x000fe4000000009f */
[----:B------:R-:W-:Y:S02]  /*bf90*/  PRMT R11, R161, 0x5410, R158 ;  /* 0x00005410a10b7816 */ /* 0x000fe4000000009e */
[----:B------:R-:W-:Y:S02]  /*bfa0*/  PRMT R10, R160, 0x5410, R151 ;  /* 0x00005410a00a7816 */ /* 0x000fe40000000097 */
[----:B--2---:R-:W-:-:S02]  /*bfb0*/  PRMT R5, R145, 0x5410, R142 ;  /* 0x0000541091057816 */ /* 0x004fc4000000008e */
[----:B------:R-:W-:Y:S02]  /*bfc0*/  PRMT R4, R144, 0x5410, R135 ;  /* 0x0000541090047816 */ /* 0x000fe40000000087 */
[----:B---3--:R-:W-:Y:S02]  /*bfd0*/  PRMT R13, R137, 0x5410, R134 ;  /* 0x00005410890d7816 */ /* 0x008fe40000000086 */
        /* <DEDUP_REMOVED lines=29> */
[----:B------:R-:W-:Y:S01]  /*c1b0*/  LOP3.LUT R245, R245, 0xffff, RZ, 0xc0, !PT ;  /* 0x0000fffff5f57812 */ /* 0x000fe200078ec0ff */
[----:B------:R4:W-:Y:S01]  /*c1c0*/  STL.64 [R1+0x88], R4 ;  /* 0x0000880401007387 */ /* 0x0009e20000100a00 */
        /* <DEDUP_REMOVED lines=15> */
[----:B------:R-:W-:Y:S02]  /*c2c0*/  PRMT R19, R153, 0x5410, R150 ;  /* 0x0000541099137816 */ /* 0x000fe40000000096 */
[----:B------:R-:W-:Y:S02]  /*c2d0*/  PRMT R18, R152, 0x5410, R143 ;  /* 0x0000541098127816 */ /* 0x000fe4000000008f */
[----:B-1----:R-:W-:Y:S02]  /*c2e0*/  PRMT R17, R113, 0x5410, R110 ;  /* 0x0000541071117816 */ /* 0x002fe4000000006e */
[----:B------:R-:W-:Y:S02]  /*c2f0*/  PRMT R16, R112, 0x5410, R103 ;  /* 0x0000541070107816 */ /* 0x000fe40000000067 */
[----:B--2---:R-:W-:-:S02]  /*c300*/  PRMT R9, R105, 0x5410, R102 ;  /* 0x0000541069097816 */ /* 0x004fc40000000066 */
[----:B------:R-:W-:Y:S02]  /*c310*/  PRMT R8, R104, 0x5410, R95 ;  /* 0x0000541068087816 */ /* 0x000fe4000000005f */
[----:B---3--:R-:W-:Y:S02]  /*c320*/  PRMT R11, R97, 0x5410, R94 ;  /* 0x00005410610b7816 */ /* 0x008fe4000000005e */
[----:B------:R-:W-:Y:S02]  /*c330*/  PRMT R10, R96, 0x5410, R87 ;  /* 0x00005410600a7816 */ /* 0x000fe40000000057 */
[----:B----4-:R-:W-:Y:S02]  /*c340*/  PRMT R5, R91, 0x5410, R86 ;  /* 0x000054105b057816 */ /* 0x010fe40000000056 */
[----:B------:R-:W-:Y:S02]  /*c350*/  PRMT R4, R89, 0x5410, R78 ;  /* 0x0000541059047816 */ /* 0x000fe4000000004e */
[----:B0-----:R-:W-:-:S02]  /*c360*/  PRMT R13, R82, 0x5410, R79 ;  /* 0x00005410520d7816 */ /* 0x001fc4000000004f */
        /* <DEDUP_REMOVED lines=14> */
[----:B------:R-:W-:Y:S01]  /*c450*/  PRMT R26, R15, 0x3340, R14 ;  /* 0x000033400f1a7816 */ /* 0x000fe2000000000e */
[----:B------:R0:W-:Y:S01]  /*c460*/  STL.64 [R1+0x80], R18 ;  /* 0x0000801201007387 */ /* 0x0001e20000100a00 */
[----:B------:R-:W-:Y:S02]  /*c470*/  LOP3.LUT R192, R192, 0xffff, RZ, 0xc0, !PT ;  /* 0x0000ffffc0c07812 */ /* 0x000fe400078ec0ff */
[----:B------:R-:W-:Y:S01]  /*c480*/  LOP3.LUT R193, R193, 0xffff, RZ, 0xc0, !PT ;  /* 0x0000ffffc1c17812 */ /* 0x000fe200078ec0ff */
[----:B------:R-:W-:Y:S01]  /*c490*/  STL.64 [R1+0xa8], R16 ;  /* 0x0000a81001007387 */ /* 0x000fe20000100a00 */
[----:B------:R-:W-:-:S02]  /*c4a0*/  LOP3.LUT R194, R194, 0xffff, RZ, 0xc0, !PT ;  /* 0x0000ffffc2c27812 */ /* 0x000fc400078ec0ff */
[----:B------:R-:W-:Y:S01]  /*c4b0*/  LOP3.LUT R195, R195, 0xffff, RZ, 0xc0, !PT ;  /* 0x0000ffffc3c37812 */ /* 0x000fe200078ec0ff */
[----:B------:R1:W-:Y:S01]  /*c4c0*/  STL.64 [R1+0xb0], R8 ;  /* 0x0000b00801007387 */ /* 0x0003e20000100a00 */
[----:B------:R-:W-:Y:S02]  /*c4d0*/  LOP3.LUT R196, R196, 0xffff, RZ, 0xc0, !PT ;  /* 0x0000ffffc4c47812 */ /* 0x000fe400078ec0ff */
[----:B------:R-:W-:Y:S01]  /*c4e0*/  LOP3.LUT R197, R197, 0xffff, RZ, 0xc0, !PT ;  /* 0x0000ffffc5c57812 */ /* 0x000fe200078ec0ff */
[----:B------:R2:W-:Y:S01]  /*c4f0*/  STL.64 [R1+0xb8], R10 ;  /* 0x0000b80a01007387 */ /* 0x0005e20000100a00 */
[----:B------:R-:W-:Y:S02]  /*c500*/  PRMT R231, R231, 0x5410, R230 ;  /* 0x00005410e7e77816 */ /* 0x000fe400000000e6 */
[----:B------:R-:W-:Y:S01]  /*c510*/  PRMT R241, R241, 0x5410, R238 ;  /* 0x00005410f1f17816 */ /* 0x000fe200000000ee */
[----:B------:R3:W-:Y:S01]  /*c520*/  STL.64 [R1+0xc0], R4 ;  /* 0x0000c00401007387 */ /* 0x0007e20000100a00 */
[----:B------:R-:W-:-:S02]  /*c530*/  PRMT R240, R245, 0x5410, R242 ;  /* 0x00005410f5f07816 */ /* 0x000fc400000000f2 */
[----:B------:R-:W-:Y:S01]  /*c540*/  PRMT R230, R223, 0x5410, R222 ;  /* 0x00005410dfe67816 */ /* 0x000fe200000000de */
[----:B------:R4:W-:Y:S01]  /*c550*/  STL.64 [R1+0xc8], R12 ;  /* 0x0000c80c01007387 */ /* 0x0009e20000100a00 */
[----:B0-----:R-:W-:Y:S02]  /*c560*/  PRMT R19, R73, 0x5410, R70 ;  /* 0x0000541049137816 */ /* 0x001fe40000000046 */
[----:B------:R-:W-:Y:S02]  /*c570*/  PRMT R18, R72, 0x5410, R63 ;  /* 0x0000541048127816 */ /* 0x000fe4000000003f */
[----:B-1----:R-:W-:Y:S02]  /*c580*/  PRMT R9, R39, 0x5410, R56 ;  /* 0x0000541027097816 */ /* 0x002fe40000000038 */
[----:B------:R-:W-:Y:S02]  /*c590*/  PRMT R8, R49, 0x5410, R38 ;  /* 0x0000541031087816 */ /* 0x000fe40000000026 */
[----:B--2---:R-:W-:-:S02]  /*c5a0*/  PRMT R11, R31, 0x5410, R48 ;  /* 0x000054101f0b7816 */ /* 0x004fc40000000030 */
[----:B------:R-:W-:Y:S02]  /*c5b0*/  PRMT R10, R41, 0x5410, R30 ;  /* 0x00005410290a7816 */ /* 0x000fe4000000001e */
[----:B------:R-:W-:Y:S02]  /*c5c0*/  PRMT R17, R23, 0x5410, R40 ;  /* 0x0000541017117816 */ /* 0x000fe40000000028 */
[----:B------:R-:W-:Y:S02]  /*c5d0*/  PRMT R16, R33, 0x5410, R22 ;  /* 0x0000541021107816 */ /* 0x000fe40000000016 */
[----:B---3--:R-:W-:Y:S02]  /*c5e0*/  PRMT R5, R25, 0x5410, R32 ;  /* 0x0000541019057816 */ /* 0x008fe40000000020 */
[----:B------:R-:W-:Y:S02]  /*c5f0*/  PRMT R4, R27, 0x5410, R24 ;  /* 0x000054101b047816 */ /* 0x000fe40000000018 */
[----:B----4-:R-:W-:-:S02]  /*c600*/  PRMT R13, R21, 0x5410, R26 ;  /* 0x00005410150d7816 */ /* 0x010fc4000000001a */
[----:B------:R-:W-:Y:S02]  /*c610*/  PRMT R12, R29, 0x5410, R20 ;  /* 0x000054101d0c7816 */ /* 0x000fe40000000014 */
[----:B------:R-:W-:Y:S02]  /*c620*/  PRMT R193, R193, 0x3340, R192 ;  /* 0x00003340c1c17816 */ /* 0x000fe400000000c0 */
[----:B------:R-:W-:Y:S02]  /*c630*/  PRMT R183, R195, 0x3340, R194 ;  /* 0x00003340c3b77816 */ /* 0x000fe400000000c2 */
[----:B------:R-:W-:Y:S01]  /*c640*/  PRMT R192, R197, 0x3340, R196 ;  /* 0x00003340c5c07816 */ /* 0x000fe200000000c4 */
[----:B------:R-:W-:Y:S01]  /*c650*/  STL.64 [R1+0x28], R240 ;  /* 0x000028f001007387 */ /* 0x000fe20000100a00 */
[----:B------:R-:W-:Y:S02]  /*c660*/  LOP3.LUT R120, R120, 0xffff, RZ, 0xc0, !PT ;  /* 0x0000ffff78787812 */ /* 0x000fe400078ec0ff */
[----:B------:R-:W-:Y:S01]  /*c670*/  LOP3.LUT R121, R121, 0xffff, RZ, 0xc0, !PT ;  /* 0x0000ffff79797812 */ /* 0x000fe200078ec0ff */
[----:B------:R-:W-:Y:S01]  /*c680*/  STL.64 [R1+0x30], R230 ;  /* 0x000030e601007387 */ /* 0x000fe20000100a00 */
[----:B------:R-:W-:-:S02]  /*c690*/  LOP3.LUT R122, R122, 0xffff, RZ, 0xc0, !PT ;  /* 0x0000ffff7a7a7812 */ /* 0x000fc400078ec0ff */
[----:B------:R-:W-:Y:S01]  /*c6a0*/  LOP3.LUT R123, R123, 0xffff, RZ, 0xc0, !PT ;  /* 0x0000ffff7b7b7812 */ /* 0x000fe200078ec0ff */
[----:B------:R-:W-:Y:S01]  /*c6b0*/  STL.64 [R1+0xd0], R18 ;  /* 0x0000d01201007387 */ /* 0x000fe20000100a00 */
[----:B------:R-:W-:Y:S02]  /*c6c0*/  LOP3.LUT R124, R124, 0xffff, RZ, 0xc0, !PT ;  /* 0x0000ffff7c7c7812 */ /* 0x000fe400078ec0ff */
[----:B------:R-:W-:Y:S01]  /*c6d0*/  LOP3.LUT R125, R125, 0xffff, RZ, 0xc0, !PT ;  /* 0x0000ffff7d7d7812 */ /* 0x000fe200078ec0ff */
[----:B------:R-:W-:Y:S01]  /*c6e0*/  STL.64 [R1+0xe8], R8 ;  /* 0x0000e80801007387 */ /* 0x000fe20000100a00 */
[----:B------:R-:W-:-:S03]  /*c6f0*/  PRMT R15, R193, 0x5410, R190 ;  /* 0x00005410c10f7816 */ /* 0x000fc600000000be */
[----:B------:R-:W-:Y:S01]  /*c700*/  STL.64 [R1+0xf0], R10 ;  /* 0x0000f00a01007387 */ /* 0x000fe20000100a00 */
[----:B------:R-:W-:-:S03]  /*c710*/  PRMT R14, R192, 0x5410, R183 ;  /* 0x00005410c00e7816 */ /* 0x000fc600000000b7 */
[----:B------:R-:W-:Y:S01]  /*c720*/  STL.64 [R1+0xf8], R16 ;  /* 0x0000f81001007387 */ /* 0x000fe20000100a00 */
[----:B------:R-:W-:-:S03]  /*c730*/  PRMT R121, R121, 0x3340, R120 ;  /* 0x0000334079797816 */ /* 0x000fc60000000078 */
[----:B------:R-:W-:Y:S04]  /*c740*/  STL.64 [R1+0x100], R4 ;  /* 0x0001000401007387 */ /* 0x000fe80000100a00 */
[----:B------:R-:W-:Y:S04]  /*c750*/  STL.64 [R1+0x108], R12 ;  /* 0x0001080c01007387 */ /* 0x000fe80000100a00 */
[----:B------:R-:W-:Y:S04]  /*c760*/  STL [R1+0x110], R248 ;  /* 0x000110f801007387 */ /* 0x000fe80000100800 */
[----:B------:R-:W-:Y:S04]  /*c770*/  STL.64 [R1+0x118], R234 ;  /* 0x000118ea01007387 */ /* 0x000fe80000100a00 */
[----:B------:R-:W-:Y:S04]  /*c780*/  STL [R1], R0 ;  /* 0x0000000001007387 */ /* 0x000fe80000100800 */
[----:B------:R-:W-:Y:S01]  /*c790*/  STL.64 [R1+0x8], R2 ;  /* 0x0000080201007387 */ /* 0x000fe20000100a00 */
[----:B------:R-:W-:-:S02]  /*c7a0*/  PRMT R111, R123, 0x3340, R122 ;  /* 0x000033407b6f7816 */ /* 0x000fc4000000007a */
[----:B------:R-:W-:Y:S01]  /*c7b0*/  PRMT R120, R125, 0x3340, R124 ;  /* 0x000033407d787816 */ /* 0x000fe2000000007c */
[----:B------:R0:W-:Y:S01]  /*c7c0*/  STL.64 [R1+0x58], R14 ;  /* 0x0000580e01007387 */ /* 0x0001e20000100a00 */
[----:B------:R-:W-:Y:S02]  /*c7d0*/  PRMT R64, R74, 0x3340, R69 ;  /* 0x000033404a407816 */ /* 0x000fe40000000045 */
[----:B------:R-:W-:Y:S02]  /*c7e0*/  PRMT R57, R60, 0x3340, R57 ;  /* 0x000033403c397816 */ /* 0x000fe40000000039 */
[----:B0-----:R-:W-:Y:S02]  /*c7f0*/  PRMT R15, R121, 0x5410, R118 ;  /* 0x00005410790f7816 */ /* 0x001fe40000000076 */
[----:B------:R-:W-:-:S05]  /*c800*/  PRMT R14, R120, 0x5410, R111 ;  /* 0x00005410780e7816 */ /* 0x000fca000000006f */
[----:B------:R0:W-:Y:S01]  /*c810*/  STL.64 [R1+0xa0], R14 ;  /* 0x0000a00e01007387 */ /* 0x0001e20000100a00 */
[----:B------:R-:W-:Y:S01]  /*c820*/  BSSY.RECONVERGENT B2, `(.L_x_16) ;  /* 0x000000b000027945 */ /* 0x000fe20003800200 */
[----:B0-----:R-:W-:Y:S02]  /*c830*/  PRMT R15, R47, 0x5410, R64 ;  /* 0x000054102f0f7816 */ /* 0x001fe40000000040 */
[----:B------:R-:W-:-:S05]  /*c840*/  PRMT R14, R57, 0x5410, R46 ;  /* 0x00005410390e7816 */ /* 0x000fca000000002e */
[----:B------:R0:W-:Y:S02]  /*c850*/  STL.64 [R1+0xe0], R14 ;  /* 0x0000e00e01007387 */ /* 0x0001e40000100a00 */
[----:B0-----:R-:W-:-:S07]  /*c860*/  IMAD.MOV.U32 R14, RZ, RZ, RZ ;  /* 0x000000ffff0e7224 */ /* 0x001fce00078e00ff */
.L_x_17:
[----:B------:R-:W-:-:S05]  /*c870*/  IMAD.IADD R5, R1, 0x1, R14 ;  /* 0x0000000101057824 */ /* 0x000fca00078e020e */
[----:B------:R-:W2:Y:S02]  /*c880*/  LDL.U8 R4, [R5+0x10] ;  /* 0x0000100005047983 */ /* 0x000ea40000100000 */
[----:B--2---:R-:W-:Y:S01]  /*c890*/  ISETP.NE.AND P0, PT, R4, RZ, PT ;  /* 0x000000ff0400720c */ /* 0x004fe20003f05270 */
[----:B------:R-:W-:Y:S02]  /*c8a0*/  IMAD.MOV.U32 R4, RZ, RZ, R14 ;  /* 0x000000ffff047224 */ /* 0x000fe400078e000e */
[----:B------:R-:W-:-:S10]  /*c8b0*/  VIADD R14, R14, 0x1 ;  /* 0x000000010e0e7836 */ /* 0x000fd40000000000 */
[----:B------:R-:W-:Y:S05]  /*c8c0*/  @P0 BRA `(.L_x_17) ;  /* 0xfffffffc00e80947 */ /* 0x000fea000383ffff */
[----:B------:R-:W-:Y:S05]  /*c8d0*/  BSYNC.RECONVERGENT B2 ;  /* 0x0000000000027941 */ /* 0x000fea0003800200 */
.L_x_16:
[----:B------:R-:W-:Y:S01]  /*c8e0*/  LOP3.LUT P0, RZ, R6, 0xff, RZ, 0xc0, !PT ;  /* 0x000000ff06ff7812 */ /* 0x000fe2000780c0ff */
[----:B------:R-:W-:-:S12]  /*c8f0*/  BSSY.RECONVERGENT B2, `(.L_x_18) ;  /* 0x000000b000027945 */ /* 0x000fd80003800200 */
[----:B------:R-:W-:Y:S05]  /*c900*/  @!P0 BRA `(.L_x_19) ;  /* 0x0000000000248947 */ /* 0x000fea0003800000 */
[----:B------:R-:W-:-:S07]  /*c910*/  IMAD.MOV.U32 R8, RZ, RZ, RZ ;  /* 0x000000ffff087224 */ /* 0x000fce00078e00ff */
.L_x_20:
        /* <DEDUP_REMOVED lines=8> */
.L_x_19:
[----:B------:R-:W-:Y:S05]  /*c9a0*/  BSYNC.RECONVERGENT B2 ;  /* 0x0000000000027941 */ /* 0x000fea0003800200 */
.L_x_18:
[----:B------:R-:W-:Y:S01]  /*c9b0*/  IMAD.IADD R4, R1, 0x1, R4 ;  /* 0x0000000101047824 */ /* 0x000fe200078e0204 */
[----:B------:R-:W2:Y:S04]  /*c9c0*/  LDL.LU R48, [R1+0x348] ;  /* 0x0003480001307983 */ /* 0x000ea80000300800 */
[----:B------:R0:W-:Y:S04]  /*c9d0*/  STL.U8 [R4+0x10], RZ ;  /* 0x000010ff04007387 */ /* 0x0001e80000100000 */
[----:B------:R-:W3:Y:S04]  /*c9e0*/  LDL.64 R14, [R1+0xe0] ;  /* 0x0000e000010e7983 */ /* 0x000ee80000100a00 */
[----:B------:R-:W4:Y:S04]  /*c9f0*/  LDL.64 R12, [R1+0xe8] ;  /* 0x0000e800010c7983 */ /* 0x000f280000100a00 */
[----:B------:R-:W2:Y:S04]  /*ca00*/  LDL.64 R10, [R1+0xf0] ;  /* 0x0000f000010a7983 */ /* 0x000ea80000100a00 */
[----:B------:R-:W2:Y:S04]  /*ca10*/  LDL.64 R8, [R1+0xf8] ;  /* 0x0000f80001087983 */ /* 0x000ea80000100a00 */
[----:B------:R-:W2:Y:S04]  /*ca20*/  LDL.LU R43, [R1+0x244] ;  /* 0x00024400012b7983 */ /* 0x000ea80000300800 */
[----:B------:R-:W2:Y:S04]  /*ca30*/  LDL.LU R42, [R1+0x240] ;  /* 0x00024000012a7983 */ /* 0x000ea80000300800 */
[----:B------:R-:W2:Y:S04]  /*ca40*/  LDL.64 R44, [R1+0x10] ;  /* 0x00001000012c7983 */ /* 0x000ea80000100a00 */
[----:B------:R-:W2:Y:S04]  /*ca50*/  LDL.64 R66, [R1+0x20] ;  /* 0x0000200001427983 */ /* 0x000ea80000100a00 */
[----:B-----5:R3:W-:Y:S04]  /*ca60*/  STL [R1+0x38c], R252 ;  /* 0x00038cfc01007387 */ /* 0x0207e80000100800 */
[----:B------:R-:W2:Y:S04]  /*ca70*/  LDL.64 R6, [R1+0x100] ;  /* 0x0001000001067983 */ /* 0x000ea80000100a00 */
[----:B0-----:R-:W2:Y:S04]  /*ca80*/  LDL.64 R4, [R1+0x108] ;  /* 0x0001080001047983 */ /* 0x001ea80000100a00 */
[----:B------:R-:W2:Y:S04]  /*ca90*/  LDL.64 R56, [R1+0x70] ;  /* 0x0000700001387983 */ /* 0x000ea80000100a00 */
        /* <DEDUP_REMOVED lines=22> */
[----:B------:R-:W2:Y:S01]  /*cc00*/  LDL.64 R16, [R1+0xd8] ;  /* 0x0000d80001107983 */ /* 0x000ea20000100a00 */
[----:B---3--:R-:W-:-:S05]  /*cc10*/  PRMT R252, R14, 0x7772, RZ ;  /* 0x000077720efc7816 */ /* 0x008fca00000000ff */
[----:B------:R0:W-:Y:S02]  /*cc20*/  STL [R1+0x240], R252 ;  /* 0x000240fc01007387 */ /* 0x0001e40000100800 */
[----:B0-----:R-:W-:-:S05]  /*cc30*/  PRMT R252, R15, 0x7770, RZ ;  /* 0x000077700ffc7816 */ /* 0x001fca00000000ff */
[----:B------:R0:W-:Y:S02]  /*cc40*/  STL [R1+0x244], R252 ;  /* 0x000244fc01007387 */ /* 0x0001e40000100800 */
[----:B0-----:R-:W-:-:S05]  /*cc50*/  PRMT R252, R15, 0x7771, RZ ;  /* 0x000077710ffc7816 */ /* 0x001fca00000000ff */
[----:B------:R0:W-:Y:S02]  /*cc60*/  STL [R1+0x248], R252 ;  /* 0x000248fc01007387 */ /* 0x0001e40000100800 */
[----:B0-----:R-:W-:-:S05]  /*cc70*/  PRMT R252, R15, 0x7772, RZ ;  /* 0x000077720ffc7816 */ /* 0x001fca00000000ff */
[----:B------:R4:W-:Y:S02]  /*cc80*/  STL [R1+0x24c], R252 ;  /* 0x00024cfc01007387 */ /* 0x0009e40000100800 */
[----:B----4-:R-:W-:-:S05]  /*cc90*/  PRMT R252, R12, 0x7770, RZ ;  /* 0x000077700cfc7816 */ /* 0x010fca00000000ff */
[----:B------:R0:W-:Y:S02]  /*cca0*/  STL [R1+0x250], R252 ;  /* 0x000250fc01007387 */ /* 0x0001e40000100800 */
[----:B0-----:R-:W-:-:S05]  /*ccb0*/  PRMT R252, R12, 0x7771, RZ ;  /* 0x000077710cfc7816 */ /* 0x001fca00000000ff */
        /* <DEDUP_REMOVED lines=13> */
[----:B--2---:R-:W-:-:S05]  /*cd90*/  PRMT R252, R10, 0x7770, RZ ;  /* 0x000077700afc7816 */ /* 0x004fca00000000ff */
        /* <DEDUP_REMOVED lines=16> */
[----:B------:R0:W-:Y:S01]  /*cea0*/  STL [R1+0x290], R252 ;  /* 0x000290fc01007387 */ /* 0x0001e20000100800 */
[----:B------:R-:W-:Y:S01]  /*ceb0*/  IMAD.IADD R0, R0, 0x1, R48 ;  /* 0x0000000100007824 */ /* 0x000fe200078e0230 */
[----:B------:R-:W-:Y:S01]  /*cec0*/  DADD R2, R2, R42 ;  /* 0x0000000002027229 */ /* 0x000fe2000000002a */
[----:B------:R-:W-:Y:S02]  /*ced0*/  PRMT R61, R44, 0x7770, RZ ;  /* 0x000077702c3d7816 */ /* 0x000fe400000000ff */
[----:B0-----:R-:W-:Y:S02]  /*cee0*/  PRMT R252, R8, 0x7771, RZ ;  /* 0x0000777108fc7816 */ /* 0x001fe400000000ff */
[----:B------:R-:W-:-:S03]  /*cef0*/  PRMT R60, R44, 0x7771, RZ ;  /* 0x000077712c3c7816 */ /* 0x000fc600000000ff */
[----:B------:R0:W-:Y:S01]  /*cf00*/  STL [R1+0x294], R252 ;  /* 0x000294fc01007387 */ /* 0x0001e20000100800 */
[C---:B------:R-:W-:Y:S02]  /*cf10*/  PRMT R59, R44.reuse, 0x7772, RZ ;  /* 0x000077722c3b7816 */ /* 0x040fe400000000ff */
[----:B------:R-:W-:Y:S02]  /*cf20*/  PRMT R58, R44, 0x7773, RZ ;  /* 0x000077732c3a7816 */ /* 0x000fe400000000ff */
[----:B------:R-:W-:Y:S02]  /*cf30*/  PRMT R43, R45, 0x7771, RZ ;  /* 0x000077712d2b7816 */ /* 0x000fe400000000ff */
[----:B------:R-:W-:Y:S02]  /*cf40*/  PRMT R44, R67, 0x7773, RZ ;  /* 0x00007773432c7816 */ /* 0x000fe400000000ff */
[C---:B0-----:R-:W-:Y:S01]  /*cf50*/  PRMT R252, R8.reuse, 0x7772, RZ ;  /* 0x0000777208fc7816 */ /* 0x041fe200000000ff */
[----:B------:R-:W-:Y:S04]  /*cf60*/  STL [R1], R0 ;  /* 0x0000000001007387 */ /* 0x000fe80000100800 */
[----:B------:R0:W-:Y:S04]  /*cf70*/  STL [R1+0x29c], R252 ;  /* 0x00029cfc01007387 */ /* 0x0001e80000100800 */
[----:B------:R1:W-:Y:S04]  /*cf80*/  STL [R1+0x394], R0 ;  /* 0x0003940001007387 */ /* 0x0003e80000100800 */
[----:B------:R2:W-:Y:S01]  /*cf90*/  STL [R1+0x404], R43 ;  /* 0x0004042b01007387 */ /* 0x0005e20000100800 */
[----:B0-----:R-:W-:-:S02]  /*cfa0*/  PRMT R252, R8, 0x7773, RZ ;  /* 0x0000777308fc7816 */ /* 0x001fc400000000ff */
[----:B------:R-:W-:Y:S01]  /*cfb0*/  PRMT R8, R43, 0x7610, R8 ;  /* 0x000076102b087816 */ /* 0x000fe20000000008 */
[----:B------:R0:W-:Y:S01]  /*cfc0*/  STL [R1+0x408], R44 ;  /* 0x0004082c01007387 */ /* 0x0001e20000100800 */
[----:B-1----:R-:W-:-:S03]  /*cfd0*/  PRMT R0, R44, 0x7610, R0 ;  /* 0x000076102c007816 */ /* 0x002fc60000000000 */
[----:B--2---:R-:W2:Y:S04]  /*cfe0*/  LDL.LU R43, [R1+0x248] ;  /* 0x00024800012b7983 */ /* 0x004ea80000300800 */
[----:B0-----:R-:W3:Y:S04]  /*cff0*/  LDL.LU R44, [R1+0x270] ;  /* 0x00027000012c7983 */ /* 0x001ee80000300800 */
        /* <DEDUP_REMOVED lines=37> */
[C---:B------:R-:W-:Y:S02]  /*d250*/  PRMT R55, R45.reuse, 0x7770, RZ ;  /* 0x000077702d377816 */ /* 0x040fe400000000ff */
[C---:B------:R-:W-:Y:S02]  /*d260*/  PRMT R42, R45.reuse, 0x7772, RZ ;  /* 0x000077722d2a7816 */ /* 0x040fe400000000ff */
[----:B------:R-:W-:Y:S02]  /*d270*/  PRMT R54, R45, 0x7773, RZ ;  /* 0x000077732d367816 */ /* 0x000fe400000000ff */
[----:B0-----:R-:W-:Y:S02]  /*d280*/  PRMT R252, R5, 0x7772, RZ ;  /* 0x0000777205fc7816 */ /* 0x001fe400000000ff */
[C---:B------:R-:W-:Y:S02]  /*d290*/  PRMT R173, R56.reuse, 0x7770, RZ ;  /* 0x0000777038ad7816 */ /* 0x040fe400000000ff */
[C---:B------:R-:W-:Y:S01]  /*d2a0*/  PRMT R172, R56.reuse, 0x7771, RZ ;  /* 0x0000777138ac7816 */ /* 0x040fe200000000ff */
[----:B------:R0:W-:Y:S01]  /*d2b0*/  STL [R1+0x2ec], R252 ;  /* 0x0002ecfc01007387 */ /* 0x0001e20000100800 */
[----:B------:R-:W-:-:S02]  /*d2c0*/  PRMT R171, R56, 0x7772, RZ ;  /* 0x0000777238ab7816 */ /* 0x000fc400000000ff */
[----:B------:R-:W-:Y:S02]  /*d2d0*/  PRMT R170, R56, 0x7773, RZ ;  /* 0x0000777338aa7816 */ /* 0x000fe400000000ff */
[----:B------:R-:W-:Y:S02]  /*d2e0*/  PRMT R45, R67, 0x7772, RZ ;  /* 0x00007772432d7816 */ /* 0x000fe400000000ff */
[----:B------:R-:W-:Y:S02]  /*d2f0*/  PRMT R56, R14, 0x7770, RZ ;  /* 0x000077700e387816 */ /* 0x000fe400000000ff */
[----:B0-----:R-:W-:Y:S01]  /*d300*/  PRMT R252, R5, 0x7773, RZ ;  /* 0x0000777305fc7816 */ /* 0x001fe200000000ff */
[----:B------:R-:W-:Y:S01]  /*d310*/  STL.64 [R1+0x8], R2 ;  /* 0x0000080201007387 */ /* 0x000fe20000100a00 */
[----:B------:R-:W-:Y:S02]  /*d320*/  PRMT R13, R61, 0x7610, R13 ;  /* 0x000076103d0d7816 */ /* 0x000fe4000000000d */
[----:B------:R-:W-:Y:S01]  /*d330*/  PRMT R61, R56, 0x7610, R61 ;  /* 0x00007610383d7816 */ /* 0x000fe2000000003d */
[----:B------:R0:W-:Y:S01]  /*d340*/  STL [R1+0x39c], R2 ;  /* 0x00039c0201007387 */ /* 0x0001e20000100800 */
[----:B------:R-:W-:-:S02]  /*d350*/  PRMT R7, R42, 0x7610, R7 ;  /* 0x000076102a077816 */ /* 0x000fc40000000007 */
[----:B--2---:R-:W-:Y:S01]  /*d360*/  PRMT R56, R43, 0x7610, R56 ;  /* 0x000076102b387816 */ /* 0x004fe20000000038 */
[----:B------:R1:W-:Y:S04]  /*d370*/  STL [R1+0x390], R252 ;  /* 0x000390fc01007387 */ /* 0x0003e80000100800 */
[----:B------:R2:W-:Y:S01]  /*d380*/  STL [R1+0x400], R42 ;  /* 0x0004002a01007387 */ /* 0x0005e20000100800 */
[----:B0-----:R-:W-:Y:S02]  /*d390*/  PRMT R2, R45, 0x7610, R2 ;  /* 0x000076102d027816 */ /* 0x001fe40000000002 */
[----:B---3--:R-:W-:Y:S01]  /*d3a0*/  PRMT R45, R44, 0x7610, R45 ;  /* 0x000076102c2d7816 */ /* 0x008fe2000000002d */
[----:B------:R-:W3:Y:S04]  /*d3b0*/  LDL.LU R43, [R1+0x274] ;  /* 0x00027400012b7983 */ /* 0x000ee80000300800 */
[----:B-1----:R-:W4:Y:S04]  /*d3c0*/  LDL.LU R252, [R1+0x268] ;  /* 0x0002680001fc7983 */ /* 0x002f280000300800 */
[----:B--2---:R-:W2:Y:S04]  /*d3d0*/  LDL.LU R42, [R1+0x240] ;  /* 0x00024000012a7983 */ /* 0x004ea80000300800 */
[----:B------:R-:W3:Y:S01]  /*d3e0*/  LDL.LU R44, [R1+0x408] ;  /* 0x00040800012c7983 */ /* 0x000ee20000300800 */
[----:B------:R-:W-:-:S02]  /*d3f0*/  PRMT R53, R46, 0x7770, RZ ;  /* 0x000077702e357816 */ /* 0x000fc400000000ff */
[C---:B------:R-:W-:Y:S02]  /*d400*/  PRMT R52, R46.reuse, 0x7771, RZ ;  /* 0x000077712e347816 */ /* 0x040fe400000000ff */
[C---:B------:R-:W-:Y:S02]  /*d410*/  PRMT R51, R46.reuse, 0x7772, RZ ;  /* 0x000077722e337816 */ /* 0x040fe400000000ff */
[----:B------:R-:W-:Y:S02]  /*d420*/  PRMT R50, R46, 0x7773, RZ ;  /* 0x000077732e327816 */ /* 0x000fe400000000ff */
[----:B------:R-:W-:Y:S01]  /*d430*/  PRMT R46, R67, 0x7770, RZ ;  /* 0x00007770432e7816 */ /* 0x000fe200000000ff */
[----:B------:R0:W-:Y:S01]  /*d440*/  STL [R1+0x398], R3 ;  /* 0x0003980301007387 */ /* 0x0001e20000100800 */
[----:B------:R-:W-:Y:S02]  /*d450*/  PRMT R12, R60, 0x7610, R12 ;  /* 0x000076103c0c7816 */ /* 0x000fe4000000000c */
[----:B------:R-:W-:Y:S01]  /*d460*/  PRMT R11, R59, 0x7610, R11 ;  /* 0x000076103b0b7816 */ /* 0x000fe2000000000b */
[----:B------:R1:W-:Y:S01]  /*d470*/  STL [R1+0x3b4], R8 ;  /* 0x0003b40801007387 */ /* 0x0003e20000100800 */
[----:B------:R-:W-:-:S02]  /*d480*/  PRMT R10, R58, 0x7610, R10 ;  /* 0x000076103a0a7816 */ /* 0x000fc4000000000a */
[----:B------:R-:W-:Y:S02]  /*d490*/  PRMT R9, R55, 0x7610, R9 ;  /* 0x0000761037097816 */ /* 0x000fe40000000009 */
[----:B0-----:R-:W-:Y:S02]  /*d4a0*/  PRMT R3, R46, 0x7610, R3 ;  /* 0x000076102e037816 */ /* 0x001fe40000000003 */
[----:B-1----:R-:W-:Y:S01]  /*d4b0*/  PRMT R8, R51, 0x7610, R8 ;  /* 0x0000761033087816 */ /* 0x002fe20000000008 */
[----:B------:R-:W-:Y:S04]  /*d4c0*/  STL [R1+0x3a0], R13 ;  /* 0x0003a00d01007387 */ /* 0x000fe80000100800 */
[----:B------:R-:W-:Y:S04]  /*d4d0*/  STL [R1+0x3a4], R12 ;  /* 0x0003a40c01007387 */ /* 0x000fe80000100800 */
[----:B------:R-:W-:Y:S04]  /*d4e0*/  STL [R1+0x3a8], R11 ;  /* 0x0003a80b01007387 */ /* 0x000fe80000100800 */
[----:B------:R-:W-:Y:S04]  /*d4f0*/  STL [R1+0x3ac], R10 ;  /* 0x0003ac0a01007387 */ /* 0x000fe80000100800 */
[----:B------:R-:W-:Y:S04]  /*d500*/  STL [R1+0x3b0], R9 ;  /* 0x0003b00901007387 */ /* 0x000fe80000100800 */
[----:B------:R0:W-:Y:S04]  /*d510*/  STL.S16 [R1+0x220], R8 ;  /* 0x0002200801007387 */ /* 0x0001e80000100600 */
[----:B------:R1:W-:Y:S04]  /*d520*/  STL.S16 [R1+0x234], R3 ;  /* 0x0002340301007387 */ /* 0x0003e80000100600 */
[----:B------:R1:W-:Y:S04]  /*d530*/  STL.S16 [R1+0x238], R2 ;  /* 0x0002380201007387 */ /* 0x0003e80000100600 */
[----:B------:R1:W-:Y:S04]  /*d540*/  STL.S16 [R1+0x23c], R0 ;  /* 0x00023c0001007387 */ /* 0x0003e80000100600 */
[----:B0-----:R-:W3:Y:S04]  /*d550*/  LDL.LU R8, [R1+0x244] ;  /* 0x0002440001087983 */ /* 0x001ee80000300800 */
[----:B------:R-:W3:Y:S04]  /*d560*/  LDL.LU R9, [R1+0x24c] ;  /* 0x00024c0001097983 */ /* 0x000ee80000300800 */
[----:B------:R-:W3:Y:S04]  /*d570*/  LDL.LU R10, [R1+0x250] ;  /* 0x00025000010a7983 */ /* 0x000ee80000300800 */
[----:B------:R-:W3:Y:S04]  /*d580*/  LDL.LU R11, [R1+0x254] ;  /* 0x00025400010b7983 */ /* 0x000ee80000300800 */
[----:B------:R-:W3:Y:S04]  /*d590*/  LDL.LU R12, [R1+0x25c] ;  /* 0x00025c00010c7983 */ /* 0x000ee80000300800 */
[----:B------:R-:W3:Y:S04]  /*d5a0*/  LDL.LU R13, [R1+0x258] ;  /* 0x00025800010d7983 */ /* 0x000ee80000300800 */
[----:B-1----:R-:W3:Y:S04]  /*d5b0*/  LDL.LU R3, [R1+0x260] ;  /* 0x0002600001037983 */ /* 0x002ee80000300800 */
[----:B------:R-:W3:Y:S04]  /*d5c0*/  LDL.LU R2, [R1+0x264] ;  /* 0x0002640001027983 */ /* 0x000ee80000300800 */
[----:B------:R-:W3:Y:S01]  /*d5d0*/  LDL.LU R0, [R1+0x26c] ;  /* 0x00026c0001007983 */ /* 0x000ee20000300800 */
[----:B----4-:R-:W-:-:S03]  /*d5e0*/  PRMT R46, R252, 0x7610, R46 ;  /* 0x00007610fc2e7816 */ /* 0x010fc6000000002e */
[----:B------:R-:W4:Y:S01]  /*d5f0*/  LDL.LU R252, [R1+0x2ec] ;  /* 0x0002ec0001fc7983 */ /* 0x000f220000300800 */
[----:B--2---:R-:W-:-:S03]  /*d600*/  PRMT R59, R42, 0x7610, R59 ;  /* 0x000076102a3b7816 */ /* 0x004fc6000000003b */
[----:B------:R-:W2:Y:S01]  /*d610*/  LDL.LU R42, [R1+0x27c] ;  /* 0x00027c00012a7983 */ /* 0x000ea20000300800 */
[----:B---3--:R-:W-:-:S03]  /*d620*/  PRMT R44, R43, 0x7610, R44 ;  /* 0x000076102b2c7816 */ /* 0x008fc6000000002c */
[----:B------:R-:W2:Y:S01]  /*d630*/  LDL.LU R43, [R1+0x404] ;  /* 0x00040400012b7983 */ /* 0x000ea20000300800 */
[----:B------:R-:W-:Y:S02]  /*d640*/  PRMT R6, R54, 0x7610, R6 ;  /* 0x0000761036067816 */ /* 0x000fe40000000006 */
[----:B------:R-:W-:Y:S02]  /*d650*/  PRMT R5, R53, 0x7610, R5 ;  /* 0x0000761035057816 */ /* 0x000fe40000000005 */
[----:B------:R-:W-:Y:S02]  /*d660*/  PRMT R4, R52, 0x7610, R4 ;  /* 0x0000761034047816 */ /* 0x000fe40000000004 */
[C---:B------:R-:W-:Y:S02]  /*d670*/  PRMT R49, R47.reuse, 0x7770, RZ ;  /* 0x000077702f317816 */ /* 0x040fe400000000ff */
[C---:B------:R-:W-:Y:S02]  /*d680*/  PRMT R251, R47.reuse, 0x7771, RZ ;  /* 0x000077712ffb7816 */ /* 0x040fe400000000ff */
[----:B------:R-:W-:-:S02]  /*d690*/  PRMT R48, R47, 0x7772, RZ ;  /* 0x000077722f307816 */ /* 0x000fc400000000ff */
[----:B------:R-:W-:Y:S01]  /*d6a0*/  PRMT R47, R47, 0x7773, RZ ;  /* 0x000077732f2f7816 */ /* 0x000fe200000000ff */
[----:B------:R0:W-:Y:S01]  /*d6b0*/  STL [R1+0x3b8], R7 ;  /* 0x0003b80701007387 */ /* 0x0001e20000100800 */
[C---:B------:R-:W-:Y:S02]  /*d6c0*/  PRMT R169, R57.reuse, 0x7770, RZ ;  /* 0x0000777039a97816 */ /* 0x040fe400000000ff */
[C---:B------:R-:W-:Y:S01]  /*d6d0*/  PRMT R168, R57.reuse, 0x7771, RZ ;  /* 0x0000777139a87816 */ /* 0x040fe200000000ff */
[----:B------:R1:W-:Y:S01]  /*d6e0*/  STL [R1+0x3bc], R6 ;  /* 0x0003bc0601007387 */ /* 0x0003e20000100800 */
[C---:B------:R-:W-:Y:S02]  /*d6f0*/  PRMT R167, R57.reuse, 0x7772, RZ ;  /* 0x0000777239a77816 */ /* 0x040fe400000000ff */
[----:B------:R-:W-:Y:S01]  /*d700*/  PRMT R166, R57, 0x7773, RZ ;  /* 0x0000777339a67816 */ /* 0x000fe200000000ff */
[----:B------:R3:W-:Y:S01]  /*d710*/  STL [R1+0x3c0], R5 ;  /* 0x0003c00501007387 */ /* 0x0007e20000100800 */
[----:B------:R-:W-:-:S02]  /*d720*/  PRMT R250, R66, 0x7770, RZ ;  /* 0x0000777042fa7816 */ /* 0x000fc400000000ff */
[C---:B------:R-:W-:Y:S01]  /*d730*/  PRMT R249, R66.reuse, 0x7771, RZ ;  /* 0x0000777142f97816 */ /* 0x040fe200000000ff */
[----:B------:R3:W-:Y:S01]  /*d740*/  STL [R1+0x3c4], R4 ;  /* 0x0003c40401007387 */ /* 0x0007e20000100800 */
[C---:B------:R-:W-:Y:S02]  /*d750*/  PRMT R248, R66.reuse, 0x7772, RZ ;  /* 0x0000777242f87816 */ /* 0x040fe400000000ff */
[----:B------:R-:W-:Y:S02]  /*d760*/  PRMT R247, R66, 0x7773, RZ ;  /* 0x0000777342f77816 */ /* 0x000fe400000000ff */
        /* <DEDUP_REMOVED lines=10> */
[----:B------:R-:W-:Y:S02]  /*d810*/  PRMT R15, R15, 0x7773, RZ ;  /* 0x000077730f0f7816 */ /* 0x000fe400000000ff */
[----:B0-----:R-:W-:Y:S02]  /*d820*/  PRMT R7, R50, 0x7610, R7 ;  /* 0x0000761032077816 */ /* 0x001fe40000000007 */
[----:B-1----:R-:W-:Y:S02]  /*d830*/  PRMT R6, R49, 0x7610, R6 ;  /* 0x0000761031067816 */ /* 0x002fe40000000006 */
[----:B---3--:R-:W-:Y:S02]  /*d840*/  PRMT R5, R48, 0x7610, R5 ;  /* 0x0000761030057816 */ /* 0x008fe40000000005 */
[----:B------:R-:W-:Y:S01]  /*d850*/  PRMT R4, R47, 0x7610, R4 ;  /* 0x000076102f047816 */ /* 0x000fe20000000004 */
[----:B------:R-:W-:Y:S01]  /*d860*/  STL.S16 [R1+0x224], R7 ;  /* 0x0002240701007387 */ /* 0x000fe20000100600 */
[----:B------:R-:W-:-:S02]  /*d870*/  PRMT R60, R57, 0x7610, R60 ;  /* 0x00007610393c7816 */ /* 0x000fc4000000003c */
[----:B------:R-:W-:Y:S01]  /*d880*/  PRMT R54, R15, 0x7610, R54 ;  /* 0x000076100f367816 */ /* 0x000fe20000000036 */
[----:B------:R-:W-:Y:S01]  /*d890*/  STL [R1+0x3c8], R251 ;  /* 0x0003c8fb01007387 */ /* 0x000fe20000100800 */
[----:B------:R-:W-:Y:S02]  /*d8a0*/  PRMT R57, R8, 0x7610, R57 ;  /* 0x0000761008397816 */ /* 0x000fe40000000039 */
[----:B------:R-:W-:Y:S01]  /*d8b0*/  PRMT R55, R9, 0x7610, R55 ;  /* 0x0000761009377816 */ /* 0x000fe20000000037 */
[----:B------:R-:W-:Y:S01]  /*d8c0*/  STL.S16 [R1+0x228], R6 ;  /* 0x0002280601007387 */ /* 0x000fe20000100600 */
[----:B------:R-:W-:Y:S02]  /*d8d0*/  PRMT R53, R10, 0x7610, R53 ;  /* 0x000076100a357816 */ /* 0x000fe40000000035 */
[----:B------:R-:W-:Y:S01]  /*d8e0*/  PRMT R52, R11, 0x7610, R52 ;  /* 0x000076100b347816 */ /* 0x000fe20000000034 */
[----:B------:R-:W-:Y:S01]  /*d8f0*/  STL.S16 [R1+0x22c], R5 ;  /* 0x00022c0501007387 */ /* 0x000fe20000100600 */
[----:B------:R-:W-:-:S03]  /*d900*/  PRMT R51, R12, 0x7610, R51 ;  /* 0x000076100c337816 */ /* 0x000fc60000000033 */
[----:B------:R-:W-:Y:S01]  /*d910*/  STL [R1+0x3cc], R250 ;  /* 0x0003ccfa01007387 */ /* 0x000fe20000100800 */
[----:B------:R-:W-:-:S03]  /*d920*/  PRMT R50, R13, 0x7610, R50 ;  /* 0x000076100d327816 */ /* 0x000fc60000000032 */
[----:B------:R-:W-:Y:S01]  /*d930*/  STL.S16 [R1+0x230], R4 ;  /* 0x0002300401007387 */ /* 0x000fe20000100600 */
[----:B------:R-:W-:-:S03]  /*d940*/  PRMT R49, R3, 0x7610, R49 ;  /* 0x0000761003317816 */ /* 0x000fc60000000031 */
[----:B------:R-:W-:Y:S01]  /*d950*/  STL [R1+0x3d0], R249 ;  /* 0x0003d0f901007387 */ /* 0x000fe20000100800 */
[----:B------:R-:W-:-:S03]  /*d960*/  PRMT R48, R2, 0x7610, R48 ;  /* 0x0000761002307816 */ /* 0x000fc60000000030 */
[----:B------:R-:W-:Y:S01]  /*d970*/  STL [R1+0x3d4], R248 ;  /* 0x0003d4f801007387 */ /* 0x000fe20000100800 */
[----:B------:R-:W-:-:S03]  /*d980*/  PRMT R47, R0, 0x7610, R47 ;  /* 0x00007610002f7816 */ /* 0x000fc6000000002f */
        /* <DEDUP_REMOVED lines=12> */
[----:B---3--:R-:W3:Y:S04]  /*da50*/  LDL.LU R238, [R1+0x278] ;  /* 0x0002780001ee7983 */ /* 0x008ee80000300800 */
[----:B------:R-:W3:Y:S04]  /*da60*/  LDL.LU R241, [R1+0x28c] ;  /* 0x00028c0001f17983 */ /* 0x000ee80000300800 */
        /* <DEDUP_REMOVED lines=22> */
[----:B------:R-:W3:Y:S01]  /*dbd0*/  LDL.LU R0, [R1+0x2e4] ;  /* 0x0002e40001007983 */ /* 0x000ee20000300800 */
[----:B----4-:R-:W-:-:S03]  /*dbe0*/  PRMT R15, R252, 0x7610, R15 ;  /* 0x00007610fc0f7816 */ /* 0x010fc6000000000f */
[----:B------:R-:W4:Y:S01]  /*dbf0*/  LDL.LU R252, [R1+0x390] ;  /* 0x0003900001fc7983 */ /* 0x000f220000300800 */
[----:B--2---:R-:W-:-:S03]  /*dc00*/  PRMT R43, R42, 0x7610, R43 ;  /* 0x000076102a2b7816 */ /* 0x004fc6000000002b */
[----:B------:R-:W3:Y:S01]  /*dc10*/  LDL.LU R42, [R1+0x400] ;  /* 0x00040000012a7983 */ /* 0x000ee20000300800 */
        /* <DEDUP_REMOVED lines=236> */
[----:B----4-:R-:W-:Y:S01]  /*eae0*/  PRMT R14, R252, 0x7610, R14 ;  /* 0x00007610fc0e7816 */ /* 0x010fe2000000000e */
        /* <DEDUP_REMOVED lines=14> */
[----:B------:R0:W5:Y:S02]  /*ebd0*/  LDL.LU R252, [R1+0x38c] ;  /* 0x00038c0001fc7983 */ /* 0x0001640000300800 */
.L_x_15:
[----:B------:R-:W-:Y:S05]  /*ebe0*/  BSYNC.RECONVERGENT B1 ;  /* 0x0000000000017941 */ /* 0x000fea0003800200 */
.L_x_14:
[----:B------:R2:W-:Y:S04]  /*ebf0*/  STL [R1+0x4b0], R22 ;  /* 0x0004b01601007387 */ /* 0x0005e80000100800 */
[----:B------:R3:W-:Y:S04]  /*ec00*/  STL [R1+0x4ac], R18 ;  /* 0x0004ac1201007387 */ /* 0x0007e80000100800 */
[----:B------:R4:W-:Y:S01]  /*ec10*/  STL [R1+0x4a8], R14 ;  /* 0x0004a80e01007387 */ /* 0x0009e20000100800 */
[----:B--2--5:R-:W-:-:S03]  /*ec20*/  IMAD.U32 R22, R243, 0x10000, RZ ;  /* 0x00010000f3167824 */ /* 0x024fc600078e00ff */
[----:B------:R2:W-:Y:S01]  /*ec30*/  STL [R1+0x4a4], R10 ;  /* 0x0004a40a01007387 */ /* 0x0005e20000100800 */
[----:B---3--:R-:W-:-:S03]  /*ec40*/  LOP3.LUT R18, R245, 0xff, RZ, 0xc0, !PT ;  /* 0x000000fff5127812 */ /* 0x008fc600078ec0ff */
[----:B------:R3:W-:Y:S01]  /*ec50*/  STL [R1+0x398], R0 ;  /* 0x0003980001007387 */ /* 0x0007e20000100800 */
[----:B----4-:R-:W-:-:S03]  /*ec60*/  IMAD.U32 R14, R248, 0x10000, RZ ;  /* 0x00010000f80e7824 */ /* 0x010fc600078e00ff */
[----:B------:R4:W-:Y:S01]  /*ec70*/  STL [R1+0x394], R2 ;  /* 0x0003940201007387 */ /* 0x0009e20000100800 */
[----:B--2---:R-:W-:-:S03]  /*ec80*/  LOP3.LUT R10, R250, 0xff, RZ, 0xc0, !PT ;  /* 0x000000fffa0a7812 */ /* 0x004fc600078ec0ff */
[----:B------:R2:W-:Y:S01]  /*ec90*/  STL [R1+0x4a0], R6 ;  /* 0x0004a00601007387 */ /* 0x0005e20000100800 */
[----:B---3--:R-:W-:-:S03]  /*eca0*/  PRMT R0, R244, 0x7604, R18 ;  /* 0x00007604f4007816 */ /* 0x008fc60000000012 */
[----:B------:R3:W-:Y:S01]  /*ecb0*/  STL [R1+0x390], R3 ;  /* 0x0003900301007387 */ /* 0x0007e20000100800 */
[----:B----4-:R-:W-:-:S03]  /*ecc0*/  LOP3.LUT R2, R22, 0xff0000, RZ, 0xc0, !PT ;  /* 0x00ff000016027812 */ /* 0x010fc600078ec0ff */
[----:B------:R4:W-:Y:S01]  /*ecd0*/  STL [R1+0x3a4], R243 ;  /* 0x0003a4f301007387 */ /* 0x0009e20000100800 */
[----:B--2---:R-:W-:Y:S01]  /*ece0*/  LOP3.LUT R6, R14, 0xff0000, RZ, 0xc0, !PT ;  /* 0x00ff00000e067812 */ /* 0x004fe200078ec0ff */
[----:B------:R-:W-:Y:S01]  /*ecf0*/  IMAD.IADD R18, R0, 0x1, R2 ;  /* 0x0000000100127824 */ /* 0x000fe200078e0202 */
[----:B------:R-:W-:Y:S01]  /*ed00*/  LOP3.LUT R14, R241, 0xff, RZ, 0xc0, !PT ;  /* 0x000000fff10e7812 */ /* 0x000fe200078ec0ff */
[----:B------:R-:W-:Y:S01]  /*ed10*/  IMAD.U32 R2, R227, 0x10000, RZ ;  /* 0x00010000e3027824 */ /* 0x000fe200078e00ff */
[----:B---3--:R-:W-:Y:S01]  /*ed20*/  PRMT R3, R249, 0x7604, R10 ;  /* 0x00007604f9037816 */ /* 0x008fe2000000000a */
[----:B------:R2:W-:Y:S01]  /*ed30*/  STL [R1+0x3b0], R241 ;  /* 0x0003b0f101007387 */ /* 0x0005e20000100800 */
[----:B------:R-:W-:Y:S01]  /*ed40*/  LOP3.LUT R0, R229, 0xff, RZ, 0xc0, !PT ;  /* 0x000000ffe5007812 */ /* 0x000fe200078ec0ff */
[----:B----4-:R-:W-:Y:S02]  /*ed50*/  IMAD.U32 R243, R239, 0x10000, RZ ;  /* 0x00010000eff37824 */ /* 0x010fe400078e00ff */
[----:B------:R3:W-:Y:S01]  /*ed60*/  STL [R1+0x3c8], R229 ;  /* 0x0003c8e501007387 */ /* 0x0007e20000100800 */
[----:B------:R-:W-:Y:S01]  /*ed70*/  IMAD.IADD R22, R3, 0x1, R6 ;  /* 0x0000000103167824 */ /* 0x000fe200078e0206 */
[----:B------:R-:W-:Y:S01]  /*ed80*/  LOP3.LUT R10, R237, 0xff, RZ, 0xc0, !PT ;  /* 0x000000ffed0a7812 */ /* 0x000fe200078ec0ff */
[----:B------:R-:W-:Y:S01]  /*ed90*/  IMAD.U32 R6, R231, 0x10000, RZ ;  /* 0x00010000e7067824 */ /* 0x000fe200078e00ff */
[----:B------:R-:W-:Y:S01]  /*eda0*/  PRMT R14, R240, 0x7604, R14 ;  /* 0x00007604f00e7816 */ /* 0x000fe2000000000e */
[----:B------:R4:W-:Y:S01]  /*edb0*/  STL [R1+0x3cc], R227 ;  /* 0x0003cce301007387 */ /* 0x0009e20000100800 */
[----:B--2---:R-:W-:Y:S01]  /*edc0*/  IMAD.U32 R241, R235, 0x10000, RZ ;  /* 0x00010000ebf17824 */ /* 0x004fe200078e00ff */
[----:B------:R-:W-:-:S02]  /*edd0*/  LOP3.LUT R3, R233, 0xff, RZ, 0xc0, !PT ;  /* 0x000000ffe9037812 */ /* 0x000fc400078ec0ff */
[----:B------:R-:W-:Y:S01]  /*ede0*/  PRMT R0, R228, 0x7604, R0 ;  /* 0x00007604e4007816 */ /* 0x000fe20000000000 */
[----:B------:R2:W-:Y:S01]  /*edf0*/  STL [R1+0x3a0], R245 ;  /* 0x0003a0f501007387 */ /* 0x0005e20000100800 */
[----:B---3--:R-:W-:Y:S02]  /*ee00*/  LOP3.LUT R229, R243, 0xff0000, RZ, 0xc0, !PT ;  /* 0x00ff0000f3e57812 */ /* 0x008fe400078ec0ff */
[----:B------:R-:W-:Y:S01]  /*ee10*/  LOP3.LUT R2, R2, 0xff0000, RZ, 0xc0, !PT ;  /* 0x00ff000002027812 */ /* 0x000fe200078ec0ff */
[----:B------:R3:W-:Y:S01]  /*ee20*/  STL [R1+0x3b8], R237 ;  /* 0x0003b8ed01007387 */ /* 0x0007e20000100800 */
[----:B------:R-:W-:Y:S01]  /*ee30*/  PRMT R10, R236, 0x7604, R10 ;  /* 0x00007604ec0a7816 */ /* 0x000fe2000000000a */
[----:B------:R-:W-:Y:S01]  /*ee40*/  IMAD.IADD R14, R14, 0x1, R229 ;  /* 0x000000010e0e7824 */ /* 0x000fe200078e02e5 */
[----:B----4-:R-:W-:Y:S01]  /*ee50*/  LOP3.LUT R227, R241, 0xff0000, RZ, 0xc0, !PT ;  /* 0x00ff0000f1e37812 */ /* 0x010fe200078ec0ff */
[----:B------:R-:W-:Y:S01]  /*ee60*/  IMAD.U32 R229, R223, 0x10000, RZ ;  /* 0x00010000dfe57824 */ /* 0x000fe200078e00ff */
[----:B------:R-:W-:Y:S01]  /*ee70*/  PRMT R3, R232, 0x7604, R3 ;  /* 0x00007604e8037816 */ /* 0x000fe20000000003 */
[----:B--2---:R-:W-:Y:S01]  /*ee80*/  IMAD.IADD R245, R0, 0x1, R2 ;  /* 0x0000000100f57824 */ /* 0x004fe200078e0202 */
[----:B------:R-:W-:Y:S01]  /*ee90*/  LOP3.LUT R6, R6, 0xff0000, RZ, 0xc0, !PT ;  /* 0x00ff000006067812 */ /* 0x000fe200078ec0ff */
[----:B------:R2:W-:Y:S01]  /*eea0*/  STL [R1+0x3bc], R235 ;  /* 0x0003bceb01007387 */ /* 0x0005e20000100800 */
[----:B------:R-:W-:Y:S01]  /*eeb0*/  LOP3.LUT R0, R225, 0xff, RZ, 0xc0, !PT ;  /* 0x000000ffe1007812 */ /* 0x000fe200078ec0ff */
[----:B---3--:R-:W-:Y:S01]  /*eec0*/  IMAD.IADD R237, R10, 0x1, R227 ;  /* 0x000000010aed7824 */ /* 0x008fe200078e02e3 */
[----:B------:R-:W-:Y:S01]  /*eed0*/  LOP3.LUT R2, R213, 0xff, RZ, 0xc0, !PT ;  /* 0x000000ffd5027812 */ /* 0x000fe200078ec0ff */
[----:B------:R3:W-:Y:S01]  /*eee0*/  STL [R1+0x3dc], R228 ;  /* 0x0003dce401007387 */ /* 0x0007e20000100800 */
[----:B------:R-:W-:Y:S01]  /*eef0*/  IMAD.U32 R227, R219, 0x10000, RZ ;  /* 0x00010000dbe37824 */ /* 0x000fe200078e00ff */
[----:B------:R-:W-:Y:S01]  /*ef00*/  PRMT R0, R224, 0x7604, R0 ;  /* 0x00007604e0007816 */ /* 0x000fe20000000000 */
[----:B------:R-:W-:Y:S01]  /*ef10*/  IMAD.U32 R10, R215, 0x10000, RZ ;  /* 0x00010000d70a7824 */ /* 0x000fe200078e00ff */
[----:B------:R4:W-:Y:S01]  /*ef20*/  STL [R1+0x3f4], R215 ;  /* 0x0003f4d701007387 */ /* 0x0009e20000100800 */
[----:B------:R-:W-:Y:S01]  /*ef30*/  PRMT R2, R212, 0x7604, R2 ;  /* 0x00007604d4027816 */ /* 0x000fe20000000002 */
[----:B--2---:R-:W-:Y:S01]  /*ef40*/  IMAD.IADD R235, R3, 0x1, R6 ;  /* 0x0000000103eb7824 */ /* 0x004fe200078e0206 */
[----:B------:R-:W-:Y:S01]  /*ef50*/  LOP3.LUT R6, R217, 0xff, RZ, 0xc0, !PT ;  /* 0x000000ffd9067812 */ /* 0x000fe200078ec0ff */
[----:B------:R-:W-:Y:S01]  /*ef60*/  IMAD.U32 R3, R211, 0x10000, RZ ;  /* 0x00010000d3037824 */ /* 0x000fe200078e00ff */
[----:B------:R2:W-:Y:S01]  /*ef70*/  STL [R1+0x3f8], R213 ;  /* 0x0003f8d501007387 */ /* 0x0005e20000100800 */
[----:B---3--:R-:W-:-:S02]  /*ef80*/  LOP3.LUT R228, R221, 0xff, RZ, 0xc0, !PT ;  /* 0x000000ffdde47812 */ /* 0x008fc400078ec0ff */
[----:B------:R-:W-:Y:S01]  /*ef90*/  PRMT R6, R216, 0x7604, R6 ;  /* 0x00007604d8067816 */ /* 0x000fe20000000006 */
[----:B------:R3:W-:Y:S01]  /*efa0*/  STL [R1+0x3fc], R211 ;  /* 0x0003fcd301007387 */ /* 0x0007e20000100800 */
[----:B----4-:R-:W-:Y:S02]  /*efb0*/  LOP3.LUT R215, R229, 0xff0000, RZ, 0xc0, !PT ;  /* 0x00ff0000e5d77812 */ /* 0x010fe400078ec0ff */
[----:B------:R-:W-:Y:S01]  /*efc0*/  LOP3.LUT R10, R10, 0xff0000, RZ, 0xc0, !PT ;  /* 0x00ff00000a0a7812 */ /* 0x000fe200078ec0ff */
[----:B------:R4:W-:Y:S01]  /*efd0*/  STL [R1+0x408], R216 ;  /* 0x000408d801007387 */ /* 0x0009e20000100800 */
[----:B------:R-:W-:Y:S01]  /*efe0*/  LOP3.LUT R3, R3, 0xff0000, RZ, 0xc0, !PT ;  /* 0x00ff000003037812 */ /* 0x000fe200078ec0ff */
[----:B------:R-:W-:Y:S01]  /*eff0*/  IMAD.IADD R0, R0, 0x1, R215 ;  /* 0x0000000100007824 */ /* 0x000fe200078e02d7 */
[----:B--2---:R-:W-:Y:S01]  /*f000*/  LOP3.LUT R213, R227, 0xff0000, RZ, 0xc0, !PT ;  /* 0x00ff0000e3d57812 */ /* 0x004fe200078ec0ff */
[----:B------:R-:W-:Y:S01]  /*f010*/  IMAD.U32 R215, R203, 0x10000, RZ ;  /* 0x00010000cbd77824 */ /* 0x000fe200078e00ff */
[----:B------:R2:W-:Y:S01]  /*f020*/  STL [R1+0x3c0], R233 ;  /* 0x0003c0e901007387 */ /* 0x0005e20000100800 */
[----:B---3--:R-:W-:Y:S01]  /*f030*/  PRMT R211, R220, 0x7604, R228 ;  /* 0x00007604dcd37816 */ /* 0x008fe200000000e4 */
[----:B------:R-:W-:-:S02]  /*f040*/  IMAD.IADD R10, R6, 0x1, R10 ;  /* 0x00000001060a7824 */ /* 0x000fc400078e020a */
[----:B------:R3:W-:Y:S01]  /*f050*/  STL [R1+0x40c], R212 ;  /* 0x00040cd401007387 */ /* 0x0007e20000100800 */
[----:B----4-:R-:W-:Y:S01]  /*f060*/  LOP3.LUT R216, R205, 0xff, RZ, 0xc0, !PT ;  /* 0x000000ffcdd87812 */ /* 0x010fe200078ec0ff */
[----:B------:R-:W-:Y:S01]  /*f070*/  IMAD.IADD R6, R2, 0x1, R3 ;  /* 0x0000000102067824 */ /* 0x000fe200078e0203 */
[----:B------:R-:W-:Y:S01]  /*f080*/  LOP3.LUT R2, R197, 0xff, RZ, 0xc0, !PT ;  /* 0x000000ffc5027812 */ /* 0x000fe200078ec0ff */
[----:B------:R4:W-:Y:S01]  /*f090*/  STL [R1+0x420], R201 ;  /* 0x000420c901007387 */ /* 0x0009e20000100800 */
[----:B------:R-:W-:Y:S02]  /*f0a0*/  IMAD.U32 R3, R195, 0x10000, RZ ;  /* 0x00010000c3037824 */ /* 0x000fe400078e00ff */
[----:B--2---:R-:W-:Y:S01]  /*f0b0*/  IMAD.IADD R233, R211, 0x1, R213 ;  /* 0x00000001d3e97824 */ /* 0x004fe200078e02d5 */
[----:B------:R-:W-:Y:S01]  /*f0c0*/  LOP3.LUT R213, R201, 0xff, RZ, 0xc0, !PT ;  /* 0x000000ffc9d57812 */ /* 0x000fe200078ec0ff */
[----:B------:R2:W-:Y:S01]  /*f0d0*/  STL [R1+0x424], R199 ;  /* 0x000424c701007387 */ /* 0x0005e20000100800 */
[----:B---3--:R-:W-:Y:S01]  /*f0e0*/  IMAD.U32 R212, R199, 0x10000, RZ ;  /* 0x00010000c7d47824 */ /* 0x008fe200078e00ff */
[----:B------:R-:W-:-:S02]  /*f0f0*/  PRMT R2, R196, 0x7604, R2 ;  /* 0x00007604c4027816 */ /* 0x000fc40000000002 */
[----:B------:R3:W-:Y:S01]  /*f100*/  STL [R1+0x428], R197 ;  /* 0x000428c501007387 */ /* 0x0007e20000100800 */
[----:B----4-:R-:W-:Y:S02]  /*f110*/  LOP3.LUT R201, R215, 0xff0000, RZ, 0xc0, !PT ;  /* 0x00ff0000d7c97812 */ /* 0x010fe400078ec0ff */
[----:B------:R-:W-:Y:S01]  /*f120*/  LOP3.LUT R3, R3, 0xff0000, RZ, 0xc0, !PT ;  /* 0x00ff000003037812 */ /* 0x000fe200078ec0ff */
[----:B------:R4:W-:Y:S01]  /*f130*/  STL [R1+0x42c], R195 ;  /* 0x00042cc301007387 */ /* 0x0009e20000100800 */
[----:B------:R-:W-:Y:S02]  /*f140*/  LOP3.LUT R211, R209, 0xff, RZ, 0xc0, !PT ;  /* 0x000000ffd1d37812 */ /* 0x000fe400078ec0ff */
[----:B--2---:R-:W-:Y:S01]  /*f150*/  PRMT R199, R204, 0x7604, R216 ;  /* 0x00007604ccc77816 */ /* 0x004fe200000000d8 */
[----:B------:R2:W-:Y:S01]  /*f160*/  STL [R1+0x3a8], R249 ;  /* 0x0003a8f901007387 */ /* 0x0005e20000100800 */
[----:B------:R-:W-:Y:S02]  /*f170*/  PRMT R211, R208, 0x7604, R211 ;  /* 0x00007604d0d37816 */ /* 0x000fe400000000d3 */
[----:B---3--:R-:W-:Y:S01]  /*f180*/  LOP3.LUT R197, R212, 0xff0000, RZ, 0xc0, !PT ;  /* 0x00ff0000d4c57812 */ /* 0x008fe200078ec0ff */
[----:B------:R3:W-:Y:S01]  /*f190*/  STL [R1+0x438], R200 ;  /* 0x000438c801007387 */ /* 0x0007e20000100800 */
[----:B----4-:R-:W-:-:S03]  /*f1a0*/  PRMT R195, R200, 0x7604, R213 ;  /* 0x00007604c8c37816 */ /* 0x010fc600000000d5 */
[----:B------:R4:W-:Y:S01]  /*f1b0*/  STL [R1+0x3d0], R240 ;  /* 0x0003d0f001007387 */ /* 0x0009e20000100800 */
[----:B--2---:R-:W-:Y:S02]  /*f1c0*/  IMAD.IADD R249, R199, 0x1, R201 ;  /* 0x00000001c7f97824 */ /* 0x004fe400078e02c9 */
[----:B------:R-:W-:Y:S01]  /*f1d0*/  IMAD.U32 R199, R187, 0x10000, RZ ;  /* 0x00010000bbc77824 */ /* 0x000fe200078e00ff */
[----:B------:R2:W-:Y:S01]  /*f1e0*/  STL [R1+0x43c], R196 ;  /* 0x00043cc401007387 */ /* 0x0005e20000100800 */
[----:B---3--:R-:W-:Y:S01]  /*f1f0*/  LOP3.LUT R200, R189, 0xff, RZ, 0xc0, !PT ;  /* 0x000000ffbdc87812 */ /* 0x008fe200078ec0ff */
[----:B------:R-:W-:Y:S02]  /*f200*/  IMAD.U32 R201, R191, 0x10000, RZ ;  /* 0x00010000bfc97824 */ /* 0x000fe400078e00ff */
[----:B------:R3:W-:Y:S01]  /*f210*/  STL [R1+0x3d4], R236 ;  /* 0x0003d4ec01007387 */ /* 0x0007e20000100800 */
[----:B----4-:R-:W-:Y:S01]  /*f220*/  IMAD.IADD R240, R195, 0x1, R197 ;  /* 0x00000001c3f07824 */ /* 0x010fe200078e02c5 */
[----:B------:R-:W-:-:S02]  /*f230*/  LOP3.LUT R197, R185, 0xff, RZ, 0xc0, !PT ;  /* 0x000000ffb9c57812 */ /* 0x000fc400078ec0ff */
[----:B------:R4:W-:Y:S01]  /*f240*/  STL [R1+0x44c], R187 ;  /* 0x00044cbb01007387 */ /* 0x0009e20000100800 */
[----:B------:R-:W-:Y:S01]  /*f250*/  LOP3.LUT R195, R193, 0xff, RZ, 0xc0, !PT ;  /* 0x000000ffc1c37812 */ /* 0x000fe200078ec0ff */
[----:B--2---:R-:W-:Y:S02]  /*f260*/  IMAD.U32 R196, R183, 0x10000, RZ ;  /* 0x00010000b7c47824 */ /* 0x004fe400078e00ff */
[----:B------:R2:W-:Y:S01]  /*f270*/  STL [R1+0x454], R183 ;  /* 0x000454b701007387 */ /* 0x0005e20000100800 */
[----:B------:R-:W-:Y:S01]  /*f280*/  PRMT R195, R192, 0x7604, R195 ;  /* 0x00007604c0c37816 */ /* 0x000fe200000000c3 */
[----:B---3--:R-:W-:Y:S01]  /*f290*/  IMAD.IADD R236, R2, 0x1, R3 ;  /* 0x0000000102ec7824 */ /* 0x008fe200078e0203 */
[----:B------:R-:W-:Y:S01]  /*f2a0*/  LOP3.LUT R2, R181, 0xff, RZ, 0xc0, !PT ;  /* 0x000000ffb5027812 */ /* 0x000fe200078ec0ff */
[----:B------:R-:W-:Y:S01]  /*f2b0*/  IMAD.U32 R3, R179, 0x10000, RZ ;  /* 0x00010000b3037824 */ /* 0x000fe200078e00ff */
[----:B------:R3:W-:Y:S01]  /*f2c0*/  STL [R1+0x458], R181 ;  /* 0x000458b501007387 */ /* 0x0007e20000100800 */
[----:B----4-:R-:W-:-:S02]  /*f2d0*/  LOP3.LUT R187, R199, 0xff0000, RZ, 0xc0, !PT ;  /* 0x00ff0000c7bb7812 */ /* 0x010fc400078ec0ff */
[----:B------:R-:W-:Y:S01]  /*f2e0*/  PRMT R2, R180, 0x7604, R2 ;  /* 0x00007604b4027816 */ /* 0x000fe20000000002 */
[----:B------:R4:W-:Y:S01]  /*f2f0*/  STL [R1+0x45c], R179 ;  /* 0x00045cb301007387 */ /* 0x0009e20000100800 */
[----:B--2---:R-:W-:Y:S02]  /*f300*/  PRMT R183, R188, 0x7604, R200 ;  /* 0x00007604bcb77816 */ /* 0x004fe400000000c8 */
[----:B------:R-:W-:Y:S01]  /*f310*/  LOP3.LUT R3, R3, 0xff0000, RZ, 0xc0, !PT ;  /* 0x00ff000003037812 */ /* 0x000fe200078ec0ff */
[----:B------:R2:W-:Y:S01]  /*f320*/  STL [R1+0x448], R189 ;  /* 0x000448bd01007387 */ /* 0x0005e20000100800 */
[----:B---3--:R-:W-:Y:S01]  /*f330*/  LOP3.LUT R181, R196, 0xff0000, RZ, 0xc0, !PT ;  /* 0x00ff0000c4b57812 */ /* 0x008fe200078ec0ff */
[----:B------:R-:W-:Y:S02]  /*f340*/  IMAD.IADD R187, R183, 0x1, R187 ;  /* 0x00000001b7bb7824 */ /* 0x000fe400078e02bb */
[----:B------:R3:W-:Y:S01]  /*f350*/  STL [R1+0x468], R184 ;  /* 0x000468b801007387 */ /* 0x0007e20000100800 */
[----:B------:R-:W-:Y:S01]  /*f360*/  IMAD.U32 R183, R171, 0x10000, RZ ;  /* 0x00010000abb77824 */ /* 0x000fe200078e00ff */
[----:B----4-:R-:W-:-:S02]  /*f370*/  PRMT R179, R184, 0x7604, R197 ;  /* 0x00007604b8b37816 */ /* 0x010fc400000000c5 */
[----:B------:R4:W-:Y:S03]  /*f380*/  STL [R1+0x46c], R180 ;  /* 0x00046cb401007387 */ /* 0x0009e60000100800 */
[----:B--2---:R-:W-:Y:S01]  /*f390*/  IMAD.IADD R189, R179, 0x1, R181 ;  /* 0x00000001b3bd7824 */ /* 0x004fe200078e02b5 */
[----:B------:R-:W-:Y:S01]  /*f3a0*/  LOP3.LUT R181, R169, 0xff, RZ, 0xc0, !PT ;  /* 0x000000ffa9b57812 */ /* 0x000fe200078ec0ff */
[----:B------:R2:W-:Y:S01]  /*f3b0*/  STL [R1+0x444], R191 ;  /* 0x000444bf01007387 */ /* 0x0005e20000100800 */
[----:B---3--:R-:W-:Y:S02]  /*f3c0*/  LOP3.LUT R184, R173, 0xff, RZ, 0xc0, !PT ;  /* 0x000000ffadb87812 */ /* 0x008fe400078ec0ff */
[----:B------:R-:W-:Y:S01]  /*f3d0*/  LOP3.LUT R179, R177, 0xff, RZ, 0xc0, !PT ;  /* 0x000000ffb1b37812 */ /* 0x000fe200078ec0ff */
[----:B------:R3:W-:Y:S01]  /*f3e0*/  STL [R1+0x480], R169 ;  /* 0x000480a901007387 */ /* 0x0007e20000100800 */
[----:B----4-:R-:W-:-:S02]  /*f3f0*/  IMAD.U32 R180, R167, 0x10000, RZ ;  /* 0x00010000a7b47824 */ /* 0x010fc400078e00ff */
[----:B------:R-:W-:Y:S01]  /*f400*/  PRMT R179, R176, 0x7604, R179 ;  /* 0x00007604b0b37816 */ /* 0x000fe200000000b3 */
[----:B------:R4:W-:Y:S01]  /*f410*/  STL [R1+0x484], R167 ;  /* 0x000484a701007387 */ /* 0x0009e20000100800 */
[----:B--2---:R-:W-:Y:S01]  /*f420*/  IMAD.IADD R191, R2, 0x1, R3 ;  /* 0x0000000102bf7824 */ /* 0x004fe200078e0203 */
[----:B------:R-:W-:Y:S02]  /*f430*/  LOP3.LUT R2, R165, 0xff, RZ, 0xc0, !PT ;  /* 0x000000ffa5027812 */ /* 0x000fe400078ec0ff */
[----:B------:R2:W-:Y:S01]  /*f440*/  STL [R1+0x488], R165 ;  /* 0x000488a501007387 */ /* 0x0005e20000100800 */
[----:B------:R-:W-:Y:S01]  /*f450*/  IMAD.U32 R3, R163, 0x10000, RZ ;  /* 0x00010000a3037824 */ /* 0x000fe200078e00ff */
[----:B---3--:R-:W-:Y:S01]  /*f460*/  LOP3.LUT R169, R183, 0xff0000, RZ, 0xc0, !PT ;  /* 0x00ff0000b7a97812 */ /* 0x008fe200078ec0ff */
[----:B------:R-:W-:Y:S01]  /*f470*/  IMAD.MOV.U32 R183, RZ, RZ, R233 ;  /* 0x000000ffffb77224 */ /* 0x000fe200078e00e9 */
[----:B------:R3:W-:Y:S01]  /*f480*/  STL [R1+0x48c], R163 ;  /* 0x00048ca301007387 */ /* 0x0007e20000100800 */
[----:B------:R-:W-:-:S02]  /*f490*/  PRMT R2, R164, 0x7604, R2 ;  /* 0x00007604a4027816 */ /* 0x000fc40000000002 */
[----:B----4-:R-:W-:Y:S01]  /*f4a0*/  PRMT R167, R172, 0x7604, R184 ;  /* 0x00007604aca77816 */ /* 0x010fe200000000b8 */
[----:B------:R4:W-:Y:S01]  /*f4b0*/  STL [R1+0x49c], R164 ;  /* 0x00049ca401007387 */ /* 0x0009e20000100800 */
[----:B------:R-:W-:Y:S02]  /*f4c0*/  LOP3.LUT R3, R3, 0xff0000, RZ, 0xc0, !PT ;  /* 0x00ff000003037812 */ /* 0x000fe400078ec0ff */
[----:B--2---:R-:W-:Y:S01]  /*f4d0*/  LOP3.LUT R165, R180, 0xff0000, RZ, 0xc0, !PT ;  /* 0x00ff0000b4a57812 */ /* 0x004fe200078ec0ff */
[----:B------:R-:W-:Y:S01]  /*f4e0*/  IMAD.IADD R196, R167, 0x1, R169 ;  /* 0x00000001a7c47824 */ /* 0x000fe200078e02a9 */
[----:B------:R2:W-:Y:S01]  /*f4f0*/  STL [R1+0x450], R185 ;  /* 0x000450b901007387 */ /* 0x0005e20000100800 */
[----:B---3--:R-:W-:Y:S01]  /*f500*/  PRMT R163, R168, 0x7604, R181 ;  /* 0x00007604a8a37816 */ /* 0x008fe200000000b5 */
[----:B------:R-:W-:Y:S02]  /*f510*/  IMAD.U32 R167, R155, 0x10000, RZ ;  /* 0x000100009ba77824 */ /* 0x000fe400078e00ff */
[----:B------:R3:W-:Y:S01]  /*f520*/  STL [R1+0x3f0], R217 ;  /* 0x0003f0d901007387 */ /* 0x0007e20000100800 */
[----:B----4-:R-:W-:-:S02]  /*f530*/  IMAD.U32 R164, R151, 0x10000, RZ ;  /* 0x0001000097a47824 */ /* 0x010fc400078e00ff */
[----:B------:R-:W-:Y:S01]  /*f540*/  IMAD.IADD R200, R163, 0x1, R165 ;  /* 0x00000001a3c87824 */ /* 0x000fe200078e02a5 */
[----:B------:R-:W-:Y:S01]  /*f550*/  LOP3.LUT R165, R157, 0xff, RZ, 0xc0, !PT ;  /* 0x000000ff9da57812 */ /* 0x000fe200078ec0ff */
[----:B------:R4:W-:Y:S01]  /*f560*/  STL [R1+0x41c], R203 ;  /* 0x00041ccb01007387 */ /* 0x0009e20000100800 */
[----:B------:R-:W-:Y:S01]  /*f570*/  LOP3.LUT R163, R153, 0xff, RZ, 0xc0, !PT ;  /* 0x000000ff99a37812 */ /* 0x000fe200078ec0ff */
[----:B------:R-:W-:Y:S01]  /*f580*/  IMAD.MOV.U32 R181, RZ, RZ, R235 ;  /* 0x000000ffffb57224 */ /* 0x000fe200078e00eb */
[----:B--2---:R-:W-:Y:S01]  /*f590*/  LOP3.LUT R185, R201, 0xff0000, RZ, 0xc0, !PT ;  /* 0x00ff0000c9b97812 */ /* 0x004fe200078ec0ff */
[----:B------:R2:W-:Y:S01]  /*f5a0*/  STL [R1+0x38c], R250 ;  /* 0x00038cfa01007387 */ /* 0x0005e20000100800 */
[----:B------:R-:W-:Y:S01]  /*f5b0*/  PRMT R165, R156, 0x7604, R165 ;  /* 0x000076049ca57816 */ /* 0x000fe200000000a5 */
[----:B---3--:R-:W-:Y:S01]  /*f5c0*/  IMAD.U32 R217, R207, 0x10000, RZ ;  /* 0x00010000cfd97824 */ /* 0x008fe200078e00ff */
[----:B------:R-:W-:Y:S01]  /*f5d0*/  LOP3.LUT R167, R167, 0xff0000, RZ, 0xc0, !PT ;  /* 0x00ff0000a7a77812 */ /* 0x000fe200078ec0ff */
[----:B------:R-:W-:Y:S01]  /*f5e0*/  IMAD.IADD R185, R195, 0x1, R185 ;  /* 0x00000001c3b97824 */ /* 0x000fe200078e02b9 */
[----:B------:R-:W-:Y:S01]  /*f5f0*/  PRMT R163, R152, 0x7604, R163 ;  /* 0x0000760498a37816 */ /* 0x000fe200000000a3 */
[----:B------:R3:W-:Y:S01]  /*f600*/  STL [R1+0x418], R205 ;  /* 0x000418cd01007387 */ /* 0x0007e20000100800 */
[----:B------:R-:W-:Y:S01]  /*f610*/  LOP3.LUT R164, R164, 0xff0000, RZ, 0xc0, !PT ;  /* 0x00ff0000a4a47812 */ /* 0x000fe200078ec0ff */
[----:B------:R-:W-:Y:S01]  /*f620*/  IMAD.IADD R195, R165, 0x1, R167 ;  /* 0x00000001a5c37824 */ /* 0x000fe200078e02a7 */
[----:B------:R-:W-:Y:S01]  /*f630*/  LOP3.LUT R165, R141, 0xff, RZ, 0xc0, !PT ;  /* 0x000000ff8da57812 */ /* 0x000fe200078ec0ff */
[----:B------:R-:W-:Y:S01]  /*f640*/  IMAD.U32 R167, R139, 0x10000, RZ ;  /* 0x000100008ba77824 */ /* 0x000fe200078e00ff */
[----:B----4-:R-:W-:Y:S01]  /*f650*/  LOP3.LUT R203, R217, 0xff0000, RZ, 0xc0, !PT ;  /* 0x00ff0000d9cb7812 */ /* 0x010fe200078ec0ff */
[----:B------:R-:W-:Y:S01]  /*f660*/  IMAD.IADD R197, R163, 0x1, R164 ;  /* 0x00000001a3c57824 */ /* 0x000fe200078e02a4 */
[----:B------:R-:W-:Y:S01]  /*f670*/  LOP3.LUT R163, R137, 0xff, RZ, 0xc0, !PT ;  /* 0x000000ff89a37812 */ /* 0x000fe200078ec0ff */
[----:B------:R-:W-:Y:S01]  /*f680*/  IMAD.U32 R164, R135, 0x10000, RZ ;  /* 0x0001000087a47824 */ /* 0x000fe200078e00ff */
[----:B------:R-:W-:Y:S01]  /*f690*/  PRMT R165, R140, 0x7604, R165 ;  /* 0x000076048ca57816 */ /* 0x000fe200000000a5 */
[----:B--2---:R-:W-:Y:S01]  /*f6a0*/  IMAD.IADD R250, R211, 0x1, R203 ;  /* 0x00000001d3fa7824 */ /* 0x004fe200078e02cb */
[----:B------:R-:W-:Y:S01]  /*f6b0*/  LOP3.LUT R167, R167, 0xff0000, RZ, 0xc0, !PT ;  /* 0x00ff0000a7a77812 */ /* 0x000fe200078ec0ff */
[----:B------:R-:W-:Y:S01]  /*f6c0*/  STL [R1+0x3ec], R219 ;  /* 0x0003ecdb01007387 */ /* 0x000fe20000100800 */
[----:B------:R-:W-:Y:S01]  /*f6d0*/  PRMT R163, R136, 0x7604, R163 ;  /* 0x0000760488a37816 */ /* 0x000fe200000000a3 */
[----:B------:R-:W-:Y:S01]  /*f6e0*/  IMAD.U32 R169, R159, 0x10000, RZ ;  /* 0x000100009fa97824 */ /* 0x000fe200078e00ff */
[----:B------:R-:W-:Y:S01]  /*f6f0*/  LOP3.LUT R164, R164, 0xff0000, RZ, 0xc0, !PT ;  /* 0x00ff0000a4a47812 */ /* 0x000fe200078ec0ff */
[----:B------:R-:W-:Y:S01]  /*f700*/  IMAD.IADD R203, R165, 0x1, R167 ;  /* 0x00000001a5cb7824 */ /* 0x000fe200078e02a7 */
[----:B------:R-:W-:Y:S01]  /*f710*/  LOP3.LUT R165, R125, 0xff, RZ, 0xc0, !PT ;  /* 0x000000ff7da57812 */ /* 0x000fe200078ec0ff */
[----:B------:R-:W-:Y:S01]  /*f720*/  IMAD.U32 R167, R123, 0x10000, RZ ;  /* 0x000100007ba77824 */ /* 0x000fe200078e00ff */
[----:B------:R-:W-:Y:S01]  /*f730*/  STL [R1+0x3e8], R221 ;  /* 0x0003e8dd01007387 */ /* 0x000fe20000100800 */
[----:B---3--:R-:W-:Y:S01]  /*f740*/  IMAD.IADD R205, R163, 0x1, R164 ;  /* 0x00000001a3cd7824 */ /* 0x008fe200078e02a4 */
[----:B------:R-:W-:Y:S01]  /*f750*/  LOP3.LUT R163, R121, 0xff, RZ, 0xc0, !PT ;  /* 0x000000ff79a37812 */ /* 0x000fe200078ec0ff */
[----:B------:R-:W-:Y:S01]  /*f760*/  IMAD.U32 R164, R119, 0x10000, RZ ;  /* 0x0001000077a47824 */ /* 0x000fe200078e00ff */
[----:B------:R-:W-:Y:S01]  /*f770*/  PRMT R165, R124, 0x7604, R165 ;  /* 0x000076047ca57816 */ /* 0x000fe200000000a5 */
[----:B------:R-:W-:Y:S01]  /*f780*/  STL [R1+0x3d8], R232 ;  /* 0x0003d8e801007387 */ /* 0x000fe20000100800 */
[----:B------:R-:W-:-:S02]  /*f790*/  LOP3.LUT R167, R167, 0xff0000, RZ, 0xc0, !PT ;  /* 0x00ff0000a7a77812 */ /* 0x000fc400078ec0ff */
[----:B------:R-:W-:Y:S01]  /*f7a0*/  PRMT R163, R120, 0x7604, R163 ;  /* 0x0000760478a37816 */ /* 0x000fe200000000a3 */
[----:B------:R2:W-:Y:S01]  /*f7b0*/  STL [R1+0x464], R188 ;  /* 0x000464bc01007387 */ /* 0x0005e20000100800 */
[----:B------:R-:W-:Y:S01]  /*f7c0*/  LOP3.LUT R164, R164, 0xff0000, RZ, 0xc0, !PT ;  /* 0x00ff0000a4a47812 */ /* 0x000fe200078ec0ff */
[----:B------:R-:W-:Y:S01]  /*f7d0*/  IMAD.IADD R212, R165, 0x1, R167 ;  /* 0x00000001a5d47824 */ /* 0x000fe200078e02a7 */
[----:B------:R-:W-:Y:S01]  /*f7e0*/  LOP3.LUT R165, R109, 0xff, RZ, 0xc0, !PT ;  /* 0x000000ff6da57812 */ /* 0x000fe200078ec0ff */
[----:B------:R-:W-:Y:S01]  /*f7f0*/  IMAD.U32 R167, R107, 0x10000, RZ ;  /* 0x000100006ba77824 */ /* 0x000fe200078e00ff */
[----:B------:R-:W-:Y:S01]  /*f800*/  STL [R1+0x3c4], R231 ;  /* 0x0003c4e701007387 */ /* 0x000fe20000100800 */
[----:B------:R-:W-:Y:S01]  /*f810*/  IMAD.IADD R216, R163, 0x1, R164 ;  /* 0x00000001a3d87824 */ /* 0x000fe200078e02a4 */
[----:B------:R-:W-:Y:S01]  /*f820*/  LOP3.LUT R163, R105, 0xff, RZ, 0xc0, !PT ;  /* 0x000000ff69a37812 */ /* 0x000fe200078ec0ff */
[----:B------:R-:W-:Y:S01]  /*f830*/  IMAD.U32 R164, R103, 0x10000, RZ ;  /* 0x0001000067a47824 */ /* 0x000fe200078e00ff */
[----:B------:R-:W-:Y:S01]  /*f840*/  PRMT R165, R108, 0x7604, R165 ;  /* 0x000076046ca57816 */ /* 0x000fe200000000a5 */
[----:B--2---:R-:W-:Y:S01]  /*f850*/  IMAD.U32 R188, R175, 0x10000, RZ ;  /* 0x00010000afbc7824 */ /* 0x004fe200078e00ff */
[----:B------:R-:W-:Y:S01]  /*f860*/  LOP3.LUT R167, R167, 0xff0000, RZ, 0xc0, !PT ;  /* 0x00ff0000a7a77812 */ /* 0x000fe200078ec0ff */
[----:B------:R2:W-:Y:S01]  /*f870*/  STL [R1+0x47c], R171 ;  /* 0x00047cab01007387 */ /* 0x0005e20000100800 */
[----:B------:R-:W-:-:S02]  /*f880*/  PRMT R163, R104, 0x7604, R163 ;  /* 0x0000760468a37816 */ /* 0x000fc400000000a3 */
[----:B------:R-:W-:Y:S01]  /*f890*/  LOP3.LUT R164, R164, 0xff0000, RZ, 0xc0, !PT ;  /* 0x00ff0000a4a47812 */ /* 0x000fe200078ec0ff */
[----:B------:R-:W-:Y:S01]  /*f8a0*/  IMAD.IADD R211, R165, 0x1, R167 ;  /* 0x00000001a5d37824 */ /* 0x000fe200078e02a7 */
[----:B------:R-:W-:Y:S01]  /*f8b0*/  LOP3.LUT R165, R93, 0xff, RZ, 0xc0, !PT ;  /* 0x000000ff5da57812 */ /* 0x000fe200078ec0ff */
[----:B------:R-:W-:Y:S01]  /*f8c0*/  IMAD.U32 R167, R91, 0x10000, RZ ;  /* 0x000100005ba77824 */ /* 0x000fe200078e00ff */
[----:B------:R3:W-:Y:S01]  /*f8d0*/  STL [R1+0x440], R193 ;  /* 0x000440c101007387 */ /* 0x0007e20000100800 */
[----:B------:R-:W-:Y:S01]  /*f8e0*/  IMAD.IADD R213, R163, 0x1, R164 ;  /* 0x00000001a3d57824 */ /* 0x000fe200078e02a4 */
        /* <DEDUP_REMOVED lines=11> */
[----:B--2---:R-:W-:Y:S01]  /*f9a0*/  LOP3.LUT R171, R188, 0xff0000, RZ, 0xc0, !PT ;  /* 0x00ff0000bcab7812 */ /* 0x004fe200078ec0ff */
[----:B------:R-:W-:Y:S01]  /*f9b0*/  IMAD.IADD R221, R163, 0x1, R164 ;  /* 0x00000001a3dd7824 */ /* 0x000fe200078e02a4 */
[----:B------:R-:W-:Y:S01]  /*f9c0*/  LOP3.LUT R163, R73, 0xff, RZ, 0xc0, !PT ;  /* 0x000000ff49a37812 */ /* 0x000fe200078ec0ff */
[----:B------:R-:W-:Y:S01]  /*f9d0*/  IMAD.U32 R164, R71, 0x10000, RZ ;  /* 0x0001000047a47824 */ /* 0x000fe200078e00ff */
[----:B------:R-:W-:Y:S01]  /*f9e0*/  PRMT R165, R76, 0x7604, R165 ;  /* 0x000076044ca57816 */ /* 0x000fe200000000a5 */
[----:B---3--:R-:W-:Y:S01]  /*f9f0*/  IMAD.IADD R193, R179, 0x1, R171 ;  /* 0x00000001b3c17824 */ /* 0x008fe200078e02ab */
[----:B------:R-:W-:Y:S01]  /*fa00*/  LOP3.LUT R167, R167, 0xff0000, RZ, 0xc0, !PT ;  /* 0x00ff0000a7a77812 */ /* 0x000fe200078ec0ff */
[----:B------:R-:W-:Y:S01]  /*fa10*/  IMAD.MOV.U32 R179, RZ, RZ, R237 ;  /* 0x000000ffffb37224 */ /* 0x000fe200078e00ed */
[----:B------:R-:W-:Y:S01]  /*fa20*/  PRMT R163, R72, 0x7604, R163 ;  /* 0x0000760448a37816 */ /* 0x000fe200000000a3 */
[----:B----4-:R-:W2:Y:S01]  /*fa30*/  LDL R175, [R1+0x220] ;  /* 0x0002200001af7983 */ /* 0x010ea20000100800 */
        /* <DEDUP_REMOVED lines=9> */
[----:B------:R3:W-:Y:S01]  /*fad0*/  STL [R1+0x470], R177 ;  /* 0x000470b101007387 */ /* 0x0007e20000100800 */
[----:B------:R-:W-:Y:S01]  /*fae0*/  LOP3.LUT R167, R167, 0xff0000, RZ, 0xc0, !PT ;  /* 0x00ff0000a7a77812 */ /* 0x000fe200078ec0ff */
[----:B------:R-:W-:Y:S01]  /*faf0*/  IMAD.U32 R171, R63, 0x10000, RZ ;  /* 0x000100003fab7824 */ /* 0x000fe200078e00ff */
[----:B------:R-:W-:Y:S01]  /*fb00*/  PRMT R163, R52, 0x7604, R163 ;  /* 0x0000760434a37816 */ /* 0x000fe200000000a3 */
[----:B------:R-:W-:Y:S01]  /*fb10*/  STL [R1+0x460], R192 ;  /* 0x000460c001007387 */ /* 0x000fe20000100800 */
        /* <DEDUP_REMOVED lines=9> */
[----:B---3--:R-:W3:Y:S01]  /*fbb0*/  LDL R177, [R1+0x228] ;  /* 0x0002280001b17983 */ /* 0x008ee20000100800 */
[----:B------:R-:W-:-:S02]  /*fbc0*/  LOP3.LUT R167, R167, 0xff0000, RZ, 0xc0, !PT ;  /* 0x00ff0000a7a77812 */ /* 0x000fc400078ec0ff */
[----:B------:R-:W-:Y:S01]  /*fbd0*/  PRMT R163, R36, 0x7604, R163 ;  /* 0x0000760424a37816 */ /* 0x000fe200000000a3 */
[----:B------:R-:W4:Y:S01]  /*fbe0*/  LDL R180, [R1+0x22c] ;  /* 0x00022c0001b47983 */ /* 0x000f220000100800 */
[----:B------:R-:W-:Y:S01]  /*fbf0*/  LOP3.LUT R164, R164, 0xff0000, RZ, 0xc0, !PT ;  /* 0x00ff0000a4a47812 */ /* 0x000fe200078ec0ff */
[----:B------:R-:W-:Y:S01]  /*fc00*/  IMAD.IADD R237, R165, 0x1, R167 ;  /* 0x00000001a5ed7824 */ /* 0x000fe200078e02a7 */
[----:B------:R-:W-:Y:S01]  /*fc10*/  LOP3.LUT R169, R169, 0xff0000, RZ, 0xc0, !PT ;  /* 0x00ff0000a9a97812 */ /* 0x000fe200078ec0ff */
[----:B------:R-:W-:Y:S01]  /*fc20*/  IMAD.U32 R167, R31, 0x10000, RZ ;  /* 0x000100001fa77824 */ /* 0x000fe200078e00ff */
[----:B------:R-:W4:Y:S01]  /*fc30*/  LDL R184, [R1+0x238] ;  /* 0x0002380001b87983 */ /* 0x000f220000100800 */
[----:B------:R-:W-:Y:S01]  /*fc40*/  IMAD.IADD R239, R163, 0x1, R164 ;  /* 0x00000001a3ef7824 */ /* 0x000fe200078e02a4 */
[----:B------:R-:W-:Y:S01]  /*fc50*/  LOP3.LUT R163, R33, 0xff, RZ, 0xc0, !PT ;  /* 0x000000ff21a37812 */ /* 0x000fe200078ec0ff */
        /* <DEDUP_REMOVED lines=9> */
[----:B------:R-:W-:Y:S01]  /*fcf0*/  LOP3.LUT R163, R25, 0xff, RZ, 0xc0, !PT ;  /* 0x000000ff19a37812 */ /* 0x000fe200078ec0ff */
[----:B------:R-:W-:Y:S01]  /*fd00*/  IMAD.U32 R167, R23, 0x10000, RZ ;  /* 0x0001000017a77824 */ /* 0x000fe200078e00ff */
[----:B-1----:R-:W-:Y:S01]  /*fd10*/  LOP3.LUT R168, R161, 0xff, RZ, 0xc0, !PT ;  /* 0x000000ffa1a87812 */ /* 0x002fe200078ec0ff */
[----:B------:R-:W-:Y:S01]  /*fd20*/  IMAD.IADD R244, R164, 0x1, R165 ;  /* 0x00000001a4f47824 */ /* 0x000fe200078e02a5 */
[----:B------:R-:W-:Y:S01]  /*fd30*/  PRMT R165, R24, 0x7604, R163 ;  /* 0x0000760418a57816 */ /* 0x000fe200000000a3 */
[----:B------:R-:W-:Y:S01]  /*fd40*/  IMAD.U32 R164, R19, 0x10000, RZ ;  /* 0x0001000013a47824 */ /* 0x000fe200078e00ff */
[----:B------:R-:W-:Y:S01]  /*fd50*/  LOP3.LUT R163, R21, 0xff, RZ, 0xc0, !PT ;  /* 0x000000ff15a37812 */ /* 0x000fe200078ec0ff */
[----:B------:R-:W-:Y:S01]  /*fd60*/  IMAD.MOV.U32 R192, RZ, RZ, R181 ;  /* 0x000000ffffc07224 */ /* 0x000fe200078e00b5 */
[----:B------:R-:W-:Y:S01]  /*fd70*/  LOP3.LUT R167, R167, 0xff0000, RZ, 0xc0, !PT ;  /* 0x00ff0000a7a77812 */ /* 0x000fe200078ec0ff */
[----:B0-----:R-:W-:Y:S01]  /*fd80*/  IMAD.IADD R204, R2, 0x1, R3 ;  /* 0x0000000102cc7824 */ /* 0x001fe200078e0203 */
[----:B------:R-:W-:Y:S01]  /*fd90*/  PRMT R163, R20, 0x7604, R163 ;  /* 0x0000760414a37816 */ /* 0x000fe200000000a3 */
[----:B------:R0:W-:Y:S01]  /*fda0*/  STL [R1+0x430], R208 ;  /* 0x000430d001007387 */ /* 0x0001e20000100800 */
[----:B------:R-:W-:Y:S01]  /*fdb0*/  LOP3.LUT R164, R164, 0xff0000, RZ, 0xc0, !PT ;  /* 0x00ff0000a4a47812 */ /* 0x000fe200078ec0ff */
[----:B------:R-:W-:Y:S01]  /*fdc0*/  IMAD.MOV.U32 R181, RZ, RZ, R0 ;  /* 0x000000ffffb57224 */ /* 0x000fe200078e0000 */
[----:B------:R-:W-:Y:S01]  /*fdd0*/  LOP3.LUT R0, R13, 0xffff, RZ, 0xc0, !PT ;  /* 0x0000ffff0d007812 */ /* 0x000fe200078ec0ff */
[----:B------:R-:W-:Y:S01]  /*fde0*/  IMAD.IADD R248, R165, 0x1, R167 ;  /* 0x00000001a5f87824 */ /* 0x000fe200078e02a7 */
[----:B------:R-:W-:Y:S01]  /*fdf0*/  PRMT R168, R160, 0x7604, R168 ;  /* 0x00007604a0a87816 */ /* 0x000fe200000000a8 */
[----:B------:R-:W-:Y:S01]  /*fe00*/  IMAD.IADD R243, R163, 0x1, R164 ;  /* 0x00000001a3f37824 */ /* 0x000fe200078e02a4 */
[----:B------:R-:W-:Y:S01]  /*fe10*/  LOP3.LUT R163, R17, 0xff, RZ, 0xc0, !PT ;  /* 0x000000ff11a37812 */ /* 0x000fe200078ec0ff */
[----:B------:R1:W-:Y:S01]  /*fe20*/  STL [R1+0x384], R0 ;  /* 0x0003840001007387 */ /* 0x0003e20000100800 */
[----:B------:R-:W-:Y:S01]  /*fe30*/  IMAD.U32 R3, R147, 0x10000, RZ ;  /* 0x0001000093037824 */ /* 0x000fe200078e00ff */
[----:B------:R-:W-:Y:S01]  /*fe40*/  LOP3.LUT R2, R149, 0xff, RZ, 0xc0, !PT ;  /* 0x000000ff95027812 */ /* 0x000fe200078ec0ff */
[----:B0-----:R-:W-:Y:S01]  /*fe50*/  IMAD.IADD R208, R168, 0x1, R169 ;  /* 0x00000001a8d07824 */ /* 0x001fe200078e02a9 */
[----:B------:R-:W-:Y:S01]  /*fe60*/  PRMT R165, R16, 0x7604, R163 ;  /* 0x0000760410a57816 */ /* 0x000fe200000000a3 */
[----:B------:R-:W-:Y:S01]  /*fe70*/  IMAD.U32 R169, R143, 0x10000, RZ ;  /* 0x000100008fa97824 */ /* 0x000fe200078e00ff */
[----:B------:R-:W-:Y:S01]  /*fe80*/  LOP3.LUT R163, R0, 0xff, RZ, 0xc0, !PT ;  /* 0x000000ff00a37812 */ /* 0x000fe200078ec0ff */
[----:B------:R0:W-:Y:S01]  /*fe90*/  STL [R1+0x414], R207 ;  /* 0x000414cf01007387 */ /* 0x0001e20000100800 */
[----:B------:R-:W-:-:S02]  /*fea0*/  LOP3.LUT R168, R145, 0xff, RZ, 0xc0, !PT ;  /* 0x000000ff91a87812 */ /* 0x000fc400078ec0ff */
[----:B------:R-:W-:Y:S01]  /*feb0*/  PRMT R2, R148, 0x7604, R2 ;  /* 0x0000760494027816 */ /* 0x000fe20000000002 */
[----:B-1----:R-:W4:Y:S01]  /*fec0*/  LDL R0, [R1+0x234] ;  /* 0x0002340001007983 */ /* 0x002f220000100800 */
[----:B------:R-:W-:Y:S02]  /*fed0*/  LOP3.LUT R3, R3, 0xff0000, RZ, 0xc0, !PT ;  /* 0x00ff000003037812 */ /* 0x000fe400078ec0ff */
[----:B------:R-:W-:Y:S01]  /*fee0*/  PRMT R168, R144, 0x7604, R168 ;  /* 0x0000760490a87816 */ /* 0x000fe200000000a8 */
[----:B------:R1:W-:Y:S01]  /*fef0*/  STL [R1+0x410], R209 ;  /* 0x000410d101007387 */ /* 0x0003e20000100800 */
        /* <DEDUP_REMOVED lines=9> */
[----:B------:R1:W-:Y:S01]  /*ff90*/  STL [R1+0x400], R224 ;  /* 0x000400e001007387 */ /* 0x0003e20000100800 */
[----:B------:R-:W-:-:S02]  /*ffa0*/  LOP3.LUT R3, R3, 0xff0000, RZ, 0xc0, !PT ;  /* 0x00ff000003037812 */ /* 0x000fc400078ec0ff */
[----:B------:R-:W-:Y:S01]  /*ffb0*/  PRMT R168, R128, 0x7604, R168 ;  /* 0x0000760480a87816 */ /* 0x000fe200000000a8 */
[----:B------:R-:W-:Y:S01]  /*ffc0*/  STL [R1+0x3e4], R223 ;  /* 0x0003e4df01007387 */ /* 0x000fe20000100800 */
[----:B------:R-:W-:Y:S01]  /*ffd0*/  LOP3.LUT R169, R169, 0xff0000, RZ, 0xc0, !PT ;  /* 0x00ff0000a9a97812 */ /* 0x000fe200078ec0ff */
[----:B0-----:R-:W-:Y:S01]  /*ffe0*/  IMAD.IADD R207, R2, 0x1, R3 ;  /* 0x0000000102cf7824 */ /* 0x001fe200078e0203 */
[----:B------:R-:W-:Y:S01]  /*fff0*/  LOP3.LUT R2, R117, 0xff, RZ, 0xc0, !PT ;  /* 0x000000ff75027812 */ /* 0x000fe200078ec0ff */
[----:B------:R-:W-:Y:S01]  /*10000*/  IMAD.U32 R3, R115, 0x10000, RZ ;  /* 0x0001000073037824 */ /* 0x000fe200078e00ff */
[----:B------:R-:W-:Y:S01]  /*10010*/  STL [R1+0x3e0], R225 ;  /* 0x0003e0e101007387 */ /* 0x000fe20000100800 */
[----:B-1----:R-:W-:Y:S01]  /*10020*/  IMAD.IADD R209, R168, 0x1, R169 ;  /* 0x00000001a8d17824 */ /* 0x002fe200078e02a9 */
        /* <DEDUP_REMOVED lines=15> */
[----:B------:R-:W-:Y:S01]  /*10120*/  PRMT R2, R100, 0x7604, R2 ;  /* 0x0000760464027816 */ /* 0x000fe20000000002 */
[----:B------:R-:W-:Y:S01]  /*10130*/  IMAD.U32 R167, R15, 0x10000, RZ ;  /* 0x000100000fa77824 */ /* 0x000fe200078e00ff */
[----:B------:R-:W-:Y:S01]  /*10140*/  LOP3.LUT R3, R3, 0xff0000, RZ, 0xc0, !PT ;  /* 0x00ff000003037812 */ /* 0x000fe200078ec0ff */
[----:B------:R-:W-:Y:S01]  /*10150*/  IMAD.MOV.U32 R188, RZ, RZ, R179 ;  /* 0x000000ffffbc7224 */ /* 0x000fe200078e00b3 */
[----:B------:R-:W-:Y:S01]  /*10160*/  PRMT R168, R96, 0x7604, R168 ;  /* 0x0000760460a87816 */ /* 0x000fe200000000a8 */
[----:B0-----:R-:W-:Y:S01]  /*10170*/  IMAD.U32 R172, R47, 0x10000, RZ ;  /* 0x000100002fac7824 */ /* 0x001fe200078e00ff */
        /* <DEDUP_REMOVED lines=8> */
[----:B------:R0:W-:Y:S01]  /*10200*/  STL [R1+0x374], R164 ;  /* 0x000374a401007387 */ /* 0x0001e20000100800 */
[----:B------:R-:W-:-:S02]  /*10210*/  PRMT R2, R84, 0x7604, R2 ;  /* 0x0000760454027816 */ /* 0x000fc40000000002 */
[----:B------:R-:W-:Y:S01]  /*10220*/  LOP3.LUT R3, R3, 0xff0000, RZ, 0xc0, !PT ;  /* 0x00ff000003037812 */ /* 0x000fe200078ec0ff */
[----:B------:R-:W-:Y:S01]  /*10230*/  STL [R1+0x478], R173 ;  /* 0x000478ad01007387 */ /* 0x000fe20000100800 */
[----:B------:R-:W-:Y:S02]  /*10240*/  PRMT R168, R80, 0x7604, R168 ;  /* 0x0000760450a87816 */ /* 0x000fe400000000a8 */
[----:B------:R-:W-:Y:S01]  /*10250*/  LOP3.LUT R169, R169, 0xff0000, RZ, 0xc0, !PT ;  /* 0x00ff0000a9a97812 */ /* 0x000fe200078ec0ff */
[----:B------:R-:W-:Y:S01]  /*10260*/  IMAD.IADD R223, R2, 0x1, R3 ;  /* 0x0000000102df7824 */ /* 0x000fe200078e0203 */
[----:B------:R-:W-:Y:S01]  /*10270*/  PRMT R163, R12, 0x7604, R163 ;  /* 0x000076040ca37816 */ /* 0x000fe200000000a3 */
[----:B0-----:R-:W-:Y:S01]  /*10280*/  IMAD.U32 R164, R164, 0x10000, RZ ;  /* 0x00010000a4a47824 */ /* 0x001fe200078e00ff */
[----:B------:R-:W-:Y:S01]  /*10290*/  LOP3.LUT R2, R69, 0xff, RZ, 0xc0, !PT ;  /* 0x000000ff45027812 */ /* 0x000fe200078ec0ff */
[----:B------:R-:W-:Y:S01]  /*102a0*/  IMAD.U32 R3, R67, 0x10000, RZ ;  /* 0x0001000043037824 */ /* 0x000fe200078e00ff */
[----:B------:R-:W-:Y:S01]  /*102b0*/  LOP3.LUT R167, R167, 0xff0000, RZ, 0xc0, !PT ;  /* 0x00ff0000a7a77812 */ /* 0x000fe200078ec0ff */
[----:B------:R-:W-:Y:S01]  /*102c0*/  IMAD.IADD R225, R168, 0x1, R169 ;  /* 0x00000001a8e17824 */ /* 0x000fe200078e02a9 */
[----:B------:R-:W-:Y:S01]  /*102d0*/  LOP3.LUT R164, R164, 0xff0000, RZ, 0xc0, !PT ;  /* 0x00ff0000a4a47812 */ /* 0x000fe200078ec0ff */
[----:B------:R-:W-:Y:S01]  /*102e0*/  IMAD.U32 R169, R59, 0x10000, RZ ;  /* 0x000100003ba97824 */ /* 0x000fe200078e00ff */
[----:B------:R-:W-:-:S02]  /*102f0*/  LOP3.LUT R168, R61, 0xff, RZ, 0xc0, !PT ;  /* 0x000000ff3da87812 */ /* 0x000fc400078ec0ff */
[----:B------:R-:W-:Y:S01]  /*10300*/  PRMT R2, R68, 0x7604, R2 ;  /* 0x0000760444027816 */ /* 0x000fe20000000002 */
[----:B------:R-:W-:Y:S01]  /*10310*/  IMAD.IADD R164, R163, 0x1, R164 ;  /* 0x00000001a3a47824 */ /* 0x000fe200078e02a4 */
[----:B------:R-:W-:Y:S02]  /*10320*/  LOP3.LUT R3, R3, 0xff0000, RZ, 0xc0, !PT ;  /* 0x00ff000003037812 */ /* 0x000fe400078ec0ff */
[----:B------:R-:W-:Y:S02]  /*10330*/  LOP3.LUT R163, R9, 0xffff, RZ, 0xc0, !PT ;  /* 0x0000ffff09a37812 */ /* 0x000fe400078ec0ff */
[----:B------:R-:W-:Y:S01]  /*10340*/  PRMT R168, R60, 0x7604, R168 ;  /* 0x000076043ca87816 */ /* 0x000fe200000000a8 */
[----:B------:R-:W-:Y:S01]  /*10350*/  IMAD.IADD R3, R2, 0x1, R3 ;  /* 0x0000000102037824 */ /* 0x000fe200078e0203 */
[----:B------:R-:W-:Y:S01]  /*10360*/  LOP3.LUT R169, R169, 0xff0000, RZ, 0xc0, !PT ;  /* 0x00ff0000a9a97812 */ /* 0x000fe200078ec0ff */
[----:B------:R0:W-:Y:S01]  /*10370*/  STL [R1+0x378], R163 ;  /* 0x000378a301007387 */ /* 0x0001e20000100800 */
[----:B------:R-:W-:Y:S01]  /*10380*/  LOP3.LUT R2, R65, 0xff, RZ, 0xc0, !PT ;  /* 0x000000ff41027812 */ /* 0x000fe200078ec0ff */
[----:B------:R-:W-:Y:S01]  /*10390*/  IMAD.MOV.U32 R179, RZ, RZ, R245 ;  /* 0x000000ffffb37224 */ /* 0x000fe200078e00f5 */
[----:B------:R-:W-:Y:S01]  /*103a0*/  LOP3.LUT R172, R172, 0xff0000, RZ, 0xc0, !PT ;  /* 0x00ff0000acac7812 */ /* 0x000fe200078ec0ff */
[----:B------:R-:W-:Y:S01]  /*103b0*/  IMAD.IADD R227, R168, 0x1, R169 ;  /* 0x00000001a8e37824 */ /* 0x000fe200078e02a9 */
[----:B------:R-:W-:Y:S01]  /*103c0*/  PRMT R2, R64, 0x7604, R2 ;  /* 0x0000760440027816 */ /* 0x000fe20000000002 */
[----:B------:R-:W-:Y:S01]  /*103d0*/  IMAD.U32 R169, R43, 0x10000, RZ ;  /* 0x000100002ba97824 */ /* 0x000fe200078e00ff */
[----:B------:R-:W-:-:S02]  /*103e0*/  LOP3.LUT R168, R45, 0xff, RZ, 0xc0, !PT ;  /* 0x000000ff2da87812 */ /* 0x000fc400078ec0ff */
[----:B0-----:R-:W-:Y:S01]  /*103f0*/  LOP3.LUT R163, R163, 0xff, RZ, 0xc0, !PT ;  /* 0x000000ffa3a37812 */ /* 0x001fe200078ec0ff */
[----:B------:R-:W-:Y:S01]  /*10400*/  IMAD.IADD R245, R165, 0x1, R167 ;  /* 0x00000001a5f57824 */ /* 0x000fe200078e02a7 */
[----:B------:R-:W-:Y:S01]  /*10410*/  PRMT R168, R44, 0x7604, R168 ;  /* 0x000076042ca87816 */ /* 0x000fe200000000a8 */
[----:B------:R-:W-:Y:S01]  /*10420*/  IMAD.IADD R2, R2, 0x1, R171 ;  /* 0x0000000102027824 */ /* 0x000fe200078e02ab */
[----:B------:R-:W-:Y:S02]  /*10430*/  PRMT R167, R8, 0x7604, R163 ;  /* 0x0000760408a77816 */ /* 0x000fe400000000a3 */
[----:B------:R-:W-:Y:S02]  /*10440*/  LOP3.LUT R163, R5, 0xffff, RZ, 0xc0, !PT ;  /* 0x0000ffff05a37812 */ /* 0x000fe400078ec0ff */
[----:B------:R-:W-:Y:S02]  /*10450*/  LOP3.LUT R169, R169, 0xff0000, RZ, 0xc0, !PT ;  /* 0x00ff0000a9a97812 */ /* 0x000fe400078ec0ff */
[----:B------:R-:W-:Y:S01]  /*10460*/  LOP3.LUT R171, R49, 0xff, RZ, 0xc0, !PT ;  /* 0x000000ff31ab7812 */ /* 0x000fe200078ec0ff */
[----:B------:R0:W-:Y:S02]  /*10470*/  STL [R1+0x380], R163 ;  /* 0x000380a301007387 */ /* 0x0001e40000100800 */
[----:B------:R-:W-:Y:S01]  /*10480*/  IMAD.IADD R235, R168, 0x1, R169 ;  /* 0x00000001a8eb7824 */ /* 0x000fe200078e02a9 */
[----:B------:R-:W-:-:S02]  /*10490*/  PRMT R171, R48, 0x7604, R171 ;  /* 0x0000760430ab7816 */ /* 0x000fc400000000ab */
[----:B------:R-:W-:-:S03]  /*104a0*/  LOP3.LUT R168, R7, 0xffff, RZ, 0xc0, !PT ;  /* 0x0000ffff07a87812 */ /* 0x000fc600078ec0ff */
[----:B------:R-:W-:Y:S01]  /*104b0*/  IMAD.IADD R233, R171, 0x1, R172 ;  /* 0x00000001abe97824 */ /* 0x000fe200078e02ac */
[----:B0-----:R-:W-:-:S04]  /*104c0*/  LOP3.LUT R163, R163, 0xff, RZ, 0xc0, !PT ;  /* 0x000000ffa3a37812 */ /* 0x001fc800078ec0ff */
[----:B------:R-:W-:Y:S01]  /*104d0*/  PRMT R163, R4, 0x7604, R163 ;  /* 0x0000760404a37816 */ /* 0x000fe200000000a3 */
[----:B------:R0:W-:Y:S02]  /*104e0*/  STL [R1+0x368], R168 ;  /* 0x000368a801007387 */ /* 0x0001e40000100800 */
[----:B0-----:R-:W-:-:S05]  /*104f0*/  IMAD.U32 R168, R168, 0x10000, RZ ;  /* 0x00010000a8a87824 */ /* 0x001fca00078e00ff */
[----:B------:R-:W-:-:S05]  /*10500*/  LOP3.LUT R168, R168, 0xff0000, RZ, 0xc0, !PT ;  /* 0x00ff0000a8a87812 */ /* 0x000fca00078ec0ff */
[----:B------:R-:W-:Y:S01]  /*10510*/  IMAD.IADD R168, R167, 0x1, R168 ;  /* 0x00000001a7a87824 */ /* 0x000fe200078e02a8 */
[----:B--2---:R-:W-:-:S05]  /*10520*/  LOP3.LUT R165, R175, 0xffff, RZ, 0xc0, !PT ;  /* 0x0000ffffafa57812 */ /* 0x004fca00078ec0ff */
[----:B------:R0:W-:Y:S02]  /*10530*/  STL [R1+0x36c], R165 ;  /* 0x00036ca501007387 */ /* 0x0001e40000100800 */
[----:B0-----:R-:W-:-:S05]  /*10540*/  IMAD.U32 R165, R165, 0x10000, RZ ;  /* 0x00010000a5a57824 */ /* 0x001fca00078e00ff */
[----:B------:R-:W-:-:S05]  /*10550*/  LOP3.LUT R165, R165, 0xff0000, RZ, 0xc0, !PT ;  /* 0x00ff0000a5a57812 */ /* 0x000fca00078ec0ff */
[----:B------:R-:W-:Y:S01]  /*10560*/  IMAD.IADD R172, R163, 0x1, R165 ;  /* 0x00000001a3ac7824 */ /* 0x000fe200078e02a5 */
[----:B---3--:R-:W-:-:S05]  /*10570*/  LOP3.LUT R163, R177, 0xffff, RZ, 0xc0, !PT ;  /* 0x0000ffffb1a37812 */ /* 0x008fca00078ec0ff */
[----:B------:R0:W-:Y:S02]  /*10580*/  STL [R1+0x370], R163 ;  /* 0x000370a301007387 */ /* 0x0001e40000100800 */
[----:B0-----:R-:W-:-:S04]  /*10590*/  LOP3.LUT R163, R163, 0xff, RZ, 0xc0, !PT ;  /* 0x000000ffa3a37812 */ /* 0x001fc800078ec0ff */
[----:B------:R-:W-:Y:S02]  /*105a0*/  PRMT R167, R251, 0x7604, R163 ;  /* 0x00007604fba77816 */ /* 0x000fe400000000a3 */
[----:B----4-:R-:W-:-:S05]  /*105b0*/  LOP3.LUT R163, R180, 0xffff, RZ, 0xc0, !PT ;  /* 0x0000ffffb4a37812 */ /* 0x010fca00078ec0ff */
[----:B------:R0:W-:Y:S02]  /*105c0*/  STL [R1+0x360], R163 ;  /* 0x000360a301007387 */ /* 0x0001e40000100800 */
[----:B0-----:R-:W-:-:S05]  /*105d0*/  IMAD.U32 R163, R163, 0x10000, RZ ;  /* 0x00010000a3a37824 */ /* 0x001fca00078e00ff */
[----:B------:R-:W-:Y:S02]  /*105e0*/  LOP3.LUT R169, R163, 0xff0000, RZ, 0xc0, !PT ;  /* 0x00ff0000a3a97812 */ /* 0x000fe400078ec0ff */
[----:B------:R-:W-:-:S05]  /*105f0*/  LOP3.LUT R0, R0, 0xffff, RZ, 0xc0, !PT ;  /* 0x0000ffff00007812 */ /* 0x000fca00078ec0ff */
[----:B------:R0:W-:Y:S02]  /*10600*/  STL [R1+0x37c], R0 ;  /* 0x00037c0001007387 */ /* 0x0001e40000100800 */
[----:B0-----:R-:W-:-:S04]  /*10610*/  LOP3.LUT R0, R0, 0xff, RZ, 0xc0, !PT ;  /* 0x000000ff00007812 */ /* 0x001fc800078ec0ff */
[----:B------:R-:W-:Y:S02]  /*10620*/  PRMT R163, R246, 0x7604, R0 ;  /* 0x00007604f6a37816 */ /* 0x000fe40000000000 */
[----:B------:R-:W0:Y:S01]  /*10630*/  S2R R0, SR_LANEID ;  /* 0x0000000000007919 */ /* 0x000e220000000000 */
[----:B------:R-:W-:-:S05]  /*10640*/  LOP3.LUT R165, R184, 0xffff, RZ, 0xc0, !PT ;  /* 0x0000ffffb8a57812 */ /* 0x000fca00078ec0ff */
[----:B------:R1:W-:Y:S02]  /*10650*/  STL [R1+0x364], R165 ;  /* 0x000364a501007387 */ /* 0x0003e40000100800 */
[----:B-1----:R-:W-:-:S05]  /*10660*/  IMAD.U32 R165, R165, 0x10000, RZ ;  /* 0x00010000a5a57824 */ /* 0x002fca00078e00ff */
[----:B------:R-:W-:Y:S01]  /*10670*/  LOP3.LUT R165, R165, 0xff0000, RZ, 0xc0, !PT ;  /* 0x00ff0000a5a57812 */ /* 0x000fe200078ec0ff */
[----:B0-----:R-:W-:-:S05]  /*10680*/  VIADD R0, R0, 0x2 ;  /* 0x0000000200007836 */ /* 0x001fca0000000000 */
[----:B------:R-:W-:Y:S02]  /*10690*/  ISETP.GT.AND P0, PT, R0, R252, PT ;  /* 0x000000fc0000720c */ /* 0x000fe40003f04270 */
[----:B------:R-:W-:Y:S01]  /*106a0*/  LOP3.LUT R0, R247, 0xffff, RZ, 0xc0, !PT ;  /* 0x0000fffff7007812 */ /* 0x000fe200078ec0ff */
[----:B------:R-:W-:-:S04]  /*106b0*/  IMAD.IADD R163, R163, 0x1, R165 ;  /* 0x00000001a3a37824 */ /* 0x000fc800078e02a5 */
[----:B------:R-:W-:Y:S01]  /*106c0*/  IMAD R165, R0, 0x1000000, R22 ;  /* 0x0100000000a57824 */ /* 0x000fe200078e0216 */
[----:B------:R-:W-:Y:S01]  /*106d0*/  LOP3.LUT R0, R242, 0xffff, RZ, 0xc0, !PT ;  /* 0x0000fffff2007812 */ /* 0x000fe200078ec0ff */
[----:B------:R-:W-:Y:S01]  /*106e0*/  IMAD.IADD R176, R167, 0x1, R169 ;  /* 0x00000001a7b07824 */ /* 0x000fe200078e02a9 */
[----:B------:R-:W2:Y:S03]  /*106f0*/  LDL.LU R22, [R1+0x4b0] ;  /* 0x0004b00001167983 */ /* 0x000ea60000300800 */
        /* <DEDUP_REMOVED lines=18> */
[----:B------:R-:W4:Y:S04]  /*10820*/  LDL.LU R10, [R1+0x4a4] ;  /* 0x0004a400010a7983 */ /* 0x000f280000300800 */
[----:B------:R-:W-:Y:S01]  /*10830*/  IMAD R188, R0, 0x1000000, R6 ;  /* 0x0100000000bc7824 */ /* 0x000fe200078e0206 */
[----:B------:R-:W-:Y:S01]  /*10840*/  LOP3.LUT R0, R206, 0xffff, RZ, 0xc0, !PT ;  /* 0x0000ffffce007812 */ /* 0x000fe200078ec0ff */
[----:B------:R-:W4:Y:S04]  /*10850*/  LDL.LU R6, [R1+0x4a0] ;  /* 0x0004a00001067983 */ /* 0x000f280000300800 */
[----:B------:R-:W-:Y:S01]  /*10860*/  IMAD R192, R0, 0x1000000, R250 ;  /* 0x0100000000c07824 */ /* 0x000fe200078e02fa */
[----:B------:R-:W-:Y:S01]  /*10870*/  LOP3.LUT R0, R202, 0xffff, RZ, 0xc0, !PT ;  /* 0x0000ffffca007812 */ /* 0x000fe200078ec0ff */
[----:B------:R-:W4:Y:S04]  /*10880*/  LDL R250, [R1+0x23c] ;  /* 0x00023c0001fa7983 */ /* 0x000f280000100800 */
        /* <DEDUP_REMOVED lines=70> */
[----:B------:R-:W4:Y:S04]  /*10cf0*/  LDL R3, [R1+0x230] ;  /* 0x0002300001037983 */ /* 0x000f280000100800 */
[----:B------:R-:W-:Y:S02]  /*10d00*/  IMAD R240, R0, 0x1000000, R2 ;  /* 0x0100000000f07824 */ /* 0x000fe400078e0202 */
[----:B------:R-:W4:Y:S01]  /*10d10*/  LDL R2, [R1+0x224] ;  /* 0x0002240001027983 */ /* 0x000f220000100800 */
        /* <DEDUP_REMOVED lines=20> */
[----:B---3--:R-:W-:-:S05]  /*10e60*/  LOP3.LUT R0, R18, 0xffff, RZ, 0xc0, !PT ;  /* 0x0000ffff12007812 */ /* 0x008fca00078ec0ff */
[----:B------:R-:W-:Y:S01]  /*10e70*/  IMAD R243, R0, 0x1000000, R243 ;  /* 0x0100000000f37824 */ /* 0x000fe200078e02f3 */
[----:B----4-:R-:W-:-:S05]  /*10e80*/  LOP3.LUT R0, R14, 0xffff, RZ, 0xc0, !PT ;  /* 0x0000ffff0e007812 */ /* 0x010fca00078ec0ff */
[----:B------:R-:W-:Y:S01]  /*10e90*/  IMAD R245, R0, 0x1000000, R245 ;  /* 0x0100000000f57824 */ /* 0x000fe200078e02f5 */
[----:B------:R-:W-:-:S05]  /*10ea0*/  LOP3.LUT R0, R6, 0xffff, RZ, 0xc0, !PT ;  /* 0x0000ffff06007812 */ /* 0x000fca00078ec0ff */
[----:B------:R0:W-:Y:S02]  /*10eb0*/  STL [R1+0x354], R0 ;  /* 0x0003540001007387 */ /* 0x0001e40000100800 */
[----:B0-----:R-:W-:Y:S01]  /*10ec0*/  IMAD R0, R0, 0x1000000, R168 ;  /* 0x0100000000007824 */ /* 0x001fe200078e02a8 */
[----:B------:R-:W-:-:S05]  /*10ed0*/  LOP3.LUT R2, R2, 0xffff, RZ, 0xc0, !PT ;  /* 0x0000ffff02027812 */ /* 0x000fca00078ec0ff */
[----:B------:R-:W0:Y:S04]  /*10ee0*/  SHFL.DOWN PT, R0, R0, 0x2, R252 ;  /* 0x0840000000007989 */ /* 0x000e2800000e00fc */
[----:B------:R1:W-:Y:S01]  /*10ef0*/  STL [R1+0x350], R2 ;  /* 0x0003500201007387 */ /* 0x0003e20000100800 */
[----:B------:R-:W-:Y:S02]  /*10f00*/  LOP3.LUT R3, R3, 0xffff, RZ, 0xc0, !PT ;  /* 0x0000ffff03037812 */ /* 0x000fe400078ec0ff */
[----:B------:R-:W-:Y:S02]  /*10f10*/  LOP3.LUT R250, R250, 0xffff, RZ, 0xc0, !PT ;  /* 0x0000fffffafa7812 */ /* 0x000fe400078ec0ff */
[----:B------:R-:W-:Y:S01]  /*10f20*/  LOP3.LUT R248, R10, 0xffff, RZ, 0xc0, !PT ;  /* 0x0000ffff0af87812 */ /* 0x000fe200078ec0ff */
[----:B------:R-:W-:Y:S01]  /*10f30*/  SHFL.DOWN PT, R165, R165, 0x2, R252 ;  /* 0x08400000a5a57989 */ /* 0x000fe200000e00fc */
[----:B-1----:R-:W-:-:S03]  /*10f40*/  IMAD R2, R2, 0x1000000, R172 ;  /* 0x0100000002027824 */ /* 0x002fc600078e02ac */
[----:B------:R-:W-:Y:S04]  /*10f50*/  SHFL.DOWN PT, R167, R167, 0x2, R252 ;  /* 0x08400000a7a77989 */ /* 0x000fe800000e00fc */
[----:B------:R-:W-:Y:S04]  /*10f60*/  SHFL.DOWN PT, R169, R169, 0x2, R252 ;  /* 0x08400000a9a97989 */ /* 0x000fe800000e00fc */
[----:B------:R-:W1:Y:S04]  /*10f70*/  SHFL.DOWN PT, R2, R2, 0x2, R252 ;  /* 0x0840000002027989 */ /* 0x000e6800000e00fc */
[----:B0-----:R0:W-:Y:S04]  /*10f80*/  STL [R1+0x24c], R0 ;  /* 0x00024c0001007387 */ /* 0x0011e80000100800 */
[----:B------:R2:W-:Y:S04]  /*10f90*/  STL [R1+0x34c], R3 ;  /* 0x00034c0301007387 */ /* 0x0005e80000100800 */
[----:B------:R3:W-:Y:S04]  /*10fa0*/  STL [R1+0x348], R250 ;  /* 0x000348fa01007387 */ /* 0x0007e80000100800 */
[----:B0-----:R-:W4:Y:S01]  /*10fb0*/  LDL.LU R0, [R1+0x398] ;  /* 0x0003980001007983 */ /* 0x001f220000300800 */
[----:B--2---:R-:W-:-:S03]  /*10fc0*/  IMAD R3, R3, 0x1000000, R176 ;  /* 0x0100000003037824 */ /* 0x004fc600078e02b0 */
[----:B------:R0:W-:Y:S04]  /*10fd0*/  STL [R1+0x358], R248 ;  /* 0x000358f801007387 */ /* 0x0001e80000100800 */
[----:B-1----:R1:W-:Y:S04]  /*10fe0*/  STL [R1+0x340], R2 ;  /* 0x0003400201007387 */ /* 0x0023e80000100800 */
[----:B------:R-:W2:Y:S01]  /*10ff0*/  SHFL.DOWN PT, R3, R3, 0x2, R252 ;  /* 0x0840000003037989 */ /* 0x000ea200000e00fc */
[----:B---3--:R-:W-:Y:S02]  /*11000*/  IMAD R250, R250, 0x1000000, R163 ;  /* 0x01000000fafa7824 */ /* 0x008fe400078e02a3 */
[----:B0-----:R-:W-:Y:S01]  /*11010*/  IMAD R248, R248, 0x1000000, R164 ;  /* 0x01000000f8f87824 */ /* 0x001fe200078e02a4 */
[----:B------:R-:W-:Y:S04]  /*11020*/  SHFL.DOWN PT, R171, R171, 0x2, R252 ;  /* 0x08400000abab7989 */ /* 0x000fe800000e00fc */
[----:B-1----:R-:W3:Y:S04]  /*11030*/  LDL.LU R2, [R1+0x394] ;  /* 0x0003940001027983 */ /* 0x002ee80000300800 */
[----:B------:R-:W-:Y:S04]  /*11040*/  SHFL.DOWN PT, R173, R173, 0x2, R252 ;  /* 0x08400000adad7989 */ /* 0x000fe800000e00fc */
[----:B------:R-:W-:Y:S04]  /*11050*/  SHFL.DOWN PT, R175, R175, 0x2, R252 ;  /* 0x08400000afaf7989 */ /* 0x000fe800000e00fc */
[----:B------:R-:W-:Y:S04]  /*11060*/  SHFL.DOWN PT, R177, R177, 0x2, R252 ;  /* 0x08400000b1b17989 */ /* 0x000fe800000e00fc */
[----:B--2---:R0:W-:Y:S04]  /*11070*/  STL [R1+0x344], R3 ;  /* 0x0003440301007387 */ /* 0x0041e80000100800 */
[----:B------:R-:W1:Y:S04]  /*11080*/  SHFL.DOWN PT, R250, R250, 0x2, R252 ;  /* 0x08400000fafa7989 */ /* 0x000e6800000e00fc */
[----:B------:R-:W-:Y:S04]  /*11090*/  SHFL.DOWN PT, R180, R180, 0x2, R252 ;  /* 0x08400000b4b47989 */ /* 0x000fe800000e00fc */
[----:B0-----:R-:W2:Y:S04]  /*110a0*/  LDL.LU R3, [R1+0x390] ;  /* 0x0003900001037983 */ /* 0x001ea80000300800 */
[----:B------:R-:W-:Y:S04]  /*110b0*/  SHFL.DOWN PT, R184, R184, 0x2, R252 ;  /* 0x08400000b8b87989 */ /* 0x000fe800000e00fc */
[----:B------:R-:W-:Y:S04]  /*110c0*/  SHFL.DOWN PT, R188, R188, 0x2, R252 ;  /* 0x08400000bcbc7989 */ /* 0x000fe800000e00fc */
[----:B------:R-:W-:Y:S04]  /*110d0*/  SHFL.DOWN PT, R192, R192, 0x2, R252 ;  /* 0x08400000c0c07989 */ /* 0x000fe800000e00fc */
[----:B-1----:R-:W-:Y:S04]  /*110e0*/  STL [R1+0x33c], R250 ;  /* 0x00033cfa01007387 */ /* 0x002fe80000100800 */
        /* <DEDUP_REMOVED lines=49> */
[----:B------:R-:W-:Y:S04]  /*11400*/  STL [R1+0x330], R167 ;  /* 0x000330a701007387 */ /* 0x000fe80000100800 */
[----:B------:R-:W-:Y:S04]  /*11410*/  STL [R1+0x334], R169 ;  /* 0x000334a901007387 */ /* 0x000fe80000100800 */
[----:B------:R0:W5:Y:S04]  /*11420*/  LDL.LU R164, [R1+0x49c] ;  /* 0x00049c0001a47983 */ /* 0x0001680000300800 */
[----:B------:R0:W5:Y:S04]  /*11430*/  LDL.LU R168, [R1+0x498] ;  /* 0x0004980001a87983 */ /* 0x0001680000300800 */
[----:B------:R0:W5:Y:S04]  /*11440*/  LDL.LU R172, [R1+0x494] ;  /* 0x0004940001ac7983 */ /* 0x0001680000300800 */
[----:B------:R0:W5:Y:S04]  /*11450*/  LDL.LU R176, [R1+0x490] ;  /* 0x0004900001b07983 */ /* 0x0001680000300800 */
[----:B------:R0:W5:Y:S04]  /*11460*/  LDL.LU R163, [R1+0x48c] ;  /* 0x00048c0001a37983 */ /* 0x0001680000300800 */
[----:B----4-:R-:W1:Y:S04]  /*11470*/  SHFL.DOWN PT, R250, R0, 0x2, R252 ;  /* 0x0840000000fa7989 */ /* 0x010e6800000e00fc */
[----:B------:R-:W-:Y:S04]  /*11480*/  SHFL.DOWN PT, R248, R248, 0x2, R252 ;  /* 0x08400000f8f87989 */ /* 0x000fe800000e00fc */
[----:B------:R-:W-:Y:S04]  /*11490*/  STL [R1+0x328], R171 ;  /* 0x000328ab01007387 */ /* 0x000fe80000100800 */
[----:B------:R-:W-:Y:S04]  /*114a0*/  STL [R1+0x32c], R173 ;  /* 0x00032cad01007387 */ /* 0x000fe80000100800 */
[----:B------:R-:W-:Y:S04]  /*114b0*/  STL [R1+0x320], R175 ;  /* 0x000320af01007387 */ /* 0x000fe80000100800 */
[----:B------:R-:W-:Y:S04]  /*114c0*/  STL [R1+0x324], R177 ;  /* 0x000324b101007387 */ /* 0x000fe80000100800 */
[----:B-1----:R-:W-:Y:S04]  /*114d0*/  STL [R1+0x35c], R250 ;  /* 0x00035cfa01007387 */ /* 0x002fe80000100800 */
[----:B---3--:R-:W1:Y:S04]  /*114e0*/  SHFL.DOWN PT, R250, R2, 0x2, R252 ;  /* 0x0840000002fa7989 */ /* 0x008e6800000e00fc */
[----:B------:R-:W-:Y:S04]  /*114f0*/  STL [R1+0x318], R180 ;  /* 0x000318b401007387 */ /* 0x000fe80000100800 */
[----:B------:R-:W-:Y:S04]  /*11500*/  STL [R1+0x31c], R184 ;  /* 0x00031cb801007387 */ /* 0x000fe80000100800 */
[----:B------:R-:W-:Y:S04]  /*11510*/  STL [R1+0x310], R188 ;  /* 0x000310bc01007387 */ /* 0x000fe80000100800 */
[----:B------:R-:W-:Y:S04]  /*11520*/  STL [R1+0x314], R192 ;  /* 0x000314c001007387 */ /* 0x000fe80000100800 */
[----:B------:R-:W-:Y:S04]  /*11530*/  STL [R1+0x308], R179 ;  /* 0x000308b301007387 */ /* 0x000fe80000100800 */
[----:B-1----:R-:W-:Y:S04]  /*11540*/  STL [R1+0x240], R250 ;  /* 0x000240fa01007387 */ /* 0x002fe80000100800 */
[----:B--2---:R-:W1:Y:S04]  /*11550*/  SHFL.DOWN PT, R250, R3, 0x2, R252 ;  /* 0x0840000003fa7989 */ /* 0x004e6800000e00fc */
        /* <DEDUP_REMOVED lines=48> */
[----:B-1----:R1:W-:Y:S04]  /*11860*/  STL [R1+0x244], R250 ;  /* 0x000244fa01007387 */ /* 0x0023e80000100800 */
        /* <DEDUP_REMOVED lines=12> */
[----:B--2---:R2:W5:Y:S04]  /*11930*/  LDL.LU R181, [R1+0x458] ;  /* 0x0004580001b57983 */ /* 0x0045680000300800 */
[----:B---3--:R2:W5:Y:S04]  /*11940*/  LDL.LU R183, [R1+0x454] ;  /* 0x0004540001b77983 */ /* 0x0085680000300800 */
[----:B----4-:R2:W5:Y:S04]  /*11950*/  LDL.LU R185, [R1+0x450] ;  /* 0x0004500001b97983 */ /* 0x0105680000300800 */
[----:B0-----:R2:W5:Y:S04]  /*11960*/  LDL.LU R187, [R1+0x44c] ;  /* 0x00044c0001bb7983 */ /* 0x0015680000300800 */
        /* <DEDUP_REMOVED lines=44> */
[----:B-1----:R2:W5:Y:S01]  /*11c30*/  LDL.LU R250, [R1+0x38c] ;  /* 0x00038c0001fa7983 */ /* 0x0025620000300800 */
[----:B------:R-:W-:Y:S04]  /*11c40*/  BSSY.RECONVERGENT B1, `(.L_x_21) ;  /* 0x00004bc000017945 */ /* 0x000fe80003800200 */
[----:B------:R-:W-:Y:S05]  /*11c50*/  @P0 BRA `(.L_x_22) ;  /* 0x0000004800e80947 */ /* 0x000fea0003800000 */
[----:B------:R0:W-:Y:S04]  /*11c60*/  STL.64 [R1+0x440], R58 ;  /* 0x0004403a01007387 */ /* 0x0001e80000100a00 */
[----:B------:R1:W-:Y:S04]  /*11c70*/  STL.64 [R1+0x430], R46 ;  /* 0x0004302e01007387 */ /* 0x0003e80000100a00 */
[----:B------:R3:W-:Y:S04]  /*11c80*/  STL.64 [R1+0x428], R48 ;  /* 0x0004283001007387 */ /* 0x0007e80000100a00 */
[----:B0-----:R-:W4:Y:S04]  /*11c90*/  LDL.LU R58, [R1+0x2f8] ;  /* 0x0002f800013a7983 */ /* 0x001f280000300800 */
[----:B------:R-:W4:Y:S04]  /*11ca0*/  LDL.LU R59, [R1+0x2fc] ;  /* 0x0002fc00013b7983 */ /* 0x000f280000300800 */
[----:B-1----:R-:W2:Y:S04]  /*11cb0*/  LDL.LU R46, [R1+0x308] ;  /* 0x00030800012e7983 */ /* 0x002ea80000300800 */
[----:B------:R-:W2:Y:S04]  /*11cc0*/  LDL.LU R47, [R1+0x30c] ;  /* 0x00030c00012f7983 */ /* 0x000ea80000300800 */
[----:B---3--:R-:W3:Y:S04]  /*11cd0*/  LDL.LU R48, [R1+0x310] ;  /* 0x0003100001307983 */ /* 0x008ee80000300800 */
[----:B------:R-:W3:Y:S04]  /*11ce0*/  LDL.LU R49, [R1+0x314] ;  /* 0x0003140001317983 */ /* 0x000ee80000300800 */
[----:B------:R0:W-:Y:S04]  /*11cf0*/  STL.64 [R1+0x410], R38 ;  /* 0x0004102601007387 */ /* 0x0001e80000100a00 */
[----:B------:R-:W3:Y:S04]  /*11d00*/  LDL.LU R10, [R1+0x2e8] ;  /* 0x0002e800010a7983 */ /* 0x000ee80000300800 */
[----:B------:R-:W3:Y:S04]  /*11d10*/  LDL.LU R11, [R1+0x2ec] ;  /* 0x0002ec00010b7983 */ /* 0x000ee80000300800 */
[----:B0-----:R-:W3:Y:S04]  /*11d20*/  LDL.LU R38, [R1+0x328] ;  /* 0x0003280001267983 */ /* 0x001ee80000300800 */
[----:B------:R-:W3:Y:S04]  /*11d30*/  LDL.LU R39, [R1+0x32c] ;  /* 0x00032c0001277983 */ /* 0x000ee80000300800 */
[----:B------:R0:W-:Y:S04]  /*11d40*/  STL.64 [R1+0x438], R60 ;  /* 0x0004383c01007387 */ /* 0x0001e80000100a00 */
[----:B------:R1:W-:Y:S04]  /*11d50*/  STL.64 [R1+0x420], R50 ;  /* 0x0004203201007387 */ /* 0x0003e80000100a00 */
[----:B------:R1:W-:Y:S04]  /*11d60*/  STL.64 [R1+0x418], R52 ;  /* 0x0004183401007387 */ /* 0x0003e80000100a00 */
[----:B------:R1:W-:Y:S04]  /*11d70*/  STL.64 [R1+0x408], R40 ;  /* 0x0004082801007387 */ /* 0x0003e80000100a00 */
[----:B------:R1:W-:Y:S04]  /*11d80*/  STL.64 [R1+0x400], R42 ;  /* 0x0004002a01007387 */ /* 0x0003e80000100a00 */
[----:B------:R1:W-:Y:S04]  /*11d90*/  STL.64 [R1+0x3f8], R44 ;  /* 0x0003f82c01007387 */ /* 0x0003e80000100a00 */
[----:B------:R-:W3:Y:S04]  /*11da0*/  LDL.LU R6, [R1+0x2f0] ;  /* 0x0002f00001067983 */ /* 0x000ee80000300800 */
[----:B------:R-:W3:Y:S04]  /*11db0*/  LDL.LU R7, [R1+0x2f4] ;  /* 0x0002f40001077983 */ /* 0x000ee80000300800 */
        /* <DEDUP_REMOVED lines=12> */
[----:B------:R0:W-:Y:S04]  /*11e80*/  STL [R1+0x394], R2 ;  /* 0x0003940201007387 */ /* 0x0001e80000100800 */
[----:B------:R1:W-:Y:S04]  /*11e90*/  STL [R1+0x390], R3 ;  /* 0x0003900301007387 */ /* 0x0003e80000100800 */
[----:B------:R-:W3:Y:S04]  /*11ea0*/  LDL.LU R13, [R1+0x37c] ;  /* 0x00037c00010d7983 */ /* 0x000ee80000300800 */
[----:B0-----:R-:W3:Y:S04]  /*11eb0*/  LDL.LU R2, [R1+0x2c8] ;  /* 0x0002c80001027983 */ /* 0x001ee80000300800 */
[----:B-1----:R-:W3:Y:S04]  /*11ec0*/  LDL.LU R3, [R1+0x2cc] ;  /* 0x0002cc0001037983 */ /* 0x002ee80000300800 */
[----:B------:R-:W-:Y:S04]  /*11ed0*/  STL.64 [R1+0x3d0], R22 ;  /* 0x0003d01601007387 */ /* 0x000fe80000100a00 */
[----:B------:R0:W-:Y:S04]  /*11ee0*/  STL.64 [R1+0x3c8], R24 ;  /* 0x0003c81801007387 */ /* 0x0001e80000100a00 */
[----:B------:R1:W-:Y:S04]  /*11ef0*/  STL.64 [R1+0x3b0], R14 ;  /* 0x0003b00e01007387 */ /* 0x0003e80000100a00 */
[----:B------:R1:W-:Y:S04]  /*11f00*/  STL [R1+0x3ac], R17 ;  /* 0x0003ac1101007387 */ /* 0x0003e80000100800 */
[----:B0-----:R-:W3:Y:S04]  /*11f10*/  LDL.LU R24, [R1+0x260] ;  /* 0x0002600001187983 */ /* 0x001ee80000300800 */
[----:B------:R-:W3:Y:S04]  /*11f20*/  LDL.LU R25, [R1+0x264] ;  /* 0x0002640001197983 */ /* 0x000ee80000300800 */
[----:B------:R-:W3:Y:S04]  /*11f30*/  LDL.LU R22, [R1+0x268] ;  /* 0x0002680001167983 */ /* 0x000ee80000300800 */
[----:B------:R-:W3:Y:S04]  /*11f40*/  LDL.LU R23, [R1+0x26c] ;  /* 0x00026c0001177983 */ /* 0x000ee80000300800 */
[----:B-1----:R-:W3:Y:S04]  /*11f50*/  LDL.LU.64 R14, [R1+0x248] ;  /* 0x00024800010e7983 */ /* 0x002ee80000300a00 */
        /* <DEDUP_REMOVED lines=9> */
[----:B------:R-:W3:Y:S04]  /*11ff0*/  LDL.LU R5, [R1+0x360] ;  /* 0x0003600001057983 */ /* 0x000ee80000300800 */
[----:B------:R0:W-:Y:S04]  /*12000*/  STL.64 [R1+0x3b8], R28 ;  /* 0x0003b81c01007387 */ /* 0x0001e80000100a00 */
[----:B------:R-:W-:Y:S04]  /*12010*/  STL.64 [R1+0x3f0], R30 ;  /* 0x0003f01e01007387 */ /* 0x000fe80000100a00 */
[----:B------:R-:W-:Y:S04]  /*12020*/  STL.64 [R1+0x3e8], R32 ;  /* 0x0003e82001007387 */ /* 0x000fe80000100a00 */
[----:B------:R1:W-:Y:S04]  /*12030*/  STL.64 [R1+0x3e0], R34 ;  /* 0x0003e02201007387 */ /* 0x0003e80000100a00 */
        /* <DEDUP_REMOVED lines=15> */
[----:B----4-:R0:W-:Y:S04]  /*12130*/  STL.64 [R1+0x170], R58 ;  /* 0x0001703a01007387 */ /* 0x0101e80000100a00 */
[----:B--2---:R1:W-:Y:S04]  /*12140*/  STL.64 [R1+0x160], R46 ;  /* 0x0001602e01007387 */ /* 0x0043e80000100a00 */
[----:B0-----:R-:W2:Y:S04]  /*12150*/  LDL.LU R58, [R1+0x2e0] ;  /* 0x0002e000013a7983 */ /* 0x001ea80000300800 */
[----:B------:R-:W2:Y:S04]  /*12160*/  LDL.LU R59, [R1+0x2e4] ;  /* 0x0002e400013b7983 */ /* 0x000ea80000300800 */
[----:B-1----:R-:W4:Y:S04]  /*12170*/  LDL.LU R46, [R1+0x2d0] ;  /* 0x0002d000012e7983 */ /* 0x002f280000300800 */
[----:B------:R-:W4:Y:S04]  /*12180*/  LDL.LU R47, [R1+0x2d4] ;  /* 0x0002d400012f7983 */ /* 0x000f280000300800 */
[----:B---3--:R0:W-:Y:S04]  /*12190*/  STL.64 [R1+0x158], R48 ;  /* 0x0001583001007387 */ /* 0x0081e80000100a00 */
[----:B------:R1:W-:Y:S04]  /*121a0*/  STL.64 [R1+0x140], R38 ;  /* 0x0001402601007387 */ /* 0x0003e80000100a00 */
[----:B0-----:R-:W3:Y:S04]  /*121b0*/  LDL.LU R48, [R1+0x2c0] ;  /* 0x0002c00001307983 */ /* 0x001ee80000300800 */
[----:B------:R-:W3:Y:S04]  /*121c0*/  LDL.LU R49, [R1+0x2c4] ;  /* 0x0002c40001317983 */ /* 0x000ee80000300800 */
[----:B-1----:R-:W3:Y:S04]  /*121d0*/  LDL.LU R38, [R1+0x2a8] ;  /* 0x0002a80001267983 */ /* 0x002ee80000300800 */
[----:B------:R-:W3:Y:S04]  /*121e0*/  LDL.LU R39, [R1+0x2ac] ;  /* 0x0002ac0001277983 */ /* 0x000ee80000300800 */
[----:B------:R0:W-:Y:S04]  /*121f0*/  STL.64 [R1+0x180], R10 ;  /* 0x0001800a01007387 */ /* 0x0001e80000100a00 */
[----:B0-----:R-:W3:Y:S04]  /*12200*/  LDL.LU R10, [R1+0x368] ;  /* 0x00036800010a7983 */ /* 0x001ee80000300800 */
[----:B------:R-:W-:Y:S04]  /*12210*/  STL.64 [R1+0x178], R6 ;  /* 0x0001780601007387 */ /* 0x000fe80000100a00 */
[----:B------:R0:W-:Y:S04]  /*12220*/  STL.64 [R1+0x168], R60 ;  /* 0x0001683c01007387 */ /* 0x0001e80000100a00 */
[----:B------:R-:W3:Y:S04]  /*12230*/  LDL.LU R11, [R1+0x380] ;  /* 0x00038000010b7983 */ /* 0x000ee80000300800 */
[----:B------:R-:W-:Y:S04]  /*12240*/  STL.64 [R1+0x150], R50 ;  /* 0x0001503201007387 */ /* 0x000fe80000100a00 */
[----:B0-----:R-:W3:Y:S04]  /*12250*/  LDL.LU R60, [R1+0x2d8] ;  /* 0x0002d800013c7983 */ /* 0x001ee80000300800 */
[----:B------:R0:W-:Y:S04]  /*12260*/  STL.64 [R1+0x148], R52 ;  /* 0x0001483401007387 */ /* 0x0001e80000100a00 */
[----:B------:R-:W3:Y:S04]  /*12270*/  LDL.LU R61, [R1+0x2dc] ;  /* 0x0002dc00013d7983 */ /* 0x000ee80000300800 */
[----:B------:R1:W-:Y:S04]  /*12280*/  STL.64 [R1+0x138], R40 ;  /* 0x0001382801007387 */ /* 0x0003e80000100a00 */
[----:B0-----:R-:W3:Y:S04]  /*12290*/  LDL.LU R52, [R1+0x2b0] ;  /* 0x0002b00001347983 */ /* 0x001ee80000300800 */
[----:B------:R-:W-:Y:S04]  /*122a0*/  STL.64 [R1+0x130], R42 ;  /* 0x0001302a01007387 */ /* 0x000fe80000100a00 */
[----:B-1----:R-:W3:Y:S04]  /*122b0*/  LDL.LU R40, [R1+0x2a0] ;  /* 0x0002a00001287983 */ /* 0x002ee80000300800 */
[----:B------:R0:W-:Y:S04]  /*122c0*/  STL.64 [R1+0x128], R44 ;  /* 0x0001282c01007387 */ /* 0x0001e80000100a00 */
[----:B------:R-:W3:Y:S04]  /*122d0*/  LDL.LU R41, [R1+0x2a4] ;  /* 0x0002a40001297983 */ /* 0x000ee80000300800 */
[----:B------:R-:W3:Y:S04]  /*122e0*/  LDL.LU R53, [R1+0x2b4] ;  /* 0x0002b40001357983 */ /* 0x000ee80000300800 */
[----:B0-----:R-:W3:Y:S04]  /*122f0*/  LDL.LU R44, [R1+0x290] ;  /* 0x00029000012c7983 */ /* 0x001ee80000300800 */
        /* <DEDUP_REMOVED lines=9> */
[----:B0-----:R-:W3:Y:S04]  /*12390*/  LDL.LU R3, [R1+0x370] ;  /* 0x0003700001037983 */ /* 0x001ee80000300800 */
[----:B-1----:R-:W3:Y:S04]  /*123a0*/  LDL.LU R0, [R1+0x378] ;  /* 0x0003780001007983 */ /* 0x002ee80000300800 */
[----:B------:R-:W3:Y:S01]  /*123b0*/  LDL.LU R2, [R1+0x384] ;  /* 0x0003840001027983 */ /* 0x000ee20000300800 */
        /* <DEDUP_REMOVED lines=37> */
[----:B------:R-:W-:Y:S01]  /*12610*/  LOP3.LUT R13, R143, 0xffff, RZ, 0xc0, !PT ;  /* 0x0000ffff8f0d7812 */ /* 0x000fe200078ec0ff */
[----:B------:R0:W-:Y:S01]  /*12620*/  STL [R1+0x38c], R252 ;  /* 0x00038cfc01007387 */ /* 0x0001e20000100800 */
[----:B------:R-:W-:Y:S02]  /*12630*/  LOP3.LUT R134, R134, 0xffff, RZ, 0xc0, !PT ;  /* 0x0000ffff86867812 */ /* 0x000fe400078ec0ff */
[----:B------:R-:W-:Y:S01]  /*12640*/  PRMT R142, R13, 0x3340, R142 ;  /* 0x000033400d8e7816 */ /* 0x000fe2000000008e */
[----:B------:R1:W-:Y:S01]  /*12650*/  STL.64 [R1+0x200], R22 ;  /* 0x0002001601007387 */ /* 0x0003e20000100a00 */
[----:B------:R-:W-:-:S03]  /*12660*/  LOP3.LUT R13, R135, 0xffff, RZ, 0xc0, !PT ;  /* 0x0000ffff870d7812 */ /* 0x000fc600078ec0ff */
[----:B------:R1:W-:Y:S01]  /*12670*/  STL.64 [R1+0x208], R24 ;  /* 0x0002081801007387 */ /* 0x0003e20000100a00 */
[----:B0-----:R-:W-:-:S03]  /*12680*/  IMAD.MOV.U32 R252, RZ, RZ, R14 ;  /* 0x000000fffffc7224 */ /* 0x001fc600078e000e */
[----:B------:R0:W-:Y:S04]  /*12690*/  STL.64 [R1+0x120], R14 ;  /* 0x0001200e01007387 */ /* 0x0001e80000100a00 */
[----:B-1----:R-:W3:Y:S04]  /*126a0*/  LDL.LU.64 R22, [R1+0x3d0] ;  /* 0x0003d00001167983 */ /* 0x002ee80000300a00 */
[----:B------:R-:W3:Y:S01]  /*126b0*/  LDL.LU.64 R24, [R1+0x3c8] ;  /* 0x0003c80001187983 */ /* 0x000ee20000300a00 */
[----:B------:R-:W-:-:S03]  /*126c0*/  PRMT R134, R13, 0x3340, R134 ;  /* 0x000033400d867816 */ /* 0x000fc60000000086 */
[----:B0-----:R-:W3:Y:S01]  /*126d0*/  LDL.LU.64 R14, [R1+0x3b0] ;  /* 0x0003b000010e7983 */ /* 0x001ee20000300a00 */
[----:B------:R-:W-:Y:S02]  /*126e0*/  LOP3.LUT R126, R126, 0xffff, RZ, 0xc0, !PT ;  /* 0x0000ffff7e7e7812 */ /* 0x000fe400078ec0ff */
[----:B------:R-:W-:Y:S01]  /*126f0*/  LOP3.LUT R13, R127, 0xffff, RZ, 0xc0, !PT ;  /* 0x0000ffff7f0d7812 */ /* 0x000fe200078ec0ff */
[----:B------:R0:W-:Y:S01]  /*12700*/  STL.64 [R1+0x210], R26 ;  /* 0x0002101a01007387 */ /* 0x0001e20000100a00 */
[----:B------:R-:W-:Y:S02]  /*12710*/  PRMT R9, R9, 0x3340, R18 ;  /* 0x0000334009097816 */ /* 0x000fe40000000012 */
[----:B------:R-:W-:Y:S01]  /*12720*/  PRMT R5, R5, 0x3340, R19 ;  /* 0x0000334005057816 */ /* 0x000fe20000000013 */
[----:B------:R-:W3:Y:S01]  /*12730*/  LDL.LU R18, [R1+0x3a8] ;  /* 0x0003a80001127983 */ /* 0x000ee20000300800 */
[----:B------:R-:W-:-:S03]  /*12740*/  PRMT R126, R13, 0x3340, R126 ;  /* 0x000033400d7e7816 */ /* 0x000fc6000000007e */
[----:B------:R-:W3:Y:S04]  /*12750*/  LDL.LU R19, [R1+0x3a4] ;  /* 0x0003a40001137983 */ /* 0x000ee80000300800 */
[----:B0-----:R-:W3:Y:S04]  /*12760*/  LDL.LU.64 R26, [R1+0x3c0] ;  /* 0x0003c000011a7983 */ /* 0x001ee80000300a00 */
[----:B--2---:R0:W-:Y:S04]  /*12770*/  STL.64 [R1+0x188], R58 ;  /* 0x0001883a01007387 */ /* 0x0041e80000100a00 */
[----:B----4-:R1:W-:Y:S04]  /*12780*/  STL.64 [R1+0x198], R46 ;  /* 0x0001982e01007387 */ /* 0x0103e80000100a00 */
[----:B0-----:R-:W2:Y:S04]  /*12790*/  LDL.LU.64 R58, [R1+0x440] ;  /* 0x00044000013a7983 */ /* 0x001ea80000300a00 */
[----:B-1----:R-:W4:Y:S04]  /*127a0*/  LDL.LU.64 R46, [R1+0x430] ;  /* 0x00043000012e7983 */ /* 0x002f280000300a00 */
[----:B---3--:R0:W-:Y:S04]  /*127b0*/  STL.64 [R1+0x1a8], R48 ;  /* 0x0001a83001007387 */ /* 0x0081e80000100a00 */
[----:B------:R1:W-:Y:S04]  /*127c0*/  STL.64 [R1+0x1c0], R38 ;  /* 0x0001c02601007387 */ /* 0x0003e80000100a00 */
[----:B0-----:R-:W3:Y:S04]  /*127d0*/  LDL.LU.64 R48, [R1+0x428] ;  /* 0x0004280001307983 */ /* 0x001ee80000300a00 */
[----:B-1----:R-:W3:Y:S01]  /*127e0*/  LDL.LU.64 R38, [R1+0x410] ;  /* 0x0004100001267983 */ /* 0x002ee20000300a00 */
[----:B------:R-:W-:-:S03]  /*127f0*/  PRMT R10, R10, 0x3340, R17 ;  /* 0x000033400a0a7816 */ /* 0x000fc60000000011 */
[----:B------:R-:W3:Y:S01]  /*12800*/  LDL.LU R17, [R1+0x3ac] ;  /* 0x0003ac0001117983 */ /* 0x000ee20000300800 */
[----:B------:R-:W-:-:S03]  /*12810*/  LOP3.LUT R118, R118, 0xffff, RZ, 0xc0, !PT ;  /* 0x0000ffff76767812 */ /* 0x000fc600078ec0ff */
[----:B------:R0:W-:Y:S01]  /*12820*/  STL.64 [R1+0x218], R28 ;  /* 0x0002181c01007387 */ /* 0x0001e20000100a00 */
[----:B------:R-:W-:-:S03]  /*12830*/  LOP3.LUT R13, R119, 0xffff, RZ, 0xc0, !PT ;  /* 0x0000ffff770d7812 */ /* 0x000fc600078ec0ff */
[----:B------:R1:W-:Y:S04]  /*12840*/  STL.64 [R1+0x1e0], R30 ;  /* 0x0001e01e01007387 */ /* 0x0003e80000100a00 */
[----:B------:R1:W-:Y:S04]  /*12850*/  STL.64 [R1+0x1e8], R32 ;  /* 0x0001e82001007387 */ /* 0x0003e80000100a00 */
[----:B------:R-:W-:Y:S04]  /*12860*/  STL.64 [R1+0x1f0], R34 ;  /* 0x0001f02201007387 */ /* 0x000fe80000100a00 */
[----:B------:R-:W-:Y:S04]  /*12870*/  STL.64 [R1+0x1f8], R36 ;  /* 0x0001f82401007387 */ /* 0x000fe80000100a00 */
[----:B0-----:R-:W3:Y:S04]  /*12880*/  LDL.LU.64 R28, [R1+0x3b8] ;  /* 0x0003b800011c7983 */ /* 0x001ee80000300a00 */
[----:B------:R0:W-:Y:S04]  /*12890*/  STL.64 [R1+0x190], R60 ;  /* 0x0001903c01007387 */ /* 0x0001e80000100a00 */
[----:B-1----:R-:W3:Y:S04]  /*128a0*/  LDL.LU.64 R30, [R1+0x3f0] ;  /* 0x0003f000011e7983 */ /* 0x002ee80000300a00 */
[----:B------:R-:W3:Y:S04]  /*128b0*/  LDL.LU.64 R32, [R1+0x3e8] ;  /* 0x0003e80001207983 */ /* 0x000ee80000300a00 */
[----:B0-----:R-:W3:Y:S04]  /*128c0*/  LDL.LU.64 R60, [R1+0x438] ;  /* 0x00043800013c7983 */ /* 0x001ee80000300a00 */
[----:B------:R-:W3:Y:S04]  /*128d0*/  LDL.LU.64 R34, [R1+0x3e0] ;  /* 0x0003e00001227983 */ /* 0x000ee80000300a00 */
[----:B------:R-:W3:Y:S04]  /*128e0*/  LDL.LU.64 R36, [R1+0x3d8] ;  /* 0x0003d80001247983 */ /* 0x000ee80000300a00 */
[----:B------:R0:W-:Y:S04]  /*128f0*/  STL.64 [R1+0x1c8], R40 ;  /* 0x0001c82801007387 */ /* 0x0001e80000100a00 */
[----:B------:R1:W-:Y:S01]  /*12900*/  STL.64 [R1+0x1b8], R52 ;  /* 0x0001b83401007387 */ /* 0x0003e20000100a00 */
[----:B------:R-:W-:-:S03]  /*12910*/  LOP3.LUT R251, R251, 0xffff, RZ, 0xc0, !PT ;  /* 0x0000fffffbfb7812 */ /* 0x000fc600078ec0ff */
[----:B------:R-:W-:Y:S04]  /*12920*/  STL.64 [R1+0x1d8], R44 ;  /* 0x0001d82c01007387 */ /* 0x000fe80000100a00 */
[----:B0-----:R-:W3:Y:S04]  /*12930*/  LDL.LU.64 R40, [R1+0x408] ;  /* 0x0004080001287983 */ /* 0x001ee80000300a00 */
[----:B------:R0:W-:Y:S04]  /*12940*/  STL.64 [R1+0x1b0], R50 ;  /* 0x0001b03201007387 */ /* 0x0001e80000100a00 */
[----:B-1----:R-:W3:Y:S04]  /*12950*/  LDL.LU.64 R52, [R1+0x418] ;  /* 0x0004180001347983 */ /* 0x002ee80000300a00 */
[----:B------:R1:W-:Y:S01]  /*12960*/  STL.64 [R1+0x1d0], R42 ;  /* 0x0001d02a01007387 */ /* 0x0003e20000100a00 */
[----:B------:R-:W-:-:S03]  /*12970*/  PRMT R6, R6, 0x3340, R20 ;  /* 0x0000334006067816 */ /* 0x000fc60000000014 */
[----:B0-----:R-:W3:Y:S01]  /*12980*/  LDL.LU.64 R50, [R1+0x420] ;  /* 0x0004200001327983 */ /* 0x001ee20000300a00 */
[----:B------:R-:W-:-:S03]  /*12990*/  PRMT R7, R7, 0x3340, R21 ;  /* 0x0000334007077816 */ /* 0x000fc60000000015 */
[----:B------:R-:W3:Y:S04]  /*129a0*/  LDL.LU.64 R44, [R1+0x3f8] ;  /* 0x0003f800012c7983 */ /* 0x000ee80000300a00 */
[----:B-1----:R-:W3:Y:S04]  /*129b0*/  LDL.LU.64 R42, [R1+0x400] ;  /* 0x00040000012a7983 */ /* 0x002ee80000300a00 */
[----:B------:R-:W3:Y:S04]  /*129c0*/  LDL.LU R20, [R1+0x3a0] ;  /* 0x0003a00001147983 */ /* 0x000ee80000300800 */
[----:B------:R-:W3:Y:S01]  /*129d0*/  LDL.LU R21, [R1+0x39c] ;  /* 0x00039c0001157983 */ /* 0x000ee20000300800 */
[----:B------:R-:W-:-:S02]  /*129e0*/  LOP3.LUT R4, R4, 0xffff, RZ, 0xc0, !PT ;  /* 0x0000ffff04047812 */ /* 0x000fc400078ec0ff */
        /* <DEDUP_REMOVED lines=9> */
[----:B------:R-:W-:Y:S01]  /*12a80*/  PRMT R4, R11, 0x3340, R4 ;  /* 0x000033400b047816 */ /* 0x000fe20000000004 */
[----:B------:R-:W3:Y:S01]  /*12a90*/  LDL.LU R3, [R1+0x390] ;  /* 0x0003900001037983 */ /* 0x000ee20000300800 */
        /* <DEDUP_REMOVED lines=14> */
[----:B------:R-:W-:Y:S01]  /*12b80*/  PRMT R12, R2, 0x3340, R12 ;  /* 0x00003340020c7816 */ /* 0x000fe2000000000c */
[----:B------:R-:W3:Y:S01]  /*12b90*/  LDL.LU R0, [R1+0x398] ;  /* 0x0003980001007983 */ /* 0x000ee20000300800 */
[----:B------:R-:W-:Y:S02]  /*12ba0*/  PRMT R247, R248, 0x3340, R247 ;  /* 0x00003340f8f77816 */ /* 0x000fe400000000f7 */
[----:B------:R-:W-:Y:S01]  /*12bb0*/  PRMT R222, R235, 0x3340, R234 ;  /* 0x00003340ebde7816 */ /* 0x000fe200000000ea */
[----:B------:R-:W3:Y:S01]  /*12bc0*/  LDL.LU R2, [R1+0x394] ;  /* 0x0003940001027983 */ /* 0x000ee20000300800 */
[----:B------:R-:W-:Y:S02]  /*12bd0*/  PRMT R5, R251, 0x5410, R5 ;  /* 0x00005410fb057816 */ /* 0x000fe40000000005 */
[----:B------:R-:W-:Y:S01]  /*12be0*/  PRMT R4, R4, 0x5410, R6 ;  /* 0x0000541004047816 */ /* 0x000fe20000000006 */
[----:B------:R-:W3:Y:S01]  /*12bf0*/  LDL R234, [R1+0x240] ;  /* 0x0002400001ea7983 */ /* 0x000ee20000100800 */
[----:B------:R-:W-:-:S02]  /*12c00*/  PRMT R209, R209, 0x3340, R208 ;  /* 0x00003340d1d17816 */ /* 0x000fc400000000d0 */
[----:B------:R-:W-:Y:S01]  /*12c10*/  PRMT R199, R211, 0x3340, R210 ;  /* 0x00003340d3c77816 */ /* 0x000fe200000000d2 */
[----:B------:R-:W3:Y:S01]  /*12c20*/  LDL R235, [R1+0x244] ;  /* 0x0002440001eb7983 */ /* 0x000ee20000100800 */
[----:B------:R-:W-:Y:S02]  /*12c30*/  PRMT R208, R213, 0x3340, R212 ;  /* 0x00003340d5d07816 */ /* 0x000fe400000000d4 */
[----:B------:R-:W-:Y:S01]  /*12c40*/  PRMT R103, R115, 0x3340, R114 ;  /* 0x0000334073677816 */ /* 0x000fe20000000072 */
[----:B------:R-:W3:Y:S01]  /*12c50*/  LDL R248, [R1+0x35c] ;  /* 0x00035c0001f87983 */ /* 0x000ee20000100800 */
        /* <DEDUP_REMOVED lines=8> */
[----:B------:R-:W-:Y:S01]  /*12ce0*/  LOP3.LUT R114, R95, 0xffff, RZ, 0xc0, !PT ;  /* 0x0000ffff5f727812 */ /* 0x000fe200078ec0ff */
[----:B------:R0:W-:Y:S01]  /*12cf0*/  STL.64 [R1+0x18], R4 ;  /* 0x0000180401007387 */ /* 0x0001e20000100a00 */
[----:B------:R-:W-:-:S02]  /*12d00*/  LOP3.LUT R146, R146, 0xffff, RZ, 0xc0, !PT ;  /* 0x0000ffff92927812 */ /* 0x000fc400078ec0ff */
[----:B------:R-:W-:Y:S02]  /*12d10*/  LOP3.LUT R147, R147, 0xffff, RZ, 0xc0, !PT ;  /* 0x0000ffff93937812 */ /* 0x000fe400078ec0ff */
[----:B------:R-:W-:Y:S02]  /*12d20*/  LOP3.LUT R148, R148, 0xffff, RZ, 0xc0, !PT ;  /* 0x0000ffff94947812 */ /* 0x000fe400078ec0ff */
[----:B------:R-:W-:Y:S02]  /*12d30*/  LOP3.LUT R149, R149, 0xffff, RZ, 0xc0, !PT ;  /* 0x0000ffff95957812 */ /* 0x000fe400078ec0ff */
[----:B------:R-:W-:Y:S02]  /*12d40*/  PRMT R95, R105, 0x3340, R104 ;  /* 0x00003340695f7816 */ /* 0x000fe40000000068 */
[----:B------:R-:W-:Y:S02]  /*12d50*/  PRMT R145, R145, 0x3340, R144 ;  /* 0x0000334091917816 */ /* 0x000fe40000000090 */
[----:B0-----:R-:W-:-:S02]  /*12d60*/  PRMT R5, R209, 0x5410, R206 ;  /* 0x00005410d1057816 */ /* 0x001fc400000000ce */
[----:B------:R-:W-:Y:S02]  /*12d70*/  PRMT R4, R208, 0x5410, R199 ;  /* 0x00005410d0047816 */ /* 0x000fe400000000c7 */
[----:B------:R-:W-:Y:S02]  /*12d80*/  PRMT R94, R107, 0x3340, R106 ;  /* 0x000033406b5e7816 */ /* 0x000fe4000000006a */
        /* <DEDUP_REMOVED lines=10> */
[----:B------:R-:W-:Y:S01]  /*12e30*/  LOP3.LUT R89, R89, 0xffff, RZ, 0xc0, !PT ;  /* 0x0000ffff59597812 */ /* 0x000fe200078ec0ff */
[----:B------:R0:W-:Y:S01]  /*12e40*/  STL.64 [R1+0x48], R4 ;  /* 0x0000480401007387 */ /* 0x0001e20000100a00 */
[----:B------:R-:W-:Y:S02]  /*12e50*/  LOP3.LUT R90, R90, 0xffff, RZ, 0xc0, !PT ;  /* 0x0000ffff5a5a7812 */ /* 0x000fe400078ec0ff */
[----:B------:R-:W-:Y:S02]  /*12e60*/  LOP3.LUT R91, R91, 0xffff, RZ, 0xc0, !PT ;  /* 0x0000ffff5b5b7812 */ /* 0x000fe400078ec0ff */
[----:B------:R-:W-:Y:S02]  /*12e70*/  LOP3.LUT R92, R92, 0xffff, RZ, 0xc0, !PT ;  /* 0x0000ffff5c5c7812 */ /* 0x000fe400078ec0ff */
[----:B------:R-:W-:Y:S02]  /*12e80*/  LOP3.LUT R93, R93, 0xffff, RZ, 0xc0, !PT ;  /* 0x0000ffff5d5d7812 */ /* 0x000fe400078ec0ff */
[----:B------:R-:W-:-:S02]  /*12e90*/  PRMT R87, R97, 0x3340, R96 ;  /* 0x0000334061577816 */ /* 0x000fc40000000060 */
[----:B------:R-:W-:Y:S02]  /*12ea0*/  PRMT R86, R99, 0x3340, R98 ;  /* 0x0000334063567816 */ /* 0x000fe40000000062 */
[----:B------:R-:W-:Y:S02]  /*12eb0*/  PRMT R96, R106, 0x3340, R13 ;  /* 0x000033406a607816 */ /* 0x000fe4000000000d */
[----:B------:R-:W-:Y:S02]  /*12ec0*/  LOP3.LUT R98, R79, 0xffff, RZ, 0xc0, !PT ;  /* 0x0000ffff4f627812 */ /* 0x000fe400078ec0ff */
[----:B0-----:R-:W-:Y:S02]  /*12ed0*/  PRMT R5, R145, 0x5410, R142 ;  /* 0x0000541091057816 */ /* 0x001fe4000000008e */
[----:B------:R-:W-:Y:S02]  /*12ee0*/  PRMT R4, R144, 0x5410, R135 ;  /* 0x0000541090047816 */ /* 0x000fe40000000087 */
[----:B------:R-:W-:-:S02]  /*12ef0*/  LOP3.LUT R13, R78, 0xffff, RZ, 0xc0, !PT ;  /* 0x0000ffff4e0d7812 */ /* 0x000fc400078ec0ff */
        /* <DEDUP_REMOVED lines=17> */
[----:B------:R-:W-:Y:S02]  /*13010*/  PRMT R70, R83, 0x3340, R82 ;  /* 0x0000334053467816 */ /* 0x000fe40000000052 */
[----:B------:R-:W-:-:S02]  /*13020*/  PRMT R80, R90, 0x3340, R13 ;  /* 0x000033405a507816 */ /* 0x000fc4000000000d */
        /* <DEDUP_REMOVED lines=20> */
[----:B--2---:R-:W-:Y:S02]  /*13170*/  LOP3.LUT R58, R58, 0xffff, RZ, 0xc0, !PT ;  /* 0x0000ffff3a3a7812 */ /* 0x004fe400078ec0ff */
[----:B------:R-:W-:Y:S02]  /*13180*/  LOP3.LUT R59, R59, 0xffff, RZ, 0xc0, !PT ;  /* 0x0000ffff3b3b7812 */ /* 0x000fe400078ec0ff */
[----:B----4-:R-:W-:Y:S02]  /*13190*/  LOP3.LUT R13, R46, 0xffff, RZ, 0xc0, !PT ;  /* 0x0000ffff2e0d7812 */ /* 0x010fe400078ec0ff */
[----:B------:R-:W-:-:S02]  /*131a0*/  LOP3.LUT R66, R47, 0xffff, RZ, 0xc0, !PT ;  /* 0x0000ffff2f427812 */ /* 0x000fc400078ec0ff */
[----:B------:R-:W-:Y:S02]  /*131b0*/  LOP3.LUT R240, R240, 0xffff, RZ, 0xc0, !PT ;  /* 0x0000fffff0f07812 */ /* 0x000fe400078ec0ff */
[----:B------:R-:W-:Y:S02]  /*131c0*/  LOP3.LUT R241, R241, 0xffff, RZ, 0xc0, !PT ;  /* 0x0000fffff1f17812 */ /* 0x000fe400078ec0ff */
[----:B------:R-:W-:Y:S02]  /*131d0*/  PRMT R47, R57, 0x3340, R56 ;  /* 0x00003340392f7816 */ /* 0x000fe40000000038 */
[----:B------:R-:W-:Y:S02]  /*131e0*/  PRMT R46, R59, 0x3340, R58 ;  /* 0x000033403b2e7816 */ /* 0x000fe4000000003a */
[----:B------:R-:W-:Y:S02]  /*131f0*/  PRMT R56, R66, 0x3340, R13 ;  /* 0x0000334042387816 */ /* 0x000fe4000000000d */
[----:B---3--:R-:W-:-:S02]  /*13200*/  LOP3.LUT R48, R48, 0xffff, RZ, 0xc0, !PT ;  /* 0x0000ffff30307812 */ /* 0x008fc400078ec0ff */
        /* <DEDUP_REMOVED lines=75> */
[----:B-1----:R-:W-:Y:S02]  /*136c0*/  PRMT R13, R201, 0x5410, R198 ;  /* 0x00005410c90d7816 */ /* 0x002fe400000000c6 */
        /* <DEDUP_REMOVED lines=48> */
[----:B------:R-:W-:Y:S02]  /*139d0*/  PRMT R24, R17, 0x3340, R16 ;  /* 0x0000334011187816 */ /* 0x000fe40000000010 */
[----:B------:R-:W-:Y:S02]  /*139e0*/  LOP3.LUT R26, R26, 0xffff, RZ, 0xc0, !PT ;  /* 0x0000ffff1a1a7812 */ /* 0x000fe400078ec0ff */
[----:B------:R-:W-:Y:S02]  /*139f0*/  LOP3.LUT R27, R27, 0xffff, RZ, 0xc0, !PT ;  /* 0x0000ffff1b1b7812 */ /* 0x000fe400078ec0ff */
[----:B------:R-:W-:Y:S02]  /*13a00*/  PRMT R15, R193, 0x5410, R190 ;  /* 0x00005410c10f7816 */ /* 0x000fe400000000be */
        /* <DEDUP_REMOVED lines=9> */
[----:B------:R-:W-:Y:S02]  /*13aa0*/  PRMT R153, R153, 0x3340, R152 ;  /* 0x0000334099997816 */ /* 0x000fe40000000098 */
[----:B------:R-:W-:Y:S02]  /*13ab0*/  PRMT R121, R121, 0x3340, R120 ;  /* 0x0000334079797816 */ /* 0x000fe40000000078 */
[----:B------:R-:W-:Y:S02]  /*13ac0*/  PRMT R113, R113, 0x3340, R112 ;  /* 0x0000334071717816 */ /* 0x000fe40000000070 */
[----:B------:R-:W-:Y:S02]  /*13ad0*/  LOP3.LUT R18, R18, 0xffff, RZ, 0xc0, !PT ;  /* 0x0000ffff12127812 */ /* 0x000fe400078ec0ff */
[----:B------:R-:W-:-:S02]  /*13ae0*/  LOP3.LUT R19, R19, 0xffff, RZ, 0xc0, !PT ;  /* 0x0000ffff13137812 */ /* 0x000fc400078ec0ff */
        /* <DEDUP_REMOVED lines=50> */
[----:B------:R-:W-:Y:S02]  /*13e10*/  PRMT R27, R19, 0x3340, R18 ;  /* 0x00003340131b7816 */ /* 0x000fe40000000012 */
[----:B------:R-:W-:Y:S02]  /*13e20*/  PRMT R19, R153, 0x5410, R150 ;  /* 0x0000541099137816 */ /* 0x000fe40000000096 */
[----:B------:R-:W-:Y:S02]  /*13e30*/  PRMT R18, R152, 0x5410, R143 ;  /* 0x0000541098127816 */ /* 0x000fe4000000008f */
[----:B-1----:R-:W-:-:S02]  /*13e40*/  PRMT R15, R121, 0x5410, R118 ;  /* 0x00005410790f7816 */ /* 0x002fc40000000076 */
[----:B------:R-:W-:Y:S02]  /*13e50*/  PRMT R14, R120, 0x5410, R111 ;  /* 0x00005410780e7816 */ /* 0x000fe4000000006f */
[----:B--2---:R-:W-:Y:S02]  /*13e60*/  PRMT R17, R113, 0x5410, R110 ;  /* 0x0000541071117816 */ /* 0x004fe4000000006e */
[----:B------:R-:W-:Y:S02]  /*13e70*/  PRMT R16, R112, 0x5410, R103 ;  /* 0x0000541070107816 */ /* 0x000fe40000000067 */
[----:B---3--:R-:W-:Y:S02]  /*13e80*/  PRMT R9, R95, 0x5410, R102 ;  /* 0x000054105f097816 */ /* 0x008fe40000000066 */
[----:B------:R-:W-:Y:S02]  /*13e90*/  PRMT R8, R105, 0x5410, R94 ;  /* 0x0000541069087816 */ /* 0x000fe4000000005e */
[----:B----4-:R-:W-:-:S02]  /*13ea0*/  PRMT R11, R87, 0x5410, R104 ;  /* 0x00005410570b7816 */ /* 0x010fc40000000068 */
[----:B------:R-:W-:Y:S02]  /*13eb0*/  PRMT R10, R97, 0x5410, R86 ;  /* 0x00005410610a7816 */ /* 0x000fe40000000056 */
[----:B0-----:R-:W-:Y:S02]  /*13ec0*/  PRMT R13, R71, 0x5410, R88 ;  /* 0x00005410470d7816 */ /* 0x001fe40000000058 */
        /* <DEDUP_REMOVED lines=22> */
[----:B------:R1:W-:Y:S01]  /*14030*/  STL.64 [R1+0xa0], R14 ;  /* 0x0000a00e01007387 */ /* 0x0003e20000100a00 */
[----:B------:R-:W-:-:S02]  /*14040*/  LOP3.LUT R186, R186, 0xffff, RZ, 0xc0, !PT ;  /* 0x0000ffffbaba7812 */ /* 0x000fc400078ec0ff */
[----:B------:R-:W-:Y:S01]  /*14050*/  LOP3.LUT R187, R187, 0xffff, RZ, 0xc0, !PT ;  /* 0x0000ffffbbbb7812 */ /* 0x000fe200078ec0ff */
[----:B------:R-:W-:Y:S01]  /*14060*/  STL.64 [R1+0xa8], R16 ;  /* 0x0000a81001007387 */ /* 0x000fe20000100a00 */
        /* <DEDUP_REMOVED lines=21> */
[----:B----4-:R-:W-:Y:S02]  /*141c0*/  PRMT R13, R24, 0x5410, R23 ;  /* 0x00005410180d7816 */ /* 0x010fe40000000017 */
[----:B------:R-:W-:Y:S02]  /*141d0*/  PRMT R12, R28, 0x5410, R27 ;  /* 0x000054101c0c7816 */ /* 0x000fe4000000001b */
[----:B------:R-:W-:Y:S02]  /*141e0*/  PRMT R7, R246, 0x5410, R7 ;  /* 0x00005410f6077816 */ /* 0x000fe40000000007 */
[----:B------:R-:W-:Y:S02]  /*141f0*/  PRMT R6, R249, 0x5410, R247 ;  /* 0x00005410f9067816 */ /* 0x000fe400000000f7 */
[----:B------:R-:W-:-:S02]  /*14200*/  PRMT R185, R185, 0x3340, R184 ;  /* 0x00003340b9b97816 */ /* 0x000fc400000000b8 */
[----:B------:R-:W-:Y:S02]  /*14210*/  PRMT R175, R187, 0x3340, R186 ;  /* 0x00003340bbaf7816 */ /* 0x000fe400000000ba */
[----:B------:R-:W-:Y:S01]  /*14220*/  PRMT R184, R189, 0x3340, R188 ;  /* 0x00003340bdb87816 */ /* 0x000fe200000000bc */
[----:B------:R-:W-:Y:S01]  /*14230*/  STL.64 [R1+0x28], R240 ;  /* 0x000028f001007387 */ /* 0x000fe20000100a00 */
[----:B------:R-:W-:Y:S02]  /*14240*/  LOP3.LUT R128, R128, 0xffff, RZ, 0xc0, !PT ;  /* 0x0000ffff80807812 */ /* 0x000fe400078ec0ff */
[----:B------:R-:W-:Y:S01]  /*14250*/  LOP3.LUT R129, R129, 0xffff, RZ, 0xc0, !PT ;  /* 0x0000ffff81817812 */ /* 0x000fe200078ec0ff */
[----:B------:R-:W-:Y:S01]  /*14260*/  STL.64 [R1+0x30], R230 ;  /* 0x000030e601007387 */ /* 0x000fe20000100a00 */
[----:B------:R-:W-:Y:S02]  /*14270*/  LOP3.LUT R130, R130, 0xffff, RZ, 0xc0, !PT ;  /* 0x0000ffff82827812 */ /* 0x000fe400078ec0ff */
[----:B------:R-:W-:Y:S01]  /*14280*/  LOP3.LUT R131, R131, 0xffff, RZ, 0xc0, !PT ;  /* 0x0000ffff83837812 */ /* 0x000fe200078ec0ff */
[----:B------:R-:W-:Y:S01]  /*14290*/  STL.64 [R1+0xd0], R18 ;  /* 0x0000d01201007387 */ /* 0x000fe20000100a00 */
[----:B------:R-:W-:-:S02]  /*142a0*/  LOP3.LUT R132, R132, 0xffff, RZ, 0xc0, !PT ;  /* 0x0000ffff84847812 */ /* 0x000fc400078ec0ff */
[----:B------:R-:W-:Y:S01]  /*142b0*/  LOP3.LUT R133, R133, 0xffff, RZ, 0xc0, !PT ;  /* 0x0000ffff85857812 */ /* 0x000fe200078ec0ff */
[----:B------:R-:W-:Y:S01]  /*142c0*/  STL.64 [R1+0xe0], R14 ;  /* 0x0000e00e01007387 */ /* 0x000fe20000100a00 */
[----:B------:R-:W-:-:S03]  /*142d0*/  PRMT R129, R129, 0x3340, R128 ;  /* 0x0000334081817816 */ /* 0x000fc60000000080 */
[----:B------:R-:W-:Y:S04]  /*142e0*/  STL.64 [R1+0xe8], R8 ;  /* 0x0000e80801007387 */ /* 0x000fe80000100a00 */
[----:B------:R-:W-:Y:S04]  /*142f0*/  STL.64 [R1+0xf0], R10 ;  /* 0x0000f00a01007387 */ /* 0x000fe80000100a00 */
[----:B------:R-:W-:Y:S04]  /*14300*/  STL.64 [R1+0xf8], R16 ;  /* 0x0000f81001007387 */ /* 0x000fe80000100a00 */
[----:B------:R-:W-:Y:S04]  /*14310*/  STL.64 [R1+0x100], R20 ;  /* 0x0001001401007387 */ /* 0x000fe80000100a00 */
[----:B------:R-:W-:Y:S04]  /*14320*/  STL.64 [R1+0x108], R12 ;  /* 0x0001080c01007387 */ /* 0x000fe80000100a00 */
[----:B------:R-:W-:Y:S04]  /*14330*/  STL [R1+0x110], R248 ;  /* 0x000110f801007387 */ /* 0x000fe80000100800 */
[----:B------:R-:W-:Y:S04]  /*14340*/  STL.64 [R1+0x118], R234 ;  /* 0x000118ea01007387 */ /* 0x000fe80000100a00 */
[----:B------:R-:W-:Y:S04]  /*14350*/  STL [R1], R0 ;  /* 0x0000000001007387 */ /* 0x000fe80000100800 */
[----:B------:R-:W-:Y:S01]  /*14360*/  STL.64 [R1+0x8], R2 ;  /* 0x0000080201007387 */ /* 0x000fe20000100a00 */
[----:B------:R-:W-:-:S03]  /*14370*/  PRMT R119, R131, 0x3340, R130 ;  /* 0x0000334083777816 */ /* 0x000fc60000000082 */
[----:B------:R0:W-:Y:S01]  /*14380*/  STL.64 [R1+0x20], R6 ;  /* 0x0000200601007387 */ /* 0x0001e20000100a00 */
[----:B------:R-:W-:Y:S02]  /*14390*/  PRMT R128, R133, 0x3340, R132 ;  /* 0x0000334085807816 */ /* 0x000fe40000000084 */
[----:B------:R-:W-:Y:S02]  /*143a0*/  LOP3.LUT R68, R68, 0xffff, RZ, 0xc0, !PT ;  /* 0x0000ffff44447812 */ /* 0x000fe400078ec0ff */
[----:B------:R-:W-:Y:S02]  /*143b0*/  LOP3.LUT R69, R69, 0xffff, RZ, 0xc0, !PT ;  /* 0x0000ffff45457812 */ /* 0x000fe400078ec0ff */
[----:B0-----:R-:W-:Y:S02]  /*143c0*/  PRMT R7, R185, 0x5410, R182 ;  /* 0x00005410b9077816 */ /* 0x001fe400000000b6 */
[----:B------:R-:W-:Y:S02]  /*143d0*/  PRMT R6, R184, 0x5410, R175 ;  /* 0x00005410b8067816 */ /* 0x000fe400000000af */
[----:B------:R-:W-:-:S03]  /*143e0*/  PRMT R65, R69, 0x3340, R68 ;  /* 0x0000334045417816 */ /* 0x000fc60000000044 */
[----:B------:R0:W-:Y:S01]  /*143f0*/  STL.64 [R1+0x60], R6 ;  /* 0x0000600601007387 */ /* 0x0001e20000100a00 */
[----:B------:R-:W-:Y:S01]  /*14400*/  BSSY.RECONVERGENT B2, `(.L_x_23) ;  /* 0x000000e000027945 */ /* 0x000fe20003800200 */
[----:B0-----:R-:W-:Y:S02]  /*14410*/  PRMT R7, R129, 0x5410, R126 ;  /* 0x0000541081077816 */ /* 0x001fe4000000007e */
[----:B------:R-:W-:-:S05]  /*14420*/  PRMT R6, R128, 0x5410, R119 ;  /* 0x0000541080067816 */ /* 0x000fca0000000077 */
[----:B------:R0:W-:Y:S02]  /*14430*/  STL.64 [R1+0x98], R6 ;  /* 0x0000980601007387 */ /* 0x0001e40000100a00 */
[----:B0-----:R-:W-:Y:S02]  /*14440*/  PRMT R7, R55, 0x5410, R72 ;  /* 0x0000541037077816 */ /* 0x001fe40000000048 */
[----:B------:R-:W-:-:S05]  /*14450*/  PRMT R6, R65, 0x5410, R54 ;  /* 0x0000541041067816 */ /* 0x000fca0000000036 */
[----:B------:R0:W-:Y:S02]  /*14460*/  STL.64 [R1+0xd8], R6 ;  /* 0x0000d80601007387 */ /* 0x0001e40000100a00 */
[----:B0-----:R-:W-:-:S07]  /*14470*/  IMAD.MOV.U32 R6, RZ, RZ, RZ ;  /* 0x000000ffff067224 */ /* 0x001fce00078e00ff */
.L_x_24:
[----:B------:R-:W-:-:S05]  /*14480*/  IMAD.IADD R7, R1, 0x1, R6 ;  /* 0x0000000101077824 */ /* 0x000fca00078e0206 */
[----:B------:R-:W2:Y:S02]  /*14490*/  LDL.U8 R5, [R7+0x10] ;  /* 0x0000100007057983 */ /* 0x000ea40000100000 */
[----:B--2---:R-:W-:Y:S01]  /*144a0*/  ISETP.NE.AND P0, PT, R5, RZ, PT ;  /* 0x000000ff0500720c */ /* 0x004fe20003f05270 */
[----:B------:R-:W-:Y:S02]  /*144b0*/  IMAD.MOV.U32 R5, RZ, RZ, R6 ;  /* 0x000000ffff057224 */ /* 0x000fe400078e0006 */
[----:B------:R-:W-:-:S10]  /*144c0*/  VIADD R6, R6, 0x1 ;  /* 0x0000000106067836 */ /* 0x000fd40000000000 */
[----:B------:R-:W-:Y:S05]  /*144d0*/  @P0 BRA `(.L_x_24) ;  /* 0xfffffffc00e80947 */ /* 0x000fea000383ffff */
[----:B------:R-:W-:Y:S05]  /*144e0*/  BSYNC.RECONVERGENT B2 ;  /* 0x0000000000027941 */ /* 0x000fea0003800200 */
.L_x_23:
[----:B------:R-:W-:Y:S01]  /*144f0*/  LOP3.LUT P0, RZ, R4, 0xff, RZ, 0xc0, !PT ;  /* 0x000000ff04ff7812 */ /* 0x000fe2000780c0ff */
[----:B------:R-:W-:Y:S01]  /*14500*/  BSSY.RECONVERGENT B2, `(.L_x_25) ;  /* 0x000000c000027945 */ /* 0x000fe20003800200 */
[----:B------:R-:W-:-:S11]  /*14510*/  IMAD.MOV.U32 R6, RZ, RZ, R5 ;  /* 0x000000ffff067224 */ /* 0x000fd600078e0005 */
[----:B------:R-:W-:Y:S05]  /*14520*/  @!P0 BRA `(.L_x_26) ;  /* 0x0000000000248947 */ /* 0x000fea0003800000 */
[----:B------:R-:W-:-:S07]  /*14530*/  IMAD.MOV.U32 R8, RZ, RZ, RZ ;  /* 0x000000ffff087224 */ /* 0x000fce00078e00ff */
.L_x_27:
        /* <DEDUP_REMOVED lines=8> */
.L_x_26:
[----:B------:R-:W-:Y:S05]  /*145c0*/  BSYNC.RECONVERGENT B2 ;  /* 0x0000000000027941 */ /* 0x000fea0003800200 */
.L_x_25:
        /* <DEDUP_REMOVED lines=547> */
.L_x_22:
[----:B------:R-:W-:Y:S05]  /*16800*/  BSYNC.RECONVERGENT B1 ;  /* 0x0000000000017941 */ /* 0x000fea0003800200 */
.L_x_21:
[----:B------:R1:W-:Y:S04]  /*16810*/  STL [R1+0x4b0], R22 ;  /* 0x0004b01601007387 */ /* 0x0003e80000100800 */
[----:B------:R3:W-:Y:S04]  /*16820*/  STL [R1+0x4ac], R18 ;  /* 0x0004ac1201007387 */ /* 0x0007e80000100800 */
[----:B------:R4:W-:Y:S01]  /*16830*/  STL [R1+0x4a8], R14 ;  /* 0x0004a80e01007387 */ /* 0x0009e20000100800 */
[----:B-1---5:R-:W-:-:S03]  /*16840*/  IMAD.U32 R22, R243, 0x10000, RZ ;  /* 0x00010000f3167824 */ /* 0x022fc600078e00ff */
[----:B------:R1:W-:Y:S01]  /*16850*/  STL [R1+0x4a4], R10 ;  /* 0x0004a40a01007387 */ /* 0x0003e20000100800 */
[----:B---3--:R-:W-:-:S03]  /*16860*/  LOP3.LUT R18, R245, 0xff, RZ, 0xc0, !PT ;  /* 0x000000fff5127812 */ /* 0x008fc600078ec0ff */
[----:B------:R3:W-:Y:S01]  /*16870*/  STL [R1+0x398], R0 ;  /* 0x0003980001007387 */ /* 0x0007e20000100800 */
[----:B----4-:R-:W-:-:S03]  /*16880*/  IMAD.U32 R14, R248, 0x10000, RZ ;  /* 0x00010000f80e7824 */ /* 0x010fc600078e00ff */
[----:B------:R4:W-:Y:S01]  /*16890*/  STL [R1+0x394], R2 ;  /* 0x0003940201007387 */ /* 0x0009e20000100800 */
[----:B-1----:R-:W-:-:S03]  /*168a0*/  LOP3.LUT R10, R250, 0xff, RZ, 0xc0, !PT ;  /* 0x000000fffa0a7812 */ /* 0x002fc600078ec0ff */
[----:B------:R1:W-:Y:S01]  /*168b0*/  STL [R1+0x4a0], R6 ;  /* 0x0004a00601007387 */ /* 0x0003e20000100800 */
[----:B---3--:R-:W-:-:S03]  /*168c0*/  PRMT R0, R244, 0x7604, R18 ;  /* 0x00007604f4007816 */ /* 0x008fc60000000012 */
[----:B------:R3:W-:Y:S01]  /*168d0*/  STL [R1+0x390], R3 ;  /* 0x0003900301007387 */ /* 0x0007e20000100800 */
[----:B----4-:R-:W-:-:S03]  /*168e0*/  LOP3.LUT R2, R22, 0xff0000, RZ, 0xc0, !PT ;  /* 0x00ff000016027812 */ /* 0x010fc600078ec0ff */
[----:B------:R4:W-:Y:S01]  /*168f0*/  STL [R1+0x3a4], R243 ;  /* 0x0003a4f301007387 */ /* 0x0009e20000100800 */
[----:B-1----:R-:W-:Y:S01]  /*16900*/  LOP3.LUT R6, R14, 0xff0000, RZ, 0xc0, !PT ;  /* 0x00ff00000e067812 */ /* 0x002fe200078ec0ff */
        /* <DEDUP_REMOVED lines=13> */
[----:B-1----:R-:W-:Y:S01]  /*169e0*/  IMAD.U32 R241, R235, 0x10000, RZ ;  /* 0x00010000ebf17824 */ /* 0x002fe200078e00ff */
        /* <DEDUP_REMOVED lines=11> */
[----:B-1----:R-:W-:Y:S01]  /*16aa0*/  IMAD.IADD R245, R0, 0x1, R2 ;  /* 0x0000000100f57824 */ /* 0x002fe200078e0202 */
        /* <DEDUP_REMOVED lines=11> */
[----:B-1----:R-:W-:Y:S01]  /*16b60*/  IMAD.IADD R235, R3, 0x1, R6 ;  /* 0x0000000103eb7824 */ /* 0x002fe200078e0206 */
        /* <DEDUP_REMOVED lines=11> */
[----:B-1----:R-:W-:Y:S01]  /*16c20*/  LOP3.LUT R213, R227, 0xff0000, RZ, 0xc0, !PT ;  /* 0x00ff0000e3d57812 */ /* 0x002fe200078ec0ff */
        /* <DEDUP_REMOVED lines=10> */
[----:B-1----:R-:W-:Y:S01]  /*16cd0*/  IMAD.IADD R233, R211, 0x1, R213 ;  /* 0x00000001d3e97824 */ /* 0x002fe200078e02d5 */
        /* <DEDUP_REMOVED lines=9> */
[----:B-1----:R-:W-:Y:S01]  /*16d70*/  PRMT R199, R204, 0x7604, R216 ;  /* 0x00007604ccc77816 */ /* 0x002fe200000000d8 */
[----:B------:R1:W-:Y:S01]  /*16d80*/  STL [R1+0x3a8], R249 ;  /* 0x0003a8f901007387 */ /* 0x0003e20000100800 */
[----:B------:R-:W-:Y:S02]  /*16d90*/  PRMT R211, R208, 0x7604, R211 ;  /* 0x00007604d0d37816 */ /* 0x000fe400000000d3 */
[----:B---3--:R-:W-:Y:S01]  /*16da0*/  LOP3.LUT R197, R212, 0xff0000, RZ, 0xc0, !PT ;  /* 0x00ff0000d4c57812 */ /* 0x008fe200078ec0ff */
[----:B------:R3:W-:Y:S01]  /*16db0*/  STL [R1+0x438], R200 ;  /* 0x000438c801007387 */ /* 0x0007e20000100800 */
[----:B----4-:R-:W-:-:S03]  /*16dc0*/  PRMT R195, R200, 0x7604, R213 ;  /* 0x00007604c8c37816 */ /* 0x010fc600000000d5 */
[----:B------:R4:W-:Y:S01]  /*16dd0*/  STL [R1+0x3d0], R240 ;  /* 0x0003d0f001007387 */ /* 0x0009e20000100800 */
[----:B-1----:R-:W-:Y:S02]  /*16de0*/  IMAD.IADD R249, R199, 0x1, R201 ;  /* 0x00000001c7f97824 */ /* 0x002fe400078e02c9 */
        /* <DEDUP_REMOVED lines=9> */
[----:B-1----:R-:W-:Y:S02]  /*16e80*/  IMAD.U32 R196, R183, 0x10000, RZ ;  /* 0x00010000b7c47824 */ /* 0x002fe400078e00ff */
        /* <DEDUP_REMOVED lines=9> */
[----:B-1----:R-:W-:Y:S02]  /*16f20*/  PRMT R183, R188, 0x7604, R200 ;  /* 0x00007604bcb77816 */ /* 0x002fe400000000c8 */
        /* <DEDUP_REMOVED lines=8> */
[----:B-1----:R-:W-:Y:S01]  /*16fb0*/  IMAD.IADD R189, R179, 0x1, R181 ;  /* 0x00000001b3bd7824 */ /* 0x002fe200078e02b5 */
        /* <DEDUP_REMOVED lines=8> */
[----:B-1----:R-:W-:Y:S01]  /*17040*/  IMAD.IADD R191, R2, 0x1, R3 ;  /* 0x0000000102bf7824 */ /* 0x002fe200078e0203 */
        /* <DEDUP_REMOVED lines=10> */
[----:B-1----:R-:W-:Y:S01]  /*170f0*/  LOP3.LUT R165, R180, 0xff0000, RZ, 0xc0, !PT ;  /* 0x00ff0000b4a57812 */ /* 0x002fe200078ec0ff */
        /* <DEDUP_REMOVED lines=11> */
[----:B-1----:R-:W-:Y:S01]  /*171b0*/  LOP3.LUT R185, R201, 0xff0000, RZ, 0xc0, !PT ;  /* 0x00ff0000c9b97812 */ /* 0x002fe200078ec0ff */
        /* <DEDUP_REMOVED lines=16> */
[----:B-1----:R-:W-:Y:S01]  /*172c0*/  IMAD.IADD R250, R211, 0x1, R203 ;  /* 0x00000001d3fa7824 */ /* 0x002fe200078e02cb */
        /* <DEDUP_REMOVED lines=26> */
[----:B-1----:R-:W-:Y:S01]  /*17470*/  IMAD.U32 R188, R175, 0x10000, RZ ;  /* 0x00010000afbc7824 */ /* 0x002fe200078e00ff */
        /* <DEDUP_REMOVED lines=20> */
[----:B-1----:R-:W-:Y:S01]  /*175c0*/  LOP3.LUT R171, R188, 0xff0000, RZ, 0xc0, !PT ;  /* 0x00ff0000bcab7812 */ /* 0x002fe200078ec0ff */
        /* <DEDUP_REMOVED lines=8> */
[----:B----4-:R-:W3:Y:S01]  /*17650*/  LDL R175, [R1+0x220] ;  /* 0x0002200001af7983 */ /* 0x010ee20000100800 */
        /* <DEDUP_REMOVED lines=23> */
[----:B-1----:R-:W4:Y:S01]  /*177d0*/  LDL R177, [R1+0x228] ;  /* 0x0002280001b17983 */ /* 0x002f220000100800 */
[----:B------:R-:W-:-:S02]  /*177e0*/  LOP3.LUT R167, R167, 0xff0000, RZ, 0xc0, !PT ;  /* 0x00ff0000a7a77812 */ /* 0x000fc400078ec0ff */
[----:B------:R-:W-:Y:S01]  /*177f0*/  PRMT R163, R36, 0x7604, R163 ;  /* 0x0000760424a37816 */ /* 0x000fe200000000a3 */
[----:B------:R-:W2:Y:S01]  /*17800*/  LDL R180, [R1+0x22c] ;  /* 0x00022c0001b47983 */ /* 0x000ea20000100800 */
[----:B------:R-:W-:Y:S01]  /*17810*/  LOP3.LUT R164, R164, 0xff0000, RZ, 0xc0, !PT ;  /* 0x00ff0000a4a47812 */ /* 0x000fe200078ec0ff */
[----:B------:R-:W-:Y:S01]  /*17820*/  IMAD.IADD R237, R165, 0x1, R167 ;  /* 0x00000001a5ed7824 */ /* 0x000fe200078e02a7 */
[----:B------:R-:W-:Y:S01]  /*17830*/  LOP3.LUT R169, R169, 0xff0000, RZ, 0xc0, !PT ;  /* 0x00ff0000a9a97812 */ /* 0x000fe200078ec0ff */
[----:B------:R-:W-:Y:S01]  /*17840*/  IMAD.U32 R167, R31, 0x10000, RZ ;  /* 0x000100001fa77824 */ /* 0x000fe200078e00ff */
[----:B------:R-:W2:Y:S01]  /*17850*/  LDL R184, [R1+0x238] ;  /* 0x0002380001b87983 */ /* 0x000ea20000100800 */
        /* <DEDUP_REMOVED lines=40> */
[----:B-1----:R-:W2:Y:S01]  /*17ae0*/  LDL R0, [R1+0x234] ;  /* 0x0002340001007983 */ /* 0x002ea20000100800 */
        /* <DEDUP_REMOVED lines=101> */
[----:B---3--:R-:W-:-:S05]  /*18140*/  LOP3.LUT R165, R175, 0xffff, RZ, 0xc0, !PT ;  /* 0x0000ffffafa57812 */ /* 0x008fca00078ec0ff */
[----:B------:R0:W-:Y:S02]  /*18150*/  STL [R1+0x36c], R165 ;  /* 0x00036ca501007387 */ /* 0x0001e40000100800 */
[----:B0-----:R-:W-:-:S05]  /*18160*/  IMAD.U32 R165, R165, 0x10000, RZ ;  /* 0x00010000a5a57824 */ /* 0x001fca00078e00ff */
[----:B------:R-:W-:-:S05]  /*18170*/  LOP3.LUT R165, R165, 0xff0000, RZ, 0xc0, !PT ;  /* 0x00ff0000a5a57812 */ /* 0x000fca00078ec0ff */
[----:B------:R-:W-:Y:S01]  /*18180*/  IMAD.IADD R172, R163, 0x1, R165 ;  /* 0x00000001a3ac7824 */ /* 0x000fe200078e02a5 */
[----:B----4-:R-:W-:-:S05]  /*18190*/  LOP3.LUT R163, R177, 0xffff, RZ, 0xc0, !PT ;  /* 0x0000ffffb1a37812 */ /* 0x010fca00078ec0ff */
[----:B------:R0:W-:Y:S02]  /*181a0*/  STL [R1+0x370], R163 ;  /* 0x000370a301007387 */ /* 0x0001e40000100800 */
[----:B0-----:R-:W-:-:S04]  /*181b0*/  LOP3.LUT R163, R163, 0xff, RZ, 0xc0, !PT ;  /* 0x000000ffa3a37812 */ /* 0x001fc800078ec0ff */
[----:B------:R-:W-:Y:S02]  /*181c0*/  PRMT R167, R251, 0x7604, R163 ;  /* 0x00007604fba77816 */ /* 0x000fe400000000a3 */
[----:B--2---:R-:W-:-:S05]  /*181d0*/  LOP3.LUT R163, R180, 0xffff, RZ, 0xc0, !PT ;  /* 0x0000ffffb4a37812 */ /* 0x004fca00078ec0ff */
        /* <DEDUP_REMOVED lines=1004> */
.L_x_31:
[----:B------:R-:W-:-:S05]  /*1c0a0*/  IMAD.IADD R7, R1, 0x1, R6 ;  /* 0x0000000101077824 */ /* 0x000fca00078e0206 */
[----:B------:R-:W2:Y:S02]  /*1c0b0*/  LDL.U8 R5, [R7+0x10] ;  /* 0x0000100007057983 */ /* 0x000ea40000100000 */
[----:B--2---:R-:W-:Y:S01]  /*1c0c0*/  ISETP.NE.AND P0, PT, R5, RZ, PT ;  /* 0x000000ff0500720c */ /* 0x004fe20003f05270 */
[----:B------:R-:W-:Y:S02]  /*1c0d0*/  IMAD.MOV.U32 R5, RZ, RZ, R6 ;  /* 0x000000ffff057224 */ /* 0x000fe400078e0006 */
[----:B------:R-:W-:-:S10]  /*1c0e0*/  VIADD R6, R6, 0x1 ;  /* 0x0000000106067836 */ /* 0x000fd40000000000 */
[----:B------:R-:W-:Y:S05]  /*1c0f0*/  @P0 BRA `(.L_x_31) ;  /* 0xfffffffc00e80947 */ /* 0x000fea000383ffff */
[----:B------:R-:W-:Y:S05]  /*1c100*/  BSYNC.RECONVERGENT B2 ;  /* 0x0000000000027941 */ /* 0x000fea0003800200 */
.L_x_30:
[----:B------:R-:W-:Y:S01]  /*1c110*/  LOP3.LUT P0, RZ, R4, 0xff, RZ, 0xc0, !PT ;  /* 0x000000ff04ff7812 */ /* 0x000fe2000780c0ff */
[----:B------:R-:W-:Y:S01]  /*1c120*/  BSSY.RECONVERGENT B2, `(.L_x_32) ;  /* 0x000000c000027945 */ /* 0x000fe20003800200 */
[----:B------:R-:W-:-:S11]  /*1c130*/  IMAD.MOV.U32 R6, RZ, RZ, R5 ;  /* 0x000000ffff067224 */ /* 0x000fd600078e0005 */
[----:B------:R-:W-:Y:S05]  /*1c140*/  @!P0 BRA `(.L_x_33) ;  /* 0x0000000000248947 */ /* 0x000fea0003800000 */
[----:B------:R-:W-:-:S07]  /*1c150*/  IMAD.MOV.U32 R8, RZ, RZ, RZ ;  /* 0x000000ffff087224 */ /* 0x000fce00078e00ff */
.L_x_34:
        /* <DEDUP_REMOVED lines=8> */
.L_x_33:
[----:B------:R-:W-:Y:S05]  /*1c1e0*/  BSYNC.RECONVERGENT B2 ;  /* 0x0000000000027941 */ /* 0x000fea0003800200 */
.L_x_32:
        /* <DEDUP_REMOVED lines=547> */
.L_x_29:
[----:B------:R-:W-:Y:S05]  /*1e420*/  BSYNC.RECONVERGENT B1 ;  /* 0x0000000000017941 */ /* 0x000fea0003800200 */
.L_x_28:
        /* <DEDUP_REMOVED lines=1417> */
.L_x_38:
[----:B------:R-:W-:-:S05]  /*23cc0*/  IMAD.IADD R7, R1, 0x1, R6 ;  /* 0x0000000101077824 */ /* 0x000fca00078e0206 */
[----:B------:R-:W2:Y:S02]  /*23cd0*/  LDL.U8 R5, [R7+0x10] ;  /* 0x0000100007057983 */ /* 0x000ea40000100000 */
[----:B--2---:R-:W-:Y:S01]  /*23ce0*/  ISETP.NE.AND P0, PT, R5, RZ, PT ;  /* 0x000000ff0500720c */ /* 0x004fe20003f05270 */
[----:B------:R-:W-:Y:S02]  /*23cf0*/  IMAD.MOV.U32 R5, RZ, RZ, R6 ;  /* 0x000000ffff057224 */ /* 0x000fe400078e0006 */
[----:B------:R-:W-:-:S10]  /*23d00*/  VIADD R6, R6, 0x1 ;  /* 0x0000000106067836 */ /* 0x000fd40000000000 */
[----:B------:R-:W-:Y:S05]  /*23d10*/  @P0 BRA `(.L_x_38) ;  /* 0xfffffffc00e80947 */ /* 0x000fea000383ffff */
[----:B------:R-:W-:Y:S05]  /*23d20*/  BSYNC.RECONVERGENT B2 ;  /* 0x0000000000027941 */ /* 0x000fea0003800200 */
.L_x_37:
[----:B------:R-:W-:Y:S01]  /*23d30*/  LOP3.LUT P0, RZ, R4, 0xff, RZ, 0xc0, !PT ;  /* 0x000000ff04ff7812 */ /* 0x000fe2000780c0ff */
[----:B------:R-:W-:Y:S01]  /*23d40*/  BSSY.RECONVERGENT B2, `(.L_x_39) ;  /* 0x000000c000027945 */ /* 0x000fe20003800200 */
[----:B------:R-:W-:-:S11]  /*23d50*/  IMAD.MOV.U32 R6, RZ, RZ, R5 ;  /* 0x000000ffff067224 */ /* 0x000fd600078e0005 */
[----:B------:R-:W-:Y:S05]  /*23d60*/  @!P0 BRA `(.L_x_40) ;  /* 0x0000000000248947 */ /* 0x000fea0003800000 */
[----:B------:R-:W-:-:S07]  /*23d70*/  IMAD.MOV.U32 R8, RZ, RZ, RZ ;  /* 0x000000ffff087224 */ /* 0x000fce00078e00ff */
.L_x_41:
        /* <DEDUP_REMOVED lines=8> */
.L_x_40:
[----:B------:R-:W-:Y:S05]  /*23e00*/  BSYNC.RECONVERGENT B2 ;  /* 0x0000000000027941 */ /* 0x000fea0003800200 */
.L_x_39:
        /* <DEDUP_REMOVED lines=547> */
.L_x_36:
[----:B------:R-:W-:Y:S05]  /*26040*/  BSYNC.RECONVERGENT B1 ;  /* 0x0000000000017941 */ /* 0x000fea0003800200 */
.L_x_35:
[----:B------:R1:W-:Y:S01]  /*26050*/  STL [R1+0x4a8], R14 ;  /* 0x0004a80e01007387 */ /* 0x0003e20000100800 */
[----:B------:R-:W3:Y:S03]  /*26060*/  LDCU UR8, c[0x0][0x390] ;  /* 0x00007200ff0877ac */ /* 0x000ee60008000800 */
[----:B-----5:R4:W-:Y:S04]  /*26070*/  STL [R1+0x4a4], R10 ;  /* 0x0004a40a01007387 */ /* 0x0209e80000100800 */
[----:B------:R2:W-:Y:S01]  /*26080*/  STL [R1+0x4a0], R6 ;  /* 0x0004a00601007387 */ /* 0x0005e20000100800 */
[----:B-1----:R-:W-:-:S03]  /*26090*/  IMAD.U32 R14, R248, 0x10000, RZ ;  /* 0x00010000f80e7824 */ /* 0x002fc600078e00ff */
[----:B------:R1:W-:Y:S01]  /*260a0*/  STL [R1+0x4b0], R22 ;  /* 0x0004b01601007387 */ /* 0x0003e20000100800 */
[----:B----4-:R-:W-:-:S03]  /*260b0*/  LOP3.LUT R10, R250, 0xff, RZ, 0xc0, !PT ;  /* 0x000000fffa0a7812 */ /* 0x010fc600078ec0ff */
[----:B------:R4:W-:Y:S01]  /*260c0*/  STL [R1+0x398], R0 ;  /* 0x0003980001007387 */ /* 0x0009e20000100800 */
[----:B------:R-:W-:Y:S01]  /*260d0*/  LOP3.LUT R14, R14, 0xff0000, RZ, 0xc0, !PT ;  /* 0x00ff00000e0e7812 */ /* 0x000fe200078ec0ff */
[----:B--2---:R-:W-:Y:S01]  /*260e0*/  IMAD.U32 R6, R243, 0x10000, RZ ;  /* 0x00010000f3067824 */ /* 0x004fe200078e00ff */
[----:B------:R-:W-:Y:S01]  /*260f0*/  PRMT R10, R249, 0x7604, R10 ;  /* 0x00007604f90a7816 */ /* 0x000fe2000000000a */
[----:B------:R2:W-:Y:S01]  /*26100*/  STL [R1+0x4ac], R18 ;  /* 0x0004ac1201007387 */ /* 0x0005e20000100800 */
[----:B-1----:R-:W-:Y:S02]  /*26110*/  IMAD.U32 R22, R239, 0x10000, RZ ;  /* 0x00010000ef167824 */ /* 0x002fe400078e00ff */
[----:B------:R-:W-:Y:S01]  /*26120*/  LOP3.LUT R6, R6, 0xff0000, RZ, 0xc0, !PT ;  /* 0x00ff000006067812 */ /* 0x000fe200078ec0ff */
[----:B------:R1:W-:Y:S01]  /*26130*/  STL [R1+0x390], R3 ;  /* 0x0003900301007387 */ /* 0x0003e20000100800 */
[----:B----4-:R-:W-:-:S03]  /*26140*/  LOP3.LUT R0, R245, 0xff, RZ, 0xc0, !PT ;  /* 0x000000fff5007812 */ /* 0x010fc600078ec0ff */
[----:B------:R4:W-:Y:S01]  /*26150*/  STL [R1+0x394], R2 ;  /* 0x0003940201007387 */ /* 0x0009e20000100800 */
[----:B--2---:R-:W-:-:S03]  /*26160*/  LOP3.LUT R18, R241, 0xff, RZ, 0xc0, !PT ;  /* 0x000000fff1127812 */ /* 0x004fc600078ec0ff */
[----:B------:R2:W-:Y:S01]  /*26170*/  STL [R1+0x3a8], R241 ;  /* 0x0003a8f101007387 */ /* 0x0005e20000100800 */
[----:B-1----:R-:W-:Y:S02]  /*26180*/  PRMT R3, R244, 0x7604, R0 ;  /* 0x00007604f4037816 */ /* 0x002fe40000000000 */
[----:B------:R-:W-:Y:S01]  /*26190*/  PRMT R0, R240, 0x7604, R18 ;  /* 0x00007604f0007816 */ /* 0x000fe20000000012 */
[----:B------:R1:W-:Y:S01]  /*261a0*/  STL [R1+0x3ac], R239 ;  /* 0x0003acef01007387 */ /* 0x0003e20000100800 */
[----:B----4-:R-:W-:Y:S01]  /*261b0*/  LOP3.LUT R2, R22, 0xff0000, RZ, 0xc0, !PT ;  /* 0x00ff000016027812 */ /* 0x010fe200078ec0ff */
[----:B------:R-:W-:Y:S01]  /*261c0*/  IMAD.IADD R22, R10, 0x1, R14 ;  /* 0x000000010a167824 */ /* 0x000fe200078e020e */
[----:B------:R-:W-:Y:S01]  /*261d0*/  LOP3.LUT R10, R233, 0xff, RZ, 0xc0, !PT ;  /* 0x000000ffe90a7812 */ /* 0x000fe200078ec0ff */
[----:B------:R4:W-:Y:S01]  /*261e0*/  STL [R1+0x3b8], R240 ;  /* 0x0003b8f001007387 */ /* 0x0009e20000100800 */
[----:B--2---:R-:W-:Y:S02]  /*261f0*/  IMAD.U32 R241, R235, 0x10000, RZ ;  /* 0x00010000ebf17824 */ /* 0x004fe400078e00ff */
[----:B------:R-:W-:Y:S01]  /*26200*/  IMAD.IADD R18, R3, 0x1, R6 ;  /* 0x0000000103127824 */ /* 0x000fe200078e0206 */
[----:B------:R-:W-:Y:S01]  /*26210*/  LOP3.LUT R3, R229, 0xff, RZ, 0xc0, !PT ;  /* 0x000000ffe5037812 */ /* 0x000fe200078ec0ff */
[----:B------:R-:W-:Y:S01]  /*26220*/  IMAD.IADD R14, R0, 0x1, R2 ;  /* 0x00000001000e7824 */ /* 0x000fe200078e0202 */
[----:B-1----:R-:W-:Y:S01]  /*26230*/  LOP3.LUT R239, R237, 0xff, RZ, 0xc0, !PT ;  /* 0x000000ffedef7812 */ /* 0x002fe200078ec0ff */
[----:B------:R-:W-:Y:S01]  /*26240*/  IMAD.U32 R6, R227, 0x10000, RZ ;  /* 0x00010000e3067824 */ /* 0x000fe200078e00ff */
[----:B------:R-:W-:Y:S01]  /*26250*/  LOP3.LUT R0, R225, 0xff, RZ, 0xc0, !PT ;  /* 0x000000ffe1007812 */ /* 0x000fe200078ec0ff */
[----:B------:R1:W-:Y:S01]  /*26260*/  STL [R1+0x3d4], R225 ;  /* 0x0003d4e101007387 */ /* 0x0003e20000100800 */
[----:B----4-:R-:W-:Y:S01]  /*26270*/  IMAD.U32 R240, R231, 0x10000, RZ ;  /* 0x00010000e7f07824 */ /* 0x010fe200078e00ff */
[----:B------:R-:W-:Y:S01]  /*26280*/  PRMT R239, R236, 0x7604, R239 ;  /* 0x00007604ecef7816 */ /* 0x000fe200000000ef */
[----:B------:R-:W-:Y:S01]  /*26290*/  IMAD.U32 R2, R223, 0x10000, RZ ;  /* 0x00010000df027824 */ /* 0x000fe200078e00ff */
[----:B------:R2:W-:Y:S01]  /*262a0*/  STL [R1+0x3d8], R223 ;  /* 0x0003d8df01007387 */ /* 0x0005e20000100800 */
[----:B------:R-:W-:-:S02]  /*262b0*/  PRMT R10, R232, 0x7604, R10 ;  /* 0x00007604e80a7816 */ /* 0x000fc4000000000a */
[----:B------:R-:W-:Y:S01]  /*262c0*/  PRMT R3, R228, 0x7604, R3 ;  /* 0x00007604e4037816 */ /* 0x000fe20000000003 */
[----:B------:R4:W-:Y:S01]  /*262d0*/  STL [R1+0x3a4], R243 ;  /* 0x0003a4f301007387 */ /* 0x0009e20000100800 */
[----:B------:R-:W-:Y:S02]  /*262e0*/  LOP3.LUT R6, R6, 0xff0000, RZ, 0xc0, !PT ;  /* 0x00ff000006067812 */ /* 0x000fe400078ec0ff */
[----:B-1----:R-:W-:Y:S01]  /*262f0*/  LOP3.LUT R225, R241, 0xff0000, RZ, 0xc0, !PT ;  /* 0x00ff0000f1e17812 */ /* 0x002fe200078ec0ff */
[----:B------:R1:W-:Y:S01]  /*26300*/  STL [R1+0x404], R209 ;  /* 0x000404d101007387 */ /* 0x0003e20000100800 */
[----:B------:R-:W-:Y:S02]  /*26310*/  PRMT R0, R224, 0x7604, R0 ;  /* 0x00007604e0007816 */ /* 0x000fe40000000000 */
[----:B--2---:R-:W-:Y:S01]  /*26320*/  LOP3.LUT R223, R240, 0xff0000, RZ, 0xc0, !PT ;  /* 0x00ff0000f0df7812 */ /* 0x004fe200078ec0ff */
[----:B------:R-:W-:Y:S01]  /*26330*/  IMAD.IADD R241, R239, 0x1, R225 ;  /* 0x00000001eff17824 */ /* 0x000fe200078e02e1 */
[----:B------:R-:W-:Y:S01]  /*26340*/  LOP3.LUT R2, R2, 0xff0000, RZ, 0xc0, !PT ;  /* 0x00ff000002027812 */ /* 0x000fe200078ec0ff */
[----:B------:R-:W-:Y:S01]  /*26350*/  IMAD.U32 R225, R219, 0x10000, RZ ;  /* 0x00010000dbe17824 */ /* 0x000fe200078e00ff */
[----:B------:R2:W-:Y:S01]  /*26360*/  STL [R1+0x400], R211 ;  /* 0x000400d301007387 */ /* 0x0005e20000100800 */
[----:B------:R-:W-:Y:S01]  /*26370*/  IMAD.IADD R239, R10, 0x1, R223 ;  /* 0x000000010aef7824 */ /* 0x000fe200078e02df */
[----:B------:R-:W-:Y:S01]  /*26380*/  LOP3.LUT R223, R221, 0xff, RZ, 0xc0, !PT ;  /* 0x000000ffdddf7812 */ /* 0x000fe200078ec0ff */
[----:B------:R-:W-:Y:S01]  /*26390*/  IMAD.IADD R240, R3, 0x1, R6 ;  /* 0x0000000103f07824 */ /* 0x000fe200078e0206 */
[----:B------:R-:W-:Y:S01]  /*263a0*/  LOP3.LUT R6, R213, 0xff, RZ, 0xc0, !PT ;  /* 0x000000ffd5067812 */ /* 0x000fe200078ec0ff */
[----:B----4-:R-:W-:Y:S01]  /*263b0*/  IMAD.IADD R243, R0, 0x1, R2 ;  /* 0x0000000100f37824 */ /* 0x010fe200078e0202 */
[----:B------:R-:W-:Y:S01]  /*263c0*/  LOP3.LUT R2, R209, 0xff, RZ, 0xc0, !PT ;  /* 0x000000ffd1027812 */ /* 0x000fe200078ec0ff */
[----:B------:R-:W-:Y:S01]  /*263d0*/  IMAD.U32 R10, R211, 0x10000, RZ ;  /* 0x00010000d30a7824 */ /* 0x000fe200078e00ff */
[----:B------:R-:W-:Y:S01]  /*263e0*/  PRMT R223, R220, 0x7604, R223 ;  /* 0x00007604dcdf7816 */ /* 0x000fe200000000df */
[----:B------:R-:W-:Y:S01]  /*263f0*/  IMAD.U32 R3, R207, 0x10000, RZ ;  /* 0x00010000cf037824 */ /* 0x000fe200078e00ff */
[----:B-1----:R-:W-:Y:S01]  /*26400*/  LOP3.LUT R209, R225, 0xff0000, RZ, 0xc0, !PT ;  /* 0x00ff0000e1d17812 */ /* 0x002fe200078ec0ff */
[----:B------:R1:W-:Y:S01]  /*26410*/  STL [R1+0x414], R212 ;  /* 0x000414d401007387 */ /* 0x0003e20000100800 */
[----:B------:R-:W-:Y:S01]  /*26420*/  PRMT R6, R212, 0x7604, R6 ;  /* 0x00007604d4067816 */ /* 0x000fe20000000006 */
[----:B--2---:R-:W-:Y:S01]  /*26430*/  IMAD.U32 R211, R199, 0x10000, RZ ;  /* 0x00010000c7d37824 */ /* 0x004fe200078e00ff */
[----:B------:R-:W-:Y:S01]  /*26440*/  LOP3.LUT R10, R10, 0xff0000, RZ, 0xc0, !PT ;  /* 0x00ff00000a0a7812 */ /* 0x000fe200078ec0ff */
[----:B------:R2:W-:Y:S01]  /*26450*/  STL [R1+0x3a0], R245 ;  /* 0x0003a0f501007387 */ /* 0x0005e20000100800 */
[----:B------:R-:W-:-:S02]  /*26460*/  PRMT R2, R208, 0x7604, R2 ;  /* 0x00007604d0027816 */ /* 0x000fc40000000002 */
[----:B------:R-:W-:Y:S01]  /*26470*/  LOP3.LUT R3, R3, 0xff0000, RZ, 0xc0, !PT ;  /* 0x00ff000003037812 */ /* 0x000fe200078ec0ff */
[----:B------:R4:W-:Y:S01]  /*26480*/  STL [R1+0x418], R208 ;  /* 0x000418d001007387 */ /* 0x0009e20000100800 */
[----:B------:R-:W-:Y:S01]  /*26490*/  IMAD.IADD R10, R6, 0x1, R10 ;  /* 0x00000001060a7824 */ /* 0x000fe200078e020a */
[----:B-1----:R-:W-:Y:S02]  /*264a0*/  LOP3.LUT R212, R201, 0xff, RZ, 0xc0, !PT ;  /* 0x000000ffc9d47812 */ /* 0x002fe400078ec0ff */
[----:B------:R1:W-:Y:S01]  /*264b0*/  STL [R1+0x42c], R197 ;  /* 0x00042cc501007387 */ /* 0x0003e20000100800 */
[----:B------:R-:W-:Y:S01]  /*264c0*/  IMAD.IADD R6, R2, 0x1, R3 ;  /* 0x0000000102067824 */ /* 0x000fe200078e0203 */
[----:B------:R-:W-:Y:S01]  /*264d0*/  LOP3.LUT R2, R193, 0xff, RZ, 0xc0, !PT ;  /* 0x000000ffc1027812 */ /* 0x000fe200078ec0ff */
[----:B--2---:R-:W-:Y:S01]  /*264e0*/  IMAD.IADD R245, R223, 0x1, R209 ;  /* 0x00000001dff57824 */ /* 0x004fe200078e02d1 */
[----:B------:R-:W-:Y:S01]  /*264f0*/  LOP3.LUT R209, R197, 0xff, RZ, 0xc0, !PT ;  /* 0x000000ffc5d17812 */ /* 0x000fe200078ec0ff */
[----:B------:R2:W-:Y:S01]  /*26500*/  STL [R1+0x430], R195 ;  /* 0x000430c301007387 */ /* 0x0005e20000100800 */
[----:B----4-:R-:W-:Y:S01]  /*26510*/  IMAD.U32 R208, R195, 0x10000, RZ ;  /* 0x00010000c3d07824 */ /* 0x010fe200078e00ff */
[----:B------:R-:W-:Y:S01]  /*26520*/  PRMT R2, R192, 0x7604, R2 ;  /* 0x00007604c0027816 */ /* 0x000fe20000000002 */
[----:B------:R-:W-:Y:S01]  /*26530*/  IMAD.U32 R3, R191, 0x10000, RZ ;  /* 0x00010000bf037824 */ /* 0x000fe200078e00ff */
[----:B------:R4:W-:Y:S01]  /*26540*/  STL [R1+0x434], R193 ;  /* 0x000434c101007387 */ /* 0x0009e20000100800 */
[----:B-1----:R-:W-:-:S02]  /*26550*/  LOP3.LUT R197, R211, 0xff0000, RZ, 0xc0, !PT ;  /* 0x00ff0000d3c57812 */ /* 0x002fc400078ec0ff */
[----:B------:R-:W-:Y:S01]  /*26560*/  LOP3.LUT R0, R217, 0xff, RZ, 0xc0, !PT ;  /* 0x000000ffd9007812 */ /* 0x000fe200078ec0ff */
[----:B------:R1:W-:Y:S01]  /*26570*/  STL [R1+0x438], R191 ;  /* 0x000438bf01007387 */ /* 0x0003e20000100800 */
[----:B------:R-:W-:Y:S02]  /*26580*/  LOP3.LUT R3, R3, 0xff0000, RZ, 0xc0, !PT ;  /* 0x00ff000003037812 */ /* 0x000fe400078ec0ff */
[----:B--2---:R-:W-:Y:S01]  /*26590*/  PRMT R195, R200, 0x7604, R212 ;  /* 0x00007604c8c37816 */ /* 0x004fe200000000d4 */
[----:B------:R2:W-:Y:S01]  /*265a0*/  STL [R1+0x3b0], R249 ;  /* 0x0003b0f901007387 */ /* 0x0005e20000100800 */
[----:B------:R-:W-:Y:S02]  /*265b0*/  PRMT R0, R216, 0x7604, R0 ;  /* 0x00007604d8007816 */ /* 0x000fe40000000000 */
[----:B----4-:R-:W-:Y:S01]  /*265c0*/  LOP3.LUT R193, R208, 0xff0000, RZ, 0xc0, !PT ;  /* 0x00ff0000d0c17812 */ /* 0x010fe200078ec0ff */
[----:B------:R4:W-:Y:S01]  /*265d0*/  STL [R1+0x444], R196 ;  /* 0x000444c401007387 */ /* 0x0009e20000100800 */
[----:B-1----:R-:W-:-:S03]  /*265e0*/  PRMT R191, R196, 0x7604, R209 ;  /* 0x00007604c4bf7816 */ /* 0x002fc600000000d1 */
[----:B------:R1:W-:Y:S01]  /*265f0*/  STL [R1+0x3dc], R236 ;  /* 0x0003dcec01007387 */ /* 0x0003e20000100800 */
[----:B--2---:R-:W-:Y:S02]  /*26600*/  IMAD.IADD R249, R195, 0x1, R197 ;  /* 0x00000001c3f97824 */ /* 0x004fe400078e02c5 */
[----:B------:R-:W-:Y:S01]  /*26610*/  IMAD.U32 R195, R183, 0x10000, RZ ;  /* 0x00010000b7c37824 */ /* 0x000fe200078e00ff */
[----:B------:R2:W-:Y:S01]  /*26620*/  STL [R1+0x3e8], R224 ;  /* 0x0003e8e001007387 */ /* 0x0005e20000100800 */
[----:B----4-:R-:W-:Y:S01]  /*26630*/  LOP3.LUT R196, R185, 0xff, RZ, 0xc0, !PT ;  /* 0x000000ffb9c47812 */ /* 0x010fe200078ec0ff */
[----:B------:R-:W-:Y:S02]  /*26640*/  IMAD.U32 R197, R187, 0x10000, RZ ;  /* 0x00010000bbc57824 */ /* 0x000fe400078e00ff */
[----:B------:R4:W-:Y:S01]  /*26650*/  STL [R1+0x448], R192 ;  /* 0x000448c001007387 */ /* 0x0009e20000100800 */
[----:B-1----:R-:W-:Y:S01]  /*26660*/  IMAD.IADD R236, R191, 0x1, R193 ;  /* 0x00000001bfec7824 */ /* 0x002fe200078e02c1 */
[----:B------:R-:W-:-:S02]  /*26670*/  LOP3.LUT R193, R181, 0xff, RZ, 0xc0, !PT ;  /* 0x000000ffb5c17812 */ /* 0x000fc400078ec0ff */
[----:B------:R1:W-:Y:S01]  /*26680*/  STL [R1+0x45c], R181 ;  /* 0x00045cb501007387 */ /* 0x0003e20000100800 */
[----:B------:R-:W-:Y:S01]  /*26690*/  LOP3.LUT R191, R189, 0xff, RZ, 0xc0, !PT ;  /* 0x000000ffbdbf7812 */ /* 0x000fe200078ec0ff */
[----:B--2---:R-:W-:Y:S02]  /*266a0*/  IMAD.U32 R224, R215, 0x10000, RZ ;  /* 0x00010000d7e07824 */ /* 0x004fe400078e00ff */
[----:B------:R2:W-:Y:S01]  /*266b0*/  STL [R1+0x460], R179 ;  /* 0x000460b301007387 */ /* 0x0005e20000100800 */
[----:B------:R-:W-:Y:S01]  /*266c0*/  PRMT R191, R188, 0x7604, R191 ;  /* 0x00007604bcbf7816 */ /* 0x000fe200000000bf */
[----:B----4-:R-:W-:Y:S02]  /*266d0*/  IMAD.U32 R192, R179, 0x10000, RZ ;  /* 0x00010000b3c07824 */ /* 0x010fe400078e00ff */
[----:B------:R4:W-:Y:S01]  /*266e0*/  STL [R1+0x3e0], R232 ;  /* 0x0003e0e801007387 */ /* 0x0009e20000100800 */
[----:B-1----:R-:W-:-:S03]  /*266f0*/  LOP3.LUT R181, R195, 0xff0000, RZ, 0xc0, !PT ;  /* 0x00ff0000c3b57812 */ /* 0x002fc600078ec0ff */
[----:B------:R1:W-:Y:S01]  /*26700*/  STL [R1+0x408], R207 ;  /* 0x000408cf01007387 */ /* 0x0003e20000100800 */
[----:B--2---:R-:W-:-:S03]  /*26710*/  PRMT R179, R184, 0x7604, R196 ;  /* 0x00007604b8b37816 */ /* 0x004fc600000000c4 */
[----:B------:R2:W-:Y:S01]  /*26720*/  STL [R1+0x464], R177 ;  /* 0x000464b101007387 */ /* 0x0005e20000100800 */
[----:B----4-:R-:W-:Y:S01]  /*26730*/  IMAD.IADD R232, R2, 0x1, R3 ;  /* 0x0000000102e87824 */ /* 0x010fe200078e0203 */
[----:B------:R-:W-:Y:S01]  /*26740*/  LOP3.LUT R2, R177, 0xff, RZ, 0xc0, !PT ;  /* 0x000000ffb1027812 */ /* 0x000fe200078ec0ff */
[----:B------:R-:W-:Y:S01]  /*26750*/  IMAD.U32 R3, R175, 0x10000, RZ ;  /* 0x00010000af037824 */ /* 0x000fe200078e00ff */
[----:B------:R4:W-:Y:S01]  /*26760*/  STL [R1+0x468], R175 ;  /* 0x000468af01007387 */ /* 0x0009e20000100800 */
[----:B-1----:R-:W-:Y:S02]  /*26770*/  LOP3.LUT R207, R224, 0xff0000, RZ, 0xc0, !PT ;  /* 0x00ff0000e0cf7812 */ /* 0x002fe400078ec0ff */
[----:B------:R-:W-:Y:S01]  /*26780*/  PRMT R2, R176, 0x7604, R2 ;  /* 0x00007604b0027816 */ /* 0x000fe20000000002 */
[----:B------:R1:W-:Y:S01]  /*26790*/  STL [R1+0x450], R187 ;  /* 0x000450bb01007387 */ /* 0x0003e20000100800 */
[----:B--2---:R-:W-:Y:S01]  /*267a0*/  LOP3.LUT R177, R192, 0xff0000, RZ, 0xc0, !PT ;  /* 0x00ff0000c0b17812 */ /* 0x004fe200078ec0ff */
[----:B------:R-:W-:Y:S01]  /*267b0*/  IMAD.IADD R192, R179, 0x1, R181 ;  /* 0x00000001b3c07824 */ /* 0x000fe200078e02b5 */
[----:B------:R-:W-:Y:S01]  /*267c0*/  LOP3.LUT R3, R3, 0xff0000, RZ, 0xc0, !PT ;  /* 0x00ff000003037812 */ /* 0x000fe200078ec0ff */
[----:B------:R-:W-:Y:S01]  /*267d0*/  IMAD.U32 R179, R167, 0x10000, RZ ;  /* 0x00010000a7b37824 */ /* 0x000fe200078e00ff */
[----:B------:R2:W-:Y:S01]  /*267e0*/  STL [R1+0x48c], R165 ;  /* 0x00048ca501007387 */ /* 0x0005e20000100800 */
[----:B----4-:R-:W-:Y:S01]  /*267f0*/  PRMT R175, R180, 0x7604, R193 ;  /* 0x00007604b4af7816 */ /* 0x010fe200000000c1 */
[----:B------:R-:W-:Y:S01]  /*26800*/  IMAD.IADD R0, R0, 0x1, R207 ;  /* 0x0000000100007824 */ /* 0x000fe200078e02cf */
[----:B------:R-:W-:Y:S01]  /*26810*/  LOP3.LUT R207, R205, 0xff, RZ, 0xc0, !PT ;  /* 0x000000ffcdcf7812 */ /* 0x000fe200078ec0ff */
[----:B------:R4:W-:Y:S01]  /*26820*/  STL [R1+0x46c], R188 ;  /* 0x00046cbc01007387 */ /* 0x0009e20000100800 */
[----:B-1----:R-:W-:-:S02]  /*26830*/  IMAD.MOV.U32 R187, RZ, RZ, R239 ;  /* 0x000000ffffbb7224 */ /* 0x002fc400078e00ef */
[----:B------:R-:W-:Y:S01]  /*26840*/  IMAD.IADD R196, R175, 0x1, R177 ;  /* 0x00000001afc47824 */ /* 0x000fe200078e02b1 */
[----:B------:R-:W-:Y:S01]  /*26850*/  LOP3.LUT R177, R165, 0xff, RZ, 0xc0, !PT ;  /* 0x000000ffa5b17812 */ /* 0x000fe200078ec0ff */
[----:B------:R1:W-:Y:S01]  /*26860*/  STL [R1+0x474], R180 ;  /* 0x000474b401007387 */ /* 0x0003e20000100800 */
[----:B--2---:R-:W-:Y:S01]  /*26870*/  LOP3.LUT R165, R179, 0xff0000, RZ, 0xc0, !PT ;  /* 0x00ff0000b3a57812 */ /* 0x004fe200078ec0ff */
[----:B------:R-:W-:Y:S01]  /*26880*/  IMAD.MOV.U32 R179, RZ, RZ, R187 ;  /* 0x000000ffffb37224 */ /* 0x000fe200078e00bb */
[----:B------:R-:W-:Y:S01]  /*26890*/  LOP3.LUT R175, R173, 0xff, RZ, 0xc0, !PT ;  /* 0x000000ffadaf7812 */ /* 0x000fe200078ec0ff */
[----:B------:R-:W-:Y:S01]  /*268a0*/  IMAD.MOV.U32 R187, RZ, RZ, R0 ;  /* 0x000000ffffbb7224 */ /* 0x000fe200078e0000 */
[----:B----4-:R-:W2:Y:S01]  /*268b0*/  LDL R188, [R1+0x22c] ;  /* 0x00022c0001bc7983 */ /* 0x010ea20000100800 */
[----:B------:R-:W-:Y:S01]  /*268c0*/  IMAD.U32 R181, R171, 0x10000, RZ ;  /* 0x00010000abb57824 */ /* 0x000fe200078e00ff */
[----:B------:R-:W-:Y:S02]  /*268d0*/  PRMT R175, R172, 0x7604, R175 ;  /* 0x00007604acaf7816 */ /* 0x000fe400000000af */
[----:B------:R-:W4:Y:S01]  /*268e0*/  LDL R0, [R1+0x234] ;  /* 0x0002340001007983 */ /* 0x000f220000100800 */
[----:B-1----:R-:W-:-:S02]  /*268f0*/  LOP3.LUT R180, R169, 0xff, RZ, 0xc0, !PT ;  /* 0x000000ffa9b47812 */ /* 0x002fc400078ec0ff */
[----:B------:R-:W-:Y:S01]  /*26900*/  PRMT R207, R204, 0x7604, R207 ;  /* 0x00007604cccf7816 */ /* 0x000fe200000000cf */
[----:B------:R1:W-:Y:S04]  /*26910*/  STL [R1+0x478], R176 ;  /* 0x000478b001007387 */ /* 0x0003e80000100800 */
[----:B------:R0:W-:Y:S04]  /*26920*/  STL [R1+0x490], R163 ;  /* 0x000490a301007387 */ /* 0x0001e80000100800 */
[----:B------:R3:W-:Y:S01]  /*26930*/  STL [R1+0x488], R167 ;  /* 0x000488a701007387 */ /* 0x0007e20000100800 */
[----:B-1----:R-:W-:-:S03]  /*26940*/  IMAD.U32 R176, R163, 0x10000, RZ ;  /* 0x00010000a3b07824 */ /* 0x002fc600078e00ff */
[----:B------:R1:W-:Y:S01]  /*26950*/  STL [R1+0x43c], R204 ;  /* 0x00043ccc01007387 */ /* 0x0003e20000100800 */
[----:B0-----:R-:W-:-:S03]  /*26960*/  PRMT R163, R168, 0x7604, R180 ;  /* 0x00007604a8a37816 */ /* 0x001fc600000000b4 */
[----:B------:R-:W2:Y:S01]  /*26970*/  LDL R180, [R1+0x220] ;  /* 0x0002200001b47983 */ /* 0x000ea20000100800 */
[----:B---3--:R-:W-:Y:S01]  /*26980*/  LOP3.LUT R167, R181, 0xff0000, RZ, 0xc0, !PT ;  /* 0x00ff0000b5a77812 */ /* 0x008fe200078ec0ff */
[----:B------:R-:W-:Y:S02]  /*26990*/  IMAD.MOV.U32 R181, RZ, RZ, R241 ;  /* 0x000000ffffb57224 */ /* 0x000fe400078e00f1 */
[----:B------:R0:W-:Y:S02]  /*269a0*/  STL [R1+0x470], R184 ;  /* 0x000470b801007387 */ /* 0x0001e40000100800 */
[----:B-1----:R-:W-:Y:S02]  /*269b0*/  IMAD.IADD R204, R175, 0x1, R167 ;  /* 0x00000001afcc7824 */ /* 0x002fe400078e02a7 */
[----:B------:R1:W-:Y:S01]  /*269c0*/  STL [R1+0x440], R200 ;  /* 0x000440c801007387 */ /* 0x0003e20000100800 */
[----:B------:R-:W-:-:S03]  /*269d0*/  LOP3.LUT R167, R157, 0xff, RZ, 0xc0, !PT ;  /* 0x000000ff9da77812 */ /* 0x000fc600078ec0ff */
[----:B------:R-:W3:Y:S01]  /*269e0*/  LDL R175, [R1+0x238] ;  /* 0x0002380001af7983 */ /* 0x000ee20000100800 */
[----:B------:R-:W-:-:S03]  /*269f0*/  PRMT R167, R156, 0x7604, R167 ;  /* 0x000076049ca77816 */ /* 0x000fc600000000a7 */
[----:B0-----:R-:W3:Y:S01]  /*26a00*/  LDL R184, [R1+0x228] ;  /* 0x0002280001b87983 */ /* 0x001ee20000100800 */
[----:B-1----:R-:W-:Y:S01]  /*26a10*/  IMAD.IADD R200, R2, 0x1, R3 ;  /* 0x0000000102c87824 */ /* 0x002fe200078e0203 */
[----:B------:R-:W-:Y:S01]  /*26a20*/  LOP3.LUT R2, R161, 0xff, RZ, 0xc0, !PT ;  /* 0x000000ffa1027812 */ /* 0x000fe200078ec0ff */
[----:B------:R-:W-:Y:S01]  /*26a30*/  IMAD.U32 R3, R159, 0x10000, RZ ;  /* 0x000100009f037824 */ /* 0x000fe200078e00ff */
[----:B------:R0:W-:Y:S02]  /*26a40*/  STL [R1+0x458], R183 ;  /* 0x000458b701007387 */ /* 0x0001e40000100800 */
[----:B------:R-:W-:Y:S02]  /*26a50*/  PRMT R2, R160, 0x7604, R2 ;  /* 0x00007604a0027816 */ /* 0x000fe40000000002 */
[----:B------:R1:W-:Y:S01]  /*26a60*/  STL [R1+0x494], R161 ;  /* 0x000494a101007387 */ /* 0x0003e20000100800 */
[----:B------:R-:W-:-:S03]  /*26a70*/  LOP3.LUT R3, R3, 0xff0000, RZ, 0xc0, !PT ;  /* 0x00ff000003037812 */ /* 0x000fc600078ec0ff */
[----:B------:R1:W-:Y:S01]  /*26a80*/  STL [R1+0x498], R159 ;  /* 0x0004989f01007387 */ /* 0x0003e20000100800 */
[----:B0-----:R-:W-:Y:S01]  /*26a90*/  LOP3.LUT R183, R197, 0xff0000, RZ, 0xc0, !PT ;  /* 0x00ff0000c5b77812 */ /* 0x001fe200078ec0ff */
[----:B------:R-:W-:Y:S02]  /*26aa0*/  IMAD.IADD R195, R2, 0x1, R3 ;  /* 0x0000000102c37824 */ /* 0x000fe400078e0203 */
[----:B------:R0:W-:Y:S01]  /*26ab0*/  STL [R1+0x44c], R189 ;  /* 0x00044cbd01007387 */ /* 0x0001e20000100800 */
[----:B------:R-:W-:Y:S01]  /*26ac0*/  IMAD.U32 R3, R143, 0x10000, RZ ;  /* 0x000100008f037824 */ /* 0x000fe200078e00ff */
[----:B-1----:R-:W-:Y:S02]  /*26ad0*/  LOP3.LUT R161, R176, 0xff0000, RZ, 0xc0, !PT ;  /* 0x00ff0000b0a17812 */ /* 0x002fe400078ec0ff */
[----:B------:R1:W-:Y:S01]  /*26ae0*/  STL [R1+0x3fc], R213 ;  /* 0x0003fcd501007387 */ /* 0x0003e20000100800 */
[----:B------:R-:W-:Y:S02]  /*26af0*/  LOP3.LUT R2, R145, 0xff, RZ, 0xc0, !PT ;  /* 0x000000ff91027812 */ /* 0x000fe400078ec0ff */
[----:B------:R-:W-:Y:S01]  /*26b00*/  PRMT R159, R164, 0x7604, R177 ;  /* 0x00007604a49f7816 */ /* 0x000fe200000000b1 */
[----:B------:R1:W-:Y:S01]  /*26b10*/  STL [R1+0x428], R199 ;  /* 0x000428c701007387 */ /* 0x0003e20000100800 */
[----:B------:R-:W-:Y:S01]  /*26b20*/  PRMT R2, R144, 0x7604, R2 ;  /* 0x0000760490027816 */ /* 0x000fe20000000002 */
[----:B0-----:R-:W-:Y:S01]  /*26b30*/  IMAD.IADD R189, R191, 0x1, R183 ;  /* 0x00000001bfbd7824 */ /* 0x001fe200078e02b7 */
[----:B------:R-:W-:Y:S01]  /*26b40*/  LOP3.LUT R3, R3, 0xff0000, RZ, 0xc0, !PT ;  /* 0x00ff000003037812 */ /* 0x000fe200078ec0ff */
[----:B------:R-:W-:Y:S01]  /*26b50*/  IMAD.IADD R191, R163, 0x1, R165 ;  /* 0x00000001a3bf7824 */ /* 0x000fe200078e02a5 */
[----:B------:R-:W-:Y:S01]  /*26b60*/  LOP3.LUT R163, R153, 0xff, RZ, 0xc0, !PT ;  /* 0x000000ff99a37812 */ /* 0x000fe200078ec0ff */
[----:B-1----:R-:W-:Y:S01]  /*26b70*/  IMAD.U32 R213, R203, 0x10000, RZ ;  /* 0x00010000cbd57824 */ /* 0x002fe200078e00ff */
[----:B------:R0:W-:Y:S01]  /*26b80*/  STL [R1+0x484], R169 ;  /* 0x000484a901007387 */ /* 0x0001e20000100800 */
[----:B------:R-:W-:Y:S01]  /*26b90*/  IMAD.IADD R193, R159, 0x1, R161 ;  /* 0x000000019fc17824 */ /* 0x000fe200078e02a1 */
        /* <DEDUP_REMOVED lines=9> */
[----:B0-----:R-:W-:Y:S01]  /*26c30*/  IMAD.U32 R169, R155, 0x10000, RZ ;  /* 0x000100009ba97824 */ /* 0x001fe200078e00ff */
[----:B------:R-:W-:Y:S01]  /*26c40*/  LOP3.LUT R161, R161, 0xff0000, RZ, 0xc0, !PT ;  /* 0x00ff0000a1a17812 */ /* 0x000fe200078ec0ff */
[----:B------:R0:W-:Y:S03]  /*26c50*/  STL [R1+0x424], R201 ;  /* 0x000424c901007387 */ /* 0x0001e60000100800 */
[----:B------:R-:W-:Y:S01]  /*26c60*/  LOP3.LUT R169, R169, 0xff0000, RZ, 0xc0, !PT ;  /* 0x00ff0000a9a97812 */ /* 0x000fe200078ec0ff */
[----:B-1----:R-:W-:Y:S01]  /*26c70*/  IMAD.IADD R250, R207, 0x1, R199 ;  /* 0x00000001cffa7824 */ /* 0x002fe200078e02c7 */
[----:B------:R1:W-:Y:S01]  /*26c80*/  STL [R1+0x420], R203 ;  /* 0x000420cb01007387 */ /* 0x0003e20000100800 */
[----:B------:R-:W-:Y:S01]  /*26c90*/  IMAD.IADD R199, R163, 0x1, R165 ;  /* 0x00000001a3c77824 */ /* 0x000fe200078e02a5 */
[----:B------:R-:W-:Y:S01]  /*26ca0*/  LOP3.LUT R163, R137, 0xff, RZ, 0xc0, !PT ;  /* 0x000000ff89a37812 */ /* 0x000fe200078ec0ff */
[----:B------:R-:W-:Y:S01]  /*26cb0*/  IMAD.U32 R165, R135, 0x10000, RZ ;  /* 0x0001000087a57824 */ /* 0x000fe200078e00ff */
[----:B------:R1:W-:Y:S01]  /*26cc0*/  STL [R1+0x410], R216 ;  /* 0x000410d801007387 */ /* 0x0003e20000100800 */
[----:B0-----:R-:W-:Y:S01]  /*26cd0*/  IMAD.IADD R201, R159, 0x1, R161 ;  /* 0x000000019fc97824 */ /* 0x001fe200078e02a1 */
[----:B------:R-:W-:Y:S01]  /*26ce0*/  LOP3.LUT R159, R133, 0xff, RZ, 0xc0, !PT ;  /* 0x000000ff859f7812 */ /* 0x000fe200078ec0ff */
[----:B------:R-:W-:Y:S01]  /*26cf0*/  IMAD.U32 R161, R131, 0x10000, RZ ;  /* 0x0001000083a17824 */ /* 0x000fe200078e00ff */
[----:B------:R-:W-:Y:S01]  /*26d00*/  PRMT R163, R136, 0x7604, R163 ;  /* 0x0000760488a37816 */ /* 0x000fe200000000a3 */
[----:B------:R-:W-:Y:S01]  /*26d10*/  IMAD.IADD R197, R167, 0x1, R169 ;  /* 0x00000001a7c57824 */ /* 0x000fe200078e02a9 */
[----:B------:R-:W-:Y:S01]  /*26d20*/  LOP3.LUT R165, R165, 0xff0000, RZ, 0xc0, !PT ;  /* 0x00ff0000a5a57812 */ /* 0x000fe200078ec0ff */
[----:B-1----:R-:W-:Y:S01]  /*26d30*/  IMAD.IADD R203, R2, 0x1, R3 ;  /* 0x0000000102cb7824 */ /* 0x002fe200078e0203 */
[----:B------:R-:W-:Y:S01]  /*26d40*/  LOP3.LUT R2, R129, 0xff, RZ, 0xc0, !PT ;  /* 0x000000ff81027812 */ /* 0x000fe200078ec0ff */
[----:B------:R-:W-:Y:S01]  /*26d50*/  IMAD.U32 R3, R127, 0x10000, RZ ;  /* 0x000100007f037824 */ /* 0x000fe200078e00ff */
[----:B------:R-:W-:Y:S01]  /*26d60*/  LOP3.LUT R167, R141, 0xff, RZ, 0xc0, !PT ;  /* 0x000000ff8da77812 */ /* 0x000fe200078ec0ff */
[----:B------:R-:W-:Y:S01]  /*26d70*/  IMAD.U32 R169, R139, 0x10000, RZ ;  /* 0x000100008ba97824 */ /* 0x000fe200078e00ff */
[----:B------:R-:W-:Y:S01]  /*26d80*/  PRMT R159, R132, 0x7604, R159 ;  /* 0x00007604849f7816 */ /* 0x000fe2000000009f */
[----:B------:R-:W-:Y:S01]  /*26d90*/  IMAD.IADD R208, R163, 0x1, R165 ;  /* 0x00000001a3d07824 */ /* 0x000fe200078e02a5 */
[----:B------:R-:W-:Y:S01]  /*26da0*/  LOP3.LUT R161, R161, 0xff0000, RZ, 0xc0, !PT ;  /* 0x00ff0000a1a17812 */ /* 0x000fe200078ec0ff */
[----:B------:R-:W-:Y:S01]  /*26db0*/  IMAD.U32 R165, R119, 0x10000, RZ ;  /* 0x0001000077a57824 */ /* 0x000fe200078e00ff */
        /* <DEDUP_REMOVED lines=15> */
[----:B------:R0:W-:Y:S01]  /*26eb0*/  STL [R1+0x40c], R220 ;  /* 0x00040cdc01007387 */ /* 0x0001e20000100800 */
[----:B------:R-:W-:-:S02]  /*26ec0*/  LOP3.LUT R165, R165, 0xff0000, RZ, 0xc0, !PT ;  /* 0x00ff0000a5a57812 */ /* 0x000fc400078ec0ff */
[----:B------:R-:W-:Y:S01]  /*26ed0*/  LOP3.LUT R167, R125, 0xff, RZ, 0xc0, !PT ;  /* 0x000000ff7da77812 */ /* 0x000fe200078ec0ff */
[----:B------:R1:W-:Y:S01]  /*26ee0*/  STL [R1+0x3f8], R215 ;  /* 0x0003f8d701007387 */ /* 0x0003e20000100800 */
        /* <DEDUP_REMOVED lines=24> */
[----:B-1----:R-:W-:Y:S01]  /*27070*/  IMAD.IADD R215, R163, 0x1, R165 ;  /* 0x00000001a3d77824 */ /* 0x002fe200078e02a5 */
        /* <DEDUP_REMOVED lines=11> */
[----:B------:R-:W-:Y:S01]  /*27130*/  IMAD.U32 R3, R79, 0x10000, RZ ;  /* 0x000100004f037824 */ /* 0x000fe200078e00ff */
[----:B------:R-:W-:Y:S01]  /*27140*/  LOP3.LUT R159, R85, 0xff, RZ, 0xc0, !PT ;  /* 0x000000ff559f7812 */ /* 0x000fe200078ec0ff */
[----:B------:R-:W-:Y:S01]  /*27150*/  IMAD.IADD R213, R167, 0x1, R169 ;  /* 0x00000001a7d57824 */ /* 0x000fe200078e02a9 */
[----:B------:R-:W-:Y:S01]  /*27160*/  LOP3.LUT R2, R81, 0xff, RZ, 0xc0, !PT ;  /* 0x000000ff51027812 */ /* 0x000fe200078ec0ff */
[----:B------:R-:W-:Y:S01]  /*27170*/  IMAD.U32 R169, R91, 0x10000, RZ ;  /* 0x000100005ba97824 */ /* 0x000fe200078e00ff */
[----:B------:R-:W-:Y:S01]  /*27180*/  PRMT R163, R88, 0x7604, R163 ;  /* 0x0000760458a37816 */ /* 0x000fe200000000a3 */
[----:B------:R0:W-:Y:S01]  /*27190*/  STL [R1+0x3ec], R221 ;  /* 0x0003ecdd01007387 */ /* 0x0001e20000100800 */
[----:B------:R-:W-:-:S02]  /*271a0*/  LOP3.LUT R165, R165, 0xff0000, RZ, 0xc0, !PT ;  /* 0x00ff0000a5a57812 */ /* 0x000fc400078ec0ff */
[----:B------:R-:W-:Y:S01]  /*271b0*/  LOP3.LUT R167, R93, 0xff, RZ, 0xc0, !PT ;  /* 0x000000ff5da77812 */ /* 0x000fe200078ec0ff */
[----:B------:R-:W-:Y:S01]  /*271c0*/  STL [R1+0x3c4], R233 ;  /* 0x0003c4e901007387 */ /* 0x000fe20000100800 */
[----:B------:R-:W-:Y:S01]  /*271d0*/  PRMT R159, R84, 0x7604, R159 ;  /* 0x00007604549f7816 */ /* 0x000fe2000000009f */
[----:B------:R-:W-:Y:S01]  /*271e0*/  IMAD.IADD R224, R163, 0x1, R165 ;  /* 0x00000001a3e07824 */ /* 0x000fe200078e02a5 */
[----:B------:R-:W-:Y:S01]  /*271f0*/  LOP3.LUT R161, R161, 0xff0000, RZ, 0xc0, !PT ;  /* 0x00ff0000a1a17812 */ /* 0x000fe200078ec0ff */
[----:B------:R-:W-:Y:S01]  /*27200*/  IMAD.U32 R165, R71, 0x10000, RZ ;  /* 0x0001000047a57824 */ /* 0x000fe200078e00ff */
[----:B------:R-:W-:Y:S01]  /*27210*/  PRMT R2, R80, 0x7604, R2 ;  /* 0x0000760450027816 */ /* 0x000fe20000000002 */
[----:B------:R-:W-:Y:S01]  /*27220*/  STL [R1+0x3c0], R235 ;  /* 0x0003c0eb01007387 */ /* 0x000fe20000100800 */
[----:B------:R-:W-:Y:S01]  /*27230*/  LOP3.LUT R3, R3, 0xff0000, RZ, 0xc0, !PT ;  /* 0x00ff000003037812 */ /* 0x000fe200078ec0ff */
[----:B------:R-:W-:Y:S01]  /*27240*/  IMAD.IADD R228, R159, 0x1, R161 ;  /* 0x000000019fe47824 */ /* 0x000fe200078e02a1 */
[----:B------:R-:W-:Y:S01]  /*27250*/  PRMT R167, R92, 0x7604, R167 ;  /* 0x000076045ca77816 */ /* 0x000fe200000000a7 */
[----:B------:R-:W-:Y:S01]  /*27260*/  IMAD.U32 R161, R67, 0x10000, RZ ;  /* 0x0001000043a17824 */ /* 0x000fe200078e00ff */
        /* <DEDUP_REMOVED lines=8> */
[----:B------:R-:W-:Y:S01]  /*272f0*/  PRMT R163, R72, 0x7604, R163 ;  /* 0x0000760448a37816 */ /* 0x000fe200000000a3 */
[----:B------:R-:W-:Y:S01]  /*27300*/  STL [R1+0x3c8], R231 ;  /* 0x0003c8e701007387 */ /* 0x000fe20000100800 */
        /* <DEDUP_REMOVED lines=14> */
[----:B------:R-:W-:Y:S01]  /*273f0*/  IMAD.IADD R2, R2, 0x1, R159 ;  /* 0x0000000102027824 */ /* 0x000fe200078e029f */
[----:B------:R-:W-:Y:S01]  /*27400*/  LOP3.LUT R163, R53, 0xff, RZ, 0xc0, !PT ;  /* 0x000000ff35a37812 */ /* 0x000fe200078ec0ff */
[----:B0-----:R-:W-:Y:S01]  /*27410*/  IMAD.MOV.U32 R185, RZ, RZ, R240 ;  /* 0x000000ffffb97224 */ /* 0x001fe200078e00f0 */
[----:B------:R-:W-:Y:S01]  /*27420*/  LOP3.LUT R159, R49, 0xff, RZ, 0xc0, !PT ;  /* 0x000000ff319f7812 */ /* 0x000fe200078ec0ff */
[----:B------:R-:W-:Y:S01]  /*27430*/  IMAD.IADD R225, R167, 0x1, R169 ;  /* 0x00000001a7e17824 */ /* 0x000fe200078e02a9 */
[----:B------:R-:W-:Y:S01]  /*27440*/  PRMT R163, R52, 0x7604, R163 ;  /* 0x0000760434a37816 */ /* 0x000fe200000000a3 */
[----:B------:R-:W-:Y:S01]  /*27450*/  IMAD.U32 R169, R55, 0x10000, RZ ;  /* 0x0001000037a97824 */ /* 0x000fe200078e00ff */
[----:B------:R-:W-:Y:S01]  /*27460*/  LOP3.LUT R165, R165, 0xff0000, RZ, 0xc0, !PT ;  /* 0x00ff0000a5a57812 */ /* 0x000fe200078ec0ff */
[----:B------:R-:W-:Y:S01]  /*27470*/  STL [R1+0x39c], R248 ;  /* 0x00039cf801007387 */ /* 0x000fe20000100800 */
[----:B------:R-:W-:-:S02]  /*27480*/  LOP3.LUT R167, R57, 0xff, RZ, 0xc0, !PT ;  /* 0x000000ff39a77812 */ /* 0x000fc400078ec0ff */
        /* <DEDUP_REMOVED lines=8> */
[----:B------:R-:W-:Y:S01]  /*27510*/  LOP3.LUT R165, R45, 0xff, RZ, 0xc0, !PT ;  /* 0x000000ff2da57812 */ /* 0x000fe200078ec0ff */
[----:B------:R-:W-:Y:S01]  /*27520*/  IMAD.U32 R159, R39, 0x10000, RZ ;  /* 0x00010000279f7824 */ /* 0x000fe200078e00ff */
[----:B------:R-:W-:Y:S01]  /*27530*/  LOP3.LUT R161, R41, 0xff, RZ, 0xc0, !PT ;  /* 0x000000ff29a17812 */ /* 0x000fe200078ec0ff */
[----:B------:R-:W-:Y:S01]  /*27540*/  IMAD.IADD R231, R167, 0x1, R169 ;  /* 0x00000001a7e77824 */ /* 0x000fe200078e02a9 */
[----:B------:R-:W-:Y:S01]  /*27550*/  PRMT R167, R44, 0x7604, R165 ;  /* 0x000076042ca77816 */ /* 0x000fe200000000a5 */
[----:B------:R1:W-:Y:S01]  /*27560*/  STL [R1+0x480], R171 ;  /* 0x000480ab01007387 */ /* 0x0003e20000100800 */
[----:B------:R-:W-:Y:S01]  /*27570*/  LOP3.LUT R169, R163, 0xff0000, RZ, 0xc0, !PT ;  /* 0x00ff0000a3a97812 */ /* 0x000fe200078ec0ff */
[----:B0-----:R-:W-:Y:S01]  /*27580*/  IMAD.U32 R172, R59, 0x10000, RZ ;  /* 0x000100003bac7824 */ /* 0x001fe200078e00ff */
[----:B------:R-:W-:Y:S01]  /*27590*/  PRMT R163, R40, 0x7604, R161 ;  /* 0x0000760428a37816 */ /* 0x000fe200000000a1 */
[----:B------:R-:W-:Y:S01]  /*275a0*/  STL [R1+0x3cc], R229 ;  /* 0x0003cce501007387 */ /* 0x000fe20000100800 */
[----:B------:R-:W-:Y:S01]  /*275b0*/  LOP3.LUT R165, R159, 0xff0000, RZ, 0xc0, !PT ;  /* 0x00ff00009fa57812 */ /* 0x000fe200078ec0ff */
[----:B------:R-:W-:Y:S01]  /*275c0*/  IMAD.U32 R159, R35, 0x10000, RZ ;  /* 0x00010000239f7824 */ /* 0x000fe200078e00ff */
[----:B------:R-:W-:Y:S01]  /*275d0*/  LOP3.LUT R161, R37, 0xff, RZ, 0xc0, !PT ;  /* 0x000000ff25a17812 */ /* 0x000fe200078ec0ff */
[----:B------:R0:W-:Y:S01]  /*275e0*/  STL [R1+0x3bc], R237 ;  /* 0x0003bced01007387 */ /* 0x0001e20000100800 */
[----:B------:R-:W-:Y:S01]  /*275f0*/  LOP3.LUT R172, R172, 0xff0000, RZ, 0xc0, !PT ;  /* 0x00ff0000acac7812 */ /* 0x000fe200078ec0ff */
[----:B------:R-:W-:Y:S01]  /*27600*/  IMAD.IADD R240, R163, 0x1, R165 ;  /* 0x00000001a3f07824 */ /* 0x000fe200078e02a5 */
[----:B------:R-:W-:Y:S01]  /*27610*/  PRMT R163, R36, 0x7604, R161 ;  /* 0x0000760424a37816 */ /* 0x000fe200000000a1 */
[----:B------:R-:W-:Y:S01]  /*27620*/  STL [R1+0x47c], R173 ;  /* 0x00047cad01007387 */ /* 0x000fe20000100800 */
[----:B------:R-:W-:Y:S01]  /*27630*/  LOP3.LUT R165, R159, 0xff0000, RZ, 0xc0, !PT ;  /* 0x00ff00009fa57812 */ /* 0x000fe200078ec0ff */
[----:B------:R-:W-:Y:S01]  /*27640*/  IMAD.U32 R159, R31, 0x10000, RZ ;  /* 0x000100001f9f7824 */ /* 0x000fe200078e00ff */
[----:B------:R-:W-:-:S02]  /*27650*/  LOP3.LUT R161, R33, 0xff, RZ, 0xc0, !PT ;  /* 0x000000ff21a17812 */ /* 0x000fc400078ec0ff */
[----:B-1----:R-:W-:Y:S01]  /*27660*/  LOP3.LUT R171, R61, 0xff, RZ, 0xc0, !PT ;  /* 0x000000ff3dab7812 */ /* 0x002fe200078ec0ff */
[----:B------:R-:W-:Y:S01]  /*27670*/  IMAD.IADD R244, R163, 0x1, R165 ;  /* 0x00000001a3f47824 */ /* 0x000fe200078e02a5 */
[----:B------:R-:W-:Y:S01]  /*27680*/  PRMT R163, R32, 0x7604, R161 ;  /* 0x0000760420a37816 */ /* 0x000fe200000000a1 */
[----:B------:R-:W-:Y:S01]  /*27690*/  IMAD.MOV.U32 R177, RZ, RZ, R181 ;  /* 0x000000ffffb17224 */ /* 0x000fe200078e00b5 */
[----:B------:R-:W-:Y:S01]  /*276a0*/  LOP3.LUT R165, R159, 0xff0000, RZ, 0xc0, !PT ;  /* 0x00ff00009fa57812 */ /* 0x000fe200078ec0ff */
[----:B------:R-:W-:Y:S01]  /*276b0*/  IMAD.U32 R159, R27, 0x10000, RZ ;  /* 0x000100001b9f7824 */ /* 0x000fe200078e00ff */
[----:B------:R-:W-:Y:S01]  /*276c0*/  LOP3.LUT R161, R29, 0xff, RZ, 0xc0, !PT ;  /* 0x000000ff1da17812 */ /* 0x000fe200078ec0ff */
[----:B0-----:R-:W-:Y:S01]  /*276d0*/  IMAD.IADD R237, R167, 0x1, R169 ;  /* 0x00000001a7ed7824 */ /* 0x001fe200078e02a9 */
[----:B------:R-:W-:Y:S01]  /*276e0*/  PRMT R171, R60, 0x7604, R171 ;  /* 0x000076043cab7816 */ /* 0x000fe200000000ab */
[----:B------:R-:W-:Y:S01]  /*276f0*/  IMAD.IADD R248, R163, 0x1, R165 ;  /* 0x00000001a3f87824 */ /* 0x000fe200078e02a5 */
[----:B------:R-:W-:Y:S01]  /*27700*/  PRMT R161, R28, 0x7604, R161 ;  /* 0x000076041ca17816 */ /* 0x000fe200000000a1 */
[----:B------:R-:W-:Y:S01]  /*27710*/  IMAD.U32 R165, R23, 0x10000, RZ ;  /* 0x0001000017a57824 */ /* 0x000fe200078e00ff */
[----:B------:R-:W-:Y:S01]  /*27720*/  LOP3.LUT R163, R159, 0xff0000, RZ, 0xc0, !PT ;  /* 0x00ff00009fa37812 */ /* 0x000fe200078ec0ff */
[----:B------:R-:W-:Y:S01]  /*27730*/  IMAD.MOV.U32 R181, RZ, RZ, R185 ;  /* 0x000000ffffb57224 */ /* 0x000fe200078e00b9 */
[----:B------:R-:W-:Y:S01]  /*27740*/  LOP3.LUT R159, R25, 0xff, RZ, 0xc0, !PT ;  /* 0x000000ff199f7812 */ /* 0x000fe200078ec0ff */
[----:B------:R-:W-:Y:S01]  /*27750*/  IMAD.IADD R229, R171, 0x1, R172 ;  /* 0x00000001abe57824 */ /* 0x000fe200078e02ac */
[----:B------:R-:W-:Y:S01]  /*27760*/  LOP3.LUT R165, R165, 0xff0000, RZ, 0xc0, !PT ;  /* 0x00ff0000a5a57812 */ /* 0x000fe200078ec0ff */
[----:B------:R-:W-:Y:S01]  /*27770*/  IMAD.IADD R239, R161, 0x1, R163 ;  /* 0x00000001a1ef7824 */ /* 0x000fe200078e02a3 */
[----:B------:R-:W-:Y:S01]  /*27780*/  PRMT R163, R24, 0x7604, R159 ;  /* 0x0000760418a37816 */ /* 0x000fe2000000009f */
[----:B------:R-:W-:Y:S01]  /*27790*/  IMAD.U32 R161, R19, 0x10000, RZ ;  /* 0x0001000013a17824 */ /* 0x000fe200078e00ff */
[----:B------:R-:W-:-:S04]  /*277a0*/  LOP3.LUT R159, R21, 0xff, RZ, 0xc0, !PT ;  /* 0x000000ff159f7812 */ /* 0x000fc800078ec0ff */
[----:B------:R-:W-:Y:S02]  /*277b0*/  PRMT R159, R20, 0x7604, R159 ;  /* 0x00007604149f7816 */ /* 0x000fe4000000009f */
[----:B------:R-:W-:Y:S01]  /*277c0*/  LOP3.LUT R161, R161, 0xff0000, RZ, 0xc0, !PT ;  /* 0x00ff0000a1a17812 */ /* 0x000fe200078ec0ff */
[----:B------:R-:W-:-:S04]  /*277d0*/  IMAD.IADD R241, R163, 0x1, R165 ;  /* 0x00000001a3f17824 */ /* 0x000fc800078e02a5 */
[----:B------:R-:W-:Y:S01]  /*277e0*/  IMAD.IADD R243, R159, 0x1, R161 ;  /* 0x000000019ff37824 */ /* 0x000fe200078e02a1 */
[----:B------:R-:W-:Y:S02]  /*277f0*/  LOP3.LUT R159, R17, 0xff, RZ, 0xc0, !PT ;  /* 0x000000ff119f7812 */ /* 0x000fe400078ec0ff */
[----:B------:R-:W-:Y:S02]  /*27800*/  LOP3.LUT R161, R11, 0xffff, RZ, 0xc0, !PT ;  /* 0x0000ffff0ba17812 */ /* 0x000fe400078ec0ff */
[----:B------:R-:W-:Y:S02]  /*27810*/  PRMT R163, R16, 0x7604, R159 ;  /* 0x0000760410a37816 */ /* 0x000fe4000000009f */
[----:B------:R-:W-:Y:S01]  /*27820*/  LOP3.LUT R159, R13, 0xffff, RZ, 0xc0, !PT ;  /* 0x0000ffff0d9f7812 */ /* 0x000fe200078ec0ff */
[----:B------:R-:W-:Y:S01]  /*27830*/  IMAD.U32 R165, R15, 0x10000, RZ ;  /* 0x000100000fa57824 */ /* 0x000fe200078e00ff */
[----:B------:R0:W-:Y:S04]  /*27840*/  STL [R1+0x374], R161 ;  /* 0x000374a101007387 */ /* 0x0001e80000100800 */
[----:B------:R1:W-:Y:S01]  /*27850*/  STL [R1+0x384], R159 ;  /* 0x0003849f01007387 */ /* 0x0003e20000100800 */
[----:B------:R-:W-:Y:S01]  /*27860*/  LOP3.LUT R165, R165, 0xff0000, RZ, 0xc0, !PT ;  /* 0x00ff0000a5a57812 */ /* 0x000fe200078ec0ff */
[----:B0-----:R-:W-:Y:S01]  /*27870*/  IMAD.U32 R161, R161, 0x10000, RZ ;  /* 0x00010000a1a17824 */ /* 0x001fe200078e00ff */
[----:B-1----:R-:W-:-:S04]  /*27880*/  LOP3.LUT R159, R159, 0xff, RZ, 0xc0, !PT ;  /* 0x000000ff9f9f7812 */ /* 0x002fc800078ec0ff */
[----:B------:R-:W-:Y:S02]  /*27890*/  LOP3.LUT R161, R161, 0xff0000, RZ, 0xc0, !PT ;  /* 0x00ff0000a1a17812 */ /* 0x000fe400078ec0ff */
[----:B------:R-:W-:Y:S01]  /*278a0*/  PRMT R159, R12, 0x7604, R159 ;  /* 0x000076040c9f7816 */ /* 0x000fe2000000009f */
[----:B------:R-:W-:Y:S02]  /*278b0*/  IMAD.MOV.U32 R185, RZ, RZ, R245 ;  /* 0x000000ffffb97224 */ /* 0x000fe400078e00f5 */
[----:B------:R-:W-:Y:S01]  /*278c0*/  IMAD.IADD R245, R163, 0x1, R165 ;  /* 0x00000001a3f57824 */ /* 0x000fe200078e02a5 */
[----:B------:R-:W-:Y:S01]  /*278d0*/  LOP3.LUT R165, R7, 0xffff, RZ, 0xc0, !PT ;  /* 0x0000ffff07a57812 */ /* 0x000fe200078ec0ff */
[----:B------:R-:W-:Y:S01]  /*278e0*/  IMAD.IADD R172, R159, 0x1, R161 ;  /* 0x000000019fac7824 */ /* 0x000fe200078e02a1 */
[----:B------:R-:W-:-:S03]  /*278f0*/  LOP3.LUT R159, R9, 0xffff, RZ, 0xc0, !PT ;  /* 0x0000ffff099f7812 */ /* 0x000fc600078ec0ff */
[----:B------:R0:W-:Y:S04]  /*27900*/  STL [R1+0x368], R165 ;  /* 0x000368a501007387 */ /* 0x0001e80000100800 */
[----:B------:R1:W-:Y:S01]  /*27910*/  STL [R1+0x378], R159 ;  /* 0x0003789f01007387 */ /* 0x0003e20000100800 */
[----:B0-----:R-:W-:Y:S01]  /*27920*/  IMAD.U32 R165, R165, 0x10000, RZ ;  /* 0x00010000a5a57824 */ /* 0x001fe200078e00ff */
[----:B-1----:R-:W-:-:S04]  /*27930*/  LOP3.LUT R159, R159, 0xff, RZ, 0xc0, !PT ;  /* 0x000000ff9f9f7812 */ /* 0x002fc800078ec0ff */
[----:B------:R-:W-:Y:S02]  /*27940*/  LOP3.LUT R165, R165, 0xff0000, RZ, 0xc0, !PT ;  /* 0x00ff0000a5a57812 */ /* 0x000fe400078ec0ff */
[----:B------:R-:W-:Y:S02]  /*27950*/  PRMT R159, R8, 0x7604, R159 ;  /* 0x00007604089f7816 */ /* 0x000fe4000000009f */
[----:B----4-:R-:W-:-:S03]  /*27960*/  LOP3.LUT R0, R0, 0xffff, RZ, 0xc0, !PT ;  /* 0x0000ffff00007812 */ /* 0x010fc600078ec0ff */
[----:B------:R-:W-:Y:S01]  /*27970*/  IMAD.IADD R159, R159, 0x1, R165 ;  /* 0x000000019f9f7824 */ /* 0x000fe200078e02a5 */
[----:B--2---:R-:W-:Y:S01]  /*27980*/  LOP3.LUT R165, R188, 0xffff, RZ, 0xc0, !PT ;  /* 0x0000ffffbca57812 */ /* 0x004fe200078ec0ff */
[----:B------:R0:W-:Y:S04]  /*27990*/  STL [R1+0x37c], R0 ;  /* 0x00037c0001007387 */ /* 0x0001e80000100800 */
[----:B------:R1:W-:Y:S01]  /*279a0*/  STL [R1+0x360], R165 ;  /* 0x000360a501007387 */ /* 0x0003e20000100800 */
[----:B0-----:R-:W-:Y:S01]  /*279b0*/  LOP3.LUT R0, R0, 0xff, RZ, 0xc0, !PT ;  /* 0x000000ff00007812 */ /* 0x001fe200078ec0ff */
[----:B-1----:R-:W-:-:S05]  /*279c0*/  IMAD.U32 R165, R165, 0x10000, RZ ;  /* 0x00010000a5a57824 */ /* 0x002fca00078e00ff */
[----:B------:R-:W-:Y:S02]  /*279d0*/  LOP3.LUT R169, R165, 0xff0000, RZ, 0xc0, !PT ;  /* 0x00ff0000a5a97812 */ /* 0x000fe400078ec0ff */
[----:B------:R-:W-:Y:S02]  /*279e0*/  PRMT R165, R246, 0x7604, R0 ;  /* 0x00007604f6a57816 */ /* 0x000fe40000000000 */
[----:B------:R-:W0:Y:S01]  /*279f0*/  S2R R0, SR_LANEID ;  /* 0x0000000000007919 */ /* 0x000e220000000000 */
[----:B------:R-:W-:Y:S02]  /*27a00*/  LOP3.LUT R163, R180, 0xffff, RZ, 0xc0, !PT ;  /* 0x0000ffffb4a37812 */ /* 0x000fe400078ec0ff */
[----:B------:R-:W-:-:S03]  /*27a10*/  LOP3.LUT R161, R5, 0xffff, RZ, 0xc0, !PT ;  /* 0x0000ffff05a17812 */ /* 0x000fc600078ec0ff */
[----:B------:R1:W-:Y:S04]  /*27a20*/  STL [R1+0x36c], R163 ;  /* 0x00036ca301007387 */ /* 0x0003e80000100800 */
[----:B------:R2:W-:Y:S01]  /*27a30*/  STL [R1+0x380], R161 ;  /* 0x000380a101007387 */ /* 0x0005e20000100800 */
[----:B---3--:R-:W-:Y:S01]  /*27a40*/  LOP3.LUT R167, R175, 0xffff, RZ, 0xc0, !PT ;  /* 0x0000ffffafa77812 */ /* 0x008fe200078ec0ff */
[----:B-1----:R-:W-:Y:S01]  /*27a50*/  IMAD.U32 R163, R163, 0x10000, RZ ;  /* 0x00010000a3a37824 */ /* 0x002fe200078e00ff */
[----:B--2---:R-:W-:-:S04]  /*27a60*/  LOP3.LUT R161, R161, 0xff, RZ, 0xc0, !PT ;  /* 0x000000ffa1a17812 */ /* 0x004fc800078ec0ff */
[----:B------:R-:W-:Y:S02]  /*27a70*/  LOP3.LUT R163, R163, 0xff0000, RZ, 0xc0, !PT ;  /* 0x00ff0000a3a37812 */ /* 0x000fe400078ec0ff */
[----:B------:R-:W-:Y:S01]  /*27a80*/  PRMT R161, R4, 0x7604, R161 ;  /* 0x0000760404a17816 */ /* 0x000fe200000000a1 */
[----:B------:R1:W-:Y:S04]  /*27a90*/  STL [R1+0x364], R167 ;  /* 0x000364a701007387 */ /* 0x0003e80000100800 */
[----:B------:R-:W-:Y:S01]  /*27aa0*/  IMAD.IADD R161, R161, 0x1, R163 ;  /* 0x00000001a1a17824 */ /* 0x000fe200078e02a3 */
[----:B------:R-:W-:Y:S01]  /*27ab0*/  LOP3.LUT R163, R184, 0xffff, RZ, 0xc0, !PT ;  /* 0x0000ffffb8a37812 */ /* 0x000fe200078ec0ff */
[----:B0-----:R-:W-:Y:S02]  /*27ac0*/  VIADD R0, R0, 0x10 ;  /* 0x0000001000007836 */ /* 0x001fe40000000000 */
[----:B-1----:R-:W-:-:S02]  /*27ad0*/  IMAD.U32 R167, R167, 0x10000, RZ ;  /* 0x00010000a7a77824 */ /* 0x002fc400078e00ff */
[----:B------:R0:W-:Y:S01]  /*27ae0*/  STL [R1+0x370], R163 ;  /* 0x000370a301007387 */ /* 0x0001e20000100800 */
[----:B------:R-:W-:Y:S02]  /*27af0*/  ISETP.GT.AND P0, PT, R0, R252, PT ;  /* 0x000000fc0000720c */ /* 0x000fe40003f04270 */
[----:B------:R-:W-:Y:S02]  /*27b00*/  LOP3.LUT R0, R247, 0xffff, RZ, 0xc0, !PT ;  /* 0x0000fffff7007812 */ /* 0x000fe400078ec0ff */
[----:B------:R-:W-:Y:S02]  /*27b10*/  LOP3.LUT R167, R167, 0xff0000, RZ, 0xc0, !PT ;  /* 0x00ff0000a7a77812 */ /* 0x000fe400078ec0ff */
[----:B0-----:R-:W-:-:S03]  /*27b20*/  LOP3.LUT R163, R163, 0xff, RZ, 0xc0, !PT ;  /* 0x000000ffa3a37812 */ /* 0x001fc600078ec0ff */
[----:B------:R-:W-:Y:S02]  /*27b30*/  IMAD.IADD R165, R165, 0x1, R167 ;  /* 0x00000001a5a57824 */ /* 0x000fe400078e02a7 */
[----:B------:R-:W-:Y:S01]  /*27b40*/  IMAD R167, R0, 0x1000000, R22 ;  /* 0x0100000000a77824 */ /* 0x000fe200078e0216 */
[----:B------:R-:W-:Y:S01]  /*27b50*/  PRMT R163, R251, 0x7604, R163 ;  /* 0x00007604fba37816 */ /* 0x000fe200000000a3 */
[----:B------:R-:W2:Y:S01]  /*27b60*/  LDL.LU R22, [R1+0x4b0] ;  /* 0x0004b00001167983 */ /* 0x000ea20000300800 */
[----:B------:R-:W-:-:S03]  /*27b70*/  LOP3.LUT R0, R242, 0xffff, RZ, 0xc0, !PT ;  /* 0x0000fffff2007812 */ /* 0x000fc600078ec0ff */
[----:B------:R-:W-:Y:S02]  /*27b80*/  IMAD.IADD R163, R163, 0x1, R169 ;  /* 0x00000001a3a37824 */ /* 0x000fe400078e02a9 */
        /* <DEDUP_REMOVED lines=137> */
[----:B------:R-:W-:Y:S04]  /*28420*/  STL [R1+0x348], R250 ;  /* 0x000348fa01007387 */ /* 0x000fe80000100800 */
[----:B------:R-:W-:Y:S04]  /*28430*/  STL [R1+0x34c], R3 ;  /* 0x00034c0301007387 */ /* 0x000fe80000100800 */
[----:B0-----:R-:W2:Y:S04]  /*28440*/  LDL.LU R0, [R1+0x398] ;  /* 0x0003980001007983 */ /* 0x001ea80000300800 */
[----:B------:R-:W-:Y:S04]  /*28450*/  STL [R1+0x358], R248 ;  /* 0x000358f801007387 */ /* 0x000fe80000100800 */
[----:B-1----:R0:W-:Y:S04]  /*28460*/  STL [R1+0x340], R2 ;  /* 0x0003400201007387 */ /* 0x0021e80000100800 */
[----:B------:R-:W-:Y:S04]  /*28470*/  SHFL.DOWN PT, R173, R173, 0x10, R252 ;  /* 0x0a000000adad7989 */ /* 0x000fe800000e00fc */
[----:B------:R-:W-:Y:S04]  /*28480*/  SHFL.DOWN PT, R176, R176, 0x10, R252 ;  /* 0x0a000000b0b07989 */ /* 0x000fe800000e00fc */
[----:B0-----:R-:W3:Y:S01]  /*28490*/  LDL.LU R2, [R1+0x394] ;  /* 0x0003940001027983 */ /* 0x001ee20000300800 */
[----:B------:R-:W-:-:S02]  /*284a0*/  IMAD R250, R250, 0x1000000, R165 ;  /* 0x01000000fafa7824 */ /* 0x000fc400078e02a5 */
[----:B------:R-:W-:Y:S01]  /*284b0*/  IMAD R3, R3, 0x1000000, R163 ;  /* 0x0100000003037824 */ /* 0x000fe200078e02a3 */
[----:B------:R-:W-:Y:S04]  /*284c0*/  SHFL.DOWN PT, R180, R180, 0x10, R252 ;  /* 0x0a000000b4b47989 */ /* 0x000fe800000e00fc */
[----:B------:R-:W0:Y:S04]  /*284d0*/  SHFL.DOWN PT, R250, R250, 0x10, R252 ;  /* 0x0a000000fafa7989 */ /* 0x000e2800000e00fc */
[----:B------:R-:W1:Y:S01]  /*284e0*/  SHFL.DOWN PT, R3, R3, 0x10, R252 ;  /* 0x0a00000003037989 */ /* 0x000e6200000e00fc */
[----:B------:R-:W-:-:S03]  /*284f0*/  IMAD R248, R248, 0x1000000, R172 ;  /* 0x01000000f8f87824 */ /* 0x000fc600078e02ac */
[----:B------:R-:W4:Y:S04]  /*28500*/  SHFL.DOWN PT, R184, R184, 0x10, R252 ;  /* 0x0a000000b8b87989 */ /* 0x000f2800000e00fc */
[----:B------:R-:W4:Y:S04]  /*28510*/  SHFL.DOWN PT, R188, R188, 0x10, R252 ;  /* 0x0a000000bcbc7989 */ /* 0x000f2800000e00fc */
[----:B------:R-:W4:Y:S04]  /*28520*/  SHFL.DOWN PT, R175, R175, 0x10, R252 ;  /* 0x0a000000afaf7989 */ /* 0x000f2800000e00fc */
[----:B------:R-:W4:Y:S04]  /*28530*/  SHFL.DOWN PT, R177, R177, 0x10, R252 ;  /* 0x0a000000b1b17989 */ /* 0x000f2800000e00fc */
[----:B0-----:R-:W-:Y:S04]  /*28540*/  STL [R1+0x33c], R250 ;  /* 0x00033cfa01007387 */ /* 0x001fe80000100800 */
[----:B-1----:R0:W-:Y:S04]  /*28550*/  STL [R1+0x344], R3 ;  /* 0x0003440301007387 */ /* 0x0021e80000100800 */
[----:B------:R-:W1:Y:S04]  /*28560*/  SHFL.DOWN PT, R179, R179, 0x10, R252 ;  /* 0x0a000000b3b37989 */ /* 0x000e6800000e00fc */
[----:B------:R-:W-:Y:S04]  /*28570*/  SHFL.DOWN PT, R181, R181, 0x10, R252 ;  /* 0x0a000000b5b57989 */ /* 0x000fe800000e00fc */
[----:B0-----:R-:W3:Y:S04]  /*28580*/  LDL.LU R3, [R1+0x390] ;  /* 0x0003900001037983 */ /* 0x001ee80000300800 */
        /* <DEDUP_REMOVED lines=51> */
[----:B------:R-:W-:Y:S04]  /*288c0*/  STL [R1+0x328], R173 ;  /* 0x000328ad01007387 */ /* 0x000fe80000100800 */
[----:B------:R-:W-:Y:S04]  /*288d0*/  STL [R1+0x32c], R176 ;  /* 0x00032cb001007387 */ /* 0x000fe80000100800 */
[----:B------:R-:W-:Y:S04]  /*288e0*/  STL [R1+0x320], R180 ;  /* 0x000320b401007387 */ /* 0x000fe80000100800 */
[----:B------:R0:W5:Y:S04]  /*288f0*/  LDL.LU R172, [R1+0x49c] ;  /* 0x00049c0001ac7983 */ /* 0x0001680000300800 */
[----:B------:R0:W5:Y:S04]  /*28900*/  LDL.LU R159, [R1+0x498] ;  /* 0x00049800019f7983 */ /* 0x0001680000300800 */
[----:B------:R0:W5:Y:S04]  /*28910*/  LDL.LU R161, [R1+0x494] ;  /* 0x0004940001a17983 */ /* 0x0001680000300800 */
[----:B--2---:R-:W2:Y:S04]  /*28920*/  SHFL.DOWN PT, R250, R0, 0x10, R252 ;  /* 0x0a00000000fa7989 */ /* 0x004ea800000e00fc */
[----:B----4-:R-:W-:Y:S04]  /*28930*/  STL [R1+0x324], R184 ;  /* 0x000324b801007387 */ /* 0x010fe80000100800 */
[----:B------:R-:W-:Y:S04]  /*28940*/  STL [R1+0x318], R188 ;  /* 0x000318bc01007387 */ /* 0x000fe80000100800 */
[----:B------:R-:W-:Y:S04]  /*28950*/  STL [R1+0x31c], R175 ;  /* 0x00031caf01007387 */ /* 0x000fe80000100800 */
[----:B------:R-:W-:Y:S04]  /*28960*/  STL [R1+0x310], R177 ;  /* 0x000310b101007387 */ /* 0x000fe80000100800 */
[----:B-1----:R-:W-:Y:S04]  /*28970*/  STL [R1+0x314], R179 ;  /* 0x000314b301007387 */ /* 0x002fe80000100800 */
[----:B--2---:R-:W-:Y:S04]  /*28980*/  STL [R1+0x35c], R250 ;  /* 0x00035cfa01007387 */ /* 0x004fe80000100800 */
[----:B---3--:R-:W1:Y:S04]  /*28990*/  SHFL.DOWN PT, R250, R2, 0x10, R252 ;  /* 0x0a00000002fa7989 */ /* 0x008e6800000e00fc */
        /* <DEDUP_REMOVED lines=113> */
[----:B------:R-:W0:Y:S01]  /*290b0*/  SHFL.DOWN PT, R252, R3, 0x10, R252 ;  /* 0x0a00000003fc7989 */ /* 0x000e2200000e00fc */
[----:B------:R-:W-:Y:S03]  /*290c0*/  BSSY.RECONVERGENT B1, `(.L_x_42) ;  /* 0x00004b5000017945 */ /* 0x000fe60003800200 */
[----:B0-----:R2:W-:Y:S01]  /*290d0*/  STL [R1+0x244], R252 ;  /* 0x000244fc01007387 */ /* 0x0015e20000100800 */
        /* <DEDUP_REMOVED lines=15> */
[----:B------:R-:W3:Y:S04]  /*291d0*/  LDL.LU R6, [R1+0x2f0] ;  /* 0x0002f00001067983 */ /* 0x000ee80000300800 */
[----:B------:R-:W3:Y:S04]  /*291e0*/  LDL.LU R7, [R1+0x2f4] ;  /* 0x0002f40001077983 */ /* 0x000ee80000300800 */
[----:B------:R0:W-:Y:S04]  /*291f0*/  STL.64 [R1+0x438], R60 ;  /* 0x0004383c01007387 */ /* 0x0001e80000100a00 */
[----:B------:R1:W-:Y:S04]  /*29200*/  STL.64 [R1+0x420], R50 ;  /* 0x0004203201007387 */ /* 0x0003e80000100a00 */
[----:B------:R1:W-:Y:S04]  /*29210*/  STL.64 [R1+0x418], R52 ;  /* 0x0004183401007387 */ /* 0x0003e80000100a00 */
        /* <DEDUP_REMOVED lines=17> */
[----:B------:R1:W-:Y:S04]  /*29330*/  STL.64 [R1+0x3d0], R22 ;  /* 0x0003d01601007387 */ /* 0x0003e80000100a00 */
[----:B0-----:R-:W3:Y:S04]  /*29340*/  LDL.LU R2, [R1+0x2c8] ;  /* 0x0002c80001027983 */ /* 0x001ee80000300800 */
[----:B-1----:R-:W3:Y:S04]  /*29350*/  LDL.LU R3, [R1+0x2cc] ;  /* 0x0002cc0001037983 */ /* 0x002ee80000300800 */
[----:B------:R0:W-:Y:S04]  /*29360*/  STL.64 [R1+0x3b0], R14 ;  /* 0x0003b00e01007387 */ /* 0x0001e80000100a00 */
[----:B------:R-:W3:Y:S04]  /*29370*/  LDL.LU R22, [R1+0x268] ;  /* 0x0002680001167983 */ /* 0x000ee80000300800 */
[----:B------:R-:W3:Y:S04]  /*29380*/  LDL.LU R23, [R1+0x26c] ;  /* 0x00026c0001177983 */ /* 0x000ee80000300800 */
[----:B0-----:R-:W3:Y:S04]  /*29390*/  LDL.LU.64 R14, [R1+0x248] ;  /* 0x00024800010e7983 */ /* 0x001ee80000300a00 */
[----:B------:R0:W-:Y:S04]  /*293a0*/  STL.64 [R1+0x3c8], R24 ;  /* 0x0003c81801007387 */ /* 0x0001e80000100a00 */
[----:B------:R1:W-:Y:S04]  /*293b0*/  STL [R1+0x3a8], R17 ;  /* 0x0003a81101007387 */ /* 0x0003e80000100800 */
[----:B------:R1:W-:Y:S04]  /*293c0*/  STL.64 [R1+0x3c0], R26 ;  /* 0x0003c01a01007387 */ /* 0x0003e80000100a00 */
[----:B0-----:R-:W3:Y:S04]  /*293d0*/  LDL.LU R24, [R1+0x260] ;  /* 0x0002600001187983 */ /* 0x001ee80000300800 */
[----:B------:R-:W3:Y:S04]  /*293e0*/  LDL.LU R25, [R1+0x264] ;  /* 0x0002640001197983 */ /* 0x000ee80000300800 */
[----:B-1----:R-:W3:Y:S04]  /*293f0*/  LDL.LU R17, [R1+0x354] ;  /* 0x0003540001117983 */ /* 0x002ee80000300800 */
[----:B------:R0:W-:Y:S04]  /*29400*/  STL [R1+0x3a4], R18 ;  /* 0x0003a41201007387 */ /* 0x0001e80000100800 */
[----:B------:R1:W-:Y:S04]  /*29410*/  STL [R1+0x3a0], R19 ;  /* 0x0003a01301007387 */ /* 0x0003e80000100800 */
[----:B------:R-:W3:Y:S04]  /*29420*/  LDL.LU R26, [R1+0x258] ;  /* 0x00025800011a7983 */ /* 0x000ee80000300800 */
[----:B------:R-:W3:Y:S04]  /*29430*/  LDL.LU R27, [R1+0x25c] ;  /* 0x00025c00011b7983 */ /* 0x000ee80000300800 */
[----:B0-----:R-:W3:Y:S04]  /*29440*/  LDL.LU R18, [R1+0x358] ;  /* 0x0003580001127983 */ /* 0x001ee80000300800 */
[----:B------:R-:W3:Y:S04]  /*29450*/  LDL.LU R5, [R1+0x374] ;  /* 0x0003740001057983 */ /* 0x000ee80000300800 */
[----:B-1----:R-:W3:Y:S04]  /*29460*/  LDL.LU R19, [R1+0x34c] ;  /* 0x00034c0001137983 */ /* 0x002ee80000300800 */
        /* <DEDUP_REMOVED lines=21> */
[----:B------:R-:W3:Y:S04]  /*295c0*/  LDL.LU R13, [R1+0x37c] ;  /* 0x00037c00010d7983 */ /* 0x000ee80000300800 */
[----:B0-----:R-:W3:Y:S04]  /*295d0*/  LDL.LU R0, [R1+0x378] ;  /* 0x0003780001007983 */ /* 0x001ee80000300800 */
        /* <DEDUP_REMOVED lines=13> */
[----:B------:R1:W-:Y:S04]  /*296b0*/  STL.64 [R1+0x178], R6 ;  /* 0x0001780601007387 */ /* 0x0003e80000100a00 */
[----:B0-----:R-:W3:Y:S04]  /*296c0*/  LDL.LU R10, [R1+0x368] ;  /* 0x00036800010a7983 */ /* 0x001ee80000300800 */
[----:B-1----:R-:W3:Y:S04]  /*296d0*/  LDL.LU R6, [R1+0x360] ;  /* 0x0003600001067983 */ /* 0x002ee80000300800 */
        /* <DEDUP_REMOVED lines=20> */
[----:B------:R0:W-:Y:S04]  /*29820*/  STL.64 [R1+0x1a0], R2 ;  /* 0x0001a00201007387 */ /* 0x0001e80000100a00 */
[----:B0-----:R-:W3:Y:S04]  /*29830*/  LDL.LU R2, [R1+0x384] ;  /* 0x0003840001027983 */ /* 0x001ee80000300800 */
[----:B------:R-:W3:Y:S01]  /*29840*/  LDL.LU R3, [R1+0x370] ;  /* 0x0003700001037983 */ /* 0x000ee20000300800 */
[----:B------:R-:W-:-:S03]  /*29850*/  IMAD.MOV.U32 R252, RZ, RZ, R14 ;  /* 0x000000fffffc7224 */ /* 0x000fc600078e000e */
[----:B------:R0:W-:Y:S04]  /*29860*/  STL.64 [R1+0x200], R22 ;  /* 0x0002001601007387 */ /* 0x0001e80000100a00 */
[----:B------:R1:W-:Y:S04]  /*29870*/  STL.64 [R1+0x120], R14 ;  /* 0x0001200e01007387 */ /* 0x0003e80000100a00 */
[----:B0-----:R-:W3:Y:S04]  /*29880*/  LDL.LU.64 R22, [R1+0x3d0] ;  /* 0x0003d00001167983 */ /* 0x001ee80000300a00 */
[----:B-1----:R-:W3:Y:S04]  /*29890*/  LDL.LU.64 R14, [R1+0x3b0] ;  /* 0x0003b000010e7983 */ /* 0x002ee80000300a00 */
[----:B------:R0:W-:Y:S01]  /*298a0*/  STL.64 [R1+0x208], R24 ;  /* 0x0002081801007387 */ /* 0x0001e20000100a00 */
[----:B------:R-:W-:-:S03]  /*298b0*/  PRMT R5, R5, 0x3340, R18 ;  /* 0x0000334005057816 */ /* 0x000fc60000000012 */
[----:B------:R1:W-:Y:S04]  /*298c0*/  STL.64 [R1+0x210], R26 ;  /* 0x0002101a01007387 */ /* 0x0003e80000100a00 */
[----:B------:R-:W3:Y:S04]  /*298d0*/  LDL.LU R18, [R1+0x3a4] ;  /* 0x0003a40001127983 */ /* 0x000ee80000300800 */
[----:B0-----:R-:W3:Y:S04]  /*298e0*/  LDL.LU.64 R24, [R1+0x3c8] ;  /* 0x0003c80001187983 */ /* 0x001ee80000300a00 */
[----:B-1----:R-:W3:Y:S01]  /*298f0*/  LDL.LU.64 R26, [R1+0x3c0] ;  /* 0x0003c000011a7983 */ /* 0x002ee20000300a00 */
[----:B------:R-:W-:-:S02]  /*29900*/  LOP3.LUT R4, R4, 0xffff, RZ, 0xc0, !PT ;  /* 0x0000ffff04047812 */ /* 0x000fc400078ec0ff */
[----:B-----5:R-:W-:Y:S02]  /*29910*/  LOP3.LUT R248, R248, 0xffff, RZ, 0xc0, !PT ;  /* 0x0000fffff8f87812 */ /* 0x020fe400078ec0ff */
[----:B------:R-:W-:Y:S02]  /*29920*/  LOP3.LUT R234, R234, 0xffff, RZ, 0xc0, !PT ;  /* 0x0000ffffeaea7812 */ /* 0x000fe400078ec0ff */
[----:B------:R-:W-:Y:S02]  /*29930*/  LOP3.LUT R235, R235, 0xffff, RZ, 0xc0, !PT ;  /* 0x0000ffffebeb7812 */ /* 0x000fe400078ec0ff */
[----:B------:R-:W-:Y:S02]  /*29940*/  LOP3.LUT R8, R8, 0xffff, RZ, 0xc0, !PT ;  /* 0x0000ffff08087812 */ /* 0x000fe400078ec0ff */
[----:B------:R-:W-:Y:S02]  /*29950*/  LOP3.LUT R12, R12, 0xffff, RZ, 0xc0, !PT ;  /* 0x0000ffff0c0c7812 */ /* 0x000fe400078ec0ff */
[----:B------:R-:W-:-:S02]  /*29960*/  LOP3.LUT R251, R251, 0xffff, RZ, 0xc0, !PT ;  /* 0x0000fffffbfb7812 */ /* 0x000fc400078ec0ff */
[----:B------:R-:W-:Y:S01]  /*29970*/  LOP3.LUT R247, R247, 0xffff, RZ, 0xc0, !PT ;  /* 0x0000fffff7f77812 */ /* 0x000fe200078ec0ff */
[----:B------:R0:W-:Y:S04]  /*29980*/  STL.64 [R1+0x218], R28 ;  /* 0x0002181c01007387 */ /* 0x0001e80000100a00 */
[----:B------:R1:W-:Y:S04]  /*29990*/  STL.64 [R1+0x1f0], R34 ;  /* 0x0001f02201007387 */ /* 0x0003e80000100a00 */
[----:B0-----:R-:W3:Y:S04]  /*299a0*/  LDL.LU.64 R28, [R1+0x3b8] ;  /* 0x0003b800011c7983 */ /* 0x001ee80000300a00 */
[----:B------:R0:W-:Y:S04]  /*299b0*/  STL.64 [R1+0x1e0], R30 ;  /* 0x0001e01e01007387 */ /* 0x0001e80000100a00 */
[----:B-1----:R-:W3:Y:S04]  /*299c0*/  LDL.LU.64 R34, [R1+0x3e0] ;  /* 0x0003e00001227983 */ /* 0x002ee80000300a00 */
[----:B------:R1:W-:Y:S04]  /*299d0*/  STL.64 [R1+0x1e8], R32 ;  /* 0x0001e82001007387 */ /* 0x0003e80000100a00 */
[----:B0-----:R-:W3:Y:S04]  /*299e0*/  LDL.LU.64 R30, [R1+0x3f0] ;  /* 0x0003f000011e7983 */ /* 0x001ee80000300a00 */
[----:B------:R0:W-:Y:S04]  /*299f0*/  STL.64 [R1+0x1f8], R36 ;  /* 0x0001f82401007387 */ /* 0x0001e80000100a00 */
[----:B-1----:R-:W3:Y:S01]  /*29a00*/  LDL.LU.64 R32, [R1+0x3e8] ;  /* 0x0003e80001207983 */ /* 0x002ee20000300a00 */
[----:B------:R-:W-:-:S03]  /*29a10*/  PRMT R9, R9, 0x3340, R21 ;  /* 0x0000334009097816 */ /* 0x000fc60000000015 */
[----:B0-----:R-:W3:Y:S04]  /*29a20*/  LDL.LU.64 R36, [R1+0x3d8] ;  /* 0x0003d80001247983 */ /* 0x001ee80000300a00 */
[----:B------:R-:W3:Y:S04]  /*29a30*/  LDL.LU R21, [R1+0x398] ;  /* 0x0003980001157983 */ /* 0x000ee80000300800 */
        /* <DEDUP_REMOVED lines=10> */
[----:B------:R-:W-:-:S03]  /*29ae0*/  PRMT R6, R6, 0x3340, R19 ;  /* 0x0000334006067816 */ /* 0x000fc60000000013 */
[----:B------:R-:W3:Y:S01]  /*29af0*/  LDL.LU R19, [R1+0x3a0] ;  /* 0x0003a00001137983 */ /* 0x000ee20000300800 */
[----:B------:R-:W-:-:S03]  /*29b00*/  PRMT R7, R7, 0x3340, R20 ;  /* 0x0000334007077816 */ /* 0x000fc60000000014 */
[----:B------:R-:W3:Y:S01]  /*29b10*/  LDL.LU R20, [R1+0x39c] ;  /* 0x00039c0001147983 */ /* 0x000ee20000300800 */
[----:B------:R-:W-:-:S03]  /*29b20*/  PRMT R8, R0, 0x3340, R8 ;  /* 0x0000334000087816 */ /* 0x000fc60000000008 */
[----:B------:R0:W-:Y:S01]  /*29b30*/  STL.64 [R1+0x190], R60 ;  /* 0x0001903c01007387 */ /* 0x0001e20000100a00 */
[----:B------:R-:W-:-:S03]  /*29b40*/  PRMT R247, R248, 0x3340, R247 ;  /* 0x00003340f8f77816 */ /* 0x000fc600000000f7 */
[----:B------:R-:W3:Y:S04]  /*29b50*/  LDL.LU R0, [R1+0x394] ;  /* 0x0003940001007983 */ /* 0x000ee80000300800 */
[----:B------:R-:W3:Y:S04]  /*29b60*/  LDL R248, [R1+0x35c] ;  /* 0x00035c0001f87983 */ /* 0x000ee80000100800 */
[----:B0-----:R-:W3:Y:S04]  /*29b70*/  LDL.LU.64 R60, [R1+0x438] ;  /* 0x00043800013c7983 */ /* 0x001ee80000300a00 */
[----:B------:R-:W-:Y:S04]  /*29b80*/  STL.64 [R1+0x1c8], R40 ;  /* 0x0001c82801007387 */ /* 0x000fe80000100a00 */
[----:B------:R0:W-:Y:S04]  /*29b90*/  STL.64 [R1+0x1b8], R52 ;  /* 0x0001b83401007387 */ /* 0x0001e80000100a00 */
[----:B------:R-:W-:Y:S04]  /*29ba0*/  STL.64 [R1+0x1d8], R44 ;  /* 0x0001d82c01007387 */ /* 0x000fe80000100a00 */
[----:B0-----:R-:W3:Y:S04]  /*29bb0*/  LDL.LU.64 R52, [R1+0x418] ;  /* 0x0004180001347983 */ /* 0x001ee80000300a00 */
[----:B------:R0:W-:Y:S04]  /*29bc0*/  STL.64 [R1+0x1b0], R50 ;  /* 0x0001b03201007387 */ /* 0x0001e80000100a00 */
[----:B------:R-:W3:Y:S04]  /*29bd0*/  LDL.LU.64 R40, [R1+0x408] ;  /* 0x0004080001287983 */ /* 0x000ee80000300a00 */
[----:B------:R1:W-:Y:S04]  /*29be0*/  STL.64 [R1+0x1d0], R42 ;  /* 0x0001d02a01007387 */ /* 0x0003e80000100a00 */
[----:B0-----:R-:W3:Y:S04]  /*29bf0*/  LDL.LU.64 R50, [R1+0x420] ;  /* 0x0004200001327983 */ /* 0x001ee80000300a00 */
[----:B------:R-:W3:Y:S04]  /*29c00*/  LDL.LU.64 R44, [R1+0x3f8] ;  /* 0x0003f800012c7983 */ /* 0x000ee80000300a00 */
[----:B-1----:R-:W3:Y:S01]  /*29c10*/  LDL.LU.64 R42, [R1+0x400] ;  /* 0x00040000012a7983 */ /* 0x002ee20000300a00 */
[----:B------:R-:W-:-:S02]  /*29c20*/  PRMT R4, R11, 0x3340, R4 ;  /* 0x000033400b047816 */ /* 0x000fc40000000004 */
[----:B------:R-:W-:Y:S02]  /*29c30*/  LOP3.LUT R11, R222, 0xffff, RZ, 0xc0, !PT ;  /* 0x0000ffffde0b7812 */ /* 0x000fe400078ec0ff */
[----:B------:R-:W-:Y:S02]  /*29c40*/  PRMT R222, R235, 0x3340, R234 ;  /* 0x00003340ebde7816 */ /* 0x000fe400000000ea */
[----:B------:R-:W3:Y:S01]  /*29c50*/  LDL R234, [R1+0x240] ;  /* 0x0002400001ea7983 */ /* 0x000ee20000100800 */
[----:B------:R-:W-:-:S03]  /*29c60*/  PRMT R12, R2, 0x3340, R12 ;  /* 0x00003340020c7816 */ /* 0x000fc6000000000c */
[----:B------:R-:W3:Y:S01]  /*29c70*/  LDL.LU R2, [R1+0x390] ;  /* 0x0003900001027983 */ /* 0x000ee20000300800 */
[----:B------:R-:W-:-:S03]  /*29c80*/  PRMT R251, R3, 0x3340, R251 ;  /* 0x0000334003fb7816 */ /* 0x000fc600000000fb */
[----:B------:R-:W3:Y:S04]  /*29c90*/  LDL.LU R3, [R1+0x38c] ;  /* 0x00038c0001037983 */ /* 0x000ee80000300800 */
[----:B------:R-:W3:Y:S01]  /*29ca0*/  LDL R235, [R1+0x244] ;  /* 0x0002440001eb7983 */ /* 0x000ee20000100800 */
        /* <DEDUP_REMOVED lines=113> */
[----:B--2---:R-:W-:Y:S02]  /*2a3c0*/  LOP3.LUT R58, R58, 0xffff, RZ, 0xc0, !PT ;  /* 0x0000ffff3a3a7812 */ /* 0x004fe400078ec0ff */
[----:B------:R-:W-:Y:S02]  /*2a3d0*/  LOP3.LUT R59, R59, 0xffff, RZ, 0xc0, !PT ;  /* 0x0000ffff3b3b7812 */ /* 0x000fe400078ec0ff */
[----:B----4-:R-:W-:Y:S02]  /*2a3e0*/  LOP3.LUT R13, R46, 0xffff, RZ, 0xc0, !PT ;  /* 0x0000ffff2e0d7812 */ /* 0x010fe400078ec0ff */
[----:B------:R-:W-:Y:S02]  /*2a3f0*/  LOP3.LUT R66, R47, 0xffff, RZ, 0xc0, !PT ;  /* 0x0000ffff2f427812 */ /* 0x000fe400078ec0ff */
[----:B------:R-:W-:-:S02]  /*2a400*/  LOP3.LUT R240, R240, 0xffff, RZ, 0xc0, !PT ;  /* 0x0000fffff0f07812 */ /* 0x000fc400078ec0ff */
[----:B------:R-:W-:Y:S02]  /*2a410*/  LOP3.LUT R241, R241, 0xffff, RZ, 0xc0, !PT ;  /* 0x0000fffff1f17812 */ /* 0x000fe400078ec0ff */
[----:B------:R-:W-:Y:S02]  /*2a420*/  PRMT R47, R57, 0x3340, R56 ;  /* 0x00003340392f7816 */ /* 0x000fe40000000038 */
[----:B------:R-:W-:Y:S02]  /*2a430*/  PRMT R46, R59, 0x3340, R58 ;  /* 0x000033403b2e7816 */ /* 0x000fe4000000003a */
[----:B------:R-:W-:Y:S02]  /*2a440*/  PRMT R56, R66, 0x3340, R13 ;  /* 0x0000334042387816 */ /* 0x000fe4000000000d */
[----:B---3--:R-:W-:Y:S02]  /*2a450*/  LOP3.LUT R48, R48, 0xffff, RZ, 0xc0, !PT ;  /* 0x0000ffff30307812 */ /* 0x008fe400078ec0ff */
        /* <DEDUP_REMOVED lines=84> */
[----:B0-----:R-:W-:Y:S02]  /*2a9a0*/  PRMT R13, R201, 0x5410, R198 ;  /* 0x00005410c90d7816 */ /* 0x001fe400000000c6 */
        /* <DEDUP_REMOVED lines=48> */
[----:B------:R-:W-:Y:S02]  /*2acb0*/  PRMT R17, R193, 0x5410, R190 ;  /* 0x00005410c1117816 */ /* 0x000fe400000000be */
[----:B------:R-:W-:Y:S02]  /*2acc0*/  PRMT R16, R192, 0x5410, R183 ;  /* 0x00005410c0107816 */ /* 0x000fe400000000b7 */
[----:B0-----:R-:W-:Y:S02]  /*2acd0*/  PRMT R9, R185, 0x5410, R182 ;  /* 0x00005410b9097816 */ /* 0x001fe400000000b6 */
[----:B------:R-:W-:Y:S02]  /*2ace0*/  PRMT R8, R184, 0x5410, R175 ;  /* 0x00005410b8087816 */ /* 0x000fe400000000af */
[----:B-1----:R-:W-:-:S02]  /*2acf0*/  PRMT R11, R169, 0x5410, R166 ;  /* 0x00005410a90b7816 */ /* 0x002fc400000000a6 */
[----:B------:R-:W-:Y:S02]  /*2ad00*/  PRMT R10, R168, 0x5410, R159 ;  /* 0x00005410a80a7816 */ /* 0x000fe4000000009f */
[----:B--2---:R-:W-:Y:S02]  /*2ad10*/  PRMT R15, R161, 0x5410, R158 ;  /* 0x00005410a10f7816 */ /* 0x004fe4000000009e */
[----:B------:R-:W-:Y:S02]  /*2ad20*/  PRMT R14, R160, 0x5410, R151 ;  /* 0x00005410a00e7816 */ /* 0x000fe40000000097 */
[----:B---3--:R-:W-:Y:S02]  /*2ad30*/  PRMT R13, R137, 0x5410, R134 ;  /* 0x00005410890d7816 */ /* 0x008fe40000000086 */
        /* <DEDUP_REMOVED lines=15> */
[----:B------:R-:W-:Y:S01]  /*2ae30*/  LOP3.LUT R29, R29, 0xffff, RZ, 0xc0, !PT ;  /* 0x0000ffff1d1d7812 */ /* 0x000fe200078ec0ff */
[----:B------:R-:W-:Y:S01]  /*2ae40*/  STL.64 [R1+0x58], R16 ;  /* 0x0000581001007387 */ /* 0x000fe20000100a00 */
        /* <DEDUP_REMOVED lines=39> */
[----:B------:R-:W-:Y:S02]  /*2b0c0*/  PRMT R18, R152, 0x5410, R143 ;  /* 0x0000541098127816 */ /* 0x000fe4000000008f */
[----:B0-----:R-:W-:Y:S02]  /*2b0d0*/  PRMT R9, R121, 0x5410, R118 ;  /* 0x0000541079097816 */ /* 0x001fe40000000076 */
        /* <DEDUP_REMOVED lines=44> */
[----:B------:R-:W-:Y:S02]  /*2b3a0*/  PRMT R5, R251, 0x5410, R6 ;  /* 0x00005410fb057816 */ /* 0x000fe40000000006 */
[----:B------:R-:W-:Y:S02]  /*2b3b0*/  PRMT R4, R4, 0x5410, R7 ;  /* 0x0000541004047816 */ /* 0x000fe40000000007 */
[----:B------:R-:W-:-:S02]  /*2b3c0*/  PRMT R241, R241, 0x5410, R238 ;  /* 0x00005410f1f17816 */ /* 0x000fc400000000ee */
[----:B------:R-:W-:Y:S02]  /*2b3d0*/  PRMT R240, R245, 0x5410, R242 ;  /* 0x00005410f5f07816 */ /* 0x000fe400000000f2 */
        /* <DEDUP_REMOVED lines=21> */
[----:B------:R-:W-:Y:S01]  /*2b530*/  PRMT R176, R181, 0x3340, R180 ;  /* 0x00003340b5b07816 */ /* 0x000fe200000000b4 */
[----:B------:R-:W-:Y:S01]  /*2b540*/  STL.64 [R1+0x28], R240 ;  /* 0x000028f001007387 */ /* 0x000fe20000100a00 */
[----:B------:R-:W-:-:S02]  /*2b550*/  LOP3.LUT R144, R144, 0xffff, RZ, 0xc0, !PT ;  /* 0x0000ffff90907812 */ /* 0x000fc400078ec0ff */
[----:B------:R-:W-:Y:S01]  /*2b560*/  LOP3.LUT R145, R145, 0xffff, RZ, 0xc0, !PT ;  /* 0x0000ffff91917812 */ /* 0x000fe200078ec0ff */
        /* <DEDUP_REMOVED lines=19> */
[----:B------:R-:W-:Y:S04]  /*2b6a0*/  STL [R1+0x110], R248 ;  /* 0x000110f801007387 */ /* 0x000fe80000100800 */
[----:B------:R-:W-:Y:S04]  /*2b6b0*/  STL.64 [R1+0x118], R234 ;  /* 0x000118ea01007387 */ /* 0x000fe80000100a00 */
[----:B------:R-:W-:Y:S04]  /*2b6c0*/  STL [R1], R0 ;  /* 0x0000000001007387 */ /* 0x000fe80000100800 */
[----:B------:R-:W-:Y:S01]  /*2b6d0*/  STL.64 [R1+0x8], R2 ;  /* 0x0000080201007387 */ /* 0x000fe20000100a00 */
[----:B------:R-:W-:-:S03]  /*2b6e0*/  PRMT R135, R147, 0x3340, R146 ;  /* 0x0000334093877816 */ /* 0x000fc60000000092 */
[----:B------:R0:W-:Y:S01]  /*2b6f0*/  STL.64 [R1+0x18], R4 ;  /* 0x0000180401007387 */ /* 0x0001e20000100a00 */
[----:B------:R-:W-:-:S03]  /*2b700*/  PRMT R144, R149, 0x3340, R148 ;  /* 0x0000334095907816 */ /* 0x000fc60000000094 */
[----:B------:R1:W-:Y:S01]  /*2b710*/  STL.64 [R1+0x30], R6 ;  /* 0x0000300601007387 */ /* 0x0003e20000100a00 */
[----:B------:R-:W-:Y:S02]  /*2b720*/  PRMT R119, R131, 0x3340, R130 ;  /* 0x0000334083777816 */ /* 0x000fe40000000082 */
[----:B------:R-:W-:Y:S02]  /*2b730*/  PRMT R128, R133, 0x3340, R132 ;  /* 0x0000334085807816 */ /* 0x000fe40000000084 */
[----:B0-----:R-:W-:Y:S02]  /*2b740*/  PRMT R5, R209, 0x5410, R206 ;  /* 0x00005410d1057816 */ /* 0x001fe400000000ce */
[----:B------:R-:W-:Y:S02]  /*2b750*/  PRMT R4, R208, 0x5410, R199 ;  /* 0x00005410d0047816 */ /* 0x000fe400000000c7 */
[----:B-1----:R-:W-:Y:S02]  /*2b760*/  PRMT R7, R177, 0x5410, R174 ;  /* 0x00005410b1077816 */ /* 0x002fe400000000ae */
[----:B------:R-:W-:Y:S01]  /*2b770*/  PRMT R6, R176, 0x5410, R167 ;  /* 0x00005410b0067816 */ /* 0x000fe200000000a7 */
[----:B------:R0:W-:Y:S01]  /*2b780*/  STL.64 [R1+0x48], R4 ;  /* 0x0000480401007387 */ /* 0x0001e20000100a00 */
[----:B------:R-:W-:-:S02]  /*2b790*/  LOP3.LUT R92, R92, 0xffff, RZ, 0xc0, !PT ;  /* 0x0000ffff5c5c7812 */ /* 0x000fc400078ec0ff */
[----:B------:R-:W-:Y:S01]  /*2b7a0*/  LOP3.LUT R93, R93, 0xffff, RZ, 0xc0, !PT ;  /* 0x0000ffff5d5d7812 */ /* 0x000fe200078ec0ff */
[----:B------:R1:W-:Y:S01]  /*2b7b0*/  STL.64 [R1+0x68], R6 ;  /* 0x0000680601007387 */ /* 0x0003e20000100a00 */
[----:B------:R-:W-:Y:S02]  /*2b7c0*/  LOP3.LUT R68, R68, 0xffff, RZ, 0xc0, !PT ;  /* 0x0000ffff44447812 */ /* 0x000fe400078ec0ff */
[----:B------:R-:W-:Y:S02]  /*2b7d0*/  LOP3.LUT R69, R69, 0xffff, RZ, 0xc0, !PT ;  /* 0x0000ffff45457812 */ /* 0x000fe400078ec0ff */
[----:B------:R-:W-:Y:S02]  /*2b7e0*/  PRMT R89, R93, 0x3340, R92 ;  /* 0x000033405d597816 */ /* 0x000fe4000000005c */
[----:B0-----:R-:W-:Y:S02]  /*2b7f0*/  PRMT R5, R145, 0x5410, R142 ;  /* 0x0000541091057816 */ /* 0x001fe4000000008e */
[----:B------:R-:W-:-:S02]  /*2b800*/  PRMT R4, R144, 0x5410, R135 ;  /* 0x0000541090047816 */ /* 0x000fc40000000087 */
[----:B-1----:R-:W-:Y:S02]  /*2b810*/  PRMT R7, R129, 0x5410, R126 ;  /* 0x0000541081077816 */ /* 0x002fe4000000007e */
[----:B------:R-:W-:Y:S02]  /*2b820*/  PRMT R6, R128, 0x5410, R119 ;  /* 0x0000541080067816 */ /* 0x000fe40000000077 */
[----:B------:R-:W-:Y:S01]  /*2b830*/  PRMT R65, R69, 0x3340, R68 ;  /* 0x0000334045417816 */ /* 0x000fe20000000044 */
[----:B------:R0:W-:Y:S04]  /*2b840*/  STL.64 [R1+0x88], R4 ;  /* 0x0000880401007387 */ /* 0x0001e80000100a00 */
[----:B------:R1:W-:Y:S01]  /*2b850*/  STL.64 [R1+0x98], R6 ;  /* 0x0000980601007387 */ /* 0x0003e20000100a00 */
[----:B------:R-:W-:Y:S01]  /*2b860*/  BSSY.RECONVERGENT B2, `(.L_x_44) ;  /* 0x000000f000027945 */ /* 0x000fe20003800200 */
[----:B0-----:R-:W-:-:S02]  /*2b870*/  PRMT R5, R79, 0x5410, R96 ;  /* 0x000054104f057816 */ /* 0x001fc40000000060 */
[----:B------:R-:W-:Y:S02]  /*2b880*/  PRMT R4, R89, 0x5410, R78 ;  /* 0x0000541059047816 */ /* 0x000fe4000000004e */
[----:B-1----:R-:W-:Y:S02]  /*2b890*/  PRMT R7, R55, 0x5410, R72 ;  /* 0x0000541037077816 */ /* 0x002fe40000000048 */
[----:B------:R-:W-:Y:S01]  /*2b8a0*/  PRMT R6, R65, 0x5410, R54 ;  /* 0x0000541041067816 */ /* 0x000fe20000000036 */
[----:B------:R0:W-:Y:S04]  /*2b8b0*/  STL.64 [R1+0xc0], R4 ;  /* 0x0000c00401007387 */ /* 0x0001e80000100a00 */
[----:B------:R1:W-:Y:S01]  /*2b8c0*/  STL.64 [R1+0xd8], R6 ;  /* 0x0000d80601007387 */ /* 0x0003e20000100a00 */
[----:B0-----:R-:W-:Y:S01]  /*2b8d0*/  PRMT R4, R252, 0x7610, R4 ;  /* 0x00007610fc047816 */ /* 0x001fe20000000004 */
[----:B-1----:R-:W-:-:S07]  /*2b8e0*/  IMAD.MOV.U32 R6, RZ, RZ, RZ ;  /* 0x000000ffff067224 */ /* 0x002fce00078e00ff */
.L_x_45:
[----:B------:R-:W-:-:S05]  /*2b8f0*/  IMAD.IADD R7, R1, 0x1, R6 ;  /* 0x0000000101077824 */ /* 0x000fca00078e0206 */
[----:B------:R-:W2:Y:S02]  /*2b900*/  LDL.U8 R5, [R7+0x10] ;  /* 0x0000100007057983 */ /* 0x000ea40000100000 */
[----:B--2---:R-:W-:Y:S01]  /*2b910*/  ISETP.NE.AND P0, PT, R5, RZ, PT ;  /* 0x000000ff0500720c */ /* 0x004fe20003f05270 */
[----:B------:R-:W-:Y:S02]  /*2b920*/  IMAD.MOV.U32 R5, RZ, RZ, R6 ;  /* 0x000000ffff057224 */ /* 0x000fe400078e0006 */
[----:B------:R-:W-:-:S10]  /*2b930*/  VIADD R6, R6, 0x1 ;  /* 0x0000000106067836 */ /* 0x000fd40000000000 */
[----:B------:R-:W-:Y:S05]  /*2b940*/  @P0 BRA `(.L_x_45) ;  /* 0xfffffffc00e80947 */ /* 0x000fea000383ffff */
[----:B------:R-:W-:Y:S05]  /*2b950*/  BSYNC.RECONVERGENT B2 ;  /* 0x0000000000027941 */ /* 0x000fea0003800200 */
.L_x_44:
[----:B------:R-:W-:Y:S01]  /*2b960*/  LOP3.LUT P0, RZ, R4, 0xff, RZ, 0xc0, !PT ;  /* 0x000000ff04ff7812 */ /* 0x000fe2000780c0ff */
[----:B------:R-:W-:Y:S01]  /*2b970*/  BSSY.RECONVERGENT B2, `(.L_x_46) ;  /* 0x000000c000027945 */ /* 0x000fe20003800200 */
[----:B------:R-:W-:-:S11]  /*2b980*/  IMAD.MOV.U32 R6, RZ, RZ, R5 ;  /* 0x000000ffff067224 */ /* 0x000fd600078e0005 */
[----:B------:R-:W-:Y:S05]  /*2b990*/  @!P0 BRA `(.L_x_47) ;  /* 0x0000000000248947 */ /* 0x000fea0003800000 */
[----:B------:R-:W-:-:S07]  /*2b9a0*/  IMAD.MOV.U32 R8, RZ, RZ, RZ ;  /* 0x000000ffff087224 */ /* 0x000fce00078e00ff */
.L_x_48:
        /* <DEDUP_REMOVED lines=8> */
.L_x_47:
[----:B------:R-:W-:Y:S05]  /*2ba30*/  BSYNC.RECONVERGENT B2 ;  /* 0x0000000000027941 */ /* 0x000fea0003800200 */
.L_x_46:
        /* <DEDUP_REMOVED lines=8> */
[----:B------:R-:W2:Y:S04]  /*2bac0*/  LDL.64 R44, [R1+0x10] ;  /* 0x00001000012c7983 */ /* 0x000ea80000100a00 */
[----:B------:R3:W-:Y:S04]  /*2bad0*/  STL [R1+0x404], R86 ;  /* 0x0004045601007387 */ /* 0x0007e80000100800 */
[----:B0-----:R-:W2:Y:S04]  /*2bae0*/  LDL.64 R6, [R1+0x100] ;  /* 0x0001000001067983 */ /* 0x001ea80000100a00 */
[----:B------:R-:W2:Y:S04]  /*2baf0*/  LDL.64 R4, [R1+0x108] ;  /* 0x0001080001047983 */ /* 0x000ea80000100a00 */
[----:B------:R-:W2:Y:S04]  /*2bb00*/  LDL.64 R46, [R1+0x18] ;  /* 0x00001800012e7983 */ /* 0x000ea80000100a00 */
[----:B------:R-:W2:Y:S04]  /*2bb10*/  LDL.LU R48, [R1+0x35c] ;  /* 0x00035c0001307983 */ /* 0x000ea80000300800 */
        /* <DEDUP_REMOVED lines=62> */
[----:B------:R-:W-:Y:S01]  /*2bf00*/  DADD R2, R2, R42 ;  /* 0x0000000002027229 */ /* 0x000fe2000000002a */
[----:B0-----:R-:W-:Y:S02]  /*2bf10*/  PRMT R86, R8, 0x7771, RZ ;  /* 0x0000777108567816 */ /* 0x001fe400000000ff */
[----:B------:R-:W-:-:S03]  /*2bf20*/  PRMT R43, R45, 0x7771, RZ ;  /* 0x000077712d2b7816 */ /* 0x000fc600000000ff */
[----:B------:R0:W-:Y:S02]  /*2bf30*/  STL [R1+0x28c], R86 ;  /* 0x00028c5601007387 */ /* 0x0001e40000100800 */
[C---:B0-----:R-:W-:Y:S02]  /*2bf40*/  PRMT R86, R8.reuse, 0x7772, RZ ;  /* 0x0000777208567816 */ /* 0x041fe400000000ff */
[----:B------:R-:W-:Y:S04]  /*2bf50*/  STL [R1+0x400], R43 ;  /* 0x0004002b01007387 */ /* 0x000fe80000100800 */
[----:B------:R0:W-:Y:S02]  /*2bf60*/  STL [R1+0x294], R86 ;  /* 0x0002945601007387 */ /* 0x0001e40000100800 */
[----:B0-----:R-:W-:-:S02]  /*2bf70*/  PRMT R86, R8, 0x7773, RZ ;  /* 0x0000777308567816 */ /* 0x001fc400000000ff */
[----:B------:R-:W-:Y:S02]  /*2bf80*/  PRMT R8, R43, 0x7610, R8 ;  /* 0x000076102b087816 */ /* 0x000fe40000000008 */
[----:B------:R-:W2:Y:S04]  /*2bf90*/  LDL.LU R43, [R1+0x248] ;  /* 0x00024800012b7983 */ /* 0x000ea80000300800 */
        /* <DEDUP_REMOVED lines=35> */
[----:B------:R-:W-:Y:S02]  /*2c1d0*/  PRMT R42, R45, 0x7772, RZ ;  /* 0x000077722d2a7816 */ /* 0x000fe400000000ff */
[----:B0-----:R-:W-:-:S05]  /*2c1e0*/  PRMT R86, R5, 0x7771, RZ ;  /* 0x0000777105567816 */ /* 0x001fca00000000ff */
[----:B------:R0:W-:Y:S01]  /*2c1f0*/  STL [R1+0x2dc], R86 ;  /* 0x0002dc5601007387 */ /* 0x0001e20000100800 */
[----:B------:R-:W-:Y:S02]  /*2c200*/  PRMT R53, R46, 0x7770, RZ ;  /* 0x000077702e357816 */ /* 0x000fe400000000ff */
[----:B0-----:R-:W-:Y:S01]  /*2c210*/  PRMT R86, R5, 0x7772, RZ ;  /* 0x0000777205567816 */ /* 0x001fe200000000ff */
[----:B------:R0:W-:Y:S01]  /*2c220*/  STL [R1+0x3fc], R42 ;  /* 0x0003fc2a01007387 */ /* 0x0001e20000100800 */
[----:B------:R-:W-:-:S03]  /*2c230*/  PRMT R7, R42, 0x7610, R7 ;  /* 0x000076102a077816 */ /* 0x000fc60000000007 */
[----:B------:R1:W-:Y:S04]  /*2c240*/  STL [R1+0x2e4], R86 ;  /* 0x0002e45601007387 */ /* 0x0003e80000100800 */
[----:B0-----:R-:W3:Y:S01]  /*2c250*/  LDL.LU R42, [R1+0x240] ;  /* 0x00024000012a7983 */ /* 0x001ee20000300800 */
[----:B-1----:R-:W-:Y:S02]  /*2c260*/  PRMT R86, R5, 0x7773, RZ ;  /* 0x0000777305567816 */ /* 0x002fe400000000ff */
[----:B------:R-:W-:Y:S02]  /*2c270*/  PRMT R5, R53, 0x7610, R5 ;  /* 0x0000761035057816 */ /* 0x000fe40000000005 */
[----:B--2---:R-:W-:Y:S02]  /*2c280*/  PRMT R53, R43, 0x7610, R53 ;  /* 0x000076102b357816 */ /* 0x004fe40000000035 */
[----:B------:R-:W2:Y:S01]  /*2c290*/  LDL.LU R43, [R1+0x26c] ;  /* 0x00026c00012b7983 */ /* 0x000ea20000300800 */
[----:B------:R-:W-:Y:S01]  /*2c2a0*/  IMAD.IADD R0, R0, 0x1, R48 ;  /* 0x0000000100007824 */ /* 0x000fe200078e0230 */
[----:B------:R-:W-:-:S02]  /*2c2b0*/  PRMT R62, R44, 0x7770, RZ ;  /* 0x000077702c3e7816 */ /* 0x000fc400000000ff */
[C---:B------:R-:W-:Y:S02]  /*2c2c0*/  PRMT R60, R44.reuse, 0x7771, RZ ;  /* 0x000077712c3c7816 */ /* 0x040fe400000000ff */
[C---:B------:R-:W-:Y:S02]  /*2c2d0*/  PRMT R57, R44.reuse, 0x7772, RZ ;  /* 0x000077722c397816 */ /* 0x040fe400000000ff */
[----:B------:R-:W-:Y:S02]  /*2c2e0*/  PRMT R56, R44, 0x7773, RZ ;  /* 0x000077732c387816 */ /* 0x000fe400000000ff */
[C---:B------:R-:W-:Y:S02]  /*2c2f0*/  PRMT R55, R45.reuse, 0x7770, RZ ;  /* 0x000077702d377816 */ /* 0x040fe400000000ff */
[----:B------:R-:W-:Y:S02]  /*2c300*/  PRMT R54, R45, 0x7773, RZ ;  /* 0x000077732d367816 */ /* 0x000fe400000000ff */
[----:B------:R-:W-:-:S02]  /*2c310*/  PRMT R52, R46, 0x7771, RZ ;  /* 0x000077712e347816 */ /* 0x000fc400000000ff */
[C---:B------:R-:W-:Y:S02]  /*2c320*/  PRMT R51, R46.reuse, 0x7772, RZ ;  /* 0x000077722e337816 */ /* 0x040fe400000000ff */
[----:B------:R-:W-:Y:S02]  /*2c330*/  PRMT R50, R46, 0x7773, RZ ;  /* 0x000077732e327816 */ /* 0x000fe400000000ff */
[C---:B------:R-:W-:Y:S02]  /*2c340*/  PRMT R46, R69.reuse, 0x7770, RZ ;  /* 0x00007770452e7816 */ /* 0x040fe400000000ff */
[C---:B------:R-:W-:Y:S02]  /*2c350*/  PRMT R45, R69.reuse, 0x7772, RZ ;  /* 0x00007772452d7816 */ /* 0x040fe400000000ff */
[----:B------:R-:W-:Y:S01]  /*2c360*/  PRMT R44, R69, 0x7773, RZ ;  /* 0x00007773452c7816 */ /* 0x000fe200000000ff */
[----:B------:R-:W-:Y:S01]  /*2c370*/  STL [R1], R0 ;  /* 0x0000000001007387 */ /* 0x000fe20000100800 */
[----:B------:R-:W-:-:S02]  /*2c380*/  PRMT R13, R62, 0x7610, R13 ;  /* 0x000076103e0d7816 */ /* 0x000fc4000000000d */
[----:B------:R-:W-:Y:S01]  /*2c390*/  PRMT R12, R60, 0x7610, R12 ;  /* 0x000076103c0c7816 */ /* 0x000fe2000000000c */
[----:B------:R0:W-:Y:S01]  /*2c3a0*/  STL [R1+0x38c], R0 ;  /* 0x00038c0001007387 */ /* 0x0001e20000100800 */
[----:B------:R-:W-:Y:S02]  /*2c3b0*/  PRMT R11, R57, 0x7610, R11 ;  /* 0x00007610390b7816 */ /* 0x000fe4000000000b */
[----:B------:R-:W-:Y:S01]  /*2c3c0*/  PRMT R10, R56, 0x7610, R10 ;  /* 0x00007610380a7816 */ /* 0x000fe2000000000a */
[----:B------:R-:W-:Y:S01]  /*2c3d0*/  STL.64 [R1+0x8], R2 ;  /* 0x0000080201007387 */ /* 0x000fe20000100a00 */
[----:B------:R-:W-:-:S03]  /*2c3e0*/  PRMT R9, R55, 0x7610, R9 ;  /* 0x0000761037097816 */ /* 0x000fc60000000009 */
[----:B------:R1:W-:Y:S01]  /*2c3f0*/  STL [R1+0x394], R2 ;  /* 0x0003940201007387 */ /* 0x0003e20000100800 */
[----:B0-----:R-:W-:-:S03]  /*2c400*/  PRMT R0, R44, 0x7610, R0 ;  /* 0x000076102c007816 */ /* 0x001fc60000000000 */
[----:B------:R0:W-:Y:S04]  /*2c410*/  STL [R1+0x390], R3 ;  /* 0x0003900301007387 */ /* 0x0001e80000100800 */
[----:B------:R4:W-:Y:S01]  /*2c420*/  STL [R1+0x3ac], R8 ;  /* 0x0003ac0801007387 */ /* 0x0009e20000100800 */
[----:B-1----:R-:W-:Y:S02]  /*2c430*/  PRMT R2, R45, 0x7610, R2 ;  /* 0x000076102d027816 */ /* 0x002fe40000000002 */
[----:B0-----:R-:W-:Y:S02]  /*2c440*/  PRMT R3, R46, 0x7610, R3 ;  /* 0x000076102e037816 */ /* 0x001fe40000000003 */
[----:B----4-:R-:W-:Y:S01]  /*2c450*/  PRMT R8, R51, 0x7610, R8 ;  /* 0x0000761033087816 */ /* 0x010fe20000000008 */
        /* <DEDUP_REMOVED lines=9> */
[----:B0-----:R-:W2:Y:S04]  /*2c4f0*/  LDL.LU R8, [R1+0x244] ;  /* 0x0002440001087983 */ /* 0x001ea80000300800 */
[----:B------:R-:W2:Y:S04]  /*2c500*/  LDL.LU R9, [R1+0x24c] ;  /* 0x00024c0001097983 */ /* 0x000ea80000300800 */
[----:B------:R-:W2:Y:S04]  /*2c510*/  LDL.LU R10, [R1+0x254] ;  /* 0x00025400010a7983 */ /* 0x000ea80000300800 */
[----:B------:R-:W2:Y:S04]  /*2c520*/  LDL.LU R11, [R1+0x250] ;  /* 0x00025000010b7983 */ /* 0x000ea80000300800 */
[----:B------:R-:W2:Y:S04]  /*2c530*/  LDL.LU R12, [R1+0x258] ;  /* 0x00025800010c7983 */ /* 0x000ea80000300800 */
[----:B------:R-:W2:Y:S04]  /*2c540*/  LDL.LU R13, [R1+0x25c] ;  /* 0x00025c00010d7983 */ /* 0x000ea80000300800 */
[----:B-1----:R-:W2:Y:S04]  /*2c550*/  LDL.LU R3, [R1+0x264] ;  /* 0x0002640001037983 */ /* 0x002ea80000300800 */
[----:B----4-:R-:W4:Y:S04]  /*2c560*/  LDL.LU R2, [R1+0x260] ;  /* 0x0002600001027983 */ /* 0x010f280000300800 */
[----:B------:R-:W4:Y:S01]  /*2c570*/  LDL.LU R0, [R1+0x268] ;  /* 0x0002680001007983 */ /* 0x000f220000300800 */
[----:B---3--:R-:W-:-:S03]  /*2c580*/  PRMT R56, R42, 0x7610, R56 ;  /* 0x000076102a387816 */ /* 0x008fc60000000038 */
[----:B------:R-:W3:Y:S01]  /*2c590*/  LDL.LU R42, [R1+0x274] ;  /* 0x00027400012a7983 */ /* 0x000ee20000300800 */
[----:B--2---:R-:W-:-:S03]  /*2c5a0*/  PRMT R44, R43, 0x7610, R44 ;  /* 0x000076102b2c7816 */ /* 0x004fc6000000002c */
[----:B------:R-:W3:Y:S01]  /*2c5b0*/  LDL.LU R43, [R1+0x400] ;  /* 0x00040000012b7983 */ /* 0x000ee20000300800 */
        /* <DEDUP_REMOVED lines=14> */
[C---:B------:R-:W-:Y:S01]  /*2c6a0*/  PRMT R245, R70.reuse, 0x7770, RZ ;  /* 0x0000777046f57816 */ /* 0x040fe200000000ff */
[----:B------:R2:W-:Y:S01]  /*2c6b0*/  STL [R1+0x3bc], R4 ;  /* 0x0003bc0401007387 */ /* 0x0005e20000100800 */
        /* <DEDUP_REMOVED lines=10> */
[----:B--2---:R-:W-:Y:S02]  /*2c760*/  PRMT R5, R48, 0x7610, R5 ;  /* 0x0000761030057816 */ /* 0x004fe40000000005 */
[----:B------:R-:W-:Y:S01]  /*2c770*/  PRMT R4, R47, 0x7610, R4 ;  /* 0x000076102f047816 */ /* 0x000fe20000000004 */
[----:B------:R0:W-:Y:S04]  /*2c780*/  STL [R1+0x2e0], R86 ;  /* 0x0002e05601007387 */ /* 0x0001e80000100800 */
[----:B------:R-:W-:Y:S04]  /*2c790*/  STL.S16 [R1+0x224], R7 ;  /* 0x0002240701007387 */ /* 0x000fe80000100600 */
[----:B------:R-:W-:Y:S04]  /*2c7a0*/  STL [R1+0x3c0], R251 ;  /* 0x0003c0fb01007387 */ /* 0x000fe80000100800 */
[----:B0-----:R-:W2:Y:S04]  /*2c7b0*/  LDL.LU R86, [R1+0x404] ;  /* 0x0004040001567983 */ /* 0x001ea80000300800 */
[----:B------:R-:W-:Y:S04]  /*2c7c0*/  STL.S16 [R1+0x228], R6 ;  /* 0x0002280601007387 */ /* 0x000fe80000100600 */
[----:B------:R-:W-:Y:S04]  /*2c7d0*/  STL.S16 [R1+0x22c], R5 ;  /* 0x00022c0501007387 */ /* 0x000fe80000100600 */
[----:B------:R-:W-:Y:S04]  /*2c7e0*/  STL [R1+0x3c4], R250 ;  /* 0x0003c4fa01007387 */ /* 0x000fe80000100800 */
[----:B------:R-:W-:Y:S04]  /*2c7f0*/  STL.S16 [R1+0x230], R4 ;  /* 0x0002300401007387 */ /* 0x000fe80000100600 */
[----:B------:R-:W-:Y:S04]  /*2c800*/  STL [R1+0x3c8], R249 ;  /* 0x0003c8f901007387 */ /* 0x000fe80000100800 */
[----:B------:R-:W-:Y:S04]  /*2c810*/  STL [R1+0x3cc], R248 ;  /* 0x0003ccf801007387 */ /* 0x000fe80000100800 */
[----:B------:R-:W-:Y:S01]  /*2c820*/  STL [R1+0x3d0], R247 ;  /* 0x0003d0f701007387 */ /* 0x000fe20000100800 */
[----:B------:R-:W-:-:S03]  /*2c830*/  PRMT R55, R8, 0x7610, R55 ;  /* 0x0000761008377816 */ /* 0x000fc60000000037 */
        /* <DEDUP_REMOVED lines=13> */
[----:B----4-:R-:W-:-:S03]  /*2c910*/  PRMT R46, R2, 0x7610, R46 ;  /* 0x00007610022e7816 */ /* 0x010fc6000000002e */
[----:B------:R0:W-:Y:S01]  /*2c920*/  STL [R1+0x3f0], R239 ;  /* 0x0003f0ef01007387 */ /* 0x0001e20000100800 */
[----:B------:R-:W-:-:S03]  /*2c930*/  PRMT R45, R0, 0x7610, R45 ;  /* 0x00007610002d7816 */ /* 0x000fc6000000002d */
[----:B------:R1:W-:Y:S04]  /*2c940*/  STL [R1+0x3f4], R238 ;  /* 0x0003f4ee01007387 */ /* 0x0003e80000100800 */
[----:B------:R4:W-:Y:S04]  /*2c950*/  STL [R1+0x3f8], R237 ;  /* 0x0003f8ed01007387 */ /* 0x0009e80000100800 */
[----:B0-----:R-:W2:Y:S04]  /*2c960*/  LDL.LU R239, [R1+0x27c] ;  /* 0x00027c0001ef7983 */ /* 0x001ea80000300800 */
[----:B-1----:R-:W2:Y:S04]  /*2c970*/  LDL.LU R238, [R1+0x278] ;  /* 0x0002780001ee7983 */ /* 0x002ea80000300800 */
[----:B----4-:R-:W4:Y:S04]  /*2c980*/  LDL.LU R237, [R1+0x270] ;  /* 0x0002700001ed7983 */ /* 0x010f280000300800 */
[----:B------:R-:W4:Y:S04]  /*2c990*/  LDL.LU R240, [R1+0x284] ;  /* 0x0002840001f07983 */ /* 0x000f280000300800 */
        /* <DEDUP_REMOVED lines=23> */
[----:B------:R-:W4:Y:S01]  /*2cb10*/  LDL.LU R0, [R1+0x2e4] ;  /* 0x0002e40001007983 */ /* 0x000f220000300800 */
[----:B---3--:R-:W-:-:S03]  /*2cb20*/  PRMT R43, R42, 0x7610, R43 ;  /* 0x000076102a2b7816 */ /* 0x008fc6000000002b */
[----:B------:R-:W4:Y:S01]  /*2cb30*/  LDL.LU R42, [R1+0x3fc] ;  /* 0x0003fc00012a7983 */ /* 0x000f220000300800 */
[----:B------:R-:W-:Y:S02]  /*2cb40*/  PRMT R252, R15, 0x7770, RZ ;  /* 0x000077700ffc7816 */ /* 0x000fe400000000ff */
        /* <DEDUP_REMOVED lines=152> */
[----:B------:R-:W-:Y:S02]  /*2d4d0*/  PRMT R57, R252, 0x7610, R57 ;  /* 0x00007610fc397816 */ /* 0x000fe40000000039 */
[----:B------:R-:W3:Y:S01]  /*2d4e0*/  LDL.LU R252, [R1+0x2e0] ;  /* 0x0002e00001fc7983 */ /* 0x000ee20000300800 */
        /* <DEDUP_REMOVED lines=35> */
[----:B--2---:R-:W-:Y:S02]  /*2d720*/  PRMT R86, R23, 0x7610, R86 ;  /* 0x0000761017567816 */ /* 0x004fe40000000056 */
[----:B------:R-:W-:Y:S02]  /*2d730*/  PRMT R82, R20, 0x7610, R82 ;  /* 0x0000761014527816 */ /* 0x000fe40000000052 */
[----:B------:R-:W-:-:S02]  /*2d740*/  PRMT R78, R21, 0x7610, R78 ;  /* 0x00007610154e7816 */ /* 0x000fc4000000004e */
[----:B------:R-:W-:Y:S02]  /*2d750*/  PRMT R74, R18, 0x7610, R74 ;  /* 0x00007610124a7816 */ /* 0x000fe4000000004a */
[----:B------:R-:W-:Y:S02]  /*2d760*/  PRMT R70, R19, 0x7610, R70 ;  /* 0x0000761013467816 */ /* 0x000fe40000000046 */
[----:B------:R-:W-:Y:S02]  /*2d770*/  PRMT R66, R16, 0x7610, R66 ;  /* 0x0000761010427816 */ /* 0x000fe40000000042 */
[----:B------:R-:W-:Y:S02]  /*2d780*/  PRMT R62, R17, 0x7610, R62 ;  /* 0x00007610113e7816 */ /* 0x000fe4000000003e */
[----:B------:R-:W-:Y:S02]  /*2d790*/  PRMT R54, R15, 0x7610, R54 ;  /* 0x000076100f367816 */ /* 0x000fe40000000036 */
[----:B----4-:R-:W-:-:S02]  /*2d7a0*/  PRMT R42, R237, 0x7610, R42 ;  /* 0x00007610ed2a7816 */ /* 0x010fc4000000002a */
        /* <DEDUP_REMOVED lines=67> */
[----:B------:R-:W-:-:S02]  /*2dbe0*/  PRMT R60, R58, 0x7610, R60 ;  /* 0x000076103a3c7816 */ /* 0x000fc4000000003c */
[----:B------:R-:W-:Y:S02]  /*2dbf0*/  PRMT R58, R14, 0x7610, R58 ;  /* 0x000076100e3a7816 */ /* 0x000fe4000000003a */
[----:B0--3--:R-:W-:-:S07]  /*2dc00*/  PRMT R14, R252, 0x7610, R14 ;  /* 0x00007610fc0e7816 */ /* 0x009fce000000000e */
.L_x_43:
[----:B------:R-:W-:Y:S05]  /*2dc10*/  BSYNC.RECONVERGENT B1 ;  /* 0x0000000000017941 */ /* 0x000fea0003800200 */
.L_x_42:
[----:B--2---:R-:W0:Y:S01]  /*2dc20*/  S2R R252, SR_LANEID ;  /* 0x0000000000fc7919 */ /* 0x004e220000000000 */
[----:B------:R-:W-:Y:S01]  /*2dc30*/  BSSY.RECONVERGENT B1, `(.L_x_49) ;  /* 0x00001f4000017945 */ /* 0x000fe20003800200 */
[----:B0-----:R-:W-:-:S13]  /*2dc40*/  ISETP.NE.AND P0, PT, R252, RZ, PT ;  /* 0x000000fffc00720c */ /* 0x001fda0003f05270 */
[----:B------:R-:W-:Y:S05]  /*2dc50*/  @P0 BRA `(.L_x_50) ;  /* 0x0000001c00c40947 */ /* 0x000fea0003800000 */
[----:B------:R-:W0:Y:S01]  /*2dc60*/  S2R R252, SR_CgaCtaId ;  /* 0x0000000000fc7919 */ /* 0x000e220000008800 */
[----:B------:R1:W-:Y:S04]  /*2dc70*/  STL [R1+0x3bc], R15 ;  /* 0x0003bc0f01007387 */ /* 0x0003e80000100800 */
[----:B-----5:R2:W-:Y:S04]  /*2dc80*/  STL [R1+0x3b8], R0 ;  /* 0x0003b80001007387 */ /* 0x0205e80000100800 */
[----:B------:R0:W-:Y:S01]  /*2dc90*/  STL.64 [R1+0x3a8], R18 ;  /* 0x0003a81201007387 */ /* 0x0001e20000100a00 */
[----:B-1----:R-:W1:Y:S01]  /*2dca0*/  S2R R15, SR_TID.X ;  /* 0x00000000000f7919 */ /* 0x002e620000002100 */
[----:B--2---:R-:W-:-:S02]  /*2dcb0*/  MOV R0, 0x400 ;  /* 0x0000040000007802 */ /* 0x004fc40000000f00 */
[----:B------:R2:W-:Y:S04]  /*2dcc0*/  STL.64 [R1+0x3a0], R16 ;  /* 0x0003a01001007387 */ /* 0x0005e80000100a00 */
[----:B------:R3:W-:Y:S04]  /*2dcd0*/  STL.64 [R1+0x390], R6 ;  /* 0x0003900601007387 */ /* 0x0007e80000100a00 */
[----:B------:R4:W-:Y:S01]  /*2dce0*/  STL [R1+0x398], R3 ;  /* 0x0003980301007387 */ /* 0x0009e20000100800 */
[----:B0-----:R-:W-:-:S03]  /*2dcf0*/  LEA R19, R252, R0, 0x18 ;  /* 0x00000000fc137211 */ /* 0x001fc600078ec0ff */
[----:B--2---:R-:W2:Y:S01]  /*2dd00*/  LDL R17, [R1+0x230] ;  /* 0x0002300001117983 */ /* 0x004ea20000100800 */
[----:B------:R-:W-:-:S03]  /*2dd10*/  LOP3.LUT R252, R7, 0xffff, RZ, 0xc0, !PT ;  /* 0x0000ffff07fc7812 */ /* 0x000fc600078ec0ff */
[----:B---3--:R-:W3:Y:S04]  /*2dd20*/  LDL R7, [R1+0x22c] ;  /* 0x00022c0001077983 */ /* 0x008ee80000100800 */
[----:B----4-:R-:W4:Y:S04]  /*2dd30*/  LDL R3, [R1+0x224] ;  /* 0x0002240001037983 */ /* 0x010f280000100800 */
[----:B------:R-:W4:Y:S01]  /*2dd40*/  LDL R16, [R1+0x220] ;  /* 0x0002200001107983 */ /* 0x000f220000100800 */
[----:B-1----:R-:W-:-:S03]  /*2dd50*/  SHF.R.U32.HI R0, RZ, 0x5, R15 ;  /* 0x00000005ff007819 */ /* 0x002fc6000001160f */
[----:B------:R0:W-:Y:S01]  /*2dd60*/  STL [R1+0x39c], R2 ;  /* 0x00039c0201007387 */ /* 0x0001e20000100800 */
[----:B------:R-:W-:-:S03]  /*2dd70*/  LOP3.LUT R15, R6, 0xffff, RZ, 0xc0, !PT ;  /* 0x0000ffff060f7812 */ /* 0x000fc600078ec0ff */
[----:B------:R-:W4:Y:S01]  /*2dd80*/  LDL R6, [R1+0x228] ;  /* 0x0002280001067983 */ /* 0x000f220000100800 */
[----:B------:R-:W-:-:S03]  /*2dd90*/  PRMT R15, R252, 0x3340, R15 ;  /* 0x00003340fc0f7816 */ /* 0x000fc6000000000f */
[----:B------:R-:W4:Y:S04]  /*2dda0*/  LDL R18, [R1+0x238] ;  /* 0x0002380001127983 */ /* 0x000f280000100800 */
[----:B0-----:R-:W4:Y:S01]  /*2ddb0*/  LDL R2, [R1+0x23c] ;  /* 0x00023c0001027983 */ /* 0x001f220000100800 */
[----:B------:R-:W-:-:S03]  /*2ddc0*/  IMAD R252, R0, 0x110, R19 ;  /* 0x0000011000fc7824 */ /* 0x000fc600078e0213 */
[----:B------:R-:W4:Y:S04]  /*2ddd0*/  LDL R19, [R1+0x234] ;  /* 0x0002340001137983 */ /* 0x000f280000100800 */
[----:B------:R-:W-:Y:S01]  /*2dde0*/  STL.64 [R1+0x3b0], R20 ;  /* 0x0003b01401007387 */ /* 0x000fe20000100a00 */
[----:B--2---:R-:W-:Y:S02]  /*2ddf0*/  LOP3.LUT R17, R17, 0xffff, RZ, 0xc0, !PT ;  /* 0x0000ffff11117812 */ /* 0x004fe400078ec0ff */
[----:B---3--:R-:W-:-:S04]  /*2de00*/  LOP3.LUT R7, R7, 0xffff, RZ, 0xc0, !PT ;  /* 0x0000ffff07077812 */ /* 0x008fc800078ec0ff */
[----:B------:R-:W-:Y:S02]  /*2de10*/  PRMT R7, R7, 0x3340, R17 ;  /* 0x0000334007077816 */ /* 0x000fe40000000011 */
[----:B------:R-:W-:Y:S02]  /*2de20*/  LOP3.LUT R17, R251, 0xffff, RZ, 0xc0, !PT ;  /* 0x0000fffffb117812 */ /* 0x000fe400078ec0ff */
[----:B----4-:R-:W-:-:S04]  /*2de30*/  LOP3.LUT R6, R6, 0xffff, RZ, 0xc0, !PT ;  /* 0x0000ffff06067812 */ /* 0x010fc800078ec0ff */
[----:B------:R-:W-:-:S04]  /*2de40*/  PRMT R6, R6, 0x3340, R17 ;  /* 0x0000334006067816 */ /* 0x000fc80000000011 */
[----:B------:R-:W-:Y:S02]  /*2de50*/  PRMT R17, R6, 0x5410, R7 ;  /* 0x0000541006117816 */ /* 0x000fe40000000007 */
[----:B------:R-:W-:Y:S02]  /*2de60*/  LOP3.LUT R6, R3, 0xffff, RZ, 0xc0, !PT ;  /* 0x0000ffff03067812 */ /* 0x000fe400078ec0ff */
[----:B------:R-:W-:Y:S02]  /*2de70*/  LOP3.LUT R3, R16, 0xffff, RZ, 0xc0, !PT ;  /* 0x0000ffff10037812 */ /* 0x000fe400078ec0ff */
[----:B------:R-:W-:Y:S02]  /*2de80*/  LOP3.LUT R7, R4, 0xffff, RZ, 0xc0, !PT ;  /* 0x0000ffff04077812 */ /* 0x000fe400078ec0ff */
[----:B------:R-:W-:Y:S02]  /*2de90*/  PRMT R6, R3, 0x3340, R6 ;  /* 0x0000334003067816 */ /* 0x000fe40000000006 */
[----:B------:R-:W-:-:S04]  /*2dea0*/  LOP3.LUT R3, R5, 0xffff, RZ, 0xc0, !PT ;  /* 0x0000ffff05037812 */ /* 0x000fc800078ec0ff */
        /* <DEDUP_REMOVED lines=20> */
[----:B------:R-:W-:Y:S01]  /*2dff0*/  LOP3.LUT R2, R241, 0xffff, RZ, 0xc0, !PT ;  /* 0x0000fffff1027812 */ /* 0x000fe200078ec0ff */
[----:B------:R0:W-:Y:S03]  /*2e000*/  STS.128 [R252+0x20], R16 ;  /* 0x00002010fc007388 */ /* 0x0001e60000000c00 */
[----:B------:R-:W-:-:S02]  /*2e010*/  PRMT R2, R2, 0x3340, R6 ;  /* 0x0000334002027816 */ /* 0x000fc40000000006 */
[----:B------:R-:W-:Y:S02]  /*2e020*/  LOP3.LUT R6, R244, 0xffff, RZ, 0xc0, !PT ;  /* 0x0000fffff4067812 */ /* 0x000fe400078ec0ff */
[----:B0-----:R-:W-:Y:S02]  /*2e030*/  PRMT R17, R2, 0x5410, R3 ;  /* 0x0000541002117816 */ /* 0x001fe40000000003 */
[----:B------:R-:W-:Y:S02]  /*2e040*/  LOP3.LUT R3, R242, 0xffff, RZ, 0xc0, !PT ;  /* 0x0000fffff2037812 */ /* 0x000fe400078ec0ff */
[----:B------:R-:W-:-:S04]  /*2e050*/  LOP3.LUT R2, R243, 0xffff, RZ, 0xc0, !PT ;  /* 0x0000fffff3027812 */ /* 0x000fc800078ec0ff */
        /* <DEDUP_REMOVED lines=393> */
[----:B------:R-:W-:Y:S02]  /*2f8f0*/  PRMT R21, R0, 0x5410, R15 ;  /* 0x0000541000157816 */ /* 0x000fe4000000000f */
[----:B------:R-:W-:Y:S02]  /*2f900*/  LOP3.LUT R15, R10, 0xffff, RZ, 0xc0, !PT ;  /* 0x0000ffff0a0f7812 */ /* 0x000fe400078ec0ff */
[----:B------:R-:W-:Y:S02]  /*2f910*/  LOP3.LUT R0, R11, 0xffff, RZ, 0xc0, !PT ;  /* 0x0000ffff0b007812 */ /* 0x000fe400078ec0ff */
[----:B------:R-:W-:Y:S02]  /*2f920*/  PRMT R3, R2, 0x3340, R3 ;  /* 0x0000334002037816 */ /* 0x000fe40000000003 */
[----:B------:R-:W-:-:S02]  /*2f930*/  LOP3.LUT R6, R28, 0xffff, RZ, 0xc0, !PT ;  /* 0x0000ffff1c067812 */ /* 0x000fc400078ec0ff */
[----:B------:R-:W-:Y:S02]  /*2f940*/  LOP3.LUT R2, R29, 0xffff, RZ, 0xc0, !PT ;  /* 0x0000ffff1d027812 */ /* 0x000fe400078ec0ff */
[----:B------:R-:W-:Y:S02]  /*2f950*/  PRMT R0, R0, 0x3340, R15 ;  /* 0x0000334000007816 */ /* 0x000fe4000000000f */
[----:B------:R-:W-:Y:S02]  /*2f960*/  LOP3.LUT R15, R12, 0xffff, RZ, 0xc0, !PT ;  /* 0x0000ffff0c0f7812 */ /* 0x000fe400078ec0ff */
[----:B------:R-:W-:Y:S02]  /*2f970*/  LOP3.LUT R20, R13, 0xffff, RZ, 0xc0, !PT ;  /* 0x0000ffff0d147812 */ /* 0x000fe400078ec0ff */
[----:B------:R-:W-:Y:S02]  /*2f980*/  PRMT R2, R2, 0x3340, R6 ;  /* 0x0000334002027816 */ /* 0x000fe40000000006 */
[----:B------:R-:W-:-:S02]  /*2f990*/  PRMT R20, R20, 0x3340, R15 ;  /* 0x0000334014147816 */ /* 0x000fc4000000000f */
[----:B------:R-:W-:Y:S01]  /*2f9a0*/  PRMT R18, R2, 0x5410, R3 ;  /* 0x0000541002127816 */ /* 0x000fe20000000003 */
[----:B------:R-:W2:Y:S04]  /*2f9b0*/  LDL.LU R15, [R1+0x3bc] ;  /* 0x0003bc00010f7983 */ /* 0x000ea80000300800 */
[----:B------:R0:W-:Y:S01]  /*2f9c0*/  STS.128 [R252+0x100], R16 ;  /* 0x00010010fc007388 */ /* 0x0001e20000000c00 */
[----:B------:R-:W-:Y:S02]  /*2f9d0*/  PRMT R20, R20, 0x5410, R0 ;  /* 0x0000541014147816 */ /* 0x000fe40000000000 */
[----:B------:R-:W-:Y:S01]  /*2f9e0*/  LOP3.LUT R3, R14, 0xffff, RZ, 0xc0, !PT ;  /* 0x0000ffff0e037812 */ /* 0x000fe200078ec0ff */
[----:B------:R-:W3:Y:S04]  /*2f9f0*/  LDL.LU R0, [R1+0x3b8] ;  /* 0x0003b80001007983 */ /* 0x000ee80000300800 */
[----:B0-----:R-:W4:Y:S04]  /*2fa00*/  LDL.LU.64 R16, [R1+0x3a0] ;  /* 0x0003a00001107983 */ /* 0x001f280000300a00 */
[----:B------:R-:W3:Y:S04]  /*2fa10*/  LDL.LU.64 R18, [R1+0x3a8] ;  /* 0x0003a80001127983 */ /* 0x000ee80000300a00 */
[----:B------:R0:W-:Y:S04]  /*2fa20*/  STS.64 [R252+0x18], R20 ;  /* 0x00001814fc007388 */ /* 0x0001e80000000a00 */
[----:B0-----:R-:W3:Y:S01]  /*2fa30*/  LDL.LU.64 R20, [R1+0x3b0] ;  /* 0x0003b00001147983 */ /* 0x001ee20000300a00 */
[----:B--2---:R-:W-:-:S04]  /*2fa40*/  LOP3.LUT R2, R15, 0xffff, RZ, 0xc0, !PT ;  /* 0x0000ffff0f027812 */ /* 0x004fc800078ec0ff */
[----:B------:R-:W-:Y:S02]  /*2fa50*/  PRMT R3, R2, 0x3340, R3 ;  /* 0x0000334002037816 */ /* 0x000fe40000000003 */
[----:B----4-:R-:W-:Y:S02]  /*2fa60*/  LOP3.LUT R6, R16, 0xffff, RZ, 0xc0, !PT ;  /* 0x0000ffff10067812 */ /* 0x010fe400078ec0ff */
[----:B------:R-:W-:-:S04]  /*2fa70*/  LOP3.LUT R2, R17, 0xffff, RZ, 0xc0, !PT ;  /* 0x0000ffff11027812 */ /* 0x000fc800078ec0ff */
[----:B------:R-:W-:-:S04]  /*2fa80*/  PRMT R2, R2, 0x3340, R6 ;  /* 0x0000334002027816 */ /* 0x000fc80000000006 */
[----:B------:R-:W-:Y:S02]  /*2fa90*/  PRMT R7, R2, 0x5410, R3 ;  /* 0x0000541002077816 */ /* 0x000fe40000000003 */
[----:B---3--:R-:W-:Y:S02]  /*2faa0*/  LOP3.LUT R3, R18, 0xffff, RZ, 0xc0, !PT ;  /* 0x0000ffff12037812 */ /* 0x008fe400078ec0ff */
[----:B------:R-:W-:-:S04]  /*2fab0*/  LOP3.LUT R2, R19, 0xffff, RZ, 0xc0, !PT ;  /* 0x0000ffff13027812 */ /* 0x000fc800078ec0ff */
[----:B------:R-:W-:Y:S02]  /*2fac0*/  PRMT R3, R2, 0x3340, R3 ;  /* 0x0000334002037816 */ /* 0x000fe40000000003 */
[----:B------:R-:W-:Y:S02]  /*2fad0*/  LOP3.LUT R2, R20, 0xffff, RZ, 0xc0, !PT ;  /* 0x0000ffff14027812 */ /* 0x000fe400078ec0ff */
[----:B------:R-:W-:-:S04]  /*2fae0*/  LOP3.LUT R6, R21, 0xffff, RZ, 0xc0, !PT ;  /* 0x0000ffff15067812 */ /* 0x000fc800078ec0ff */
[----:B------:R-:W-:Y:S02]  /*2faf0*/  PRMT R6, R6, 0x3340, R2 ;  /* 0x0000334006067816 */ /* 0x000fe40000000002 */
[----:B------:R-:W2:Y:S02]  /*2fb00*/  LDL.LU R2, [R1+0x39c] ;  /* 0x00039c0001027983 */ /* 0x000ea40000300800 */
[----:B------:R-:W-:Y:S02]  /*2fb10*/  PRMT R6, R6, 0x5410, R3 ;  /* 0x0000541006067816 */ /* 0x000fe40000000003 */
[----:B------:R-:W2:Y:S04]  /*2fb20*/  LDL.LU R3, [R1+0x398] ;  /* 0x0003980001037983 */ /* 0x000ea80000300800 */
[----:B------:R0:W-:Y:S04]  /*2fb30*/  STS.64 [R252+0x110], R6 ;  /* 0x00011006fc007388 */ /* 0x0001e80000000a00 */
[----:B0-----:R0:W5:Y:S04]  /*2fb40*/  LDL.LU.64 R6, [R1+0x390] ;  /* 0x0003900001067983 */ /* 0x0011680000300a00 */
[----:B------:R0:W-:Y:S04]  /*2fb50*/  STS [R252+0x8], R0 ;  /* 0x00000800fc007388 */ /* 0x0001e80000000800 */
[----:B--2---:R0:W-:Y:S02]  /*2fb60*/  STS.64 [R252+0x10], R2 ;  /* 0x00001002fc007388 */ /* 0x0041e40000000a00 */
.L_x_50:
[----:B------:R-:W-:Y:S05]  /*2fb70*/  BSYNC.RECONVERGENT B1 ;  /* 0x0000000000017941 */ /* 0x000fea0003800200 */
.L_x_49:
[----:B0-----:R-:W0:Y:S01]  /*2fb80*/  S2R R252, SR_TID.X ;  /* 0x0000000000fc7919 */ /* 0x001e220000002100 */
[----:B------:R-:W-:Y:S01]  /*2fb90*/  BAR.SYNC.DEFER_BLOCKING 0x0 ;  /* 0x0000000000007b1d */ /* 0x000fe20000010000 */
[----:B0-----:R-:W-:-:S13]  /*2fba0*/  ISETP.NE.AND P0, PT, R252, RZ, PT ;  /* 0x000000fffc00720c */ /* 0x001fda0003f05270 */
[----:B------:R-:W-:Y:S05]  /*2fbb0*/  @P0 BRA `(.L_x_51) ;  /* 0x000004f000180947 */ /* 0x000fea0003800000 */
[----:B------:R-:W-:-:S09]  /*2fbc0*/  UISETP.GE.AND UP0, UPT, UR8, 0x21, UPT ;  /* 0x000000210800788c */ /* 0x000fd2000bf06270 */
[----:B------:R-:W-:Y:S05]  /*2fbd0*/  BRA.U !UP0, `(.L_x_52) ;  /* 0x0000004508547547 */ /* 0x000fea000b800000 */
[----:B-----5:R-:W-:Y:S01]  /*2fbe0*/  LOP3.LUT R6, R6, 0xffff, RZ, 0xc0, !PT ;  /* 0x0000ffff06067812 */ /* 0x020fe200078ec0ff */
[----:B------:R-:W2:Y:S01]  /*2fbf0*/  LDL.LU R252, [R1+0x234] ;  /* 0x0002340001fc7983 */ /* 0x000ea20000300800 */
[----:B------:R-:W-:Y:S02]  /*2fc00*/  LOP3.LUT R7, R7, 0xffff, RZ, 0xc0, !PT ;  /* 0x0000ffff07077812 */ /* 0x000fe400078ec0ff */
[----:B------:R-:W-:Y:S02]  /*2fc10*/  LOP3.LUT R8, R8, 0xffff, RZ, 0xc0, !PT ;  /* 0x0000ffff08087812 */ /* 0x000fe400078ec0ff */
[----:B------:R-:W-:Y:S02]  /*2fc20*/  LOP3.LUT R9, R9, 0xffff, RZ, 0xc0, !PT ;  /* 0x0000ffff09097812 */ /* 0x000fe400078ec0ff */
[----:B------:R-:W-:Y:S02]  /*2fc30*/  PRMT R6, R7, 0x3340, R6 ;  /* 0x0000334007067816 */ /* 0x000fe40000000006 */
[----:B------:R-:W-:-:S02]  /*2fc40*/  PRMT R7, R9, 0x3340, R8 ;  /* 0x0000334009077816 */ /* 0x000fc40000000008 */
[----:B------:R-:W3:Y:S02]  /*2fc50*/  LDL.LU R8, [R1+0x22c] ;  /* 0x00022c0001087983 */ /* 0x000ee40000300800 */
[----:B------:R-:W-:Y:S02]  /*2fc60*/  PRMT R7, R7, 0x5410, R6 ;  /* 0x0000541007077816 */ /* 0x000fe40000000006 */
[----:B------:R-:W4:Y:S04]  /*2fc70*/  LDL.LU R6, [R1+0x230] ;  /* 0x0002300001067983 */ /* 0x000f280000300800 */
[----:B------:R-:W2:Y:S01]  /*2fc80*/  LDL.LU R9, [R1+0x228] ;  /* 0x0002280001097983 */ /* 0x000ea20000300800 */
[----:B------:R-:W-:Y:S02]  /*2fc90*/  LOP3.LUT R11, R11, 0xffff, RZ, 0xc0, !PT ;  /* 0x0000ffff0b0b7812 */ /* 0x000fe400078ec0ff */
[----:B------:R-:W-:-:S02]  /*2fca0*/  LOP3.LUT R10, R10, 0xffff, RZ, 0xc0, !PT ;  /* 0x0000ffff0a0a7812 */ /* 0x000fc400078ec0ff */
[----:B------:R-:W-:Y:S02]  /*2fcb0*/  LOP3.LUT R13, R13, 0xffff, RZ, 0xc0, !PT ;  /* 0x0000ffff0d0d7812 */ /* 0x000fe400078ec0ff */
[----:B------:R-:W-:Y:S02]  /*2fcc0*/  PRMT R10, R11, 0x3340, R10 ;  /* 0x000033400b0a7816 */ /* 0x000fe4000000000a */
[----:B------:R-:W-:Y:S01]  /*2fcd0*/  LOP3.LUT R251, R251, 0xffff, RZ, 0xc0, !PT ;  /* 0x0000fffffbfb7812 */ /* 0x000fe200078ec0ff */
[----:B------:R-:W2:Y:S01]  /*2fce0*/  LDL.LU R11, [R1+0x220] ;  /* 0x00022000010b7983 */ /* 0x000ea20000300800 */
[----:B------:R-:W-:-:S04]  /*2fcf0*/  LOP3.LUT R12, R12, 0xffff, RZ, 0xc0, !PT ;  /* 0x0000ffff0c0c7812 */ /* 0x000fc800078ec0ff */
[----:B------:R-:W-:Y:S02]  /*2fd00*/  PRMT R12, R13, 0x3340, R12 ;  /* 0x000033400d0c7816 */ /* 0x000fe4000000000c */
[----:B------:R-:W2:Y:S01]  /*2fd10*/  LDL.LU R13, [R1+0x238] ;  /* 0x00023800010d7983 */ /* 0x000ea20000300800 */
[----:B---3--:R-:W-:Y:S02]  /*2fd20*/  LOP3.LUT R8, R8, 0xffff, RZ, 0xc0, !PT ;  /* 0x0000ffff08087812 */ /* 0x008fe400078ec0ff */
[----:B----4-:R-:W-:-:S04]  /*2fd30*/  LOP3.LUT R6, R6, 0xffff, RZ, 0xc0, !PT ;  /* 0x0000ffff06067812 */ /* 0x010fc800078ec0ff */
[----:B------:R-:W-:Y:S02]  /*2fd40*/  PRMT R8, R8, 0x3340, R6 ;  /* 0x0000334008087816 */ /* 0x000fe40000000006 */
[----:B--2---:R-:W-:Y:S01]  /*2fd50*/  LOP3.LUT R9, R9, 0xffff, RZ, 0xc0, !PT ;  /* 0x0000ffff09097812 */ /* 0x004fe200078ec0ff */
[----:B------:R-:W2:Y:S03]  /*2fd60*/  LDL.LU R6, [R1+0x224] ;  /* 0x0002240001067983 */ /* 0x000ea60000300800 */
[----:B------:R-:W-:Y:S02]  /*2fd70*/  PRMT R9, R9, 0x3340, R251 ;  /* 0x0000334009097816 */ /* 0x000fe400000000fb */
[----:B------:R-:W3:Y:S01]  /*2fd80*/  LDL.LU R251, [R1+0x23c] ;  /* 0x00023c0001fb7983 */ /* 0x000ee20000300800 */
        /* <DEDUP_REMOVED lines=8> */
[----:B------:R-:W-:Y:S02]  /*2fe10*/  PRMT R238, R239, 0x3340, R238 ;  /* 0x00003340efee7816 */ /* 0x000fe400000000ee */
[----:B------:R-:W-:Y:S02]  /*2fe20*/  PRMT R239, R241, 0x3340, R240 ;  /* 0x00003340f1ef7816 */ /* 0x000fe400000000f0 */
[----:B------:R-:W-:Y:S02]  /*2fe30*/  LOP3.LUT R230, R230, 0xffff, RZ, 0xc0, !PT ;  /* 0x0000ffffe6e67812 */ /* 0x000fe400078ec0ff */
        /* <DEDUP_REMOVED lines=29> */
[----:B------:R-:W-:Y:S02]  /*30010*/  PRMT R88, R91, 0x3340, R90 ;  /* 0x000033405b587816 */ /* 0x000fe4000000005a */
        /* <DEDUP_REMOVED lines=29> */
[----:B------:R-:W-:Y:S01]  /*301f0*/  PRMT R71, R73, 0x3340, R72 ;  /* 0x0000334049477816 */ /* 0x000fe20000000048 */
[----:B------:R-:W0:Y:S01]  /*30200*/  S2UR UR5, SR_CgaCtaId ;  /* 0x00000000000579c3 */ /* 0x000e220000008800 */
        /* <DEDUP_REMOVED lines=23> */
[----:B--2---:R-:W-:-:S04]  /*30380*/  LOP3.LUT R6, R6, 0xffff, RZ, 0xc0, !PT ;  /* 0x0000ffff06067812 */ /* 0x004fc800078ec0ff */
[----:B------:R-:W-:Y:S02]  /*30390*/  PRMT R11, R11, 0x3340, R6 ;  /* 0x000033400b0b7816 */ /* 0x000fe40000000006 */
[----:B---3--:R-:W-:Y:S02]  /*303a0*/  LOP3.LUT R5, R251, 0xffff, RZ, 0xc0, !PT ;  /* 0x0000fffffb057812 */ /* 0x008fe400078ec0ff */
[----:B------:R-:W-:-:S04]  /*303b0*/  LOP3.LUT R6, R13, 0xffff, RZ, 0xc0, !PT ;  /* 0x0000ffff0d067812 */ /* 0x000fc800078ec0ff */
[----:B------:R-:W-:Y:S02]  /*303c0*/  PRMT R5, R6, 0x3340, R5 ;  /* 0x0000334006057816 */ /* 0x000fe40000000005 */
        /* <DEDUP_REMOVED lines=30> */
[----:B------:R-:W-:Y:S02]  /*305b0*/  LOP3.LUT R6, R50, 0xffff, RZ, 0xc0, !PT ;  /* 0x0000ffff32067812 */ /* 0x000fe400078ec0ff */
[----:B------:R-:W-:Y:S02]  /*305c0*/  PRMT R50, R59, 0x3340, R48 ;  /* 0x000033403b327816 */ /* 0x000fe40000000030 */
[----:B------:R-:W-:Y:S02]  /*305d0*/  PRMT R48, R51, 0x3340, R6 ;  /* 0x0000334033307816 */ /* 0x000fe40000000006 */
        /* <DEDUP_REMOVED lines=9> */
[----:B------:R-:W-:Y:S02]  /*30670*/  LOP3.LUT R6, R25, 0xffff, RZ, 0xc0, !PT ;  /* 0x0000ffff19067812 */ /* 0x000fe400078ec0ff */
        /* <DEDUP_REMOVED lines=11> */
[----:B------:R-:W-:Y:S01]  /*30730*/  PRMT R150, R155, 0x3340, R154 ;  /* 0x000033409b967816 */ /* 0x000fe2000000009a */
[----:B------:R1:W-:Y:S01]  /*30740*/  STL.64 [R1+0x20], R4 ;  /* 0x0000200401007387 */ /* 0x0003e20000100a00 */
        /* <DEDUP_REMOVED lines=9> */
[----:B-1----:R-:W-:-:S02]  /*307e0*/  PRMT R5, R193, 0x5410, R192 ;  /* 0x00005410c1057816 */ /* 0x002fc400000000c0 */
        /* <DEDUP_REMOVED lines=47> */
[----:B-1----:R-:W-:Y:S02]  /*30ae0*/  PRMT R7, R201, 0x5410, R200 ;  /* 0x00005410c9077816 */ /* 0x002fe400000000c8 */
[----:B------:R-:W-:Y:S02]  /*30af0*/  PRMT R6, R199, 0x5410, R198 ;  /* 0x00005410c7067816 */ /* 0x000fe400000000c6 */
[----:B--2---:R-:W-:-:S02]  /*30b00*/  PRMT R5, R144, 0x5410, R145 ;  /* 0x0000541090057816 */ /* 0x004fc40000000091 */
        /* <DEDUP_REMOVED lines=78> */
[----:B------:R-:W-:Y:S02]  /*30ff0*/  PRMT R78, R19, 0x3340, R78 ;  /* 0x00003340134e7816 */ /* 0x000fe4000000004e */
[----:B------:R-:W-:Y:S01]  /*31000*/  PRMT R81, R14, 0x3340, R81 ;  /* 0x000033400e517816 */ /* 0x000fe20000000051 */
[----:B------:R-:W-:Y:S01]  /*31010*/  UMOV UR4, 0x400 ;  /* 0x0000040000047882 */ /* 0x000fe20000000000 */
[----:B------:R-:W-:-:S02]  /*31020*/  PRMT R94, R95, 0x3340, R94 ;  /* 0x000033405f5e7816 */ /* 0x000fc4000000005e */
[----:B------:R-:W-:Y:S02]  /*31030*/  PRMT R63, R63, 0x3340, R62 ;  /* 0x000033403f3f7816 */ /* 0x000fe4000000003e */
[----:B------:R-:W-:Y:S02]  /*31040*/  PRMT R64, R65, 0x3340, R64 ;  /* 0x0000334041407816 */ /* 0x000fe40000000040 */
[----:B------:R-:W-:Y:S02]  /*31050*/  LOP3.LUT R58, R40, 0xffff, RZ, 0xc0, !PT ;  /* 0x0000ffff283a7812 */ /* 0x000fe400078ec0ff */
        /* <DEDUP_REMOVED lines=10> */
[----:B-1----:R-:W-:Y:S02]  /*31100*/  PRMT R7, R137, 0x5410, R136 ;  /* 0x0000541089077816 */ /* 0x002fe40000000088 */
        /* <DEDUP_REMOVED lines=13> */
[----:B------:R-:W-:Y:S01]  /*311e0*/  LOP3.LUT R27, R27, 0xffff, RZ, 0xc0, !PT ;  /* 0x0000ffff1b1b7812 */ /* 0x000fe200078ec0ff */
[----:B0-----:R-:W-:Y:S01]  /*311f0*/  ULEA UR4, UR5, UR4, 0x18 ;  /* 0x0000000405047291 */ /* 0x001fe2000f8ec0ff */
        /* <DEDUP_REMOVED lines=25> */
[----:B------:R0:W-:Y:S01]  /*31390*/  STL.64 [R1+0x30], R12 ;  /* 0x0000300c01007387 */ /* 0x0001e20000100a00 */
[----:B------:R-:W-:-:S02]  /*313a0*/  PRMT R58, R41, 0x3340, R58 ;  /* 0x00003340293a7816 */ /* 0x000fc4000000003a */
[----:B------:R-:W-:Y:S01]  /*313b0*/  LOP3.LUT R240, R242, 0xffff, RZ, 0xc0, !PT ;  /* 0x0000fffff2f07812 */ /* 0x000fe200078ec0ff */
[----:B------:R1:W-:Y:S01]  /*313c0*/  STL.64 [R1+0x38], R14 ;  /* 0x0000380e01007387 */ /* 0x0003e20000100a00 */
[----:B------:R-:W-:Y:S02]  /*313d0*/  LOP3.LUT R243, R243, 0xffff, RZ, 0xc0, !PT ;  /* 0x0000fffff3f37812 */ /* 0x000fe400078ec0ff */
[----:B------:R-:W-:Y:S01]  /*313e0*/  PRMT R46, R43, 0x3340, R46 ;  /* 0x000033402b2e7816 */ /* 0x000fe2000000002e */
[----:B------:R2:W-:Y:S01]  /*313f0*/  STL.64 [R1+0x40], R16 ;  /* 0x0000401001007387 */ /* 0x0005e20000100a00 */
[----:B------:R-:W-:Y:S02]  /*31400*/  PRMT R44, R27, 0x3340, R44 ;  /* 0x000033401b2c7816 */ /* 0x000fe4000000002c */
[----:B------:R-:W-:Y:S01]  /*31410*/  PRMT R41, R64, 0x5410, R63 ;  /* 0x0000541040297816 */ /* 0x000fe2000000003f */
[----:B------:R3:W-:Y:S01]  /*31420*/  STL.64 [R1+0x48], R18 ;  /* 0x0000481201007387 */ /* 0x0007e20000100a00 */
[----:B------:R-:W-:-:S02]  /*31430*/  PRMT R40, R65, 0x5410, R62 ;  /* 0x0000541041287816 */ /* 0x000fc4000000003e */
[----:B------:R-:W-:Y:S01]  /*31440*/  PRMT R61, R38, 0x3340, R61 ;  /* 0x00003340263d7816 */ /* 0x000fe2000000003d */
[----:B------:R4:W-:Y:S01]  /*31450*/  STL.64 [R1+0x90], R6 ;  /* 0x0000900601007387 */ /* 0x0009e20000100a00 */
[----:B------:R-:W-:Y:S02]  /*31460*/  PRMT R66, R33, 0x3340, R66 ;  /* 0x0000334021427816 */ /* 0x000fe40000000042 */
[----:B------:R-:W-:Y:S01]  /*31470*/  PRMT R69, R30, 0x3340, R69 ;  /* 0x000033401e457816 */ /* 0x000fe20000000045 */
[----:B------:R4:W-:Y:S01]  /*31480*/  STL.64 [R1+0xc8], R4 ;  /* 0x0000c80401007387 */ /* 0x0009e20000100a00 */
[----:B------:R-:W-:Y:S02]  /*31490*/  PRMT R72, R23, 0x3340, R72 ;  /* 0x0000334017487816 */ /* 0x000fe40000000048 */
[----:B0-----:R-:W-:Y:S02]  /*314a0*/  PRMT R13, R169, 0x5410, R168 ;  /* 0x00005410a90d7816 */ /* 0x001fe400000000a8 */
[----:B------:R-:W-:-:S02]  /*314b0*/  PRMT R12, R167, 0x5410, R166 ;  /* 0x00005410a70c7816 */ /* 0x000fc400000000a6 */
[----:B-1----:R-:W-:Y:S02]  /*314c0*/  PRMT R15, R161, 0x5410, R160 ;  /* 0x00005410a10f7816 */ /* 0x002fe400000000a0 */
[----:B------:R-:W-:Y:S02]  /*314d0*/  PRMT R14, R159, 0x5410, R158 ;  /* 0x000054109f0e7816 */ /* 0x000fe4000000009e */
[----:B--2---:R-:W-:Y:S02]  /*314e0*/  PRMT R17, R153, 0x5410, R152 ;  /* 0x0000541099117816 */ /* 0x004fe40000000098 */
        /* <DEDUP_REMOVED lines=14> */
[----:B----4-:R-:W-:Y:S02]  /*315d0*/  PRMT R7, R71, 0x5410, R70 ;  /* 0x0000541047077816 */ /* 0x010fe40000000046 */
[----:B------:R-:W-:Y:S01]  /*315e0*/  PRMT R6, R75, 0x5410, R74 ;  /* 0x000054104b067816 */ /* 0x000fe2000000004a */
[----:B------:R-:W-:Y:S01]  /*315f0*/  LDS.128 R28, [UR4+0x1c0] ;  /* 0x0001c004ff1c7984 */ /* 0x000fe20008000c00 */
        /* <DEDUP_REMOVED lines=25> */
[----:B------:R-:W-:Y:S02]  /*31790*/  PRMT R47, R58, 0x5410, R47 ;  /* 0x000054103a2f7816 */ /* 0x000fe4000000002f */
[----:B------:R-:W-:Y:S01]  /*317a0*/  PRMT R46, R61, 0x5410, R46 ;  /* 0x000054103d2e7816 */ /* 0x000fe2000000002e */
[----:B------:R-:W-:Y:S01]  /*317b0*/  STL.64 [R1+0xe0], R42 ;  /* 0x0000e02a01007387 */ /* 0x000fe20000100a00 */
[----:B------:R-:W-:-:S02]  /*317c0*/  PRMT R77, R66, 0x5410, R77 ;  /* 0x00005410424d7816 */ /* 0x000fc4000000004d */
[----:B------:R-:W-:Y:S01]  /*317d0*/  PRMT R76, R69, 0x5410, R76 ;  /* 0x00005410454c7816 */ /* 0x000fe2000000004c */
[----:B------:R-:W-:Y:S01]  /*317e0*/  STL.64 [R1+0xe8], R4 ;  /* 0x0000e80401007387 */ /* 0x000fe20000100a00 */
[----:B0-----:R-:W-:Y:S02]  /*317f0*/  PRMT R41, R73, 0x5410, R72 ;  /* 0x0000541049297816 */ /* 0x001fe40000000048 */
[----:B------:R-:W-:Y:S01]  /*31800*/  PRMT R40, R45, 0x5410, R44 ;  /* 0x000054102d287816 */ /* 0x000fe2000000002c */
[----:B------:R-:W0:Y:S01]  /*31810*/  LDS.128 R12, [UR4+0x200] ;  /* 0x00020004ff0c7984 */ /* 0x000e220008000c00 */
[----:B------:R-:W-:Y:S02]  /*31820*/  PRMT R11, R239, 0x5410, R238 ;  /* 0x00005410ef0b7816 */ /* 0x000fe400000000ee */
[----:B------:R-:W-:Y:S01]  /*31830*/  PRMT R10, R241, 0x5410, R240 ;  /* 0x00005410f10a7816 */ /* 0x000fe200000000f0 */
[----:B------:R-:W1:Y:S01]  /*31840*/  LDS.128 R16, [UR4+0x1f0] ;  /* 0x0001f004ff107984 */ /* 0x000e620008000c00 */
[----:B------:R-:W-:-:S03]  /*31850*/  PRMT R185, R183, 0x3340, R182 ;  /* 0x00003340b7b97816 */ /* 0x000fc600000000b6 */
[----:B------:R-:W2:Y:S01]  /*31860*/  LDS.128 R20, [UR4+0x1e0] ;  /* 0x0001e004ff147984 */ /* 0x000ea20008000c00 */
[----:B------:R-:W-:-:S03]  /*31870*/  PRMT R176, R175, 0x3340, R174 ;  /* 0x00003340afb07816 */ /* 0x000fc600000000ae */
[----:B------:R-:W3:Y:S01]  /*31880*/  LDS.128 R24, [UR4+0x1d0] ;  /* 0x0001d004ff187984 */ /* 0x000ee20008000c00 */
[----:B------:R-:W-:-:S03]  /*31890*/  PRMT R184, R195, 0x3340, R184 ;  /* 0x00003340c3b87816 */ /* 0x000fc600000000b8 */
[----:B------:R-:W4:Y:S01]  /*318a0*/  LDS.128 R32, [UR4+0x1b0] ;  /* 0x0001b004ff207984 */ /* 0x000f220008000c00 */
[----:B------:R-:W-:-:S03]  /*318b0*/  PRMT R182, R187, 0x3340, R186 ;  /* 0x00003340bbb67816 */ /* 0x000fc600000000ba */
[----:B------:R-:W4:Y:S01]  /*318c0*/  LDS.128 R36, [UR4+0x1a0] ;  /* 0x0001a004ff247984 */ /* 0x000f220008000c00 */
[----:B------:R-:W-:-:S03]  /*318d0*/  PRMT R183, R189, 0x3340, R188 ;  /* 0x00003340bdb77816 */ /* 0x000fc600000000bc */
[----:B------:R-:W4:Y:S01]  /*318e0*/  LDS.128 R48, [UR4+0x190] ;  /* 0x00019004ff307984 */ /* 0x000f220008000c00 */
[----:B------:R-:W-:-:S03]  /*318f0*/  PRMT R174, R179, 0x3340, R178 ;  /* 0x00003340b3ae7816 */ /* 0x000fc600000000b2 */
[----:B------:R-:W4:Y:S01]  /*31900*/  LDS.128 R52, [UR4+0x180] ;  /* 0x00018004ff347984 */ /* 0x000f220008000c00 */
[----:B------:R-:W-:-:S03]  /*31910*/  PRMT R175, R181, 0x3340, R180 ;  /* 0x00003340b5af7816 */ /* 0x000fc600000000b4 */
[----:B------:R-:W4:Y:S04]  /*31920*/  LDS.128 R56, [UR4+0x170] ;  /* 0x00017004ff387984 */ /* 0x000f280008000c00 */
[----:B------:R-:W4:Y:S04]  /*31930*/  LDS.128 R60, [UR4+0x160] ;  /* 0x00016004ff3c7984 */ /* 0x000f280008000c00 */
[----:B------:R-:W4:Y:S04]  /*31940*/  LDS.128 R64, [UR4+0x150] ;  /* 0x00015004ff407984 */ /* 0x000f280008000c00 */
[----:B------:R-:W4:Y:S04]  /*31950*/  LDS.128 R68, [UR4+0x140] ;  /* 0x00014004ff447984 */ /* 0x000f280008000c00 */
[----:B------:R-:W4:Y:S04]  /*31960*/  LDS.128 R72, [UR4+0x130] ;  /* 0x00013004ff487984 */ /* 0x000f280008000c00 */
[----:B------:R-:W4:Y:S04]  /*31970*/  LDS.64 R4, [UR4+0x220] ;  /* 0x00022004ff047984 */ /* 0x000f280008000a00 */
[----:B------:R-:W4:Y:S04]  /*31980*/  LDS.64 R6, [UR4+0x128] ;  /* 0x00012804ff067984 */ /* 0x000f280008000a00 */
[----:B------:R-:W4:Y:S04]  /*31990*/  LDS.64 R42, [UR4+0x120] ;  /* 0x00012004ff2a7984 */ /* 0x000f280008000a00 */
[----:B------:R-:W4:Y:S01]  /*319a0*/  LDS R44, [UR4+0x118] ;  /* 0x00011804ff2c7984 */ /* 0x000f220008000800 */
        /* <DEDUP_REMOVED lines=10> */
[----:B0-----:R-:W-:Y:S02]  /*31a50*/  PRMT R9, R184, 0x5410, R185 ;  /* 0x00005410b8097816 */ /* 0x001fe400000000b9 */
[----:B------:R-:W-:Y:S02]  /*31a60*/  PRMT R8, R183, 0x5410, R182 ;  /* 0x00005410b7087816 */ /* 0x000fe400000000b6 */
[----:B-1----:R-:W-:Y:S02]  /*31a70*/  PRMT R11, R177, 0x5410, R176 ;  /* 0x00005410b10b7816 */ /* 0x002fe400000000b0 */
[----:B------:R-:W-:Y:S02]  /*31a80*/  PRMT R10, R175, 0x5410, R174 ;  /* 0x00005410af0a7816 */ /* 0x000fe400000000ae */
[----:B------:R-:W-:-:S02]  /*31a90*/  PRMT R120, R119, 0x3340, R118 ;  /* 0x0000334077787816 */ /* 0x000fc40000000076 */
[----:B------:R-:W-:Y:S02]  /*31aa0*/  PRMT R118, R123, 0x3340, R122 ;  /* 0x000033407b767816 */ /* 0x000fe4000000007a */
[----:B------:R-:W-:Y:S02]  /*31ab0*/  PRMT R119, R125, 0x3340, R124 ;  /* 0x000033407d777816 */ /* 0x000fe4000000007c */
[----:B------:R-:W-:Y:S01]  /*31ac0*/  PRMT R111, R117, 0x3340, R116 ;  /* 0x00003340756f7816 */ /* 0x000fe20000000074 */
[----:B------:R0:W-:Y:S04]  /*31ad0*/  STL.64 [R1+0x60], R8 ;  /* 0x0000600801007387 */ /* 0x0001e80000100a00 */
[----:B------:R1:W-:Y:S01]  /*31ae0*/  STL.64 [R1+0x68], R10 ;  /* 0x0000680a01007387 */ /* 0x0003e20000100a00 */
[----:B0-----:R-:W-:-:S02]  /*31af0*/  PRMT R9, R121, 0x5410, R120 ;  /* 0x0000541079097816 */ /* 0x001fc40000000078 */
[----:B------:R-:W-:Y:S02]  /*31b00*/  PRMT R8, R119, 0x5410, R118 ;  /* 0x0000541077087816 */ /* 0x000fe40000000076 */
[----:B-1----:R-:W-:Y:S02]  /*31b10*/  PRMT R11, R113, 0x5410, R112 ;  /* 0x00005410710b7816 */ /* 0x002fe40000000070 */
[----:B------:R-:W-:Y:S01]  /*31b20*/  PRMT R10, R111, 0x5410, R110 ;  /* 0x000054106f0a7816 */ /* 0x000fe2000000006e */
[----:B------:R-:W-:Y:S04]  /*31b30*/  STL.64 [R1+0xa0], R8 ;  /* 0x0000a00801007387 */ /* 0x000fe80000100a00 */
[----:B------:R-:W-:Y:S04]  /*31b40*/  STL.64 [R1+0xa8], R10 ;  /* 0x0000a80a01007387 */ /* 0x000fe80000100a00 */
[----:B------:R-:W0:Y:S01]  /*31b50*/  LDS.128 R8, [UR4+0x210] ;  /* 0x00021004ff087984 */ /* 0x000e220008000c00 */
[----:B------:R-:W-:-:S02]  /*31b60*/  PRMT R79, R80, 0x5410, R79 ;  /* 0x00005410504f7816 */ /* 0x000fc4000000004f */
        /* <DEDUP_REMOVED lines=9> */
[----:B--2---:R-:W-:Y:S04]  /*31c00*/  STL.64 [R1+0x1d8], R20 ;  /* 0x0001d81401007387 */ /* 0x004fe80000100a00 */
[----:B------:R-:W-:Y:S04]  /*31c10*/  STL.64 [R1+0x1e0], R22 ;  /* 0x0001e01601007387 */ /* 0x000fe80000100a00 */
[----:B---3--:R-:W-:Y:S04]  /*31c20*/  STL.64 [R1+0x1c8], R24 ;  /* 0x0001c81801007387 */ /* 0x008fe80000100a00 */
[----:B------:R-:W-:Y:S04]  /*31c30*/  STL.64 [R1+0x1d0], R26 ;  /* 0x0001d01a01007387 */ /* 0x000fe80000100a00 */
[----:B------:R-:W-:Y:S04]  /*31c40*/  STL.64 [R1+0x1b8], R28 ;  /* 0x0001b81c01007387 */ /* 0x000fe80000100a00 */
[----:B------:R-:W-:Y:S04]  /*31c50*/  STL.64 [R1+0x1c0], R30 ;  /* 0x0001c01e01007387 */ /* 0x000fe80000100a00 */
[----:B----4-:R-:W-:Y:S04]  /*31c60*/  STL.64 [R1+0x1a8], R32 ;  /* 0x0001a82001007387 */ /* 0x010fe80000100a00 */
        /* <DEDUP_REMOVED lines=22> */
[----:B------:R-:W-:Y:S01]  /*31dd0*/  STL [R1+0x110], R44 ;  /* 0x0001102c01007387 */ /* 0x000fe20000100800 */
[----:B------:R-:W-:Y:S03]  /*31de0*/  BSSY.RECONVERGENT B1, `(.L_x_53) ;  /* 0x000000b000017945 */ /* 0x000fe60003800200 */
[----:B0-----:R0:W-:Y:S04]  /*31df0*/  STL.64 [R1+0x208], R8 ;  /* 0x0002080801007387 */ /* 0x0011e80000100a00 */
[----:B------:R1:W-:Y:S01]  /*31e00*/  STL.64 [R1+0x210], R10 ;  /* 0x0002100a01007387 */ /* 0x0003e20000100a00 */
[----:B0-----:R-:W-:Y:S01]  /*31e10*/  PRMT R8, R6, 0x7770, RZ ;  /* 0x0000777006087816 */ /* 0x001fe200000000ff */
[----:B-1----:R-:W-:-:S07]  /*31e20*/  IMAD.MOV.U32 R10, RZ, RZ, RZ ;  /* 0x000000ffff0a7224 */ /* 0x002fce00078e00ff */
.L_x_54:
[----:B------:R-:W-:-:S05]  /*31e30*/  IMAD.IADD R5, R1, 0x1, R10 ;  /* 0x0000000101057824 */ /* 0x000fca00078e020a */
[----:B------:R-:W2:Y:S02]  /*31e40*/  LDL.U8 R4, [R5+0x10] ;  /* 0x0000100005047983 */ /* 0x000ea40000100000 */
[----:B--2---:R-:W-:Y:S01]  /*31e50*/  ISETP.NE.AND P1, PT, R4, RZ, PT ;  /* 0x000000ff0400720c */ /* 0x004fe20003f25270 */
[----:B------:R-:W-:Y:S02]  /*31e60*/  IMAD.MOV.U32 R4, RZ, RZ, R10 ;  /* 0x000000ffff047224 */ /* 0x000fe400078e000a */
[----:B------:R-:W-:-:S10]  /*31e70*/  VIADD R10, R10, 0x1 ;  /* 0x000000010a0a7836 */ /* 0x000fd40000000000 */
[----:B------:R-:W-:Y:S05]  /*31e80*/  @P1 BRA `(.L_x_54) ;  /* 0xfffffffc00e81947 */ /* 0x000fea000383ffff */
[----:B------:R-:W-:Y:S05]  /*31e90*/  BSYNC.RECONVERGENT B1 ;  /* 0x0000000000017941 */ /* 0x000fea0003800200 */
.L_x_53:
[----:B------:R-:W-:-:S13]  /*31ea0*/  LOP3.LUT P1, RZ, R8, 0xff, RZ, 0xc0, !PT ;  /* 0x000000ff08ff7812 */ /* 0x000fda000782c0ff */
[----:B------:R-:W-:Y:S05]  /*31eb0*/  @!P1 BRA `(.L_x_55) ;  /* 0x00000000002c9947 */ /* 0x000fea0003800000 */
[----:B------:R-:W-:Y:S01]  /*31ec0*/  BSSY.RECONVERGENT B1, `(.L_x_55) ;  /* 0x000000a000017945 */ /* 0x000fe20003800200 */
[----:B------:R-:W-:-:S07]  /*31ed0*/  IMAD.MOV.U32 R6, RZ, RZ, RZ ;  /* 0x000000ffff067224 */ /* 0x000fce00078e00ff */
.L_x_56:
        /* <DEDUP_REMOVED lines=8> */
[----:B------:R-:W-:Y:S05]  /*31f60*/  BSYNC.RECONVERGENT B1 ;  /* 0x0000000000017941 */ /* 0x000fea0003800200 */
.L_x_55:
[----:B------:R-:W-:Y:S01]  /*31f70*/  IMAD.IADD R4, R1, 0x1, R4 ;  /* 0x0000000101047824 */ /* 0x000fe200078e0204 */
[----:B------:R-:W-:Y:S04]  /*31f80*/  STL [R1+0x404], R86 ;  /* 0x0004045601007387 */ /* 0x000fe80000100800 */
[----:B------:R0:W-:Y:S04]  /*31f90*/  STL.U8 [R4+0x10], RZ ;  /* 0x000010ff04007387 */ /* 0x0001e80000100000 */
[----:B------:R-:W2:Y:S04]  /*31fa0*/  LDL.64 R14, [R1+0xe0] ;  /* 0x0000e000010e7983 */ /* 0x000ea80000100a00 */
[----:B------:R-:W3:Y:S04]  /*31fb0*/  LDL.64 R12, [R1+0xe8] ;  /* 0x0000e800010c7983 */ /* 0x000ee80000100a00 */
[----:B------:R-:W4:Y:S04]  /*31fc0*/  LDL.64 R10, [R1+0xf0] ;  /* 0x0000f000010a7983 */ /* 0x000f280000100a00 */
[----:B------:R-:W4:Y:S04]  /*31fd0*/  LDL.64 R66, [R1+0x20] ;  /* 0x0000200001427983 */ /* 0x000f280000100a00 */
[----:B------:R-:W4:Y:S04]  /*31fe0*/  LDL.64 R8, [R1+0xf8] ;  /* 0x0000f80001087983 */ /* 0x000f280000100a00 */
[----:B------:R-:W4:Y:S04]  /*31ff0*/  LDL.64 R6, [R1+0x100] ;  /* 0x0001000001067983 */ /* 0x000f280000100a00 */
[----:B0-----:R-:W4:Y:S04]  /*32000*/  LDL.64 R4, [R1+0x108] ;  /* 0x0001080001047983 */ /* 0x001f280000100a00 */
[----:B------:R-:W4:Y:S04]  /*32010*/  LDL.64 R46, [R1+0x10] ;  /* 0x00001000012e7983 */ /* 0x000f280000100a00 */
[----:B------:R-:W4:Y:S01]  /*32020*/  LDL.64 R64, [R1+0x18] ;  /* 0x0000180001407983 */ /* 0x000f220000100a00 */
[----:B------:R-:W-:Y:S01]  /*32030*/  DADD R2, R2, R42 ;  /* 0x0000000002027229 */ /* 0x000fe2000000002a */
[----:B------:R-:W-:-:S02]  /*32040*/  IMAD.IADD R0, R0, 0x1, R44 ;  /* 0x0000000100007824 */ /* 0x000fc400078e022c */
[----:B------:R-:W4:Y:S04]  /*32050*/  LDL.64 R68, [R1+0x28] ;  /* 0x0000280001447983 */ /* 0x000f280000100a00 */
[----:B------:R-:W-:Y:S04]  /*32060*/  STL.64 [R1+0x8], R2 ;  /* 0x0000080201007387 */ /* 0x000fe80000100a00 */
[----:B------:R-:W-:Y:S04]  /*32070*/  STL [R1+0x394], R2 ;  /* 0x0003940201007387 */ /* 0x000fe80000100800 */
        /* <DEDUP_REMOVED lines=24> */
[----:B0-----:R-:W-:-:S05]  /*32200*/  PRMT R86, R15, 0x7771, RZ ;  /* 0x000077710f567816 */ /* 0x001fca00000000ff */
[----:B------:R0:W-:Y:S02]  /*32210*/  STL [R1+0x244], R86 ;  /* 0x0002445601007387 */ /* 0x0001e40000100800 */
[----:B0-----:R-:W-:-:S05]  /*32220*/  PRMT R86, R15, 0x7772, RZ ;  /* 0x000077720f567816 */ /* 0x001fca00000000ff */
[----:B------:R3:W-:Y:S02]  /*32230*/  STL [R1+0x248], R86 ;  /* 0x0002485601007387 */ /* 0x0007e40000100800 */
        /* <DEDUP_REMOVED lines=16> */
[----:B----4-:R-:W-:Y:S02]  /*32340*/  PRMT R43, R67, 0x7772, RZ ;  /* 0x00007772432b7816 */ /* 0x010fe400000000ff */
[----:B0-----:R-:W-:-:S05]  /*32350*/  PRMT R86, R10, 0x7770, RZ ;  /* 0x000077700a567816 */ /* 0x001fca00000000ff */
[----:B------:R0:W-:Y:S01]  /*32360*/  STL [R1+0x26c], R86 ;  /* 0x00026c5601007387 */ /* 0x0001e20000100800 */
[----:B------:R-:W-:-:S03]  /*32370*/  PRMT R2, R43, 0x7610, R2 ;  /* 0x000076102b027816 */ /* 0x000fc60000000002 */
[----:B------:R1:W-:Y:S01]  /*32380*/  STL [R1+0x400], R43 ;  /* 0x0004002b01007387 */ /* 0x0003e20000100800 */
[----:B0-----:R-:W-:-:S05]  /*32390*/  PRMT R86, R10, 0x7771, RZ ;  /* 0x000077710a567816 */ /* 0x001fca00000000ff */
[----:B------:R0:W-:Y:S04]  /*323a0*/  STL [R1+0x270], R86 ;  /* 0x0002705601007387 */ /* 0x0001e80000100800 */
[----:B-1----:R-:W2:Y:S01]  /*323b0*/  LDL.LU R43, [R1+0x270] ;  /* 0x00027000012b7983 */ /* 0x002ea20000300800 */
        /* <DEDUP_REMOVED lines=57> */
[C---:B------:R-:W-:Y:S02]  /*32750*/  PRMT R53, R47.reuse, 0x7772, RZ ;  /* 0x000077722f357816 */ /* 0x040fe400000000ff */
[----:B------:R-:W-:Y:S02]  /*32760*/  PRMT R52, R47, 0x7773, RZ ;  /* 0x000077732f347816 */ /* 0x000fe400000000ff */
[----:B------:R-:W-:Y:S02]  /*32770*/  PRMT R51, R64, 0x7770, RZ ;  /* 0x0000777040337816 */ /* 0x000fe400000000ff */
[----:B0-----:R-:W-:Y:S02]  /*32780*/  PRMT R86, R5, 0x7772, RZ ;  /* 0x0000777205567816 */ /* 0x001fe400000000ff */
[----:B------:R-:W-:-:S03]  /*32790*/  PRMT R8, R54, 0x7610, R8 ;  /* 0x0000761036087816 */ /* 0x000fc60000000008 */
[----:B------:R0:W-:Y:S01]  /*327a0*/  STL [R1+0x2e8], R86 ;  /* 0x0002e85601007387 */ /* 0x0001e20000100800 */
[----:B------:R-:W-:Y:S02]  /*327b0*/  PRMT R7, R53, 0x7610, R7 ;  /* 0x0000761035077816 */ /* 0x000fe40000000007 */
[----:B------:R-:W-:Y:S02]  /*327c0*/  PRMT R6, R52, 0x7610, R6 ;  /* 0x0000761034067816 */ /* 0x000fe40000000006 */
[C---:B------:R-:W-:Y:S02]  /*327d0*/  PRMT R59, R46.reuse, 0x7770, RZ ;  /* 0x000077702e3b7816 */ /* 0x040fe400000000ff */
[----:B------:R-:W-:Y:S02]  /*327e0*/  PRMT R58, R46, 0x7771, RZ ;  /* 0x000077712e3a7816 */ /* 0x000fe400000000ff */
[----:B0-----:R-:W-:Y:S02]  /*327f0*/  PRMT R86, R5, 0x7773, RZ ;  /* 0x0000777305567816 */ /* 0x001fe400000000ff */
[----:B------:R-:W-:-:S02]  /*32800*/  PRMT R5, R51, 0x7610, R5 ;  /* 0x0000761033057816 */ /* 0x000fc40000000005 */
[C---:B------:R-:W-:Y:S02]  /*32810*/  PRMT R57, R46.reuse, 0x7772, RZ ;  /* 0x000077722e397816 */ /* 0x040fe400000000ff */
[----:B------:R-:W-:Y:S02]  /*32820*/  PRMT R56, R46, 0x7773, RZ ;  /* 0x000077732e387816 */ /* 0x000fe400000000ff */
[----:B------:R-:W-:Y:S02]  /*32830*/  PRMT R55, R47, 0x7770, RZ ;  /* 0x000077702f377816 */ /* 0x000fe400000000ff */
[C---:B------:R-:W-:Y:S02]  /*32840*/  PRMT R49, R64.reuse, 0x7772, RZ ;  /* 0x0000777240317816 */ /* 0x040fe400000000ff */
[----:B------:R-:W-:Y:S02]  /*32850*/  PRMT R48, R64, 0x7773, RZ ;  /* 0x0000777340307816 */ /* 0x000fe400000000ff */
[----:B------:R-:W-:-:S02]  /*32860*/  PRMT R47, R65, 0x7770, RZ ;  /* 0x00007770412f7816 */ /* 0x000fc400000000ff */
[----:B------:R-:W-:Y:S02]  /*32870*/  PRMT R46, R65, 0x7772, RZ ;  /* 0x00007772412e7816 */ /* 0x000fe400000000ff */
[C---:B------:R-:W-:Y:S02]  /*32880*/  PRMT R44, R67.reuse, 0x7770, RZ ;  /* 0x00007770432c7816 */ /* 0x040fe400000000ff */
[----:B------:R-:W-:Y:S01]  /*32890*/  PRMT R42, R67, 0x7773, RZ ;  /* 0x00007773432a7816 */ /* 0x000fe200000000ff */
[----:B------:R-:W-:Y:S01]  /*328a0*/  STL [R1], R0 ;  /* 0x0000000001007387 */ /* 0x000fe20000100800 */
[----:B------:R-:W-:Y:S02]  /*328b0*/  PRMT R13, R59, 0x7610, R13 ;  /* 0x000076103b0d7816 */ /* 0x000fe4000000000d */
[----:B------:R-:W-:Y:S01]  /*328c0*/  PRMT R12, R58, 0x7610, R12 ;  /* 0x000076103a0c7816 */ /* 0x000fe2000000000c */
[----:B------:R0:W-:Y:S01]  /*328d0*/  STL [R1+0x38c], R0 ;  /* 0x00038c0001007387 */ /* 0x0001e20000100800 */
[----:B------:R-:W-:-:S02]  /*328e0*/  PRMT R11, R57, 0x7610, R11 ;  /* 0x00007610390b7816 */ /* 0x000fc4000000000b */
[----:B------:R-:W-:Y:S01]  /*328f0*/  PRMT R10, R56, 0x7610, R10 ;  /* 0x00007610380a7816 */ /* 0x000fe2000000000a */
[----:B------:R1:W-:Y:S01]  /*32900*/  STL [R1+0x390], R3 ;  /* 0x0003900301007387 */ /* 0x0003e20000100800 */
[----:B------:R-:W-:-:S03]  /*32910*/  PRMT R9, R55, 0x7610, R9 ;  /* 0x0000761037097816 */ /* 0x000fc60000000009 */
[----:B------:R3:W-:Y:S01]  /*32920*/  STL [R1+0x3ac], R8 ;  /* 0x0003ac0801007387 */ /* 0x0007e20000100800 */
[----:B0-----:R-:W-:-:S03]  /*32930*/  PRMT R0, R42, 0x7610, R0 ;  /* 0x000076102a007816 */ /* 0x001fc60000000000 */
[----:B------:R0:W-:Y:S01]  /*32940*/  STL [R1+0x3b0], R7 ;  /* 0x0003b00701007387 */ /* 0x0001e20000100800 */
[----:B-1----:R-:W-:-:S03]  /*32950*/  PRMT R3, R44, 0x7610, R3 ;  /* 0x000076102c037816 */ /* 0x002fc60000000003 */
[----:B------:R1:W-:Y:S01]  /*32960*/  STL [R1+0x3b4], R6 ;  /* 0x0003b40601007387 */ /* 0x0003e20000100800 */
[----:B---3--:R-:W-:-:S03]  /*32970*/  PRMT R8, R49, 0x7610, R8 ;  /* 0x0000761031087816 */ /* 0x008fc60000000008 */
[----:B------:R3:W-:Y:S01]  /*32980*/  STL [R1+0x3b8], R5 ;  /* 0x0003b80501007387 */ /* 0x0007e20000100800 */
[----:B0-----:R-:W-:Y:S02]  /*32990*/  PRMT R7, R48, 0x7610, R7 ;  /* 0x0000761030077816 */ /* 0x001fe40000000007 */
[----:B-1----:R-:W-:Y:S02]  /*329a0*/  PRMT R6, R47, 0x7610, R6 ;  /* 0x000076102f067816 */ /* 0x002fe40000000006 */
[----:B---3--:R-:W-:Y:S01]  /*329b0*/  PRMT R5, R46, 0x7610, R5 ;  /* 0x000076102e057816 */ /* 0x008fe20000000005 */
[----:B------:R-:W-:Y:S01]  /*329c0*/  STL [R1+0x398], R13 ;  /* 0x0003980d01007387 */ /* 0x000fe20000100800 */
[----:B--2---:R-:W-:-:S03]  /*329d0*/  PRMT R44, R43, 0x7610, R44 ;  /* 0x000076102b2c7816 */ /* 0x004fc6000000002c */
[----:B------:R-:W-:Y:S04]  /*329e0*/  STL [R1+0x39c], R12 ;  /* 0x00039c0c01007387 */ /* 0x000fe80000100800 */
[----:B------:R-:W-:Y:S04]  /*329f0*/  STL [R1+0x3a0], R11 ;  /* 0x0003a00b01007387 */ /* 0x000fe80000100800 */
[----:B------:R-:W-:Y:S04]  /*32a00*/  STL [R1+0x3a4], R10 ;  /* 0x0003a40a01007387 */ /* 0x000fe80000100800 */
[----:B------:R-:W-:Y:S04]  /*32a10*/  STL [R1+0x3a8], R9 ;  /* 0x0003a80901007387 */ /* 0x000fe80000100800 */
[----:B------:R-:W-:Y:S04]  /*32a20*/  STL.S16 [R1+0x220], R8 ;  /* 0x0002200801007387 */ /* 0x000fe80000100600 */
[----:B------:R-:W-:Y:S04]  /*32a30*/  STL.S16 [R1+0x224], R7 ;  /* 0x0002240701007387 */ /* 0x000fe80000100600 */
[----:B------:R-:W-:Y:S04]  /*32a40*/  STL.S16 [R1+0x228], R6 ;  /* 0x0002280601007387 */ /* 0x000fe80000100600 */
[----:B------:R0:W-:Y:S04]  /*32a50*/  STL.S16 [R1+0x22c], R5 ;  /* 0x00022c0501007387 */ /* 0x0001e80000100600 */
[----:B------:R1:W-:Y:S04]  /*32a60*/  STL.S16 [R1+0x234], R3 ;  /* 0x0002340301007387 */ /* 0x0003e80000100600 */
[----:B------:R2:W-:Y:S04]  /*32a70*/  STL.S16 [R1+0x238], R2 ;  /* 0x0002380201007387 */ /* 0x0005e80000100600 */
[----:B------:R3:W-:Y:S04]  /*32a80*/  STL.S16 [R1+0x23c], R0 ;  /* 0x00023c0001007387 */ /* 0x0007e80000100600 */
[----:B------:R4:W-:Y:S04]  /*32a90*/  STL [R1+0x3fc], R42 ;  /* 0x0003fc2a01007387 */ /* 0x0009e80000100800 */
[----:B0-----:R-:W4:Y:S04]  /*32aa0*/  LDL.LU R5, [R1+0x240] ;  /* 0x0002400001057983 */ /* 0x001f280000300800 */
        /* <DEDUP_REMOVED lines=8> */
[----:B-1----:R-:W4:Y:S04]  /*32b30*/  LDL.LU R3, [R1+0x268] ;  /* 0x0002680001037983 */ /* 0x002f280000300800 */
[----:B--2---:R-:W2:Y:S04]  /*32b40*/  LDL.LU R2, [R1+0x264] ;  /* 0x0002640001027983 */ /* 0x004ea80000300800 */
[----:B---3--:R-:W3:Y:S04]  /*32b50*/  LDL.LU R0, [R1+0x26c] ;  /* 0x00026c0001007983 */ /* 0x008ee80000300800 */
[----:B----4-:R-:W4:Y:S04]  /*32b60*/  LDL.LU R42, [R1+0x278] ;  /* 0x00027800012a7983 */ /* 0x010f280000300800 */
[----:B------:R-:W4:Y:S01]  /*32b70*/  LDL.LU R43, [R1+0x400] ;  /* 0x00040000012b7983 */ /* 0x000f220000300800 */
[----:B------:R-:W-:-:S02]  /*32b80*/  PRMT R50, R64, 0x7771, RZ ;  /* 0x0000777140327816 */ /* 0x000fc400000000ff */
[C---:B------:R-:W-:Y:S02]  /*32b90*/  PRMT R45, R65.reuse, 0x7773, RZ ;  /* 0x00007773412d7816 */ /* 0x040fe400000000ff */
[----:B------:R-:W-:Y:S02]  /*32ba0*/  PRMT R4, R50, 0x7610, R4 ;  /* 0x0000761032047816 */ /* 0x000fe40000000004 */
[----:B------:R-:W-:Y:S02]  /*32bb0*/  PRMT R251, R65, 0x7771, RZ ;  /* 0x0000777141fb7816 */ /* 0x000fe400000000ff */
[C---:B------:R-:W-:Y:S01]  /*32bc0*/  PRMT R250, R66.reuse, 0x7770, RZ ;  /* 0x0000777042fa7816 */ /* 0x040fe200000000ff */
[----:B------:R0:W-:Y:S01]  /*32bd0*/  STL [R1+0x3bc], R4 ;  /* 0x0003bc0401007387 */ /* 0x0001e20000100800 */
[C---:B------:R-:W-:Y:S02]  /*32be0*/  PRMT R249, R66.reuse, 0x7771, RZ ;  /* 0x0000777142f97816 */ /* 0x040fe400000000ff */
        /* <DEDUP_REMOVED lines=11> */
[----:B------:R-:W-:Y:S02]  /*32ca0*/  PRMT R237, R70, 0x7770, RZ ;  /* 0x0000777046ed7816 */ /* 0x000fe400000000ff */
[----:B0-----:R-:W-:Y:S01]  /*32cb0*/  PRMT R4, R45, 0x7610, R4 ;  /* 0x000076102d047816 */ /* 0x001fe20000000004 */
[----:B------:R0:W-:Y:S04]  /*32cc0*/  STL [R1+0x2e4], R86 ;  /* 0x0002e45601007387 */ /* 0x0001e80000100800 */
[----:B------:R-:W-:Y:S04]  /*32cd0*/  STL [R1+0x3c0], R251 ;  /* 0x0003c0fb01007387 */ /* 0x000fe80000100800 */
[----:B------:R-:W-:Y:S04]  /*32ce0*/  STL [R1+0x3c4], R250 ;  /* 0x0003c4fa01007387 */ /* 0x000fe80000100800 */
[----:B0-----:R-:W4:Y:S04]  /*32cf0*/  LDL.LU R86, [R1+0x404] ;  /* 0x0004040001567983 */ /* 0x001f280000300800 */
        /* <DEDUP_REMOVED lines=14> */
[----:B0-----:R-:W4:Y:S04]  /*32de0*/  LDL.LU R239, [R1+0x280] ;  /* 0x0002800001ef7983 */ /* 0x001f280000300800 */
[----:B-1----:R-:W4:Y:S04]  /*32df0*/  LDL.LU R238, [R1+0x27c] ;  /* 0x00027c0001ee7983 */ /* 0x002f280000300800 */
        /* <DEDUP_REMOVED lines=14> */
[----:B------:R-:W-:-:S03]  /*32ee0*/  PRMT R57, R5, 0x7610, R57 ;  /* 0x0000761005397816 */ /* 0x000fc60000000039 */
        /* <DEDUP_REMOVED lines=19> */
[----:B--2---:R-:W-:-:S03]  /*33020*/  PRMT R46, R2, 0x7610, R46 ;  /* 0x00007610022e7816 */ /* 0x004fc6000000002e */
[----:B------:R-:W2:Y:S01]  /*33030*/  LDL.LU R2, [R1+0x2dc] ;  /* 0x0002dc0001027983 */ /* 0x000ea20000300800 */
[----:B---3--:R-:W-:-:S03]  /*33040*/  PRMT R45, R0, 0x7610, R45 ;  /* 0x00007610002d7816 */ /* 0x008fc6000000002d */
[----:B------:R-:W3:Y:S01]  /*33050*/  LDL.LU R0, [R1+0x2e8] ;  /* 0x0002e80001007983 */ /* 0x000ee20000300800 */
[----:B----4-:R-:W-:-:S03]  /*33060*/  PRMT R43, R42, 0x7610, R43 ;  /* 0x000076102a2b7816 */ /* 0x010fc6000000002b */
[----:B------:R-:W4:Y:S01]  /*33070*/  LDL.LU R42, [R1+0x3fc] ;  /* 0x0003fc00012a7983 */ /* 0x000f220000300800 */
        /* <DEDUP_REMOVED lines=150> */
[----:B------:R-:W-:Y:S02]  /*339e0*/  PRMT R59, R252, 0x7610, R59 ;  /* 0x00007610fc3b7816 */ /* 0x000fe4000000003b */
[----:B------:R-:W3:Y:S01]  /*339f0*/  LDL.LU R252, [R1+0x2e4] ;  /* 0x0002e40001fc7983 */ /* 0x000ee20000300800 */
        /* <DEDUP_REMOVED lines=83> */
[----:B--2---:R-:W-:Y:S01]  /*33f30*/  PRMT R17, R2, 0x7610, R17 ;  /* 0x0000761002117816 */ /* 0x004fe20000000011 */
[----:B------:R0:W5:Y:S01]  /*33f40*/  LDL.LU R249, [R1+0x3c8] ;  /* 0x0003c80001f97983 */ /* 0x0001620000300800 */
[----:B------:R-:W-:Y:S02]  /*33f50*/  PRMT R16, R3, 0x7610, R16 ;  /* 0x0000761003107816 */ /* 0x000fe40000000010 */
[----:B---3--:R-:W-:Y:S01]  /*33f60*/  PRMT R15, R0, 0x7610, R15 ;  /* 0x00007610000f7816 */ /* 0x008fe2000000000f */
        /* <DEDUP_REMOVED lines=25> */
[----:B------:R-:W-:-:S04]  /*34100*/  PRMT R14, R14, 0x7773, RZ ;  /* 0x000077730e0e7816 */ /* 0x000fc800000000ff */
[----:B------:R-:W-:Y:S02]  /*34110*/  PRMT R58, R14, 0x7610, R58 ;  /* 0x000076100e3a7816 */ /* 0x000fe4000000003a */
[----:B0-----:R-:W-:-:S07]  /*34120*/  PRMT R14, R252, 0x7610, R14 ;  /* 0x00007610fc0e7816 */ /* 0x001fce000000000e */
.L_x_52:
        /* <DEDUP_REMOVED lines=551> */
.L_x_59:
[----:B------:R-:W-:-:S05]  /*363a0*/  IMAD.IADD R5, R1, 0x1, R10 ;  /* 0x0000000101057824 */ /* 0x000fca00078e020a */
[----:B------:R-:W2:Y:S02]  /*363b0*/  LDL.U8 R4, [R5+0x10] ;  /* 0x0000100005047983 */ /* 0x000ea40000100000 */
[----:B--2---:R-:W-:Y:S01]  /*363c0*/  ISETP.NE.AND P1, PT, R4, RZ, PT ;  /* 0x000000ff0400720c */ /* 0x004fe20003f25270 */
[----:B------:R-:W-:Y:S02]  /*363d0*/  IMAD.MOV.U32 R4, RZ, RZ, R10 ;  /* 0x000000ffff047224 */ /* 0x000fe400078e000a */
[----:B------:R-:W-:-:S10]  /*363e0*/  VIADD R10, R10, 0x1 ;  /* 0x000000010a0a7836 */ /* 0x000fd40000000000 */
[----:B------:R-:W-:Y:S05]  /*363f0*/  @P1 BRA `(.L_x_59) ;  /* 0xfffffffc00e81947 */ /* 0x000fea000383ffff */
[----:B------:R-:W-:Y:S05]  /*36400*/  BSYNC.RECONVERGENT B1 ;  /* 0x0000000000017941 */ /* 0x000fea0003800200 */
.L_x_58:
[----:B------:R-:W-:-:S13]  /*36410*/  LOP3.LUT P1, RZ, R8, 0xff, RZ, 0xc0, !PT ;  /* 0x000000ff08ff7812 */ /* 0x000fda000782c0ff */
[----:B------:R-:W-:Y:S05]  /*36420*/  @!P1 BRA `(.L_x_60) ;  /* 0x00000000002c9947 */ /* 0x000fea0003800000 */
[----:B------:R-:W-:Y:S01]  /*36430*/  BSSY.RECONVERGENT B1, `(.L_x_60) ;  /* 0x000000a000017945 */ /* 0x000fe20003800200 */
[----:B------:R-:W-:-:S07]  /*36440*/  IMAD.MOV.U32 R6, RZ, RZ, RZ ;  /* 0x000000ffff067224 */ /* 0x000fce00078e00ff */
.L_x_61:
        /* <DEDUP_REMOVED lines=9> */
.L_x_60:
        /* <DEDUP_REMOVED lines=540> */
.L_x_57:
        /* <DEDUP_REMOVED lines=551> */
.L_x_64:
[----:B------:R-:W-:-:S05]  /*3a910*/  IMAD.IADD R5, R1, 0x1, R10 ;  /* 0x0000000101057824 */ /* 0x000fca00078e020a */
[----:B------:R-:W2:Y:S02]  /*3a920*/  LDL.U8 R4, [R5+0x10] ;  /* 0x0000100005047983 */ /* 0x000ea40000100000 */
[----:B--2---:R-:W-:Y:S01]  /*3a930*/  ISETP.NE.AND P1, PT, R4, RZ, PT ;  /* 0x000000ff0400720c */ /* 0x004fe20003f25270 */
[----:B------:R-:W-:Y:S02]  /*3a940*/  IMAD.MOV.U32 R4, RZ, RZ, R10 ;  /* 0x000000ffff047224 */ /* 0x000fe400078e000a */
[----:B------:R-:W-:-:S10]  /*3a950*/  VIADD R10, R10, 0x1 ;  /* 0x000000010a0a7836 */ /* 0x000fd40000000000 */
[----:B------:R-:W-:Y:S05]  /*3a960*/  @P1 BRA `(.L_x_64) ;  /* 0xfffffffc00e81947 */ /* 0x000fea000383ffff */
[----:B------:R-:W-:Y:S05]  /*3a970*/  BSYNC.RECONVERGENT B1 ;  /* 0x0000000000017941 */ /* 0x000fea0003800200 */
.L_x_63:
[----:B------:R-:W-:-:S13]  /*3a980*/  LOP3.LUT P1, RZ, R8, 0xff, RZ, 0xc0, !PT ;  /* 0x000000ff08ff7812 */ /* 0x000fda000782c0ff */
[----:B------:R-:W-:Y:S05]  /*3a990*/  @!P1 BRA `(.L_x_65) ;  /* 0x00000000002c9947 */ /* 0x000fea0003800000 */
[----:B------:R-:W-:Y:S01]  /*3a9a0*/  BSSY.RECONVERGENT B1, `(.L_x_65) ;  /* 0x000000a000017945 */ /* 0x000fe20003800200 */
[----:B------:R-:W-:-:S07]  /*3a9b0*/  IMAD.MOV.U32 R6, RZ, RZ, RZ ;  /* 0x000000ffff067224 */ /* 0x000fce00078e00ff */
.L_x_66:
        /* <DEDUP_REMOVED lines=9> */
.L_x_65:
        /* <DEDUP_REMOVED lines=540> */
.L_x_62:
        /* <DEDUP_REMOVED lines=551> */
.L_x_69:
[----:B------:R-:W-:-:S05]  /*3ee80*/  IMAD.IADD R5, R1, 0x1, R10 ;  /* 0x0000000101057824 */ /* 0x000fca00078e020a */
[----:B------:R-:W2:Y:S02]  /*3ee90*/  LDL.U8 R4, [R5+0x10] ;  /* 0x0000100005047983 */ /* 0x000ea40000100000 */
[----:B--2---:R-:W-:Y:S01]  /*3eea0*/  ISETP.NE.AND P1, PT, R4, RZ, PT ;  /* 0x000000ff0400720c */ /* 0x004fe20003f25270 */
[----:B------:R-:W-:Y:S02]  /*3eeb0*/  IMAD.MOV.U32 R4, RZ, RZ, R10 ;  /* 0x000000ffff047224 */ /* 0x000fe400078e000a */
[----:B------:R-:W-:-:S10]  /*3eec0*/  VIADD R10, R10, 0x1 ;  /* 0x000000010a0a7836 */ /* 0x000fd40000000000 */
[----:B------:R-:W-:Y:S05]  /*3eed0*/  @P1 BRA `(.L_x_69) ;  /* 0xfffffffc00e81947 */ /* 0x000fea000383ffff */
[----:B------:R-:W-:Y:S05]  /*3eee0*/  BSYNC.RECONVERGENT B1 ;  /* 0x0000000000017941 */ /* 0x000fea0003800200 */
.L_x_68:
[----:B------:R-:W-:-:S13]  /*3eef0*/  LOP3.LUT P1, RZ, R8, 0xff, RZ, 0xc0, !PT ;  /* 0x000000ff08ff7812 */ /* 0x000fda000782c0ff */
[----:B------:R-:W-:Y:S05]  /*3ef00*/  @!P1 BRA `(.L_x_70) ;  /* 0x00000000002c9947 */ /* 0x000fea0003800000 */
[----:B------:R-:W-:Y:S01]  /*3ef10*/  BSSY.RECONVERGENT B1, `(.L_x_70) ;  /* 0x000000a000017945 */ /* 0x000fe20003800200 */
[----:B------:R-:W-:-:S07]  /*3ef20*/  IMAD.MOV.U32 R6, RZ, RZ, RZ ;  /* 0x000000ffff067224 */ /* 0x000fce00078e00ff */
.L_x_71:
        /* <DEDUP_REMOVED lines=9> */
.L_x_70:
        /* <DEDUP_REMOVED lines=540> */
.L_x_67:
        /* <DEDUP_REMOVED lines=551> */
.L_x_73:
[----:B------:R-:W-:-:S05]  /*433f0*/  IMAD.IADD R5, R1, 0x1, R10 ;  /* 0x0000000101057824 */ /* 0x000fca00078e020a */
[----:B------:R-:W2:Y:S02]  /*43400*/  LDL.U8 R4, [R5+0x10] ;  /* 0x0000100005047983 */ /* 0x000ea40000100000 */
[----:B--2---:R-:W-:Y:S01]  /*43410*/  ISETP.NE.AND P1, PT, R4, RZ, PT ;  /* 0x000000ff0400720c */ /* 0x004fe20003f25270 */
[----:B------:R-:W-:Y:S02]  /*43420*/  IMAD.MOV.U32 R4, RZ, RZ, R10 ;  /* 0x000000ffff047224 */ /* 0x000fe400078e000a */
[----:B------:R-:W-:-:S10]  /*43430*/  VIADD R10, R10, 0x1 ;  /* 0x000000010a0a7836 */ /* 0x000fd40000000000 */
[----:B------:R-:W-:Y:S05]  /*43440*/  @P1 BRA `(.L_x_73) ;  /* 0xfffffffc00e81947 */ /* 0x000fea000383ffff */
[----:B------:R-:W-:Y:S05]  /*43450*/  BSYNC.RECONVERGENT B1 ;  /* 0x0000000000017941 */ /* 0x000fea0003800200 */
.L_x_72:
[----:B------:R-:W-:-:S13]  /*43460*/  LOP3.LUT P1, RZ, R8, 0xff, RZ, 0xc0, !PT ;  /* 0x000000ff08ff7812 */ /* 0x000fda000782c0ff */
[----:B------:R-:W-:Y:S05]  /*43470*/  @!P1 BRA `(.L_x_74) ;  /* 0x00000000002c9947 */ /* 0x000fea0003800000 */
[----:B------:R-:W-:Y:S01]  /*43480*/  BSSY.RECONVERGENT B1, `(.L_x_74) ;  /* 0x000000a000017945 */ /* 0x000fe20003800200 */
[----:B------:R-:W-:-:S07]  /*43490*/  IMAD.MOV.U32 R6, RZ, RZ, RZ ;  /* 0x000000ffff067224 */ /* 0x000fce00078e00ff */
.L_x_75:
        /* <DEDUP_REMOVED lines=9> */
.L_x_74:
        /* <DEDUP_REMOVED lines=539> */
[----:B------:R-:W-:Y:S01]  /*456e0*/  PRMT R14, R252, 0x7610, R14 ;  /* 0x00007610fc0e7816 */ /* 0x000fe2000000000e */
[----:B0-----:R-:W-:Y:S06]  /*456f0*/  BRA `(.L_x_51) ;  /* 0x0000039400487947 */ /* 0x001fec0003800000 */
.L_x_3:
[----:B------:R-:W0:Y:S01]  /*45700*/  S2R R4, SR_TID.X ;  /* 0x0000000000047919 */ /* 0x000e220000002100 */
[----:B------:R-:W0:Y:S02]  /*45710*/  LDC.64 R2, c[0x0][0x380] ;  /* 0x0000e000ff027b82 */ /* 0x000e240000000a00 */
        /* <DEDUP_REMOVED lines=56> */
[----:B----4-:R-:W-:-:S02]  /*45aa0*/  PRMT R13, R8, 0x7610, R13 ;  /* 0x00007610080d7816 */ /* 0x010fc4000000000d */
[C---:B------:R-:W-:Y:S02]  /*45ab0*/  SHF.R.U64 R249, R26.reuse, 0x8, R27 ;  /* 0x000000081af97819 */ /* 0x040fe4000000121b */
[----:B------:R-:W-:Y:S02]  /*45ac0*/  PRMT R250, R26, 0x7610, R250 ;  /* 0x000076101afa7816 */ /* 0x000fe400000000fa */
[C---:B------:R-:W-:Y:S02]  /*45ad0*/  SHF.R.U64 R244, R240.reuse, 0x8, R241 ;  /* 0x00000008f0f47819 */ /* 0x040fe400000012f1 */
[----:B------:R-:W-:Y:S01]  /*45ae0*/  PRMT R245, R240, 0x7610, R245 ;  /* 0x00007610f0f57816 */ /* 0x000fe200000000f5 */
[----:B------:R-:W-:Y:S01]  /*45af0*/  STL [R1+0x38c], R13 ;  /* 0x00038c0d01007387 */ /* 0x000fe20000100800 */
[C-C-:B------:R-:W-:Y:S02]  /*45b00*/  SHF.R.U64 R12, R8.reuse, 0x8, R9.reuse ;  /* 0x00000008080c7819 */ /* 0x140fe40000001209 */
[C-C-:B------:R-:W-:Y:S01]  /*45b10*/  SHF.R.U64 R11, R8.reuse, 0x10, R9.reuse ;  /* 0x00000010080b7819 */ /* 0x140fe20000001209 */
[----:B------:R0:W-:Y:S01]  /*45b20*/  STL [R1+0x390], R9 ;  /* 0x0003900901007387 */ /* 0x0001e20000100800 */
[----:B------:R-:W-:-:S02]  /*45b30*/  SHF.R.U64 R10, R8, 0x18, R9 ;  /* 0x00000018080a7819 */ /* 0x000fc40000001209 */
[C-C-:B------:R-:W-:Y:S01]  /*45b40*/  SHF.R.U64 R243, R240.reuse, 0x10, R241.reuse ;  /* 0x00000010f0f37819 */ /* 0x140fe200000012f1 */
[----:B------:R-:W-:Y:S01]  /*45b50*/  STL [R1+0x3b4], R251 ;  /* 0x0003b4fb01007387 */ /* 0x000fe20000100800 */
[----:B------:R-:W-:Y:S02]  /*45b60*/  SHF.R.U64 R242, R240, 0x18, R241 ;  /* 0x00000018f0f27819 */ /* 0x000fe400000012f1 */
[--C-:B------:R-:W-:Y:S01]  /*45b70*/  SHF.R.U32.HI R8, RZ, 0x8, R9.reuse ;  /* 0x00000008ff087819 */ /* 0x100fe20000011609 */
[----:B------:R-:W-:Y:S01]  /*45b80*/  STL [R1+0x3ac], R249 ;  /* 0x0003acf901007387 */ /* 0x000fe20000100800 */
[--C-:B------:R-:W-:Y:S02]  /*45b90*/  SHF.R.U32.HI R7, RZ, 0x10, R9.reuse ;  /* 0x00000010ff077819 */ /* 0x100fe40000011609 */
[----:B------:R-:W-:Y:S01]  /*45ba0*/  SHF.R.U32.HI R6, RZ, 0x18, R9 ;  /* 0x00000018ff067819 */ /* 0x000fe20000011609 */
[----:B------:R1:W-:Y:S01]  /*45bb0*/  STL.S16 [R1+0x228], R5 ;  /* 0x0002280501007387 */ /* 0x0003e20000100600 */
[----:B------:R-:W-:-:S02]  /*45bc0*/  PRMT R0, R27, 0x7610, R0 ;  /* 0x000076101b007816 */ /* 0x000fc40000000000 */
[--C-:B------:R-:W-:Y:S01]  /*45bd0*/  SHF.R.U32.HI R240, RZ, 0x8, R241.reuse ;  /* 0x00000008fff07819 */ /* 0x100fe200000116f1 */
[----:B------:R4:W-:Y:S01]  /*45be0*/  STL [R1+0x398], R250 ;  /* 0x000398fa01007387 */ /* 0x0009e20000100800 */
[--C-:B------:R-:W-:Y:S02]  /*45bf0*/  SHF.R.U32.HI R239, RZ, 0x10, R241.reuse ;  /* 0x00000010ffef7819 */ /* 0x100fe400000116f1 */
[----:B------:R-:W-:Y:S01]  /*45c00*/  SHF.R.U32.HI R238, RZ, 0x18, R241 ;  /* 0x00000018ffee7819 */ /* 0x000fe200000116f1 */
[----:B------:R-:W-:Y:S01]  /*45c10*/  STL [R1+0x3a4], R244 ;  /* 0x0003a4f401007387 */ /* 0x000fe20000100800 */
[--C-:B0-----:R-:W-:Y:S02]  /*45c20*/  SHF.R.U32.HI R9, RZ, 0x10, R17.reuse ;  /* 0x00000010ff097819 */ /* 0x101fe40000011611 */
[--C-:B-1----:R-:W-:Y:S01]  /*45c30*/  SHF.R.U64 R5, R16, 0x18, R17.reuse ;  /* 0x0000001810057819 */ /* 0x102fe20000001211 */
[----:B------:R0:W-:Y:S01]  /*45c40*/  STL [R1+0x39c], R245 ;  /* 0x00039cf501007387 */ /* 0x0001e20000100800 */
[----:B------:R-:W-:-:S02]  /*45c50*/  SHF.R.U32.HI R13, RZ, 0x18, R17 ;  /* 0x00000018ff0d7819 */ /* 0x000fc40000011611 */
[C---:B----4-:R-:W-:Y:S01]  /*45c60*/  SHF.R.U64 R250, R16.reuse, 0x10, R17 ;  /* 0x0000001010fa7819 */ /* 0x050fe20000001211 */
[----:B------:R1:W-:Y:S01]  /*45c70*/  STL [R1+0x3a0], R241 ;  /* 0x0003a0f101007387 */ /* 0x0003e20000100800 */
[----:B------:R-:W-:Y:S02]  /*45c80*/  PRMT R15, R9, 0x7610, R15 ;  /* 0x00007610090f7816 */ /* 0x000fe4000000000f */
[----:B0-----:R-:W-:Y:S01]  /*45c90*/  SHF.R.U64 R245, R16, 0x8, R17 ;  /* 0x0000000810f57819 */ /* 0x001fe20000001211 */
[----:B------:R0:W-:Y:S01]  /*45ca0*/  STL.S16 [R1+0x234], R0 ;  /* 0x0002340001007387 */ /* 0x0001e20000100600 */
[----:B-1----:R-:W-:-:S03]  /*45cb0*/  SHF.R.U32.HI R241, RZ, 0x18, R25 ;  /* 0x00000018fff17819 */ /* 0x002fc60000011619 */
[----:B------:R1:W5:Y:S01]  /*45cc0*/  LDL.LU R9, [R1+0x390] ;  /* 0x0003900001097983 */ /* 0x0003620000300800 */
[----:B------:R-:W-:Y:S02]  /*45cd0*/  PRMT R19, R250, 0x7610, R19 ;  /* 0x00007610fa137816 */ /* 0x000fe40000000013 */
[----:B------:R-:W-:Y:S01]  /*45ce0*/  PRMT R22, R241, 0x7610, R22 ;  /* 0x00007610f1167816 */ /* 0x000fe20000000016 */
[----:B------:R1:W5:Y:S04]  /*45cf0*/  LDL.LU R250, [R1+0x398] ;  /* 0x0003980001fa7983 */ /* 0x0003680000300800 */
[----:B0-----:R1:W5:Y:S04]  /*45d00*/  LDG.E.CONSTANT R0, desc[UR6][R2.64] ;  /* 0x0000000602007981 */ /* 0x001368000c1e9900 */
[----:B------:R1:W5:Y:S04]  /*45d10*/  LDL.LU R241, [R1+0x3a0] ;  /* 0x0003a00001f17983 */ /* 0x0003680000300800 */
[----:B------:R-:W5:Y:S01]  /*45d20*/  LDG.E.64.CONSTANT R2, desc[UR6][R2.64+0x8] ;  /* 0x0000080602027981 */ /* 0x000f62000c1e9b00 */
        /* <DEDUP_REMOVED lines=9> */
[----:B0-----:R1:W5:Y:S04]  /*45dc0*/  LDL.LU R251, [R1+0x3b4] ;  /* 0x0003b40001fb7983 */ /* 0x0013680000300800 */
[----:B--2---:R1:W5:Y:S04]  /*45dd0*/  LDL.LU R249, [R1+0x3ac] ;  /* 0x0003ac0001f97983 */ /* 0x0043680000300800 */
[----:B---3--:R1:W5:Y:S04]  /*45de0*/  LDL.LU R244, [R1+0x3a4] ;  /* 0x0003a40001f47983 */ /* 0x0083680000300800 */
[----:B------:R1:W5:Y:S04]  /*45df0*/  LDL.LU R245, [R1+0x39c] ;  /* 0x00039c0001f57983 */ /* 0x0003680000300800 */
[----:B------:R1:W5:Y:S04]  /*45e00*/  LDL.LU R5, [R1+0x394] ;  /* 0x0003940001057983 */ /* 0x0003680000300800 */
[----:B------:R1:W5:Y:S01]  /*45e10*/  LDL.LU R13, [R1+0x38c] ;  /* 0x00038c00010d7983 */ /* 0x0003620000300800 */
[----:B------:R-:W-:Y:S01]  /*45e20*/  ISETP.GE.U32.AND P0, PT, R252, 0x180, PT ;  /* 0x00000180fc00780c */ /* 0x000fe20003f06070 */
[----:B------:R-:W-:Y:S01]  /*45e30*/  UMOV UR5, 0xc0 ;  /* 0x000000c000057882 */ /* 0x000fe20000000000 */
[----:B------:R-:W-:-:S02]  /*45e40*/  SHF.R.U64 R248, R26, 0x10, R27 ;  /* 0x000000101af87819 */ /* 0x000fc4000000121b */
[--C-:B------:R-:W-:Y:S02]  /*45e50*/  SHF.R.U64 R247, R26, 0x18, R27.reuse ;  /* 0x000000181af77819 */ /* 0x100fe4000000121b */
[----:B------:R-:W-:Y:S02]  /*45e60*/  SHF.R.U32.HI R246, RZ, 0x8, R27 ;  /* 0x00000008fff67819 */ /* 0x000fe4000001161b */
        /* <DEDUP_REMOVED lines=108> */
[----:B------:R-:W-:Y:S02]  /*46530*/  PRMT R21, R16, 0x7610, R21 ;  /* 0x0000761010157816 */ /* 0x000fe40000000015 */
[--C-:B------:R-:W-:Y:S02]  /*46540*/  SHF.R.U32.HI R232, RZ, 0x8, R233.reuse ;  /* 0x00000008ffe87819 */ /* 0x100fe400000116e9 */
[--C-:B------:R-:W-:Y:S02]  /*46550*/  SHF.R.U32.HI R231, RZ, 0x10, R233.reuse ;  /* 0x00000010ffe77819 */ /* 0x100fe400000116e9 */
[----:B------:R-:W-:-:S02]  /*46560*/  SHF.R.U32.HI R230, RZ, 0x18, R233 ;  /* 0x00000018ffe67819 */ /* 0x000fc400000116e9 */
[--C-:B------:R-:W-:Y:S02]  /*46570*/  SHF.R.U32.HI R224, RZ, 0x8, R225.reuse ;  /* 0x00000008ffe07819 */ /* 0x100fe400000116e1 */
[--C-:B------:R-:W-:Y:S02]  /*46580*/  SHF.R.U32.HI R223, RZ, 0x10, R225.reuse ;  /* 0x00000010ffdf7819 */ /* 0x100fe400000116e1 */
[----:B------:R-:W-:Y:S02]  /*46590*/  SHF.R.U32.HI R222, RZ, 0x18, R225 ;  /* 0x00000018ffde7819 */ /* 0x000fe400000116e1 */
        /* <DEDUP_REMOVED lines=73> */
[----:B------:R-:W-:Y:S02]  /*46a30*/  SHF.R.U32.HI R23, RZ, 0x10, R25 ;  /* 0x00000010ff177819 */ /* 0x000fe40000011619 */
[----:B------:R-:W-:Y:S01]  /*46a40*/  SHF.R.U32.HI R16, RZ, 0x8, R17 ;  /* 0x00000008ff107819 */ /* 0x000fe20000011611 */
[----:B-1----:R-:W-:Y:S06]  /*46a50*/  @!P0 BRA `(.L_x_76) ;  /* 0x0000004400ec8947 */ /* 0x002fec0003800000 */
[----:B------:R-:W-:-:S05]  /*46a60*/  UMOV UR5, 0xc0 ;  /* 0x000000c000057882 */ /* 0x000fca0000000000 */
.L_x_83:
[----:B------:R-:W-:Y:S01]  /*46a70*/  LOP3.LUT R6, R6, 0xffff, RZ, 0xc0, !PT ;  /* 0x0000ffff06067812 */ /* 0x000fe200078ec0ff */
[----:B0----5:R0:W-:Y:S01]  /*46a80*/  STL [R1+0x394], R0 ;  /* 0x0003940001007387 */ /* 0x0211e20000100800 */
[----:B------:R-:W-:Y:S02]  /*46a90*/  LOP3.LUT R7, R7, 0xffff, RZ, 0xc0, !PT ;  /* 0x0000ffff07077812 */ /* 0x000fe400078ec0ff */
[----:B------:R-:W-:Y:S01]  /*46aa0*/  LOP3.LUT R9, R9, 0xffff, RZ, 0xc0, !PT ;  /* 0x0000ffff09097812 */ /* 0x000fe200078ec0ff */
[----:B------:R1:W-:Y:S01]  /*46ab0*/  STL [R1+0x38c], R3 ;  /* 0x00038c0301007387 */ /* 0x0003e20000100800 */
[----:B------:R-:W-:Y:S02]  /*46ac0*/  LOP3.LUT R8, R8, 0xffff, RZ, 0xc0, !PT ;  /* 0x0000ffff08087812 */ /* 0x000fe400078ec0ff */
[----:B------:R-:W-:Y:S01]  /*46ad0*/  LOP3.LUT R11, R11, 0xffff, RZ, 0xc0, !PT ;  /* 0x0000ffff0b0b7812 */ /* 0x000fe200078ec0ff */
[----:B------:R2:W-:Y:S01]  /*46ae0*/  STL [R1+0x390], R2 ;  /* 0x0003900201007387 */ /* 0x0005e20000100800 */
[----:B0-----:R-:W-:-:S03]  /*46af0*/  PRMT R0, R7, 0x3340, R6 ;  /* 0x0000334007007816 */ /* 0x001fc60000000006 */
[----:B------:R-:W3:Y:S01]  /*46b00*/  LDL.LU R6, [R1+0x230] ;  /* 0x0002300001067983 */ /* 0x000ee20000300800 */
[----:B------:R-:W-:-:S03]  /*46b10*/  LOP3.LUT R10, R10, 0xffff, RZ, 0xc0, !PT ;  /* 0x0000ffff0a0a7812 */ /* 0x000fc600078ec0ff */
[----:B-1----:R-:W4:Y:S04]  /*46b20*/  LDL.LU R3, [R1+0x22c] ;  /* 0x00022c0001037983 */ /* 0x002f280000300800 */
[----:B------:R0:W-:Y:S04]  /*46b30*/  STL [R1+0x398], R21 ;  /* 0x0003981501007387 */ /* 0x0001e80000100800 */
[----:B--2---:R-:W2:Y:S04]  /*46b40*/  LDL.LU R2, [R1+0x228] ;  /* 0x0002280001027983 */ /* 0x004ea80000300800 */
[----:B------:R1:W-:Y:S01]  /*46b50*/  STL [R1+0x24c], R0 ;  /* 0x00024c0001007387 */ /* 0x0003e20000100800 */
[----:B0-----:R-:W-:-:S03]  /*46b60*/  PRMT R21, R9, 0x3340, R8 ;  /* 0x0000334009157816 */ /* 0x001fc60000000008 */
[----:B------:R-:W2:Y:S04]  /*46b70*/  LDL.LU R9, [R1+0x220] ;  /* 0x0002200001097983 */ /* 0x000ea80000300800 */
[----:B------:R-:W2:Y:S01]  /*46b80*/  LDL.LU R252, [R1+0x23c] ;  /* 0x00023c0001fc7983 */ /* 0x000ea20000300800 */
[----:B-1----:R-:W-:-:S03]  /*46b90*/  PRMT R0, R11, 0x3340, R10 ;  /* 0x000033400b007816 */ /* 0x002fc6000000000a */
[----:B------:R-:W2:Y:S01]  /*46ba0*/  LDL.LU R11, [R1+0x238] ;  /* 0x00023800010b7983 */ /* 0x000ea20000300800 */
[----:B------:R-:W-:Y:S02]  /*46bb0*/  LOP3.LUT R12, R12, 0xffff, RZ, 0xc0, !PT ;  /* 0x0000ffff0c0c7812 */ /* 0x000fe400078ec0ff */
[----:B------:R-:W-:Y:S01]  /*46bc0*/  LOP3.LUT R13, R13, 0xffff, RZ, 0xc0, !PT ;  /* 0x0000ffff0d0d7812 */ /* 0x000fe200078ec0ff */
[----:B------:R-:W2:Y:S04]  /*46bd0*/  LDL.LU R10, [R1+0x234] ;  /* 0x00023400010a7983 */ /* 0x000ea80000300800 */
[----:B------:R0:W-:Y:S02]  /*46be0*/  STL [R1+0x244], R0 ;  /* 0x0002440001007387 */ /* 0x0001e40000100800 */
[----:B0-----:R-:W-:-:S02]  /*46bf0*/  PRMT R0, R13, 0x3340, R12 ;  /* 0x000033400d007816 */ /* 0x001fc4000000000c */
[----:B------:R-:W2:Y:S01]  /*46c00*/  LDL.LU R12, [R1+0x224] ;  /* 0x00022400010c7983 */ /* 0x000ea20000300800 */
[----:B------:R-:W-:Y:S02]  /*46c10*/  LOP3.LUT R4, R4, 0xffff, RZ, 0xc0, !PT ;  /* 0x0000ffff04047812 */ /* 0x000fe400078ec0ff */
[----:B------:R-:W-:Y:S02]  /*46c20*/  LOP3.LUT R5, R5, 0xffff, RZ, 0xc0, !PT ;  /* 0x0000ffff05057812 */ /* 0x000fe400078ec0ff */
[----:B------:R-:W-:Y:S02]  /*46c30*/  LOP3.LUT R251, R251, 0xffff, RZ, 0xc0, !PT ;  /* 0x0000fffffbfb7812 */ /* 0x000fe400078ec0ff */
[----:B------:R-:W-:Y:S02]  /*46c40*/  LOP3.LUT R239, R239, 0xffff, RZ, 0xc0, !PT ;  /* 0x0000ffffefef7812 */ /* 0x000fe400078ec0ff */
[----:B---3--:R-:W-:Y:S02]  /*46c50*/  LOP3.LUT R6, R6, 0xffff, RZ, 0xc0, !PT ;  /* 0x0000ffff06067812 */ /* 0x008fe400078ec0ff */
[----:B----4-:R-:W-:-:S02]  /*46c60*/  LOP3.LUT R7, R3, 0xffff, RZ, 0xc0, !PT ;  /* 0x0000ffff03077812 */ /* 0x010fc400078ec0ff */
[----:B--2---:R-:W-:Y:S02]  /*46c70*/  LOP3.LUT R8, R2, 0xffff, RZ, 0xc0, !PT ;  /* 0x0000ffff02087812 */ /* 0x004fe400078ec0ff */
[----:B------:R-:W-:Y:S02]  /*46c80*/  PRMT R2, R7, 0x3340, R6 ;  /* 0x0000334007027816 */ /* 0x000fe40000000006 */
[----:B------:R-:W-:Y:S02]  /*46c90*/  LOP3.LUT R7, R9, 0xffff, RZ, 0xc0, !PT ;  /* 0x0000ffff09077812 */ /* 0x000fe400078ec0ff */
[----:B------:R-:W-:Y:S02]  /*46ca0*/  PRMT R9, R5, 0x3340, R4 ;  /* 0x0000334005097816 */ /* 0x000fe40000000004 */
[----:B------:R-:W-:Y:S02]  /*46cb0*/  LOP3.LUT R252, R252, 0xffff, RZ, 0xc0, !PT ;  /* 0x0000fffffcfc7812 */ /* 0x000fe400078ec0ff */
[----:B------:R-:W-:-:S04]  /*46cc0*/  LOP3.LUT R4, R11, 0xffff, RZ, 0xc0, !PT ;  /* 0x0000ffff0b047812 */ /* 0x000fc800078ec0ff */
[----:B------:R-:W-:Y:S02]  /*46cd0*/  PRMT R252, R4, 0x3340, R252 ;  /* 0x0000334004fc7816 */ /* 0x000fe400000000fc */
[----:B------:R-:W-:Y:S02]  /*46ce0*/  LOP3.LUT R4, R245, 0xffff, RZ, 0xc0, !PT ;  /* 0x0000fffff5047812 */ /* 0x000fe400078ec0ff */
[----:B------:R-:W2:Y:S01]  /*46cf0*/  LDL.LU R245, [R1+0x24c] ;  /* 0x00024c0001f57983 */ /* 0x000ea20000300800 */
[----:B------:R-:W-:Y:S02]  /*46d00*/  PRMT R3, R8, 0x3340, R251 ;  /* 0x0000334008037816 */ /* 0x000fe400000000fb */
[----:B------:R-:W-:Y:S02]  /*46d10*/  LOP3.LUT R251, R246, 0xffff, RZ, 0xc0, !PT ;  /* 0x0000fffff6fb7812 */ /* 0x000fe400078ec0ff */
[----:B------:R-:W-:-:S04]  /*46d20*/  LOP3.LUT R246, R238, 0xffff, RZ, 0xc0, !PT ;  /* 0x0000ffffeef67812 */ /* 0x000fc800078ec0ff */
[----:B------:R-:W-:Y:S02]  /*46d30*/  PRMT R246, R239, 0x3340, R246 ;  /* 0x00003340eff67816 */ /* 0x000fe400000000f6 */
[----:B------:R-:W-:Y:S02]  /*46d40*/  LOP3.LUT R239, R244, 0xffff, RZ, 0xc0, !PT ;  /* 0x0000fffff4ef7812 */ /* 0x000fe400078ec0ff */
[----:B------:R-:W3:Y:S01]  /*46d50*/  LDL.LU R244, [R1+0x244] ;  /* 0x0002440001f47983 */ /* 0x000ee20000300800 */
        /* <DEDUP_REMOVED lines=33> */
[----:B------:R-:W-:Y:S01]  /*46f70*/  LOP3.LUT R199, R200, 0xffff, RZ, 0xc0, !PT ;  /* 0x0000ffffc8c77812 */ /* 0x000fe200078ec0ff */
[----:B------:R-:W0:Y:S01]  /*46f80*/  LDC.64 R12, c[0x0][0x380] ;  /* 0x0000e000ff0c7b82 */ /* 0x000e220000000a00 */
        /* <DEDUP_REMOVED lines=8> */
[----:B------:R-:W1:Y:S01]  /*47010*/  S2R R7, SR_TID.X ;  /* 0x0000000000077919 */ /* 0x000e620000002100 */
        /* <DEDUP_REMOVED lines=121> */
[----:B--2---:R-:W-:Y:S02]  /*477b0*/  PRMT R15, R21, 0x5410, R245 ;  /* 0x00005410150f7816 */ /* 0x004fe400000000f5 */
[----:B------:R-:W-:Y:S01]  /*477c0*/  PRMT R224, R227, 0x3340, R226 ;  /* 0x00003340e3e07816 */ /* 0x000fe200000000e2 */
[----:B------:R-:W2:Y:S01]  /*477d0*/  LDL.LU R21, [R1+0x398] ;  /* 0x0003980001157983 */ /* 0x000ea20000300800 */
        /* <DEDUP_REMOVED lines=10> */
[----:B------:R-:W-:Y:S01]  /*47880*/  PRMT R188, R5, 0x3340, R188 ;  /* 0x0000334005bc7816 */ /* 0x000fe200000000bc */
[----:B-1----:R-:W-:Y:S01]  /*47890*/  VIADD R5, R7, UR5 ;  /* 0x0000000507057c36 */ /* 0x002fe20008000000 */
[----:B------:R-:W-:Y:S02]  /*478a0*/  LOP3.LUT R247, R247, 0xffff, RZ, 0xc0, !PT ;  /* 0x0000fffff7f77812 */ /* 0x000fe400078ec0ff */
[----:B------:R-:W-:Y:S02]  /*478b0*/  LOP3.LUT R248, R248, 0xffff, RZ, 0xc0, !PT ;  /* 0x0000fffff8f87812 */ /* 0x000fe400078ec0ff */
[----:B------:R-:W-:-:S02]  /*478c0*/  PRMT R233, R233, 0x3340, R232 ;  /* 0x00003340e9e97816 */ /* 0x000fc400000000e8 */
[----:B------:R-:W-:Y:S02]  /*478d0*/  PRMT R221, R4, 0x3340, R221 ;  /* 0x0000334004dd7816 */ /* 0x000fe400000000dd */
[----:B------:R-:W-:Y:S01]  /*478e0*/  PRMT R227, R6, 0x3340, R227 ;  /* 0x0000334006e37816 */ /* 0x000fe200000000e3 */
[----:B0-----:R-:W-:Y:S01]  /*478f0*/  IMAD.WIDE.U32 R12, R5, 0x110, R12 ;  /* 0x00000110050c7825 */ /* 0x001fe200078e000c */
[----:B------:R-:W-:Y:S02]  /*47900*/  LOP3.LUT R249, R249, 0xffff, RZ, 0xc0, !PT ;  /* 0x0000fffff9f97812 */ /* 0x000fe400078ec0ff */
[----:B------:R-:W-:Y:S02]  /*47910*/  LOP3.LUT R250, R250, 0xffff, RZ, 0xc0, !PT ;  /* 0x0000fffffafa7812 */ /* 0x000fe400078ec0ff */
[----:B------:R-:W-:Y:S01]  /*47920*/  PRMT R232, R235, 0x3340, R234 ;  /* 0x00003340ebe87816 */ /* 0x000fe200000000ea */
        /* <DEDUP_REMOVED lines=44> */
[----:B------:R-:W4:Y:S01]  /*47bf0*/  LDG.E.64.CONSTANT R128, desc[UR6][R12.64+0xd8] ;  /* 0x0000d8060c807981 */ /* 0x000f22000c1e9b00 */
[----:B------:R-:W-:Y:S02]  /*47c00*/  LOP3.LUT R234, R132, 0xffff, RZ, 0xc0, !PT ;  /* 0x0000ffff84ea7812 */ /* 0x000fe400078ec0ff */
[----:B------:R-:W-:Y:S02]  /*47c10*/  LOP3.LUT R229, R118, 0xffff, RZ, 0xc0, !PT ;  /* 0x0000ffff76e57812 */ /* 0x000fe400078ec0ff */
[----:B------:R-:W-:Y:S01]  /*47c20*/  LOP3.LUT R26, R26, 0xffff, RZ, 0xc0, !PT ;  /* 0x0000ffff1a1a7812 */ /* 0x000fe200078ec0ff */
[----:B------:R-:W4:Y:S01]  /*47c30*/  LDG.E.64.CONSTANT R118, desc[UR6][R12.64+0xe8] ;  /* 0x0000e8060c767981 */ /* 0x000f22000c1e9b00 */
[----:B------:R-:W-:Y:S02]  /*47c40*/  PRMT R248, R248, 0x3340, R247 ;  /* 0x00003340f8f87816 */ /* 0x000fe400000000f7 */
        /* <DEDUP_REMOVED lines=8> */
[----:B------:R-:W4:Y:S01]  /*47cd0*/  LDG.E.64.CONSTANT R178, desc[UR6][R12.64+0x18] ;  /* 0x000018060cb27981 */ /* 0x000f22000c1e9b00 */
[----:B------:R-:W-:Y:S02]  /*47ce0*/  PRMT R196, R173, 0x3340, R196 ;  /* 0x00003340adc47816 */ /* 0x000fe400000000c4 */
[----:B------:R-:W-:Y:S01]  /*47cf0*/  PRMT R200, R161, 0x3340, R200 ;  /* 0x00003340a1c87816 */ /* 0x000fe200000000c8 */
[----:B------:R-:W4:Y:S01]  /*47d00*/  LDG.E.64.CONSTANT R176, desc[UR6][R12.64+0x20] ;  /* 0x000020060cb07981 */ /* 0x000f22000c1e9b00 */
[----:B------:R-:W-:Y:S02]  /*47d10*/  PRMT R202, R165, 0x3340, R202 ;  /* 0x00003340a5ca7816 */ /* 0x000fe400000000ca */
        /* <DEDUP_REMOVED lines=15> */
[----:B------:R-:W-:Y:S01]  /*47e10*/  LOP3.LUT R236, R120, 0xffff, RZ, 0xc0, !PT ;  /* 0x0000ffff78ec7812 */ /* 0x000fe200078ec0ff */
[----:B------:R-:W4:Y:S01]  /*47e20*/  LDG.E.64.CONSTANT R152, desc[UR6][R12.64+0x80] ;  /* 0x000080060c987981 */ /* 0x000f22000c1e9b00 */
[----:B------:R-:W-:Y:S02]  /*47e30*/  PRMT R25, R23, 0x3340, R26 ;  /* 0x0000334017197816 */ /* 0x000fe4000000001a */
[----:B---3--:R-:W-:Y:S01]  /*47e40*/  PRMT R14, R0, 0x5410, R244 ;  /* 0x00005410000e7816 */ /* 0x008fe200000000f4 */
[----:B------:R-:W3:Y:S01]  /*47e50*/  LDG.E.64.CONSTANT R148, desc[UR6][R12.64+0x90] ;  /* 0x000090060c947981 */ /* 0x000ee2000c1e9b00 */
[----:B------:R-:W-:-:S03]  /*47e60*/  PRMT R23, R3, 0x5410, R2 ;  /* 0x0000541003177816 */ /* 0x000fc60000000002 */
[----:B------:R-:W3:Y:S04]  /*47e70*/  LDG.E.64.CONSTANT R144, desc[UR6][R12.64+0xa0] ;  /* 0x0000a0060c907981 */ /* 0x000ee8000c1e9b00 */
[----:B------:R-:W3:Y:S04]  /*47e80*/  LDG.E.64.CONSTANT R140, desc[UR6][R12.64+0xb0] ;  /* 0x0000b0060c8c7981 */ /* 0x000ee8000c1e9b00 */
[----:B------:R-:W3:Y:S04]  /*47e90*/  LDG.E.64.CONSTANT R136, desc[UR6][R12.64+0xb8] ;  /* 0x0000b8060c887981 */ /* 0x000ee8000c1e9b00 */
[----:B------:R-:W3:Y:S04]  /*47ea0*/  LDG.E.64.CONSTANT R132, desc[UR6][R12.64+0xc8] ;  /* 0x0000c8060c847981 */ /* 0x000ee8000c1e9b00 */
[----:B------:R-:W3:Y:S04]  /*47eb0*/  LDG.E.64.CONSTANT R130, desc[UR6][R12.64+0xd0] ;  /* 0x0000d0060c827981 */ /* 0x000ee8000c1e9b00 */
[----:B------:R-:W3:Y:S04]  /*47ec0*/  LDG.E.64.CONSTANT R8, desc[UR6][R12.64+0xf8] ;  /* 0x0000f8060c087981 */ /* 0x000ee8000c1e9b00 */
[----:B------:R-:W3:Y:S04]  /*47ed0*/  LDG.E.64.CONSTANT R6, desc[UR6][R12.64+0x100] ;  /* 0x000100060c067981 */ /* 0x000ee8000c1e9b00 */
[----:B------:R-:W3:Y:S04]  /*47ee0*/  LDG.E.64.CONSTANT R4, desc[UR6][R12.64+0x108] ;  /* 0x000108060c047981 */ /* 0x000ee8000c1e9b00 */
[----:B------:R-:W3:Y:S04]  /*47ef0*/  LDG.E.CONSTANT R120, desc[UR6][R12.64] ;  /* 0x000000060c787981 */ /* 0x000ee8000c1e9900 */
[----:B------:R-:W3:Y:S04]  /*47f00*/  LDL.LU R0, [R1+0x394] ;  /* 0x0003940001007983 */ /* 0x000ee80000300800 */
[----:B------:R-:W3:Y:S04]  /*47f10*/  LDL.LU R2, [R1+0x390] ;  /* 0x0003900001027983 */ /* 0x000ee80000300800 */
[----:B------:R-:W3:Y:S04]  /*47f20*/  LDG.E.64.CONSTANT R12, desc[UR6][R12.64+0x8] ;  /* 0x000008060c0c7981 */ /* 0x000ee8000c1e9b00 */
[----:B------:R-:W3:Y:S01]  /*47f30*/  LDL.LU R3, [R1+0x38c] ;  /* 0x00038c0001037983 */ /* 0x000ee20000300800 */
        /* <DEDUP_REMOVED lines=75> */
[----:B--2---:R-:W-:Y:S02]  /*483f0*/  LOP3.LUT R21, R21, 0xffff, RZ, 0xc0, !PT ;  /* 0x0000ffff15157812 */ /* 0x004fe400078ec0ff */
[----:B0-----:R-:W-:Y:S02]  /*48400*/  PRMT R14, R192, 0x5410, R183 ;  /* 0x00005410c00e7816 */ /* 0x001fe400000000b7 */
        /* <DEDUP_REMOVED lines=143> */
[----:B---3--:R-:W-:Y:S04]  /*48d00*/  STL.64 [R1+0x1a0], R148 ;  /* 0x0001a09401007387 */ /* 0x008fe80000100a00 */
        /* <DEDUP_REMOVED lines=19> */
[----:B------:R-:W-:Y:S01]  /*48e40*/  STL.64 [R1+0x118], R12 ;  /* 0x0001180c01007387 */ /* 0x000fe20000100a00 */
[----:B------:R-:W-:Y:S01]  /*48e50*/  PRMT R15, R182, 0x5410, R190 ;  /* 0x00005410b60f7816 */ /* 0x000fe200000000be */
[----:B------:R-:W-:Y:S01]  /*48e60*/  BSSY.RECONVERGENT B1, `(.L_x_77) ;  /* 0x000000a000017945 */ /* 0x000fe20003800200 */
[----:B------:R-:W-:-:S03]  /*48e70*/  IMAD.MOV.U32 R16, RZ, RZ, RZ ;  /* 0x000000ffff107224 */ /* 0x000fc600078e00ff */
[----:B------:R0:W-:Y:S02]  /*48e80*/  STL.64 [R1+0x58], R14 ;  /* 0x0000580e01007387 */ /* 0x0001e40000100a00 */
[----:B0-----:R-:W-:-:S07]  /*48e90*/  IMAD.MOV.U32 R14, RZ, RZ, R138 ;  /* 0x000000ffff0e7224 */ /* 0x001fce00078e008a */
.L_x_78:
[----:B------:R-:W-:-:S05]  /*48ea0*/  IMAD.IADD R5, R1, 0x1, R16 ;  /* 0x0000000101057824 */ /* 0x000fca00078e0210 */
[----:B------:R-:W2:Y:S02]  /*48eb0*/  LDL.U8 R4, [R5+0x10] ;  /* 0x0000100005047983 */ /* 0x000ea40000100000 */
[----:B--2---:R-:W-:Y:S01]  /*48ec0*/  ISETP.NE.AND P0, PT, R4, RZ, PT ;  /* 0x000000ff0400720c */ /* 0x004fe20003f05270 */
[----:B------:R-:W-:Y:S02]  /*48ed0*/  IMAD.MOV.U32 R4, RZ, RZ, R16 ;  /* 0x000000ffff047224 */ /* 0x000fe400078e0010 */
[----:B------:R-:W-:-:S10]  /*48ee0*/  VIADD R16, R16, 0x1 ;  /* 0x0000000110107836 */ /* 0x000fd40000000000 */
[----:B------:R-:W-:Y:S05]  /*48ef0*/  @P0 BRA `(.L_x_78) ;  /* 0xfffffffc00e80947 */ /* 0x000fea000383ffff */
[----:B------:R-:W-:Y:S05]  /*48f00*/  BSYNC.RECONVERGENT B1 ;  /* 0x0000000000017941 */ /* 0x000fea0003800200 */
.L_x_77:
[----:B------:R-:W-:Y:S01]  /*48f10*/  LOP3.LUT P0, RZ, R14, 0xff, RZ, 0xc0, !PT ;  /* 0x000000ff0eff7812 */ /* 0x000fe2000780c0ff */
[----:B------:R-:W-:-:S12]  /*48f20*/  BSSY.RECONVERGENT B1, `(.L_x_79) ;  /* 0x000000b000017945 */ /* 0x000fd80003800200 */
[----:B------:R-:W-:Y:S05]  /*48f30*/  @!P0 BRA `(.L_x_80) ;  /* 0x0000000000248947 */ /* 0x000fea0003800000 */
[----:B------:R-:W-:-:S07]  /*48f40*/  IMAD.MOV.U32 R6, RZ, RZ, RZ ;  /* 0x000000ffff067224 */ /* 0x000fce00078e00ff */
.L_x_81:
        /* <DEDUP_REMOVED lines=8> */
.L_x_80:
[----:B------:R-:W-:Y:S05]  /*48fd0*/  BSYNC.RECONVERGENT B1 ;  /* 0x0000000000017941 */ /* 0x000fea0003800200 */
.L_x_79:
[----:B------:R-:W-:Y:S01]  /*48fe0*/  IMAD.IADD R4, R1, 0x1, R4 ;  /* 0x0000000101047824 */ /* 0x000fe200078e0204 */
[----:B------:R-:W0:Y:S04]  /*48ff0*/  LDCU UR4, c[0x0][0x390] ;  /* 0x00007200ff0477ac */ /* 0x000e280008000800 */
[----:B------:R1:W-:Y:S04]  /*49000*/  STL.U8 [R4+0x10], RZ ;  /* 0x000010ff04007387 */ /* 0x0003e80000100000 */
[----:B------:R-:W2:Y:S04]  /*49010*/  LDL.64 R16, [R1+0xe0] ;  /* 0x0000e00001107983 */ /* 0x000ea80000100a00 */
[----:B------:R-:W3:Y:S04]  /*49020*/  LDL.64 R14, [R1+0xe8] ;  /* 0x0000e800010e7983 */ /* 0x000ee80000100a00 */
[----:B------:R-:W4:Y:S04]  /*49030*/  LDL.64 R10, [R1+0xf0] ;  /* 0x0000f000010a7983 */ /* 0x000f280000100a00 */
[----:B------:R-:W4:Y:S04]  /*49040*/  LDL.64 R8, [R1+0xf8] ;  /* 0x0000f80001087983 */ /* 0x000f280000100a00 */
[----:B------:R-:W4:Y:S04]  /*49050*/  LDL.64 R6, [R1+0x100] ;  /* 0x0001000001067983 */ /* 0x000f280000100a00 */
[----:B-1----:R-:W4:Y:S04]  /*49060*/  LDL.64 R4, [R1+0x108] ;  /* 0x0001080001047983 */ /* 0x002f280000100a00 */
[----:B------:R-:W4:Y:S01]  /*49070*/  LDL.64 R54, [R1+0x10] ;  /* 0x0000100001367983 */ /* 0x000f220000100a00 */
[----:B0-----:R-:W-:-:S03]  /*49080*/  IMAD.U32 R252, RZ, RZ, UR4 ;  /* 0x00000004fffc7e24 */ /* 0x001fc6000f8e00ff */
[----:B------:R-:W4:Y:S01]  /*49090*/  LDL.64 R46, [R1+0x18] ;  /* 0x00001800012e7983 */ /* 0x000f220000100a00 */
[----:B------:R-:W-:-:S03]  /*490a0*/  VIADD R44, R252, -UR5 ;  /* 0x80000005fc2c7c36 */ /* 0x000fc60008000000 */
[----:B------:R2:W-:Y:S02]  /*490b0*/  STL [R1+0x38c], R252 ;  /* 0x00038cfc01007387 */ /* 0x0005e40000100800 */
[----:B------:R-:W-:Y:S02]  /*490c0*/  ISETP.GE.AND P0, PT, R44, 0xc0, PT ;  /* 0x000000c02c00780c */ /* 0x000fe40003f06270 */
[----:B------:R-:W4:Y:S01]  /*490d0*/  LDL.64 R66, [R1+0x20] ;  /* 0x0000200001427983 */ /* 0x000f220000100a00 */
[----:B------:R-:W-:Y:S01]  /*490e0*/  DADD R2, R12, R2 ;  /* 0x000000000c027229 */ /* 0x000fe20000000002 */
[----:B------:R-:W-:Y:S02]  /*490f0*/  IMAD.IADD R0, R120, 0x1, R0 ;  /* 0x0000000178007824 */ /* 0x000fe400078e0200 */
        /* <DEDUP_REMOVED lines=106> */
[----:B------:R-:W-:-:S03]  /*497a0*/  PRMT R10, R44, 0x7610, R10 ;  /* 0x000076102c0a7816 */ /* 0x000fc6000000000a */
[----:B------:R1:W-:Y:S01]  /*497b0*/  STL [R1+0x408], R44 ;  /* 0x0004082c01007387 */ /* 0x0003e20000100800 */
[----:B0-----:R-:W-:-:S03]  /*497c0*/  PRMT R252, R5, 0x7773, RZ ;  /* 0x0000777305fc7816 */ /* 0x001fc600000000ff */
[----:B-1----:R-:W2:Y:S04]  /*497d0*/  LDL.LU R44, [R1+0x248] ;  /* 0x00024800012c7983 */ /* 0x002ea80000300800 */
[----:B------:R0:W-:Y:S04]  /*497e0*/  STL [R1+0x390], R252 ;  /* 0x000390fc01007387 */ /* 0x0001e80000100800 */
[----:B0-----:R-:W3:Y:S01]  /*497f0*/  LDL.LU R252, [R1+0x264] ;  /* 0x0002640001fc7983 */ /* 0x001ee20000300800 */
        /* <DEDUP_REMOVED lines=11> */
[----:B------:R-:W-:Y:S02]  /*498b0*/  PRMT R58, R55, 0x7770, RZ ;  /* 0x00007770373a7816 */ /* 0x000fe400000000ff */
[C---:B------:R-:W-:Y:S02]  /*498c0*/  PRMT R47, R67.reuse, 0x7770, RZ ;  /* 0x00007770432f7816 */ /* 0x040fe400000000ff */
[----:B------:R-:W-:-:S02]  /*498d0*/  PRMT R46, R67, 0x7772, RZ ;  /* 0x00007772432e7816 */ /* 0x000fc400000000ff */
[----:B------:R-:W-:Y:S01]  /*498e0*/  PRMT R45, R67, 0x7773, RZ ;  /* 0x00007773432d7816 */ /* 0x000fe200000000ff */
[----:B------:R-:W-:Y:S01]  /*498f0*/  STL [R1], R0 ;  /* 0x0000000001007387 */ /* 0x000fe20000100800 */
[----:B------:R-:W-:Y:S02]  /*49900*/  PRMT R56, R55, 0x7772, RZ ;  /* 0x0000777237387816 */ /* 0x000fe400000000ff */
[----:B------:R-:W-:Y:S01]  /*49910*/  PRMT R11, R59, 0x7610, R11 ;  /* 0x000076103b0b7816 */ /* 0x000fe2000000000b */
[----:B------:R0:W-:Y:S01]  /*49920*/  STL [R1+0x394], R0 ;  /* 0x0003940001007387 */ /* 0x0001e20000100800 */
[----:B------:R-:W-:-:S03]  /*49930*/  PRMT R9, R58, 0x7610, R9 ;  /* 0x000076103a097816 */ /* 0x000fc60000000009 */
[----:B------:R-:W-:Y:S04]  /*49940*/  STL.64 [R1+0x8], R2 ;  /* 0x0000080201007387 */ /* 0x000fe80000100a00 */
[----:B------:R1:W-:Y:S01]  /*49950*/  STL [R1+0x39c], R2 ;  /* 0x00039c0201007387 */ /* 0x0003e20000100800 */
[----:B0-----:R-:W-:-:S03]  /*49960*/  PRMT R0, R45, 0x7610, R0 ;  /* 0x000076102d007816 */ /* 0x001fc60000000000 */
[----:B------:R0:W-:Y:S01]  /*49970*/  STL [R1+0x398], R3 ;  /* 0x0003980301007387 */ /* 0x0001e20000100800 */
[----:B------:R-:W-:Y:S02]  /*49980*/  PRMT R7, R56, 0x7610, R7 ;  /* 0x0000761038077816 */ /* 0x000fe40000000007 */
[----:B-1----:R-:W-:Y:S02]  /*49990*/  PRMT R2, R46, 0x7610, R2 ;  /* 0x000076102e027816 */ /* 0x002fe40000000002 */
[----:B0-----:R-:W-:Y:S01]  /*499a0*/  PRMT R3, R47, 0x7610, R3 ;  /* 0x000076102f037816 */ /* 0x001fe20000000003 */
[----:B------:R-:W-:Y:S04]  /*499b0*/  STL [R1+0x3a0], R13 ;  /* 0x0003a00d01007387 */ /* 0x000fe80000100800 */
[----:B------:R-:W-:Y:S04]  /*499c0*/  STL [R1+0x3a4], R12 ;  /* 0x0003a40c01007387 */ /* 0x000fe80000100800 */
[----:B------:R-:W-:Y:S04]  /*499d0*/  STL [R1+0x3a8], R11 ;  /* 0x0003a80b01007387 */ /* 0x000fe80000100800 */
[----:B------:R-:W-:Y:S04]  /*499e0*/  STL [R1+0x3ac], R10 ;  /* 0x0003ac0a01007387 */ /* 0x000fe80000100800 */
[----:B------:R0:W-:Y:S04]  /*499f0*/  STL [R1+0x3b0], R9 ;  /* 0x0003b00901007387 */ /* 0x0001e80000100800 */
        /* <DEDUP_REMOVED lines=8> */
[----:B-1----:R-:W3:Y:S04]  /*49a80*/  LDL.LU R3, [R1+0x258] ;  /* 0x0002580001037983 */ /* 0x002ee80000300800 */
[----:B----4-:R-:W4:Y:S04]  /*49a90*/  LDL.LU R2, [R1+0x25c] ;  /* 0x00025c0001027983 */ /* 0x010f280000300800 */
[----:B------:R-:W4:Y:S01]  /*49aa0*/  LDL.LU R0, [R1+0x260] ;  /* 0x0002600001007983 */ /* 0x000f220000300800 */
[----:B--2---:R-:W-:-:S03]  /*49ab0*/  PRMT R56, R44, 0x7610, R56 ;  /* 0x000076102c387816 */ /* 0x004fc60000000038 */
[----:B------:R-:W2:Y:S01]  /*49ac0*/  LDL.LU R44, [R1+0x268] ;  /* 0x00026800012c7983 */ /* 0x000ea20000300800 */
[----:B---3--:R-:W-:-:S03]  /*49ad0*/  PRMT R47, R252, 0x7610, R47 ;  /* 0x00007610fc2f7816 */ /* 0x008fc6000000002f */
[----:B------:R-:W3:Y:S01]  /*49ae0*/  LDL.LU R252, [R1+0x2e4] ;  /* 0x0002e40001fc7983 */ /* 0x000ee20000300800 */
[C---:B------:R-:W-:Y:S02]  /*49af0*/  PRMT R57, R55.reuse, 0x7771, RZ ;  /* 0x0000777137397816 */ /* 0x040fe400000000ff */
[----:B------:R-:W-:Y:S02]  /*49b00*/  PRMT R55, R55, 0x7773, RZ ;  /* 0x0000777337377816 */ /* 0x000fe400000000ff */
[----:B------:R-:W-:Y:S02]  /*49b10*/  PRMT R8, R57, 0x7610, R8 ;  /* 0x0000761039087816 */ /* 0x000fe40000000008 */
[----:B------:R-:W-:Y:S02]  /*49b20*/  PRMT R6, R55, 0x7610, R6 ;  /* 0x0000761037067816 */ /* 0x000fe40000000006 */
[----:B------:R-:W-:Y:S02]  /*49b30*/  PRMT R5, R54, 0x7610, R5 ;  /* 0x0000761036057816 */ /* 0x000fe40000000005 */
[----:B------:R-:W-:Y:S01]  /*49b40*/  PRMT R4, R53, 0x7610, R4 ;  /* 0x0000761035047816 */ /* 0x000fe20000000004 */
        /* <DEDUP_REMOVED lines=11> */
[C---:B------:R-:W-:Y:S01]  /*49c00*/  PRMT R243, R68.reuse, 0x7772, RZ ;  /* 0x0000777244f37816 */ /* 0x040fe200000000ff */
[----:B------:R1:W-:Y:S01]  /*49c10*/  STL [R1+0x3c4], R4 ;  /* 0x0003c40401007387 */ /* 0x0003e20000100800 */
[----:B------:R-:W-:Y:S02]  /*49c20*/  PRMT R242, R68, 0x7773, RZ ;  /* 0x0000777344f27816 */ /* 0x000fe400000000ff */
[C---:B------:R-:W-:Y:S02]  /*49c30*/  PRMT R241, R69.reuse, 0x7770, RZ ;  /* 0x0000777045f17816 */ /* 0x040fe400000000ff */
[C---:B------:R-:W-:Y:S02]  /*49c40*/  PRMT R240, R69.reuse, 0x7771, RZ ;  /* 0x0000777145f07816 */ /* 0x040fe400000000ff */
[C---:B------:R-:W-:Y:S02]  /*49c50*/  PRMT R239, R69.reuse, 0x7772, RZ ;  /* 0x0000777245ef7816 */ /* 0x040fe400000000ff */
[----:B------:R-:W-:-:S02]  /*49c60*/  PRMT R238, R69, 0x7773, RZ ;  /* 0x0000777345ee7816 */ /* 0x000fc400000000ff */
[C---:B------:R-:W-:Y:S02]  /*49c70*/  PRMT R237, R70.reuse, 0x7770, RZ ;  /* 0x0000777046ed7816 */ /* 0x040fe400000000ff */
[----:B------:R-:W-:Y:S02]  /*49c80*/  PRMT R236, R70, 0x7771, RZ ;  /* 0x0000777146ec7816 */ /* 0x000fe400000000ff */
[----:B------:R-:W-:Y:S02]  /*49c90*/  PRMT R15, R15, 0x7773, RZ ;  /* 0x000077730f0f7816 */ /* 0x000fe400000000ff */
[----:B0-----:R-:W-:Y:S02]  /*49ca0*/  PRMT R8, R52, 0x7610, R8 ;  /* 0x0000761034087816 */ /* 0x001fe40000000008 */
[----:B-1----:R-:W-:Y:S02]  /*49cb0*/  PRMT R7, R51, 0x7610, R7 ;  /* 0x0000761033077816 */ /* 0x002fe40000000007 */
[----:B------:R-:W-:-:S02]  /*49cc0*/  PRMT R6, R50, 0x7610, R6 ;  /* 0x0000761032067816 */ /* 0x000fc40000000006 */
[----:B------:R-:W-:Y:S02]  /*49cd0*/  PRMT R5, R49, 0x7610, R5 ;  /* 0x0000761031057816 */ /* 0x000fe40000000005 */
[----:B------:R-:W-:Y:S01]  /*49ce0*/  PRMT R4, R48, 0x7610, R4 ;  /* 0x0000761030047816 */ /* 0x000fe20000000004 */
[----:B------:R-:W-:Y:S01]  /*49cf0*/  STL.S16 [R1+0x220], R8 ;  /* 0x0002200801007387 */ /* 0x000fe20000100600 */
[----:B------:R-:W-:-:S03]  /*49d00*/  PRMT R46, R15, 0x7610, R46 ;  /* 0x000076100f2e7816 */ /* 0x000fc6000000002e */
[----:B------:R-:W-:Y:S04]  /*49d10*/  STL.S16 [R1+0x224], R7 ;  /* 0x0002240701007387 */ /* 0x000fe80000100600 */
[----:B------:R-:W-:Y:S04]  /*49d20*/  STL [R1+0x3c8], R251 ;  /* 0x0003c8fb01007387 */ /* 0x000fe80000100800 */
[----:B------:R-:W-:Y:S04]  /*49d30*/  STL.S16 [R1+0x228], R6 ;  /* 0x0002280601007387 */ /* 0x000fe80000100600 */
[----:B------:R-:W-:Y:S04]  /*49d40*/  STL.S16 [R1+0x22c], R5 ;  /* 0x00022c0501007387 */ /* 0x000fe80000100600 */
[----:B------:R-:W-:Y:S04]  /*49d50*/  STL [R1+0x3cc], R250 ;  /* 0x0003ccfa01007387 */ /* 0x000fe80000100800 */
[----:B------:R-:W-:Y:S04]  /*49d60*/  STL.S16 [R1+0x230], R4 ;  /* 0x0002300401007387 */ /* 0x000fe80000100600 */
        /* <DEDUP_REMOVED lines=15> */
[----:B------:R-:W-:Y:S01]  /*49e60*/  STL [R1+0x3f0], R241 ;  /* 0x0003f0f101007387 */ /* 0x000fe20000100800 */
[----:B------:R-:W-:-:S03]  /*49e70*/  PRMT R48, R0, 0x7610, R48 ;  /* 0x0000761000307816 */ /* 0x000fc60000000030 */
[----:B------:R-:W-:Y:S04]  /*49e80*/  STL [R1+0x3f4], R240 ;  /* 0x0003f4f001007387 */ /* 0x000fe80000100800 */
[----:B------:R-:W-:Y:S04]  /*49e90*/  STL [R1+0x3f8], R239 ;  /* 0x0003f8ef01007387 */ /* 0x000fe80000100800 */
[----:B------:R0:W-:Y:S04]  /*49ea0*/  STL [R1+0x3fc], R238 ;  /* 0x0003fcee01007387 */ /* 0x0001e80000100800 */
[----:B------:R1:W-:Y:S04]  /*49eb0*/  STL [R1+0x400], R237 ;  /* 0x000400ed01007387 */ /* 0x0003e80000100800 */
[----:B------:R4:W-:Y:S04]  /*49ec0*/  STL [R1+0x404], R236 ;  /* 0x000404ec01007387 */ /* 0x0009e80000100800 */
[----:B0-----:R-:W3:Y:S04]  /*49ed0*/  LDL.LU R238, [R1+0x270] ;  /* 0x0002700001ee7983 */ /* 0x001ee80000300800 */
[----:B-1----:R-:W3:Y:S04]  /*49ee0*/  LDL.LU R237, [R1+0x274] ;  /* 0x0002740001ed7983 */ /* 0x002ee80000300800 */
        /* <DEDUP_REMOVED lines=27> */
[----:B--2---:R-:W-:-:S03]  /*4a0a0*/  PRMT R45, R44, 0x7610, R45 ;  /* 0x000076102c2d7816 */ /* 0x004fc6000000002d */
[----:B------:R-:W4:Y:S01]  /*4a0b0*/  LDL.LU R44, [R1+0x408] ;  /* 0x00040800012c7983 */ /* 0x000f220000300800 */
[----:B---3--:R-:W-:-:S03]  /*4a0c0*/  PRMT R15, R252, 0x7610, R15 ;  /* 0x00007610fc0f7816 */ /* 0x008fc6000000000f */
[----:B------:R-:W2:Y:S01]  /*4a0d0*/  LDL.LU R252, [R1+0x390] ;  /* 0x0003900001fc7983 */ /* 0x000ea20000300800 */
        /* <DEDUP_REMOVED lines=58> */
[----:B------:R-:W-:Y:S02]  /*4a480*/  PRMT R163, R42, 0x7772, RZ ;  /* 0x000077722aa37816 */ /* 0x000fe400000000ff */
        /* <DEDUP_REMOVED lines=149> */
[----:B----4-:R-:W-:Y:S02]  /*4ade0*/  PRMT R44, R236, 0x7610, R44 ;  /* 0x00007610ec2c7816 */ /* 0x010fe4000000002c */
        /* <DEDUP_REMOVED lines=42> */
[----:B--2---:R-:W-:Y:S01]  /*4b090*/  PRMT R14, R252, 0x7610, R14 ;  /* 0x00007610fc0e7816 */ /* 0x004fe2000000000e */
        /* <DEDUP_REMOVED lines=17> */
[----:B-----5:R1:W-:Y:S01]  /*4b1b0*/  STL [R1+0x38c], R0 ;  /* 0x00038c0001007387 */ /* 0x0203e20000100800 */
[----:B------:R-:W-:Y:S01]  /*4b1c0*/  UIADD3 UR5, UPT, UPT, UR5, 0xc0, URZ ;  /* 0x000000c005057890 */ /* 0x000fe2000fffe0ff */
[----:B-1----:R-:W-:-:S05]  /*4b1d0*/  VIADD R0, R252, 0xffffff40 ;  /* 0xffffff40fc007836 */ /* 0x002fca0000000000 */
[----:B------:R-:W-:Y:S02]  /*4b1e0*/  ISETP.LT.AND P0, PT, R0, UR5, PT ;  /* 0x0000000500007c0c */ /* 0x000fe4000bf01270 */
[----:B------:R1:W5:Y:S11]  /*4b1f0*/  LDL.LU R0, [R1+0x38c] ;  /* 0x00038c0001007983 */ /* 0x0003760000300800 */
[----:B-1----:R-:W-:Y:S05]  /*4b200*/  @!P0 BRA `(.L_x_83) ;  /* 0xffffffb800188947 */ /* 0x002fea000383ffff */
.L_x_76:
[----:B-----5:R1:W-:Y:S04]  /*4b210*/  STL [R1+0x38c], R0 ;  /* 0x00038c0001007387 */ /* 0x0203e80000100800 */
[----:B------:R2:W-:Y:S01]  /*4b220*/  STL [R1+0x390], R2 ;  /* 0x0003900201007387 */ /* 0x0005e20000100800 */
[----:B-1----:R-:W1:Y:S01]  /*4b230*/  S2R R0, SR_TID.X ;  /* 0x0000000000007919 */ /* 0x002e620000002100 */
[----:B--2---:R-:W-:-:S05]  /*4b240*/  VIADD R2, R252, -UR5 ;  /* 0x80000005fc027c36 */ /* 0x004fca0008000000 */
[----:B-1----:R-:W-:Y:S02]  /*4b250*/  ISETP.GE.AND P0, PT, R0, R2, PT ;  /* 0x000000020000720c */ /* 0x002fe40003f06270 */
[----:B------:R1:W5:Y:S04]  /*4b260*/  LDL.LU R2, [R1+0x390] ;  /* 0x0003900001027983 */ /* 0x0003680000300800 */
[----:B------:R1:W5:Y:S01]  /*4b270*/  LDL.LU R0, [R1+0x38c] ;  /* 0x00038c0001007983 */ /* 0x0003620000300800 */
[----:B------:R-:W-:Y:S01]  /*4b280*/  ISETP.LE.OR P0, PT, R252, UR5, P0 ;  /* 0x00000005fc007c0c */ /* 0x000fe20008703670 */
[----:B------:R-:W-:-:S12]  /*4b290*/  BSSY.RECONVERGENT B1, `(.L_x_82) ;  /* 0x0000478000017945 */ /* 0x000fd80003800200 */
[----:B-1----:R-:W-:Y:S05]  /*4b2a0*/  @P0 BRA `(.L_x_84) ;  /* 0x0000004400d80947 */ /* 0x002fea0003800000 */
[----:B------:R-:W1:Y:S02]  /*4b2b0*/  S2R R252, SR_TID.X ;  /* 0x0000000000fc7919 */ /* 0x000e640000002100 */
.L_x_90:
[----:B-----5:R-:W-:Y:S01]  /*4b2c0*/  LOP3.LUT R6, R6, 0xffff, RZ, 0xc0, !PT ;  /* 0x0000ffff06067812 */ /* 0x020fe200078ec0ff */
[----:B--2--5:R2:W-:Y:S01]  /*4b2d0*/  STL [R1+0x394], R0 ;  /* 0x0003940001007387 */ /* 0x0245e20000100800 */
[----:B------:R-:W-:Y:S02]  /*4b2e0*/  LOP3.LUT R7, R7, 0xffff, RZ, 0xc0, !PT ;  /* 0x0000ffff07077812 */ /* 0x000fe400078ec0ff */
[----:B------:R-:W-:Y:S01]  /*4b2f0*/  LOP3.LUT R8, R8, 0xffff, RZ, 0xc0, !PT ;  /* 0x0000ffff08087812 */ /* 0x000fe200078ec0ff */
[----:B------:R-:W-:Y:S01]  /*4b300*/  STL [R1+0x390], R2 ;  /* 0x0003900201007387 */ /* 0x000fe20000100800 */
[----:B------:R-:W-:-:S03]  /*4b310*/  LOP3.LUT R9, R9, 0xffff, RZ, 0xc0, !PT ;  /* 0x0000ffff09097812 */ /* 0x000fc600078ec0ff */
[----:B------:R3:W-:Y:S01]  /*4b320*/  STL [R1+0x38c], R3 ;  /* 0x00038c0301007387 */ /* 0x0007e20000100800 */
[----:B--2---:R-:W-:-:S03]  /*4b330*/  PRMT R0, R7, 0x3340, R6 ;  /* 0x0000334007007816 */ /* 0x004fc60000000006 */
[----:B------:R-:W2:Y:S04]  /*4b340*/  LDL.LU R6, [R1+0x230] ;  /* 0x0002300001067983 */ /* 0x000ea80000300800 */
[----:B------:R-:W4:Y:S01]  /*4b350*/  LDL.LU R7, [R1+0x22c] ;  /* 0x00022c0001077983 */ /* 0x000f220000300800 */
[----:B------:R-:W-:-:S03]  /*4b360*/  LOP3.LUT R11, R11, 0xffff, RZ, 0xc0, !PT ;  /* 0x0000ffff0b0b7812 */ /* 0x000fc600078ec0ff */
[----:B------:R0:W-:Y:S01]  /*4b370*/  STL [R1+0x24c], R0 ;  /* 0x00024c0001007387 */ /* 0x0001e20000100800 */
[----:B------:R-:W-:Y:S02]  /*4b380*/  LOP3.LUT R10, R10, 0xffff, RZ, 0xc0, !PT ;  /* 0x0000ffff0a0a7812 */ /* 0x000fe400078ec0ff */
[----:B------:R-:W-:Y:S01]  /*4b390*/  LOP3.LUT R12, R12, 0xffff, RZ, 0xc0, !PT ;  /* 0x0000ffff0c0c7812 */ /* 0x000fe200078ec0ff */
[----:B---3--:R-:W3:Y:S01]  /*4b3a0*/  LDL.LU R3, [R1+0x234] ;  /* 0x0002340001037983 */ /* 0x008ee20000300800 */
[----:B------:R-:W-:Y:S02]  /*4b3b0*/  LOP3.LUT R13, R13, 0xffff, RZ, 0xc0, !PT ;  /* 0x0000ffff0d0d7812 */ /* 0x000fe400078ec0ff */
[----:B0-----:R-:W-:Y:S02]  /*4b3c0*/  PRMT R0, R9, 0x3340, R8 ;  /* 0x0000334009007816 */ /* 0x001fe40000000008 */
[----:B------:R-:W3:Y:S01]  /*4b3d0*/  LDL.LU R8, [R1+0x228] ;  /* 0x0002280001087983 */ /* 0x000ee20000300800 */
[----:B------:R-:W-:-:S03]  /*4b3e0*/  PRMT R2, R13, 0x3340, R12 ;  /* 0x000033400d027816 */ /* 0x000fc6000000000c */
[----:B------:R0:W-:Y:S04]  /*4b3f0*/  STL [R1+0x248], R0 ;  /* 0x0002480001007387 */ /* 0x0001e80000100800 */
[----:B------:R-:W3:Y:S04]  /*4b400*/  LDL.LU R13, [R1+0x23c] ;  /* 0x00023c00010d7983 */ /* 0x000ee80000300800 */
[----:B------:R-:W3:Y:S01]  /*4b410*/  LDL.LU R12, [R1+0x238] ;  /* 0x00023800010c7983 */ /* 0x000ee20000300800 */
[----:B0-----:R-:W-:-:S03]  /*4b420*/  PRMT R0, R11, 0x3340, R10 ;  /* 0x000033400b007816 */ /* 0x001fc6000000000a */
[----:B------:R-:W3:Y:S01]  /*4b430*/  LDL.LU R11, [R1+0x220] ;  /* 0x00022000010b7983 */ /* 0x000ee20000300800 */
[----:B--2---:R-:W-:Y:S02]  /*4b440*/  LOP3.LUT R6, R6, 0xffff, RZ, 0xc0, !PT ;  /* 0x0000ffff06067812 */ /* 0x004fe400078ec0ff */
[----:B----4-:R-:W-:-:S04]  /*4b450*/  LOP3.LUT R7, R7, 0xffff, RZ, 0xc0, !PT ;  /* 0x0000ffff07077812 */ /* 0x010fc800078ec0ff */
[----:B------:R-:W-:Y:S02]  /*4b460*/  PRMT R9, R7, 0x3340, R6 ;  /* 0x0000334007097816 */ /* 0x000fe40000000006 */
[----:B------:R-:W2:Y:S01]  /*4b470*/  LDL.LU R6, [R1+0x224] ;  /* 0x0002240001067983 */ /* 0x000ea20000300800 */
[----:B------:R-:W-:Y:S02]  /*4b480*/  LOP3.LUT R251, R251, 0xffff, RZ, 0xc0, !PT ;  /* 0x0000fffffbfb7812 */ /* 0x000fe400078ec0ff */
[----:B------:R-:W-:Y:S02]  /*4b490*/  LOP3.LUT R4, R4, 0xffff, RZ, 0xc0, !PT ;  /* 0x0000ffff04047812 */ /* 0x000fe400078ec0ff */
[----:B------:R-:W-:Y:S02]  /*4b4a0*/  LOP3.LUT R5, R5, 0xffff, RZ, 0xc0, !PT ;  /* 0x0000ffff05057812 */ /* 0x000fe400078ec0ff */
[----:B---3--:R-:W-:Y:S02]  /*4b4b0*/  LOP3.LUT R8, R8, 0xffff, RZ, 0xc0, !PT ;  /* 0x0000ffff08087812 */ /* 0x008fe400078ec0ff */
        /* <DEDUP_REMOVED lines=8> */
[----:B------:R-:W-:Y:S01]  /*4b540*/  PRMT R246, R239, 0x3340, R246 ;  /* 0x00003340eff67816 */ /* 0x000fe200000000f6 */
[----:B------:R-:W0:Y:S01]  /*4b550*/  LDC.64 R12, c[0x0][0x380] ;  /* 0x0000e000ff0c7b82 */ /* 0x000e220000000a00 */
        /* <DEDUP_REMOVED lines=81> */
[----:B------:R-:W-:Y:S01]  /*4ba70*/  PRMT R217, R217, 0x3340, R216 ;  /* 0x00003340d9d97816 */ /* 0x000fe200000000d8 */
[----:B------:R-:W3:Y:S01]  /*4ba80*/  LDL.LU R243, [R1+0x24c] ;  /* 0x00024c0001f37983 */ /* 0x000ee20000300800 */
[----:B------:R-:W-:-:S02]  /*4ba90*/  LOP3.LUT R88, R82, 0xffff, RZ, 0xc0, !PT ;  /* 0x0000ffff52587812 */ /* 0x000fc400078ec0ff */
[----:B------:R-:W-:Y:S01]  /*4baa0*/  LOP3.LUT R224, R224, 0xffff, RZ, 0xc0, !PT ;  /* 0x0000ffffe0e07812 */ /* 0x000fe200078ec0ff */
[----:B------:R-:W3:Y:S01]  /*4bab0*/  LDL.LU R242, [R1+0x248] ;  /* 0x0002480001f27983 */ /* 0x000ee20000300800 */
        /* <DEDUP_REMOVED lines=16> */
[----:B--2---:R-:W-:-:S04]  /*4bbc0*/  LOP3.LUT R6, R6, 0xffff, RZ, 0xc0, !PT ;  /* 0x0000ffff06067812 */ /* 0x004fc800078ec0ff */
[----:B------:R-:W-:Y:S02]  /*4bbd0*/  PRMT R8, R7, 0x3340, R6 ;  /* 0x0000334007087816 */ /* 0x000fe40000000006 */
[----:B------:R-:W-:Y:S02]  /*4bbe0*/  LOP3.LUT R6, R3, 0xffff, RZ, 0xc0, !PT ;  /* 0x0000ffff03067812 */ /* 0x000fe400078ec0ff */
        /* <DEDUP_REMOVED lines=10> */
[----:B------:R-:W-:Y:S02]  /*4bc90*/  LOP3.LUT R5, R191, 0xffff, RZ, 0xc0, !PT ;  /* 0x0000ffffbf057812 */ /* 0x000fe400078ec0ff */
[----:B------:R-:W-:Y:S02]  /*4bca0*/  PRMT R207, R4, 0x3340, R207 ;  /* 0x0000334004cf7816 */ /* 0x000fe400000000cf */
[----:B------:R-:W-:Y:S02]  /*4bcb0*/  LOP3.LUT R4, R201, 0xffff, RZ, 0xc0, !PT ;  /* 0x0000ffffc9047812 */ /* 0x000fe400078ec0ff */
[----:B------:R-:W-:-:S02]  /*4bcc0*/  PRMT R190, R5, 0x3340, R190 ;  /* 0x0000334005be7816 */ /* 0x000fc400000000be */
[----:B------:R-:W-:Y:S02]  /*4bcd0*/  PRMT R199, R4, 0x3340, R199 ;  /* 0x0000334004c77816 */ /* 0x000fe400000000c7 */
[----:B------:R-:W-:Y:S02]  /*4bce0*/  LOP3.LUT R4, R182, 0xffff, RZ, 0xc0, !PT ;  /* 0x0000ffffb6047812 */ /* 0x000fe400078ec0ff */
[----:B------:R-:W-:Y:S02]  /*4bcf0*/  LOP3.LUT R5, R183, 0xffff, RZ, 0xc0, !PT ;  /* 0x0000ffffb7057812 */ /* 0x000fe400078ec0ff */
[----:B------:R-:W-:Y:S02]  /*4bd00*/  PRMT R182, R193, 0x3340, R192 ;  /* 0x00003340c1b67816 */ /* 0x000fe400000000c0 */
[----:B------:R-:W-:Y:S02]  /*4bd10*/  PRMT R193, R5, 0x3340, R4 ;  /* 0x0000334005c17816 */ /* 0x000fe40000000004 */
[----:B------:R-:W-:-:S02]  /*4bd20*/  LOP3.LUT R4, R167, 0xffff, RZ, 0xc0, !PT ;  /* 0x0000ffffa7047812 */ /* 0x000fc400078ec0ff */
[----:B------:R-:W-:Y:S02]  /*4bd30*/  PRMT R251, R6, 0x3340, R251 ;  /* 0x0000334006fb7816 */ /* 0x000fe400000000fb */
[----:B------:R-:W-:Y:S02]  /*4bd40*/  PRMT R183, R195, 0x3340, R194 ;  /* 0x00003340c3b77816 */ /* 0x000fe400000000c2 */
[----:B------:R-:W-:Y:S02]  /*4bd50*/  PRMT R192, R197, 0x3340, R196 ;  /* 0x00003340c5c07816 */ /* 0x000fe400000000c4 */
[----:B------:R-:W-:Y:S02]  /*4bd60*/  PRMT R189, R4, 0x3340, R189 ;  /* 0x0000334004bd7816 */ /* 0x000fe400000000bd */
[----:B------:R-:W-:Y:S02]  /*4bd70*/  LOP3.LUT R195, R170, 0xffff, RZ, 0xc0, !PT ;  /* 0x0000ffffaac37812 */ /* 0x000fe400078ec0ff */
[----:B------:R-:W-:-:S02]  /*4bd80*/  LOP3.LUT R4, R171, 0xffff, RZ, 0xc0, !PT ;  /* 0x0000ffffab047812 */ /* 0x000fc400078ec0ff */
        /* <DEDUP_REMOVED lines=40> */
[----:B------:R-:W-:Y:S01]  /*4c010*/  PRMT R188, R5, 0x3340, R188 ;  /* 0x0000334005bc7816 */ /* 0x000fe200000000bc */
[----:B-1----:R-:W-:Y:S01]  /*4c020*/  VIADD R5, R252, UR5 ;  /* 0x00000005fc057c36 */ /* 0x002fe20008000000 */
[----:B------:R-:W-:-:S02]  /*4c030*/  LOP3.LUT R59, R51, 0xffff, RZ, 0xc0, !PT ;  /* 0x0000ffff333b7812 */ /* 0x000fc400078ec0ff */
[----:B------:R-:W-:Y:S02]  /*4c040*/  PRMT R51, R49, 0x3340, R48 ;  /* 0x0000334031337816 */ /* 0x000fe40000000030 */
[----:B------:R-:W-:Y:S02]  /*4c050*/  LOP3.LUT R32, R32, 0xffff, RZ, 0xc0, !PT ;  /* 0x0000ffff20207812 */ /* 0x000fe400078ec0ff */
[----:B------:R-:W-:Y:S02]  /*4c060*/  LOP3.LUT R33, R33, 0xffff, RZ, 0xc0, !PT ;  /* 0x0000ffff21217812 */ /* 0x000fe400078ec0ff */
[----:B------:R-:W-:Y:S02]  /*4c070*/  PRMT R248, R248, 0x3340, R247 ;  /* 0x00003340f8f87816 */ /* 0x000fe400000000f7 */
[----:B------:R-:W-:Y:S02]  /*4c080*/  LOP3.LUT R48, R42, 0xffff, RZ, 0xc0, !PT ;  /* 0x0000ffff2a307812 */ /* 0x000fe400078ec0ff */
[----:B------:R-:W-:-:S02]  /*4c090*/  LOP3.LUT R22, R22, 0xffff, RZ, 0xc0, !PT ;  /* 0x0000ffff16167812 */ /* 0x000fc400078ec0ff */
[----:B------:R-:W-:Y:S02]  /*4c0a0*/  LOP3.LUT R23, R23, 0xffff, RZ, 0xc0, !PT ;  /* 0x0000ffff17177812 */ /* 0x000fe400078ec0ff */
[----:B------:R-:W-:Y:S01]  /*4c0b0*/  PRMT R247, R250, 0x3340, R249 ;  /* 0x00003340faf77816 */ /* 0x000fe200000000f9 */
[----:B------:R-:W-:Y:S01]  /*4c0c0*/  IMAD.MOV.U32 R249, RZ, RZ, R11 ;  /* 0x000000fffff97224 */ /* 0x000fe200078e000b */
[----:B------:R-:W-:Y:S01]  /*4c0d0*/  PRMT R233, R233, 0x3340, R232 ;  /* 0x00003340e9e97816 */ /* 0x000fe200000000e8 */
[----:B------:R-:W-:Y:S01]  /*4c0e0*/  IMAD.MOV.U32 R250, RZ, RZ, R8 ;  /* 0x000000fffffa7224 */ /* 0x000fe200078e0008 */
[----:B------:R-:W-:Y:S02]  /*4c0f0*/  PRMT R221, R4, 0x3340, R221 ;  /* 0x0000334004dd7816 */ /* 0x000fe400000000dd */
[----:B------:R-:W-:Y:S02]  /*4c100*/  PRMT R227, R6, 0x3340, R227 ;  /* 0x0000334006e37816 */ /* 0x000fe400000000e3 */
[----:B------:R-:W-:Y:S01]  /*4c110*/  PRMT R42, R41, 0x3340, R40 ;  /* 0x00003340292a7816 */ /* 0x000fe20000000028 */
[----:B0-----:R-:W-:Y:S01]  /*4c120*/  IMAD.WIDE.U32 R12, R5, 0x110, R12 ;  /* 0x00000110050c7825 */ /* 0x001fe200078e000c */
        /* <DEDUP_REMOVED lines=30> */
[----:B------:R-:W-:Y:S01]  /*4c310*/  IMAD.MOV.U32 R244, RZ, RZ, R10 ;  /* 0x000000fffff47224 */ /* 0x000fe200078e000a */
[----:B------:R-:W-:Y:S01]  /*4c320*/  LOP3.LUT R4, R129, 0xffff, RZ, 0xc0, !PT ;  /* 0x0000ffff81047812 */ /* 0x000fe200078ec0ff */
[----:B------:R-:W-:Y:S01]  /*4c330*/  IMAD.MOV.U32 R245, RZ, RZ, R9 ;  /* 0x000000fffff57224 */ /* 0x000fe200078e0009 */
[----:B------:R-:W-:Y:S01]  /*4c340*/  LOP3.LUT R6, R119, 0xffff, RZ, 0xc0, !PT ;  /* 0x0000ffff77067812 */ /* 0x000fe200078ec0ff */
[----:B------:R-:W2:Y:S01]  /*4c350*/  LDG.E.64.CONSTANT R170, desc[UR6][R12.64+0x38] ;  /* 0x000038060caa7981 */ /* 0x000ea2000c1e9b00 */
        /* <DEDUP_REMOVED lines=12> */
[----:B------:R-:W-:Y:S02]  /*4c420*/  PRMT R35, R33, 0x3340, R32 ;  /* 0x0000334021237816 */ /* 0x000fe40000000020 */
[----:B------:R-:W-:Y:S01]  /*4c430*/  PRMT R32, R23, 0x3340, R22 ;  /* 0x0000334017207816 */ /* 0x000fe20000000016 */
[----:B------:R-:W4:Y:S01]  /*4c440*/  LDG.E.64.CONSTANT R150, desc[UR6][R12.64+0x88] ;  /* 0x000088060c967981 */ /* 0x000f22000c1e9b00 */
[----:B------:R-:W-:Y:S02]  /*4c450*/  LOP3.LUT R23, R27, 0xffff, RZ, 0xc0, !PT ;  /* 0x0000ffff1b177812 */ /* 0x000fe400078ec0ff */
        /* <DEDUP_REMOVED lines=27> */
[----:B------:R-:W-:Y:S01]  /*4c610*/  LOP3.LUT R236, R120, 0xffff, RZ, 0xc0, !PT ;  /* 0x0000ffff78ec7812 */ /* 0x000fe200078ec0ff */
[----:B------:R-:W2:Y:S01]  /*4c620*/  LDG.E.64.CONSTANT R152, desc[UR6][R12.64+0x80] ;  /* 0x000080060c987981 */ /* 0x000ea2000c1e9b00 */
[----:B------:R-:W-:-:S02]  /*4c630*/  PRMT R24, R15, 0x3340, R14 ;  /* 0x000033400f187816 */ /* 0x000fc4000000000e */
        /* <DEDUP_REMOVED lines=31> */
[----:B---3--:R-:W-:Y:S02]  /*4c830*/  PRMT R15, R242, 0x5410, R243 ;  /* 0x00005410f20f7816 */ /* 0x008fe400000000f3 */
[----:B------:R-:W-:Y:S02]  /*4c840*/  PRMT R25, R23, 0x3340, R26 ;  /* 0x0000334017197816 */ /* 0x000fe4000000001a */
[----:B------:R-:W-:Y:S01]  /*4c850*/  LOP3.LUT R96, R96, 0xffff, RZ, 0xc0, !PT ;  /* 0x0000ffff60607812 */ /* 0x000fe200078ec0ff */
[----:B------:R0:W-:Y:S01]  /*4c860*/  STL.64 [R1+0x10], R14 ;  /* 0x0000100e01007387 */ /* 0x0001e20000100a00 */
[----:B------:R-:W-:Y:S02]  /*4c870*/  LOP3.LUT R97, R97, 0xffff, RZ, 0xc0, !PT ;  /* 0x0000ffff61617812 */ /* 0x000fe400078ec0ff */
[----:B------:R-:W-:Y:S02]  /*4c880*/  LOP3.LUT R90, R90, 0xffff, RZ, 0xc0, !PT ;  /* 0x0000ffff5a5a7812 */ /* 0x000fe400078ec0ff */
        /* <DEDUP_REMOVED lines=229> */
.L_x_86:
[----:B------:R-:W-:-:S05]  /*4d6e0*/  IMAD.IADD R5, R1, 0x1, R16 ;  /* 0x0000000101057824 */ /* 0x000fca00078e0210 */
[----:B------:R-:W2:Y:S02]  /*4d6f0*/  LDL.U8 R4, [R5+0x10] ;  /* 0x0000100005047983 */ /* 0x000ea40000100000 */
[----:B--2---:R-:W-:Y:S01]  /*4d700*/  ISETP.NE.AND P0, PT, R4, RZ, PT ;  /* 0x000000ff0400720c */ /* 0x004fe20003f05270 */
[----:B------:R-:W-:Y:S02]  /*4d710*/  IMAD.MOV.U32 R4, RZ, RZ, R16 ;  /* 0x000000ffff047224 */ /* 0x000fe400078e0010 */
[----:B------:R-:W-:-:S10]  /*4d720*/  VIADD R16, R16, 0x1 ;  /* 0x0000000110107836 */ /* 0x000fd40000000000 */
[----:B------:R-:W-:Y:S05]  /*4d730*/  @P0 BRA `(.L_x_86) ;  /* 0xfffffffc00e80947 */ /* 0x000fea000383ffff */
[----:B------:R-:W-:Y:S05]  /*4d740*/  BSYNC.RECONVERGENT B2 ;  /* 0x0000000000027941 */ /* 0x000fea0003800200 */
.L_x_85:
[----:B------:R-:W-:Y:S01]  /*4d750*/  LOP3.LUT P0, RZ, R14, 0xff, RZ, 0xc0, !PT ;  /* 0x000000ff0eff7812 */ /* 0x000fe2000780c0ff */
[----:B------:R-:W-:-:S12]  /*4d760*/  BSSY.RECONVERGENT B2, `(.L_x_87) ;  /* 0x000000b000027945 */ /* 0x000fd80003800200 */
[----:B------:R-:W-:Y:S05]  /*4d770*/  @!P0 BRA `(.L_x_88) ;  /* 0x0000000000248947 */ /* 0x000fea0003800000 */
[----:B------:R-:W-:-:S07]  /*4d780*/  IMAD.MOV.U32 R6, RZ, RZ, RZ ;  /* 0x000000ffff067224 */ /* 0x000fce00078e00ff */
.L_x_89:
        /* <DEDUP_REMOVED lines=8> */
.L_x_88:
[----:B------:R-:W-:Y:S05]  /*4d810*/  BSYNC.RECONVERGENT B2 ;  /* 0x0000000000027941 */ /* 0x000fea0003800200 */
.L_x_87:
        /* <DEDUP_REMOVED lines=10> */
[----:B------:R-:W4:Y:S04]  /*4d8c0*/  LDL.64 R48, [R1+0x18] ;  /* 0x0000180001307983 */ /* 0x000f280000100a00 */
[----:B------:R-:W4:Y:S04]  /*4d8d0*/  LDL.64 R64, [R1+0x20] ;  /* 0x0000200001407983 */ /* 0x000f280000100a00 */
[----:B-1----:R-:W4:Y:S01]  /*4d8e0*/  LDL.64 R4, [R1+0x108] ;  /* 0x0001080001047983 */ /* 0x002f220000100a00 */
[----:B------:R-:W-:Y:S01]  /*4d8f0*/  DADD R2, R12, R2 ;  /* 0x000000000c027229 */ /* 0x000fe20000000002 */
[----:B------:R-:W-:Y:S01]  /*4d900*/  IMAD.IADD R0, R120, 0x1, R0 ;  /* 0x0000000178007824 */ /* 0x000fe200078e0200 */
[----:B0-----:R-:W-:Y:S01]  /*4d910*/  UIADD3 UR4, UPT, UPT, -UR5, UR4, URZ ;  /* 0x0000000405047290 */ /* 0x001fe2000fffe1ff */
[----:B------:R-:W-:Y:S01]  /*4d920*/  VIADD R252, R252, 0xc0 ;  /* 0x000000c0fcfc7836 */ /* 0x000fe20000000000 */
[----:B------:R-:W4:Y:S04]  /*4d930*/  LDL.64 R66, [R1+0x28] ;  /* 0x0000280001427983 */ /* 0x000f280000100a00 */
[----:B------:R-:W-:Y:S04]  /*4d940*/  STL [R1], R0 ;  /* 0x0000000001007387 */ /* 0x000fe80000100800 */
[----:B------:R-:W-:Y:S04]  /*4d950*/  STL [R1+0x38c], R0 ;  /* 0x00038c0001007387 */ /* 0x000fe80000100800 */
[----:B------:R-:W-:Y:S04]  /*4d960*/  STL.64 [R1+0x8], R2 ;  /* 0x0000080201007387 */ /* 0x000fe80000100a00 */
[----:B------:R-:W-:Y:S04]  /*4d970*/  STL [R1+0x394], R2 ;  /* 0x0003940201007387 */ /* 0x000fe80000100800 */
[----:B------:R-:W-:Y:S04]  /*4d980*/  STL [R1+0x390], R3 ;  /* 0x0003900301007387 */ /* 0x000fe80000100800 */
[----:B------:R-:W4:Y:S01]  /*4d990*/  LDL.64 R68, [R1+0x30] ;  /* 0x0000300001447983 */ /* 0x000f220000100a00 */
[----:B------:R-:W-:-:S03]  /*4d9a0*/  ISETP.GE.AND P0, PT, R252, UR4, PT ;  /* 0x00000004fc007c0c */ /* 0x000fc6000bf06270 */
        /* <DEDUP_REMOVED lines=37> */
[----:B------:R0:W-:Y:S01]  /*4dc00*/  STL [R1+0x25c], R82 ;  /* 0x00025c5201007387 */ /* 0x0001e20000100800 */
[C---:B----4-:R-:W-:Y:S02]  /*4dc10*/  PRMT R56, R47.reuse, 0x7771, RZ ;  /* 0x000077712f387816 */ /* 0x050fe400000000ff */
[----:B------:R-:W-:Y:S01]  /*4dc20*/  PRMT R45, R47, 0x7772, RZ ;  /* 0x000077722f2d7816 */ /* 0x000fe200000000ff */
[----:B------:R-:W2:Y:S01]  /*4dc30*/  LDL.LU R252, [R1+0x25c] ;  /* 0x00025c0001fc7983 */ /* 0x000ea20000300800 */
        /* <DEDUP_REMOVED lines=48> */
[----:B------:R-:W-:Y:S02]  /*4df40*/  PRMT R8, R56, 0x7610, R8 ;  /* 0x0000761038087816 */ /* 0x000fe40000000008 */
[----:B0-----:R-:W-:Y:S02]  /*4df50*/  PRMT R82, R7, 0x7772, RZ ;  /* 0x0000777207527816 */ /* 0x001fe400000000ff */
[----:B------:R-:W-:-:S03]  /*4df60*/  PRMT R13, R46, 0x7770, RZ ;  /* 0x000077702e0d7816 */ /* 0x000fc600000000ff */
[----:B------:R0:W-:Y:S01]  /*4df70*/  STL [R1+0x2c4], R82 ;  /* 0x0002c45201007387 */ /* 0x0001e20000100800 */
[C---:B------:R-:W-:Y:S02]  /*4df80*/  PRMT R12, R46.reuse, 0x7771, RZ ;  /* 0x000077712e0c7816 */ /* 0x040fe400000000ff */
[C---:B------:R-:W-:Y:S02]  /*4df90*/  PRMT R59, R46.reuse, 0x7772, RZ ;  /* 0x000077722e3b7816 */ /* 0x040fe400000000ff */
[----:B------:R-:W-:Y:S02]  /*4dfa0*/  PRMT R58, R46, 0x7773, RZ ;  /* 0x000077732e3a7816 */ /* 0x000fe400000000ff */
[----:B------:R-:W-:Y:S02]  /*4dfb0*/  PRMT R57, R47, 0x7770, RZ ;  /* 0x000077702f397816 */ /* 0x000fe400000000ff */
[----:B0-----:R-:W-:Y:S02]  /*4dfc0*/  PRMT R82, R7, 0x7773, RZ ;  /* 0x0000777307527816 */ /* 0x001fe400000000ff */
[----:B------:R-:W-:-:S02]  /*4dfd0*/  PRMT R7, R45, 0x7610, R7 ;  /* 0x000076102d077816 */ /* 0x000fc40000000007 */
[----:B------:R-:W-:Y:S02]  /*4dfe0*/  PRMT R44, R47, 0x7773, RZ ;  /* 0x000077732f2c7816 */ /* 0x000fe400000000ff */
[C---:B------:R-:W-:Y:S02]  /*4dff0*/  PRMT R55, R48.reuse, 0x7770, RZ ;  /* 0x0000777030377816 */ /* 0x040fe400000000ff */
[C---:B------:R-:W-:Y:S02]  /*4e000*/  PRMT R54, R48.reuse, 0x7771, RZ ;  /* 0x0000777130367816 */ /* 0x040fe400000000ff */
[C---:B------:R-:W-:Y:S02]  /*4e010*/  PRMT R53, R48.reuse, 0x7772, RZ ;  /* 0x0000777230357816 */ /* 0x040fe400000000ff */
[----:B------:R-:W-:Y:S02]  /*4e020*/  PRMT R52, R48, 0x7773, RZ ;  /* 0x0000777330347816 */ /* 0x000fe400000000ff */
[----:B------:R-:W-:-:S02]  /*4e030*/  PRMT R48, R65, 0x7770, RZ ;  /* 0x0000777041307816 */ /* 0x000fc400000000ff */
[C---:B------:R-:W-:Y:S02]  /*4e040*/  PRMT R47, R65.reuse, 0x7772, RZ ;  /* 0x00007772412f7816 */ /* 0x040fe400000000ff */
[----:B------:R-:W-:Y:S01]  /*4e050*/  PRMT R46, R65, 0x7773, RZ ;  /* 0x00007773412e7816 */ /* 0x000fe200000000ff */
[----:B------:R0:W-:Y:S01]  /*4e060*/  STL [R1+0x3b0], R8 ;  /* 0x0003b00801007387 */ /* 0x0001e20000100800 */
[----:B------:R-:W-:Y:S02]  /*4e070*/  PRMT R11, R59, 0x7610, R11 ;  /* 0x000076103b0b7816 */ /* 0x000fe4000000000b */
[----:B------:R-:W-:Y:S01]  /*4e080*/  PRMT R10, R58, 0x7610, R10 ;  /* 0x000076103a0a7816 */ /* 0x000fe2000000000a */
[----:B------:R1:W-:Y:S01]  /*4e090*/  STL [R1+0x3b4], R7 ;  /* 0x0003b40701007387 */ /* 0x0003e20000100800 */
[----:B------:R-:W-:Y:S02]  /*4e0a0*/  PRMT R9, R57, 0x7610, R9 ;  /* 0x0000761039097816 */ /* 0x000fe40000000009 */
[----:B------:R-:W-:-:S02]  /*4e0b0*/  PRMT R3, R48, 0x7610, R3 ;  /* 0x0000761030037816 */ /* 0x000fc40000000003 */
[----:B------:R-:W-:Y:S02]  /*4e0c0*/  PRMT R2, R47, 0x7610, R2 ;  /* 0x000076102f027816 */ /* 0x000fe40000000002 */
[----:B0-----:R-:W-:Y:S02]  /*4e0d0*/  PRMT R8, R53, 0x7610, R8 ;  /* 0x0000761035087816 */ /* 0x001fe40000000008 */
[----:B------:R-:W-:Y:S02]  /*4e0e0*/  PRMT R0, R46, 0x7610, R0 ;  /* 0x000076102e007816 */ /* 0x000fe40000000000 */
[----:B-1----:R-:W-:Y:S01]  /*4e0f0*/  PRMT R7, R52, 0x7610, R7 ;  /* 0x0000761034077816 */ /* 0x002fe20000000007 */
        /* <DEDUP_REMOVED lines=16> */
[----:B------:R-:W2:Y:S04]  /*4e200*/  LDL.LU R13, [R1+0x258] ;  /* 0x00025800010d7983 */ /* 0x000ea80000300800 */
[----:B-1----:R-:W2:Y:S04]  /*4e210*/  LDL.LU R3, [R1+0x260] ;  /* 0x0002600001037983 */ /* 0x002ea80000300800 */
[----:B---3--:R-:W3:Y:S04]  /*4e220*/  LDL.LU R2, [R1+0x264] ;  /* 0x0002640001027983 */ /* 0x008ee80000300800 */
[----:B----4-:R-:W4:Y:S04]  /*4e230*/  LDL.LU R0, [R1+0x268] ;  /* 0x0002680001007983 */ /* 0x010f280000300800 */
        /* <DEDUP_REMOVED lines=14> */
[----:B------:R-:W-:Y:S02]  /*4e320*/  PRMT R4, R54, 0x7610, R4 ;  /* 0x0000761036047816 */ /* 0x000fe40000000004 */
[----:B0-----:R-:W-:Y:S02]  /*4e330*/  PRMT R82, R5, 0x7772, RZ ;  /* 0x0000777205527816 */ /* 0x001fe400000000ff */
[----:B------:R-:W-:-:S03]  /*4e340*/  PRMT R51, R49, 0x7770, RZ ;  /* 0x0000777031337816 */ /* 0x000fc600000000ff */
[----:B------:R0:W-:Y:S01]  /*4e350*/  STL [R1+0x2e4], R82 ;  /* 0x0002e45201007387 */ /* 0x0001e20000100800 */
[C---:B------:R-:W-:Y:S02]  /*4e360*/  PRMT R251, R49.reuse, 0x7771, RZ ;  /* 0x0000777131fb7816 */ /* 0x040fe400000000ff */
[C---:B------:R-:W-:Y:S02]  /*4e370*/  PRMT R50, R49.reuse, 0x7772, RZ ;  /* 0x0000777231327816 */ /* 0x040fe400000000ff */
[----:B------:R-:W-:Y:S02]  /*4e380*/  PRMT R49, R49, 0x7773, RZ ;  /* 0x0000777331317816 */ /* 0x000fe400000000ff */
[----:B0-----:R-:W-:Y:S02]  /*4e390*/  PRMT R82, R5, 0x7773, RZ ;  /* 0x0000777305527816 */ /* 0x001fe400000000ff */
        /* <DEDUP_REMOVED lines=20> */
[----:B0-----:R-:W-:Y:S02]  /*4e4e0*/  PRMT R6, R51, 0x7610, R6 ;  /* 0x0000761033067816 */ /* 0x001fe40000000006 */
[----:B-1----:R-:W-:Y:S02]  /*4e4f0*/  PRMT R5, R50, 0x7610, R5 ;  /* 0x0000761032057816 */ /* 0x002fe40000000005 */
[----:B------:R-:W-:Y:S01]  /*4e500*/  PRMT R4, R49, 0x7610, R4 ;  /* 0x0000761031047816 */ /* 0x000fe20000000004 */
[----:B------:R0:W-:Y:S01]  /*4e510*/  STL [R1+0x2e0], R82 ;  /* 0x0002e05201007387 */ /* 0x0001e20000100800 */
[----:B--2---:R-:W-:-:S03]  /*4e520*/  PRMT R49, R252, 0x7610, R49 ;  /* 0x00007610fc317816 */ /* 0x004fc60000000031 */
        /* <DEDUP_REMOVED lines=24> */
[----:B------:R-:W2:Y:S01]  /*4e6b0*/  LDL.LU R238, [R1+0x278] ;  /* 0x0002780001ee7983 */ /* 0x000ea20000300800 */
[----:B------:R-:W-:-:S03]  /*4e6c0*/  PRMT R59, R7, 0x7610, R59 ;  /* 0x00007610073b7816 */ /* 0x000fc6000000003b */
        /* <DEDUP_REMOVED lines=15> */
[----:B---3--:R-:W-:-:S03]  /*4e7c0*/  PRMT R47, R2, 0x7610, R47 ;  /* 0x00007610022f7816 */ /* 0x008fc6000000002f */
[----:B------:R-:W3:Y:S01]  /*4e7d0*/  LDL.LU R247, [R1+0x29c] ;  /* 0x00029c0001f77983 */ /* 0x000ee20000300800 */
[----:B----4-:R-:W-:-:S03]  /*4e7e0*/  PRMT R45, R0, 0x7610, R45 ;  /* 0x00007610002d7816 */ /* 0x010fc6000000002d */
        /* <DEDUP_REMOVED lines=73> */
[----:B------:R-:W-:Y:S02]  /*4ec80*/  PRMT R163, R42, 0x7772, RZ ;  /* 0x000077722aa37816 */ /* 0x000fe400000000ff */
        /* <DEDUP_REMOVED lines=143> */
[----:B--2---:R-:W-:Y:S02]  /*4f580*/  PRMT R82, R22, 0x7610, R82 ;  /* 0x0000761016527816 */ /* 0x004fe40000000052 */
        /* <DEDUP_REMOVED lines=27> */
[----:B---3--:R-:W-:Y:S02]  /*4f740*/  PRMT R32, R247, 0x7610, R32 ;  /* 0x00007610f7207816 */ /* 0x008fe40000000020 */
[----:B----4-:R-:W-:Y:S01]  /*4f750*/  PRMT R31, R248, 0x7610, R31 ;  /* 0x00007610f81f7816 */ /* 0x010fe2000000001f */
        /* <DEDUP_REMOVED lines=25> */
[----:B------:R-:W-:-:S03]  /*4f8f0*/  PRMT R14, R0, 0x7610, R14 ;  /* 0x00007610000e7816 */ /* 0x000fc6000000000e */
        /* <DEDUP_REMOVED lines=17> */
.L_x_84:
[----:B------:R-:W-:Y:S05]  /*4fa10*/  BSYNC.RECONVERGENT B1 ;  /* 0x0000000000017941 */ /* 0x000fea0003800200 */
.L_x_82:
[----:B------:R1:W-:Y:S01]  /*4fa20*/  STL [R1+0x4a4], R14 ;  /* 0x0004a40e01007387 */ /* 0x0003e20000100800 */
[----:B-----5:R-:W-:-:S03]  /*4fa30*/  IMAD.U32 R252, R248, 0x10000, RZ ;  /* 0x00010000f8fc7824 */ /* 0x020fc600078e00ff */
[----:B------:R3:W-:Y:S02]  /*4fa40*/  STL [R1+0x39c], R0 ;  /* 0x00039c0001007387 */ /* 0x0007e40000100800 */
[----:B------:R-:W-:Y:S02]  /*4fa50*/  LOP3.LUT R252, R252, 0xff0000, RZ, 0xc0, !PT ;  /* 0x00ff0000fcfc7812 */ /* 0x000fe400078ec0ff */
[----:B------:R4:W-:Y:S01]  /*4fa60*/  STL [R1+0x394], R3 ;  /* 0x0003940301007387 */ /* 0x0009e20000100800 */
[----:B-1----:R-:W-:-:S03]  /*4fa70*/  LOP3.LUT R14, R250, 0xff, RZ, 0xc0, !PT ;  /* 0x000000fffa0e7812 */ /* 0x002fc600078ec0ff */
[----:B------:R1:W-:Y:S01]  /*4fa80*/  STL [R1+0x49c], R6 ;  /* 0x00049c0601007387 */ /* 0x0003e20000100800 */
[----:B---3--:R-:W-:-:S03]  /*4fa90*/  PRMT R0, R249, 0x7604, R14 ;  /* 0x00007604f9007816 */ /* 0x008fc6000000000e */
[----:B------:R3:W-:Y:S01]  /*4faa0*/  STL [R1+0x398], R2 ;  /* 0x0003980201007387 */ /* 0x0007e20000100800 */
[----:B----4-:R-:W-:Y:S02]  /*4fab0*/  IMAD.U32 R3, R239, 0x10000, RZ ;  /* 0x00010000ef037824 */ /* 0x010fe400078e00ff */
[----:B------:R-:W-:Y:S01]  /*4fac0*/  IMAD.IADD R14, R0, 0x1, R252 ;  /* 0x00000001000e7824 */ /* 0x000fe200078e02fc */
[----:B------:R4:W-:Y:S01]  /*4fad0*/  STL [R1+0x390], R248 ;  /* 0x000390f801007387 */ /* 0x0009e20000100800 */
[----:B-1----:R-:W-:Y:S01]  /*4fae0*/  LOP3.LUT R6, R241, 0xff, RZ, 0xc0, !PT ;  /* 0x000000fff1067812 */ /* 0x002fe200078ec0ff */
[----:B------:R-:W-:Y:S01]  /*4faf0*/  IMAD.U32 R252, R235, 0x10000, RZ ;  /* 0x00010000ebfc7824 */ /* 0x000fe200078e00ff */
[----:B------:R-:W-:Y:S01]  /*4fb00*/  LOP3.LUT R0, R233, 0xff, RZ, 0xc0, !PT ;  /* 0x000000ffe9007812 */ /* 0x000fe200078ec0ff */
[----:B------:R1:W-:Y:S01]  /*4fb10*/  STL [R1+0x3a8], R243 ;  /* 0x0003a8f301007387 */ /* 0x0003e20000100800 */
[----:B---3--:R-:W-:Y:S02]  /*4fb20*/  LOP3.LUT R2, R237, 0xff, RZ, 0xc0, !PT ;  /* 0x000000ffed027812 */ /* 0x008fe400078ec0ff */
[----:B------:R-:W-:Y:S01]  /*4fb30*/  PRMT R6, R240, 0x7604, R6 ;  /* 0x00007604f0067816 */ /* 0x000fe20000000006 */
[----:B------:R3:W-:Y:S01]  /*4fb40*/  STL [R1+0x4a0], R10 ;  /* 0x0004a00a01007387 */ /* 0x0007e20000100800 */
[----:B------:R-:W-:Y:S01]  /*4fb50*/  PRMT R2, R236, 0x7604, R2 ;  /* 0x00007604ec027816 */ /* 0x000fe20000000002 */
[----:B----4-:R-:W-:Y:S01]  /*4fb60*/  IMAD.U32 R248, R243, 0x10000, RZ ;  /* 0x00010000f3f87824 */ /* 0x010fe200078e00ff */
[----:B------:R-:W-:Y:S01]  /*4fb70*/  PRMT R0, R232, 0x7604, R0 ;  /* 0x00007604e8007816 */ /* 0x000fe20000000000 */
[----:B------:R4:W-:Y:S01]  /*4fb80*/  STL [R1+0x3c0], R231 ;  /* 0x0003c0e701007387 */ /* 0x0009e20000100800 */
[----:B-1----:R-:W-:-:S03]  /*4fb90*/  IMAD.U32 R243, R231, 0x10000, RZ ;  /* 0x00010000e7f37824 */ /* 0x002fc600078e00ff */
[----:B------:R1:W-:Y:S01]  /*4fba0*/  STL [R1+0x3bc], R233 ;  /* 0x0003bce901007387 */ /* 0x0003e20000100800 */
[----:B---3--:R-:W-:-:S03]  /*4fbb0*/  LOP3.LUT R10, R245, 0xff, RZ, 0xc0, !PT ;  /* 0x000000fff50a7812 */ /* 0x008fc600078ec0ff */
[----:B------:R3:W-:Y:S01]  /*4fbc0*/  STL [R1+0x3b4], R237 ;  /* 0x0003b4ed01007387 */ /* 0x0007e20000100800 */
[----:B----4-:R-:W-:Y:S02]  /*4fbd0*/  LOP3.LUT R231, R3, 0xff0000, RZ, 0xc0, !PT ;  /* 0x00ff000003e77812 */ /* 0x010fe400078ec0ff */
[----:B------:R-:W-:Y:S01]  /*4fbe0*/  LOP3.LUT R3, R252, 0xff0000, RZ, 0xc0, !PT ;  /* 0x00ff0000fc037812 */ /* 0x000fe200078ec0ff */
[----:B------:R4:W-:Y:S01]  /*4fbf0*/  STL [R1+0x3b8], R235 ;  /* 0x0003b8eb01007387 */ /* 0x0009e20000100800 */
[----:B------:R-:W-:Y:S01]  /*4fc00*/  LOP3.LUT R252, R243, 0xff0000, RZ, 0xc0, !PT ;  /* 0x00ff0000f3fc7812 */ /* 0x000fe200078ec0ff */
[----:B------:R-:W-:Y:S01]  /*4fc10*/  IMAD.IADD R243, R6, 0x1, R231 ;  /* 0x0000000106f37824 */ /* 0x000fe200078e02e7 */
[----:B------:R-:W-:Y:S01]  /*4fc20*/  PRMT R10, R244, 0x7604, R10 ;  /* 0x00007604f40a7816 */ /* 0x000fe2000000000a */
[----:B------:R-:W-:Y:S01]  /*4fc30*/  IMAD.IADD R231, R2, 0x1, R3 ;  /* 0x0000000102e77824 */ /* 0x000fe200078e0203 */
[----:B-1----:R-:W-:Y:S01]  /*4fc40*/  LOP3.LUT R233, R248, 0xff0000, RZ, 0xc0, !PT ;  /* 0x00ff0000f8e97812 */ /* 0x002fe200078ec0ff */
[----:B------:R-:W-:Y:S01]  /*4fc50*/  IMAD.U32 R3, R223, 0x10000, RZ ;  /* 0x00010000df037824 */ /* 0x000fe200078e00ff */
[----:B------:R1:W-:Y:S01]  /*4fc60*/  STL [R1+0x3d0], R232 ;  /* 0x0003d0e801007387 */ /* 0x0003e20000100800 */
[----:B---3--:R-:W-:Y:S01]  /*4fc70*/  IMAD.IADD R237, R0, 0x1, R252 ;  /* 0x0000000100ed7824 */ /* 0x008fe200078e02fc */
[----:B------:R-:W-:Y:S01]  /*4fc80*/  LOP3.LUT R252, R221, 0xff, RZ, 0xc0, !PT ;  /* 0x000000ffddfc7812 */ /* 0x000fe200078ec0ff */
[----:B------:R-:W-:Y:S01]  /*4fc90*/  IMAD.U32 R6, R219, 0x10000, RZ ;  /* 0x00010000db067824 */ /* 0x000fe200078e00ff */
[----:B------:R-:W-:Y:S01]  /*4fca0*/  LOP3.LUT R2, R217, 0xff, RZ, 0xc0, !PT ;  /* 0x000000ffd9027812 */ /* 0x000fe200078ec0ff */
[----:B------:R-:W-:Y:S01]  /*4fcb0*/  IMAD.IADD R10, R10, 0x1, R233 ;  /* 0x000000010a0a7824 */ /* 0x000fe200078e02e9 */
[----:B------:R3:W-:Y:S01]  /*4fcc0*/  STL [R1+0x3f0], R215 ;  /* 0x0003f0d701007387 */ /* 0x0007e20000100800 */
[----:B----4-:R-:W-:Y:S01]  /*4fcd0*/  IMAD.U32 R235, R227, 0x10000, RZ ;  /* 0x00010000e3eb7824 */ /* 0x010fe200078e00ff */
[----:B------:R-:W-:Y:S01]  /*4fce0*/  LOP3.LUT R6, R6, 0xff0000, RZ, 0xc0, !PT ;  /* 0x00ff000006067812 */ /* 0x000fe200078ec0ff */
[----:B------:R-:W-:Y:S01]  /*4fcf0*/  IMAD.U32 R233, R215, 0x10000, RZ ;  /* 0x00010000d7e97824 */ /* 0x000fe200078e00ff */
[----:B-1----:R-:W-:Y:S01]  /*4fd00*/  LOP3.LUT R232, R229, 0xff, RZ, 0xc0, !PT ;  /* 0x000000ffe5e87812 */ /* 0x002fe200078ec0ff */
[----:B------:R1:W-:Y:S01]  /*4fd10*/  STL [R1+0x3ec], R217 ;  /* 0x0003ecd901007387 */ /* 0x0003e20000100800 */
[----:B------:R-:W-:-:S02]  /*4fd20*/  PRMT R2, R216, 0x7604, R2 ;  /* 0x00007604d8027816 */ /* 0x000fc40000000002 */
[----:B------:R-:W-:Y:S01]  /*4fd30*/  PRMT R232, R228, 0x7604, R232 ;  /* 0x00007604e4e87816 */ /* 0x000fe200000000e8 */
[----:B------:R4:W-:Y:S01]  /*4fd40*/  STL [R1+0x3e8], R219 ;  /* 0x0003e8db01007387 */ /* 0x0009e20000100800 */
[----:B---3--:R-:W-:Y:S02]  /*4fd50*/  LOP3.LUT R215, R3, 0xff0000, RZ, 0xc0, !PT ;  /* 0x00ff000003d77812 */ /* 0x008fe400078ec0ff */
[----:B------:R-:W-:Y:S01]  /*4fd60*/  PRMT R3, R220, 0x7604, R252 ;  /* 0x00007604dc037816 */ /* 0x000fe200000000fc */
[----:B------:R3:W-:Y:S01]  /*4fd70*/  STL [R1+0x400], R216 ;  /* 0x000400d801007387 */ /* 0x0007e20000100800 */
[----:B------:R-:W-:Y:S02]  /*4fd80*/  LOP3.LUT R252, R233, 0xff0000, RZ, 0xc0, !PT ;  /* 0x00ff0000e9fc7812 */ /* 0x000fe400078ec0ff */
[----:B-1----:R-:W-:Y:S01]  /*4fd90*/  LOP3.LUT R217, R235, 0xff0000, RZ, 0xc0, !PT ;  /* 0x00ff0000ebd97812 */ /* 0x002fe200078ec0ff */
[----:B------:R-:W-:Y:S01]  /*4fda0*/  IMAD.IADD R248, R3, 0x1, R6 ;  /* 0x0000000103f87824 */ /* 0x000fe200078e0206 */
[----:B------:R1:W-:Y:S01]  /*4fdb0*/  STL [R1+0x418], R203 ;  /* 0x000418cb01007387 */ /* 0x0003e20000100800 */
[----:B------:R-:W-:Y:S01]  /*4fdc0*/  IMAD.U32 R3, R207, 0x10000, RZ ;  /* 0x00010000cf037824 */ /* 0x000fe200078e00ff */
[----:B----4-:R-:W-:Y:S01]  /*4fdd0*/  LOP3.LUT R219, R209, 0xff, RZ, 0xc0, !PT ;  /* 0x000000ffd1db7812 */ /* 0x010fe200078ec0ff */
[----:B------:R-:W-:Y:S01]  /*4fde0*/  IMAD.IADD R235, R232, 0x1, R217 ;  /* 0x00000001e8eb7824 */ /* 0x000fe200078e02d9 */
[----:B------:R4:W-:Y:S01]  /*4fdf0*/  STL [R1+0x420], R199 ;  /* 0x000420c701007387 */ /* 0x0009e20000100800 */
[----:B------:R-:W-:Y:S01]  /*4fe00*/  IMAD.IADD R6, R2, 0x1, R252 ;  /* 0x0000000102067824 */ /* 0x000fe200078e02fc */
[----:B------:R-:W-:Y:S01]  /*4fe10*/  LOP3.LUT R252, R205, 0xff, RZ, 0xc0, !PT ;  /* 0x000000ffcdfc7812 */ /* 0x000fe200078ec0ff */
[----:B------:R-:W-:Y:S01]  /*4fe20*/  IMAD.U32 R217, R203, 0x10000, RZ ;  /* 0x00010000cbd97824 */ /* 0x000fe200078e00ff */
[----:B------:R-:W-:Y:S01]  /*4fe30*/  LOP3.LUT R2, R201, 0xff, RZ, 0xc0, !PT ;  /* 0x000000ffc9027812 */ /* 0x000fe200078ec0ff */
[----:B---3--:R-:W-:Y:S01]  /*4fe40*/  IMAD.U32 R216, R199, 0x10000, RZ ;  /* 0x00010000c7d87824 */ /* 0x008fe200078e00ff */
[----:B-1----:R-:W-:Y:S01]  /*4fe50*/  LOP3.LUT R203, R3, 0xff0000, RZ, 0xc0, !PT ;  /* 0x00ff000003cb7812 */ /* 0x002fe200078ec0ff */
[----:B------:R1:W-:Y:S01]  /*4fe60*/  STL [R1+0x41c], R201 ;  /* 0x00041cc901007387 */ /* 0x0003e20000100800 */
[----:B------:R-:W-:-:S02]  /*4fe70*/  PRMT R3, R204, 0x7604, R252 ;  /* 0x00007604cc037816 */ /* 0x000fc400000000fc */
[----:B----4-:R-:W-:Y:S01]  /*4fe80*/  LOP3.LUT R199, R217, 0xff0000, RZ, 0xc0, !PT ;  /* 0x00ff0000d9c77812 */ /* 0x010fe200078ec0ff */
[----:B------:R3:W-:Y:S01]  /*4fe90*/  STL [R1+0x3a4], R245 ;  /* 0x0003a4f501007387 */ /* 0x0007e20000100800 */
[----:B------:R-:W-:Y:S02]  /*4fea0*/  PRMT R2, R200, 0x7604, R2 ;  /* 0x00007604c8027816 */ /* 0x000fe40000000002 */
[----:B------:R-:W-:Y:S01]  /*4feb0*/  LOP3.LUT R252, R216, 0xff0000, RZ, 0xc0, !PT ;  /* 0x00ff0000d8fc7812 */ /* 0x000fe200078ec0ff */
[----:B------:R4:W-:Y:S01]  /*4fec0*/  STL [R1+0x3a0], R249 ;  /* 0x0003a0f901007387 */ /* 0x0009e20000100800 */
[----:B------:R-:W-:Y:S02]  /*4fed0*/  LOP3.LUT R0, R225, 0xff, RZ, 0xc0, !PT ;  /* 0x000000ffe1007812 */ /* 0x000fe400078ec0ff */
[----:B-1----:R-:W-:Y:S01]  /*4fee0*/  PRMT R201, R208, 0x7604, R219 ;  /* 0x00007604d0c97816 */ /* 0x002fe200000000db */
[----:B------:R1:W-:Y:S01]  /*4fef0*/  STL [R1+0x3d4], R229 ;  /* 0x0003d4e501007387 */ /* 0x0003e20000100800 */
[----:B------:R-:W-:Y:S01]  /*4ff00*/  PRMT R0, R224, 0x7604, R0 ;  /* 0x00007604e0007816 */ /* 0x000fe20000000000 */
[----:B---3--:R-:W-:Y:S01]  /*4ff10*/  IMAD.IADD R245, R3, 0x1, R199 ;  /* 0x0000000103f57824 */ /* 0x008fe200078e02c7 */
[----:B------:R-:W-:Y:S01]  /*4ff20*/  LOP3.LUT R199, R197, 0xff, RZ, 0xc0, !PT ;  /* 0x000000ffc5c77812 */ /* 0x000fe200078ec0ff */
[----:B------:R-:W-:Y:S01]  /*4ff30*/  IMAD.U32 R3, R191, 0x10000, RZ ;  /* 0x00010000bf037824 */ /* 0x000fe200078e00ff */
[----:B------:R3:W-:Y:S01]  /*4ff40*/  STL [R1+0x42c], R204 ;  /* 0x00042ccc01007387 */ /* 0x0007e20000100800 */
[----:B----4-:R-:W-:Y:S01]  /*4ff50*/  IMAD.IADD R249, R201, 0x1, R203 ;  /* 0x00000001c9f97824 */ /* 0x010fe200078e02cb */
[----:B------:R-:W-:Y:S01]  /*4ff60*/  LOP3.LUT R203, R193, 0xff, RZ, 0xc0, !PT ;  /* 0x000000ffc1cb7812 */ /* 0x000fe200078ec0ff */
[----:B------:R-:W-:Y:S01]  /*4ff70*/  IMAD.U32 R201, R187, 0x10000, RZ ;  /* 0x00010000bbc97824 */ /* 0x000fe200078e00ff */
[----:B------:R4:W-:Y:S01]  /*4ff80*/  STL [R1+0x430], R200 ;  /* 0x000430c801007387 */ /* 0x0009e20000100800 */
[----:B-1----:R-:W-:Y:S01]  /*4ff90*/  IMAD.IADD R229, R2, 0x1, R252 ;  /* 0x0000000102e57824 */ /* 0x002fe200078e02fc */
[----:B------:R-:W-:Y:S01]  /*4ffa0*/  LOP3.LUT R252, R189, 0xff, RZ, 0xc0, !PT ;  /* 0x000000ffbdfc7812 */ /* 0x000fe200078ec0ff */
[----:B------:R-:W-:Y:S01]  /*4ffb0*/  IMAD.IADD R0, R0, 0x1, R215 ;  /* 0x0000000100007824 */ /* 0x000fe200078e02d7 */
[----:B------:R1:W-:Y:S01]  /*4ffc0*/  STL [R1+0x448], R187 ;  /* 0x000448bb01007387 */ /* 0x0003e20000100800 */
[----:B------:R-:W-:Y:S01]  /*4ffd0*/  LOP3.LUT R2, R185, 0xff, RZ, 0xc0, !PT ;  /* 0x000000ffb9027812 */ /* 0x000fe200078ec0ff */
[----:B---3--:R-:W-:Y:S01]  /*4ffe0*/  IMAD.U32 R204, R195, 0x10000, RZ ;  /* 0x00010000c3cc7824 */ /* 0x008fe200078e00ff */
[----:B------:R-:W-:Y:S01]  /*4fff0*/  PRMT R199, R196, 0x7604, R199 ;  /* 0x00007604c4c77816 */ /* 0x000fe200000000c7 */
[----:B------:R3:W-:Y:S01]  /*50000*/  STL [R1+0x44c], R185 ;  /* 0x00044cb901007387 */ /* 0x0007e20000100800 */
[----:B------:R-:W-:Y:S01]  /*50010*/  PRMT R2, R184, 0x7604, R2 ;  /* 0x00007604b8027816 */ /* 0x000fe20000000002 */
[----:B----4-:R-:W-:Y:S01]  /*50020*/  IMAD.U32 R200, R183, 0x10000, RZ ;  /* 0x00010000b7c87824 */ /* 0x010fe200078e00ff */
[----:B------:R-:W-:Y:S01]  /*50030*/  LOP3.LUT R215, R213, 0xff, RZ, 0xc0, !PT ;  /* 0x000000ffd5d77812 */ /* 0x000fe200078ec0ff */
[----:B------:R4:W-:Y:S01]  /*50040*/  STL [R1+0x444], R189 ;  /* 0x000444bd01007387 */ /* 0x0009e20000100800 */
[----:B-1----:R-:W-:-:S03]  /*50050*/  LOP3.LUT R187, R3, 0xff0000, RZ, 0xc0, !PT ;  /* 0x00ff000003bb7812 */ /* 0x002fc600078ec0ff */
[----:B------:R1:W-:Y:S01]  /*50060*/  STL [R1+0x450], R183 ;  /* 0x000450b701007387 */ /* 0x0003e20000100800 */
[----:B------:R-:W-:Y:S02]  /*50070*/  PRMT R3, R188, 0x7604, R252 ;  /* 0x00007604bc037816 */ /* 0x000fe400000000fc */
[----:B---3--:R-:W-:Y:S01]  /*50080*/  LOP3.LUT R185, R201, 0xff0000, RZ, 0xc0, !PT ;  /* 0x00ff0000c9b97812 */ /* 0x008fe200078ec0ff */
[----:B------:R3:W-:Y:S01]  /*50090*/  STL [R1+0x454], R196 ;  /* 0x000454c401007387 */ /* 0x0007e20000100800 */
[----:B------:R-:W-:Y:S02]  /*500a0*/  LOP3.LUT R252, R200, 0xff0000, RZ, 0xc0, !PT ;  /* 0x00ff0000c8fc7812 */ /* 0x000fe400078ec0ff */
[----:B----4-:R-:W-:Y:S01]  /*500b0*/  LOP3.LUT R189, R204, 0xff0000, RZ, 0xc0, !PT ;  /* 0x00ff0000ccbd7812 */ /* 0x010fe200078ec0ff */
[----:B------:R-:W-:Y:S01]  /*500c0*/  IMAD.IADD R185, R3, 0x1, R185 ;  /* 0x0000000103b97824 */ /* 0x000fe200078e02b9 */
[----:B------:R4:W-:Y:S01]  /*500d0*/  STL [R1+0x45c], R188 ;  /* 0x00045cbc01007387 */ /* 0x0009e20000100800 */
[----:B-1----:R-:W-:Y:S01]  /*500e0*/  PRMT R183, R192, 0x7604, R203 ;  /* 0x00007604c0b77816 */ /* 0x002fe200000000cb */
[----:B------:R-:W-:Y:S01]  /*500f0*/  IMAD.U32 R3, R175, 0x10000, RZ ;  /* 0x00010000af037824 */ /* 0x000fe200078e00ff */
[----:B------:R-:W-:Y:S01]  /*50100*/  PRMT R215, R212, 0x7604, R215 ;  /* 0x00007604d4d77816 */ /* 0x000fe200000000d7 */
[----:B------:R1:W-:Y:S01]  /*50110*/  STL [R1+0x440], R191 ;  /* 0x000440bf01007387 */ /* 0x0003e20000100800 */
[----:B---3--:R-:W-:-:S02]  /*50120*/  IMAD.IADD R196, R199, 0x1, R189 ;  /* 0x00000001c7c47824 */ /* 0x008fc400078e02bd */
[----:B------:R-:W-:Y:S01]  /*50130*/  IMAD.IADD R183, R183, 0x1, R187 ;  /* 0x00000001b7b77824 */ /* 0x000fe200078e02bb */
[----:B------:R3:W-:Y:S01]  /*50140*/  STL [R1+0x478], R171 ;  /* 0x000478ab01007387 */ /* 0x0007e20000100800 */
[----:B------:R-:W-:Y:S01]  /*50150*/  IMAD.IADD R187, R2, 0x1, R252 ;  /* 0x0000000102bb7824 */ /* 0x000fe200078e02fc */
[----:B------:R-:W-:Y:S01]  /*50160*/  LOP3.LUT R252, R173, 0xff, RZ, 0xc0, !PT ;  /* 0x000000ffadfc7812 */ /* 0x000fe200078ec0ff */
[----:B------:R-:W-:Y:S01]  /*50170*/  IMAD.U32 R189, R171, 0x10000, RZ ;  /* 0x00010000abbd7824 */ /* 0x000fe200078e00ff */
[----:B------:R-:W-:Y:S01]  /*50180*/  LOP3.LUT R2, R169, 0xff, RZ, 0xc0, !PT ;  /* 0x000000ffa9027812 */ /* 0x000fe200078ec0ff */
[----:B----4-:R-:W-:Y:S01]  /*50190*/  IMAD.U32 R188, R167, 0x10000, RZ ;  /* 0x00010000a7bc7824 */ /* 0x010fe200078e00ff */
[----:B-1----:R-:W-:Y:S01]  /*501a0*/  LOP3.LUT R191, R177, 0xff, RZ, 0xc0, !PT ;  /* 0x000000ffb1bf7812 */ /* 0x002fe200078ec0ff */
[----:B------:R1:W-:Y:S01]  /*501b0*/  STL [R1+0x480], R167 ;  /* 0x000480a701007387 */ /* 0x0003e20000100800 */
[----:B------:R-:W-:Y:S02]  /*501c0*/  PRMT R2, R168, 0x7604, R2 ;  /* 0x00007604a8027816 */ /* 0x000fe40000000002 */
[----:B---3--:R-:W-:Y:S01]  /*501d0*/  LOP3.LUT R171, R3, 0xff0000, RZ, 0xc0, !PT ;  /* 0x00ff000003ab7812 */ /* 0x008fe200078ec0ff */
[----:B------:R3:W-:Y:S01]  /*501e0*/  STL [R1+0x47c], R169 ;  /* 0x00047ca901007387 */ /* 0x0007e20000100800 */
[----:B------:R-:W-:-:S02]  /*501f0*/  PRMT R3, R172, 0x7604, R252 ;  /* 0x00007604ac037816 */ /* 0x000fc400000000fc */
[----:B------:R-:W-:Y:S01]  /*50200*/  LOP3.LUT R252, R188, 0xff0000, RZ, 0xc0, !PT ;  /* 0x00ff0000bcfc7812 */ /* 0x000fe200078ec0ff */
[----:B------:R4:W-:Y:S01]  /*50210*/  STL [R1+0x43c], R193 ;  /* 0x00043cc101007387 */ /* 0x0009e20000100800 */
[----:B------:R-:W-:Y:S01]  /*50220*/  IMAD.MOV.U32 R188, RZ, RZ, R237 ;  /* 0x000000ffffbc7224 */ /* 0x000fe200078e00ed */
[----:B-1----:R-:W-:Y:S02]  /*50230*/  LOP3.LUT R167, R189, 0xff0000, RZ, 0xc0, !PT ;  /* 0x00ff0000bda77812 */ /* 0x002fe400078ec0ff */
[----:B------:R1:W-:Y:S01]  /*50240*/  STL [R1+0x438], R195 ;  /* 0x000438c301007387 */ /* 0x0003e20000100800 */
[----:B---3--:R-:W-:-:S03]  /*50250*/  PRMT R169, R176, 0x7604, R191 ;  /* 0x00007604b0a97816 */ /* 0x008fc600000000bf */
        /* <DEDUP_REMOVED lines=9> */
[----:B---3--:R-:W-:Y:S01]  /*502f0*/  IMAD.U32 R172, R155, 0x10000, RZ ;  /* 0x000100009bac7824 */ /* 0x008fe200078e00ff */
[----:B------:R-:W-:Y:S01]  /*50300*/  LOP3.LUT R2, R153, 0xff, RZ, 0xc0, !PT ;  /* 0x000000ff99027812 */ /* 0x000fe200078ec0ff */
[----:B------:R-:W-:Y:S01]  /*50310*/  IMAD.U32 R171, R151, 0x10000, RZ ;  /* 0x0001000097ab7824 */ /* 0x000fe200078e00ff */
[----:B------:R3:W-:Y:S01]  /*50320*/  STL [R1+0x498], R163 ;  /* 0x000498a301007387 */ /* 0x0007e20000100800 */
[----:B------:R-:W-:Y:S01]  /*50330*/  IMAD.U32 R169, R163, 0x10000, RZ ;  /* 0x00010000a3a97824 */ /* 0x000fe200078e00ff */
[----:B----4-:R-:W-:-:S02]  /*50340*/  LOP3.LUT R168, R165, 0xff, RZ, 0xc0, !PT ;  /* 0x000000ffa5a87812 */ /* 0x010fc400078ec0ff */
[----:B------:R-:W-:Y:S01]  /*50350*/  PRMT R2, R152, 0x7604, R2 ;  /* 0x0000760498027816 */ /* 0x000fe20000000002 */
[----:B------:R4:W-:Y:S01]  /*50360*/  STL [R1+0x428], R208 ;  /* 0x000428d001007387 */ /* 0x0009e20000100800 */
[----:B-1----:R-:W-:Y:S02]  /*50370*/  PRMT R165, R160, 0x7604, R167 ;  /* 0x00007604a0a57816 */ /* 0x002fe400000000a7 */
[----:B------:R-:W-:Y:S01]  /*50380*/  LOP3.LUT R167, R3, 0xff0000, RZ, 0xc0, !PT ;  /* 0x00ff000003a77812 */ /* 0x000fe200078ec0ff */
[----:B------:R1:W-:Y:S01]  /*50390*/  STL [R1+0x434], R197 ;  /* 0x000434c501007387 */ /* 0x0003e20000100800 */
[----:B------:R-:W-:Y:S02]  /*503a0*/  PRMT R3, R156, 0x7604, R252 ;  /* 0x000076049c037816 */ /* 0x000fe400000000fc */
[----:B---3--:R-:W-:Y:S01]  /*503b0*/  LOP3.LUT R163, R172, 0xff0000, RZ, 0xc0, !PT ;  /* 0x00ff0000aca37812 */ /* 0x008fe200078ec0ff */
[----:B------:R-:W-:Y:S01]  /*503c0*/  IMAD.IADD R200, R165, 0x1, R167 ;  /* 0x00000001a5c87824 */ /* 0x000fe200078e02a7 */
[----:B------:R-:W-:Y:S01]  /*503d0*/  LOP3.LUT R252, R171, 0xff0000, RZ, 0xc0, !PT ;  /* 0x00ff0000abfc7812 */ /* 0x000fe200078ec0ff */
[----:B------:R-:W-:Y:S01]  /*503e0*/  IMAD.U32 R167, R147, 0x10000, RZ ;  /* 0x0001000093a77824 */ /* 0x000fe200078e00ff */
[----:B------:R-:W-:Y:S01]  /*503f0*/  PRMT R168, R164, 0x7604, R168 ;  /* 0x00007604a4a87816 */ /* 0x000fe200000000a8 */
[----:B------:R-:W-:Y:S01]  /*50400*/  IMAD.IADD R204, R3, 0x1, R163 ;  /* 0x0000000103cc7824 */ /* 0x000fe200078e02a3 */
[----:B------:R-:W-:Y:S01]  /*50410*/  LOP3.LUT R169, R169, 0xff0000, RZ, 0xc0, !PT ;  /* 0x00ff0000a9a97812 */ /* 0x000fe200078ec0ff */
[----:B------:R-:W-:Y:S01]  /*50420*/  IMAD.U32 R3, R143, 0x10000, RZ ;  /* 0x000100008f037824 */ /* 0x000fe200078e00ff */
[----:B------:R-:W-:Y:S01]  /*50430*/  LOP3.LUT R165, R145, 0xff, RZ, 0xc0, !PT ;  /* 0x000000ff91a57812 */ /* 0x000fe200078ec0ff */
[----:B----4-:R-:W-:Y:S01]  /*50440*/  IMAD.IADD R208, R2, 0x1, R252 ;  /* 0x0000000102d07824 */ /* 0x010fe200078e02fc */
[----:B------:R-:W-:Y:S01]  /*50450*/  LOP3.LUT R252, R141, 0xff, RZ, 0xc0, !PT ;  /* 0x000000ff8dfc7812 */ /* 0x000fe200078ec0ff */
[----:B------:R-:W-:Y:S01]  /*50460*/  IMAD.U32 R163, R139, 0x10000, RZ ;  /* 0x000100008ba37824 */ /* 0x000fe200078e00ff */
[----:B------:R-:W-:Y:S01]  /*50470*/  LOP3.LUT R2, R137, 0xff, RZ, 0xc0, !PT ;  /* 0x000000ff89027812 */ /* 0x000fe200078ec0ff */
[----:B-1----:R-:W-:Y:S01]  /*50480*/  IMAD.IADD R197, R168, 0x1, R169 ;  /* 0x00000001a8c57824 */ /* 0x002fe200078e02a9 */
        /* <DEDUP_REMOVED lines=26> */
[----:B---3--:R-:W-:Y:S01]  /*50630*/  IMAD.U32 R220, R211, 0x10000, RZ ;  /* 0x00010000d3dc7824 */ /* 0x008fe200078e00ff */
[----:B------:R-:W-:Y:S01]  /*50640*/  LOP3.LUT R167, R3, 0xff0000, RZ, 0xc0, !PT ;  /* 0x00ff000003a77812 */ /* 0x000fe200078ec0ff */
[----:B------:R1:W-:Y:S01]  /*50650*/  STL [R1+0x410], R207 ;  /* 0x000410cf01007387 */ /* 0x0003e20000100800 */
[----:B------:R-:W-:-:S02]  /*50660*/  LOP3.LUT R168, R133, 0xff, RZ, 0xc0, !PT ;  /* 0x000000ff85a87812 */ /* 0x000fc400078ec0ff */
[----:B------:R-:W-:Y:S01]  /*50670*/  PRMT R3, R124, 0x7604, R252 ;  /* 0x000076047c037816 */ /* 0x000fe200000000fc */
[----:B------:R3:W-:Y:S01]  /*50680*/  STL [R1+0x40c], R209 ;  /* 0x00040cd101007387 */ /* 0x0007e20000100800 */
[----:B------:R-:W-:Y:S02]  /*50690*/  LOP3.LUT R163, R163, 0xff0000, RZ, 0xc0, !PT ;  /* 0x00ff0000a3a37812 */ /* 0x000fe400078ec0ff */
[----:B------:R-:W-:Y:S01]  /*506a0*/  PRMT R2, R120, 0x7604, R2 ;  /* 0x0000760478027816 */ /* 0x000fe20000000002 */
[----:B------:R4:W-:Y:S01]  /*506b0*/  STL [R1+0x408], R211 ;  /* 0x000408d301007387 */ /* 0x0009e20000100800 */
[----:B------:R-:W-:Y:S01]  /*506c0*/  LOP3.LUT R252, R171, 0xff0000, RZ, 0xc0, !PT ;  /* 0x00ff0000abfc7812 */ /* 0x000fe200078ec0ff */
[----:B-1----:R-:W-:Y:S01]  /*506d0*/  IMAD.IADD R207, R165, 0x1, R167 ;  /* 0x00000001a5cf7824 */ /* 0x002fe200078e02a7 */
[----:B------:R-:W-:Y:S01]  /*506e0*/  LOP3.LUT R205, R220, 0xff0000, RZ, 0xc0, !PT ;  /* 0x00ff0000dccd7812 */ /* 0x000fe200078ec0ff */
[----:B------:R-:W-:Y:S01]  /*506f0*/  IMAD.U32 R167, R115, 0x10000, RZ ;  /* 0x0001000073a77824 */ /* 0x000fe200078e00ff */
[----:B------:R-:W-:Y:S01]  /*50700*/  PRMT R168, R132, 0x7604, R168 ;  /* 0x0000760484a87816 */ /* 0x000fe200000000a8 */
[----:B---3--:R-:W-:Y:S01]  /*50710*/  IMAD.IADD R209, R3, 0x1, R163 ;  /* 0x0000000103d17824 */ /* 0x008fe200078e02a3 */
[----:B------:R1:W-:Y:S01]  /*50720*/  STL [R1+0x38c], R250 ;  /* 0x00038cfa01007387 */ /* 0x0003e20000100800 */
[----:B------:R-:W-:Y:S01]  /*50730*/  IMAD.U32 R3, R111, 0x10000, RZ ;  /* 0x000100006f037824 */ /* 0x000fe200078e00ff */
[----:B------:R-:W-:Y:S01]  /*50740*/  LOP3.LUT R165, R113, 0xff, RZ, 0xc0, !PT ;  /* 0x000000ff71a57812 */ /* 0x000fe200078ec0ff */
[----:B----4-:R-:W-:Y:S01]  /*50750*/  IMAD.IADD R211, R2, 0x1, R252 ;  /* 0x0000000102d37824 */ /* 0x010fe200078e02fc */
[----:B------:R-:W-:Y:S01]  /*50760*/  LOP3.LUT R252, R109, 0xff, RZ, 0xc0, !PT ;  /* 0x000000ff6dfc7812 */ /* 0x000fe200078ec0ff */
[----:B------:R-:W-:Y:S01]  /*50770*/  IMAD.U32 R163, R107, 0x10000, RZ ;  /* 0x000100006ba37824 */ /* 0x000fe200078e00ff */
[----:B------:R-:W-:Y:S01]  /*50780*/  LOP3.LUT R2, R105, 0xff, RZ, 0xc0, !PT ;  /* 0x000000ff69027812 */ /* 0x000fe200078ec0ff */
[----:B------:R-:W-:Y:S01]  /*50790*/  IMAD.U32 R171, R103, 0x10000, RZ ;  /* 0x0001000067ab7824 */ /* 0x000fe200078e00ff */
[----:B------:R-:W-:Y:S01]  /*507a0*/  PRMT R165, R112, 0x7604, R165 ;  /* 0x0000760470a57816 */ /* 0x000fe200000000a5 */
[----:B------:R3:W-:Y:S01]  /*507b0*/  STL [R1+0x3f8], R224 ;  /* 0x0003f8e001007387 */ /* 0x0007e20000100800 */
[----:B-1----:R-:W-:Y:S01]  /*507c0*/  IMAD.IADD R250, R215, 0x1, R205 ;  /* 0x00000001d7fa7824 */ /* 0x002fe200078e02cd */
[----:B------:R-:W-:Y:S01]  /*507d0*/  LOP3.LUT R163, R163, 0xff0000, RZ, 0xc0, !PT ;  /* 0x00ff0000a3a37812 */ /* 0x000fe200078ec0ff */
[----:B------:R-:W-:Y:S01]  /*507e0*/  IMAD.IADD R205, R168, 0x1, R169 ;  /* 0x00000001a8cd7824 */ /* 0x000fe200078e02a9 */
[----:B------:R-:W-:Y:S01]  /*507f0*/  LOP3.LUT R169, R167, 0xff0000, RZ, 0xc0, !PT ;  /* 0x00ff0000a7a97812 */ /* 0x000fe200078ec0ff */
[----:B------:R1:W-:Y:S01]  /*50800*/  STL [R1+0x404], R213 ;  /* 0x000404d501007387 */ /* 0x0003e20000100800 */
[----:B------:R-:W-:-:S02]  /*50810*/  LOP3.LUT R168, R117, 0xff, RZ, 0xc0, !PT ;  /* 0x000000ff75a87812 */ /* 0x000fc400078ec0ff */
[----:B------:R-:W-:Y:S01]  /*50820*/  LOP3.LUT R167, R3, 0xff0000, RZ, 0xc0, !PT ;  /* 0x00ff000003a77812 */ /* 0x000fe200078ec0ff */
[----:B------:R4:W-:Y:S01]  /*50830*/  STL [R1+0x3f4], R228 ;  /* 0x0003f4e401007387 */ /* 0x0009e20000100800 */
[----:B------:R-:W-:Y:S02]  /*50840*/  PRMT R3, R108, 0x7604, R252 ;  /* 0x000076046c037816 */ /* 0x000fe400000000fc */
[----:B------:R-:W-:Y:S01]  /*50850*/  PRMT R2, R104, 0x7604, R2 ;  /* 0x0000760468027816 */ /* 0x000fe20000000002 */
[----:B------:R-:W-:Y:S01]  /*50860*/  IMAD.IADD R216, R165, 0x1, R167 ;  /* 0x00000001a5d87824 */ /* 0x000fe200078e02a7 */
[----:B------:R-:W-:Y:S01]  /*50870*/  LOP3.LUT R252, R171, 0xff0000, RZ, 0xc0, !PT ;  /* 0x00ff0000abfc7812 */ /* 0x000fe200078ec0ff */
[----:B------:R-:W-:Y:S01]  /*50880*/  IMAD.IADD R220, R3, 0x1, R163 ;  /* 0x0000000103dc7824 */ /* 0x000fe200078e02a3 */
[----:B------:R-:W-:Y:S01]  /*50890*/  PRMT R168, R116, 0x7604, R168 ;  /* 0x0000760474a87816 */ /* 0x000fe200000000a8 */
[----:B------:R-:W-:Y:S01]  /*508a0*/  IMAD.U32 R167, R99, 0x10000, RZ ;  /* 0x0001000063a77824 */ /* 0x000fe200078e00ff */
[----:B------:R-:W-:Y:S01]  /*508b0*/  LOP3.LUT R165, R97, 0xff, RZ, 0xc0, !PT ;  /* 0x000000ff61a57812 */ /* 0x000fe200078ec0ff */
[----:B------:R-:W-:Y:S01]  /*508c0*/  IMAD.U32 R3, R95, 0x10000, RZ ;  /* 0x000100005f037824 */ /* 0x000fe200078e00ff */
[----:B------:R2:W-:Y:S01]  /*508d0*/  STL [R1+0x3e4], R221 ;  /* 0x0003e4dd01007387 */ /* 0x0005e20000100800 */
[----:B---3--:R-:W-:Y:S01]  /*508e0*/  IMAD.IADD R224, R2, 0x1, R252 ;  /* 0x0000000102e07824 */ /* 0x008fe200078e02fc */
[----:B------:R-:W-:Y:S01]  /*508f0*/  LOP3.LUT R252, R93, 0xff, RZ, 0xc0, !PT ;  /* 0x000000ff5dfc7812 */ /* 0x000fe200078ec0ff */
[----:B------:R-:W-:Y:S01]  /*50900*/  IMAD.U32 R163, R91, 0x10000, RZ ;  /* 0x000100005ba37824 */ /* 0x000fe200078e00ff */
[----:B------:R-:W-:Y:S01]  /*50910*/  LOP3.LUT R2, R89, 0xff, RZ, 0xc0, !PT ;  /* 0x000000ff59027812 */ /* 0x000fe200078ec0ff */
[----:B-1----:R-:W-:Y:S01]  /*50920*/  IMAD.IADD R213, R168, 0x1, R169 ;  /* 0x00000001a8d57824 */ /* 0x002fe200078e02a9 */
[----:B------:R-:W-:Y:S01]  /*50930*/  LOP3.LUT R168, R101, 0xff, RZ, 0xc0, !PT ;  /* 0x000000ff65a87812 */ /* 0x000fe200078ec0ff */
[----:B------:R-:W-:Y:S01]  /*50940*/  IMAD.U32 R171, R87, 0x10000, RZ ;  /* 0x0001000057ab7824 */ /* 0x000fe200078e00ff */
[----:B------:R-:W-:Y:S01]  /*50950*/  LOP3.LUT R169, R167, 0xff0000, RZ, 0xc0, !PT ;  /* 0x00ff0000a7a97812 */ /* 0x000fe200078ec0ff */
        /* <DEDUP_REMOVED lines=8> */
[----:B------:R-:W-:Y:S01]  /*509e0*/  IMAD.U32 R167, R83, 0x10000, RZ ;  /* 0x0001000053a77824 */ /* 0x000fe200078e00ff */
[----:B------:R-:W-:Y:S01]  /*509f0*/  PRMT R2, R88, 0x7604, R2 ;  /* 0x0000760458027816 */ /* 0x000fe20000000002 */
[----:B------:R-:W-:Y:S01]  /*50a00*/  IMAD.IADD R217, R3, 0x1, R163 ;  /* 0x0000000103d97824 */ /* 0x000fe200078e02a3 */
[----:B------:R-:W-:Y:S01]  /*50a10*/  LOP3.LUT R252, R171, 0xff0000, RZ, 0xc0, !PT ;  /* 0x00ff0000abfc7812 */ /* 0x000fe200078ec0ff */
[----:B----4-:R-:W-:Y:S01]  /*50a20*/  IMAD.IADD R228, R168, 0x1, R169 ;  /* 0x00000001a8e47824 */ /* 0x010fe200078e02a9 */
        /* <DEDUP_REMOVED lines=9> */
[----:B------:R3:W-:Y:S01]  /*50ac0*/  STL [R1+0x3e0], R223 ;  /* 0x0003e0df01007387 */ /* 0x0007e20000100800 */
[----:B------:R-:W-:-:S02]  /*50ad0*/  LOP3.LUT R167, R3, 0xff0000, RZ, 0xc0, !PT ;  /* 0x00ff000003a77812 */ /* 0x000fc400078ec0ff */
[----:B------:R-:W-:Y:S01]  /*50ae0*/  PRMT R3, R76, 0x7604, R252 ;  /* 0x000076044c037816 */ /* 0x000fe200000000fc */
[----:B--2---:R-:W-:Y:S01]  /*50af0*/  IMAD.IADD R221, R168, 0x1, R169 ;  /* 0x00000001a8dd7824 */ /* 0x004fe200078e02a9 */
[----:B------:R-:W-:Y:S01]  /*50b00*/  LOP3.LUT R163, R163, 0xff0000, RZ, 0xc0, !PT ;  /* 0x00ff0000a3a37812 */ /* 0x000fe200078ec0ff */
[----:B------:R-:W-:Y:S01]  /*50b10*/  IMAD.U32 R168, R67, 0x10000, RZ ;  /* 0x0001000043a87824 */ /* 0x000fe200078e00ff */
[----:B------:R-:W-:Y:S01]  /*50b20*/  LOP3.LUT R2, R73, 0xff, RZ, 0xc0, !PT ;  /* 0x000000ff49027812 */ /* 0x000fe200078ec0ff */
[----:B------:R2:W-:Y:S01]  /*50b30*/  STL [R1+0x3d8], R227 ;  /* 0x0003d8e301007387 */ /* 0x0005e20000100800 */
[----:B------:R-:W-:Y:S01]  /*50b40*/  PRMT R165, R80, 0x7604, R165 ;  /* 0x0000760450a57816 */ /* 0x000fe200000000a5 */
[----:B-1----:R-:W-:Y:S01]  /*50b50*/  IMAD.IADD R225, R3, 0x1, R163 ;  /* 0x0000000103e17824 */ /* 0x002fe200078e02a3 */
[----:B------:R-:W-:Y:S01]  /*50b60*/  PRMT R2, R72, 0x7604, R2 ;  /* 0x0000760448027816 */ /* 0x000fe20000000002 */
[----:B------:R1:W-:Y:S01]  /*50b70*/  STL [R1+0x484], R180 ;  /* 0x000484b401007387 */ /* 0x0003e20000100800 */
[----:B------:R-:W-:Y:S01]  /*50b80*/  LOP3.LUT R252, R171, 0xff0000, RZ, 0xc0, !PT ;  /* 0x00ff0000abfc7812 */ /* 0x000fe200078ec0ff */
[----:B---3--:R-:W-:Y:S01]  /*50b90*/  IMAD.IADD R223, R165, 0x1, R167 ;  /* 0x00000001a5df7824 */ /* 0x008fe200078e02a7 */
[----:B------:R-:W-:Y:S01]  /*50ba0*/  LOP3.LUT R184, R181, 0xff, RZ, 0xc0, !PT ;  /* 0x000000ffb5b87812 */ /* 0x000fe200078ec0ff */
[----:B------:R-:W-:Y:S01]  /*50bb0*/  IMAD.U32 R165, R63, 0x10000, RZ ;  /* 0x000100003fa57824 */ /* 0x000fe200078e00ff */
[----:B------:R-:W-:Y:S01]  /*50bc0*/  LOP3.LUT R3, R69, 0xff, RZ, 0xc0, !PT ;  /* 0x000000ff45037812 */ /* 0x000fe200078ec0ff */
[----:B--2---:R-:W-:Y:S01]  /*50bd0*/  IMAD.IADD R227, R2, 0x1, R252 ;  /* 0x0000000102e37824 */ /* 0x004fe200078e02fc */
[----:B------:R-:W-:Y:S01]  /*50be0*/  PRMT R184, R180, 0x7604, R184 ;  /* 0x00007604b4b87816 */ /* 0x000fe200000000b8 */
[----:B------:R-:W-:Y:S01]  /*50bf0*/  IMAD.U32 R171, R55, 0x10000, RZ ;  /* 0x0001000037ab7824 */ /* 0x000fe200078e00ff */
[----:B------:R-:W-:Y:S01]  /*50c00*/  PRMT R3, R68, 0x7604, R3 ;  /* 0x0000760444037816 */ /* 0x000fe20000000003 */
[----:B-1----:R-:W2:Y:S01]  /*50c10*/  LDL R180, [R1+0x220] ;  /* 0x0002200001b47983 */ /* 0x002ea20000100800 */
[----:B------:R-:W-:Y:S01]  /*50c20*/  LOP3.LUT R169, R168, 0xff0000, RZ, 0xc0, !PT ;  /* 0x00ff0000a8a97812 */ /* 0x000fe200078ec0ff */
        /* <DEDUP_REMOVED lines=8> */
[----:B------:R3:W-:Y:S01]  /*50cb0*/  STL [R1+0x474], R173 ;  /* 0x000474ad01007387 */ /* 0x0007e20000100800 */
[----:B------:R-:W-:-:S02]  /*50cc0*/  LOP3.LUT R163, R57, 0xff, RZ, 0xc0, !PT ;  /* 0x000000ff39a37812 */ /* 0x000fc400078ec0ff */
[----:B------:R-:W-:Y:S01]  /*50cd0*/  LOP3.LUT R171, R53, 0xff, RZ, 0xc0, !PT ;  /* 0x000000ff35ab7812 */ /* 0x000fe200078ec0ff */
[----:B-1----:R-:W-:Y:S01]  /*50ce0*/  IMAD.U32 R192, R179, 0x10000, RZ ;  /* 0x00010000b3c07824 */ /* 0x002fe200078e00ff */
[----:B------:R-:W-:Y:S01]  /*50cf0*/  LOP3.LUT R167, R167, 0xff0000, RZ, 0xc0, !PT ;  /* 0x00ff0000a7a77812 */ /* 0x000fe200078ec0ff */
[----:B------:R1:W-:Y:S01]  /*50d00*/  STL [R1+0x3c8], R240 ;  /* 0x0003c8f001007387 */ /* 0x0003e20000100800 */
[----:B------:R-:W-:Y:S02]  /*50d10*/  PRMT R163, R56, 0x7604, R163 ;  /* 0x0000760438a37816 */ /* 0x000fe400000000a3 */
[----:B------:R-:W-:Y:S01]  /*50d20*/  PRMT R171, R52, 0x7604, R171 ;  /* 0x0000760434ab7816 */ /* 0x000fe200000000ab */
[----:B------:R-:W-:Y:S01]  /*50d30*/  IMAD.IADD R232, R165, 0x1, R167 ;  /* 0x00000001a5e87824 */ /* 0x000fe200078e02a7 */
[----:B---3--:R-:W-:Y:S01]  /*50d40*/  LOP3.LUT R173, R192, 0xff0000, RZ, 0xc0, !PT ;  /* 0x00ff0000c0ad7812 */ /* 0x008fe200078ec0ff */
[----:B------:R3:W-:Y:S01]  /*50d50*/  STL [R1+0x3cc], R236 ;  /* 0x0003ccec01007387 */ /* 0x0007e20000100800 */
[----:B------:R-:W-:Y:S01]  /*50d60*/  LOP3.LUT R172, R169, 0xff0000, RZ, 0xc0, !PT ;  /* 0x00ff0000a9ac7812 */ /* 0x000fe200078ec0ff */
[----:B------:R-:W-:Y:S01]  /*50d70*/  IMAD.U32 R165, R47, 0x10000, RZ ;  /* 0x000100002fa57824 */ /* 0x000fe200078e00ff */
[----:B------:R-:W-:Y:S01]  /*50d80*/  LOP3.LUT R2, R65, 0xff, RZ, 0xc0, !PT ;  /* 0x000000ff41027812 */ /* 0x000fe200078ec0ff */
[----:B------:R-:W-:Y:S01]  /*50d90*/  IMAD.IADD R189, R184, 0x1, R173 ;  /* 0x00000001b8bd7824 */ /* 0x000fe200078e02ad */
[----:B------:R4:W-:Y:S01]  /*50da0*/  STL [R1+0x468], R179 ;  /* 0x000468b301007387 */ /* 0x0009e20000100800 */
[----:B-1----:R-:W-:Y:S01]  /*50db0*/  IMAD.IADD R240, R171, 0x1, R172 ;  /* 0x00000001abf07824 */ /* 0x002fe200078e02ac */
[----:B------:R-:W-:Y:S01]  /*50dc0*/  LOP3.LUT R169, R165, 0xff0000, RZ, 0xc0, !PT ;  /* 0x00ff0000a5a97812 */ /* 0x000fe200078ec0ff */
[----:B------:R-:W-:Y:S01]  /*50dd0*/  IMAD.U32 R173, R39, 0x10000, RZ ;  /* 0x0001000027ad7824 */ /* 0x000fe200078e00ff */
[----:B------:R-:W2:Y:S01]  /*50de0*/  LDL R171, [R1+0x228] ;  /* 0x0002280001ab7983 */ /* 0x000ea20000100800 */
[----:B---3--:R-:W-:Y:S01]  /*50df0*/  IMAD.IADD R236, R163, 0x1, R252 ;  /* 0x00000001a3ec7824 */ /* 0x008fe200078e02fc */
[----:B------:R-:W-:Y:S01]  /*50e00*/  LOP3.LUT R252, R45, 0xff, RZ, 0xc0, !PT ;  /* 0x000000ff2dfc7812 */ /* 0x000fe200078ec0ff */
[----:B------:R-:W-:Y:S01]  /*50e10*/  IMAD.MOV.U32 R184, RZ, RZ, R231 ;  /* 0x000000ffffb87224 */ /* 0x000fe200078e00e7 */
[----:B------:R1:W-:Y:S01]  /*50e20*/  STL [R1+0x470], R175 ;  /* 0x000470af01007387 */ /* 0x0003e20000100800 */
[----:B------:R-:W-:Y:S01]  /*50e30*/  IMAD.MOV.U32 R192, RZ, RZ, R235 ;  /* 0x000000ffffc07224 */ /* 0x000fe200078e00eb */
[----:B------:R-:W-:Y:S01]  /*50e40*/  PRMT R165, R44, 0x7604, R252 ;  /* 0x000076042ca57816 */ /* 0x000fe200000000fc */
[----:B----4-:R-:W-:Y:S01]  /*50e50*/  IMAD.MOV.U32 R179, RZ, RZ, R184 ;  /* 0x000000ffffb37224 */ /* 0x010fe200078e00b8 */
[----:B------:R-:W-:Y:S01]  /*50e60*/  LOP3.LUT R252, R173, 0xff0000, RZ, 0xc0, !PT ;  /* 0x00ff0000adfc7812 */ /* 0x000fe200078ec0ff */
[----:B------:R-:W-:Y:S01]  /*50e70*/  IMAD.MOV.U32 R184, RZ, RZ, R192 ;  /* 0x000000ffffb87224 */ /* 0x000fe200078e00c0 */
[----:B------:R-:W3:Y:S01]  /*50e80*/  LDL R173, [R1+0x22c] ;  /* 0x00022c0001ad7983 */ /* 0x000ee20000100800 */
[----:B------:R-:W-:Y:S01]  /*50e90*/  IMAD.MOV.U32 R192, RZ, RZ, R248 ;  /* 0x000000ffffc07224 */ /* 0x000fe200078e00f8 */
[----:B------:R-:W-:Y:S01]  /*50ea0*/  PRMT R2, R64, 0x7604, R2 ;  /* 0x0000760440027816 */ /* 0x000fe20000000002 */
[----:B------:R-:W-:Y:S01]  /*50eb0*/  IMAD.U32 R167, R43, 0x10000, RZ ;  /* 0x000100002ba77824 */ /* 0x000fe200078e00ff */
[----:B-1----:R-:W4:Y:S01]  /*50ec0*/  LDL R175, [R1+0x234] ;  /* 0x0002340001af7983 */ /* 0x002f220000100800 */
[----:B------:R-:W-:-:S02]  /*50ed0*/  LOP3.LUT R163, R41, 0xff, RZ, 0xc0, !PT ;  /* 0x000000ff29a37812 */ /* 0x000fc400078ec0ff */
[----:B------:R-:W-:Y:S01]  /*50ee0*/  IMAD.IADD R2, R2, 0x1, R168 ;  /* 0x0000000102027824 */ /* 0x000fe200078e02a8 */
[----:B------:R-:W4:Y:S01]  /*50ef0*/  LDL R248, [R1+0x238] ;  /* 0x0002380001f87983 */ /* 0x000f220000100800 */
[----:B------:R-:W-:Y:S02]  /*50f00*/  LOP3.LUT R167, R167, 0xff0000, RZ, 0xc0, !PT ;  /* 0x00ff0000a7a77812 */ /* 0x000fe400078ec0ff */
[----:B------:R-:W-:Y:S01]  /*50f10*/  LOP3.LUT R168, R49, 0xff, RZ, 0xc0, !PT ;  /* 0x000000ff31a87812 */ /* 0x000fe200078ec0ff */
[----:B------:R1:W-:Y:S01]  /*50f20*/  STL [R1+0x3c4], R244 ;  /* 0x0003c4f401007387 */ /* 0x0003e20000100800 */
[----:B------:R-:W-:Y:S01]  /*50f30*/  PRMT R163, R40, 0x7604, R163 ;  /* 0x0000760428a37816 */ /* 0x000fe200000000a3 */
[----:B------:R-:W-:Y:S01]  /*50f40*/  IMAD.IADD R231, R165, 0x1, R167 ;  /* 0x00000001a5e77824 */ /* 0x000fe200078e02a7 */
[----:B------:R-:W-:Y:S01]  /*50f50*/  PRMT R168, R48, 0x7604, R168 ;  /* 0x0000760430a87816 */ /* 0x000fe200000000a8 */
[----:B------:R-:W-:Y:S01]  /*50f60*/  IMAD.U32 R165, R35, 0x10000, RZ ;  /* 0x0001000023a57824 */ /* 0x000fe200078e00ff */
[----:B------:R-:W-:Y:S01]  /*50f70*/  LOP3.LUT R167, R37, 0xff, RZ, 0xc0, !PT ;  /* 0x000000ff25a77812 */ /* 0x000fe200078ec0ff */
[----:B------:R-:W-:Y:S01]  /*50f80*/  IMAD.IADD R233, R163, 0x1, R252 ;  /* 0x00000001a3e97824 */ /* 0x000fe200078e02fc */
[----:B------:R-:W-:Y:S01]  /*50f90*/  LOP3.LUT R163, R33, 0xff, RZ, 0xc0, !PT ;  /* 0x000000ff21a37812 */ /* 0x000fe200078ec0ff */
[----:B------:R-:W-:Y:S01]  /*50fa0*/  IMAD.U32 R252, R31, 0x10000, RZ ;  /* 0x000100001ffc7824 */ /* 0x000fe200078e00ff */
[----:B------:R0:W-:Y:S01]  /*50fb0*/  STL [R1+0x3b0], R239 ;  /* 0x0003b0ef01007387 */ /* 0x0001e20000100800 */
[----:B-1----:R-:W-:Y:S01]  /*50fc0*/  IMAD.IADD R244, R168, 0x1, R169 ;  /* 0x00000001a8f47824 */ /* 0x002fe200078e02a9 */
[----:B------:R-:W-:-:S02]  /*50fd0*/  PRMT R168, R36, 0x7604, R167 ;  /* 0x0000760424a87816 */ /* 0x000fc400000000a7 */
[----:B------:R-:W-:Y:S01]  /*50fe0*/  LOP3.LUT R169, R165, 0xff0000, RZ, 0xc0, !PT ;  /* 0x00ff0000a5a97812 */ /* 0x000fe200078ec0ff */
[----:B------:R1:W-:Y:S01]  /*50ff0*/  STL [R1+0x3ac], R241 ;  /* 0x0003acf101007387 */ /* 0x0003e20000100800 */
[----:B------:R-:W-:Y:S02]  /*51000*/  PRMT R165, R32, 0x7604, R163 ;  /* 0x0000760420a57816 */ /* 0x000fe400000000a3 */
[----:B------:R-:W-:Y:S01]  /*51010*/  LOP3.LUT R167, R252, 0xff0000, RZ, 0xc0, !PT ;  /* 0x00ff0000fca77812 */ /* 0x000fe200078ec0ff */
[----:B------:R-:W-:Y:S01]  /*51020*/  IMAD.U32 R252, R27, 0x10000, RZ ;  /* 0x000100001bfc7824 */ /* 0x000fe200078e00ff */
[----:B------:R-:W-:Y:S01]  /*51030*/  LOP3.LUT R163, R29, 0xff, RZ, 0xc0, !PT ;  /* 0x000000ff1da37812 */ /* 0x000fe200078ec0ff */
[----:B------:R-:W-:Y:S01]  /*51040*/  STL [R1+0x464], R181 ;  /* 0x000464b501007387 */ /* 0x000fe20000100800 */
[----:B------:R-:W-:Y:S02]  /*51050*/  IMAD.IADD R235, R168, 0x1, R169 ;  /* 0x00000001a8eb7824 */ /* 0x000fe400078e02a9 */
[----:B------:R-:W-:Y:S01]  /*51060*/  IMAD.IADD R237, R165, 0x1, R167 ;  /* 0x00000001a5ed7824 */ /* 0x000fe200078e02a7 */
[----:B------:R-:W-:Y:S01]  /*51070*/  PRMT R165, R28, 0x7604, R163 ;  /* 0x000076041ca57816 */ /* 0x000fe200000000a3 */
[----:B------:R1:W-:Y:S01]  /*51080*/  STL [R1+0x46c], R177 ;  /* 0x00046cb101007387 */ /* 0x0003e20000100800 */
[----:B------:R-:W-:Y:S01]  /*51090*/  LOP3.LUT R167, R252, 0xff0000, RZ, 0xc0, !PT ;  /* 0x00ff0000fca77812 */ /* 0x000fe200078ec0ff */
[----:B------:R-:W-:Y:S01]  /*510a0*/  IMAD.U32 R252, R23, 0x10000, RZ ;  /* 0x0001000017fc7824 */ /* 0x000fe200078e00ff */
[----:B------:R-:W-:Y:S01]  /*510b0*/  LOP3.LUT R163, R25, 0xff, RZ, 0xc0, !PT ;  /* 0x000000ff19a37812 */ /* 0x000fe200078ec0ff */
[----:B------:R-:W-:Y:S02]  /*510c0*/  STL [R1+0x488], R176 ;  /* 0x000488b001007387 */ /* 0x000fe40000100800 */
[----:B0-----:R-:W-:Y:S01]  /*510d0*/  IMAD.IADD R239, R165, 0x1, R167 ;  /* 0x00000001a5ef7824 */ /* 0x001fe200078e02a7 */
[----:B------:R-:W-:-:S02]  /*510e0*/  PRMT R165, R24, 0x7604, R163 ;  /* 0x0000760418a57816 */ /* 0x000fc400000000a3 */
[----:B------:R-:W-:Y:S01]  /*510f0*/  LOP3.LUT R167, R252, 0xff0000, RZ, 0xc0, !PT ;  /* 0x00ff0000fca77812 */ /* 0x000fe200078ec0ff */
[----:B------:R-:W-:Y:S01]  /*51100*/  IMAD.U32 R252, R19, 0x10000, RZ ;  /* 0x0001000013fc7824 */ /* 0x000fe200078e00ff */
[----:B------:R-:W-:-:S03]  /*51110*/  LOP3.LUT R163, R21, 0xff, RZ, 0xc0, !PT ;  /* 0x000000ff15a37812 */ /* 0x000fc600078ec0ff */
[----:B-1----:R-:W-:Y:S01]  /*51120*/  IMAD.IADD R241, R165, 0x1, R167 ;  /* 0x00000001a5f17824 */ /* 0x002fe200078e02a7 */
[----:B------:R-:W-:Y:S02]  /*51130*/  PRMT R163, R20, 0x7604, R163 ;  /* 0x0000760414a37816 */ /* 0x000fe400000000a3 */
[----:B------:R-:W-:Y:S02]  /*51140*/  LOP3.LUT R165, R252, 0xff0000, RZ, 0xc0, !PT ;  /* 0x00ff0000fca57812 */ /* 0x000fe400078ec0ff */
[----:B------:R-:W-:Y:S01]  /*51150*/  LOP3.LUT R252, R17, 0xff, RZ, 0xc0, !PT ;  /* 0x000000ff11fc7812 */ /* 0x000fe200078ec0ff */
[----:B------:R-:W-:Y:S02]  /*51160*/  IMAD.MOV.U32 R177, RZ, RZ, R243 ;  /* 0x000000ffffb17224 */ /* 0x000fe400078e00f3 */
[----:B------:R-:W-:Y:S02]  /*51170*/  IMAD.MOV.U32 R181, RZ, RZ, R188 ;  /* 0x000000ffffb57224 */ /* 0x000fe400078e00bc */
[----:B------:R-:W-:Y:S01]  /*51180*/  IMAD.IADD R243, R163, 0x1, R165 ;  /* 0x00000001a3f37824 */ /* 0x000fe200078e02a5 */
[----:B------:R-:W-:Y:S01]  /*51190*/  LOP3.LUT R163, R13, 0xffff, RZ, 0xc0, !PT ;  /* 0x0000ffff0da37812 */ /* 0x000fe200078ec0ff */
[----:B------:R-:W-:Y:S01]  /*511a0*/  IMAD.MOV.U32 R188, RZ, RZ, R0 ;  /* 0x000000ffffbc7224 */ /* 0x000fe200078e0000 */
[----:B------:R-:W-:Y:S01]  /*511b0*/  PRMT R0, R16, 0x7604, R252 ;  /* 0x0000760410007816 */ /* 0x000fe200000000fc */
[----:B------:R-:W-:Y:S01]  /*511c0*/  IMAD.U32 R252, R15, 0x10000, RZ ;  /* 0x000100000ffc7824 */ /* 0x000fe200078e00ff */
[----:B------:R-:W-:Y:S01]  /*511d0*/  LOP3.LUT R165, R11, 0xffff, RZ, 0xc0, !PT ;  /* 0x0000ffff0ba57812 */ /* 0x000fe200078ec0ff */
[----:B------:R0:W-:Y:S04]  /*511e0*/  STL [R1+0x380], R163 ;  /* 0x000380a301007387 */ /* 0x0001e80000100800 */
[----:B------:R1:W-:Y:S01]  /*511f0*/  STL [R1+0x370], R165 ;  /* 0x000370a501007387 */ /* 0x0003e20000100800 */
[----:B------:R-:W-:Y:S01]  /*51200*/  IMAD.U32 R167, R165, 0x10000, RZ ;  /* 0x00010000a5a77824 */ /* 0x000fe200078e00ff */
[----:B0-----:R-:W-:-:S02]  /*51210*/  LOP3.LUT R163, R163, 0xff, RZ, 0xc0, !PT ;  /* 0x000000ffa3a37812 */ /* 0x001fc400078ec0ff */
[----:B-1----:R-:W-:Y:S02]  /*51220*/  LOP3.LUT R165, R252, 0xff0000, RZ, 0xc0, !PT ;  /* 0x00ff0000fca57812 */ /* 0x002fe400078ec0ff */
[----:B------:R-:W-:Y:S02]  /*51230*/  PRMT R163, R12, 0x7604, R163 ;  /* 0x000076040ca37816 */ /* 0x000fe400000000a3 */
[----:B------:R-:W-:Y:S01]  /*51240*/  LOP3.LUT R252, R167, 0xff0000, RZ, 0xc0, !PT ;  /* 0x00ff0000a7fc7812 */ /* 0x000fe200078ec0ff */
[----:B------:R-:W-:Y:S01]  /*51250*/  IMAD.IADD R0, R0, 0x1, R165 ;  /* 0x0000000100007824 */ /* 0x000fe200078e02a5 */
[----:B------:R-:W-:Y:S02]  /*51260*/  LOP3.LUT R165, R9, 0xffff, RZ, 0xc0, !PT ;  /* 0x0000ffff09a57812 */ /* 0x000fe400078ec0ff */
[----:B------:R-:W-:Y:S01]  /*51270*/  LOP3.LUT R167, R7, 0xffff, RZ, 0xc0, !PT ;  /* 0x0000ffff07a77812 */ /* 0x000fe200078ec0ff */
[----:B------:R-:W-:Y:S01]  /*51280*/  IMAD.IADD R163, R163, 0x1, R252 ;  /* 0x00000001a3a37824 */ /* 0x000fe200078e02fc */
[----:B------:R-:W-:-:S02]  /*51290*/  LOP3.LUT R252, R165, 0xff, RZ, 0xc0, !PT ;  /* 0x000000ffa5fc7812 */ /* 0x000fc400078ec0ff */
[----:B------:R-:W-:Y:S01]  /*512a0*/  LOP3.LUT R169, R5, 0xffff, RZ, 0xc0, !PT ;  /* 0x0000ffff05a97812 */ /* 0x000fe200078ec0ff */
[----:B------:R0:W-:Y:S04]  /*512b0*/  STL [R1+0x374], R165 ;  /* 0x000374a501007387 */ /* 0x0001e80000100800 */
[----:B------:R1:W-:Y:S04]  /*512c0*/  STL [R1+0x364], R167 ;  /* 0x000364a701007387 */ /* 0x0003e80000100800 */
[----:B------:R2:W-:Y:S01]  /*512d0*/  STL [R1+0x37c], R169 ;  /* 0x00037ca901007387 */ /* 0x0005e20000100800 */
[----:B0-----:R-:W-:-:S02]  /*512e0*/  PRMT R165, R8, 0x7604, R252 ;  /* 0x0000760408a57816 */ /* 0x001fc400000000fc */
[----:B------:R-:W-:Y:S01]  /*512f0*/  LOP3.LUT R252, R169, 0xff, RZ, 0xc0, !PT ;  /* 0x000000ffa9fc7812 */ /* 0x000fe200078ec0ff */
[----:B-1----:R-:W-:Y:S01]  /*51300*/  IMAD.U32 R167, R167, 0x10000, RZ ;  /* 0x00010000a7a77824 */ /* 0x002fe200078e00ff */
[----:B--2---:R-:W-:-:S05]  /*51310*/  LOP3.LUT R168, R180, 0xffff, RZ, 0xc0, !PT ;  /* 0x0000ffffb4a87812 */ /* 0x004fca00078ec0ff */
[----:B------:R-:W-:Y:S01]  /*51320*/  IMAD.U32 R169, R168, 0x10000, RZ ;  /* 0x00010000a8a97824 */ /* 0x000fe200078e00ff */
[----:B------:R0:W-:Y:S02]  /*51330*/  STL [R1+0x368], R168 ;  /* 0x000368a801007387 */ /* 0x0001e40000100800 */
[----:B0-----:R-:W-:Y:S02]  /*51340*/  LOP3.LUT R168, R167, 0xff0000, RZ, 0xc0, !PT ;  /* 0x00ff0000a7a87812 */ /* 0x001fe400078ec0ff */
[----:B------:R-:W-:Y:S02]  /*51350*/  PRMT R167, R4, 0x7604, R252 ;  /* 0x0000760404a77816 */ /* 0x000fe400000000fc */
[----:B------:R-:W-:Y:S01]  /*51360*/  LOP3.LUT R252, R169, 0xff0000, RZ, 0xc0, !PT ;  /* 0x00ff0000a9fc7812 */ /* 0x000fe200078ec0ff */
[----:B------:R-:W-:-:S04]  /*51370*/  IMAD.IADD R165, R165, 0x1, R168 ;  /* 0x00000001a5a57824 */ /* 0x000fc800078e02a8 */
[----:B------:R-:W-:Y:S01]  /*51380*/  IMAD.IADD R168, R167, 0x1, R252 ;  /* 0x00000001a7a87824 */ /* 0x000fe200078e02fc */
[----:B------:R-:W-:-:S04]  /*51390*/  LOP3.LUT R167, R171, 0xffff, RZ, 0xc0, !PT ;  /* 0x0000ffffaba77812 */ /* 0x000fc800078ec0ff */
[----:B------:R-:W-:Y:S01]  /*513a0*/  LOP3.LUT R252, R167, 0xff, RZ, 0xc0, !PT ;  /* 0x000000ffa7fc7812 */ /* 0x000fe200078ec0ff */
[----:B------:R3:W-:Y:S03]  /*513b0*/  STL [R1+0x36c], R167 ;  /* 0x00036ca701007387 */ /* 0x0007e60000100800 */
[----:B------:R-:W-:Y:S02]  /*513c0*/  PRMT R169, R251, 0x7604, R252 ;  /* 0x00007604fba97816 */ /* 0x000fe400000000fc */
[----:B---3--:R-:W-:Y:S02]  /*513d0*/  LOP3.LUT R167, R173, 0xffff, RZ, 0xc0, !PT ;  /* 0x0000ffffada77812 */ /* 0x008fe400078ec0ff */
[----:B----4-:R-:W-:Y:S02]  /*513e0*/  LOP3.LUT R172, R175, 0xffff, RZ, 0xc0, !PT ;  /* 0x0000ffffafac7812 */ /* 0x010fe400078ec0ff */
[----:B------:R-:W-:Y:S01]  /*513f0*/  LOP3.LUT R171, R248, 0xffff, RZ, 0xc0, !PT ;  /* 0x0000fffff8ab7812 */ /* 0x000fe200078ec0ff */
[----:B------:R0:W-:Y:S01]  /*51400*/  STL [R1+0x35c], R167 ;  /* 0x00035ca701007387 */ /* 0x0001e20000100800 */
[----:B------:R-:W-:-:S03]  /*51410*/  LOP3.LUT R252, R172, 0xff, RZ, 0xc0, !PT ;  /* 0x000000ffacfc7812 */ /* 0x000fc600078ec0ff */
[----:B------:R1:W-:Y:S01]  /*51420*/  STL [R1+0x378], R172 ;  /* 0x000378ac01007387 */ /* 0x0003e20000100800 */
[----:B0-----:R-:W-:-:S03]  /*51430*/  IMAD.U32 R167, R167, 0x10000, RZ ;  /* 0x00010000a7a77824 */ /* 0x001fc600078e00ff */
[----:B------:R0:W-:Y:S01]  /*51440*/  STL [R1+0x360], R171 ;  /* 0x000360ab01007387 */ /* 0x0001e20000100800 */
[----:B-1----:R-:W-:Y:S01]  /*51450*/  IMAD.U32 R172, R171, 0x10000, RZ ;  /* 0x00010000abac7824 */ /* 0x002fe200078e00ff */
[----:B0-----:R-:W-:Y:S02]  /*51460*/  LOP3.LUT R171, R167, 0xff0000, RZ, 0xc0, !PT ;  /* 0x00ff0000a7ab7812 */ /* 0x001fe400078ec0ff */
[----:B------:R-:W-:Y:S02]  /*51470*/  PRMT R167, R246, 0x7604, R252 ;  /* 0x00007604f6a77816 */ /* 0x000fe400000000fc */
[----:B------:R-:W-:-:S05]  /*51480*/  LOP3.LUT R252, R172, 0xff0000, RZ, 0xc0, !PT ;  /* 0x00ff0000acfc7812 */ /* 0x000fca00078ec0ff */
[----:B------:R-:W-:Y:S01]  /*51490*/  IMAD.IADD R248, R167, 0x1, R252 ;  /* 0x00000001a7f87824 */ /* 0x000fe200078e02fc */
[----:B------:R-:W-:-:S05]  /*514a0*/  LOP3.LUT R252, R247, 0xffff, RZ, 0xc0, !PT ;  /* 0x0000fffff7fc7812 */ /* 0x000fca00078ec0ff */
        /* <DEDUP_REMOVED lines=123> */
[----:B----4-:R-:W-:Y:S01]  /*51c60*/  LOP3.LUT R0, R6, 0xffff, RZ, 0xc0, !PT ;  /* 0x0000ffff06007812 */ /* 0x010fe200078ec0ff */
[----:B------:R-:W2:Y:S04]  /*51c70*/  LDL R252, [R1+0x23c] ;  /* 0x00023c0001fc7983 */ /* 0x000ea80000100800 */
[----:B------:R0:W-:Y:S02]  /*51c80*/  STL [R1+0x350], R0 ;  /* 0x0003500001007387 */ /* 0x0001e40000100800 */
[----:B0-----:R-:W-:Y:S01]  /*51c90*/  IMAD R0, R0, 0x1000000, R165 ;  /* 0x0100000000007824 */ /* 0x001fe200078e02a5 */
[----:B---3--:R-:W-:-:S05]  /*51ca0*/  LOP3.LUT R2, R2, 0xffff, RZ, 0xc0, !PT ;  /* 0x0000ffff02027812 */ /* 0x008fca00078ec0ff */
[----:B------:R-:W0:Y:S04]  /*51cb0*/  SHFL.DOWN PT, R0, R0, 0x1, 0x1f ;  /* 0x08201f0000007f89 */ /* 0x000e2800000e0000 */
[----:B------:R1:W-:Y:S01]  /*51cc0*/  STL [R1+0x34c], R2 ;  /* 0x00034c0201007387 */ /* 0x0003e20000100800 */
[----:B------:R-:W-:-:S03]  /*51cd0*/  LOP3.LUT R3, R3, 0xffff, RZ, 0xc0, !PT ;  /* 0x0000ffff03037812 */ /* 0x000fc600078ec0ff */
[----:B------:R-:W-:Y:S01]  /*51ce0*/  SHFL.DOWN PT, R250, R250, 0x1, 0x1f ;  /* 0x08201f00fafa7f89 */ /* 0x000fe200000e0000 */
[----:B------:R-:W-:-:S03]  /*51cf0*/  LOP3.LUT R249, R10, 0xffff, RZ, 0xc0, !PT ;  /* 0x0000ffff0af97812 */ /* 0x000fc600078ec0ff */
[----:B------:R-:W-:Y:S01]  /*51d00*/  SHFL.DOWN PT, R176, R176, 0x1, 0x1f ;  /* 0x08201f00b0b07f89 */ /* 0x000fe200000e0000 */
[----:B-1----:R-:W-:-:S03]  /*51d10*/  IMAD R2, R2, 0x1000000, R168 ;  /* 0x0100000002027824 */ /* 0x002fc600078e02a8 */
[----:B------:R-:W-:Y:S04]  /*51d20*/  SHFL.DOWN PT, R180, R180, 0x1, 0x1f ;  /* 0x08201f00b4b47f89 */ /* 0x000fe800000e0000 */
[----:B------:R-:W1:Y:S04]  /*51d30*/  SHFL.DOWN PT, R2, R2, 0x1, 0x1f ;  /* 0x08201f0002027f89 */ /* 0x000e6800000e0000 */
[----:B0-----:R0:W-:Y:S04]  /*51d40*/  STL [R1+0x24c], R0 ;  /* 0x00024c0001007387 */ /* 0x0011e80000100800 */
[----:B------:R3:W-:Y:S01]  /*51d50*/  STL [R1+0x348], R3 ;  /* 0x0003480301007387 */ /* 0x0007e20000100800 */
[----:B--2---:R-:W-:-:S03]  /*51d60*/  LOP3.LUT R252, R252, 0xffff, RZ, 0xc0, !PT ;  /* 0x0000fffffcfc7812 */ /* 0x004fc600078ec0ff */
[----:B0-----:R-:W2:Y:S01]  /*51d70*/  LDL.LU R0, [R1+0x39c] ;  /* 0x00039c0001007983 */ /* 0x001ea20000300800 */
[----:B---3--:R-:W-:-:S03]  /*51d80*/  IMAD R3, R3, 0x1000000, R172 ;  /* 0x0100000003037824 */ /* 0x008fc600078e02ac */
[----:B-1----:R0:W-:Y:S04]  /*51d90*/  STL [R1+0x340], R2 ;  /* 0x0003400201007387 */ /* 0x0021e80000100800 */
[----:B------:R-:W1:Y:S01]  /*51da0*/  SHFL.DOWN PT, R3, R3, 0x1, 0x1f ;  /* 0x08201f0003037f89 */ /* 0x000e6200000e0000 */
[----:B------:R-:W-:-:S03]  /*51db0*/  IMAD R248, R252, 0x1000000, R248 ;  /* 0x01000000fcf87824 */ /* 0x000fc600078e02f8 */
[----:B------:R-:W-:Y:S04]  /*51dc0*/  STL [R1+0x284], R250 ;  /* 0x000284fa01007387 */ /* 0x000fe80000100800 */
[----:B0-----:R-:W3:Y:S04]  /*51dd0*/  LDL.LU R2, [R1+0x398] ;  /* 0x0003980001027983 */ /* 0x001ee80000300800 */
[----:B------:R-:W-:Y:S04]  /*51de0*/  STL [R1+0x354], R249 ;  /* 0x000354f901007387 */ /* 0x000fe80000100800 */
[----:B------:R-:W-:Y:S04]  /*51df0*/  SHFL.DOWN PT, R167, R167, 0x1, 0x1f ;  /* 0x08201f00a7a77f89 */ /* 0x000fe800000e0000 */
[----:B------:R-:W-:Y:S04]  /*51e00*/  SHFL.DOWN PT, R169, R169, 0x1, 0x1f ;  /* 0x08201f00a9a97f89 */ /* 0x000fe800000e0000 */
[----:B-1----:R0:W-:Y:S04]  /*51e10*/  STL [R1+0x344], R3 ;  /* 0x0003440301007387 */ /* 0x0021e80000100800 */
[----:B------:R-:W-:Y:S04]  /*51e20*/  SHFL.DOWN PT, R171, R171, 0x1, 0x1f ;  /* 0x08201f00abab7f89 */ /* 0x000fe800000e0000 */
[----:B------:R-:W-:Y:S04]  /*51e30*/  SHFL.DOWN PT, R173, R173, 0x1, 0x1f ;  /* 0x08201f00adad7f89 */ /* 0x000fe800000e0000 */
[----:B0-----:R-:W4:Y:S04]  /*51e40*/  LDL.LU R3, [R1+0x394] ;  /* 0x0003940001037983 */ /* 0x001f280000300800 */
[----:B------:R-:W0:Y:S04]  /*51e50*/  SHFL.DOWN PT, R248, R248, 0x1, 0x1f ;  /* 0x08201f00f8f87f89 */ /* 0x000e2800000e0000 */
[----:B------:R-:W-:Y:S04]  /*51e60*/  SHFL.DOWN PT, R175, R175, 0x1, 0x1f ;  /* 0x08201f00afaf7f89 */ /* 0x000fe800000e0000 */
[----:B------:R-:W-:Y:S04]  /*51e70*/  SHFL.DOWN PT, R177, R177, 0x1, 0x1f ;  /* 0x08201f00b1b17f89 */ /* 0x000fe800000e0000 */
[----:B------:R-:W-:Y:S04]  /*51e80*/  SHFL.DOWN PT, R179, R179, 0x1, 0x1f ;  /* 0x08201f00b3b37f89 */ /* 0x000fe800000e0000 */
[----:B------:R-:W-:Y:S04]  /*51e90*/  SHFL.DOWN PT, R181, R181, 0x1, 0x1f ;  /* 0x08201f00b5b57f89 */ /* 0x000fe800000e0000 */
[----:B------:R-:W-:Y:S04]  /*51ea0*/  SHFL.DOWN PT, R184, R184, 0x1, 0x1f ;  /* 0x08201f00b8b87f89 */ /* 0x000fe800000e0000 */
[----:B0-----:R-:W-:Y:S01]  /*51eb0*/  STL [R1+0x33c], R248 ;  /* 0x00033cf801007387 */ /* 0x001fe20000100800 */
[----:B------:R-:W-:Y:S01]  /*51ec0*/  IMAD R249, R249, 0x1000000, R163 ;  /* 0x01000000f9f97824 */ /* 0x000fe200078e02a3 */
[----:B------:R-:W0:Y:S02]  /*51ed0*/  S2R R250, SR_LANEID ;  /* 0x0000000000fa7919 */ /* 0x000e240000000000 */
[----:B------:R-:W-:Y:S04]  /*51ee0*/  SHFL.DOWN PT, R188, R188, 0x1, 0x1f ;  /* 0x08201f00bcbc7f89 */ /* 0x000fe800000e0000 */
        /* <DEDUP_REMOVED lines=46> */
[----:B------:R-:W-:Y:S04]  /*521d0*/  STL [R1+0x338], R176 ;  /* 0x000338b001007387 */ /* 0x000fe80000100800 */
[----:B------:R-:W-:Y:S04]  /*521e0*/  STL [R1+0x330], R180 ;  /* 0x000330b401007387 */ /* 0x000fe80000100800 */
[----:B------:R1:W5:Y:S04]  /*521f0*/  LDL.LU R165, [R1+0x494] ;  /* 0x0004940001a57983 */ /* 0x0003680000300800 */
[----:B------:R1:W5:Y:S04]  /*52200*/  LDL.LU R168, [R1+0x490] ;  /* 0x0004900001a87983 */ /* 0x0003680000300800 */
[----:B------:R1:W5:Y:S04]  /*52210*/  LDL.LU R172, [R1+0x48c] ;  /* 0x00048c0001ac7983 */ /* 0x0003680000300800 */
[----:B--2---:R-:W2:Y:S04]  /*52220*/  SHFL.DOWN PT, R248, R0, 0x1, 0x1f ;  /* 0x08201f0000f87f89 */ /* 0x004ea800000e0000 */
[----:B------:R-:W-:Y:S01]  /*52230*/  SHFL.DOWN PT, R249, R249, 0x1, 0x1f ;  /* 0x08201f00f9f97f89 */ /* 0x000fe200000e0000 */
[----:B0-----:R-:W-:-:S03]  /*52240*/  ISETP.GT.AND P0, PT, R250, 0x1e, PT ;  /* 0x0000001efa00780c */ /* 0x001fc60003f04270 */
[----:B------:R-:W-:Y:S04]  /*52250*/  STL [R1+0x334], R167 ;  /* 0x000334a701007387 */ /* 0x000fe80000100800 */
[----:B------:R-:W-:Y:S04]  /*52260*/  STL [R1+0x328], R169 ;  /* 0x000328a901007387 */ /* 0x000fe80000100800 */
[----:B------:R-:W-:Y:S04]  /*52270*/  STL [R1+0x32c], R171 ;  /* 0x00032cab01007387 */ /* 0x000fe80000100800 */
[----:B------:R-:W-:Y:S04]  /*52280*/  STL [R1+0x320], R173 ;  /* 0x000320ad01007387 */ /* 0x000fe80000100800 */
[----:B--2---:R-:W-:Y:S04]  /*52290*/  STL [R1+0x358], R248 ;  /* 0x000358f801007387 */ /* 0x004fe80000100800 */
[----:B---3--:R-:W0:Y:S04]  /*522a0*/  SHFL.DOWN PT, R248, R2, 0x1, 0x1f ;  /* 0x08201f0002f87f89 */ /* 0x008e2800000e0000 */
[----:B------:R-:W-:Y:S04]  /*522b0*/  STL [R1+0x324], R175 ;  /* 0x000324af01007387 */ /* 0x000fe80000100800 */
[----:B------:R-:W-:Y:S04]  /*522c0*/  STL [R1+0x318], R177 ;  /* 0x000318b101007387 */ /* 0x000fe80000100800 */
[----:B------:R-:W-:Y:S04]  /*522d0*/  STL [R1+0x31c], R179 ;  /* 0x00031cb301007387 */ /* 0x000fe80000100800 */
[----:B------:R-:W-:Y:S04]  /*522e0*/  STL [R1+0x310], R181 ;  /* 0x000310b501007387 */ /* 0x000fe80000100800 */
[----:B------:R-:W-:Y:S04]  /*522f0*/  STL [R1+0x314], R184 ;  /* 0x000314b801007387 */ /* 0x000fe80000100800 */
[----:B0-----:R-:W-:Y:S04]  /*52300*/  STL [R1+0x240], R248 ;  /* 0x000240f801007387 */ /* 0x001fe80000100800 */
[----:B----4-:R-:W0:Y:S04]  /*52310*/  SHFL.DOWN PT, R248, R3, 0x1, 0x1f ;  /* 0x08201f0003f87f89 */ /* 0x010e2800000e0000 */
        /* <DEDUP_REMOVED lines=64> */
[----:B-1----:R2:W5:Y:S04]  /*52720*/  LDL.LU R183, [R1+0x450] ;  /* 0x0004500001b77983 */ /* 0x0025680000300800 */
        /* <DEDUP_REMOVED lines=48> */
[----:B------:R-:W3:Y:S04]  /*52a30*/  LDL.LU R10, [R1+0x2f0] ;  /* 0x0002f000010a7983 */ /* 0x000ee80000300800 */
[----:B------:R-:W3:Y:S04]  /*52a40*/  LDL.LU R11, [R1+0x2f4] ;  /* 0x0002f400010b7983 */ /* 0x000ee80000300800 */
[----:B------:R0:W-:Y:S04]  /*52a50*/  STL.64 [R1+0x430], R46 ;  /* 0x0004302e01007387 */ /* 0x0001e80000100a00 */
[----:B------:R1:W-:Y:S04]  /*52a60*/  STL.64 [R1+0x428], R48 ;  /* 0x0004283001007387 */ /* 0x0003e80000100a00 */
[----:B------:R4:W-:Y:S04]  /*52a70*/  STL.64 [R1+0x438], R60 ;  /* 0x0004383c01007387 */ /* 0x0009e80000100a00 */
[----:B0-----:R-:W2:Y:S04]  /*52a80*/  LDL.LU R46, [R1+0x308] ;  /* 0x00030800012e7983 */ /* 0x001ea80000300800 */
[----:B------:R-:W2:Y:S04]  /*52a90*/  LDL.LU R47, [R1+0x30c] ;  /* 0x00030c00012f7983 */ /* 0x000ea80000300800 */
[----:B-1----:R-:W2:Y:S04]  /*52aa0*/  LDL.LU R48, [R1+0x310] ;  /* 0x0003100001307983 */ /* 0x002ea80000300800 */
[----:B------:R-:W2:Y:S04]  /*52ab0*/  LDL.LU R49, [R1+0x314] ;  /* 0x0003140001317983 */ /* 0x000ea80000300800 */
[----:B------:R0:W-:Y:S04]  /*52ac0*/  STL.64 [R1+0x420], R50 ;  /* 0x0004203201007387 */ /* 0x0001e80000100a00 */
[----:B------:R1:W-:Y:S04]  /*52ad0*/  STL.64 [R1+0x418], R52 ;  /* 0x0004183401007387 */ /* 0x0003e80000100a00 */
[----:B------:R1:W-:Y:S04]  /*52ae0*/  STL.64 [R1+0x410], R38 ;  /* 0x0004102601007387 */ /* 0x0003e80000100a00 */
[----:B------:R1:W-:Y:S04]  /*52af0*/  STL.64 [R1+0x408], R40 ;  /* 0x0004082801007387 */ /* 0x0003e80000100a00 */
[----:B------:R1:W-:Y:S04]  /*52b00*/  STL.64 [R1+0x400], R42 ;  /* 0x0004002a01007387 */ /* 0x0003e80000100a00 */
[----:B------:R1:W-:Y:S04]  /*52b10*/  STL.64 [R1+0x3f8], R44 ;  /* 0x0003f82c01007387 */ /* 0x0003e80000100a00 */
[----:B------:R-:W2:Y:S04]  /*52b20*/  LDL.LU R6, [R1+0x2f8] ;  /* 0x0002f80001067983 */ /* 0x000ea80000300800 */
[----:B------:R-:W2:Y:S04]  /*52b30*/  LDL.LU R7, [R1+0x2fc] ;  /* 0x0002fc0001077983 */ /* 0x000ea80000300800 */
[----:B----4-:R-:W4:Y:S04]  /*52b40*/  LDL.LU R60, [R1+0x300] ;  /* 0x00030000013c7983 */ /* 0x010f280000300800 */
[----:B------:R-:W4:Y:S04]  /*52b50*/  LDL.LU R61, [R1+0x304] ;  /* 0x00030400013d7983 */ /* 0x000f280000300800 */
[----:B0-----:R-:W4:Y:S04]  /*52b60*/  LDL.LU R50, [R1+0x318] ;  /* 0x0003180001327983 */ /* 0x001f280000300800 */
[----:B------:R-:W4:Y:S04]  /*52b70*/  LDL.LU R51, [R1+0x31c] ;  /* 0x00031c0001337983 */ /* 0x000f280000300800 */
        /* <DEDUP_REMOVED lines=10> */
[----:B------:R0:W-:Y:S04]  /*52c20*/  STL [R1+0x390], R2 ;  /* 0x0003900201007387 */ /* 0x0001e80000100800 */
[----:B------:R1:W-:Y:S04]  /*52c30*/  STL [R1+0x38c], R3 ;  /* 0x00038c0301007387 */ /* 0x0003e80000100800 */
[----:B------:R1:W-:Y:S04]  /*52c40*/  STL.64 [R1+0x3d0], R22 ;  /* 0x0003d01601007387 */ /* 0x0003e80000100a00 */
[----:B0-----:R-:W4:Y:S04]  /*52c50*/  LDL.LU R2, [R1+0x2d8] ;  /* 0x0002d80001027983 */ /* 0x001f280000300800 */
[----:B-1----:R-:W4:Y:S04]  /*52c60*/  LDL.LU R3, [R1+0x2dc] ;  /* 0x0002dc0001037983 */ /* 0x002f280000300800 */
[----:B------:R0:W-:Y:S04]  /*52c70*/  STL.64 [R1+0x3c8], R24 ;  /* 0x0003c81801007387 */ /* 0x0001e80000100a00 */
[----:B------:R-:W-:Y:S04]  /*52c80*/  STL.64 [R1+0x3b0], R14 ;  /* 0x0003b00e01007387 */ /* 0x000fe80000100a00 */
[----:B------:R1:W-:Y:S04]  /*52c90*/  STL.64 [R1+0x3a8], R16 ;  /* 0x0003a81001007387 */ /* 0x0003e80000100a00 */
[----:B------:R-:W4:Y:S04]  /*52ca0*/  LDL.LU R22, [R1+0x270] ;  /* 0x0002700001167983 */ /* 0x000f280000300800 */
[----:B------:R-:W4:Y:S04]  /*52cb0*/  LDL.LU R23, [R1+0x274] ;  /* 0x0002740001177983 */ /* 0x000f280000300800 */
[----:B0-----:R-:W4:Y:S04]  /*52cc0*/  LDL.LU R24, [R1+0x268] ;  /* 0x0002680001187983 */ /* 0x001f280000300800 */
[----:B------:R-:W4:Y:S04]  /*52cd0*/  LDL.LU R25, [R1+0x26c] ;  /* 0x00026c0001197983 */ /* 0x000f280000300800 */
[----:B-1----:R-:W4:Y:S04]  /*52ce0*/  LDL R16, [R1+0x248] ;  /* 0x0002480001107983 */ /* 0x002f280000100800 */
[----:B------:R-:W4:Y:S04]  /*52cf0*/  LDL.LU R17, [R1+0x24c] ;  /* 0x00024c0001117983 */ /* 0x000f280000300800 */
[----:B------:R-:W4:Y:S04]  /*52d00*/  LDL.LU R14, [R1+0x250] ;  /* 0x00025000010e7983 */ /* 0x000f280000300800 */
[----:B------:R-:W4:Y:S04]  /*52d10*/  LDL.LU R15, [R1+0x254] ;  /* 0x00025400010f7983 */ /* 0x000f280000300800 */
[----:B------:R0:W-:Y:S04]  /*52d20*/  STL.64 [R1+0x3c0], R26 ;  /* 0x0003c01a01007387 */ /* 0x0001e80000100a00 */
[----:B------:R1:W-:Y:S04]  /*52d30*/  STL [R1+0x3a4], R18 ;  /* 0x0003a41201007387 */ /* 0x0003e80000100800 */
[----:B------:R1:W-:Y:S04]  /*52d40*/  STL [R1+0x3a0], R19 ;  /* 0x0003a01301007387 */ /* 0x0003e80000100800 */
[----:B0-----:R-:W4:Y:S04]  /*52d50*/  LDL.LU R26, [R1+0x260] ;  /* 0x00026000011a7983 */ /* 0x001f280000300800 */
[----:B------:R-:W4:Y:S04]  /*52d60*/  LDL.LU R27, [R1+0x264] ;  /* 0x00026400011b7983 */ /* 0x000f280000300800 */
[----:B-1----:R-:W4:Y:S04]  /*52d70*/  LDL.LU R18, [R1+0x350] ;  /* 0x0003500001127983 */ /* 0x002f280000300800 */
[----:B------:R-:W4:Y:S04]  /*52d80*/  LDL.LU R9, [R1+0x364] ;  /* 0x0003640001097983 */ /* 0x000f280000300800 */
[----:B------:R-:W4:Y:S04]  /*52d90*/  LDL.LU R19, [R1+0x354] ;  /* 0x0003540001137983 */ /* 0x000f280000300800 */
[----:B------:R-:W4:Y:S04]  /*52da0*/  LDL.LU R5, [R1+0x370] ;  /* 0x0003700001057983 */ /* 0x000f280000300800 */
[----:B------:R0:W-:Y:S04]  /*52db0*/  STL.64 [R1+0x3b8], R28 ;  /* 0x0003b81c01007387 */ /* 0x0001e80000100a00 */
[----:B------:R-:W-:Y:S04]  /*52dc0*/  STL.64 [R1+0x3f0], R30 ;  /* 0x0003f01e01007387 */ /* 0x000fe80000100a00 */
[----:B------:R-:W-:Y:S04]  /*52dd0*/  STL.64 [R1+0x3e8], R32 ;  /* 0x0003e82001007387 */ /* 0x000fe80000100a00 */
[----:B------:R1:W-:Y:S04]  /*52de0*/  STL.64 [R1+0x3e0], R34 ;  /* 0x0003e02201007387 */ /* 0x0003e80000100a00 */
        /* <DEDUP_REMOVED lines=16> */
[----:B---3--:R1:W-:Y:S04]  /*52ef0*/  STL.64 [R1+0x178], R10 ;  /* 0x0001780a01007387 */ /* 0x0083e80000100a00 */
[----:B------:R-:W3:Y:S04]  /*52f00*/  LDL.LU R13, [R1+0x378] ;  /* 0x00037800010d7983 */ /* 0x000ee80000300800 */
[----:B0-----:R-:W3:Y:S04]  /*52f10*/  LDL.LU R0, [R1+0x360] ;  /* 0x0003600001007983 */ /* 0x001ee80000300800 */
[----:B-1----:R-:W3:Y:S04]  /*52f20*/  LDL.LU R10, [R1+0x2d0] ;  /* 0x0002d000010a7983 */ /* 0x002ee80000300800 */
[----:B------:R-:W3:Y:S04]  /*52f30*/  LDL.LU R11, [R1+0x2d4] ;  /* 0x0002d400010b7983 */ /* 0x000ee80000300800 */
[----:B--2---:R0:W-:Y:S04]  /*52f40*/  STL.64 [R1+0x160], R46 ;  /* 0x0001602e01007387 */ /* 0x0041e80000100a00 */
[----:B------:R1:W-:Y:S04]  /*52f50*/  STL.64 [R1+0x158], R48 ;  /* 0x0001583001007387 */ /* 0x0003e80000100a00 */
[----:B0-----:R-:W2:Y:S04]  /*52f60*/  LDL.LU R46, [R1+0x2e0] ;  /* 0x0002e000012e7983 */ /* 0x001ea80000300800 */
[----:B------:R-:W2:Y:S04]  /*52f70*/  LDL.LU R47, [R1+0x2e4] ;  /* 0x0002e400012f7983 */ /* 0x000ea80000300800 */
[----:B-1----:R-:W2:Y:S04]  /*52f80*/  LDL.LU R48, [R1+0x2c8] ;  /* 0x0002c80001307983 */ /* 0x002ea80000300800 */
[----:B------:R-:W2:Y:S04]  /*52f90*/  LDL.LU R49, [R1+0x2cc] ;  /* 0x0002cc0001317983 */ /* 0x000ea80000300800 */
[----:B------:R0:W-:Y:S04]  /*52fa0*/  STL.64 [R1+0x170], R6 ;  /* 0x0001700601007387 */ /* 0x0001e80000100a00 */
[----:B----4-:R1:W-:Y:S04]  /*52fb0*/  STL.64 [R1+0x168], R60 ;  /* 0x0001683c01007387 */ /* 0x0103e80000100a00 */
[----:B0-----:R-:W4:Y:S04]  /*52fc0*/  LDL.LU R6, [R1+0x35c] ;  /* 0x00035c0001067983 */ /* 0x001f280000300800 */
[----:B------:R-:W-:Y:S04]  /*52fd0*/  STL.64 [R1+0x150], R50 ;  /* 0x0001503201007387 */ /* 0x000fe80000100a00 */
[----:B-1----:R-:W4:Y:S04]  /*52fe0*/  LDL.LU R60, [R1+0x2e8] ;  /* 0x0002e800013c7983 */ /* 0x002f280000300800 */
[----:B------:R0:W-:Y:S04]  /*52ff0*/  STL.64 [R1+0x148], R52 ;  /* 0x0001483401007387 */ /* 0x0001e80000100a00 */
[----:B------:R-:W4:Y:S04]  /*53000*/  LDL.LU R61, [R1+0x2ec] ;  /* 0x0002ec00013d7983 */ /* 0x000f280000300800 */
[----:B------:R-:W-:Y:S04]  /*53010*/  STL.64 [R1+0x140], R38 ;  /* 0x0001402601007387 */ /* 0x000fe80000100a00 */
[----:B0-----:R-:W4:Y:S04]  /*53020*/  LDL.LU R52, [R1+0x2b8] ;  /* 0x0002b80001347983 */ /* 0x001f280000300800 */
[----:B------:R0:W-:Y:S04]  /*53030*/  STL.64 [R1+0x138], R40 ;  /* 0x0001382801007387 */ /* 0x0001e80000100a00 */
[----:B------:R-:W4:Y:S04]  /*53040*/  LDL.LU R53, [R1+0x2bc] ;  /* 0x0002bc0001357983 */ /* 0x000f280000300800 */
[----:B------:R-:W-:Y:S04]  /*53050*/  STL.64 [R1+0x130], R42 ;  /* 0x0001302a01007387 */ /* 0x000fe80000100a00 */
[----:B0-----:R-:W4:Y:S04]  /*53060*/  LDL.LU R40, [R1+0x2a8] ;  /* 0x0002a80001287983 */ /* 0x001f280000300800 */
[----:B------:R0:W-:Y:S04]  /*53070*/  STL.64 [R1+0x128], R44 ;  /* 0x0001282c01007387 */ /* 0x0001e80000100a00 */
[----:B------:R-:W4:Y:S04]  /*53080*/  LDL.LU R41, [R1+0x2ac] ;  /* 0x0002ac0001297983 */ /* 0x000f280000300800 */
[----:B------:R-:W4:Y:S04]  /*53090*/  LDL.LU R50, [R1+0x2c0] ;  /* 0x0002c00001327983 */ /* 0x000f280000300800 */
        /* <DEDUP_REMOVED lines=8> */
[----:B------:R0:W-:Y:S04]  /*53120*/  STL.64 [R1+0x190], R2 ;  /* 0x0001900201007387 */ /* 0x0001e80000100a00 */
[----:B0-----:R-:W4:Y:S04]  /*53130*/  LDL.LU R2, [R1+0x374] ;  /* 0x0003740001027983 */ /* 0x001f280000300800 */
[----:B------:R-:W4:Y:S04]  /*53140*/  LDL.LU R3, [R1+0x380] ;  /* 0x0003800001037983 */ /* 0x000f280000300800 */
[----:B---3--:R0:W-:Y:S04]  /*53150*/  STL.64 [R1+0x198], R10 ;  /* 0x0001980a01007387 */ /* 0x0081e80000100a00 */
[----:B0-----:R-:W3:Y:S04]  /*53160*/  LDL.LU R10, [R1+0x36c] ;  /* 0x00036c00010a7983 */ /* 0x001ee80000300800 */
[----:B------:R-:W3:Y:S04]  /*53170*/  LDL.LU R11, [R1+0x37c] ;  /* 0x00037c00010b7983 */ /* 0x000ee80000300800 */
[----:B------:R0:W-:Y:S04]  /*53180*/  STL.64 [R1+0x1f8], R22 ;  /* 0x0001f81601007387 */ /* 0x0001e80000100a00 */
[----:B------:R1:W-:Y:S04]  /*53190*/  STL.64 [R1+0x200], R24 ;  /* 0x0002001801007387 */ /* 0x0003e80000100a00 */
[----:B------:R2:W-:Y:S04]  /*531a0*/  STL.64 [R1+0x218], R14 ;  /* 0x0002180e01007387 */ /* 0x0005e80000100a00 */
[----:B0-----:R-:W3:Y:S04]  /*531b0*/  LDL.LU.64 R22, [R1+0x3d0] ;  /* 0x0003d00001167983 */ /* 0x001ee80000300a00 */
[----:B-1----:R-:W3:Y:S04]  /*531c0*/  LDL.LU.64 R24, [R1+0x3c8] ;  /* 0x0003c80001187983 */ /* 0x002ee80000300a00 */
[----:B------:R0:W-:Y:S04]  /*531d0*/  STL.64 [R1+0x120], R16 ;  /* 0x0001201001007387 */ /* 0x0001e80000100a00 */
[----:B--2---:R-:W2:Y:S01]  /*531e0*/  LDL.LU.64 R14, [R1+0x3b0] ;  /* 0x0003b000010e7983 */ /* 0x004ea20000300a00 */
[----:B------:R-:W-:-:S02]  /*531f0*/  PRMT R9, R9, 0x3340, R18 ;  /* 0x0000334009097816 */ /* 0x000fc40000000012 */
[----:B------:R-:W-:Y:S01]  /*53200*/  PRMT R5, R5, 0x3340, R19 ;  /* 0x0000334005057816 */ /* 0x000fe20000000013 */
[----:B------:R1:W-:Y:S04]  /*53210*/  STL.64 [R1+0x208], R26 ;  /* 0x0002081a01007387 */ /* 0x0003e80000100a00 */
[----:B0-----:R-:W2:Y:S04]  /*53220*/  LDL.LU.64 R16, [R1+0x3a8] ;  /* 0x0003a80001107983 */ /* 0x001ea80000300a00 */
[----:B------:R0:W-:Y:S01]  /*53230*/  STL.64 [R1+0x188], R46 ;  /* 0x0001882e01007387 */ /* 0x0001e20000100a00 */
[----:B----4-:R-:W-:-:S03]  /*53240*/  PRMT R6, R6, 0x3340, R20 ;  /* 0x0000334006067816 */ /* 0x010fc60000000014 */
[----:B-1----:R-:W4:Y:S04]  /*53250*/  LDL.LU.64 R26, [R1+0x3c0] ;  /* 0x0003c000011a7983 */ /* 0x002f280000300a00 */
[----:B------:R-:W4:Y:S04]  /*53260*/  LDL.LU R18, [R1+0x3a4] ;  /* 0x0003a40001127983 */ /* 0x000f280000300800 */
[----:B------:R-:W4:Y:S04]  /*53270*/  LDL.LU R19, [R1+0x3a0] ;  /* 0x0003a00001137983 */ /* 0x000f280000300800 */
[----:B0-----:R-:W4:Y:S04]  /*53280*/  LDL.LU.64 R46, [R1+0x430] ;  /* 0x00043000012e7983 */ /* 0x001f280000300a00 */
[----:B------:R0:W-:Y:S04]  /*53290*/  STL.64 [R1+0x1a0], R48 ;  /* 0x0001a03001007387 */ /* 0x0001e80000100a00 */
[----:B------:R1:W-:Y:S04]  /*532a0*/  STL.64 [R1+0x210], R28 ;  /* 0x0002101c01007387 */ /* 0x0003e80000100a00 */
[----:B------:R1:W-:Y:S04]  /*532b0*/  STL.64 [R1+0x180], R60 ;  /* 0x0001803c01007387 */ /* 0x0003e80000100a00 */
[----:B0-----:R-:W4:Y:S04]  /*532c0*/  LDL.LU.64 R48, [R1+0x428] ;  /* 0x0004280001307983 */ /* 0x001f280000300a00 */
[----:B------:R-:W-:Y:S04]  /*532d0*/  STL.64 [R1+0x1b0], R52 ;  /* 0x0001b03401007387 */ /* 0x000fe80000100a00 */
[----:B------:R-:W-:Y:S04]  /*532e0*/  STL.64 [R1+0x1d8], R30 ;  /* 0x0001d81e01007387 */ /* 0x000fe80000100a00 */
[----:B------:R-:W-:Y:S04]  /*532f0*/  STL.64 [R1+0x1e0], R32 ;  /* 0x0001e02001007387 */ /* 0x000fe80000100a00 */
[----:B------:R-:W-:Y:S04]  /*53300*/  STL.64 [R1+0x1c0], R40 ;  /* 0x0001c02801007387 */ /* 0x000fe80000100a00 */
[----:B------:R-:W-:Y:S04]  /*53310*/  STL.64 [R1+0x1e8], R34 ;  /* 0x0001e82201007387 */ /* 0x000fe80000100a00 */
[----:B------:R-:W-:Y:S04]  /*53320*/  STL.64 [R1+0x1f0], R36 ;  /* 0x0001f02401007387 */ /* 0x000fe80000100a00 */
[----:B------:R-:W-:Y:S04]  /*53330*/  STL.64 [R1+0x1d0], R44 ;  /* 0x0001d02c01007387 */ /* 0x000fe80000100a00 */
[----:B------:R0:W-:Y:S04]  /*53340*/  STL.64 [R1+0x1a8], R50 ;  /* 0x0001a83201007387 */ /* 0x0001e80000100a00 */
[----:B-1----:R-:W4:Y:S04]  /*53350*/  LDL.LU.64 R28, [R1+0x3b8] ;  /* 0x0003b800011c7983 */ /* 0x002f280000300a00 */
[----:B------:R1:W-:Y:S04]  /*53360*/  STL.64 [R1+0x1b8], R38 ;  /* 0x0001b82601007387 */ /* 0x0003e80000100a00 */
[----:B------:R-:W4:Y:S04]  /*53370*/  LDL.LU.64 R60, [R1+0x438] ;  /* 0x00043800013c7983 */ /* 0x000f280000300a00 */
[----:B------:R1:W-:Y:S01]  /*53380*/  STL.64 [R1+0x1c8], R42 ;  /* 0x0001c82a01007387 */ /* 0x0003e20000100a00 */
[----:B------:R-:W-:-:S03]  /*53390*/  PRMT R7, R7, 0x3340, R21 ;  /* 0x0000334007077816 */ /* 0x000fc60000000015 */
[----:B0-----:R-:W4:Y:S04]  /*533a0*/  LDL.LU.64 R50, [R1+0x420] ;  /* 0x0004200001327983 */ /* 0x001f280000300a00 */
[----:B------:R-:W4:Y:S04]  /*533b0*/  LDL.LU.64 R52, [R1+0x418] ;  /* 0x0004180001347983 */ /* 0x000f280000300a00 */
[----:B-1----:R-:W4:Y:S04]  /*533c0*/  LDL.LU.64 R38, [R1+0x410] ;  /* 0x0004100001267983 */ /* 0x002f280000300a00 */
[----:B------:R-:W4:Y:S04]  /*533d0*/  LDL.LU.64 R40, [R1+0x408] ;  /* 0x0004080001287983 */ /* 0x000f280000300a00 */
[----:B------:R-:W4:Y:S04]  /*533e0*/  LDL.LU.64 R42, [R1+0x400] ;  /* 0x00040000012a7983 */ /* 0x000f280000300a00 */
[----:B------:R-:W4:Y:S04]  /*533f0*/  LDL.LU.64 R44, [R1+0x3f8] ;  /* 0x0003f800012c7983 */ /* 0x000f280000300a00 */
[----:B------:R-:W4:Y:S04]  /*53400*/  LDL.LU.64 R30, [R1+0x3f0] ;  /* 0x0003f000011e7983 */ /* 0x000f280000300a00 */
[----:B------:R-:W4:Y:S04]  /*53410*/  LDL.LU.64 R32, [R1+0x3e8] ;  /* 0x0003e80001207983 */ /* 0x000f280000300a00 */
[----:B------:R-:W4:Y:S04]  /*53420*/  LDL.LU.64 R34, [R1+0x3e0] ;  /* 0x0003e00001227983 */ /* 0x000f280000300a00 */
[----:B------:R-:W4:Y:S04]  /*53430*/  LDL.LU.64 R36, [R1+0x3d8] ;  /* 0x0003d80001247983 */ /* 0x000f280000300a00 */
[----:B------:R-:W4:Y:S04]  /*53440*/  LDL.LU R20, [R1+0x39c] ;  /* 0x00039c0001147983 */ /* 0x000f280000300800 */
[----:B------:R-:W4:Y:S01]  /*53450*/  LDL.LU R21, [R1+0x398] ;  /* 0x0003980001157983 */ /* 0x000f220000300800 */
[----:B------:R-:W-:-:S02]  /*53460*/  LOP3.LUT R251, R251, 0xffff, RZ, 0xc0, !PT ;  /* 0x0000fffffbfb7812 */ /* 0x000fc400078ec0ff */
[----:B------:R-:W-:Y:S02]  /*53470*/  LOP3.LUT R246, R246, 0xffff, RZ, 0xc0, !PT ;  /* 0x0000fffff6f67812 */ /* 0x000fe400078ec0ff */
[----:B-----5:R-:W-:Y:S02]  /*53480*/  LOP3.LUT R249, R249, 0xffff, RZ, 0xc0, !PT ;  /* 0x0000fffff9f97812 */ /* 0x020fe400078ec0ff */
[----:B------:R-:W-:Y:S02]  /*53490*/  LOP3.LUT R8, R8, 0xffff, RZ, 0xc0, !PT ;  /* 0x0000ffff08087812 */ /* 0x000fe400078ec0ff */
[----:B------:R-:W-:Y:S02]  /*534a0*/  LOP3.LUT R12, R12, 0xffff, RZ, 0xc0, !PT ;  /* 0x0000ffff0c0c7812 */ /* 0x000fe400078ec0ff */
[----:B------:R-:W-:Y:S02]  /*534b0*/  LOP3.LUT R250, R250, 0xffff, RZ, 0xc0, !PT ;  /* 0x0000fffffafa7812 */ /* 0x000fe400078ec0ff */
[----:B------:R-:W-:-:S02]  /*534c0*/  PRMT R246, R13, 0x3340, R246 ;  /* 0x000033400df67816 */ /* 0x000fc400000000f6 */
[----:B------:R-:W-:Y:S02]  /*534d0*/  PRMT R252, R0, 0x3340, R252 ;  /* 0x0000334000fc7816 */ /* 0x000fe400000000fc */
[----:B------:R-:W-:Y:S01]  /*534e0*/  PRMT R8, R2, 0x3340, R8 ;  /* 0x0000334002087816 */ /* 0x000fe20000000008 */
[----:B------:R-:W4:Y:S01]  /*534f0*/  LDL.LU R0, [R1+0x394] ;  /* 0x0003940001007983 */ /* 0x000f220000300800 */
[----:B------:R-:W-:Y:S02]  /*53500*/  PRMT R12, R3, 0x3340, R12 ;  /* 0x00003340030c7816 */ /* 0x000fe4000000000c */
[----:B------:R-:W-:Y:S01]  /*53510*/  PRMT R250, R250, 0x3340, R249 ;  /* 0x00003340fafa7816 */ /* 0x000fe200000000f9 */
[----:B------:R-:W4:Y:S01]  /*53520*/  LDL.LU R2, [R1+0x390] ;  /* 0x0003900001027983 */ /* 0x000f220000300800 */
[----:B------:R-:W-:-:S03]  /*53530*/  LOP3.LUT R13, R236, 0xffff, RZ, 0xc0, !PT ;  /* 0x0000ffffec0d7812 */ /* 0x000fc600078ec0ff */
[----:B------:R-:W4:Y:S04]  /*53540*/  LDL.LU R3, [R1+0x38c] ;  /* 0x00038c0001037983 */ /* 0x000f280000300800 */
[----:B------:R-:W4:Y:S04]  /*53550*/  LDL R236, [R1+0x240] ;  /* 0x0002400001ec7983 */ /* 0x000f280000100800 */
[----:B------:R-:W4:Y:S01]  /*53560*/  LDL R249, [R1+0x358] ;  /* 0x0003580001f97983 */ /* 0x000f220000100800 */
[----:B------:R-:W-:Y:S02]  /*53570*/  LOP3.LUT R248, R248, 0xffff, RZ, 0xc0, !PT ;  /* 0x0000fffff8f87812 */ /* 0x000fe400078ec0ff */
[----:B------:R-:W-:-:S04]  /*53580*/  LOP3.LUT R247, R247, 0xffff, RZ, 0xc0, !PT ;  /* 0x0000fffff7f77812 */ /* 0x000fc800078ec0ff */
[----:B------:R-:W-:Y:S02]  /*53590*/  PRMT R247, R248, 0x3340, R247 ;  /* 0x00003340f8f77816 */ /* 0x000fe400000000f7 */
[----:B------:R-:W4:Y:S01]  /*535a0*/  LDL.LU R248, [R1+0x248] ;  /* 0x0002480001f87983 */ /* 0x000f220000300800 */
[----:B---3--:R-:W-:Y:S02]  /*535b0*/  PRMT R251, R10, 0x3340, R251 ;  /* 0x000033400afb7816 */ /* 0x008fe400000000fb */
[----:B------:R-:W-:Y:S02]  /*535c0*/  LOP3.LUT R10, R234, 0xffff, RZ, 0xc0, !PT ;  /* 0x0000ffffea0a7812 */ /* 0x000fe400078ec0ff */
[----:B------:R-:W-:Y:S02]  /*535d0*/  LOP3.LUT R234, R237, 0xffff, RZ, 0xc0, !PT ;  /* 0x0000ffffedea7812 */ /* 0x000fe400078ec0ff */
[----:B------:R-:W3:Y:S01]  /*535e0*/  LDL R237, [R1+0x244] ;  /* 0x0002440001ed7983 */ /* 0x000ee20000100800 */
        /* <DEDUP_REMOVED lines=60> */
[----:B------:R-:W-:-:S02]  /*539b0*/  PRMT R11, R222, 0x3340, R11 ;  /* 0x00003340de0b7816 */ /* 0x000fc4000000000b */
        /* <DEDUP_REMOVED lines=93> */
[----:B--2---:R-:W-:Y:S02]  /*53f90*/  LOP3.LUT R14, R14, 0xffff, RZ, 0xc0, !PT ;  /* 0x0000ffff0e0e7812 */ /* 0x004fe400078ec0ff */
[----:B------:R-:W-:Y:S02]  /*53fa0*/  LOP3.LUT R15, R15, 0xffff, RZ, 0xc0, !PT ;  /* 0x0000ffff0f0f7812 */ /* 0x000fe400078ec0ff */
        /* <DEDUP_REMOVED lines=62> */
[----:B----4-:R-:W-:Y:S02]  /*54390*/  LOP3.LUT R26, R26, 0xffff, RZ, 0xc0, !PT ;  /* 0x0000ffff1a1a7812 */ /* 0x010fe400078ec0ff */
[----:B------:R-:W-:Y:S02]  /*543a0*/  LOP3.LUT R27, R27, 0xffff, RZ, 0xc0, !PT ;  /* 0x0000ffff1b1b7812 */ /* 0x000fe400078ec0ff */
[----:B------:R-:W-:Y:S02]  /*543b0*/  PRMT R15, R193, 0x5410, R190 ;  /* 0x00005410c10f7816 */ /* 0x000fe400000000be */
[----:B------:R-:W-:-:S02]  /*543c0*/  PRMT R14, R192, 0x5410, R183 ;  /* 0x00005410c00e7816 */ /* 0x000fc400000000b7 */
[----:B------:R-:W-:Y:S02]  /*543d0*/  PRMT R17, R185, 0x5410, R182 ;  /* 0x00005410b9117816 */ /* 0x000fe400000000b6 */
[----:B------:R-:W-:Y:S02]  /*543e0*/  PRMT R16, R184, 0x5410, R175 ;  /* 0x00005410b8107816 */ /* 0x000fe400000000af */
[----:B0-----:R-:W-:Y:S02]  /*543f0*/  PRMT R11, R169, 0x5410, R166 ;  /* 0x00005410a90b7816 */ /* 0x001fe400000000a6 */
[----:B------:R-:W-:Y:S02]  /*54400*/  PRMT R10, R168, 0x5410, R159 ;  /* 0x00005410a80a7816 */ /* 0x000fe4000000009f */
[----:B-1----:R-:W-:Y:S02]  /*54410*/  PRMT R13, R161, 0x5410, R158 ;  /* 0x00005410a10d7816 */ /* 0x002fe4000000009e */
        /* <DEDUP_REMOVED lines=83> */
[----:B------:R-:W-:Y:S02]  /*54950*/  PRMT R19, R153, 0x5410, R150 ;  /* 0x0000541099137816 */ /* 0x000fe40000000096 */
[----:B------:R-:W-:-:S02]  /*54960*/  PRMT R18, R152, 0x5410, R143 ;  /* 0x0000541098127816 */ /* 0x000fc4000000008f */
[----:B0-----:R-:W-:Y:S02]  /*54970*/  PRMT R15, R121, 0x5410, R118 ;  /* 0x00005410790f7816 */ /* 0x001fe40000000076 */
[----:B------:R-:W-:Y:S02]  /*54980*/  PRMT R14, R120, 0x5410, R111 ;  /* 0x00005410780e7816 */ /* 0x000fe4000000006f */
[----:B-1----:R-:W-:Y:S02]  /*54990*/  PRMT R17, R113, 0x5410, R110 ;  /* 0x0000541071117816 */ /* 0x002fe4000000006e */
[----:B------:R-:W-:Y:S02]  /*549a0*/  PRMT R16, R112, 0x5410, R103 ;  /* 0x0000541070107816 */ /* 0x000fe40000000067 */
[----:B--2---:R-:W-:Y:S02]  /*549b0*/  PRMT R11, R95, 0x5410, R102 ;  /* 0x000054105f0b7816 */ /* 0x004fe40000000066 */
[----:B------:R-:W-:-:S02]  /*549c0*/  PRMT R10, R105, 0x5410, R94 ;  /* 0x00005410690a7816 */ /* 0x000fc4000000005e */
[----:B----4-:R-:W-:Y:S02]  /*549d0*/  PRMT R13, R87, 0x5410, R104 ;  /* 0x00005410570d7816 */ /* 0x010fe40000000068 */
[----:B------:R-:W-:Y:S02]  /*549e0*/  PRMT R12, R97, 0x5410, R86 ;  /* 0x00005410610c7816 */ /* 0x000fe40000000056 */
[----:B---3--:R-:W-:Y:S02]  /*549f0*/  PRMT R9, R71, 0x5410, R88 ;  /* 0x0000541047097816 */ /* 0x008fe40000000058 */
        /* <DEDUP_REMOVED lines=27> */
[----:B------:R0:W-:Y:S01]  /*54bb0*/  STL.64 [R1+0x80], R18 ;  /* 0x0000801201007387 */ /* 0x0001e20000100a00 */
[----:B------:R-:W-:-:S02]  /*54bc0*/  LOP3.LUT R208, R208, 0xffff, RZ, 0xc0, !PT ;  /* 0x0000ffffd0d07812 */ /* 0x000fc400078ec0ff */
[----:B------:R-:W-:Y:S01]  /*54bd0*/  LOP3.LUT R209, R209, 0xffff, RZ, 0xc0, !PT ;  /* 0x0000ffffd1d17812 */ /* 0x000fe200078ec0ff */
[----:B------:R1:W-:Y:S01]  /*54be0*/  STL.64 [R1+0xa0], R14 ;  /* 0x0000a00e01007387 */ /* 0x0003e20000100a00 */
        /* <DEDUP_REMOVED lines=12> */
[----:B------:R-:W-:Y:S02]  /*54cb0*/  PRMT R4, R4, 0x5410, R7 ;  /* 0x0000541004047816 */ /* 0x000fe40000000007 */
        /* <DEDUP_REMOVED lines=10> */
[----:B---3--:R-:W-:Y:S02]  /*54d60*/  PRMT R13, R41, 0x5410, R58 ;  /* 0x00005410290d7816 */ /* 0x008fe4000000003a */
[----:B------:R-:W-:Y:S02]  /*54d70*/  PRMT R12, R45, 0x5410, R42 ;  /* 0x000054102d0c7816 */ /* 0x000fe4000000002a */
[----:B------:R-:W-:Y:S02]  /*54d80*/  PRMT R17, R33, 0x5410, R30 ;  /* 0x0000541021117816 */ /* 0x000fe4000000001e */
[----:B------:R-:W-:-:S02]  /*54d90*/  PRMT R16, R37, 0x5410, R34 ;  /* 0x0000541025107816 */ /* 0x000fc40000000022 */
[----:B------:R-:W-:Y:S02]  /*54da0*/  PRMT R21, R25, 0x5410, R22 ;  /* 0x0000541019157816 */ /* 0x000fe40000000016 */
[----:B------:R-:W-:Y:S02]  /*54db0*/  PRMT R20, R29, 0x5410, R26 ;  /* 0x000054101d147816 */ /* 0x000fe4000000001a */
[----:B----4-:R-:W-:Y:S02]  /*54dc0*/  PRMT R9, R24, 0x5410, R23 ;  /* 0x0000541018097816 */ /* 0x010fe40000000017 */
        /* <DEDUP_REMOVED lines=54> */
[----:B------:R-:W-:Y:S02]  /*55130*/  PRMT R89, R93, 0x3340, R92 ;  /* 0x000033405d597816 */ /* 0x000fe4000000005c */
        /* <DEDUP_REMOVED lines=13> */
.L_x_94:
[----:B------:R-:W-:-:S05]  /*55210*/  IMAD.IADD R7, R1, 0x1, R6 ;  /* 0x0000000101077824 */ /* 0x000fca00078e0206 */
[----:B------:R-:W2:Y:S02]  /*55220*/  LDL.U8 R5, [R7+0x10] ;  /* 0x0000100007057983 */ /* 0x000ea40000100000 */
[----:B--2---:R-:W-:Y:S01]  /*55230*/  ISETP.NE.AND P0, PT, R5, RZ, PT ;  /* 0x000000ff0500720c */ /* 0x004fe20003f05270 */
[----:B------:R-:W-:Y:S02]  /*55240*/  IMAD.MOV.U32 R5, RZ, RZ, R6 ;  /* 0x000000ffff057224 */ /* 0x000fe400078e0006 */
[----:B------:R-:W-:-:S10]  /*55250*/  VIADD R6, R6, 0x1 ;  /* 0x0000000106067836 */ /* 0x000fd40000000000 */
[----:B------:R-:W-:Y:S05]  /*55260*/  @P0 BRA `(.L_x_94) ;  /* 0xfffffffc00e80947 */ /* 0x000fea000383ffff */
[----:B------:R-:W-:Y:S05]  /*55270*/  BSYNC.RECONVERGENT B2 ;  /* 0x0000000000027941 */ /* 0x000fea0003800200 */
.L_x_93:
[----:B------:R-:W-:Y:S01]  /*55280*/  LOP3.LUT P0, RZ, R4, 0xff, RZ, 0xc0, !PT ;  /* 0x000000ff04ff7812 */ /* 0x000fe2000780c0ff */
[----:B------:R-:W-:Y:S01]  /*55290*/  BSSY.RECONVERGENT B2, `(.L_x_95) ;  /* 0x000000c000027945 */ /* 0x000fe20003800200 */
[----:B------:R-:W-:-:S11]  /*552a0*/  IMAD.MOV.U32 R6, RZ, RZ, R5 ;  /* 0x000000ffff067224 */ /* 0x000fd600078e0005 */
[----:B------:R-:W-:Y:S05]  /*552b0*/  @!P0 BRA `(.L_x_96) ;  /* 0x0000000000248947 */ /* 0x000fea0003800000 */
[----:B------:R-:W-:-:S07]  /*552c0*/  IMAD.MOV.U32 R8, RZ, RZ, RZ ;  /* 0x000000ffff087224 */ /* 0x000fce00078e00ff */
.L_x_97:
        /* <DEDUP_REMOVED lines=8> */
.L_x_96:
[----:B------:R-:W-:Y:S05]  /*55350*/  BSYNC.RECONVERGENT B2 ;  /* 0x0000000000027941 */ /* 0x000fea0003800200 */
.L_x_95:
        /* <DEDUP_REMOVED lines=426> */
[----:B------:R-:W-:Y:S02]  /*56e00*/  PRMT R57, R252, 0x7610, R57 ;  /* 0x00007610fc397816 */ /* 0x000fe40000000039 */
[----:B------:R-:W3:Y:S01]  /*56e10*/  LDL.LU R252, [R1+0x2e0] ;  /* 0x0002e00001fc7983 */ /* 0x000ee20000300800 */
        /* <DEDUP_REMOVED lines=113> */
.L_x_92:
[----:B------:R-:W-:Y:S05]  /*57530*/  BSYNC.RECONVERGENT B1 ;  /* 0x0000000000017941 */ /* 0x000fea0003800200 */
.L_x_91:
[----:B------:R0:W-:Y:S01]  /*57540*/  STL [R1+0x4a4], R14 ;  /* 0x0004a40e01007387 */ /* 0x0001e20000100800 */
[----:B-----5:R-:W-:-:S03]  /*57550*/  LOP3.LUT R252, R245, 0xff, RZ, 0xc0, !PT ;  /* 0x000000fff5fc7812 */ /* 0x020fc600078ec0ff */
[----:B------:R1:W-:Y:S04]  /*57560*/  STL [R1+0x4a0], R10 ;  /* 0x0004a00a01007387 */ /* 0x0003e80000100800 */
[----:B------:R3:W-:Y:S01]  /*57570*/  STL [R1+0x49c], R6 ;  /* 0x00049c0601007387 */ /* 0x0007e20000100800 */
[----:B0-----:R-:W-:-:S03]  /*57580*/  IMAD.U32 R14, R243, 0x10000, RZ ;  /* 0x00010000f30e7824 */ /* 0x001fc600078e00ff */
[----:B------:R0:W-:Y:S01]  /*57590*/  STL [R1+0x39c], R0 ;  /* 0x00039c0001007387 */ /* 0x0001e20000100800 */
[----:B-1----:R-:W-:-:S03]  /*575a0*/  IMAD.U32 R10, R248, 0x10000, RZ ;  /* 0x00010000f80a7824 */ /* 0x002fc600078e00ff */
[----:B------:R1:W-:Y:S01]  /*575b0*/  STL [R1+0x398], R2 ;  /* 0x0003980201007387 */ /* 0x0003e20000100800 */
[----:B---3--:R-:W-:-:S03]  /*575c0*/  LOP3.LUT R6, R250, 0xff, RZ, 0xc0, !PT ;  /* 0x000000fffa067812 */ /* 0x008fc600078ec0ff */
[----:B------:R3:W-:Y:S01]  /*575d0*/  STL [R1+0x394], R3 ;  /* 0x0003940301007387 */ /* 0x0007e20000100800 */
[----:B0-----:R-:W-:Y:S02]  /*575e0*/  PRMT R0, R244, 0x7604, R252 ;  /* 0x00007604f4007816 */ /* 0x001fe400000000fc */
[----:B------:R-:W-:Y:S01]  /*575f0*/  LOP3.LUT R252, R14, 0xff0000, RZ, 0xc0, !PT ;  /* 0x00ff00000efc7812 */ /* 0x000fe200078ec0ff */
[----:B------:R0:W-:Y:S01]  /*57600*/  STL [R1+0x3ac], R244 ;  /* 0x0003acf401007387 */ /* 0x0001e20000100800 */
[----:B-1----:R-:W-:Y:S02]  /*57610*/  PRMT R2, R249, 0x7604, R6 ;  /* 0x00007604f9027816 */ /* 0x002fe40000000006 */
[----:B------:R-:W-:Y:S01]  /*57620*/  LOP3.LUT R6, R237, 0xff, RZ, 0xc0, !PT ;  /* 0x000000ffed067812 */ /* 0x000fe200078ec0ff */
[----:B------:R1:W-:Y:S01]  /*57630*/  STL [R1+0x3a0], R245 ;  /* 0x0003a0f501007387 */ /* 0x0003e20000100800 */
[----:B---3--:R-:W-:Y:S01]  /*57640*/  LOP3.LUT R3, R10, 0xff0000, RZ, 0xc0, !PT ;  /* 0x00ff00000a037812 */ /* 0x008fe200078ec0ff */
[----:B------:R-:W-:Y:S01]  /*57650*/  IMAD.IADD R10, R0, 0x1, R252 ;  /* 0x00000001000a7824 */ /* 0x000fe200078e02fc */
[----:B------:R-:W-:Y:S01]  /*57660*/  LOP3.LUT R252, R233, 0xff, RZ, 0xc0, !PT ;  /* 0x000000ffe9fc7812 */ /* 0x000fe200078ec0ff */
[----:B------:R-:W-:Y:S01]  /*57670*/  IMAD.U32 R0, R235, 0x10000, RZ ;  /* 0x00010000eb007824 */ /* 0x000fe200078e00ff */
[----:B------:R3:W-:Y:S01]  /*57680*/  STL [R1+0x3a4], R243 ;  /* 0x0003a4f301007387 */ /* 0x0007e20000100800 */
[----:B0-----:R-:W-:Y:S01]  /*57690*/  IMAD.U32 R244, R239, 0x10000, RZ ;  /* 0x00010000eff47824 */ /* 0x001fe200078e00ff */
[----:B------:R-:W-:Y:S01]  /*576a0*/  PRMT R6, R236, 0x7604, R6 ;  /* 0x00007604ec067816 */ /* 0x000fe20000000006 */
[----:B------:R-:W-:Y:S01]  /*576b0*/  IMAD.IADD R14, R2, 0x1, R3 ;  /* 0x00000001020e7824 */ /* 0x000fe200078e0203 */
[----:B------:R-:W-:Y:S01]  /*576c0*/  LOP3.LUT R2, R229, 0xff, RZ, 0xc0, !PT ;  /* 0x000000ffe5027812 */ /* 0x000fe200078ec0ff */
[----:B------:R-:W-:Y:S01]  /*576d0*/  IMAD.U32 R3, R231, 0x10000, RZ ;  /* 0x00010000e7037824 */ /* 0x000fe200078e00ff */
[----:B-1----:R-:W-:Y:S01]  /*576e0*/  LOP3.LUT R245, R241, 0xff, RZ, 0xc0, !PT ;  /* 0x000000fff1f57812 */ /* 0x002fe200078ec0ff */
[----:B------:R0:W-:Y:S01]  /*576f0*/  STL [R1+0x3cc], R227 ;  /* 0x0003cce301007387 */ /* 0x0001e20000100800 */
[----:B------:R-:W-:Y:S01]  /*57700*/  PRMT R2, R228, 0x7604, R2 ;  /* 0x00007604e4027816 */ /* 0x000fe20000000002 */
[----:B---3--:R-:W-:-:S02]  /*57710*/  IMAD.U32 R243, R227, 0x10000, RZ ;  /* 0x00010000e3f37824 */ /* 0x008fc400078e00ff */
[----:B------:R1:W-:Y:S01]  /*57720*/  STL [R1+0x3b0], R241 ;  /* 0x0003b0f101007387 */ /* 0x0003e20000100800 */
[----:B------:R-:W-:-:S03]  /*57730*/  LOP3.LUT R3, R3, 0xff0000, RZ, 0xc0, !PT ;  /* 0x00ff000003037812 */ /* 0x000fc600078ec0ff */
[----:B------:R3:W-:Y:S01]  /*57740*/  STL [R1+0x3c8], R229 ;  /* 0x0003c8e501007387 */ /* 0x0007e20000100800 */
[----:B0-----:R-:W-:Y:S02]  /*57750*/  LOP3.LUT R227, R0, 0xff0000, RZ, 0xc0, !PT ;  /* 0x00ff000000e37812 */ /* 0x001fe400078ec0ff */
[----:B------:R-:W-:Y:S01]  /*57760*/  PRMT R0, R232, 0x7604, R252 ;  /* 0x00007604e8007816 */ /* 0x000fe200000000fc */
[----:B------:R0:W-:Y:S01]  /*57770*/  STL [R1+0x3c0], R233 ;  /* 0x0003c0e901007387 */ /* 0x0001e20000100800 */
[----:B-1----:R-:W-:Y:S02]  /*57780*/  PRMT R241, R240, 0x7604, R245 ;  /* 0x00007604f0f17816 */ /* 0x002fe400000000f5 */
[----:B------:R-:W-:Y:S01]  /*57790*/  LOP3.LUT R252, R243, 0xff0000, RZ, 0xc0, !PT ;  /* 0x00ff0000f3fc7812 */ /* 0x000fe200078ec0ff */
[----:B------:R1:W-:Y:S01]  /*577a0*/  STL [R1+0x3b8], R237 ;  /* 0x0003b8ed01007387 */ /* 0x0003e20000100800 */
[----:B---3--:R-:W-:Y:S01]  /*577b0*/  LOP3.LUT R229, R244, 0xff0000, RZ, 0xc0, !PT ;  /* 0x00ff0000f4e57812 */ /* 0x008fe200078ec0ff */
[----:B------:R-:W-:Y:S01]  /*577c0*/  IMAD.IADD R0, R0, 0x1, R3 ;  /* 0x0000000100007824 */ /* 0x000fe200078e0203 */
[----:B------:R-:W-:Y:S01]  /*577d0*/  LOP3.LUT R3, R213, 0xff, RZ, 0xc0, !PT ;  /* 0x000000ffd5037812 */ /* 0x000fe200078ec0ff */
[----:B------:R3:W-:Y:S01]  /*577e0*/  STL [R1+0x3bc], R235 ;  /* 0x0003bceb01007387 */ /* 0x0007e20000100800 */
[----:B0-----:R-:W-:Y:S01]  /*577f0*/  IMAD.IADD R233, R6, 0x1, R227 ;  /* 0x0000000106e97824 */ /* 0x001fe200078e02e3 */
[----:B------:R-:W-:Y:S01]  /*57800*/  LOP3.LUT R227, R225, 0xff, RZ, 0xc0, !PT ;  /* 0x000000ffe1e37812 */ /* 0x000fe200078ec0ff */
[----:B------:R-:W-:Y:S01]  /*57810*/  IMAD.U32 R6, R219, 0x10000, RZ ;  /* 0x00010000db067824 */ /* 0x000fe200078e00ff */
[----:B------:R0:W-:Y:S01]  /*57820*/  STL [R1+0x3c4], R231 ;  /* 0x0003c4e701007387 */ /* 0x0001e20000100800 */
[----:B-1----:R-:W-:Y:S01]  /*57830*/  IMAD.IADD R237, R241, 0x1, R229 ;  /* 0x00000001f1ed7824 */ /* 0x002fe200078e02e5 */
[----:B------:R-:W-:Y:S01]  /*57840*/  PRMT R227, R224, 0x7604, R227 ;  /* 0x00007604e0e37816 */ /* 0x000fe200000000e3 */
[----:B------:R-:W-:Y:S01]  /*57850*/  IMAD.U32 R229, R215, 0x10000, RZ ;  /* 0x00010000d7e57824 */ /* 0x000fe200078e00ff */
[----:B------:R1:W-:Y:S01]  /*57860*/  STL [R1+0x3dc], R228 ;  /* 0x0003dce401007387 */ /* 0x0003e20000100800 */
[----:B---3--:R-:W-:Y:S01]  /*57870*/  IMAD.IADD R235, R2, 0x1, R252 ;  /* 0x0000000102eb7824 */ /* 0x008fe200078e02fc */
[----:B------:R-:W-:-:S02]  /*57880*/  LOP3.LUT R2, R221, 0xff, RZ, 0xc0, !PT ;  /* 0x000000ffdd027812 */ /* 0x000fc400078ec0ff */
[----:B------:R-:W-:Y:S01]  /*57890*/  LOP3.LUT R252, R217, 0xff, RZ, 0xc0, !PT ;  /* 0x000000ffd9fc7812 */ /* 0x000fe200078ec0ff */
[----:B------:R3:W-:Y:S01]  /*578a0*/  STL [R1+0x3f8], R213 ;  /* 0x0003f8d501007387 */ /* 0x0007e20000100800 */
[----:B0-----:R-:W-:Y:S01]  /*578b0*/  IMAD.U32 R231, R223, 0x10000, RZ ;  /* 0x00010000dfe77824 */ /* 0x001fe200078e00ff */
[----:B------:R-:W-:Y:S02]  /*578c0*/  PRMT R2, R220, 0x7604, R2 ;  /* 0x00007604dc027816 */ /* 0x000fe40000000002 */
[----:B------:R0:W-:Y:S01]  /*578d0*/  STL [R1+0x3fc], R211 ;  /* 0x0003fcd301007387 */ /* 0x0001e20000100800 */
[----:B-1----:R-:W-:Y:S01]  /*578e0*/  IMAD.U32 R228, R211, 0x10000, RZ ;  /* 0x00010000d3e47824 */ /* 0x002fe200078e00ff */
[----:B------:R-:W-:Y:S02]  /*578f0*/  PRMT R3, R212, 0x7604, R3 ;  /* 0x00007604d4037816 */ /* 0x000fe40000000003 */
[----:B------:R1:W-:Y:S01]  /*57900*/  STL [R1+0x3f4], R215 ;  /* 0x0003f4d701007387 */ /* 0x0003e20000100800 */
[----:B---3--:R-:W-:-:S02]  /*57910*/  LOP3.LUT R213, R6, 0xff0000, RZ, 0xc0, !PT ;  /* 0x00ff000006d57812 */ /* 0x008fc400078ec0ff */
[----:B------:R-:W-:Y:S01]  /*57920*/  PRMT R6, R216, 0x7604, R252 ;  /* 0x00007604d8067816 */ /* 0x000fe200000000fc */
[----:B------:R3:W-:Y:S01]  /*57930*/  STL [R1+0x390], R248 ;  /* 0x000390f801007387 */ /* 0x0007e20000100800 */
[----:B0-----:R-:W-:Y:S01]  /*57940*/  LOP3.LUT R211, R229, 0xff0000, RZ, 0xc0, !PT ;  /* 0x00ff0000e5d37812 */ /* 0x001fe200078ec0ff */
[----:B------:R-:W-:Y:S01]  /*57950*/  IMAD.IADD R2, R2, 0x1, R213 ;  /* 0x0000000102027824 */ /* 0x000fe200078e02d5 */
[----:B------:R-:W-:Y:S01]  /*57960*/  LOP3.LUT R252, R228, 0xff0000, RZ, 0xc0, !PT ;  /* 0x00ff0000e4fc7812 */ /* 0x000fe200078ec0ff */
[----:B------:R0:W-:Y:S01]  /*57970*/  STL [R1+0x3b4], R239 ;  /* 0x0003b4ef01007387 */ /* 0x0001e20000100800 */
[----:B-1----:R-:W-:Y:S01]  /*57980*/  LOP3.LUT R215, R231, 0xff0000, RZ, 0xc0, !PT ;  /* 0x00ff0000e7d77812 */ /* 0x002fe200078ec0ff */
[----:B------:R-:W-:Y:S02]  /*57990*/  IMAD.U32 R213, R199, 0x10000, RZ ;  /* 0x00010000c7d57824 */ /* 0x000fe400078e00ff */
[----:B------:R1:W-:Y:S01]  /*579a0*/  STL [R1+0x40c], R212 ;  /* 0x00040cd401007387 */ /* 0x0003e20000100800 */
[----:B---3--:R-:W-:Y:S01]  /*579b0*/  IMAD.IADD R248, R6, 0x1, R211 ;  /* 0x0000000106f87824 */ /* 0x008fe200078e02d3 */
[----:B------:R-:W-:Y:S01]  /*579c0*/  LOP3.LUT R211, R209, 0xff, RZ, 0xc0, !PT ;  /* 0x000000ffd1d37812 */ /* 0x000fe200078ec0ff */
[----:B------:R-:W-:Y:S01]  /*579d0*/  IMAD.IADD R6, R3, 0x1, R252 ;  /* 0x0000000103067824 */ /* 0x000fe200078e02fc */
[----:B------:R3:W-:Y:S01]  /*579e0*/  STL [R1+0x408], R216 ;  /* 0x000408d801007387 */ /* 0x0007e20000100800 */
[----:B0-----:R-:W-:Y:S01]  /*579f0*/  IMAD.IADD R239, R227, 0x1, R215 ;  /* 0x00000001e3ef7824 */ /* 0x001fe200078e02d7 */
[----:B------:R-:W-:Y:S01]  /*57a00*/  LOP3.LUT R252, R201, 0xff, RZ, 0xc0, !PT ;  /* 0x000000ffc9fc7812 */ /* 0x000fe200078ec0ff */
[----:B------:R-:W-:Y:S01]  /*57a10*/  IMAD.U32 R215, R203, 0x10000, RZ ;  /* 0x00010000cbd77824 */ /* 0x000fe200078e00ff */
[----:B------:R-:W-:Y:S01]  /*57a20*/  LOP3.LUT R3, R197, 0xff, RZ, 0xc0, !PT ;  /* 0x000000ffc5037812 */ /* 0x000fe200078ec0ff */
[----:B-1----:R-:W-:Y:S01]  /*57a30*/  IMAD.U32 R212, R195, 0x10000, RZ ;  /* 0x00010000c3d47824 */ /* 0x002fe200078e00ff */
[----:B------:R0:W-:Y:S01]  /*57a40*/  STL [R1+0x428], R197 ;  /* 0x000428c501007387 */ /* 0x0001e20000100800 */
[----:B------:R-:W-:-:S02]  /*57a50*/  PRMT R211, R208, 0x7604, R211 ;  /* 0x00007604d0d37816 */ /* 0x000fc400000000d3 */
[----:B------:R-:W-:Y:S01]  /*57a60*/  PRMT R3, R196, 0x7604, R3 ;  /* 0x00007604c4037816 */ /* 0x000fe20000000003 */
[----:B------:R1:W-:Y:S01]  /*57a70*/  STL [R1+0x42c], R195 ;  /* 0x00042cc301007387 */ /* 0x0003e20000100800 */
[----:B---3--:R-:W-:-:S03]  /*57a80*/  LOP3.LUT R216, R205, 0xff, RZ, 0xc0, !PT ;  /* 0x000000ffcdd87812 */ /* 0x008fc600078ec0ff */
[----:B------:R3:W-:Y:S01]  /*57a90*/  STL [R1+0x420], R201 ;  /* 0x000420c901007387 */ /* 0x0007e20000100800 */
[----:B0-----:R-:W-:-:S03]  /*57aa0*/  LOP3.LUT R197, R213, 0xff0000, RZ, 0xc0, !PT ;  /* 0x00ff0000d5c57812 */ /* 0x001fc600078ec0ff */
        /* <DEDUP_REMOVED lines=8> */
[----:B0-----:R-:W-:Y:S01]  /*57b30*/  PRMT R199, R204, 0x7604, R216 ;  /* 0x00007604ccc77816 */ /* 0x001fe200000000d8 */
[----:B------:R-:W-:Y:S01]  /*57b40*/  IMAD.U32 R197, R183, 0x10000, RZ ;  /* 0x00010000b7c57824 */ /* 0x000fe200078e00ff */
[----:B------:R-:W-:Y:S01]  /*57b50*/  PRMT R195, R192, 0x7604, R195 ;  /* 0x00007604c0c37816 */ /* 0x000fe200000000c3 */
[----:B------:R0:W-:Y:S02]  /*57b60*/  STL [R1+0x43c], R196 ;  /* 0x00043cc401007387 */ /* 0x0001e40000100800 */
[----:B-1----:R-:W-:-:S02]  /*57b70*/  IMAD.IADD R249, R199, 0x1, R201 ;  /* 0x00000001c7f97824 */ /* 0x002fc400078e02c9 */
[----:B------:R1:W-:Y:S01]  /*57b80*/  STL [R1+0x438], R200 ;  /* 0x000438c801007387 */ /* 0x0003e20000100800 */
[----:B------:R-:W-:Y:S02]  /*57b90*/  IMAD.U32 R199, R187, 0x10000, RZ ;  /* 0x00010000bbc77824 */ /* 0x000fe400078e00ff */
[----:B---3--:R-:W-:Y:S01]  /*57ba0*/  IMAD.IADD R240, R3, 0x1, R252 ;  /* 0x0000000103f07824 */ /* 0x008fe200078e02fc */
[----:B------:R-:W-:Y:S01]  /*57bb0*/  LOP3.LUT R252, R185, 0xff, RZ, 0xc0, !PT ;  /* 0x000000ffb9fc7812 */ /* 0x000fe200078ec0ff */
[----:B------:R3:W-:Y:S01]  /*57bc0*/  STL [R1+0x458], R181 ;  /* 0x000458b501007387 */ /* 0x0007e20000100800 */
[----:B0-----:R-:W-:Y:S01]  /*57bd0*/  IMAD.U32 R196, R179, 0x10000, RZ ;  /* 0x00010000b3c47824 */ /* 0x001fe200078e00ff */
[----:B------:R-:W-:Y:S01]  /*57be0*/  LOP3.LUT R3, R181, 0xff, RZ, 0xc0, !PT ;  /* 0x000000ffb5037812 */ /* 0x000fe200078ec0ff */
[----:B------:R-:W-:Y:S01]  /*57bf0*/  IMAD.U32 R201, R191, 0x10000, RZ ;  /* 0x00010000bfc97824 */ /* 0x000fe200078e00ff */
[----:B------:R0:W-:Y:S01]  /*57c00*/  STL [R1+0x45c], R179 ;  /* 0x00045cb301007387 */ /* 0x0001e20000100800 */
[----:B-1----:R-:W-:-:S02]  /*57c10*/  LOP3.LUT R200, R189, 0xff, RZ, 0xc0, !PT ;  /* 0x000000ffbdc87812 */ /* 0x002fc400078ec0ff */
[----:B------:R-:W-:Y:S01]  /*57c20*/  PRMT R3, R180, 0x7604, R3 ;  /* 0x00007604b4037816 */ /* 0x000fe20000000003 */
[----:B------:R1:W-:Y:S01]  /*57c30*/  STL [R1+0x44c], R187 ;  /* 0x00044cbb01007387 */ /* 0x0003e20000100800 */
[----:B---3--:R-:W-:-:S03]  /*57c40*/  LOP3.LUT R181, R197, 0xff0000, RZ, 0xc0, !PT ;  /* 0x00ff0000c5b57812 */ /* 0x008fc600078ec0ff */
[----:B------:R3:W-:Y:S01]  /*57c50*/  STL [R1+0x454], R183 ;  /* 0x000454b701007387 */ /* 0x0007e20000100800 */
[----:B0-----:R-:W-:Y:S02]  /*57c60*/  PRMT R179, R184, 0x7604, R252 ;  /* 0x00007604b8b37816 */ /* 0x001fe400000000fc */
[----:B------:R-:W-:Y:S01]  /*57c70*/  LOP3.LUT R252, R196, 0xff0000, RZ, 0xc0, !PT ;  /* 0x00ff0000c4fc7812 */ /* 0x000fe200078ec0ff */
[----:B------:R0:W-:Y:S01]  /*57c80*/  STL [R1+0x448], R189 ;  /* 0x000448bd01007387 */ /* 0x0001e20000100800 */
[----:B-1----:R-:W-:-:S03]  /*57c90*/  LOP3.LUT R187, R199, 0xff0000, RZ, 0xc0, !PT ;  /* 0x00ff0000c7bb7812 */ /* 0x002fc600078ec0ff */
[----:B------:R1:W-:Y:S01]  /*57ca0*/  STL [R1+0x444], R191 ;  /* 0x000444bf01007387 */ /* 0x0003e20000100800 */
[----:B---3--:R-:W-:-:S03]  /*57cb0*/  PRMT R183, R188, 0x7604, R200 ;  /* 0x00007604bcb77816 */ /* 0x008fc600000000c8 */
[----:B------:R3:W-:Y:S01]  /*57cc0*/  STL [R1+0x468], R184 ;  /* 0x000468b801007387 */ /* 0x0007e20000100800 */
[----:B0-----:R-:W-:Y:S01]  /*57cd0*/  IMAD.IADD R189, R179, 0x1, R181 ;  /* 0x00000001b3bd7824 */ /* 0x001fe200078e02b5 */
[----:B------:R-:W-:Y:S01]  /*57ce0*/  LOP3.LUT R179, R177, 0xff, RZ, 0xc0, !PT ;  /* 0x000000ffb1b37812 */ /* 0x000fe200078ec0ff */
[----:B------:R-:W-:Y:S01]  /*57cf0*/  IMAD.IADD R187, R183, 0x1, R187 ;  /* 0x00000001b7bb7824 */ /* 0x000fe200078e02bb */
[----:B------:R0:W-:Y:S01]  /*57d00*/  STL [R1+0x46c], R180 ;  /* 0x00046cb401007387 */ /* 0x0001e20000100800 */
[----:B-1----:R-:W-:Y:S01]  /*57d10*/  IMAD.IADD R191, R3, 0x1, R252 ;  /* 0x0000000103bf7824 */ /* 0x002fe200078e02fc */
[----:B------:R-:W-:Y:S01]  /*57d20*/  LOP3.LUT R252, R169, 0xff, RZ, 0xc0, !PT ;  /* 0x000000ffa9fc7812 */ /* 0x000fe200078ec0ff */
[----:B------:R-:W-:Y:S01]  /*57d30*/  IMAD.U32 R181, R167, 0x10000, RZ ;  /* 0x00010000a7b57824 */ /* 0x000fe200078e00ff */
[----:B------:R1:W-:Y:S01]  /*57d40*/  STL [R1+0x464], R188 ;  /* 0x000464bc01007387 */ /* 0x0003e20000100800 */
[----:B------:R-:W-:Y:S01]  /*57d50*/  IMAD.U32 R183, R171, 0x10000, RZ ;  /* 0x00010000abb77824 */ /* 0x000fe200078e00ff */
[----:B---3--:R-:W-:-:S02]  /*57d60*/  LOP3.LUT R184, R173, 0xff, RZ, 0xc0, !PT ;  /* 0x000000ffadb87812 */ /* 0x008fc400078ec0ff */
        /* <DEDUP_REMOVED lines=8> */
[----:B---3--:R-:W-:Y:S01]  /*57df0*/  LOP3.LUT R165, R181, 0xff0000, RZ, 0xc0, !PT ;  /* 0x00ff0000b5a57812 */ /* 0x008fe200078ec0ff */
[----:B------:R-:W-:-:S02]  /*57e00*/  IMAD.MOV.U32 R181, RZ, RZ, R233 ;  /* 0x000000ffffb57224 */ /* 0x000fc400078e00e9 */
[----:B------:R3:W-:Y:S01]  /*57e10*/  STL [R1+0x484], R167 ;  /* 0x000484a701007387 */ /* 0x0007e20000100800 */
[----:B0-----:R-:W-:Y:S02]  /*57e20*/  PRMT R163, R168, 0x7604, R252 ;  /* 0x00007604a8a37816 */ /* 0x001fe400000000fc */
[----:B------:R-:W-:Y:S01]  /*57e30*/  LOP3.LUT R252, R180, 0xff0000, RZ, 0xc0, !PT ;  /* 0x00ff0000b4fc7812 */ /* 0x000fe200078ec0ff */
[----:B------:R0:W-:Y:S01]  /*57e40*/  STL [R1+0x47c], R171 ;  /* 0x00047cab01007387 */ /* 0x0001e20000100800 */
[----:B-1----:R-:W-:Y:S01]  /*57e50*/  LOP3.LUT R169, R183, 0xff0000, RZ, 0xc0, !PT ;  /* 0x00ff0000b7a97812 */ /* 0x002fe200078ec0ff */
[----:B------:R-:W-:Y:S02]  /*57e60*/  IMAD.IADD R200, R163, 0x1, R165 ;  /* 0x00000001a3c87824 */ /* 0x000fe400078e02a5 */
[----:B------:R1:W-:Y:S01]  /*57e70*/  STL [R1+0x498], R168 ;  /* 0x000498a801007387 */ /* 0x0003e20000100800 */
[----:B---3--:R-:W-:Y:S01]  /*57e80*/  PRMT R167, R172, 0x7604, R184 ;  /* 0x00007604aca77816 */ /* 0x008fe200000000b8 */
[----:B------:R-:W-:-:S02]  /*57e90*/  IMAD.U32 R163, R155, 0x10000, RZ ;  /* 0x000100009ba37824 */ /* 0x000fc400078e00ff */
[----:B------:R3:W-:Y:S01]  /*57ea0*/  STL [R1+0x434], R204 ;  /* 0x000434cc01007387 */ /* 0x0007e20000100800 */
[----:B------:R-:W-:Y:S01]  /*57eb0*/  IMAD.U32 R165, R151, 0x10000, RZ ;  /* 0x0001000097a57824 */ /* 0x000fe200078e00ff */
[----:B0-----:R-:W-:Y:S01]  /*57ec0*/  LOP3.LUT R171, R188, 0xff0000, RZ, 0xc0, !PT ;  /* 0x00ff0000bcab7812 */ /* 0x001fe200078ec0ff */
[----:B------:R-:W-:Y:S01]  /*57ed0*/  IMAD.IADD R196, R167, 0x1, R169 ;  /* 0x00000001a7c47824 */ /* 0x000fe200078e02a9 */
[----:B------:R-:W-:Y:S01]  /*57ee0*/  LOP3.LUT R167, R157, 0xff, RZ, 0xc0, !PT ;  /* 0x000000ff9da77812 */ /* 0x000fe200078ec0ff */
[----:B------:R0:W-:Y:S01]  /*57ef0*/  STL [R1+0x440], R193 ;  /* 0x000440c101007387 */ /* 0x0001e20000100800 */
[----:B-1----:R-:W-:Y:S01]  /*57f00*/  IMAD.U32 R168, R159, 0x10000, RZ ;  /* 0x000100009fa87824 */ /* 0x002fe200078e00ff */
[----:B------:R-:W-:Y:S01]  /*57f10*/  LOP3.LUT R169, R161, 0xff, RZ, 0xc0, !PT ;  /* 0x000000ffa1a97812 */ /* 0x000fe200078ec0ff */
[----:B------:R-:W-:Y:S01]  /*57f20*/  IMAD.MOV.U32 R183, RZ, RZ, R2 ;  /* 0x000000ffffb77224 */ /* 0x000fe200078e0002 */
[----:B------:R1:W-:Y:S01]  /*57f30*/  STL [R1+0x494], R172 ;  /* 0x000494ac01007387 */ /* 0x0003e20000100800 */
[----:B---3--:R-:W-:Y:S01]  /*57f40*/  IMAD.IADD R204, R3, 0x1, R252 ;  /* 0x0000000103cc7824 */ /* 0x008fe200078e02fc */
[----:B------:R-:W-:-:S02]  /*57f50*/  LOP3.LUT R252, R153, 0xff, RZ, 0xc0, !PT ;  /* 0x000000ff99fc7812 */ /* 0x000fc400078ec0ff */
[----:B------:R3:W-:Y:S01]  /*57f60*/  STL [R1+0x450], R185 ;  /* 0x000450b901007387 */ /* 0x0007e20000100800 */
[----:B------:R-:W-:Y:S01]  /*57f70*/  LOP3.LUT R3, R149, 0xff, RZ, 0xc0, !PT ;  /* 0x000000ff95037812 */ /* 0x000fe200078ec0ff */
[----:B0-----:R-:W-:Y:S01]  /*57f80*/  IMAD.IADD R193, R179, 0x1, R171 ;  /* 0x00000001b3c17824 */ /* 0x001fe200078e02ab */
[----:B------:R-:W-:Y:S01]  /*57f90*/  LOP3.LUT R171, R168, 0xff0000, RZ, 0xc0, !PT ;  /* 0x00ff0000a8ab7812 */ /* 0x000fe200078ec0ff */
[----:B------:R0:W-:Y:S01]  /*57fa0*/  STL [R1+0x3f0], R217 ;  /* 0x0003f0d901007387 */ /* 0x0001e20000100800 */
[----:B------:R-:W-:Y:S01]  /*57fb0*/  PRMT R167, R156, 0x7604, R167 ;  /* 0x000076049ca77816 */ /* 0x000fe200000000a7 */
[----:B-1----:R-:W-:Y:S01]  /*57fc0*/  IMAD.U32 R172, R147, 0x10000, RZ ;  /* 0x0001000093ac7824 */ /* 0x002fe200078e00ff */
[----:B------:R-:W-:Y:S01]  /*57fd0*/  LOP3.LUT R168, R163, 0xff0000, RZ, 0xc0, !PT ;  /* 0x00ff0000a3a87812 */ /* 0x000fe200078ec0ff */
[----:B------:R-:W-:Y:S01]  /*57fe0*/  STL [R1+0x430], R208 ;  /* 0x000430d001007387 */ /* 0x000fe20000100800 */
[----:B------:R-:W-:-:S03]  /*57ff0*/  PRMT R163, R152, 0x7604, R252 ;  /* 0x0000760498a37816 */ /* 0x000fc600000000fc */
[----:B------:R1:W-:Y:S01]  /*58000*/  STL [R1+0x41c], R203 ;  /* 0x00041ccb01007387 */ /* 0x0003e20000100800 */
[----:B---3--:R-:W-:Y:S01]  /*58010*/  LOP3.LUT R185, R201, 0xff0000, RZ, 0xc0, !PT ;  /* 0x00ff0000c9b97812 */ /* 0x008fe200078ec0ff */
[----:B0-----:R-:W-:Y:S01]  /*58020*/  IMAD.U32 R217, R207, 0x10000, RZ ;  /* 0x00010000cfd97824 */ /* 0x001fe200078e00ff */
[----:B------:R-:W-:Y:S01]  /*58030*/  LOP3.LUT R165, R165, 0xff0000, RZ, 0xc0, !PT ;  /* 0x00ff0000a5a57812 */ /* 0x000fe200078ec0ff */
[----:B------:R0:W-:Y:S01]  /*58040*/  STL [R1+0x38c], R250 ;  /* 0x00038cfa01007387 */ /* 0x0001e20000100800 */
[----:B------:R-:W-:Y:S01]  /*58050*/  PRMT R3, R148, 0x7604, R3 ;  /* 0x0000760494037816 */ /* 0x000fe20000000003 */
[----:B------:R-:W-:Y:S01]  /*58060*/  IMAD.IADD R185, R195, 0x1, R185 ;  /* 0x00000001c3b97824 */ /* 0x000fe200078e02b9 */
[----:B------:R-:W-:Y:S01]  /*58070*/  LOP3.LUT R252, R172, 0xff0000, RZ, 0xc0, !PT ;  /* 0x00ff0000acfc7812 */ /* 0x000fe200078ec0ff */
[----:B------:R-:W-:Y:S01]  /*58080*/  IMAD.IADD R195, R167, 0x1, R168 ;  /* 0x00000001a7c37824 */ /* 0x000fe200078e02a8 */
[----:B------:R-:W-:Y:S01]  /*58090*/  PRMT R169, R160, 0x7604, R169 ;  /* 0x00007604a0a97816 */ /* 0x000fe200000000a9 */
[----:B------:R-:W-:Y:S01]  /*580a0*/  IMAD.IADD R197, R163, 0x1, R165 ;  /* 0x00000001a3c57824 */ /* 0x000fe200078e02a5 */
[----:B------:R-:W-:Y:S01]  /*580b0*/  LOP3.LUT R167, R141, 0xff, RZ, 0xc0, !PT ;  /* 0x000000ff8da77812 */ /* 0x000fe200078ec0ff */
[----:B------:R-:W-:Y:S01]  /*580c0*/  IMAD.U32 R168, R143, 0x10000, RZ ;  /* 0x000100008fa87824 */ /* 0x000fe200078e00ff */
[----:B-1----:R-:W-:Y:S01]  /*580d0*/  LOP3.LUT R203, R217, 0xff0000, RZ, 0xc0, !PT ;  /* 0x00ff0000d9cb7812 */ /* 0x002fe200078ec0ff */
[----:B------:R-:W-:Y:S01]  /*580e0*/  IMAD.U32 R163, R139, 0x10000, RZ ;  /* 0x000100008ba37824 */ /* 0x000fe200078e00ff */
[----:B------:R-:W-:Y:S01]  /*580f0*/  PRMT R167, R140, 0x7604, R167 ;  /* 0x000076048ca77816 */ /* 0x000fe200000000a7 */
        /* <DEDUP_REMOVED lines=20> */
[----:B0-----:R-:W-:Y:S01]  /*58240*/  IMAD.IADD R205, R163, 0x1, R165 ;  /* 0x00000001a3cd7824 */ /* 0x001fe200078e02a5 */
[----:B------:R-:W-:Y:S01]  /*58250*/  LOP3.LUT R167, R125, 0xff, RZ, 0xc0, !PT ;  /* 0x000000ff7da77812 */ /* 0x000fe200078ec0ff */
[----:B------:R-:W-:Y:S01]  /*58260*/  IMAD.U32 R163, R123, 0x10000, RZ ;  /* 0x000100007ba37824 */ /* 0x000fe200078e00ff */
[----:B------:R0:W-:Y:S01]  /*58270*/  STL [R1+0x404], R220 ;  /* 0x000404dc01007387 */ /* 0x0001e20000100800 */
[----:B------:R-:W-:Y:S01]  /*58280*/  IMAD.U32 R165, R119, 0x10000, RZ ;  /* 0x0001000077a57824 */ /* 0x000fe200078e00ff */
[----:B------:R-:W-:Y:S01]  /*58290*/  PRMT R167, R124, 0x7604, R167 ;  /* 0x000076047ca77816 */ /* 0x000fe200000000a7 */
[----:B-1----:R-:W-:Y:S01]  /*582a0*/  IMAD.IADD R207, R3, 0x1, R252 ;  /* 0x0000000103cf7824 */ /* 0x002fe200078e02fc */
[----:B------:R-:W-:Y:S01]  /*582b0*/  LOP3.LUT R252, R121, 0xff, RZ, 0xc0, !PT ;  /* 0x000000ff79fc7812 */ /* 0x000fe200078ec0ff */
[----:B------:R-:W-:Y:S01]  /*582c0*/  IMAD.IADD R201, R169, 0x1, R171 ;  /* 0x00000001a9c97824 */ /* 0x000fe200078e02ab */
[----:B------:R-:W-:Y:S01]  /*582d0*/  LOP3.LUT R3, R117, 0xff, RZ, 0xc0, !PT ;  /* 0x000000ff75037812 */ /* 0x000fe200078ec0ff */
[----:B------:R1:W-:Y:S01]  /*582e0*/  STL [R1+0x410], R209 ;  /* 0x000410d101007387 */ /* 0x0003e20000100800 */
[----:B------:R-:W-:-:S03]  /*582f0*/  LOP3.LUT R171, R168, 0xff0000, RZ, 0xc0, !PT ;  /* 0x00ff0000a8ab7812 */ /* 0x000fc600078ec0ff */
[----:B------:R3:W-:Y:S01]  /*58300*/  STL [R1+0x400], R224 ;  /* 0x000400e001007387 */ /* 0x0007e20000100800 */
[----:B------:R-:W-:-:S03]  /*58310*/  LOP3.LUT R168, R163, 0xff0000, RZ, 0xc0, !PT ;  /* 0x00ff0000a3a87812 */ /* 0x000fc600078ec0ff */
[----:B------:R-:W-:Y:S01]  /*58320*/  STL [R1+0x3ec], R219 ;  /* 0x0003ecdb01007387 */ /* 0x000fe20000100800 */
[----:B------:R-:W-:Y:S01]  /*58330*/  LOP3.LUT R169, R129, 0xff, RZ, 0xc0, !PT ;  /* 0x000000ff81a97812 */ /* 0x000fe200078ec0ff */
[----:B------:R-:W-:Y:S01]  /*58340*/  IMAD.IADD R212, R167, 0x1, R168 ;  /* 0x00000001a7d47824 */ /* 0x000fe200078e02a8 */
[----:B------:R-:W-:Y:S01]  /*58350*/  PRMT R163, R120, 0x7604, R252 ;  /* 0x0000760478a37816 */ /* 0x000fe200000000fc */
[----:B------:R-:W-:Y:S01]  /*58360*/  IMAD.U32 R168, R111, 0x10000, RZ ;  /* 0x000100006fa87824 */ /* 0x000fe200078e00ff */
[----:B------:R-:W-:Y:S01]  /*58370*/  LOP3.LUT R165, R165, 0xff0000, RZ, 0xc0, !PT ;  /* 0x00ff0000a5a57812 */ /* 0x000fe200078ec0ff */
[----:B------:R-:W-:Y:S01]  /*58380*/  STL [R1+0x3e8], R221 ;  /* 0x0003e8dd01007387 */ /* 0x000fe20000100800 */
[----:B------:R-:W-:-:S03]  /*58390*/  PRMT R3, R116, 0x7604, R3 ;  /* 0x0000760474037816 */ /* 0x000fc60000000003 */
[----:B------:R-:W-:Y:S01]  /*583a0*/  STL [R1+0x3e4], R223 ;  /* 0x0003e4df01007387 */ /* 0x000fe20000100800 */
        /* <DEDUP_REMOVED lines=9> */
[----:B-1----:R-:W-:Y:S01]  /*58440*/  IMAD.IADD R209, R169, 0x1, R171 ;  /* 0x00000001a9d17824 */ /* 0x002fe200078e02ab */
[----:B------:R-:W-:Y:S01]  /*58450*/  LOP3.LUT R171, R168, 0xff0000, RZ, 0xc0, !PT ;  /* 0x00ff0000a8ab7812 */ /* 0x000fe200078ec0ff */
[----:B------:R-:W-:Y:S01]  /*58460*/  IMAD.U32 R172, R99, 0x10000, RZ ;  /* 0x0001000063ac7824 */ /* 0x000fe200078e00ff */
[----:B------:R-:W-:Y:S01]  /*58470*/  LOP3.LUT R169, R113, 0xff, RZ, 0xc0, !PT ;  /* 0x000000ff71a97812 */ /* 0x000fe200078ec0ff */
[----:B------:R-:W-:Y:S01]  /*58480*/  STL [R1+0x3e0], R225 ;  /* 0x0003e0e101007387 */ /* 0x000fe20000100800 */
[----:B------:R-:W-:-:S03]  /*58490*/  PRMT R167, R108, 0x7604, R167 ;  /* 0x000076046ca77816 */ /* 0x000fc600000000a7 */
[----:B------:R-:W-:Y:S01]  /*584a0*/  STL [R1+0x3d8], R232 ;  /* 0x0003d8e801007387 */ /* 0x000fe20000100800 */
[----:B------:R-:W-:-:S03]  /*584b0*/  LOP3.LUT R168, R163, 0xff0000, RZ, 0xc0, !PT ;  /* 0x00ff0000a3a87812 */ /* 0x000fc600078ec0ff */
[----:B------:R-:W-:Y:S01]  /*584c0*/  STL [R1+0x3d4], R236 ;  /* 0x0003d4ec01007387 */ /* 0x000fe20000100800 */
        /* <DEDUP_REMOVED lines=15> */
[----:B---3--:R-:W-:Y:S01]  /*585c0*/  IMAD.IADD R224, R169, 0x1, R171 ;  /* 0x00000001a9e07824 */ /* 0x008fe200078e02ab */
[----:B------:R-:W-:Y:S01]  /*585d0*/  LOP3.LUT R169, R97, 0xff, RZ, 0xc0, !PT ;  /* 0x000000ff61a97812 */ /* 0x000fe200078ec0ff */
[----:B------:R-:W-:Y:S01]  /*585e0*/  IMAD.U32 R172, R83, 0x10000, RZ ;  /* 0x0001000053ac7824 */ /* 0x000fe200078e00ff */
[----:B------:R-:W-:Y:S01]  /*585f0*/  LOP3.LUT R171, R168, 0xff0000, RZ, 0xc0, !PT ;  /* 0x00ff0000a8ab7812 */ /* 0x000fe200078ec0ff */
[----:B0-----:R-:W-:Y:S01]  /*58600*/  IMAD.U32 R173, R35, 0x10000, RZ ;  /* 0x0001000023ad7824 */ /* 0x001fe200078e00ff */
        /* <DEDUP_REMOVED lines=22> */
[----:B------:R-:W-:Y:S01]  /*58770*/  LOP3.LUT R171, R168, 0xff0000, RZ, 0xc0, !PT ;  /* 0x00ff0000a8ab7812 */ /* 0x000fe200078ec0ff */
[----:B0-----:R-:W3:Y:S01]  /*58780*/  LDL R175, [R1+0x22c] ;  /* 0x00022c0001af7983 */ /* 0x001ee20000100800 */
[----:B------:R-:W-:Y:S01]  /*58790*/  PRMT R169, R80, 0x7604, R169 ;  /* 0x0000760450a97816 */ /* 0x000fe200000000a9 */
[----:B------:R-:W-:Y:S01]  /*587a0*/  IMAD.MOV.U32 R179, RZ, RZ, R239 ;  /* 0x000000ffffb37224 */ /* 0x000fe200078e00ef */
[----:B------:R-:W-:Y:S01]  /*587b0*/  LOP3.LUT R168, R163, 0xff0000, RZ, 0xc0, !PT ;  /* 0x00ff0000a3a87812 */ /* 0x000fe200078ec0ff */
[----:B------:R-:W-:Y:S01]  /*587c0*/  IMAD.MOV.U32 R181, RZ, RZ, R183 ;  /* 0x000000ffffb57224 */ /* 0x000fe200078e00b7 */
[----:B------:R-:W-:Y:S01]  /*587d0*/  PRMT R163, R72, 0x7604, R252 ;  /* 0x0000760448a37816 */ /* 0x000fe200000000fc */
[----:B------:R-:W-:Y:S01]  /*587e0*/  IMAD.IADD R225, R169, 0x1, R171 ;  /* 0x00000001a9e17824 */ /* 0x000fe200078e02ab */
[----:B------:R-:W-:Y:S01]  /*587f0*/  LOP3.LUT R165, R165, 0xff0000, RZ, 0xc0, !PT ;  /* 0x00ff0000a5a57812 */ /* 0x000fe200078ec0ff */
[----:B------:R-:W-:Y:S01]  /*58800*/  IMAD.U32 R169, R63, 0x10000, RZ ;  /* 0x000100003fa97824 */ /* 0x000fe200078e00ff */
[----:B------:R-:W-:Y:S01]  /*58810*/  PRMT R167, R76, 0x7604, R167 ;  /* 0x000076044ca77816 */ /* 0x000fe200000000a7 */
[----:B-1----:R-:W4:Y:S01]  /*58820*/  LDL R177, [R1+0x234] ;  /* 0x0002340001b17983 */ /* 0x002f220000100800 */
        /* <DEDUP_REMOVED lines=15> */
[----:B------:R-:W-:Y:S01]  /*58920*/  IMAD.U32 R2, R31, 0x10000, RZ ;  /* 0x000100001f027824 */ /* 0x000fe200078e00ff */
[----:B------:R-:W-:Y:S01]  /*58930*/  LOP3.LUT R252, R57, 0xff, RZ, 0xc0, !PT ;  /* 0x000000ff39fc7812 */ /* 0x000fe200078ec0ff */
[----:B------:R-:W-:Y:S01]  /*58940*/  IMAD.IADD R227, R168, 0x1, R169 ;  /* 0x00000001a8e37824 */ /* 0x000fe200078e02a9 */
[----:B------:R-:W-:Y:S01]  /*58950*/  LOP3.LUT R163, R53, 0xff, RZ, 0xc0, !PT ;  /* 0x000000ff35a37812 */ /* 0x000fe200078ec0ff */
        /* <DEDUP_REMOVED lines=8> */
[----:B------:R-:W-:Y:S02]  /*589e0*/  LOP3.LUT R172, R169, 0xff0000, RZ, 0xc0, !PT ;  /* 0x00ff0000a9ac7812 */ /* 0x000fe400078ec0ff */
[----:B------:R-:W-:Y:S02]  /*589f0*/  LOP3.LUT R167, R167, 0xff0000, RZ, 0xc0, !PT ;  /* 0x00ff0000a7a77812 */ /* 0x000fe400078ec0ff */
[----:B------:R-:W-:Y:S01]  /*58a00*/  PRMT R163, R52, 0x7604, R163 ;  /* 0x0000760434a37816 */ /* 0x000fe200000000a3 */
[----:B------:R-:W-:Y:S01]  /*58a10*/  IMAD.IADD R233, R171, 0x1, R172 ;  /* 0x00000001abe97824 */ /* 0x000fe200078e02ac */
[----:B------:R-:W-:Y:S01]  /*58a20*/  LOP3.LUT R168, R45, 0xff, RZ, 0xc0, !PT ;  /* 0x000000ff2da87812 */ /* 0x000fe200078ec0ff */
[----:B------:R-:W2:Y:S01]  /*58a30*/  LDL R171, [R1+0x220] ;  /* 0x0002200001ab7983 */ /* 0x000ea20000100800 */
[----:B------:R-:W-:-:S02]  /*58a40*/  IMAD.IADD R229, R165, 0x1, R167 ;  /* 0x00000001a5e57824 */ /* 0x000fc400078e02a7 */
[----:B------:R-:W-:Y:S01]  /*58a50*/  IMAD.U32 R165, R43, 0x10000, RZ ;  /* 0x000100002ba57824 */ /* 0x000fe200078e00ff */
[----:B------:R-:W-:Y:S01]  /*58a60*/  PRMT R168, R44, 0x7604, R168 ;  /* 0x000076042ca87816 */ /* 0x000fe200000000a8 */
[----:B------:R-:W-:Y:S01]  /*58a70*/  IMAD.IADD R231, R163, 0x1, R252 ;  /* 0x00000001a3e77824 */ /* 0x000fe200078e02fc */
[----:B------:R-:W-:Y:S01]  /*58a80*/  LOP3.LUT R252, R41, 0xff, RZ, 0xc0, !PT ;  /* 0x000000ff29fc7812 */ /* 0x000fe200078ec0ff */
[----:B------:R-:W-:Y:S01]  /*58a90*/  IMAD.MOV.U32 R183, RZ, RZ, R248 ;  /* 0x000000ffffb77224 */ /* 0x000fe200078e00f8 */
[----:B------:R-:W-:Y:S01]  /*58aa0*/  LOP3.LUT R169, R165, 0xff0000, RZ, 0xc0, !PT ;  /* 0x00ff0000a5a97812 */ /* 0x000fe200078ec0ff */
[----:B------:R-:W4:Y:S01]  /*58ab0*/  LDL R248, [R1+0x238] ;  /* 0x0002380001f87983 */ /* 0x000f220000100800 */
[----:B------:R-:W-:Y:S01]  /*58ac0*/  PRMT R165, R40, 0x7604, R252 ;  /* 0x0000760428a57816 */ /* 0x000fe200000000fc */
[----:B------:R-:W-:Y:S01]  /*58ad0*/  IMAD.U32 R167, R39, 0x10000, RZ ;  /* 0x0001000027a77824 */ /* 0x000fe200078e00ff */
[----:B------:R-:W-:Y:S01]  /*58ae0*/  LOP3.LUT R252, R173, 0xff0000, RZ, 0xc0, !PT ;  /* 0x00ff0000adfc7812 */ /* 0x000fe200078ec0ff */
[----:B------:R-:W-:Y:S01]  /*58af0*/  IMAD.MOV.U32 R180, RZ, RZ, R188 ;  /* 0x000000ffffb47224 */ /* 0x000fe200078e00bc */
[----:B------:R-:W4:Y:S01]  /*58b00*/  LDL R173, [R1+0x228] ;  /* 0x0002280001ad7983 */ /* 0x000f220000100800 */
[----:B------:R-:W-:Y:S01]  /*58b10*/  LOP3.LUT R163, R37, 0xff, RZ, 0xc0, !PT ;  /* 0x000000ff25a37812 */ /* 0x000fe200078ec0ff */
[----:B0-----:R-:W-:Y:S01]  /*58b20*/  IMAD.MOV.U32 R192, RZ, RZ, R235 ;  /* 0x000000ffffc07224 */ /* 0x001fe200078e00eb */
[----:B------:R-:W-:Y:S01]  /*58b30*/  LOP3.LUT R167, R167, 0xff0000, RZ, 0xc0, !PT ;  /* 0x00ff0000a7a77812 */ /* 0x000fe200078ec0ff */
[----:B------:R-:W-:Y:S01]  /*58b40*/  IMAD.MOV.U32 R188, RZ, RZ, R0 ;  /* 0x000000ffffbc7224 */ /* 0x000fe200078e0000 */
[----:B------:R-:W-:Y:S01]  /*58b50*/  PRMT R163, R36, 0x7604, R163 ;  /* 0x0000760424a37816 */ /* 0x000fe200000000a3 */
[----:B------:R-:W-:-:S02]  /*58b60*/  IMAD.IADD R235, R168, 0x1, R169 ;  /* 0x00000001a8eb7824 */ /* 0x000fc400078e02a9 */
[----:B------:R-:W-:Y:S01]  /*58b70*/  IMAD.IADD R237, R165, 0x1, R167 ;  /* 0x00000001a5ed7824 */ /* 0x000fe200078e02a7 */
[----:B------:R-:W-:Y:S01]  /*58b80*/  LOP3.LUT R165, R2, 0xff0000, RZ, 0xc0, !PT ;  /* 0x00ff000002a57812 */ /* 0x000fe200078ec0ff */
[----:B------:R-:W-:Y:S01]  /*58b90*/  IMAD.IADD R239, R163, 0x1, R252 ;  /* 0x00000001a3ef7824 */ /* 0x000fe200078e02fc */
[----:B------:R-:W-:Y:S01]  /*58ba0*/  LOP3.LUT R252, R29, 0xff, RZ, 0xc0, !PT ;  /* 0x000000ff1dfc7812 */ /* 0x000fe200078ec0ff */
[----:B------:R-:W-:Y:S01]  /*58bb0*/  IMAD.U32 R167, R27, 0x10000, RZ ;  /* 0x000100001ba77824 */ /* 0x000fe200078e00ff */
[----:B------:R-:W-:Y:S02]  /*58bc0*/  LOP3.LUT R163, R33, 0xff, RZ, 0xc0, !PT ;  /* 0x000000ff21a37812 */ /* 0x000fe400078ec0ff */
[----:B------:R-:W-:Y:S02]  /*58bd0*/  PRMT R2, R28, 0x7604, R252 ;  /* 0x000076041c027816 */ /* 0x000fe400000000fc */
[----:B------:R-:W-:Y:S01]  /*58be0*/  LOP3.LUT R252, R167, 0xff0000, RZ, 0xc0, !PT ;  /* 0x00ff0000a7fc7812 */ /* 0x000fe200078ec0ff */
[----:B------:R-:W-:Y:S01]  /*58bf0*/  IMAD.U32 R167, R19, 0x10000, RZ ;  /* 0x0001000013a77824 */ /* 0x000fe200078e00ff */
[----:B------:R-:W-:-:S03]  /*58c00*/  PRMT R163, R32, 0x7604, R163 ;  /* 0x0000760420a37816 */ /* 0x000fc600000000a3 */
[----:B------:R-:W-:Y:S01]  /*58c10*/  IMAD.IADD R244, R2, 0x1, R252 ;  /* 0x0000000102f47824 */ /* 0x000fe200078e02fc */
[----:B------:R-:W-:Y:S01]  /*58c20*/  LOP3.LUT R252, R21, 0xff, RZ, 0xc0, !PT ;  /* 0x000000ff15fc7812 */ /* 0x000fe200078ec0ff */
[----:B------:R-:W-:Y:S02]  /*58c30*/  IMAD.U32 R2, R23, 0x10000, RZ ;  /* 0x0001000017027824 */ /* 0x000fe400078e00ff */
[----:B------:R-:W-:Y:S01]  /*58c40*/  IMAD.IADD R241, R163, 0x1, R165 ;  /* 0x00000001a3f17824 */ /* 0x000fe200078e02a5 */
[----:B------:R-:W-:Y:S02]  /*58c50*/  LOP3.LUT R163, R25, 0xff, RZ, 0xc0, !PT ;  /* 0x000000ff19a37812 */ /* 0x000fe400078ec0ff */
[----:B------:R-:W-:Y:S02]  /*58c60*/  LOP3.LUT R165, R2, 0xff0000, RZ, 0xc0, !PT ;  /* 0x00ff000002a57812 */ /* 0x000fe400078ec0ff */
[----:B------:R-:W-:Y:S02]  /*58c70*/  PRMT R2, R20, 0x7604, R252 ;  /* 0x0000760414027816 */ /* 0x000fe400000000fc */
[----:B------:R-:W-:-:S02]  /*58c80*/  LOP3.LUT R252, R167, 0xff0000, RZ, 0xc0, !PT ;  /* 0x00ff0000a7fc7812 */ /* 0x000fc400078ec0ff */
[----:B------:R-:W-:-:S03]  /*58c90*/  PRMT R163, R24, 0x7604, R163 ;  /* 0x0000760418a37816 */ /* 0x000fc600000000a3 */
[----:B------:R-:W-:Y:S01]  /*58ca0*/  IMAD.IADD R2, R2, 0x1, R252 ;  /* 0x0000000102027824 */ /* 0x000fe200078e02fc */
[----:B------:R-:W-:Y:S01]  /*58cb0*/  LOP3.LUT R252, R17, 0xff, RZ, 0xc0, !PT ;  /* 0x000000ff11fc7812 */ /* 0x000fe200078ec0ff */
[----:B------:R-:W-:Y:S01]  /*58cc0*/  IMAD.IADD R243, R163, 0x1, R165 ;  /* 0x00000001a3f37824 */ /* 0x000fe200078e02a5 */
[----:B------:R-:W-:Y:S02]  /*58cd0*/  LOP3.LUT R163, R13, 0xffff, RZ, 0xc0, !PT ;  /* 0x0000ffff0da37812 */ /* 0x000fe400078ec0ff */
[----:B------:R-:W-:Y:S02]  /*58ce0*/  LOP3.LUT R165, R11, 0xffff, RZ, 0xc0, !PT ;  /* 0x0000ffff0ba57812 */ /* 0x000fe400078ec0ff */
[----:B------:R-:W-:Y:S01]  /*58cf0*/  PRMT R0, R16, 0x7604, R252 ;  /* 0x0000760410007816 */ /* 0x000fe200000000fc */
[----:B------:R-:W-:Y:S01]  /*58d00*/  IMAD.U32 R252, R15, 0x10000, RZ ;  /* 0x000100000ffc7824 */ /* 0x000fe200078e00ff */
[----:B------:R0:W-:Y:S01]  /*58d10*/  STL [R1+0x380], R163 ;  /* 0x000380a301007387 */ /* 0x0001e20000100800 */
[----:B------:R-:W-:-:S03]  /*58d20*/  IMAD.U32 R167, R165, 0x10000, RZ ;  /* 0x00010000a5a77824 */ /* 0x000fc600078e00ff */
[----:B------:R1:W-:Y:S01]  /*58d30*/  STL [R1+0x370], R165 ;  /* 0x000370a501007387 */ /* 0x0003e20000100800 */
[----:B0-----:R-:W-:Y:S02]  /*58d40*/  LOP3.LUT R163, R163, 0xff, RZ, 0xc0, !PT ;  /* 0x000000ffa3a37812 */ /* 0x001fe400078ec0ff */
[----:B-1----:R-:W-:Y:S02]  /*58d50*/  LOP3.LUT R165, R252, 0xff0000, RZ, 0xc0, !PT ;  /* 0x00ff0000fca57812 */ /* 0x002fe400078ec0ff */
[----:B------:R-:W-:Y:S02]  /*58d60*/  PRMT R163, R12, 0x7604, R163 ;  /* 0x000076040ca37816 */ /* 0x000fe400000000a3 */
[----:B------:R-:W-:-:S05]  /*58d70*/  LOP3.LUT R252, R167, 0xff0000, RZ, 0xc0, !PT ;  /* 0x00ff0000a7fc7812 */ /* 0x000fca00078ec0ff */
[----:B------:R-:W-:Y:S01]  /*58d80*/  IMAD.IADD R168, R163, 0x1, R252 ;  /* 0x00000001a3a87824 */ /* 0x000fe200078e02fc */
[----:B------:R-:W-:-:S04]  /*58d90*/  LOP3.LUT R163, R9, 0xffff, RZ, 0xc0, !PT ;  /* 0x0000ffff09a37812 */ /* 0x000fc800078ec0ff */
[----:B------:R-:W-:Y:S01]  /*58da0*/  LOP3.LUT R252, R163, 0xff, RZ, 0xc0, !PT ;  /* 0x000000ffa3fc7812 */ /* 0x000fe200078ec0ff */
[----:B------:R0:W-:Y:S01]  /*58db0*/  STL [R1+0x374], R163 ;  /* 0x000374a301007387 */ /* 0x0001e20000100800 */
[----:B------:R-:W-:Y:S01]  /*58dc0*/  LOP3.LUT R169, R5, 0xffff, RZ, 0xc0, !PT ;  /* 0x0000ffff05a97812 */ /* 0x000fe200078ec0ff */
[----:B------:R-:W-:Y:S01]  /*58dd0*/  IMAD.IADD R0, R0, 0x1, R165 ;  /* 0x0000000100007824 */ /* 0x000fe200078e02a5 */
[----:B------:R-:W-:Y:S02]  /*58de0*/  PRMT R165, R8, 0x7604, R252 ;  /* 0x0000760408a57816 */ /* 0x000fe400000000fc */
[----:B0-----:R-:W-:Y:S01]  /*58df0*/  LOP3.LUT R163, R7, 0xffff, RZ, 0xc0, !PT ;  /* 0x0000ffff07a37812 */ /* 0x001fe200078ec0ff */
[----:B------:R-:W-:Y:S01]  /*58e00*/  STL [R1+0x37c], R169 ;  /* 0x00037ca901007387 */ /* 0x000fe20000100800 */
[----:B------:R-:W-:-:S03]  /*58e10*/  LOP3.LUT R252, R169, 0xff, RZ, 0xc0, !PT ;  /* 0x000000ffa9fc7812 */ /* 0x000fc600078ec0ff */
[----:B------:R0:W-:Y:S02]  /*58e20*/  STL [R1+0x364], R163 ;  /* 0x000364a301007387 */ /* 0x0001e40000100800 */
[----:B0-----:R-:W-:Y:S01]  /*58e30*/  IMAD.U32 R163, R163, 0x10000, RZ ;  /* 0x00010000a3a37824 */ /* 0x001fe200078e00ff */
[----:B--2---:R-:W-:-:S05]  /*58e40*/  LOP3.LUT R167, R171, 0xffff, RZ, 0xc0, !PT ;  /* 0x0000ffffaba77812 */ /* 0x004fca00078ec0ff */
[----:B------:R-:W-:Y:S01]  /*58e50*/  IMAD.U32 R169, R167, 0x10000, RZ ;  /* 0x00010000a7a97824 */ /* 0x000fe200078e00ff */
[----:B------:R0:W-:Y:S02]  /*58e60*/  STL [R1+0x368], R167 ;  /* 0x000368a701007387 */ /* 0x0001e40000100800 */
[----:B0-----:R-:W-:Y:S02]  /*58e70*/  LOP3.LUT R167, R163, 0xff0000, RZ, 0xc0, !PT ;  /* 0x00ff0000a3a77812 */ /* 0x001fe400078ec0ff */
[----:B------:R-:W-:Y:S02]  /*58e80*/  PRMT R163, R4, 0x7604, R252 ;  /* 0x0000760404a37816 */ /* 0x000fe400000000fc */
[----:B------:R-:W-:Y:S01]  /*58e90*/  LOP3.LUT R252, R169, 0xff0000, RZ, 0xc0, !PT ;  /* 0x00ff0000a9fc7812 */ /* 0x000fe200078ec0ff */
[----:B------:R-:W-:Y:S01]  /*58ea0*/  IMAD.IADD R172, R165, 0x1, R167 ;  /* 0x00000001a5ac7824 */ /* 0x000fe200078e02a7 */
[----:B---3--:R-:W-:-:S03]  /*58eb0*/  LOP3.LUT R165, R175, 0xffff, RZ, 0xc0, !PT ;  /* 0x0000ffffafa57812 */ /* 0x008fc600078ec0ff */
[----:B------:R-:W-:Y:S01]  /*58ec0*/  IMAD.IADD R176, R163, 0x1, R252 ;  /* 0x00000001a3b07824 */ /* 0x000fe200078e02fc */
[----:B----4-:R-:W-:Y:S02]  /*58ed0*/  LOP3.LUT R163, R173, 0xffff, RZ, 0xc0, !PT ;  /* 0x0000ffffada37812 */ /* 0x010fe400078ec0ff */
[----:B------:R-:W-:Y:S02]  /*58ee0*/  LOP3.LUT R169, R177, 0xffff, RZ, 0xc0, !PT ;  /* 0x0000ffffb1a97812 */ /* 0x000fe400078ec0ff */
[----:B------:R-:W-:Y:S02]  /*58ef0*/  LOP3.LUT R252, R163, 0xff, RZ, 0xc0, !PT ;  /* 0x000000ffa3fc7812 */ /* 0x000fe400078ec0ff */
        /* <DEDUP_REMOVED lines=137> */
[----:B---3--:R-:W-:Y:S01]  /*59790*/  LOP3.LUT R0, R10, 0xffff, RZ, 0xc0, !PT ;  /* 0x0000ffff0a007812 */ /* 0x008fe200078ec0ff */
[----:B------:R-:W2:Y:S04]  /*597a0*/  LDL R252, [R1+0x23c] ;  /* 0x00023c0001fc7983 */ /* 0x000ea80000100800 */
[----:B------:R0:W-:Y:S02]  /*597b0*/  STL [R1+0x354], R0 ;  /* 0x0003540001007387 */ /* 0x0001e40000100800 */
[----:B0-----:R-:W-:Y:S01]  /*597c0*/  IMAD R0, R0, 0x1000000, R168 ;  /* 0x0100000000007824 */ /* 0x001fe200078e02a8 */
[----:B----4-:R-:W-:Y:S02]  /*597d0*/  LOP3.LUT R2, R6, 0xffff, RZ, 0xc0, !PT ;  /* 0x0000ffff06027812 */ /* 0x010fe400078ec0ff */
[----:B------:R-:W-:-:S03]  /*597e0*/  LOP3.LUT R3, R3, 0xffff, RZ, 0xc0, !PT ;  /* 0x0000ffff03037812 */ /* 0x000fc600078ec0ff */
[----:B------:R-:W0:Y:S04]  /*597f0*/  SHFL.DOWN PT, R0, R0, 0x2, 0x1f ;  /* 0x08401f0000007f89 */ /* 0x000e2800000e0000 */
[----:B------:R1:W-:Y:S01]  /*59800*/  STL [R1+0x350], R2 ;  /* 0x0003500201007387 */ /* 0x0003e20000100800 */
[----:B------:R-:W-:-:S03]  /*59810*/  LOP3.LUT R250, R250, 0xffff, RZ, 0xc0, !PT ;  /* 0x0000fffffafa7812 */ /* 0x000fc600078ec0ff */
[----:B------:R-:W-:Y:S04]  /*59820*/  SHFL.DOWN PT, R165, R165, 0x2, 0x1f ;  /* 0x08401f00a5a57f89 */ /* 0x000fe800000e0000 */
        /* <DEDUP_REMOVED lines=14> */
[----:B------:R-:W-:Y:S04]  /*59910*/  SHFL.DOWN PT, R171, R171, 0x2, 0x1f ;  /* 0x08401f00abab7f89 */ /* 0x000fe800000e0000 */
[----:B------:R-:W-:Y:S04]  /*59920*/  SHFL.DOWN PT, R173, R173, 0x2, 0x1f ;  /* 0x08401f00adad7f89 */ /* 0x000fe800000e0000 */
[----:B------:R-:W-:Y:S04]  /*59930*/  SHFL.DOWN PT, R175, R175, 0x2, 0x1f ;  /* 0x08401f00afaf7f89 */ /* 0x000fe800000e0000 */
[----:B-1----:R0:W-:Y:S04]  /*59940*/  STL [R1+0x340], R3 ;  /* 0x0003400301007387 */ /* 0x0021e80000100800 */
[----:B------:R-:W-:Y:S04]  /*59950*/  SHFL.DOWN PT, R177, R177, 0x2, 0x1f ;  /* 0x08401f00b1b17f89 */ /* 0x000fe800000e0000 */
[----:B------:R-:W-:Y:S04]  /*59960*/  SHFL.DOWN PT, R180, R180, 0x2, 0x1f ;  /* 0x08401f00b4b47f89 */ /* 0x000fe800000e0000 */
[----:B0-----:R-:W4:Y:S04]  /*59970*/  LDL.LU R3, [R1+0x394] ;  /* 0x0003940001037983 */ /* 0x001f280000300800 */
[----:B------:R-:W0:Y:S01]  /*59980*/  SHFL.DOWN PT, R248, R248, 0x2, 0x1f ;  /* 0x08401f00f8f87f89 */ /* 0x000e2200000e0000 */
[----:B------:R-:W-:-:S03]  /*59990*/  IMAD R250, R250, 0x1000000, R163 ;  /* 0x01000000fafa7824 */ /* 0x000fc600078e02a3 */
[----:B------:R-:W-:Y:S04]  /*599a0*/  SHFL.DOWN PT, R184, R184, 0x2, 0x1f ;  /* 0x08401f00b8b87f89 */ /* 0x000fe800000e0000 */
[----:B------:R-:W-:Y:S04]  /*599b0*/  SHFL.DOWN PT, R188, R188, 0x2, 0x1f ;  /* 0x08401f00bcbc7f89 */ /* 0x000fe800000e0000 */
[----:B------:R-:W-:Y:S04]  /*599c0*/  SHFL.DOWN PT, R192, R192, 0x2, 0x1f ;  /* 0x08401f00c0c07f89 */ /* 0x000fe800000e0000 */
[----:B------:R-:W-:Y:S04]  /*599d0*/  SHFL.DOWN PT, R179, R179, 0x2, 0x1f ;  /* 0x08401f00b3b37f89 */ /* 0x000fe800000e0000 */
[----:B------:R-:W-:Y:S04]  /*599e0*/  SHFL.DOWN PT, R181, R181, 0x2, 0x1f ;  /* 0x08401f00b5b57f89 */ /* 0x000fe800000e0000 */
[----:B0-----:R-:W-:Y:S04]  /*599f0*/  STL [R1+0x33c], R248 ;  /* 0x00033cf801007387 */ /* 0x001fe80000100800 */
[----:B------:R-:W0:Y:S04]  /*59a00*/  SHFL.DOWN PT, R250, R250, 0x2, 0x1f ;  /* 0x08401f00fafa7f89 */ /* 0x000e2800000e0000 */
[----:B------:R-:W-:Y:S04]  /*59a10*/  SHFL.DOWN PT, R183, R183, 0x2, 0x1f ;  /* 0x08401f00b7b77f89 */ /* 0x000fe800000e0000 */
[----:B------:R-:W-:Y:S04]  /*59a20*/  SHFL.DOWN PT, R185, R185, 0x2, 0x1f ;  /* 0x08401f00b9b97f89 */ /* 0x000fe800000e0000 */
[----:B------:R-:W-:Y:S04]  /*59a30*/  SHFL.DOWN PT, R187, R187, 0x2, 0x1f ;  /* 0x08401f00bbbb7f89 */ /* 0x000fe800000e0000 */
[----:B------:R-:W-:Y:S04]  /*59a40*/  SHFL.DOWN PT, R189, R189, 0x2, 0x1f ;  /* 0x08401f00bdbd7f89 */ /* 0x000fe800000e0000 */
[----:B------:R-:W-:Y:S04]  /*59a50*/  SHFL.DOWN PT, R191, R191, 0x2, 0x1f ;  /* 0x08401f00bfbf7f89 */ /* 0x000fe800000e0000 */
[----:B0-----:R0:W-:Y:S04]  /*59a60*/  STL [R1+0x344], R250 ;  /* 0x000344fa01007387 */ /* 0x0011e80000100800 */
[----:B------:R-:W-:Y:S04]  /*59a70*/  SHFL.DOWN PT, R193, R193, 0x2, 0x1f ;  /* 0x08401f00c1c17f89 */ /* 0x000fe800000e0000 */
[----:B------:R-:W-:Y:S01]  /*59a80*/  SHFL.DOWN PT, R196, R196, 0x2, 0x1f ;  /* 0x08401f00c4c47f89 */ /* 0x000fe200000e0000 */
[----:B0-----:R-:W0:Y:S03]  /*59a90*/  S2R R250, SR_LANEID ;  /* 0x0000000000fa7919 */ /* 0x001e260000000000 */
        /* <DEDUP_REMOVED lines=41> */
[----:B------:R-:W-:Y:S04]  /*59d30*/  STL [R1+0x334], R169 ;  /* 0x000334a901007387 */ /* 0x000fe80000100800 */
[----:B------:R-:W-:Y:S04]  /*59d40*/  STL [R1+0x328], R171 ;  /* 0x000328ab01007387 */ /* 0x000fe80000100800 */
[----:B------:R-:W-:Y:S04]  /*59d50*/  STL [R1+0x32c], R173 ;  /* 0x00032cad01007387 */ /* 0x000fe80000100800 */
[----:B------:R-:W-:Y:S04]  /*59d60*/  STL [R1+0x320], R175 ;  /* 0x000320af01007387 */ /* 0x000fe80000100800 */
[----:B------:R-:W-:Y:S04]  /*59d70*/  STL [R1+0x324], R177 ;  /* 0x000324b101007387 */ /* 0x000fe80000100800 */
[----:B--2---:R-:W1:Y:S01]  /*59d80*/  SHFL.DOWN PT, R248, R0, 0x2, 0x1f ;  /* 0x08401f0000f87f89 */ /* 0x004e6200000e0000 */
[----:B0-----:R-:W-:-:S03]  /*59d90*/  ISETP.GT.AND P0, PT, R250, 0x1d, PT ;  /* 0x0000001dfa00780c */ /* 0x001fc60003f04270 */
[----:B------:R-:W-:Y:S04]  /*59da0*/  STL [R1+0x318], R180 ;  /* 0x000318b401007387 */ /* 0x000fe80000100800 */
[----:B------:R-:W-:Y:S04]  /*59db0*/  STL [R1+0x31c], R184 ;  /* 0x00031cb801007387 */ /* 0x000fe80000100800 */
[----:B------:R-:W-:Y:S04]  /*59dc0*/  STL [R1+0x310], R188 ;  /* 0x000310bc01007387 */ /* 0x000fe80000100800 */
[----:B------:R-:W-:Y:S04]  /*59dd0*/  STL [R1+0x314], R192 ;  /* 0x000314c001007387 */ /* 0x000fe80000100800 */
[----:B------:R-:W-:Y:S04]  /*59de0*/  STL [R1+0x308], R179 ;  /* 0x000308b301007387 */ /* 0x000fe80000100800 */
[----:B-1----:R-:W-:Y:S04]  /*59df0*/  STL [R1+0x358], R248 ;  /* 0x000358f801007387 */ /* 0x002fe80000100800 */
        /* <DEDUP_REMOVED lines=74> */
[----:B---3--:R1:W5:Y:S04]  /*5a2a0*/  LDL.LU R196, [R1+0x43c] ;  /* 0x00043c0001c47983 */ /* 0x0083680000300800 */
[----:B----4-:R1:W5:Y:S04]  /*5a2b0*/  LDL.LU R200, [R1+0x438] ;  /* 0x0004380001c87983 */ /* 0x0103680000300800 */
        /* <DEDUP_REMOVED lines=42> */
[----:B------:R-:W2:Y:S04]  /*5a560*/  LDL.LU R10, [R1+0x2f0] ;  /* 0x0002f000010a7983 */ /* 0x000ea80000300800 */
[----:B------:R-:W2:Y:S04]  /*5a570*/  LDL.LU R11, [R1+0x2f4] ;  /* 0x0002f400010b7983 */ /* 0x000ea80000300800 */
[----:B------:R0:W-:Y:S04]  /*5a580*/  STL.64 [R1+0x430], R46 ;  /* 0x0004302e01007387 */ /* 0x0001e80000100a00 */
[----:B------:R3:W-:Y:S04]  /*5a590*/  STL.64 [R1+0x428], R48 ;  /* 0x0004283001007387 */ /* 0x0007e80000100a00 */
[----:B------:R4:W-:Y:S04]  /*5a5a0*/  STL.64 [R1+0x438], R60 ;  /* 0x0004383c01007387 */ /* 0x0009e80000100a00 */
[----:B0-----:R-:W2:Y:S04]  /*5a5b0*/  LDL.LU R46, [R1+0x308] ;  /* 0x00030800012e7983 */ /* 0x001ea80000300800 */
[----:B------:R-:W2:Y:S04]  /*5a5c0*/  LDL.LU R47, [R1+0x30c] ;  /* 0x00030c00012f7983 */ /* 0x000ea80000300800 */
[----:B---3--:R-:W3:Y:S04]  /*5a5d0*/  LDL.LU R48, [R1+0x310] ;  /* 0x0003100001307983 */ /* 0x008ee80000300800 */
        /* <DEDUP_REMOVED lines=68> */
[----:B--2---:R1:W-:Y:S04]  /*5aa20*/  STL.64 [R1+0x178], R10 ;  /* 0x0001780a01007387 */ /* 0x0043e80000100a00 */
[----:B------:R-:W2:Y:S04]  /*5aa30*/  LDL.LU R13, [R1+0x378] ;  /* 0x00037800010d7983 */ /* 0x000ea80000300800 */
[----:B0-----:R-:W2:Y:S04]  /*5aa40*/  LDL.LU R0, [R1+0x360] ;  /* 0x0003600001007983 */ /* 0x001ea80000300800 */
[----:B-1----:R-:W2:Y:S04]  /*5aa50*/  LDL.LU R10, [R1+0x2d0] ;  /* 0x0002d000010a7983 */ /* 0x002ea80000300800 */
[----:B------:R-:W2:Y:S04]  /*5aa60*/  LDL.LU R11, [R1+0x2d4] ;  /* 0x0002d400010b7983 */ /* 0x000ea80000300800 */
[----:B------:R0:W-:Y:S04]  /*5aa70*/  STL.64 [R1+0x160], R46 ;  /* 0x0001602e01007387 */ /* 0x0001e80000100a00 */
[----:B---3--:R1:W-:Y:S04]  /*5aa80*/  STL.64 [R1+0x158], R48 ;  /* 0x0001583001007387 */ /* 0x0083e80000100a00 */
[----:B0-----:R-:W3:Y:S04]  /*5aa90*/  LDL.LU R46, [R1+0x2e0] ;  /* 0x0002e000012e7983 */ /* 0x001ee80000300800 */
[----:B------:R-:W3:Y:S04]  /*5aaa0*/  LDL.LU R47, [R1+0x2e4] ;  /* 0x0002e400012f7983 */ /* 0x000ee80000300800 */
[----:B-1----:R-:W3:Y:S04]  /*5aab0*/  LDL.LU R48, [R1+0x2c8] ;  /* 0x0002c80001307983 */ /* 0x002ee80000300800 */
[----:B------:R-:W3:Y:S04]  /*5aac0*/  LDL.LU R49, [R1+0x2cc] ;  /* 0x0002cc0001317983 */ /* 0x000ee80000300800 */
        /* <DEDUP_REMOVED lines=27> */
[----:B--2---:R0:W-:Y:S04]  /*5ac80*/  STL.64 [R1+0x198], R10 ;  /* 0x0001980a01007387 */ /* 0x0041e80000100a00 */
[----:B0-----:R-:W2:Y:S04]  /*5ac90*/  LDL.LU R10, [R1+0x36c] ;  /* 0x00036c00010a7983 */ /* 0x001ea80000300800 */
[----:B------:R-:W2:Y:S04]  /*5aca0*/  LDL.LU R11, [R1+0x37c] ;  /* 0x00037c00010b7983 */ /* 0x000ea80000300800 */
[----:B------:R0:W-:Y:S04]  /*5acb0*/  STL.64 [R1+0x1f8], R22 ;  /* 0x0001f81601007387 */ /* 0x0001e80000100a00 */
[----:B------:R1:W-:Y:S04]  /*5acc0*/  STL.64 [R1+0x200], R24 ;  /* 0x0002001801007387 */ /* 0x0003e80000100a00 */
[----:B------:R3:W-:Y:S04]  /*5acd0*/  STL.64 [R1+0x218], R14 ;  /* 0x0002180e01007387 */ /* 0x0007e80000100a00 */
[----:B0-----:R-:W2:Y:S04]  /*5ace0*/  LDL.LU.64 R22, [R1+0x3d0] ;  /* 0x0003d00001167983 */ /* 0x001ea80000300a00 */
[----:B-1----:R-:W2:Y:S04]  /*5acf0*/  LDL.LU.64 R24, [R1+0x3c8] ;  /* 0x0003c80001187983 */ /* 0x002ea80000300a00 */
[----:B------:R0:W-:Y:S04]  /*5ad00*/  STL.64 [R1+0x120], R16 ;  /* 0x0001201001007387 */ /* 0x0001e80000100a00 */
[----:B---3--:R-:W3:Y:S01]  /*5ad10*/  LDL.LU.64 R14, [R1+0x3b0] ;  /* 0x0003b000010e7983 */ /* 0x008ee20000300a00 */
[----:B------:R-:W-:-:S02]  /*5ad20*/  PRMT R9, R9, 0x3340, R18 ;  /* 0x0000334009097816 */ /* 0x000fc40000000012 */
[----:B------:R-:W-:Y:S01]  /*5ad30*/  PRMT R5, R5, 0x3340, R19 ;  /* 0x0000334005057816 */ /* 0x000fe20000000013 */
[----:B------:R1:W-:Y:S04]  /*5ad40*/  STL.64 [R1+0x208], R26 ;  /* 0x0002081a01007387 */ /* 0x0003e80000100a00 */
[----:B0-----:R-:W3:Y:S04]  /*5ad50*/  LDL.LU.64 R16, [R1+0x3a8] ;  /* 0x0003a80001107983 */ /* 0x001ee80000300a00 */
        /* <DEDUP_REMOVED lines=56> */
[----:B--2---:R-:W-:Y:S02]  /*5b0e0*/  PRMT R251, R10, 0x3340, R251 ;  /* 0x000033400afb7816 */ /* 0x004fe400000000fb */
[----:B------:R-:W-:Y:S02]  /*5b0f0*/  LOP3.LUT R10, R234, 0xffff, RZ, 0xc0, !PT ;  /* 0x0000ffffea0a7812 */ /* 0x000fe400078ec0ff */
[----:B------:R-:W-:Y:S02]  /*5b100*/  LOP3.LUT R234, R237, 0xffff, RZ, 0xc0, !PT ;  /* 0x0000ffffedea7812 */ /* 0x000fe400078ec0ff */
[----:B------:R-:W2:Y:S01]  /*5b110*/  LDL R237, [R1+0x244] ;  /* 0x0002440001ed7983 */ /* 0x000ea20000100800 */
        /* <DEDUP_REMOVED lines=154> */
[----:B---3--:R-:W-:Y:S02]  /*5bac0*/  LOP3.LUT R14, R14, 0xffff, RZ, 0xc0, !PT ;  /* 0x0000ffff0e0e7812 */ /* 0x008fe400078ec0ff */
        /* <DEDUP_REMOVED lines=73> */
[----:B---3--:R-:W-:Y:S02]  /*5bf60*/  PRMT R9, R137, 0x5410, R134 ;  /* 0x0000541089097816 */ /* 0x008fe40000000086 */
        /* <DEDUP_REMOVED lines=87> */
[----:B---3--:R-:W-:Y:S02]  /*5c4e0*/  PRMT R11, R95, 0x5410, R102 ;  /* 0x000054105f0b7816 */ /* 0x008fe40000000066 */
[----:B------:R-:W-:-:S02]  /*5c4f0*/  PRMT R10, R105, 0x5410, R94 ;  /* 0x00005410690a7816 */ /* 0x000fc4000000005e */
[----:B----4-:R-:W-:Y:S02]  /*5c500*/  PRMT R13, R87, 0x5410, R104 ;  /* 0x00005410570d7816 */ /* 0x010fe40000000068 */
[----:B------:R-:W-:Y:S02]  /*5c510*/  PRMT R12, R97, 0x5410, R86 ;  /* 0x00005410610c7816 */ /* 0x000fe40000000056 */
[----:B--2---:R-:W-:Y:S02]  /*5c520*/  PRMT R9, R71, 0x5410, R88 ;  /* 0x0000541047097816 */ /* 0x004fe40000000058 */
        /* <DEDUP_REMOVED lines=129> */
.L_x_101:
[----:B------:R-:W-:-:S05]  /*5cd40*/  IMAD.IADD R7, R1, 0x1, R6 ;  /* 0x0000000101077824 */ /* 0x000fca00078e0206 */
[----:B------:R-:W2:Y:S02]  /*5cd50*/  LDL.U8 R5, [R7+0x10] ;  /* 0x0000100007057983 */ /* 0x000ea40000100000 */
[----:B--2---:R-:W-:Y:S01]  /*5cd60*/  ISETP.NE.AND P0, PT, R5, RZ, PT ;  /* 0x000000ff0500720c */ /* 0x004fe20003f05270 */
[----:B------:R-:W-:Y:S02]  /*5cd70*/  IMAD.MOV.U32 R5, RZ, RZ, R6 ;  /* 0x000000ffff057224 */ /* 0x000fe400078e0006 */
[----:B------:R-:W-:-:S10]  /*5cd80*/  VIADD R6, R6, 0x1 ;  /* 0x0000000106067836 */ /* 0x000fd40000000000 */
[----:B------:R-:W-:Y:S05]  /*5cd90*/  @P0 BRA `(.L_x_101) ;  /* 0xfffffffc00e80947 */ /* 0x000fea000383ffff */
[----:B------:R-:W-:Y:S05]  /*5cda0*/  BSYNC.RECONVERGENT B2 ;  /* 0x0000000000027941 */ /* 0x000fea0003800200 */
.L_x_100:
[----:B------:R-:W-:Y:S01]  /*5cdb0*/  LOP3.LUT P0, RZ, R4, 0xff, RZ, 0xc0, !PT ;  /* 0x000000ff04ff7812 */ /* 0x000fe2000780c0ff */
[----:B------:R-:W-:Y:S01]  /*5cdc0*/  BSSY.RECONVERGENT B2, `(.L_x_102) ;  /* 0x000000c000027945 */ /* 0x000fe20003800200 */
[----:B------:R-:W-:-:S11]  /*5cdd0*/  IMAD.MOV.U32 R6, RZ, RZ, R5 ;  /* 0x000000ffff067224 */ /* 0x000fd600078e0005 */
[----:B------:R-:W-:Y:S05]  /*5cde0*/  @!P0 BRA `(.L_x_103) ;  /* 0x0000000000248947 */ /* 0x000fea0003800000 */
[----:B------:R-:W-:-:S07]  /*5cdf0*/  IMAD.MOV.U32 R8, RZ, RZ, RZ ;  /* 0x000000ffff087224 */ /* 0x000fce00078e00ff */
.L_x_104:
        /* <DEDUP_REMOVED lines=8> */
.L_x_103:
[----:B------:R-:W-:Y:S05]  /*5ce80*/  BSYNC.RECONVERGENT B2 ;  /* 0x0000000000027941 */ /* 0x000fea0003800200 */
.L_x_102:
        /* <DEDUP_REMOVED lines=541> */
.L_x_99:
[----:B------:R-:W-:Y:S05]  /*5f060*/  BSYNC.RECONVERGENT B1 ;  /* 0x0000000000017941 */ /* 0x000fea0003800200 */
.L_x_98:
[----:B------:R0:W-:Y:S01]  /*5f070*/  STL [R1+0x4a4], R14 ;  /* 0x0004a40e01007387 */ /* 0x0001e20000100800 */
[----:B-----5:R-:W-:-:S03]  /*5f080*/  LOP3.LUT R252, R245, 0xff, RZ, 0xc0, !PT ;  /* 0x000000fff5fc7812 */ /* 0x020fc600078ec0ff */
[----:B------:R2:W-:Y:S04]  /*5f090*/  STL [R1+0x4a0], R10 ;  /* 0x0004a00a01007387 */ /* 0x0005e80000100800 */
[----:B------:R3:W-:Y:S01]  /*5f0a0*/  STL [R1+0x49c], R6 ;  /* 0x00049c0601007387 */ /* 0x0007e20000100800 */
[----:B0-----:R-:W-:-:S03]  /*5f0b0*/  IMAD.U32 R14, R243, 0x10000, RZ ;  /* 0x00010000f30e7824 */ /* 0x001fc600078e00ff */
[----:B------:R0:W-:Y:S01]  /*5f0c0*/  STL [R1+0x39c], R0 ;  /* 0x00039c0001007387 */ /* 0x0001e20000100800 */
[----:B--2---:R-:W-:-:S03]  /*5f0d0*/  IMAD.U32 R10, R248, 0x10000, RZ ;  /* 0x00010000f80a7824 */ /* 0x004fc600078e00ff */
[----:B------:R2:W-:Y:S01]  /*5f0e0*/  STL [R1+0x398], R2 ;  /* 0x0003980201007387 */ /* 0x0005e20000100800 */
[----:B---3--:R-:W-:-:S03]  /*5f0f0*/  LOP3.LUT R6, R250, 0xff, RZ, 0xc0, !PT ;  /* 0x000000fffa067812 */ /* 0x008fc600078ec0ff */
[----:B------:R3:W-:Y:S01]  /*5f100*/  STL [R1+0x394], R3 ;  /* 0x0003940301007387 */ /* 0x0007e20000100800 */
[----:B0-----:R-:W-:Y:S02]  /*5f110*/  PRMT R0, R244, 0x7604, R252 ;  /* 0x00007604f4007816 */ /* 0x001fe400000000fc */
[----:B------:R-:W-:Y:S01]  /*5f120*/  LOP3.LUT R252, R14, 0xff0000, RZ, 0xc0, !PT ;  /* 0x00ff00000efc7812 */ /* 0x000fe200078ec0ff */
[----:B------:R0:W-:Y:S01]  /*5f130*/  STL [R1+0x3ac], R244 ;  /* 0x0003acf401007387 */ /* 0x0001e20000100800 */
[----:B--2---:R-:W-:Y:S02]  /*5f140*/  PRMT R2, R249, 0x7604, R6 ;  /* 0x00007604f9027816 */ /* 0x004fe40000000006 */
        /* <DEDUP_REMOVED lines=12> */
[----:B--2---:R-:W-:Y:S01]  /*5f210*/  LOP3.LUT R245, R241, 0xff, RZ, 0xc0, !PT ;  /* 0x000000fff1f57812 */ /* 0x004fe200078ec0ff */
        /* <DEDUP_REMOVED lines=9> */
[----:B--2---:R-:W-:Y:S02]  /*5f2b0*/  PRMT R241, R240, 0x7604, R245 ;  /* 0x00007604f0f17816 */ /* 0x004fe400000000f5 */
        /* <DEDUP_REMOVED lines=10> */
[----:B--2---:R-:W-:Y:S01]  /*5f360*/  IMAD.IADD R237, R241, 0x1, R229 ;  /* 0x00000001f1ed7824 */ /* 0x004fe200078e02e5 */
        /* <DEDUP_REMOVED lines=10> */
[----:B--2---:R-:W-:Y:S01]  /*5f410*/  IMAD.U32 R228, R211, 0x10000, RZ ;  /* 0x00010000d3e47824 */ /* 0x004fe200078e00ff */
        /* <DEDUP_REMOVED lines=9> */
[----:B--2---:R-:W-:Y:S01]  /*5f4b0*/  LOP3.LUT R215, R231, 0xff0000, RZ, 0xc0, !PT ;  /* 0x00ff0000e7d77812 */ /* 0x004fe200078ec0ff */
        /* <DEDUP_REMOVED lines=10> */
[----:B--2---:R-:W-:Y:S01]  /*5f560*/  IMAD.U32 R212, R195, 0x10000, RZ ;  /* 0x00010000c3d47824 */ /* 0x004fe200078e00ff */
        /* <DEDUP_REMOVED lines=19> */
[----:B--2---:R-:W-:-:S02]  /*5f6a0*/  IMAD.IADD R249, R199, 0x1, R201 ;  /* 0x00000001c7f97824 */ /* 0x004fc400078e02c9 */
        /* <DEDUP_REMOVED lines=9> */
[----:B--2---:R-:W-:-:S02]  /*5f740*/  LOP3.LUT R200, R189, 0xff, RZ, 0xc0, !PT ;  /* 0x000000ffbdc87812 */ /* 0x004fc400078ec0ff */
[----:B------:R-:W-:Y:S01]  /*5f750*/  PRMT R3, R180, 0x7604, R3 ;  /* 0x00007604b4037816 */ /* 0x000fe20000000003 */
[----:B------:R2:W-:Y:S01]  /*5f760*/  STL [R1+0x44c], R187 ;  /* 0x00044cbb01007387 */ /* 0x0005e20000100800 */
[----:B---3--:R-:W-:-:S03]  /*5f770*/  LOP3.LUT R181, R197, 0xff0000, RZ, 0xc0, !PT ;  /* 0x00ff0000c5b57812 */ /* 0x008fc600078ec0ff */
[----:B------:R3:W-:Y:S01]  /*5f780*/  STL [R1+0x454], R183 ;  /* 0x000454b701007387 */ /* 0x0007e20000100800 */
[----:B0-----:R-:W-:Y:S02]  /*5f790*/  PRMT R179, R184, 0x7604, R252 ;  /* 0x00007604b8b37816 */ /* 0x001fe400000000fc */
[----:B------:R-:W-:Y:S01]  /*5f7a0*/  LOP3.LUT R252, R196, 0xff0000, RZ, 0xc0, !PT ;  /* 0x00ff0000c4fc7812 */ /* 0x000fe200078ec0ff */
[----:B------:R0:W-:Y:S01]  /*5f7b0*/  STL [R1+0x448], R189 ;  /* 0x000448bd01007387 */ /* 0x0001e20000100800 */
[----:B--2---:R-:W-:-:S03]  /*5f7c0*/  LOP3.LUT R187, R199, 0xff0000, RZ, 0xc0, !PT ;  /* 0x00ff0000c7bb7812 */ /* 0x004fc600078ec0ff */
[----:B------:R2:W-:Y:S01]  /*5f7d0*/  STL [R1+0x444], R191 ;  /* 0x000444bf01007387 */ /* 0x0005e20000100800 */
[----:B---3--:R-:W-:-:S03]  /*5f7e0*/  PRMT R183, R188, 0x7604, R200 ;  /* 0x00007604bcb77816 */ /* 0x008fc600000000c8 */
[----:B------:R3:W-:Y:S01]  /*5f7f0*/  STL [R1+0x468], R184 ;  /* 0x000468b801007387 */ /* 0x0007e20000100800 */
[----:B0-----:R-:W-:Y:S01]  /*5f800*/  IMAD.IADD R189, R179, 0x1, R181 ;  /* 0x00000001b3bd7824 */ /* 0x001fe200078e02b5 */
[----:B------:R-:W-:Y:S01]  /*5f810*/  LOP3.LUT R179, R177, 0xff, RZ, 0xc0, !PT ;  /* 0x000000ffb1b37812 */ /* 0x000fe200078ec0ff */
[----:B------:R-:W-:Y:S01]  /*5f820*/  IMAD.IADD R187, R183, 0x1, R187 ;  /* 0x00000001b7bb7824 */ /* 0x000fe200078e02bb */
[----:B------:R0:W-:Y:S01]  /*5f830*/  STL [R1+0x46c], R180 ;  /* 0x00046cb401007387 */ /* 0x0001e20000100800 */
[----:B--2---:R-:W-:Y:S01]  /*5f840*/  IMAD.IADD R191, R3, 0x1, R252 ;  /* 0x0000000103bf7824 */ /* 0x004fe200078e02fc */
        /* <DEDUP_REMOVED lines=19> */
[----:B--2---:R-:W-:Y:S01]  /*5f980*/  LOP3.LUT R169, R183, 0xff0000, RZ, 0xc0, !PT ;  /* 0x00ff0000b7a97812 */ /* 0x004fe200078ec0ff */
        /* <DEDUP_REMOVED lines=10> */
[----:B--2---:R-:W-:Y:S01]  /*5fa30*/  IMAD.U32 R168, R159, 0x10000, RZ ;  /* 0x000100009fa87824 */ /* 0x004fe200078e00ff */
        /* <DEDUP_REMOVED lines=11> */
[----:B--2---:R-:W-:Y:S01]  /*5faf0*/  IMAD.U32 R172, R147, 0x10000, RZ ;  /* 0x0001000093ac7824 */ /* 0x004fe200078e00ff */
        /* <DEDUP_REMOVED lines=16> */
[----:B--2---:R-:W-:Y:S01]  /*5fc00*/  LOP3.LUT R203, R217, 0xff0000, RZ, 0xc0, !PT ;  /* 0x00ff0000d9cb7812 */ /* 0x004fe200078ec0ff */
        /* <DEDUP_REMOVED lines=28> */
[----:B--2---:R-:W-:Y:S01]  /*5fdd0*/  IMAD.IADD R207, R3, 0x1, R252 ;  /* 0x0000000103cf7824 */ /* 0x004fe200078e02fc */
        /* <DEDUP_REMOVED lines=25> */
[----:B--2---:R-:W-:Y:S01]  /*5ff70*/  IMAD.IADD R209, R169, 0x1, R171 ;  /* 0x00000001a9d17824 */ /* 0x004fe200078e02ab */
        /* <DEDUP_REMOVED lines=61> */
[----:B--2---:R-:W2:Y:S01]  /*60350*/  LDL R177, [R1+0x234] ;  /* 0x0002340001b17983 */ /* 0x004ea20000100800 */
        /* <DEDUP_REMOVED lines=32> */
[----:B------:R-:W4:Y:S01]  /*60560*/  LDL R171, [R1+0x220] ;  /* 0x0002200001ab7983 */ /* 0x000f220000100800 */
[----:B------:R-:W-:-:S02]  /*60570*/  IMAD.IADD R229, R165, 0x1, R167 ;  /* 0x00000001a5e57824 */ /* 0x000fc400078e02a7 */
[----:B------:R-:W-:Y:S01]  /*60580*/  IMAD.U32 R165, R43, 0x10000, RZ ;  /* 0x000100002ba57824 */ /* 0x000fe200078e00ff */
[----:B------:R-:W-:Y:S01]  /*60590*/  PRMT R168, R44, 0x7604, R168 ;  /* 0x000076042ca87816 */ /* 0x000fe200000000a8 */
[----:B------:R-:W-:Y:S01]  /*605a0*/  IMAD.IADD R231, R163, 0x1, R252 ;  /* 0x00000001a3e77824 */ /* 0x000fe200078e02fc */
[----:B------:R-:W-:Y:S01]  /*605b0*/  LOP3.LUT R252, R41, 0xff, RZ, 0xc0, !PT ;  /* 0x000000ff29fc7812 */ /* 0x000fe200078ec0ff */
[----:B------:R-:W-:Y:S01]  /*605c0*/  IMAD.MOV.U32 R183, RZ, RZ, R248 ;  /* 0x000000ffffb77224 */ /* 0x000fe200078e00f8 */
[----:B------:R-:W-:Y:S01]  /*605d0*/  LOP3.LUT R169, R165, 0xff0000, RZ, 0xc0, !PT ;  /* 0x00ff0000a5a97812 */ /* 0x000fe200078ec0ff */
[----:B------:R-:W2:Y:S01]  /*605e0*/  LDL R248, [R1+0x238] ;  /* 0x0002380001f87983 */ /* 0x000ea20000100800 */
[----:B------:R-:W-:Y:S01]  /*605f0*/  PRMT R165, R40, 0x7604, R252 ;  /* 0x0000760428a57816 */ /* 0x000fe200000000fc */
[----:B------:R-:W-:Y:S01]  /*60600*/  IMAD.U32 R167, R39, 0x10000, RZ ;  /* 0x0001000027a77824 */ /* 0x000fe200078e00ff */
[----:B------:R-:W-:Y:S01]  /*60610*/  LOP3.LUT R252, R173, 0xff0000, RZ, 0xc0, !PT ;  /* 0x00ff0000adfc7812 */ /* 0x000fe200078ec0ff */
[----:B------:R-:W-:Y:S01]  /*60620*/  IMAD.MOV.U32 R180, RZ, RZ, R188 ;  /* 0x000000ffffb47224 */ /* 0x000fe200078e00bc */
[----:B------:R-:W2:Y:S01]  /*60630*/  LDL R173, [R1+0x228] ;  /* 0x0002280001ad7983 */ /* 0x000ea20000100800 */
        /* <DEDUP_REMOVED lines=51> */
[----:B----4-:R-:W-:-:S05]  /*60970*/  LOP3.LUT R167, R171, 0xffff, RZ, 0xc0, !PT ;  /* 0x0000ffffaba77812 */ /* 0x010fca00078ec0ff */
        /* <DEDUP_REMOVED lines=8> */
[----:B--2---:R-:W-:Y:S02]  /*60a00*/  LOP3.LUT R163, R173, 0xffff, RZ, 0xc0, !PT ;  /* 0x0000ffffada37812 */ /* 0x004fe400078ec0ff */
        /* <DEDUP_REMOVED lines=998> */
.L_x_108:
[----:B------:R-:W-:-:S05]  /*64870*/  IMAD.IADD R7, R1, 0x1, R6 ;  /* 0x0000000101077824 */ /* 0x000fca00078e0206 */
[----:B------:R-:W2:Y:S02]  /*64880*/  LDL.U8 R5, [R7+0x10] ;  /* 0x0000100007057983 */ /* 0x000ea40000100000 */
[----:B--2---:R-:W-:Y:S01]  /*64890*/  ISETP.NE.AND P0, PT, R5, RZ, PT ;  /* 0x000000ff0500720c */ /* 0x004fe20003f05270 */
[----:B------:R-:W-:Y:S02]  /*648a0*/  IMAD.MOV.U32 R5, RZ, RZ, R6 ;  /* 0x000000ffff057224 */ /* 0x000fe400078e0006 */
[----:B------:R-:W-:-:S10]  /*648b0*/  VIADD R6, R6, 0x1 ;  /* 0x0000000106067836 */ /* 0x000fd40000000000 */
[----:B------:R-:W-:Y:S05]  /*648c0*/  @P0 BRA `(.L_x_108) ;  /* 0xfffffffc00e80947 */ /* 0x000fea000383ffff */
[----:B------:R-:W-:Y:S05]  /*648d0*/  BSYNC.RECONVERGENT B2 ;  /* 0x0000000000027941 */ /* 0x000fea0003800200 */
.L_x_107:
[----:B------:R-:W-:Y:S01]  /*648e0*/  LOP3.LUT P0, RZ, R4, 0xff, RZ, 0xc0, !PT ;  /* 0x000000ff04ff7812 */ /* 0x000fe2000780c0ff */
[----:B------:R-:W-:Y:S01]  /*648f0*/  BSSY.RECONVERGENT B2, `(.L_x_109) ;  /* 0x000000c000027945 */ /* 0x000fe20003800200 */
[----:B------:R-:W-:-:S11]  /*64900*/  IMAD.MOV.U32 R6, RZ, RZ, R5 ;  /* 0x000000ffff067224 */ /* 0x000fd600078e0005 */
[----:B------:R-:W-:Y:S05]  /*64910*/  @!P0 BRA `(.L_x_110) ;  /* 0x0000000000248947 */ /* 0x000fea0003800000 */
[----:B------:R-:W-:-:S07]  /*64920*/  IMAD.MOV.U32 R8, RZ, RZ, RZ ;  /* 0x000000ffff087224 */ /* 0x000fce00078e00ff */
.L_x_111:
        /* <DEDUP_REMOVED lines=8> */
.L_x_110:
[----:B------:R-:W-:Y:S05]  /*649b0*/  BSYNC.RECONVERGENT B2 ;  /* 0x0000000000027941 */ /* 0x000fea0003800200 */
.L_x_109:
        /* <DEDUP_REMOVED lines=541> */
.L_x_106:
[----:B------:R-:W-:Y:S05]  /*66b90*/  BSYNC.RECONVERGENT B1 ;  /* 0x0000000000017941 */ /* 0x000fea0003800200 */
.L_x_105:
        /* <DEDUP_REMOVED lines=1408> */
.L_x_115:
[----:B------:R-:W-:-:S05]  /*6c3a0*/  IMAD.IADD R7, R1, 0x1, R6 ;  /* 0x0000000101077824 */ /* 0x000fca00078e0206 */
[----:B------:R-:W2:Y:S02]  /*6c3b0*/  LDL.U8 R5, [R7+0x10] ;  /* 0x0000100007057983 */ /* 0x000ea40000100000 */
[----:B--2---:R-:W-:Y:S01]  /*6c3c0*/  ISETP.NE.AND P0, PT, R5, RZ, PT ;  /* 0x000000ff0500720c */ /* 0x004fe20003f05270 */
[----:B------:R-:W-:Y:S02]  /*6c3d0*/  IMAD.MOV.U32 R5, RZ, RZ, R6 ;  /* 0x000000ffff057224 */ /* 0x000fe400078e0006 */
[----:B------:R-:W-:-:S10]  /*6c3e0*/  VIADD R6, R6, 0x1 ;  /* 0x0000000106067836 */ /* 0x000fd40000000000 */
[----:B------:R-:W-:Y:S05]  /*6c3f0*/  @P0 BRA `(.L_x_115) ;  /* 0xfffffffc00e80947 */ /* 0x000fea000383ffff */
[----:B------:R-:W-:Y:S05]  /*6c400*/  BSYNC.RECONVERGENT B2 ;  /* 0x0000000000027941 */ /* 0x000fea0003800200 */
.L_x_114:
[----:B------:R-:W-:Y:S01]  /*6c410*/  LOP3.LUT P0, RZ, R4, 0xff, RZ, 0xc0, !PT ;  /* 0x000000ff04ff7812 */ /* 0x000fe2000780c0ff */
[----:B------:R-:W-:Y:S01]  /*6c420*/  BSSY.RECONVERGENT B2, `(.L_x_116) ;  /* 0x000000c000027945 */ /* 0x000fe20003800200 */
[----:B------:R-:W-:-:S11]  /*6c430*/  IMAD.MOV.U32 R6, RZ, RZ, R5 ;  /* 0x000000ffff067224 */ /* 0x000fd600078e0005 */
[----:B------:R-:W-:Y:S05]  /*6c440*/  @!P0 BRA `(.L_x_117) ;  /* 0x0000000000248947 */ /* 0x000fea0003800000 */
[----:B------:R-:W-:-:S07]  /*6c450*/  IMAD.MOV.U32 R8, RZ, RZ, RZ ;  /* 0x000000ffff087224 */ /* 0x000fce00078e00ff */
.L_x_118:
        /* <DEDUP_REMOVED lines=8> */
.L_x_117:
[----:B------:R-:W-:Y:S05]  /*6c4e0*/  BSYNC.RECONVERGENT B2 ;  /* 0x0000000000027941 */ /* 0x000fea0003800200 */
.L_x_116:
        /* <DEDUP_REMOVED lines=541> */
.L_x_113:
[----:B------:R-:W-:Y:S05]  /*6e6c0*/  BSYNC.RECONVERGENT B1 ;  /* 0x0000000000017941 */ /* 0x000fea0003800200 */
.L_x_112:
        /* <DEDUP_REMOVED lines=1408> */
.L_x_122:
[----:B------:R-:W-:-:S05]  /*73ed0*/  IMAD.IADD R7, R1, 0x1, R6 ;  /* 0x0000000101077824 */ /* 0x000fca00078e0206 */
[----:B------:R-:W2:Y:S02]  /*73ee0*/  LDL.U8 R5, [R7+0x10] ;  /* 0x0000100007057983 */ /* 0x000ea40000100000 */
[----:B--2---:R-:W-:Y:S01]  /*73ef0*/  ISETP.NE.AND P0, PT, R5, RZ, PT ;  /* 0x000000ff0500720c */ /* 0x004fe20003f05270 */
[----:B------:R-:W-:Y:S02]  /*73f00*/  IMAD.MOV.U32 R5, RZ, RZ, R6 ;  /* 0x000000ffff057224 */ /* 0x000fe400078e0006 */
[----:B------:R-:W-:-:S10]  /*73f10*/  VIADD R6, R6, 0x1 ;  /* 0x0000000106067836 */ /* 0x000fd40000000000 */
[----:B------:R-:W-:Y:S05]  /*73f20*/  @P0 BRA `(.L_x_122) ;  /* 0xfffffffc00e80947 */ /* 0x000fea000383ffff */
[----:B------:R-:W-:Y:S05]  /*73f30*/  BSYNC.RECONVERGENT B2 ;  /* 0x0000000000027941 */ /* 0x000fea0003800200 */
.L_x_121:
[----:B------:R-:W-:Y:S01]  /*73f40*/  LOP3.LUT P0, RZ, R4, 0xff, RZ, 0xc0, !PT ;  /* 0x000000ff04ff7812 */ /* 0x000fe2000780c0ff */
[----:B------:R-:W-:Y:S01]  /*73f50*/  BSSY.RECONVERGENT B2, `(.L_x_123) ;  /* 0x000000c000027945 */ /* 0x000fe20003800200 */
[----:B------:R-:W-:-:S11]  /*73f60*/  IMAD.MOV.U32 R6, RZ, RZ, R5 ;  /* 0x000000ffff067224 */ /* 0x000fd600078e0005 */
[----:B------:R-:W-:Y:S05]  /*73f70*/  @!P0 BRA `(.L_x_124) ;  /* 0x0000000000248947 */ /* 0x000fea0003800000 */
[----:B------:R-:W-:-:S07]  /*73f80*/  IMAD.MOV.U32 R8, RZ, RZ, RZ ;  /* 0x000000ffff087224 */ /* 0x000fce00078e00ff */
.L_x_125:
        /* <DEDUP_REMOVED lines=8> */
.L_x_124:
[----:B------:R-:W-:Y:S05]  /*74010*/  BSYNC.RECONVERGENT B2 ;  /* 0x0000000000027941 */ /* 0x000fea0003800200 */
.L_x_123:
        /* <DEDUP_REMOVED lines=541> */
.L_x_120:
[----:B------:R-:W-:Y:S05]  /*761f0*/  BSYNC.RECONVERGENT B1 ;  /* 0x0000000000017941 */ /* 0x000fea0003800200 */
.L_x_119:
[----:B------:R-:W0:Y:S01]  /*76200*/  S2R R252, SR_LANEID ;  /* 0x0000000000fc7919 */ /* 0x000e220000000000 */
[----:B------:R-:W-:Y:S01]  /*76210*/  BSSY.RECONVERGENT B1, `(.L_x_126) ;  /* 0x00001f4000017945 */ /* 0x000fe20003800200 */
[----:B0-----:R-:W-:-:S13]  /*76220*/  ISETP.NE.AND P0, PT, R252, RZ, PT ;  /* 0x000000fffc00720c */ /* 0x001fda0003f05270 */
[----:B------:R-:W-:Y:S05]  /*76230*/  @P0 BRA `(.L_x_127) ;  /* 0x0000001c00c40947 */ /* 0x000fea0003800000 */
[----:B------:R0:W-:Y:S01]  /*76240*/  STL [R1+0x3bc], R15 ;  /* 0x0003bc0f01007387 */ /* 0x0001e20000100800 */
[----:B------:R-:W2:Y:S03]  /*76250*/  S2R R252, SR_CgaCtaId ;  /* 0x0000000000fc7919 */ /* 0x000ea60000008800 */
[----:B-----5:R3:W-:Y:S01]  /*76260*/  STL [R1+0x3b8], R0 ;  /* 0x0003b80001007387 */ /* 0x0207e20000100800 */
[----:B0-----:R-:W0:Y:S03]  /*76270*/  S2R R15, SR_TID.X ;  /* 0x00000000000f7919 */ /* 0x001e260000002100 */
[----:B------:R4:W-:Y:S01]  /*76280*/  STL.64 [R1+0x3a0], R16 ;  /* 0x0003a01001007387 */ /* 0x0009e20000100a00 */
[----:B---3--:R-:W-:-:S03]  /*76290*/  MOV R0, 0x400 ;  /* 0x0000040000007802 */ /* 0x008fc60000000f00 */
[----:B------:R-:W-:Y:S04]  /*762a0*/  STL.64 [R1+0x390], R6 ;  /* 0x0003900601007387 */ /* 0x000fe80000100a00 */
[----:B------:R-:W-:Y:S04]  /*762b0*/  STL.64 [R1+0x3a8], R18 ;  /* 0x0003a81201007387 */ /* 0x000fe80000100a00 */
[----:B----4-:R-:W3:Y:S04]  /*762c0*/  LDL R17, [R1+0x230] ;  /* 0x0002300001117983 */ /* 0x010ee80000100800 */
[----:B------:R4:W-:Y:S01]  /*762d0*/  STL [R1+0x398], R3 ;  /* 0x0003980301007387 */ /* 0x0009e20000100800 */
[----:B--2---:R-:W-:-:S03]  /*762e0*/  LEA R252, R252, R0, 0x18 ;  /* 0x00000000fcfc7211 */ /* 0x004fc600078ec0ff */
[----:B------:R-:W2:Y:S04]  /*762f0*/  LDL R16, [R1+0x220] ;  /* 0x0002200001107983 */ /* 0x000ea80000100800 */
[----:B------:R1:W-:Y:S01]  /*76300*/  STL [R1+0x39c], R2 ;  /* 0x00039c0201007387 */ /* 0x0003e20000100800 */
[----:B0-----:R-:W-:-:S03]  /*76310*/  SHF.R.U32.HI R0, RZ, 0x5, R15 ;  /* 0x00000005ff007819 */ /* 0x001fc6000001160f */
[----:B----4-:R-:W4:Y:S02]  /*76320*/  LDL R3, [R1+0x224] ;  /* 0x0002240001037983 */ /* 0x010f240000100800 */
[----:B------:R-:W-:Y:S01]  /*76330*/  IMAD R252, R0, 0x110, R252 ;  /* 0x0000011000fc7824 */ /* 0x000fe200078e02fc */
[----:B------:R-:W-:Y:S01]  /*76340*/  LOP3.LUT R0, R7, 0xffff, RZ, 0xc0, !PT ;  /* 0x0000ffff07007812 */ /* 0x000fe200078ec0ff */
[----:B-1----:R-:W2:Y:S04]  /*76350*/  LDL R2, [R1+0x23c] ;  /* 0x00023c0001027983 */ /* 0x002ea80000100800 */
[----:B------:R-:W4:Y:S01]  /*76360*/  LDL R7, [R1+0x22c] ;  /* 0x00022c0001077983 */ /* 0x000f220000100800 */
[----:B------:R-:W-:-:S03]  /*76370*/  LOP3.LUT R15, R6, 0xffff, RZ, 0xc0, !PT ;  /* 0x0000ffff060f7812 */ /* 0x000fc600078ec0ff */
[----:B------:R-:W2:Y:S04]  /*76380*/  LDL R6, [R1+0x228] ;  /* 0x0002280001067983 */ /* 0x000ea80000100800 */
[----:B------:R-:W2:Y:S04]  /*76390*/  LDL R18, [R1+0x238] ;  /* 0x0002380001127983 */ /* 0x000ea80000100800 */
[----:B------:R-:W2:Y:S04]  /*763a0*/  LDL R19, [R1+0x234] ;  /* 0x0002340001137983 */ /* 0x000ea80000100800 */
[----:B------:R-:W-:Y:S01]  /*763b0*/  STL.64 [R1+0x3b0], R20 ;  /* 0x0003b01401007387 */ /* 0x000fe20000100a00 */
[----:B---3--:R-:W-:-:S02]  /*763c0*/  LOP3.LUT R17, R17, 0xffff, RZ, 0xc0, !PT ;  /* 0x0000ffff11117812 */ /* 0x008fc400078ec0ff */
[----:B----4-:R-:W-:-:S04]  /*763d0*/  LOP3.LUT R7, R7, 0xffff, RZ, 0xc0, !PT ;  /* 0x0000ffff07077812 */ /* 0x010fc800078ec0ff */
[----:B------:R-:W-:Y:S02]  /*763e0*/  PRMT R7, R7, 0x3340, R17 ;  /* 0x0000334007077816 */ /* 0x000fe40000000011 */
[----:B------:R-:W-:Y:S02]  /*763f0*/  LOP3.LUT R17, R251, 0xffff, RZ, 0xc0, !PT ;  /* 0x0000fffffb117812 */ /* 0x000fe400078ec0ff */
[----:B--2---:R-:W-:-:S04]  /*76400*/  LOP3.LUT R6, R6, 0xffff, RZ, 0xc0, !PT ;  /* 0x0000ffff06067812 */ /* 0x004fc800078ec0ff */
        /* <DEDUP_REMOVED lines=420> */
[----:B------:R-:W-:Y:S02]  /*77e50*/  PRMT R15, R0, 0x3340, R15 ;  /* 0x00003340000f7816 */ /* 0x000fe4000000000f */
[----:B------:R-:W-:Y:S02]  /*77e60*/  LOP3.LUT R20, R8, 0xffff, RZ, 0xc0, !PT ;  /* 0x0000ffff08147812 */ /* 0x000fe400078ec0ff */
[----:B------:R-:W-:Y:S02]  /*77e70*/  LOP3.LUT R0, R9, 0xffff, RZ, 0xc0, !PT ;  /* 0x0000ffff09007812 */ /* 0x000fe400078ec0ff */
[----:B------:R-:W-:Y:S02]  /*77e80*/  PRMT R2, R2, 0x3340, R6 ;  /* 0x0000334002027816 */ /* 0x000fe40000000006 */
[----:B------:R-:W-:Y:S02]  /*77e90*/  PRMT R0, R0, 0x3340, R20 ;  /* 0x0000334000007816 */ /* 0x000fe40000000014 */
        /* <DEDUP_REMOVED lines=13> */
[----:B------:R-:W-:Y:S02]  /*77f70*/  PRMT R20, R20, 0x3340, R15 ;  /* 0x0000334014147816 */ /* 0x000fe4000000000f */
        /* <DEDUP_REMOVED lines=29> */
.L_x_127:
[----:B------:R-:W-:Y:S05]  /*78150*/  BSYNC.RECONVERGENT B1 ;  /* 0x0000000000017941 */ /* 0x000fea0003800200 */
.L_x_126:
[----:B0-----:R-:W0:Y:S01]  /*78160*/  S2R R252, SR_TID.X ;  /* 0x0000000000fc7919 */ /* 0x001e220000002100 */
[----:B------:R-:W-:Y:S01]  /*78170*/  BAR.SYNC.DEFER_BLOCKING 0x0 ;  /* 0x0000000000007b1d */ /* 0x000fe20000010000 */
[----:B0-----:R-:W-:-:S13]  /*78180*/  ISETP.NE.AND P0, PT, R252, RZ, PT ;  /* 0x000000fffc00720c */ /* 0x001fda0003f05270 */
[----:B------:R-:W-:Y:S05]  /*78190*/  @P0 BRA `(.L_x_51) ;  /* 0x0000006800a00947 */ /* 0x000fea0003800000 */
        /* <DEDUP_REMOVED lines=165> */
[----:B------:R-:W-:-:S04]  /*78bf0*/  LOP3.LUT R57, R44, 0xffff, RZ, 0xc0, !PT ;  /* 0x0000ffff2c397812 */ /* 0x000fc800078ec0ff */
[----:B------:R-:W-:Y:S02]  /*78c00*/  PRMT R57, R6, 0x3340, R57 ;  /* 0x0000334006397816 */ /* 0x000fe40000000039 */
[----:B------:R-:W0:Y:S01]  /*78c10*/  S2R R6, SR_CgaCtaId ;  /* 0x0000000000067919 */ /* 0x000e220000008800 */
        /* <DEDUP_REMOVED lines=16> */
[----:B------:R-:W-:Y:S02]  /*78d20*/  MOV R75, 0x400 ;  /* 0x00000400004b7802 */ /* 0x000fe40000000f00 */
        /* <DEDUP_REMOVED lines=30> */
[----:B0-----:R-:W-:Y:S02]  /*78f10*/  LEA R75, R6, R75, 0x18 ;  /* 0x0000004b064b7211 */ /* 0x001fe400078ec0ff */
[----:B------:R-:W-:Y:S02]  /*78f20*/  LOP3.LUT R79, R71, 0xffff, RZ, 0xc0, !PT ;  /* 0x0000ffff474f7812 */ /* 0x000fe400078ec0ff */
        /* <DEDUP_REMOVED lines=67> */
[----:B--2---:R-:W-:Y:S02]  /*79360*/  PRMT R9, R185, 0x5410, R182 ;  /* 0x00005410b9097816 */ /* 0x004fe400000000b6 */
[----:B------:R-:W-:Y:S02]  /*79370*/  PRMT R8, R184, 0x5410, R175 ;  /* 0x00005410b8087816 */ /* 0x000fe400000000af */
[----:B---3--:R-:W-:Y:S02]  /*79380*/  PRMT R11, R177, 0x5410, R174 ;  /* 0x00005410b10b7816 */ /* 0x008fe400000000ae */
[----:B------:R-:W-:Y:S02]  /*79390*/  PRMT R10, R176, 0x5410, R167 ;  /* 0x00005410b00a7816 */ /* 0x000fe400000000a7 */
[----:B----4-:R-:W-:-:S02]  /*793a0*/  PRMT R5, R145, 0x5410, R142 ;  /* 0x0000541091057816 */ /* 0x010fc4000000008e */
        /* <DEDUP_REMOVED lines=94> */
[----:B--2---:R-:W-:Y:S02]  /*79990*/  PRMT R9, R121, 0x5410, R118 ;  /* 0x0000541079097816 */ /* 0x004fe40000000076 */
[----:B------:R-:W-:Y:S02]  /*799a0*/  PRMT R8, R120, 0x5410, R111 ;  /* 0x0000541078087816 */ /* 0x000fe4000000006f */
[----:B---3--:R-:W-:Y:S02]  /*799b0*/  PRMT R11, R113, 0x5410, R110 ;  /* 0x00005410710b7816 */ /* 0x008fe4000000006e */
[----:B------:R-:W-:Y:S02]  /*799c0*/  PRMT R10, R112, 0x5410, R103 ;  /* 0x00005410700a7816 */ /* 0x000fe40000000067 */
[----:B----4-:R-:W-:Y:S02]  /*799d0*/  PRMT R5, R71, 0x5410, R90 ;  /* 0x0000541047057816 */ /* 0x010fe4000000005a */
        /* <DEDUP_REMOVED lines=38> */
[----:B------:R-:W-:-:S02]  /*79c40*/  PRMT R79, R22, 0x3340, R79 ;  /* 0x00003340164f7816 */ /* 0x000fc4000000004f */
[----:B------:R-:W-:Y:S01]  /*79c50*/  PRMT R65, R30, 0x3340, R65 ;  /* 0x000033401e417816 */ /* 0x000fe20000000041 */
        /* <DEDUP_REMOVED lines=8> */
[----:B------:R-:W-:Y:S01]  /*79ce0*/  LOP3.LUT R27, R27, 0xffff, RZ, 0xc0, !PT ;  /* 0x0000ffff1b1b7812 */ /* 0x000fe200078ec0ff */
[----:B------:R1:W-:Y:S01]  /*79cf0*/  STL.64 [R1+0x1a0], R6 ;  /* 0x0001a00601007387 */ /* 0x0003e20000100a00 */
[----:B0-----:R-:W-:Y:S02]  /*79d00*/  PRMT R13, R169, 0x5410, R166 ;  /* 0x00005410a90d7816 */ /* 0x001fe400000000a6 */
[----:B------:R-:W-:Y:S01]  /*79d10*/  PRMT R12, R168, 0x5410, R159 ;  /* 0x00005410a80c7816 */ /* 0x000fe2000000009f */
[----:B------:R0:W-:Y:S01]  /*79d20*/  STL.64 [R1+0x1b0], R8 ;  /* 0x0001b00801007387 */ /* 0x0001e20000100a00 */
[----:B--2---:R-:W-:Y:S02]  /*79d30*/  PRMT R15, R161, 0x5410, R158 ;  /* 0x00005410a10f7816 */ /* 0x004fe4000000009e */
[----:B------:R-:W-:Y:S01]  /*79d40*/  PRMT R14, R160, 0x5410, R151 ;  /* 0x00005410a00e7816 */ /* 0x000fe20000000097 */
[----:B------:R2:W-:Y:S01]  /*79d50*/  STL.64 [R1+0x1b8], R10 ;  /* 0x0001b80a01007387 */ /* 0x0005e20000100a00 */
[----:B---3--:R-:W-:-:S02]  /*79d60*/  PRMT R17, R153, 0x5410, R150 ;  /* 0x0000541099117816 */ /* 0x008fc40000000096 */
[----:B------:R-:W-:Y:S01]  /*79d70*/  PRMT R16, R152, 0x5410, R143 ;  /* 0x0000541098107816 */ /* 0x000fe2000000008f */
[----:B------:R3:W-:Y:S01]  /*79d80*/  STL.64 [R1+0x1d8], R4 ;  /* 0x0001d80401007387 */ /* 0x0007e20000100a00 */
        /* <DEDUP_REMOVED lines=8> */
[----:B-1----:R-:W-:Y:S02]  /*79e10*/  PRMT R7, R63, 0x5410, R82 ;  /* 0x000054103f077816 */ /* 0x002fe40000000052 */
[----:B------:R-:W-:Y:S02]  /*79e20*/  PRMT R6, R99, 0x5410, R84 ;  /* 0x0000541063067816 */ /* 0x000fe40000000054 */
[----:B0-----:R-:W-:-:S02]  /*79e30*/  PRMT R9, R67, 0x5410, R62 ;  /* 0x0000541043097816 */ /* 0x001fc4000000003e */
[----:B------:R-:W-:Y:S02]  /*79e40*/  PRMT R8, R64, 0x5410, R55 ;  /* 0x0000541040087816 */ /* 0x000fe40000000037 */
[----:B--2---:R-:W-:Y:S02]  /*79e50*/  PRMT R11, R59, 0x5410, R54 ;  /* 0x000054103b0b7816 */ /* 0x004fe40000000036 */
[----:B------:R-:W-:Y:S02]  /*79e60*/  PRMT R10, R56, 0x5410, R47 ;  /* 0x00005410380a7816 */ /* 0x000fe4000000002f */
[----:B---3--:R-:W-:Y:S02]  /*79e70*/  PRMT R5, R49, 0x5410, R46 ;  /* 0x0000541031057816 */ /* 0x008fe4000000002e */
[----:B------:R-:W-:Y:S02]  /*79e80*/  PRMT R4, R39, 0x5410, R38 ;  /* 0x0000541027047816 */ /* 0x000fe40000000026 */
[----:B------:R-:W-:-:S02]  /*79e90*/  PRMT R72, R43, 0x3340, R72 ;  /* 0x000033402b487816 */ /* 0x000fc40000000048 */
[----:B------:R-:W-:Y:S02]  /*79ea0*/  PRMT R76, R35, 0x3340, R76 ;  /* 0x00003340234c7816 */ /* 0x000fe4000000004c */
[----:B------:R-:W-:Y:S01]  /*79eb0*/  LOP3.LUT R78, R26, 0xffff, RZ, 0xc0, !PT ;  /* 0x0000ffff1a4e7812 */ /* 0x000fe200078ec0ff */
[----:B------:R-:W-:Y:S01]  /*79ec0*/  STL.64 [R1+0x180], R12 ;  /* 0x0001800c01007387 */ /* 0x000fe20000100a00 */
[----:B------:R-:W-:Y:S02]  /*79ed0*/  PRMT R83, R22, 0x3340, R83 ;  /* 0x0000334016537816 */ /* 0x000fe40000000053 */
[----:B------:R-:W-:Y:S01]  /*79ee0*/  PRMT R78, R27, 0x3340, R78 ;  /* 0x000033401b4e7816 */ /* 0x000fe2000000004e */
[----:B------:R-:W-:Y:S01]  /*79ef0*/  STL.64 [R1+0x188], R14 ;  /* 0x0001880e01007387 */ /* 0x000fe20000100a00 */
[----:B------:R-:W-:Y:S02]  /*79f00*/  PRMT R73, R52, 0x5410, R73 ;  /* 0x0000541034497816 */ /* 0x000fe40000000049 */
[----:B------:R-:W-:Y:S01]  /*79f10*/  PRMT R72, R57, 0x5410, R72 ;  /* 0x0000541039487816 */ /* 0x000fe20000000048 */
[----:B------:R-:W-:Y:S01]  /*79f20*/  STL.64 [R1+0x190], R16 ;  /* 0x0001901001007387 */ /* 0x000fe20000100a00 */
[----:B------:R-:W-:-:S02]  /*79f30*/  PRMT R77, R60, 0x5410, R77 ;  /* 0x000054103c4d7816 */ /* 0x000fc4000000004d */
[----:B------:R-:W-:Y:S01]  /*79f40*/  PRMT R76, R65, 0x5410, R76 ;  /* 0x00005410414c7816 */ /* 0x000fe2000000004c */
[----:B------:R-:W-:Y:S01]  /*79f50*/  STL.64 [R1+0x1a8], R18 ;  /* 0x0001a81201007387 */ /* 0x000fe20000100a00 */
[----:B------:R-:W-:-:S03]  /*79f60*/  PRMT R79, R68, 0x5410, R79 ;  /* 0x00005410444f7816 */ /* 0x000fc6000000004f */
[----:B------:R-:W-:Y:S04]  /*79f70*/  STL.64 [R1+0x1c0], R24 ;  /* 0x0001c01801007387 */ /* 0x000fe80000100a00 */
[----:B------:R-:W-:Y:S04]  /*79f80*/  STL.64 [R1+0x1c8], R28 ;  /* 0x0001c81c01007387 */ /* 0x000fe80000100a00 */
[----:B------:R-:W-:Y:S04]  /*79f90*/  STL.64 [R1+0x1d0], R30 ;  /* 0x0001d01e01007387 */ /* 0x000fe80000100a00 */
[----:B------:R-:W-:Y:S04]  /*79fa0*/  STL.64 [R1+0x1e0], R6 ;  /* 0x0001e00601007387 */ /* 0x000fe80000100a00 */
[----:B------:R-:W-:Y:S04]  /*79fb0*/  STL.64 [R1+0x1e8], R8 ;  /* 0x0001e80801007387 */ /* 0x000fe80000100a00 */
[----:B------:R-:W-:Y:S04]  /*79fc0*/  STL.64 [R1+0x1f0], R10 ;  /* 0x0001f00a01007387 */ /* 0x000fe80000100a00 */
[----:B------:R-:W-:Y:S04]  /*79fd0*/  STL.64 [R1+0x1f8], R4 ;  /* 0x0001f80401007387 */ /* 0x000fe80000100a00 */
[----:B------:R-:W0:Y:S04]  /*79fe0*/  LDS.128 R12, [R75+0x210] ;  /* 0x000210004b0c7984 */ /* 0x000e280000000c00 */
[----:B------:R-:W1:Y:S04]  /*79ff0*/  LDS.128 R16, [R75+0x200] ;  /* 0x000200004b107984 */ /* 0x000e680000000c00 */
[----:B------:R-:W2:Y:S04]  /*7a000*/  LDS.128 R20, [R75+0x1f0] ;  /* 0x0001f0004b147984 */ /* 0x000ea80000000c00 */
[----:B------:R-:W3:Y:S04]  /*7a010*/  LDS.128 R24, [R75+0x1e0] ;  /* 0x0001e0004b187984 */ /* 0x000ee80000000c00 */
[----:B------:R-:W4:Y:S04]  /*7a020*/  LDS.128 R28, [R75+0x1d0] ;  /* 0x0001d0004b1c7984 */ /* 0x000f280000000c00 */
        /* <DEDUP_REMOVED lines=10> */
[----:B------:R-:W4:Y:S04]  /*7a0d0*/  LDS.64 R4, [R75+0x220] ;  /* 0x000220004b047984 */ /* 0x000f280000000a00 */
[----:B------:R-:W4:Y:S04]  /*7a0e0*/  LDS.64 R6, [R75+0x128] ;  /* 0x000128004b067984 */ /* 0x000f280000000a00 */
[----:B------:R-:W4:Y:S04]  /*7a0f0*/  LDS R9, [R75+0x118] ;  /* 0x000118004b097984 */ /* 0x000f280000000800 */
[----:B------:R-:W4:Y:S01]  /*7a100*/  LDS.64 R10, [R75+0x120] ;  /* 0x000120004b0a7984 */ /* 0x000f220000000a00 */
[----:B------:R-:W-:-:S02]  /*7a110*/  PRMT R78, R83, 0x5410, R78 ;  /* 0x00005410534e7816 */ /* 0x000fc4000000004e */
[----:B------:R-:W-:Y:S02]  /*7a120*/  PRMT R81, R74, 0x5410, R81 ;  /* 0x000054104a517816 */ /* 0x000fe40000000051 */
[----:B------:R-:W-:Y:S01]  /*7a130*/  PRMT R80, R85, 0x5410, R80 ;  /* 0x0000541055507816 */ /* 0x000fe20000000050 */
[----:B------:R-:W-:Y:S04]  /*7a140*/  STL.64 [R1+0x200], R72 ;  /* 0x0002004801007387 */ /* 0x000fe80000100a00 */
[----:B------:R-:W-:Y:S04]  /*7a150*/  STL.64 [R1+0x208], R76 ;  /* 0x0002084c01007387 */ /* 0x000fe80000100a00 */
[----:B------:R-:W-:Y:S04]  /*7a160*/  STL.64 [R1+0x210], R78 ;  /* 0x0002104e01007387 */ /* 0x000fe80000100a00 */
[----:B------:R-:W-:Y:S04]  /*7a170*/  STL.64 [R1+0x218], R80 ;  /* 0x0002185001007387 */ /* 0x000fe80000100a00 */
[----:B0-----:R-:W-:Y:S04]  /*7a180*/  STL.64 [R1+0x100], R14 ;  /* 0x0001000e01007387 */ /* 0x001fe80000100a00 */
[----:B-1----:R-:W-:Y:S04]  /*7a190*/  STL.64 [R1+0xe8], R16 ;  /* 0x0000e81001007387 */ /* 0x002fe80000100a00 */
[----:B------:R-:W-:Y:S04]  /*7a1a0*/  STL.64 [R1+0xf0], R18 ;  /* 0x0000f01201007387 */ /* 0x000fe80000100a00 */
[----:B--2---:R-:W-:Y:S04]  /*7a1b0*/  STL.64 [R1+0xd8], R20 ;  /* 0x0000d81401007387 */ /* 0x004fe80000100a00 */
[----:B------:R-:W-:Y:S04]  /*7a1c0*/  STL.64 [R1+0xe0], R22 ;  /* 0x0000e01601007387 */ /* 0x000fe80000100a00 */
[----:B---3--:R-:W-:Y:S04]  /*7a1d0*/  STL.64 [R1+0xc8], R24 ;  /* 0x0000c81801007387 */ /* 0x008fe80000100a00 */
        /* <DEDUP_REMOVED lines=29> */
[----:B------:R-:W-:Y:S01]  /*7a3b0*/  BSSY.RECONVERGENT B1, `(.L_x_128) ;  /* 0x000000a000017945 */ /* 0x000fe20003800200 */
[----:B------:R-:W-:-:S02]  /*7a3c0*/  PRMT R8, R6, 0x7770, RZ ;  /* 0x0000777006087816 */ /* 0x000fc400000000ff */
[----:B------:R0:W-:Y:S02]  /*7a3d0*/  STL.64 [R1+0xf8], R12 ;  /* 0x0000f80c01007387 */ /* 0x0001e40000100a00 */
[----:B0-----:R-:W-:-:S07]  /*7a3e0*/  IMAD.MOV.U32 R12, RZ, RZ, RZ ;  /* 0x000000ffff0c7224 */ /* 0x001fce00078e00ff */
.L_x_129:
[----:B------:R-:W-:-:S05]  /*7a3f0*/  IMAD.IADD R5, R1, 0x1, R12 ;  /* 0x0000000101057824 */ /* 0x000fca00078e020c */
[----:B------:R-:W2:Y:S02]  /*7a400*/  LDL.U8 R4, [R5+0x120] ;  /* 0x0001200005047983 */ /* 0x000ea40000100000 */
[----:B--2---:R-:W-:Y:S01]  /*7a410*/  ISETP.NE.AND P1, PT, R4, RZ, PT ;  /* 0x000000ff0400720c */ /* 0x004fe20003f25270 */
[----:B------:R-:W-:Y:S02]  /*7a420*/  IMAD.MOV.U32 R4, RZ, RZ, R12 ;  /* 0x000000ffff047224 */ /* 0x000fe400078e000c */
[----:B------:R-:W-:-:S10]  /*7a430*/  VIADD R12, R12, 0x1 ;  /* 0x000000010c0c7836 */ /* 0x000fd40000000000 */
[----:B------:R-:W-:Y:S05]  /*7a440*/  @P1 BRA `(.L_x_129) ;  /* 0xfffffffc00e81947 */ /* 0x000fea000383ffff */
[----:B------:R-:W-:Y:S05]  /*7a450*/  BSYNC.RECONVERGENT B1 ;  /* 0x0000000000017941 */ /* 0x000fea0003800200 */
.L_x_128:
[----:B------:R-:W-:-:S13]  /*7a460*/  LOP3.LUT P1, RZ, R8, 0xff, RZ, 0xc0, !PT ;  /* 0x000000ff08ff7812 */ /* 0x000fda000782c0ff */
[----:B------:R-:W-:Y:S05]  /*7a470*/  @!P1 BRA `(.L_x_130) ;  /* 0x00000000002c9947 */ /* 0x000fea0003800000 */
[----:B------:R-:W-:Y:S01]  /*7a480*/  BSSY.RECONVERGENT B1, `(.L_x_130) ;  /* 0x000000a000017945 */ /* 0x000fe20003800200 */
[----:B------:R-:W-:-:S07]  /*7a490*/  IMAD.MOV.U32 R6, RZ, RZ, RZ ;  /* 0x000000ffff067224 */ /* 0x000fce00078e00ff */
.L_x_131:
        /* <DEDUP_REMOVED lines=9> */
.L_x_130:
[----:B------:R-:W-:Y:S01]  /*7a530*/  IMAD.IADD R8, R1, 0x1, R4 ;  /* 0x0000000101087824 */ /* 0x000fe200078e0204 */
[----:B------:R-:W-:Y:S01]  /*7a540*/  DADD R2, R2, R10 ;  /* 0x0000000002027229 */ /* 0x000fe2000000000a */
[----:B------:R-:W-:Y:S01]  /*7a550*/  IMAD.IADD R0, R0, 0x1, R9 ;  /* 0x0000000100007824 */ /* 0x000fe200078e0209 */
[----:B------:R-:W0:Y:S04]  /*7a560*/  LDS.128 R76, [R75+0x320] ;  /* 0x000320004b4c7984 */ /* 0x000e280000000c00 */
[----:B------:R-:W-:Y:S04]  /*7a570*/  STL.U8 [R8+0x120], RZ ;  /* 0x000120ff08007387 */ /* 0x000fe80000100000 */
[----:B------:R-:W2:Y:S04]  /*7a580*/  LDL.64 R12, [R1+0x130] ;  /* 0x00013000010c7983 */ /* 0x000ea80000100a00 */
[----:B------:R-:W3:Y:S04]  /*7a590*/  LDL.64 R14, [R1+0x138] ;  /* 0x00013800010e7983 */ /* 0x000ee80000100a00 */
[----:B------:R-:W4:Y:S04]  /*7a5a0*/  LDL.64 R16, [R1+0x140] ;  /* 0x0001400001107983 */ /* 0x000f280000100a00 */
[----:B------:R-:W5:Y:S04]  /*7a5b0*/  LDL.64 R18, [R1+0x148] ;  /* 0x0001480001127983 */ /* 0x000f680000100a00 */
        /* <DEDUP_REMOVED lines=28> */
[----:B------:R-:W1:Y:S04]  /*7a780*/  LDS.128 R80, [R75+0x310] ;  /* 0x000310004b507984 */ /* 0x000e680000000c00 */
        /* <DEDUP_REMOVED lines=11> */
[----:B------:R-:W2:Y:S04]  /*7a840*/  LDS.128 R128, [R75+0x250] ;  /* 0x000250004b807984 */ /* 0x000ea80000000c00 */
[----:B------:R-:W2:Y:S04]  /*7a850*/  LDS.128 R132, [R75+0x240] ;  /* 0x000240004b847984 */ /* 0x000ea80000000c00 */
[----:B------:R-:W5:Y:S04]  /*7a860*/  LDS.64 R8, [R75+0x330] ;  /* 0x000330004b087984 */ /* 0x000f680000000a00 */
[----:B------:R-:W5:Y:S04]  /*7a870*/  LDS.64 R10, [R75+0x238] ;  /* 0x000238004b0a7984 */ /* 0x000f680000000a00 */
[----:B------:R-:W5:Y:S04]  /*7a880*/  LDS R74, [R75+0x228] ;  /* 0x000228004b4a7984 */ /* 0x000f680000000800 */
[----:B------:R-:W5:Y:S04]  /*7a890*/  LDS.64 R72, [R75+0x230] ;  /* 0x000230004b487984 */ /* 0x000f680000000a00 */
[----:B------:R-:W-:Y:S04]  /*7a8a0*/  STL [R1+0x110], R0 ;  /* 0x0001100001007387 */ /* 0x000fe80000100800 */
[----:B------:R-:W-:Y:S04]  /*7a8b0*/  STL.64 [R1+0x118], R2 ;  /* 0x0001180201007387 */ /* 0x000fe80000100a00 */
[----:B0-----:R-:W-:Y:S04]  /*7a8c0*/  STL.64 [R1+0xf8], R76 ;  /* 0x0000f84c01007387 */ /* 0x001fe80000100a00 */
[----:B------:R-:W-:Y:S04]  /*7a8d0*/  STL.64 [R1+0x100], R78 ;  /* 0x0001004e01007387 */ /* 0x000fe80000100a00 */
[----:B-1----:R-:W-:Y:S04]  /*7a8e0*/  STL.64 [R1+0xe8], R80 ;  /* 0x0000e85001007387 */ /* 0x002fe80000100a00 */
        /* <DEDUP_REMOVED lines=25> */
[----:B------:R-:W-:Y:S04]  /*7aa80*/  STL.64 [R1+0x18], R132 ;  /* 0x0000188401007387 */ /* 0x000fe80000100a00 */
[----:B------:R-:W-:Y:S04]  /*7aa90*/  STL.64 [R1+0x20], R134 ;  /* 0x0000208601007387 */ /* 0x000fe80000100a00 */
[----:B------:R-:W-:Y:S04]  /*7aaa0*/  STL.64 [R1+0x130], R12 ;  /* 0x0001300c01007387 */ /* 0x000fe80000100a00 */
[----:B---3--:R-:W-:Y:S04]  /*7aab0*/  STL.64 [R1+0x138], R14 ;  /* 0x0001380e01007387 */ /* 0x008fe80000100a00 */
[----:B----4-:R-:W-:Y:S04]  /*7aac0*/  STL.64 [R1+0x140], R16 ;  /* 0x0001401001007387 */ /* 0x010fe80000100a00 */
[----:B-----5:R-:W-:Y:S04]  /*7aad0*/  STL.64 [R1+0x148], R18 ;  /* 0x0001481201007387 */ /* 0x020fe80000100a00 */
        /* <DEDUP_REMOVED lines=30> */
[----:B------:R-:W-:Y:S04]  /*7acc0*/  STL [R1+0x110], R0 ;  /* 0x0001100001007387 */ /* 0x000fe80000100800 */
[----:B------:R-:W-:Y:S01]  /*7acd0*/  STL.64 [R1+0x118], R2 ;  /* 0x0001180201007387 */ /* 0x000fe20000100a00 */
[----:B------:R-:W-:Y:S03]  /*7ace0*/  BSSY.RECONVERGENT B1, `(.L_x_132) ;  /* 0x000000b000017945 */ /* 0x000fe60003800200 */
[----:B------:R0:W-:Y:S04]  /*7acf0*/  STL.64 [R1+0x120], R4 ;  /* 0x0001200401007387 */ /* 0x0001e80000100a00 */
[----:B------:R1:W-:Y:S01]  /*7ad00*/  STL.64 [R1+0x128], R6 ;  /* 0x0001280601007387 */ /* 0x0003e20000100a00 */
[----:B0-----:R-:W-:Y:S01]  /*7ad10*/  PRMT R4, R10, 0x7770, RZ ;  /* 0x000077700a047816 */ /* 0x001fe200000000ff */
[----:B-1----:R-:W-:-:S07]  /*7ad20*/  IMAD.MOV.U32 R6, RZ, RZ, RZ ;  /* 0x000000ffff067224 */ /* 0x002fce00078e00ff */
.L_x_133:
[----:B------:R-:W-:-:S05]  /*7ad30*/  IMAD.IADD R7, R1, 0x1, R6 ;  /* 0x0000000101077824 */ /* 0x000fca00078e0206 */
[----:B------:R-:W2:Y:S02]  /*7ad40*/  LDL.U8 R5, [R7+0x120] ;  /* 0x0001200007057983 */ /* 0x000ea40000100000 */
[----:B--2---:R-:W-:Y:S01]  /*7ad50*/  ISETP.NE.AND P1, PT, R5, RZ, PT ;  /* 0x000000ff0500720c */ /* 0x004fe20003f25270 */
[----:B------:R-:W-:Y:S02]  /*7ad60*/  IMAD.MOV.U32 R5, RZ, RZ, R6 ;  /* 0x000000ffff057224 */ /* 0x000fe400078e0006 */
[----:B------:R-:W-:-:S10]  /*7ad70*/  VIADD R6, R6, 0x1 ;  /* 0x0000000106067836 */ /* 0x000fd40000000000 */
[----:B------:R-:W-:Y:S05]  /*7ad80*/  @P1 BRA `(.L_x_133) ;  /* 0xfffffffc00e81947 */ /* 0x000fea000383ffff */
[----:B------:R-:W-:Y:S05]  /*7ad90*/  BSYNC.RECONVERGENT B1 ;  /* 0x0000000000017941 */ /* 0x000fea0003800200 */
.L_x_132:
[----:B------:R-:W-:Y:S01]  /*7ada0*/  LOP3.LUT P1, RZ, R4, 0xff, RZ, 0xc0, !PT ;  /* 0x000000ff04ff7812 */ /* 0x000fe2000782c0ff */
[----:B------:R-:W-:-:S12]  /*7adb0*/  IMAD.MOV.U32 R6, RZ, RZ, R5 ;  /* 0x000000ffff067224 */ /* 0x000fd800078e0005 */
[----:B------:R-:W-:Y:S05]  /*7adc0*/  @!P1 BRA `(.L_x_134) ;  /* 0x00000000002c9947 */ /* 0x000fea0003800000 */
[----:B------:R-:W-:Y:S01]  /*7add0*/  BSSY.RECONVERGENT B1, `(.L_x_134) ;  /* 0x000000a000017945 */ /* 0x000fe20003800200 */
[----:B------:R-:W-:-:S07]  /*7ade0*/  IMAD.MOV.U32 R8, RZ, RZ, RZ ;  /* 0x000000ffff087224 */ /* 0x000fce00078e00ff */
.L_x_135:
        /* <DEDUP_REMOVED lines=9> */
.L_x_134:
[----:B------:R-:W-:Y:S01]  /*7ae80*/  IMAD.IADD R24, R1, 0x1, R6 ;  /* 0x0000000101187824 */ /* 0x000fe200078e0206 */
[----:B------:R-:W0:Y:S04]  /*7ae90*/  LDS.128 R68, [R75+0x430] ;  /* 0x000430004b447984 */ /* 0x000e280000000c00 */
[----:B------:R1:W-:Y:S04]  /*7aea0*/  STL.U8 [R24+0x120], RZ ;  /* 0x000120ff18007387 */ /* 0x0003e80000100000 */
        /* <DEDUP_REMOVED lines=8> */
[----:B-1----:R-:W5:Y:S04]  /*7af30*/  LDL.64 R24, [R1+0x170] ;  /* 0x0001700001187983 */ /* 0x002f680000100a00 */
        /* <DEDUP_REMOVED lines=22> */
[----:B------:R-:W5:Y:S01]  /*7b0a0*/  LDL.64 R6, [R1+0x128] ;  /* 0x0001280001067983 */ /* 0x000f620000100a00 */
[----:B------:R-:W-:Y:S01]  /*7b0b0*/  DADD R2, R2, R72 ;  /* 0x0000000002027229 */ /* 0x000fe20000000048 */
[----:B------:R-:W-:-:S02]  /*7b0c0*/  IMAD.IADD R0, R0, 0x1, R74 ;  /* 0x0000000100007824 */ /* 0x000fc400078e024a */
[----:B0-----:R-:W-:Y:S04]  /*7b0d0*/  STL.64 [R1+0xf8], R68 ;  /* 0x0000f84401007387 */ /* 0x001fe80000100a00 */
[----:B------:R-:W-:Y:S04]  /*7b0e0*/  STL.64 [R1+0x100], R70 ;  /* 0x0001004601007387 */ /* 0x000fe80000100a00 */
[----:B------:R-:W0:Y:S04]  /*7b0f0*/  LDS.128 R76, [R75+0x420] ;  /* 0x000420004b4c7984 */ /* 0x000e280000000c00 */
        /* <DEDUP_REMOVED lines=88> */
.L_x_137:
[----:B------:R-:W-:-:S05]  /*7b680*/  IMAD.IADD R7, R1, 0x1, R6 ;  /* 0x0000000101077824 */ /* 0x000fca00078e0206 */
[----:B------:R-:W2:Y:S02]  /*7b690*/  LDL.U8 R5, [R7+0x120] ;  /* 0x0001200007057983 */ /* 0x000ea40000100000 */
[----:B--2---:R-:W-:Y:S01]  /*7b6a0*/  ISETP.NE.AND P1, PT, R5, RZ, PT ;  /* 0x000000ff0500720c */ /* 0x004fe20003f25270 */
[----:B------:R-:W-:Y:S02]  /*7b6b0*/  IMAD.MOV.U32 R5, RZ, RZ, R6 ;  /* 0x000000ffff057224 */ /* 0x000fe400078e0006 */
[----:B------:R-:W-:-:S10]  /*7b6c0*/  VIADD R6, R6, 0x1 ;  /* 0x0000000106067836 */ /* 0x000fd40000000000 */
[----:B------:R-:W-:Y:S05]  /*7b6d0*/  @P1 BRA `(.L_x_137) ;  /* 0xfffffffc00e81947 */ /* 0x000fea000383ffff */
[----:B------:R-:W-:Y:S05]  /*7b6e0*/  BSYNC.RECONVERGENT B1 ;  /* 0x0000000000017941 */ /* 0x000fea0003800200 */
.L_x_136:
[----:B------:R-:W-:Y:S01]  /*7b6f0*/  LOP3.LUT P1, RZ, R4, 0xff, RZ, 0xc0, !PT ;  /* 0x000000ff04ff7812 */ /* 0x000fe2000782c0ff */
[----:B------:R-:W-:-:S12]  /*7b700*/  IMAD.MOV.U32 R6, RZ, RZ, R5 ;  /* 0x000000ffff067224 */ /* 0x000fd800078e0005 */
[----:B------:R-:W-:Y:S05]  /*7b710*/  @!P1 BRA `(.L_x_138) ;  /* 0x00000000002c9947 */ /* 0x000fea0003800000 */
[----:B------:R-:W-:Y:S01]  /*7b720*/  BSSY.RECONVERGENT B1, `(.L_x_138) ;  /* 0x000000a000017945 */ /* 0x000fe20003800200 */
[----:B------:R-:W-:-:S07]  /*7b730*/  IMAD.MOV.U32 R8, RZ, RZ, RZ ;  /* 0x000000ffff087224 */ /* 0x000fce00078e00ff */
.L_x_139:
        /* <DEDUP_REMOVED lines=9> */
.L_x_138:
        /* <DEDUP_REMOVED lines=124> */
[----:B------:R-:W-:Y:S01]  /*7bf90*/  BSSY.RECONVERGENT B1, `(.L_x_140) ;  /* 0x000000a000017945 */ /* 0x000fe20003800200 */
[----:B------:R-:W-:-:S02]  /*7bfa0*/  PRMT R0, R70, 0x7770, RZ ;  /* 0x0000777046007816 */ /* 0x000fc400000000ff */
[----:B------:R0:W-:Y:S02]  /*7bfb0*/  STL.64 [R1+0x120], R4 ;  /* 0x0001200401007387 */ /* 0x0001e40000100a00 */
[----:B0-----:R-:W-:-:S07]  /*7bfc0*/  IMAD.MOV.U32 R4, RZ, RZ, RZ ;  /* 0x000000ffff047224 */ /* 0x001fce00078e00ff */
.L_x_141:
[----:B------:R-:W-:-:S05]  /*7bfd0*/  IMAD.IADD R6, R1, 0x1, R4 ;  /* 0x0000000101067824 */ /* 0x000fca00078e0204 */
[----:B------:R-:W2:Y:S02]  /*7bfe0*/  LDL.U8 R5, [R6+0x120] ;  /* 0x0001200006057983 */ /* 0x000ea40000100000 */
[----:B--2---:R-:W-:Y:S01]  /*7bff0*/  ISETP.NE.AND P1, PT, R5, RZ, PT ;  /* 0x000000ff0500720c */ /* 0x004fe20003f25270 */
[----:B------:R-:W-:Y:S02]  /*7c000*/  IMAD.MOV.U32 R5, RZ, RZ, R4 ;  /* 0x000000ffff057224 */ /* 0x000fe400078e0004 */
[----:B------:R-:W-:-:S10]  /*7c010*/  VIADD R4, R4, 0x1 ;  /* 0x0000000104047836 */ /* 0x000fd40000000000 */
[----:B------:R-:W-:Y:S05]  /*7c020*/  @P1 BRA `(.L_x_141) ;  /* 0xfffffffc00e81947 */ /* 0x000fea000383ffff */
[----:B------:R-:W-:Y:S05]  /*7c030*/  BSYNC.RECONVERGENT B1 ;  /* 0x0000000000017941 */ /* 0x000fea0003800200 */
.L_x_140:
[----:B------:R-:W-:Y:S01]  /*7c040*/  LOP3.LUT P1, RZ, R0, 0xff, RZ, 0xc0, !PT ;  /* 0x000000ff00ff7812 */ /* 0x000fe2000782c0ff */
[----:B------:R-:W-:-:S12]  /*7c050*/  IMAD.MOV.U32 R4, RZ, RZ, R5 ;  /* 0x000000ffff047224 */ /* 0x000fd800078e0005 */
[----:B------:R-:W-:Y:S05]  /*7c060*/  @!P1 BRA `(.L_x_142) ;  /* 0x00000000002c9947 */ /* 0x000fea0003800000 */
[----:B------:R-:W-:Y:S01]  /*7c070*/  BSSY.RECONVERGENT B1, `(.L_x_142) ;  /* 0x000000a000017945 */ /* 0x000fe20003800200 */
[----:B------:R-:W-:-:S07]  /*7c080*/  IMAD.MOV.U32 R6, RZ, RZ, RZ ;  /* 0x000000ffff067224 */ /* 0x000fce00078e00ff */
.L_x_143:
        /* <DEDUP_REMOVED lines=9> */
.L_x_142:
        /* <DEDUP_REMOVED lines=34> */
[----:B-1----:R-:W5:Y:S01]  /*7c340*/  LDL.64 R4, [R1+0x120] ;  /* 0x0001200001047983 */ /* 0x002f620000100a00 */
        /* <DEDUP_REMOVED lines=13> */
[----:B------:R-:W5:Y:S04]  /*7c420*/  LDS.128 R116, [R75+0x5b0] ;  /* 0x0005b0004b747984 */ /* 0x000f680000000c00 */
[----:B------:R-:W-:Y:S04]  /*7c430*/  LDS.128 R68, [R75+0x590] ;  /* 0x000590004b447984 */ /* 0x000fe80000000c00 */
[----:B------:R-:W-:Y:S04]  /*7c440*/  LDS.64 R2, [R75+0x660] ;  /* 0x000660004b027984 */ /* 0x000fe80000000a00 */
        /* <DEDUP_REMOVED lines=31> */
[----:B------:R-:W3:Y:S04]  /*7c640*/  LDS.64 R46, [R75+0x568] ;  /* 0x000568004b2e7984 */ /* 0x000ee80000000a00 */
[----:B------:R-:W4:Y:S04]  /*7c650*/  LDS R44, [R75+0x558] ;  /* 0x000558004b2c7984 */ /* 0x000f280000000800 */
[----:B------:R-:W5:Y:S04]  /*7c660*/  LDS.64 R42, [R75+0x560] ;  /* 0x000560004b2a7984 */ /* 0x000f680000000a00 */
        /* <DEDUP_REMOVED lines=18> */
[----:B0-----:R-:W-:Y:S04]  /*7c790*/  STL.64 [R1+0x158], R60 ;  /* 0x0001583c01007387 */ /* 0x001fe80000100a00 */
[----:B------:R-:W-:Y:S04]  /*7c7a0*/  STL.64 [R1+0x160], R62 ;  /* 0x0001603e01007387 */ /* 0x000fe80000100a00 */
[----:B------:R-:W-:Y:S04]  /*7c7b0*/  STL.64 [R1+0x38], R14 ;  /* 0x0000380e01007387 */ /* 0x000fe80000100a00 */
[----:B------:R-:W-:Y:S04]  /*7c7c0*/  STL.64 [R1+0x40], R16 ;  /* 0x0000401001007387 */ /* 0x000fe80000100a00 */
[----:B------:R-:W-:Y:S04]  /*7c7d0*/  STL.64 [R1+0x148], R68 ;  /* 0x0001484401007387 */ /* 0x000fe80000100a00 */
[----:B------:R-:W-:Y:S04]  /*7c7e0*/  STL.64 [R1+0x150], R70 ;  /* 0x0001504601007387 */ /* 0x000fe80000100a00 */
[----:B------:R-:W-:Y:S04]  /*7c7f0*/  STL.64 [R1+0x28], R10 ;  /* 0x0000280a01007387 */ /* 0x000fe80000100a00 */
[----:B------:R-:W-:Y:S04]  /*7c800*/  STL.64 [R1+0x30], R12 ;  /* 0x0000300c01007387 */ /* 0x000fe80000100a00 */
[----:B-1----:R-:W-:Y:S04]  /*7c810*/  STL.64 [R1+0x138], R56 ;  /* 0x0001383801007387 */ /* 0x002fe80000100a00 */
[----:B------:R-:W-:Y:S04]  /*7c820*/  STL.64 [R1+0x140], R58 ;  /* 0x0001403a01007387 */ /* 0x000fe80000100a00 */
[----:B------:R-:W-:Y:S04]  /*7c830*/  STL.64 [R1+0x18], R6 ;  /* 0x0000180601007387 */ /* 0x000fe80000100a00 */
[----:B------:R-:W-:Y:S04]  /*7c840*/  STL.64 [R1+0x20], R8 ;  /* 0x0000200801007387 */ /* 0x000fe80000100a00 */
[----:B--2---:R-:W-:Y:S04]  /*7c850*/  STL.64 [R1+0x128], R52 ;  /* 0x0001283401007387 */ /* 0x004fe80000100a00 */
[----:B------:R-:W-:Y:S04]  /*7c860*/  STL.64 [R1+0x130], R54 ;  /* 0x0001303601007387 */ /* 0x000fe80000100a00 */
[----:B------:R-:W-:Y:S04]  /*7c870*/  STL.64 [R1+0x108], R66 ;  /* 0x0001084201007387 */ /* 0x000fe80000100a00 */
[----:B------:R-:W-:Y:S04]  /*7c880*/  STL.64 [R1+0x218], R2 ;  /* 0x0002180201007387 */ /* 0x000fe80000100a00 */
[----:B---3--:R-:W-:Y:S04]  /*7c890*/  STL.64 [R1+0x120], R46 ;  /* 0x0001202e01007387 */ /* 0x008fe80000100a00 */
[----:B------:R-:W-:Y:S04]  /*7c8a0*/  STL [R1], R84 ;  /* 0x0000005401007387 */ /* 0x000fe80000100800 */
[----:B------:R-:W-:Y:S04]  /*7c8b0*/  STL.64 [R1+0x8], R86 ;  /* 0x0000085601007387 */ /* 0x000fe80000100a00 */
[----:B----4-:R-:W-:Y:S04]  /*7c8c0*/  STL [R1+0x110], R44 ;  /* 0x0001102c01007387 */ /* 0x010fe80000100800 */
[----:B-----5:R-:W-:Y:S01]  /*7c8d0*/  STL.64 [R1+0x118], R42 ;  /* 0x0001182a01007387 */ /* 0x020fe20000100a00 */
[----:B------:R-:W-:Y:S01]  /*7c8e0*/  BSSY.RECONVERGENT B1, `(.L_x_144) ;  /* 0x000000a000017945 */ /* 0x000fe20003800200 */
[----:B------:R-:W-:-:S02]  /*7c8f0*/  PRMT R0, R46, 0x7770, RZ ;  /* 0x000077702e007816 */ /* 0x000fc400000000ff */
[----:B------:R0:W-:Y:S02]  /*7c900*/  STL.64 [R1+0x10], R4 ;  /* 0x0000100401007387 */ /* 0x0001e40000100a00 */
[----:B0-----:R-:W-:-:S07]  /*7c910*/  IMAD.MOV.U32 R4, RZ, RZ, RZ ;  /* 0x000000ffff047224 */ /* 0x001fce00078e00ff */
.L_x_145:
[----:B------:R-:W-:-:S05]  /*7c920*/  IMAD.IADD R3, R1, 0x1, R4 ;  /* 0x0000000101037824 */ /* 0x000fca00078e0204 */
[----:B------:R-:W2:Y:S02]  /*7c930*/  LDL.U8 R2, [R3+0x10] ;  /* 0x0000100003027983 */ /* 0x000ea40000100000 */
[----:B--2---:R-:W-:Y:S01]  /*7c940*/  ISETP.NE.AND P1, PT, R2, RZ, PT ;  /* 0x000000ff0200720c */ /* 0x004fe20003f25270 */
[----:B------:R-:W-:Y:S02]  /*7c950*/  IMAD.MOV.U32 R2, RZ, RZ, R4 ;  /* 0x000000ffff027224 */ /* 0x000fe400078e0004 */
[----:B------:R-:W-:-:S10]  /*7c960*/  VIADD R4, R4, 0x1 ;  /* 0x0000000104047836 */ /* 0x000fd40000000000 */
[----:B------:R-:W-:Y:S05]  /*7c970*/  @P1 BRA `(.L_x_145) ;  /* 0xfffffffc00e81947 */ /* 0x000fea000383ffff */
[----:B------:R-:W-:Y:S05]  /*7c980*/  BSYNC.RECONVERGENT B1 ;  /* 0x0000000000017941 */ /* 0x000fea0003800200 */
.L_x_144:
[----:B------:R-:W-:-:S13]  /*7c990*/  LOP3.LUT P1, RZ, R0, 0xff, RZ, 0xc0, !PT ;  /* 0x000000ff00ff7812 */ /* 0x000fda000782c0ff */
[----:B------:R-:W-:Y:S05]  /*7c9a0*/  @!P1 BRA `(.L_x_146) ;  /* 0x00000000002c9947 */ /* 0x000fea0003800000 */
[----:B------:R-:W-:Y:S01]  /*7c9b0*/  BSSY.RECONVERGENT B1, `(.L_x_146) ;  /* 0x000000a000017945 */ /* 0x000fe20003800200 */
[----:B------:R-:W-:-:S07]  /*7c9c0*/  IMAD.MOV.U32 R4, RZ, RZ, RZ ;  /* 0x000000ffff047224 */ /* 0x000fce00078e00ff */
.L_x_147:
        /* <DEDUP_REMOVED lines=9> */
.L_x_146:
        /* <DEDUP_REMOVED lines=11> */
[----:B------:R-:W4:Y:S01]  /*7cb10*/  LDL.64 R64, [R1+0x18] ;  /* 0x0000180001407983 */ /* 0x000f220000100a00 */
[----:B0-----:R-:W-:Y:S01]  /*7cb20*/  DADD R2, R86, R42 ;  /* 0x0000000056027229 */ /* 0x001fe2000000002a */
        /* <DEDUP_REMOVED lines=527> */
.L_x_51:
[----:B------:R-:W-:Y:S05]  /*7ec20*/  BSYNC.RECONVERGENT B0 ;  /* 0x0000000000007941 */ /* 0x000fea0003800200 */
.L_x_2:
[----:B------:R-:W-:Y:S05]  /*7ec30*/  @P0 EXIT ;  /* 0x000000000000094d */ /* 0x000fea0003800000 */
        /* <DEDUP_REMOVED lines=12> */
[----:B---3--:R-:W-:-:S02]  /*7ed00*/  LOP3.LUT R9, R9, 0xffff, RZ, 0xc0, !PT ;  /* 0x0000ffff09097812 */ /* 0x008fc400078ec0ff */
[----:B----4-:R-:W-:Y:S02]  /*7ed10*/  LOP3.LUT R6, R6, 0xffff, RZ, 0xc0, !PT ;  /* 0x0000ffff06067812 */ /* 0x010fe400078ec0ff */
[----:B--2---:R-:W-:Y:S02]  /*7ed20*/  LOP3.LUT R8, R8, 0xffff, RZ, 0xc0, !PT ;  /* 0x0000ffff08087812 */ /* 0x004fe400078ec0ff */
[----:B------:R-:W-:Y:S02]  /*7ed30*/  PRMT R251, R6, 0x3340, R251 ;  /* 0x0000334006fb7816 */ /* 0x000fe400000000fb */
[----:B------:R-:W-:Y:S01]  /*7ed40*/  PRMT R8, R8, 0x3340, R9 ;  /* 0x0000334008087816 */ /* 0x000fe20000000009 */
[----:B------:R-:W2:Y:S04]  /*7ed50*/  LDL.LU R6, [R1+0x224] ;  /* 0x0002240001067983 */ /* 0x000ea80000300800 */
[----:B------:R-:W3:Y:S01]  /*7ed60*/  LDL.LU R9, [R1+0x220] ;  /* 0x0002200001097983 */ /* 0x000ee20000300800 */
[----:B------:R-:W-:-:S02]  /*7ed70*/  LOP3.LUT R11, R11, 0xffff, RZ, 0xc0, !PT ;  /* 0x0000ffff0b0b7812 */ /* 0x000fc400078ec0ff */
[----:B------:R-:W-:-:S04]  /*7ed80*/  LOP3.LUT R10, R10, 0xffff, RZ, 0xc0, !PT ;  /* 0x0000ffff0a0a7812 */ /* 0x000fc800078ec0ff */
[----:B------:R-:W-:Y:S02]  /*7ed90*/  PRMT R10, R11, 0x3340, R10 ;  /* 0x000033400b0a7816 */ /* 0x000fe4000000000a */
[----:B------:R-:W4:Y:S01]  /*7eda0*/  LDL.LU R11, [R1+0x238] ;  /* 0x00023800010b7983 */ /* 0x000f220000300800 */
[----:B--2---:R-:W-:Y:S02]  /*7edb0*/  LOP3.LUT R6, R6, 0xffff, RZ, 0xc0, !PT ;  /* 0x0000ffff06067812 */ /* 0x004fe400078ec0ff */
[----:B---3--:R-:W-:-:S04]  /*7edc0*/  LOP3.LUT R9, R9, 0xffff, RZ, 0xc0, !PT ;  /* 0x0000ffff09097812 */ /* 0x008fc800078ec0ff */
[----:B------:R-:W-:Y:S02]  /*7edd0*/  PRMT R9, R9, 0x3340, R6 ;  /* 0x0000334009097816 */ /* 0x000fe40000000006 */
[----:B------:R-:W2:Y:S01]  /*7ede0*/  LDL.LU R6, [R1+0x23c] ;  /* 0x00023c0001067983 */ /* 0x000ea20000300800 */
        /* <DEDUP_REMOVED lines=102> */
[----:B--2---:R-:W-:Y:S02]  /*7f450*/  LOP3.LUT R5, R6, 0xffff, RZ, 0xc0, !PT ;  /* 0x0000ffff06057812 */ /* 0x004fe400078ec0ff */
[----:B----4-:R-:W-:Y:S02]  /*7f460*/  LOP3.LUT R6, R11, 0xffff, RZ, 0xc0, !PT ;  /* 0x0000ffff0b067812 */ /* 0x010fe400078ec0ff */
[----:B------:R-:W-:Y:S02]  /*7f470*/  LOP3.LUT R11, R246, 0xffff, RZ, 0xc0, !PT ;  /* 0x0000fffff60b7812 */ /* 0x000fe400078ec0ff */
[----:B------:R-:W-:Y:S02]  /*7f480*/  PRMT R246, R6, 0x3340, R5 ;  /* 0x0000334006f67816 */ /* 0x000fe40000000005 */
[----:B------:R-:W-:-:S04]  /*7f490*/  LOP3.LUT R6, R245, 0xffff, RZ, 0xc0, !PT ;  /* 0x0000fffff5067812 */ /* 0x000fc800078ec0ff */
[----:B------:R-:W-:Y:S02]  /*7f4a0*/  PRMT R241, R6, 0x3340, R241 ;  /* 0x0000334006f17816 */ /* 0x000fe400000000f1 */
[----:B------:R-:W-:Y:S02]  /*7f4b0*/  LOP3.LUT R6, R237, 0xffff, RZ, 0xc0, !PT ;  /* 0x0000ffffed067812 */ /* 0x000fe400078ec0ff */
[----:B------:R-:W-:Y:S02]  /*7f4c0*/  LOP3.LUT R5, R12, 0xffff, RZ, 0xc0, !PT ;  /* 0x0000ffff0c057812 */ /* 0x000fe400078ec0ff */
[----:B------:R-:W-:Y:S02]  /*7f4d0*/  PRMT R233, R6, 0x3340, R233 ;  /* 0x0000334006e97816 */ /* 0x000fe400000000e9 */
[----:B------:R-:W-:-:S04]  /*7f4e0*/  LOP3.LUT R6, R13, 0xffff, RZ, 0xc0, !PT ;  /* 0x0000ffff0d067812 */ /* 0x000fc800078ec0ff */
[----:B------:R-:W-:Y:S02]  /*7f4f0*/  PRMT R5, R6, 0x3340, R5 ;  /* 0x0000334006057816 */ /* 0x000fe40000000005 */
[----:B------:R-:W-:Y:S02]  /*7f500*/  LOP3.LUT R6, R225, 0xffff, RZ, 0xc0, !PT ;  /* 0x0000ffffe1067812 */ /* 0x000fe400078ec0ff */
[----:B------:R-:W-:-:S04]  /*7f510*/  LOP3.LUT R225, R215, 0xffff, RZ, 0xc0, !PT ;  /* 0x0000ffffd7e17812 */ /* 0x000fc800078ec0ff */
[----:B------:R-:W-:Y:S02]  /*7f520*/  PRMT R214, R225, 0x3340, R214 ;  /* 0x00003340e1d67816 */ /* 0x000fe400000000d6 */
[----:B------:R-:W-:Y:S02]  /*7f530*/  LOP3.LUT R225, R207, 0xffff, RZ, 0xc0, !PT ;  /* 0x0000ffffcfe17812 */ /* 0x000fe400078ec0ff */
[----:B------:R-:W-:Y:S02]  /*7f540*/  PRMT R207, R219, 0x3340, R218 ;  /* 0x00003340dbcf7816 */ /* 0x000fe400000000da */
[----:B------:R-:W-:Y:S02]  /*7f550*/  LOP3.LUT R219, R199, 0xffff, RZ, 0xc0, !PT ;  /* 0x0000ffffc7db7812 */ /* 0x000fe400078ec0ff */
[----:B------:R-:W-:Y:S02]  /*7f560*/  PRMT R199, R211, 0x3340, R210 ;  /* 0x00003340d3c77816 */ /* 0x000fe400000000d2 */
[----:B------:R-:W-:-:S02]  /*7f570*/  LOP3.LUT R211, R191, 0xffff, RZ, 0xc0, !PT ;  /* 0x0000ffffbfd37812 */ /* 0x000fc400078ec0ff */
        /* <DEDUP_REMOVED lines=12> */
[----:B------:R-:W-:Y:S02]  /*7f640*/  LOP3.LUT R163, R143, 0xffff, RZ, 0xc0, !PT ;  /* 0x0000ffff8fa37812 */ /* 0x000fe400078ec0ff */
[----:B------:R-:W-:Y:S02]  /*7f650*/  PRMT R143, R155, 0x3340, R154 ;  /* 0x000033409b8f7816 */ /* 0x000fe4000000009a */
[----:B------:R-:W-:Y:S02]  /*7f660*/  LOP3.LUT R155, R135, 0xffff, RZ, 0xc0, !PT ;  /* 0x0000ffff879b7812 */ /* 0x000fe400078ec0ff */
[----:B------:R-:W-:Y:S02]  /*7f670*/  PRMT R135, R147, 0x3340, R146 ;  /* 0x0000334093877816 */ /* 0x000fe40000000092 */
[----:B------:R-:W-:Y:S02]  /*7f680*/  PRMT R12, R223, 0x3340, R12 ;  /* 0x00003340df0c7816 */ /* 0x000fe4000000000c */
[----:B------:R-:W-:-:S02]  /*7f690*/  LOP3.LUT R147, R127, 0xffff, RZ, 0xc0, !PT ;  /* 0x0000ffff7f937812 */ /* 0x000fc400078ec0ff */
[----:B------:R-:W-:Y:S02]  /*7f6a0*/  LOP3.LUT R223, R224, 0xffff, RZ, 0xc0, !PT ;  /* 0x0000ffffe0df7812 */ /* 0x000fe400078ec0ff */
[----:B------:R-:W-:Y:S02]  /*7f6b0*/  PRMT R127, R139, 0x3340, R138 ;  /* 0x000033408b7f7816 */ /* 0x000fe4000000008a */
        /* <DEDUP_REMOVED lines=114> */
[----:B--2---:R-:W-:-:S02]  /*7fde0*/  PRMT R19, R153, 0x5410, R150 ;  /* 0x0000541099137816 */ /* 0x004fc40000000096 */
        /* <DEDUP_REMOVED lines=20> */
[----:B------:R-:W-:Y:S01]  /*7ff30*/  LOP3.LUT R232, R234, 0xffff, RZ, 0xc0, !PT ;  /* 0x0000ffffeae87812 */ /* 0x000fe200078ec0ff */
[----:B------:R-:W4:Y:S01]  /*7ff40*/  LDC.64 R30, c[0x0][0x3d8] ;  /* 0x0000f600ff1e7b82 */ /* 0x000f220000000a00 */
        /* <DEDUP_REMOVED lines=65> */
[----:B------:R-:W-:Y:S01]  /*80360*/  PRMT R39, R53, 0x3340, R52 ;  /* 0x0000334035277816 */ /* 0x000fe20000000034 */
[----:B------:R3:W-:Y:S01]  /*80370*/  STL.64 [R1+0x120], R6 ;  /* 0x0001200601007387 */ /* 0x0007e20000100a00 */
[----:B------:R-:W-:Y:S01]  /*80380*/  LOP3.LUT R166, R166, 0xffff, RZ, 0xc0, !PT ;  /* 0x0000ffffa6a67812 */ /* 0x000fe200078ec0ff */
[----:B0-----:R-:W0:Y:S01]  /*80390*/  LDC.64 R16, c[0x0][0x3a8] ;  /* 0x0000ea00ff107b82 */ /* 0x001e220000000a00 */
[----:B------:R-:W-:Y:S01]  /*803a0*/  LOP3.LUT R172, R172, 0xffff, RZ, 0xc0, !PT ;  /* 0x0000ffffacac7812 */ /* 0x000fe200078ec0ff */
[----:B------:R1:W-:Y:S01]  /*803b0*/  STL.64 [R1+0x130], R8 ;  /* 0x0001300801007387 */ /* 0x0003e20000100a00 */
[----:B------:R-:W-:Y:S02]  /*803c0*/  LOP3.LUT R173, R173, 0xffff, RZ, 0xc0, !PT ;  /* 0x0000ffffadad7812 */ /* 0x000fe400078ec0ff */
[----:B------:R-:W-:Y:S01]  /*803d0*/  LOP3.LUT R134, R134, 0xffff, RZ, 0xc0, !PT ;  /* 0x0000ffff86867812 */ /* 0x000fe200078ec0ff */
[----:B------:R4:W-:Y:S01]  /*803e0*/  STL.64 [R1+0x138], R10 ;  /* 0x0001380a01007387 */ /* 0x0009e20000100a00 */
[----:B------:R-:W-:Y:S01]  /*803f0*/  LOP3.LUT R140, R140, 0xffff, RZ, 0xc0, !PT ;  /* 0x0000ffff8c8c7812 */ /* 0x000fe200078ec0ff */
[----:B------:R-:W0:Y:S01]  /*80400*/  LDC.64 R20, c[0x0][0x3b0] ;  /* 0x0000ec00ff147b82 */ /* 0x000e220000000a00 */
[----:B------:R-:W-:-:S02]  /*80410*/  LOP3.LUT R141, R141, 0xffff, RZ, 0xc0, !PT ;  /* 0x0000ffff8d8d7812 */ /* 0x000fc400078ec0ff */
[----:B------:R-:W-:Y:S02]  /*80420*/  LOP3.LUT R126, R126, 0xffff, RZ, 0xc0, !PT ;  /* 0x0000ffff7e7e7812 */ /* 0x000fe400078ec0ff */
[----:B------:R-:W-:Y:S02]  /*80430*/  LOP3.LUT R132, R132, 0xffff, RZ, 0xc0, !PT ;  /* 0x0000ffff84847812 */ /* 0x000fe400078ec0ff */
[----:B------:R-:W-:Y:S01]  /*80440*/  LOP3.LUT R133, R133, 0xffff, RZ, 0xc0, !PT ;  /* 0x0000ffff85857812 */ /* 0x000fe200078ec0ff */
[----:B--2---:R-:W2:Y:S01]  /*80450*/  LDC.64 R18, c[0x0][0x3e0] ;  /* 0x0000f800ff127b82 */ /* 0x004ea20000000a00 */
[----:B------:R-:W-:Y:S02]  /*80460*/  LOP3.LUT R118, R118, 0xffff, RZ, 0xc0, !PT ;  /* 0x0000ffff76767812 */ /* 0x000fe400078ec0ff */
[----:B------:R-:W-:Y:S02]  /*80470*/  LOP3.LUT R124, R124, 0xffff, RZ, 0xc0, !PT ;  /* 0x0000ffff7c7c7812 */ /* 0x000fe400078ec0ff */
[----:B------:R-:W-:-:S02]  /*80480*/  LOP3.LUT R125, R125, 0xffff, RZ, 0xc0, !PT ;  /* 0x0000ffff7d7d7812 */ /* 0x000fc400078ec0ff */
[----:B------:R-:W-:Y:S02]  /*80490*/  PRMT R37, R33, 0x3340, R32 ;  /* 0x0000334021257816 */ /* 0x000fe40000000020 */
[----:B------:R-:W-:Y:S01]  /*804a0*/  PRMT R36, R35, 0x3340, R34 ;  /* 0x0000334023247816 */ /* 0x000fe20000000022 */
[----:B------:R-:W2:Y:S01]  /*804b0*/  LDC.64 R32, c[0x0][0x3e8] ;  /* 0x0000fa00ff207b82 */ /* 0x000ea20000000a00 */
[----:B------:R-:W-:Y:S02]  /*804c0*/  PRMT R44, R23, 0x3340, R22 ;  /* 0x00003340172c7816 */ /* 0x000fe40000000016 */
[----:B------:R-:W-:Y:S02]  /*804d0*/  PRMT R51, R25, 0x3340, R24 ;  /* 0x0000334019337816 */ /* 0x000fe40000000018 */
[----:B------:R-:W-:Y:S02]  /*804e0*/  PRMT R50, R27, 0x3340, R26 ;  /* 0x000033401b327816 */ /* 0x000fe4000000001a */
[----:B------:R-:W-:Y:S01]  /*804f0*/  PRMT R53, R29, 0x3340, R28 ;  /* 0x000033401d357816 */ /* 0x000fe2000000001c */
[----:B------:R-:W2:Y:S01]  /*80500*/  LDC.64 R22, c[0x0][0x3b8] ;  /* 0x0000ee00ff167b82 */ /* 0x000ea20000000a00 */
[----:B------:R-:W-:-:S02]  /*80510*/  PRMT R52, R15, 0x3340, R14 ;  /* 0x000033400f347816 */ /* 0x000fc4000000000e */
[----:B------:R-:W-:Y:S02]  /*80520*/  PRMT R209, R209, 0x3340, R208 ;  /* 0x00003340d1d17816 */ /* 0x000fe400000000d0 */
[----:B------:R-:W-:Y:S02]  /*80530*/  PRMT R15, R231, 0x5410, R230 ;  /* 0x00005410e70f7816 */ /* 0x000fe400000000e6 */
[----:B------:R-:W-:Y:S01]  /*80540*/  PRMT R14, R233, 0x5410, R232 ;  /* 0x00005410e90e7816 */ /* 0x000fe200000000e8 */
[----:B------:R-:W2:Y:S01]  /*80550*/  LDC.64 R24, c[0x0][0x3c0] ;  /* 0x0000f000ff187b82 */ /* 0x000ea20000000a00 */
[----:B---3--:R-:W-:Y:S02]  /*80560*/  PRMT R7, R201, 0x5410, R198 ;  /* 0x00005410c9077816 */ /* 0x008fe400000000c6 */
[----:B------:R-:W-:Y:S02]  /*80570*/  PRMT R6, R200, 0x5410, R191 ;  /* 0x00005410c8067816 */ /* 0x000fe400000000bf */
[----:B-1----:R-:W-:-:S02]  /*80580*/  PRMT R9, R185, 0x5410, R182 ;  /* 0x00005410b9097816 */ /* 0x002fc400000000b6 */
[----:B------:R-:W-:Y:S01]  /*80590*/  PRMT R8, R184, 0x5410, R175 ;  /* 0x00005410b8087816 */ /* 0x000fe200000000af */
[----:B------:R-:W1:Y:S01]  /*805a0*/  LDC.64 R26, c[0x0][0x3c8] ;  /* 0x0000f200ff1a7b82 */ /* 0x000e620000000a00 */
[----:B----4-:R-:W-:Y:S02]  /*805b0*/  PRMT R11, R177, 0x5410, R174 ;  /* 0x00005410b10b7816 */ /* 0x010fe400000000ae */
[----:B------:R-:W-:Y:S02]  /*805c0*/  PRMT R10, R176, 0x5410, R167 ;  /* 0x00005410b00a7816 */ /* 0x000fe400000000a7 */
[----:B------:R-:W-:-:S03]  /*805d0*/  PRMT R206, R225, 0x3340, R206 ;  /* 0x00003340e1ce7816 */ /* 0x000fc600000000ce */
[----:B------:R-:W3:Y:S01]  /*805e0*/  LDC.64 R28, c[0x0][0x3d0] ;  /* 0x0000f400ff1c7b82 */ /* 0x000ee20000000a00 */
[----:B------:R-:W-:Y:S02]  /*805f0*/  PRMT R208, R213, 0x3340, R212 ;  /* 0x00003340d5d07816 */ /* 0x000fe400000000d4 */
[----:B------:R-:W-:Y:S02]  /*80600*/  PRMT R169, R169, 0x3340, R168 ;  /* 0x00003340a9a97816 */ /* 0x000fe400000000a8 */
[----:B------:R-:W-:-:S03]  /*80610*/  PRMT R137, R137, 0x3340, R136 ;  /* 0x0000334089897816 */ /* 0x000fc60000000088 */
[----:B------:R-:W4:Y:S01]  /*80620*/  LDC.64 R34, c[0x0][0x3f0] ;  /* 0x0000fc00ff227b82 */ /* 0x000f220000000a00 */
        /* <DEDUP_REMOVED lines=26> */
[----:B0-----:R-:W-:Y:S02]  /*807d0*/  PRMT R5, R209, 0x5410, R206 ;  /* 0x00005410d1057816 */ /* 0x001fe400000000ce */
[----:B------:R-:W-:Y:S02]  /*807e0*/  PRMT R4, R208, 0x5410, R199 ;  /* 0x00005410d0047816 */ /* 0x000fe400000000c7 */
[----:B------:R-:W-:Y:S02]  /*807f0*/  PRMT R145, R145, 0x3340, R144 ;  /* 0x0000334091917816 */ /* 0x000fe40000000090 */
[----:B--2---:R-:W-:Y:S02]  /*80800*/  PRMT R15, R169, 0x5410, R166 ;  /* 0x00005410a90f7816 */ /* 0x004fe400000000a6 */
[----:B------:R-:W-:-:S02]  /*80810*/  PRMT R14, R168, 0x5410, R159 ;  /* 0x00005410a80e7816 */ /* 0x000fc4000000009f */
[----:B-1----:R-:W-:Y:S02]  /*80820*/  PRMT R7, R137, 0x5410, R134 ;  /* 0x0000541089077816 */ /* 0x002fe40000000086 */
        /* <DEDUP_REMOVED lines=9> */
[----:B------:R-:W-:Y:S01]  /*808c0*/  PRMT R65, R69, 0x3340, R68 ;  /* 0x0000334045417816 */ /* 0x000fe20000000044 */
[----:B------:R0:W-:Y:S01]  /*808d0*/  STL.64 [R1+0x158], R4 ;  /* 0x0001580401007387 */ /* 0x0001e20000100a00 */
[----:B------:R-:W-:Y:S01]  /*808e0*/  LOP3.LUT R92, R92, 0xffff, RZ, 0xc0, !PT ;  /* 0x0000ffff5c5c7812 */ /* 0x000fe200078ec0ff */
[----:B------:R-:W1:Y:S01]  /*808f0*/  LDC R68, c[0x0][0x398] ;  /* 0x0000e600ff447b82 */ /* 0x000e620000000800 */
[----:B------:R-:W-:Y:S01]  /*80900*/  LOP3.LUT R93, R93, 0xffff, RZ, 0xc0, !PT ;  /* 0x0000ffff5d5d7812 */ /* 0x000fe200078ec0ff */
[----:B------:R2:W-:Y:S04]  /*80910*/  STL.64 [R1+0x180], R14 ;  /* 0x0001800e01007387 */ /* 0x0005e80000100a00 */
[----:B------:R3:W-:Y:S01]  /*80920*/  STL.64 [R1+0x1a0], R6 ;  /* 0x0001a00601007387 */ /* 0x0007e20000100a00 */
[----:B------:R-:W-:-:S02]  /*80930*/  PRMT R89, R93, 0x3340, R92 ;  /* 0x000033405d597816 */ /* 0x000fc4000000005c */
[----:B0-----:R-:W-:Y:S01]  /*80940*/  PRMT R5, R145, 0x5410, R142 ;  /* 0x0000541091057816 */ /* 0x001fe2000000008e */
[----:B------:R0:W-:Y:S01]  /*80950*/  STL.64 [R1+0x1a8], R8 ;  /* 0x0001a80801007387 */ /* 0x0001e20000100a00 */
[----:B------:R-:W-:Y:S02]  /*80960*/  PRMT R4, R144, 0x5410, R135 ;  /* 0x0000541090047816 */ /* 0x000fe40000000087 */
[----:B--2---:R-:W-:Y:S01]  /*80970*/  PRMT R15, R95, 0x5410, R112 ;  /* 0x000054105f0f7816 */ /* 0x004fe20000000070 */
[----:B------:R2:W-:Y:S01]  /*80980*/  STL.64 [R1+0x1b0], R10 ;  /* 0x0001b00a01007387 */ /* 0x0005e20000100a00 */
[----:B------:R-:W-:Y:S02]  /*80990*/  PRMT R14, R105, 0x5410, R94 ;  /* 0x00005410690e7816 */ /* 0x000fe4000000005e */
[----:B---3--:R-:W-:Y:S02]  /*809a0*/  PRMT R7, R71, 0x5410, R88 ;  /* 0x0000541047077816 */ /* 0x008fe40000000058 */
[----:B------:R-:W-:-:S02]  /*809b0*/  PRMT R6, R81, 0x5410, R70 ;  /* 0x0000541051067816 */ /* 0x000fc40000000046 */
[----:B0-----:R-:W-:Y:S02]  /*809c0*/  PRMT R9, R55, 0x5410, R72 ;  /* 0x0000541037097816 */ /* 0x001fe40000000048 */
[----:B------:R-:W-:Y:S02]  /*809d0*/  PRMT R8, R65, 0x5410, R54 ;  /* 0x0000541041087816 */ /* 0x000fe40000000036 */
[----:B--2---:R-:W-:Y:S02]  /*809e0*/  PRMT R11, R47, 0x5410, R64 ;  /* 0x000054102f0b7816 */ /* 0x004fe40000000040 */
[----:B------:R-:W-:Y:S01]  /*809f0*/  PRMT R10, R57, 0x5410, R46 ;  /* 0x00005410390a7816 */ /* 0x000fe2000000002e */
[----:B------:R0:W-:Y:S01]  /*80a00*/  STL.64 [R1+0x198], R4 ;  /* 0x0001980401007387 */ /* 0x0001e20000100a00 */
[----:B------:R-:W2:Y:S03]  /*80a10*/  LDC.64 R46, c[0x0][0x498] ;  /* 0x00012600ff2e7b82 */ /* 0x000ea60000000a00 */
[----:B------:R3:W-:Y:S04]  /*80a20*/  STL.64 [R1+0x1c0], R14 ;  /* 0x0001c00e01007387 */ /* 0x0007e80000100a00 */
[----:B------:R4:W-:Y:S01]  /*80a30*/  STL.64 [R1+0x1d8], R6 ;  /* 0x0001d80601007387 */ /* 0x0009e20000100a00 */
[----:B------:R-:W1:Y:S01]  /*80a40*/  LDC.64 R70, c[0x0][0x3a0] ;  /* 0x0000e800ff467b82 */ /* 0x000e620000000a00 */
[----:B0-----:R-:W-:-:S02]  /*80a50*/  PRMT R5, R79, 0x5410, R96 ;  /* 0x000054104f057816 */ /* 0x001fc40000000060 */
[----:B------:R0:W-:Y:S01]  /*80a60*/  STL.64 [R1+0x1e8], R8 ;  /* 0x0001e80801007387 */ /* 0x0001e20000100a00 */
[----:B------:R-:W-:Y:S02]  /*80a70*/  PRMT R4, R89, 0x5410, R78 ;  /* 0x0000541059047816 */ /* 0x000fe4000000004e */
[----:B---3--:R-:W-:Y:S01]  /*80a80*/  PRMT R15, R49, 0x5410, R56 ;  /* 0x00005410310f7816 */ /* 0x008fe20000000038 */
[----:B------:R3:W-:Y:S01]  /*80a90*/  STL.64 [R1+0x1f0], R10 ;  /* 0x0001f00a01007387 */ /* 0x0007e20000100a00 */
[----:B------:R-:W-:Y:S02]  /*80aa0*/  PRMT R14, R39, 0x5410, R38 ;  /* 0x00005410270e7816 */ /* 0x000fe40000000026 */
[----:B----4-:R-:W-:Y:S02]  /*80ab0*/  PRMT R7, R37, 0x5410, R42 ;  /* 0x0000541025077816 */ /* 0x010fe4000000002a */
[----:B------:R-:W-:Y:S02]  /*80ac0*/  PRMT R6, R45, 0x5410, R36 ;  /* 0x000054102d067816 */ /* 0x000fe40000000024 */
[----:B0-----:R-:W-:-:S02]  /*80ad0*/  PRMT R9, R51, 0x5410, R44 ;  /* 0x0000541033097816 */ /* 0x001fc4000000002c */
[----:B------:R-:W-:Y:S02]  /*80ae0*/  PRMT R8, R53, 0x5410, R50 ;  /* 0x0000541035087816 */ /* 0x000fe40000000032 */
[----:B---3--:R-:W-:Y:S02]  /*80af0*/  PRMT R11, R59, 0x5410, R52 ;  /* 0x000054103b0b7816 */ /* 0x008fe40000000034 */
[----:B------:R-:W-:Y:S01]  /*80b00*/  PRMT R10, R61, 0x5410, R58 ;  /* 0x000054103d0a7816 */ /* 0x000fe2000000003a */
[----:B------:R0:W-:Y:S01]  /*80b10*/  STL.64 [R1+0x1d0], R4 ;  /* 0x0001d00401007387 */ /* 0x0001e20000100a00 */
[----:B------:R-:W3:Y:S03]  /*80b20*/  LDC.64 R36, c[0x0][0x470] ;  /* 0x00011c00ff247b82 */ /* 0x000ee60000000a00 */
[----:B------:R4:W-:Y:S04]  /*80b30*/  STL.64 [R1+0x1f8], R14 ;  /* 0x0001f80e01007387 */ /* 0x0009e80000100a00 */
[----:B------:R2:W-:Y:S01]  /*80b40*/  STL.64 [R1+0x208], R6 ;  /* 0x0002080601007387 */ /* 0x0005e20000100a00 */
[----:B------:R-:W1:Y:S01]  /*80b50*/  LDC.64 R38, c[0x0][0x478] ;  /* 0x00011e00ff267b82 */ /* 0x000e620000000a00 */
[----:B0-----:R-:W-:-:S02]  /*80b60*/  PRMT R5, R43, 0x5410, R48 ;  /* 0x000054102b057816 */ /* 0x001fc40000000030 */
[----:B------:R0:W-:Y:S01]  /*80b70*/  STL.64 [R1+0x210], R8 ;  /* 0x0002100801007387 */ /* 0x0001e20000100a00 */
[----:B------:R-:W-:-:S03]  /*80b80*/  PRMT R4, R41, 0x5410, R40 ;  /* 0x0000541029047816 */ /* 0x000fc60000000028 */
[----:B------:R0:W-:Y:S01]  /*80b90*/  STL.64 [R1+0x218], R10 ;  /* 0x0002180a01007387 */ /* 0x0001e20000100a00 */
[----:B----4-:R-:W4:Y:S03]  /*80ba0*/  LDC.64 R14, c[0x0][0x418] ;  /* 0x00010600ff0e7b82 */ /* 0x010f260000000a00 */
[----:B------:R3:W-:Y:S04]  /*80bb0*/  STL.64 [R1+0x10], R16 ;  /* 0x0000101001007387 */ /* 0x0007e80000100a00 */
[----:B------:R3:W-:Y:S01]  /*80bc0*/  STL.64 [R1+0x18], R20 ;  /* 0x0000181401007387 */ /* 0x0007e20000100a00 */
[----:B--2---:R-:W2:Y:S03]  /*80bd0*/  LDC.64 R6, c[0x0][0x400] ;  /* 0x00010000ff067b82 */ /* 0x004ea60000000a00 */
[----:B------:R1:W-:Y:S04]  /*80be0*/  STL.64 [R1+0x20], R22 ;  /* 0x0000201601007387 */ /* 0x0003e80000100a00 */
[----:B------:R-:W-:Y:S01]  /*80bf0*/  STL.64 [R1+0x28], R24 ;  /* 0x0000281801007387 */ /* 0x000fe20000100a00 */
[----:B0-----:R-:W0:Y:S03]  /*80c00*/  LDC.64 R8, c[0x0][0x408] ;  /* 0x00010200ff087b82 */ /* 0x001e260000000a00 */
[----:B------:R-:W-:Y:S04]  /*80c10*/  STL.64 [R1+0x30], R26 ;  /* 0x0000301a01007387 */ /* 0x000fe80000100a00 */
[----:B------:R-:W-:Y:S01]  /*80c20*/  STL.64 [R1+0x38], R28 ;  /* 0x0000381c01007387 */ /* 0x000fe20000100a00 */
[----:B------:R-:W4:Y:S03]  /*80c30*/  LDC.64 R10, c[0x0][0x410] ;  /* 0x00010400ff0a7b82 */ /* 0x000f260000000a00 */
[----:B------:R-:W-:Y:S04]  /*80c40*/  STL.64 [R1+0x40], R30 ;  /* 0x0000401e01007387 */ /* 0x000fe80000100a00 */
[----:B------:R1:W-:Y:S01]  /*80c50*/  STL.64 [R1+0x48], R18 ;  /* 0x0000481201007387 */ /* 0x0003e20000100a00 */
[----:B---3--:R-:W3:Y:S03]  /*80c60*/  LDC.64 R16, c[0x0][0x420] ;  /* 0x00010800ff107b82 */ /* 0x008ee60000000a00 */
[----:B------:R2:W-:Y:S04]  /*80c70*/  STL.64 [R1+0x50], R32 ;  /* 0x0000502001007387 */ /* 0x0005e80000100a00 */
[----:B------:R2:W-:Y:S01]  /*80c80*/  STL.64 [R1+0x58], R34 ;  /* 0x0000582201007387 */ /* 0x0005e20000100a00 */
[----:B------:R-:W3:Y:S08]  /*80c90*/  LDC.64 R20, c[0x0][0x428] ;  /* 0x00010a00ff147b82 */ /* 0x000ef00000000a00 */
[----:B-1----:R-:W1:Y:S08]  /*80ca0*/  LDC.64 R22, c[0x0][0x430] ;  /* 0x00010c00ff167b82 */ /* 0x002e700000000a00 */
[----:B------:R-:W1:Y:S08]  /*80cb0*/  LDC.64 R18, c[0x0][0x438] ;  /* 0x00010e00ff127b82 */ /* 0x000e700000000a00 */
[----:B------:R-:W1:Y:S08]  /*80cc0*/  LDC.64 R24, c[0x0][0x440] ;  /* 0x00011000ff187b82 */ /* 0x000e700000000a00 */
[----:B------:R-:W1:Y:S08]  /*80cd0*/  LDC.64 R26, c[0x0][0x448] ;  /* 0x00011200ff1a7b82 */ /* 0x000e700000000a00 */
[----:B------:R-:W1:Y:S08]  /*80ce0*/  LDC.64 R28, c[0x0][0x450] ;  /* 0x00011400ff1c7b82 */ /* 0x000e700000000a00 */
[----:B------:R-:W1:Y:S08]  /*80cf0*/  LDC.64 R30, c[0x0][0x458] ;  /* 0x00011600ff1e7b82 */ /* 0x000e700000000a00 */
[----:B--2---:R-:W2:Y:S08]  /*80d00*/  LDC.64 R32, c[0x0][0x460] ;  /* 0x00011800ff207b82 */ /* 0x004eb00000000a00 */
[----:B------:R-:W2:Y:S08]  /*80d10*/  LDC.64 R34, c[0x0][0x468] ;  /* 0x00011a00ff227b82 */ /* 0x000eb00000000a00 */
[----:B------:R-:W2:Y:S08]  /*80d20*/  LDC.64 R40, c[0x0][0x480] ;  /* 0x00012000ff287b82 */ /* 0x000eb00000000a00 */
[----:B------:R-:W2:Y:S08]  /*80d30*/  LDC.64 R42, c[0x0][0x488] ;  /* 0x00012200ff2a7b82 */ /* 0x000eb00000000a00 */
[----:B------:R-:W2:Y:S08]  /*80d40*/  LDC.64 R44, c[0x0][0x490] ;  /* 0x00012400ff2c7b82 */ /* 0x000eb00000000a00 */
[----:B------:R-:W2:Y:S01]  /*80d50*/  LDC.64 R48, c[0x0][0x4a0] ;  /* 0x00012800ff307b82 */ /* 0x000ea20000000a00 */
[----:B------:R0:W-:Y:S04]  /*80d60*/  STL.64 [R1+0x200], R4 ;  /* 0x0002000401007387 */ /* 0x0001e80000100a00 */
[----:B------:R-:W-:Y:S03]  /*80d70*/  STL.64 [R1+0x68], R6 ;  /* 0x0000680601007387 */ /* 0x000fe60000100a00 */
[----:B0-----:R-:W0:Y:S01]  /*80d80*/  LDC.64 R4, c[0x0][0x3f8] ;  /* 0x0000fe00ff047b82 */ /* 0x001e220000000a00 */
[----:B------:R-:W-:Y:S04]  /*80d90*/  STL.64 [R1+0x70], R8 ;  /* 0x0000700801007387 */ /* 0x000fe80000100a00 */
[----:B----4-:R-:W-:Y:S04]  /*80da0*/  STL.64 [R1+0x78], R10 ;  /* 0x0000780a01007387 */ /* 0x010fe80000100a00 */
[----:B------:R-:W-:Y:S04]  /*80db0*/  STL.64 [R1+0x80], R14 ;  /* 0x0000800e01007387 */ /* 0x000fe80000100a00 */
[----:B---3--:R-:W-:Y:S04]  /*80dc0*/  STL.64 [R1+0x88], R16 ;  /* 0x0000881001007387 */ /* 0x008fe80000100a00 */
[----:B------:R-:W-:Y:S04]  /*80dd0*/  STL.64 [R1+0x90], R20 ;  /* 0x0000901401007387 */ /* 0x000fe80000100a00 */
[----:B-1----:R-:W-:Y:S04]  /*80de0*/  STL.64 [R1+0x98], R22 ;  /* 0x0000981601007387 */ /* 0x002fe80000100a00 */
        /* <DEDUP_REMOVED lines=18> */
[----:B------:R-:W-:Y:S03]  /*80f10*/  BSSY.RECONVERGENT B0, `(.L_x_148) ;  /* 0x0000009000007945 */ /* 0x000fe60003800200 */
[----:B0-----:R0:W-:Y:S02]  /*80f20*/  STL.64 [R1+0x60], R4 ;  /* 0x0000600401007387 */ /* 0x0011e40000100a00 */
[----:B0-----:R-:W-:-:S07]  /*80f30*/  IMAD.MOV.U32 R4, RZ, RZ, RZ ;  /* 0x000000ffff047224 */ /* 0x001fce00078e00ff */
.L_x_149:
[----:B------:R-:W-:-:S05]  /*80f40*/  IMAD.IADD R6, R1, 0x1, R4 ;  /* 0x0000000101067824 */ /* 0x000fca00078e0204 */
[----:B------:R-:W2:Y:S02]  /*80f50*/  LDL.U8 R5, [R6+0x10] ;  /* 0x0000100006057983 */ /* 0x000ea40000100000 */
[----:B--2---:R-:W-:Y:S01]  /*80f60*/  ISETP.NE.AND P0, PT, R5, RZ, PT ;  /* 0x000000ff0500720c */ /* 0x004fe20003f05270 */
[----:B------:R-:W-:Y:S02]  /*80f70*/  IMAD.MOV.U32 R5, RZ, RZ, R4 ;  /* 0x000000ffff057224 */ /* 0x000fe400078e0004 */
[----:B------:R-:W-:-:S10]  /*80f80*/  VIADD R4, R4, 0x1 ;  /* 0x0000000104047836 */ /* 0x000fd40000000000 */
[----:B------:R-:W-:Y:S05]  /*80f90*/  @P0 BRA `(.L_x_149) ;  /* 0xfffffffc00e80947 */ /* 0x000fea000383ffff */
[----:B------:R-:W-:Y:S05]  /*80fa0*/  BSYNC.RECONVERGENT B0 ;  /* 0x0000000000007941 */ /* 0x000fea0003800200 */
.L_x_148:
[----:B------:R-:W-:Y:S01]  /*80fb0*/  LOP3.LUT P0, RZ, R13, 0xff, RZ, 0xc0, !PT ;  /* 0x000000ff0dff7812 */ /* 0x000fe2000780c0ff */
[----:B------:R-:W-:Y:S01]  /*80fc0*/  BSSY.RECONVERGENT B0, `(.L_x_150) ;  /* 0x000000c000007945 */ /* 0x000fe20003800200 */
[----:B------:R-:W-:-:S11]  /*80fd0*/  IMAD.MOV.U32 R4, RZ, RZ, R5 ;  /* 0x000000ffff047224 */ /* 0x000fd600078e0005 */
[----:B------:R-:W-:Y:S05]  /*80fe0*/  @!P0 BRA `(.L_x_151) ;  /* 0x0000000000248947 */ /* 0x000fea0003800000 */
[----:B------:R-:W-:-:S07]  /*80ff0*/  IMAD.MOV.U32 R6, RZ, RZ, RZ ;  /* 0x000000ffff067224 */ /* 0x000fce00078e00ff */
.L_x_152:
        /* <DEDUP_REMOVED lines=8> */
.L_x_151:
[----:B------:R-:W-:Y:S05]  /*81080*/  BSYNC.RECONVERGENT B0 ;  /* 0x0000000000007941 */ /* 0x000fea0003800200 */
.L_x_150:
[----:B------:R-:W-:-:S05]  /*81090*/  IMAD.IADD R22, R1, 0x1, R4 ;  /* 0x0000000101167824 */ /* 0x000fca00078e0204 */
        /* <DEDUP_REMOVED lines=11> */
[----:B0-----:R-:W5:Y:S04]  /*81150*/  LDL.64 R22, [R1+0x60] ;  /* 0x0000600001167983 */ /* 0x001f680000100a00 */
        /* <DEDUP_REMOVED lines=21> */
[----:B------:R-:W0:Y:S01]  /*812b0*/  LDC.64 R66, c[0x0][0x388] ;  /* 0x0000e200ff427b82 */ /* 0x000e220000000a00 */
[----:B------:R-:W-:Y:S01]  /*812c0*/  DADD R2, R2, R70 ;  /* 0x0000000002027229 */ /* 0x000fe20000000046 */
[----:B------:R-:W-:-:S05]  /*812d0*/  IMAD.IADD R0, R0, 0x1, R68 ;  /* 0x0000000100007824 */ /* 0x000fca00078e0244 */
[----:B------:R-:W-:Y:S04]  /*812e0*/  STL [R1], R0 ;  /* 0x0000000001007387 */ /* 0x000fe80000100800 */
[----:B------:R-:W-:Y:S04]  /*812f0*/  STL.64 [R1+0x8], R2 ;  /* 0x0000080201007387 */ /* 0x000fe80000100a00 */
[----:B0-----:R-:W-:Y:S04]  /*81300*/  STG.E.64 desc[UR6][R66.64+0x8], R2 ;  /* 0x0000080242007986 */ /* 0x001fe8000c101b06 */
[----:B------:R-:W-:Y:S04]  /*81310*/  STG.E desc[UR6][R66.64], R0 ;  /* 0x0000000042007986 */ /* 0x000fe8000c101906 */
[----:B--2---:R-:W-:Y:S04]  /*81320*/  STG.E.64 desc[UR6][R66.64+0x10], R72 ;  /* 0x0000104842007986 */ /* 0x004fe8000c101b06 */
[----:B---3--:R-:W-:Y:S04]  /*81330*/  STG.E.64 desc[UR6][R66.64+0x18], R4 ;  /* 0x0000180442007986 */ /* 0x008fe8000c101b06 */
[----:B----4-:R-:W-:Y:S04]  /*81340*/  STG.E.64 desc[UR6][R66.64+0x20], R6 ;  /* 0x0000200642007986 */ /* 0x010fe8000c101b06 */
[----:B-----5:R-:W-:Y:S04]  /*81350*/  STG.E.64 desc[UR6][R66.64+0x28], R8 ;  /* 0x0000280842007986 */ /* 0x020fe8000c101b06 */
[----:B------:R-:W-:Y:S04]  /*81360*/  STG.E.64 desc[UR6][R66.64+0x30], R10 ;  /* 0x0000300a42007986 */ /* 0x000fe8000c101b06 */
        /* <DEDUP_REMOVED lines=26> */
[----:B------:R-:W-:Y:S01]  /*81510*/  STG.E.64 desc[UR6][R66.64+0x108], R64 ;  /* 0x0001084042007986 */ /* 0x000fe2000c101b06 */
[----:B------:R-:W-:Y:S05]  /*81520*/  EXIT ;  /* 0x000000000000794d */ /* 0x000fea0003800000 */
.L_x_153:
[----:B------:R-:W-:-:S00]  /*81530*/  BRA `(.L_x_153) ;  /* 0xfffffffc00fc7947 */ /* 0x000fc0000383ffff */
[----:B------:R-:W-:-:S00]  /*81540*/  NOP ;  /* 0x0000000000007918 */ /* 0x000fc00000000000 */
        /* <DEDUP_REMOVED lines=11> */
.L_x_977:


//--------------------- .text._ZN3cub18CUB_300001_SM_10006detail6reduce18DeviceReduceKernelINS2_10policy_hubI4Itemy13Addition_funcE10Policy1000EN6thrust24THRUST_300001_SM_1000_NS6detail15normal_iteratorINSA_10device_ptrIS5_EEEEyS6_S5_N4cuda3std3__410__identityEEEvT0_PT3_T1_NS0_13GridEvenShareISN_EET2_T4_ --------------------------
	.section	.text._ZN3cub18CUB_300001_SM_10006detail6reduce18DeviceReduceKernelINS2_10policy_hubI4Itemy13Addition_funcE10Policy1000EN6thrust24THRUST_300001_SM_1000_NS6detail15normal_iteratorINSA_10device_ptrIS5_EEEEyS6_S5_N4cuda3std3__410__identityEEEvT0_PT3_T1_NS0_13GridEvenShareISN_EET2_T4_,"ax",@progbits
	.align	128
        .global         _ZN3cub18CUB_300001_SM_10006detail6reduce18DeviceReduceKernelINS2_10policy_hubI4Itemy13Addition_funcE10Policy1000EN6thrust24THRUST_300001_SM_1000_NS6detail15normal_iteratorINSA_10device_ptrIS5_EEEEyS6_S5_N4cuda3std3__410__identityEEEvT0_PT3_T1_NS0_13GridEvenShareISN_EET2_T4_
        .type           _ZN3cub18CUB_300001_SM_10006detail6reduce18DeviceReduceKernelINS2_10policy_hubI4Itemy13Addition_funcE10Policy1000EN6thrust24THRUST_300001_SM_1000_NS6detail15normal_iteratorINSA_10device_ptrIS5_EEEEyS6_S5_N4cuda3std3__410__identityEEEvT0_PT3_T1_NS0_13GridEvenShareISN_EET2_T4_,@function
        .size           _ZN3cub18CUB_300001_SM_10006detail6reduce18DeviceReduceKernelINS2_10policy_hubI4Itemy13Addition_funcE10Policy1000EN6thrust24THRUST_300001_SM_1000_NS6detail15normal_iteratorINSA_10device_ptrIS5_EEEEyS6_S5_N4cuda3std3__410__identityEEEvT0_PT3_T1_NS0_13GridEvenShareISN_EET2_T4_,(.L_x_978 - _ZN3cub18CUB_300001_SM_10006detail6reduce18DeviceReduceKernelINS2_10policy_hubI4Itemy13Addition_funcE10Policy1000EN6thrust24THRUST_300001_SM_1000_NS6detail15normal_iteratorINSA_10device_ptrIS5_EEEEyS6_S5_N4cuda3std3__410__identityEEEvT0_PT3_T1_NS0_13GridEvenShareISN_EET2_T4_)
        .other          _ZN3cub18CUB_300001_SM_10006detail6reduce18DeviceReduceKernelINS2_10policy_hubI4Itemy13Addition_funcE10Policy1000EN6thrust24THRUST_300001_SM_1000_NS6detail15normal_iteratorINSA_10device_ptrIS5_EEEEyS6_S5_N4cuda3std3__410__identityEEEvT0_PT3_T1_NS0_13GridEvenShareISN_EET2_T4_,@"STO_CUDA_ENTRY STV_DEFAULT"
_ZN3cub18CUB_300001_SM_10006detail6reduce18DeviceReduceKernelINS2_10policy_hubI4Itemy13Addition_funcE10Policy1000EN6thrust24THRUST_300001_SM_1000_NS6detail15normal_iteratorINSA_10device_ptrIS5_EEEEyS6_S5_N4cuda3std3__410__identityEEEvT0_PT3_T1_NS0_13GridEvenShareISN_EET2_T4_:
.text._ZN3cub18CUB_300001_SM_10006detail6reduce18DeviceReduceKernelINS2_10policy_hubI4Itemy13Addition_funcE10Policy1000EN6thrust24THRUST_300001_SM_1000_NS6detail15normal_iteratorINSA_10device_ptrIS5_EEEEyS6_S5_N4cuda3std3__410__identityEEEvT0_PT3_T1_NS0_13GridEvenShareISN_EET2_T4_:
[----:B------:R-:W0:Y:S01]  /*0000*/  LDC R1, c[0x0][0x37c] ;  /* 0x0000df00ff017b82 */ /* 0x000e220000000800 */
[----:B------:R-:W1:Y:S01]  /*0010*/  S2R R29, SR_CTAID.X ;  /* 0x00000000001d7919 */ /* 0x000e620000002500 */
[----:B0-----:R-:W-:-:S05]  /*0020*/  VIADD R1, R1, 0xfffff3f0 ;  /* 0xfffff3f001017836 */ /* 0x001fca0000000000 */
[----:B------:R0:W-:Y:S04]  /*0030*/  STL.64 [R1+0x7a0], R4 ;  /* 0x0007a00401007387 */ /* 0x0001e80000100a00 */
[----:B------:R-:W-:Y:S04]  /*0040*/  STL [R1+0x798], R3 ;  /* 0x0007980301007387 */ /* 0x000fe80000100800 */
[----:B------:R1:W-:Y:S01]  /*0050*/  STL [R1+0x794], R2 ;  /* 0x0007940201007387 */ /* 0x0003e20000100800 */
[----:B0-----:R-:W0:Y:S01]  /*0060*/  LDC.64 R4, c[0x0][0x3b8] ;  /* 0x0000ee00ff047b82 */ /* 0x001e220000000a00 */
[----:B-1----:R-:W-:-:S02]  /*0070*/  IMAD R2, R29, 0xc0, RZ ;  /* 0x000000c01d027824 */ /* 0x002fc400078e02ff */
[----:B0-----:R-:W-:Y:S01]  /*0080*/  IMAD.MOV.U32 R3, RZ, RZ, R4 ;  /* 0x000000ffff037224 */ /* 0x001fe200078e0004 */
[----:B------:R0:W-:Y:S01]  /*0090*/  STL.64 [R1+0x5b0], R4 ;  /* 0x0005b00401007387 */ /* 0x0001e20000100a00 */
[----:B------:R-:W-:-:S03]  /*00a0*/  IMAD.MOV.U32 R0, RZ, RZ, R5 ;  /* 0x000000ffff007224 */ /* 0x000fc600078e0005 */
[----:B------:R-:W-:Y:S02]  /*00b0*/  IADD3 R2, P1, PT, -R2, R3, RZ ;  /* 0x0000000302027210 */ /* 0x000fe40007f3e1ff */
[----:B------:R1:W5:Y:S02]  /*00c0*/  LDL.LU R3, [R1+0x798] ;  /* 0x0007980001037983 */ /* 0x0003640000300800 */
[----:B------:R-:W-:Y:S02]  /*00d0*/  ISETP.GT.U32.AND P0, PT, R2, 0xbf, PT ;  /* 0x000000bf0200780c */ /* 0x000fe40003f04070 */
[----:B------:R2:W-:Y:S04]  /*00e0*/  STL [R1+0x2b8], R2 ;  /* 0x0002b80201007387 */ /* 0x0005e80000100800 */
[----:B0-----:R1:W5:Y:S04]  /*00f0*/  LDL.LU.64 R4, [R1+0x7a0] ;  /* 0x0007a00001047983 */ /* 0x0013680000300a00 */
[----:B--2---:R1:W5:Y:S01]  /*0100*/  LDL.LU R2, [R1+0x794] ;  /* 0x0007940001027983 */ /* 0x0043620000300800 */
[----:B------:R-:W-:-:S04]  /*0110*/  IADD3.X R0, PT, PT, R0, -0x1, RZ, P1, !PT ;  /* 0xffffffff00007810 */ /* 0x000fc80000ffe4ff */
[----:B------:R-:W-:Y:S01]  /*0120*/  ISETP.GT.U32.AND.EX P0, PT, R0, RZ, PT, P0 ;  /* 0x000000ff0000720c */ /* 0x000fe20003f04100 */
[----:B------:R-:W0:Y:S01]  /*0130*/  LDCU.64 UR6, c[0x0][0x358] ;  /* 0x00006b00ff0677ac */ /* 0x000e220008000a00 */
[----:B------:R-:W-:Y:S11]  /*0140*/  BSSY.RECONVERGENT B0, `(.L_x_154) ;  /* 0x0019ad2000007945 */ /* 0x000ff60003800200 */
[----:B-1----:R-:W-:Y:S05]  /*0150*/  @P0 BRA `(.L_x_155) ;  /* 0x0000112c00280947 */ /* 0x002fea0003800000 */
[----:B-----5:R-:W-:Y:S04]  /*0160*/  STL [R1+0x848], R2 ;  /* 0x0008480201007387 */ /* 0x020fe80000100800 */
        /* <DEDUP_REMOVED lines=184> */
[----:B-1----:R-:W2:Y:S01]  /*0cf0*/  LDL R2, [R1+0x5b0] ;  /* 0x0005b00001027983 */ /* 0x002ea20000100800 */
[----:B------:R-:W-:-:S03]  /*0d00*/  IMAD R0, R29, 0xc0, RZ ;  /* 0x000000c01d007824 */ /* 0x000fc600078e02ff */
        /* <DEDUP_REMOVED lines=15> */
[----:B------:R-:W-:Y:S01]  /*0e00*/  STL [R1+0x808], R18 ;  /* 0x0008081201007387 */ /* 0x000fe20000100800 */
[----:B--2---:R-:W-:-:S03]  /*0e10*/  IMAD.IADD R0, R2, 0x1, -R0 ;  /* 0x0000000102007824 */ /* 0x004fc600078e0a00 */
[----:B------:R-:W-:Y:S04]  /*0e20*/  STL [R1+0x794], R29 ;  /* 0x0007941d01007387 */ /* 0x000fe80000100800 */
[----:B------:R-:W2:Y:S04]  /*0e30*/  LDL.LU R2, [R1+0xb28] ;  /* 0x000b280001027983 */ /* 0x000ea80000300800 */
        /* <DEDUP_REMOVED lines=12> */
[----:B--2---:R-:W-:-:S05]  /*0f00*/  PRMT R2, RZ, 0x7610, R2 ;  /* 0x00007610ff027816 */ /* 0x004fca0000000002 */
[----:B------:R1:W-:Y:S04]  /*0f10*/  STL.S16 [R1+0x58c], R2 ;  /* 0x00058c0201007387 */ /* 0x0003e80000100600 */
[----:B-1----:R-:W2:Y:S02]  /*0f20*/  LDL.LU R2, [R1+0xb24] ;  /* 0x000b240001027983 */ /* 0x002ea40000300800 */
        /* <DEDUP_REMOVED lines=245> */
[----:B-1----:R-:W2:Y:S01]  /*1e80*/  LDL.LU R2, [R1+0x9dc] ;  /* 0x0009dc0001027983 */ /* 0x002ea20000300800 */
[----:B------:R-:W1:Y:S01]  /*1e90*/  S2R R29, SR_TID.X ;  /* 0x00000000001d7919 */ /* 0x000e620000002100 */
[----:B--2---:R-:W-:-:S05]  /*1ea0*/  PRMT R2, RZ, 0x7610, R2 ;  /* 0x00007610ff027816 */ /* 0x004fca0000000002 */
[----:B------:R2:W-:Y:S04]  /*1eb0*/  STL.S16 [R1+0x458], R2 ;  /* 0x0004580201007387 */ /* 0x0005e80000100600 */
[----:B--2---:R-:W2:Y:S04]  /*1ec0*/  LDL.LU R2, [R1+0x9d8] ;  /* 0x0009d80001027983 */ /* 0x004ea80000300800 */
[----:B------:R-:W-:Y:S04]  /*1ed0*/  STL [R1+0x684], RZ ;  /* 0x000684ff01007387 */ /* 0x000fe80000100800 */
[----:B-1----:R-:W-:Y:S04]  /*1ee0*/  STL [R1+0x798], R29 ;  /* 0x0007981d01007387 */ /* 0x002fe80000100800 */
        /* <DEDUP_REMOVED lines=312> */
[----:B------:R-:W-:Y:S02]  /*3270*/  ISETP.GE.AND P0, PT, R29, R0, PT ;  /* 0x000000001d00720c */ /* 0x000fe40003f06270 */
[----:B------:R-:W-:Y:S02]  /*3280*/  PRMT R3, RZ, 0x7610, R3 ;  /* 0x00007610ff037816 */ /* 0x000fe40000000003 */
[----:B------:R-:W-:Y:S02]  /*3290*/  PRMT R29, RZ, 0x7610, R29 ;  /* 0x00007610ff1d7816 */ /* 0x000fe4000000001d */
[----:B--2---:R-:W-:-:S05]  /*32a0*/  PRMT R2, RZ, 0x7610, R2 ;  /* 0x00007610ff027816 */ /* 0x004fca0000000002 */
[----:B------:R1:W-:Y:S04]  /*32b0*/  STL.S16 [R1+0x24c], R2 ;  /* 0x00024c0201007387 */ /* 0x0003e80000100600 */
[----:B-1----:R-:W2:Y:S04]  /*32c0*/  LDL.LU R2, [R1+0x848] ;  /* 0x0008480001027983 */ /* 0x002ea80000300800 */
[----:B------:R1:W-:Y:S04]  /*32d0*/  STL.S16 [R1+0x248], R3 ;  /* 0x0002480301007387 */ /* 0x0003e80000100600 */
[----:B------:R3:W-:Y:S01]  /*32e0*/  STL.S16 [R1+0x3ec], R29 ;  /* 0x0003ec1d01007387 */ /* 0x0007e20000100600 */
[----:B------:R-:W-:-:S02]  /*32f0*/  PRMT R26, RZ, 0x7610, R26 ;  /* 0x00007610ff1a7816 */ /* 0x000fc4000000001a */
[----:B------:R-:W-:Y:S02]  /*3300*/  PRMT R4, RZ, 0x7610, R4 ;  /* 0x00007610ff047816 */ /* 0x000fe40000000004 */
[----:B------:R-:W-:Y:S01]  /*3310*/  PRMT R5, RZ, 0x7610, R5 ;  /* 0x00007610ff057816 */ /* 0x000fe20000000005 */
[----:B-1----:R-:W4:Y:S04]  /*3320*/  LDL.LU R3, [R1+0x844] ;  /* 0x0008440001037983 */ /* 0x002f280000300800 */
[----:B---3--:R-:W3:Y:S02]  /*3330*/  LDL.LU R29, [R1+0x7d4] ;  /* 0x0007d400011d7983 */ /* 0x008ee40000300800 */
[----:B---3--:R-:W-:-:S05]  /*3340*/  PRMT R29, RZ, 0x7610, R29 ;  /* 0x00007610ff1d7816 */ /* 0x008fca000000001d */
[----:B------:R1:W-:Y:S04]  /*3350*/  STL.S16 [R1+0x3e8], R29 ;  /* 0x0003e81d01007387 */ /* 0x0003e80000100600 */
[----:B-1----:R-:W3:Y:S02]  /*3360*/  LDL.LU R29, [R1+0x7d0] ;  /* 0x0007d000011d7983 */ /* 0x002ee40000300800 */
        /* <DEDUP_REMOVED lines=35> */
[----:B-1----:R-:W3:Y:S04]  /*35a0*/  LDL.LU R29, [R1+0x7a0] ;  /* 0x0007a000011d7983 */ /* 0x002ee80000300800 */
[----:B------:R1:W-:Y:S04]  /*35b0*/  STL.S16 [R1+0x3f8], R26 ;  /* 0x0003f81a01007387 */ /* 0x0003e80000100600 */
[----:B-1----:R-:W2:Y:S01]  /*35c0*/  LDL.LU R26, [R1+0x7e8] ;  /* 0x0007e800011a7983 */ /* 0x002ea20000300800 */
[----:B---3--:R-:W-:-:S05]  /*35d0*/  PRMT R29, RZ, 0x7610, R29 ;  /* 0x00007610ff1d7816 */ /* 0x008fca000000001d */
[----:B------:R1:W-:Y:S04]  /*35e0*/  STL.S16 [R1+0x32c], R29 ;  /* 0x00032c1d01007387 */ /* 0x0003e80000100600 */
[----:B-1----:R-:W3:Y:S01]  /*35f0*/  LDL.LU R29, [R1+0x79c] ;  /* 0x00079c00011d7983 */ /* 0x002ee20000300800 */
[----:B--2---:R-:W-:-:S05]  /*3600*/  PRMT R26, RZ, 0x7610, R26 ;  /* 0x00007610ff1a7816 */ /* 0x004fca000000001a */
[----:B------:R1:W-:Y:S04]  /*3610*/  STL.S16 [R1+0x3f4], R26 ;  /* 0x0003f41a01007387 */ /* 0x0003e80000100600 */
[----:B-1----:R-:W2:Y:S01]  /*3620*/  LDL.LU R26, [R1+0x7e4] ;  /* 0x0007e400011a7983 */ /* 0x002ea20000300800 */
[----:B---3--:R-:W-:-:S05]  /*3630*/  PRMT R29, RZ, 0x7610, R29 ;  /* 0x00007610ff1d7816 */ /* 0x008fca000000001d */
[----:B------:R1:W-:Y:S04]  /*3640*/  STL.S16 [R1+0x3c0], R29 ;  /* 0x0003c01d01007387 */ /* 0x0003e80000100600 */
[----:B-1----:R-:W3:Y:S01]  /*3650*/  LDL.LU R29, [R1+0x798] ;  /* 0x00079800011d7983 */ /* 0x002ee20000300800 */
        /* <DEDUP_REMOVED lines=20> */
[----:B--2---:R-:W-:Y:S02]  /*37a0*/  PRMT R26, RZ, 0x7610, R26 ;  /* 0x00007610ff1a7816 */ /* 0x004fe4000000001a */
[----:B------:R-:W-:-:S02]  /*37b0*/  PRMT R27, RZ, 0x7610, R27 ;  /* 0x00007610ff1b7816 */ /* 0x000fc4000000001b */
[----:B------:R-:W-:Y:S01]  /*37c0*/  PRMT R28, RZ, 0x7610, R28 ;  /* 0x00007610ff1c7816 */ /* 0x000fe2000000001c */
[----:B------:R1:W-:Y:S04]  /*37d0*/  STL.S16 [R1+0x244], R4 ;  /* 0x0002440401007387 */ /* 0x0003e80000100600 */
        /* <DEDUP_REMOVED lines=24> */
[----:B-1----:R-:W3:Y:S04]  /*3960*/  LDL.LU R4, [R1+0x840] ;  /* 0x0008400001047983 */ /* 0x002ee80000300800 */
[----:B--2---:R-:W2:Y:S04]  /*3970*/  LDL.LU R5, [R1+0x83c] ;  /* 0x00083c0001057983 */ /* 0x004ea80000300800 */
[----:B0-----:R-:W2:Y:S04]  /*3980*/  LDL.LU R6, [R1+0x838] ;  /* 0x0008380001067983 */ /* 0x001ea80000300800 */
        /* <DEDUP_REMOVED lines=22> */
[----:B---3--:R0:W-:Y:S04]  /*3af0*/  STL [R1+0x5b4], R29 ;  /* 0x0005b41d01007387 */ /* 0x0081e80000100800 */
[----:B0-----:R0:W5:Y:S04]  /*3b00*/  LDL.LU R29, [R1+0x794] ;  /* 0x00079400011d7983 */ /* 0x0011680000300800 */
[----:B------:R0:W-:Y:S01]  /*3b10*/  STL.64 [R1+0x5b8], RZ ;  /* 0x0005b8ff01007387 */ /* 0x0001e20000100a00 */
[----:B------:R-:W-:Y:S01]  /*3b20*/  BSSY.RECONVERGENT B1, `(.L_x_156) ;  /* 0x0000759000017945 */ /* 0x000fe20003800200 */
[----:B------:R-:W-:-:S02]  /*3b30*/  PRMT R0, RZ, 0x7610, R0 ;  /* 0x00007610ff007816 */ /* 0x000fc40000000000 */
[----:B------:R-:W-:Y:S02]  /*3b40*/  CS2R RZ, SRZ ;  /* 0x0000000000ff7805 */ /* 0x000fe4000001ff00 */
[----:B------:R-:W-:Y:S02]  /*3b50*/  PRMT R2, RZ, 0x7610, R2 ;  /* 0x00007610ff027816 */ /* 0x000fe40000000002 */
[----:B------:R-:W-:Y:S02]  /*3b60*/  PRMT R3, RZ, 0x7610, R3 ;  /* 0x00007610ff037816 */ /* 0x000fe40000000003 */
[----:B------:R-:W-:Y:S02]  /*3b70*/  PRMT R4, RZ, 0x7610, R4 ;  /* 0x00007610ff047816 */ /* 0x000fe40000000004 */
[----:B--2---:R-:W-:Y:S02]  /*3b80*/  PRMT R5, RZ, 0x7610, R5 ;  /* 0x00007610ff057816 */ /* 0x004fe40000000005 */
[----:B------:R-:W-:-:S02]  /*3b90*/  PRMT R6, RZ, 0x7610, R6 ;  /* 0x00007610ff067816 */ /* 0x000fc40000000006 */
[----:B----4-:R-:W-:Y:S02]  /*3ba0*/  PRMT R7, RZ, 0x7610, R7 ;  /* 0x00007610ff077816 */ /* 0x010fe40000000007 */
        /* <DEDUP_REMOVED lines=20> */
[----:B------:R-:W-:Y:S01]  /*3cf0*/  PRMT R28, RZ, 0x7610, R28 ;  /* 0x00007610ff1c7816 */ /* 0x000fe2000000001c */
[----:B0-----:R-:W-:Y:S06]  /*3d00*/  @P0 BRA `(.L_x_157) ;  /* 0x0000007000e80947 */ /* 0x001fec0003800000 */
[----:B------:R-:W0:Y:S01]  /*3d10*/  S2R R28, SR_TID.X ;  /* 0x00000000001c7919 */ /* 0x000e220000002100 */
[----:B------:R-:W1:Y:S01]  /*3d20*/  LDC.64 R2, c[0x0][0x380] ;  /* 0x0000e000ff027b82 */ /* 0x000e620000000a00 */
[----:B0----5:R-:W-:-:S04]  /*3d30*/  IMAD R5, R29, 0xc0, R28 ;  /* 0x000000c01d057824 */ /* 0x021fc800078e021c */
[----:B-1----:R-:W-:-:S05]  /*3d40*/  IMAD.WIDE.U32 R2, R5, 0x110, R2 ;  /* 0x0000011005027825 */ /* 0x002fca00078e0002 */
[----:B------:R-:W2:Y:S04]  /*3d50*/  LDG.E.64 R4, desc[UR6][R2.64+0x100] ;  /* 0x0001000602047981 */ /* 0x000ea8000c1e1b00 */
[----:B------:R-:W3:Y:S04]  /*3d60*/  LDG.E.64 R8, desc[UR6][R2.64+0x108] ;  /* 0x0001080602087981 */ /* 0x000ee8000c1e1b00 */
[----:B------:R-:W4:Y:S04]  /*3d70*/  LDG.E.64 R12, desc[UR6][R2.64+0xb8] ;  /* 0x0000b806020c7981 */ /* 0x000f28000c1e1b00 */
[----:B------:R-:W4:Y:S04]  /*3d80*/  LDG.E.64 R20, desc[UR6][R2.64+0xe8] ;  /* 0x0000e80602147981 */ /* 0x000f28000c1e1b00 */
[----:B------:R-:W4:Y:S04]  /*3d90*/  LDG.E.64 R22, desc[UR6][R2.64+0xe0] ;  /* 0x0000e00602167981 */ /* 0x000f28000c1e1b00 */
[----:B------:R-:W4:Y:S04]  /*3da0*/  LDG.E.64 R24, desc[UR6][R2.64+0xd8] ;  /* 0x0000d80602187981 */ /* 0x000f28000c1e1b00 */
[----:B------:R-:W4:Y:S04]  /*3db0*/  LDG.E.64 R26, desc[UR6][R2.64+0xd0] ;  /* 0x0000d006021a7981 */ /* 0x000f28000c1e1b00 */
[----:B------:R-:W4:Y:S04]  /*3dc0*/  LDG.E.64 R28, desc[UR6][R2.64+0xc8] ;  /* 0x0000c806021c7981 */ /* 0x000f28000c1e1b00 */
[----:B------:R-:W4:Y:S04]  /*3dd0*/  LDG.E.64 R14, desc[UR6][R2.64+0xb0] ;  /* 0x0000b006020e7981 */ /* 0x000f28000c1e1b00 */
[----:B------:R-:W4:Y:S04]  /*3de0*/  LDG.E.64 R16, desc[UR6][R2.64+0xa8] ;  /* 0x0000a80602107981 */ /* 0x000f28000c1e1b00 */
[----:B------:R-:W4:Y:S01]  /*3df0*/  LDG.E.64 R18, desc[UR6][R2.64+0xa0] ;  /* 0x0000a00602127981 */ /* 0x000f22000c1e1b00 */
[----:B--2---:R-:W-:-:S02]  /*3e00*/  IMAD.MOV.U32 R11, RZ, RZ, R4 ;  /* 0x000000ffff0b7224 */ /* 0x004fc400078e0004 */
[----:B------:R-:W-:Y:S02]  /*3e10*/  IMAD.MOV.U32 R0, RZ, RZ, R5 ;  /* 0x000000ffff007224 */ /* 0x000fe400078e0005 */
[----:B------:R-:W2:Y:S01]  /*3e20*/  LDG.E.64 R4, desc[UR6][R2.64+0xf8] ;  /* 0x0000f80602047981 */ /* 0x000ea2000c1e1b00 */
[----:B---3--:R-:W-:Y:S02]  /*3e30*/  IMAD.MOV.U32 R6, RZ, RZ, R8 ;  /* 0x000000ffff067224 */ /* 0x008fe400078e0008 */
[----:B------:R-:W-:Y:S02]  /*3e40*/  IMAD.MOV.U32 R10, RZ, RZ, R9 ;  /* 0x000000ffff0a7224 */ /* 0x000fe400078e0009 */
[----:B--2---:R-:W-:Y:S02]  /*3e50*/  IMAD.MOV.U32 R9, RZ, RZ, R5 ;  /* 0x000000ffff097224 */ /* 0x004fe400078e0005 */
[----:B------:R-:W-:Y:S02]  /*3e60*/  IMAD.MOV.U32 R8, RZ, RZ, R4 ;  /* 0x000000ffff087224 */ /* 0x000fe400078e0004 */
[----:B------:R-:W2:Y:S04]  /*3e70*/  LDG.E.64 R4, desc[UR6][R2.64+0xf0] ;  /* 0x0000f00602047981 */ /* 0x000ea8000c1e1b00 */
[----:B--2---:R0:W-:Y:S01]  /*3e80*/  STL [R1+0x29c], R5 ;  /* 0x00029c0501007387 */ /* 0x0041e20000100800 */
[----:B------:R-:W-:-:S03]  /*3e90*/  IMAD.MOV.U32 R7, RZ, RZ, R4 ;  /* 0x000000ffff077224 */ /* 0x000fc600078e0004 */
[----:B0-----:R-:W2:Y:S04]  /*3ea0*/  LDG.E.64 R4, desc[UR6][R2.64+0xc0] ;  /* 0x0000c00602047981 */ /* 0x001ea8000c1e1b00 */
[----:B--2---:R0:W-:Y:S04]  /*3eb0*/  STL.64 [R1+0x268], R4 ;  /* 0x0002680401007387 */ /* 0x0041e80000100a00 */
[----:B0-----:R-:W2:Y:S04]  /*3ec0*/  LDG.E.64 R4, desc[UR6][R2.64+0x70] ;  /* 0x0000700602047981 */ /* 0x001ea8000c1e1b00 */
[----:B--2---:R0:W-:Y:S04]  /*3ed0*/  STL [R1+0xba4], R4 ;  /* 0x000ba40401007387 */ /* 0x0041e80000100800 */
[----:B------:R1:W-:Y:S01]  /*3ee0*/  STL [R1+0xba0], R5 ;  /* 0x000ba00501007387 */ /* 0x0003e20000100800 */
[----:B0-----:R-:W-:-:S02]  /*3ef0*/  IMAD.MOV.U32 R4, RZ, RZ, R7 ;  /* 0x000000ffff047224 */ /* 0x001fc400078e0007 */
[----:B-1----:R-:W-:Y:S02]  /*3f00*/  IMAD.MOV.U32 R5, RZ, RZ, R6 ;  /* 0x000000ffff057224 */ /* 0x002fe400078e0006 */
[----:B------:R-:W2:Y:S04]  /*3f10*/  LDG.E.64 R6, desc[UR6][R2.64+0x68] ;  /* 0x0000680602067981 */ /* 0x000ea8000c1e1b00 */
[----:B--2---:R0:W-:Y:S04]  /*3f20*/  STL [R1+0xbac], R6 ;  /* 0x000bac0601007387 */ /* 0x0041e80000100800 */
[----:B------:R1:W-:Y:S01]  /*3f30*/  STL [R1+0xba8], R7 ;  /* 0x000ba80701007387 */ /* 0x0003e20000100800 */
[----:B0-----:R-:W-:-:S02]  /*3f40*/  IMAD.MOV.U32 R6, RZ, RZ, R9 ;  /* 0x000000ffff067224 */ /* 0x001fc400078e0009 */
[----:B-1----:R-:W-:Y:S02]  /*3f50*/  IMAD.MOV.U32 R7, RZ, RZ, R8 ;  /* 0x000000ffff077224 */ /* 0x002fe400078e0008 */
[----:B------:R-:W2:Y:S04]  /*3f60*/  LDG.E.64 R8, desc[UR6][R2.64+0x60] ;  /* 0x0000600602087981 */ /* 0x000ea8000c1e1b00 */
[----:B----4-:R0:W-:Y:S04]  /*3f70*/  STL.64 [R1+0x260], R12 ;  /* 0x0002600c01007387 */ /* 0x0101e80000100a00 */
[----:B0-----:R-:W3:Y:S04]  /*3f80*/  LDG.E.64 R12, desc[UR6][R2.64+0x50] ;  /* 0x00005006020c7981 */ /* 0x001ee8000c1e1b00 */
[----:B--2---:R0:W-:Y:S04]  /*3f90*/  STL [R1+0xbb4], R8 ;  /* 0x000bb40801007387 */ /* 0x0041e80000100800 */
[----:B------:R1:W-:Y:S01]  /*3fa0*/  STL [R1+0xbb0], R9 ;  /* 0x000bb00901007387 */ /* 0x0003e20000100800 */
[----:B0-----:R-:W-:-:S02]  /*3fb0*/  IMAD.MOV.U32 R8, RZ, RZ, R11 ;  /* 0x000000ffff087224 */ /* 0x001fc400078e000b */
[----:B-1----:R-:W-:Y:S02]  /*3fc0*/  IMAD.MOV.U32 R9, RZ, RZ, R10 ;  /* 0x000000ffff097224 */ /* 0x002fe400078e000a */
[----:B------:R-:W2:Y:S04]  /*3fd0*/  LDG.E.64 R10, desc[UR6][R2.64+0x58] ;  /* 0x00005806020a7981 */ /* 0x000ea8000c1e1b00 */
[----:B---3--:R0:W-:Y:S04]  /*3fe0*/  STL [R1+0xbc4], R12 ;  /* 0x000bc40c01007387 */ /* 0x0081e80000100800 */
[----:B------:R1:W-:Y:S01]  /*3ff0*/  STL [R1+0xbc0], R13 ;  /* 0x000bc00d01007387 */ /* 0x0003e20000100800 */
[----:B0-----:R-:W-:-:S02]  /*4000*/  PRMT R12, R5, 0x7773, RZ ;  /* 0x00007773050c7816 */ /* 0x001fc400000000ff */
[----:B-1----:R-:W-:-:S03]  /*4010*/  PRMT R13, R5, 0x7771, RZ ;  /* 0x00007771050d7816 */ /* 0x002fc600000000ff */
[----:B------:R0:W-:Y:S04]  /*4020*/  STL [R1+0x2b0], R12 ;  /* 0x0002b00c01007387 */ /* 0x0001e80000100800 */
[----:B------:R1:W-:Y:S04]  /*4030*/  STL [R1+0x2b8], R13 ;  /* 0x0002b80d01007387 */ /* 0x0003e80000100800 */
[----:B------:R-:W-:Y:S01]  /*4040*/  STL.64 [R1+0x290], R20 ;  /* 0x0002901401007387 */ /* 0x000fe20000100a00 */
[C---:B0-----:R-:W-:Y:S02]  /*4050*/  PRMT R12, R9.reuse, 0x7772, RZ ;  /* 0x00007772090c7816 */ /* 0x041fe400000000ff */
[----:B-1----:R-:W-:-:S03]  /*4060*/  PRMT R13, R9, 0x7771, RZ ;  /* 0x00007771090d7816 */ /* 0x002fc600000000ff */
[----:B------:R0:W-:Y:S04]  /*4070*/  STL [R1+0x2c8], R12 ;  /* 0x0002c80c01007387 */ /* 0x0001e80000100800 */
[----:B------:R1:W-:Y:S04]  /*4080*/  STL [R1+0x2c4], R13 ;  /* 0x0002c40d01007387 */ /* 0x0003e80000100800 */
[----:B------:R-:W-:Y:S01]  /*4090*/  STL.64 [R1+0x288], R22 ;  /* 0x0002881601007387 */ /* 0x000fe20000100a00 */
[----:B0-----:R-:W-:-:S03]  /*40a0*/  PRMT R12, R8, 0x7770, RZ ;  /* 0x00007770080c7816 */ /* 0x001fc600000000ff */
[----:B------:R-:W-:Y:S01]  /*40b0*/  STL.64 [R1+0x280], R24 ;  /* 0x0002801801007387 */ /* 0x000fe20000100a00 */
[----:B-1----:R-:W-:-:S03]  /*40c0*/  PRMT R13, R8, 0x7771, RZ ;  /* 0x00007771080d7816 */ /* 0x002fc600000000ff */
[----:B------:R0:W-:Y:S04]  /*40d0*/  STL [R1+0x2cc], R12 ;  /* 0x0002cc0c01007387 */ /* 0x0001e80000100800 */
[----:B------:R1:W-:Y:S04]  /*40e0*/  STL.64 [R1+0x278], R26 ;  /* 0x0002781a01007387 */ /* 0x0003e80000100a00 */
[----:B------:R3:W-:Y:S01]  /*40f0*/  STL.64 [R1+0x270], R28 ;  /* 0x0002701c01007387 */ /* 0x0007e20000100a00 */
[----:B0-----:R-:W-:-:S03]  /*4100*/  PRMT R12, R8, 0x7773, RZ ;  /* 0x00007773080c7816 */ /* 0x001fc600000000ff */
[----:B------:R-:W-:Y:S04]  /*4110*/  STL [R1+0x2d0], R13 ;  /* 0x0002d00d01007387 */ /* 0x000fe80000100800 */
[----:B------:R-:W-:Y:S04]  /*4120*/  STL [R1+0x2a8], R12 ;  /* 0x0002a80c01007387 */ /* 0x000fe80000100800 */
[----:B------:R-:W4:Y:S04]  /*4130*/  LDG.E.64 R20, desc[UR6][R2.64+0x98] ;  /* 0x0000980602147981 */ /* 0x000f28000c1e1b00 */
[----:B------:R0:W-:Y:S04]  /*4140*/  STL.64 [R1+0x258], R14 ;  /* 0x0002580e01007387 */ /* 0x0001e80000100a00 */
[----:B------:R-:W4:Y:S04]  /*4150*/  LDG.E.64 R22, desc[UR6][R2.64+0x90] ;  /* 0x0000900602167981 */ /* 0x000f28000c1e1b00 */
[----:B------:R0:W-:Y:S04]  /*4160*/  STL.64 [R1+0x250], R16 ;  /* 0x0002501001007387 */ /* 0x0001e80000100a00 */
[----:B------:R-:W4:Y:S04]  /*4170*/  LDG.E.64 R24, desc[UR6][R2.64+0x88] ;  /* 0x0000880602187981 */ /* 0x000f28000c1e1b00 */
[----:B------:R0:W-:Y:S04]  /*4180*/  STL.64 [R1+0x248], R18 ;  /* 0x0002481201007387 */ /* 0x0001e80000100a00 */
[----:B-1----:R-:W4:Y:S04]  /*4190*/  LDG.E.64 R26, desc[UR6][R2.64+0x80] ;  /* 0x00008006021a7981 */ /* 0x002f28000c1e1b00 */
[----:B---3--:R-:W3:Y:S04]  /*41a0*/  LDG.E.64 R28, desc[UR6][R2.64+0x78] ;  /* 0x00007806021c7981 */ /* 0x008ee8000c1e1b00 */
[----:B0-----:R-:W3:Y:S04]  /*41b0*/  LDG.E.64 R14, desc[UR6][R2.64+0x48] ;  /* 0x00004806020e7981 */ /* 0x001ee8000c1e1b00 */
[----:B------:R-:W3:Y:S04]  /*41c0*/  LDG.E.64 R16, desc[UR6][R2.64+0x40] ;  /* 0x0000400602107981 */ /* 0x000ee8000c1e1b00 */
[----:B------:R-:W3:Y:S04]  /*41d0*/  LDG.E.64 R18, desc[UR6][R2.64+0x38] ;  /* 0x0000380602127981 */ /* 0x000ee8000c1e1b00 */
[----:B--2---:R0:W-:Y:S04]  /*41e0*/  STL [R1+0xbbc], R10 ;  /* 0x000bbc0a01007387 */ /* 0x0041e80000100800 */
[----:B------:R1:W-:Y:S01]  /*41f0*/  STL [R1+0xbb8], R11 ;  /* 0x000bb80b01007387 */ /* 0x0003e20000100800 */
[----:B0-----:R-:W-:Y:S01]  /*4200*/  IMAD.MOV.U32 R10, RZ, RZ, R0 ;  /* 0x000000ffff0a7224 */ /* 0x001fe200078e0000 */
[----:B------:R-:W-:-:S02]  /*4210*/  PRMT R0, R5, 0x7770, RZ ;  /* 0x0000777005007816 */ /* 0x000fc400000000ff */
[----:B-1----:R-:W-:Y:S02]  /*4220*/  PRMT R11, R5, 0x7772, RZ ;  /* 0x00007772050b7816 */ /* 0x002fe400000000ff */
[----:B------:R-:W2:Y:S04]  /*4230*/  LDL.LU R5, [R1+0x29c] ;  /* 0x00029c0001057983 */ /* 0x000ea80000300800 */
[----:B------:R0:W-:Y:S02]  /*4240*/  STL [R1+0x2bc], R11 ;  /* 0x0002bc0b01007387 */ /* 0x0001e40000100800 */
[----:B0-----:R-:W-:-:S05]  /*4250*/  PRMT R11, R9, 0x7770, RZ ;  /* 0x00007770090b7816 */ /* 0x001fca00000000ff */
[----:B------:R0:W-:Y:S02]  /*4260*/  STL [R1+0x2c0], R11 ;  /* 0x0002c00b01007387 */ /* 0x0001e40000100800 */
[----:B0-----:R-:W-:Y:S02]  /*4270*/  PRMT R11, R9, 0x7773, RZ ;  /* 0x00007773090b7816 */ /* 0x001fe400000000ff */
[----:B------:R-:W4:Y:S04]  /*4280*/  LDL.LU R9, [R1+0x290] ;  /* 0x0002900001097983 */ /* 0x000f280000300800 */
[----:B------:R0:W-:Y:S02]  /*4290*/  STL [R1+0x2b4], R11 ;  /* 0x0002b40b01007387 */ /* 0x0001e40000100800 */
[----:B0-----:R-:W-:-:S02]  /*42a0*/  PRMT R11, R8, 0x7772, RZ ;  /* 0x00007772080b7816 */ /* 0x001fc400000000ff */
[----:B------:R-:W3:Y:S04]  /*42b0*/  LDL.LU R8, [R1+0x294] ;  /* 0x0002940001087983 */ /* 0x000ee80000300800 */
[----:B------:R0:W-:Y:S01]  /*42c0*/  STL [R1+0x2d4], R11 ;  /* 0x0002d40b01007387 */ /* 0x0001e20000100800 */
[C---:B------:R-:W-:Y:S02]  /*42d0*/  PRMT R13, R10.reuse, 0x7771, RZ ;  /* 0x000077710a0d7816 */ /* 0x040fe400000000ff */
[C---:B------:R-:W-:Y:S02]  /*42e0*/  PRMT R12, R10.reuse, 0x7772, RZ ;  /* 0x000077720a0c7816 */ /* 0x040fe400000000ff */
[----:B0-----:R-:W-:-:S05]  /*42f0*/  PRMT R11, R10, 0x7770, RZ ;  /* 0x000077700a0b7816 */ /* 0x001fca00000000ff */
[----:B------:R0:W-:Y:S02]  /*4300*/  STL [R1+0x2d8], R11 ;  /* 0x0002d80b01007387 */ /* 0x0001e40000100800 */
[----:B0-----:R-:W-:Y:S02]  /*4310*/  PRMT R11, R10, 0x7773, RZ ;  /* 0x000077730a0b7816 */ /* 0x001fe400000000ff */
[----:B------:R-:W3:Y:S04]  /*4320*/  LDL.LU R10, [R1+0x288] ;  /* 0x00028800010a7983 */ /* 0x000ee80000300800 */
[----:B------:R0:W-:Y:S04]  /*4330*/  STL [R1+0x2e0], R12 ;  /* 0x0002e00c01007387 */ /* 0x0001e80000100800 */
[----:B------:R1:W-:Y:S01]  /*4340*/  STL [R1+0x2dc], R13 ;  /* 0x0002dc0d01007387 */ /* 0x0003e20000100800 */
[----:B0-----:R-:W-:-:S03]  /*4350*/  PRMT R12, R7, 0x7770, RZ ;  /* 0x00007770070c7816 */ /* 0x001fc600000000ff */
[----:B------:R0:W-:Y:S01]  /*4360*/  STL [R1+0x2ac], R11 ;  /* 0x0002ac0b01007387 */ /* 0x0001e20000100800 */
[----:B-1----:R-:W-:-:S03]  /*4370*/  PRMT R13, R7, 0x7771, RZ ;  /* 0x00007771070d7816 */ /* 0x002fc600000000ff */
[----:B------:R1:W-:Y:S01]  /*4380*/  STL [R1+0x2e4], R12 ;  /* 0x0002e40c01007387 */ /* 0x0003e20000100800 */
[C---:B0-----:R-:W-:Y:S02]  /*4390*/  PRMT R11, R7.reuse, 0x7772, RZ ;  /* 0x00007772070b7816 */ /* 0x041fe400000000ff */
[----:B-1----:R-:W-:Y:S02]  /*43a0*/  PRMT R12, R7, 0x7773, RZ ;  /* 0x00007773070c7816 */ /* 0x002fe400000000ff */
        /* <DEDUP_REMOVED lines=20> */
[----:B------:R0:W-:Y:S04]  /*44f0*/  STL [R1+0x300], R13 ;  /* 0x0003000d01007387 */ /* 0x0001e80000100800 */
[----:B------:R1:W-:Y:S01]  /*4500*/  STL [R1+0x298], R12 ;  /* 0x0002980c01007387 */ /* 0x0003e20000100800 */
[----:B--2---:R-:W-:-:S02]  /*4510*/  PRMT R11, R5, 0x7770, RZ ;  /* 0x00007770050b7816 */ /* 0x004fc400000000ff */
[C---:B0-----:R-:W-:Y:S02]  /*4520*/  PRMT R13, R5.reuse, 0x7771, RZ ;  /* 0x00007771050d7816 */ /* 0x041fe400000000ff */
[C---:B-1----:R-:W-:Y:S01]  /*4530*/  PRMT R12, R5.reuse, 0x7772, RZ ;  /* 0x00007772050c7816 */ /* 0x042fe200000000ff */
[----:B------:R0:W-:Y:S02]  /*4540*/  STL [R1+0x308], R11 ;  /* 0x0003080b01007387 */ /* 0x0001e40000100800 */
[----:B0-----:R-:W-:Y:S02]  /*4550*/  PRMT R11, R5, 0x7773, RZ ;  /* 0x00007773050b7816 */ /* 0x001fe400000000ff */
[----:B------:R-:W2:Y:S04]  /*4560*/  LDL.LU R5, [R1+0x278] ;  /* 0x0002780001057983 */ /* 0x000ea80000300800 */
[----:B------:R4:W-:Y:S04]  /*4570*/  STL [R1+0x310], R12 ;  /* 0x0003100c01007387 */ /* 0x0009e80000100800 */
[----:B------:R0:W-:Y:S01]  /*4580*/  STL [R1+0x30c], R13 ;  /* 0x00030c0d01007387 */ /* 0x0001e20000100800 */
[----:B----4-:R-:W-:-:S03]  /*4590*/  PRMT R12, R9, 0x7770, RZ ;  /* 0x00007770090c7816 */ /* 0x010fc600000000ff */
[----:B------:R1:W-:Y:S01]  /*45a0*/  STL [R1+0x29c], R11 ;  /* 0x00029c0b01007387 */ /* 0x0003e20000100800 */
[----:B0-----:R-:W-:-:S03]  /*45b0*/  PRMT R13, R9, 0x7771, RZ ;  /* 0x00007771090d7816 */ /* 0x001fc600000000ff */
[----:B------:R0:W-:Y:S01]  /*45c0*/  STL [R1+0x314], R12 ;  /* 0x0003140c01007387 */ /* 0x0001e20000100800 */
[C---:B-1----:R-:W-:Y:S02]  /*45d0*/  PRMT R11, R9.reuse, 0x7772, RZ ;  /* 0x00007772090b7816 */ /* 0x042fe400000000ff */
[----:B0-----:R-:W-:Y:S02]  /*45e0*/  PRMT R12, R9, 0x7773, RZ ;  /* 0x00007773090c7816 */ /* 0x001fe400000000ff */
[----:B------:R-:W4:Y:S04]  /*45f0*/  LDL.LU R9, [R1+0x27c] ;  /* 0x00027c0001097983 */ /* 0x000f280000300800 */
[----:B------:R3:W-:Y:S04]  /*4600*/  STL [R1+0x31c], R11 ;  /* 0x00031c0b01007387 */ /* 0x0007e80000100800 */
[----:B------:R0:W-:Y:S01]  /*4610*/  STL [R1+0x318], R13 ;  /* 0x0003180d01007387 */ /* 0x0001e20000100800 */
[----:B---3--:R-:W-:-:S03]  /*4620*/  PRMT R11, R8, 0x7770, RZ ;  /* 0x00007770080b7816 */ /* 0x008fc600000000ff */
[----:B------:R1:W-:Y:S01]  /*4630*/  STL [R1+0x290], R12 ;  /* 0x0002900c01007387 */ /* 0x0003e20000100800 */
[----:B0-----:R-:W-:-:S03]  /*4640*/  PRMT R13, R8, 0x7771, RZ ;  /* 0x00007771080d7816 */ /* 0x001fc600000000ff */
[----:B------:R0:W-:Y:S01]  /*4650*/  STL [R1+0x320], R11 ;  /* 0x0003200b01007387 */ /* 0x0001e20000100800 */
[C---:B-1----:R-:W-:Y:S02]  /*4660*/  PRMT R12, R8.reuse, 0x7772, RZ ;  /* 0x00007772080c7816 */ /* 0x042fe400000000ff */
[----:B0-----:R-:W-:Y:S02]  /*4670*/  PRMT R11, R8, 0x7773, RZ ;  /* 0x00007773080b7816 */ /* 0x001fe400000000ff */
[----:B------:R-:W3:Y:S04]  /*4680*/  LDL.LU R8, [R1+0x270] ;  /* 0x0002700001087983 */ /* 0x000ee80000300800 */
[----:B------:R0:W-:Y:S02]  /*4690*/  STL [R1+0x294], R11 ;  /* 0x0002940b01007387 */ /* 0x0001e40000100800 */
[----:B0-----:R-:W-:-:S02]  /*46a0*/  PRMT R11, R10, 0x7771, RZ ;  /* 0x000077710a0b7816 */ /* 0x001fc400000000ff */
[----:B------:R0:W-:Y:S04]  /*46b0*/  STL [R1+0x328], R12 ;  /* 0x0003280c01007387 */ /* 0x0001e80000100800 */
[----:B------:R1:W-:Y:S01]  /*46c0*/  STL [R1+0x330], R11 ;  /* 0x0003300b01007387 */ /* 0x0003e20000100800 */
[----:B0-----:R-:W-:-:S03]  /*46d0*/  PRMT R12, R10, 0x7770, RZ ;  /* 0x000077700a0c7816 */ /* 0x001fc600000000ff */
[----:B-1----:R-:W3:Y:S04]  /*46e0*/  LDL.LU R11, [R1+0x274] ;  /* 0x00027400010b7983 */ /* 0x002ee80000300800 */
[----:B------:R0:W-:Y:S04]  /*46f0*/  STL [R1+0x324], R13 ;  /* 0x0003240d01007387 */ /* 0x0001e80000100800 */
[----:B------:R1:W-:Y:S01]  /*4700*/  STL [R1+0x32c], R12 ;  /* 0x00032c0c01007387 */ /* 0x0003e20000100800 */
[C---:B0-----:R-:W-:Y:S02]  /*4710*/  PRMT R13, R10.reuse, 0x7772, RZ ;  /* 0x000077720a0d7816 */ /* 0x041fe400000000ff */
[----:B-1----:R-:W-:-:S02]  /*4720*/  PRMT R12, R10, 0x7773, RZ ;  /* 0x000077730a0c7816 */ /* 0x002fc400000000ff */
[C---:B------:R-:W-:Y:S01]  /*4730*/  PRMT R10, R7.reuse, 0x7770, RZ ;  /* 0x00007770070a7816 */ /* 0x040fe200000000ff */
[----:B------:R0:W-:Y:S04]  /*4740*/  STL [R1+0x334], R13 ;  /* 0x0003340d01007387 */ /* 0x0001e80000100800 */
[----:B------:R1:W-:Y:S04]  /*4750*/  STL [R1+0x288], R12 ;  /* 0x0002880c01007387 */ /* 0x0003e80000100800 */
[----:B------:R1:W-:Y:S01]  /*4760*/  STL [R1+0x338], R10 ;  /* 0x0003380a01007387 */ /* 0x0003e20000100800 */
[----:B0-----:R-:W-:-:S02]  /*4770*/  PRMT R13, R7, 0x7771, RZ ;  /* 0x00007771070d7816 */ /* 0x001fc400000000ff */
[C---:B-1----:R-:W-:Y:S02]  /*4780*/  PRMT R12, R7.reuse, 0x7772, RZ ;  /* 0x00007772070c7816 */ /* 0x042fe400000000ff */
[----:B------:R-:W-:Y:S02]  /*4790*/  PRMT R10, R7, 0x7773, RZ ;  /* 0x00007773070a7816 */ /* 0x000fe400000000ff */
        /* <DEDUP_REMOVED lines=28> */
[----:B------:R4:W-:Y:S02]  /*4960*/  STL [R1+0x364], R10 ;  /* 0x0003640a01007387 */ /* 0x0009e40000100800 */
[----:B----4-:R-:W-:-:S05]  /*4970*/  PRMT R10, R9, 0x7770, RZ ;  /* 0x00007770090a7816 */ /* 0x010fca00000000ff */
[----:B------:R0:W-:Y:S04]  /*4980*/  STL [R1+0x368], R10 ;  /* 0x0003680a01007387 */ /* 0x0001e80000100800 */
[----:B0-----:R-:W4:Y:S04]  /*4990*/  LDL.LU R10, [R1+0x258] ;  /* 0x00025800010a7983 */ /* 0x001f280000300800 */
[----:B------:R0:W-:Y:S04]  /*49a0*/  STL [R1+0x278], R12 ;  /* 0x0002780c01007387 */ /* 0x0001e80000100800 */
[----:B------:R1:W-:Y:S01]  /*49b0*/  STL [R1+0x360], R13 ;  /* 0x0003600d01007387 */ /* 0x0003e20000100800 */
[----:B0-----:R-:W-:-:S02]  /*49c0*/  PRMT R12, R9, 0x7771, RZ ;  /* 0x00007771090c7816 */ /* 0x001fc400000000ff */
[----:B-1----:R-:W-:-:S03]  /*49d0*/  PRMT R13, R9, 0x7772, RZ ;  /* 0x00007772090d7816 */ /* 0x002fc600000000ff */
[----:B------:R0:W-:Y:S02]  /*49e0*/  STL [R1+0x36c], R12 ;  /* 0x00036c0c01007387 */ /* 0x0001e40000100800 */
[----:B0-----:R-:W-:Y:S02]  /*49f0*/  PRMT R12, R9, 0x7773, RZ ;  /* 0x00007773090c7816 */ /* 0x001fe400000000ff */
[----:B---3--:R-:W-:-:S05]  /*4a00*/  PRMT R9, R8, 0x7770, RZ ;  /* 0x0000777008097816 */ /* 0x008fca00000000ff */
[----:B------:R0:W-:Y:S04]  /*4a10*/  STL [R1+0x374], R9 ;  /* 0x0003740901007387 */ /* 0x0001e80000100800 */
[----:B0-----:R-:W3:Y:S04]  /*4a20*/  LDL.LU R9, [R1+0x25c] ;  /* 0x00025c0001097983 */ /* 0x001ee80000300800 */
[----:B------:R0:W-:Y:S04]  /*4a30*/  STL [R1+0x370], R13 ;  /* 0x0003700d01007387 */ /* 0x0001e80000100800 */
[----:B------:R1:W-:Y:S01]  /*4a40*/  STL [R1+0x27c], R12 ;  /* 0x00027c0c01007387 */ /* 0x0003e20000100800 */
[----:B0-----:R-:W-:-:S02]  /*4a50*/  PRMT R13, R8, 0x7771, RZ ;  /* 0x00007771080d7816 */ /* 0x001fc400000000ff */
[----:B-1----:R-:W-:-:S03]  /*4a60*/  PRMT R12, R8, 0x7772, RZ ;  /* 0x00007772080c7816 */ /* 0x002fc600000000ff */
[----:B------:R0:W-:Y:S02]  /*4a70*/  STL [R1+0x378], R13 ;  /* 0x0003780d01007387 */ /* 0x0001e40000100800 */
[----:B0-----:R-:W-:Y:S02]  /*4a80*/  PRMT R13, R8, 0x7773, RZ ;  /* 0x00007773080d7816 */ /* 0x001fe400000000ff */
[----:B------:R-:W-:-:S05]  /*4a90*/  PRMT R8, R11, 0x7770, RZ ;  /* 0x000077700b087816 */ /* 0x000fca00000000ff */
[----:B------:R0:W-:Y:S04]  /*4aa0*/  STL [R1+0x380], R8 ;  /* 0x0003800801007387 */ /* 0x0001e80000100800 */
[----:B------:R1:W-:Y:S04]  /*4ab0*/  STL [R1+0x37c], R12 ;  /* 0x00037c0c01007387 */ /* 0x0003e80000100800 */
[----:B0-----:R-:W3:Y:S01]  /*4ac0*/  LDL.LU R8, [R1+0x250] ;  /* 0x0002500001087983 */ /* 0x001ee20000300800 */
[----:B-1----:R-:W-:-:S03]  /*4ad0*/  PRMT R12, R11, 0x7771, RZ ;  /* 0x000077710b0c7816 */ /* 0x002fc600000000ff */
[----:B------:R0:W-:Y:S04]  /*4ae0*/  STL [R1+0x270], R13 ;  /* 0x0002700d01007387 */ /* 0x0001e80000100800 */
[----:B------:R1:W-:Y:S01]  /*4af0*/  STL [R1+0x384], R12 ;  /* 0x0003840c01007387 */ /* 0x0003e20000100800 */
[C---:B0-----:R-:W-:Y:S02]  /*4b00*/  PRMT R13, R11.reuse, 0x7772, RZ ;  /* 0x000077720b0d7816 */ /* 0x041fe400000000ff */
[----:B-1----:R-:W-:Y:S02]  /*4b10*/  PRMT R12, R11, 0x7773, RZ ;  /* 0x000077730b0c7816 */ /* 0x002fe400000000ff */
        /* <DEDUP_REMOVED lines=26> */
[----:B------:R-:W-:Y:S04]  /*4cc0*/  STL [R1+0x3ac], R12 ;  /* 0x0003ac0c01007387 */ /* 0x000fe80000100800 */
[----:B------:R-:W-:Y:S04]  /*4cd0*/  STL [R1+0x3a8], R13 ;  /* 0x0003a80d01007387 */ /* 0x000fe80000100800 */
[----:B------:R-:W-:Y:S04]  /*4ce0*/  STL [R1+0x260], R11 ;  /* 0x0002600b01007387 */ /* 0x000fe80000100800 */
[----:B------:R0:W-:Y:S04]  /*4cf0*/  STL.64 [R1+0x240], R20 ;  /* 0x0002401401007387 */ /* 0x0001e80000100a00 */
[----:B------:R1:W-:Y:S04]  /*4d00*/  STL.64 [R1+0x238], R22 ;  /* 0x0002381601007387 */ /* 0x0003e80000100a00 */
[----:B------:R1:W-:Y:S04]  /*4d10*/  STL.64 [R1+0x230], R24 ;  /* 0x0002301801007387 */ /* 0x0003e80000100a00 */
[----:B------:R1:W-:Y:S04]  /*4d20*/  STL.64 [R1+0x228], R26 ;  /* 0x0002281a01007387 */ /* 0x0003e80000100a00 */
[----:B------:R1:W-:Y:S04]  /*4d30*/  STL.64 [R1+0x220], R28 ;  /* 0x0002201c01007387 */ /* 0x0003e80000100a00 */
[----:B0-----:R-:W3:Y:S04]  /*4d40*/  LDG.E.64 R20, desc[UR6][R2.64+0x30] ;  /* 0x0000300602147981 */ /* 0x001ee8000c1e1b00 */
[----:B-1----:R-:W3:Y:S04]  /*4d50*/  LDG.E.64 R22, desc[UR6][R2.64+0x28] ;  /* 0x0000280602167981 */ /* 0x002ee8000c1e1b00 */
[----:B------:R-:W3:Y:S04]  /*4d60*/  LDG.E.64 R24, desc[UR6][R2.64+0x20] ;  /* 0x0000200602187981 */ /* 0x000ee8000c1e1b00 */
[----:B------:R-:W3:Y:S04]  /*4d70*/  LDG.E.64 R26, desc[UR6][R2.64+0x18] ;  /* 0x00001806021a7981 */ /* 0x000ee8000c1e1b00 */
[----:B------:R-:W3:Y:S01]  /*4d80*/  LDG.E.64 R28, desc[UR6][R2.64+0x10] ;  /* 0x00001006021c7981 */ /* 0x000ee2000c1e1b00 */
[----:B--2---:R-:W-:-:S02]  /*4d90*/  PRMT R12, R5, 0x7770, RZ ;  /* 0x00007770050c7816 */ /* 0x004fc400000000ff */
[C---:B------:R-:W-:Y:S02]  /*4da0*/  PRMT R11, R5.reuse, 0x7771, RZ ;  /* 0x00007771050b7816 */ /* 0x040fe400000000ff */
[C---:B------:R-:W-:Y:S01]  /*4db0*/  PRMT R13, R5.reuse, 0x7772, RZ ;  /* 0x00007772050d7816 */ /* 0x040fe200000000ff */
        /* <DEDUP_REMOVED lines=14> */
[----:B------:R0:W-:Y:S02]  /*4ea0*/  STL [R1+0x3c8], R10 ;  /* 0x0003c80a01007387 */ /* 0x0001e40000100800 */
[----:B0-----:R-:W-:-:S05]  /*4eb0*/  PRMT R10, R9, 0x7772, RZ ;  /* 0x00007772090a7816 */ /* 0x001fca00000000ff */
[----:B------:R0:W-:Y:S04]  /*4ec0*/  STL [R1+0x3d0], R10 ;  /* 0x0003d00a01007387 */ /* 0x0001e80000100800 */
[----:B------:R1:W-:Y:S04]  /*4ed0*/  STL [R1+0x258], R11 ;  /* 0x0002580b01007387 */ /* 0x0003e80000100800 */
[----:B0-----:R-:W3:Y:S01]  /*4ee0*/  LDL.LU R10, [R1+0x238] ;  /* 0x00023800010a7983 */ /* 0x001ee20000300800 */
[----:B-1----:R-:W-:-:S05]  /*4ef0*/  PRMT R11, R9, 0x7773, RZ ;  /* 0x00007773090b7816 */ /* 0x002fca00000000ff */
[----:B------:R0:W-:Y:S02]  /*4f00*/  STL [R1+0x25c], R11 ;  /* 0x00025c0b01007387 */ /* 0x0001e40000100800 */
[----:B0-----:R-:W-:-:S05]  /*4f10*/  PRMT R11, R8, 0x7771, RZ ;  /* 0x00007771080b7816 */ /* 0x001fca00000000ff */
[----:B------:R0:W-:Y:S04]  /*4f20*/  STL [R1+0x3d8], R11 ;  /* 0x0003d80b01007387 */ /* 0x0001e80000100800 */
[----:B------:R1:W-:Y:S04]  /*4f30*/  STL [R1+0x3c4], R12 ;  /* 0x0003c40c01007387 */ /* 0x0003e80000100800 */
[----:B0-----:R-:W3:Y:S01]  /*4f40*/  LDL.LU R11, [R1+0x23c] ;  /* 0x00023c00010b7983 */ /* 0x001ee20000300800 */
[----:B-1----:R-:W-:Y:S02]  /*4f50*/  PRMT R12, R9, 0x7771, RZ ;  /* 0x00007771090c7816 */ /* 0x002fe400000000ff */
[----:B------:R-:W-:-:S03]  /*4f60*/  PRMT R9, R8, 0x7770, RZ ;  /* 0x0000777008097816 */ /* 0x000fc600000000ff */
[----:B------:R0:W-:Y:S04]  /*4f70*/  STL [R1+0x3cc], R12 ;  /* 0x0003cc0c01007387 */ /* 0x0001e80000100800 */
[----:B------:R1:W-:Y:S01]  /*4f80*/  STL [R1+0x3d4], R9 ;  /* 0x0003d40901007387 */ /* 0x0003e20000100800 */
[C---:B0-----:R-:W-:Y:S02]  /*4f90*/  PRMT R12, R8.reuse, 0x7772, RZ ;  /* 0x00007772080c7816 */ /* 0x041fe400000000ff */
[----:B-1----:R-:W-:Y:S02]  /*4fa0*/  PRMT R9, R8, 0x7773, RZ ;  /* 0x0000777308097816 */ /* 0x002fe400000000ff */
[----:B------:R-:W-:-:S05]  /*4fb0*/  PRMT R8, R7, 0x7770, RZ ;  /* 0x0000777007087816 */ /* 0x000fca00000000ff */
        /* <DEDUP_REMOVED lines=14> */
[----:B-1----:R-:W-:-:S03]  /*50a0*/  PRMT R7, R6, 0x7773, RZ ;  /* 0x0000777306077816 */ /* 0x002fc600000000ff */
[----:B------:R0:W-:Y:S02]  /*50b0*/  STL [R1+0x3ec], R12 ;  /* 0x0003ec0c01007387 */ /* 0x0001e40000100800 */
[----:B0-----:R-:W-:Y:S02]  /*50c0*/  PRMT R12, R6, 0x7772, RZ ;  /* 0x00007772060c7816 */ /* 0x001fe400000000ff */
[----:B------:R-:W3:Y:S04]  /*50d0*/  LDL.LU R6, [R1+0x228] ;  /* 0x0002280001067983 */ /* 0x000ee80000300800 */
[----:B------:R0:W-:Y:S04]  /*50e0*/  STL [R1+0x248], R7 ;  /* 0x0002480701007387 */ /* 0x0001e80000100800 */
[----:B------:R1:W-:Y:S01]  /*50f0*/  STL [R1+0x3f4], R12 ;  /* 0x0003f40c01007387 */ /* 0x0003e20000100800 */
[----:B0-----:R-:W-:-:S02]  /*5100*/  PRMT R7, R4, 0x7771, RZ ;  /* 0x0000777104077816 */ /* 0x001fc400000000ff */
[----:B-1----:R-:W-:-:S03]  /*5110*/  PRMT R12, R4, 0x7770, RZ ;  /* 0x00007770040c7816 */ /* 0x002fc600000000ff */
[----:B------:R0:W-:Y:S04]  /*5120*/  STL [R1+0x5c0], R7 ;  /* 0x0005c00701007387 */ /* 0x0001e80000100800 */
[----:B------:R1:W-:Y:S04]  /*5130*/  STL [R1+0x3f8], R12 ;  /* 0x0003f80c01007387 */ /* 0x0003e80000100800 */
[----:B0-----:R-:W3:Y:S01]  /*5140*/  LDL.LU R7, [R1+0x22c] ;  /* 0x00022c0001077983 */ /* 0x001ee20000300800 */
[C---:B-1----:R-:W-:Y:S02]  /*5150*/  PRMT R12, R4.reuse, 0x7772, RZ ;  /* 0x00007772040c7816 */ /* 0x042fe400000000ff */
[----:B------:R-:W-:-:S05]  /*5160*/  PRMT R4, R4, 0x7773, RZ ;  /* 0x0000777304047816 */ /* 0x000fca00000000ff */
[----:B------:R2:W-:Y:S04]  /*5170*/  STL [R1+0x24c], R4 ;  /* 0x00024c0401007387 */ /* 0x0005e80000100800 */
[----:B------:R0:W-:Y:S01]  /*5180*/  STL [R1+0x5c4], R12 ;  /* 0x0005c40c01007387 */ /* 0x0001e20000100800 */
[C---:B--2---:R-:W-:Y:S02]  /*5190*/  PRMT R4, R5.reuse, 0x7771, RZ ;  /* 0x0000777105047816 */ /* 0x044fe400000000ff */
[----:B0-----:R-:W-:-:S03]  /*51a0*/  PRMT R12, R5, 0x7770, RZ ;  /* 0x00007770050c7816 */ /* 0x001fc600000000ff */
[----:B------:R0:W-:Y:S04]  /*51b0*/  STL [R1+0x5cc], R4 ;  /* 0x0005cc0401007387 */ /* 0x0001e80000100800 */
[----:B------:R1:W-:Y:S04]  /*51c0*/  STL [R1+0x5c8], R12 ;  /* 0x0005c80c01007387 */ /* 0x0003e80000100800 */
[----:B0-----:R-:W2:Y:S01]  /*51d0*/  LDL.LU R4, [R1+0x220] ;  /* 0x0002200001047983 */ /* 0x001ea20000300800 */
[----:B-1----:R-:W-:-:S05]  /*51e0*/  PRMT R12, R5, 0x7772, RZ ;  /* 0x00007772050c7816 */ /* 0x002fca00000000ff */
[----:B------:R0:W-:Y:S02]  /*51f0*/  STL [R1+0x5d0], R12 ;  /* 0x0005d00c01007387 */ /* 0x0001e40000100800 */
[----:B0-----:R-:W-:Y:S02]  /*5200*/  PRMT R12, R5, 0x7773, RZ ;  /* 0x00007773050c7816 */ /* 0x001fe400000000ff */
[----:B----4-:R-:W-:-:S05]  /*5210*/  PRMT R5, R13, 0x7770, RZ ;  /* 0x000077700d057816 */ /* 0x010fca00000000ff */
[----:B------:R0:W-:Y:S04]  /*5220*/  STL [R1+0x5d4], R5 ;  /* 0x0005d40501007387 */ /* 0x0001e80000100800 */
[----:B0-----:R-:W4:Y:S04]  /*5230*/  LDL.LU R5, [R1+0x224] ;  /* 0x0002240001057983 */ /* 0x001f280000300800 */
[----:B------:R0:W-:Y:S02]  /*5240*/  STL [R1+0x240], R12 ;  /* 0x0002400c01007387 */ /* 0x0001e40000100800 */
[----:B0-----:R-:W-:-:S05]  /*5250*/  PRMT R12, R13, 0x7771, RZ ;  /* 0x000077710d0c7816 */ /* 0x001fca00000000ff */
[----:B------:R0:W-:Y:S02]  /*5260*/  STL [R1+0x5d8], R12 ;  /* 0x0005d80c01007387 */ /* 0x0001e40000100800 */
[C---:B0-----:R-:W-:Y:S02]  /*5270*/  PRMT R12, R13.reuse, 0x7772, RZ ;  /* 0x000077720d0c7816 */ /* 0x041fe400000000ff */
[----:B------:R-:W-:-:S05]  /*5280*/  PRMT R13, R13, 0x7773, RZ ;  /* 0x000077730d0d7816 */ /* 0x000fca00000000ff */
[----:B------:R3:W-:Y:S02]  /*5290*/  STL [R1+0x244], R13 ;  /* 0x0002440d01007387 */ /* 0x0007e40000100800 */
[----:B---3--:R-:W-:-:S05]  /*52a0*/  PRMT R13, R10, 0x7770, RZ ;  /* 0x000077700a0d7816 */ /* 0x008fca00000000ff */
[----:B------:R0:W-:Y:S02]  /*52b0*/  STL [R1+0x5e0], R13 ;  /* 0x0005e00d01007387 */ /* 0x0001e40000100800 */
[----:B0-----:R-:W-:-:S05]  /*52c0*/  PRMT R13, R10, 0x7771, RZ ;  /* 0x000077710a0d7816 */ /* 0x001fca00000000ff */
[----:B------:R0:W-:Y:S02]  /*52d0*/  STL [R1+0x5e4], R13 ;  /* 0x0005e40d01007387 */ /* 0x0001e40000100800 */
[C---:B0-----:R-:W-:Y:S02]  /*52e0*/  PRMT R13, R10.reuse, 0x7772, RZ ;  /* 0x000077720a0d7816 */ /* 0x041fe400000000ff */
[----:B------:R-:W-:-:S05]  /*52f0*/  PRMT R10, R10, 0x7773, RZ ;  /* 0x000077730a0a7816 */ /* 0x000fca00000000ff */
[----:B------:R0:W-:Y:S02]  /*5300*/  STL [R1+0x238], R10 ;  /* 0x0002380a01007387 */ /* 0x0001e40000100800 */
[----:B0-----:R-:W-:-:S05]  /*5310*/  PRMT R10, R11, 0x7770, RZ ;  /* 0x000077700b0a7816 */ /* 0x001fca00000000ff */
        /* <DEDUP_REMOVED lines=34> */
[----:B--2---:R-:W-:-:S05]  /*5540*/  PRMT R7, R4, 0x7770, RZ ;  /* 0x0000777004077816 */ /* 0x004fca00000000ff */
[----:B------:R0:W-:Y:S02]  /*5550*/  STL [R1+0x628], R7 ;  /* 0x0006280701007387 */ /* 0x0001e40000100800 */
[----:B0-----:R-:W-:-:S05]  /*5560*/  PRMT R7, R4, 0x7771, RZ ;  /* 0x0000777104077816 */ /* 0x001fca00000000ff */
[----:B------:R0:W-:Y:S02]  /*5570*/  STL [R1+0x62c], R7 ;  /* 0x00062c0701007387 */ /* 0x0001e40000100800 */
[C---:B0-----:R-:W-:Y:S02]  /*5580*/  PRMT R7, R4.reuse, 0x7772, RZ ;  /* 0x0000777204077816 */ /* 0x041fe400000000ff */
[----:B------:R-:W-:-:S05]  /*5590*/  PRMT R4, R4, 0x7773, RZ ;  /* 0x0000777304047816 */ /* 0x000fca00000000ff */
[----:B------:R4:W-:Y:S02]  /*55a0*/  STL [R1+0x220], R4 ;  /* 0x0002200401007387 */ /* 0x0009e40000100800 */
[----:B----4-:R-:W-:-:S05]  /*55b0*/  PRMT R4, R5, 0x7770, RZ ;  /* 0x0000777005047816 */ /* 0x010fca00000000ff */
[----:B------:R0:W-:Y:S02]  /*55c0*/  STL [R1+0x634], R4 ;  /* 0x0006340401007387 */ /* 0x0001e40000100800 */
[----:B0-----:R-:W-:-:S05]  /*55d0*/  PRMT R4, R5, 0x7771, RZ ;  /* 0x0000777105047816 */ /* 0x001fca00000000ff */
[----:B------:R0:W-:Y:S02]  /*55e0*/  STL [R1+0x638], R4 ;  /* 0x0006380401007387 */ /* 0x0001e40000100800 */
[----:B0-----:R-:W-:-:S05]  /*55f0*/  PRMT R4, R5, 0x7772, RZ ;  /* 0x0000777205047816 */ /* 0x001fca00000000ff */
[----:B------:R0:W-:Y:S04]  /*5600*/  STL [R1+0x63c], R4 ;  /* 0x00063c0401007387 */ /* 0x0001e80000100800 */
[----:B0-----:R-:W2:Y:S01]  /*5610*/  LDL.LU R4, [R1+0xba4] ;  /* 0x000ba40001047983 */ /* 0x001ea20000300800 */
[----:B------:R-:W-:-:S05]  /*5620*/  PRMT R5, R5, 0x7773, RZ ;  /* 0x0000777305057816 */ /* 0x000fca00000000ff */
[----:B------:R-:W-:Y:S04]  /*5630*/  STL [R1+0x224], R5 ;  /* 0x0002240501007387 */ /* 0x000fe80000100800 */
[----:B------:R0:W-:Y:S04]  /*5640*/  STL [R1+0x624], R6 ;  /* 0x0006240601007387 */ /* 0x0001e80000100800 */
[----:B0-----:R-:W3:Y:S04]  /*5650*/  LDL.LU R6, [R1+0xbac] ;  /* 0x000bac0001067983 */ /* 0x001ee80000300800 */
[----:B------:R0:W-:Y:S04]  /*5660*/  STL [R1+0x630], R7 ;  /* 0x0006300701007387 */ /* 0x0001e80000100800 */
[----:B------:R1:W-:Y:S04]  /*5670*/  STL [R1+0x60c], R8 ;  /* 0x00060c0801007387 */ /* 0x0003e80000100800 */
[----:B0-----:R-:W4:Y:S04]  /*5680*/  LDL.LU R7, [R1+0xba8] ;  /* 0x000ba80001077983 */ /* 0x001f280000300800 */
[----:B-1----:R-:W4:Y:S04]  /*5690*/  LDL.LU R8, [R1+0xbb4] ;  /* 0x000bb40001087983 */ /* 0x002f280000300800 */
        /* <DEDUP_REMOVED lines=9> */
[----:B0-----:R-:W4:Y:S01]  /*5730*/  LDL.LU R13, [R1+0xbc0] ;  /* 0x000bc000010d7983 */ /* 0x001f220000300800 */
[----:B--2---:R-:W-:-:S05]  /*5740*/  PRMT R5, R4, 0x7770, RZ ;  /* 0x0000777004057816 */ /* 0x004fca00000000ff */
        /* <DEDUP_REMOVED lines=8> */
[----:B------:R-:W-:Y:S04]  /*57d0*/  STL [R1+0x9a0], R4 ;  /* 0x0009a00401007387 */ /* 0x000fe80000100800 */
[----:B------:R-:W-:Y:S04]  /*57e0*/  STL [R1+0xa64], R4 ;  /* 0x000a640401007387 */ /* 0x000fe80000100800 */
[----:B------:R-:W-:Y:S04]  /*57f0*/  STL [R1+0xa9c], R4 ;  /* 0x000a9c0401007387 */ /* 0x000fe80000100800 */
[----:B------:R-:W-:Y:S04]  /*5800*/  STL [R1+0xb20], R4 ;  /* 0x000b200401007387 */ /* 0x000fe80000100800 */
[----:B------:R2:W-:Y:S02]  /*5810*/  STL [R1+0xb7c], R4 ;  /* 0x000b7c0401007387 */ /* 0x0005e40000100800 */
[----:B--2---:R-:W-:-:S05]  /*5820*/  PRMT R4, R5, 0x7770, RZ ;  /* 0x0000777005047816 */ /* 0x004fca00000000ff */
[----:B------:R0:W-:Y:S02]  /*5830*/  STL [R1+0x64c], R4 ;  /* 0x00064c0401007387 */ /* 0x0001e40000100800 */
[----:B0-----:R-:W-:-:S05]  /*5840*/  PRMT R4, R5, 0x7771, RZ ;  /* 0x0000777105047816 */ /* 0x001fca00000000ff */
[----:B------:R0:W-:Y:S02]  /*5850*/  STL [R1+0x650], R4 ;  /* 0x0006500401007387 */ /* 0x0001e40000100800 */
[C---:B0-----:R-:W-:Y:S02]  /*5860*/  PRMT R4, R5.reuse, 0x7772, RZ ;  /* 0x0000777205047816 */ /* 0x041fe400000000ff */
[----:B------:R-:W-:-:S03]  /*5870*/  PRMT R5, R5, 0x7773, RZ ;  /* 0x0000777305057816 */ /* 0x000fc600000000ff */
[----:B------:R3:W-:Y:S04]  /*5880*/  STL [R1+0x654], R4 ;  /* 0x0006540401007387 */ /* 0x0007e80000100800 */
[----:B------:R-:W-:Y:S01]  /*5890*/  STL [R1+0x920], R5 ;  /* 0x0009200501007387 */ /* 0x000fe20000100800 */
[----:B---3--:R-:W-:-:S03]  /*58a0*/  PRMT R4, R6, 0x7770, RZ ;  /* 0x0000777006047816 */ /* 0x008fc600000000ff */
        /* <DEDUP_REMOVED lines=20> */
[----:B------:R1:W-:Y:S01]  /*59f0*/  STL [R1+0x658], R4 ;  /* 0x0006580401007387 */ /* 0x0003e20000100800 */
[----:B0-----:R-:W-:-:S02]  /*5a00*/  PRMT R5, R6, 0x7771, RZ ;  /* 0x0000777106057816 */ /* 0x001fc400000000ff */
[C---:B-1----:R-:W-:Y:S02]  /*5a10*/  PRMT R4, R6.reuse, 0x7772, RZ ;  /* 0x0000777206047816 */ /* 0x042fe400000000ff */
[----:B------:R-:W-:-:S05]  /*5a20*/  PRMT R6, R6, 0x7773, RZ ;  /* 0x0000777306067816 */ /* 0x000fca00000000ff */
        /* <DEDUP_REMOVED lines=32> */
[----:B------:R0:W-:Y:S04]  /*5c30*/  STL [R1+0x6e0], R6 ;  /* 0x0006e00601007387 */ /* 0x0001e80000100800 */
[----:B------:R1:W-:Y:S01]  /*5c40*/  STL [R1+0x65c], R5 ;  /* 0x00065c0501007387 */ /* 0x0003e20000100800 */
[----:B0-----:R-:W-:-:S03]  /*5c50*/  PRMT R6, R18, 0x7770, RZ ;  /* 0x0000777012067816 */ /* 0x001fc600000000ff */
[----:B------:R0:W-:Y:S01]  /*5c60*/  STL [R1+0x660], R4 ;  /* 0x0006600401007387 */ /* 0x0001e20000100800 */
[----:B-1----:R-:W-:-:S03]  /*5c70*/  PRMT R5, R7, 0x7771, RZ ;  /* 0x0000777107057816 */ /* 0x002fc600000000ff */
[----:B------:R1:W-:Y:S01]  /*5c80*/  STL [R1+0x6ec], R6 ;  /* 0x0006ec0601007387 */ /* 0x0003e20000100800 */
[C---:B0-----:R-:W-:Y:S02]  /*5c90*/  PRMT R4, R7.reuse, 0x7772, RZ ;  /* 0x0000777207047816 */ /* 0x041fe400000000ff */
[----:B------:R-:W-:Y:S02]  /*5ca0*/  PRMT R7, R7, 0x7773, RZ ;  /* 0x0000777307077816 */ /* 0x000fe400000000ff */
[----:B-1----:R-:W-:-:S03]  /*5cb0*/  PRMT R6, R19, 0x7771, RZ ;  /* 0x0000777113067816 */ /* 0x002fc600000000ff */
        /* <DEDUP_REMOVED lines=17> */
[----:B0-----:R-:W2:Y:S04]  /*5dd0*/  LDG.E.64 R6, desc[UR6][R2.64+0x8] ;  /* 0x0000080602067981 */ /* 0x001ea8000c1e1b00 */
[----:B------:R0:W-:Y:S04]  /*5de0*/  STL [R1+0x66c], R4 ;  /* 0x00066c0401007387 */ /* 0x0001e80000100800 */
[----:B------:R1:W-:Y:S01]  /*5df0*/  STL [R1+0x668], R5 ;  /* 0x0006680501007387 */ /* 0x0003e20000100800 */
[----:B0-----:R-:W-:-:S02]  /*5e00*/  PRMT R4, R8, 0x7772, RZ ;  /* 0x0000777208047816 */ /* 0x001fc400000000ff */
[----:B-1----:R-:W-:-:S03]  /*5e10*/  PRMT R5, R8, 0x7771, RZ ;  /* 0x0000777108057816 */ /* 0x002fc600000000ff */
[----:B------:R0:W-:Y:S04]  /*5e20*/  STL [R1+0x678], R4 ;  /* 0x0006780401007387 */ /* 0x0001e80000100800 */
[----:B------:R1:W-:Y:S01]  /*5e30*/  STL [R1+0x674], R5 ;  /* 0x0006740501007387 */ /* 0x0003e20000100800 */
[C---:B0-----:R-:W-:Y:S02]  /*5e40*/  PRMT R4, R9.reuse, 0x7772, RZ ;  /* 0x0000777209047816 */ /* 0x041fe400000000ff */
        /* <DEDUP_REMOVED lines=37> */
[----:B------:R0:W-:Y:S01]  /*60a0*/  STL [R1+0x6f4], R4 ;  /* 0x0006f40401007387 */ /* 0x0001e20000100800 */
[----:B------:R-:W-:Y:S02]  /*60b0*/  PRMT R8, R8, 0x7773, RZ ;  /* 0x0000777308087816 */ /* 0x000fe400000000ff */
[----:B------:R-:W-:Y:S01]  /*60c0*/  PRMT R9, R9, 0x7773, RZ ;  /* 0x0000777309097816 */ /* 0x000fe200000000ff */
[----:B------:R1:W-:Y:S01]  /*60d0*/  STL [R1+0x6f0], R5 ;  /* 0x0006f00501007387 */ /* 0x0003e20000100800 */
[----:B0-----:R-:W-:Y:S02]  /*60e0*/  PRMT R4, R19, 0x7770, RZ ;  /* 0x0000777013047816 */ /* 0x001fe400000000ff */
[----:B------:R-:W-:Y:S02]  /*60f0*/  PRMT R10, R10, 0x7773, RZ ;  /* 0x000077730a0a7816 */ /* 0x000fe400000000ff */
[----:B------:R-:W-:Y:S01]  /*6100*/  PRMT R11, R11, 0x7773, RZ ;  /* 0x000077730b0b7816 */ /* 0x000fe200000000ff */
[----:B------:R0:W-:Y:S01]  /*6110*/  STL [R1+0x6f8], R4 ;  /* 0x0006f80401007387 */ /* 0x0001e20000100800 */
[----:B------:R-:W-:-:S02]  /*6120*/  PRMT R12, R12, 0x7773, RZ ;  /* 0x000077730c0c7816 */ /* 0x000fc400000000ff */
[----:B------:R-:W-:Y:S02]  /*6130*/  PRMT R13, R13, 0x7773, RZ ;  /* 0x000077730d0d7816 */ /* 0x000fe400000000ff */
[----:B------:R-:W-:Y:S02]  /*6140*/  PRMT R14, R14, 0x7773, RZ ;  /* 0x000077730e0e7816 */ /* 0x000fe400000000ff */
[----:B------:R-:W-:Y:S02]  /*6150*/  PRMT R15, R15, 0x7773, RZ ;  /* 0x000077730f0f7816 */ /* 0x000fe400000000ff */
[----:B------:R-:W-:Y:S02]  /*6160*/  PRMT R16, R16, 0x7773, RZ ;  /* 0x0000777310107816 */ /* 0x000fe400000000ff */
[----:B------:R-:W-:Y:S02]  /*6170*/  PRMT R17, R17, 0x7773, RZ ;  /* 0x0000777311117816 */ /* 0x000fe400000000ff */
[----:B------:R-:W-:-:S02]  /*6180*/  PRMT R18, R18, 0x7773, RZ ;  /* 0x0000777312127816 */ /* 0x000fc400000000ff */
[C---:B-1----:R-:W-:Y:S02]  /*6190*/  PRMT R5, R19.reuse, 0x7772, RZ ;  /* 0x0000777213057816 */ /* 0x042fe400000000ff */
[----:B0-----:R-:W-:Y:S01]  /*61a0*/  PRMT R4, R19, 0x7773, RZ ;  /* 0x0000777313047816 */ /* 0x001fe200000000ff */
        /* <DEDUP_REMOVED lines=124> */
[----:B--2---:R1:W-:Y:S04]  /*6970*/  STL.64 [R1+0x5b8], R6 ;  /* 0x0005b80601007387 */ /* 0x0043e80000100a00 */
[----:B0-----:R-:W2:Y:S04]  /*6980*/  LDL.LU R16, [R1+0x2bc] ;  /* 0x0002bc0001107983 */ /* 0x001ea80000300800 */
[----:B------:R-:W3:Y:S01]  /*6990*/  LDL.LU R13, [R1+0x2d0] ;  /* 0x0002d000010d7983 */ /* 0x000ee20000300800 */
[----:B-1----:R-:W-:-:S03]  /*69a0*/  PRMT R6, R21, 0x7770, RZ ;  /* 0x0000777015067816 */ /* 0x002fc600000000ff */
[----:B------:R-:W4:Y:S04]  /*69b0*/  LDL.LU R14, [R1+0x2d8] ;  /* 0x0002d800010e7983 */ /* 0x000f280000300800 */
[----:B------:R0:W-:Y:S01]  /*69c0*/  STL [R1+0x710], R6 ;  /* 0x0007100601007387 */ /* 0x0001e20000100800 */
[C---:B------:R-:W-:Y:S02]  /*69d0*/  PRMT R5, R20.reuse, 0x7771, RZ ;  /* 0x0000777114057816 */ /* 0x040fe400000000ff */
[----:B------:R-:W-:Y:S01]  /*69e0*/  PRMT R4, R20, 0x7772, RZ ;  /* 0x0000777214047816 */ /* 0x000fe200000000ff */
[----:B------:R-:W4:Y:S01]  /*69f0*/  LDL.LU R12, [R1+0x2c4] ;  /* 0x0002c400010c7983 */ /* 0x000f220000300800 */
[----:B------:R-:W-:Y:S02]  /*6a00*/  PRMT R9, R0, 0x7610, R9 ;  /* 0x0000761000097816 */ /* 0x000fe40000000009 */
[----:B------:R-:W-:Y:S01]  /*6a10*/  PRMT R19, R20, 0x7770, RZ ;  /* 0x0000777014137816 */ /* 0x000fe200000000ff */
[----:B------:R-:W4:Y:S01]  /*6a20*/  LDL.LU R11, [R1+0x2b4] ;  /* 0x0002b400010b7983 */ /* 0x000f220000300800 */
[----:B0-----:R-:W-:-:S03]  /*6a30*/  PRMT R6, R22, 0x7770, RZ ;  /* 0x0000777016067816 */ /* 0x001fc600000000ff */
[----:B------:R4:W4:Y:S04]  /*6a40*/  LDG.E R8, desc[UR6][R2.64] ;  /* 0x0000000602087981 */ /* 0x000928000c1e1900 */
[----:B------:R0:W-:Y:S04]  /*6a50*/  STL [R1+0x71c], R6 ;  /* 0x00071c0601007387 */ /* 0x0001e80000100800 */
[----:B------:R-:W-:Y:S04]  /*6a60*/  STL [R1+0x968], R3 ;  /* 0x0009680301007387 */ /* 0x000fe80000100800 */
[----:B------:R-:W-:Y:S01]  /*6a70*/  STL [R1+0x9dc], R3 ;  /* 0x0009dc0301007387 */ /* 0x000fe20000100800 */
[----:B0-----:R-:W-:-:S03]  /*6a80*/  PRMT R6, R23, 0x7771, RZ ;  /* 0x0000777117067816 */ /* 0x001fc600000000ff */
[----:B------:R-:W-:Y:S04]  /*6a90*/  STL [R1+0xa58], R3 ;  /* 0x000a580301007387 */ /* 0x000fe80000100800 */
[----:B------:R0:W-:Y:S04]  /*6aa0*/  STL [R1+0x72c], R6 ;  /* 0x00072c0601007387 */ /* 0x0001e80000100800 */
[----:B------:R-:W-:Y:S04]  /*6ab0*/  STL [R1+0xad4], R3 ;  /* 0x000ad40301007387 */ /* 0x000fe80000100800 */
[----:B------:R-:W-:Y:S01]  /*6ac0*/  STL [R1+0xb50], R3 ;  /* 0x000b500301007387 */ /* 0x000fe20000100800 */
[----:B0-----:R-:W-:-:S03]  /*6ad0*/  PRMT R6, R24, 0x7771, RZ ;  /* 0x0000777118067816 */ /* 0x001fc600000000ff */
[----:B------:R-:W4:Y:S04]  /*6ae0*/  LDL.LU R10, [R1+0x2c8] ;  /* 0x0002c800010a7983 */ /* 0x000f280000300800 */
[----:B------:R0:W-:Y:S04]  /*6af0*/  STL [R1+0x73c], R6 ;  /* 0x00073c0601007387 */ /* 0x0001e80000100800 */
[----:B------:R-:W4:Y:S01]  /*6b00*/  LDL.LU R7, [R1+0x2d4] ;  /* 0x0002d40001077983 */ /* 0x000f220000300800 */
        /* <DEDUP_REMOVED lines=10> */
[----:B0-----:R-:W2:Y:S02]  /*6bb0*/  LDL.LU R6, [R1+0x2b8] ;  /* 0x0002b80001067983 */ /* 0x001ea40000300800 */
[----:B--2---:R-:W-:Y:S02]  /*6bc0*/  PRMT R15, R6, 0x7610, R15 ;  /* 0x00007610060f7816 */ /* 0x004fe4000000000f */
[----:B------:R-:W2:Y:S04]  /*6bd0*/  LDL.LU R6, [R1+0xb9c] ;  /* 0x000b9c0001067983 */ /* 0x000ea80000300800 */
[----:B------:R0:W-:Y:S01]  /*6be0*/  STL [R1+0x700], R5 ;  /* 0x0007000501007387 */ /* 0x0001e20000100800 */
[----:B--2---:R-:W-:-:S03]  /*6bf0*/  PRMT R6, R16, 0x7610, R6 ;  /* 0x0000761010067816 */ /* 0x004fc60000000006 */
[----:B------:R-:W3:Y:S01]  /*6c00*/  LDL.LU R16, [R1+0xb98] ;  /* 0x000b980001107983 */ /* 0x000ee20000300800 */
[----:B0-----:R-:W-:-:S03]  /*6c10*/  PRMT R5, R21, 0x7771, RZ ;  /* 0x0000777115057816 */ /* 0x001fc600000000ff */
[----:B------:R0:W-:Y:S02]  /*6c20*/  STL [R1+0x70c], R4 ;  /* 0x00070c0401007387 */ /* 0x0001e40000100800 */
[C---:B0-----:R-:W-:Y:S02]  /*6c30*/  PRMT R4, R21.reuse, 0x7772, RZ ;  /* 0x0000777215047816 */ /* 0x041fe400000000ff */
[----:B------:R-:W-:-:S05]  /*6c40*/  PRMT R21, R21, 0x7773, RZ ;  /* 0x0000777315157816 */ /* 0x000fca00000000ff */
[----:B------:R-:W-:Y:S04]  /*6c50*/  STL [R1+0x8bc], R21 ;  /* 0x0008bc1501007387 */ /* 0x000fe80000100800 */
[----:B------:R-:W-:Y:S04]  /*6c60*/  STL [R1+0x99c], R21 ;  /* 0x00099c1501007387 */ /* 0x000fe80000100800 */
[----:B------:R-:W-:Y:S04]  /*6c70*/  STL [R1+0x9f8], R21 ;  /* 0x0009f81501007387 */ /* 0x000fe80000100800 */
[----:B------:R-:W-:Y:S04]  /*6c80*/  STL [R1+0xa94], R21 ;  /* 0x000a941501007387 */ /* 0x000fe80000100800 */
[----:B------:R-:W-:Y:S04]  /*6c90*/  STL [R1+0xaf0], R21 ;  /* 0x000af01501007387 */ /* 0x000fe80000100800 */
[----:B------:R0:W-:Y:S04]  /*6ca0*/  STL [R1+0xb8c], R21 ;  /* 0x000b8c1501007387 */ /* 0x0001e80000100800 */
[----:B0-----:R-:W2:Y:S01]  /*6cb0*/  LDL.LU R21, [R1+0x2a8] ;  /* 0x0002a80001157983 */ /* 0x001ea20000300800 */
[----:B---3--:R-:W-:-:S03]  /*6cc0*/  PRMT R16, R13, 0x7610, R16 ;  /* 0x000076100d107816 */ /* 0x008fc60000000010 */
        /* <DEDUP_REMOVED lines=10> */
[----:B0-----:R-:W-:Y:S02]  /*6d70*/  PRMT R4, R24, 0x7773, RZ ;  /* 0x0000777318047816 */ /* 0x001fe400000000ff */
[----:B--2---:R-:W-:-:S03]  /*6d80*/  PRMT R13, R21, 0x7610, R13 ;  /* 0x00007610150d7816 */ /* 0x004fc6000000000d */
[----:B------:R-:W-:Y:S04]  /*6d90*/  STL [R1+0x740], R4 ;  /* 0x0007400401007387 */ /* 0x000fe80000100800 */
[----:B------:R0:W-:Y:S04]  /*6da0*/  STL.S16 [R1+0x57c], R13 ;  /* 0x00057c0d01007387 */ /* 0x0001e80000100600 */
[----:B------:R1:W-:Y:S04]  /*6db0*/  STL [R1+0x714], R5 ;  /* 0x0007140501007387 */ /* 0x0003e80000100800 */
[----:B------:R2:W-:Y:S04]  /*6dc0*/  STL.S16 [R1+0x5a8], R9 ;  /* 0x0005a80901007387 */ /* 0x0005e80000100600 */
[----:B0-----:R-:W3:Y:S01]  /*6dd0*/  LDL.LU R13, [R1+0xb88] ;  /* 0x000b8800010d7983 */ /* 0x001ee20000300800 */
[----:B------:R-:W-:-:S02]  /*6de0*/  PRMT R4, R25, 0x7770, RZ ;  /* 0x0000777019047816 */ /* 0x000fc400000000ff */
[----:B------:R-:W-:Y:S01]  /*6df0*/  PRMT R20, R20, 0x7773, RZ ;  /* 0x0000777314147816 */ /* 0x000fe200000000ff */
[----:B------:R-:W-:Y:S04]  /*6e00*/  STL [R1+0x884], R19 ;  /* 0x0008841301007387 */ /* 0x000fe80000100800 */
[----:B------:R0:W-:Y:S01]  /*6e10*/  STL [R1+0x748], R4 ;  /* 0x0007480401007387 */ /* 0x0001e20000100800 */
[----:B-1----:R-:W-:-:S03]  /*6e20*/  PRMT R5, R22, 0x7771, RZ ;  /* 0x0000777116057816 */ /* 0x002fc600000000ff */
[----:B--2---:R-:W2:Y:S04]  /*6e30*/  LDL.LU R9, [R1+0x2e0] ;  /* 0x0002e00001097983 */ /* 0x004ea80000300800 */
[----:B------:R-:W-:Y:S01]  /*6e40*/  STL [R1+0x97c], R19 ;  /* 0x00097c1301007387 */ /* 0x000fe20000100800 */
[----:B0-----:R-:W-:-:S03]  /*6e50*/  PRMT R4, R25, 0x7773, RZ ;  /* 0x0000777319047816 */ /* 0x001fc600000000ff */
[----:B------:R-:W-:Y:S04]  /*6e60*/  STL [R1+0x9e4], R19 ;  /* 0x0009e41301007387 */ /* 0x000fe80000100800 */
[----:B------:R0:W-:Y:S04]  /*6e70*/  STL [R1+0x750], R4 ;  /* 0x0007500401007387 */ /* 0x0001e80000100800 */
[----:B------:R-:W-:Y:S04]  /*6e80*/  STL [R1+0xa60], R19 ;  /* 0x000a601301007387 */ /* 0x000fe80000100800 */
[----:B------:R-:W-:Y:S01]  /*6e90*/  STL [R1+0xadc], R19 ;  /* 0x000adc1301007387 */ /* 0x000fe20000100800 */
[----:B0-----:R-:W-:-:S03]  /*6ea0*/  PRMT R4, R26, 0x7772, RZ ;  /* 0x000077721a047816 */ /* 0x001fc600000000ff */
[----:B------:R-:W-:Y:S04]  /*6eb0*/  STL [R1+0xb58], R19 ;  /* 0x000b581301007387 */ /* 0x000fe80000100800 */
[----:B------:R0:W-:Y:S01]  /*6ec0*/  STL [R1+0x764], R4 ;  /* 0x0007640401007387 */ /* 0x0001e20000100800 */
[----:B----4-:R-:W-:-:S03]  /*6ed0*/  PRMT R3, R11, 0x7610, R3 ;  /* 0x000076100b037816 */ /* 0x010fc60000000003 */
[----:B------:R-:W-:Y:S04]  /*6ee0*/  STL [R1+0x720], R5 ;  /* 0x0007200501007387 */ /* 0x000fe80000100800 */
[----:B------:R-:W-:Y:S01]  /*6ef0*/  STL [R1+0x684], R8 ;  /* 0x0006840801007387 */ /* 0x000fe20000100800 */
[----:B0-----:R-:W-:Y:S02]  /*6f00*/  PRMT R4, R27, 0x7770, RZ ;  /* 0x000077701b047816 */ /* 0x001fe400000000ff */
[----:B------:R-:W-:Y:S01]  /*6f10*/  PRMT R18, R10, 0x7610, R18 ;  /* 0x000076100a127816 */ /* 0x000fe20000000012 */
[----:B------:R-:W-:Y:S04]  /*6f20*/  STL.S16 [R1+0x590], R16 ;  /* 0x0005901001007387 */ /* 0x000fe80000100600 */
[----:B------:R0:W-:Y:S01]  /*6f30*/  STL [R1+0x768], R4 ;  /* 0x0007680401007387 */ /* 0x0001e20000100800 */
[----:B------:R-:W-:-:S03]  /*6f40*/  PRMT R17, R7, 0x7610, R17 ;  /* 0x0000761007117816 */ /* 0x000fc60000000011 */
[----:B------:R-:W-:Y:S04]  /*6f50*/  STL.S16 [R1+0x5ac], R15 ;  /* 0x0005ac0f01007387 */ /* 0x000fe80000100600 */
[----:B------:R-:W-:Y:S01]  /*6f60*/  STL.S16 [R1+0x5a4], R6 ;  /* 0x0005a40601007387 */ /* 0x000fe20000100600 */
[----:B0-----:R-:W-:-:S03]  /*6f70*/  PRMT R4, R27, 0x7773, RZ ;  /* 0x000077731b047816 */ /* 0x001fc600000000ff */
[----:B------:R-:W4:Y:S04]  /*6f80*/  LDL.LU R21, [R1+0xb8c] ;  /* 0x000b8c0001157983 */ /* 0x000f280000300800 */
[----:B------:R0:W-:Y:S01]  /*6f90*/  STL [R1+0x770], R4 ;  /* 0x0007700401007387 */ /* 0x0001e20000100800 */
[----:B---3--:R-:W-:Y:S02]  /*6fa0*/  PRMT R13, R14, 0x7610, R13 ;  /* 0x000076100e0d7816 */ /* 0x008fe4000000000d */
[----:B------:R-:W-:Y:S01]  /*6fb0*/  PRMT R22, R22, 0x7773, RZ ;  /* 0x0000777316167816 */ /* 0x000fe200000000ff */
[----:B------:R-:W-:Y:S01]  /*6fc0*/  STL [R1+0x8ac], R20 ;  /* 0x0008ac1401007387 */ /* 0x000fe20000100800 */
[C---:B0-----:R-:W-:Y:S02]  /*6fd0*/  PRMT R4, R28.reuse, 0x7770, RZ ;  /* 0x000077701c047816 */ /* 0x041fe400000000ff */
[----:B------:R-:W-:Y:S01]  /*6fe0*/  PRMT R5, R23, 0x7772, RZ ;  /* 0x0000777217057816 */ /* 0x000fe200000000ff */
[----:B------:R-:W-:Y:S04]  /*6ff0*/  STL [R1+0x984], R20 ;  /* 0x0009841401007387 */ /* 0x000fe80000100800 */
[----:B------:R0:W-:Y:S04]  /*7000*/  STL [R1+0x778], R4 ;  /* 0x0007780401007387 */ /* 0x0001e80000100800 */
[----:B------:R-:W-:Y:S04]  /*7010*/  STL [R1+0xa18], R20 ;  /* 0x000a181401007387 */ /* 0x000fe80000100800 */
[----:B------:R-:W-:Y:S01]  /*7020*/  STL [R1+0xa74], R20 ;  /* 0x000a741401007387 */ /* 0x000fe20000100800 */
[----:B0-----:R-:W-:-:S03]  /*7030*/  PRMT R4, R28, 0x7773, RZ ;  /* 0x000077731c047816 */ /* 0x001fc600000000ff */
[----:B------:R-:W-:Y:S04]  /*7040*/  STL [R1+0xb10], R20 ;  /* 0x000b101401007387 */ /* 0x000fe80000100800 */
[----:B------:R0:W-:Y:S04]  /*7050*/  STL [R1+0x780], R4 ;  /* 0x0007800401007387 */ /* 0x0001e80000100800 */
[----:B------:R-:W-:Y:S04]  /*7060*/  STL [R1+0xb6c], R20 ;  /* 0x000b6c1401007387 */ /* 0x000fe80000100800 */
[----:B------:R-:W-:Y:S01]  /*7070*/  STL.S16 [R1+0x58c], R3 ;  /* 0x00058c0301007387 */ /* 0x000fe20000100600 */
[----:B0-----:R-:W-:-:S03]  /*7080*/  PRMT R4, R29, 0x7772, RZ ;  /* 0x000077721d047816 */ /* 0x001fc600000000ff */
[----:B------:R0:W-:Y:S04]  /*7090*/  STL.S16 [R1+0x578], R13 ;  /* 0x0005780d01007387 */ /* 0x0001e80000100600 */
[----:B------:R1:W-:Y:S04]  /*70a0*/  STL [R1+0x790], R4 ;  /* 0x0007900401007387 */ /* 0x0003e80000100800 */
[----:B------:R-:W-:Y:S04]  /*70b0*/  STL [R1+0x734], R5 ;  /* 0x0007340501007387 */ /* 0x000fe80000100800 */
[----:B0-----:R-:W3:Y:S01]  /*70c0*/  LDL.LU R13, [R1+0xb80] ;  /* 0x000b8000010d7983 */ /* 0x001ee20000300800 */
[----:B-1----:R-:W0:Y:S03]  /*70d0*/  S2R R4, SR_TID.X ;  /* 0x0000000000047919 */ /* 0x002e260000002100 */
[----:B------:R-:W-:Y:S04]  /*70e0*/  STL [R1+0x854], R22 ;  /* 0x0008541601007387 */ /* 0x000fe80000100800 */
[----:B------:R-:W-:Y:S04]  /*70f0*/  STL [R1+0x8c4], R22 ;  /* 0x0008c41601007387 */ /* 0x000fe80000100800 */
[----:B------:R-:W-:Y:S04]  /*7100*/  STL [R1+0xa00], R22 ;  /* 0x000a001601007387 */ /* 0x000fe80000100800 */
[----:B------:R-:W-:Y:S04]  /*7110*/  STL [R1+0xa7c], R22 ;  /* 0x000a7c1601007387 */ /* 0x000fe80000100800 */
[----:B------:R-:W-:Y:S04]  /*7120*/  STL [R1+0xaf8], R22 ;  /* 0x000af81601007387 */ /* 0x000fe80000100800 */
[----:B------:R-:W-:Y:S04]  /*7130*/  STL [R1+0xb74], R22 ;  /* 0x000b741601007387 */ /* 0x000fe80000100800 */
[----:B------:R-:W2:Y:S01]  /*7140*/  LDL.LU R20, [R1+0x2c0] ;  /* 0x0002c00001147983 */ /* 0x000ea20000300800 */
[----:B0-----:R-:W-:-:S03]  /*7150*/  VIADD R4, R4, 0xc0 ;  /* 0x000000c004047836 */ /* 0x001fc60000000000 */
[----:B------:R-:W4:Y:S04]  /*7160*/  LDL.LU R8, [R1+0x2cc] ;  /* 0x0002cc0001087983 */ /* 0x000f280000300800 */
[----:B------:R0:W-:Y:S04]  /*7170*/  STL [R1+0x5b4], R4 ;  /* 0x0005b40401007387 */ /* 0x0001e80000100800 */
[----:B------:R-:W4:Y:S04]  /*7180*/  LDL.LU R3, [R1+0x2a4] ;  /* 0x0002a40001037983 */ /* 0x000f280000300800 */
[----:B------:R1:W-:Y:S04]  /*7190*/  STL.S16 [R1+0x594], R18 ;  /* 0x0005941201007387 */ /* 0x0003e80000100600 */
[----:B0-----:R-:W3:Y:S01]  /*71a0*/  LDL.LU R4, [R1+0x2dc] ;  /* 0x0002dc0001047983 */ /* 0x001ee20000300800 */
[----:B------:R-:W-:-:S03]  /*71b0*/  PRMT R5, R24, 0x7772, RZ ;  /* 0x0000777218057816 */ /* 0x000fc600000000ff */
[----:B------:R-:W4:Y:S04]  /*71c0*/  LDL.LU R16, [R1+0x308] ;  /* 0x0003080001107983 */ /* 0x000f280000300800 */
[----:B------:R0:W-:Y:S04]  /*71d0*/  STL [R1+0x744], R5 ;  /* 0x0007440501007387 */ /* 0x0001e80000100800 */
[----:B-1----:R-:W4:Y:S04]  /*71e0*/  LDL.LU R18, [R1+0x300] ;  /* 0x0003000001127983 */ /* 0x002f280000300800 */
[----:B------:R-:W4:Y:S01]  /*71f0*/  LDL.LU R7, [R1+0x30c] ;  /* 0x00030c0001077983 */ /* 0x000f220000300800 */
[----:B0-----:R-:W-:-:S03]  /*7200*/  PRMT R5, R25, 0x7772, RZ ;  /* 0x0000777219057816 */ /* 0x001fc600000000ff */
[----:B------:R-:W-:Y:S04]  /*7210*/  STL.S16 [R1+0x584], R17 ;  /* 0x0005841101007387 */ /* 0x000fe80000100600 */
[----:B------:R0:W-:Y:S04]  /*7220*/  STL [R1+0x754], R5 ;  /* 0x0007540501007387 */ /* 0x0001e80000100800 */
[----:B------:R-:W4:Y:S04]  /*7230*/  LDL.LU R15, [R1+0x2ac] ;  /* 0x0002ac00010f7983 */ /* 0x000f280000300800 */
[----:B------:R-:W4:Y:S01]  /*7240*/  LDL.LU R6, [R1+0x2e4] ;  /* 0x0002e40001067983 */ /* 0x000f220000300800 */
[----:B0-----:R-:W-:-:S03]  /*7250*/  PRMT R5, R26, 0x7770, RZ ;  /* 0x000077701a057816 */ /* 0x001fc600000000ff */
[----:B------:R-:W4:Y:S04]  /*7260*/  LDL.LU R10, [R1+0x2f4] ;  /* 0x0002f400010a7983 */ /* 0x000f280000300800 */
[----:B------:R0:W-:Y:S04]  /*7270*/  STL [R1+0x758], R5 ;  /* 0x0007580501007387 */ /* 0x0001e80000100800 */
[----:B------:R-:W4:Y:S04]  /*7280*/  LDL.LU R11, [R1+0x298] ;  /* 0x00029800010b7983 */ /* 0x000f280000300800 */
[----:B------:R-:W4:Y:S01]  /*7290*/  LDL.LU R17, [R1+0x310] ;  /* 0x0003100001117983 */ /* 0x000f220000300800 */
[----:B0-----:R-:W-:-:S03]  /*72a0*/  PRMT R5, R26, 0x7773, RZ ;  /* 0x000077731a057816 */ /* 0x001fc600000000ff */
[----:B------:R-:W4:Y:S04]  /*72b0*/  LDL.LU R14, [R1+0xb84] ;  /* 0x000b8400010e7983 */ /* 0x000f280000300800 */
[----:B------:R0:W-:Y:S02]  /*72c0*/  STL [R1+0x760], R5 ;  /* 0x0007600501007387 */ /* 0x0001e40000100800 */
[----:B0-----:R-:W-:-:S05]  /*72d0*/  PRMT R5, R27, 0x7772, RZ ;  /* 0x000077721b057816 */ /* 0x001fca00000000ff */
[----:B------:R0:W-:Y:S02]  /*72e0*/  STL [R1+0x774], R5 ;  /* 0x0007740501007387 */ /* 0x0001e40000100800 */
[----:B0-----:R-:W-:-:S05]  /*72f0*/  PRMT R5, R28, 0x7772, RZ ;  /* 0x000077721c057816 */ /* 0x001fca00000000ff */
[----:B------:R0:W-:Y:S02]  /*7300*/  STL [R1+0x784], R5 ;  /* 0x0007840501007387 */ /* 0x0001e40000100800 */
[----:B0-----:R-:W-:-:S05]  /*7310*/  PRMT R5, R29, 0x7771, RZ ;  /* 0x000077711d057816 */ /* 0x001fca00000000ff */
[----:B------:R0:W-:Y:S04]  /*7320*/  STL [R1+0x78c], R5 ;  /* 0x00078c0501007387 */ /* 0x0001e80000100800 */
[----:B0-----:R-:W2:Y:S01]  /*7330*/  LDL.LU R5, [R1+0x2b0] ;  /* 0x0002b00001057983 */ /* 0x001ea20000300800 */
[----:B---3--:R-:W-:-:S03]  /*7340*/  PRMT R13, R4, 0x7610, R13 ;  /* 0x00007610040d7816 */ /* 0x008fc6000000000d */
[----:B------:R-:W3:Y:S01]  /*7350*/  LDL.LU R4, [R1+0xb7c] ;  /* 0x000b7c0001047983 */ /* 0x000ee20000300800 */
[----:B--2---:R-:W-:Y:S02]  /*7360*/  PRMT R22, R5, 0x7610, R22 ;  /* 0x0000761005167816 */ /* 0x004fe40000000016 */
[----:B------:R-:W-:Y:S01]  /*7370*/  PRMT R19, R20, 0x7610, R19 ;  /* 0x0000761014137816 */ /* 0x000fe20000000013 */
[----:B------:R-:W2:Y:S04]  /*7380*/  LDL.LU R5, [R1+0xb94] ;  /* 0x000b940001057983 */ /* 0x000ea80000300800 */
[----:B------:R0:W-:Y:S04]  /*7390*/  STL.S16 [R1+0x59c], R22 ;  /* 0x00059c1601007387 */ /* 0x0001e80000100600 */
[----:B------:R-:W4:Y:S04]  /*73a0*/  LDL.LU R20, [R1+0x2ec] ;  /* 0x0002ec0001147983 */ /* 0x000f280000300800 */
[----:B0-----:R-:W2:Y:S01]  /*73b0*/  LDL.LU R22, [R1+0x2e8] ;  /* 0x0002e80001167983 */ /* 0x001ea20000300800 */
[----:B---3--:R-:W-:-:S03]  /*73c0*/  PRMT R4, R9, 0x7610, R4 ;  /* 0x0000761009047816 */ /* 0x008fc60000000004 */
[----:B------:R-:W2:Y:S02]  /*73d0*/  LDL.LU R9, [R1+0xb78] ;  /* 0x000b780001097983 */ /* 0x000ea40000300800 */
[----:B--2---:R-:W-:Y:S02]  /*73e0*/  PRMT R9, R22, 0x7610, R9 ;  /* 0x0000761016097816 */ /* 0x004fe40000000009 */
[----:B------:R-:W-:Y:S01]  /*73f0*/  PRMT R5, R12, 0x7610, R5 ;  /* 0x000076100c057816 */ /* 0x000fe20000000005 */
[----:B------:R-:W-:Y:S04]  /*7400*/  STL.S16 [R1+0x598], R19 ;  /* 0x0005981301007387 */ /* 0x000fe80000100600 */
[----:B------:R0:W-:Y:S04]  /*7410*/  STL.S16 [R1+0x570], R9 ;  /* 0x0005700901007387 */ /* 0x0001e80000100600 */
[----:B------:R-:W2:Y:S04]  /*7420*/  LDL.LU R12, [R1+0x2a0] ;  /* 0x0002a000010c7983 */ /* 0x000ea80000300800 */
[----:B------:R1:W-:Y:S04]  /*7430*/  STL.S16 [R1+0x5a0], R5 ;  /* 0x0005a00501007387 */ /* 0x0003e80000100600 */
[----:B0-----:R-:W3:Y:S04]  /*7440*/  LDL.LU R9, [R1+0xb70] ;  /* 0x000b700001097983 */ /* 0x001ee80000300800 */
[----:B------:R-:W2:Y:S04]  /*7450*/  LDL.LU R19, [R1+0x2f8] ;  /* 0x0002f80001137983 */ /* 0x000ea80000300800 */
[----:B-1----:R-:W2:Y:S01]  /*7460*/  LDL.LU R5, [R1+0x2f0] ;  /* 0x0002f00001057983 */ /* 0x002ea20000300800 */
[----:B----4-:R-:W-:-:S03]  /*7470*/  PRMT R2, R8, 0x7610, R2 ;  /* 0x0000761008027816 */ /* 0x010fc60000000002 */
[----:B------:R-:W4:Y:S04]  /*7480*/  LDL.LU R8, [R1+0x304] ;  /* 0x0003040001087983 */ /* 0x000f280000300800 */
[----:B------:R-:W-:Y:S04]  /*7490*/  STL.S16 [R1+0x580], R13 ;  /* 0x0005800d01007387 */ /* 0x000fe80000100600 */
[----:B------:R-:W-:Y:S01]  /*74a0*/  STL.S16 [R1+0x574], R4 ;  /* 0x0005740401007387 */ /* 0x000fe20000100600 */
[----:B------:R-:W-:Y:S02]  /*74b0*/  PRMT R21, R15, 0x7610, R21 ;  /* 0x000076100f157816 */ /* 0x000fe40000000015 */
[----:B------:R-:W-:Y:S01]  /*74c0*/  PRMT R14, R6, 0x7610, R14 ;  /* 0x00007610060e7816 */ /* 0x000fe2000000000e */
[----:B------:R-:W-:Y:S01]  /*74d0*/  STL [R1+0x858], R23 ;  /* 0x0008581701007387 */ /* 0x000fe20000100800 */
[----:B------:R-:W-:-:S03]  /*74e0*/  PRMT R29, R29, 0x7773, RZ ;  /* 0x000077731d1d7816 */ /* 0x000fc600000000ff */
        /* <DEDUP_REMOVED lines=9> */
[----:B------:R-:W4:Y:S01]  /*7580*/  LDL.LU R22, [R1+0xb74] ;  /* 0x000b740001167983 */ /* 0x000f220000300800 */
[----:B---3--:R-:W-:-:S03]  /*7590*/  PRMT R9, R20, 0x7610, R9 ;  /* 0x0000761014097816 */ /* 0x008fc60000000009 */
[----:B------:R0:W-:Y:S04]  /*75a0*/  STL.S16 [R1+0x588], R2 ;  /* 0x0005880201007387 */ /* 0x0001e80000100600 */
[----:B------:R1:W-:Y:S04]  /*75b0*/  STL.S16 [R1+0x564], R9 ;  /* 0x0005640901007387 */ /* 0x0003e80000100600 */
[----:B------:R-:W3:Y:S04]  /*75c0*/  LDL.LU R20, [R1+0xb6c] ;  /* 0x000b6c0001147983 */ /* 0x000ee80000300800 */
[----:B0-----:R-:W4:Y:S04]  /*75d0*/  LDL.LU R2, [R1+0x2fc] ;  /* 0x0002fc0001027983 */ /* 0x001f280000300800 */
[----:B-1----:R-:W2:Y:S04]  /*75e0*/  LDL.LU R9, [R1+0xb68] ;  /* 0x000b680001097983 */ /* 0x002ea80000300800 */
[----:B------:R-:W4:Y:S04]  /*75f0*/  LDL.LU R13, [R1+0x29c] ;  /* 0x00029c00010d7983 */ /* 0x000f280000300800 */
[----:B------:R-:W4:Y:S04]  /*7600*/  LDL.LU R4, [R1+0x314] ;  /* 0x0003140001047983 */ /* 0x000f280000300800 */
[----:B------:R0:W-:Y:S04]  /*7610*/  STL.S16 [R1+0x56c], R21 ;  /* 0x00056c1501007387 */ /* 0x0001e80000100600 */
[----:B------:R1:W-:Y:S04]  /*7620*/  STL.S16 [R1+0x568], R14 ;  /* 0x0005680e01007387 */ /* 0x0003e80000100600 */
        /* <DEDUP_REMOVED lines=20> */
[----:B------:R-:W4:Y:S04]  /*7770*/  LDL.LU R15, [R1+0x318] ;  /* 0x00031800010f7983 */ /* 0x000f280000300800 */
[----:B------:R-:W4:Y:S04]  /*7780*/  LDL.LU R6, [R1+0x31c] ;  /* 0x00031c0001067983 */ /* 0x000f280000300800 */
[----:B0-----:R-:W4:Y:S04]  /*7790*/  LDL.LU R21, [R1+0x290] ;  /* 0x0002900001157983 */ /* 0x001f280000300800 */
[----:B-1----:R-:W4:Y:S01]  /*77a0*/  LDL.LU R14, [R1+0x320] ;  /* 0x00032000010e7983 */ /* 0x002f220000300800 */
[----:B--2---:R-:W-:-:S03]  /*77b0*/  PRMT R9, R12, 0x7610, R9 ;  /* 0x000076100c097816 */ /* 0x004fc60000000009 */
[----:B------:R-:W2:Y:S02]  /*77c0*/  LDL.LU R12, [R1+0xb64] ;  /* 0x000b6400010c7983 */ /* 0x000ea40000300800 */
[----:B--2---:R-:W-:Y:S02]  /*77d0*/  PRMT R12, R5, 0x7610, R12 ;  /* 0x00007610050c7816 */ /* 0x004fe4000000000c */
[----:B------:R-:W2:Y:S02]  /*77e0*/  LDL.LU R5, [R1+0xb5c] ;  /* 0x000b5c0001057983 */ /* 0x000ea40000300800 */
[----:B--2---:R-:W-:Y:S02]  /*77f0*/  PRMT R5, R19, 0x7610, R5 ;  /* 0x0000761013057816 */ /* 0x004fe40000000005 */
[----:B------:R0:W-:Y:S04]  /*7800*/  STL.S16 [R1+0x55c], R9 ;  /* 0x00055c0901007387 */ /* 0x0001e80000100600 */
[----:B------:R1:W-:Y:S01]  /*7810*/  STL.S16 [R1+0x554], R5 ;  /* 0x0005540501007387 */ /* 0x0003e20000100600 */
[----:B---3--:R-:W-:-:S03]  /*7820*/  PRMT R20, R7, 0x7610, R20 ;  /* 0x0000761007147816 */ /* 0x008fc60000000014 */
[----:B------:R-:W2:Y:S04]  /*7830*/  LDL.LU R7, [R1+0xb28] ;  /* 0x000b280001077983 */ /* 0x000ea80000300800 */
[----:B0-----:R-:W3:Y:S04]  /*7840*/  LDL.LU R9, [R1+0xb60] ;  /* 0x000b600001097983 */ /* 0x001ee80000300800 */
[----:B-1----:R-:W4:Y:S04]  /*7850*/  LDL.LU R5, [R1+0xb54] ;  /* 0x000b540001057983 */ /* 0x002f280000300800 */
[----:B------:R0:W-:Y:S04]  /*7860*/  STL.S16 [R1+0x558], R12 ;  /* 0x0005580c01007387 */ /* 0x0001e80000100600 */
[----:B------:R1:W-:Y:S04]  /*7870*/  STL.S16 [R1+0x540], R20 ;  /* 0x0005401401007387 */ /* 0x0003e80000100600 */
[----:B------:R-:W2:Y:S04]  /*7880*/  LDL.LU R19, [R1+0xb58] ;  /* 0x000b580001137983 */ /* 0x000ea80000300800 */
[----:B0-----:R-:W2:Y:S04]  /*7890*/  LDL.LU R12, [R1+0x324] ;  /* 0x00032400010c7983 */ /* 0x001ea80000300800 */
[----:B-1----:R-:W2:Y:S01]  /*78a0*/  LDL.LU R20, [R1+0x334] ;  /* 0x0003340001147983 */ /* 0x002ea20000300800 */
[----:B----4-:R-:W-:-:S02]  /*78b0*/  PRMT R5, R3, 0x7610, R5 ;  /* 0x0000761003057816 */ /* 0x010fc40000000005 */
[----:B---3--:R-:W-:Y:S01]  /*78c0*/  PRMT R9, R10, 0x7610, R9 ;  /* 0x000076100a097816 */ /* 0x008fe20000000009 */
[----:B------:R-:W3:Y:S04]  /*78d0*/  LDL.LU R3, [R1+0xb50] ;  /* 0x000b500001037983 */ /* 0x000ee80000300800 */
[----:B------:R0:W-:Y:S01]  /*78e0*/  STL.S16 [R1+0x54c], R5 ;  /* 0x00054c0501007387 */ /* 0x0001e20000100600 */
[----:B--2---:R-:W-:-:S03]  /*78f0*/  PRMT R7, R17, 0x7610, R7 ;  /* 0x0000761011077816 */ /* 0x004fc60000000007 */
[----:B------:R1:W-:Y:S04]  /*7900*/  STL.S16 [R1+0x560], R9 ;  /* 0x0005600901007387 */ /* 0x0003e80000100600 */
[----:B------:R-:W3:Y:S04]  /*7910*/  LDL.LU R10, [R1+0x328] ;  /* 0x00032800010a7983 */ /* 0x000ee80000300800 */
[----:B0-----:R-:W2:Y:S04]  /*7920*/  LDL.LU R5, [R1+0xb4c] ;  /* 0x000b4c0001057983 */ /* 0x001ea80000300800 */
[----:B------:R0:W-:Y:S04]  /*7930*/  STL.S16 [R1+0x534], R7 ;  /* 0x0005340701007387 */ /* 0x0001e80000100600 */
[----:B-1----:R-:W4:Y:S04]  /*7940*/  LDL.LU R9, [R1+0x294] ;  /* 0x0002940001097983 */ /* 0x002f280000300800 */
[----:B------:R-:W4:Y:S04]  /*7950*/  LDL.LU R17, [R1+0x288] ;  /* 0x0002880001117983 */ /* 0x000f280000300800 */
[----:B0-----:R-:W4:Y:S01]  /*7960*/  LDL.LU R7, [R1+0x338] ;  /* 0x0003380001077983 */ /* 0x001f220000300800 */
[----:B--2---:R-:W-:-:S03]  /*7970*/  PRMT R5, R2, 0x7610, R5 ;  /* 0x0000761002057816 */ /* 0x004fc60000000005 */
[----:B------:R-:W4:Y:S04]  /*7980*/  LDL.LU R2, [R1+0xb48] ;  /* 0x000b480001027983 */ /* 0x000f280000300800 */
[----:B------:R0:W-:Y:S04]  /*7990*/  STL.S16 [R1+0x548], R5 ;  /* 0x0005480501007387 */ /* 0x0001e80000100600 */
[----:B0-----:R-:W2:Y:S02]  /*79a0*/  LDL.LU R5, [R1+0xb44] ;  /* 0x000b440001057983 */ /* 0x001ea40000300800 */
[----:B--2---:R-:W-:-:S02]  /*79b0*/  PRMT R5, R18, 0x7610, R5 ;  /* 0x0000761012057816 */ /* 0x004fc40000000005 */
[----:B------:R-:W2:Y:S04]  /*79c0*/  LDL.LU R18, [R1+0xb40] ;  /* 0x000b400001127983 */ /* 0x000ea80000300800 */
[----:B------:R0:W-:Y:S04]  /*79d0*/  STL.S16 [R1+0x550], R5 ;  /* 0x0005500501007387 */ /* 0x0001e80000100600 */
[----:B0-----:R-:W3:Y:S02]  /*79e0*/  LDL.LU R5, [R1+0xb3c] ;  /* 0x000b3c0001057983 */ /* 0x001ee40000300800 */
[----:B---3--:R-:W-:-:S02]  /*79f0*/  PRMT R5, R8, 0x7610, R5 ;  /* 0x0000761008057816 */ /* 0x008fc40000000005 */
[----:B------:R-:W3:Y:S02]  /*7a00*/  LDL.LU R8, [R1+0xb38] ;  /* 0x000b380001087983 */ /* 0x000ee40000300800 */
[----:B---3--:R-:W-:Y:S02]  /*7a10*/  PRMT R8, R16, 0x7610, R8 ;  /* 0x0000761010087816 */ /* 0x008fe40000000008 */
[----:B------:R0:W-:Y:S04]  /*7a20*/  STL.S16 [R1+0x544], R5 ;  /* 0x0005440501007387 */ /* 0x0001e80000100600 */
[----:B------:R1:W-:Y:S04]  /*7a30*/  STL.S16 [R1+0x538], R8 ;  /* 0x0005380801007387 */ /* 0x0003e80000100600 */
[----:B------:R-:W3:Y:S04]  /*7a40*/  LDL.LU R16, [R1+0xb30] ;  /* 0x000b300001107983 */ /* 0x000ee80000300800 */
[----:B0-----:R-:W4:Y:S04]  /*7a50*/  LDL.LU R5, [R1+0xb34] ;  /* 0x000b340001057983 */ /* 0x001f280000300800 */
[----:B-1----:R-:W2:Y:S02]  /*7a60*/  LDL.LU R8, [R1+0xb2c] ;  /* 0x000b2c0001087983 */ /* 0x002ea40000300800 */
[----:B--2---:R-:W-:-:S02]  /*7a70*/  PRMT R8, R13, 0x7610, R8 ;  /* 0x000076100d087816 */ /* 0x004fc40000000008 */
[----:B------:R-:W2:Y:S01]  /*7a80*/  LDL.LU R13, [R1+0xb24] ;  /* 0x000b2400010d7983 */ /* 0x000ea20000300800 */
[----:B----4-:R-:W-:-:S03]  /*7a90*/  PRMT R5, R11, 0x7610, R5 ;  /* 0x000076100b057816 */ /* 0x010fc60000000005 */
[----:B------:R-:W4:Y:S04]  /*7aa0*/  LDL.LU R11, [R1+0x32c] ;  /* 0x00032c00010b7983 */ /* 0x000f280000300800 */
[----:B------:R0:W-:Y:S04]  /*7ab0*/  STL.S16 [R1+0x53c], R5 ;  /* 0x00053c0501007387 */ /* 0x0001e80000100600 */
[----:B------:R1:W-:Y:S04]  /*7ac0*/  STL.S16 [R1+0x52c], R8 ;  /* 0x00052c0801007387 */ /* 0x0003e80000100600 */
[----:B0-----:R-:W3:Y:S04]  /*7ad0*/  LDL.LU R5, [R1+0x330] ;  /* 0x0003300001057983 */ /* 0x001ee80000300800 */
[----:B-1----:R-:W3:Y:S01]  /*7ae0*/  LDL.LU R8, [R1+0x33c] ;  /* 0x00033c0001087983 */ /* 0x002ee20000300800 */
[----:B--2---:R-:W-:-:S03]  /*7af0*/  PRMT R13, R4, 0x7610, R13 ;  /* 0x00007610040d7816 */ /* 0x004fc6000000000d */
[----:B------:R-:W2:Y:S02]  /*7b00*/  LDL.LU R4, [R1+0xb20] ;  /* 0x000b200001047983 */ /* 0x000ea40000300800 */
[----:B--2---:R-:W-:Y:S02]  /*7b10*/  PRMT R4, R15, 0x7610, R4 ;  /* 0x000076100f047816 */ /* 0x004fe40000000004 */
[----:B------:R-:W4:Y:S02]  /*7b20*/  LDL.LU R15, [R1+0xb1c] ;  /* 0x000b1c00010f7983 */ /* 0x000f240000300800 */
[----:B----4-:R-:W-:Y:S02]  /*7b30*/  PRMT R15, R11, 0x7610, R15 ;  /* 0x000076100b0f7816 */ /* 0x010fe4000000000f */
[----:B------:R-:W2:Y:S02]  /*7b40*/  LDL.LU R11, [R1+0xb14] ;  /* 0x000b1400010b7983 */ /* 0x000ea40000300800 */
[----:B--2---:R-:W-:-:S02]  /*7b50*/  PRMT R11, R20, 0x7610, R11 ;  /* 0x00007610140b7816 */ /* 0x004fc4000000000b */
[----:B------:R-:W-:Y:S02]  /*7b60*/  PRMT R22, R6, 0x7610, R22 ;  /* 0x0000761006167816 */ /* 0x000fe40000000016 */
[----:B------:R-:W-:Y:S01]  /*7b70*/  PRMT R19, R21, 0x7610, R19 ;  /* 0x0000761015137816 */ /* 0x000fe20000000013 */
[----:B------:R0:W-:Y:S04]  /*7b80*/  STL.S16 [R1+0x504], R11 ;  /* 0x0005040b01007387 */ /* 0x0001e80000100600 */
[----:B------:R1:W-:Y:S04]  /*7b90*/  STL.S16 [R1+0x524], R22 ;  /* 0x0005241601007387 */ /* 0x0003e80000100600 */
[----:B------:R-:W2:Y:S04]  /*7ba0*/  LDL.LU R21, [R1+0x348] ;  /* 0x0003480001157983 */ /* 0x000ea80000300800 */
[----:B0-----:R-:W4:Y:S04]  /*7bb0*/  LDL.LU R11, [R1+0xb0c] ;  /* 0x000b0c00010b7983 */ /* 0x001f280000300800 */
[----:B-1----:R-:W2:Y:S04]  /*7bc0*/  LDL.LU R22, [R1+0x344] ;  /* 0x0003440001167983 */ /* 0x002ea80000300800 */
[----:B------:R-:W2:Y:S01]  /*7bd0*/  LDL.LU R6, [R1+0xb18] ;  /* 0x000b180001067983 */ /* 0x000ea20000300800 */
[----:B------:R-:W-:-:S03]  /*7be0*/  PRMT R3, R10, 0x7610, R3 ;  /* 0x000076100a037816 */ /* 0x000fc60000000003 */
[----:B------:R0:W-:Y:S01]  /*7bf0*/  STL.S16 [R1+0x51c], R19 ;  /* 0x00051c1301007387 */ /* 0x0001e20000100600 */
[----:B------:R-:W-:Y:S02]  /*7c00*/  PRMT R2, R9, 0x7610, R2 ;  /* 0x0000761009027816 */ /* 0x000fe40000000002 */
[----:B---3--:R-:W-:Y:S02]  /*7c10*/  PRMT R18, R5, 0x7610, R18 ;  /* 0x0000761005127816 */ /* 0x008fe40000000012 */
[----:B------:R-:W-:Y:S01]  /*7c20*/  PRMT R16, R12, 0x7610, R16 ;  /* 0x000076100c107816 */ /* 0x000fe20000000010 */
[----:B------:R-:W-:Y:S04]  /*7c30*/  STL.S16 [R1+0x528], R13 ;  /* 0x0005280d01007387 */ /* 0x000fe80000100600 */
[----:B0-----:R-:W3:Y:S04]  /*7c40*/  LDL.LU R19, [R1+0x354] ;  /* 0x0003540001137983 */ /* 0x001ee80000300800 */
[----:B------:R-:W3:Y:S01]  /*7c50*/  LDL.LU R20, [R1+0xb10] ;  /* 0x000b100001147983 */ /* 0x000ee20000300800 */
[----:B----4-:R-:W-:-:S02]  /*7c60*/  PRMT R11, R17, 0x7610, R11 ;  /* 0x00007610110b7816 */ /* 0x010fc4000000000b */
[----:B--2---:R-:W-:-:S03]  /*7c70*/  PRMT R6, R14, 0x7610, R6 ;  /* 0x000076100e067816 */ /* 0x004fc60000000006 */
[----:B------:R0:W-:Y:S04]  /*7c80*/  STL.S16 [R1+0x500], R11 ;  /* 0x0005000b01007387 */ /* 0x0001e80000100600 */
[----:B------:R-:W2:Y:S04]  /*7c90*/  LDL.LU R14, [R1+0x34c] ;  /* 0x00034c00010e7983 */ /* 0x000ea80000300800 */
[----:B------:R1:W-:Y:S04]  /*7ca0*/  STL.S16 [R1+0x514], R3 ;  /* 0x0005140301007387 */ /* 0x0003e80000100600 */
[----:B0-----:R-:W4:Y:S04]  /*7cb0*/  LDL.LU R11, [R1+0xb04] ;  /* 0x000b0400010b7983 */ /* 0x001f280000300800 */
[----:B------:R0:W-:Y:S04]  /*7cc0*/  STL.S16 [R1+0x510], R2 ;  /* 0x0005100201007387 */ /* 0x0001e80000100600 */
[----:B-1----:R-:W2:Y:S04]  /*7cd0*/  LDL.LU R3, [R1+0x358] ;  /* 0x0003580001037983 */ /* 0x002ea80000300800 */
[----:B------:R-:W2:Y:S04]  /*7ce0*/  LDL.LU R5, [R1+0x368] ;  /* 0x0003680001057983 */ /* 0x000ea80000300800 */
[----:B0-----:R-:W2:Y:S04]  /*7cf0*/  LDL.LU R2, [R1+0x284] ;  /* 0x0002840001027983 */ /* 0x001ea80000300800 */
[----:B------:R0:W-:Y:S04]  /*7d00*/  STL.S16 [R1+0x520], R16 ;  /* 0x0005201001007387 */ /* 0x0001e80000100600 */
[----:B------:R-:W3:Y:S04]  /*7d10*/  LDL.LU R13, [R1+0x340] ;  /* 0x00034000010d7983 */ /* 0x000ee80000300800 */
[----:B------:R-:W2:Y:S04]  /*7d20*/  LDL.LU R10, [R1+0x360] ;  /* 0x00036000010a7983 */ /* 0x000ea80000300800 */
[----:B0-----:R-:W2:Y:S04]  /*7d30*/  LDL.LU R16, [R1+0x35c] ;  /* 0x00035c0001107983 */ /* 0x001ea80000300800 */
[----:B------:R-:W2:Y:S04]  /*7d40*/  LDL.LU R9, [R1+0x364] ;  /* 0x0003640001097983 */ /* 0x000ea80000300800 */
[----:B------:R0:W-:Y:S04]  /*7d50*/  STL.S16 [R1+0x508], R15 ;  /* 0x0005080f01007387 */ /* 0x0001e80000100600 */
[----:B------:R1:W-:Y:S04]  /*7d60*/  STL.S16 [R1+0x50c], R18 ;  /* 0x00050c1201007387 */ /* 0x0003e80000100600 */
[----:B------:R1:W-:Y:S04]  /*7d70*/  STL.S16 [R1+0x530], R4 ;  /* 0x0005300401007387 */ /* 0x0003e80000100600 */
[----:B0-----:R-:W2:Y:S04]  /*7d80*/  LDL.LU R15, [R1+0x278] ;  /* 0x00027800010f7983 */ /* 0x001ea80000300800 */
[----:B-1----:R-:W2:Y:S04]  /*7d90*/  LDL.LU R18, [R1+0x36c] ;  /* 0x00036c0001127983 */ /* 0x002ea80000300800 */
[----:B------:R-:W2:Y:S04]  /*7da0*/  LDL.LU R4, [R1+0x28c] ;  /* 0x00028c0001047983 */ /* 0x000ea80000300800 */
[----:B------:R-:W2:Y:S04]  /*7db0*/  LDL.LU R17, [R1+0xb08] ;  /* 0x000b080001117983 */ /* 0x000ea80000300800 */
[----:B------:R-:W2:Y:S01]  /*7dc0*/  LDL.LU R12, [R1+0x350] ;  /* 0x00035000010c7983 */ /* 0x000ea20000300800 */
[----:B----4-:R-:W-:-:S03]  /*7dd0*/  PRMT R11, R7, 0x7610, R11 ;  /* 0x00007610070b7816 */ /* 0x010fc6000000000b */
[----:B------:R-:W4:Y:S02]  /*7de0*/  LDL.LU R7, [R1+0xb00] ;  /* 0x000b000001077983 */ /* 0x000f240000300800 */
[----:B----4-:R-:W-:Y:S02]  /*7df0*/  PRMT R7, R8, 0x7610, R7 ;  /* 0x0000761008077816 */ /* 0x010fe40000000007 */
[----:B------:R-:W4:Y:S02]  /*7e00*/  LDL.LU R8, [R1+0xafc] ;  /* 0x000afc0001087983 */ /* 0x000f240000300800 */
[----:B----4-:R-:W-:Y:S02]  /*7e10*/  PRMT R8, R22, 0x7610, R8 ;  /* 0x0000761016087816 */ /* 0x010fe40000000008 */
[----:B------:R0:W-:Y:S04]  /*7e20*/  STL.S16 [R1+0x4f8], R11 ;  /* 0x0004f80b01007387 */ /* 0x0001e80000100600 */
[----:B------:R1:W-:Y:S04]  /*7e30*/  STL.S16 [R1+0x4e8], R8 ;  /* 0x0004e80801007387 */ /* 0x0003e80000100600 */
[----:B------:R4:W-:Y:S04]  /*7e40*/  STL.S16 [R1+0x4fc], R7 ;  /* 0x0004fc0701007387 */ /* 0x0009e80000100600 */
[----:B0-----:R-:W2:Y:S04]  /*7e50*/  LDL.LU R11, [R1+0x370] ;  /* 0x00037000010b7983 */ /* 0x001ea80000300800 */
[----:B-1----:R-:W2:Y:S04]  /*7e60*/  LDL.LU R8, [R1+0xaf4] ;  /* 0x000af40001087983 */ /* 0x002ea80000300800 */
[----:B----4-:R-:W4:Y:S01]  /*7e70*/  LDL.LU R7, [R1+0x27c] ;  /* 0x00027c0001077983 */ /* 0x010f220000300800 */
[----:B---3--:R-:W-:-:S03]  /*7e80*/  PRMT R20, R13, 0x7610, R20 ;  /* 0x000076100d147816 */ /* 0x008fc60000000014 */
[----:B------:R-:W3:Y:S01]  /*7e90*/  LDL.LU R13, [R1+0x374] ;  /* 0x00037400010d7983 */ /* 0x000ee20000300800 */
[----:B--2---:R-:W-:-:S03]  /*7ea0*/  PRMT R17, R4, 0x7610, R17 ;  /* 0x0000761004117816 */ /* 0x004fc60000000011 */
[----:B------:R-:W2:Y:S04]  /*7eb0*/  LDL.LU R4, [R1+0x378] ;  /* 0x0003780001047983 */ /* 0x000ea80000300800 */
[----:B------:R-:W2:Y:S01]  /*7ec0*/  LDL.LU R22, [R1+0xaf8] ;  /* 0x000af80001167983 */ /* 0x000ea20000300800 */
[----:B------:R-:W-:-:S03]  /*7ed0*/  PRMT R8, R21, 0x7610, R8 ;  /* 0x0000761015087816 */ /* 0x000fc60000000008 */
[----:B------:R-:W4:Y:S04]  /*7ee0*/  LDL.LU R21, [R1+0xaf0] ;  /* 0x000af00001157983 */ /* 0x000f280000300800 */
[----:B------:R0:W-:Y:S04]  /*7ef0*/  STL.S16 [R1+0x4ec], R8 ;  /* 0x0004ec0801007387 */ /* 0x0001e80000100600 */
[----:B0-----:R-:W3:Y:S02]  /*7f00*/  LDL.LU R8, [R1+0xaec] ;  /* 0x000aec0001087983 */ /* 0x001ee40000300800 */
[----:B---3--:R-:W-:-:S02]  /*7f10*/  PRMT R8, R14, 0x7610, R8 ;  /* 0x000076100e087816 */ /* 0x008fc40000000008 */
[----:B----4-:R-:W-:Y:S01]  /*7f20*/  PRMT R21, R5, 0x7610, R21 ;  /* 0x0000761005157816 */ /* 0x010fe20000000015 */
[----:B------:R-:W-:Y:S04]  /*7f30*/  STL.S16 [R1+0x4f4], R20 ;  /* 0x0004f41401007387 */ /* 0x000fe80000100600 */
[----:B------:R0:W-:Y:S04]  /*7f40*/  STL.S16 [R1+0x4e4], R8 ;  /* 0x0004e40801007387 */ /* 0x0001e80000100600 */
[----:B------:R-:W3:Y:S04]  /*7f50*/  LDL.LU R5, [R1+0xaac] ;  /* 0x000aac0001057983 */ /* 0x000ee80000300800 */
[----:B------:R1:W-:Y:S04]  /*7f60*/  STL.S16 [R1+0x4b8], R21 ;  /* 0x0004b81501007387 */ /* 0x0003e80000100600 */
[----:B0-----:R-:W4:Y:S01]  /*7f70*/  LDL.LU R8, [R1+0xae4] ;  /* 0x000ae40001087983 */ /* 0x001f220000300800 */
[----:B--2---:R-:W-:-:S03]  /*7f80*/  PRMT R22, R4, 0x7610, R22 ;  /* 0x0000761004167816 */ /* 0x004fc60000000016 */
[----:B------:R-:W2:Y:S04]  /*7f90*/  LDL.LU R20, [R1+0x37c] ;  /* 0x00037c0001147983 */ /* 0x000ea80000300800 */
[----:B-1----:R-:W2:Y:S04]  /*7fa0*/  LDL.LU R21, [R1+0x390] ;  /* 0x0003900001157983 */ /* 0x002ea80000300800 */
[----:B------:R-:W-:Y:S04]  /*7fb0*/  STL.S16 [R1+0x4f0], R17 ;  /* 0x0004f01101007387 */ /* 0x000fe80000100600 */
[----:B------:R-:W-:Y:S04]  /*7fc0*/  STL.S16 [R1+0x518], R6 ;  /* 0x0005180601007387 */ /* 0x000fe80000100600 */
[----:B------:R-:W2:Y:S01]  /*7fd0*/  LDL.LU R14, [R1+0xae8] ;  /* 0x000ae800010e7983 */ /* 0x000ea20000300800 */
[----:B----4-:R-:W-:-:S02]  /*7fe0*/  PRMT R8, R19, 0x7610, R8 ;  /* 0x0000761013087816 */ /* 0x010fc40000000008 */
[----:B---3--:R-:W-:Y:S01]  /*7ff0*/  PRMT R5, R11, 0x7610, R5 ;  /* 0x000076100b057816 */ /* 0x008fe20000000005 */
[----:B------:R-:W-:Y:S04]  /*8000*/  STL.S16 [R1+0x4ac], R22 ;  /* 0x0004ac1601007387 */ /* 0x000fe80000100600 */
[----:B------:R0:W-:Y:S04]  /*8010*/  STL.S16 [R1+0x4dc], R8 ;  /* 0x0004dc0801007387 */ /* 0x0001e80000100600 */
[----:B------:R-:W3:Y:S04]  /*8020*/  LDL.LU R11, [R1+0xaa8] ;  /* 0x000aa800010b7983 */ /* 0x000ee80000300800 */
[----:B------:R1:W-:Y:S04]  /*8030*/  STL.S16 [R1+0x4b4], R5 ;  /* 0x0004b40501007387 */ /* 0x0003e80000100600 */
[----:B0-----:R-:W4:Y:S04]  /*8040*/  LDL.LU R8, [R1+0xad8] ;  /* 0x000ad80001087983 */ /* 0x001f280000300800 */
[----:B------:R-:W2:Y:S04]  /*8050*/  LDL.LU R22, [R1+0x26c] ;  /* 0x00026c0001167983 */ /* 0x000ea80000300800 */
[----:B-1----:R-:W2:Y:S04]  /*8060*/  LDL.LU R5, [R1+0x398] ;  /* 0x0003980001057983 */ /* 0x002ea80000300800 */
[----:B------:R-:W2:Y:S04]  /*8070*/  LDL.LU R19, [R1+0xadc] ;  /* 0x000adc0001137983 */ /* 0x000ea80000300800 */
[----:B------:R-:W2:Y:S04]  /*8080*/  LDL.LU R17, [R1+0x270] ;  /* 0x0002700001117983 */ /* 0x000ea80000300800 */
[----:B------:R-:W2:Y:S04]  /*8090*/  LDL.LU R4, [R1+0xa9c] ;  /* 0x000a9c0001047983 */ /* 0x000ea80000300800 */
[----:B------:R-:W2:Y:S01]  /*80a0*/  LDL.LU R6, [R1+0x280] ;  /* 0x0002800001067983 */ /* 0x000ea20000300800 */
[----:B----4-:R-:W-:-:S02]  /*80b0*/  PRMT R8, R3, 0x7610, R8 ;  /* 0x0000761003087816 */ /* 0x010fc40000000008 */
[----:B---3--:R-:W-:Y:S01]  /*80c0*/  PRMT R11, R7, 0x7610, R11 ;  /* 0x00007610070b7816 */ /* 0x008fe2000000000b */
[----:B------:R-:W3:Y:S04]  /*80d0*/  LDL.LU R3, [R1+0xad4] ;  /* 0x000ad40001037983 */ /* 0x000ee80000300800 */
[----:B------:R0:W-:Y:S04]  /*80e0*/  STL.S16 [R1+0x4d4], R8 ;  /* 0x0004d40801007387 */ /* 0x0001e80000100600 */
[----:B------:R-:W4:Y:S04]  /*80f0*/  LDL.LU R7, [R1+0xaa4] ;  /* 0x000aa40001077983 */ /* 0x000f280000300800 */
[----:B0-----:R-:W2:Y:S02]  /*8100*/  LDL.LU R8, [R1+0xad0] ;  /* 0x000ad00001087983 */ /* 0x001ea40000300800 */
[----:B--2---:R-:W-:-:S02]  /*8110*/  PRMT R8, R2, 0x7610, R8 ;  /* 0x0000761002087816 */ /* 0x004fc40000000008 */
[----:B----4-:R-:W-:Y:S01]  /*8120*/  PRMT R7, R13, 0x7610, R7 ;  /* 0x000076100d077816 */ /* 0x010fe20000000007 */
[----:B------:R-:W2:Y:S04]  /*8130*/  LDL.LU R2, [R1+0xacc] ;  /* 0x000acc0001027983 */ /* 0x000ea80000300800 */
[----:B------:R0:W-:Y:S04]  /*8140*/  STL.S16 [R1+0x4d0], R8 ;  /* 0x0004d00801007387 */ /* 0x0001e80000100600 */
[----:B------:R-:W4:Y:S04]  /*8150*/  LDL.LU R13, [R1+0xaa0] ;  /* 0x000aa000010d7983 */ /* 0x000f280000300800 */
[----:B0-----:R-:W3:Y:S02]  /*8160*/  LDL.LU R8, [R1+0xac8] ;  /* 0x000ac80001087983 */ /* 0x001ee40000300800 */
[----:B---3--:R-:W-:-:S02]  /*8170*/  PRMT R8, R16, 0x7610, R8 ;  /* 0x0000761010087816 */ /* 0x008fc40000000008 */
[----:B------:R-:W-:Y:S01]  /*8180*/  PRMT R19, R20, 0x7610, R19 ;  /* 0x0000761014137816 */ /* 0x000fe20000000013 */
[----:B------:R-:W3:Y:S04]  /*8190*/  LDL.LU R16, [R1+0xac4] ;  /* 0x000ac40001107983 */ /* 0x000ee80000300800 */
[----:B------:R0:W-:Y:S04]  /*81a0*/  STL.S16 [R1+0x4c8], R8 ;  /* 0x0004c80801007387 */ /* 0x0001e80000100600 */
[----:B------:R-:W3:Y:S04]  /*81b0*/  LDL.LU R20, [R1+0x3a4] ;  /* 0x0003a40001147983 */ /* 0x000ee80000300800 */
[----:B0-----:R-:W2:Y:S02]  /*81c0*/  LDL.LU R8, [R1+0xac0] ;  /* 0x000ac00001087983 */ /* 0x001ea40000300800 */
[----:B--2---:R-:W-:-:S02]  /*81d0*/  PRMT R8, R10, 0x7610, R8 ;  /* 0x000076100a087816 */ /* 0x004fc40000000008 */
[----:B------:R-:W2:Y:S04]  /*81e0*/  LDL.LU R10, [R1+0xabc] ;  /* 0x000abc00010a7983 */ /* 0x000ea80000300800 */
[----:B------:R0:W-:Y:S04]  /*81f0*/  STL.S16 [R1+0x4cc], R8 ;  /* 0x0004cc0801007387 */ /* 0x0001e80000100600 */
[----:B0-----:R-:W4:Y:S01]  /*8200*/  LDL.LU R8, [R1+0xab8] ;  /* 0x000ab80001087983 */ /* 0x001f220000300800 */
[----:B--2---:R-:W-:-:S03]  /*8210*/  PRMT R10, R9, 0x7610, R10 ;  /* 0x00007610090a7816 */ /* 0x004fc6000000000a */
[----:B------:R-:W2:Y:S01]  /*8220*/  LDL.LU R9, [R1+0x274] ;  /* 0x0002740001097983 */ /* 0x000ea20000300800 */
[----:B----4-:R-:W-:Y:S02]  /*8230*/  PRMT R8, R15, 0x7610, R8 ;  /* 0x000076100f087816 */ /* 0x010fe40000000008 */
[----:B------:R-:W-:Y:S02]  /*8240*/  PRMT R4, R17, 0x7610, R4 ;  /* 0x0000761011047816 */ /* 0x000fe40000000004 */
[----:B------:R-:W-:Y:S01]  /*8250*/  PRMT R14, R6, 0x7610, R14 ;  /* 0x00007610060e7816 */ /* 0x000fe2000000000e */
[----:B------:R0:W-:Y:S04]  /*8260*/  STL.S16 [R1+0x4c0], R8 ;  /* 0x0004c00801007387 */ /* 0x0001e80000100600 */
[----:B------:R-:W4:Y:S04]  /*8270*/  LDL.LU R17, [R1+0x3a8] ;  /* 0x0003a80001117983 */ /* 0x000f280000300800 */
[----:B------:R-:W3:Y:S04]  /*8280*/  LDL.LU R6, [R1+0xae0] ;  /* 0x000ae00001067983 */ /* 0x000ee80000300800 */
[----:B0-----:R-:W4:Y:S04]  /*8290*/  LDL.LU R8, [R1+0xab0] ;  /* 0x000ab00001087983 */ /* 0x001f280000300800 */
[----:B------:R0:W-:Y:S04]  /*82a0*/  STL.S16 [R1+0x4a4], R19 ;  /* 0x0004a41301007387 */ /* 0x0001e80000100600 */
[----:B------:R-:W3:Y:S04]  /*82b0*/  LDL.LU R15, [R1+0xab4] ;  /* 0x000ab400010f7983 */ /* 0x000ee80000300800 */
[----:B0-----:R-:W3:Y:S01]  /*82c0*/  LDL.LU R19, [R1+0x3b0] ;  /* 0x0003b00001137983 */ /* 0x001ee20000300800 */
[----:B--2---:R-:W-:-:S03]  /*82d0*/  PRMT R13, R9, 0x7610, R13 ;  /* 0x00007610090d7816 */ /* 0x004fc6000000000d */
[----:B------:R-:W2:Y:S01]  /*82e0*/  LDL.LU R9, [R1+0xa98] ;  /* 0x000a980001097983 */ /* 0x000ea20000300800 */
[----:B----4-:R-:W-:-:S03]  /*82f0*/  PRMT R8, R18, 0x7610, R8 ;  /* 0x0000761012087816 */ /* 0x010fc60000000008 */
[----:B------:R-:W4:Y:S01]  /*8300*/  LDL.LU R18, [R1+0x394] ;  /* 0x0003940001127983 */ /* 0x000f220000300800 */
[----:B--2---:R-:W-:-:S03]  /*8310*/  PRMT R9, R21, 0x7610, R9 ;  /* 0x0000761015097816 */ /* 0x004fc60000000009 */
        /* <DEDUP_REMOVED lines=8> */
[----:B------:R1:W-:Y:S04]  /*83a0*/  STL.S16 [R1+0x490], R13 ;  /* 0x0004900d01007387 */ /* 0x0003e80000100600 */
[----:B0-----:R-:W3:Y:S04]  /*83b0*/  LDL.LU R14, [R1+0x380] ;  /* 0x00038000010e7983 */ /* 0x001ee80000300800 */
[----:B-1----:R-:W3:Y:S04]  /*83c0*/  LDL.LU R6, [R1+0x388] ;  /* 0x0003880001067983 */ /* 0x002ee80000300800 */
[----:B------:R-:W3:Y:S04]  /*83d0*/  LDL.LU R13, [R1+0x3c4] ;  /* 0x0003c400010d7983 */ /* 0x000ee80000300800 */
[----:B------:R0:W-:Y:S04]  /*83e0*/  STL.S16 [R1+0x4c4], R10 ;  /* 0x0004c40a01007387 */ /* 0x0001e80000100600 */
[----:B------:R1:W-:Y:S04]  /*83f0*/  STL.S16 [R1+0x4a8], R7 ;  /* 0x0004a80701007387 */ /* 0x0003e80000100600 */
[----:B------:R1:W-:Y:S04]  /*8400*/  STL.S16 [R1+0x4b0], R11 ;  /* 0x0004b00b01007387 */ /* 0x0003e80000100600 */
[----:B0-----:R-:W3:Y:S04]  /*8410*/  LDL.LU R10, [R1+0x38c] ;  /* 0x00038c00010a7983 */ /* 0x001ee80000300800 */
[----:B-1----:R-:W3:Y:S04]  /*8420*/  LDL.LU R7, [R1+0x3a0] ;  /* 0x0003a00001077983 */ /* 0x002ee80000300800 */
[----:B------:R-:W3:Y:S04]  /*8430*/  LDL.LU R11, [R1+0x39c] ;  /* 0x00039c00010b7983 */ /* 0x000ee80000300800 */
[----:B------:R-:W3:Y:S01]  /*8440*/  LDL.LU R21, [R1+0xa94] ;  /* 0x000a940001157983 */ /* 0x000ee20000300800 */
[----:B----4-:R-:W-:-:S02]  /*8450*/  PRMT R9, R18, 0x7610, R9 ;  /* 0x0000761012097816 */ /* 0x010fc40000000009 */
[----:B--2---:R-:W-:Y:S01]  /*8460*/  PRMT R3, R12, 0x7610, R3 ;  /* 0x000076100c037816 */ /* 0x004fe20000000003 */
[----:B------:R-:W2:Y:S04]  /*8470*/  LDL.LU R18, [R1+0xa8c] ;  /* 0x000a8c0001127983 */ /* 0x000ea80000300800 */
[----:B------:R0:W-:Y:S04]  /*8480*/  STL.S16 [R1+0x484], R9 ;  /* 0x0004840901007387 */ /* 0x0001e80000100600 */
[----:B------:R-:W4:Y:S04]  /*8490*/  LDL.LU R12, [R1+0x3bc] ;  /* 0x0003bc00010c7983 */ /* 0x000f280000300800 */
[----:B0-----:R-:W3:Y:S02]  /*84a0*/  LDL.LU R9, [R1+0xa88] ;  /* 0x000a880001097983 */ /* 0x001ee40000300800 */
[----:B---3--:R-:W-:-:S02]  /*84b0*/  PRMT R9, R8, 0x7610, R9 ;  /* 0x0000761008097816 */ /* 0x008fc40000000009 */
[----:B------:R-:W3:Y:S02]  /*84c0*/  LDL.LU R8, [R1+0xa84] ;  /* 0x000a840001087983 */ /* 0x000ee40000300800 */
[----:B---3--:R-:W-:Y:S02]  /*84d0*/  PRMT R8, R5, 0x7610, R8 ;  /* 0x0000761005087816 */ /* 0x008fe40000000008 */
[----:B------:R-:W3:Y:S02]  /*84e0*/  LDL.LU R5, [R1+0xa80] ;  /* 0x000a800001057983 */ /* 0x000ee40000300800 */
[----:B---3--:R-:W-:Y:S02]  /*84f0*/  PRMT R5, R22, 0x7610, R5 ;  /* 0x0000761016057816 */ /* 0x008fe40000000005 */
[----:B------:R0:W-:Y:S04]  /*8500*/  STL.S16 [R1+0x49c], R3 ;  /* 0x00049c0301007387 */ /* 0x0001e80000100600 */
[----:B------:R1:W-:Y:S01]  /*8510*/  STL.S16 [R1+0x470], R5 ;  /* 0x0004700501007387 */ /* 0x0003e20000100600 */
[----:B------:R-:W-:-:S02]  /*8520*/  PRMT R2, R6, 0x7610, R2 ;  /* 0x0000761006027816 */ /* 0x000fc40000000002 */
[----:B------:R-:W-:Y:S01]  /*8530*/  PRMT R15, R14, 0x7610, R15 ;  /* 0x000076100e0f7816 */ /* 0x000fe2000000000f */
[----:B------:R3:W-:Y:S04]  /*8540*/  STL.S16 [R1+0x480], R9 ;  /* 0x0004800901007387 */ /* 0x0007e80000100600 */
[----:B0-----:R-:W4:Y:S04]  /*8550*/  LDL.LU R3, [R1+0x3b4] ;  /* 0x0003b40001037983 */ /* 0x001f280000300800 */
[----:B-1----:R-:W4:Y:S04]  /*8560*/  LDL.LU R5, [R1+0xa78] ;  /* 0x000a780001057983 */ /* 0x002f280000300800 */
[----:B------:R0:W-:Y:S04]  /*8570*/  STL.S16 [R1+0x494], R2 ;  /* 0x0004940201007387 */ /* 0x0001e80000100600 */
[----:B------:R1:W-:Y:S04]  /*8580*/  STL.S16 [R1+0x498], R15 ;  /* 0x0004980f01007387 */ /* 0x0003e80000100600 */
[----:B---3--:R-:W3:Y:S04]  /*8590*/  LDL.LU R9, [R1+0x3cc] ;  /* 0x0003cc0001097983 */ /* 0x008ee80000300800 */
[----:B0-----:R-:W3:Y:S04]  /*85a0*/  LDL.LU R2, [R1+0x3b8] ;  /* 0x0003b80001027983 */ /* 0x001ee80000300800 */
[----:B-1----:R-:W3:Y:S04]  /*85b0*/  LDL.LU R15, [R1+0x264] ;  /* 0x00026400010f7983 */ /* 0x002ee80000300800 */
[----:B------:R0:W-:Y:S01]  /*85c0*/  STL.S16 [R1+0x478], R8 ;  /* 0x0004780801007387 */ /* 0x0001e20000100600 */
[----:B------:R-:W-:-:S02]  /*85d0*/  PRMT R16, R10, 0x7610, R16 ;  /* 0x000076100a107816 */ /* 0x000fc40000000010 */
[----:B--2---:R-:W-:Y:S01]  /*85e0*/  PRMT R18, R7, 0x7610, R18 ;  /* 0x0000761007127816 */ /* 0x004fe20000000012 */
[----:B------:R1:W-:Y:S04]  /*85f0*/  STL.S16 [R1+0x4a0], R4 ;  /* 0x0004a00401007387 */ /* 0x0003e80000100600 */
[----:B------:R-:W2:Y:S04]  /*8600*/  LDL.LU R10, [R1+0x258] ;  /* 0x00025800010a7983 */ /* 0x000ea80000300800 */
[----:B0-----:R-:W3:Y:S04]  /*8610*/  LDL.LU R8, [R1+0x3d0] ;  /* 0x0003d00001087983 */ /* 0x001ee80000300800 */
[----:B-1----:R-:W2:Y:S04]  /*8620*/  LDL.LU R4, [R1+0x3ac] ;  /* 0x0003ac0001047983 */ /* 0x002ea80000300800 */
[----:B------:R-:W3:Y:S04]  /*8630*/  LDL.LU R7, [R1+0x3d4] ;  /* 0x0003d40001077983 */ /* 0x000ee80000300800 */
[----:B------:R-:W3:Y:S01]  /*8640*/  LDL.LU R22, [R1+0xa7c] ;  /* 0x000a7c0001167983 */ /* 0x000ee20000300800 */
[----:B------:R-:W-:-:S03]  /*8650*/  PRMT R21, R11, 0x7610, R21 ;  /* 0x000076100b157816 */ /* 0x000fc60000000015 */
[----:B------:R-:W3:Y:S04]  /*8660*/  LDL.LU R6, [R1+0x3c0] ;  /* 0x0003c00001067983 */ /* 0x000ee80000300800 */
[----:B------:R-:W3:Y:S04]  /*8670*/  LDL.LU R11, [R1+0x25c] ;  /* 0x00025c00010b7983 */ /* 0x000ee80000300800 */
[----:B------:R-:W3:Y:S01]  /*8680*/  LDL.LU R14, [R1+0x260] ;  /* 0x00026000010e7983 */ /* 0x000ee20000300800 */
[----:B----4-:R-:W-:-:S03]  /*8690*/  PRMT R5, R20, 0x7610, R5 ;  /* 0x0000761014057816 */ /* 0x010fc60000000005 */
        /* <DEDUP_REMOVED lines=8> */
[----:B------:R0:W-:Y:S04]  /*8720*/  STL.S16 [R1+0x488], R16 ;  /* 0x0004881001007387 */ /* 0x0001e80000100600 */
[----:B------:R1:W-:Y:S01]  /*8730*/  STL.S16 [R1+0x458], R5 ;  /* 0x0004580501007387 */ /* 0x0003e20000100600 */
[----:B--2---:R-:W-:Y:S02]  /*8740*/  PRMT R17, R4, 0x7610, R17 ;  /* 0x0000761004117816 */ /* 0x004fe40000000011 */
[----:B----4-:R-:W-:Y:S01]  /*8750*/  PRMT R20, R10, 0x7610, R20 ;  /* 0x000076100a147816 */ /* 0x010fe20000000014 */
[----:B------:R2:W-:Y:S01]  /*8760*/  STL.S16 [R1+0x47c], R21 ;  /* 0x00047c1501007387 */ /* 0x0005e20000100600 */
[----:B------:R-:W-:-:S03]  /*8770*/  PRMT R22, R7, 0x7610, R22 ;  /* 0x0000761007167816 */ /* 0x000fc60000000016 */
[----:B0-----:R-:W3:Y:S04]  /*8780*/  LDL.LU R16, [R1+0x3c8] ;  /* 0x0003c80001107983 */ /* 0x001ee80000300800 */
[----:B-1----:R-:W4:Y:S04]  /*8790*/  LDL.LU R5, [R1+0xa5c] ;  /* 0x000a5c0001057983 */ /* 0x002f280000300800 */
[----:B------:R0:W-:Y:S04]  /*87a0*/  STL.S16 [R1+0x474], R18 ;  /* 0x0004741201007387 */ /* 0x0001e80000100600 */
[----:B------:R-:W3:Y:S04]  /*87b0*/  LDL.LU R4, [R1+0xa64] ;  /* 0x000a640001047983 */ /* 0x000ee80000300800 */
[----:B------:R-:W3:Y:S04]  /*87c0*/  LDL.LU R10, [R1+0xa30] ;  /* 0x000a3000010a7983 */ /* 0x000ee80000300800 */
[----:B--2---:R-:W2:Y:S04]  /*87d0*/  LDL.LU R21, [R1+0x3d8] ;  /* 0x0003d80001157983 */ /* 0x004ea80000300800 */
[----:B0-----:R-:W2:Y:S04]  /*87e0*/  LDL.LU R18, [R1+0x3dc] ;  /* 0x0003dc0001127983 */ /* 0x001ea80000300800 */
[----:B------:R-:W2:Y:S04]  /*87f0*/  LDL.LU R19, [R1+0xa60] ;  /* 0x000a600001137983 */ /* 0x000ea80000300800 */
[----:B------:R-:W2:Y:S01]  /*8800*/  LDL.LU R7, [R1+0xa20] ;  /* 0x000a200001077983 */ /* 0x000ea20000300800 */
[----:B----4-:R-:W-:-:S03]  /*8810*/  PRMT R5, R3, 0x7610, R5 ;  /* 0x0000761003057816 */ /* 0x010fc60000000005 */
[----:B------:R-:W-:Y:S04]  /*8820*/  STL.S16 [R1+0x464], R17 ;  /* 0x0004641101007387 */ /* 0x000fe80000100600 */
[----:B------:R0:W-:Y:S01]  /*8830*/  STL.S16 [R1+0x45c], R5 ;  /* 0x00045c0501007387 */ /* 0x0001e20000100600 */
[----:B---3--:R-:W-:-:S03]  /*8840*/  PRMT R4, R14, 0x7610, R4 ;  /* 0x000076100e047816 */ /* 0x008fc60000000004 */
[----:B------:R-:W-:Y:S01]  /*8850*/  STL.S16 [R1+0x440], R20 ;  /* 0x0004401401007387 */ /* 0x000fe20000100600 */
[----:B------:R-:W-:-:S03]  /*8860*/  PRMT R10, R16, 0x7610, R10 ;  /* 0x00007610100a7816 */ /* 0x000fc6000000000a */
[----:B------:R-:W-:Y:S04]  /*8870*/  STL.S16 [R1+0x428], R22 ;  /* 0x0004281601007387 */ /* 0x000fe80000100600 */
[----:B0-----:R-:W3:Y:S01]  /*8880*/  LDL.LU R5, [R1+0xa54] ;  /* 0x000a540001057983 */ /* 0x001ee20000300800 */
[----:B--2---:R-:W-:Y:S02]  /*8890*/  PRMT R19, R21, 0x7610, R19 ;  /* 0x0000761015137816 */ /* 0x004fe40000000013 */
[----:B------:R-:W-:Y:S01]  /*88a0*/  PRMT R7, R18, 0x7610, R7 ;  /* 0x0000761012077816 */ /* 0x000fe20000000007 */
[----:B------:R0:W-:Y:S04]  /*88b0*/  STL.S16 [R1+0x460], R4 ;  /* 0x0004600401007387 */ /* 0x0001e80000100600 */
[----:B------:R1:W-:Y:S04]  /*88c0*/  STL.S16 [R1+0x438], R10 ;  /* 0x0004380a01007387 */ /* 0x0003e80000100600 */
[----:B------:R-:W2:Y:S04]  /*88d0*/  LDL.LU R17, [R1+0x250] ;  /* 0x0002500001117983 */ /* 0x000ea80000300800 */
[----:B------:R-:W4:Y:S04]  /*88e0*/  LDL.LU R14, [R1+0x3e0] ;  /* 0x0003e000010e7983 */ /* 0x000f280000300800 */
[----:B0-----:R-:W2:Y:S04]  /*88f0*/  LDL.LU R4, [R1+0x3e4] ;  /* 0x0003e40001047983 */ /* 0x001ea80000300800 */
[----:B------:R-:W4:Y:S04]  /*8900*/  LDL.LU R3, [R1+0xa58] ;  /* 0x000a580001037983 */ /* 0x000f280000300800 */
[----:B------:R-:W2:Y:S04]  /*8910*/  LDL.LU R20, [R1+0x3ec] ;  /* 0x0003ec0001147983 */ /* 0x000ea80000300800 */
[----:B------:R-:W4:Y:S04]  /*8920*/  LDL.LU R16, [R1+0x3f0] ;  /* 0x0003f00001107983 */ /* 0x000f280000300800 */
[----:B-1----:R-:W4:Y:S04]  /*8930*/  LDL.LU R10, [R1+0x3f4] ;  /* 0x0003f400010a7983 */ /* 0x002f280000300800 */
[----:B------:R-:W4:Y:S01]  /*8940*/  LDL.LU R22, [R1+0x5c4] ;  /* 0x0005c40001167983 */ /* 0x000f220000300800 */
[----:B---3--:R-:W-:-:S03]  /*8950*/  PRMT R5, R2, 0x7610, R5 ;  /* 0x0000761002057816 */ /* 0x008fc60000000005 */
[----:B------:R-:W-:Y:S04]  /*8960*/  STL.S16 [R1+0x42c], R19 ;  /* 0x00042c1301007387 */ /* 0x000fe80000100600 */
[----:B------:R0:W-:Y:S04]  /*8970*/  STL.S16 [R1+0x454], R5 ;  /* 0x0004540501007387 */ /* 0x0001e80000100600 */
[----:B------:R-:W3:Y:S04]  /*8980*/  LDL.LU R2, [R1+0xa50] ;  /* 0x000a500001027983 */ /* 0x000ee80000300800 */
[----:B------:R-:W3:Y:S04]  /*8990*/  LDL.LU R21, [R1+0x24c] ;  /* 0x00024c0001157983 */ /* 0x000ee80000300800 */
[----:B0-----:R-:W2:Y:S04]  /*89a0*/  LDL.LU R5, [R1+0xa4c] ;  /* 0x000a4c0001057983 */ /* 0x001ea80000300800 */
[----:B------:R-:W3:Y:S01]  /*89b0*/  LDL.LU R18, [R1+0x5c8] ;  /* 0x0005c80001127983 */ /* 0x000ee20000300800 */
[----:B--2---:R-:W-:-:S03]  /*89c0*/  PRMT R5, R15, 0x7610, R5 ;  /* 0x000076100f057816 */ /* 0x004fc60000000005 */
[----:B------:R-:W-:Y:S04]  /*89d0*/  STL.S16 [R1+0x424], R7 ;  /* 0x0004240701007387 */ /* 0x000fe80000100600 */
[----:B------:R0:W-:Y:S04]  /*89e0*/  STL.S16 [R1+0x450], R5 ;  /* 0x0004500501007387 */ /* 0x0001e80000100600 */
[----:B------:R-:W2:Y:S04]  /*89f0*/  LDL.LU R15, [R1+0xa48] ;  /* 0x000a4800010f7983 */ /* 0x000ea80000300800 */
[----:B0-----:R-:W4:Y:S02]  /*8a00*/  LDL.LU R5, [R1+0xa44] ;  /* 0x000a440001057983 */ /* 0x001f240000300800 */
[----:B----4-:R-:W-:-:S02]  /*8a10*/  PRMT R5, R12, 0x7610, R5 ;  /* 0x000076100c057816 */ /* 0x010fc40000000005 */
[----:B------:R-:W4:Y:S02]  /*8a20*/  LDL.LU R12, [R1+0xa40] ;  /* 0x000a4000010c7983 */ /* 0x000f240000300800 */
[----:B----4-:R-:W-:Y:S02]  /*8a30*/  PRMT R12, R13, 0x7610, R12 ;  /* 0x000076100d0c7816 */ /* 0x010fe4000000000c */
[----:B------:R0:W-:Y:S04]  /*8a40*/  STL.S16 [R1+0x448], R5 ;  /* 0x0004480501007387 */ /* 0x0001e80000100600 */
[----:B------:R1:W-:Y:S04]  /*8a50*/  STL.S16 [R1+0x444], R12 ;  /* 0x0004440c01007387 */ /* 0x0003e80000100600 */
[----:B------:R-:W4:Y:S04]  /*8a60*/  LDL.LU R13, [R1+0xa38] ;  /* 0x000a3800010d7983 */ /* 0x000f280000300800 */
[----:B0-----:R-:W3:Y:S04]  /*8a70*/  LDL.LU R5, [R1+0xa3c] ;  /* 0x000a3c0001057983 */ /* 0x001ee80000300800 */
[----:B-1----:R-:W2:Y:S02]  /*8a80*/  LDL.LU R12, [R1+0xa34] ;  /* 0x000a3400010c7983 */ /* 0x002ea40000300800 */
[----:B--2---:R-:W-:-:S02]  /*8a90*/  PRMT R12, R9, 0x7610, R12 ;  /* 0x00007610090c7816 */ /* 0x004fc4000000000c */
[----:B------:R-:W2:Y:S02]  /*8aa0*/  LDL.LU R9, [R1+0xa2c] ;  /* 0x000a2c0001097983 */ /* 0x000ea40000300800 */
[----:B--2---:R-:W-:Y:S02]  /*8ab0*/  PRMT R9, R8, 0x7610, R9 ;  /* 0x0000761008097816 */ /* 0x004fe40000000009 */
[----:B------:R-:W2:Y:S01]  /*8ac0*/  LDL.LU R8, [R1+0xa28] ;  /* 0x000a280001087983 */ /* 0x000ea20000300800 */
[----:B---3--:R-:W-:-:S03]  /*8ad0*/  PRMT R5, R6, 0x7610, R5 ;  /* 0x0000761006057816 */ /* 0x008fc60000000005 */
[----:B------:R-:W3:Y:S01]  /*8ae0*/  LDL.LU R6, [R1+0x3e8] ;  /* 0x0003e80001067983 */ /* 0x000ee20000300800 */
[----:B--2---:R-:W-:-:S03]  /*8af0*/  PRMT R8, R11, 0x7610, R8 ;  /* 0x000076100b087816 */ /* 0x004fc60000000008 */
[----:B------:R-:W3:Y:S04]  /*8b00*/  LDL.LU R11, [R1+0xa24] ;  /* 0x000a2400010b7983 */ /* 0x000ee80000300800 */
[----:B------:R0:W-:Y:S04]  /*8b10*/  STL.S16 [R1+0x44c], R5 ;  /* 0x00044c0501007387 */ /* 0x0001e80000100600 */
[----:B------:R1:W-:Y:S04]  /*8b20*/  STL.S16 [R1+0x43c], R12 ;  /* 0x00043c0c01007387 */ /* 0x0003e80000100600 */
[----:B------:R2:W-:Y:S04]  /*8b30*/  STL.S16 [R1+0x434], R9 ;  /* 0x0004340901007387 */ /* 0x0005e80000100600 */
[----:B------:R4:W-:Y:S04]  /*8b40*/  STL.S16 [R1+0x430], R8 ;  /* 0x0004300801007387 */ /* 0x0009e80000100600 */
[----:B0-----:R-:W3:Y:S04]  /*8b50*/  LDL.LU R5, [R1+0x254] ;  /* 0x0002540001057983 */ /* 0x001ee80000300800 */
[----:B-1----:R-:W3:Y:S04]  /*8b60*/  LDL.LU R12, [R1+0x248] ;  /* 0x00024800010c7983 */ /* 0x002ee80000300800 */
[----:B--2---:R-:W2:Y:S04]  /*8b70*/  LDL.LU R9, [R1+0x3f8] ;  /* 0x0003f80001097983 */ /* 0x004ea80000300800 */
[----:B----4-:R-:W4:Y:S04]  /*8b80*/  LDL.LU R8, [R1+0x5c0] ;  /* 0x0005c00001087983 */ /* 0x010f280000300800 */
[----:B------:R-:W4:Y:S04]  /*8b90*/  LDL.LU R7, [R1+0x5cc] ;  /* 0x0005cc0001077983 */ /* 0x000f280000300800 */
[----:B------:R-:W4:Y:S01]  /*8ba0*/  LDL.LU R19, [R1+0x240] ;  /* 0x0002400001137983 */ /* 0x000f220000300800 */
[----:B---3--:R-:W-:-:S03]  /*8bb0*/  PRMT R11, R6, 0x7610, R11 ;  /* 0x00007610060b7816 */ /* 0x008fc6000000000b */
[----:B------:R-:W3:Y:S02]  /*8bc0*/  LDL.LU R6, [R1+0xa1c] ;  /* 0x000a1c0001067983 */ /* 0x000ee40000300800 */
[----:B---3--:R-:W-:Y:S02]  /*8bd0*/  PRMT R6, R20, 0x7610, R6 ;  /* 0x0000761014067816 */ /* 0x008fe40000000006 */
[----:B------:R-:W-:Y:S02]  /*8be0*/  PRMT R3, R14, 0x7610, R3 ;  /* 0x000076100e037816 */ /* 0x000fe40000000003 */
[----:B------:R-:W-:Y:S01]  /*8bf0*/  PRMT R2, R4, 0x7610, R2 ;  /* 0x0000761004027816 */ /* 0x000fe20000000002 */
[----:B------:R0:W-:Y:S04]  /*8c00*/  STL.S16 [R1+0x408], R6 ;  /* 0x0004080601007387 */ /* 0x0001e80000100600 */
[----:B------:R1:W-:Y:S01]  /*8c10*/  STL.S16 [R1+0x418], R3 ;  /* 0x0004180301007387 */ /* 0x0003e20000100600 */
[----:B------:R-:W-:-:S03]  /*8c20*/  PRMT R15, R17, 0x7610, R15 ;  /* 0x00007610110f7816 */ /* 0x000fc6000000000f */
[----:B------:R3:W-:Y:S04]  /*8c30*/  STL.S16 [R1+0x41c], R2 ;  /* 0x00041c0201007387 */ /* 0x0007e80000100600 */
[----:B0-----:R-:W2:Y:S04]  /*8c40*/  LDL.LU R6, [R1+0xa14] ;  /* 0x000a140001067983 */ /* 0x001ea80000300800 */
[----:B-1----:R-:W4:Y:S04]  /*8c50*/  LDL.LU R3, [R1+0x5d4] ;  /* 0x0005d40001037983 */ /* 0x002f280000300800 */
[----:B---3--:R-:W3:Y:S04]  /*8c60*/  LDL.LU R2, [R1+0x5d8] ;  /* 0x0005d80001027983 */ /* 0x008ee80000300800 */
[----:B------:R-:W3:Y:S01]  /*8c70*/  LDL.LU R14, [R1+0x244] ;  /* 0x00024400010e7983 */ /* 0x000ee20000300800 */
[----:B------:R-:W-:-:S03]  /*8c80*/  PRMT R13, R5, 0x7610, R13 ;  /* 0x00007610050d7816 */ /* 0x000fc6000000000d */
[----:B------:R0:W-:Y:S04]  /*8c90*/  STL.S16 [R1+0x420], R15 ;  /* 0x0004200f01007387 */ /* 0x0001e80000100600 */
[----:B------:R-:W3:Y:S04]  /*8ca0*/  LDL.LU R5, [R1+0x5e8] ;  /* 0x0005e80001057983 */ /* 0x000ee80000300800 */
[----:B------:R1:W-:Y:S04]  /*8cb0*/  STL.S16 [R1+0x414], R11 ;  /* 0x0004140b01007387 */ /* 0x0003e80000100600 */
[----:B0-----:R-:W3:Y:S04]  /*8cc0*/  LDL.LU R15, [R1+0x5dc] ;  /* 0x0005dc00010f7983 */ /* 0x001ee80000300800 */
[----:B------:R-:W4:Y:S04]  /*8cd0*/  LDL.LU R20, [R1+0xa18] ;  /* 0x000a180001147983 */ /* 0x000f280000300800 */
[----:B-1----:R-:W3:Y:S04]  /*8ce0*/  LDL.LU R11, [R1+0x5e4] ;  /* 0x0005e400010b7983 */ /* 0x002ee80000300800 */
[----:B------:R-:W3:Y:S04]  /*8cf0*/  LDL.LU R17, [R1+0x5d0] ;  /* 0x0005d00001117983 */ /* 0x000ee80000300800 */
[----:B------:R-:W3:Y:S01]  /*8d00*/  LDL.LU R4, [R1+0x5e0] ;  /* 0x0005e00001047983 */ /* 0x000ee20000300800 */
[----:B--2---:R-:W-:-:S03]  /*8d10*/  PRMT R6, R16, 0x7610, R6 ;  /* 0x0000761010067816 */ /* 0x004fc60000000006 */
[----:B------:R-:W2:Y:S02]  /*8d20*/  LDL.LU R16, [R1+0xa10] ;  /* 0x000a100001107983 */ /* 0x000ea40000300800 */
[----:B--2---:R-:W-:Y:S02]  /*8d30*/  PRMT R16, R22, 0x7610, R16 ;  /* 0x0000761016107816 */ /* 0x004fe40000000010 */
[----:B------:R0:W-:Y:S04]  /*8d40*/  STL.S16 [R1+0x410], R13 ;  /* 0x0004100d01007387 */ /* 0x0001e80000100600 */
[----:B------:R1:W-:Y:S04]  /*8d50*/  STL.S16 [R1+0x324], R16 ;  /* 0x0003241001007387 */ /* 0x0003e80000100600 */
[----:B------:R2:W-:Y:S04]  /*8d60*/  STL.S16 [R1+0x40c], R6 ;  /* 0x00040c0601007387 */ /* 0x0005e80000100600 */
[----:B0-----:R-:W3:Y:S04]  /*8d70*/  LDL.LU R13, [R1+0x238] ;  /* 0x00023800010d7983 */ /* 0x001ee80000300800 */
[----:B-1----:R-:W3:Y:S04]  /*8d80*/  LDL.LU R16, [R1+0x9fc] ;  /* 0x0009fc0001107983 */ /* 0x002ee80000300800 */
[----:B--2---:R-:W2:Y:S01]  /*8d90*/  LDL.LU R6, [R1+0xa0c] ;  /* 0x000a0c0001067983 */ /* 0x004ea20000300800 */
[----:B----4-:R-:W-:-:S03]  /*8da0*/  PRMT R20, R9, 0x7610, R20 ;  /* 0x0000761009147816 */ /* 0x010fc60000000014 */
[----:B------:R-:W4:Y:S04]  /*8db0*/  LDL.LU R9, [R1+0x5f4] ;  /* 0x0005f40001097983 */ /* 0x000f280000300800 */
[----:B------:R-:W4:Y:S01]  /*8dc0*/  LDL.LU R22, [R1+0xa00] ;  /* 0x000a000001167983 */ /* 0x000f220000300800 */
[----:B---3--:R-:W-:-:S03]  /*8dd0*/  PRMT R16, R21, 0x7610, R16 ;  /* 0x0000761015107816 */ /* 0x008fc60000000010 */
[----:B------:R-:W3:Y:S04]  /*8de0*/  LDL.LU R21, [R1+0x9f8] ;  /* 0x0009f80001157983 */ /* 0x000ee80000300800 */
[----:B------:R0:W-:Y:S04]  /*8df0*/  STL.S16 [R1+0x328], R16 ;  /* 0x0003281001007387 */ /* 0x0001e80000100600 */
[----:B0-----:R-:W2:Y:S02]  /*8e00*/  LDL.LU R16, [R1+0x9f4] ;  /* 0x0009f40001107983 */ /* 0x001ea40000300800 */
[----:B--2---:R-:W-:-:S02]  /*8e10*/  PRMT R16, R18, 0x7610, R16 ;  /* 0x0000761012107816 */ /* 0x004fc40000000010 */
[----:B------:R-:W2:Y:S02]  /*8e20*/  LDL.LU R18, [R1+0x9f0] ;  /* 0x0009f00001127983 */ /* 0x000ea40000300800 */
[----:B--2---:R-:W-:Y:S02]  /*8e30*/  PRMT R18, R7, 0x7610, R18 ;  /* 0x0000761007127816 */ /* 0x004fe40000000012 */
[----:B------:R-:W2:Y:S02]  /*8e40*/  LDL.LU R7, [R1+0x9e8] ;  /* 0x0009e80001077983 */ /* 0x000ea40000300800 */
[----:B--2---:R-:W-:Y:S02]  /*8e50*/  PRMT R7, R19, 0x7610, R7 ;  /* 0x0000761013077816 */ /* 0x004fe40000000007 */
[----:B---3--:R-:W-:Y:S02]  /*8e60*/  PRMT R21, R5, 0x7610, R21 ;  /* 0x0000761005157816 */ /* 0x008fe40000000015 */
[----:B------:R-:W-:Y:S01]  /*8e70*/  PRMT R6, R10, 0x7610, R6 ;  /* 0x000076100a067816 */ /* 0x000fe20000000006 */
[----:B------:R0:W-:Y:S04]  /*8e80*/  STL.S16 [R1+0x314], R7 ;  /* 0x0003140701007387 */ /* 0x0001e80000100600 */
[----:B------:R1:W-:Y:S04]  /*8e90*/  STL.S16 [R1+0x2f8], R21 ;  /* 0x0002f81501007387 */ /* 0x0003e80000100600 */
[----:B------:R-:W2:Y:S04]  /*8ea0*/  LDL.LU R5, [R1+0x9b4] ;  /* 0x0009b40001057983 */ /* 0x000ea80000300800 */
[----:B0-----:R-:W3:Y:S04]  /*8eb0*/  LDL.LU R7, [R1+0x9e0] ;  /* 0x0009e00001077983 */ /* 0x001ee80000300800 */
[----:B-1----:R-:W4:Y:S04]  /*8ec0*/  LDL.LU R21, [R1+0x234] ;  /* 0x0002340001157983 */ /* 0x002f280000300800 */
[----:B------:R-:W4:Y:S04]  /*8ed0*/  LDL.LU R10, [R1+0xa08] ;  /* 0x000a0800010a7983 */ /* 0x000f280000300800 */
[----:B------:R0:W-:Y:S04]  /*8ee0*/  STL.S16 [R1+0x3fc], R20 ;  /* 0x0003fc1401007387 */ /* 0x0001e80000100600 */
[----:B------:R1:W-:Y:S04]  /*8ef0*/  STL.S16 [R1+0x404], R6 ;  /* 0x0004040601007387 */ /* 0x0003e80000100600 */
[----:B------:R-:W4:Y:S04]  /*8f00*/  LDL.LU R19, [R1+0x9e4] ;  /* 0x0009e40001137983 */ /* 0x000f280000300800 */
[----:B0-----:R-:W4:Y:S04]  /*8f10*/  LDL.LU R20, [R1+0x5f8] ;  /* 0x0005f80001147983 */ /* 0x001f280000300800 */
[----:B-1----:R-:W4:Y:S01]  /*8f20*/  LDL.LU R6, [R1+0x5ec] ;  /* 0x0005ec0001067983 */ /* 0x002f220000300800 */
[----:B---3--:R-:W-:-:S02]  /*8f30*/  PRMT R7, R3, 0x7610, R7 ;  /* 0x0000761003077816 */ /* 0x008fc40000000007 */
[----:B--2---:R-:W-:Y:S01]  /*8f40*/  PRMT R5, R13, 0x7610, R5 ;  /* 0x000076100d057816 */ /* 0x004fe20000000005 */
[----:B------:R-:W-:Y:S04]  /*8f50*/  STL.S16 [R1+0x3b4], R18 ;  /* 0x0003b41201007387 */ /* 0x000fe80000100600 */
[----:B------:R0:W-:Y:S04]  /*8f60*/  STL.S16 [R1+0x318], R7 ;  /* 0x0003180701007387 */ /* 0x0001e80000100600 */
[----:B------:R-:W2:Y:S04]  /*8f70*/  LDL.LU R13, [R1+0x610] ;  /* 0x00061000010d7983 */ /* 0x000ea80000300800 */
[----:B------:R1:W-:Y:S04]  /*8f80*/  STL.S16 [R1+0x2fc], R5 ;  /* 0x0002fc0501007387 */ /* 0x0003e80000100600 */
[----:B0-----:R-:W3:Y:S01]  /*8f90*/  LDL.LU R7, [R1+0x9d8] ;  /* 0x0009d80001077983 */ /* 0x001ee20000300800 */
[----:B----4-:R-:W-:-:S03]  /*8fa0*/  PRMT R10, R12, 0x7610, R10 ;  /* 0x000076100c0a7816 */ /* 0x010fc6000000000a */
[----:B------:R-:W4:Y:S04]  /*8fb0*/  LDL.LU R12, [R1+0xa04] ;  /* 0x000a0400010c7983 */ /* 0x000f280000300800 */
[----:B-1----:R-:W2:Y:S01]  /*8fc0*/  LDL.LU R5, [R1+0x614] ;  /* 0x0006140001057983 */ /* 0x002ea20000300800 */
[----:B------:R-:W-:-:S03]  /*8fd0*/  PRMT R19, R20, 0x7610, R19 ;  /* 0x0000761014137816 */ /* 0x000fc60000000013 */
[----:B------:R-:W2:Y:S04]  /*8fe0*/  LDL.LU R18, [R1+0x600] ;  /* 0x0006000001127983 */ /* 0x000ea80000300800 */
[----:B------:R-:W2:Y:S01]  /*8ff0*/  LDL.LU R3, [R1+0x9dc] ;  /* 0x0009dc0001037983 */ /* 0x000ea20000300800 */
[----:B---3--:R-:W-:-:S03]  /*9000*/  PRMT R7, R2, 0x7610, R7 ;  /* 0x0000761002077816 */ /* 0x008fc60000000007 */
[----:B------:R0:W-:Y:S04]  /*9010*/  STL.S16 [R1+0x400], R10 ;  /* 0x0004000a01007387 */ /* 0x0001e80000100600 */
[----:B------:R1:W-:Y:S04]  /*9020*/  STL.S16 [R1+0x3b8], R7 ;  /* 0x0003b80701007387 */ /* 0x0003e80000100600 */
[----:B------:R-:W3:Y:S04]  /*9030*/  LDL.LU R20, [R1+0x620] ;  /* 0x0006200001147983 */ /* 0x000ee80000300800 */
[----:B0-----:R-:W3:Y:S04]  /*9040*/  LDL.LU R10, [R1+0x5f0] ;  /* 0x0005f000010a7983 */ /* 0x001ee80000300800 */
[----:B-1----:R-:W3:Y:S01]  /*9050*/  LDL.LU R7, [R1+0x9d0] ;  /* 0x0009d00001077983 */ /* 0x002ee20000300800 */
[----:B----4-:R-:W-:-:S03]  /*9060*/  PRMT R12, R8, 0x7610, R12 ;  /* 0x00007610080c7816 */ /* 0x010fc6000000000c */
[----:B------:R0:W-:Y:S04]  /*9070*/  STL.S16 [R1+0x2dc], R19 ;  /* 0x0002dc1301007387 */ /* 0x0001e80000100600 */
[----:B------:R1:W-:Y:S01]  /*9080*/  STL.S16 [R1+0x30c], R16 ;  /* 0x00030c1001007387 */ /* 0x0003e20000100600 */
[----:B--2---:R-:W-:-:S03]  /*9090*/  PRMT R3, R18, 0x7610, R3 ;  /* 0x0000761012037816 */ /* 0x004fc60000000003 */
[----:B------:R-:W2:Y:S04]  /*90a0*/  LDL.LU R2, [R1+0x9d4] ;  /* 0x0009d40001027983 */ /* 0x000ea80000300800 */
[----:B0-----:R-:W4:Y:S01]  /*90b0*/  LDL.LU R19, [R1+0x624] ;  /* 0x0006240001137983 */ /* 0x001f220000300800 */
[----:B---3--:R-:W-:-:S03]  /*90c0*/  PRMT R7, R15, 0x7610, R7 ;  /* 0x000076100f077816 */ /* 0x008fc60000000007 */
[----:B------:R0:W-:Y:S04]  /*90d0*/  STL.S16 [R1+0x3bc], R12 ;  /* 0x0003bc0c01007387 */ /* 0x0001e80000100600 */
[----:B------:R3:W-:Y:S04]  /*90e0*/  STL.S16 [R1+0x31c], R7 ;  /* 0x00031c0701007387 */ /* 0x0007e80000100600 */
[----:B-1----:R-:W2:Y:S04]  /*90f0*/  LDL.LU R16, [R1+0x9ec] ;  /* 0x0009ec0001107983 */ /* 0x002ea80000300800 */
[----:B0-----:R-:W4:Y:S04]  /*9100*/  LDL.LU R12, [R1+0x5fc] ;  /* 0x0005fc00010c7983 */ /* 0x001f280000300800 */
[----:B---3--:R-:W3:Y:S04]  /*9110*/  LDL.LU R7, [R1+0x9c8] ;  /* 0x0009c80001077983 */ /* 0x008ee80000300800 */
[----:B------:R0:W-:Y:S04]  /*9120*/  STL.S16 [R1+0x2e0], R3 ;  /* 0x0002e00301007387 */ /* 0x0001e80000100600 */
[----:B------:R-:W4:Y:S04]  /*9130*/  LDL.LU R18, [R1+0x634] ;  /* 0x0006340001127983 */ /* 0x000f280000300800 */
[----:B------:R-:W4:Y:S04]  /*9140*/  LDL.LU R8, [R1+0x23c] ;  /* 0x00023c0001087983 */ /* 0x000f280000300800 */
[----:B0-----:R-:W4:Y:S04]  /*9150*/  LDL.LU R3, [R1+0x630] ;  /* 0x0006300001037983 */ /* 0x001f280000300800 */
[----:B------:R-:W4:Y:S01]  /*9160*/  LDL.LU R15, [R1+0x9cc] ;  /* 0x0009cc00010f7983 */ /* 0x000f220000300800 */
[----:B---3--:R-:W-:-:S02]  /*9170*/  PRMT R7, R14, 0x7610, R7 ;  /* 0x000076100e077816 */ /* 0x008fc40000000007 */
[----:B--2---:R-:W-:Y:S01]  /*9180*/  PRMT R16, R17, 0x7610, R16 ;  /* 0x0000761011107816 */ /* 0x004fe20000000010 */
[----:B------:R-:W2:Y:S04]  /*9190*/  LDL.LU R14, [R1+0x9c4] ;  /* 0x0009c400010e7983 */ /* 0x000ea80000300800 */
[----:B------:R0:W-:Y:S04]  /*91a0*/  STL.S16 [R1+0x320], R7 ;  /* 0x0003200701007387 */ /* 0x0001e80000100600 */
[----:B------:R-:W3:Y:S04]  /*91b0*/  LDL.LU R17, [R1+0x230] ;  /* 0x0002300001117983 */ /* 0x000ee80000300800 */
[----:B0-----:R-:W4:Y:S02]  /*91c0*/  LDL.LU R7, [R1+0x9c0] ;  /* 0x0009c00001077983 */ /* 0x001f240000300800 */
[----:B----4-:R-:W-:-:S02]  /*91d0*/  PRMT R7, R11, 0x7610, R7 ;  /* 0x000076100b077816 */ /* 0x010fc40000000007 */
[----:B------:R-:W4:Y:S02]  /*91e0*/  LDL.LU R11, [R1+0x9bc] ;  /* 0x0009bc00010b7983 */ /* 0x000f240000300800 */
[----:B----4-:R-:W-:Y:S02]  /*91f0*/  PRMT R11, R21, 0x7610, R11 ;  /* 0x00007610150b7816 */ /* 0x010fe4000000000b */
[----:B------:R0:W-:Y:S04]  /*9200*/  STL.S16 [R1+0x3ac], R7 ;  /* 0x0003ac0701007387 */ /* 0x0001e80000100600 */
[----:B------:R1:W-:Y:S01]  /*9210*/  STL.S16 [R1+0x2f0], R11 ;  /* 0x0002f00b01007387 */ /* 0x0003e20000100600 */
[----:B---3--:R-:W-:-:S03]  /*9220*/  PRMT R2, R17, 0x7610, R2 ;  /* 0x0000761011027816 */ /* 0x008fc60000000002 */
[----:B------:R-:W3:Y:S04]  /*9230*/  LDL.LU R17, [R1+0x638] ;  /* 0x0006380001117983 */ /* 0x000ee80000300800 */
[----:B0-----:R-:W4:Y:S04]  /*9240*/  LDL.LU R7, [R1+0x9b8] ;  /* 0x0009b80001077983 */ /* 0x001f280000300800 */
[----:B-1----:R-:W3:Y:S01]  /*9250*/  LDL.LU R11, [R1+0x998] ;  /* 0x00099800010b7983 */ /* 0x002ee20000300800 */
[----:B------:R-:W-:-:S03]  /*9260*/  PRMT R24, R8, 0x7610, R24 ;  /* 0x0000761008187816 */ /* 0x000fc60000000018 */
[----:B------:R0:W-:Y:S04]  /*9270*/  STL.S16 [R1+0x2e4], R2 ;  /* 0x0002e40201007387 */ /* 0x0001e80000100600 */
[----:B------:R1:W-:Y:S04]  /*9280*/  STL.S16 [R1+0x310], R16 ;  /* 0x0003101001007387 */ /* 0x0003e80000100600 */
[----:B------:R-:W4:Y:S04]  /*9290*/  LDL.LU R8, [R1+0x9a4] ;  /* 0x0009a40001087983 */ /* 0x000f280000300800 */
[----:B0-----:R-:W4:Y:S04]  /*92a0*/  LDL.LU R2, [R1+0x220] ;  /* 0x0002200001027983 */ /* 0x001f280000300800 */
[----:B-1----:R-:W4:Y:S01]  /*92b0*/  LDL.LU R16, [R1+0x604] ;  /* 0x0006040001107983 */ /* 0x002f220000300800 */
[----:B--2---:R-:W-:-:S03]  /*92c0*/  PRMT R14, R4, 0x7610, R14 ;  /* 0x00007610040e7816 */ /* 0x004fc6000000000e */
[----:B------:R-:W2:Y:S04]  /*92d0*/  LDL.LU R4, [R1+0x608] ;  /* 0x0006080001047983 */ /* 0x000ea80000300800 */
[----:B------:R-:W2:Y:S01]  /*92e0*/  LDL.LU R21, [R1+0x99c] ;  /* 0x00099c0001157983 */ /* 0x000ea20000300800 */
[----:B---3--:R-:W-:-:S03]  /*92f0*/  PRMT R11, R13, 0x7610, R11 ;  /* 0x000076100d0b7816 */ /* 0x008fc6000000000b */
[----:B------:R-:W3:Y:S01]  /*9300*/  LDL.LU R13, [R1+0x994] ;  /* 0x00099400010d7983 */ /* 0x000ee20000300800 */
[----:B----4-:R-:W-:-:S03]  /*9310*/  PRMT R7, R6, 0x7610, R7 ;  /* 0x0000761006077816 */ /* 0x010fc60000000007 */
[----:B------:R-:W4:Y:S04]  /*9320*/  LDL.LU R6, [R1+0x9b0] ;  /* 0x0009b00001067983 */ /* 0x000f280000300800 */
[----:B------:R0:W-:Y:S04]  /*9330*/  STL.S16 [R1+0x300], R7 ;  /* 0x0003000701007387 */ /* 0x0001e80000100600 */
[----:B0-----:R-:W2:Y:S01]  /*9340*/  LDL.LU R7, [R1+0x618] ;  /* 0x0006180001077983 */ /* 0x001ea20000300800 */
[----:B---3--:R-:W-:-:S03]  /*9350*/  PRMT R13, R5, 0x7610, R13 ;  /* 0x00007610050d7816 */ /* 0x008fc6000000000d */
[----:B------:R-:W2:Y:S01]  /*9360*/  LDL.LU R5, [R1+0x98c] ;  /* 0x00098c0001057983 */ /* 0x000ea20000300800 */
[----:B----4-:R-:W-:-:S03]  /*9370*/  PRMT R6, R10, 0x7610, R6 ;  /* 0x000076100a067816 */ /* 0x010fc60000000006 */
[----:B------:R-:W3:Y:S01]  /*9380*/  LDL.LU R10, [R1+0x9ac] ;  /* 0x0009ac00010a7983 */ /* 0x000ee20000300800 */
[----:B--2---:R-:W-:-:S03]  /*9390*/  PRMT R5, R7, 0x7610, R5 ;  /* 0x0000761007057816 */ /* 0x004fc60000000005 */
[----:B------:R-:W2:Y:S01]  /*93a0*/  LDL.LU R7, [R1+0x988] ;  /* 0x0009880001077983 */ /* 0x000ea20000300800 */
[----:B---3--:R-:W-:-:S03]  /*93b0*/  PRMT R10, R9, 0x7610, R10 ;  /* 0x00007610090a7816 */ /* 0x008fc6000000000a */
[----:B------:R-:W3:Y:S01]  /*93c0*/  LDL.LU R9, [R1+0x9a8] ;  /* 0x0009a80001097983 */ /* 0x000ee20000300800 */
[----:B--2---:R-:W-:Y:S02]  /*93d0*/  PRMT R7, R20, 0x7610, R7 ;  /* 0x0000761014077816 */ /* 0x004fe40000000007 */
[----:B------:R-:W-:Y:S01]  /*93e0*/  PRMT R8, R16, 0x7610, R8 ;  /* 0x0000761010087816 */ /* 0x000fe20000000008 */
[----:B------:R-:W-:Y:S04]  /*93f0*/  STL.S16 [R1+0x3b0], R6 ;  /* 0x0003b00601007387 */ /* 0x000fe80000100600 */
[----:B------:R0:W-:Y:S01]  /*9400*/  STL.S16 [R1+0x3a0], R7 ;  /* 0x0003a00701007387 */ /* 0x0001e20000100600 */
[----:B---3--:R-:W-:-:S03]  /*9410*/  PRMT R9, R12, 0x7610, R9 ;  /* 0x000076100c097816 */ /* 0x008fc60000000009 */
[----:B------:R-:W2:Y:S04]  /*9420*/  LDL.LU R12, [R1+0x22c] ;  /* 0x00022c00010c7983 */ /* 0x000ea80000300800 */
[----:B------:R-:W3:Y:S04]  /*9430*/  LDL.LU R16, [R1+0x63c] ;  /* 0x00063c0001107983 */ /* 0x000ee80000300800 */
[----:B0-----:R-:W4:Y:S04]  /*9440*/  LDL.LU R7, [R1+0x980] ;  /* 0x0009800001077983 */ /* 0x001f280000300800 */
[----:B------:R-:W-:Y:S04]  /*9450*/  STL.S16 [R1+0x2c4], R11 ;  /* 0x0002c40b01007387 */ /* 0x000fe80000100600 */
[----:B------:R0:W-:Y:S04]  /*9460*/  STL.S16 [R1+0x3a4], R9 ;  /* 0x0003a40901007387 */ /* 0x0001e80000100600 */
[----:B------:R1:W-:Y:S04]  /*9470*/  STL.S16 [R1+0x2c8], R5 ;  /* 0x0002c80501007387 */ /* 0x0003e80000100600 */
[----:B------:R-:W2:Y:S04]  /*9480*/  LDL.LU R6, [R1+0x228] ;  /* 0x0002280001067983 */ /* 0x000ea80000300800 */
[----:B0-----:R-:W3:Y:S04]  /*9490*/  LDL.LU R9, [R1+0x628] ;  /* 0x0006280001097983 */ /* 0x001ee80000300800 */
[----:B------:R-:W2:Y:S04]  /*94a0*/  LDL.LU R11, [R1+0x990] ;  /* 0x00099000010b7983 */ /* 0x000ea80000300800 */
[----:B-1----:R-:W3:Y:S04]  /*94b0*/  LDL.LU R5, [R1+0x650] ;  /* 0x0006500001057983 */ /* 0x002ee80000300800 */
[----:B------:R0:W-:Y:S01]  /*94c0*/  STL.S16 [R1+0x304], R10 ;  /* 0x0003040a01007387 */ /* 0x0001e20000100600 */
[----:B------:R-:W-:-:S03]  /*94d0*/  PRMT R15, R4, 0x7610, R15 ;  /* 0x00007610040f7816 */ /* 0x000fc6000000000f */
[----:B------:R-:W-:Y:S04]  /*94e0*/  STL.S16 [R1+0x2f4], R14 ;  /* 0x0002f40e01007387 */ /* 0x000fe80000100600 */
[----:B------:R-:W-:Y:S04]  /*94f0*/  STL.S16 [R1+0x308], R24 ;  /* 0x0003081801007387 */ /* 0x000fe80000100600 */
[----:B0-----:R-:W3:Y:S04]  /*9500*/  LDL.LU R10, [R1+0x61c] ;  /* 0x00061c00010a7983 */ /* 0x001ee80000300800 */
[----:B------:R-:W-:Y:S04]  /*9510*/  STL.S16 [R1+0x39c], R13 ;  /* 0x00039c0d01007387 */ /* 0x000fe80000100600 */
        /* <DEDUP_REMOVED lines=11> */
[----:B------:R-:W2:Y:S01]  /*95d0*/  LDL.LU R4, [R1+0x9a0] ;  /* 0x0009a00001047983 */ /* 0x000ea20000300800 */
[----:B---3--:R-:W-:-:S03]  /*95e0*/  PRMT R25, R10, 0x7610, R25 ;  /* 0x000076100a197816 */ /* 0x008fc60000000019 */
[----:B------:R-:W3:Y:S04]  /*95f0*/  LDL.LU R10, [R1+0x65c] ;  /* 0x00065c00010a7983 */ /* 0x000ee80000300800 */
[----:B------:R-:W3:Y:S04]  /*9600*/  LDL.LU R24, [R1+0x62c] ;  /* 0x00062c0001187983 */ /* 0x000ee80000300800 */
[----:B------:R-:W-:Y:S04]  /*9610*/  STL.S16 [R1+0x2e8], R8 ;  /* 0x0002e80801007387 */ /* 0x000fe80000100600 */
[----:B------:R-:W3:Y:S04]  /*9620*/  LDL.LU R13, [R1+0x64c] ;  /* 0x00064c00010d7983 */ /* 0x000ee80000300800 */
[----:B------:R-:W3:Y:S01]  /*9630*/  LDL.LU R19, [R1+0x97c] ;  /* 0x00097c0001137983 */ /* 0x000ee20000300800 */
[----:B----4-:R-:W-:-:S03]  /*9640*/  PRMT R7, R12, 0x7610, R7 ;  /* 0x000076100c077816 */ /* 0x010fc60000000007 */
[----:B------:R0:W-:Y:S04]  /*9650*/  STL.S16 [R1+0x2d0], R25 ;  /* 0x0002d01901007387 */ /* 0x0001e80000100600 */
[----:B------:R1:W-:Y:S04]  /*9660*/  STL.S16 [R1+0x2d8], R7 ;  /* 0x0002d80701007387 */ /* 0x0003e80000100600 */
[----:B------:R-:W3:Y:S04]  /*9670*/  LDL.LU R12, [R1+0x974] ;  /* 0x00097400010c7983 */ /* 0x000ee80000300800 */
[----:B0-----:R-:W4:Y:S04]  /*9680*/  LDL.LU R25, [R1+0x660] ;  /* 0x0006600001197983 */ /* 0x001f280000300800 */
[----:B-1----:R-:W3:Y:S01]  /*9690*/  LDL.LU R7, [R1+0x970] ;  /* 0x0009700001077983 */ /* 0x002ee20000300800 */
[----:B--2---:R-:W-:-:S03]  /*96a0*/  PRMT R4, R14, 0x7610, R4 ;  /* 0x000076100e047816 */ /* 0x004fc60000000004 */
[----:B------:R-:W2:Y:S04]  /*96b0*/  LDL.LU R8, [R1+0x224] ;  /* 0x0002240001087983 */ /* 0x000ea80000300800 */
[----:B------:R-:W4:Y:S01]  /*96c0*/  LDL.LU R14, [R1+0x644] ;  /* 0x00064400010e7983 */ /* 0x000f220000300800 */
[----:B---3--:R-:W-:-:S03]  /*96d0*/  PRMT R7, R9, 0x7610, R7 ;  /* 0x0000761009077816 */ /* 0x008fc60000000007 */
[----:B------:R-:W3:Y:S02]  /*96e0*/  LDL.LU R9, [R1+0x96c] ;  /* 0x00096c0001097983 */ /* 0x000ee40000300800 */
[----:B---3--:R-:W-:Y:S02]  /*96f0*/  PRMT R9, R3, 0x7610, R9 ;  /* 0x0000761003097816 */ /* 0x008fe40000000009 */
[----:B------:R0:W-:Y:S04]  /*9700*/  STL.S16 [R1+0x2ec], R4 ;  /* 0x0002ec0401007387 */ /* 0x0001e80000100600 */
[----:B------:R1:W-:Y:S01]  /*9710*/  STL.S16 [R1+0x2b0], R9 ;  /* 0x0002b00901007387 */ /* 0x0003e20000100600 */
[----:B------:R-:W-:-:S03]  /*9720*/  PRMT R12, R24, 0x7610, R12 ;  /* 0x00007610180c7816 */ /* 0x000fc6000000000c */
[----:B------:R3:W-:Y:S04]  /*9730*/  STL.S16 [R1+0x2ac], R7 ;  /* 0x0002ac0701007387 */ /* 0x0007e80000100600 */
[----:B0-----:R-:W4:Y:S04]  /*9740*/  LDL.LU R4, [R1+0x648] ;  /* 0x0006480001047983 */ /* 0x001f280000300800 */
[----:B-1----:R-:W2:Y:S04]  /*9750*/  LDL.LU R9, [R1+0x964] ;  /* 0x0009640001097983 */ /* 0x002ea80000300800 */
[----:B---3--:R-:W3:Y:S04]  /*9760*/  LDL.LU R7, [R1+0x664] ;  /* 0x0006640001077983 */ /* 0x008ee80000300800 */
[----:B------:R-:W4:Y:S04]  /*9770*/  LDL.LU R24, [R1+0x668] ;  /* 0x0006680001187983 */ /* 0x000f280000300800 */
[----:B------:R-:W4:Y:S01]  /*9780*/  LDL.LU R3, [R1+0x968] ;  /* 0x0009680001037983 */ /* 0x000f220000300800 */
[----:B--2---:R-:W-:-:S03]  /*9790*/  PRMT R9, R2, 0x7610, R9 ;  /* 0x0000761002097816 */ /* 0x004fc60000000009 */
[----:B------:R0:W-:Y:S04]  /*97a0*/  STL.S16 [R1+0x394], R12 ;  /* 0x0003940c01007387 */ /* 0x0001e80000100600 */
[----:B------:R1:W-:Y:S04]  /*97b0*/  STL.S16 [R1+0x2b4], R9 ;  /* 0x0002b40901007387 */ /* 0x0003e80000100600 */
[----:B------:R-:W2:Y:S04]  /*97c0*/  LDL.LU R2, [R1+0x960] ;  /* 0x0009600001027983 */ /* 0x000ea80000300800 */
[----:B0-----:R-:W4:Y:S04]  /*97d0*/  LDL.LU R12, [R1+0x66c] ;  /* 0x00066c00010c7983 */ /* 0x001f280000300800 */
[----:B-1----:R-:W3:Y:S02]  /*97e0*/  LDL.LU R9, [R1+0x95c] ;  /* 0x00095c0001097983 */ /* 0x002ee40000300800 */
[----:B---3--:R-:W-:-:S02]  /*97f0*/  PRMT R9, R18, 0x7610, R9 ;  /* 0x0000761012097816 */ /* 0x008fc40000000009 */
[----:B--2---:R-:W-:Y:S01]  /*9800*/  PRMT R2, R8, 0x7610, R2 ;  /* 0x0000761008027816 */ /* 0x004fe20000000002 */
[----:B------:R-:W2:Y:S04]  /*9810*/  LDL.LU R18, [R1+0x958] ;  /* 0x0009580001127983 */ /* 0x000ea80000300800 */
[----:B------:R0:W-:Y:S01]  /*9820*/  STL.S16 [R1+0x2b8], R9 ;  /* 0x0002b80901007387 */ /* 0x0001e20000100600 */
[----:B------:R-:W-:Y:S02]  /*9830*/  PRMT R26, R7, 0x7610, R26 ;  /* 0x00007610071a7816 */ /* 0x000fe4000000001a */
[----:B----4-:R-:W-:Y:S02]  /*9840*/  PRMT R22, R24, 0x7610, R22 ;  /* 0x0000761018167816 */ /* 0x010fe40000000016 */
[----:B------:R-:W-:Y:S01]  /*9850*/  PRMT R21, R12, 0x7610, R21 ;  /* 0x000076100c157816 */ /* 0x000fe20000000015 */
[----:B------:R-:W3:Y:S04]  /*9860*/  LDL.LU R8, [R1+0x670] ;  /* 0x0006700001087983 */ /* 0x000ee80000300800 */
[----:B0-----:R-:W4:Y:S04]  /*9870*/  LDL.LU R9, [R1+0x954] ;  /* 0x0009540001097983 */ /* 0x001f280000300800 */
[----:B------:R0:W-:Y:S04]  /*9880*/  STL.S16 [R1+0x2c0], R2 ;  /* 0x0002c00201007387 */ /* 0x0001e80000100600 */
[----:B------:R1:W-:Y:S04]  /*9890*/  STL.S16 [R1+0x288], R26 ;  /* 0x0002881a01007387 */ /* 0x0003e80000100600 */
[----:B------:R-:W3:Y:S04]  /*98a0*/  LDL.LU R7, [R1+0x908] ;  /* 0x0009080001077983 */ /* 0x000ee80000300800 */
[----:B0-----:R-:W3:Y:S04]  /*98b0*/  LDL.LU R2, [R1+0x674] ;  /* 0x0006740001027983 */ /* 0x001ee80000300800 */
[----:B-1----:R-:W3:Y:S04]  /*98c0*/  LDL.LU R26, [R1+0x698] ;  /* 0x00069800011a7983 */ /* 0x002ee80000300800 */
[----:B------:R-:W2:Y:S04]  /*98d0*/  LDL.LU R24, [R1+0x69c] ;  /* 0x00069c0001187983 */ /* 0x000ea80000300800 */
[----:B------:R-:W-:Y:S04]  /*98e0*/  STL.S16 [R1+0x388], R22 ;  /* 0x0003881601007387 */ /* 0x000fe80000100600 */
[----:B------:R-:W3:Y:S01]  /*98f0*/  LDL.LU R12, [R1+0x6a0] ;  /* 0x0006a000010c7983 */ /* 0x000ee20000300800 */
[----:B----4-:R-:W-:-:S03]  /*9900*/  PRMT R9, R17, 0x7610, R9 ;  /* 0x0000761011097816 */ /* 0x010fc60000000009 */
[----:B------:R-:W3:Y:S04]  /*9910*/  LDL.LU R17, [R1+0x950] ;  /* 0x0009500001117983 */ /* 0x000ee80000300800 */
[----:B------:R0:W-:Y:S04]  /*9920*/  STL.S16 [R1+0x398], R9 ;  /* 0x0003980901007387 */ /* 0x0001e80000100600 */
[----:B0-----:R-:W4:Y:S02]  /*9930*/  LDL.LU R9, [R1+0x94c] ;  /* 0x00094c0001097983 */ /* 0x001f240000300800 */
[----:B----4-:R-:W-:-:S02]  /*9940*/  PRMT R9, R16, 0x7610, R9 ;  /* 0x0000761010097816 */ /* 0x010fc40000000009 */
[----:B------:R-:W4:Y:S02]  /*9950*/  LDL.LU R16, [R1+0x948] ;  /* 0x0009480001107983 */ /* 0x000f240000300800 */
[----:B----4-:R-:W-:Y:S02]  /*9960*/  PRMT R16, R5, 0x7610, R16 ;  /* 0x0000761005107816 */ /* 0x010fe40000000010 */
[----:B------:R-:W4:Y:S02]  /*9970*/  LDL.LU R5, [R1+0x928] ;  /* 0x0009280001057983 */ /* 0x000f240000300800 */
[----:B----4-:R-:W-:Y:S02]  /*9980*/  PRMT R5, R6, 0x7610, R5 ;  /* 0x0000761006057816 */ /* 0x010fe40000000005 */
[----:B------:R-:W4:Y:S04]  /*9990*/  LDL.LU R6, [R1+0x924] ;  /* 0x0009240001067983 */ /* 0x000f280000300800 */
[----:B------:R0:W-:Y:S04]  /*99a0*/  STL.S16 [R1+0x2a4], R5 ;  /* 0x0002a40501007387 */ /* 0x0001e80000100600 */
[----:B0-----:R-:W4:Y:S02]  /*99b0*/  LDL.LU R5, [R1+0x920] ;  /* 0x0009200001057983 */ /* 0x001f240000300800 */
[----:B----4-:R-:W-:-:S05]  /*99c0*/  PRMT R6, R5, 0x7610, R6 ;  /* 0x0000761005067816 */ /* 0x010fca0000000006 */
[----:B------:R0:W-:Y:S04]  /*99d0*/  STL.S16 [R1+0x2a8], R6 ;  /* 0x0002a80601007387 */ /* 0x0001e80000100600 */
[----:B0-----:R-:W4:Y:S04]  /*99e0*/  LDL.LU R6, [R1+0x91c] ;  /* 0x00091c0001067983 */ /* 0x001f280000300800 */
[----:B------:R0:W-:Y:S04]  /*99f0*/  STL.S16 [R1+0x2bc], R9 ;  /* 0x0002bc0901007387 */ /* 0x0001e80000100600 */
[----:B0-----:R-:W2:Y:S01]  /*9a00*/  LDL.LU R9, [R1+0x944] ;  /* 0x0009440001097983 */ /* 0x001ea20000300800 */
[----:B----4-:R-:W-:-:S03]  /*9a10*/  PRMT R6, R11, 0x7610, R6 ;  /* 0x000076100b067816 */ /* 0x010fc60000000006 */
[----:B------:R-:W4:Y:S04]  /*9a20*/  LDL.LU R11, [R1+0x918] ;  /* 0x00091800010b7983 */ /* 0x000f280000300800 */
[----:B------:R0:W-:Y:S04]  /*9a30*/  STL.S16 [R1+0x27c], R6 ;  /* 0x00027c0601007387 */ /* 0x0001e80000100600 */
[----:B0-----:R-:W3:Y:S01]  /*9a40*/  LDL.LU R6, [R1+0x914] ;  /* 0x0009140001067983 */ /* 0x001ee20000300800 */
[----:B--2---:R-:W-:-:S03]  /*9a50*/  PRMT R9, R15, 0x7610, R9 ;  /* 0x000076100f097816 */ /* 0x004fc60000000009 */
[----:B------:R-:W2:Y:S04]  /*9a60*/  LDL.LU R15, [R1+0x940] ;  /* 0x00094000010f7983 */ /* 0x000ea80000300800 */
[----:B------:R0:W-:Y:S04]  /*9a70*/  STL.S16 [R1+0x294], R9 ;  /* 0x0002940901007387 */ /* 0x0001e80000100600 */
[----:B0-----:R-:W4:Y:S01]  /*9a80*/  LDL.LU R9, [R1+0x93c] ;  /* 0x00093c0001097983 */ /* 0x001f220000300800 */
[----:B---3--:R-:W-:-:S03]  /*9a90*/  PRMT R6, R10, 0x7610, R6 ;  /* 0x000076100a067816 */ /* 0x008fc60000000006 */
[----:B------:R-:W3:Y:S01]  /*9aa0*/  LDL.LU R10, [R1+0x910] ;  /* 0x00091000010a7983 */ /* 0x000ee20000300800 */
[----:B--2---:R-:W-:-:S03]  /*9ab0*/  PRMT R15, R4, 0x7610, R15 ;  /* 0x00007610040f7816 */ /* 0x004fc6000000000f */
[----:B------:R0:W-:Y:S04]  /*9ac0*/  STL.S16 [R1+0x384], R6 ;  /* 0x0003840601007387 */ /* 0x0001e80000100600 */
[----:B------:R-:W2:Y:S04]  /*9ad0*/  LDL.LU R4, [R1+0x930] ;  /* 0x0009300001047983 */ /* 0x000ea80000300800 */
[----:B0-----:R-:W2:Y:S01]  /*9ae0*/  LDL.LU R6, [R1+0x90c] ;  /* 0x00090c0001067983 */ /* 0x001ea20000300800 */
[----:B----4-:R-:W-:-:S03]  /*9af0*/  PRMT R9, R14, 0x7610, R9 ;  /* 0x000076100e097816 */ /* 0x010fc60000000009 */
[----:B------:R-:W4:Y:S04]  /*9b00*/  LDL.LU R14, [R1+0x938] ;  /* 0x00093800010e7983 */ /* 0x000f280000300800 */
[----:B------:R0:W-:Y:S04]  /*9b10*/  STL.S16 [R1+0x38c], R9 ;  /* 0x00038c0901007387 */ /* 0x0001e80000100600 */
[----:B0-----:R-:W2:Y:S01]  /*9b20*/  LDL.LU R9, [R1+0x934] ;  /* 0x0009340001097983 */ /* 0x001ea20000300800 */
[----:B---3--:R-:W-:-:S03]  /*9b30*/  PRMT R10, R25, 0x7610, R10 ;  /* 0x00007610190a7816 */ /* 0x008fc6000000000a */
[----:B------:R0:W-:Y:S04]  /*9b40*/  STL.S16 [R1+0x298], R15 ;  /* 0x0002980f01007387 */ /* 0x0001e80000100600 */
[----:B------:R1:W-:Y:S04]  /*9b50*/  STL.S16 [R1+0x280], R10 ;  /* 0x0002800a01007387 */ /* 0x0003e80000100600 */
[----:B------:R-:W-:Y:S04]  /*9b60*/  STL.S16 [R1+0x390], R16 ;  /* 0x0003901001007387 */ /* 0x000fe80000100600 */
[----:B0-----:R-:W3:Y:S04]  /*9b70*/  LDL.LU R15, [R1+0x678] ;  /* 0x00067800010f7983 */ /* 0x001ee80000300800 */
[----:B-1----:R-:W3:Y:S01]  /*9b80*/  LDL.LU R10, [R1+0x690] ;  /* 0x00069000010a7983 */ /* 0x002ee20000300800 */
[----:B----4-:R-:W-:-:S02]  /*9b90*/  PRMT R14, R13, 0x7610, R14 ;  /* 0x000076100d0e7816 */ /* 0x010fc4000000000e */
[----:B--2---:R-:W-:Y:S01]  /*9ba0*/  PRMT R11, R6, 0x7610, R11 ;  /* 0x00007610060b7816 */ /* 0x004fe2000000000b */
[----:B------:R-:W2:Y:S04]  /*9bb0*/  LDL.LU R13, [R1+0x92c] ;  /* 0x00092c00010d7983 */ /* 0x000ea80000300800 */
[----:B------:R0:W-:Y:S01]  /*9bc0*/  STL.S16 [R1+0x2a0], R14 ;  /* 0x0002a00e01007387 */ /* 0x0001e20000100600 */
[----:B------:R-:W-:-:S03]  /*9bd0*/  PRMT R9, R4, 0x7610, R9 ;  /* 0x0000761004097816 */ /* 0x000fc60000000009 */
[----:B------:R-:W-:Y:S04]  /*9be0*/  STL.S16 [R1+0x284], R11 ;  /* 0x0002840b01007387 */ /* 0x000fe80000100600 */
[----:B------:R1:W-:Y:S04]  /*9bf0*/  STL.S16 [R1+0x29c], R9 ;  /* 0x00029c0901007387 */ /* 0x0003e80000100600 */
[----:B0-----:R-:W4:Y:S04]  /*9c00*/  LDL.LU R14, [R1+0x680] ;  /* 0x00068000010e7983 */ /* 0x001f280000300800 */
[----:B------:R-:W2:Y:S04]  /*9c10*/  LDL.LU R16, [R1+0x688] ;  /* 0x0006880001107983 */ /* 0x000ea80000300800 */
[----:B-1----:R-:W4:Y:S04]  /*9c20*/  LDL.LU R9, [R1+0x67c] ;  /* 0x00067c0001097983 */ /* 0x002f280000300800 */
[----:B------:R-:W2:Y:S04]  /*9c30*/  LDL.LU R25, [R1+0x68c] ;  /* 0x00068c0001197983 */ /* 0x000ea80000300800 */
[----:B------:R-:W4:Y:S04]  /*9c40*/  LDL.LU R11, [R1+0x694] ;  /* 0x00069400010b7983 */ /* 0x000f280000300800 */
[----:B------:R0:W-:Y:S04]  /*9c50*/  STL.S16 [R1+0x28c], R21 ;  /* 0x00028c1501007387 */ /* 0x0001e80000100600 */
[----:B------:R-:W2:Y:S04]  /*9c60*/  LDL.LU R22, [R1+0x6a4] ;  /* 0x0006a40001167983 */ /* 0x000ea80000300800 */
[----:B0-----:R-:W2:Y:S01]  /*9c70*/  LDL.LU R21, [R1+0x6a8] ;  /* 0x0006a80001157983 */ /* 0x001ea20000300800 */
[----:B---3--:R-:W-:-:S03]  /*9c80*/  PRMT R27, R10, 0x7610, R27 ;  /* 0x000076100a1b7816 */ /* 0x008fc6000000001b */
[----:B------:R-:W4:Y:S02]  /*9c90*/  LDL.LU R10, [R1+0x8e8] ;  /* 0x0008e800010a7983 */ /* 0x000f240000300800 */
[----:B----4-:R-:W-:Y:S02]  /*9ca0*/  PRMT R10, R11, 0x7610, R10 ;  /* 0x000076100b0a7816 */ /* 0x010fe4000000000a */
[----:B------:R-:W3:Y:S04]  /*9cb0*/  LDL.LU R11, [R1+0x8e4] ;  /* 0x0008e400010b7983 */ /* 0x000ee80000300800 */
[----:B------:R0:W-:Y:S04]  /*9cc0*/  STL.S16 [R1+0x250], R10 ;  /* 0x0002500a01007387 */ /* 0x0001e80000100600 */
[----:B0-----:R-:W3:Y:S02]  /*9cd0*/  LDL.LU R10, [R1+0x8e0] ;  /* 0x0008e000010a7983 */ /* 0x001ee40000300800 */
[----:B---3--:R-:W-:-:S05]  /*9ce0*/  PRMT R11, R10, 0x7610, R11 ;  /* 0x000076100a0b7816 */ /* 0x008fca000000000b */
[----:B------:R0:W-:Y:S04]  /*9cf0*/  STL.S16 [R1+0x254], R11 ;  /* 0x0002540b01007387 */ /* 0x0001e80000100600 */
[----:B0-----:R-:W3:Y:S02]  /*9d00*/  LDL.LU R11, [R1+0x8dc] ;  /* 0x0008dc00010b7983 */ /* 0x001ee40000300800 */
[----:B---3--:R-:W-:Y:S02]  /*9d10*/  PRMT R11, R24, 0x7610, R11 ;  /* 0x00007610180b7816 */ /* 0x008fe4000000000b */
[----:B------:R-:W-:Y:S01]  /*9d20*/  PRMT R18, R9, 0x7610, R18 ;  /* 0x0000761009127816 */ /* 0x000fe20000000012 */
[----:B------:R-:W3:Y:S04]  /*9d30*/  LDL.LU R24, [R1+0x8d8] ;  /* 0x0008d80001187983 */ /* 0x000ee80000300800 */
[----:B------:R0:W-:Y:S01]  /*9d40*/  STL.S16 [R1+0x378], R11 ;  /* 0x0003780b01007387 */ /* 0x0001e20000100600 */
[----:B------:R-:W-:-:S03]  /*9d50*/  PRMT R19, R14, 0x7610, R19 ;  /* 0x000076100e137816 */ /* 0x000fc60000000013 */
[----:B------:R1:W-:Y:S04]  /*9d60*/  STL.S16 [R1+0x270], R18 ;  /* 0x0002701201007387 */ /* 0x0003e80000100600 */
[----:B------:R-:W4:Y:S04]  /*9d70*/  LDL.LU R14, [R1+0x6c0] ;  /* 0x0006c000010e7983 */ /* 0x000f280000300800 */
[----:B0-----:R-:W3:Y:S04]  /*9d80*/  LDL.LU R11, [R1+0x8d4] ;  /* 0x0008d400010b7983 */ /* 0x001ee80000300800 */
[----:B-1----:R-:W4:Y:S01]  /*9d90*/  LDL.LU R18, [R1+0x6bc] ;  /* 0x0006bc0001127983 */ /* 0x002f220000300800 */
[----:B------:R-:W-:-:S02]  /*9da0*/  PRMT R17, R7, 0x7610, R17 ;  /* 0x0000761007117816 */ /* 0x000fc40000000011 */
[----:B--2---:R-:W-:Y:S01]  /*9db0*/  PRMT R3, R16, 0x7610, R3 ;  /* 0x0000761010037816 */ /* 0x004fe20000000003 */
[----:B------:R-:W2:Y:S04]  /*9dc0*/  LDL.LU R9, [R1+0x8f4] ;  /* 0x0008f40001097983 */ /* 0x000ea80000300800 */
[----:B------:R-:W2:Y:S01]  /*9dd0*/  LDL.LU R16, [R1+0x6c4] ;  /* 0x0006c40001107983 */ /* 0x000ea20000300800 */
[----:B---3--:R-:W-:-:S03]  /*9de0*/  PRMT R11, R12, 0x7610, R11 ;  /* 0x000076100c0b7816 */ /* 0x008fc6000000000b */
[----:B------:R-:W3:Y:S04]  /*9df0*/  LDL.LU R12, [R1+0x8d0] ;  /* 0x0008d000010c7983 */ /* 0x000ee80000300800 */
[----:B------:R0:W-:Y:S04]  /*9e00*/  STL.S16 [R1+0x25c], R11 ;  /* 0x00025c0b01007387 */ /* 0x0001e80000100600 */
[----:B0-----:R-:W3:Y:S02]  /*9e10*/  LDL.LU R11, [R1+0x8cc] ;  /* 0x0008cc00010b7983 */ /* 0x001ee40000300800 */
[----:B---3--:R-:W-:-:S05]  /*9e20*/  PRMT R12, R11, 0x7610, R12 ;  /* 0x000076100b0c7816 */ /* 0x008fca000000000c */
[----:B------:R0:W-:Y:S04]  /*9e30*/  STL.S16 [R1+0x260], R12 ;  /* 0x0002600c01007387 */ /* 0x0001e80000100600 */
[----:B0-----:R-:W3:Y:S01]  /*9e40*/  LDL.LU R12, [R1+0x8c8] ;  /* 0x0008c800010c7983 */ /* 0x001ee20000300800 */
[----:B----4-:R-:W-:-:S03]  /*9e50*/  PRMT R0, R18, 0x7610, R0 ;  /* 0x0000761012007816 */ /* 0x010fc60000000000 */
[----:B------:R-:W4:Y:S01]  /*9e60*/  LDL.LU R18, [R1+0x898] ;  /* 0x0008980001127983 */ /* 0x000f220000300800 */
[----:B---3--:R-:W-:-:S03]  /*9e70*/  PRMT R12, R22, 0x7610, R12 ;  /* 0x00007610160c7816 */ /* 0x008fc6000000000c */
[----:B------:R0:W-:Y:S04]  /*9e80*/  STL.S16 [R1+0x290], R17 ;  /* 0x0002901101007387 */ /* 0x0001e80000100600 */
[----:B------:R1:W-:Y:S01]  /*9e90*/  STL.S16 [R1+0x234], R12 ;  /* 0x0002340c01007387 */ /* 0x0003e20000100600 */
[----:B----4-:R-:W-:-:S03]  /*9ea0*/  PRMT R18, R14, 0x7610, R18 ;  /* 0x000076100e127816 */ /* 0x010fc60000000012 */
[----:B------:R-:W2:Y:S04]  /*9eb0*/  LDL.LU R14, [R1+0x894] ;  /* 0x00089400010e7983 */ /* 0x000ea80000300800 */
[----:B0-----:R-:W3:Y:S04]  /*9ec0*/  LDL.LU R17, [R1+0x6ac] ;  /* 0x0006ac0001117983 */ /* 0x001ee80000300800 */
[----:B-1----:R-:W4:Y:S01]  /*9ed0*/  LDL.LU R12, [R1+0x8c0] ;  /* 0x0008c000010c7983 */ /* 0x002f220000300800 */
[----:B------:R-:W-:-:S03]  /*9ee0*/  PRMT R20, R8, 0x7610, R20 ;  /* 0x0000761008147816 */ /* 0x000fc60000000014 */
[----:B------:R-:W3:Y:S01]  /*9ef0*/  LDL.LU R8, [R1+0x904] ;  /* 0x0009040001087983 */ /* 0x000ee20000300800 */
[----:B------:R-:W-:Y:S02]  /*9f00*/  PRMT R13, R2, 0x7610, R13 ;  /* 0x00007610020d7816 */ /* 0x000fe4000000000d */
[----:B------:R-:W-:Y:S01]  /*9f10*/  PRMT R23, R25, 0x7610, R23 ;  /* 0x0000761019177816 */ /* 0x000fe20000000017 */
[----:B------:R-:W-:Y:S04]  /*9f20*/  STL.S16 [R1+0x380], R19 ;  /* 0x0003801301007387 */ /* 0x000fe80000100600 */
[----:B------:R-:W-:Y:S04]  /*9f30*/  STL.S16 [R1+0x274], R3 ;  /* 0x0002740301007387 */ /* 0x000fe80000100600 */
[----:B------:R-:W3:Y:S01]  /*9f40*/  LDL.LU R22, [R1+0x8c4] ;  /* 0x0008c40001167983 */ /* 0x000ee20000300800 */
[----:B----4-:R-:W-:-:S02]  /*9f50*/  PRMT R12, R21, 0x7610, R12 ;  /* 0x00007610150c7816 */ /* 0x010fc4000000000c */
[----:B--2---:R-:W-:Y:S01]  /*9f60*/  PRMT R14, R16, 0x7610, R14 ;  /* 0x00007610100e7816 */ /* 0x004fe2000000000e */
[----:B------:R0:W-:Y:S04]  /*9f70*/  STL.S16 [R1+0x264], R20 ;  /* 0x0002641401007387 */ /* 0x0001e80000100600 */
[----:B------:R1:W-:Y:S04]  /*9f80*/  STL.S16 [R1+0x36c], R12 ;  /* 0x00036c0c01007387 */ /* 0x0003e80000100600 */
[----:B------:R2:W-:Y:S04]  /*9f90*/  STL.S16 [R1+0x220], R14 ;  /* 0x0002200e01007387 */ /* 0x0005e80000100600 */
[----:B0-----:R-:W4:Y:S04]  /*9fa0*/  LDL.LU R20, [R1+0x6b0] ;  /* 0x0006b00001147983 */ /* 0x001f280000300800 */
[----:B-1----:R-:W4:Y:S04]  /*9fb0*/  LDL.LU R12, [R1+0x8b8] ;  /* 0x0008b800010c7983 */ /* 0x002f280000300800 */
[----:B------:R-:W4:Y:S04]  /*9fc0*/  LDL.LU R16, [R1+0x890] ;  /* 0x0008900001107983 */ /* 0x000f280000300800 */
[----:B--2---:R-:W2:Y:S04]  /*9fd0*/  LDL.LU R14, [R1+0x88c] ;  /* 0x00088c00010e7983 */ /* 0x004ea80000300800 */
[----:B------:R-:W2:Y:S04]  /*9fe0*/  LDL.LU R2, [R1+0x6b4] ;  /* 0x0006b40001027983 */ /* 0x000ea80000300800 */
[----:B------:R-:W2:Y:S04]  /*9ff0*/  LDL.LU R19, [R1+0x6c8] ;  /* 0x0006c80001137983 */ /* 0x000ea80000300800 */
[----:B------:R0:W-:Y:S01]  /*a000*/  STL.S16 [R1+0x24c], R23 ;  /* 0x00024c1701007387 */ /* 0x0001e20000100600 */
[----:B---3--:R-:W-:-:S03]  /*a010*/  PRMT R8, R15, 0x7610, R8 ;  /* 0x000076100f087816 */ /* 0x008fc60000000008 */
[----:B------:R-:W3:Y:S04]  /*a020*/  LDL.LU R15, [R1+0x900] ;  /* 0x00090000010f7983 */ /* 0x000ee80000300800 */
[----:B------:R1:W-:Y:S04]  /*a030*/  STL.S16 [R1+0x37c], R13 ;  /* 0x00037c0d01007387 */ /* 0x0003e80000100600 */
[----:B0-----:R-:W3:Y:S04]  /*a040*/  LDL.LU R23, [R1+0x8ec] ;  /* 0x0008ec0001177983 */ /* 0x001ee80000300800 */
[----:B------:R-:W3:Y:S04]  /*a050*/  LDL.LU R3, [R1+0x6cc] ;  /* 0x0006cc0001037983 */ /* 0x000ee80000300800 */
[----:B------:R-:W-:Y:S04]  /*a060*/  STL [R1+0x798], R0 ;  /* 0x0007980001007387 */ /* 0x000fe80000100800 */
[----:B------:R-:W3:Y:S04]  /*a070*/  LDL.LU R25, [R1+0x8f0] ;  /* 0x0008f00001197983 */ /* 0x000ee80000300800 */
[----:B------:R-:W-:Y:S04]  /*a080*/  STL.S16 [R1+0x364], R18 ;  /* 0x0003641201007387 */ /* 0x000fe80000100600 */
[----:B------:R-:W-:Y:S04]  /*a090*/  STL.S16 [R1+0x374], R27 ;  /* 0x0003741b01007387 */ /* 0x000fe80000100600 */
[----:B------:R-:W3:Y:S01]  /*a0a0*/  LDL.LU R21, [R1+0x8bc] ;  /* 0x0008bc0001157983 */ /* 0x000ee20000300800 */
[----:B----4-:R-:W-:-:S02]  /*a0b0*/  PRMT R12, R17, 0x7610, R12 ;  /* 0x00007610110c7816 */ /* 0x010fc4000000000c */
[----:B--2---:R-:W-:Y:S01]  /*a0c0*/  PRMT R16, R14, 0x7610, R16 ;  /* 0x000076100e107816 */ /* 0x004fe20000000010 */
[----:B------:R-:W2:Y:S04]  /*a0d0*/  LDL.LU R17, [R1+0x8b4] ;  /* 0x0008b40001117983 */ /* 0x000ea80000300800 */
[----:B------:R0:W-:Y:S04]  /*a0e0*/  STL.S16 [R1+0x224], R16 ;  /* 0x0002241001007387 */ /* 0x0001e80000100600 */
[----:B------:R4:W-:Y:S04]  /*a0f0*/  STL.S16 [R1+0x268], R8 ;  /* 0x0002680801007387 */ /* 0x0009e80000100600 */
[----:B-1----:R-:W2:Y:S04]  /*a100*/  LDL.LU R13, [R1+0x6b8] ;  /* 0x0006b800010d7983 */ /* 0x002ea80000300800 */
[----:B0-----:R-:W2:Y:S04]  /*a110*/  LDL.LU R16, [R1+0x888] ;  /* 0x0008880001107983 */ /* 0x001ea80000300800 */
[----:B----4-:R-:W4:Y:S01]  /*a120*/  LDL.LU R8, [R1+0x8fc] ;  /* 0x0008fc0001087983 */ /* 0x010f220000300800 */
[----:B---3--:R-:W-:-:S03]  /*a130*/  PRMT R23, R26, 0x7610, R23 ;  /* 0x000076101a177816 */ /* 0x008fc60000000017 */
[----:B------:R-:W-:Y:S04]  /*a140*/  STL.S16 [R1+0x238], R12 ;  /* 0x0002380c01007387 */ /* 0x000fe80000100600 */
[----:B------:R-:W3:Y:S04]  /*a150*/  LDL.LU R18, [R1+0x6ec] ;  /* 0x0006ec0001127983 */ /* 0x000ee80000300800 */
[----:B------:R-:W3:Y:S01]  /*a160*/  LDL.LU R27, [R1+0x6d4] ;  /* 0x0006d400011b7983 */ /* 0x000ee20000300800 */
[----:B--2---:R-:W-:-:S03]  /*a170*/  PRMT R17, R20, 0x7610, R17 ;  /* 0x0000761014117816 */ /* 0x004fc60000000011 */
[----:B------:R0:W-:Y:S04]  /*a180*/  STL.S16 [R1+0x258], R23 ;  /* 0x0002581701007387 */ /* 0x0001e80000100600 */
[----:B------:R1:W-:Y:S04]  /*a190*/  STL.S16 [R1+0x240], R17 ;  /* 0x0002401101007387 */ /* 0x0003e80000100600 */
[----:B------:R-:W2:Y:S04]  /*a1a0*/  LDL.LU R26, [R1+0x6d8] ;  /* 0x0006d800011a7983 */ /* 0x000ea80000300800 */
[----:B0-----:R-:W2:Y:S04]  /*a1b0*/  LDL.LU R23, [R1+0x6dc] ;  /* 0x0006dc0001177983 */ /* 0x001ea80000300800 */
[----:B-1----:R-:W2:Y:S01]  /*a1c0*/  LDL.LU R17, [R1+0x8a8] ;  /* 0x0008a80001117983 */ /* 0x002ea20000300800 */
[----:B------:R-:W-:-:S02]  /*a1d0*/  PRMT R16, R19, 0x7610, R16 ;  /* 0x0000761013107816 */ /* 0x000fc40000000010 */
[----:B----4-:R-:W-:Y:S01]  /*a1e0*/  PRMT R15, R8, 0x7610, R15 ;  /* 0x00007610080f7816 */ /* 0x010fe2000000000f */
[----:B------:R-:W4:Y:S04]  /*a1f0*/  LDL.LU R12, [R1+0x8b0] ;  /* 0x0008b000010c7983 */ /* 0x000f280000300800 */
[----:B------:R0:W-:Y:S04]  /*a200*/  STL.S16 [R1+0x228], R16 ;  /* 0x0002281001007387 */ /* 0x0001e80000100600 */
[----:B------:R-:W4:Y:S01]  /*a210*/  LDL.LU R20, [R1+0x8ac] ;  /* 0x0008ac0001147983 */ /* 0x000f220000300800 */
[----:B------:R-:W-:-:S02]  /*a220*/  PRMT R14, R21, 0x7610, R14 ;  /* 0x00007610150e7816 */ /* 0x000fc4000000000e */
[----:B---3--:R-:W-:Y:S02]  /*a230*/  PRMT R7, R27, 0x7610, R7 ;  /* 0x000076101b077816 */ /* 0x008fe40000000007 */
[----:B--2---:R-:W-:Y:S01]  /*a240*/  PRMT R17, R2, 0x7610, R17 ;  /* 0x0000761002117816 */ /* 0x004fe20000000011 */
[----:B0-----:R-:W2:Y:S04]  /*a250*/  LDL.LU R16, [R1+0x880] ;  /* 0x0008800001107983 */ /* 0x001ea80000300800 */
[----:B------:R-:W3:Y:S04]  /*a260*/  LDL.LU R2, [R1+0x8a4] ;  /* 0x0008a40001027983 */ /* 0x000ee80000300800 */
[----:B------:R0:W-:Y:S04]  /*a270*/  STL.S16 [R1+0x26c], R15 ;  /* 0x00026c0f01007387 */ /* 0x0001e80000100600 */
[----:B------:R1:W-:Y:S01]  /*a280*/  STL.S16 [R1+0x370], R17 ;  /* 0x0003701101007387 */ /* 0x0003e20000100600 */
[----:B------:R-:W-:-:S03]  /*a290*/  PRMT R6, R23, 0x7610, R6 ;  /* 0x0000761017067816 */ /* 0x000fc60000000006 */
[----:B------:R-:W2:Y:S04]  /*a2a0*/  LDL.LU R23, [R1+0x714] ;  /* 0x0007140001177983 */ /* 0x000ea80000300800 */
[----:B0-----:R-:W2:Y:S04]  /*a2b0*/  LDL.LU R15, [R1+0x8f8] ;  /* 0x0008f800010f7983 */ /* 0x001ea80000300800 */
[----:B-1----:R-:W2:Y:S01]  /*a2c0*/  LDL.LU R17, [R1+0x8a0] ;  /* 0x0008a00001117983 */ /* 0x002ea20000300800 */
[----:B----4-:R-:W-:Y:S02]  /*a2d0*/  PRMT R22, R12, 0x7610, R22 ;  /* 0x000076100c167816 */ /* 0x010fe40000000016 */
[----:B------:R-:W-:Y:S01]  /*a2e0*/  PRMT R24, R26, 0x7610, R24 ;  /* 0x000076101a187816 */ /* 0x000fe20000000018 */
[----:B------:R-:W-:Y:S04]  /*a2f0*/  STL [R1+0x844], R20 ;  /* 0x0008441401007387 */ /* 0x000fe80000100800 */
[----:B------:R-:W4:Y:S04]  /*a300*/  LDL.LU R27, [R1+0x700] ;  /* 0x00070000011b7983 */ /* 0x000f280000300800 */
[----:B------:R-:W4:Y:S01]  /*a310*/  LDL.LU R19, [R1+0x884] ;  /* 0x0008840001137983 */ /* 0x000f220000300800 */
[----:B---3--:R-:W-:-:S02]  /*a320*/  PRMT R2, R13, 0x7610, R2 ;  /* 0x000076100d027816 */ /* 0x008fc40000000002 */
[----:B--2---:R-:W-:Y:S01]  /*a330*/  PRMT R16, R3, 0x7610, R16 ;  /* 0x0000761003107816 */ /* 0x004fe20000000010 */
[----:B------:R-:W2:Y:S04]  /*a340*/  LDL.LU R13, [R1+0x89c] ;  /* 0x00089c00010d7983 */ /* 0x000ea80000300800 */
[----:B------:R0:W-:Y:S04]  /*a350*/  STL.S16 [R1+0x244], R2 ;  /* 0x0002440201007387 */ /* 0x0001e80000100600 */
[----:B------:R-:W3:Y:S01]  /*a360*/  LDL.LU R3, [R1+0x87c] ;  /* 0x00087c0001037983 */ /* 0x000ee20000300800 */
[----:B------:R-:W-:-:S03]  /*a370*/  PRMT R15, R9, 0x7610, R15 ;  /* 0x00007610090f7816 */ /* 0x000fc6000000000f */
[----:B0-----:R-:W3:Y:S04]  /*a380*/  LDL.LU R2, [R1+0x6e4] ;  /* 0x0006e40001027983 */ /* 0x001ee80000300800 */
[----:B------:R0:W-:Y:S01]  /*a390*/  STL.S16 [R1+0x278], R15 ;  /* 0x0002780f01007387 */ /* 0x0001e20000100600 */
[----:B------:R-:W-:-:S03]  /*a3a0*/  PRMT R0, R23, 0x7610, R0 ;  /* 0x0000761017007816 */ /* 0x000fc60000000000 */
[----:B------:R1:W-:Y:S04]  /*a3b0*/  STL.S16 [R1+0x368], R16 ;  /* 0x0003681001007387 */ /* 0x0003e80000100600 */
[----:B------:R4:W-:Y:S04]  /*a3c0*/  STL.S16 [R1+0x23c], R22 ;  /* 0x00023c1601007387 */ /* 0x0009e80000100600 */
[----:B0-----:R-:W3:Y:S04]  /*a3d0*/  LDL.LU R15, [R1+0x6d0] ;  /* 0x0006d000010f7983 */ /* 0x001ee80000300800 */
[----:B-1----:R-:W3:Y:S04]  /*a3e0*/  LDL.LU R16, [R1+0x878] ;  /* 0x0008780001107983 */ /* 0x002ee80000300800 */
[----:B------:R0:W-:Y:S04]  /*a3f0*/  STL.S16 [R1+0x35c], R24 ;  /* 0x00035c1801007387 */ /* 0x0001e80000100600 */
[----:B----4-:R-:W4:Y:S04]  /*a400*/  LDL.LU R22, [R1+0x6e0] ;  /* 0x0006e00001167983 */ /* 0x010f280000300800 */
[----:B------:R-:W4:Y:S04]  /*a410*/  LDL.LU R23, [R1+0x71c] ;  /* 0x00071c0001177983 */ /* 0x000f280000300800 */
[----:B0-----:R-:W4:Y:S04]  /*a420*/  LDL.LU R24, [R1+0x710] ;  /* 0x0007100001187983 */ /* 0x001f280000300800 */
[----:B------:R-:W4:Y:S01]  /*a430*/  LDL.LU R26, [R1+0x70c] ;  /* 0x00070c00011a7983 */ /* 0x000f220000300800 */
[----:B--2---:R-:W-:-:S05]  /*a440*/  PRMT R17, R13, 0x7610, R17 ;  /* 0x000076100d117816 */ /* 0x004fca0000000011 */
[----:B------:R0:W-:Y:S01]  /*a450*/  STL.S16 [R1+0x248], R17 ;  /* 0x0002481101007387 */ /* 0x0001e20000100600 */
[----:B---3--:R-:W-:-:S03]  /*a460*/  PRMT R3, R2, 0x7610, R3 ;  /* 0x0000761002037816 */ /* 0x008fc60000000003 */
[----:B0-----:R-:W2:Y:S04]  /*a470*/  LDL.LU R17, [R1+0x6e8] ;  /* 0x0006e80001117983 */ /* 0x001ea80000300800 */
[----:B------:R0:W-:Y:S04]  /*a480*/  STL.S16 [R1+0x360], R3 ;  /* 0x0003600301007387 */ /* 0x0001e80000100600 */
[----:B------:R-:W3:Y:S04]  /*a490*/  LDL.LU R2, [R1+0x870] ;  /* 0x0008700001027983 */ /* 0x000ee80000300800 */
[----:B0-----:R-:W2:Y:S01]  /*a4a0*/  LDL.LU R3, [R1+0x86c] ;  /* 0x00086c0001037983 */ /* 0x001ea20000300800 */
[----:B------:R-:W-:-:S03]  /*a4b0*/  PRMT R29, R15, 0x7610, R29 ;  /* 0x000076100f1d7816 */ /* 0x000fc6000000001d */
[----:B------:R-:W3:Y:S01]  /*a4c0*/  LDL.LU R15, [R1+0x874] ;  /* 0x00087400010f7983 */ /* 0x000ee20000300800 */
[----:B------:R-:W-:Y:S02]  /*a4d0*/  PRMT R5, R16, 0x7610, R5 ;  /* 0x0000761010057816 */ /* 0x000fe40000000005 */
[----:B----4-:R-:W-:Y:S02]  /*a4e0*/  PRMT R4, R22, 0x7610, R4 ;  /* 0x0000761016047816 */ /* 0x010fe40000000004 */
[----:B------:R-:W4:Y:S01]  /*a4f0*/  LDL.LU R22, [R1+0x718] ;  /* 0x0007180001167983 */ /* 0x000f220000300800 */
[----:B------:R-:W-:-:S03]  /*a500*/  PRMT R25, R23, 0x7610, R25 ;  /* 0x0000761017197816 */ /* 0x000fc60000000019 */
[----:B------:R-:W4:Y:S01]  /*a510*/  LDL.LU R23, [R1+0x860] ;  /* 0x0008600001177983 */ /* 0x000f220000300800 */
[----:B------:R-:W-:-:S03]  /*a520*/  PRMT R16, R24, 0x7610, R16 ;  /* 0x0000761018107816 */ /* 0x000fc60000000010 */
[----:B------:R-:W4:Y:S01]  /*a530*/  LDL.LU R24, [R1+0x720] ;  /* 0x0007200001187983 */ /* 0x000f220000300800 */
[----:B--2---:R-:W-:-:S03]  /*a540*/  PRMT R3, R17, 0x7610, R3 ;  /* 0x0000761011037816 */ /* 0x004fc60000000003 */
[----:B------:R-:W2:Y:S01]  /*a550*/  LDL.LU R17, [R1+0x868] ;  /* 0x0008680001117983 */ /* 0x000ea20000300800 */
[----:B---3--:R-:W-:-:S05]  /*a560*/  PRMT R28, R15, 0x7610, R28 ;  /* 0x000076100f1c7816 */ /* 0x008fca000000001c */
[----:B------:R0:W-:Y:S01]  /*a570*/  STL.S16 [R1+0x230], R28 ;  /* 0x0002301c01007387 */ /* 0x0001e20000100600 */
[----:B----4-:R-:W-:-:S03]  /*a580*/  PRMT R15, R22, 0x7610, R15 ;  /* 0x00007610160f7816 */ /* 0x010fc6000000000f */
[----:B------:R-:W3:Y:S04]  /*a590*/  LDL.LU R22, [R1+0x724] ;  /* 0x0007240001167983 */ /* 0x000ee80000300800 */
[----:B0-----:R-:W4:Y:S01]  /*a5a0*/  LDL.LU R28, [R1+0x704] ;  /* 0x00070400011c7983 */ /* 0x001f220000300800 */
[----:B------:R-:W-:-:S03]  /*a5b0*/  PRMT R23, R24, 0x7610, R23 ;  /* 0x0000761018177816 */ /* 0x000fc60000000017 */
[----:B------:R-:W3:Y:S01]  /*a5c0*/  LDL.LU R24, [R1+0x85c] ;  /* 0x00085c0001187983 */ /* 0x000ee20000300800 */
[----:B--2---:R-:W-:Y:S02]  /*a5d0*/  PRMT R2, R17, 0x7610, R2 ;  /* 0x0000761011027816 */ /* 0x004fe40000000002 */
[----:B------:R-:W-:Y:S02]  /*a5e0*/  PRMT R17, R20, 0x7610, R17 ;  /* 0x0000761014117816 */ /* 0x000fe40000000011 */
[----:B------:R-:W2:Y:S04]  /*a5f0*/  LDL.LU R20, [R1+0x734] ;  /* 0x0007340001147983 */ /* 0x000ea80000300800 */
[----:B------:R0:W-:Y:S04]  /*a600*/  STL.S16 [R1+0x344], R23 ;  /* 0x0003441701007387 */ /* 0x0001e80000100600 */
[----:B0-----:R-:W2:Y:S01]  /*a610*/  LDL.LU R23, [R1+0x858] ;  /* 0x0008580001177983 */ /* 0x001ea20000300800 */
[----:B----4-:R-:W-:-:S03]  /*a620*/  PRMT R8, R28, 0x7610, R8 ;  /* 0x000076101c087816 */ /* 0x010fc60000000008 */
[----:B------:R-:W4:Y:S01]  /*a630*/  LDL.LU R28, [R1+0x730] ;  /* 0x00073000011c7983 */ /* 0x000f220000300800 */
[----:B---3--:R-:W-:-:S03]  /*a640*/  PRMT R24, R22, 0x7610, R24 ;  /* 0x0000761016187816 */ /* 0x008fc60000000018 */
[----:B------:R-:W3:Y:S04]  /*a650*/  LDL.LU R22, [R1+0x854] ;  /* 0x0008540001167983 */ /* 0x000ee80000300800 */
[----:B--2---:R-:W-:Y:S04]  /*a660*/  STL [R1+0x848], R20 ;  /* 0x0008481401007387 */ /* 0x004fe80000100800 */
[----:B------:R0:W-:Y:S04]  /*a670*/  STL [R1+0x850], R20 ;  /* 0x0008501401007387 */ /* 0x0001e80000100800 */
[----:B0-----:R-:W2:Y:S04]  /*a680*/  LDL.LU R20, [R1+0x728] ;  /* 0x0007280001147983 */ /* 0x001ea80000300800 */
[----:B----4-:R0:W-:Y:S01]  /*a690*/  STL [R1+0x84c], R28 ;  /* 0x00084c1c01007387 */ /* 0x0101e20000100800 */
[----:B---3--:R-:W-:-:S03]  /*a6a0*/  PRMT R23, R22, 0x7610, R23 ;  /* 0x0000761016177816 */ /* 0x008fc60000000017 */
[----:B0-----:R-:W3:Y:S01]  /*a6b0*/  LDL.LU R28, [R1+0x72c] ;  /* 0x00072c00011c7983 */ /* 0x001ee20000300800 */
[----:B--2---:R-:W-:-:S03]  /*a6c0*/  PRMT R22, R20, 0x7610, R22 ;  /* 0x0000761014167816 */ /* 0x004fc60000000016 */
[----:B------:R-:W3:Y:S02]  /*a6d0*/  LDL.LU R20, [R1+0x850] ;  /* 0x0008500001147983 */ /* 0x000ee40000300800 */
[----:B---3--:R-:W-:Y:S02]  /*a6e0*/  PRMT R20, R28, 0x7610, R20 ;  /* 0x000076101c147816 */ /* 0x008fe40000000014 */
[----:B------:R-:W-:Y:S01]  /*a6f0*/  PRMT R13, R18, 0x7610, R13 ;  /* 0x00007610120d7816 */ /* 0x000fe2000000000d */
[----:B------:R-:W2:Y:S04]  /*a700*/  LDL.LU R28, [R1+0x84c] ;  /* 0x00084c00011c7983 */ /* 0x000ea80000300800 */
[----:B------:R0:W-:Y:S04]  /*a710*/  STL.S16 [R1+0x348], R20 ;  /* 0x0003481401007387 */ /* 0x0001e80000100600 */
[----:B------:R-:W3:Y:S04]  /*a720*/  LDL.LU R18, [R1+0x864] ;  /* 0x0008640001127983 */ /* 0x000ee80000300800 */
[----:B0-----:R-:W4:Y:S02]  /*a730*/  LDL.LU R20, [R1+0x848] ;  /* 0x0008480001147983 */ /* 0x001f240000300800 */
[----:B----4-:R-:W-:-:S02]  /*a740*/  PRMT R21, R20, 0x7610, R21 ;  /* 0x0000761014157816 */ /* 0x010fc40000000015 */
[----:B------:R-:W2:Y:S01]  /*a750*/  LDL.LU R20, [R1+0x844] ;  /* 0x0008440001147983 */ /* 0x000ea20000300800 */
[----:B---3--:R-:W-:Y:S02]  /*a760*/  PRMT R11, R18, 0x7610, R11 ;  /* 0x00007610120b7816 */ /* 0x008fe4000000000b */
[----:B------:R-:W-:Y:S01]  /*a770*/  PRMT R18, R26, 0x7610, R18 ;  /* 0x000076101a127816 */ /* 0x000fe20000000012 */
[----:B------:R0:W-:Y:S04]  /*a780*/  STL [R1+0x7c8], R2 ;  /* 0x0007c80201007387 */ /* 0x0001e80000100800 */
[----:B------:R-:W3:Y:S01]  /*a790*/  LDL.LU R26, [R1+0x744] ;  /* 0x00074400011a7983 */ /* 0x000ee20000300800 */
[----:B0-----:R-:W-:-:S03]  /*a7a0*/  PRMT R2, R27, 0x7610, R2 ;  /* 0x000076101b027816 */ /* 0x001fc60000000002 */
[----:B------:R-:W4:Y:S01]  /*a7b0*/  LDL.LU R27, [R1+0x738] ;  /* 0x00073800011b7983 */ /* 0x000f220000300800 */
[----:B--2---:R-:W-:-:S03]  /*a7c0*/  PRMT R20, R28, 0x7610, R20 ;  /* 0x000076101c147816 */ /* 0x004fc60000000014 */
[----:B------:R-:W4:Y:S04]  /*a7d0*/  LDL.LU R28, [R1+0x840] ;  /* 0x00084000011c7983 */ /* 0x000f280000300800 */
[----:B---3--:R0:W-:Y:S04]  /*a7e0*/  STL [R1+0x838], R26 ;  /* 0x0008381a01007387 */ /* 0x0081e80000100800 */
[----:B0-----:R-:W2:Y:S01]  /*a7f0*/  LDL.LU R26, [R1+0x73c] ;  /* 0x00073c00011a7983 */ /* 0x001ea20000300800 */
[----:B----4-:R-:W-:-:S03]  /*a800*/  PRMT R28, R27, 0x7610, R28 ;  /* 0x000076101b1c7816 */ /* 0x010fc6000000001c */
[----:B------:R-:W2:Y:S04]  /*a810*/  LDL.LU R27, [R1+0x83c] ;  /* 0x00083c00011b7983 */ /* 0x000ea80000300800 */
[----:B------:R0:W-:Y:S04]  /*a820*/  STL.S16 [R1+0x22c], R29 ;  /* 0x00022c1d01007387 */ /* 0x0001e80000100600 */
[----:B0-----:R-:W3:Y:S01]  /*a830*/  LDL.LU R29, [R1+0x708] ;  /* 0x00070800011d7983 */ /* 0x001ee20000300800 */
[----:B--2---:R-:W-:-:S03]  /*a840*/  PRMT R27, R26, 0x7610, R27 ;  /* 0x000076101a1b7816 */ /* 0x004fc6000000001b */
[----:B------:R-:W2:Y:S04]  /*a850*/  LDL.LU R26, [R1+0x838] ;  /* 0x00083800011a7983 */ /* 0x000ea80000300800 */
[----:B------:R0:W-:Y:S04]  /*a860*/  STL.S16 [R1+0x33c], R27 ;  /* 0x00033c1b01007387 */ /* 0x0001e80000100600 */
[----:B0-----:R-:W2:Y:S01]  /*a870*/  LDL.LU R27, [R1+0x834] ;  /* 0x00083400011b7983 */ /* 0x001ea20000300800 */
[----:B---3--:R-:W-:-:S03]  /*a880*/  PRMT R9, R29, 0x7610, R9 ;  /* 0x000076101d097816 */ /* 0x008fc60000000009 */
[----:B------:R0:W-:Y:S04]  /*a890*/  STL [R1+0x820], R15 ;  /* 0x0008200f01007387 */ /* 0x0001e80000100800 */
[----:B------:R-:W3:Y:S04]  /*a8a0*/  LDL.LU R29, [R1+0x740] ;  /* 0x00074000011d7983 */ /* 0x000ee80000300800 */
[----:B0-----:R-:W4:Y:S01]  /*a8b0*/  LDL.LU R15, [R1+0x74c] ;  /* 0x00074c00010f7983 */ /* 0x001f220000300800 */
[----:B--2---:R-:W-:-:S03]  /*a8c0*/  PRMT R27, R26, 0x7610, R27 ;  /* 0x000076101a1b7816 */ /* 0x004fc6000000001b */
[----:B------:R-:W3:Y:S04]  /*a8d0*/  LDL.LU R26, [R1+0x830] ;  /* 0x00083000011a7983 */ /* 0x000ee80000300800 */
[----:B----4-:R0:W-:Y:S04]  /*a8e0*/  STL [R1+0x828], R15 ;  /* 0x0008280f01007387 */ /* 0x0101e80000100800 */
[----:B0-----:R-:W2:Y:S01]  /*a8f0*/  LDL.LU R15, [R1+0x748] ;  /* 0x00074800010f7983 */ /* 0x001ea20000300800 */
[----:B---3--:R-:W-:-:S03]  /*a900*/  PRMT R26, R29, 0x7610, R26 ;  /* 0x000076101d1a7816 */ /* 0x008fc6000000001a */
[----:B------:R-:W2:Y:S02]  /*a910*/  LDL.LU R29, [R1+0x82c] ;  /* 0x00082c00011d7983 */ /* 0x000ea40000300800 */
[----:B--2---:R-:W-:Y:S02]  /*a920*/  PRMT R29, R15, 0x7610, R29 ;  /* 0x000076100f1d7816 */ /* 0x004fe4000000001d */
[----:B------:R-:W2:Y:S04]  /*a930*/  LDL.LU R15, [R1+0x828] ;  /* 0x00082800010f7983 */ /* 0x000ea80000300800 */
[----:B------:R0:W-:Y:S04]  /*a940*/  STL.S16 [R1+0x3f0], R29 ;  /* 0x0003f01d01007387 */ /* 0x0001e80000100600 */
[----:B0-----:R-:W2:Y:S04]  /*a950*/  LDL.LU R29, [R1+0x824] ;  /* 0x00082400011d7983 */ /* 0x001ea80000300800 */
[----:B------:R0:W-:Y:S04]  /*a960*/  STL [R1+0x818], R16 ;  /* 0x0008181001007387 */ /* 0x0001e80000100800 */
[----:B0-----:R-:W3:Y:S01]  /*a970*/  LDL.LU R16, [R1+0x754] ;  /* 0x0007540001107983 */ /* 0x001ee20000300800 */
[----:B--2---:R-:W-:-:S03]  /*a980*/  PRMT R29, R15, 0x7610, R29 ;  /* 0x000076100f1d7816 */ /* 0x004fc6000000001d */
[----:B------:R0:W-:Y:S04]  /*a990*/  STL [R1+0x810], R17 ;  /* 0x0008101101007387 */ /* 0x0001e80000100800 */
[----:B------:R1:W-:Y:S04]  /*a9a0*/  STL.S16 [R1+0x340], R29 ;  /* 0x0003401d01007387 */ /* 0x0003e80000100600 */
[----:B------:R2:W-:Y:S04]  /*a9b0*/  STL [R1+0x808], R18 ;  /* 0x0008081201007387 */ /* 0x0005e80000100800 */
[----:B0-----:R-:W4:Y:S04]  /*a9c0*/  LDL.LU R17, [R1+0x750] ;  /* 0x0007500001117983 */ /* 0x001f280000300800 */
[----:B-1----:R-:W3:Y:S04]  /*a9d0*/  LDL.LU R29, [R1+0x81c] ;  /* 0x00081c00011d7983 */ /* 0x002ee80000300800 */
[----:B--2---:R-:W2:Y:S04]  /*a9e0*/  LDL.LU R18, [R1+0x758] ;  /* 0x0007580001127983 */ /* 0x004ea80000300800 */
[----:B------:R0:W-:Y:S04]  /*a9f0*/  STL [R1+0x800], R19 ;  /* 0x0008001301007387 */ /* 0x0001e80000100800 */
[----:B------:R1:W-:Y:S04]  /*aa00*/  STL [R1+0x7f8], R8 ;  /* 0x0007f80801007387 */ /* 0x0003e80000100800 */
[----:B------:R1:W-:Y:S04]  /*aa10*/  STL [R1+0x7a8], R6 ;  /* 0x0007a80601007387 */ /* 0x0003e80000100800 */
[----:B0-----:R-:W2:Y:S04]  /*aa20*/  LDL.LU R19, [R1+0x75c] ;  /* 0x00075c0001137983 */ /* 0x001ea80000300800 */
[----:B-1----:R-:W2:Y:S04]  /*aa30*/  LDL.LU R8, [R1+0x764] ;  /* 0x0007640001087983 */ /* 0x002ea80000300800 */
[----:B------:R0:W-:Y:S04]  /*aa40*/  STL [R1+0x7f0], R9 ;  /* 0x0007f00901007387 */ /* 0x0001e80000100800 */
[----:B------:R-:W2:Y:S04]  /*aa50*/  LDL.LU R6, [R1+0x6f8] ;  /* 0x0006f80001067983 */ /* 0x000ea80000300800 */
[----:B------:R1:W-:Y:S04]  /*aa60*/  STL [R1+0x7b0], R5 ;  /* 0x0007b00501007387 */ /* 0x0003e80000100800 */
[----:B0-----:R-:W2:Y:S04]  /*aa70*/  LDL.LU R9, [R1+0x760] ;  /* 0x0007600001097983 */ /* 0x001ea80000300800 */
[----:B------:R0:W-:Y:S04]  /*aa80*/  STL [R1+0x7e0], R11 ;  /* 0x0007e00b01007387 */ /* 0x0001e80000100800 */
[----:B-1----:R-:W2:Y:S04]  /*aa90*/  LDL.LU R5, [R1+0x6f4] ;  /* 0x0006f40001057983 */ /* 0x002ea80000300800 */
[----:B------:R1:W-:Y:S04]  /*aaa0*/  STL [R1+0x7d0], R13 ;  /* 0x0007d00d01007387 */ /* 0x0003e80000100800 */
[----:B0-----:R-:W2:Y:S04]  /*aab0*/  LDL.LU R11, [R1+0x76c] ;  /* 0x00076c00010b7983 */ /* 0x001ea80000300800 */
[----:B------:R-:W-:Y:S04]  /*aac0*/  STL [R1+0x7b8], R4 ;  /* 0x0007b80401007387 */ /* 0x000fe80000100800 */
[----:B-1----:R-:W2:Y:S04]  /*aad0*/  LDL.LU R13, [R1+0x6f0] ;  /* 0x0006f000010d7983 */ /* 0x002ea80000300800 */
[----:B------:R0:W-:Y:S04]  /*aae0*/  STL [R1+0x7a0], R7 ;  /* 0x0007a00701007387 */ /* 0x0001e80000100800 */
[----:B------:R1:W-:Y:S04]  /*aaf0*/  STL.S16 [R1+0x34c], R2 ;  /* 0x00034c0201007387 */ /* 0x0003e80000100600 */
[----:B------:R-:W-:Y:S04]  /*ab00*/  STL [R1+0x7c0], R3 ;  /* 0x0007c00301007387 */ /* 0x000fe80000100800 */
[----:B0-----:R-:W2:Y:S04]  /*ab10*/  LDL.LU R7, [R1+0x6fc] ;  /* 0x0006fc0001077983 */ /* 0x001ea80000300800 */
[----:B-1----:R-:W2:Y:S04]  /*ab20*/  LDL.LU R2, [R1+0x778] ;  /* 0x0007780001027983 */ /* 0x002ea80000300800 */
[----:B------:R0:W-:Y:S04]  /*ab30*/  STL.S16 [R1+0x350], R0 ;  /* 0x0003500001007387 */ /* 0x0001e80000100600 */
[----:B------:R1:W5:Y:S04]  /*ab40*/  LDL.LU R15, [R1+0x820] ;  /* 0x00082000010f7983 */ /* 0x0003680000300800 */
[----:B0-----:R-:W2:Y:S01]  /*ab50*/  LDL.LU R0, [R1+0x790] ;  /* 0x0007900001007983 */ /* 0x001ea20000300800 */
[----:B---3--:R-:W-:-:S03]  /*ab60*/  PRMT R29, R16, 0x7610, R29 ;  /* 0x00007610101d7816 */ /* 0x008fc6000000001d */
[----:B------:R1:W5:Y:S04]  /*ab70*/  LDL.LU R16, [R1+0x818] ;  /* 0x0008180001107983 */ /* 0x0003680000300800 */
[----:B------:R0:W-:Y:S04]  /*ab80*/  STL.S16 [R1+0x3f4], R29 ;  /* 0x0003f41d01007387 */ /* 0x0001e80000100600 */
[----:B0-----:R-:W4:Y:S02]  /*ab90*/  LDL.LU R29, [R1+0x814] ;  /* 0x00081400011d7983 */ /* 0x001f240000300800 */
[----:B----4-:R-:W-:-:S02]  /*aba0*/  PRMT R29, R17, 0x7610, R29 ;  /* 0x00007610111d7816 */ /* 0x010fc4000000001d */
[----:B--2---:R-:W-:Y:S01]  /*abb0*/  PRMT R10, R6, 0x7610, R10 ;  /* 0x00007610060a7816 */ /* 0x004fe2000000000a */
[----:B------:R1:W5:Y:S04]  /*abc0*/  LDL.LU R17, [R1+0x810] ;  /* 0x0008100001117983 */ /* 0x0003680000300800 */
[----:B------:R0:W-:Y:S01]  /*abd0*/  STL.S16 [R1+0x3f8], R29 ;  /* 0x0003f81d01007387 */ /* 0x0001e20000100600 */
[----:B------:R-:W-:-:S03]  /*abe0*/  PRMT R12, R5, 0x7610, R12 ;  /* 0x00007610050c7816 */ /* 0x000fc6000000000c */
[----:B------:R2:W-:Y:S01]  /*abf0*/  STL [R1+0x7e8], R10 ;  /* 0x0007e80a01007387 */ /* 0x0005e20000100800 */
[----:B------:R-:W-:Y:S02]  /*ac00*/  PRMT R4, R13, 0x7610, R4 ;  /* 0x000076100d047816 */ /* 0x000fe40000000004 */
[----:B------:R-:W-:Y:S01]  /*ac10*/  PRMT R3, R7, 0x7610, R3 ;  /* 0x0000761007037816 */ /* 0x000fe20000000003 */
[----:B------:R-:W3:Y:S04]  /*ac20*/  LDL.LU R6, [R1+0x788] ;  /* 0x0007880001067983 */ /* 0x000ee80000300800 */
[----:B0-----:R-:W4:Y:S04]  /*ac30*/  LDL.LU R29, [R1+0x80c] ;  /* 0x00080c00011d7983 */ /* 0x001f280000300800 */
[----:B--2---:R-:W2:Y:S04]  /*ac40*/  LDL.LU R10, [R1+0x768] ;  /* 0x00076800010a7983 */ /* 0x004ea80000300800 */
[----:B------:R0:W-:Y:S04]  /*ac50*/  STL [R1+0x7d8], R12 ;  /* 0x0007d80c01007387 */ /* 0x0001e80000100800 */
[----:B------:R-:W3:Y:S04]  /*ac60*/  LDL.LU R13, [R1+0x770] ;  /* 0x00077000010d7983 */ /* 0x000ee80000300800 */
[----:B------:R1:W-:Y:S04]  /*ac70*/  STL.S16 [R1+0x354], R4 ;  /* 0x0003540401007387 */ /* 0x0003e80000100600 */
[----:B0-----:R-:W3:Y:S04]  /*ac80*/  LDL.LU R12, [R1+0x774] ;  /* 0x00077400010c7983 */ /* 0x001ee80000300800 */
[----:B------:R0:W-:Y:S04]  /*ac90*/  STL.S16 [R1+0x358], R3 ;  /* 0x0003580301007387 */ /* 0x0001e80000100600 */
[----:B-1----:R-:W3:Y:S04]  /*aca0*/  LDL.LU R4, [R1+0x784] ;  /* 0x0007840001047983 */ /* 0x002ee80000300800 */
[----:B------:R-:W3:Y:S04]  /*acb0*/  LDL.LU R5, [R1+0x780] ;  /* 0x0007800001057983 */ /* 0x000ee80000300800 */
[----:B0-----:R-:W3:Y:S04]  /*acc0*/  LDL.LU R3, [R1+0x77c] ;  /* 0x00077c0001037983 */ /* 0x001ee80000300800 */
[----:B------:R-:W3:Y:S01]  /*acd0*/  LDL.LU R7, [R1+0x78c] ;  /* 0x00078c0001077983 */ /* 0x000ee20000300800 */
[----:B----4-:R-:W-:-:S03]  /*ace0*/  PRMT R29, R18, 0x7610, R29 ;  /* 0x00007610121d7816 */ /* 0x010fc6000000001d */
[----:B------:R0:W5:Y:S04]  /*acf0*/  LDL.LU R18, [R1+0x808] ;  /* 0x0008080001127983 */ /* 0x0001680000300800 */
[----:B------:R1:W-:Y:S04]  /*ad00*/  STL.S16 [R1+0x3d8], R29 ;  /* 0x0003d81d01007387 */ /* 0x0003e80000100600 */
[----:B-1----:R-:W4:Y:S02]  /*ad10*/  LDL.LU R29, [R1+0x804] ;  /* 0x00080400011d7983 */ /* 0x002f240000300800 */
[----:B----4-:R-:W-:-:S02]  /*ad20*/  PRMT R29, R19, 0x7610, R29 ;  /* 0x00007610131d7816 */ /* 0x010fc4000000001d */
        /* <DEDUP_REMOVED lines=10> */
[----:B-1----:R-:W2:Y:S02]  /*add0*/  LDL.LU R29, [R1+0x7ec] ;  /* 0x0007ec00011d7983 */ /* 0x002ea40000300800 */
[----:B--2---:R-:W-:-:S02]  /*ade0*/  PRMT R29, R10, 0x7610, R29 ;  /* 0x000076100a1d7816 */ /* 0x004fc4000000001d */
[----:B------:R0:W5:Y:S04]  /*adf0*/  LDL.LU R10, [R1+0x7e8] ;  /* 0x0007e800010a7983 */ /* 0x0001680000300800 */
[----:B------:R1:W-:Y:S04]  /*ae00*/  STL.S16 [R1+0x3e4], R29 ;  /* 0x0003e41d01007387 */ /* 0x0003e80000100600 */
[----:B-1----:R-:W2:Y:S02]  /*ae10*/  LDL.LU R29, [R1+0x7e4] ;  /* 0x0007e400011d7983 */ /* 0x002ea40000300800 */
[----:B--2---:R-:W-:-:S02]  /*ae20*/  PRMT R29, R11, 0x7610, R29 ;  /* 0x000076100b1d7816 */ /* 0x004fc4000000001d */
[----:B------:R0:W5:Y:S04]  /*ae30*/  LDL.LU R11, [R1+0x7e0] ;  /* 0x0007e000010b7983 */ /* 0x0001680000300800 */
[----:B------:R1:W-:Y:S04]  /*ae40*/  STL.S16 [R1+0x338], R29 ;  /* 0x0003381d01007387 */ /* 0x0003e80000100600 */
[----:B-1----:R-:W3:Y:S02]  /*ae50*/  LDL.LU R29, [R1+0x7dc] ;  /* 0x0007dc00011d7983 */ /* 0x002ee40000300800 */
[----:B---3--:R-:W-:-:S02]  /*ae60*/  PRMT R29, R12, 0x7610, R29 ;  /* 0x000076100c1d7816 */ /* 0x008fc4000000001d */
        /* <DEDUP_REMOVED lines=34> */
[----:B-1----:R-:W2:Y:S04]  /*b090*/  LDL.LU R29, [R1+0x794] ;  /* 0x00079400011d7983 */ /* 0x002ea80000300800 */
[----:B--2---:R0:W-:Y:S02]  /*b0a0*/  STL.S16 [R1+0x3d4], R29 ;  /* 0x0003d41d01007387 */ /* 0x0041e40000100600 */
.L_x_157:
[----:B------:R-:W-:Y:S05]  /*b0b0*/  BSYNC.RECONVERGENT B1 ;  /* 0x0000000000017941 */ /* 0x000fea0003800200 */
.L_x_156:
[----:B-----5:R1:W-:Y:S04]  /*b0c0*/  STL [R1+0x798], R2 ;  /* 0x0007980201007387 */ /* 0x0203e80000100800 */
[----:B0-----:R-:W2:Y:S04]  /*b0d0*/  LDL R29, [R1+0x5b4] ;  /* 0x0005b400011d7983 */ /* 0x001ea80000100800 */
[----:B-1----:R-:W3:Y:S04]  /*b0e0*/  LDL.LU R2, [R1+0x5b0] ;  /* 0x0005b00001027983 */ /* 0x002ee80000300800 */
[----:B------:R0:W-:Y:S02]  /*b0f0*/  STL [R1+0x794], R0 ;  /* 0x0007940001007387 */ /* 0x0001e40000100800 */
[----:B0-----:R-:W3:Y:S02]  /*b100*/  S2R R0, SR_CTAID.X ;  /* 0x0000000000007919 */ /* 0x001ee40000002500 */
[----:B---3--:R-:W-:-:S02]  /*b110*/  IMAD R0, R0, -0xc0, R2 ;  /* 0xffffff4000007824 */ /* 0x008fc400078e0202 */
[----:B------:R0:W5:Y:S03]  /*b120*/  LDL.LU R2, [R1+0x798] ;  /* 0x0007980001027983 */ /* 0x0001660000300800 */
[----:B--2---:R-:W-:Y:S01]  /*b130*/  ISETP.GE.AND P0, PT, R29, R0, PT ;  /* 0x000000001d00720c */ /* 0x004fe20003f06270 */
[----:B------:R1:W-:Y:S04]  /*b140*/  STL [R1+0x708], R0 ;  /* 0x0007080001007387 */ /* 0x0003e80000100800 */
[----:B-1----:R0:W5:Y:S01]  /*b150*/  LDL.LU R0, [R1+0x794] ;  /* 0x0007940001007983 */ /* 0x0021620000300800 */
[----:B------:R-:W-:Y:S07]  /*b160*/  BSSY.RECONVERGENT B1, `(.L_x_158) ;  /* 0x0000c42000017945 */ /* 0x000fee0003800200 */
[----:B------:R-:W-:Y:S05]  /*b170*/  @P0 BRA `(.L_x_159) ;  /* 0x000000c400000947 */ /* 0x000fea0003800000 */
.L_x_165:
[----:B-1---5:R1:W-:Y:S04]  /*b180*/  STL [R1+0x8b0], R13 ;  /* 0x0008b00d01007387 */ /* 0x0223e80000100800 */
[----:B------:R-:W2:Y:S04]  /*b190*/  LDL.LU R29, [R1+0x3cc] ;  /* 0x0003cc00011d7983 */ /* 0x000ea80000300800 */
[----:B------:R3:W-:Y:S04]  /*b1a0*/  STL [R1+0x8b8], R11 ;  /* 0x0008b80b01007387 */ /* 0x0007e80000100800 */
[----:B-1----:R-:W4:Y:S04]  /*b1b0*/  LDL.LU R13, [R1+0x330] ;  /* 0x00033000010d7983 */ /* 0x002f280000300800 */
[----:B------:R1:W-:Y:S04]  /*b1c0*/  STL [R1+0x8b4], R12 ;  /* 0x0008b40c01007387 */ /* 0x0003e80000100800 */
[----:B-----5:R0:W-:Y:S04]  /*b1d0*/  STL [R1+0x8ac], R2 ;  /* 0x0008ac0201007387 */ /* 0x0201e80000100800 */
[----:B------:R0:W-:Y:S04]  /*b1e0*/  STL [R1+0x898], R7 ;  /* 0x0008980701007387 */ /* 0x0001e80000100800 */
[----:B---3--:R-:W3:Y:S04]  /*b1f0*/  LDL.LU R11, [R1+0x32c] ;  /* 0x00032c00010b7983 */ /* 0x008ee80000300800 */
[----:B-1----:R-:W3:Y:S04]  /*b200*/  LDL.LU R12, [R1+0x3d4] ;  /* 0x0003d400010c7983 */ /* 0x002ee80000300800 */
[----:B0-----:R-:W3:Y:S04]  /*b210*/  LDL.LU R2, [R1+0x3d0] ;  /* 0x0003d00001027983 */ /* 0x001ee80000300800 */
[----:B------:R-:W3:Y:S04]  /*b220*/  LDL.LU R7, [R1+0x3c0] ;  /* 0x0003c00001077983 */ /* 0x000ee80000300800 */
[----:B------:R4:W-:Y:S04]  /*b230*/  STL [R1+0x894], R0 ;  /* 0x0008940001007387 */ /* 0x0009e80000100800 */
[----:B------:R0:W-:Y:S01]  /*b240*/  STL [R1+0x8a0], R5 ;  /* 0x0008a00501007387 */ /* 0x0001e20000100800 */
[----:B--2---:R-:W-:-:S02]  /*b250*/  LOP3.LUT R29, R29, 0xffff, RZ, 0xc0, !PT ;  /* 0x0000ffff1d1d7812 */ /* 0x004fc400078ec0ff */
[----:B----4-:R-:W-:Y:S01]  /*b260*/  LOP3.LUT R0, R13, 0xffff, RZ, 0xc0, !PT ;  /* 0x0000ffff0d007812 */ /* 0x010fe200078ec0ff */
[----:B------:R1:W-:Y:S03]  /*b270*/  STL [R1+0x8a8], R3 ;  /* 0x0008a80301007387 */ /* 0x0003e60000100800 */
[----:B0-----:R-:W-:Y:S01]  /*b280*/  PRMT R5, R29, 0x3340, R0 ;  /* 0x000033401d057816 */ /* 0x001fe20000000000 */
[----:B------:R0:W-:Y:S04]  /*b290*/  STL [R1+0x8a4], R4 ;  /* 0x0008a40401007387 */ /* 0x0001e80000100800 */
[----:B------:R-:W-:Y:S04]  /*b2a0*/  STL [R1+0x89c], R6 ;  /* 0x00089c0601007387 */ /* 0x000fe80000100800 */
[----:B-1----:R-:W2:Y:S01]  /*b2b0*/  LDL.LU R3, [R1+0x3c4] ;  /* 0x0003c40001037983 */ /* 0x002ea20000300800 */
[----:B---3--:R-:W-:-:S03]  /*b2c0*/  LOP3.LUT R11, R11, 0xffff, RZ, 0xc0, !PT ;  /* 0x0000ffff0b0b7812 */ /* 0x008fc600078ec0ff */
[----:B------:R-:W3:Y:S01]  /*b2d0*/  LDL.LU R13, [R1+0x3e8] ;  /* 0x0003e800010d7983 */ /* 0x000ee20000300800 */
[----:B------:R-:W-:Y:S02]  /*b2e0*/  LOP3.LUT R12, R12, 0xffff, RZ, 0xc0, !PT ;  /* 0x0000ffff0c0c7812 */ /* 0x000fe400078ec0ff */
[----:B------:R-:W-:Y:S02]  /*b2f0*/  LOP3.LUT R2, R2, 0xffff, RZ, 0xc0, !PT ;  /* 0x0000ffff02027812 */ /* 0x000fe400078ec0ff */
[----:B------:R-:W-:Y:S01]  /*b300*/  LOP3.LUT R29, R7, 0xffff, RZ, 0xc0, !PT ;  /* 0x0000ffff071d7812 */ /* 0x000fe200078ec0ff */
[----:B------:R1:W-:Y:S01]  /*b310*/  STL [R1+0x69c], R5 ;  /* 0x00069c0501007387 */ /* 0x0003e20000100800 */
[----:B------:R-:W-:Y:S02]  /*b320*/  PRMT R2, R2, 0x3340, R12 ;  /* 0x0000334002027816 */ /* 0x000fe4000000000c */
[----:B------:R-:W-:Y:S01]  /*b330*/  PRMT R29, R29, 0x3340, R11 ;  /* 0x000033401d1d7816 */ /* 0x000fe2000000000b */
[----:B0-----:R-:W4:Y:S04]  /*b340*/  LDL.LU R4, [R1+0x3c8] ;  /* 0x0003c80001047983 */ /* 0x001f280000300800 */
[----:B------:R0:W-:Y:S04]  /*b350*/  STL [R1+0x6a0], R2 ;  /* 0x0006a00201007387 */ /* 0x0001e80000100800 */
[----:B------:R0:W-:Y:S04]  /*b360*/  STL [R1+0x694], R29 ;  /* 0x0006941d01007387 */ /* 0x0001e80000100800 */
[----:B-1----:R-:W3:Y:S04]  /*b370*/  LDL.LU R5, [R1+0x334] ;  /* 0x0003340001057983 */ /* 0x002ee80000300800 */
[----:B0-----:R-:W2:Y:S04]  /*b380*/  LDL.LU R2, [R1+0x338] ;  /* 0x0003380001027983 */ /* 0x001ea80000300800 */
[----:B------:R-:W4:Y:S01]  /*b390*/  LDL.LU R29, [R1+0x3e4] ;  /* 0x0003e400011d7983 */ /* 0x000f220000300800 */
[----:B------:R-:W-:-:S03]  /*b3a0*/  LOP3.LUT R28, R28, 0xffff, RZ, 0xc0, !PT ;  /* 0x0000ffff1c1c7812 */ /* 0x000fc600078ec0ff */
[----:B------:R-:W3:Y:S01]  /*b3b0*/  LDL.LU R12, [R1+0x3ec] ;  /* 0x0003ec00010c7983 */ /* 0x000ee20000300800 */
[----:B------:R-:W-:Y:S02]  /*b3c0*/  LOP3.LUT R27, R27, 0xffff, RZ, 0xc0, !PT ;  /* 0x0000ffff1b1b7812 */ /* 0x000fe400078ec0ff */
[----:B------:R-:W-:Y:S01]  /*b3d0*/  LOP3.LUT R20, R20, 0xffff, RZ, 0xc0, !PT ;  /* 0x0000ffff14147812 */ /* 0x000fe200078ec0ff */
[----:B------:R-:W3:Y:S01]  /*b3e0*/  LDL.LU R7, [R1+0x3f4] ;  /* 0x0003f40001077983 */ /* 0x000ee20000300800 */
[----:B------:R-:W-:Y:S02]  /*b3f0*/  LOP3.LUT R21, R21, 0xffff, RZ, 0xc0, !PT ;  /* 0x0000ffff15157812 */ /* 0x000fe400078ec0ff */
[----:B------:R-:W-:Y:S01]  /*b400*/  LOP3.LUT R22, R22, 0xffff, RZ, 0xc0, !PT ;  /* 0x0000ffff16167812 */ /* 0x000fe200078ec0ff */
[----:B------:R-:W3:Y:S01]  /*b410*/  LDL.LU R11, [R1+0x8b8] ;  /* 0x0008b800010b7983 */ /* 0x000ee20000300800 */
[----:B--2---:R-:W-:Y:S02]  /*b420*/  LOP3.LUT R2, R2, 0xffff, RZ, 0xc0, !PT ;  /* 0x0000ffff02027812 */ /* 0x004fe400078ec0ff */
[----:B----4-:R-:W-:-:S04]  /*b430*/  LOP3.LUT R29, R29, 0xffff, RZ, 0xc0, !PT ;  /* 0x0000ffff1d1d7812 */ /* 0x010fc800078ec0ff */
[----:B------:R-:W-:Y:S02]  /*b440*/  PRMT R29, R29, 0x3340, R2 ;  /* 0x000033401d1d7816 */ /* 0x000fe40000000002 */
[----:B------:R-:W-:Y:S01]  /*b450*/  LOP3.LUT R6, R4, 0xffff, RZ, 0xc0, !PT ;  /* 0x0000ffff04067812 */ /* 0x000fe200078ec0ff */
[----:B------:R-:W2:Y:S04]  /*b460*/  LDL.LU R2, [R1+0x8ac] ;  /* 0x0008ac0001027983 */ /* 0x000ea80000300800 */
[----:B------:R0:W-:Y:S01]  /*b470*/  STL [R1+0x688], R29 ;  /* 0x0006881d01007387 */ /* 0x0001e20000100800 */
[----:B------:R-:W-:Y:S02]  /*b480*/  LOP3.LUT R0, R3, 0xffff, RZ, 0xc0, !PT ;  /* 0x0000ffff03007812 */ /* 0x000fe400078ec0ff */
[----:B---3--:R-:W-:Y:S01]  /*b490*/  LOP3.LUT R5, R5, 0xffff, RZ, 0xc0, !PT ;  /* 0x0000ffff05057812 */ /* 0x008fe200078ec0ff */
[----:B------:R-:W3:Y:S01]  /*b4a0*/  LDL.LU R3, [R1+0x3e0] ;  /* 0x0003e00001037983 */ /* 0x000ee20000300800 */
[----:B------:R-:W-:-:S02]  /*b4b0*/  PRMT R20, R21, 0x3340, R20 ;  /* 0x0000334015147816 */ /* 0x000fc40000000014 */
[----:B------:R-:W-:Y:S01]  /*b4c0*/  LOP3.LUT R23, R23, 0xffff, RZ, 0xc0, !PT ;  /* 0x0000ffff17177812 */ /* 0x000fe200078ec0ff */
[----:B------:R-:W4:Y:S04]  /*b4d0*/  LDL.LU R4, [R1+0x3dc] ;  /* 0x0003dc0001047983 */ /* 0x000f280000300800 */
[----:B0-----:R-:W2:Y:S01]  /*b4e0*/  LDL.LU R29, [R1+0x3d8] ;  /* 0x0003d800011d7983 */ /* 0x001ea20000300800 */
[----:B------:R-:W-:Y:S02]  /*b4f0*/  PRMT R0, R0, 0x3340, R6 ;  /* 0x0000334000007816 */ /* 0x000fe40000000006 */
[----:B------:R-:W-:Y:S01]  /*b500*/  LOP3.LUT R12, R12, 0xffff, RZ, 0xc0, !PT ;  /* 0x0000ffff0c0c7812 */ /* 0x000fe200078ec0ff */
[----:B------:R-:W3:Y:S04]  /*b510*/  LDL.LU R6, [R1+0x3f8] ;  /* 0x0003f80001067983 */ /* 0x000ee80000300800 */
[----:B------:R0:W-:Y:S04]  /*b520*/  STL [R1+0x698], R0 ;  /* 0x0006980001007387 */ /* 0x0001e80000100800 */
[----:B0-----:R-:W4:Y:S01]  /*b530*/  LDL.LU R0, [R1+0x340] ;  /* 0x0003400001007983 */ /* 0x001f220000300800 */
[----:B--2---:R-:W-:-:S04]  /*b540*/  LOP3.LUT R29, R29, 0xffff, RZ, 0xc0, !PT ;  /* 0x0000ffff1d1d7812 */ /* 0x004fc800078ec0ff */
[----:B------:R-:W-:Y:S02]  /*b550*/  PRMT R29, R29, 0x3340, R5 ;  /* 0x000033401d1d7816 */ /* 0x000fe40000000005 */
[----:B------:R-:W-:Y:S02]  /*b560*/  LOP3.LUT R24, R24, 0xffff, RZ, 0xc0, !PT ;  /* 0x0000ffff18187812 */ /* 0x000fe400078ec0ff */
[----:B------:R-:W-:Y:S01]  /*b570*/  LOP3.LUT R13, R13, 0xffff, RZ, 0xc0, !PT ;  /* 0x0000ffff0d0d7812 */ /* 0x000fe200078ec0ff */
[----:B------:R0:W-:Y:S01]  /*b580*/  STL [R1+0x680], R29 ;  /* 0x0006801d01007387 */ /* 0x0001e20000100800 */
[----:B------:R-:W-:-:S03]  /*b590*/  LOP3.LUT R25, R25, 0xffff, RZ, 0xc0, !PT ;  /* 0x0000ffff19197812 */ /* 0x000fc600078ec0ff */
[----:B------:R-:W-:Y:S01]  /*b5a0*/  STL [R1+0x66c], R20 ;  /* 0x00066c1401007387 */ /* 0x000fe20000100800 */
[----:B---3--:R-:W-:Y:S02]  /*b5b0*/  LOP3.LUT R6, R6, 0xffff, RZ, 0xc0, !PT ;  /* 0x0000ffff06067812 */ /* 0x008fe400078ec0ff */
[----:B------:R-:W-:Y:S01]  /*b5c0*/  LOP3.LUT R8, R8, 0xffff, RZ, 0xc0, !PT ;  /* 0x0000ffff08087812 */ /* 0x000fe200078ec0ff */
[----:B------:R-:W2:Y:S04]  /*b5d0*/  LDL.LU R5, [R1+0x8a0] ;  /* 0x0008a00001057983 */ /* 0x000ea80000300800 */
[----:B0-----:R-:W3:Y:S01]  /*b5e0*/  LDL.LU R29, [R1+0x3f0] ;  /* 0x0003f000011d7983 */ /* 0x001ee20000300800 */
[----:B----4-:R-:W-:Y:S02]  /*b5f0*/  LOP3.LUT R0, R0, 0xffff, RZ, 0xc0, !PT ;  /* 0x0000ffff00007812 */ /* 0x010fe400078ec0ff */
[----:B---3--:R-:W-:-:S04]  /*b600*/  LOP3.LUT R29, R29, 0xffff, RZ, 0xc0, !PT ;  /* 0x0000ffff1d1d7812 */ /* 0x008fc800078ec0ff */
[----:B------:R-:W-:Y:S02]  /*b610*/  PRMT R29, R29, 0x3340, R0 ;  /* 0x000033401d1d7816 */ /* 0x000fe40000000000 */
[----:B------:R-:W-:Y:S01]  /*b620*/  PRMT R13, R13, 0x3340, R12 ;  /* 0x000033400d0d7816 */ /* 0x000fe2000000000c */
[----:B------:R-:W3:Y:S04]  /*b630*/  LDL.LU R0, [R1+0x894] ;  /* 0x0008940001007983 */ /* 0x000ee80000300800 */
[----:B------:R0:W-:Y:S04]  /*b640*/  STL [R1+0x678], R29 ;  /* 0x0006781d01007387 */ /* 0x0001e80000100800 */
[----:B------:R-:W4:Y:S01]  /*b650*/  LDL.LU R12, [R1+0x8b4] ;  /* 0x0008b400010c7983 */ /* 0x000f220000300800 */
[----:B0-----:R-:W-:-:S03]  /*b660*/  LOP3.LUT R29, R26, 0xffff, RZ, 0xc0, !PT ;  /* 0x0000ffff1a1d7812 */ /* 0x001fc600078ec0ff */
[----:B------:R-:W2:Y:S01]  /*b670*/  LDL.LU R26, [R1+0x33c] ;  /* 0x00033c00011a7983 */ /* 0x000ea20000300800 */
[----:B------:R-:W-:-:S03]  /*b680*/  PRMT R27, R27, 0x3340, R29 ;  /* 0x000033401b1b7816 */ /* 0x000fc6000000001d */
[----:B------:R-:W3:Y:S01]  /*b690*/  LDL.LU R29, [R1+0x344] ;  /* 0x00034400011d7983 */ /* 0x000ee20000300800 */
[----:B--2---:R-:W-:-:S04]  /*b6a0*/  LOP3.LUT R26, R26, 0xffff, RZ, 0xc0, !PT ;  /* 0x0000ffff1a1a7812 */ /* 0x004fc800078ec0ff */
[----:B------:R-:W-:Y:S02]  /*b6b0*/  PRMT R28, R28, 0x3340, R26 ;  /* 0x000033401c1c7816 */ /* 0x000fe4000000001a */
[----:B------:R-:W2:Y:S01]  /*b6c0*/  LDL.LU R26, [R1+0x348] ;  /* 0x00034800011a7983 */ /* 0x000ea20000300800 */
[----:B---3--:R-:W-:-:S03]  /*b6d0*/  LOP3.LUT R20, R29, 0xffff, RZ, 0xc0, !PT ;  /* 0x0000ffff1d147812 */ /* 0x008fc600078ec0ff */
[----:B------:R0:W-:Y:S01]  /*b6e0*/  STL [R1+0x674], R27 ;  /* 0x0006741b01007387 */ /* 0x0001e20000100800 */
[----:B--2---:R-:W-:-:S03]  /*b6f0*/  LOP3.LUT R21, R26, 0xffff, RZ, 0xc0, !PT ;  /* 0x0000ffff1a157812 */ /* 0x004fc600078ec0ff */
[----:B0-----:R-:W2:Y:S01]  /*b700*/  LDL.LU R27, [R1+0x350] ;  /* 0x00035000011b7983 */ /* 0x001ea20000300800 */
[----:B------:R-:W-:-:S03]  /*b710*/  PRMT R22, R22, 0x3340, R21 ;  /* 0x0000334016167816 */ /* 0x000fc60000000015 */
[----:B------:R0:W-:Y:S01]  /*b720*/  STL [R1+0x690], R13 ;  /* 0x0006900d01007387 */ /* 0x0001e20000100800 */
[----:B------:R-:W-:-:S03]  /*b730*/  PRMT R21, R24, 0x3340, R23 ;  /* 0x0000334018157816 */ /* 0x000fc60000000017 */
[----:B------:R-:W3:Y:S01]  /*b740*/  LDL.LU R23, [R1+0x358] ;  /* 0x0003580001177983 */ /* 0x000ee20000300800 */
[----:B------:R-:W-:Y:S02]  /*b750*/  PRMT R20, R25, 0x3340, R20 ;  /* 0x0000334019147816 */ /* 0x000fe40000000014 */
[----:B------:R-:W-:Y:S01]  /*b760*/  LOP3.LUT R9, R9, 0xffff, RZ, 0xc0, !PT ;  /* 0x0000ffff09097812 */ /* 0x000fe200078ec0ff */
[----:B------:R-:W2:Y:S01]  /*b770*/  LDL.LU R26, [R1+0x34c] ;  /* 0x00034c00011a7983 */ /* 0x000ea20000300800 */
[----:B------:R-:W-:-:S03]  /*b780*/  LOP3.LUT R7, R7, 0xffff, RZ, 0xc0, !PT ;  /* 0x0000ffff07077812 */ /* 0x000fc600078ec0ff */
[----:B0-----:R-:W2:Y:S01]  /*b790*/  LDL.LU R13, [R1+0x8b0] ;  /* 0x0008b000010d7983 */ /* 0x001ea20000300800 */
[----:B------:R-:W-:-:S03]  /*b7a0*/  PRMT R8, R9, 0x3340, R8 ;  /* 0x0000334009087816 */ /* 0x000fc60000000008 */
[----:B------:R0:W-:Y:S01]  /*b7b0*/  STL [R1+0x660], R20 ;  /* 0x0006601401007387 */ /* 0x0001e20000100800 */
[----:B------:R-:W-:Y:S02]  /*b7c0*/  PRMT R7, R7, 0x3340, R6 ;  /* 0x0000334007077816 */ /* 0x000fe40000000006 */
[----:B------:R-:W-:Y:S01]  /*b7d0*/  LOP3.LUT R10, R10, 0xffff, RZ, 0xc0, !PT ;  /* 0x0000ffff0a0a7812 */ /* 0x000fe200078ec0ff */
[----:B------:R-:W2:Y:S01]  /*b7e0*/  LDL.LU R6, [R1+0x89c] ;  /* 0x00089c0001067983 */ /* 0x000ea20000300800 */
[----:B------:R-:W-:-:S03]  /*b7f0*/  LOP3.LUT R11, R11, 0xffff, RZ, 0xc0, !PT ;  /* 0x0000ffff0b0b7812 */ /* 0x000fc600078ec0ff */
[----:B0-----:R-:W2:Y:S01]  /*b800*/  LDL.LU R20, [R1+0x354] ;  /* 0x0003540001147983 */ /* 0x001ea20000300800 */
[----:B----4-:R-:W-:Y:S02]  /*b810*/  LOP3.LUT R12, R12, 0xffff, RZ, 0xc0, !PT ;  /* 0x0000ffff0c0c7812 */ /* 0x010fe400078ec0ff */
[----:B------:R-:W-:Y:S02]  /*b820*/  LOP3.LUT R3, R3, 0xffff, RZ, 0xc0, !PT ;  /* 0x0000ffff03037812 */ /* 0x000fe400078ec0ff */
[----:B------:R-:W-:-:S04]  /*b830*/  LOP3.LUT R4, R4, 0xffff, RZ, 0xc0, !PT ;  /* 0x0000ffff04047812 */ /* 0x000fc800078ec0ff */
[----:B------:R-:W-:Y:S01]  /*b840*/  PRMT R4, R4, 0x3340, R3 ;  /* 0x0000334004047816 */ /* 0x000fe20000000003 */
[----:B------:R0:W-:Y:S04]  /*b850*/  STL [R1+0x668], R22 ;  /* 0x0006681601007387 */ /* 0x0001e80000100800 */
[----:B------:R1:W-:Y:S01]  /*b860*/  STL [R1+0x68c], R4 ;  /* 0x00068c0401007387 */ /* 0x0003e20000100800 */
[----:B------:R-:W-:Y:S02]  /*b870*/  LOP3.LUT R14, R14, 0xffff, RZ, 0xc0, !PT ;  /* 0x0000ffff0e0e7812 */ /* 0x000fe400078ec0ff */
[----:B------:R-:W-:Y:S01]  /*b880*/  LOP3.LUT R15, R15, 0xffff, RZ, 0xc0, !PT ;  /* 0x0000ffff0f0f7812 */ /* 0x000fe200078ec0ff */
[----:B------:R-:W4:Y:S04]  /*b890*/  LDL.LU R3, [R1+0x8a8] ;  /* 0x0008a80001037983 */ /* 0x000f280000300800 */
[----:B0-----:R-:W4:Y:S04]  /*b8a0*/  LDL.LU R22, [R1+0x360] ;  /* 0x0003600001167983 */ /* 0x001f280000300800 */
[----:B-1----:R-:W4:Y:S01]  /*b8b0*/  LDL.LU R4, [R1+0x8a4] ;  /* 0x0008a40001047983 */ /* 0x002f220000300800 */
[----:B---3--:R-:W-:-:S04]  /*b8c0*/  LOP3.LUT R9, R23, 0xffff, RZ, 0xc0, !PT ;  /* 0x0000ffff17097812 */ /* 0x008fc800078ec0ff */
[----:B------:R-:W-:Y:S02]  /*b8d0*/  PRMT R10, R10, 0x3340, R9 ;  /* 0x000033400a0a7816 */ /* 0x000fe40000000009 */
[----:B------:R-:W-:Y:S02]  /*b8e0*/  PRMT R9, R12, 0x3340, R11 ;  /* 0x000033400c097816 */ /* 0x000fe4000000000b */
[----:B------:R-:W3:Y:S01]  /*b8f0*/  LDL.LU R11, [R1+0x224] ;  /* 0x00022400010b7983 */ /* 0x000ee20000300800 */
[----:B------:R-:W-:Y:S02]  /*b900*/  PRMT R14, R15, 0x3340, R14 ;  /* 0x000033400f0e7816 */ /* 0x000fe4000000000e */
[----:B--2---:R-:W-:Y:S02]  /*b910*/  LOP3.LUT R15, R27, 0xffff, RZ, 0xc0, !PT ;  /* 0x0000ffff1b0f7812 */ /* 0x004fe400078ec0ff */
[----:B------:R-:W-:Y:S02]  /*b920*/  LOP3.LUT R16, R16, 0xffff, RZ, 0xc0, !PT ;  /* 0x0000ffff10107812 */ /* 0x000fe400078ec0ff */
[----:B------:R-:W-:-:S02]  /*b930*/  LOP3.LUT R17, R17, 0xffff, RZ, 0xc0, !PT ;  /* 0x0000ffff11117812 */ /* 0x000fc400078ec0ff */
[----:B------:R-:W-:Y:S01]  /*b940*/  LOP3.LUT R18, R18, 0xffff, RZ, 0xc0, !PT ;  /* 0x0000ffff12127812 */ /* 0x000fe200078ec0ff */
[----:B------:R0:W-:Y:S01]  /*b950*/  STL [R1+0x67c], R7 ;  /* 0x00067c0701007387 */ /* 0x0001e20000100800 */
[----:B------:R-:W-:Y:S02]  /*b960*/  PRMT R16, R16, 0x3340, R15 ;  /* 0x0000334010107816 */ /* 0x000fe4000000000f */
[----:B------:R-:W-:Y:S01]  /*b970*/  PRMT R15, R18, 0x3340, R17 ;  /* 0x00003340120f7816 */ /* 0x000fe20000000011 */
[----:B------:R1:W-:Y:S01]  /*b980*/  STL [R1+0x664], R21 ;  /* 0x0006641501007387 */ /* 0x0003e20000100800 */
[----:B------:R-:W-:-:S03]  /*b990*/  LOP3.LUT R13, R13, 0xffff, RZ, 0xc0, !PT ;  /* 0x0000ffff0d0d7812 */ /* 0x000fc600078ec0ff */
[----:B------:R2:W-:Y:S04]  /*b9a0*/  STL [R1+0x648], R10 ;  /* 0x0006480a01007387 */ /* 0x0005e80000100800 */
[----:B0-----:R-:W3:Y:S04]  /*b9b0*/  LDL.LU R7, [R1+0x898] ;  /* 0x0008980001077983 */ /* 0x001ee80000300800 */
[----:B-1----:R-:W3:Y:S04]  /*b9c0*/  LDL.LU R21, [R1+0x35c] ;  /* 0x00035c0001157983 */ /* 0x002ee80000300800 */
[----:B------:R0:W-:Y:S04]  /*b9d0*/  STL [R1+0x658], R16 ;  /* 0x0006581001007387 */ /* 0x0001e80000100800 */
[----:B------:R-:W-:Y:S04]  /*b9e0*/  STL [R1+0x654], R15 ;  /* 0x0006540f01007387 */ /* 0x000fe80000100800 */
[----:B------:R1:W-:Y:S04]  /*b9f0*/  STL [R1+0x64c], R8 ;  /* 0x00064c0801007387 */ /* 0x0003e80000100800 */
[----:B--2---:R-:W2:Y:S04]  /*ba00*/  LDL.LU R10, [R1+0x220] ;  /* 0x00022000010a7983 */ /* 0x004ea80000300800 */
[----:B0-----:R-:W2:Y:S01]  /*ba10*/  LDL.LU R16, [R1+0x230] ;  /* 0x0002300001107983 */ /* 0x001ea20000300800 */
[----:B-1----:R-:W-:-:S03]  /*ba20*/  LOP3.LUT R8, R20, 0xffff, RZ, 0xc0, !PT ;  /* 0x0000ffff14087812 */ /* 0x002fc600078ec0ff */
[----:B------:R-:W2:Y:S01]  /*ba30*/  LDL.LU R15, [R1+0x22c] ;  /* 0x00022c00010f7983 */ /* 0x000ea20000300800 */
[----:B------:R-:W-:Y:S02]  /*ba40*/  LOP3.LUT R5, R5, 0xffff, RZ, 0xc0, !PT ;  /* 0x0000ffff05057812 */ /* 0x000fe400078ec0ff */
[----:B------:R-:W-:Y:S01]  /*ba50*/  PRMT R8, R13, 0x3340, R8 ;  /* 0x000033400d087816 */ /* 0x000fe20000000008 */
[----:B------:R-:W2:Y:S01]  /*ba60*/  LDL.LU R18, [R1+0x248] ;  /* 0x0002480001127983 */ /* 0x000ea20000300800 */
[----:B------:R-:W-:-:S03]  /*ba70*/  LOP3.LUT R6, R6, 0xffff, RZ, 0xc0, !PT ;  /* 0x0000ffff06067812 */ /* 0x000fc600078ec0ff */
[----:B------:R-:W2:Y:S01]  /*ba80*/  LDL.LU R13, [R1+0x364] ;  /* 0x00036400010d7983 */ /* 0x000ea20000300800 */
[----:B------:R-:W-:-:S03]  /*ba90*/  PRMT R5, R6, 0x3340, R5 ;  /* 0x0000334006057816 */ /* 0x000fc60000000005 */
[----:B------:R-:W2:Y:S04]  /*baa0*/  LDL.LU R17, [R1+0x244] ;  /* 0x0002440001117983 */ /* 0x000ea80000300800 */
[----:B------:R-:W2:Y:S04]  /*bab0*/  LDL.LU R12, [R1+0x238] ;  /* 0x00023800010c7983 */ /* 0x000ea80000300800 */
[----:B------:R0:W-:Y:S04]  /*bac0*/  STL [R1+0x644], R9 ;  /* 0x0006440901007387 */ /* 0x0001e80000100800 */
[----:B------:R1:W-:Y:S01]  /*bad0*/  STL [R1+0x640], R8 ;  /* 0x0006400801007387 */ /* 0x0003e20000100800 */
[----:B------:R-:W-:-:S02]  /*bae0*/  LOP3.LUT R2, R2, 0xffff, RZ, 0xc0, !PT ;  /* 0x0000ffff02027812 */ /* 0x000fc400078ec0ff */
[----:B----4-:R-:W-:Y:S01]  /*baf0*/  LOP3.LUT R3, R3, 0xffff, RZ, 0xc0, !PT ;  /* 0x0000ffff03037812 */ /* 0x010fe200078ec0ff */
[----:B------:R4:W-:Y:S01]  /*bb00*/  STL [R1+0x65c], R14 ;  /* 0x00065c0e01007387 */ /* 0x0009e20000100800 */
[----:B0-----:R-:W-:Y:S02]  /*bb10*/  LOP3.LUT R9, R22, 0xffff, RZ, 0xc0, !PT ;  /* 0x0000ffff16097812 */ /* 0x001fe400078ec0ff */
[----:B------:R-:W-:Y:S01]  /*bb20*/  LOP3.LUT R19, R19, 0xffff, RZ, 0xc0, !PT ;  /* 0x0000ffff13137812 */ /* 0x000fe200078ec0ff */
[----:B------:R-:W2:Y:S01]  /*bb30*/  LDL.LU R20, [R1+0x368] ;  /* 0x0003680001147983 */ /* 0x000ea20000300800 */
[----:B-1----:R-:W-:Y:S02]  /*bb40*/  LOP3.LUT R8, R4, 0xffff, RZ, 0xc0, !PT ;  /* 0x0000ffff04087812 */ /* 0x002fe400078ec0ff */
[----:B---3--:R-:W-:Y:S01]  /*bb50*/  LOP3.LUT R6, R11, 0xffff, RZ, 0xc0, !PT ;  /* 0x0000ffff0b067812 */ /* 0x008fe200078ec0ff */
[----:B------:R2:W-:Y:S04]  /*bb60*/  STL [R1+0x638], R5 ;  /* 0x0006380501007387 */ /* 0x0005e80000100800 */
[----:B------:R-:W3:Y:S01]  /*bb70*/  LDL.LU R11, [R1+0x36c] ;  /* 0x00036c00010b7983 */ /* 0x000ee20000300800 */
[----:B------:R-:W-:-:S03]  /*bb80*/  PRMT R29, R8, 0x3340, R9 ;  /* 0x00003340081d7816 */ /* 0x000fc60000000009 */
[----:B------:R-:W3:Y:S01]  /*bb90*/  LDL.LU R9, [R1+0x25c] ;  /* 0x00025c0001097983 */ /* 0x000ee20000300800 */
[----:B------:R-:W-:Y:S02]  /*bba0*/  PRMT R2, R3, 0x3340, R2 ;  /* 0x0000334003027816 */ /* 0x000fe40000000002 */
[----:B----4-:R-:W-:Y:S01]  /*bbb0*/  LOP3.LUT R14, R26, 0xffff, RZ, 0xc0, !PT ;  /* 0x0000ffff1a0e7812 */ /* 0x010fe200078ec0ff */
[----:B------:R-:W4:Y:S03]  /*bbc0*/  LDL.LU R22, [R1+0x388] ;  /* 0x0003880001167983 */ /* 0x000f260000300800 */
[----:B------:R-:W-:Y:S01]  /*bbd0*/  PRMT R14, R19, 0x3340, R14 ;  /* 0x00003340130e7816 */ /* 0x000fe2000000000e */
[----:B------:R0:W-:Y:S04]  /*bbe0*/  STL [R1+0x63c], R2 ;  /* 0x00063c0201007387 */ /* 0x0001e80000100800 */
[----:B------:R-:W4:Y:S01]  /*bbf0*/  LDL.LU R19, [R1+0x228] ;  /* 0x0002280001137983 */ /* 0x000f220000300800 */
[----:B------:R-:W-:-:S02]  /*bc00*/  LOP3.LUT R7, R7, 0xffff, RZ, 0xc0, !PT ;  /* 0x0000ffff07077812 */ /* 0x000fc400078ec0ff */
[----:B------:R-:W-:Y:S02]  /*bc10*/  LOP3.LUT R4, R21, 0xffff, RZ, 0xc0, !PT ;  /* 0x0000ffff15047812 */ /* 0x000fe400078ec0ff */
[----:B--2---:R-:W-:Y:S02]  /*bc20*/  LOP3.LUT R5, R10, 0xffff, RZ, 0xc0, !PT ;  /* 0x0000ffff0a057812 */ /* 0x004fe400078ec0ff */
[----:B------:R-:W-:Y:S01]  /*bc30*/  LOP3.LUT R3, R16, 0xffff, RZ, 0xc0, !PT ;  /* 0x0000ffff10037812 */ /* 0x000fe200078ec0ff */
[----:B------:R-:W2:Y:S01]  /*bc40*/  LDL.LU R10, [R1+0x234] ;  /* 0x00023400010a7983 */ /* 0x000ea20000300800 */
[----:B------:R-:W-:Y:S02]  /*bc50*/  PRMT R4, R7, 0x3340, R4 ;  /* 0x0000334007047816 */ /* 0x000fe40000000004 */
[----:B0-----:R-:W-:Y:S01]  /*bc60*/  LOP3.LUT R2, R15, 0xffff, RZ, 0xc0, !PT ;  /* 0x0000ffff0f027812 */ /* 0x001fe200078ec0ff */
[----:B------:R0:W-:Y:S01]  /*bc70*/  STL [R1+0x650], R14 ;  /* 0x0006500e01007387 */ /* 0x0001e20000100800 */
[----:B------:R-:W-:-:S02]  /*bc80*/  PRMT R5, R5, 0x3340, R6 ;  /* 0x0000334005057816 */ /* 0x000fc40000000006 */
[----:B------:R-:W-:Y:S01]  /*bc90*/  PRMT R2, R2, 0x3340, R3 ;  /* 0x0000334002027816 */ /* 0x000fe20000000003 */
[----:B------:R1:W-:Y:S01]  /*bca0*/  STL [R1+0x634], R4 ;  /* 0x0006340401007387 */ /* 0x0003e20000100800 */
[----:B------:R-:W-:-:S03]  /*bcb0*/  LOP3.LUT R3, R0, 0xffff, RZ, 0xc0, !PT ;  /* 0x0000ffff00037812 */ /* 0x000fc600078ec0ff */
[----:B------:R1:W-:Y:S04]  /*bcc0*/  STL [R1+0x630], R2 ;  /* 0x0006300201007387 */ /* 0x0003e80000100800 */
[----:B0-----:R-:W2:Y:S01]  /*bcd0*/  LDL.LU R14, [R1+0x23c] ;  /* 0x00023c00010e7983 */ /* 0x001ea20000300800 */
[----:B-1----:R-:W-:-:S03]  /*bce0*/  LOP3.LUT R4, R13, 0xffff, RZ, 0xc0, !PT ;  /* 0x0000ffff0d047812 */ /* 0x002fc600078ec0ff */
[----:B------:R0:W-:Y:S01]  /*bcf0*/  STL [R1+0x628], R5 ;  /* 0x0006280501007387 */ /* 0x0001e20000100800 */
[----:B------:R-:W-:Y:S02]  /*bd00*/  LOP3.LUT R0, R17, 0xffff, RZ, 0xc0, !PT ;  /* 0x0000ffff11007812 */ /* 0x000fe400078ec0ff */
[----:B------:R-:W-:Y:S01]  /*bd10*/  PRMT R3, R3, 0x3340, R4 ;  /* 0x0000334003037816 */ /* 0x000fe20000000004 */
[----:B------:R-:W2:Y:S01]  /*bd20*/  LDL.LU R13, [R1+0x260] ;  /* 0x00026000010d7983 */ /* 0x000ea20000300800 */
[----:B------:R-:W-:-:S03]  /*bd30*/  LOP3.LUT R2, R18, 0xffff, RZ, 0xc0, !PT ;  /* 0x0000ffff12027812 */ /* 0x000fc600078ec0ff */
[----:B------:R-:W2:Y:S01]  /*bd40*/  LDL.LU R16, [R1+0x370] ;  /* 0x0003700001107983 */ /* 0x000ea20000300800 */
[----:B0-----:R-:W-:-:S03]  /*bd50*/  LOP3.LUT R5, R12, 0xffff, RZ, 0xc0, !PT ;  /* 0x0000ffff0c057812 */ /* 0x001fc600078ec0ff */
[----:B------:R-:W2:Y:S01]  /*bd60*/  LDL.LU R12, [R1+0x374] ;  /* 0x00037400010c7983 */ /* 0x000ea20000300800 */
[----:B------:R-:W-:-:S03]  /*bd70*/  PRMT R0, R0, 0x3340, R2 ;  /* 0x0000334000007816 */ /* 0x000fc60000000002 */
[----:B------:R-:W2:Y:S04]  /*bd80*/  LDL.LU R17, [R1+0x274] ;  /* 0x0002740001117983 */ /* 0x000ea80000300800 */
[----:B------:R0:W-:Y:S04]  /*bd90*/  STL [R1+0x620], R0 ;  /* 0x0006200001007387 */ /* 0x0001e80000100800 */
[----:B------:R-:W2:Y:S01]  /*bda0*/  LDL.LU R15, [R1+0x240] ;  /* 0x00024000010f7983 */ /* 0x000ea20000300800 */
[----:B------:R-:W-:-:S03]  /*bdb0*/  LOP3.LUT R8, R20, 0xffff, RZ, 0xc0, !PT ;  /* 0x0000ffff14087812 */ /* 0x000fc600078ec0ff */
[----:B------:R-:W2:Y:S01]  /*bdc0*/  LDL.LU R21, [R1+0x378] ;  /* 0x0003780001157983 */ /* 0x000ea20000300800 */
[----:B---3--:R-:W-:-:S03]  /*bdd0*/  LOP3.LUT R4, R11, 0xffff, RZ, 0xc0, !PT ;  /* 0x0000ffff0b047812 */ /* 0x008fc600078ec0ff */
[----:B------:R2:W-:Y:S04]  /*bde0*/  STL [R1+0x624], R3 ;  /* 0x0006240301007387 */ /* 0x0005e80000100800 */
[----:B------:R-:W3:Y:S01]  /*bdf0*/  LDL.LU R11, [R1+0x24c] ;  /* 0x00024c00010b7983 */ /* 0x000ee20000300800 */
[----:B0-----:R-:W-:-:S03]  /*be00*/  LOP3.LUT R0, R9, 0xffff, RZ, 0xc0, !PT ;  /* 0x0000ffff09007812 */ /* 0x001fc600078ec0ff */
[----:B------:R-:W3:Y:S04]  /*be10*/  LDL.LU R9, [R1+0x37c] ;  /* 0x00037c0001097983 */ /* 0x000ee80000300800 */
[----:B------:R-:W3:Y:S01]  /*be20*/  LDL.LU R18, [R1+0x250] ;  /* 0x0002500001127983 */ /* 0x000ee20000300800 */
[----:B----4-:R-:W-:-:S03]  /*be30*/  LOP3.LUT R7, R19, 0xffff, RZ, 0xc0, !PT ;  /* 0x0000ffff13077812 */ /* 0x010fc600078ec0ff */
[----:B------:R-:W4:Y:S04]  /*be40*/  LDL.LU R20, [R1+0x258] ;  /* 0x0002580001147983 */ /* 0x000f280000300800 */
[----:B------:R-:W4:Y:S01]  /*be50*/  LDL.LU R19, [R1+0x254] ;  /* 0x0002540001137983 */ /* 0x000f220000300800 */
[----:B--2---:R-:W-:-:S03]  /*be60*/  LOP3.LUT R3, R10, 0xffff, RZ, 0xc0, !PT ;  /* 0x0000ffff0a037812 */ /* 0x004fc600078ec0ff */
[----:B------:R-:W2:Y:S01]  /*be70*/  LDL.LU R10, [R1+0x278] ;  /* 0x00027800010a7983 */ /* 0x000ea20000300800 */
[----:B------:R-:W-:-:S05]  /*be80*/  PRMT R3, R3, 0x3340, R4 ;  /* 0x0000334003037816 */ /* 0x000fca0000000004 */
[----:B------:R3:W-:Y:S01]  /*be90*/  STL [R1+0x614], R3 ;  /* 0x0006140301007387 */ /* 0x0007e20000100800 */
[----:B------:R-:W-:-:S03]  /*bea0*/  LOP3.LUT R2, R13, 0xffff, RZ, 0xc0, !PT ;  /* 0x0000ffff0d027812 */ /* 0x000fc600078ec0ff */
[----:B------:R-:W2:Y:S01]  /*beb0*/  LDL.LU R13, [R1+0x268] ;  /* 0x00026800010d7983 */ /* 0x000ea20000300800 */
[----:B------:R-:W-:-:S03]  /*bec0*/  LOP3.LUT R4, R12, 0xffff, RZ, 0xc0, !PT ;  /* 0x0000ffff0c047812 */ /* 0x000fc600078ec0ff */
[----:B------:R-:W2:Y:S01]  /*bed0*/  LDL.LU R12, [R1+0x264] ;  /* 0x00026400010c7983 */ /* 0x000ea20000300800 */
[----:B---3--:R-:W-:-:S03]  /*bee0*/  LOP3.LUT R3, R11, 0xffff, RZ, 0xc0, !PT ;  /* 0x0000ffff0b037812 */ /* 0x008fc600078ec0ff */
[----:B------:R-:W3:Y:S01]  /*bef0*/  LDL.LU R11, [R1+0x290] ;  /* 0x00029000010b7983 */ /* 0x000ee20000300800 */
[----:B------:R-:W-:Y:S02]  /*bf00*/  PRMT R3, R3, 0x3340, R4 ;  /* 0x0000334003037816 */ /* 0x000fe40000000004 */
[----:B------:R-:W-:Y:S02]  /*bf10*/  LOP3.LUT R4, R9, 0xffff, RZ, 0xc0, !PT ;  /* 0x0000ffff09047812 */ /* 0x000fe400078ec0ff */
[----:B------:R-:W3:Y:S01]  /*bf20*/  LDL.LU R9, [R1+0x27c] ;  /* 0x00027c0001097983 */ /* 0x000ee20000300800 */
[----:B------:R-:W-:Y:S02]  /*bf30*/  LOP3.LUT R6, R14, 0xffff, RZ, 0xc0, !PT ;  /* 0x0000ffff0e067812 */ /* 0x000fe400078ec0ff */
[----:B------:R-:W-:Y:S02]  /*bf40*/  PRMT R0, R0, 0x3340, R2 ;  /* 0x0000334000007816 */ /* 0x000fe40000000002 */
[----:B------:R-:W-:Y:S01]  /*bf50*/  PRMT R7, R7, 0x3340, R8 ;  /* 0x0000334007077816 */ /* 0x000fe20000000008 */
[----:B------:R-:W-:Y:S01]  /*bf60*/  STL [R1+0x604], R3 ;  /* 0x0006040301007387 */ /* 0x000fe20000100800 */
[----:B------:R-:W-:-:S02]  /*bf70*/  PRMT R5, R5, 0x3340, R6 ;  /* 0x0000334005057816 */ /* 0x000fc40000000006 */
[----:B----4-:R-:W-:Y:S01]  /*bf80*/  LOP3.LUT R6, R19, 0xffff, RZ, 0xc0, !PT ;  /* 0x0000ffff13067812 */ /* 0x010fe200078ec0ff */
[----:B------:R-:W-:Y:S04]  /*bf90*/  STL [R1+0x610], R0 ;  /* 0x0006100001007387 */ /* 0x000fe80000100800 */
[----:B------:R0:W-:Y:S01]  /*bfa0*/  STL [R1+0x618], R5 ;  /* 0x0006180501007387 */ /* 0x0001e20000100800 */
[----:B------:R-:W-:-:S03]  /*bfb0*/  LOP3.LUT R8, R16, 0xffff, RZ, 0xc0, !PT ;  /* 0x0000ffff10087812 */ /* 0x000fc600078ec0ff */
[----:B------:R-:W4:Y:S04]  /*bfc0*/  LDL.LU R16, [R1+0x380] ;  /* 0x0003800001107983 */ /* 0x000f280000300800 */
[----:B------:R1:W-:Y:S01]  /*bfd0*/  STL [R1+0x62c], R7 ;  /* 0x00062c0701007387 */ /* 0x0003e20000100800 */
[----:B0-----:R-:W-:-:S03]  /*bfe0*/  LOP3.LUT R5, R18, 0xffff, RZ, 0xc0, !PT ;  /* 0x0000ffff12057812 */ /* 0x001fc600078ec0ff */
[----:B------:R-:W4:Y:S01]  /*bff0*/  LDL.LU R14, [R1+0x26c] ;  /* 0x00026c00010e7983 */ /* 0x000f220000300800 */
[----:B--2---:R-:W-:-:S03]  /*c000*/  LOP3.LUT R2, R10, 0xffff, RZ, 0xc0, !PT ;  /* 0x0000ffff0a027812 */ /* 0x004fc600078ec0ff */
[----:B------:R-:W2:Y:S01]  /*c010*/  LDL.LU R18, [R1+0x384] ;  /* 0x0003840001127983 */ /* 0x000ea20000300800 */
[----:B------:R-:W-:-:S03]  /*c020*/  PRMT R5, R5, 0x3340, R6 ;  /* 0x0000334005057816 */ /* 0x000fc60000000006 */
[----:B------:R-:W2:Y:S01]  /*c030*/  LDL.LU R10, [R1+0x28c] ;  /* 0x00028c00010a7983 */ /* 0x000ea20000300800 */
[----:B------:R-:W-:Y:S02]  /*c040*/  LOP3.LUT R0, R17, 0xffff, RZ, 0xc0, !PT ;  /* 0x0000ffff11007812 */ /* 0x000fe400078ec0ff */
[----:B-1----:R-:W-:Y:S01]  /*c050*/  LOP3.LUT R7, R15, 0xffff, RZ, 0xc0, !PT ;  /* 0x0000ffff0f077812 */ /* 0x002fe200078ec0ff */
[----:B------:R0:W-:Y:S01]  /*c060*/  STL [R1+0x608], R5 ;  /* 0x0006080501007387 */ /* 0x0001e20000100800 */
[----:B------:R-:W-:-:S03]  /*c070*/  PRMT R0, R0, 0x3340, R2 ;  /* 0x0000334000007816 */ /* 0x000fc60000000002 */
[----:B------:R-:W2:Y:S04]  /*c080*/  LDL.LU R15, [R1+0x270] ;  /* 0x00027000010f7983 */ /* 0x000ea80000300800 */
[----:B------:R-:W2:Y:S04]  /*c090*/  LDL.LU R19, [R1+0x280] ;  /* 0x0002800001137983 */ /* 0x000ea80000300800 */
[----:B------:R-:W2:Y:S01]  /*c0a0*/  LDL.LU R17, [R1+0x390] ;  /* 0x0003900001117983 */ /* 0x000ea20000300800 */
[----:B0-----:R-:W-:-:S03]  /*c0b0*/  LOP3.LUT R5, R13, 0xffff, RZ, 0xc0, !PT ;  /* 0x0000ffff0d057812 */ /* 0x001fc600078ec0ff */
[----:B------:R-:W2:Y:S01]  /*c0c0*/  LDL.LU R13, [R1+0x2a8] ;  /* 0x0002a800010d7983 */ /* 0x000ea20000300800 */
[----:B------:R-:W-:-:S03]  /*c0d0*/  LOP3.LUT R3, R12, 0xffff, RZ, 0xc0, !PT ;  /* 0x0000ffff0c037812 */ /* 0x000fc600078ec0ff */
[----:B------:R-:W2:Y:S01]  /*c0e0*/  LDL.LU R12, [R1+0x2a4] ;  /* 0x0002a400010c7983 */ /* 0x000ea20000300800 */
[----:B------:R-:W-:-:S05]  /*c0f0*/  PRMT R3, R3, 0x3340, R4 ;  /* 0x0000334003037816 */ /* 0x000fca0000000004 */
[----:B------:R0:W-:Y:S01]  /*c100*/  STL [R1+0x5f4], R3 ;  /* 0x0005f40301007387 */ /* 0x0001e20000100800 */
[----:B---3--:R-:W-:-:S03]  /*c110*/  LOP3.LUT R2, R11, 0xffff, RZ, 0xc0, !PT ;  /* 0x0000ffff0b027812 */ /* 0x008fc600078ec0ff */
[----:B------:R-:W3:Y:S01]  /*c120*/  LDL.LU R11, [R1+0x38c] ;  /* 0x00038c00010b7983 */ /* 0x000ee20000300800 */
[----:B0-----:R-:W-:-:S03]  /*c130*/  LOP3.LUT R3, R9, 0xffff, RZ, 0xc0, !PT ;  /* 0x0000ffff09037812 */ /* 0x001fc600078ec0ff */
[----:B------:R-:W3:Y:S01]  /*c140*/  LDL.LU R9, [R1+0x2c0] ;  /* 0x0002c00001097983 */ /* 0x000ee20000300800 */
[----:B------:R-:W-:Y:S02]  /*c150*/  PRMT R7, R7, 0x3340, R8 ;  /* 0x0000334007077816 */ /* 0x000fe40000000008 */
[----:B------:R-:W-:Y:S02]  /*c160*/  LOP3.LUT R8, R21, 0xffff, RZ, 0xc0, !PT ;  /* 0x0000ffff15087812 */ /* 0x000fe400078ec0ff */
[----:B------:R-:W3:Y:S04]  /*c170*/  LDL.LU R21, [R1+0x288] ;  /* 0x0002880001157983 */ /* 0x000ee80000300800 */
[----:B------:R0:W-:Y:S04]  /*c180*/  STL [R1+0x61c], R7 ;  /* 0x00061c0701007387 */ /* 0x0001e80000100800 */
[----:B------:R2:W-:Y:S01]  /*c190*/  STL [R1+0x600], R0 ;  /* 0x0006000001007387 */ /* 0x0005e20000100800 */
[----:B0-----:R-:W-:-:S03]  /*c1a0*/  LOP3.LUT R7, R20, 0xffff, RZ, 0xc0, !PT ;  /* 0x0000ffff14077812 */ /* 0x001fc600078ec0ff */
[----:B------:R-:W3:Y:S01]  /*c1b0*/  LDL.LU R20, [R1+0x284] ;  /* 0x0002840001147983 */ /* 0x000ee20000300800 */
[----:B------:R-:W-:Y:S02]  /*c1c0*/  PRMT R7, R7, 0x3340, R8 ;  /* 0x0000334007077816 */ /* 0x000fe40000000008 */
[----:B----4-:R-:W-:Y:S02]  /*c1d0*/  LOP3.LUT R8, R16, 0xffff, RZ, 0xc0, !PT ;  /* 0x0000ffff10087812 */ /* 0x010fe400078ec0ff */
[----:B------:R-:W4:Y:S01]  /*c1e0*/  LDL.LU R16, [R1+0x2a0] ;  /* 0x0002a00001107983 */ /* 0x000f220000300800 */
[----:B--2---:R-:W-:-:S03]  /*c1f0*/  LOP3.LUT R0, R10, 0xffff, RZ, 0xc0, !PT ;  /* 0x0000ffff0a007812 */ /* 0x004fc600078ec0ff */
[----:B------:R-:W2:Y:S01]  /*c200*/  LDL.LU R10, [R1+0x294] ;  /* 0x00029400010a7983 */ /* 0x000ea20000300800 */
[----:B------:R-:W-:Y:S02]  /*c210*/  LOP3.LUT R4, R18, 0xffff, RZ, 0xc0, !PT ;  /* 0x0000ffff12047812 */ /* 0x000fe400078ec0ff */
[----:B------:R-:W-:Y:S01]  /*c220*/  PRMT R0, R0, 0x3340, R2 ;  /* 0x0000334000007816 */ /* 0x000fe20000000002 */
[----:B------:R0:W-:Y:S01]  /*c230*/  STL [R1+0x60c], R7 ;  /* 0x00060c0701007387 */ /* 0x0001e20000100800 */
[----:B------:R-:W-:Y:S02]  /*c240*/  LOP3.LUT R6, R14, 0xffff, RZ, 0xc0, !PT ;  /* 0x0000ffff0e067812 */ /* 0x000fe400078ec0ff */
[----:B------:R-:W-:Y:S01]  /*c250*/  PRMT R3, R3, 0x3340, R4 ;  /* 0x0000334003037816 */ /* 0x000fe20000000004 */
[----:B------:R1:W-:Y:S04]  /*c260*/  STL [R1+0x5f0], R0 ;  /* 0x0005f00001007387 */ /* 0x0003e80000100800 */
[----:B------:R-:W4:Y:S01]  /*c270*/  LDL.LU R14, [R1+0x298] ;  /* 0x00029800010e7983 */ /* 0x000f220000300800 */
[----:B0-----:R-:W-:-:S03]  /*c280*/  LOP3.LUT R7, R15, 0xffff, RZ, 0xc0, !PT ;  /* 0x0000ffff0f077812 */ /* 0x001fc600078ec0ff */
[----:B------:R-:W4:Y:S01]  /*c290*/  LDL.LU R15, [R1+0x29c] ;  /* 0x00029c00010f7983 */ /* 0x000f220000300800 */
[----:B------:R-:W-:-:S03]  /*c2a0*/  LOP3.LUT R2, R13, 0xffff, RZ, 0xc0, !PT ;  /* 0x0000ffff0d027812 */ /* 0x000fc600078ec0ff */
[----:B------:R-:W4:Y:S04]  /*c2b0*/  LDL.LU R18, [R1+0x3a0] ;  /* 0x0003a00001127983 */ /* 0x000f280000300800 */
[----:B------:R-:W4:Y:S01]  /*c2c0*/  LDL.LU R13, [R1+0x2bc] ;  /* 0x0002bc00010d7983 */ /* 0x000f220000300800 */
[----:B-1----:R-:W-:-:S03]  /*c2d0*/  LOP3.LUT R0, R12, 0xffff, RZ, 0xc0, !PT ;  /* 0x0000ffff0c007812 */ /* 0x002fc600078ec0ff */
[----:B------:R-:W4:Y:S01]  /*c2e0*/  LDL.LU R12, [R1+0x398] ;  /* 0x00039800010c7983 */ /* 0x000f220000300800 */
[----:B------:R-:W-:Y:S02]  /*c2f0*/  PRMT R0, R0, 0x3340, R2 ;  /* 0x0000334000007816 */ /* 0x000fe40000000002 */
[----:B---3--:R-:W-:Y:S02]  /*c300*/  LOP3.LUT R4, R11, 0xffff, RZ, 0xc0, !PT ;  /* 0x0000ffff0b047812 */ /* 0x008fe400078ec0ff */
[----:B------:R-:W3:Y:S01]  /*c310*/  LDL.LU R11, [R1+0x2ac] ;  /* 0x0002ac00010b7983 */ /* 0x000ee20000300800 */
[----:B------:R-:W-:-:S03]  /*c320*/  LOP3.LUT R2, R9, 0xffff, RZ, 0xc0, !PT ;  /* 0x0000ffff09027812 */ /* 0x000fc600078ec0ff */
[----:B------:R-:W3:Y:S01]  /*c330*/  LDL.LU R9, [R1+0x2d4] ;  /* 0x0002d40001097983 */ /* 0x000ee20000300800 */
[----:B------:R-:W-:Y:S02]  /*c340*/  PRMT R7, R7, 0x3340, R8 ;  /* 0x0000334007077816 */ /* 0x000fe40000000008 */
[----:B------:R-:W-:Y:S02]  /*c350*/  PRMT R5, R5, 0x3340, R6 ;  /* 0x0000334005057816 */ /* 0x000fe40000000006 */
[----:B------:R-:W-:Y:S01]  /*c360*/  LOP3.LUT R8, R22, 0xffff, RZ, 0xc0, !PT ;  /* 0x0000ffff16087812 */ /* 0x000fe200078ec0ff */
[----:B------:R0:W-:Y:S04]  /*c370*/  STL [R1+0x5fc], R7 ;  /* 0x0005fc0701007387 */ /* 0x0001e80000100800 */
[----:B------:R1:W-:Y:S04]  /*c380*/  STL [R1+0x5f8], R5 ;  /* 0x0005f80501007387 */ /* 0x0003e80000100800 */
[----:B------:R2:W-:Y:S01]  /*c390*/  STL [R1+0x5e4], R3 ;  /* 0x0005e40301007387 */ /* 0x0005e20000100800 */
[----:B0-----:R-:W-:-:S03]  /*c3a0*/  LOP3.LUT R7, R21, 0xffff, RZ, 0xc0, !PT ;  /* 0x0000ffff15077812 */ /* 0x001fc600078ec0ff */
[----:B------:R-:W3:Y:S01]  /*c3b0*/  LDL.LU R21, [R1+0x2b4] ;  /* 0x0002b40001157983 */ /* 0x000ee20000300800 */
[----:B------:R-:W-:Y:S02]  /*c3c0*/  LOP3.LUT R6, R20, 0xffff, RZ, 0xc0, !PT ;  /* 0x0000ffff14067812 */ /* 0x000fe400078ec0ff */
[----:B-1----:R-:W-:Y:S01]  /*c3d0*/  LOP3.LUT R5, R19, 0xffff, RZ, 0xc0, !PT ;  /* 0x0000ffff13057812 */ /* 0x002fe200078ec0ff */
[----:B------:R-:W3:Y:S01]  /*c3e0*/  LDL.LU R20, [R1+0x2b0] ;  /* 0x0002b00001147983 */ /* 0x000ee20000300800 */
[----:B------:R-:W-:-:S03]  /*c3f0*/  PRMT R7, R7, 0x3340, R8 ;  /* 0x0000334007077816 */ /* 0x000fc60000000008 */
[----:B------:R-:W3:Y:S01]  /*c400*/  LDL.LU R22, [R1+0x2b8] ;  /* 0x0002b80001167983 */ /* 0x000ee20000300800 */
[----:B------:R-:W-:-:S03]  /*c410*/  PRMT R5, R5, 0x3340, R6 ;  /* 0x0000334005057816 */ /* 0x000fc60000000006 */
[----:B------:R-:W3:Y:S01]  /*c420*/  LDL.LU R19, [R1+0x394] ;  /* 0x0003940001137983 */ /* 0x000ee20000300800 */
[----:B--2---:R-:W-:-:S03]  /*c430*/  LOP3.LUT R3, R10, 0xffff, RZ, 0xc0, !PT ;  /* 0x0000ffff0a037812 */ /* 0x004fc600078ec0ff */
[----:B------:R-:W2:Y:S01]  /*c440*/  LDL.LU R10, [R1+0x2d8] ;  /* 0x0002d800010a7983 */ /* 0x000ea20000300800 */
[----:B------:R-:W-:Y:S02]  /*c450*/  LOP3.LUT R8, R17, 0xffff, RZ, 0xc0, !PT ;  /* 0x0000ffff11087812 */ /* 0x000fe400078ec0ff */
[----:B------:R-:W-:Y:S01]  /*c460*/  PRMT R3, R3, 0x3340, R4 ;  /* 0x0000334003037816 */ /* 0x000fe20000000004 */
[----:B------:R4:W-:Y:S04]  /*c470*/  STL [R1+0x5ec], R7 ;  /* 0x0005ec0701007387 */ /* 0x0009e80000100800 */
[----:B------:R0:W-:Y:S04]  /*c480*/  STL [R1+0x5e8], R5 ;  /* 0x0005e80501007387 */ /* 0x0001e80000100800 */
[----:B------:R1:W-:Y:S01]  /*c490*/  STL [R1+0x5e0], R0 ;  /* 0x0005e00001007387 */ /* 0x0003e20000100800 */
[----:B----4-:R-:W-:-:S02]  /*c4a0*/  LOP3.LUT R7, R16, 0xffff, RZ, 0xc0, !PT ;  /* 0x0000ffff10077812 */ /* 0x010fc400078ec0ff */
[----:B------:R-:W-:Y:S01]  /*c4b0*/  LOP3.LUT R6, R15, 0xffff, RZ, 0xc0, !PT ;  /* 0x0000ffff0f067812 */ /* 0x000fe200078ec0ff */
[----:B------:R3:W-:Y:S01]  /*c4c0*/  STL [R1+0x5d4], R3 ;  /* 0x0005d40301007387 */ /* 0x0007e20000100800 */
[----:B0-----:R-:W-:Y:S02]  /*c4d0*/  LOP3.LUT R5, R14, 0xffff, RZ, 0xc0, !PT ;  /* 0x0000ffff0e057812 */ /* 0x001fe400078ec0ff */
[----:B------:R-:W-:Y:S01]  /*c4e0*/  PRMT R7, R7, 0x3340, R8 ;  /* 0x0000334007077816 */ /* 0x000fe20000000008 */
[----:B------:R-:W4:Y:S01]  /*c4f0*/  LDL.LU R16, [R1+0x2cc] ;  /* 0x0002cc0001107983 */ /* 0x000f220000300800 */
[----:B-1----:R-:W-:-:S03]  /*c500*/  LOP3.LUT R0, R13, 0xffff, RZ, 0xc0, !PT ;  /* 0x0000ffff0d007812 */ /* 0x002fc600078ec0ff */
[----:B------:R-:W4:Y:S01]  /*c510*/  LDL.LU R15, [R1+0x2c8] ;  /* 0x0002c800010f7983 */ /* 0x000f220000300800 */
[----:B------:R-:W-:-:S03]  /*c520*/  LOP3.LUT R8, R12, 0xffff, RZ, 0xc0, !PT ;  /* 0x0000ffff0c087812 */ /* 0x000fc600078ec0ff */
[----:B------:R-:W4:Y:S04]  /*c530*/  LDL.LU R14, [R1+0x39c] ;  /* 0x00039c00010e7983 */ /* 0x000f280000300800 */
[----:B------:R-:W4:Y:S01]  /*c540*/  LDL.LU R13, [R1+0x2c4] ;  /* 0x0002c400010d7983 */ /* 0x000f220000300800 */
[----:B------:R-:W-:-:S03]  /*c550*/  PRMT R0, R0, 0x3340, R2 ;  /* 0x0000334000007816 */ /* 0x000fc60000000002 */
[----:B------:R-:W4:Y:S04]  /*c560*/  LDL.LU R17, [R1+0x2d0] ;  /* 0x0002d00001117983 */ /* 0x000f280000300800 */
[----:B------:R-:W4:Y:S04]  /*c570*/  LDL.LU R12, [R1+0x2f0] ;  /* 0x0002f000010c7983 */ /* 0x000f280000300800 */
[----:B------:R0:W-:Y:S01]  /*c580*/  STL [R1+0x5d0], R0 ;  /* 0x0005d00001007387 */ /* 0x0001e20000100800 */
[----:B---3--:R-:W-:-:S03]  /*c590*/  LOP3.LUT R3, R11, 0xffff, RZ, 0xc0, !PT ;  /* 0x0000ffff0b037812 */ /* 0x008fc600078ec0ff */
[----:B------:R-:W3:Y:S01]  /*c5a0*/  LDL.LU R11, [R1+0x2ec] ;  /* 0x0002ec00010b7983 */ /* 0x000ee20000300800 */
[----:B0-----:R-:W-:-:S03]  /*c5b0*/  LOP3.LUT R0, R9, 0xffff, RZ, 0xc0, !PT ;  /* 0x0000ffff09007812 */ /* 0x001fc600078ec0ff */
[----:B------:R-:W3:Y:S01]  /*c5c0*/  LDL.LU R9, [R1+0x2e8] ;  /* 0x0002e80001097983 */ /* 0x000ee20000300800 */
[----:B------:R-:W-:-:S03]  /*c5d0*/  PRMT R5, R5, 0x3340, R6 ;  /* 0x0000334005057816 */ /* 0x000fc60000000006 */
[----:B------:R-:W-:Y:S04]  /*c5e0*/  STL [R1+0x5dc], R7 ;  /* 0x0005dc0701007387 */ /* 0x000fe80000100800 */
[----:B------:R0:W-:Y:S01]  /*c5f0*/  STL [R1+0x5d8], R5 ;  /* 0x0005d80501007387 */ /* 0x0001e20000100800 */
[----:B------:R-:W-:-:S03]  /*c600*/  LOP3.LUT R6, R21, 0xffff, RZ, 0xc0, !PT ;  /* 0x0000ffff15067812 */ /* 0x000fc600078ec0ff */
[----:B------:R-:W3:Y:S01]  /*c610*/  LDL.LU R21, [R1+0x2e0] ;  /* 0x0002e00001157983 */ /* 0x000ee20000300800 */
[----:B0-----:R-:W-:-:S03]  /*c620*/  LOP3.LUT R5, R20, 0xffff, RZ, 0xc0, !PT ;  /* 0x0000ffff14057812 */ /* 0x001fc600078ec0ff */
[----:B------:R-:W3:Y:S01]  /*c630*/  LDL.LU R20, [R1+0x3a4] ;  /* 0x0003a40001147983 */ /* 0x000ee20000300800 */
[----:B------:R-:W-:Y:S02]  /*c640*/  LOP3.LUT R7, R22, 0xffff, RZ, 0xc0, !PT ;  /* 0x0000ffff16077812 */ /* 0x000fe400078ec0ff */
[----:B------:R-:W-:Y:S01]  /*c650*/  PRMT R5, R5, 0x3340, R6 ;  /* 0x0000334005057816 */ /* 0x000fe20000000006 */
[----:B------:R-:W3:Y:S01]  /*c660*/  LDL.LU R22, [R1+0x2e4] ;  /* 0x0002e40001167983 */ /* 0x000ee20000300800 */
[----:B------:R-:W-:Y:S02]  /*c670*/  LOP3.LUT R4, R19, 0xffff, RZ, 0xc0, !PT ;  /* 0x0000ffff13047812 */ /* 0x000fe400078ec0ff */
[----:B--2---:R-:W-:Y:S02]  /*c680*/  LOP3.LUT R2, R10, 0xffff, RZ, 0xc0, !PT ;  /* 0x0000ffff0a027812 */ /* 0x004fe400078ec0ff */
[----:B------:R-:W-:Y:S01]  /*c690*/  PRMT R7, R7, 0x3340, R8 ;  /* 0x0000334007077816 */ /* 0x000fe20000000008 */
[----:B------:R-:W2:Y:S01]  /*c6a0*/  LDL.LU R10, [R1+0x3a8] ;  /* 0x0003a800010a7983 */ /* 0x000ea20000300800 */
[----:B------:R-:W-:-:S02]  /*c6b0*/  PRMT R0, R0, 0x3340, R2 ;  /* 0x0000334000007816 */ /* 0x000fc40000000002 */
[----:B------:R-:W-:Y:S01]  /*c6c0*/  PRMT R3, R3, 0x3340, R4 ;  /* 0x0000334003037816 */ /* 0x000fe20000000004 */
[----:B------:R0:W-:Y:S01]  /*c6d0*/  STL [R1+0x5c8], R5 ;  /* 0x0005c80501007387 */ /* 0x0001e20000100800 */
[----:B------:R-:W-:-:S03]  /*c6e0*/  LOP3.LUT R8, R18, 0xffff, RZ, 0xc0, !PT ;  /* 0x0000ffff12087812 */ /* 0x000fc600078ec0ff */
[----:B------:R1:W-:Y:S04]  /*c6f0*/  STL [R1+0x5c0], R0 ;  /* 0x0005c00001007387 */ /* 0x0003e80000100800 */
[----:B------:R1:W-:Y:S04]  /*c700*/  STL [R1+0x5cc], R7 ;  /* 0x0005cc0701007387 */ /* 0x0003e80000100800 */
[----:B------:R1:W-:Y:S01]  /*c710*/  STL [R1+0x5c4], R3 ;  /* 0x0005c40301007387 */ /* 0x0003e20000100800 */
[----:B----4-:R-:W-:-:S03]  /*c720*/  LOP3.LUT R6, R16, 0xffff, RZ, 0xc0, !PT ;  /* 0x0000ffff10067812 */ /* 0x010fc600078ec0ff */
[----:B------:R-:W4:Y:S01]  /*c730*/  LDL.LU R19, [R1+0x2dc] ;  /* 0x0002dc0001137983 */ /* 0x000f220000300800 */
[----:B0-----:R-:W-:-:S03]  /*c740*/  LOP3.LUT R5, R15, 0xffff, RZ, 0xc0, !PT ;  /* 0x0000ffff0f057812 */ /* 0x001fc600078ec0ff */
[----:B------:R-:W4:Y:S01]  /*c750*/  LDL.LU R18, [R1+0x308] ;  /* 0x0003080001127983 */ /* 0x000f220000300800 */
[----:B-1----:R-:W-:Y:S02]  /*c760*/  LOP3.LUT R0, R14, 0xffff, RZ, 0xc0, !PT ;  /* 0x0000ffff0e007812 */ /* 0x002fe400078ec0ff */
[----:B------:R-:W-:Y:S01]  /*c770*/  LOP3.LUT R2, R13, 0xffff, RZ, 0xc0, !PT ;  /* 0x0000ffff0d027812 */ /* 0x000fe200078ec0ff */
[----:B------:R-:W4:Y:S01]  /*c780*/  LDL.LU R15, [R1+0x300] ;  /* 0x00030000010f7983 */ /* 0x000f220000300800 */
[----:B------:R-:W-:Y:S02]  /*c790*/  PRMT R6, R5, 0x3340, R6 ;  /* 0x0000334005067816 */ /* 0x000fe40000000006 */
[----:B------:R-:W-:Y:S01]  /*c7a0*/  LOP3.LUT R7, R17, 0xffff, RZ, 0xc0, !PT ;  /* 0x0000ffff11077812 */ /* 0x000fe200078ec0ff */
[----:B------:R-:W4:Y:S01]  /*c7b0*/  LDL.LU R14, [R1+0x2fc] ;  /* 0x0002fc00010e7983 */ /* 0x000f220000300800 */
[----:B------:R-:W-:-:S03]  /*c7c0*/  LOP3.LUT R3, R12, 0xffff, RZ, 0xc0, !PT ;  /* 0x0000ffff0c037812 */ /* 0x000fc600078ec0ff */
[----:B------:R-:W4:Y:S01]  /*c7d0*/  LDL.LU R17, [R1+0x304] ;  /* 0x0003040001117983 */ /* 0x000f220000300800 */
[----:B------:R-:W-:-:S03]  /*c7e0*/  PRMT R5, R2, 0x3340, R0 ;  /* 0x0000334002057816 */ /* 0x000fc60000000000 */
[----:B------:R-:W4:Y:S04]  /*c7f0*/  LDL.LU R16, [R1+0x3b0] ;  /* 0x0003b00001107983 */ /* 0x000f280000300800 */
[----:B------:R-:W4:Y:S01]  /*c800*/  LDL.LU R13, [R1+0x2f8] ;  /* 0x0002f800010d7983 */ /* 0x000f220000300800 */
[----:B---3--:R-:W-:-:S03]  /*c810*/  LOP3.LUT R4, R11, 0xffff, RZ, 0xc0, !PT ;  /* 0x0000ffff0b047812 */ /* 0x008fc600078ec0ff */
[----:B------:R-:W3:Y:S01]  /*c820*/  LDL.LU R12, [R1+0x3ac] ;  /* 0x0003ac00010c7983 */ /* 0x000ee20000300800 */
[----:B------:R-:W-:-:S05]  /*c830*/  PRMT R2, R4, 0x3340, R3 ;  /* 0x0000334004027816 */ /* 0x000fca0000000003 */
[----:B------:R0:W-:Y:S02]  /*c840*/  STL [R1+0x3f0], R2 ;  /* 0x0003f00201007387 */ /* 0x0001e40000100800 */
[----:B0-----:R-:W-:Y:S02]  /*c850*/  LOP3.LUT R2, R9, 0xffff, RZ, 0xc0, !PT ;  /* 0x0000ffff09027812 */ /* 0x001fe400078ec0ff */
[----:B------:R-:W3:Y:S01]  /*c860*/  LDL.LU R9, [R1+0x2f4] ;  /* 0x0002f40001097983 */ /* 0x000ee20000300800 */
[----:B------:R-:W-:-:S03]  /*c870*/  PRMT R7, R7, 0x3340, R8 ;  /* 0x0000334007077816 */ /* 0x000fc60000000008 */
[----:B------:R0:W-:Y:S01]  /*c880*/  STL [R1+0x3f4], R5 ;  /* 0x0003f40501007387 */ /* 0x0001e20000100800 */
[----:B------:R-:W-:-:S03]  /*c890*/  LOP3.LUT R4, R21, 0xffff, RZ, 0xc0, !PT ;  /* 0x0000ffff15047812 */ /* 0x000fc600078ec0ff */
[----:B------:R4:W-:Y:S01]  /*c8a0*/  STL [R1+0x3f8], R6 ;  /* 0x0003f80601007387 */ /* 0x0009e20000100800 */
[----:B------:R-:W-:-:S03]  /*c8b0*/  LOP3.LUT R3, R22, 0xffff, RZ, 0xc0, !PT ;  /* 0x0000ffff16037812 */ /* 0x000fc600078ec0ff */
[----:B------:R1:W-:Y:S01]  /*c8c0*/  STL [R1+0x5b0], R7 ;  /* 0x0005b00701007387 */ /* 0x0003e20000100800 */
[----:B0-----:R-:W-:-:S03]  /*c8d0*/  LOP3.LUT R5, R20, 0xffff, RZ, 0xc0, !PT ;  /* 0x0000ffff14057812 */ /* 0x001fc600078ec0ff */
[----:B------:R-:W3:Y:S04]  /*c8e0*/  LDL.LU R20, [R1+0x31c] ;  /* 0x00031c0001147983 */ /* 0x000ee80000300800 */
[----:B------:R-:W3:Y:S01]  /*c8f0*/  LDL.LU R21, [R1+0x320] ;  /* 0x0003200001157983 */ /* 0x000ee20000300800 */
[----:B--2---:R-:W-:-:S03]  /*c900*/  LOP3.LUT R0, R10, 0xffff, RZ, 0xc0, !PT ;  /* 0x0000ffff0a007812 */ /* 0x004fc600078ec0ff */
[----:B------:R-:W2:Y:S01]  /*c910*/  LDL R22, [R1+0x5b4] ;  /* 0x0005b40001167983 */ /* 0x000ea20000100800 */
[----:B------:R-:W-:Y:S01]  /*c920*/  PRMT R0, R2, 0x3340, R0 ;  /* 0x0000334002007816 */ /* 0x000fe20000000000 */
[----:B------:R-:W0:Y:S01]  /*c930*/  LDC.64 R10, c[0x0][0x380] ;  /* 0x0000e000ff0a7b82 */ /* 0x000e220000000a00 */
[----:B------:R-:W-:-:S03]  /*c940*/  PRMT R3, R4, 0x3340, R3 ;  /* 0x0000334004037816 */ /* 0x000fc60000000003 */
[----:B------:R1:W-:Y:S01]  /*c950*/  STL [R1+0x3ec], R0 ;  /* 0x0003ec0001007387 */ /* 0x0003e20000100800 */
[----:B----4-:R-:W-:Y:S02]  /*c960*/  LOP3.LUT R6, R19, 0xffff, RZ, 0xc0, !PT ;  /* 0x0000ffff13067812 */ /* 0x010fe400078ec0ff */
[----:B-1----:R-:W-:Y:S01]  /*c970*/  LOP3.LUT R7, R18, 0xffff, RZ, 0xc0, !PT ;  /* 0x0000ffff12077812 */ /* 0x002fe200078ec0ff */
[----:B------:R1:W-:Y:S01]  /*c980*/  STL [R1+0x3e8], R3 ;  /* 0x0003e80301007387 */ /* 0x0003e20000100800 */
[----:B------:R-:W-:-:S03]  /*c990*/  PRMT R2, R6, 0x3340, R5 ;  /* 0x0000334006027816 */ /* 0x000fc60000000005 */
[----:B------:R-:W4:Y:S01]  /*c9a0*/  LDL.LU R19, [R1+0x3b8] ;  /* 0x0003b80001137983 */ /* 0x000f220000300800 */
[----:B------:R-:W-:-:S03]  /*c9b0*/  LOP3.LUT R8, R17, 0xffff, RZ, 0xc0, !PT ;  /* 0x0000ffff11087812 */ /* 0x000fc600078ec0ff */
[----:B------:R0:W-:Y:S01]  /*c9c0*/  STL [R1+0x3e4], R2 ;  /* 0x0003e40201007387 */ /* 0x0001e20000100800 */
[----:B------:R-:W-:-:S03]  /*c9d0*/  PRMT R0, R8, 0x3340, R7 ;  /* 0x0000334008007816 */ /* 0x000fc60000000007 */
[----:B------:R-:W4:Y:S01]  /*c9e0*/  LDL.LU R18, [R1+0x318] ;  /* 0x0003180001127983 */ /* 0x000f220000300800 */
[----:B-1----:R-:W-:Y:S02]  /*c9f0*/  LOP3.LUT R3, R14, 0xffff, RZ, 0xc0, !PT ;  /* 0x0000ffff0e037812 */ /* 0x002fe400078ec0ff */
[----:B------:R-:W-:Y:S01]  /*ca00*/  LOP3.LUT R4, R13, 0xffff, RZ, 0xc0, !PT ;  /* 0x0000ffff0d047812 */ /* 0x000fe200078ec0ff */
[----:B------:R1:W-:Y:S01]  /*ca10*/  STL [R1+0x3e0], R0 ;  /* 0x0003e00001007387 */ /* 0x0003e20000100800 */
[----:B0-----:R-:W-:-:S03]  /*ca20*/  LOP3.LUT R2, R15, 0xffff, RZ, 0xc0, !PT ;  /* 0x0000ffff0f027812 */ /* 0x001fc600078ec0ff */
[----:B------:R-:W4:Y:S04]  /*ca30*/  LDL.LU R15, [R1+0x3b4] ;  /* 0x0003b400010f7983 */ /* 0x000f280000300800 */
[----:B------:R-:W4:Y:S01]  /*ca40*/  LDL.LU R14, [R1+0x30c] ;  /* 0x00030c00010e7983 */ /* 0x000f220000300800 */
[----:B-1----:R-:W-:-:S03]  /*ca50*/  LOP3.LUT R0, R16, 0xffff, RZ, 0xc0, !PT ;  /* 0x0000ffff10007812 */ /* 0x002fc600078ec0ff */
[----:B------:R-:W4:Y:S04]  /*ca60*/  LDL.LU R17, [R1+0x314] ;  /* 0x0003140001117983 */ /* 0x000f280000300800 */
[----:B------:R-:W4:Y:S04]  /*ca70*/  LDL.LU R16, [R1+0x310] ;  /* 0x0003100001107983 */ /* 0x000f280000300800 */
[----:B------:R-:W4:Y:S01]  /*ca80*/  LDL.LU R13, [R1+0x328] ;  /* 0x00032800010d7983 */ /* 0x000f220000300800 */
[----:B---3--:R-:W-:-:S03]  /*ca90*/  LOP3.LUT R6, R9, 0xffff, RZ, 0xc0, !PT ;  /* 0x0000ffff09067812 */ /* 0x008fc600078ec0ff */
[----:B------:R-:W3:Y:S01]  /*caa0*/  LDL.LU R9, [R1+0x324] ;  /* 0x0003240001097983 */ /* 0x000ee20000300800 */
[----:B------:R-:W0:Y:S01]  /*cab0*/  S2R R27, SR_CTAID.X ;  /* 0x00000000001b7919 */ /* 0x000e220000002500 */
[----:B------:R-:W-:Y:S02]  /*cac0*/  PRMT R2, R2, 0x3340, R0 ;  /* 0x0000334002027816 */ /* 0x000fe40000000000 */
[----:B------:R-:W-:Y:S02]  /*cad0*/  LOP3.LUT R5, R12, 0xffff, RZ, 0xc0, !PT ;  /* 0x0000ffff0c057812 */ /* 0x000fe400078ec0ff */
[----:B------:R-:W-:Y:S01]  /*cae0*/  PRMT R0, R4, 0x3340, R3 ;  /* 0x0000334004007816 */ /* 0x000fe20000000003 */
[----:B------:R1:W-:Y:S01]  /*caf0*/  STL [R1+0x3dc], R2 ;  /* 0x0003dc0201007387 */ /* 0x0003e20000100800 */
[----:B------:R-:W-:Y:S02]  /*cb00*/  LOP3.LUT R8, R20, 0xffff, RZ, 0xc0, !PT ;  /* 0x0000ffff14087812 */ /* 0x000fe400078ec0ff */
[----:B-1----:R-:W-:-:S02]  /*cb10*/  PRMT R2, R6, 0x3340, R5 ;  /* 0x0000334006027816 */ /* 0x002fc40000000005 */
[----:B------:R-:W-:Y:S01]  /*cb20*/  LOP3.LUT R7, R21, 0xffff, RZ, 0xc0, !PT ;  /* 0x0000ffff15077812 */ /* 0x000fe200078ec0ff */
[----:B------:R1:W-:Y:S04]  /*cb30*/  STL [R1+0x3d8], R0 ;  /* 0x0003d80001007387 */ /* 0x0003e80000100800 */
[----:B------:R2:W-:Y:S01]  /*cb40*/  STL [R1+0x3d4], R2 ;  /* 0x0003d40201007387 */ /* 0x0005e20000100800 */
[----:B0-----:R-:W-:Y:S01]  /*cb50*/  IMAD R12, R27, 0xc0, RZ ;  /* 0x000000c01b0c7824 */ /* 0x001fe200078e02ff */
[----:B-1----:R-:W-:-:S04]  /*cb60*/  PRMT R0, R8, 0x3340, R7 ;  /* 0x0000334008007816 */ /* 0x002fc80000000007 */
[----:B--2---:R-:W-:Y:S01]  /*cb70*/  IADD3 R20, P0, PT, R12, R22, RZ ;  /* 0x000000160c147210 */ /* 0x004fe20007f1e0ff */
[----:B------:R4:W-:Y:S03]  /*cb80*/  STL [R1+0x3d0], R0 ;  /* 0x0003d00001007387 */ /* 0x0009e60000100800 */
[----:B------:R-:W-:Y:S01]  /*cb90*/  LEA.HI.X.SX32 R2, R22, RZ, 0x1, P0 ;  /* 0x000000ff16027211 */ /* 0x000fe200000f0eff */
[----:B------:R-:W-:Y:S01]  /*cba0*/  IMAD.WIDE.U32 R20, R20, 0x110, R10 ;  /* 0x0000011014147825 */ /* 0x000fe200078e000a */
[----:B------:R-:W2:Y:S03]  /*cbb0*/  LDL.LU R12, [R1+0x3bc] ;  /* 0x0003bc00010c7983 */ /* 0x000ea60000300800 */
[----:B------:R-:W-:Y:S01]  /*cbc0*/  IMAD R6, R2, 0x110, RZ ;  /* 0x0000011002067824 */ /* 0x000fe200078e02ff */
[----:B----4-:R-:W-:-:S03]  /*cbd0*/  LOP3.LUT R0, R19, 0xffff, RZ, 0xc0, !PT ;  /* 0x0000ffff13007812 */ /* 0x010fc600078ec0ff */
[----:B------:R-:W-:-:S05]  /*cbe0*/  IMAD.IADD R21, R21, 0x1, R6 ;  /* 0x0000000115157824 */ /* 0x000fca00078e0206 */
[----:B------:R-:W4:Y:S04]  /*cbf0*/  LDG.E.64 R24, desc[UR6][R20.64+0x108] ;  /* 0x0001080614187981 */ /* 0x000f28000c1e1b00 */
[----:B------:R-:W4:Y:S01]  /*cc00*/  LDG.E.64 R10, desc[UR6][R20.64+0xe0] ;  /* 0x0000e006140a7981 */ /* 0x000f22000c1e1b00 */
[----:B------:R-:W-:-:S03]  /*cc10*/  LOP3.LUT R3, R18, 0xffff, RZ, 0xc0, !PT ;  /* 0x0000ffff12037812 */ /* 0x000fc600078ec0ff */
[----:B------:R-:W4:Y:S01]  /*cc20*/  LDG.E.64 R22, desc[UR6][R20.64+0xb8] ;  /* 0x0000b80614167981 */ /* 0x000f22000c1e1b00 */
[----:B------:R-:W-:-:S03]  /*cc30*/  PRMT R6, R3, 0x3340, R0 ;  /* 0x0000334003067816 */ /* 0x000fc60000000000 */
[----:B------:R-:W4:Y:S01]  /*cc40*/  LDG.E.64 R18, desc[UR6][R20.64+0x100] ;  /* 0x0001000614127981 */ /* 0x000f22000c1e1b00 */
[----:B------:R-:W-:Y:S02]  /*cc50*/  LOP3.LUT R2, R15, 0xffff, RZ, 0xc0, !PT ;  /* 0x0000ffff0f027812 */ /* 0x000fe400078ec0ff */
[----:B------:R-:W-:Y:S01]  /*cc60*/  LOP3.LUT R7, R14, 0xffff, RZ, 0xc0, !PT ;  /* 0x0000ffff0e077812 */ /* 0x000fe200078ec0ff */
[----:B------:R-:W-:Y:S01]  /*cc70*/  STL [R1+0x670], R28 ;  /* 0x0006701c01007387 */ /* 0x000fe20000100800 */
[----:B------:R-:W-:-:S03]  /*cc80*/  LOP3.LUT R4, R17, 0xffff, RZ, 0xc0, !PT ;  /* 0x0000ffff11047812 */ /* 0x000fc600078ec0ff */
[----:B------:R-:W4:Y:S01]  /*cc90*/  LDG.E.64 R14, desc[UR6][R20.64+0xf0] ;  /* 0x0000f006140e7981 */ /* 0x000f22000c1e1b00 */
[----:B------:R-:W-:-:S03]  /*cca0*/  LOP3.LUT R5, R16, 0xffff, RZ, 0xc0, !PT ;  /* 0x0000ffff10057812 */ /* 0x000fc600078ec0ff */
[----:B------:R-:W-:Y:S01]  /*ccb0*/  STL [R1+0x88c], R29 ;  /* 0x00088c1d01007387 */ /* 0x000fe20000100800 */
[----:B------:R-:W-:-:S03]  /*ccc0*/  LOP3.LUT R8, R13, 0xffff, RZ, 0xc0, !PT ;  /* 0x0000ffff0d087812 */ /* 0x000fc600078ec0ff */
[----:B------:R-:W4:Y:S01]  /*ccd0*/  LDG.E.64 R16, desc[UR6][R20.64+0xf8] ;  /* 0x0000f80614107981 */ /* 0x000f22000c1e1b00 */
[----:B------:R-:W-:Y:S02]  /*cce0*/  PRMT R0, R7, 0x3340, R2 ;  /* 0x0000334007007816 */ /* 0x000fe40000000002 */
[----:B------:R-:W-:Y:S01]  /*ccf0*/  PRMT R3, R5, 0x3340, R4 ;  /* 0x0000334005037816 */ /* 0x000fe20000000004 */
[----:B------:R-:W4:Y:S04]  /*cd00*/  LDG.E.64 R26, desc[UR6][R20.64+0xa8] ;  /* 0x0000a806141a7981 */ /* 0x000f28000c1e1b00 */
[----:B------:R-:W-:Y:S04]  /*cd10*/  STL [R1+0x3c8], R3 ;  /* 0x0003c80301007387 */ /* 0x000fe80000100800 */
[----:B------:R-:W4:Y:S01]  /*cd20*/  LDG.E.64 R4, desc[UR6][R20.64+0xc8] ;  /* 0x0000c80614047981 */ /* 0x000f22000c1e1b00 */
[----:B---3--:R-:W-:-:S03]  /*cd30*/  LOP3.LUT R9, R9, 0xffff, RZ, 0xc0, !PT ;  /* 0x0000ffff09097812 */ /* 0x008fc600078ec0ff */
[----:B------:R0:W-:Y:S01]  /*cd40*/  STL [R1+0x3cc], R6 ;  /* 0x0003cc0601007387 */ /* 0x0001e20000100800 */
[----:B------:R-:W-:-:S03]  /*cd50*/  PRMT R2, R9, 0x3340, R8 ;  /* 0x0000334009027816 */ /* 0x000fc60000000008 */
[----:B------:R-:W-:Y:S04]  /*cd60*/  STL [R1+0x3c4], R0 ;  /* 0x0003c40001007387 */ /* 0x000fe80000100800 */
[----:B------:R1:W-:Y:S04]  /*cd70*/  STL [R1+0x3c0], R2 ;  /* 0x0003c00201007387 */ /* 0x0003e80000100800 */
[----:B0-----:R-:W3:Y:S04]  /*cd80*/  LDG.E.64 R6, desc[UR6][R20.64+0xd0] ;  /* 0x0000d00614067981 */ /* 0x001ee8000c1e1b00 */
[----:B------:R-:W3:Y:S04]  /*cd90*/  LDG.E.64 R8, desc[UR6][R20.64+0xd8] ;  /* 0x0000d80614087981 */ /* 0x000ee8000c1e1b00 */
[----:B-1----:R-:W4:Y:S04]  /*cda0*/  LDG.E.64 R2, desc[UR6][R20.64+0xc0] ;  /* 0x0000c00614027981 */ /* 0x002f28000c1e1b00 */
[----:B------:R-:W3:Y:S01]  /*cdb0*/  LDG.E.64 R28, desc[UR6][R20.64+0xb0] ;  /* 0x0000b006141c7981 */ /* 0x000ee2000c1e1b00 */
[----:B--2---:R-:W-:-:S03]  /*cdc0*/  LOP3.LUT R0, R12, 0xffff, RZ, 0xc0, !PT ;  /* 0x0000ffff0c007812 */ /* 0x004fc600078ec0ff */
[----:B------:R-:W2:Y:S04]  /*cdd0*/  LDG.E.64 R12, desc[UR6][R20.64+0xe8] ;  /* 0x0000e806140c7981 */ /* 0x000ea8000c1e1b00 */
[----:B----4-:R0:W-:Y:S04]  /*cde0*/  STL.64 [R1+0x288], R2 ;  /* 0x0002880201007387 */ /* 0x0101e80000100a00 */
[----:B0-----:R-:W4:Y:S04]  /*cdf0*/  LDG.E.64 R2, desc[UR6][R20.64+0x58] ;  /* 0x0000580614027981 */ /* 0x001f28000c1e1b00 */
[----:B------:R0:W-:Y:S04]  /*ce00*/  STL.64 [R1+0x2c0], R16 ;  /* 0x0002c01001007387 */ /* 0x0001e80000100a00 */
[----:B------:R1:W-:Y:S04]  /*ce10*/  STL.64 [R1+0x2b8], R14 ;  /* 0x0002b80e01007387 */ /* 0x0003e80000100a00 */
[----:B------:R3:W-:Y:S04]  /*ce20*/  STL.64 [R1+0x290], R4 ;  /* 0x0002900401007387 */ /* 0x0007e80000100a00 */
[----:B0-----:R-:W4:Y:S04]  /*ce30*/  LDG.E.64 R16, desc[UR6][R20.64+0x90] ;  /* 0x0000900614107981 */ /* 0x001f28000c1e1b00 */
[----:B-1----:R-:W4:Y:S04]  /*ce40*/  LDG.E.64 R14, desc[UR6][R20.64+0x88] ;  /* 0x00008806140e7981 */ /* 0x002f28000c1e1b00 */
[----:B---3--:R-:W3:Y:S04]  /*ce50*/  LDG.E.64 R4, desc[UR6][R20.64+0x60] ;  /* 0x0000600614047981 */ /* 0x008ee8000c1e1b00 */
[----:B------:R0:W-:Y:S04]  /*ce60*/  STL.64 [R1+0x2d0], R24 ;  /* 0x0002d01801007387 */ /* 0x0001e80000100a00 */
[----:B------:R1:W-:Y:S04]  /*ce70*/  STL.64 [R1+0x298], R6 ;  /* 0x0002980601007387 */ /* 0x0003e80000100a00 */
[----:B--2---:R2:W-:Y:S04]  /*ce80*/  STL.64 [R1+0x2b0], R12 ;  /* 0x0002b00c01007387 */ /* 0x0045e80000100a00 */
[----:B0-----:R-:W3:Y:S04]  /*ce90*/  LDG.E.64 R24, desc[UR6][R20.64+0xa0] ;  /* 0x0000a00614187981 */ /* 0x001ee8000c1e1b00 */
[----:B-1----:R-:W3:Y:S04]  /*cea0*/  LDG.E.64 R6, desc[UR6][R20.64+0x68] ;  /* 0x0000680614067981 */ /* 0x002ee8000c1e1b00 */
[----:B--2---:R-:W2:Y:S04]  /*ceb0*/  LDG.E.64 R12, desc[UR6][R20.64+0x80] ;  /* 0x00008006140c7981 */ /* 0x004ea8000c1e1b00 */
[----:B------:R0:W-:Y:S04]  /*cec0*/  STL.64 [R1+0x2a8], R10 ;  /* 0x0002a80a01007387 */ /* 0x0001e80000100a00 */
[----:B0-----:R-:W2:Y:S04]  /*ced0*/  LDG.E.64 R10, desc[UR6][R20.64+0x78] ;  /* 0x00007806140a7981 */ /* 0x001ea8000c1e1b00 */
[----:B----4-:R0:W-:Y:S04]  /*cee0*/  STL.64 [R1+0x220], R2 ;  /* 0x0002200201007387 */ /* 0x0101e80000100a00 */
[----:B0-----:R-:W4:Y:S04]  /*cef0*/  LDG.E.64 R2, desc[UR6][R20.64+0x10] ;  /* 0x0000100614027981 */ /* 0x001f28000c1e1b00 */
[----:B------:R0:W-:Y:S04]  /*cf00*/  STL.64 [R1+0x280], R22 ;  /* 0x0002801601007387 */ /* 0x0001e80000100a00 */
[----:B------:R1:W-:Y:S04]  /*cf10*/  STL.64 [R1+0x2c8], R18 ;  /* 0x0002c81201007387 */ /* 0x0003e80000100a00 */
[----:B------:R1:W-:Y:S04]  /*cf20*/  STL.64 [R1+0x2a0], R8 ;  /* 0x0002a00801007387 */ /* 0x0003e80000100a00 */
[----:B0-----:R-:W4:Y:S04]  /*cf30*/  LDL.LU R23, [R1+0x3fc] ;  /* 0x0003fc0001177983 */ /* 0x001f280000300800 */
[----:B------:R0:W-:Y:S04]  /*cf40*/  STL.64 [R1+0x258], R16 ;  /* 0x0002581001007387 */ /* 0x0001e80000100a00 */
[----:B------:R3:W-:Y:S04]  /*cf50*/  STL.64 [R1+0x250], R14 ;  /* 0x0002500e01007387 */ /* 0x0007e80000100a00 */
[----:B-1----:R-:W4:Y:S04]  /*cf60*/  LDG.E.64 R18, desc[UR6][R20.64+0x98] ;  /* 0x0000980614127981 */ /* 0x002f28000c1e1b00 */
[----:B------:R-:W4:Y:S04]  /*cf70*/  LDG.E.64 R8, desc[UR6][R20.64+0x70] ;  /* 0x0000700614087981 */ /* 0x000f28000c1e1b00 */
[----:B0-----:R-:W4:Y:S04]  /*cf80*/  LDG.E.64 R16, desc[UR6][R20.64+0x48] ;  /* 0x0000480614107981 */ /* 0x001f28000c1e1b00 */
[----:B---3--:R-:W3:Y:S04]  /*cf90*/  LDG.E.64 R14, desc[UR6][R20.64+0x40] ;  /* 0x00004006140e7981 */ /* 0x008ee8000c1e1b00 */
[----:B------:R0:W-:Y:S04]  /*cfa0*/  STL.64 [R1+0x278], R28 ;  /* 0x0002781c01007387 */ /* 0x0001e80000100a00 */
[----:B------:R1:W-:Y:S04]  /*cfb0*/  STL.64 [R1+0x270], R26 ;  /* 0x0002701a01007387 */ /* 0x0003e80000100a00 */
[----:B------:R2:W-:Y:S04]  /*cfc0*/  STL.64 [R1+0x228], R4 ;  /* 0x0002280401007387 */ /* 0x0005e80000100a00 */
[----:B0-----:R-:W3:Y:S04]  /*cfd0*/  LDL.LU R28, [R1+0x400] ;  /* 0x00040000011c7983 */ /* 0x001ee80000300800 */
[----:B-1----:R-:W3:Y:S04]  /*cfe0*/  LDL.LU R27, [R1+0x404] ;  /* 0x00040400011b7983 */ /* 0x002ee80000300800 */
[----:B--2---:R-:W2:Y:S04]  /*cff0*/  LDG.E.64 R4, desc[UR6][R20.64+0x18] ;  /* 0x0000180614047981 */ /* 0x004ea8000c1e1b00 */
[----:B------:R0:W-:Y:S04]  /*d000*/  STL.64 [R1+0x268], R24 ;  /* 0x0002681801007387 */ /* 0x0001e80000100a00 */
[----:B------:R-:W2:Y:S04]  /*d010*/  LDL.LU R26, [R1+0x40c] ;  /* 0x00040c00011a7983 */ /* 0x000ea80000300800 */
[----:B------:R1:W-:Y:S04]  /*d020*/  STL.64 [R1+0x230], R6 ;  /* 0x0002300601007387 */ /* 0x0003e80000100a00 */
[----:B0-----:R-:W2:Y:S04]  /*d030*/  LDL.LU R25, [R1+0x408] ;  /* 0x0004080001197983 */ /* 0x001ea80000300800 */
[----:B------:R0:W-:Y:S04]  /*d040*/  STL.64 [R1+0x248], R12 ;  /* 0x0002480c01007387 */ /* 0x0001e80000100a00 */
[----:B-1----:R-:W2:Y:S04]  /*d050*/  LDG.E.64 R6, desc[UR6][R20.64+0x20] ;  /* 0x0000200614067981 */ /* 0x002ea8000c1e1b00 */
[----:B------:R1:W-:Y:S04]  /*d060*/  STL.64 [R1+0x240], R10 ;  /* 0x0002400a01007387 */ /* 0x0003e80000100a00 */
[----:B0-----:R-:W2:Y:S04]  /*d070*/  LDG.E.64 R12, desc[UR6][R20.64+0x38] ;  /* 0x00003806140c7981 */ /* 0x001ea8000c1e1b00 */
[----:B------:R-:W2:Y:S04]  /*d080*/  LDL.LU R24, [R1+0x410] ;  /* 0x0004100001187983 */ /* 0x000ea80000300800 */
[----:B-1----:R-:W2:Y:S04]  /*d090*/  LDG.E.64 R10, desc[UR6][R20.64+0x30] ;  /* 0x00003006140a7981 */ /* 0x002ea8000c1e1b00 */
[----:B------:R-:W2:Y:S04]  /*d0a0*/  LDL.LU R22, [R1+0x414] ;  /* 0x0004140001167983 */ /* 0x000ea80000300800 */
[----:B----4-:R0:W-:Y:S04]  /*d0b0*/  STL.64 [R1+0x7d8], R2 ;  /* 0x0007d80201007387 */ /* 0x0101e80000100a00 */
[----:B0-----:R-:W4:Y:S01]  /*d0c0*/  LDL.LU R2, [R1+0x41c] ;  /* 0x00041c0001027983 */ /* 0x001f220000300800 */
[----:B------:R-:W-:-:S03]  /*d0d0*/  LOP3.LUT R23, R23, 0xffff, RZ, 0xc0, !PT ;  /* 0x0000ffff17177812 */ /* 0x000fc600078ec0ff */
[----:B------:R-:W4:Y:S01]  /*d0e0*/  LDL.LU R3, [R1+0x430] ;  /* 0x0004300001037983 */ /* 0x000f220000300800 */
[----:B------:R-:W-:-:S03]  /*d0f0*/  PRMT R0, R23, 0x3340, R0 ;  /* 0x0000334017007816 */ /* 0x000fc60000000000 */
[----:B------:R0:W-:Y:S04]  /*d100*/  STL.64 [R1+0x260], R18 ;  /* 0x0002601201007387 */ /* 0x0001e80000100a00 */
[----:B------:R1:W-:Y:S04]  /*d110*/  STL.64 [R1+0x238], R8 ;  /* 0x0002380801007387 */ /* 0x0003e80000100a00 */
[----:B------:R1:W-:Y:S04]  /*d120*/  STL.64 [R1+0x7a0], R16 ;  /* 0x0007a01001007387 */ /* 0x0003e80000100a00 */
[----:B---3--:R3:W-:Y:S04]  /*d130*/  STL.64 [R1+0x7a8], R14 ;  /* 0x0007a80e01007387 */ /* 0x0087e80000100a00 */
[----:B0-----:R-:W4:Y:S04]  /*d140*/  LDG.E.64 R18, desc[UR6][R20.64+0x50] ;  /* 0x0000500614127981 */ /* 0x001f28000c1e1b00 */
[----:B-1----:R-:W4:Y:S04]  /*d150*/  LDG.E.64 R8, desc[UR6][R20.64+0x28] ;  /* 0x0000280614087981 */ /* 0x002f28000c1e1b00 */
[----:B------:R-:W4:Y:S04]  /*d160*/  LDG.E R16, desc[UR6][R20.64] ;  /* 0x0000000614107981 */ /* 0x000f28000c1e1900 */
[----:B---3--:R0:W3:Y:S04]  /*d170*/  LDG.E.64 R14, desc[UR6][R20.64+0x8] ;  /* 0x00000806140e7981 */ /* 0x0080e8000c1e1b00 */
[----:B------:R1:W-:Y:S01]  /*d180*/  STL [R1+0x3b8], R0 ;  /* 0x0003b80001007387 */ /* 0x0003e20000100800 */
[----:B0-----:R-:W-:-:S02]  /*d190*/  LOP3.LUT R20, R28, 0xffff, RZ, 0xc0, !PT ;  /* 0x0000ffff1c147812 */ /* 0x001fc400078ec0ff */
[----:B------:R-:W-:Y:S01]  /*d1a0*/  LOP3.LUT R21, R27, 0xffff, RZ, 0xc0, !PT ;  /* 0x0000ffff1b157812 */ /* 0x000fe200078ec0ff */
[----:B--2---:R0:W-:Y:S01]  /*d1b0*/  STL.64 [R1+0x7d0], R4 ;  /* 0x0007d00401007387 */ /* 0x0041e20000100a00 */
[----:B-1----:R-:W-:Y:S02]  /*d1c0*/  LOP3.LUT R0, R26, 0xffff, RZ, 0xc0, !PT ;  /* 0x0000ffff1a007812 */ /* 0x002fe400078ec0ff */
[----:B0-----:R-:W-:Y:S01]  /*d1d0*/  PRMT R5, R21, 0x3340, R20 ;  /* 0x0000334015057816 */ /* 0x001fe20000000014 */
[----:B------:R-:W2:Y:S01]  /*d1e0*/  LDL.LU R4, [R1+0x42c] ;  /* 0x00042c0001047983 */ /* 0x000ea20000300800 */
[----:B------:R-:W-:-:S03]  /*d1f0*/  LOP3.LUT R20, R25, 0xffff, RZ, 0xc0, !PT ;  /* 0x0000ffff19147812 */ /* 0x000fc600078ec0ff */
[----:B------:R0:W-:Y:S01]  /*d200*/  STL.64 [R1+0x7c8], R6 ;  /* 0x0007c80601007387 */ /* 0x0001e20000100a00 */
[----:B------:R-:W-:-:S03]  /*d210*/  PRMT R0, R20, 0x3340, R0 ;  /* 0x0000334014007816 */ /* 0x000fc60000000000 */
[----:B------:R1:W-:Y:S04]  /*d220*/  STL.64 [R1+0x7b0], R12 ;  /* 0x0007b00c01007387 */ /* 0x0003e80000100a00 */
[----:B0-----:R-:W3:Y:S04]  /*d230*/  LDL.LU R6, [R1+0x424] ;  /* 0x0004240001067983 */ /* 0x001ee80000300800 */
[----:B------:R0:W-:Y:S04]  /*d240*/  STL.64 [R1+0x7b8], R10 ;  /* 0x0007b80a01007387 */ /* 0x0001e80000100a00 */
[----:B-1----:R-:W3:Y:S04]  /*d250*/  LDL.LU R12, [R1+0x418] ;  /* 0x00041800010c7983 */ /* 0x002ee80000300800 */
[----:B------:R-:W3:Y:S04]  /*d260*/  LDL.LU R7, [R1+0x428] ;  /* 0x0004280001077983 */ /* 0x000ee80000300800 */
[----:B0-----:R-:W3:Y:S04]  /*d270*/  LDL.LU R11, [R1+0x420] ;  /* 0x00042000010b7983 */ /* 0x001ee80000300800 */
[----:B------:R-:W3:Y:S04]  /*d280*/  LDL.LU R10, [R1+0x434] ;  /* 0x00043400010a7983 */ /* 0x000ee80000300800 */
[----:B------:R4:W-:Y:S02]  /*d290*/  STL [R1+0x3b0], R0 ;  /* 0x0003b00001007387 */ /* 0x0009e40000100800 */
[----:B----4-:R-:W-:-:S02]  /*d2a0*/  LOP3.LUT R0, R2, 0xffff, RZ, 0xc0, !PT ;  /* 0x0000ffff02007812 */ /* 0x010fc400078ec0ff */
[----:B------:R-:W4:Y:S01]  /*d2b0*/  LDL.LU R2, [R1+0x444] ;  /* 0x0004440001027983 */ /* 0x000f220000300800 */
[----:B------:R-:W-:Y:S02]  /*d2c0*/  LOP3.LUT R21, R24, 0xffff, RZ, 0xc0, !PT ;  /* 0x0000ffff18157812 */ /* 0x000fe400078ec0ff */
[----:B------:R-:W-:Y:S01]  /*d2d0*/  LOP3.LUT R22, R22, 0xffff, RZ, 0xc0, !PT ;  /* 0x0000ffff16167812 */ /* 0x000fe200078ec0ff */
[----:B------:R0:W-:Y:S03]  /*d2e0*/  STL [R1+0x3b4], R5 ;  /* 0x0003b40501007387 */ /* 0x0001e60000100800 */
[----:B------:R-:W-:Y:S02]  /*d2f0*/  PRMT R13, R22, 0x3340, R21 ;  /* 0x00003340160d7816 */ /* 0x000fe40000000015 */
[----:B------:R-:W-:Y:S02]  /*d300*/  LOP3.LUT R25, R3, 0xffff, RZ, 0xc0, !PT ;  /* 0x0000ffff03197812 */ /* 0x000fe400078ec0ff */
[----:B------:R-:W4:Y:S04]  /*d310*/  LDL.LU R3, [R1+0x454] ;  /* 0x0004540001037983 */ /* 0x000f280000300800 */
[----:B0-----:R-:W4:Y:S04]  /*d320*/  LDL.LU R5, [R1+0x440] ;  /* 0x0004400001057983 */ /* 0x001f280000300800 */
[----:B------:R0:W-:Y:S04]  /*d330*/  STL.64 [R1+0x7c0], R8 ;  /* 0x0007c00801007387 */ /* 0x0001e80000100a00 */
[----:B0-----:R-:W4:Y:S04]  /*d340*/  LDL.LU R9, [R1+0x43c] ;  /* 0x00043c0001097983 */ /* 0x001f280000300800 */
[----:B------:R-:W4:Y:S01]  /*d350*/  LDL.LU R8, [R1+0x438] ;  /* 0x0004380001087983 */ /* 0x000f220000300800 */
[----:B--2---:R-:W-:-:S03]  /*d360*/  LOP3.LUT R23, R4, 0xffff, RZ, 0xc0, !PT ;  /* 0x0000ffff04177812 */ /* 0x004fc600078ec0ff */
[----:B------:R-:W2:Y:S01]  /*d370*/  LDL.LU R4, [R1+0x448] ;  /* 0x0004480001047983 */ /* 0x000ea20000300800 */
[----:B---3--:R-:W-:-:S03]  /*d380*/  LOP3.LUT R22, R6, 0xffff, RZ, 0xc0, !PT ;  /* 0x0000ffff06167812 */ /* 0x008fc600078ec0ff */
[----:B------:R-:W3:Y:S01]  /*d390*/  LDL.LU R6, [R1+0x44c] ;  /* 0x00044c0001067983 */ /* 0x000ee20000300800 */
[----:B------:R-:W-:Y:S02]  /*d3a0*/  LOP3.LUT R20, R12, 0xffff, RZ, 0xc0, !PT ;  /* 0x0000ffff0c147812 */ /* 0x000fe400078ec0ff */
[----:B------:R-:W-:Y:S02]  /*d3b0*/  LOP3.LUT R24, R7, 0xffff, RZ, 0xc0, !PT ;  /* 0x0000ffff07187812 */ /* 0x000fe400078ec0ff */
[----:B------:R-:W-:Y:S01]  /*d3c0*/  LOP3.LUT R21, R11, 0xffff, RZ, 0xc0, !PT ;  /* 0x0000ffff0b157812 */ /* 0x000fe200078ec0ff */
[----:B------:R-:W3:Y:S01]  /*d3d0*/  LDL.LU R7, [R1+0x450] ;  /* 0x0004500001077983 */ /* 0x000ee20000300800 */
[----:B------:R-:W-:-:S03]  /*d3e0*/  LOP3.LUT R26, R10, 0xffff, RZ, 0xc0, !PT ;  /* 0x0000ffff0a1a7812 */ /* 0x000fc600078ec0ff */
[----:B------:R0:W-:Y:S01]  /*d3f0*/  STL [R1+0x3ac], R13 ;  /* 0x0003ac0d01007387 */ /* 0x0001e20000100800 */
[----:B------:R-:W-:Y:S02]  /*d400*/  PRMT R10, R20, 0x3340, R0 ;  /* 0x00003340140a7816 */ /* 0x000fe40000000000 */
[----:B------:R-:W-:Y:S01]  /*d410*/  PRMT R0, R22, 0x3340, R21 ;  /* 0x0000334016007816 */ /* 0x000fe20000000015 */
[----:B------:R-:W-:Y:S01]  /*d420*/  STL.64 [R1+0x798], R18 ;  /* 0x0007981201007387 */ /* 0x000fe20000100a00 */
[----:B------:R-:W-:-:S03]  /*d430*/  PRMT R11, R24, 0x3340, R23 ;  /* 0x00003340180b7816 */ /* 0x000fc60000000017 */
[----:B------:R-:W-:Y:S04]  /*d440*/  STL [R1+0x304], R16 ;  /* 0x0003041001007387 */ /* 0x000fe80000100800 */
[----:B------:R-:W-:Y:S04]  /*d450*/  STL.64 [R1+0x2d8], R14 ;  /* 0x0002d80e01007387 */ /* 0x000fe80000100a00 */
[----:B0-----:R-:W3:Y:S04]  /*d460*/  LDL.LU R13, [R1+0x45c] ;  /* 0x00045c00010d7983 */ /* 0x001ee80000300800 */
[----:B------:R-:W3:Y:S01]  /*d470*/  LDL.LU R12, [R1+0x460] ;  /* 0x00046000010c7983 */ /* 0x000ee20000300800 */
[----:B----4-:R-:W-:-:S03]  /*d480*/  LOP3.LUT R22, R2, 0xffff, RZ, 0xc0, !PT ;  /* 0x0000ffff02167812 */ /* 0x010fc600078ec0ff */
[----:B------:R-:W4:Y:S04]  /*d490*/  LDL.LU R2, [R1+0x46c] ;  /* 0x00046c0001027983 */ /* 0x000f280000300800 */
[----:B------:R0:W-:Y:S04]  /*d4a0*/  STL [R1+0x3a8], R10 ;  /* 0x0003a80a01007387 */ /* 0x0001e80000100800 */
[----:B------:R1:W-:Y:S01]  /*d4b0*/  STL [R1+0x3a0], R11 ;  /* 0x0003a00b01007387 */ /* 0x0003e20000100800 */
[----:B0-----:R-:W-:-:S03]  /*d4c0*/  PRMT R10, R26, 0x3340, R25 ;  /* 0x000033401a0a7816 */ /* 0x001fc60000000019 */
[----:B------:R0:W-:Y:S01]  /*d4d0*/  STL [R1+0x3a4], R0 ;  /* 0x0003a40001007387 */ /* 0x0001e20000100800 */
[----:B------:R-:W-:-:S03]  /*d4e0*/  LOP3.LUT R21, R5, 0xffff, RZ, 0xc0, !PT ;  /* 0x0000ffff05157812 */ /* 0x000fc600078ec0ff */
[----:B------:R3:W-:Y:S04]  /*d4f0*/  STL [R1+0x39c], R10 ;  /* 0x00039c0a01007387 */ /* 0x0007e80000100800 */
[----:B------:R-:W4:Y:S04]  /*d500*/  LDL.LU R5, [R1+0x458] ;  /* 0x0004580001057983 */ /* 0x000f280000300800 */
[----:B-1----:R-:W4:Y:S01]  /*d510*/  LDL.LU R11, [R1+0x464] ;  /* 0x00046400010b7983 */ /* 0x002f220000300800 */
[----:B------:R-:W-:Y:S02]  /*d520*/  LOP3.LUT R26, R3, 0xffff, RZ, 0xc0, !PT ;  /* 0x0000ffff031a7812 */ /* 0x000fe400078ec0ff */
[----:B------:R-:W-:-:S02]  /*d530*/  PRMT R3, R22, 0x3340, R21 ;  /* 0x0000334016037816 */ /* 0x000fc40000000015 */
[----:B0-----:R-:W-:Y:S02]  /*d540*/  LOP3.LUT R0, R9, 0xffff, RZ, 0xc0, !PT ;  /* 0x0000ffff09007812 */ /* 0x001fe400078ec0ff */
[----:B------:R-:W-:Y:S02]  /*d550*/  LOP3.LUT R20, R8, 0xffff, RZ, 0xc0, !PT ;  /* 0x0000ffff08147812 */ /* 0x000fe400078ec0ff */
[----:B--2---:R-:W-:Y:S02]  /*d560*/  LOP3.LUT R24, R4, 0xffff, RZ, 0xc0, !PT ;  /* 0x0000ffff04187812 */ /* 0x004fe400078ec0ff */
[----:B---3--:R-:W-:Y:S02]  /*d570*/  LOP3.LUT R23, R6, 0xffff, RZ, 0xc0, !PT ;  /* 0x0000ffff06177812 */ /* 0x008fe400078ec0ff */
[----:B------:R-:W2:Y:S04]  /*d580*/  LDL.LU R6, [R1+0x468] ;  /* 0x0004680001067983 */ /* 0x000ea80000300800 */
[----:B------:R-:W3:Y:S04]  /*d590*/  LDL.LU R4, [R1+0x470] ;  /* 0x0004700001047983 */ /* 0x000ee80000300800 */
[----:B------:R-:W3:Y:S01]  /*d5a0*/  LDL.LU R10, [R1+0x474] ;  /* 0x00047400010a7983 */ /* 0x000ee20000300800 */
[----:B------:R-:W-:-:S03]  /*d5b0*/  LOP3.LUT R25, R7, 0xffff, RZ, 0xc0, !PT ;  /* 0x0000ffff07197812 */ /* 0x000fc600078ec0ff */
[----:B------:R0:W-:Y:S01]  /*d5c0*/  STL [R1+0x394], R3 ;  /* 0x0003940301007387 */ /* 0x0001e20000100800 */
[----:B------:R-:W-:Y:S02]  /*d5d0*/  PRMT R7, R20, 0x3340, R0 ;  /* 0x0000334014077816 */ /* 0x000fe40000000000 */
[----:B------:R-:W-:Y:S01]  /*d5e0*/  PRMT R0, R24, 0x3340, R23 ;  /* 0x0000334018007816 */ /* 0x000fe20000000017 */
[----:B------:R-:W3:Y:S04]  /*d5f0*/  LDL.LU R9, [R1+0x47c] ;  /* 0x00047c0001097983 */ /* 0x000ee80000300800 */
[----:B------:R-:W3:Y:S04]  /*d600*/  LDL.LU R8, [R1+0x478] ;  /* 0x0004780001087983 */ /* 0x000ee80000300800 */
[----:B0-----:R-:W3:Y:S04]  /*d610*/  LDL.LU R3, [R1+0x484] ;  /* 0x0004840001037983 */ /* 0x001ee80000300800 */
[----:B------:R-:W3:Y:S04]  /*d620*/  LDL.LU R28, [R1+0x560] ;  /* 0x00056000011c7983 */ /* 0x000ee80000300800 */
[----:B------:R-:W3:Y:S01]  /*d630*/  LDL.LU R27, [R1+0x558] ;  /* 0x00055800011b7983 */ /* 0x000ee20000300800 */
[----:B------:R-:W-:-:S03]  /*d640*/  LOP3.LUT R21, R12, 0xffff, RZ, 0xc0, !PT ;  /* 0x0000ffff0c157812 */ /* 0x000fc600078ec0ff */
[----:B------:R-:W3:Y:S01]  /*d650*/  LDL.LU R29, [R1+0x698] ;  /* 0x00069800011d7983 */ /* 0x000ee20000300800 */
[----:B----4-:R-:W-:-:S03]  /*d660*/  LOP3.LUT R23, R2, 0xffff, RZ, 0xc0, !PT ;  /* 0x0000ffff02177812 */ /* 0x010fc600078ec0ff */
[----:B------:R0:W-:Y:S04]  /*d670*/  STL [R1+0x398], R7 ;  /* 0x0003980701007387 */ /* 0x0001e80000100800 */
[----:B------:R-:W4:Y:S01]  /*d680*/  LDL.LU R2, [R1+0x488] ;  /* 0x0004880001027983 */ /* 0x000f220000300800 */
[----:B------:R-:W-:-:S03]  /*d690*/  PRMT R14, R26, 0x3340, R25 ;  /* 0x000033401a0e7816 */ /* 0x000fc60000000019 */
[----:B------:R1:W-:Y:S04]  /*d6a0*/  STL [R1+0x390], R0 ;  /* 0x0003900001007387 */ /* 0x0003e80000100800 */
[----:B0-----:R-:W4:Y:S04]  /*d6b0*/  LDL.LU R7, [R1+0x480] ;  /* 0x0004800001077983 */ /* 0x001f280000300800 */
[----:B------:R-:W4:Y:S01]  /*d6c0*/  LDL.LU R12, [R1+0x4a4] ;  /* 0x0004a400010c7983 */ /* 0x000f220000300800 */
[----:B-1----:R-:W-:Y:S02]  /*d6d0*/  LOP3.LUT R0, R13, 0xffff, RZ, 0xc0, !PT ;  /* 0x0000ffff0d007812 */ /* 0x002fe400078ec0ff */
[----:B------:R-:W-:-:S02]  /*d6e0*/  LOP3.LUT R20, R5, 0xffff, RZ, 0xc0, !PT ;  /* 0x0000ffff05147812 */ /* 0x000fc400078ec0ff */
[----:B------:R-:W-:Y:S01]  /*d6f0*/  LOP3.LUT R22, R11, 0xffff, RZ, 0xc0, !PT ;  /* 0x0000ffff0b167812 */ /* 0x000fe200078ec0ff */
[----:B------:R-:W4:Y:S01]  /*d700*/  LDL.LU R5, [R1+0x48c] ;  /* 0x00048c0001057983 */ /* 0x000f220000300800 */
[----:B--2---:R-:W-:Y:S02]  /*d710*/  LOP3.LUT R24, R6, 0xffff, RZ, 0xc0, !PT ;  /* 0x0000ffff06187812 */ /* 0x004fe400078ec0ff */
[----:B---3--:R-:W-:Y:S01]  /*d720*/  LOP3.LUT R25, R4, 0xffff, RZ, 0xc0, !PT ;  /* 0x0000ffff04197812 */ /* 0x008fe200078ec0ff */
[----:B------:R-:W2:Y:S04]  /*d730*/  LDL.LU R6, [R1+0x490] ;  /* 0x0004900001067983 */ /* 0x000ea80000300800 */
[----:B------:R-:W3:Y:S01]  /*d740*/  LDL.LU R4, [R1+0x494] ;  /* 0x0004940001047983 */ /* 0x000ee20000300800 */
[----:B------:R-:W-:-:S02]  /*d750*/  LOP3.LUT R26, R10, 0xffff, RZ, 0xc0, !PT ;  /* 0x0000ffff0a1a7812 */ /* 0x000fc400078ec0ff */
[----:B------:R-:W-:Y:S01]  /*d760*/  PRMT R10, R20, 0x3340, R0 ;  /* 0x00003340140a7816 */ /* 0x000fe20000000000 */
[----:B------:R0:W-:Y:S01]  /*d770*/  STL [R1+0x38c], R14 ;  /* 0x00038c0e01007387 */ /* 0x0001e20000100800 */
[----:B------:R-:W-:Y:S02]  /*d780*/  PRMT R11, R24, 0x3340, R23 ;  /* 0x00003340180b7816 */ /* 0x000fe40000000017 */
[----:B------:R-:W-:Y:S01]  /*d790*/  PRMT R0, R22, 0x3340, R21 ;  /* 0x0000334016007816 */ /* 0x000fe20000000015 */
[----:B------:R1:W-:Y:S04]  /*d7a0*/  STL [R1+0x388], R10 ;  /* 0x0003880a01007387 */ /* 0x0003e80000100800 */
[----:B------:R-:W3:Y:S01]  /*d7b0*/  LDL.LU R13, [R1+0x498] ;  /* 0x00049800010d7983 */ /* 0x000ee20000300800 */
[----:B------:R-:W-:-:S03]  /*d7c0*/  LOP3.LUT R20, R8, 0xffff, RZ, 0xc0, !PT ;  /* 0x0000ffff08147812 */ /* 0x000fc600078ec0ff */
[----:B0-----:R-:W3:Y:S01]  /*d7d0*/  LDL.LU R14, [R1+0x49c] ;  /* 0x00049c00010e7983 */ /* 0x001ee20000300800 */
[----:B------:R-:W-:-:S03]  /*d7e0*/  LOP3.LUT R22, R3, 0xffff, RZ, 0xc0, !PT ;  /* 0x0000ffff03167812 */ /* 0x000fc600078ec0ff */
[----:B------:R-:W3:Y:S01]  /*d7f0*/  LDL.LU R3, [R1+0x4a0] ;  /* 0x0004a00001037983 */ /* 0x000ee20000300800 */
[----:B----4-:R-:W-:-:S03]  /*d800*/  LOP3.LUT R24, R2, 0xffff, RZ, 0xc0, !PT ;  /* 0x0000ffff02187812 */ /* 0x010fc600078ec0ff */
[----:B------:R0:W-:Y:S04]  /*d810*/  STL [R1+0x384], R0 ;  /* 0x0003840001007387 */ /* 0x0001e80000100800 */
[----:B------:R-:W4:Y:S01]  /*d820*/  LDL.LU R2, [R1+0x4b0] ;  /* 0x0004b00001027983 */ /* 0x000f220000300800 */
[----:B-1----:R-:W-:Y:S02]  /*d830*/  PRMT R10, R26, 0x3340, R25 ;  /* 0x000033401a0a7816 */ /* 0x002fe40000000019 */
[----:B------:R-:W-:Y:S01]  /*d840*/  LOP3.LUT R21, R7, 0xffff, RZ, 0xc0, !PT ;  /* 0x0000ffff07157812 */ /* 0x000fe200078ec0ff */
[----:B------:R1:W-:Y:S01]  /*d850*/  STL [R1+0x380], R11 ;  /* 0x0003800b01007387 */ /* 0x0003e20000100800 */
[----:B0-----:R-:W-:-:S03]  /*d860*/  LOP3.LUT R0, R9, 0xffff, RZ, 0xc0, !PT ;  /* 0x0000ffff09007812 */ /* 0x001fc600078ec0ff */
[----:B------:R0:W-:Y:S04]  /*d870*/  STL [R1+0x37c], R10 ;  /* 0x00037c0a01007387 */ /* 0x0001e80000100800 */
[----:B------:R-:W4:Y:S04]  /*d880*/  LDL.LU R7, [R1+0x4c0] ;  /* 0x0004c00001077983 */ /* 0x000f280000300800 */
[----:B-1----:R-:W4:Y:S01]  /*d890*/  LDL.LU R11, [R1+0x4ac] ;  /* 0x0004ac00010b7983 */ /* 0x002f220000300800 */
[----:B------:R-:W-:-:S03]  /*d8a0*/  LOP3.LUT R23, R5, 0xffff, RZ, 0xc0, !PT ;  /* 0x0000ffff05177812 */ /* 0x000fc600078ec0ff */
[----:B------:R-:W4:Y:S04]  /*d8b0*/  LDL.LU R5, [R1+0x4a8] ;  /* 0x0004a80001057983 */ /* 0x000f280000300800 */
[----:B0-----:R-:W4:Y:S04]  /*d8c0*/  LDL.LU R10, [R1+0x4b4] ;  /* 0x0004b400010a7983 */ /* 0x001f280000300800 */
[----:B------:R-:W4:Y:S04]  /*d8d0*/  LDL.LU R9, [R1+0x4bc] ;  /* 0x0004bc0001097983 */ /* 0x000f280000300800 */
[----:B------:R-:W4:Y:S01]  /*d8e0*/  LDL.LU R8, [R1+0x4b8] ;  /* 0x0004b80001087983 */ /* 0x000f220000300800 */
[----:B--2---:R-:W-:-:S02]  /*d8f0*/  LOP3.LUT R25, R6, 0xffff, RZ, 0xc0, !PT ;  /* 0x0000ffff06197812 */ /* 0x004fc400078ec0ff */
[----:B------:R-:W-:Y:S02]  /*d900*/  PRMT R6, R20, 0x3340, R0 ;  /* 0x0000334014067816 */ /* 0x000fe40000000000 */
[----:B---3--:R-:W-:Y:S02]  /*d910*/  LOP3.LUT R26, R4, 0xffff, RZ, 0xc0, !PT ;  /* 0x0000ffff041a7812 */ /* 0x008fe400078ec0ff */
[----:B------:R-:W-:Y:S01]  /*d920*/  PRMT R4, R22, 0x3340, R21 ;  /* 0x0000334016047816 */ /* 0x000fe20000000015 */
[----:B------:R0:W-:Y:S01]  /*d930*/  STL [R1+0x378], R6 ;  /* 0x0003780601007387 */ /* 0x0001e20000100800 */
[----:B------:R-:W-:-:S03]  /*d940*/  PRMT R15, R26, 0x3340, R25 ;  /* 0x000033401a0f7816 */ /* 0x000fc60000000019 */
[----:B------:R1:W-:Y:S04]  /*d950*/  STL [R1+0x374], R4 ;  /* 0x0003740401007387 */ /* 0x0003e80000100800 */
[----:B0-----:R-:W2:Y:S04]  /*d960*/  LDL.LU R6, [R1+0x4c4] ;  /* 0x0004c40001067983 */ /* 0x001ea80000300800 */
[----:B-1----:R-:W3:Y:S01]  /*d970*/  LDL.LU R4, [R1+0x4cc] ;  /* 0x0004cc0001047983 */ /* 0x002ee20000300800 */
[----:B------:R-:W-:-:S03]  /*d980*/  LOP3.LUT R21, R3, 0xffff, RZ, 0xc0, !PT ;  /* 0x0000ffff03157812 */ /* 0x000fc600078ec0ff */
[----:B------:R-:W3:Y:S01]  /*d990*/  LDL.LU R3, [R1+0x4c8] ;  /* 0x0004c80001037983 */ /* 0x000ee20000300800 */
[----:B----4-:R-:W-:-:S03]  /*d9a0*/  LOP3.LUT R25, R2, 0xffff, RZ, 0xc0, !PT ;  /* 0x0000ffff02197812 */ /* 0x010fc600078ec0ff */
[----:B------:R-:W4:Y:S01]  /*d9b0*/  LDL.LU R2, [R1+0x4d4] ;  /* 0x0004d40001027983 */ /* 0x000f220000300800 */
[----:B------:R-:W-:Y:S02]  /*d9c0*/  PRMT R0, R24, 0x3340, R23 ;  /* 0x0000334018007816 */ /* 0x000fe40000000017 */
[----:B------:R-:W-:Y:S02]  /*d9d0*/  LOP3.LUT R20, R13, 0xffff, RZ, 0xc0, !PT ;  /* 0x0000ffff0d147812 */ /* 0x000fe400078ec0ff */
[----:B------:R-:W-:Y:S01]  /*d9e0*/  LOP3.LUT R22, R12, 0xffff, RZ, 0xc0, !PT ;  /* 0x0000ffff0c167812 */ /* 0x000fe200078ec0ff */
[----:B------:R0:W-:Y:S04]  /*d9f0*/  STL [R1+0x370], R0 ;  /* 0x0003700001007387 */ /* 0x0001e80000100800 */
[----:B------:R-:W4:Y:S01]  /*da00*/  LDL.LU R12, [R1+0x4ec] ;  /* 0x0004ec00010c7983 */ /* 0x000f220000300800 */
[----:B------:R-:W-:-:S02]  /*da10*/  LOP3.LUT R23, R11, 0xffff, RZ, 0xc0, !PT ;  /* 0x0000ffff0b177812 */ /* 0x000fc400078ec0ff */
[----:B------:R-:W-:Y:S01]  /*da20*/  LOP3.LUT R26, R10, 0xffff, RZ, 0xc0, !PT ;  /* 0x0000ffff0a1a7812 */ /* 0x000fe200078ec0ff */
[----:B------:R1:W-:Y:S01]  /*da30*/  STL [R1+0x36c], R15 ;  /* 0x00036c0f01007387 */ /* 0x0003e20000100800 */
[----:B0-----:R-:W-:Y:S02]  /*da40*/  LOP3.LUT R0, R14, 0xffff, RZ, 0xc0, !PT ;  /* 0x0000ffff0e007812 */ /* 0x001fe400078ec0ff */
[----:B------:R-:W-:Y:S01]  /*da50*/  LOP3.LUT R24, R5, 0xffff, RZ, 0xc0, !PT ;  /* 0x0000ffff05187812 */ /* 0x000fe200078ec0ff */
[----:B------:R-:W4:Y:S01]  /*da60*/  LDL.LU R14, [R1+0x4d8] ;  /* 0x0004d800010e7983 */ /* 0x000f220000300800 */
[----:B------:R-:W-:Y:S02]  /*da70*/  PRMT R10, R20, 0x3340, R0 ;  /* 0x00003340140a7816 */ /* 0x000fe40000000000 */
[----:B------:R-:W-:Y:S01]  /*da80*/  PRMT R0, R22, 0x3340, R21 ;  /* 0x0000334016007816 */ /* 0x000fe20000000015 */
[----:B------:R-:W4:Y:S01]  /*da90*/  LDL.LU R5, [R1+0x4d0] ;  /* 0x0004d00001057983 */ /* 0x000f220000300800 */
[----:B------:R-:W-:-:S02]  /*daa0*/  PRMT R11, R24, 0x3340, R23 ;  /* 0x00003340180b7816 */ /* 0x000fc40000000017 */
[----:B------:R-:W-:Y:S01]  /*dab0*/  LOP3.LUT R21, R7, 0xffff, RZ, 0xc0, !PT ;  /* 0x0000ffff07157812 */ /* 0x000fe200078ec0ff */
[----:B------:R0:W-:Y:S04]  /*dac0*/  STL [R1+0x368], R10 ;  /* 0x0003680a01007387 */ /* 0x0001e80000100800 */
[----:B------:R0:W-:Y:S04]  /*dad0*/  STL [R1+0x360], R11 ;  /* 0x0003600b01007387 */ /* 0x0001e80000100800 */
[----:B-1----:R-:W4:Y:S01]  /*dae0*/  LDL.LU R15, [R1+0x4dc] ;  /* 0x0004dc00010f7983 */ /* 0x002f220000300800 */
[----:B0-----:R-:W-:-:S03]  /*daf0*/  PRMT R10, R26, 0x3340, R25 ;  /* 0x000033401a0a7816 */ /* 0x001fc60000000019 */
[----:B------:R-:W4:Y:S04]  /*db00*/  LDL.LU R13, [R1+0x4e0] ;  /* 0x0004e000010d7983 */ /* 0x000f280000300800 */
[----:B------:R-:W4:Y:S01]  /*db10*/  LDL.LU R11, [R1+0x4e8] ;  /* 0x0004e800010b7983 */ /* 0x000f220000300800 */
[----:B--2---:R-:W-:-:S03]  /*db20*/  LOP3.LUT R22, R6, 0xffff, RZ, 0xc0, !PT ;  /* 0x0000ffff06167812 */ /* 0x004fc600078ec0ff */
[----:B------:R-:W-:Y:S01]  /*db30*/  STL [R1+0x364], R0 ;  /* 0x0003640001007387 */ /* 0x000fe20000100800 */
[----:B---3--:R-:W-:-:S03]  /*db40*/  LOP3.LUT R23, R4, 0xffff, RZ, 0xc0, !PT ;  /* 0x0000ffff04177812 */ /* 0x008fc600078ec0ff */
[----:B------:R-:W2:Y:S04]  /*db50*/  LDL.LU R7, [R1+0x500] ;  /* 0x0005000001077983 */ /* 0x000ea80000300800 */
[----:B------:R-:W3:Y:S01]  /*db60*/  LDL.LU R4, [R1+0x4e4] ;  /* 0x0004e40001047983 */ /* 0x000ee20000300800 */
[----:B------:R-:W-:-:S03]  /*db70*/  LOP3.LUT R24, R3, 0xffff, RZ, 0xc0, !PT ;  /* 0x0000ffff03187812 */ /* 0x000fc600078ec0ff */
[----:B------:R-:W2:Y:S01]  /*db80*/  LDL.LU R3, [R1+0x4f0] ;  /* 0x0004f00001037983 */ /* 0x000ea20000300800 */
[----:B----4-:R-:W-:-:S03]  /*db90*/  LOP3.LUT R26, R2, 0xffff, RZ, 0xc0, !PT ;  /* 0x0000ffff021a7812 */ /* 0x010fc600078ec0ff */
[----:B------:R0:W-:Y:S01]  /*dba0*/  STL [R1+0x35c], R10 ;  /* 0x00035c0a01007387 */ /* 0x0001e20000100800 */
[----:B------:R-:W-:Y:S02]  /*dbb0*/  PRMT R2, R22, 0x3340, R21 ;  /* 0x0000334016027816 */ /* 0x000fe40000000015 */
[----:B------:R-:W-:Y:S01]  /*dbc0*/  LOP3.LUT R20, R8, 0xffff, RZ, 0xc0, !PT ;  /* 0x0000ffff08147812 */ /* 0x000fe200078ec0ff */
[----:B------:R-:W4:Y:S04]  /*dbd0*/  LDL.LU R6, [R1+0x504] ;  /* 0x0005040001067983 */ /* 0x000f280000300800 */
[----:B------:R1:W-:Y:S04]  /*dbe0*/  STL [R1+0x354], R2 ;  /* 0x0003540201007387 */ /* 0x0003e80000100800 */
[----:B0-----:R-:W4:Y:S01]  /*dbf0*/  LDL.LU R10, [R1+0x4f4] ;  /* 0x0004f400010a7983 */ /* 0x001f220000300800 */
[----:B------:R-:W-:-:S03]  /*dc00*/  LOP3.LUT R0, R9, 0xffff, RZ, 0xc0, !PT ;  /* 0x0000ffff09007812 */ /* 0x000fc600078ec0ff */
[----:B------:R-:W4:Y:S04]  /*dc10*/  LDL.LU R9, [R1+0x4fc] ;  /* 0x0004fc0001097983 */ /* 0x000f280000300800 */
[----:B-1----:R-:W4:Y:S04]  /*dc20*/  LDL.LU R2, [R1+0x508] ;  /* 0x0005080001027983 */ /* 0x002f280000300800 */
[----:B------:R-:W4:Y:S01]  /*dc30*/  LDL.LU R8, [R1+0x4f8] ;  /* 0x0004f80001087983 */ /* 0x000f220000300800 */
[----:B------:R-:W-:Y:S02]  /*dc40*/  LOP3.LUT R25, R5, 0xffff, RZ, 0xc0, !PT ;  /* 0x0000ffff05197812 */ /* 0x000fe400078ec0ff */
[----:B------:R-:W-:-:S02]  /*dc50*/  PRMT R5, R20, 0x3340, R0 ;  /* 0x0000334014057816 */ /* 0x000fc40000000000 */
[----:B------:R-:W-:Y:S02]  /*dc60*/  PRMT R0, R24, 0x3340, R23 ;  /* 0x0000334018007816 */ /* 0x000fe40000000017 */
[----:B------:R-:W-:Y:S01]  /*dc70*/  PRMT R16, R26, 0x3340, R25 ;  /* 0x000033401a107816 */ /* 0x000fe20000000019 */
[----:B------:R0:W-:Y:S01]  /*dc80*/  STL [R1+0x358], R5 ;  /* 0x0003580501007387 */ /* 0x0001e20000100800 */
[----:B------:R-:W-:Y:S02]  /*dc90*/  LOP3.LUT R23, R12, 0xffff, RZ, 0xc0, !PT ;  /* 0x0000ffff0c177812 */ /* 0x000fe400078ec0ff */
[----:B------:R-:W-:Y:S01]  /*dca0*/  LOP3.LUT R24, R11, 0xffff, RZ, 0xc0, !PT ;  /* 0x0000ffff0b187812 */ /* 0x000fe200078ec0ff */
[----:B0-----:R-:W4:Y:S03]  /*dcb0*/  LDL.LU R5, [R1+0x50c] ;  /* 0x00050c0001057983 */ /* 0x001f260000300800 */
[----:B------:R-:W-:-:S02]  /*dcc0*/  PRMT R11, R24, 0x3340, R23 ;  /* 0x00003340180b7816 */ /* 0x000fc40000000017 */
[----:B---3--:R-:W-:Y:S02]  /*dcd0*/  LOP3.LUT R22, R4, 0xffff, RZ, 0xc0, !PT ;  /* 0x0000ffff04167812 */ /* 0x008fe400078ec0ff */
[----:B--2---:R-:W-:Y:S01]  /*dce0*/  LOP3.LUT R25, R3, 0xffff, RZ, 0xc0, !PT ;  /* 0x0000ffff03197812 */ /* 0x004fe200078ec0ff */
[----:B------:R-:W2:Y:S04]  /*dcf0*/  LDL.LU R4, [R1+0x510] ;  /* 0x0005100001047983 */ /* 0x000ea80000300800 */
[----:B------:R-:W3:Y:S01]  /*dd00*/  LDL.LU R3, [R1+0x514] ;  /* 0x0005140001037983 */ /* 0x000ee20000300800 */
[----:B------:R-:W-:-:S03]  /*dd10*/  LOP3.LUT R20, R14, 0xffff, RZ, 0xc0, !PT ;  /* 0x0000ffff0e147812 */ /* 0x000fc600078ec0ff */
[----:B------:R-:W-:Y:S01]  /*dd20*/  STL [R1+0x350], R0 ;  /* 0x0003500001007387 */ /* 0x000fe20000100800 */
[----:B------:R-:W-:-:S03]  /*dd30*/  LOP3.LUT R21, R13, 0xffff, RZ, 0xc0, !PT ;  /* 0x0000ffff0d157812 */ /* 0x000fc600078ec0ff */
[----:B------:R0:W-:Y:S04]  /*dd40*/  STL [R1+0x34c], R16 ;  /* 0x00034c1001007387 */ /* 0x0001e80000100800 */
[----:B------:R-:W3:Y:S04]  /*dd50*/  LDL.LU R14, [R1+0x51c] ;  /* 0x00051c00010e7983 */ /* 0x000ee80000300800 */
[----:B------:R-:W3:Y:S01]  /*dd60*/  LDL.LU R12, [R1+0x528] ;  /* 0x00052800010c7983 */ /* 0x000ee20000300800 */
[----:B----4-:R-:W-:-:S03]  /*dd70*/  LOP3.LUT R24, R2, 0xffff, RZ, 0xc0, !PT ;  /* 0x0000ffff02187812 */ /* 0x010fc600078ec0ff */
[----:B0-----:R-:W4:Y:S04]  /*dd80*/  LDL.LU R16, [R1+0x520] ;  /* 0x0005200001107983 */ /* 0x001f280000300800 */
[----:B------:R-:W4:Y:S01]  /*dd90*/  LDL.LU R2, [R1+0x530] ;  /* 0x0005300001027983 */ /* 0x000f220000300800 */
[----:B------:R-:W-:Y:S02]  /*dda0*/  LOP3.LUT R0, R15, 0xffff, RZ, 0xc0, !PT ;  /* 0x0000ffff0f007812 */ /* 0x000fe400078ec0ff */
[----:B------:R-:W-:Y:S01]  /*ddb0*/  LOP3.LUT R26, R10, 0xffff, RZ, 0xc0, !PT ;  /* 0x0000ffff0a1a7812 */ /* 0x000fe200078ec0ff */
[----:B------:R-:W4:Y:S01]  /*ddc0*/  LDL.LU R15, [R1+0x518] ;  /* 0x00051800010f7983 */ /* 0x000f220000300800 */
[----:B------:R-:W-:Y:S02]  /*ddd0*/  PRMT R10, R20, 0x3340, R0 ;  /* 0x00003340140a7816 */ /* 0x000fe40000000000 */
[----:B------:R-:W-:Y:S01]  /*dde0*/  PRMT R0, R22, 0x3340, R21 ;  /* 0x0000334016007816 */ /* 0x000fe20000000015 */
[----:B------:R-:W4:Y:S04]  /*ddf0*/  LDL.LU R13, [R1+0x524] ;  /* 0x00052400010d7983 */ /* 0x000f280000300800 */
[----:B------:R0:W-:Y:S01]  /*de00*/  STL [R1+0x348], R10 ;  /* 0x0003480a01007387 */ /* 0x0001e20000100800 */
[----:B------:R-:W-:-:S03]  /*de10*/  LOP3.LUT R20, R8, 0xffff, RZ, 0xc0, !PT ;  /* 0x0000ffff08147812 */ /* 0x000fc600078ec0ff */
[----:B------:R1:W-:Y:S01]  /*de20*/  STL [R1+0x344], R0 ;  /* 0x0003440001007387 */ /* 0x0003e20000100800 */
[----:B------:R-:W-:Y:S02]  /*de30*/  LOP3.LUT R21, R7, 0xffff, RZ, 0xc0, !PT ;  /* 0x0000ffff07157812 */ /* 0x000fe400078ec0ff */
[----:B------:R-:W-:Y:S01]  /*de40*/  LOP3.LUT R22, R6, 0xffff, RZ, 0xc0, !PT ;  /* 0x0000ffff06167812 */ /* 0x000fe200078ec0ff */
[----:B------:R1:W-:Y:S01]  /*de50*/  STL [R1+0x340], R11 ;  /* 0x0003400b01007387 */ /* 0x0003e20000100800 */
[----:B0-----:R-:W-:-:S03]  /*de60*/  PRMT R10, R26, 0x3340, R25 ;  /* 0x000033401a0a7816 */ /* 0x001fc60000000019 */
[----:B------:R-:W4:Y:S01]  /*de70*/  LDL.LU R8, [R1+0x538] ;  /* 0x0005380001087983 */ /* 0x000f220000300800 */
[----:B-1----:R-:W-:-:S03]  /*de80*/  LOP3.LUT R0, R9, 0xffff, RZ, 0xc0, !PT ;  /* 0x0000ffff09007812 */ /* 0x002fc600078ec0ff */
[----:B------:R0:W-:Y:S01]  /*de90*/  STL [R1+0x33c], R10 ;  /* 0x00033c0a01007387 */ /* 0x0001e20000100800 */
[----:B------:R-:W-:-:S03]  /*dea0*/  LOP3.LUT R23, R5, 0xffff, RZ, 0xc0, !PT ;  /* 0x0000ffff05177812 */ /* 0x000fc600078ec0ff */
[----:B------:R-:W4:Y:S04]  /*deb0*/  LDL.LU R11, [R1+0x52c] ;  /* 0x00052c00010b7983 */ /* 0x000f280000300800 */
[----:B------:R-:W4:Y:S04]  /*dec0*/  LDL.LU R9, [R1+0x540] ;  /* 0x0005400001097983 */ /* 0x000f280000300800 */
[----:B0-----:R-:W4:Y:S04]  /*ded0*/  LDL.LU R10, [R1+0x534] ;  /* 0x00053400010a7983 */ /* 0x001f280000300800 */
[----:B------:R-:W4:Y:S04]  /*dee0*/  LDL.LU R5, [R1+0x550] ;  /* 0x0005500001057983 */ /* 0x000f280000300800 */
        /* <DEDUP_REMOVED lines=11> */
[----:B----4-:R-:W-:-:S03]  /*dfa0*/  LOP3.LUT R23, R2, 0xffff, RZ, 0xc0, !PT ;  /* 0x0000ffff02177812 */ /* 0x010fc600078ec0ff */
[----:B------:R-:W4:Y:S01]  /*dfb0*/  LDL.LU R2, [R1+0x554] ;  /* 0x0005540001027983 */ /* 0x000f220000300800 */
[----:B------:R-:W-:Y:S02]  /*dfc0*/  LOP3.LUT R21, R14, 0xffff, RZ, 0xc0, !PT ;  /* 0x0000ffff0e157812 */ /* 0x000fe400078ec0ff */
[----:B------:R-:W-:Y:S01]  /*dfd0*/  LOP3.LUT R20, R15, 0xffff, RZ, 0xc0, !PT ;  /* 0x0000ffff0f147812 */ /* 0x000fe200078ec0ff */
[----:B------:R0:W-:Y:S01]  /*dfe0*/  STL [R1+0x330], R0 ;  /* 0x0003300001007387 */ /* 0x0001e20000100800 */
[----:B------:R-:W-:Y:S02]  /*dff0*/  PRMT R17, R26, 0x3340, R25 ;  /* 0x000033401a117816 */ /* 0x000fe40000000019 */
[----:B------:R-:W-:Y:S02]  /*e000*/  LOP3.LUT R22, R13, 0xffff, RZ, 0xc0, !PT ;  /* 0x0000ffff0d167812 */ /* 0x000fe400078ec0ff */
[----:B------:R-:W-:Y:S02]  /*e010*/  LOP3.LUT R24, R12, 0xffff, RZ, 0xc0, !PT ;  /* 0x0000ffff0c187812 */ /* 0x000fe400078ec0ff */
[----:B0-----:R-:W-:-:S02]  /*e020*/  LOP3.LUT R0, R16, 0xffff, RZ, 0xc0, !PT ;  /* 0x0000ffff10007812 */ /* 0x001fc400078ec0ff */
[----:B------:R-:W-:Y:S02]  /*e030*/  PRMT R18, R22, 0x3340, R21 ;  /* 0x0000334016127816 */ /* 0x000fe40000000015 */
[----:B------:R-:W-:Y:S01]  /*e040*/  PRMT R19, R20, 0x3340, R0 ;  /* 0x0000334014137816 */ /* 0x000fe20000000000 */
[----:B------:R0:W-:Y:S01]  /*e050*/  STL [R1+0x32c], R17 ;  /* 0x00032c1101007387 */ /* 0x0001e20000100800 */
[----:B------:R-:W-:-:S03]  /*e060*/  LOP3.LUT R20, R8, 0xffff, RZ, 0xc0, !PT ;  /* 0x0000ffff08147812 */ /* 0x000fc600078ec0ff */
[----:B------:R1:W-:Y:S01]  /*e070*/  STL [R1+0x828], R19 ;  /* 0x0008281301007387 */ /* 0x0003e20000100800 */
[----:B------:R-:W-:-:S03]  /*e080*/  LOP3.LUT R25, R11, 0xffff, RZ, 0xc0, !PT ;  /* 0x0000ffff0b197812 */ /* 0x000fc600078ec0ff */
[----:B------:R1:W-:Y:S01]  /*e090*/  STL [R1+0x82c], R18 ;  /* 0x00082c1201007387 */ /* 0x0003e20000100800 */
[----:B0-----:R-:W-:Y:S02]  /*e0a0*/  PRMT R17, R24, 0x3340, R23 ;  /* 0x0000334018117816 */ /* 0x001fe40000000017 */
[----:B------:R-:W-:Y:S01]  /*e0b0*/  LOP3.LUT R0, R9, 0xffff, RZ, 0xc0, !PT ;  /* 0x0000ffff09007812 */ /* 0x000fe200078ec0ff */
[----:B------:R-:W4:Y:S01]  /*e0c0*/  LDL.LU R11, [R1+0x570] ;  /* 0x00057000010b7983 */ /* 0x000f220000300800 */
[----:B------:R-:W-:-:S03]  /*e0d0*/  LOP3.LUT R26, R10, 0xffff, RZ, 0xc0, !PT ;  /* 0x0000ffff0a1a7812 */ /* 0x000fc600078ec0ff */
[----:B------:R-:W4:Y:S01]  /*e0e0*/  LDL.LU R9, [R1+0x56c] ;  /* 0x00056c0001097983 */ /* 0x000f220000300800 */
[----:B------:R-:W-:-:S03]  /*e0f0*/  PRMT R16, R26, 0x3340, R25 ;  /* 0x000033401a107816 */ /* 0x000fc60000000019 */
[----:B------:R-:W4:Y:S04]  /*e100*/  LDL.LU R10, [R1+0x568] ;  /* 0x00056800010a7983 */ /* 0x000f280000300800 */
[----:B------:R-:W4:Y:S01]  /*e110*/  LDL.LU R8, [R1+0x574] ;  /* 0x0005740001087983 */ /* 0x000f220000300800 */
[----:B------:R-:W-:-:S03]  /*e120*/  LOP3.LUT R23, R5, 0xffff, RZ, 0xc0, !PT ;  /* 0x0000ffff05177812 */ /* 0x000fc600078ec0ff */
[----:B-1----:R-:W4:Y:S04]  /*e130*/  LDL.LU R19, [R1+0x55c] ;  /* 0x00055c0001137983 */ /* 0x002f280000300800 */
[----:B------:R-:W4:Y:S01]  /*e140*/  LDL.LU R18, [R1+0x564] ;  /* 0x0005640001127983 */ /* 0x000f220000300800 */
[----:B------:R-:W-:-:S03]  /*e150*/  LOP3.LUT R22, R6, 0xffff, RZ, 0xc0, !PT ;  /* 0x0000ffff06167812 */ /* 0x000fc600078ec0ff */
[----:B------:R0:W-:Y:S01]  /*e160*/  STL [R1+0x830], R17 ;  /* 0x0008301101007387 */ /* 0x0001e20000100800 */
[----:B------:R-:W-:-:S03]  /*e170*/  LOP3.LUT R21, R7, 0xffff, RZ, 0xc0, !PT ;  /* 0x0000ffff07157812 */ /* 0x000fc600078ec0ff */
[----:B------:R1:W-:Y:S04]  /*e180*/  STL [R1+0x834], R16 ;  /* 0x0008341001007387 */ /* 0x0003e80000100800 */
[----:B------:R-:W4:Y:S04]  /*e190*/  LDL.LU R5, [R1+0x590] ;  /* 0x0005900001057983 */ /* 0x000f280000300800 */
[----:B0-----:R-:W4:Y:S04]  /*e1a0*/  LDL.LU R17, [R1+0x580] ;  /* 0x0005800001117983 */ /* 0x001f280000300800 */
[----:B-1----:R-:W4:Y:S04]  /*e1b0*/  LDL.LU R16, [R1+0x578] ;  /* 0x0005780001107983 */ /* 0x002f280000300800 */
[----:B------:R-:W4:Y:S04]  /*e1c0*/  LDL.LU R6, [R1+0x584] ;  /* 0x0005840001067983 */ /* 0x000f280000300800 */
[----:B------:R-:W4:Y:S01]  /*e1d0*/  LDL.LU R7, [R1+0x57c] ;  /* 0x00057c0001077983 */ /* 0x000f220000300800 */
[----:B--2---:R-:W-:-:S03]  /*e1e0*/  LOP3.LUT R24, R4, 0xffff, RZ, 0xc0, !PT ;  /* 0x0000ffff04187812 */ /* 0x004fc600078ec0ff */
[----:B------:R-:W2:Y:S01]  /*e1f0*/  LDL.LU R4, [R1+0x588] ;  /* 0x0005880001047983 */ /* 0x000ea20000300800 */
[----:B---3--:R-:W-:-:S03]  /*e200*/  LOP3.LUT R25, R3, 0xffff, RZ, 0xc0, !PT ;  /* 0x0000ffff03197812 */ /* 0x008fc600078ec0ff */
[----:B------:R-:W3:Y:S01]  /*e210*/  LDL.LU R3, [R1+0x58c] ;  /* 0x00058c0001037983 */ /* 0x000ee20000300800 */
[----:B----4-:R-:W-:-:S03]  /*e220*/  LOP3.LUT R26, R2, 0xffff, RZ, 0xc0, !PT ;  /* 0x0000ffff021a7812 */ /* 0x010fc600078ec0ff */
[----:B------:R-:W4:Y:S01]  /*e230*/  LDL.LU R2, [R1+0x594] ;  /* 0x0005940001027983 */ /* 0x000f220000300800 */
[----:B------:R-:W-:Y:S02]  /*e240*/  PRMT R15, R20, 0x3340, R0 ;  /* 0x00003340140f7816 */ /* 0x000fe40000000000 */
[----:B------:R-:W-:Y:S02]  /*e250*/  PRMT R13, R24, 0x3340, R23 ;  /* 0x00003340180d7816 */ /* 0x000fe40000000017 */
[----:B------:R-:W-:Y:S02]  /*e260*/  PRMT R12, R26, 0x3340, R25 ;  /* 0x000033401a0c7816 */ /* 0x000fe40000000019 */
[----:B------:R-:W-:Y:S02]  /*e270*/  LOP3.LUT R0, R28, 0xffff, RZ, 0xc0, !PT ;  /* 0x0000ffff1c007812 */ /* 0x000fe400078ec0ff */
[----:B------:R-:W-:Y:S01]  /*e280*/  LOP3.LUT R20, R27, 0xffff, RZ, 0xc0, !PT ;  /* 0x0000ffff1b147812 */ /* 0x000fe200078ec0ff */
[----:B------:R-:W2:Y:S01]  /*e290*/  LDL.LU R28, [R1+0x5a8] ;  /* 0x0005a800011c7983 */ /* 0x000ea20000300800 */
[----:B------:R-:W-:-:S03]  /*e2a0*/  PRMT R14, R22, 0x3340, R21 ;  /* 0x00003340160e7816 */ /* 0x000fc60000000015 */
[----:B------:R-:W3:Y:S01]  /*e2b0*/  LDL.LU R27, [R1+0x5ac] ;  /* 0x0005ac00011b7983 */ /* 0x000ee20000300800 */
[----:B------:R-:W-:Y:S02]  /*e2c0*/  LOP3.LUT R23, R11, 0xffff, RZ, 0xc0, !PT ;  /* 0x0000ffff0b177812 */ /* 0x000fe400078ec0ff */
[----:B------:R-:W-:Y:S02]  /*e2d0*/  LOP3.LUT R25, R9, 0xffff, RZ, 0xc0, !PT ;  /* 0x0000ffff09197812 */ /* 0x000fe400078ec0ff */
[----:B------:R-:W-:Y:S02]  /*e2e0*/  LOP3.LUT R24, R10, 0xffff, RZ, 0xc0, !PT ;  /* 0x0000ffff0a187812 */ /* 0x000fe400078ec0ff */
[----:B------:R-:W-:Y:S02]  /*e2f0*/  LOP3.LUT R26, R8, 0xffff, RZ, 0xc0, !PT ;  /* 0x0000ffff081a7812 */ /* 0x000fe400078ec0ff */
[----:B------:R-:W-:Y:S02]  /*e300*/  PRMT R11, R20, 0x3340, R0 ;  /* 0x00003340140b7816 */ /* 0x000fe40000000000 */
[----:B------:R-:W-:-:S02]  /*e310*/  LOP3.LUT R21, R19, 0xffff, RZ, 0xc0, !PT ;  /* 0x0000ffff13157812 */ /* 0x000fc400078ec0ff */
[----:B------:R-:W-:Y:S02]  /*e320*/  PRMT R9, R24, 0x3340, R23 ;  /* 0x0000334018097816 */ /* 0x000fe40000000017 */
[----:B------:R-:W-:Y:S02]  /*e330*/  LOP3.LUT R22, R18, 0xffff, RZ, 0xc0, !PT ;  /* 0x0000ffff12167812 */ /* 0x000fe400078ec0ff */
[----:B------:R-:W-:Y:S02]  /*e340*/  PRMT R8, R26, 0x3340, R25 ;  /* 0x000033401a087816 */ /* 0x000fe40000000019 */
[----:B------:R-:W-:Y:S02]  /*e350*/  LOP3.LUT R0, R17, 0xffff, RZ, 0xc0, !PT ;  /* 0x0000ffff11007812 */ /* 0x000fe400078ec0ff */
[----:B------:R-:W-:Y:S02]  /*e360*/  LOP3.LUT R20, R16, 0xffff, RZ, 0xc0, !PT ;  /* 0x0000ffff10147812 */ /* 0x000fe400078ec0ff */
[----:B--2---:R-:W-:-:S02]  /*e370*/  LOP3.LUT R28, R28, 0xffff, RZ, 0xc0, !PT ;  /* 0x0000ffff1c1c7812 */ /* 0x004fc400078ec0ff */
[----:B---3--:R-:W-:Y:S01]  /*e380*/  LOP3.LUT R27, R27, 0xffff, RZ, 0xc0, !PT ;  /* 0x0000ffff1b1b7812 */ /* 0x008fe200078ec0ff */
[----:B------:R0:W-:Y:S01]  /*e390*/  STL [R1+0x890], R29 ;  /* 0x0008901d01007387 */ /* 0x0001e20000100800 */
[----:B------:R-:W-:Y:S02]  /*e3a0*/  LOP3.LUT R24, R4, 0xffff, RZ, 0xc0, !PT ;  /* 0x0000ffff04187812 */ /* 0x000fe400078ec0ff */
[----:B------:R-:W-:Y:S01]  /*e3b0*/  PRMT R10, R22, 0x3340, R21 ;  /* 0x00003340160a7816 */ /* 0x000fe20000000015 */
[----:B------:R-:W-:Y:S01]  /*e3c0*/  STL [R1+0x844], R12 ;  /* 0x0008440c01007387 */ /* 0x000fe20000100800 */
[----:B------:R-:W-:Y:S02]  /*e3d0*/  LOP3.LUT R23, R5, 0xffff, RZ, 0xc0, !PT ;  /* 0x0000ffff05177812 */ /* 0x000fe400078ec0ff */
[----:B----4-:R-:W-:Y:S01]  /*e3e0*/  LOP3.LUT R26, R2, 0xffff, RZ, 0xc0, !PT ;  /* 0x0000ffff021a7812 */ /* 0x010fe200078ec0ff */
[----:B------:R-:W-:Y:S01]  /*e3f0*/  STL [R1+0x848], R11 ;  /* 0x0008480b01007387 */ /* 0x000fe20000100800 */
[----:B------:R-:W-:-:S02]  /*e400*/  LOP3.LUT R22, R6, 0xffff, RZ, 0xc0, !PT ;  /* 0x0000ffff06167812 */ /* 0x000fc400078ec0ff */
[----:B------:R-:W-:Y:S01]  /*e410*/  LOP3.LUT R25, R3, 0xffff, RZ, 0xc0, !PT ;  /* 0x0000ffff03197812 */ /* 0x000fe200078ec0ff */
[----:B------:R-:W2:Y:S01]  /*e420*/  LDL.LU R2, [R1+0x68c] ;  /* 0x00068c0001027983 */ /* 0x000ea20000300800 */
[----:B------:R-:W-:Y:S02]  /*e430*/  LOP3.LUT R21, R7, 0xffff, RZ, 0xc0, !PT ;  /* 0x0000ffff07157812 */ /* 0x000fe400078ec0ff */
[----:B------:R-:W-:Y:S01]  /*e440*/  PRMT R7, R20, 0x3340, R0 ;  /* 0x0000334014077816 */ /* 0x000fe20000000000 */
[----:B------:R-:W2:Y:S01]  /*e450*/  LDL.LU R3, [R1+0x680] ;  /* 0x0006800001037983 */ /* 0x000ea20000300800 */
[----:B------:R-:W-:Y:S02]  /*e460*/  PRMT R5, R24, 0x3340, R23 ;  /* 0x0000334018057816 */ /* 0x000fe40000000017 */
[----:B------:R-:W-:Y:S01]  /*e470*/  PRMT R4, R26, 0x3340, R25 ;  /* 0x000033401a047816 */ /* 0x000fe20000000019 */
[----:B------:R-:W3:Y:S01]  /*e480*/  LDL.LU R0, [R1+0x5a0] ;  /* 0x0005a00001007983 */ /* 0x000ee20000300800 */
[----:B------:R-:W-:-:S03]  /*e490*/  PRMT R6, R22, 0x3340, R21 ;  /* 0x0000334016067816 */ /* 0x000fc60000000015 */
[----:B------:R-:W4:Y:S04]  /*e4a0*/  LDL.LU R24, [R1+0x598] ;  /* 0x0005980001187983 */ /* 0x000f280000300800 */
[----:B------:R-:W2:Y:S04]  /*e4b0*/  LDL.LU R23, [R1+0x688] ;  /* 0x0006880001177983 */ /* 0x000ea80000300800 */
[----:B------:R-:W2:Y:S04]  /*e4c0*/  LDL.LU R26, [R1+0x690] ;  /* 0x00069000011a7983 */ /* 0x000ea80000300800 */
[----:B------:R-:W2:Y:S04]  /*e4d0*/  LDL.LU R22, [R1+0x5a4] ;  /* 0x0005a40001167983 */ /* 0x000ea80000300800 */
[----:B0-----:R-:W2:Y:S04]  /*e4e0*/  LDL.LU R29, [R1+0x6a0] ;  /* 0x0006a000011d7983 */ /* 0x001ea80000300800 */
[----:B------:R-:W2:Y:S04]  /*e4f0*/  LDL.LU R21, [R1+0x69c] ;  /* 0x00069c0001157983 */ /* 0x000ea80000300800 */
[----:B------:R-:W2:Y:S04]  /*e500*/  LDL.LU R25, [R1+0x59c] ;  /* 0x00059c0001197983 */ /* 0x000ea80000300800 */
[----:B------:R-:W2:Y:S04]  /*e510*/  LDL.LU R20, [R1+0x694] ;  /* 0x0006940001147983 */ /* 0x000ea80000300800 */
        /* <DEDUP_REMOVED lines=17> */
[----:B------:R-:W2:Y:S01]  /*e630*/  LDL.LU R19, [R1+0x634] ;  /* 0x0006340001137983 */ /* 0x000ea20000300800 */
[----:B---3--:R-:W-:-:S02]  /*e640*/  LOP3.LUT R0, R0, 0xffff, RZ, 0xc0, !PT ;  /* 0x0000ffff00007812 */ /* 0x008fc400078ec0ff */
[----:B----4-:R-:W-:Y:S02]  /*e650*/  LOP3.LUT R24, R24, 0xffff, RZ, 0xc0, !PT ;  /* 0x0000ffff18187812 */ /* 0x010fe400078ec0ff */
[----:B--2---:R-:W-:Y:S02]  /*e660*/  PRMT R23, R23, 0x5410, R26 ;  /* 0x0000541017177816 */ /* 0x004fe4000000001a */
[----:B------:R-:W-:Y:S02]  /*e670*/  LOP3.LUT R26, R22, 0xffff, RZ, 0xc0, !PT ;  /* 0x0000ffff161a7812 */ /* 0x000fe400078ec0ff */
[----:B------:R-:W-:Y:S02]  /*e680*/  PRMT R22, R3, 0x5410, R2 ;  /* 0x0000541003167816 */ /* 0x000fe40000000002 */
[----:B------:R-:W-:Y:S02]  /*e690*/  PRMT R3, R24, 0x3340, R0 ;  /* 0x0000334018037816 */ /* 0x000fe40000000000 */
[----:B------:R-:W-:Y:S01]  /*e6a0*/  PRMT R0, R28, 0x3340, R27 ;  /* 0x000033401c007816 */ /* 0x000fe2000000001b */
[----:B------:R-:W2:Y:S04]  /*e6b0*/  LDL.LU R24, [R1+0x674] ;  /* 0x0006740001187983 */ /* 0x000ea80000300800 */
[----:B------:R0:W-:Y:S04]  /*e6c0*/  STL [R1+0x870], R0 ;  /* 0x0008700001007387 */ /* 0x0001e80000100800 */
[----:B0-----:R-:W3:Y:S04]  /*e6d0*/  LDL.LU R0, [R1+0x5dc] ;  /* 0x0005dc0001007983 */ /* 0x001ee80000300800 */
[----:B---3--:R0:W-:Y:S04]  /*e6e0*/  STL [R1+0x878], R0 ;  /* 0x0008780001007387 */ /* 0x0081e80000100800 */
[----:B0-----:R-:W3:Y:S01]  /*e6f0*/  LDL.LU R0, [R1+0x5e8] ;  /* 0x0005e80001007983 */ /* 0x001ee20000300800 */
[----:B------:R-:W-:-:S03]  /*e700*/  PRMT R21, R21, 0x5410, R29 ;  /* 0x0000541015157816 */ /* 0x000fc6000000001d */
[----:B------:R-:W4:Y:S04]  /*e710*/  LDL.LU R29, [R1+0x890] ;  /* 0x00089000011d7983 */ /* 0x000f280000300800 */
[----:B---3--:R0:W-:Y:S04]  /*e720*/  STL [R1+0x87c], R0 ;  /* 0x00087c0001007387 */ /* 0x0081e80000100800 */
[----:B0-----:R-:W3:Y:S01]  /*e730*/  LDL.LU R0, [R1+0x5f0] ;  /* 0x0005f00001007983 */ /* 0x001ee20000300800 */
[----:B------:R-:W-:-:S03]  /*e740*/  LOP3.LUT R25, R25, 0xffff, RZ, 0xc0, !PT ;  /* 0x0000ffff19197812 */ /* 0x000fc600078ec0ff */
[----:B------:R0:W-:Y:S01]  /*e750*/  STL [R1+0x868], R3 ;  /* 0x0008680301007387 */ /* 0x0001e20000100800 */
[----:B------:R-:W-:-:S03]  /*e760*/  PRMT R2, R26, 0x3340, R25 ;  /* 0x000033401a027816 */ /* 0x000fc60000000019 */
[----:B------:R-:W2:Y:S01]  /*e770*/  LDL.LU R25, [R1+0x67c] ;  /* 0x00067c0001197983 */ /* 0x000ea20000300800 */
[----:B----4-:R-:W-:-:S03]  /*e780*/  PRMT R20, R20, 0x5410, R29 ;  /* 0x0000541014147816 */ /* 0x010fc6000000001d */
[----:B------:R-:W4:Y:S04]  /*e790*/  LDL.LU R29, [R1+0x88c] ;  /* 0x00088c00011d7983 */ /* 0x000f280000300800 */
[----:B0-----:R-:W2:Y:S04]  /*e7a0*/  LDL.LU R3, [R1+0x678] ;  /* 0x0006780001037983 */ /* 0x001ea80000300800 */
[----:B---3--:R0:W-:Y:S04]  /*e7b0*/  STL [R1+0x880], R0 ;  /* 0x0008800001007387 */ /* 0x0081e80000100800 */
[----:B0-----:R-:W3:Y:S04]  /*e7c0*/  LDL.LU R0, [R1+0x5f8] ;  /* 0x0005f80001007983 */ /* 0x001ee80000300800 */
[----:B------:R0:W-:Y:S04]  /*e7d0*/  STL [R1+0x854], R8 ;  /* 0x0008540801007387 */ /* 0x0001e80000100800 */
[----:B------:R1:W-:Y:S04]  /*e7e0*/  STL [R1+0x858], R7 ;  /* 0x0008580701007387 */ /* 0x0003e80000100800 */
[----:B------:R4:W-:Y:S04]  /*e7f0*/  STL [R1+0x85c], R6 ;  /* 0x00085c0601007387 */ /* 0x0009e80000100800 */
[----:B------:R2:W-:Y:S04]  /*e800*/  STL [R1+0x860], R5 ;  /* 0x0008600501007387 */ /* 0x0005e80000100800 */
[----:B0-----:R-:W3:Y:S04]  /*e810*/  LDL.LU R8, [R1+0x660] ;  /* 0x0006600001087983 */ /* 0x001ee80000300800 */
[----:B-1----:R-:W3:Y:S04]  /*e820*/  LDL.LU R7, [R1+0x664] ;  /* 0x0006640001077983 */ /* 0x002ee80000300800 */
[----:B----4-:R-:W4:Y:S04]  /*e830*/  LDL.LU R6, [R1+0x668] ;  /* 0x0006680001067983 */ /* 0x010f280000300800 */
[----:B--2---:R-:W4:Y:S04]  /*e840*/  LDL.LU R5, [R1+0x66c] ;  /* 0x00066c0001057983 */ /* 0x004f280000300800 */
[----:B---3--:R0:W-:Y:S04]  /*e850*/  STL [R1+0x884], R0 ;  /* 0x0008840001007387 */ /* 0x0081e80000100800 */
[----:B0-----:R-:W2:Y:S04]  /*e860*/  LDL.LU R0, [R1+0x600] ;  /* 0x0006000001007983 */ /* 0x001ea80000300800 */
[----:B------:R0:W-:Y:S01]  /*e870*/  STL.64 [R1+0x10], R20 ;  /* 0x0000101401007387 */ /* 0x0001e20000100a00 */
[----:B------:R-:W-:-:S02]  /*e880*/  PRMT R27, R14, 0x5410, R13 ;  /* 0x000054100e1b7816 */ /* 0x000fc4000000000d */
[----:B------:R-:W-:Y:S01]  /*e890*/  PRMT R26, R16, 0x5410, R15 ;  /* 0x00005410101a7816 */ /* 0x000fe2000000000f */
[----:B------:R-:W3:Y:S01]  /*e8a0*/  LDL.LU R13, [R1+0x624] ;  /* 0x00062400010d7983 */ /* 0x000ee20000300800 */
[----:B------:R-:W-:Y:S02]  /*e8b0*/  PRMT R29, R29, 0x5410, R17 ;  /* 0x000054101d1d7816 */ /* 0x000fe40000000011 */
[----:B------:R-:W-:Y:S01]  /*e8c0*/  PRMT R28, R19, 0x5410, R18 ;  /* 0x00005410131c7816 */ /* 0x000fe20000000012 */
[----:B------:R-:W3:Y:S01]  /*e8d0*/  LDL.LU R14, [R1+0x620] ;  /* 0x00062000010e7983 */ /* 0x000ee20000300800 */
[----:B0-----:R-:W-:-:S03]  /*e8e0*/  PRMT R21, R3, 0x5410, R25 ;  /* 0x0000541003157816 */ /* 0x001fc60000000019 */
[----:B------:R-:W3:Y:S01]  /*e8f0*/  LDL.LU R15, [R1+0x61c] ;  /* 0x00061c00010f7983 */ /* 0x000ee20000300800 */
[----:B------:R-:W-:Y:S02]  /*e900*/  PRMT R20, R4, 0x5410, R24 ;  /* 0x0000541004147816 */ /* 0x000fe40000000018 */
[----:B------:R-:W-:Y:S01]  /*e910*/  PRMT R25, R10, 0x5410, R9 ;  /* 0x000054100a197816 */ /* 0x000fe20000000009 */
[----:B------:R-:W3:Y:S01]  /*e920*/  LDL.LU R16, [R1+0x618] ;  /* 0x0006180001107983 */ /* 0x000ee20000300800 */
[----:B------:R-:W-:-:S03]  /*e930*/  PRMT R24, R12, 0x5410, R11 ;  /* 0x000054100c187816 */ /* 0x000fc6000000000b */
[----:B------:R-:W3:Y:S04]  /*e940*/  LDL.LU R10, [R1+0x630] ;  /* 0x00063000010a7983 */ /* 0x000ee80000300800 */
[----:B------:R-:W3:Y:S04]  /*e950*/  LDL.LU R11, [R1+0x62c] ;  /* 0x00062c00010b7983 */ /* 0x000ee80000300800 */
[----:B------:R-:W3:Y:S04]  /*e960*/  LDL.LU R12, [R1+0x628] ;  /* 0x00062800010c7983 */ /* 0x000ee80000300800 */
[----:B------:R-:W3:Y:S04]  /*e970*/  LDL.LU R17, [R1+0x614] ;  /* 0x0006140001117983 */ /* 0x000ee80000300800 */
[----:B------:R-:W3:Y:S04]  /*e980*/  LDL.LU R18, [R1+0x610] ;  /* 0x0006100001127983 */ /* 0x000ee80000300800 */
[----:B------:R-:W3:Y:S04]  /*e990*/  LDL.LU R19, [R1+0x60c] ;  /* 0x00060c0001137983 */ /* 0x000ee80000300800 */
[----:B------:R0:W-:Y:S04]  /*e9a0*/  STL.64 [R1+0x30], R24 ;  /* 0x0000301801007387 */ /* 0x0001e80000100a00 */
[----:B--2---:R1:W-:Y:S04]  /*e9b0*/  STL [R1+0x888], R0 ;  /* 0x0008880001007387 */ /* 0x0043e80000100800 */
[----:B0-----:R-:W2:Y:S04]  /*e9c0*/  LDL.LU R24, [R1+0x604] ;  /* 0x0006040001187983 */ /* 0x001ea80000300800 */
[----:B------:R4:W-:Y:S04]  /*e9d0*/  STL.64 [R1+0x18], R22 ;  /* 0x0000181601007387 */ /* 0x0009e80000100a00 */
[----:B-1----:R-:W2:Y:S04]  /*e9e0*/  LDL.LU R0, [R1+0x608] ;  /* 0x0006080001007983 */ /* 0x002ea80000300800 */
[----:B------:R3:W-:Y:S01]  /*e9f0*/  STL.64 [R1+0x20], R20 ;  /* 0x0000201401007387 */ /* 0x0007e20000100a00 */
[----:B----4-:R-:W-:-:S03]  /*ea00*/  PRMT R23, R6, 0x5410, R5 ;  /* 0x0000541006177816 */ /* 0x010fc60000000005 */
[----:B------:R0:W-:Y:S01]  /*ea10*/  STL [R1+0x86c], R2 ;  /* 0x00086c0201007387 */ /* 0x0001e20000100800 */
[----:B------:R-:W-:-:S03]  /*ea20*/  PRMT R22, R8, 0x5410, R7 ;  /* 0x0000541008167816 */ /* 0x000fc60000000007 */
[----:B------:R-:W-:Y:S04]  /*ea30*/  STL.64 [R1+0x38], R26 ;  /* 0x0000381a01007387 */ /* 0x000fe80000100a00 */
[----:B------:R1:W-:Y:S01]  /*ea40*/  STL.64 [R1+0x28], R22 ;  /* 0x0000281601007387 */ /* 0x0003e20000100a00 */
[----:B---3--:R-:W-:-:S03]  /*ea50*/  PRMT R21, R11, 0x5410, R10 ;  /* 0x000054100b157816 */ /* 0x008fc6000000000a */
[----:B------:R3:W-:Y:S01]  /*ea60*/  STL.64 [R1+0x40], R28 ;  /* 0x0000401c01007387 */ /* 0x0007e20000100a00 */
[----:B------:R-:W-:-:S03]  /*ea70*/  PRMT R20, R13, 0x5410, R12 ;  /* 0x000054100d147816 */ /* 0x000fc6000000000c */
[----:B0-----:R-:W4:Y:S01]  /*ea80*/  LDL.LU R2, [R1+0x5d8] ;  /* 0x0005d80001027983 */ /* 0x001f220000300800 */
[----:B-1----:R-:W-:-:S03]  /*ea90*/  PRMT R23, R15, 0x5410, R14 ;  /* 0x000054100f177816 */ /* 0x002fc6000000000e */
[----:B------:R-:W4:Y:S01]  /*eaa0*/  LDL.LU R3, [R1+0x5d4] ;  /* 0x0005d40001037983 */ /* 0x000f220000300800 */
[----:B------:R-:W-:Y:S02]  /*eab0*/  PRMT R22, R17, 0x5410, R16 ;  /* 0x0000541011167816 */ /* 0x000fe40000000010 */
[----:B------:R-:W-:Y:S01]  /*eac0*/  PRMT R25, R19, 0x5410, R18 ;  /* 0x0000541013197816 */ /* 0x000fe20000000012 */
        /* <DEDUP_REMOVED lines=20> */
[----:B--2---:R-:W-:-:S03]  /*ec10*/  PRMT R24, R24, 0x5410, R0 ;  /* 0x0000541018187816 */ /* 0x004fc60000000000 */
[----:B------:R-:W4:Y:S02]  /*ec20*/  LDL.LU R0, [R1+0x888] ;  /* 0x0008880001007983 */ /* 0x000f240000300800 */
[----:B----4-:R-:W-:Y:S02]  /*ec30*/  PRMT R27, R27, 0x5410, R0 ;  /* 0x000054101b1b7816 */ /* 0x010fe40000000000 */
[----:B------:R-:W2:Y:S02]  /*ec40*/  LDL.LU R0, [R1+0x884] ;  /* 0x0008840001007983 */ /* 0x000ea40000300800 */
[----:B--2---:R-:W-:Y:S02]  /*ec50*/  PRMT R26, R26, 0x5410, R0 ;  /* 0x000054101a1a7816 */ /* 0x004fe40000000000 */
[----:B------:R-:W3:Y:S02]  /*ec60*/  LDL.LU R0, [R1+0x880] ;  /* 0x0008800001007983 */ /* 0x000ee40000300800 */
[----:B---3--:R-:W-:-:S02]  /*ec70*/  PRMT R29, R29, 0x5410, R0 ;  /* 0x000054101d1d7816 */ /* 0x008fc40000000000 */
[----:B------:R-:W2:Y:S04]  /*ec80*/  LDL.LU R0, [R1+0x87c] ;  /* 0x00087c0001007983 */ /* 0x000ea80000300800 */
[----:B------:R0:W-:Y:S04]  /*ec90*/  STL.64 [R1+0x48], R20 ;  /* 0x0000481401007387 */ /* 0x0001e80000100a00 */
[----:B0-----:R-:W3:Y:S01]  /*eca0*/  LDL.LU R21, [R1+0x5e0] ;  /* 0x0005e00001157983 */ /* 0x001ee20000300800 */
[----:B--2---:R-:W-:-:S03]  /*ecb0*/  PRMT R28, R28, 0x5410, R0 ;  /* 0x000054101c1c7816 */ /* 0x004fc60000000000 */
[----:B------:R-:W3:Y:S01]  /*ecc0*/  LDL.LU R0, [R1+0x878] ;  /* 0x0008780001007983 */ /* 0x000ee20000300800 */
[----:B------:R-:W-:-:S03]  /*ecd0*/  PRMT R20, R3, 0x5410, R2 ;  /* 0x0000541003147816 */ /* 0x000fc60000000002 */
[----:B------:R0:W-:Y:S04]  /*ece0*/  STL.64 [R1+0x58], R24 ;  /* 0x0000581801007387 */ /* 0x0001e80000100a00 */
[----:B------:R1:W-:Y:S04]  /*ecf0*/  STL.64 [R1+0x60], R26 ;  /* 0x0000601a01007387 */ /* 0x0003e80000100a00 */
[----:B------:R2:W-:Y:S01]  /*ed00*/  STL.64 [R1+0x68], R28 ;  /* 0x0000681c01007387 */ /* 0x0005e20000100a00 */
[----:B---3--:R-:W-:-:S03]  /*ed10*/  PRMT R21, R0, 0x5410, R21 ;  /* 0x0000541000157816 */ /* 0x008fc60000000015 */
[----:B------:R-:W-:Y:S04]  /*ed20*/  STL.64 [R1+0x50], R22 ;  /* 0x0000501601007387 */ /* 0x000fe80000100a00 */
[----:B------:R-:W3:Y:S01]  /*ed30*/  LDL.LU R0, [R1+0x3c8] ;  /* 0x0003c80001007983 */ /* 0x000ee20000300800 */
[----:B0-----:R-:W-:Y:S02]  /*ed40*/  PRMT R25, R9, 0x5410, R8 ;  /* 0x0000541009197816 */ /* 0x001fe40000000008 */
[----:B------:R-:W-:Y:S01]  /*ed50*/  PRMT R24, R11, 0x5410, R10 ;  /* 0x000054100b187816 */ /* 0x000fe2000000000a */
[----:B------:R0:W-:Y:S01]  /*ed60*/  STL.64 [R1+0x70], R20 ;  /* 0x0000701401007387 */ /* 0x0001e20000100a00 */
[----:B-1----:R-:W-:Y:S02]  /*ed70*/  PRMT R27, R13, 0x5410, R12 ;  /* 0x000054100d1b7816 */ /* 0x002fe4000000000c */
[----:B------:R-:W-:Y:S01]  /*ed80*/  PRMT R26, R15, 0x5410, R14 ;  /* 0x000054100f1a7816 */ /* 0x000fe2000000000e */
[----:B------:R-:W4:Y:S01]  /*ed90*/  LDL.LU R2, [R1+0x3c0] ;  /* 0x0003c00001027983 */ /* 0x000f220000300800 */
[----:B--2---:R-:W-:-:S02]  /*eda0*/  PRMT R29, R17, 0x5410, R16 ;  /* 0x00005410111d7816 */ /* 0x004fc40000000010 */
[----:B------:R-:W-:Y:S01]  /*edb0*/  PRMT R28, R19, 0x5410, R18 ;  /* 0x00005410131c7816 */ /* 0x000fe20000000012 */
[----:B------:R-:W2:Y:S04]  /*edc0*/  LDL.LU R8, [R1+0x38c] ;  /* 0x00038c0001087983 */ /* 0x000ea80000300800 */
[----:B0-----:R-:W4:Y:S01]  /*edd0*/  LDL.LU R21, [R1+0x3cc] ;  /* 0x0003cc0001157983 */ /* 0x001f220000300800 */
[----:B------:R-:W-:Y:S02]  /*ede0*/  PRMT R23, R5, 0x5410, R4 ;  /* 0x0000541005177816 */ /* 0x000fe40000000004 */
[----:B------:R-:W-:Y:S01]  /*edf0*/  PRMT R22, R7, 0x5410, R6 ;  /* 0x0000541007167816 */ /* 0x000fe20000000006 */
[----:B------:R0:W-:Y:S04]  /*ee00*/  STL.64 [R1+0x80], R24 ;  /* 0x0000801801007387 */ /* 0x0001e80000100a00 */
[----:B------:R1:W-:Y:S04]  /*ee10*/  STL.64 [R1+0x88], R26 ;  /* 0x0000881a01007387 */ /* 0x0003e80000100a00 */
[----:B------:R1:W-:Y:S04]  /*ee20*/  STL.64 [R1+0x90], R28 ;  /* 0x0000901c01007387 */ /* 0x0003e80000100a00 */
[----:B------:R-:W2:Y:S04]  /*ee30*/  LDL.LU R4, [R1+0x3ac] ;  /* 0x0003ac0001047983 */ /* 0x000ea80000300800 */
[----:B------:R-:W4:Y:S04]  /*ee40*/  LDL.LU R5, [R1+0x3a4] ;  /* 0x0003a40001057983 */ /* 0x000f280000300800 */
[----:B------:R-:W4:Y:S04]  /*ee50*/  LDL.LU R6, [R1+0x39c] ;  /* 0x00039c0001067983 */ /* 0x000f280000300800 */
[----:B------:R-:W4:Y:S04]  /*ee60*/  LDL.LU R7, [R1+0x394] ;  /* 0x0003940001077983 */ /* 0x000f280000300800 */
[----:B------:R-:W4:Y:S04]  /*ee70*/  LDL.LU R9, [R1+0x384] ;  /* 0x0003840001097983 */ /* 0x000f280000300800 */
[----:B0-----:R-:W2:Y:S04]  /*ee80*/  LDL.LU R25, [R1+0x3a8] ;  /* 0x0003a80001197983 */ /* 0x001ea80000300800 */
[----:B------:R-:W4:Y:S04]  /*ee90*/  LDL.LU R24, [R1+0x3a0] ;  /* 0x0003a00001187983 */ /* 0x000f280000300800 */
[----:B-1----:R-:W4:Y:S04]  /*eea0*/  LDL.LU R27, [R1+0x398] ;  /* 0x00039800011b7983 */ /* 0x002f280000300800 */
[----:B------:R-:W4:Y:S04]  /*eeb0*/  LDL.LU R26, [R1+0x390] ;  /* 0x00039000011a7983 */ /* 0x000f280000300800 */
[----:B------:R-:W4:Y:S04]  /*eec0*/  LDL.LU R29, [R1+0x388] ;  /* 0x00038800011d7983 */ /* 0x000f280000300800 */
[----:B------:R-:W4:Y:S04]  /*eed0*/  LDL.LU R28, [R1+0x380] ;  /* 0x00038000011c7983 */ /* 0x000f280000300800 */
[----:B------:R-:W4:Y:S04]  /*eee0*/  LDL.LU R3, [R1+0x3b4] ;  /* 0x0003b40001037983 */ /* 0x000f280000300800 */
[----:B---3--:R0:W-:Y:S04]  /*eef0*/  STL [R1+0x874], R0 ;  /* 0x0008740001007387 */ /* 0x0081e80000100800 */
[----:B------:R-:W3:Y:S04]  /*ef00*/  LDL.LU R20, [R1+0x3c4] ;  /* 0x0003c40001147983 */ /* 0x000ee80000300800 */
[----:B------:R-:W3:Y:S04]  /*ef10*/  LDL.LU R15, [R1+0x354] ;  /* 0x00035400010f7983 */ /* 0x000ee80000300800 */
[----:B0-----:R-:W3:Y:S04]  /*ef20*/  LDL.LU R0, [R1+0x3d0] ;  /* 0x0003d00001007983 */ /* 0x001ee80000300800 */
        /* <DEDUP_REMOVED lines=8> */
[----:B------:R-:W3:Y:S01]  /*efb0*/  LDL.LU R12, [R1+0x36c] ;  /* 0x00036c00010c7983 */ /* 0x000ee20000300800 */
[----:B--2---:R-:W-:-:S03]  /*efc0*/  PRMT R25, R25, 0x5410, R4 ;  /* 0x0000541019197816 */ /* 0x004fc60000000004 */
[----:B------:R-:W2:Y:S01]  /*efd0*/  LDL.LU R13, [R1+0x364] ;  /* 0x00036400010d7983 */ /* 0x000ea20000300800 */
[----:B----4-:R-:W-:-:S03]  /*efe0*/  PRMT R24, R24, 0x5410, R5 ;  /* 0x0000541018187816 */ /* 0x010fc60000000005 */
[----:B------:R-:W4:Y:S01]  /*eff0*/  LDL.LU R14, [R1+0x35c] ;  /* 0x00035c00010e7983 */ /* 0x000f220000300800 */
[----:B------:R-:W-:-:S03]  /*f000*/  PRMT R27, R27, 0x5410, R6 ;  /* 0x000054101b1b7816 */ /* 0x000fc60000000006 */
[----:B------:R-:W2:Y:S01]  /*f010*/  LDL.LU R19, [R1+0x334] ;  /* 0x0003340001137983 */ /* 0x000ea20000300800 */
[----:B------:R-:W-:Y:S02]  /*f020*/  PRMT R26, R26, 0x5410, R7 ;  /* 0x000054101a1a7816 */ /* 0x000fe40000000007 */
[----:B------:R-:W-:Y:S02]  /*f030*/  PRMT R29, R29, 0x5410, R8 ;  /* 0x000054101d1d7816 */ /* 0x000fe40000000008 */
[----:B------:R-:W-:Y:S01]  /*f040*/  PRMT R28, R28, 0x5410, R9 ;  /* 0x000054101c1c7816 */ /* 0x000fe20000000009 */
[----:B------:R0:W-:Y:S04]  /*f050*/  STL.64 [R1+0xa8], R24 ;  /* 0x0000a81801007387 */ /* 0x0001e80000100a00 */
[----:B------:R1:W-:Y:S04]  /*f060*/  STL.64 [R1+0xb0], R26 ;  /* 0x0000b01a01007387 */ /* 0x0003e80000100a00 */
[----:B------:R1:W-:Y:S04]  /*f070*/  STL.64 [R1+0xb8], R28 ;  /* 0x0000b81c01007387 */ /* 0x0003e80000100a00 */
[----:B0-----:R-:W4:Y:S04]  /*f080*/  LDL.LU R24, [R1+0x350] ;  /* 0x0003500001187983 */ /* 0x001f280000300800 */
        /* <DEDUP_REMOVED lines=16> */
[----:B------:R-:W3:Y:S04]  /*f190*/  LDL.LU R3, [R1+0x868] ;  /* 0x0008680001037983 */ /* 0x000ee80000300800 */
[----:B------:R0:W-:Y:S04]  /*f1a0*/  STL.64 [R1+0xa0], R22 ;  /* 0x0000a01601007387 */ /* 0x0001e80000100a00 */
[----:B0-----:R-:W3:Y:S04]  /*f1b0*/  LDL.LU R23, [R1+0x368] ;  /* 0x0003680001177983 */ /* 0x001ee80000300800 */
[----:B------:R-:W3:Y:S01]  /*f1c0*/  LDL.LU R22, [R1+0x360] ;  /* 0x0003600001167983 */ /* 0x000ee20000300800 */
[----:B----4-:R-:W-:-:S03]  /*f1d0*/  PRMT R24, R24, 0x5410, R15 ;  /* 0x0000541018187816 */ /* 0x010fc6000000000f */
[----:B------:R-:W4:Y:S01]  /*f1e0*/  LDL.LU R15, [R1+0x838] ;  /* 0x00083800010f7983 */ /* 0x000f220000300800 */
[----:B--2---:R-:W-:-:S03]  /*f1f0*/  PRMT R27, R27, 0x5410, R16 ;  /* 0x000054101b1b7816 */ /* 0x004fc60000000010 */
[----:B------:R-:W4:Y:S01]  /*f200*/  LDL.LU R16, [R1+0x834] ;  /* 0x0008340001107983 */ /* 0x000f220000300800 */
[----:B------:R-:W-:-:S03]  /*f210*/  PRMT R26, R26, 0x5410, R17 ;  /* 0x000054101a1a7816 */ /* 0x000fc60000000011 */
[----:B------:R-:W2:Y:S01]  /*f220*/  LDL.LU R17, [R1+0x830] ;  /* 0x0008300001117983 */ /* 0x000ea20000300800 */
[----:B------:R-:W-:-:S03]  /*f230*/  PRMT R29, R29, 0x5410, R18 ;  /* 0x000054101d1d7816 */ /* 0x000fc60000000012 */
[----:B------:R-:W2:Y:S01]  /*f240*/  LDL.LU R18, [R1+0x82c] ;  /* 0x00082c0001127983 */ /* 0x000ea20000300800 */
[----:B---3--:R-:W-:Y:S02]  /*f250*/  PRMT R20, R20, 0x5410, R0 ;  /* 0x0000541014147816 */ /* 0x008fe40000000000 */
[----:B------:R-:W-:Y:S01]  /*f260*/  PRMT R25, R25, 0x5410, R14 ;  /* 0x0000541019197816 */ /* 0x000fe2000000000e */
[----:B------:R-:W3:Y:S04]  /*f270*/  LDL.LU R0, [R1+0x870] ;  /* 0x0008700001007983 */ /* 0x000ee80000300800 */
[----:B------:R0:W-:Y:S01]  /*f280*/  STL.64 [R1+0x98], R20 ;  /* 0x0000981401007387 */ /* 0x0001e20000100a00 */
[----:B------:R-:W-:Y:S02]  /*f290*/  PRMT R28, R28, 0x5410, R19 ;  /* 0x000054101c1c7816 */ /* 0x000fe40000000013 */
[----:B------:R-:W-:Y:S01]  /*f2a0*/  PRMT R23, R23, 0x5410, R12 ;  /* 0x0000541017177816 */ /* 0x000fe2000000000c */
[----:B0-----:R-:W2:Y:S04]  /*f2b0*/  LDL.LU R21, [R1+0x378] ;  /* 0x0003780001157983 */ /* 0x001ea80000300800 */
[----:B------:R-:W3:Y:S01]  /*f2c0*/  LDL.LU R20, [R1+0x370] ;  /* 0x0003700001147983 */ /* 0x000ee20000300800 */
[----:B------:R-:W-:-:S03]  /*f2d0*/  PRMT R22, R22, 0x5410, R13 ;  /* 0x0000541016167816 */ /* 0x000fc6000000000d */
[----:B------:R-:W3:Y:S04]  /*f2e0*/  LDL.LU R12, [R1+0x844] ;  /* 0x00084400010c7983 */ /* 0x000ee80000300800 */
[----:B------:R4:W-:Y:S04]  /*f2f0*/  STL.64 [R1+0xc8], R22 ;  /* 0x0000c81601007387 */ /* 0x0009e80000100a00 */
[----:B------:R-:W-:Y:S04]  /*f300*/  STL.64 [R1+0xd0], R24 ;  /* 0x0000d01801007387 */ /* 0x000fe80000100a00 */
[----:B------:R-:W3:Y:S04]  /*f310*/  LDL.LU R13, [R1+0x840] ;  /* 0x00084000010d7983 */ /* 0x000ee80000300800 */
[----:B------:R-:W3:Y:S04]  /*f320*/  LDL.LU R14, [R1+0x83c] ;  /* 0x00083c00010e7983 */ /* 0x000ee80000300800 */
[----:B------:R-:W3:Y:S01]  /*f330*/  LDL.LU R19, [R1+0x828] ;  /* 0x0008280001137983 */ /* 0x000ee20000300800 */
[----:B----4-:R-:W-:-:S03]  /*f340*/  PRMT R23, R15, 0x5410, R16 ;  /* 0x000054100f177816 */ /* 0x010fc60000000010 */
[----:B------:R-:W4:Y:S04]  /*f350*/  LDL.LU R16, [R1+0x238] ;  /* 0x0002380001107983 */ /* 0x000f280000300800 */
[----:B------:R-:W-:Y:S04]  /*f360*/  STL.64 [R1+0xd8], R26 ;  /* 0x0000d81a01007387 */ /* 0x000fe80000100a00 */
[----:B------:R-:W-:Y:S04]  /*f370*/  STL.64 [R1+0xe0], R28 ;  /* 0x0000e01c01007387 */ /* 0x000fe80000100a00 */
[----:B------:R-:W4:Y:S01]  /*f380*/  LDL.LU R15, [R1+0x244] ;  /* 0x00024400010f7983 */ /* 0x000f220000300800 */
[----:B--2---:R-:W-:-:S03]  /*f390*/  PRMT R21, R21, 0x5410, R10 ;  /* 0x0000541015157816 */ /* 0x004fc6000000000a */
[----:B------:R-:W2:Y:S01]  /*f3a0*/  LDL.LU R10, [R1+0x84c] ;  /* 0x00084c00010a7983 */ /* 0x000ea20000300800 */
[----:B---3--:R-:W-:-:S03]  /*f3b0*/  PRMT R20, R20, 0x5410, R11 ;  /* 0x0000541014147816 */ /* 0x008fc6000000000b */
[----:B------:R-:W3:Y:S04]  /*f3c0*/  LDL.LU R11, [R1+0x848] ;  /* 0x00084800010b7983 */ /* 0x000ee80000300800 */
[----:B------:R0:W-:Y:S02]  /*f3d0*/  STL.64 [R1+0xc0], R20 ;  /* 0x0000c01401007387 */ /* 0x0001e40000100a00 */
[----:B0-----:R-:W-:Y:S02]  /*f3e0*/  PRMT R20, R17, 0x5410, R18 ;  /* 0x0000541011147816 */ /* 0x001fe40000000012 */
[----:B------:R-:W2:Y:S04]  /*f3f0*/  LDL.LU R21, [R1+0x32c] ;  /* 0x00032c0001157983 */ /* 0x000ea80000300800 */
[----:B------:R-:W4:Y:S01]  /*f400*/  LDL.LU R17, [R1+0x23c] ;  /* 0x00023c0001117983 */ /* 0x000f220000300800 */
[----:B------:R-:W-:-:S02]  /*f410*/  PRMT R22, R13, 0x5410, R14 ;  /* 0x000054100d167816 */ /* 0x000fc4000000000e */
[----:B------:R-:W-:Y:S01]  /*f420*/  PRMT R27, R7, 0x5410, R8 ;  /* 0x00005410071b7816 */ /* 0x000fe20000000008 */
[----:B------:R-:W2:Y:S01]  /*f430*/  LDL.LU R18, [R1+0x230] ;  /* 0x0002300001127983 */ /* 0x000ea20000300800 */
[----:B------:R-:W-:Y:S02]  /*f440*/  PRMT R26, R5, 0x5410, R6 ;  /* 0x00005410051a7816 */ /* 0x000fe40000000006 */
[----:B------:R-:W-:Y:S01]  /*f450*/  PRMT R29, R3, 0x5410, R4 ;  /* 0x00005410031d7816 */ /* 0x000fe20000000004 */
[----:B------:R-:W2:Y:S01]  /*f460*/  LDL.LU R14, [R1+0x240] ;  /* 0x00024000010e7983 */ /* 0x000ea20000300800 */
[----:B------:R-:W-:-:S03]  /*f470*/  PRMT R28, R0, 0x5410, R2 ;  /* 0x00005410001c7816 */ /* 0x000fc60000000002 */
[----:B------:R-:W2:Y:S04]  /*f480*/  LDL.LU R6, [R1+0x270] ;  /* 0x0002700001067983 */ /* 0x000ea80000300800 */
[----:B------:R-:W2:Y:S04]  /*f490*/  LDL.LU R7, [R1+0x274] ;  /* 0x0002740001077983 */ /* 0x000ea80000300800 */
[----:B------:R-:W2:Y:S04]  /*f4a0*/  LDL.LU R2, [R1+0x280] ;  /* 0x0002800001027983 */ /* 0x000ea80000300800 */
[----:B------:R-:W2:Y:S04]  /*f4b0*/  LDL.LU R3, [R1+0x284] ;  /* 0x0002840001037983 */ /* 0x000ea80000300800 */
[----:B----4-:R0:W-:Y:S01]  /*f4c0*/  STL.64 [R1+0x7e8], R16 ;  /* 0x0007e81001007387 */ /* 0x0101e20000100a00 */
[----:B---3--:R-:W-:-:S02]  /*f4d0*/  PRMT R25, R11, 0x5410, R12 ;  /* 0x000054100b197816 */ /* 0x008fc4000000000c */
[----:B--2---:R-:W-:Y:S01]  /*f4e0*/  PRMT R24, R9, 0x5410, R10 ;  /* 0x0000541009187816 */ /* 0x004fe2000000000a */
[----:B------:R-:W2:Y:S04]  /*f4f0*/  LDL.LU R11, [R1+0x264] ;  /* 0x00026400010b7983 */ /* 0x000ea80000300800 */
[----:B------:R-:W2:Y:S04]  /*f500*/  LDL.LU R10, [R1+0x260] ;  /* 0x00026000010a7983 */ /* 0x000ea80000300800 */
[----:B0-----:R-:W3:Y:S04]  /*f510*/  LDL.LU R16, [R1+0x290] ;  /* 0x0002900001107983 */ /* 0x001ee80000300800 */
[----:B------:R-:W3:Y:S01]  /*f520*/  LDL.LU R17, [R1+0x294] ;  /* 0x0002940001117983 */ /* 0x000ee20000300800 */
[----:B------:R-:W-:-:S03]  /*f530*/  PRMT R21, R19, 0x5410, R21 ;  /* 0x0000541013157816 */ /* 0x000fc60000000015 */
[----:B------:R-:W4:Y:S04]  /*f540*/  LDL.LU R19, [R1+0x234] ;  /* 0x0002340001137983 */ /* 0x000f280000300800 */
[----:B------:R0:W-:Y:S04]  /*f550*/  STL.64 [R1+0x7f0], R14 ;  /* 0x0007f00e01007387 */ /* 0x0001e80000100a00 */
[----:B------:R1:W-:Y:S04]  /*f560*/  STL.64 [R1+0x800], R6 ;  /* 0x0008000601007387 */ /* 0x0003e80000100a00 */
[----:B------:R1:W-:Y:S04]  /*f570*/  STL.64 [R1+0x808], R2 ;  /* 0x0008080201007387 */ /* 0x0003e80000100a00 */
[----:B0-----:R-:W4:Y:S04]  /*f580*/  LDL.LU R14, [R1+0x298] ;  /* 0x00029800010e7983 */ /* 0x001f280000300800 */
[----:B-1----:R-:W4:Y:S04]  /*f590*/  LDL.LU R6, [R1+0x2a8] ;  /* 0x0002a80001067983 */ /* 0x002f280000300800 */
[----:B------:R-:W4:Y:S04]  /*f5a0*/  LDL.LU R2, [R1+0x2b8] ;  /* 0x0002b80001027983 */ /* 0x000f280000300800 */
[----:B------:R-:W4:Y:S04]  /*f5b0*/  LDL.LU R3, [R1+0x2bc] ;  /* 0x0002bc0001037983 */ /* 0x000f280000300800 */
[----:B------:R-:W4:Y:S04]  /*f5c0*/  LDL.LU R7, [R1+0x2ac] ;  /* 0x0002ac0001077983 */ /* 0x000f280000300800 */
[----:B------:R-:W4:Y:S04]  /*f5d0*/  LDL.LU R15, [R1+0x29c] ;  /* 0x00029c00010f7983 */ /* 0x000f280000300800 */
[----:B------:R-:W-:Y:S04]  /*f5e0*/  STL.64 [R1+0xf0], R22 ;  /* 0x0000f01601007387 */ /* 0x000fe80000100a00 */
[----:B------:R-:W4:Y:S04]  /*f5f0*/  LDL.LU R4, [R1+0x278] ;  /* 0x0002780001047983 */ /* 0x000f280000300800 */
[----:B------:R-:W4:Y:S04]  /*f600*/  LDL.LU R5, [R1+0x27c] ;  /* 0x00027c0001057983 */ /* 0x000f280000300800 */
[----:B------:R-:W4:Y:S04]  /*f610*/  LDL.LU R8, [R1+0x268] ;  /* 0x0002680001087983 */ /* 0x000f280000300800 */
[----:B------:R-:W4:Y:S04]  /*f620*/  LDL.LU R9, [R1+0x26c] ;  /* 0x00026c0001097983 */ /* 0x000f280000300800 */
[----:B------:R-:W4:Y:S04]  /*f630*/  LDL.LU R12, [R1+0x248] ;  /* 0x00024800010c7983 */ /* 0x000f280000300800 */
[----:B------:R-:W4:Y:S04]  /*f640*/  LDL.LU R13, [R1+0x24c] ;  /* 0x00024c00010d7983 */ /* 0x000f280000300800 */
[----:B------:R-:W-:Y:S04]  /*f650*/  STL.64 [R1+0x100], R26 ;  /* 0x0001001a01007387 */ /* 0x000fe80000100a00 */
[----:B------:R-:W4:Y:S04]  /*f660*/  LDL R0, [R1+0x304] ;  /* 0x0003040001007983 */ /* 0x000f280000100800 */
[----:B---3--:R0:W-:Y:S04]  /*f670*/  STL.64 [R1+0x810], R16 ;  /* 0x0008101001007387 */ /* 0x0081e80000100a00 */
[----:B--2---:R1:W-:Y:S04]  /*f680*/  STL.64 [R1+0x7f8], R10 ;  /* 0x0007f80a01007387 */ /* 0x0043e80000100a00 */
[----:B----4-:R2:W-:Y:S04]  /*f690*/  STL.64 [R1+0x7e0], R18 ;  /* 0x0007e01201007387 */ /* 0x0105e80000100a00 */
[----:B0-----:R-:W3:Y:S04]  /*f6a0*/  LDL.LU R16, [R1+0x2c0] ;  /* 0x0002c00001107983 */ /* 0x001ee80000300800 */
[----:B------:R-:W3:Y:S04]  /*f6b0*/  LDL.LU R17, [R1+0x2c4] ;  /* 0x0002c40001117983 */ /* 0x000ee80000300800 */
[----:B-1----:R-:W4:Y:S04]  /*f6c0*/  LDL.LU R10, [R1+0x2a0] ;  /* 0x0002a000010a7983 */ /* 0x002f280000300800 */
[----:B------:R-:W4:Y:S04]  /*f6d0*/  LDL.LU R11, [R1+0x2a4] ;  /* 0x0002a400010b7983 */ /* 0x000f280000300800 */
[----:B--2---:R-:W2:Y:S04]  /*f6e0*/  LDL.LU R18, [R1+0x288] ;  /* 0x0002880001127983 */ /* 0x004ea80000300800 */
[----:B------:R-:W2:Y:S04]  /*f6f0*/  LDL.LU R19, [R1+0x28c] ;  /* 0x00028c0001137983 */ /* 0x000ea80000300800 */
[----:B------:R0:W-:Y:S04]  /*f700*/  STL.64 [R1+0xe8], R20 ;  /* 0x0000e81401007387 */ /* 0x0001e80000100a00 */
[----:B------:R1:W-:Y:S04]  /*f710*/  STL.64 [R1+0xf8], R24 ;  /* 0x0000f81801007387 */ /* 0x0003e80000100a00 */
[----:B------:R1:W-:Y:S04]  /*f720*/  STL.64 [R1+0x200], R2 ;  /* 0x0002000201007387 */ /* 0x0003e80000100a00 */
[----:B------:R1:W-:Y:S04]  /*f730*/  STL.64 [R1+0x1f0], R6 ;  /* 0x0001f00601007387 */ /* 0x0003e80000100a00 */
[----:B------:R1:W-:Y:S04]  /*f740*/  STL.64 [R1+0x1e0], R14 ;  /* 0x0001e00e01007387 */ /* 0x0003e80000100a00 */
[----:B0-----:R-:W2:Y:S04]  /*f750*/  LDL.LU R20, [R1+0x2b0] ;  /* 0x0002b00001147983 */ /* 0x001ea80000300800 */
[----:B------:R-:W2:Y:S04]  /*f760*/  LDL.LU R21, [R1+0x2b4] ;  /* 0x0002b40001157983 */ /* 0x000ea80000300800 */
[----:B------:R-:W2:Y:S04]  /*f770*/  LDL.LU R22, [R1+0x250] ;  /* 0x0002500001167983 */ /* 0x000ea80000300800 */
[----:B------:R-:W2:Y:S04]  /*f780*/  LDL.LU R23, [R1+0x254] ;  /* 0x0002540001177983 */ /* 0x000ea80000300800 */
[----:B-1----:R-:W2:Y:S04]  /*f790*/  LDL.LU R24, [R1+0x258] ;  /* 0x0002580001187983 */ /* 0x002ea80000300800 */
[----:B------:R-:W2:Y:S04]  /*f7a0*/  LDL.LU R25, [R1+0x25c] ;  /* 0x00025c0001197983 */ /* 0x000ea80000300800 */
[----:B------:R-:W2:Y:S04]  /*f7b0*/  LDL.LU.64 R2, [R1+0x808] ;  /* 0x0008080001027983 */ /* 0x000ea80000300a00 */
[----:B------:R-:W2:Y:S04]  /*f7c0*/  LDL.LU.64 R6, [R1+0x800] ;  /* 0x0008000001067983 */ /* 0x000ea80000300a00 */
[----:B------:R-:W2:Y:S04]  /*f7d0*/  LDL.LU.64 R14, [R1+0x7f0] ;  /* 0x0007f000010e7983 */ /* 0x000ea80000300a00 */
[----:B------:R0:W-:Y:S04]  /*f7e0*/  STL.64 [R1+0x108], R28 ;  /* 0x0001081c01007387 */ /* 0x0001e80000100a00 */
[----:B------:R1:W-:Y:S04]  /*f7f0*/  STL.64 [R1+0x1c0], R4 ;  /* 0x0001c00401007387 */ /* 0x0003e80000100a00 */
[----:B------:R1:W-:Y:S04]  /*f800*/  STL.64 [R1+0x1b0], R8 ;  /* 0x0001b00801007387 */ /* 0x0003e80000100a00 */
[----:B------:R-:W2:Y:S04]  /*f810*/  LDL.LU R26, [R1+0x220] ;  /* 0x00022000011a7983 */ /* 0x000ea80000300800 */
[----:B------:R-:W2:Y:S04]  /*f820*/  LDL.LU R27, [R1+0x224] ;  /* 0x00022400011b7983 */ /* 0x000ea80000300800 */
[----:B0-----:R-:W2:Y:S04]  /*f830*/  LDL.LU R28, [R1+0x228] ;  /* 0x00022800011c7983 */ /* 0x001ea80000300800 */
[----:B------:R-:W2:Y:S04]  /*f840*/  LDL.LU R29, [R1+0x22c] ;  /* 0x00022c00011d7983 */ /* 0x000ea80000300800 */
[----:B-1----:R-:W2:Y:S04]  /*f850*/  LDL.LU.64 R4, [R1+0x7d0] ;  /* 0x0007d00001047983 */ /* 0x002ea80000300a00 */
[----:B------:R-:W2:Y:S04]  /*f860*/  LDL.LU.64 R8, [R1+0x7c0] ;  /* 0x0007c00001087983 */ /* 0x000ea80000300a00 */
[----:B---3--:R0:W-:Y:S04]  /*f870*/  STL.64 [R1+0x820], R16 ;  /* 0x0008201001007387 */ /* 0x0081e80000100a00 */
[----:B0-----:R-:W3:Y:S04]  /*f880*/  LDL.LU R16, [R1+0x2d0] ;  /* 0x0002d00001107983 */ /* 0x001ee80000300800 */
[----:B------:R-:W3:Y:S04]  /*f890*/  LDL.LU R17, [R1+0x2d4] ;  /* 0x0002d40001117983 */ /* 0x000ee80000300800 */
[----:B----4-:R0:W-:Y:S04]  /*f8a0*/  STL.64 [R1+0x818], R10 ;  /* 0x0008180a01007387 */ /* 0x0101e80000100a00 */
[----:B0-----:R-:W4:Y:S04]  /*f8b0*/  LDL.LU R10, [R1+0x2c8] ;  /* 0x0002c800010a7983 */ /* 0x001f280000300800 */
[----:B------:R-:W4:Y:S04]  /*f8c0*/  LDL.LU R11, [R1+0x2cc] ;  /* 0x0002cc00010b7983 */ /* 0x000f280000300800 */
[----:B---3--:R0:W-:Y:S04]  /*f8d0*/  STL.64 [R1+0x218], R16 ;  /* 0x0002181001007387 */ /* 0x0081e80000100a00 */
[----:B0-----:R-:W3:Y:S04]  /*f8e0*/  LDL.LU.64 R16, [R1+0x820] ;  /* 0x0008200001107983 */ /* 0x001ee80000300a00 */
[----:B----4-:R0:W-:Y:S04]  /*f8f0*/  STL.64 [R1+0x210], R10 ;  /* 0x0002100a01007387 */ /* 0x0101e80000100a00 */
[----:B0-----:R-:W4:Y:S04]  /*f900*/  LDL.LU.64 R10, [R1+0x818] ;  /* 0x00081800010a7983 */ /* 0x001f280000300a00 */
[----:B---3--:R0:W-:Y:S04]  /*f910*/  STL.64 [R1+0x208], R16 ;  /* 0x0002081001007387 */ /* 0x0081e80000100a00 */
[----:B0-----:R-:W3:Y:S04]  /*f920*/  LDL.LU.64 R16, [R1+0x810] ;  /* 0x0008100001107983 */ /* 0x001ee80000300a00 */
[----:B--2---:R0:W-:Y:S04]  /*f930*/  STL.64 [R1+0x1d0], R18 ;  /* 0x0001d01201007387 */ /* 0x0041e80000100a00 */
[----:B----4-:R1:W-:Y:S04]  /*f940*/  STL.64 [R1+0x1e8], R10 ;  /* 0x0001e80a01007387 */ /* 0x0103e80000100a00 */
[----:B0-----:R-:W2:Y:S04]  /*f950*/  LDL.LU.64 R18, [R1+0x7e0] ;  /* 0x0007e00001127983 */ /* 0x001ea80000300a00 */
[----:B-1----:R-:W4:Y:S04]  /*f960*/  LDL.LU.64 R10, [R1+0x7f8] ;  /* 0x0007f800010a7983 */ /* 0x002f280000300a00 */
[----:B---3--:R0:W-:Y:S04]  /*f970*/  STL.64 [R1+0x1d8], R16 ;  /* 0x0001d81001007387 */ /* 0x0081e80000100a00 */
[----:B0-----:R-:W3:Y:S04]  /*f980*/  LDL.LU.64 R16, [R1+0x7e8] ;  /* 0x0007e80001107983 */ /* 0x001ee80000300a00 */
[----:B------:R0:W-:Y:S04]  /*f990*/  STL.64 [R1+0x1f8], R20 ;  /* 0x0001f81401007387 */ /* 0x0001e80000100a00 */
[----:B------:R1:W-:Y:S04]  /*f9a0*/  STL.64 [R1+0x1c8], R2 ;  /* 0x0001c80201007387 */ /* 0x0003e80000100a00 */
[----:B------:R1:W-:Y:S04]  /*f9b0*/  STL.64 [R1+0x1b8], R6 ;  /* 0x0001b80601007387 */ /* 0x0003e80000100a00 */
[----:B----4-:R4:W-:Y:S04]  /*f9c0*/  STL.64 [R1+0x1a8], R10 ;  /* 0x0001a80a01007387 */ /* 0x0109e80000100a00 */
[----:B------:R4:W-:Y:S04]  /*f9d0*/  STL.64 [R1+0x1a0], R24 ;  /* 0x0001a01801007387 */ /* 0x0009e80000100a00 */
[----:B------:R4:W-:Y:S04]  /*f9e0*/  STL.64 [R1+0x198], R22 ;  /* 0x0001981601007387 */ /* 0x0009e80000100a00 */
[----:B------:R4:W-:Y:S04]  /*f9f0*/  STL.64 [R1+0x188], R14 ;  /* 0x0001880e01007387 */ /* 0x0009e80000100a00 */
[----:B--2---:R2:W-:Y:S04]  /*fa00*/  STL.64 [R1+0x178], R18 ;  /* 0x0001781201007387 */ /* 0x0045e80000100a00 */
[----:B0-----:R-:W3:Y:S04]  /*fa10*/  LDL.64 R20, [R1+0x2d8] ;  /* 0x0002d80001147983 */ /* 0x001ee80000100a00 */
[----:B-1----:R-:W3:Y:S04]  /*fa20*/  LDL.LU.64 R2, [R1+0x7d8] ;  /* 0x0007d80001027983 */ /* 0x002ee80000300a00 */
[----:B------:R-:W3:Y:S04]  /*fa30*/  LDL.LU.64 R6, [R1+0x7c8] ;  /* 0x0007c80001067983 */ /* 0x000ee80000300a00 */
[----:B----4-:R-:W4:Y:S04]  /*fa40*/  LDL.LU.64 R10, [R1+0x7b8] ;  /* 0x0007b800010a7983 */ /* 0x010f280000300a00 */
[----:B------:R-:W4:Y:S04]  /*fa50*/  LDL R24, [R1+0x684] ;  /* 0x0006840001187983 */ /* 0x000f280000100800 */
[----:B------:R-:W4:Y:S04]  /*fa60*/  LDL.64 R22, [R1+0x5b8] ;  /* 0x0005b80001167983 */ /* 0x000f280000100a00 */
[----:B------:R-:W4:Y:S04]  /*fa70*/  LDL.LU.64 R14, [R1+0x7a8] ;  /* 0x0007a800010e7983 */ /* 0x000f280000300a00 */
[----:B--2---:R-:W2:Y:S04]  /*fa80*/  LDL.LU.64 R18, [R1+0x798] ;  /* 0x0007980001127983 */ /* 0x004ea80000300a00 */
[----:B------:R0:W-:Y:S04]  /*fa90*/  STL.64 [R1+0x190], R12 ;  /* 0x0001900c01007387 */ /* 0x0001e80000100a00 */
[----:B0-----:R-:W2:Y:S04]  /*faa0*/  LDL.LU.64 R12, [R1+0x7b0] ;  /* 0x0007b000010c7983 */ /* 0x001ea80000300a00 */
[----:B---3--:R0:W-:Y:S04]  /*fab0*/  STL.64 [R1+0x180], R16 ;  /* 0x0001801001007387 */ /* 0x0081e80000100a00 */
[----:B0-----:R-:W3:Y:S04]  /*fac0*/  LDL.LU.64 R16, [R1+0x7a0] ;  /* 0x0007a00001107983 */ /* 0x001ee80000300a00 */
        /* <DEDUP_REMOVED lines=8> */
[----:B------:R-:W-:Y:S04]  /*fb50*/  STL [R1], R24 ;  /* 0x0000001801007387 */ /* 0x000fe80000100800 */
[----:B------:R-:W-:Y:S04]  /*fb60*/  STL.64 [R1+0x8], R22 ;  /* 0x0000081601007387 */ /* 0x000fe80000100a00 */
[----:B------:R-:W-:Y:S04]  /*fb70*/  STL.64 [R1+0x150], R14 ;  /* 0x0001500e01007387 */ /* 0x000fe80000100a00 */
[----:B--2---:R-:W-:Y:S01]  /*fb80*/  STL.64 [R1+0x160], R18 ;  /* 0x0001601201007387 */ /* 0x004fe20000100a00 */
[----:B------:R-:W-:Y:S03]  /*fb90*/  BSSY.RECONVERGENT B2, `(.L_x_160) ;  /* 0x000000c000027945 */ /* 0x000fe60003800200 */
[----:B------:R0:W-:Y:S02]  /*fba0*/  STL [R1+0x110], R0 ;  /* 0x0001100001007387 */ /* 0x0001e40000100800 */
[----:B0-----:R-:W-:-:S02]  /*fbb0*/  PRMT R0, R2, 0x7770, RZ ;  /* 0x0000777002007816 */ /* 0x001fc400000000ff */
[----:B------:R0:W-:Y:S02]  /*fbc0*/  STL.64 [R1+0x148], R12 ;  /* 0x0001480c01007387 */ /* 0x0001e40000100a00 */
[----:B0-----:R-:W-:Y:S02]  /*fbd0*/  IMAD.MOV.U32 R12, RZ, RZ, RZ ;  /* 0x000000ffff0c7224 */ /* 0x001fe400078e00ff */
[----:B---3--:R0:W-:Y:S05]  /*fbe0*/  STL.64 [R1+0x158], R16 ;  /* 0x0001581001007387 */ /* 0x0081ea0000100a00 */
.L_x_161:
[----:B------:R-:W-:-:S05]  /*fbf0*/  IMAD.IADD R3, R1, 0x1, R12 ;  /* 0x0000000101037824 */ /* 0x000fca00078e020c */
[----:B------:R-:W2:Y:S02]  /*fc00*/  LDL.U8 R2, [R3+0x10] ;  /* 0x0000100003027983 */ /* 0x000ea40000100000 */
[----:B--2---:R-:W-:Y:S01]  /*fc10*/  ISETP.NE.AND P0, PT, R2, RZ, PT ;  /* 0x000000ff0200720c */ /* 0x004fe20003f05270 */
[----:B------:R-:W-:Y:S02]  /*fc20*/  IMAD.MOV.U32 R2, RZ, RZ, R12 ;  /* 0x000000ffff027224 */ /* 0x000fe400078e000c */
[----:B------:R-:W-:-:S10]  /*fc30*/  VIADD R12, R12, 0x1 ;  /* 0x000000010c0c7836 */ /* 0x000fd40000000000 */
[----:B------:R-:W-:Y:S05]  /*fc40*/  @P0 BRA `(.L_x_161) ;  /* 0xfffffffc00e80947 */ /* 0x000fea000383ffff */
[----:B------:R-:W-:Y:S05]  /*fc50*/  BSYNC.RECONVERGENT B2 ;  /* 0x0000000000027941 */ /* 0x000fea0003800200 */
.L_x_160:
[----:B------:R-:W-:Y:S01]  /*fc60*/  LOP3.LUT P0, RZ, R0, 0xff, RZ, 0xc0, !PT ;  /* 0x000000ff00ff7812 */ /* 0x000fe2000780c0ff */
[----:B------:R-:W-:-:S12]  /*fc70*/  BSSY.RECONVERGENT B2, `(.L_x_162) ;  /* 0x000000b000027945 */ /* 0x000fd80003800200 */
[----:B------:R-:W-:Y:S05]  /*fc80*/  @!P0 BRA `(.L_x_163) ;  /* 0x0000000000248947 */ /* 0x000fea0003800000 */
[----:B------:R-:W-:-:S07]  /*fc90*/  IMAD.MOV.U32 R4, RZ, RZ, RZ ;  /* 0x000000ffff047224 */ /* 0x000fce00078e00ff */
.L_x_164:
[C---:B------:R-:W-:Y:S02]  /*fca0*/  IMAD.IADD R5, R1.reuse, 0x1, R2 ;  /* 0x0000000101057824 */ /* 0x040fe400078e0202 */
[----:B------:R-:W-:-:S03]  /*fcb0*/  IMAD.IADD R3, R1, 0x1, R4 ;  /* 0x0000000101037824 */ /* 0x000fc600078e0204 */
[----:B------:R1:W-:Y:S04]  /*fcc0*/  STL.U8 [R5+0x10], R0 ;  /* 0x0000100005007387 */ /* 0x0003e80000100000 */
[----:B-1----:R-:W2:Y:S01]  /*fcd0*/  LDL.U8 R0, [R3+0x121] ;  /* 0x0001210003007983 */ /* 0x002ea20000100000 */
[----:B------:R-:W-:Y:S02]  /*fce0*/  VIADD R4, R4, 0x1 ;  /* 0x0000000104047836 */ /* 0x000fe40000000000 */
[----:B------:R-:W-:Y:S01]  /*fcf0*/  VIADD R2, R2, 0x1 ;  /* 0x0000000102027836 */ /* 0x000fe20000000000 */
[----:B--2---:R-:W-:-:S13]  /*fd00*/  ISETP.NE.AND P0, PT, R0, RZ, PT ;  /* 0x000000ff0000720c */ /* 0x004fda0003f05270 */
[----:B------:R-:W-:Y:S05]  /*fd10*/  @P0 BRA `(.L_x_164) ;  /* 0xfffffffc00e00947 */ /* 0x000fea000383ffff */
.L_x_163:
[----:B------:R-:W-:Y:S05]  /*fd20*/  BSYNC.RECONVERGENT B2 ;  /* 0x0000000000027941 */ /* 0x000fea0003800200 */
.L_x_162:
[----:B------:R-:W-:Y:S01]  /*fd30*/  IMAD.IADD R2, R1, 0x1, R2 ;  /* 0x0000000101027824 */ /* 0x000fe200078e0202 */
[----:B------:R-:W2:Y:S01]  /*fd40*/  LDL.LU R0, [R1+0x684] ;  /* 0x0006840001007983 */ /* 0x000ea20000300800 */
[----:B------:R-:W1:Y:S01]  /*fd50*/  S2UR UR4, SR_CTAID.X ;  /* 0x00000000000479c3 */ /* 0x000e620000002500 */
[----:B------:R-:W1:Y:S02]  /*fd60*/  LDCU UR5, c[0x0][0x3b8] ;  /* 0x00007700ff0577ac */ /* 0x000e640008000800 */
[----:B------:R3:W-:Y:S04]  /*fd70*/  STL.U8 [R2+0x10], RZ ;  /* 0x000010ff02007387 */ /* 0x0007e80000100000 */
[----:B0-----:R-:W4:Y:S04]  /*fd80*/  LDL.64 R16, [R1+0x18] ;  /* 0x0000180001107983 */ /* 0x001f280000100a00 */
[----:B---3--:R-:W3:Y:S04]  /*fd90*/  LDL.64 R2, [R1+0x30] ;  /* 0x0000300001027983 */ /* 0x008ee80000100a00 */
        /* <DEDUP_REMOVED lines=12> */
[----:B---3--:R0:W-:Y:S04]  /*fe60*/  STL.64 [R1+0x288], R2 ;  /* 0x0002880201007387 */ /* 0x0081e80000100a00 */
[----:B0-----:R-:W3:Y:S04]  /*fe70*/  LDL.64 R2, [R1+0xa0] ;  /* 0x0000a00001027983 */ /* 0x001ee80000100a00 */
[----:B----4-:R-:W-:Y:S04]  /*fe80*/  STL.64 [R1+0x2a0], R16 ;  /* 0x0002a01001007387 */ /* 0x010fe80000100a00 */
[----:B--2---:R-:W-:Y:S04]  /*fe90*/  STL.64 [R1+0x298], R18 ;  /* 0x0002981201007387 */ /* 0x004fe80000100a00 */
[----:B------:R0:W-:Y:S04]  /*fea0*/  STL.64 [R1+0x260], R10 ;  /* 0x0002600a01007387 */ /* 0x0001e80000100a00 */
[----:B------:R2:W-:Y:S04]  /*feb0*/  STL.64 [R1+0x278], R6 ;  /* 0x0002780601007387 */ /* 0x0005e80000100a00 */
[----:B------:R4:W-:Y:S04]  /*fec0*/  STL.64 [R1+0x270], R8 ;  /* 0x0002700801007387 */ /* 0x0009e80000100a00 */
[----:B0-----:R-:W3:Y:S04]  /*fed0*/  LDL.64 R10, [R1+0xc0] ;  /* 0x0000c000010a7983 */ /* 0x001ee80000100a00 */
[----:B--2---:R-:W2:Y:S04]  /*fee0*/  LDL.64 R6, [R1+0xb0] ;  /* 0x0000b00001067983 */ /* 0x004ea80000100a00 */
[----:B----4-:R-:W4:Y:S04]  /*fef0*/  LDL.64 R8, [R1+0xb8] ;  /* 0x0000b80001087983 */ /* 0x010f280000100a00 */
[----:B------:R0:W-:Y:S04]  /*ff00*/  STL.64 [R1+0x280], R4 ;  /* 0x0002800401007387 */ /* 0x0001e80000100a00 */
[----:B------:R1:W-:Y:S04]  /*ff10*/  STL.64 [R1+0x2a8], R14 ;  /* 0x0002a80e01007387 */ /* 0x0003e80000100a00 */
[----:B------:R1:W-:Y:S04]  /*ff20*/  STL.64 [R1+0x290], R20 ;  /* 0x0002901401007387 */ /* 0x0003e80000100a00 */
[----:B0-----:R-:W4:Y:S04]  /*ff30*/  LDL.64 R4, [R1+0xa8] ;  /* 0x0000a80001047983 */ /* 0x001f280000100a00 */
[----:B------:R-:W-:Y:S04]  /*ff40*/  STL.64 [R1+0x268], R28 ;  /* 0x0002681c01007387 */ /* 0x000fe80000100a00 */
[----:B------:R-:W-:Y:S04]  /*ff50*/  STL.64 [R1+0x258], R26 ;  /* 0x0002581a01007387 */ /* 0x000fe80000100a00 */
[----:B-1----:R-:W4:Y:S04]  /*ff60*/  LDL.64 R14, [R1+0x80] ;  /* 0x00008000010e7983 */ /* 0x002f280000100a00 */
[----:B------:R-:W-:Y:S04]  /*ff70*/  STL.64 [R1+0x250], R24 ;  /* 0x0002501801007387 */ /* 0x000fe80000100a00 */
[----:B------:R-:W4:Y:S04]  /*ff80*/  LDL.64 R16, [R1+0x88] ;  /* 0x0000880001107983 */ /* 0x000f280000100a00 */
[----:B------:R0:W-:Y:S04]  /*ff90*/  STL.64 [R1+0x248], R22 ;  /* 0x0002481601007387 */ /* 0x0001e80000100a00 */
[----:B------:R-:W4:Y:S04]  /*ffa0*/  LDL.64 R18, [R1+0x90] ;  /* 0x0000900001127983 */ /* 0x000f280000100a00 */
[----:B------:R1:W-:Y:S04]  /*ffb0*/  STL.64 [R1+0x240], R12 ;  /* 0x0002400c01007387 */ /* 0x0003e80000100a00 */
[----:B------:R-:W4:Y:S04]  /*ffc0*/  LDL.64 R20, [R1+0x98] ;  /* 0x0000980001147983 */ /* 0x000f280000100a00 */
[----:B0-----:R-:W4:Y:S04]  /*ffd0*/  LDL.64 R22, [R1+0xf0] ;  /* 0x0000f00001167983 */ /* 0x001f280000100a00 */
[----:B-1----:R-:W4:Y:S04]  /*ffe0*/  LDL.64 R12, [R1+0xc8] ;  /* 0x0000c800010c7983 */ /* 0x002f280000100a00 */
[----:B------:R-:W4:Y:S04]  /*fff0*/  LDL.64 R24, [R1+0xf8] ;  /* 0x0000f80001187983 */ /* 0x000f280000100a00 */
[----:B------:R-:W4:Y:S04]  /*10000*/  LDL.64 R26, [R1+0x100] ;  /* 0x00010000011a7983 */ /* 0x000f280000100a00 */
[----:B------:R-:W4:Y:S04]  /*10010*/  LDL.64 R28, [R1+0x108] ;  /* 0x00010800011c7983 */ /* 0x000f280000100a00 */
[----:B---3--:R0:W-:Y:S04]  /*10020*/  STL [R1+0xbe8], R2 ;  /* 0x000be80201007387 */ /* 0x0081e80000100800 */
[----:B------:R1:W-:Y:S04]  /*10030*/  STL [R1+0xbe4], R3 ;  /* 0x000be40301007387 */ /* 0x0003e80000100800 */
[----:B0-----:R-:W3:Y:S04]  /*10040*/  LDL.LU R2, [R1+0x298] ;  /* 0x0002980001027983 */ /* 0x001ee80000300800 */
[----:B-1----:R-:W3:Y:S04]  /*10050*/  LDL.LU R3, [R1+0x2a4] ;  /* 0x0002a40001037983 */ /* 0x002ee80000300800 */
[----:B------:R-:W-:Y:S04]  /*10060*/  STL [R1+0xc04], R10 ;  /* 0x000c040a01007387 */ /* 0x000fe80000100800 */
[----:B------:R0:W-:Y:S04]  /*10070*/  STL [R1+0xc00], R11 ;  /* 0x000c000b01007387 */ /* 0x0001e80000100800 */
[----:B0-----:R-:W4:Y:S04]  /*10080*/  LDL.LU.64 R10, [R1+0x5b8] ;  /* 0x0005b800010a7983 */ /* 0x001f280000300a00 */
[----:B--2---:R0:W-:Y:S04]  /*10090*/  STL [R1+0xbf0], R7 ;  /* 0x000bf00701007387 */ /* 0x0041e80000100800 */
[----:B0-----:R-:W2:Y:S04]  /*100a0*/  LDL.LU R7, [R1+0x304] ;  /* 0x0003040001077983 */ /* 0x001ea80000300800 */
[----:B------:R0:W-:Y:S04]  /*100b0*/  STL [R1+0xbf4], R6 ;  /* 0x000bf40601007387 */ /* 0x0001e80000100800 */
[----:B0-----:R-:W2:Y:S04]  /*100c0*/  LDL.LU R6, [R1+0x2a8] ;  /* 0x0002a80001067983 */ /* 0x001ea80000300800 */
[----:B---3--:R0:W-:Y:S04]  /*100d0*/  STL.64 [R1+0xc08], R2 ;  /* 0x000c080201007387 */ /* 0x0081e80000100a00 */
[----:B0-----:R-:W3:Y:S04]  /*100e0*/  LDL.LU.64 R2, [R1+0x2d8] ;  /* 0x0002d80001027983 */ /* 0x001ee80000300a00 */
[----:B----4-:R0:W-:Y:S04]  /*100f0*/  STL [R1+0xbfc], R8 ;  /* 0x000bfc0801007387 */ /* 0x0101e80000100800 */
[----:B0-----:R-:W4:Y:S04]  /*10100*/  LDL.LU R8, [R1+0x2ac] ;  /* 0x0002ac0001087983 */ /* 0x001f280000300800 */
[----:B------:R0:W-:Y:S04]  /*10110*/  STL [R1+0xbec], R4 ;  /* 0x000bec0401007387 */ /* 0x0001e80000100800 */
[----:B0-----:R-:W4:Y:S04]  /*10120*/  LDL.LU R4, [R1+0x2a0] ;  /* 0x0002a00001047983 */ /* 0x001f280000300800 */
[----:B------:R0:W-:Y:S04]  /*10130*/  STL [R1+0xbe0], R5 ;  /* 0x000be00501007387 */ /* 0x0001e80000100800 */
[----:B0-----:R-:W4:Y:S01]  /*10140*/  LDL.LU R5, [R1+0x29c] ;  /* 0x00029c0001057983 */ /* 0x001f220000300800 */
[----:B--2---:R-:W-:-:S03]  /*10150*/  IMAD.IADD R0, R7, 0x1, R0 ;  /* 0x0000000107007824 */ /* 0x004fc600078e0200 */
[----:B------:R-:W2:Y:S04]  /*10160*/  LDL.LU R7, [R1+0x290] ;  /* 0x0002900001077983 */ /* 0x000ea80000300800 */
[----:B------:R0:W-:Y:S04]  /*10170*/  STL [R1+0xbf8], R9 ;  /* 0x000bf80901007387 */ /* 0x0001e80000100800 */
[----:B------:R1:W-:Y:S01]  /*10180*/  STL [R1+0x684], R0 ;  /* 0x0006840001007387 */ /* 0x0003e20000100800 */
[C---:B0-----:R-:W-:Y:S02]  /*10190*/  PRMT R9, R6.reuse, 0x7772, RZ ;  /* 0x0000777206097816 */ /* 0x041fe400000000ff */
[C---:B-1----:R-:W-:Y:S01]  /*101a0*/  PRMT R0, R6.reuse, 0x7770, RZ ;  /* 0x0000777006007816 */ /* 0x042fe200000000ff */
[----:B---3--:R-:W-:Y:S01]  /*101b0*/  DADD R10, R2, R10 ;  /* 0x00000000020a7229 */ /* 0x008fe2000000000a */
[----:B------:R-:W3:Y:S06]  /*101c0*/  LDL.LU.64 R2, [R1+0xc08] ;  /* 0x000c080001027983 */ /* 0x000eec0000300a00 */
[----:B------:R0:W-:Y:S02]  /*101d0*/  STL.64 [R1+0x5b8], R10 ;  /* 0x0005b80a01007387 */ /* 0x0001e40000100a00 */
[----:B0-----:R-:W-:-:S02]  /*101e0*/  PRMT R11, R6, 0x7771, RZ ;  /* 0x00007771060b7816 */ /* 0x001fc400000000ff */
[----:B------:R-:W-:Y:S02]  /*101f0*/  PRMT R10, R6, 0x7773, RZ ;  /* 0x00007773060a7816 */ /* 0x000fe400000000ff */
        /* <DEDUP_REMOVED lines=18> */
[----:B------:R-:W4:Y:S04]  /*10320*/  LDL.LU R4, [R1+0x28c] ;  /* 0x00028c0001047983 */ /* 0x000f280000300800 */
[----:B------:R3:W-:Y:S04]  /*10330*/  STL [R1+0x2cc], R9 ;  /* 0x0002cc0901007387 */ /* 0x0007e80000100800 */
[----:B------:R0:W-:Y:S04]  /*10340*/  STL [R1+0x2c8], R11 ;  /* 0x0002c80b01007387 */ /* 0x0001e80000100800 */
[----:B------:R1:W-:Y:S01]  /*10350*/  STL [R1+0x2a0], R10 ;  /* 0x0002a00a01007387 */ /* 0x0003e20000100800 */
[----:B---3--:R-:W-:-:S02]  /*10360*/  PRMT R9, R3, 0x7770, RZ ;  /* 0x0000777003097816 */ /* 0x008fc400000000ff */
[C---:B0-----:R-:W-:Y:S02]  /*10370*/  PRMT R11, R3.reuse, 0x7771, RZ ;  /* 0x00007771030b7816 */ /* 0x041fe400000000ff */
[C---:B-1----:R-:W-:Y:S01]  /*10380*/  PRMT R10, R3.reuse, 0x7772, RZ ;  /* 0x00007772030a7816 */ /* 0x042fe200000000ff */
        /* <DEDUP_REMOVED lines=23> */
[----:B--2---:R-:W-:-:S03]  /*10500*/  PRMT R10, R7, 0x7770, RZ ;  /* 0x00007770070a7816 */ /* 0x004fc600000000ff */
[----:B------:R1:W-:Y:S01]  /*10510*/  STL [R1+0x29c], R9 ;  /* 0x00029c0901007387 */ /* 0x0003e20000100800 */
[----:B0-----:R-:W-:-:S03]  /*10520*/  PRMT R11, R7, 0x7771, RZ ;  /* 0x00007771070b7816 */ /* 0x001fc600000000ff */
[----:B------:R0:W-:Y:S01]  /*10530*/  STL [R1+0x2f4], R10 ;  /* 0x0002f40a01007387 */ /* 0x0001e20000100800 */
[C---:B-1----:R-:W-:Y:S02]  /*10540*/  PRMT R9, R7.reuse, 0x7772, RZ ;  /* 0x0000777207097816 */ /* 0x042fe400000000ff */
[----:B0-----:R-:W-:Y:S02]  /*10550*/  PRMT R10, R7, 0x7773, RZ ;  /* 0x00007773070a7816 */ /* 0x001fe400000000ff */
[----:B------:R-:W2:Y:S04]  /*10560*/  LDL.LU R7, [R1+0x27c] ;  /* 0x00027c0001077983 */ /* 0x000ea80000300800 */
        /* <DEDUP_REMOVED lines=8> */
[----:B------:R-:W2:Y:S04]  /*105f0*/  LDL.LU R6, [R1+0x270] ;  /* 0x0002700001067983 */ /* 0x000ea80000300800 */
[----:B------:R4:W-:Y:S02]  /*10600*/  STL [R1+0x294], R9 ;  /* 0x0002940901007387 */ /* 0x0009e40000100800 */
[----:B----4-:R-:W-:-:S02]  /*10610*/  PRMT R9, R8, 0x7771, RZ ;  /* 0x0000777108097816 */ /* 0x010fc400000000ff */
[----:B------:R0:W-:Y:S04]  /*10620*/  STL [R1+0x308], R10 ;  /* 0x0003080a01007387 */ /* 0x0001e80000100800 */
[----:B------:R1:W-:Y:S01]  /*10630*/  STL [R1+0x310], R9 ;  /* 0x0003100901007387 */ /* 0x0003e20000100800 */
[----:B0-----:R-:W-:-:S03]  /*10640*/  PRMT R10, R8, 0x7770, RZ ;  /* 0x00007770080a7816 */ /* 0x001fc600000000ff */
[----:B-1----:R-:W4:Y:S04]  /*10650*/  LDL.LU R9, [R1+0x274] ;  /* 0x0002740001097983 */ /* 0x002f280000300800 */
        /* <DEDUP_REMOVED lines=39> */
[----:B------:R2:W-:Y:S02]  /*108d0*/  STL [R1+0x370], R8 ;  /* 0x0003700801007387 */ /* 0x0005e40000100800 */
[----:B--2---:R-:W-:-:S05]  /*108e0*/  PRMT R8, R7, 0x7770, RZ ;  /* 0x0000777007087816 */ /* 0x004fca00000000ff */
[----:B------:R0:W-:Y:S04]  /*108f0*/  STL [R1+0x374], R8 ;  /* 0x0003740801007387 */ /* 0x0001e80000100800 */
[----:B0-----:R-:W2:Y:S04]  /*10900*/  LDL.LU R8, [R1+0x258] ;  /* 0x0002580001087983 */ /* 0x001ea80000300800 */
        /* <DEDUP_REMOVED lines=15> */
[----:B----4-:R-:W-:-:S05]  /*10a00*/  PRMT R6, R9, 0x7770, RZ ;  /* 0x0000777009067816 */ /* 0x010fca00000000ff */
[----:B------:R0:W-:Y:S04]  /*10a10*/  STL [R1+0x38c], R6 ;  /* 0x00038c0601007387 */ /* 0x0001e80000100800 */
[----:B------:R1:W-:Y:S04]  /*10a20*/  STL [R1+0x388], R10 ;  /* 0x0003880a01007387 */ /* 0x0003e80000100800 */
[----:B0-----:R-:W4:Y:S01]  /*10a30*/  LDL.LU R6, [R1+0x250] ;  /* 0x0002500001067983 */ /* 0x001f220000300800 */
        /* <DEDUP_REMOVED lines=52> */
[----:B------:R-:W-:Y:S01]  /*10d80*/  STL.64 [R1+0x238], R14 ;  /* 0x0002380e01007387 */ /* 0x000fe20000100a00 */
[----:B0-----:R-:W-:-:S05]  /*10d90*/  PRMT R8, R7, 0x7772, RZ ;  /* 0x0000777207087816 */ /* 0x001fca00000000ff */
[----:B------:R0:W-:Y:S04]  /*10da0*/  STL [R1+0x420], R8 ;  /* 0x0004200801007387 */ /* 0x0001e80000100800 */
[----:B------:R1:W-:Y:S04]  /*10db0*/  STL [R1+0x40c], R9 ;  /* 0x00040c0901007387 */ /* 0x0003e80000100800 */
[----:B------:R1:W-:Y:S04]  /*10dc0*/  STL [R1+0x410], R10 ;  /* 0x0004100a01007387 */ /* 0x0003e80000100800 */
[----:B0-----:R-:W2:Y:S01]  /*10dd0*/  LDL.LU R8, [R1+0x238] ;  /* 0x0002380001087983 */ /* 0x001ea20000300800 */
[----:B-1----:R-:W-:-:S03]  /*10de0*/  PRMT R9, R7, 0x7773, RZ ;  /* 0x0000777307097816 */ /* 0x002fc600000000ff */
[----:B------:R-:W-:Y:S04]  /*10df0*/  STL.64 [R1+0x230], R16 ;  /* 0x0002301001007387 */ /* 0x000fe80000100a00 */
[----:B------:R4:W-:Y:S01]  /*10e00*/  STL [R1+0x41c], R9 ;  /* 0x00041c0901007387 */ /* 0x0009e20000100800 */
[----:B------:R-:W-:-:S03]  /*10e10*/  PRMT R10, R7, 0x7771, RZ ;  /* 0x00007771070a7816 */ /* 0x000fc600000000ff */
[----:B------:R-:W-:Y:S04]  /*10e20*/  STL.64 [R1+0x228], R18 ;  /* 0x0002281201007387 */ /* 0x000fe80000100a00 */
[----:B------:R-:W-:Y:S01]  /*10e30*/  STL.64 [R1+0x220], R20 ;  /* 0x0002201401007387 */ /* 0x000fe20000100a00 */
[----:B----4-:R-:W-:-:S03]  /*10e40*/  PRMT R9, R6, 0x7771, RZ ;  /* 0x0000777106097816 */ /* 0x010fc600000000ff */
[----:B------:R-:W4:Y:S04]  /*10e50*/  LDL.64 R14, [R1+0xd0] ;  /* 0x0000d000010e7983 */ /* 0x000f280000100a00 */
[----:B------:R0:W-:Y:S01]  /*10e60*/  STL [R1+0x428], R9 ;  /* 0x0004280901007387 */ /* 0x0001e20000100800 */
[----:B------:R-:W-:-:S03]  /*10e70*/  PRMT R7, R6, 0x7770, RZ ;  /* 0x0000777006077816 */ /* 0x000fc600000000ff */
[----:B------:R1:W-:Y:S04]  /*10e80*/  STL [R1+0x418], R10 ;  /* 0x0004180a01007387 */ /* 0x0003e80000100800 */
[----:B------:R-:W4:Y:S04]  /*10e90*/  LDL.64 R16, [R1+0xd8] ;  /* 0x0000d80001107983 */ /* 0x000f280000100a00 */
[----:B0-----:R-:W4:Y:S01]  /*10ea0*/  LDL.LU R9, [R1+0x23c] ;  /* 0x00023c0001097983 */ /* 0x001f220000300800 */
[----:B-1----:R-:W-:-:S03]  /*10eb0*/  PRMT R10, R6, 0x7772, RZ ;  /* 0x00007772060a7816 */ /* 0x002fc600000000ff */
[----:B------:R0:W-:Y:S04]  /*10ec0*/  STL [R1+0x424], R7 ;  /* 0x0004240701007387 */ /* 0x0001e80000100800 */
[----:B------:R-:W4:Y:S04]  /*10ed0*/  LDL.64 R18, [R1+0xe0] ;  /* 0x0000e00001127983 */ /* 0x000f280000100a00 */
[----:B------:R-:W4:Y:S01]  /*10ee0*/  LDL.64 R20, [R1+0xe8] ;  /* 0x0000e80001147983 */ /* 0x000f220000100a00 */
[----:B0-----:R-:W-:Y:S02]  /*10ef0*/  PRMT R7, R6, 0x7773, RZ ;  /* 0x0000777306077816 */ /* 0x001fe400000000ff */
[----:B------:R-:W-:-:S05]  /*10f00*/  PRMT R6, R4, 0x7770, RZ ;  /* 0x0000777004067816 */ /* 0x000fca00000000ff */
[----:B------:R0:W-:Y:S04]  /*10f10*/  STL [R1+0x434], R6 ;  /* 0x0004340601007387 */ /* 0x0001e80000100800 */
[----:B------:R1:W-:Y:S04]  /*10f20*/  STL [R1+0x42c], R7 ;  /* 0x00042c0701007387 */ /* 0x0003e80000100800 */
[----:B0-----:R-:W4:Y:S01]  /*10f30*/  LDL.LU R6, [R1+0x230] ;  /* 0x0002300001067983 */ /* 0x001f220000300800 */
[----:B-1----:R-:W-:-:S05]  /*10f40*/  PRMT R7, R4, 0x7771, RZ ;  /* 0x0000777104077816 */ /* 0x002fca00000000ff */
[----:B------:R0:W-:Y:S02]  /*10f50*/  STL [R1+0x438], R7 ;  /* 0x0004380701007387 */ /* 0x0001e40000100800 */
[----:B0-----:R-:W-:-:S05]  /*10f60*/  PRMT R7, R4, 0x7773, RZ ;  /* 0x0000777304077816 */ /* 0x001fca00000000ff */
[----:B------:R0:W-:Y:S04]  /*10f70*/  STL [R1+0x43c], R7 ;  /* 0x00043c0701007387 */ /* 0x0001e80000100800 */
[----:B------:R1:W-:Y:S04]  /*10f80*/  STL [R1+0x430], R10 ;  /* 0x0004300a01007387 */ /* 0x0003e80000100800 */
[----:B0-----:R-:W4:Y:S01]  /*10f90*/  LDL.LU R7, [R1+0x234] ;  /* 0x0002340001077983 */ /* 0x001f220000300800 */
[----:B-1----:R-:W-:-:S05]  /*10fa0*/  PRMT R10, R4, 0x7772, RZ ;  /* 0x00007772040a7816 */ /* 0x002fca00000000ff */
[----:B------:R-:W-:Y:S01]  /*10fb0*/  STL [R1+0x440], R10 ;  /* 0x0004400a01007387 */ /* 0x000fe20000100800 */
[----:B---3--:R-:W-:-:S05]  /*10fc0*/  PRMT R4, R3, 0x7770, RZ ;  /* 0x0000777003047816 */ /* 0x008fca00000000ff */
[----:B------:R0:W-:Y:S02]  /*10fd0*/  STL [R1+0x444], R4 ;  /* 0x0004440401007387 */ /* 0x0001e40000100800 */
[----:B0-----:R-:W-:-:S05]  /*10fe0*/  PRMT R4, R3, 0x7772, RZ ;  /* 0x0000777203047816 */ /* 0x001fca00000000ff */
[----:B------:R0:W-:Y:S01]  /*10ff0*/  STL [R1+0x450], R4 ;  /* 0x0004500401007387 */ /* 0x0001e20000100800 */
[C---:B------:R-:W-:Y:S02]  /*11000*/  PRMT R10, R3.reuse, 0x7771, RZ ;  /* 0x00007771030a7816 */ /* 0x040fe400000000ff */
[----:B------:R-:W-:Y:S01]  /*11010*/  PRMT R3, R3, 0x7773, RZ ;  /* 0x0000777303037816 */ /* 0x000fe200000000ff */
[----:B0-----:R-:W3:Y:S04]  /*11020*/  LDL.LU R4, [R1+0x228] ;  /* 0x0002280001047983 */ /* 0x001ee80000300800 */
[----:B------:R0:W-:Y:S04]  /*11030*/  STL [R1+0x448], R10 ;  /* 0x0004480a01007387 */ /* 0x0001e80000100800 */
[----:B------:R1:W-:Y:S01]  /*11040*/  STL [R1+0x44c], R3 ;  /* 0x00044c0301007387 */ /* 0x0003e20000100800 */
[----:B0-----:R-:W-:-:S02]  /*11050*/  PRMT R10, R2, 0x7770, RZ ;  /* 0x00007770020a7816 */ /* 0x001fc400000000ff */
[----:B-1----:R-:W-:-:S03]  /*11060*/  PRMT R3, R2, 0x7771, RZ ;  /* 0x0000777102037816 */ /* 0x002fc600000000ff */
[----:B------:R0:W-:Y:S04]  /*11070*/  STL [R1+0x454], R10 ;  /* 0x0004540a01007387 */ /* 0x0001e80000100800 */
[----:B------:R1:W-:Y:S01]  /*11080*/  STL [R1+0x458], R3 ;  /* 0x0004580301007387 */ /* 0x0003e20000100800 */
[C---:B0-----:R-:W-:Y:S02]  /*11090*/  PRMT R10, R2.reuse, 0x7772, RZ ;  /* 0x00007772020a7816 */ /* 0x041fe400000000ff */
[----:B-1----:R-:W-:Y:S02]  /*110a0*/  PRMT R3, R2, 0x7773, RZ ;  /* 0x0000777302037816 */ /* 0x002fe400000000ff */
[----:B------:R-:W3:Y:S04]  /*110b0*/  LDL.LU R2, [R1+0x22c] ;  /* 0x00022c0001027983 */ /* 0x000ee80000300800 */
        /* <DEDUP_REMOVED lines=8> */
[----:B------:R0:W-:Y:S02]  /*11140*/  STL [R1+0x470], R10 ;  /* 0x0004700a01007387 */ /* 0x0001e40000100800 */
[----:B0-----:R-:W-:Y:S02]  /*11150*/  PRMT R10, R5, 0x7773, RZ ;  /* 0x00007773050a7816 */ /* 0x001fe400000000ff */
[----:B--2---:R-:W-:-:S05]  /*11160*/  PRMT R5, R11, 0x7770, RZ ;  /* 0x000077700b057816 */ /* 0x004fca00000000ff */
[----:B------:R0:W-:Y:S04]  /*11170*/  STL [R1+0x474], R5 ;  /* 0x0004740501007387 */ /* 0x0001e80000100800 */
[----:B0-----:R-:W2:Y:S04]  /*11180*/  LDL.LU R5, [R1+0x224] ;  /* 0x0002240001057983 */ /* 0x001ea80000300800 */
        /* <DEDUP_REMOVED lines=53> */
[----:B------:R-:W-:-:S03]  /*114e0*/  PRMT R3, R3, 0x7773, RZ ;  /* 0x0000777303037816 */ /* 0x000fc600000000ff */
[----:B------:R0:W-:Y:S04]  /*114f0*/  STL [R1+0x4f0], R2 ;  /* 0x0004f00201007387 */ /* 0x0001e80000100800 */
[----:B------:R2:W-:Y:S04]  /*11500*/  STL [R1+0x4ec], R3 ;  /* 0x0004ec0301007387 */ /* 0x0005e80000100800 */
[----:B0-----:R-:W3:Y:S01]  /*11510*/  LDL.LU R2, [R1+0xbe8] ;  /* 0x000be80001027983 */ /* 0x001ee20000300800 */
        /* <DEDUP_REMOVED lines=10> */
[----:B0-----:R-:W4:Y:S04]  /*115c0*/  LDL.LU R4, [R1+0xbec] ;  /* 0x000bec0001047983 */ /* 0x001f280000300800 */
[----:B------:R0:W-:Y:S04]  /*115d0*/  STL [R1+0x480], R10 ;  /* 0x0004800a01007387 */ /* 0x0001e80000100800 */
[----:B------:R1:W-:Y:S04]  /*115e0*/  STL [R1+0x490], R11 ;  /* 0x0004900b01007387 */ /* 0x0003e80000100800 */
[----:B------:R1:W-:Y:S04]  /*115f0*/  STL [R1+0x4a0], R8 ;  /* 0x0004a00801007387 */ /* 0x0003e80000100800 */
        /* <DEDUP_REMOVED lines=8> */
[----:B------:R-:W4:Y:S01]  /*11680*/  LDL.LU R7, [R1+0xbf0] ;  /* 0x000bf00001077983 */ /* 0x000f220000300800 */
        /* <DEDUP_REMOVED lines=13> */
[----:B------:R0:W-:Y:S04]  /*11760*/  STL [R1+0x520], R5 ;  /* 0x0005200501007387 */ /* 0x0001e80000100800 */
[----:B------:R-:W-:Y:S01]  /*11770*/  STL [R1+0xb34], R2 ;  /* 0x000b340201007387 */ /* 0x000fe20000100800 */
[----:B0-----:R-:W-:-:S03]  /*11780*/  PRMT R5, R3, 0x7773, RZ ;  /* 0x0000777303057816 */ /* 0x001fc600000000ff */
[----:B------:R-:W-:Y:S04]  /*11790*/  STL [R1+0xbd0], R2 ;  /* 0x000bd00201007387 */ /* 0x000fe80000100800 */
[----:B------:R0:W-:Y:S04]  /*117a0*/  STL [R1+0x51c], R5 ;  /* 0x00051c0501007387 */ /* 0x0001e80000100800 */
[----:B0-----:R-:W2:Y:S04]  /*117b0*/  LDL.LU R5, [R1+0xbe0] ;  /* 0x000be00001057983 */ /* 0x001ea80000300800 */
[----:B------:R-:W-:Y:S04]  /*117c0*/  STL [R1+0xb38], R3 ;  /* 0x000b380301007387 */ /* 0x000fe80000100800 */
[----:B------:R-:W-:Y:S04]  /*117d0*/  STL [R1+0xb8c], R3 ;  /* 0x000b8c0301007387 */ /* 0x000fe80000100800 */
[----:B------:R4:W-:Y:S02]  /*117e0*/  STL [R1+0xb94], R3 ;  /* 0x000b940301007387 */ /* 0x0009e40000100800 */
[----:B----4-:R-:W-:-:S05]  /*117f0*/  PRMT R3, R4, 0x7770, RZ ;  /* 0x0000777004037816 */ /* 0x010fca00000000ff */
[----:B------:R0:W-:Y:S02]  /*11800*/  STL [R1+0x524], R3 ;  /* 0x0005240301007387 */ /* 0x0001e40000100800 */
[----:B0-----:R-:W-:-:S05]  /*11810*/  PRMT R3, R4, 0x7771, RZ ;  /* 0x0000777104037816 */ /* 0x001fca00000000ff */
[----:B------:R0:W-:Y:S04]  /*11820*/  STL [R1+0x528], R3 ;  /* 0x0005280301007387 */ /* 0x0001e80000100800 */
        /* <DEDUP_REMOVED lines=79> */
[----:B0-----:R-:W2:Y:S04]  /*11d20*/  LDL.LU R4, [R1+0x2a8] ;  /* 0x0002a80001047983 */ /* 0x001ea80000300800 */
        /* <DEDUP_REMOVED lines=30> */
[----:B0-----:R-:W-:Y:S02]  /*11f10*/  PRMT R3, R12, 0x7773, RZ ;  /* 0x000077730c037816 */ /* 0x001fe400000000ff */
[----:B-1----:R-:W-:-:S03]  /*11f20*/  PRMT R5, R6, 0x7771, RZ ;  /* 0x0000777106057816 */ /* 0x002fc600000000ff */
        /* <DEDUP_REMOVED lines=97> */
[----:B------:R-:W-:Y:S01]  /*12540*/  STL [R1+0xb48], R6 ;  /* 0x000b480601007387 */ /* 0x000fe20000100800 */
[C---:B0-----:R-:W-:Y:S02]  /*12550*/  PRMT R3, R29.reuse, 0x7772, RZ ;  /* 0x000077721d037816 */ /* 0x041fe400000000ff */
[----:B------:R-:W-:Y:S01]  /*12560*/  PRMT R29, R29, 0x7773, RZ ;  /* 0x000077731d1d7816 */ /* 0x000fe200000000ff */
        /* <DEDUP_REMOVED lines=22> */
[----:B------:R-:W-:Y:S04]  /*126d0*/  STL.64 [R1+0xbd8], R22 ;  /* 0x000bd81601007387 */ /* 0x000fe80000100a00 */
[----:B------:R-:W-:Y:S04]  /*126e0*/  STL [R1+0x6c4], R5 ;  /* 0x0006c40501007387 */ /* 0x000fe80000100800 */
[----:B------:R-:W-:Y:S04]  /*126f0*/  STL [R1+0x6cc], R3 ;  /* 0x0006cc0301007387 */ /* 0x000fe80000100800 */
[----:B------:R2:W-:Y:S04]  /*12700*/  STL [R1+0xb6c], R12 ;  /* 0x000b6c0c01007387 */ /* 0x0005e80000100800 */
[----:B------:R-:W-:Y:S04]  /*12710*/  STL [R1+0xb7c], R15 ;  /* 0x000b7c0f01007387 */ /* 0x000fe80000100800 */
[----:B------:R0:W-:Y:S01]  /*12720*/  STL [R1+0xb88], R17 ;  /* 0x000b881101007387 */ /* 0x0001e20000100800 */
[----:B--2---:R-:W-:-:S03]  /*12730*/  PRMT R12, R4, 0x7610, R12 ;  /* 0x00007610040c7816 */ /* 0x004fc6000000000c */
[----:B------:R-:W2:Y:S04]  /*12740*/  LDL R14, [R1+0x684] ;  /* 0x00068400010e7983 */ /* 0x000ea80000100800 */
[----:B------:R-:W3:Y:S04]  /*12750*/  LDL.64 R22, [R1+0x5b8] ;  /* 0x0005b80001167983 */ /* 0x000ee80000100a00 */
        /* <DEDUP_REMOVED lines=57> */
[----:B------:R-:W-:-:S03]  /*12af0*/  PRMT R2, R0, 0x7610, R2 ;  /* 0x0000761000027816 */ /* 0x000fc60000000002 */
[----:B--2---:R1:W-:Y:S04]  /*12b00*/  STL [R1], R14 ;  /* 0x0000000e01007387 */ /* 0x0043e80000100800 */
[----:B------:R-:W-:Y:S04]  /*12b10*/  STL.S16 [R1+0x3c8], R12 ;  /* 0x0003c80c01007387 */ /* 0x000fe80000100600 */
[----:B---3--:R-:W-:Y:S01]  /*12b20*/  STL.64 [R1+0x8], R22 ;  /* 0x0000081601007387 */ /* 0x008fe20000100a00 */
[----:B------:R-:W-:Y:S01]  /*12b30*/  UIMAD UR4, UR4, -0xc0, UR5 ;  /* 0xffffff40040478a4 */ /* 0x000fe2000f8e0205 */
[----:B----4-:R-:W-:-:S02]  /*12b40*/  VIADD R13, R13, 0xc0 ;  /* 0x000000c00d0d7836 */ /* 0x010fc40000000000 */
[----:B0-----:R-:W2:Y:S01]  /*12b50*/  LDL.LU R17, [R1+0x2a4] ;  /* 0x0002a40001117983 */ /* 0x001ea20000300800 */
[----:B------:R-:W-:-:S03]  /*12b60*/  PRMT R4, R6, 0x7610, R4 ;  /* 0x0000761006047816 */ /* 0x000fc60000000004 */
[----:B------:R0:W-:Y:S04]  /*12b70*/  STL.S16 [R1+0x3c0], R2 ;  /* 0x0003c00201007387 */ /* 0x0001e80000100600 */
[----:B------:R3:W-:Y:S04]  /*12b80*/  STL.S16 [R1+0x3d0], R4 ;  /* 0x0003d00401007387 */ /* 0x0007e80000100600 */
[----:B-1----:R-:W4:Y:S04]  /*12b90*/  LDL.LU R14, [R1+0x2dc] ;  /* 0x0002dc00010e7983 */ /* 0x002f280000300800 */
[----:B0-----:R-:W2:Y:S04]  /*12ba0*/  LDL.LU R2, [R1+0xbd0] ;  /* 0x000bd00001027983 */ /* 0x001ea80000300800 */
[----:B---3--:R-:W3:Y:S04]  /*12bb0*/  LDL.LU R4, [R1+0xbb8] ;  /* 0x000bb80001047983 */ /* 0x008ee80000300800 */
[----:B------:R-:W4:Y:S04]  /*12bc0*/  LDL.LU R12, [R1+0x2ec] ;  /* 0x0002ec00010c7983 */ /* 0x000f280000300800 */
[----:B------:R-:W4:Y:S04]  /*12bd0*/  LDL.LU.64 R22, [R1+0xbd8] ;  /* 0x000bd80001167983 */ /* 0x000f280000300a00 */
[----:B------:R-:W4:Y:S01]  /*12be0*/  LDL.LU R6, [R1+0xbbc] ;  /* 0x000bbc0001067983 */ /* 0x000f220000300800 */
[----:B---3--:R-:W-:-:S02]  /*12bf0*/  PRMT R4, R21, 0x7610, R4 ;  /* 0x0000761015047816 */ /* 0x008fc40000000004 */
[----:B--2---:R-:W-:Y:S01]  /*12c00*/  PRMT R2, R7, 0x7610, R2 ;  /* 0x0000761007027816 */ /* 0x004fe20000000002 */
[----:B------:R-:W-:Y:S01]  /*12c10*/  IMAD.U32 R15, RZ, RZ, UR4 ;  /* 0x00000004ff0f7e24 */ /* 0x000fe2000f8e00ff */
[----:B------:R-:W2:Y:S04]  /*12c20*/  LDL.LU R7, [R1+0xbcc] ;  /* 0x000bcc0001077983 */ /* 0x000ea80000300800 */
[----:B------:R0:W-:Y:S01]  /*12c30*/  STL.S16 [R1+0x3d8], R4 ;  /* 0x0003d80401007387 */ /* 0x0001e20000100600 */
[----:B----4-:R-:W-:-:S03]  /*12c40*/  PRMT R28, R14, 0x7610, R28 ;  /* 0x000076100e1c7816 */ /* 0x010fc6000000001c */
[----:B------:R1:W-:Y:S04]  /*12c50*/  STL.S16 [R1+0x32c], R2 ;  /* 0x00032c0201007387 */ /* 0x0003e80000100600 */
[----:B------:R3:W-:Y:S04]  /*12c60*/  STL [R1+0x5b4], R13 ;  /* 0x0005b40d01007387 */ /* 0x0007e80000100800 */
[----:B0-----:R-:W4:Y:S04]  /*12c70*/  LDL.LU R4, [R1+0xbb0] ;  /* 0x000bb00001047983 */ /* 0x001f280000300800 */
[----:B-1----:R-:W4:Y:S01]  /*12c80*/  LDL.LU R2, [R1+0x298] ;  /* 0x0002980001027983 */ /* 0x002f220000300800 */
[----:B------:R-:W-:-:S02]  /*12c90*/  ISETP.GE.AND P0, PT, R13, R15, PT ;  /* 0x0000000f0d00720c */ /* 0x000fc40003f06270 */
[----:B------:R-:W-:Y:S01]  /*12ca0*/  PRMT R6, R8, 0x7610, R6 ;  /* 0x0000761008067816 */ /* 0x000fe20000000006 */
[----:B------:R-:W4:Y:S01]  /*12cb0*/  LDL.LU R21, [R1+0xbb4] ;  /* 0x000bb40001157983 */ /* 0x000f220000300800 */
[----:B--2---:R-:W-:-:S03]  /*12cc0*/  PRMT R7, R11, 0x7610, R7 ;  /* 0x000076100b077816 */ /* 0x004fc60000000007 */
[----:B------:R-:W-:Y:S04]  /*12cd0*/  STL [R1+0x798], R28 ;  /* 0x0007981c01007387 */ /* 0x000fe80000100800 */
[----:B------:R-:W2:Y:S04]  /*12ce0*/  LDL.LU R11, [R1+0xbc8] ;  /* 0x000bc800010b7983 */ /* 0x000ea80000300800 */
[----:B---3--:R-:W3:Y:S04]  /*12cf0*/  LDL.LU R13, [R1+0x2e4] ;  /* 0x0002e400010d7983 */ /* 0x008ee80000300800 */
[----:B------:R-:W-:Y:S01]  /*12d00*/  STL [R1+0x708], R15 ;  /* 0x0007080f01007387 */ /* 0x000fe20000100800 */
[----:B----4-:R-:W-:-:S03]  /*12d10*/  PRMT R4, R20, 0x7610, R4 ;  /* 0x0000761014047816 */ /* 0x010fc60000000004 */
[----:B------:R-:W4:Y:S04]  /*12d20*/  LDL.LU R14, [R1+0xb80] ;  /* 0x000b8000010e7983 */ /* 0x000f280000300800 */
[----:B------:R0:W-:Y:S01]  /*12d30*/  STL.S16 [R1+0x334], R4 ;  /* 0x0003340401007387 */ /* 0x0001e20000100600 */
[----:B------:R-:W-:-:S03]  /*12d40*/  PRMT R26, R2, 0x7610, R26 ;  /* 0x00007610021a7816 */ /* 0x000fc6000000001a */
[----:B------:R1:W-:Y:S04]  /*12d50*/  STL.S16 [R1+0x3c4], R7 ;  /* 0x0003c40701007387 */ /* 0x0003e80000100600 */
[----:B------:R-:W-:Y:S04]  /*12d60*/  STL.S16 [R1+0x3d4], R6 ;  /* 0x0003d40601007387 */ /* 0x000fe80000100600 */
[----:B0-----:R-:W3:Y:S04]  /*12d70*/  LDL.LU R4, [R1+0xba8] ;  /* 0x000ba80001047983 */ /* 0x001ee80000300800 */
[----:B------:R-:W4:Y:S01]  /*12d80*/  LDL.LU R8, [R1+0x2f8] ;  /* 0x0002f80001087983 */ /* 0x000f220000300800 */
[----:B--2---:R-:W-:-:S03]  /*12d90*/  PRMT R11, R9, 0x7610, R11 ;  /* 0x00007610090b7816 */ /* 0x004fc6000000000b */
[----:B------:R0:W-:Y:S04]  /*12da0*/  STL [R1+0x7a8], R26 ;  /* 0x0007a81a01007387 */ /* 0x0001e80000100800 */
[----:B------:R-:W2:Y:S04]  /*12db0*/  LDL.LU R9, [R1+0x2e8] ;  /* 0x0002e80001097983 */ /* 0x000ea80000300800 */
[----:B-1----:R-:W4:Y:S04]  /*12dc0*/  LDL.LU R7, [R1+0xbc4] ;  /* 0x000bc40001077983 */ /* 0x002f280000300800 */
[----:B0-----:R-:W4:Y:S04]  /*12dd0*/  LDL.LU R26, [R1+0x290] ;  /* 0x00029000011a7983 */ /* 0x001f280000300800 */
[----:B------:R-:W4:Y:S04]  /*12de0*/  LDL.LU R15, [R1+0x2e0] ;  /* 0x0002e000010f7983 */ /* 0x000f280000300800 */
[----:B------:R-:W4:Y:S04]  /*12df0*/  LDL.LU R6, [R1+0x2fc] ;  /* 0x0002fc0001067983 */ /* 0x000f280000300800 */
[----:B------:R-:W4:Y:S01]  /*12e00*/  LDL.LU R20, [R1+0xbac] ;  /* 0x000bac0001147983 */ /* 0x000f220000300800 */
[----:B---3--:R-:W-:-:S03]  /*12e10*/  PRMT R4, R19, 0x7610, R4 ;  /* 0x0000761013047816 */ /* 0x008fc60000000004 */
[----:B------:R0:W-:Y:S04]  /*12e20*/  STL.S16 [R1+0x3cc], R11 ;  /* 0x0003cc0b01007387 */ /* 0x0001e80000100600 */
[----:B------:R1:W-:Y:S01]  /*12e30*/  STL.S16 [R1+0x3dc], R4 ;  /* 0x0003dc0401007387 */ /* 0x0003e20000100600 */
[----:B------:R-:W-:-:S03]  /*12e40*/  PRMT R27, R13, 0x7610, R27 ;  /* 0x000076100d1b7816 */ /* 0x000fc6000000001b */
[----:B------:R-:W3:Y:S04]  /*12e50*/  LDL.LU R13, [R1+0xb74] ;  /* 0x000b7400010d7983 */ /* 0x000ee80000300800 */
[----:B0-----:R-:W3:Y:S04]  /*12e60*/  LDL.LU R11, [R1+0x2f0] ;  /* 0x0002f000010b7983 */ /* 0x001ee80000300800 */
[----:B-1----:R-:W2:Y:S04]  /*12e70*/  LDL.LU R4, [R1+0xba0] ;  /* 0x000ba00001047983 */ /* 0x002ea80000300800 */
[----:B------:R-:W3:Y:S04]  /*12e80*/  LDL.LU R19, [R1+0xba4] ;  /* 0x000ba40001137983 */ /* 0x000ee80000300800 */
[----:B------:R-:W3:Y:S01]  /*12e90*/  LDL.LU R2, [R1+0x310] ;  /* 0x0003100001027983 */ /* 0x000ee20000300800 */
[----:B--2---:R-:W-:-:S02]  /*12ea0*/  PRMT R4, R18, 0x7610, R4 ;  /* 0x0000761012047816 */ /* 0x004fc40000000004 */
[----:B------:R-:W-:Y:S02]  /*12eb0*/  PRMT R28, R9, 0x7610, R28 ;  /* 0x00007610091c7816 */ /* 0x000fe4000000001c */
[----:B----4-:R-:W-:Y:S01]  /*12ec0*/  PRMT R7, R10, 0x7610, R7 ;  /* 0x000076100a077816 */ /* 0x010fe20000000007 */
[----:B------:R0:W-:Y:S04]  /*12ed0*/  STL.S16 [R1+0x3e0], R4 ;  /* 0x0003e00401007387 */ /* 0x0001e80000100600 */
[----:B------:R-:W2:Y:S01]  /*12ee0*/  LDL.LU R9, [R1+0xb70] ;  /* 0x000b700001097983 */ /* 0x000ea20000300800 */
[----:B------:R-:W-:-:S03]  /*12ef0*/  PRMT R23, R26, 0x7610, R23 ;  /* 0x000076101a177816 */ /* 0x000fc60000000017 */
[----:B------:R1:W-:Y:S04]  /*12f00*/  STL.S16 [R1+0x330], R7 ;  /* 0x0003300701007387 */ /* 0x0003e80000100600 */
[----:B0-----:R-:W4:Y:S04]  /*12f10*/  LDL.LU R4, [R1+0xb98] ;  /* 0x000b980001047983 */ /* 0x001f280000300800 */
[----:B------:R-:W3:Y:S01]  /*12f20*/  LDL.LU R10, [R1+0x29c] ;  /* 0x00029c00010a7983 */ /* 0x000ee20000300800 */
[----:B------:R-:W-:Y:S02]  /*12f30*/  PRMT R14, R15, 0x7610, R14 ;  /* 0x000076100f0e7816 */ /* 0x000fe4000000000e */
[----:B------:R-:W-:Y:S01]  /*12f40*/  PRMT R24, R6, 0x7610, R24 ;  /* 0x0000761006187816 */ /* 0x000fe20000000018 */
[----:B------:R-:W-:Y:S04]  /*12f50*/  STL [R1+0x7a0], R27 ;  /* 0x0007a01b01007387 */ /* 0x000fe80000100800 */
[----:B------:R-:W3:Y:S01]  /*12f60*/  LDL.LU R18, [R1+0xb9c] ;  /* 0x000b9c0001127983 */ /* 0x000ee20000300800 */
[----:B--2---:R-:W-:-:S03]  /*12f70*/  PRMT R9, R12, 0x7610, R9 ;  /* 0x000076100c097816 */ /* 0x004fc60000000009 */
[----:B------:R0:W-:Y:S04]  /*12f80*/  STL [R1+0x7c0], R23 ;  /* 0x0007c01701007387 */ /* 0x0001e80000100800 */
[----:B-1----:R-:W2:Y:S01]  /*12f90*/  LDL.LU R7, [R1+0x2f4] ;  /* 0x0002f40001077983 */ /* 0x002ea20000300800 */
[----:B----4-:R-:W-:-:S03]  /*12fa0*/  PRMT R4, R3, 0x7610, R4 ;  /* 0x0000761003047816 */ /* 0x010fc60000000004 */
[----:B------:R-:W4:Y:S04]  /*12fb0*/  LDL.LU R26, [R1+0x324] ;  /* 0x00032400011a7983 */ /* 0x000f280000300800 */
[----:B------:R-:W3:Y:S04]  /*12fc0*/  LDL.LU R3, [R1+0xb94] ;  /* 0x000b940001037983 */ /* 0x000ee80000300800 */
[----:B------:R1:W-:Y:S04]  /*12fd0*/  STL.S16 [R1+0x340], R9 ;  /* 0x0003400901007387 */ /* 0x0003e80000100600 */
[----:B0-----:R-:W4:Y:S04]  /*12fe0*/  LDL.LU R23, [R1+0x294] ;  /* 0x0002940001177983 */ /* 0x001f280000300800 */
[----:B------:R-:W4:Y:S04]  /*12ff0*/  LDL.LU R27, [R1+0x30c] ;  /* 0x00030c00011b7983 */ /* 0x000f280000300800 */
[----:B-1----:R-:W2:Y:S04]  /*13000*/  LDL.LU R9, [R1+0xb68] ;  /* 0x000b680001097983 */ /* 0x002ea80000300800 */
[----:B------:R-:W-:Y:S04]  /*13010*/  STL.S16 [R1+0x33c], R14 ;  /* 0x00033c0e01007387 */ /* 0x000fe80000100600 */
[----:B------:R0:W-:Y:S04]  /*13020*/  STL.S16 [R1+0x3e4], R4 ;  /* 0x0003e40401007387 */ /* 0x0001e80000100600 */
[----:B------:R1:W-:Y:S04]  /*13030*/  STL.S16 [R1+0x3f0], R28 ;  /* 0x0003f01c01007387 */ /* 0x0003e80000100600 */
[----:B------:R1:W-:Y:S04]  /*13040*/  STL [R1+0x7b8], R24 ;  /* 0x0007b81801007387 */ /* 0x0003e80000100800 */
[----:B0-----:R-:W4:Y:S04]  /*13050*/  LDL.LU R4, [R1+0x300] ;  /* 0x0003000001047983 */ /* 0x001f280000300800 */
[----:B------:R-:W4:Y:S04]  /*13060*/  LDL.LU R15, [R1+0xb7c] ;  /* 0x000b7c00010f7983 */ /* 0x000f280000300800 */
[----:B------:R-:W4:Y:S04]  /*13070*/  LDL.LU R14, [R1+0xb78] ;  /* 0x000b7800010e7983 */ /* 0x000f280000300800 */
[----:B-1----:R-:W4:Y:S04]  /*13080*/  LDL.LU R28, [R1+0x318] ;  /* 0x00031800011c7983 */ /* 0x002f280000300800 */
        /* <DEDUP_REMOVED lines=62> */
[----:B---3--:R-:W-:-:S03]  /*13470*/  PRMT R3, R16, 0x7610, R3 ;  /* 0x0000761010037816 */ /* 0x008fc60000000003 */
[----:B------:R-:W-:Y:S04]  /*13480*/  STL [R1+0xacc], R29 ;  /* 0x000acc1d01007387 */ /* 0x000fe80000100800 */
[----:B------:R0:W-:Y:S04]  /*13490*/  STL.S16 [R1+0x338], R3 ;  /* 0x0003380301007387 */ /* 0x0001e80000100600 */
[----:B------:R-:W3:Y:S04]  /*134a0*/  LDL.LU R16, [R1+0xb90] ;  /* 0x000b900001107983 */ /* 0x000ee80000300800 */
[----:B------:R-:W-:Y:S04]  /*134b0*/  STL [R1+0xad4], R29 ;  /* 0x000ad41d01007387 */ /* 0x000fe80000100800 */
[----:B0-----:R-:W3:Y:S01]  /*134c0*/  LDL.LU R3, [R1+0xb8c] ;  /* 0x000b8c0001037983 */ /* 0x001ee20000300800 */
[----:B--2---:R-:W-:-:S02]  /*134d0*/  PRMT R9, R11, 0x7610, R9 ;  /* 0x000076100b097816 */ /* 0x004fc40000000009 */
[----:B------:R-:W-:Y:S01]  /*134e0*/  PRMT R25, R7, 0x7610, R25 ;  /* 0x0000761007197816 */ /* 0x000fe20000000019 */
[----:B------:R-:W-:Y:S04]  /*134f0*/  STL [R1+0xadc], R29 ;  /* 0x000adc1d01007387 */ /* 0x000fe80000100800 */
[----:B------:R0:W-:Y:S01]  /*13500*/  STL.S16 [R1+0x3f4], R9 ;  /* 0x0003f40901007387 */ /* 0x0001e20000100600 */
[----:B----4-:R-:W-:-:S03]  /*13510*/  PRMT R20, R23, 0x7610, R20 ;  /* 0x0000761017147816 */ /* 0x010fc60000000014 */
[----:B------:R-:W2:Y:S01]  /*13520*/  LDL.LU R7, [R1+0xb54] ;  /* 0x000b540001077983 */ /* 0x000ea20000300800 */
[----:B------:R-:W-:Y:S02]  /*13530*/  PRMT R13, R26, 0x7610, R13 ;  /* 0x000076101a0d7816 */ /* 0x000fe4000000000d */
[----:B------:R-:W-:Y:S01]  /*13540*/  PRMT R19, R27, 0x7610, R19 ;  /* 0x000076101b137816 */ /* 0x000fe20000000013 */
[----:B------:R-:W-:Y:S04]  /*13550*/  STL [R1+0xae4], R29 ;  /* 0x000ae41d01007387 */ /* 0x000fe80000100800 */
[----:B0-----:R-:W4:Y:S04]  /*13560*/  LDL.LU R9, [R1+0xb60] ;  /* 0x000b600001097983 */ /* 0x001f280000300800 */
        /* <DEDUP_REMOVED lines=9> */
[----:B------:R-:W2:Y:S04]  /*13600*/  LDL.LU R12, [R1+0xb6c] ;  /* 0x000b6c00010c7983 */ /* 0x000ea80000300800 */
[----:B------:R-:W2:Y:S01]  /*13610*/  LDL.LU R6, [R1+0xb48] ;  /* 0x000b480001067983 */ /* 0x000ea20000300800 */
[----:B---3--:R-:W-:-:S02]  /*13620*/  PRMT R3, R5, 0x7610, R3 ;  /* 0x0000761005037816 */ /* 0x008fc40000000003 */
[----:B------:R-:W-:Y:S01]  /*13630*/  PRMT R16, R17, 0x7610, R16 ;  /* 0x0000761011107816 */ /* 0x000fe20000000010 */
[----:B------:R-:W3:Y:S04]  /*13640*/  LDL.LU R5, [R1+0x304] ;  /* 0x0003040001057983 */ /* 0x000ee80000300800 */
[----:B------:R0:W-:Y:S01]  /*13650*/  STL.S16 [R1+0x3e8], R3 ;  /* 0x0003e80301007387 */ /* 0x0001e20000100600 */
[----:B------:R-:W-:-:S03]  /*13660*/  PRMT R22, R4, 0x7610, R22 ;  /* 0x0000761004167816 */ /* 0x000fc60000000016 */
[----:B------:R-:W3:Y:S04]  /*13670*/  LDL.LU R17, [R1+0xb88] ;  /* 0x000b880001117983 */ /* 0x000ee80000300800 */
[----:B------:R1:W-:Y:S04]  /*13680*/  STL.S16 [R1+0x3ec], R16 ;  /* 0x0003ec1001007387 */ /* 0x0003e80000100600 */
[----:B0-----:R-:W3:Y:S01]  /*13690*/  LDL.LU R3, [R1+0x308] ;  /* 0x0003080001037983 */ /* 0x001ee20000300800 */
[----:B----4-:R-:W-:-:S03]  /*136a0*/  PRMT R9, R10, 0x7610, R9 ;  /* 0x000076100a097816 */ /* 0x010fc60000000009 */
[----:B------:R0:W-:Y:S04]  /*136b0*/  STL [R1+0x7b0], R25 ;  /* 0x0007b01901007387 */ /* 0x0001e80000100800 */
[----:B------:R-:W4:Y:S04]  /*136c0*/  LDL.LU R4, [R1+0xb44] ;  /* 0x000b440001047983 */ /* 0x000f280000300800 */
[----:B------:R0:W-:Y:S04]  /*136d0*/  STL [R1+0x7c8], R22 ;  /* 0x0007c81601007387 */ /* 0x0001e80000100800 */
[----:B------:R0:W-:Y:S04]  /*136e0*/  STL [R1+0x7d8], R20 ;  /* 0x0007d81401007387 */ /* 0x0001e80000100800 */
[----:B-1----:R-:W4:Y:S04]  /*136f0*/  LDL.LU R16, [R1+0xb84] ;  /* 0x000b840001107983 */ /* 0x002f280000300800 */
[----:B0-----:R-:W4:Y:S04]  /*13700*/  LDL.LU R25, [R1+0x28c] ;  /* 0x00028c0001197983 */ /* 0x001f280000300800 */
[----:B------:R-:W4:Y:S04]  /*13710*/  LDL.LU R22, [R1+0x31c] ;  /* 0x00031c0001167983 */ /* 0x000f280000300800 */
[----:B------:R-:W4:Y:S04]  /*13720*/  LDL.LU R20, [R1+0x314] ;  /* 0x0003140001147983 */ /* 0x000f280000300800 */
[----:B------:R0:W-:Y:S04]  /*13730*/  STL.S16 [R1+0x3f8], R9 ;  /* 0x0003f80901007387 */ /* 0x0001e80000100600 */
[----:B------:R-:W4:Y:S01]  /*13740*/  LDL.LU R26, [R1+0x364] ;  /* 0x00036400011a7983 */ /* 0x000f220000300800 */
[----:B--2---:R-:W-:-:S03]  /*13750*/  PRMT R7, R8, 0x7610, R7 ;  /* 0x0000761008077816 */ /* 0x004fc60000000007 */
[----:B------:R-:W2:Y:S04]  /*13760*/  LDL.LU R23, [R1+0x328] ;  /* 0x0003280001177983 */ /* 0x000ea80000300800 */
[----:B0-----:R-:W2:Y:S01]  /*13770*/  LDL.LU R9, [R1+0xb58] ;  /* 0x000b580001097983 */ /* 0x001ea20000300800 */
[----:B------:R-:W-:-:S03]  /*13780*/  PRMT R15, R24, 0x7610, R15 ;  /* 0x00007610180f7816 */ /* 0x000fc6000000000f */
[----:B------:R-:W2:Y:S04]  /*13790*/  LDL.LU R11, [R1+0xb64] ;  /* 0x000b6400010b7983 */ /* 0x000ea80000300800 */
[----:B------:R-:W2:Y:S01]  /*137a0*/  LDL.LU R27, [R1+0x358] ;  /* 0x00035800011b7983 */ /* 0x000ea20000300800 */
[----:B---3--:R-:W-:-:S03]  /*137b0*/  PRMT R21, R3, 0x7610, R21 ;  /* 0x0000761003157816 */ /* 0x008fc60000000015 */
[----:B------:R-:W-:Y:S04]  /*137c0*/  STL [R1+0x7e0], R19 ;  /* 0x0007e01301007387 */ /* 0x000fe80000100800 */
[----:B------:R0:W-:Y:S01]  /*137d0*/  STL [R1+0x7d0], R21 ;  /* 0x0007d01501007387 */ /* 0x0001e20000100800 */
[----:B----4-:R-:W-:-:S03]  /*137e0*/  PRMT R4, R5, 0x7610, R4 ;  /* 0x0000761005047816 */ /* 0x010fc60000000004 */
[----:B------:R1:W-:Y:S04]  /*137f0*/  STL.S16 [R1+0x344], R7 ;  /* 0x0003440701007387 */ /* 0x0003e80000100600 */
[----:B------:R-:W3:Y:S04]  /*13800*/  LDL.LU R10, [R1+0xb5c] ;  /* 0x000b5c00010a7983 */ /* 0x000ee80000300800 */
[----:B0-----:R-:W4:Y:S01]  /*13810*/  LDL.LU R21, [R1+0x288] ;  /* 0x0002880001157983 */ /* 0x001f220000300800 */
[----:B------:R-:W-:Y:S02]  /*13820*/  PRMT R19, R2, 0x7610, R19 ;  /* 0x0000761002137816 */ /* 0x000fe40000000013 */
[----:B------:R-:W-:-:S02]  /*13830*/  PRMT R16, R28, 0x7610, R16 ;  /* 0x000076101c107816 */ /* 0x000fc40000000010 */
[----:B------:R-:W-:Y:S01]  /*13840*/  PRMT R14, R25, 0x7610, R14 ;  /* 0x00007610190e7816 */ /* 0x000fe2000000000e */
[----:B------:R0:W-:Y:S04]  /*13850*/  STL.S16 [R1+0x348], R4 ;  /* 0x0003480401007387 */ /* 0x0001e80000100600 */
[----:B------:R-:W3:Y:S01]  /*13860*/  LDL.LU R8, [R1+0xb50] ;  /* 0x000b500001087983 */ /* 0x000ee20000300800 */
[----:B------:R-:W-:-:S03]  /*13870*/  PRMT R18, R20, 0x7610, R18 ;  /* 0x0000761014127816 */ /* 0x000fc60000000012 */
[----:B-1----:R-:W3:Y:S04]  /*13880*/  LDL.LU R7, [R1+0xb4c] ;  /* 0x000b4c0001077983 */ /* 0x002ee80000300800 */
[----:B------:R-:W3:Y:S04]  /*13890*/  LDL.LU R5, [R1+0xb40] ;  /* 0x000b400001057983 */ /* 0x000ee80000300800 */
[----:B0-----:R-:W3:Y:S04]  /*138a0*/  LDL.LU R4, [R1+0xb3c] ;  /* 0x000b3c0001047983 */ /* 0x001ee80000300800 */
[----:B------:R-:W3:Y:S01]  /*138b0*/  LDL.LU R3, [R1+0xb38] ;  /* 0x000b380001037983 */ /* 0x000ee20000300800 */
[----:B--2---:R-:W-:-:S03]  /*138c0*/  PRMT R9, R26, 0x7610, R9 ;  /* 0x000076101a097816 */ /* 0x004fc60000000009 */
[----:B------:R-:W2:Y:S04]  /*138d0*/  LDL.LU R2, [R1+0xb34] ;  /* 0x000b340001027983 */ /* 0x000ea80000300800 */
[----:B------:R-:W-:Y:S04]  /*138e0*/  STL [R1+0x7e8], R18 ;  /* 0x0007e81201007387 */ /* 0x000fe80000100800 */
[----:B------:R-:W-:Y:S04]  /*138f0*/  STL.S16 [R1+0x34c], R19 ;  /* 0x00034c1301007387 */ /* 0x000fe80000100600 */
[----:B------:R-:W3:Y:S04]  /*13900*/  LDL.LU R28, [R1+0x280] ;  /* 0x00028000011c7983 */ /* 0x000ee80000300800 */
[----:B------:R-:W-:Y:S04]  /*13910*/  STL [R1+0x7f8], R16 ;  /* 0x0007f81001007387 */ /* 0x000fe80000100800 */
        /* <DEDUP_REMOVED lines=8> */
[----:B------:R-:W2:Y:S04]  /*139a0*/  LDL.LU R25, [R1+0x360] ;  /* 0x0003600001197983 */ /* 0x000ea80000300800 */
[----:B------:R-:W-:Y:S04]  /*139b0*/  STL [R1+0x810], R13 ;  /* 0x0008100d01007387 */ /* 0x000fe80000100800 */
[----:B------:R-:W-:Y:S04]  /*139c0*/  STL [R1+0x898], R13 ;  /* 0x0008980d01007387 */ /* 0x000fe80000100800 */
[----:B------:R-:W-:Y:S04]  /*139d0*/  STL [R1+0x920], R13 ;  /* 0x0009200d01007387 */ /* 0x000fe80000100800 */
[----:B------:R-:W-:Y:S04]  /*139e0*/  STL [R1+0x9a8], R13 ;  /* 0x0009a80d01007387 */ /* 0x000fe80000100800 */
[----:B------:R-:W-:Y:S01]  /*139f0*/  STL [R1+0xa30], R13 ;  /* 0x000a300d01007387 */ /* 0x000fe20000100800 */
[----:B----4-:R-:W-:-:S05]  /*13a00*/  PRMT R17, R21, 0x7610, R17 ;  /* 0x0000761015117816 */ /* 0x010fca0000000011 */
[----:B------:R0:W-:Y:S02]  /*13a10*/  STL [R1+0x7f0], R17 ;  /* 0x0007f01101007387 */ /* 0x0001e40000100800 */
[----:B0-----:R-:W-:-:S05]  /*13a20*/  PRMT R17, R22, 0x7610, R17 ;  /* 0x0000761016117816 */ /* 0x001fca0000000011 */
[----:B------:R-:W-:Y:S04]  /*13a30*/  STL.S16 [R1+0x350], R17 ;  /* 0x0003501101007387 */ /* 0x000fe80000100600 */
[----:B------:R-:W-:Y:S04]  /*13a40*/  STL [R1+0xab8], R13 ;  /* 0x000ab80d01007387 */ /* 0x000fe80000100800 */
[----:B------:R-:W4:Y:S01]  /*13a50*/  LDL.LU R26, [R1+0x374] ;  /* 0x00037400011a7983 */ /* 0x000f220000300800 */
[----:B------:R-:W-:Y:S02]  /*13a60*/  PRMT R16, R23, 0x7610, R16 ;  /* 0x0000761017107816 */ /* 0x000fe40000000010 */
[----:B------:R-:W-:Y:S01]  /*13a70*/  PRMT R12, R27, 0x7610, R12 ;  /* 0x000076101b0c7816 */ /* 0x000fe2000000000c */
[----:B------:R-:W4:Y:S04]  /*13a80*/  LDL.LU R23, [R1+0x36c] ;  /* 0x00036c0001177983 */ /* 0x000f280000300800 */
[----:B------:R0:W-:Y:S04]  /*13a90*/  STL.S16 [R1+0x354], R16 ;  /* 0x0003541001007387 */ /* 0x0001e80000100600 */
[----:B------:R-:W4:Y:S01]  /*13aa0*/  LDL.LU R27, [R1+0x284] ;  /* 0x00028400011b7983 */ /* 0x000f220000300800 */
[----:B---3--:R-:W-:-:S03]  /*13ab0*/  PRMT R11, R28, 0x7610, R11 ;  /* 0x000076101c0b7816 */ /* 0x008fc6000000000b */
[----:B------:R-:W3:Y:S04]  /*13ac0*/  LDL.LU R22, [R1+0x394] ;  /* 0x0003940001167983 */ /* 0x000ee80000300800 */
[----:B0-----:R-:W3:Y:S04]  /*13ad0*/  LDL.LU R16, [R1+0x380] ;  /* 0x0003800001107983 */ /* 0x001ee80000300800 */
[----:B------:R-:W3:Y:S01]  /*13ae0*/  LDL.LU R28, [R1+0x368] ;  /* 0x00036800011c7983 */ /* 0x000ee20000300800 */
[----:B--2---:R-:W-:-:S03]  /*13af0*/  PRMT R10, R24, 0x7610, R10 ;  /* 0x00007610180a7816 */ /* 0x004fc6000000000a */
[----:B------:R-:W2:Y:S04]  /*13b00*/  LDL.LU R21, [R1+0x390] ;  /* 0x0003900001157983 */ /* 0x000ea80000300800 */
[----:B------:R-:W2:Y:S04]  /*13b10*/  LDL.LU R24, [R1+0x370] ;  /* 0x0003700001187983 */ /* 0x000ea80000300800 */
[----:B------:R-:W2:Y:S04]  /*13b20*/  LDL.LU R20, [R1+0x38c] ;  /* 0x00038c0001147983 */ /* 0x000ea80000300800 */
[----:B------:R-:W2:Y:S04]  /*13b30*/  LDL.LU R19, [R1+0x270] ;  /* 0x0002700001137983 */ /* 0x000ea80000300800 */
[----:B------:R-:W2:Y:S04]  /*13b40*/  LDL.LU R18, [R1+0x388] ;  /* 0x0003880001127983 */ /* 0x000ea80000300800 */
[----:B------:R-:W2:Y:S01]  /*13b50*/  LDL.LU R17, [R1+0x384] ;  /* 0x0003840001117983 */ /* 0x000ea20000300800 */
[----:B----4-:R-:W-:-:S03]  /*13b60*/  PRMT R4, R26, 0x7610, R4 ;  /* 0x000076101a047816 */ /* 0x010fc60000000004 */
[----:B------:R-:W4:Y:S01]  /*13b70*/  LDL.LU R26, [R1+0x3a0] ;  /* 0x0003a000011a7983 */ /* 0x000f220000300800 */
[----:B---3--:R-:W-:Y:S02]  /*13b80*/  PRMT R0, R16, 0x7610, R0 ;  /* 0x0000761010007816 */ /* 0x008fe40000000000 */
[----:B------:R-:W-:-:S03]  /*13b90*/  PRMT R7, R28, 0x7610, R7 ;  /* 0x000076101c077816 */ /* 0x000fc60000000007 */
[----:B------:R-:W-:Y:S04]  /*13ba0*/  STL [R1+0x870], R0 ;  /* 0x0008700001007387 */ /* 0x000fe80000100800 */
[----:B------:R-:W-:Y:S04]  /*13bb0*/  STL [R1+0x8f8], R0 ;  /* 0x0008f80001007387 */ /* 0x000fe80000100800 */
[----:B------:R-:W-:Y:S04]  /*13bc0*/  STL [R1+0x980], R0 ;  /* 0x0009800001007387 */ /* 0x000fe80000100800 */
[----:B------:R-:W-:Y:S04]  /*13bd0*/  STL [R1+0xa08], R0 ;  /* 0x000a080001007387 */ /* 0x000fe80000100800 */
[----:B------:R-:W-:Y:S04]  /*13be0*/  STL [R1+0xa90], R0 ;  /* 0x000a900001007387 */ /* 0x000fe80000100800 */
[----:B------:R4:W-:Y:S04]  /*13bf0*/  STL [R1+0xb18], R0 ;  /* 0x000b180001007387 */ /* 0x0009e80000100800 */
[----:B------:R-:W3:Y:S01]  /*13c00*/  LDL.LU R28, [R1+0x37c] ;  /* 0x00037c00011c7983 */ /* 0x000ee20000300800 */
[----:B------:R-:W-:-:S02]  /*13c10*/  PRMT R15, R25, 0x7610, R15 ;  /* 0x00007610190f7816 */ /* 0x000fc4000000000f */
[----:B------:R-:W-:Y:S01]  /*13c20*/  PRMT R8, R27, 0x7610, R8 ;  /* 0x000076101b087816 */ /* 0x000fe20000000008 */
[----:B------:R-:W3:Y:S04]  /*13c30*/  LDL.LU R25, [R1+0x278] ;  /* 0x0002780001197983 */ /* 0x000ee80000300800 */
[----:B------:R-:W-:Y:S04]  /*13c40*/  STL [R1+0x858], R4 ;  /* 0x0008580401007387 */ /* 0x000fe80000100800 */
[----:B------:R-:W-:Y:S04]  /*13c50*/  STL [R1+0x8e0], R4 ;  /* 0x0008e00401007387 */ /* 0x000fe80000100800 */
[----:B------:R-:W-:Y:S04]  /*13c60*/  STL [R1+0x968], R4 ;  /* 0x0009680401007387 */ /* 0x000fe80000100800 */
[----:B------:R-:W-:Y:S04]  /*13c70*/  STL [R1+0x9f0], R4 ;  /* 0x0009f00401007387 */ /* 0x000fe80000100800 */
[----:B------:R-:W-:Y:S04]  /*13c80*/  STL [R1+0xa78], R4 ;  /* 0x000a780401007387 */ /* 0x000fe80000100800 */
[----:B------:R-:W-:Y:S01]  /*13c90*/  STL [R1+0xb00], R4 ;  /* 0x000b000401007387 */ /* 0x000fe20000100800 */
[----:B--2---:R-:W-:-:S02]  /*13ca0*/  PRMT R6, R24, 0x7610, R6 ;  /* 0x0000761018067816 */ /* 0x004fc40000000006 */
[----:B------:R-:W-:Y:S01]  /*13cb0*/  PRMT R14, R23, 0x7610, R14 ;  /* 0x00007610170e7816 */ /* 0x000fe2000000000e */
        /* <DEDUP_REMOVED lines=24> */
[----:B------:R-:W2:Y:S01]  /*13e40*/  LDL.LU R16, [R1+0x41c] ;  /* 0x00041c0001107983 */ /* 0x000ea20000300800 */
[----:B----4-:R-:W-:-:S03]  /*13e50*/  PRMT R0, R26, 0x7610, R0 ;  /* 0x000076101a007816 */ /* 0x010fc60000000000 */
[----:B------:R0:W-:Y:S04]  /*13e60*/  STL.S16 [R1+0x358], R15 ;  /* 0x0003580f01007387 */ /* 0x0001e80000100600 */
[----:B------:R1:W-:Y:S04]  /*13e70*/  STL.S16 [R1+0x238], R0 ;  /* 0x0002380001007387 */ /* 0x0003e80000100600 */
[----:B------:R-:W4:Y:S04]  /*13e80*/  LDL.LU R27, [R1+0x378] ;  /* 0x00037800011b7983 */ /* 0x000f280000300800 */
[----:B0-----:R-:W2:Y:S04]  /*13e90*/  LDL.LU R15, [R1+0x27c] ;  /* 0x00027c00010f7983 */ /* 0x001ea80000300800 */
[----:B-1----:R-:W4:Y:S04]  /*13ea0*/  LDL.LU R0, [R1+0x3b0] ;  /* 0x0003b00001007983 */ /* 0x002f280000300800 */
[----:B------:R-:W2:Y:S04]  /*13eb0*/  LDL.LU R24, [R1+0x398] ;  /* 0x0003980001187983 */ /* 0x000ea80000300800 */
[----:B------:R-:W2:Y:S01]  /*13ec0*/  LDL.LU R23, [R1+0x274] ;  /* 0x0002740001177983 */ /* 0x000ea20000300800 */
[----:B---3--:R-:W-:-:S02]  /*13ed0*/  PRMT R3, R28, 0x7610, R3 ;  /* 0x000076101c037816 */ /* 0x008fc40000000003 */
[----:B------:R-:W-:Y:S01]  /*13ee0*/  PRMT R5, R25, 0x7610, R5 ;  /* 0x0000761019057816 */ /* 0x000fe20000000005 */
[----:B------:R-:W3:Y:S04]  /*13ef0*/  LDL.LU R28, [R1+0x3a4] ;  /* 0x0003a400011c7983 */ /* 0x000ee80000300800 */
        /* <DEDUP_REMOVED lines=18> */
[----:B------:R-:W-:-:S02]  /*14020*/  PRMT R9, R20, 0x7610, R9 ;  /* 0x0000761014097816 */ /* 0x000fc40000000009 */
[----:B------:R-:W-:Y:S01]  /*14030*/  PRMT R10, R19, 0x7610, R10 ;  /* 0x00007610130a7816 */ /* 0x000fe2000000000a */
[----:B------:R-:W3:Y:S04]  /*14040*/  LDL.LU R26, [R1+0x448] ;  /* 0x00044800011a7983 */ /* 0x000ee80000300800 */
[----:B----4-:R0:W-:Y:S01]  /*14050*/  STL [R1+0xb20], R0 ;  /* 0x000b200001007387 */ /* 0x0101e20000100800 */
[----:B--2---:R-:W-:Y:S02]  /*14060*/  PRMT R2, R15, 0x7610, R2 ;  /* 0x000076100f027816 */ /* 0x004fe40000000002 */
[----:B------:R-:W-:Y:S01]  /*14070*/  PRMT R13, R27, 0x7610, R13 ;  /* 0x000076101b0d7816 */ /* 0x000fe2000000000d */
[----:B------:R-:W-:Y:S04]  /*14080*/  STL [R1+0x860], R3 ;  /* 0x0008600301007387 */ /* 0x000fe80000100800 */
[----:B------:R-:W-:Y:S04]  /*14090*/  STL [R1+0x8e8], R3 ;  /* 0x0008e80301007387 */ /* 0x000fe80000100800 */
[----:B0-----:R-:W2:Y:S04]  /*140a0*/  LDL.LU R0, [R1+0x26c] ;  /* 0x00026c0001007983 */ /* 0x001ea80000300800 */
[----:B------:R-:W-:Y:S04]  /*140b0*/  STL [R1+0x868], R2 ;  /* 0x0008680201007387 */ /* 0x000fe80000100800 */
[----:B------:R-:W-:Y:S04]  /*140c0*/  STL [R1+0x8f0], R2 ;  /* 0x0008f00201007387 */ /* 0x000fe80000100800 */
[----:B------:R-:W-:Y:S04]  /*140d0*/  STL [R1+0x978], R2 ;  /* 0x0009780201007387 */ /* 0x000fe80000100800 */
[----:B------:R-:W-:Y:S04]  /*140e0*/  STL [R1+0xa00], R2 ;  /* 0x000a000201007387 */ /* 0x000fe80000100800 */
[----:B------:R-:W-:Y:S04]  /*140f0*/  STL [R1+0xa88], R2 ;  /* 0x000a880201007387 */ /* 0x000fe80000100800 */
[----:B------:R3:W-:Y:S04]  /*14100*/  STL [R1+0xb10], R2 ;  /* 0x000b100201007387 */ /* 0x0007e80000100800 */
[----:B------:R-:W4:Y:S04]  /*14110*/  LDL.LU R27, [R1+0x268] ;  /* 0x00026800011b7983 */ /* 0x000f280000300800 */
        /* <DEDUP_REMOVED lines=8> */
[----:B------:R-:W-:Y:S04]  /*141a0*/  STL [R1+0x9e8], R5 ;  /* 0x0009e80501007387 */ /* 0x000fe80000100800 */
[----:B------:R-:W-:Y:S04]  /*141b0*/  STL [R1+0xa70], R5 ;  /* 0x000a700501007387 */ /* 0x000fe80000100800 */
[----:B------:R-:W-:Y:S01]  /*141c0*/  STL [R1+0xaf8], R5 ;  /* 0x000af80501007387 */ /* 0x000fe20000100800 */
[----:B------:R-:W-:-:S02]  /*141d0*/  PRMT R6, R23, 0x7610, R6 ;  /* 0x0000761017067816 */ /* 0x000fc40000000006 */
[----:B------:R-:W-:Y:S02]  /*141e0*/  PRMT R7, R22, 0x7610, R7 ;  /* 0x0000761016077816 */ /* 0x000fe40000000007 */
[----:B------:R-:W-:Y:S01]  /*141f0*/  PRMT R8, R21, 0x7610, R8 ;  /* 0x0000761015087816 */ /* 0x000fe20000000008 */
[----:B------:R-:W-:Y:S04]  /*14200*/  STL.S16 [R1+0x228], R9 ;  /* 0x0002280901007387 */ /* 0x000fe80000100600 */
[----:B------:R-:W-:Y:S01]  /*14210*/  STL.S16 [R1+0x224], R10 ;  /* 0x0002240a01007387 */ /* 0x000fe20000100600 */
[----:B------:R-:W-:Y:S02]  /*14220*/  PRMT R11, R18, 0x7610, R11 ;  /* 0x00007610120b7816 */ /* 0x000fe4000000000b */
[----:B------:R-:W-:Y:S01]  /*14230*/  PRMT R12, R17, 0x7610, R12 ;  /* 0x00007610110c7816 */ /* 0x000fe2000000000c */
[----:B------:R-:W-:Y:S04]  /*14240*/  STL.S16 [R1+0x35c], R14 ;  /* 0x00035c0e01007387 */ /* 0x000fe80000100600 */
[----:B------:R-:W4:Y:S04]  /*14250*/  LDL.LU R15, [R1+0x420] ;  /* 0x00042000010f7983 */ /* 0x000f280000300800 */
[----:B------:R-:W4:Y:S04]  /*14260*/  LDL.LU R19, [R1+0x430] ;  /* 0x0004300001137983 */ /* 0x000f280000300800 */
[----:B------:R-:W4:Y:S04]  /*14270*/  LDL.LU R20, [R1+0x42c] ;  /* 0x00042c0001147983 */ /* 0x000f280000300800 */
[----:B--2---:R0:W-:Y:S01]  /*14280*/  STL [R1+0xb28], R0 ;  /* 0x000b280001007387 */ /* 0x0041e20000100800 */
[----:B---3--:R-:W-:-:S02]  /*14290*/  PRMT R2, R28, 0x7610, R2 ;  /* 0x000076101c027816 */ /* 0x008fc40000000002 */
[----:B----4-:R-:W-:Y:S01]  /*142a0*/  PRMT R3, R27, 0x7610, R3 ;  /* 0x000076101b037816 */ /* 0x010fe20000000003 */
[----:B0-----:R-:W2:Y:S04]  /*142b0*/  LDL.LU R0, [R1+0x3ac] ;  /* 0x0003ac0001007983 */ /* 0x001ea80000300800 */
[----:B------:R0:W-:Y:S01]  /*142c0*/  STL.S16 [R1+0x240], R2 ;  /* 0x0002400201007387 */ /* 0x0001e20000100600 */
[----:B------:R-:W-:-:S03]  /*142d0*/  PRMT R4, R25, 0x7610, R4 ;  /* 0x0000761019047816 */ /* 0x000fc60000000004 */
[----:B0-----:R-:W3:Y:S01]  /*142e0*/  LDL.LU R2, [R1+0x3b4] ;  /* 0x0003b40001027983 */ /* 0x001ee20000300800 */
[----:B------:R-:W-:-:S03]  /*142f0*/  PRMT R5, R24, 0x7610, R5 ;  /* 0x0000761018057816 */ /* 0x000fc60000000005 */
[----:B------:R-:W-:Y:S04]  /*14300*/  STL.S16 [R1+0x230], R6 ;  /* 0x0002300601007387 */ /* 0x000fe80000100600 */
[----:B------:R-:W-:Y:S04]  /*14310*/  STL.S16 [R1+0x22c], R7 ;  /* 0x00022c0701007387 */ /* 0x000fe80000100600 */
[----:B------:R-:W-:Y:S04]  /*14320*/  STL.S16 [R1+0x368], R8 ;  /* 0x0003680801007387 */ /* 0x000fe80000100600 */
[----:B------:R-:W4:Y:S04]  /*14330*/  LDL.LU R9, [R1+0x404] ;  /* 0x0004040001097983 */ /* 0x000f280000300800 */
[----:B------:R-:W4:Y:S04]  /*14340*/  LDL.LU R10, [R1+0x408] ;  /* 0x00040800010a7983 */ /* 0x000f280000300800 */
[----:B------:R-:W-:Y:S04]  /*14350*/  STL.S16 [R1+0x220], R11 ;  /* 0x0002200b01007387 */ /* 0x000fe80000100600 */
[----:B------:R-:W-:Y:S04]  /*14360*/  STL.S16 [R1+0x364], R12 ;  /* 0x0003640c01007387 */ /* 0x000fe80000100600 */
[----:B------:R-:W-:Y:S04]  /*14370*/  STL.S16 [R1+0x360], R13 ;  /* 0x0003600d01007387 */ /* 0x000fe80000100600 */
        /* <DEDUP_REMOVED lines=8> */
[----:B--2---:R0:W-:Y:S04]  /*14400*/  STL [R1+0xb30], R0 ;  /* 0x000b300001007387 */ /* 0x0041e80000100800 */
[----:B------:R1:W-:Y:S04]  /*14410*/  STL.S16 [R1+0x23c], R3 ;  /* 0x00023c0301007387 */ /* 0x0003e80000100600 */
[----:B------:R2:W-:Y:S04]  /*14420*/  STL.S16 [R1+0x36c], R4 ;  /* 0x00036c0401007387 */ /* 0x0005e80000100600 */
[----:B0-----:R-:W3:Y:S04]  /*14430*/  LDL.LU R0, [R1+0x3a8] ;  /* 0x0003a80001007983 */ /* 0x001ee80000300800 */
[----:B-1----:R-:W4:Y:S04]  /*14440*/  LDL.LU R3, [R1+0x3b8] ;  /* 0x0003b80001037983 */ /* 0x002f280000300800 */
[----:B--2---:R-:W2:Y:S04]  /*14450*/  LDL.LU R4, [R1+0x260] ;  /* 0x0002600001047983 */ /* 0x004ea80000300800 */
[----:B------:R0:W-:Y:S04]  /*14460*/  STL.S16 [R1+0x234], R5 ;  /* 0x0002340501007387 */ /* 0x0001e80000100600 */
[----:B------:R-:W2:Y:S04]  /*14470*/  LDL.LU R6, [R1+0x3fc] ;  /* 0x0003fc0001067983 */ /* 0x000ea80000300800 */
[----:B------:R-:W2:Y:S04]  /*14480*/  LDL.LU R7, [R1+0x400] ;  /* 0x0004000001077983 */ /* 0x000ea80000300800 */
[----:B0-----:R-:W2:Y:S04]  /*14490*/  LDL.LU R5, [R1+0x3bc] ;  /* 0x0003bc0001057983 */ /* 0x001ea80000300800 */
[----:B------:R-:W2:Y:S04]  /*144a0*/  LDL.LU R8, [R1+0x264] ;  /* 0x0002640001087983 */ /* 0x000ea80000300800 */
[----:B------:R-:W2:Y:S04]  /*144b0*/  LDL.LU R11, [R1+0x410] ;  /* 0x00041000010b7983 */ /* 0x000ea80000300800 */
[----:B------:R-:W2:Y:S04]  /*144c0*/  LDL.LU R12, [R1+0x40c] ;  /* 0x00040c00010c7983 */ /* 0x000ea80000300800 */
[----:B------:R-:W2:Y:S04]  /*144d0*/  LDL.LU R13, [R1+0x414] ;  /* 0x00041400010d7983 */ /* 0x000ea80000300800 */
[----:B------:R-:W2:Y:S04]  /*144e0*/  LDL.LU R24, [R1+0x43c] ;  /* 0x00043c0001187983 */ /* 0x000ea80000300800 */
[----:B------:R-:W2:Y:S01]  /*144f0*/  LDL.LU R25, [R1+0x444] ;  /* 0x0004440001197983 */ /* 0x000ea20000300800 */
[----:B---3--:R-:W-:-:S03]  /*14500*/  PRMT R29, R0, 0x7610, R29 ;  /* 0x00007610001d7816 */ /* 0x008fc6000000001d */
[----:B------:R-:W3:Y:S04]  /*14510*/  LDL.LU R0, [R1+0xb30] ;  /* 0x000b300001007983 */ /* 0x000ee80000300800 */
[----:B------:R0:W-:Y:S04]  /*14520*/  STL.S16 [R1+0x370], R29 ;  /* 0x0003701d01007387 */ /* 0x0001e80000100600 */
[----:B0-----:R-:W3:Y:S02]  /*14530*/  LDL.LU R29, [R1+0xb2c] ;  /* 0x000b2c00011d7983 */ /* 0x001ee40000300800 */
[----:B---3--:R-:W-:-:S02]  /*14540*/  PRMT R29, R0, 0x7610, R29 ;  /* 0x00007610001d7816 */ /* 0x008fc4000000001d */
        /* <DEDUP_REMOVED lines=10> */
[----:B0-----:R-:W4:Y:S02]  /*145f0*/  LDL.LU R29, [R1+0xb14] ;  /* 0x000b1400011d7983 */ /* 0x001f240000300800 */
[----:B----4-:R-:W-:-:S02]  /*14600*/  PRMT R29, R2, 0x7610, R29 ;  /* 0x00007610021d7816 */ /* 0x010fc4000000001d */
[----:B---3--:R-:W-:Y:S01]  /*14610*/  PRMT R0, R26, 0x7610, R0 ;  /* 0x000076101a007816 */ /* 0x008fe20000000000 */
[----:B------:R-:W3:Y:S04]  /*14620*/  LDL.LU R2, [R1+0xb10] ;  /* 0x000b100001027983 */ /* 0x000ee80000300800 */
[----:B------:R0:W-:Y:S04]  /*14630*/  STL.S16 [R1+0x374], R29 ;  /* 0x0003741d01007387 */ /* 0x0001e80000100600 */
[----:B0-----:R-:W4:Y:S02]  /*14640*/  LDL.LU R29, [R1+0xb0c] ;  /* 0x000b0c00011d7983 */ /* 0x001f240000300800 */
[----:B----4-:R-:W-:-:S02]  /*14650*/  PRMT R29, R3, 0x7610, R29 ;  /* 0x00007610031d7816 */ /* 0x010fc4000000001d */
[----:B------:R0:W-:Y:S04]  /*14660*/  STL.S16 [R1+0x38c], R0 ;  /* 0x00038c0001007387 */ /* 0x0001e80000100600 */
[----:B------:R1:W-:Y:S04]  /*14670*/  STL.S16 [R1+0x250], R29 ;  /* 0x0002501d01007387 */ /* 0x0003e80000100600 */
[----:B------:R-:W4:Y:S04]  /*14680*/  LDL.LU R3, [R1+0xb08] ;  /* 0x000b080001037983 */ /* 0x000f280000300800 */
[----:B0-----:R-:W3:Y:S04]  /*14690*/  LDL.LU R0, [R1+0x45c] ;  /* 0x00045c0001007983 */ /* 0x001ee80000300800 */
[----:B-1----:R-:W2:Y:S02]  /*146a0*/  LDL.LU R29, [R1+0xb04] ;  /* 0x000b0400011d7983 */ /* 0x002ea40000300800 */
[----:B--2---:R-:W-:-:S02]  /*146b0*/  PRMT R29, R4, 0x7610, R29 ;  /* 0x00007610041d7816 */ /* 0x004fc4000000001d */
[----:B---3--:R0:W-:Y:S04]  /*146c0*/  STL [R1+0xa98], R0 ;  /* 0x000a980001007387 */ /* 0x0081e80000100800 */
[----:B------:R1:W-:Y:S04]  /*146d0*/  STL.S16 [R1+0x254], R29 ;  /* 0x0002541d01007387 */ /* 0x0003e80000100600 */
[----:B------:R-:W2:Y:S04]  /*146e0*/  LDL.LU R4, [R1+0xb00] ;  /* 0x000b000001047983 */ /* 0x000ea80000300800 */
[----:B0-----:R-:W3:Y:S04]  /*146f0*/  LDL.LU R0, [R1+0x460] ;  /* 0x0004600001007983 */ /* 0x001ee80000300800 */
[----:B-1----:R-:W4:Y:S02]  /*14700*/  LDL.LU R29, [R1+0xafc] ;  /* 0x000afc00011d7983 */ /* 0x002f240000300800 */
[----:B----4-:R-:W-:-:S02]  /*14710*/  PRMT R29, R5, 0x7610, R29 ;  /* 0x00007610051d7816 */ /* 0x010fc4000000001d */
        /* <DEDUP_REMOVED lines=8> */
[----:B------:R-:W3:Y:S04]  /*147a0*/  LDL.LU R7, [R1+0xae8] ;  /* 0x000ae80001077983 */ /* 0x000ee80000300800 */
[----:B------:R0:W-:Y:S04]  /*147b0*/  STL.S16 [R1+0x25c], R29 ;  /* 0x00025c1d01007387 */ /* 0x0001e80000100600 */
[----:B0-----:R-:W4:Y:S02]  /*147c0*/  LDL.LU R29, [R1+0xae4] ;  /* 0x000ae400011d7983 */ /* 0x001f240000300800 */
        /* <DEDUP_REMOVED lines=23> */
[----:B0-----:R-:W4:Y:S04]  /*14940*/  LDL.LU R29, [R1+0xab4] ;  /* 0x000ab400011d7983 */ /* 0x001f280000300800 */
[----:B------:R0:W-:Y:S04]  /*14950*/  STL [R1+0xaa0], R0 ;  /* 0x000aa00001007387 */ /* 0x0001e80000100800 */
[----:B0-----:R-:W2:Y:S01]  /*14960*/  LDL.LU R0, [R1+0x458] ;  /* 0x0004580001007983 */ /* 0x001ea20000300800 */
[----:B----4-:R-:W-:-:S03]  /*14970*/  PRMT R29, R14, 0x7610, R29 ;  /* 0x000076100e1d7816 */ /* 0x010fc6000000001d */
[----:B------:R-:W4:Y:S01]  /*14980*/  LDL.LU R14, [R1+0xab0] ;  /* 0x000ab000010e7983 */ /* 0x000f220000300800 */
[----:B---3--:R-:W-:Y:S02]  /*14990*/  PRMT R13, R16, 0x7610, R13 ;  /* 0x00007610100d7816 */ /* 0x008fe4000000000d */
[----:B--2---:R-:W-:Y:S02]  /*149a0*/  PRMT R12, R17, 0x7610, R12 ;  /* 0x00007610110c7816 */ /* 0x004fe4000000000c */
        /* <DEDUP_REMOVED lines=10> */
[----:B------:R0:W-:Y:S04]  /*14a50*/  STL.S16 [R1+0x380], R29 ;  /* 0x0003801d01007387 */ /* 0x0001e80000100600 */
[----:B------:R-:W-:Y:S04]  /*14a60*/  STL.S16 [R1+0x278], R13 ;  /* 0x0002780d01007387 */ /* 0x000fe80000100600 */
[----:B------:R-:W-:Y:S04]  /*14a70*/  STL.S16 [R1+0x27c], R12 ;  /* 0x00027c0c01007387 */ /* 0x000fe80000100600 */
[----:B0-----:R-:W2:Y:S04]  /*14a80*/  LDL.LU R29, [R1+0xaac] ;  /* 0x000aac00011d7983 */ /* 0x001ea80000300800 */
[----:B------:R-:W-:Y:S04]  /*14a90*/  STL.S16 [R1+0x384], R11 ;  /* 0x0003840b01007387 */ /* 0x000fe80000100600 */
        /* <DEDUP_REMOVED lines=8> */
[----:B------:R0:W-:Y:S01]  /*14b20*/  STL.S16 [R1+0x29c], R2 ;  /* 0x00029c0201007387 */ /* 0x0001e20000100600 */
[----:B----4-:R-:W-:-:S05]  /*14b30*/  PRMT R14, R15, 0x7610, R14 ;  /* 0x000076100f0e7816 */ /* 0x010fca000000000e */
[----:B------:R-:W-:Y:S04]  /*14b40*/  STL.S16 [R1+0x274], R14 ;  /* 0x0002740e01007387 */ /* 0x000fe80000100600 */
[----:B------:R1:W-:Y:S04]  /*14b50*/  STL [R1+0xaa8], R0 ;  /* 0x000aa80001007387 */ /* 0x0003e80000100800 */
[----:B0-----:R-:W3:Y:S04]  /*14b60*/  LDL.LU R2, [R1+0x464] ;  /* 0x0004640001027983 */ /* 0x001ee80000300800 */
[----:B------:R-:W4:Y:S04]  /*14b70*/  LDL.LU R3, [R1+0x468] ;  /* 0x0004680001037983 */ /* 0x000f280000300800 */
[----:B-1----:R-:W2:Y:S04]  /*14b80*/  LDL.LU R0, [R1+0x454] ;  /* 0x0004540001007983 */ /* 0x002ea80000300800 */
        /* <DEDUP_REMOVED lines=26> */
[----:B------:R-:W2:Y:S04]  /*14d30*/  LDL.LU R0, [R1+0xaa8] ;  /* 0x000aa80001007983 */ /* 0x000ea80000300800 */
[----:B------:R0:W-:Y:S04]  /*14d40*/  STL.S16 [R1+0x2a0], R29 ;  /* 0x0002a01d01007387 */ /* 0x0001e80000100600 */
[----:B0-----:R-:W2:Y:S02]  /*14d50*/  LDL.LU R29, [R1+0xaa4] ;  /* 0x000aa400011d7983 */ /* 0x001ea40000300800 */
[----:B--2---:R-:W-:-:S02]  /*14d60*/  PRMT R29, R0, 0x7610, R29 ;  /* 0x00007610001d7816 */ /* 0x004fc4000000001d */
        /* <DEDUP_REMOVED lines=8> */
[----:B------:R-:W4:Y:S04]  /*14df0*/  LDL.LU R0, [R1+0xa90] ;  /* 0x000a900001007983 */ /* 0x000f280000300800 */
[----:B------:R0:W-:Y:S04]  /*14e00*/  STL.S16 [R1+0x2a8], R29 ;  /* 0x0002a81d01007387 */ /* 0x0001e80000100600 */
[----:B0-----:R-:W3:Y:S02]  /*14e10*/  LDL.LU R29, [R1+0xa8c] ;  /* 0x000a8c00011d7983 */ /* 0x001ee40000300800 */
[----:B---3--:R-:W-:-:S02]  /*14e20*/  PRMT R29, R2, 0x7610, R29 ;  /* 0x00007610021d7816 */ /* 0x008fc4000000001d */
[----:B----4-:R-:W-:Y:S01]  /*14e30*/  PRMT R0, R26, 0x7610, R0 ;  /* 0x000076101a007816 */ /* 0x010fe20000000000 */
[----:B------:R-:W2:Y:S04]  /*14e40*/  LDL.LU R2, [R1+0xa88] ;  /* 0x000a880001027983 */ /* 0x000ea80000300800 */
[----:B------:R0:W-:Y:S04]  /*14e50*/  STL.S16 [R1+0x2ac], R29 ;  /* 0x0002ac1d01007387 */ /* 0x0001e80000100600 */
[----:B------:R-:W3:Y:S04]  /*14e60*/  LDL.LU R26, [R1+0x53c] ;  /* 0x00053c00011a7983 */ /* 0x000ee80000300800 */
[----:B0-----:R-:W4:Y:S02]  /*14e70*/  LDL.LU R29, [R1+0xa84] ;  /* 0x000a8400011d7983 */ /* 0x001f240000300800 */
[----:B----4-:R-:W-:-:S02]  /*14e80*/  PRMT R29, R3, 0x7610, R29 ;  /* 0x00007610031d7816 */ /* 0x010fc4000000001d */
[----:B------:R0:W-:Y:S04]  /*14e90*/  STL.S16 [R1+0x2f4], R0 ;  /* 0x0002f40001007387 */ /* 0x0001e80000100600 */
[----:B------:R1:W-:Y:S01]  /*14ea0*/  STL.S16 [R1+0x394], R29 ;  /* 0x0003941d01007387 */ /* 0x0003e20000100600 */
[----:B--2---:R-:W-:-:S03]  /*14eb0*/  PRMT R2, R28, 0x7610, R2 ;  /* 0x000076101c027816 */ /* 0x004fc60000000002 */
[----:B------:R-:W2:Y:S04]  /*14ec0*/  LDL.LU R3, [R1+0xa80] ;  /* 0x000a800001037983 */ /* 0x000ea80000300800 */
[----:B0-----:R-:W4:Y:S04]  /*14ed0*/  LDL.LU R0, [R1+0x4e0] ;  /* 0x0004e00001007983 */ /* 0x001f280000300800 */
[----:B-1----:R-:W3:Y:S04]  /*14ee0*/  LDL.LU R29, [R1+0xa7c] ;  /* 0x000a7c00011d7983 */ /* 0x002ee80000300800 */
[----:B------:R-:W2:Y:S01]  /*14ef0*/  LDL.LU R28, [R1+0x548] ;  /* 0x00054800011c7983 */ /* 0x000ea20000300800 */
[----:B---3--:R-:W-:-:S03]  /*14f00*/  PRMT R29, R4, 0x7610, R29 ;  /* 0x00007610041d7816 */ /* 0x008fc6000000001d */
[----:B----4-:R0:W-:Y:S04]  /*14f10*/  STL [R1+0xa10], R0 ;  /* 0x000a100001007387 */ /* 0x0101e80000100800 */
[----:B------:R1:W-:Y:S04]  /*14f20*/  STL.S16 [R1+0x2b0], R29 ;  /* 0x0002b01d01007387 */ /* 0x0003e80000100600 */
[----:B------:R3:W-:Y:S04]  /*14f30*/  STL.S16 [R1+0x2f8], R2 ;  /* 0x0002f80201007387 */ /* 0x0007e80000100600 */
[----:B0-----:R-:W4:Y:S04]  /*14f40*/  LDL.LU R0, [R1+0x4d8] ;  /* 0x0004d80001007983 */ /* 0x001f280000300800 */
[----:B-1----:R-:W4:Y:S04]  /*14f50*/  LDL.LU R29, [R1+0xa74] ;  /* 0x000a7400011d7983 */ /* 0x002f280000300800 */
[----:B---3--:R-:W3:Y:S01]  /*14f60*/  LDL.LU R2, [R1+0x4dc] ;  /* 0x0004dc0001027983 */ /* 0x008ee20000300800 */
[----:B--2---:R-:W-:-:S03]  /*14f70*/  PRMT R3, R27, 0x7610, R3 ;  /* 0x000076101b037816 */ /* 0x004fc60000000003 */
[----:B------:R-:W2:Y:S01]  /*14f80*/  LDL.LU R4, [R1+0xa78] ;  /* 0x000a780001047983 */ /* 0x000ea20000300800 */
[----:B----4-:R-:W-:-:S03]  /*14f90*/  PRMT R29, R5, 0x7610, R29 ;  /* 0x00007610051d7816 */ /* 0x010fc6000000001d */
[----:B------:R0:W-:Y:S04]  /*14fa0*/  STL [R1+0xa18], R0 ;  /* 0x000a180001007387 */ /* 0x0001e80000100800 */
[----:B------:R1:W-:Y:S04]  /*14fb0*/  STL.S16 [R1+0x2b4], R29 ;  /* 0x0002b41d01007387 */ /* 0x0003e80000100600 */
[----:B------:R4:W-:Y:S04]  /*14fc0*/  STL.S16 [R1+0x3ac], R3 ;  /* 0x0003ac0301007387 */ /* 0x0009e80000100600 */
[----:B0-----:R-:W3:Y:S04]  /*14fd0*/  LDL.LU R0, [R1+0x4d4] ;  /* 0x0004d40001007983 */ /* 0x001ee80000300800 */
[----:B-1----:R-:W3:Y:S04]  /*14fe0*/  LDL.LU R29, [R1+0xa6c] ;  /* 0x000a6c00011d7983 */ /* 0x002ee80000300800 */
[----:B----4-:R-:W4:Y:S01]  /*14ff0*/  LDL.LU R3, [R1+0x4e4] ;  /* 0x0004e40001037983 */ /* 0x010f220000300800 */
[----:B--2---:R-:W-:-:S03]  /*15000*/  PRMT R4, R25, 0x7610, R4 ;  /* 0x0000761019047816 */ /* 0x004fc60000000004 */
[----:B------:R-:W2:Y:S04]  /*15010*/  LDL.LU R5, [R1+0xa70] ;  /* 0x000a700001057983 */ /* 0x000ea80000300800 */
[----:B------:R-:W4:Y:S01]  /*15020*/  LDL.LU R27, [R1+0x544] ;  /* 0x00054400011b7983 */ /* 0x000f220000300800 */
[----:B---3--:R-:W-:-:S03]  /*15030*/  PRMT R29, R6, 0x7610, R29 ;  /* 0x00007610061d7816 */ /* 0x008fc6000000001d */
[----:B------:R0:W-:Y:S04]  /*15040*/  STL [R1+0xa20], R0 ;  /* 0x000a200001007387 */ /* 0x0001e80000100800 */
[----:B------:R1:W-:Y:S04]  /*15050*/  STL.S16 [R1+0x2b8], R29 ;  /* 0x0002b81d01007387 */ /* 0x0003e80000100600 */
[----:B------:R3:W-:Y:S04]  /*15060*/  STL.S16 [R1+0x2f0], R4 ;  /* 0x0002f00401007387 */ /* 0x0007e80000100600 */
[----:B0-----:R-:W4:Y:S04]  /*15070*/  LDL.LU R0, [R1+0x4cc] ;  /* 0x0004cc0001007983 */ /* 0x001f280000300800 */
[----:B-1----:R-:W4:Y:S04]  /*15080*/  LDL.LU R29, [R1+0xa64] ;  /* 0x000a6400011d7983 */ /* 0x002f280000300800 */
[----:B---3--:R-:W3:Y:S01]  /*15090*/  LDL.LU R4, [R1+0x4e8] ;  /* 0x0004e80001047983 */ /* 0x008ee20000300800 */
[----:B--2---:R-:W-:-:S03]  /*150a0*/  PRMT R5, R24, 0x7610, R5 ;  /* 0x0000761018057816 */ /* 0x004fc60000000005 */
[----:B------:R-:W2:Y:S04]  /*150b0*/  LDL.LU R6, [R1+0xa68] ;  /* 0x000a680001067983 */ /* 0x000ea80000300800 */
[----:B------:R-:W3:Y:S01]  /*150c0*/  LDL.LU R25, [R1+0x540] ;  /* 0x0005400001197983 */ /* 0x000ee20000300800 */
[----:B----4-:R-:W-:-:S03]  /*150d0*/  PRMT R29, R7, 0x7610, R29 ;  /* 0x00007610071d7816 */ /* 0x010fc6000000001d */
[----:B------:R0:W-:Y:S04]  /*150e0*/  STL.S16 [R1+0x2ec], R5 ;  /* 0x0002ec0501007387 */ /* 0x0001e80000100600 */
[----:B------:R1:W-:Y:S01]  /*150f0*/  STL.S16 [R1+0x398], R29 ;  /* 0x0003981d01007387 */ /* 0x0003e20000100600 */
[----:B--2---:R-:W-:-:S03]  /*15100*/  PRMT R6, R23, 0x7610, R6 ;  /* 0x0000761017067816 */ /* 0x004fc60000000006 */
[----:B------:R-:W2:Y:S04]  /*15110*/  LDL.LU R7, [R1+0xa60] ;  /* 0x000a600001077983 */ /* 0x000ea80000300800 */
[----:B0-----:R-:W4:Y:S04]  /*15120*/  LDL.LU R5, [R1+0x4f0] ;  /* 0x0004f00001057983 */ /* 0x001f280000300800 */
[----:B-1----:R-:W3:Y:S04]  /*15130*/  LDL.LU R29, [R1+0xa5c] ;  /* 0x000a5c00011d7983 */ /* 0x002ee80000300800 */
[----:B------:R-:W4:Y:S04]  /*15140*/  LDL.LU R23, [R1+0x534] ;  /* 0x0005340001177983 */ /* 0x000f280000300800 */
[----:B------:R-:W4:Y:S01]  /*15150*/  LDL.LU R24, [R1+0x538] ;  /* 0x0005380001187983 */ /* 0x000f220000300800 */
[----:B---3--:R-:W-:-:S03]  /*15160*/  PRMT R29, R8, 0x7610, R29 ;  /* 0x00007610081d7816 */ /* 0x008fc6000000001d */
[----:B------:R0:W-:Y:S04]  /*15170*/  STL.S16 [R1+0x3a8], R6 ;  /* 0x0003a80601007387 */ /* 0x0001e80000100600 */
[----:B------:R1:W-:Y:S01]  /*15180*/  STL.S16 [R1+0x2bc], R29 ;  /* 0x0002bc1d01007387 */ /* 0x0003e20000100600 */
[----:B--2---:R-:W-:-:S03]  /*15190*/  PRMT R7, R22, 0x7610, R7 ;  /* 0x0000761016077816 */ /* 0x004fc60000000007 */
[----:B------:R-:W2:Y:S04]  /*151a0*/  LDL.LU R8, [R1+0xa58] ;  /* 0x000a580001087983 */ /* 0x000ea80000300800 */
[----:B0-----:R-:W3:Y:S04]  /*151b0*/  LDL.LU R6, [R1+0x4ec] ;  /* 0x0004ec0001067983 */ /* 0x001ee80000300800 */
[----:B-1----:R-:W4:Y:S04]  /*151c0*/  LDL.LU R29, [R1+0xa54] ;  /* 0x000a5400011d7983 */ /* 0x002f280000300800 */
        /* <DEDUP_REMOVED lines=50> */
[----:B------:R-:W4:Y:S04]  /*154f0*/  LDL.LU R0, [R1+0xa20] ;  /* 0x000a200001007983 */ /* 0x000f280000300800 */
[----:B------:R0:W-:Y:S04]  /*15500*/  STL.S16 [R1+0x2fc], R29 ;  /* 0x0002fc1d01007387 */ /* 0x0001e80000100600 */
[----:B0-----:R-:W4:Y:S02]  /*15510*/  LDL.LU R29, [R1+0xa1c] ;  /* 0x000a1c00011d7983 */ /* 0x001f240000300800 */
[----:B----4-:R-:W-:-:S02]  /*15520*/  PRMT R29, R0, 0x7610, R29 ;  /* 0x00007610001d7816 */ /* 0x010fc4000000001d */
        /* <DEDUP_REMOVED lines=10> */
[----:B0-----:R-:W2:Y:S02]  /*155d0*/  LDL.LU R29, [R1+0xa04] ;  /* 0x000a0400011d7983 */ /* 0x001ea40000300800 */
[----:B--2---:R-:W-:-:S02]  /*155e0*/  PRMT R29, R2, 0x7610, R29 ;  /* 0x00007610021d7816 */ /* 0x004fc4000000001d */
[----:B----4-:R-:W-:Y:S01]  /*155f0*/  PRMT R0, R26, 0x7610, R0 ;  /* 0x000076101a007816 */ /* 0x010fe20000000000 */
[----:B------:R0:W-:Y:S04]  /*15600*/  STL.S16 [R1+0x2d4], R13 ;  /* 0x0002d40d01007387 */ /* 0x0001e80000100600 */
[----:B------:R1:W-:Y:S04]  /*15610*/  STL.S16 [R1+0x308], R29 ;  /* 0x0003081d01007387 */ /* 0x0003e80000100600 */
[----:B------:R2:W-:Y:S04]  /*15620*/  STL.S16 [R1+0x410], R0 ;  /* 0x0004100001007387 */ /* 0x0005e80000100600 */
[----:B0-----:R-:W4:Y:S04]  /*15630*/  LDL.LU R13, [R1+0x510] ;  /* 0x00051000010d7983 */ /* 0x001f280000300800 */
[----:B-1----:R-:W3:Y:S04]  /*15640*/  LDL.LU R29, [R1+0x9fc] ;  /* 0x0009fc00011d7983 */ /* 0x002ee80000300800 */
[----:B--2---:R-:W2:Y:S01]  /*15650*/  LDL.LU R0, [R1+0x558] ;  /* 0x0005580001007983 */ /* 0x004ea20000300800 */
[----:B------:R-:W-:-:S03]  /*15660*/  PRMT R14, R15, 0x7610, R14 ;  /* 0x000076100f0e7816 */ /* 0x000fc6000000000e */
[----:B------:R-:W4:Y:S01]  /*15670*/  LDL.LU R2, [R1+0xa00] ;  /* 0x000a000001027983 */ /* 0x000f220000300800 */
[----:B---3--:R-:W-:-:S03]  /*15680*/  PRMT R29, R3, 0x7610, R29 ;  /* 0x00007610031d7816 */ /* 0x008fc6000000001d */
[----:B--2---:R0:W-:Y:S04]  /*15690*/  STL [R1+0x988], R0 ;  /* 0x0009880001007387 */ /* 0x0041e80000100800 */
[----:B------:R1:W-:Y:S04]  /*156a0*/  STL.S16 [R1+0x30c], R29 ;  /* 0x00030c1d01007387 */ /* 0x0003e80000100600 */
[----:B------:R2:W-:Y:S04]  /*156b0*/  STL.S16 [R1+0x3a0], R14 ;  /* 0x0003a00e01007387 */ /* 0x0005e80000100600 */
[----:B0-----:R-:W3:Y:S04]  /*156c0*/  LDL.LU R0, [R1+0x554] ;  /* 0x0005540001007983 */ /* 0x001ee80000300800 */
[----:B-1----:R-:W4:Y:S04]  /*156d0*/  LDL.LU R29, [R1+0x9f4] ;  /* 0x0009f400011d7983 */ /* 0x002f280000300800 */
[----:B--2---:R-:W2:Y:S04]  /*156e0*/  LDL.LU R14, [R1+0x50c] ;  /* 0x00050c00010e7983 */ /* 0x004ea80000300800 */
[----:B------:R-:W2:Y:S04]  /*156f0*/  LDL.LU R3, [R1+0x9f8] ;  /* 0x0009f80001037983 */ /* 0x000ea80000300800 */
[----:B------:R-:W2:Y:S01]  /*15700*/  LDL.LU R15, [R1+0x514] ;  /* 0x00051400010f7983 */ /* 0x000ea20000300800 */
[----:B----4-:R-:W-:-:S03]  /*15710*/  PRMT R29, R4, 0x7610, R29 ;  /* 0x00007610041d7816 */ /* 0x010fc6000000001d */
[----:B---3--:R0:W-:Y:S04]  /*15720*/  STL [R1+0x990], R0 ;  /* 0x0009900001007387 */ /* 0x0081e80000100800 */
[----:B------:R1:W-:Y:S04]  /*15730*/  STL.S16 [R1+0x3b4], R29 ;  /* 0x0003b41d01007387 */ /* 0x0003e80000100600 */
[----:B------:R-:W3:Y:S04]  /*15740*/  LDL.LU R4, [R1+0x9f0] ;  /* 0x0009f00001047983 */ /* 0x000ee80000300800 */
[----:B0-----:R-:W4:Y:S04]  /*15750*/  LDL.LU R0, [R1+0x54c] ;  /* 0x00054c0001007983 */ /* 0x001f280000300800 */
[----:B-1----:R-:W2:Y:S02]  /*15760*/  LDL.LU R29, [R1+0x9ec] ;  /* 0x0009ec00011d7983 */ /* 0x002ea40000300800 */
[----:B--2---:R-:W-:-:S02]  /*15770*/  PRMT R29, R5, 0x7610, R29 ;  /* 0x00007610051d7816 */ /* 0x004fc4000000001d */
[----:B----4-:R0:W-:Y:S04]  /*15780*/  STL [R1+0x998], R0 ;  /* 0x0009980001007387 */ /* 0x0101e80000100800 */
[----:B------:R1:W-:Y:S04]  /*15790*/  STL.S16 [R1+0x310], R29 ;  /* 0x0003101d01007387 */ /* 0x0003e80000100600 */
[----:B------:R-:W2:Y:S04]  /*157a0*/  LDL.LU R5, [R1+0x9e8] ;  /* 0x0009e80001057983 */ /* 0x000ea80000300800 */
[----:B0-----:R-:W4:Y:S04]  /*157b0*/  LDL.LU R0, [R1+0x550] ;  /* 0x0005500001007983 */ /* 0x001f280000300800 */
[----:B-1----:R-:W3:Y:S02]  /*157c0*/  LDL.LU R29, [R1+0x9e4] ;  /* 0x0009e400011d7983 */ /* 0x002ee40000300800 */
[----:B---3--:R-:W-:-:S02]  /*157d0*/  PRMT R29, R6, 0x7610, R29 ;  /* 0x00007610061d7816 */ /* 0x008fc4000000001d */
[----:B------:R-:W3:Y:S04]  /*157e0*/  LDL.LU R6, [R1+0x9e0] ;  /* 0x0009e00001067983 */ /* 0x000ee80000300800 */
[----:B------:R0:W-:Y:S04]  /*157f0*/  STL.S16 [R1+0x314], R29 ;  /* 0x0003141d01007387 */ /* 0x0001e80000100600 */
[----:B0-----:R-:W2:Y:S02]  /*15800*/  LDL.LU R29, [R1+0x9dc] ;  /* 0x0009dc00011d7983 */ /* 0x001ea40000300800 */
[----:B--2---:R-:W-:-:S02]  /*15810*/  PRMT R29, R7, 0x7610, R29 ;  /* 0x00007610071d7816 */ /* 0x004fc4000000001d */
[----:B------:R-:W2:Y:S04]  /*15820*/  LDL.LU R7, [R1+0x9d8] ;  /* 0x0009d80001077983 */ /* 0x000ea80000300800 */
[----:B------:R0:W-:Y:S04]  /*15830*/  STL.S16 [R1+0x318], R29 ;  /* 0x0003181d01007387 */ /* 0x0001e80000100600 */
[----:B0-----:R-:W4:Y:S02]  /*15840*/  LDL.LU R29, [R1+0x9d4] ;  /* 0x0009d400011d7983 */ /* 0x001f240000300800 */
[----:B----4-:R-:W-:-:S02]  /*15850*/  PRMT R29, R8, 0x7610, R29 ;  /* 0x00007610081d7816 */ /* 0x010fc4000000001d */
[----:B------:R-:W4:Y:S04]  /*15860*/  LDL.LU R8, [R1+0x9d0] ;  /* 0x0009d00001087983 */ /* 0x000f280000300800 */
[----:B------:R0:W-:Y:S04]  /*15870*/  STL.S16 [R1+0x3b8], R29 ;  /* 0x0003b81d01007387 */ /* 0x0001e80000100600 */
[----:B0-----:R-:W3:Y:S02]  /*15880*/  LDL.LU R29, [R1+0x9cc] ;  /* 0x0009cc00011d7983 */ /* 0x001ee40000300800 */
        /* <DEDUP_REMOVED lines=23> */
[----:B0-----:R-:W4:Y:S01]  /*15a00*/  LDL.LU R29, [R1+0x99c] ;  /* 0x00099c00011d7983 */ /* 0x001f220000300800 */
[----:B------:R-:W-:Y:S02]  /*15a10*/  PRMT R4, R25, 0x7610, R4 ;  /* 0x0000761019047816 */ /* 0x000fe40000000004 */
[----:B------:R-:W-:-:S02]  /*15a20*/  PRMT R3, R27, 0x7610, R3 ;  /* 0x000076101b037816 */ /* 0x000fc40000000003 */
[----:B------:R-:W-:Y:S02]  /*15a30*/  PRMT R2, R28, 0x7610, R2 ;  /* 0x000076101c027816 */ /* 0x000fe40000000002 */
[----:B--2---:R-:W-:Y:S02]  /*15a40*/  PRMT R13, R16, 0x7610, R13 ;  /* 0x00007610100d7816 */ /* 0x004fe4000000000d */
[----:B---3--:R-:W-:Y:S02]  /*15a50*/  PRMT R12, R17, 0x7610, R12 ;  /* 0x00007610110c7816 */ /* 0x008fe4000000000c */
[----:B------:R-:W-:Y:S02]  /*15a60*/  PRMT R11, R18, 0x7610, R11 ;  /* 0x00007610120b7816 */ /* 0x000fe4000000000b */
[----:B------:R-:W-:Y:S02]  /*15a70*/  PRMT R10, R19, 0x7610, R10 ;  /* 0x00007610130a7816 */ /* 0x000fe4000000000a */
[----:B------:R-:W-:-:S02]  /*15a80*/  PRMT R9, R20, 0x7610, R9 ;  /* 0x0000761014097816 */ /* 0x000fc40000000009 */
[----:B------:R-:W-:Y:S02]  /*15a90*/  PRMT R8, R21, 0x7610, R8 ;  /* 0x0000761015087816 */ /* 0x000fe40000000008 */
[----:B------:R-:W-:Y:S02]  /*15aa0*/  PRMT R7, R22, 0x7610, R7 ;  /* 0x0000761016077816 */ /* 0x000fe40000000007 */
[----:B------:R-:W-:Y:S02]  /*15ab0*/  PRMT R6, R23, 0x7610, R6 ;  /* 0x0000761017067816 */ /* 0x000fe40000000006 */
[----:B------:R-:W-:Y:S01]  /*15ac0*/  PRMT R5, R24, 0x7610, R5 ;  /* 0x0000761018057816 */ /* 0x000fe20000000005 */
[----:B------:R-:W-:Y:S04]  /*15ad0*/  STL.S16 [R1+0x414], R4 ;  /* 0x0004140401007387 */ /* 0x000fe80000100600 */
[----:B------:R-:W-:Y:S04]  /*15ae0*/  STL.S16 [R1+0x448], R3 ;  /* 0x0004480301007387 */ /* 0x000fe80000100600 */
[----:B------:R0:W-:Y:S04]  /*15af0*/  STL.S16 [R1+0x44c], R2 ;  /* 0x00044c0201007387 */ /* 0x0001e80000100600 */
        /* <DEDUP_REMOVED lines=8> */
[----:B------:R1:W-:Y:S04]  /*15b80*/  STL.S16 [R1+0x41c], R5 ;  /* 0x00041c0501007387 */ /* 0x0003e80000100600 */
[----:B0-----:R-:W2:Y:S04]  /*15b90*/  LDL.LU R2, [R1+0x560] ;  /* 0x0005600001027983 */ /* 0x001ea80000300800 */
[----:B------:R-:W3:Y:S04]  /*15ba0*/  LDL.LU R3, [R1+0x55c] ;  /* 0x00055c0001037983 */ /* 0x000ee80000300800 */
[----:B------:R-:W3:Y:S01]  /*15bb0*/  LDL.LU R4, [R1+0x564] ;  /* 0x0005640001047983 */ /* 0x000ee20000300800 */
[----:B----4-:R-:W-:-:S05]  /*15bc0*/  PRMT R14, R15, 0x7610, R14 ;  /* 0x000076100f0e7816 */ /* 0x010fca000000000e */
[----:B------:R-:W-:Y:S04]  /*15bd0*/  STL.S16 [R1+0x3fc], R14 ;  /* 0x0003fc0e01007387 */ /* 0x000fe80000100600 */
[----:B-1----:R-:W4:Y:S04]  /*15be0*/  LDL.LU R5, [R1+0x568] ;  /* 0x0005680001057983 */ /* 0x002f280000300800 */
[----:B------:R-:W4:Y:S01]  /*15bf0*/  LDL.LU R6, [R1+0x570] ;  /* 0x0005700001067983 */ /* 0x000f220000300800 */
[----:B------:R-:W-:-:S03]  /*15c00*/  PRMT R29, R0, 0x7610, R29 ;  /* 0x00007610001d7816 */ /* 0x000fc6000000001d */
[----:B------:R-:W2:Y:S04]  /*15c10*/  LDL.LU R0, [R1+0x998] ;  /* 0x0009980001007983 */ /* 0x000ea80000300800 */
[----:B------:R0:W-:Y:S04]  /*15c20*/  STL.S16 [R1+0x444], R29 ;  /* 0x0004441d01007387 */ /* 0x0001e80000100600 */
[----:B------:R-:W4:Y:S04]  /*15c30*/  LDL.LU R7, [R1+0x56c] ;  /* 0x00056c0001077983 */ /* 0x000f280000300800 */
[----:B------:R-:W4:Y:S04]  /*15c40*/  LDL.LU R8, [R1+0x574] ;  /* 0x0005740001087983 */ /* 0x000f280000300800 */
[----:B0-----:R-:W2:Y:S04]  /*15c50*/  LDL.LU R29, [R1+0x994] ;  /* 0x00099400011d7983 */ /* 0x001ea80000300800 */
[----:B------:R-:W4:Y:S04]  /*15c60*/  LDL.LU R9, [R1+0x578] ;  /* 0x0005780001097983 */ /* 0x000f280000300800 */
[----:B------:R-:W4:Y:S04]  /*15c70*/  LDL.LU R10, [R1+0x580] ;  /* 0x00058000010a7983 */ /* 0x000f280000300800 */
[----:B------:R-:W4:Y:S04]  /*15c80*/  LDL.LU R11, [R1+0x57c] ;  /* 0x00057c00010b7983 */ /* 0x000f280000300800 */
[----:B------:R-:W3:Y:S04]  /*15c90*/  LDL.LU R26, [R1+0x5cc] ;  /* 0x0005cc00011a7983 */ /* 0x000ee80000300800 */
        /* <DEDUP_REMOVED lines=25> */
[----:B------:R-:W3:Y:S04]  /*15e30*/  LDL.LU R0, [R1+0x980] ;  /* 0x0009800001007983 */ /* 0x000ee80000300800 */
[----:B------:R0:W-:Y:S04]  /*15e40*/  STL.S16 [R1+0x43c], R29 ;  /* 0x00043c1d01007387 */ /* 0x0001e80000100600 */
[----:B0-----:R-:W2:Y:S02]  /*15e50*/  LDL.LU R29, [R1+0x97c] ;  /* 0x00097c00011d7983 */ /* 0x001ea40000300800 */
[----:B--2---:R-:W-:-:S02]  /*15e60*/  PRMT R29, R2, 0x7610, R29 ;  /* 0x00007610021d7816 */ /* 0x004fc4000000001d */
[----:B---3--:R-:W-:Y:S01]  /*15e70*/  PRMT R0, R26, 0x7610, R0 ;  /* 0x000076101a007816 */ /* 0x008fe20000000000 */
[----:B------:R-:W4:Y:S04]  /*15e80*/  LDL.LU R2, [R1+0x978] ;  /* 0x0009780001027983 */ /* 0x000f280000300800 */
[----:B------:R0:W-:Y:S04]  /*15e90*/  STL.S16 [R1+0x434], R29 ;  /* 0x0004341d01007387 */ /* 0x0001e80000100600 */
[----:B------:R-:W2:Y:S04]  /*15ea0*/  LDL.LU R26, [R1+0x644] ;  /* 0x00064400011a7983 */ /* 0x000ea80000300800 */
[----:B0-----:R-:W3:Y:S02]  /*15eb0*/  LDL.LU R29, [R1+0x974] ;  /* 0x00097400011d7983 */ /* 0x001ee40000300800 */
[----:B---3--:R-:W-:-:S02]  /*15ec0*/  PRMT R29, R3, 0x7610, R29 ;  /* 0x00007610031d7816 */ /* 0x008fc4000000001d */
[----:B------:R0:W-:Y:S04]  /*15ed0*/  STL.S16 [R1+0x494], R0 ;  /* 0x0004940001007387 */ /* 0x0001e80000100600 */
[----:B------:R1:W-:Y:S01]  /*15ee0*/  STL.S16 [R1+0x430], R29 ;  /* 0x0004301d01007387 */ /* 0x0003e20000100600 */
[----:B----4-:R-:W-:-:S03]  /*15ef0*/  PRMT R2, R28, 0x7610, R2 ;  /* 0x000076101c027816 */ /* 0x010fc60000000002 */
[----:B------:R-:W3:Y:S04]  /*15f00*/  LDL.LU R3, [R1+0x970] ;  /* 0x0009700001037983 */ /* 0x000ee80000300800 */
[----:B0-----:R-:W4:Y:S04]  /*15f10*/  LDL.LU R0, [R1+0x5e0] ;  /* 0x0005e00001007983 */ /* 0x001f280000300800 */
[----:B-1----:R-:W2:Y:S04]  /*15f20*/  LDL.LU R29, [R1+0x96c] ;  /* 0x00096c00011d7983 */ /* 0x002ea80000300800 */
[----:B------:R-:W3:Y:S01]  /*15f30*/  LDL.LU R28, [R1+0x648] ;  /* 0x00064800011c7983 */ /* 0x000ee20000300800 */
[----:B--2---:R-:W-:-:S03]  /*15f40*/  PRMT R29, R4, 0x7610, R29 ;  /* 0x00007610041d7816 */ /* 0x004fc6000000001d */
[----:B----4-:R0:W-:Y:S04]  /*15f50*/  STL [R1+0x900], R0 ;  /* 0x0009000001007387 */ /* 0x0101e80000100800 */
[----:B------:R1:W-:Y:S04]  /*15f60*/  STL.S16 [R1+0x468], R29 ;  /* 0x0004681d01007387 */ /* 0x0003e80000100600 */
[----:B------:R2:W-:Y:S04]  /*15f70*/  STL.S16 [R1+0x4c8], R2 ;  /* 0x0004c80201007387 */ /* 0x0005e80000100600 */
[----:B0-----:R-:W4:Y:S04]  /*15f80*/  LDL.LU R0, [R1+0x5d8] ;  /* 0x0005d80001007983 */ /* 0x001f280000300800 */
[----:B-1----:R-:W4:Y:S04]  /*15f90*/  LDL.LU R29, [R1+0x964] ;  /* 0x00096400011d7983 */ /* 0x002f280000300800 */
[----:B--2---:R-:W2:Y:S01]  /*15fa0*/  LDL.LU R2, [R1+0x5e4] ;  /* 0x0005e40001027983 */ /* 0x004ea20000300800 */
[----:B---3--:R-:W-:-:S03]  /*15fb0*/  PRMT R3, R27, 0x7610, R3 ;  /* 0x000076101b037816 */ /* 0x008fc60000000003 */
[----:B------:R-:W3:Y:S01]  /*15fc0*/  LDL.LU R4, [R1+0x968] ;  /* 0x0009680001047983 */ /* 0x000ee20000300800 */
[----:B----4-:R-:W-:-:S03]  /*15fd0*/  PRMT R29, R5, 0x7610, R29 ;  /* 0x00007610051d7816 */ /* 0x010fc6000000001d */
[----:B------:R0:W-:Y:S04]  /*15fe0*/  STL [R1+0x908], R0 ;  /* 0x0009080001007387 */ /* 0x0001e80000100800 */
[----:B------:R1:W-:Y:S04]  /*15ff0*/  STL.S16 [R1+0x46c], R29 ;  /* 0x00046c1d01007387 */ /* 0x0003e80000100600 */
[----:B------:R4:W-:Y:S04]  /*16000*/  STL.S16 [R1+0x490], R3 ;  /* 0x0004900301007387 */ /* 0x0009e80000100600 */
[----:B0-----:R-:W2:Y:S04]  /*16010*/  LDL.LU R0, [R1+0x5dc] ;  /* 0x0005dc0001007983 */ /* 0x001ea80000300800 */
[----:B-1----:R-:W2:Y:S04]  /*16020*/  LDL.LU R29, [R1+0x95c] ;  /* 0x00095c00011d7983 */ /* 0x002ea80000300800 */
[----:B----4-:R-:W4:Y:S01]  /*16030*/  LDL.LU R3, [R1+0x5ec] ;  /* 0x0005ec0001037983 */ /* 0x010f220000300800 */
[----:B---3--:R-:W-:-:S03]  /*16040*/  PRMT R4, R25, 0x7610, R4 ;  /* 0x0000761019047816 */ /* 0x008fc60000000004 */
[----:B------:R-:W3:Y:S04]  /*16050*/  LDL.LU R5, [R1+0x960] ;  /* 0x0009600001057983 */ /* 0x000ee80000300800 */
[----:B------:R-:W4:Y:S01]  /*16060*/  LDL.LU R27, [R1+0x64c] ;  /* 0x00064c00011b7983 */ /* 0x000f220000300800 */
[----:B--2---:R-:W-:-:S03]  /*16070*/  PRMT R29, R6, 0x7610, R29 ;  /* 0x00007610061d7816 */ /* 0x004fc6000000001d */
[----:B------:R0:W-:Y:S04]  /*16080*/  STL [R1+0x910], R0 ;  /* 0x0009100001007387 */ /* 0x0001e80000100800 */
[----:B------:R1:W-:Y:S04]  /*16090*/  STL.S16 [R1+0x464], R29 ;  /* 0x0004641d01007387 */ /* 0x0003e80000100600 */
[----:B------:R2:W-:Y:S04]  /*160a0*/  STL.S16 [R1+0x49c], R4 ;  /* 0x00049c0401007387 */ /* 0x0005e80000100600 */
[----:B0-----:R-:W4:Y:S04]  /*160b0*/  LDL.LU R0, [R1+0x5d4] ;  /* 0x0005d40001007983 */ /* 0x001f280000300800 */
[----:B-1----:R-:W4:Y:S04]  /*160c0*/  LDL.LU R29, [R1+0x954] ;  /* 0x00095400011d7983 */ /* 0x002f280000300800 */
[----:B--2---:R-:W2:Y:S01]  /*160d0*/  LDL.LU R4, [R1+0x5e8] ;  /* 0x0005e80001047983 */ /* 0x004ea20000300800 */
[----:B---3--:R-:W-:-:S03]  /*160e0*/  PRMT R5, R24, 0x7610, R5 ;  /* 0x0000761018057816 */ /* 0x008fc60000000005 */
[----:B------:R-:W3:Y:S04]  /*160f0*/  LDL.LU R6, [R1+0x958] ;  /* 0x0009580001067983 */ /* 0x000ee80000300800 */
[----:B------:R-:W2:Y:S01]  /*16100*/  LDL.LU R25, [R1+0x640] ;  /* 0x0006400001197983 */ /* 0x000ea20000300800 */
[----:B----4-:R-:W-:-:S03]  /*16110*/  PRMT R29, R7, 0x7610, R29 ;  /* 0x00007610071d7816 */ /* 0x010fc6000000001d */
[----:B------:R0:W-:Y:S04]  /*16120*/  STL.S16 [R1+0x498], R5 ;  /* 0x0004980501007387 */ /* 0x0001e80000100600 */
[----:B------:R1:W-:Y:S01]  /*16130*/  STL.S16 [R1+0x460], R29 ;  /* 0x0004601d01007387 */ /* 0x0003e20000100600 */
[----:B---3--:R-:W-:-:S03]  /*16140*/  PRMT R6, R23, 0x7610, R6 ;  /* 0x0000761017067816 */ /* 0x008fc60000000006 */
[----:B------:R-:W3:Y:S04]  /*16150*/  LDL.LU R7, [R1+0x950] ;  /* 0x0009500001077983 */ /* 0x000ee80000300800 */
[----:B0-----:R-:W4:Y:S04]  /*16160*/  LDL.LU R5, [R1+0x5f0] ;  /* 0x0005f00001057983 */ /* 0x001f280000300800 */
[----:B-1----:R-:W2:Y:S04]  /*16170*/  LDL.LU R29, [R1+0x94c] ;  /* 0x00094c00011d7983 */ /* 0x002ea80000300800 */
[----:B------:R-:W4:Y:S04]  /*16180*/  LDL.LU R23, [R1+0x63c] ;  /* 0x00063c0001177983 */ /* 0x000f280000300800 */
        /* <DEDUP_REMOVED lines=119> */
[----:B------:R0:W-:Y:S04]  /*16900*/  STL [R1+0x888], R0 ;  /* 0x0008880001007387 */ /* 0x0001e80000100800 */
[----:B------:R1:W-:Y:S04]  /*16910*/  STL.S16 [R1+0x4dc], R29 ;  /* 0x0004dc1d01007387 */ /* 0x0003e80000100600 */
[----:B------:R-:W4:Y:S04]  /*16920*/  LDL.LU R10, [R1+0x8b0] ;  /* 0x0008b000010a7983 */ /* 0x000f280000300800 */
        /* <DEDUP_REMOVED lines=17> */
[----:B0-----:R-:W2:Y:S01]  /*16a40*/  LDL.LU R29, [R1+0x88c] ;  /* 0x00088c00011d7983 */ /* 0x001ea20000300800 */
        /* <DEDUP_REMOVED lines=8> */
[----:B----4-:R-:W-:Y:S02]  /*16ad0*/  PRMT R13, R16, 0x7610, R13 ;  /* 0x00007610100d7816 */ /* 0x010fe4000000000d */
[----:B---3--:R-:W-:Y:S02]  /*16ae0*/  PRMT R12, R17, 0x7610, R12 ;  /* 0x00007610110c7816 */ /* 0x008fe4000000000c */
[----:B------:R-:W-:Y:S02]  /*16af0*/  PRMT R11, R18, 0x7610, R11 ;  /* 0x00007610120b7816 */ /* 0x000fe4000000000b */
[----:B------:R-:W-:Y:S01]  /*16b00*/  PRMT R10, R19, 0x7610, R10 ;  /* 0x00007610130a7816 */ /* 0x000fe2000000000a */
        /* <DEDUP_REMOVED lines=8> */
[----:B------:R-:W-:Y:S04]  /*16b90*/  STL.S16 [R1+0x500], R13 ;  /* 0x0005000d01007387 */ /* 0x000fe80000100600 */
[----:B------:R-:W-:Y:S04]  /*16ba0*/  STL.S16 [R1+0x4f8], R12 ;  /* 0x0004f80c01007387 */ /* 0x000fe80000100600 */
[----:B------:R-:W-:Y:S04]  /*16bb0*/  STL.S16 [R1+0x4fc], R11 ;  /* 0x0004fc0b01007387 */ /* 0x000fe80000100600 */
[----:B------:R1:W-:Y:S04]  /*16bc0*/  STL.S16 [R1+0x4f4], R10 ;  /* 0x0004f40a01007387 */ /* 0x0003e80000100600 */
[----:B0-----:R-:W3:Y:S04]  /*16bd0*/  LDL.LU R2, [R1+0x660] ;  /* 0x0006600001027983 */ /* 0x001ee80000300800 */
[----:B------:R-:W4:Y:S04]  /*16be0*/  LDL.LU R3, [R1+0x664] ;  /* 0x0006640001037983 */ /* 0x000f280000300800 */
[----:B------:R-:W4:Y:S04]  /*16bf0*/  LDL.LU R4, [R1+0x66c] ;  /* 0x00066c0001047983 */ /* 0x000f280000300800 */
[----:B------:R-:W4:Y:S04]  /*16c00*/  LDL.LU R5, [R1+0x668] ;  /* 0x0006680001057983 */ /* 0x000f280000300800 */
[----:B------:R-:W4:Y:S04]  /*16c10*/  LDL.LU R6, [R1+0x670] ;  /* 0x0006700001067983 */ /* 0x000f280000300800 */
[----:B------:R-:W4:Y:S04]  /*16c20*/  LDL.LU R7, [R1+0x674] ;  /* 0x0006740001077983 */ /* 0x000f280000300800 */
[----:B------:R-:W4:Y:S04]  /*16c30*/  LDL.LU R8, [R1+0x67c] ;  /* 0x00067c0001087983 */ /* 0x000f280000300800 */
[----:B------:R-:W4:Y:S01]  /*16c40*/  LDL.LU R9, [R1+0x678] ;  /* 0x0006780001097983 */ /* 0x000f220000300800 */
[----:B--2---:R-:W-:-:S05]  /*16c50*/  PRMT R14, R15, 0x7610, R14 ;  /* 0x000076100f0e7816 */ /* 0x004fca000000000e */
[----:B------:R-:W-:Y:S04]  /*16c60*/  STL.S16 [R1+0x504], R14 ;  /* 0x0005040e01007387 */ /* 0x000fe80000100600 */
[----:B-1----:R-:W2:Y:S04]  /*16c70*/  LDL.LU R10, [R1+0x680] ;  /* 0x00068000010a7983 */ /* 0x002ea80000300800 */
[----:B------:R-:W2:Y:S01]  /*16c80*/  LDL.LU R11, [R1+0x688] ;  /* 0x00068800010b7983 */ /* 0x000ea20000300800 */
[----:B------:R-:W-:-:S03]  /*16c90*/  PRMT R29, R0, 0x7610, R29 ;  /* 0x00007610001d7816 */ /* 0x000fc6000000001d */
[----:B------:R-:W3:Y:S04]  /*16ca0*/  LDL.LU R0, [R1+0x888] ;  /* 0x0008880001007983 */ /* 0x000ee80000300800 */
[----:B------:R0:W-:Y:S04]  /*16cb0*/  STL.S16 [R1+0x548], R29 ;  /* 0x0005481d01007387 */ /* 0x0001e80000100600 */
[----:B------:R-:W2:Y:S04]  /*16cc0*/  LDL.LU R12, [R1+0x690] ;  /* 0x00069000010c7983 */ /* 0x000ea80000300800 */
[----:B------:R-:W2:Y:S04]  /*16cd0*/  LDL.LU R13, [R1+0x68c] ;  /* 0x00068c00010d7983 */ /* 0x000ea80000300800 */
[----:B0-----:R-:W3:Y:S04]  /*16ce0*/  LDL.LU R29, [R1+0x884] ;  /* 0x00088400011d7983 */ /* 0x001ee80000300800 */
        /* <DEDUP_REMOVED lines=24> */
[----:B------:R1:W5:Y:S04]  /*16e70*/  LDL.LU R0, [R1+0x870] ;  /* 0x0008700001007983 */ /* 0x0003680000300800 */
[----:B------:R0:W-:Y:S04]  /*16e80*/  STL.S16 [R1+0x53c], R29 ;  /* 0x00053c1d01007387 */ /* 0x0001e80000100600 */
[----:B0-----:R-:W3:Y:S02]  /*16e90*/  LDL.LU R29, [R1+0x86c] ;  /* 0x00086c00011d7983 */ /* 0x001ee40000300800 */
[----:B---3--:R-:W-:-:S02]  /*16ea0*/  PRMT R29, R2, 0x7610, R29 ;  /* 0x00007610021d7816 */ /* 0x008fc4000000001d */
[----:B------:R1:W5:Y:S04]  /*16eb0*/  LDL.LU R2, [R1+0x868] ;  /* 0x0008680001027983 */ /* 0x0003680000300800 */
[----:B------:R0:W-:Y:S04]  /*16ec0*/  STL.S16 [R1+0x538], R29 ;  /* 0x0005381d01007387 */ /* 0x0001e80000100600 */
[----:B0-----:R-:W4:Y:S02]  /*16ed0*/  LDL.LU R29, [R1+0x864] ;  /* 0x00086400011d7983 */ /* 0x001f240000300800 */
[----:B----4-:R-:W-:-:S02]  /*16ee0*/  PRMT R29, R3, 0x7610, R29 ;  /* 0x00007610031d7816 */ /* 0x010fc4000000001d */
[----:B------:R1:W5:Y:S04]  /*16ef0*/  LDL.LU R3, [R1+0x860] ;  /* 0x0008600001037983 */ /* 0x0003680000300800 */
        /* <DEDUP_REMOVED lines=25> */
[----:B0-----:R-:W2:Y:S02]  /*17090*/  LDL.LU R29, [R1+0x82c] ;  /* 0x00082c00011d7983 */ /* 0x001ea40000300800 */
[----:B--2---:R-:W-:-:S02]  /*170a0*/  PRMT R29, R10, 0x7610, R29 ;  /* 0x000076100a1d7816 */ /* 0x004fc4000000001d */
        /* <DEDUP_REMOVED lines=74> */
[----:B0-----:R-:W2:Y:S04]  /*17550*/  LDL.LU R29, [R1+0x794] ;  /* 0x00079400011d7983 */ /* 0x001ea80000300800 */
[----:B--2---:R1:W-:Y:S01]  /*17560*/  STL.S16 [R1+0x58c], R29 ;  /* 0x00058c1d01007387 */ /* 0x0043e20000100600 */
[----:B------:R-:W-:Y:S05]  /*17570*/  @!P0 BRA `(.L_x_165) ;  /* 0xffffff3c00008947 */ /* 0x000fea000383ffff */
.L_x_159:
[----:B------:R-:W-:Y:S05]  /*17580*/  BSYNC.RECONVERGENT B1 ;  /* 0x0000000000017941 */ /* 0x000fea0003800200 */
.L_x_158:
[----:B-1----:R-:W2:Y:S02]  /*17590*/  LDL R29, [R1+0x708] ;  /* 0x00070800011d7983 */ /* 0x002ea40000100800 */
[----:B--2---:R-:W-:-:S13]  /*175a0*/  ISETP.GE.AND P0, PT, R29, 0xc0, PT ;  /* 0x000000c01d00780c */ /* 0x004fda0003f06270 */
[----:B------:R-:W-:Y:S05]  /*175b0*/  @!P0 BRA `(.L_x_166) ;  /* 0x0000068000248947 */ /* 0x000fea0003800000 */
[----:B-----5:R1:W-:Y:S04]  /*175c0*/  STL [R1+0x8b4], R23 ;  /* 0x0008b41701007387 */ /* 0x0203e80000100800 */
[----:B------:R2:W-:Y:S04]  /*175d0*/  STL [R1+0x8bc], R0 ;  /* 0x0008bc0001007387 */ /* 0x0005e80000100800 */
[----:B-1----:R-:W3:Y:S04]  /*175e0*/  LDL R23, [R1+0x33c] ;  /* 0x00033c0001177983 */ /* 0x002ee80000100800 */
[----:B------:R1:W-:Y:S04]  /*175f0*/  STL [R1+0x8b8], R26 ;  /* 0x0008b81a01007387 */ /* 0x0003e80000100800 */
[----:B------:R4:W-:Y:S04]  /*17600*/  STL [R1+0x89c], R5 ;  /* 0x00089c0501007387 */ /* 0x0009e80000100800 */
[----:B--2---:R-:W2:Y:S04]  /*17610*/  LDL R0, [R1+0x350] ;  /* 0x0003500001007983 */ /* 0x004ea80000100800 */
[----:B-1----:R-:W2:Y:S04]  /*17620*/  LDL R26, [R1+0x34c] ;  /* 0x00034c00011a7983 */ /* 0x002ea80000100800 */
[----:B----4-:R-:W4:Y:S04]  /*17630*/  LDL R5, [R1+0x344] ;  /* 0x0003440001057983 */ /* 0x010f280000100800 */
[----:B------:R1:W-:Y:S04]  /*17640*/  STL [R1+0x898], R2 ;  /* 0x0008980201007387 */ /* 0x0003e80000100800 */
[----:B-1----:R-:W4:Y:S01]  /*17650*/  LDL R2, [R1+0x348] ;  /* 0x0003480001027983 */ /* 0x002f220000100800 */
[----:B------:R-:W-:-:S03]  /*17660*/  IMAD.U32 R29, R27, 0x10000, RZ ;  /* 0x000100001b1d7824 */ /* 0x000fc600078e00ff */
[----:B------:R1:W-:Y:S02]  /*17670*/  STL [R1+0x8b0], R20 ;  /* 0x0008b01401007387 */ /* 0x0003e40000100800 */
[----:B------:R-:W-:Y:S02]  /*17680*/  LOP3.LUT R29, R29, 0xff0000, RZ, 0xc0, !PT ;  /* 0x00ff00001d1d7812 */ /* 0x000fe400078ec0ff */
[----:B------:R-:W-:Y:S01]  /*17690*/  STL [R1+0x8a0], R8 ;  /* 0x0008a00801007387 */ /* 0x000fe20000100800 */
[----:B-1----:R-:W-:-:S03]  /*176a0*/  LOP3.LUT R20, R28, 0xff, RZ, 0xc0, !PT ;  /* 0x000000ff1c147812 */ /* 0x002fc600078ec0ff */
[----:B------:R-:W-:Y:S04]  /*176b0*/  STL [R1+0x8ac], R17 ;  /* 0x0008ac1101007387 */ /* 0x000fe80000100800 */
[----:B------:R1:W-:Y:S04]  /*176c0*/  STL [R1+0x8a4], R11 ;  /* 0x0008a40b01007387 */ /* 0x0003e80000100800 */
[----:B------:R0:W-:Y:S04]  /*176d0*/  STL [R1+0x8a8], R14 ;  /* 0x0008a80e01007387 */ /* 0x0001e80000100800 */
[----:B------:R0:W-:Y:S01]  /*176e0*/  STL [R1+0x798], R27 ;  /* 0x0007981b01007387 */ /* 0x0001e20000100800 */
[----:B-1----:R-:W-:-:S03]  /*176f0*/  IMAD.U32 R11, R21, 0x10000, RZ ;  /* 0x00010000150b7824 */ /* 0x002fc600078e00ff */
[----:B------:R-:W-:Y:S01]  /*17700*/  STL [R1+0x7bc], R15 ;  /* 0x0007bc0f01007387 */ /* 0x000fe20000100800 */
[----:B0-----:R-:W-:Y:S01]  /*17710*/  IMAD.U32 R14, R24, 0x10000, RZ ;  /* 0x00010000180e7824 */ /* 0x001fe200078e00ff */
[----:B------:R-:W-:Y:S02]  /*17720*/  LOP3.LUT R27, R25, 0xff, RZ, 0xc0, !PT ;  /* 0x000000ff191b7812 */ /* 0x000fe400078ec0ff */
[----:B------:R-:W-:Y:S02]  /*17730*/  STL [R1+0x7c0], R13 ;  /* 0x0007c00d01007387 */ /* 0x000fe40000100800 */
[----:B------:R-:W-:Y:S02]  /*17740*/  LOP3.LUT R14, R14, 0xff0000, RZ, 0xc0, !PT ;  /* 0x00ff00000e0e7812 */ /* 0x000fe400078ec0ff */
[----:B------:R0:W-:Y:S04]  /*17750*/  STL.64 [R1+0x7a0], R24 ;  /* 0x0007a01801007387 */ /* 0x0001e80000100a00 */
[----:B------:R1:W-:Y:S04]  /*17760*/  STL [R1+0x794], R28 ;  /* 0x0007941c01007387 */ /* 0x0003e80000100800 */
[----:B0-----:R-:W4:Y:S01]  /*17770*/  LDL R25, [R1+0x360] ;  /* 0x0003600001197983 */ /* 0x001f220000100800 */
[----:B-1----:R-:W-:-:S03]  /*17780*/  IMAD.U32 R28, R9, 0x10000, RZ ;  /* 0x00010000091c7824 */ /* 0x002fc600078e00ff */
[----:B------:R-:W-:Y:S04]  /*17790*/  STL [R1+0x7cc], R9 ;  /* 0x0007cc0901007387 */ /* 0x000fe80000100800 */
[----:B------:R0:W-:Y:S01]  /*177a0*/  STL [R1+0x7b8], R16 ;  /* 0x0007b81001007387 */ /* 0x0001e20000100800 */
[----:B---3--:R-:W-:Y:S01]  /*177b0*/  PRMT R8, R23, 0x7604, R20 ;  /* 0x0000760417087816 */ /* 0x008fe20000000014 */
[----:B------:R-:W-:Y:S01]  /*177c0*/  IMAD.U32 R20, R15, 0x10000, RZ ;  /* 0x000100000f147824 */ /* 0x000fe200078e00ff */
[----:B------:R-:W-:-:S03]  /*177d0*/  LOP3.LUT R23, R16, 0xff, RZ, 0xc0, !PT ;  /* 0x000000ff10177812 */ /* 0x000fc600078ec0ff */
[----:B------:R-:W-:Y:S01]  /*177e0*/  IMAD.IADD R17, R8, 0x1, R29 ;  /* 0x0000000108117824 */ /* 0x000fe200078e021d */
[----:B------:R-:W-:Y:S01]  /*177f0*/  LOP3.LUT R8, R19, 0xff, RZ, 0xc0, !PT ;  /* 0x000000ff13087812 */ /* 0x000fe200078ec0ff */
[----:B------:R-:W-:Y:S01]  /*17800*/  IMAD.U32 R29, R18, 0x10000, RZ ;  /* 0x00010000121d7824 */ /* 0x000fe200078e00ff */
[----:B------:R-:W-:Y:S01]  /*17810*/  LOP3.LUT R15, R11, 0xff0000, RZ, 0xc0, !PT ;  /* 0x00ff00000b0f7812 */ /* 0x000fe200078ec0ff */
[----:B0-----:R-:W3:Y:S03]  /*17820*/  LDL R16, [R1+0x22c] ;  /* 0x00022c0001107983 */ /* 0x001ee60000100800 */
[----:B------:R-:W-:Y:S01]  /*17830*/  LOP3.LUT R11, R29, 0xff0000, RZ, 0xc0, !PT ;  /* 0x00ff00001d0b7812 */ /* 0x000fe200078ec0ff */
[----:B------:R0:W-:Y:S01]  /*17840*/  STL [R1+0x8c0], R17 ;  /* 0x0008c01101007387 */ /* 0x0001e20000100800 */
[----:B--2---:R-:W-:Y:S02]  /*17850*/  PRMT R0, R0, 0x7604, R23 ;  /* 0x0000760400007816 */ /* 0x004fe40000000017 */
[----:B------:R-:W-:Y:S01]  /*17860*/  PRMT R8, R26, 0x7604, R8 ;  /* 0x000076041a087816 */ /* 0x000fe20000000008 */
[----:B------:R-:W2:Y:S01]  /*17870*/  LDL R23, [R1+0x240] ;  /* 0x0002400001177983 */ /* 0x000ea20000100800 */
[----:B------:R-:W-:-:S02]  /*17880*/  LOP3.LUT R29, R20, 0xff0000, RZ, 0xc0, !PT ;  /* 0x00ff0000141d7812 */ /* 0x000fc400078ec0ff */
[----:B----4-:R-:W-:Y:S02]  /*17890*/  PRMT R5, R5, 0x7604, R27 ;  /* 0x0000760405057816 */ /* 0x010fe4000000001b */
[----:B0-----:R-:W-:Y:S01]  /*178a0*/  LOP3.LUT R17, R13, 0xff, RZ, 0xc0, !PT ;  /* 0x000000ff0d117812 */ /* 0x001fe200078ec0ff */
[----:B------:R-:W-:Y:S01]  /*178b0*/  IMAD.IADD R11, R8, 0x1, R11 ;  /* 0x00000001080b7824 */ /* 0x000fe200078e020b */
[----:B------:R-:W4:Y:S01]  /*178c0*/  LDL R13, [R1+0x35c] ;  /* 0x00035c00010d7983 */ /* 0x000f220000100800 */
[----:B------:R-:W-:Y:S02]  /*178d0*/  IMAD.IADD R14, R5, 0x1, R14 ;  /* 0x00000001050e7824 */ /* 0x000fe400078e020e */
[----:B------:R-:W-:Y:S01]  /*178e0*/  IMAD.IADD R8, R0, 0x1, R29 ;  /* 0x0000000100087824 */ /* 0x000fe200078e021d */
[----:B------:R-:W3:Y:S01]  /*178f0*/  LDL R5, [R1+0x354] ;  /* 0x0003540001057983 */ /* 0x000ee20000100800 */
[----:B------:R-:W-:-:S03]  /*17900*/  IMAD.U32 R0, R12, 0x10000, RZ ;  /* 0x000100000c007824 */ /* 0x000fc600078e00ff */
[----:B------:R-:W2:Y:S02]  /*17910*/  LDL R20, [R1+0x228] ;  /* 0x0002280001147983 */ /* 0x000ea40000100800 */
[----:B------:R-:W-:Y:S02]  /*17920*/  LOP3.LUT R9, R0, 0xff0000, RZ, 0xc0, !PT ;  /* 0x00ff000000097812 */ /* 0x000fe400078ec0ff */
[----:B------:R-:W2:Y:S04]  /*17930*/  LDL.LU R0, [R1+0x8bc] ;  /* 0x0008bc0001007983 */ /* 0x000ea80000300800 */
[----:B------:R-:W2:Y:S01]  /*17940*/  LDL R26, [R1+0x244] ;  /* 0x00024400011a7983 */ /* 0x000ea20000100800 */
[----:B------:R-:W-:-:S03]  /*17950*/  LOP3.LUT R24, R22, 0xff, RZ, 0xc0, !PT ;  /* 0x000000ff16187812 */ /* 0x000fc600078ec0ff */
[----:B------:R-:W2:Y:S01]  /*17960*/  LDL R27, [R1+0x220] ;  /* 0x00022000011b7983 */ /* 0x000ea20000100800 */
[----:B------:R-:W-:-:S05]  /*17970*/  PRMT R2, R2, 0x7604, R24 ;  /* 0x0000760402027816 */ /* 0x000fca0000000018 */
[----:B------:R-:W-:Y:S02]  /*17980*/  IMAD.IADD R15, R2, 0x1, R15 ;  /* 0x00000001020f7824 */ /* 0x000fe400078e020f */
[----:B------:R-:W2:Y:S01]  /*17990*/  LDL R2, [R1+0x358] ;  /* 0x0003580001027983 */ /* 0x000ea20000100800 */
[----:B------:R-:W-:-:S03]  /*179a0*/  LOP3.LUT R29, R7, 0xff, RZ, 0xc0, !PT ;  /* 0x000000ff071d7812 */ /* 0x000fc600078ec0ff */
[----:B------:R0:W-:Y:S02]  /*179b0*/  STL [R1+0x7d0], R7 ;  /* 0x0007d00701007387 */ /* 0x0001e40000100800 */
[----:B0-----:R-:W-:Y:S02]  /*179c0*/  LOP3.LUT R7, R28, 0xff0000, RZ, 0xc0, !PT ;  /* 0x00ff00001c077812 */ /* 0x001fe400078ec0ff */
[----:B------:R-:W2:Y:S01]  /*179d0*/  LDL R28, [R1+0x368] ;  /* 0x00036800011c7983 */ /* 0x000ea20000100800 */
[----:B------:R-:W-:-:S03]  /*179e0*/  LOP3.LUT R24, R4, 0xff, RZ, 0xc0, !PT ;  /* 0x000000ff04187812 */ /* 0x000fc600078ec0ff */
[----:B------:R0:W-:Y:S04]  /*179f0*/  STL [R1+0x7a8], R22 ;  /* 0x0007a81601007387 */ /* 0x0001e80000100800 */
[----:B------:R1:W-:Y:S04]  /*17a00*/  STL [R1+0x6a4], R15 ;  /* 0x0006a40f01007387 */ /* 0x0003e80000100800 */
[----:B------:R1:W-:Y:S01]  /*17a10*/  STL [R1+0x7b0], R19 ;  /* 0x0007b01301007387 */ /* 0x0003e20000100800 */
[----:B0-----:R-:W-:-:S03]  /*17a20*/  IMAD.U32 R22, R6, 0x10000, RZ ;  /* 0x0001000006167824 */ /* 0x001fc600078e00ff */
[----:B------:R0:W-:Y:S01]  /*17a30*/  STL [R1+0x7b4], R18 ;  /* 0x0007b41201007387 */ /* 0x0001e20000100800 */
[----:B-1----:R-:W-:-:S03]  /*17a40*/  IMAD.U32 R15, R3, 0x10000, RZ ;  /* 0x00010000030f7824 */ /* 0x002fc600078e00ff */
[----:B------:R1:W-:Y:S04]  /*17a50*/  STL [R1+0x7ac], R21 ;  /* 0x0007ac1501007387 */ /* 0x0003e80000100800 */
[----:B------:R-:W2:Y:S04]  /*17a60*/  LDL R19, [R1+0x238] ;  /* 0x0002380001137983 */ /* 0x000ea80000100800 */
[----:B0-----:R-:W2:Y:S04]  /*17a70*/  LDL R18, [R1+0x234] ;  /* 0x0002340001127983 */ /* 0x001ea80000100800 */
[----:B-1----:R-:W2:Y:S04]  /*17a80*/  LDL R21, [R1+0x364] ;  /* 0x0003640001157983 */ /* 0x002ea80000100800 */
[----:B------:R0:W-:Y:S04]  /*17a90*/  STL [R1+0x7d4], R6 ;  /* 0x0007d40601007387 */ /* 0x0001e80000100800 */
[----:B------:R-:W-:Y:S04]  /*17aa0*/  STL [R1+0x7d8], R4 ;  /* 0x0007d80401007387 */ /* 0x000fe80000100800 */
[----:B------:R1:W-:Y:S01]  /*17ab0*/  STL [R1+0x7dc], R3 ;  /* 0x0007dc0301007387 */ /* 0x0003e20000100800 */
[----:B0-----:R-:W-:-:S03]  /*17ac0*/  LOP3.LUT R6, R22, 0xff0000, RZ, 0xc0, !PT ;  /* 0x00ff000016067812 */ /* 0x001fc600078ec0ff */
[----:B------:R-:W2:Y:S01]  /*17ad0*/  LDL R22, [R1+0x36c] ;  /* 0x00036c0001167983 */ /* 0x000ea20000100800 */
[----:B-1----:R-:W-:-:S03]  /*17ae0*/  PRMT R3, R25, 0x7604, R24 ;  /* 0x0000760419037816 */ /* 0x002fc60000000018 */
[----:B------:R-:W2:Y:S04]  /*17af0*/  LDL R24, [R1+0x370] ;  /* 0x0003700001187983 */ /* 0x000ea80000100800 */
[----:B------:R-:W2:Y:S01]  /*17b00*/  LDL R25, [R1+0x24c] ;  /* 0x00024c0001197983 */ /* 0x000ea20000100800 */
[----:B----4-:R-:W-:Y:S02]  /*17b10*/  PRMT R4, R13, 0x7604, R29 ;  /* 0x000076040d047816 */ /* 0x010fe4000000001d */
[----:B------:R-:W-:Y:S01]  /*17b20*/  LOP3.LUT R29, R15, 0xff0000, RZ, 0xc0, !PT ;  /* 0x00ff00000f1d7812 */ /* 0x000fe200078ec0ff */
[----:B------:R0:W-:Y:S01]  /*17b30*/  STL [R1+0x7c4], R12 ;  /* 0x0007c40c01007387 */ /* 0x0001e20000100800 */
[----:B---3--:R-:W-:Y:S01]  /*17b40*/  PRMT R5, R5, 0x7604, R17 ;  /* 0x0000760405057816 */ /* 0x008fe20000000011 */
[----:B------:R-:W-:-:S02]  /*17b50*/  IMAD.IADD R4, R4, 0x1, R6 ;  /* 0x0000000104047824 */ /* 0x000fc400078e0206 */
[----:B------:R-:W-:Y:S01]  /*17b60*/  IMAD.IADD R3, R3, 0x1, R29 ;  /* 0x0000000103037824 */ /* 0x000fe200078e021d */
[----:B--2---:R-:W-:Y:S01]  /*17b70*/  LOP3.LUT R6, R20, 0xff, RZ, 0xc0, !PT ;  /* 0x000000ff14067812 */ /* 0x004fe200078ec0ff */
[----:B------:R-:W-:Y:S01]  /*17b80*/  IMAD.IADD R5, R5, 0x1, R9 ;  /* 0x0000000105057824 */ /* 0x000fe200078e0209 */
[----:B------:R-:W2:Y:S01]  /*17b90*/  LDL R20, [R1+0x258] ;  /* 0x0002580001147983 */ /* 0x000ea20000100800 */
[----:B------:R-:W-:-:S03]  /*17ba0*/  LOP3.LUT R9, R0, 0xff, RZ, 0xc0, !PT ;  /* 0x000000ff00097812 */ /* 0x000fc600078ec0ff */
[----:B------:R1:W-:Y:S04]  /*17bb0*/  STL [R1+0x68c], R3 ;  /* 0x00068c0301007387 */ /* 0x0003e80000100800 */
[----:B------:R3:W-:Y:S01]  /*17bc0*/  STL [R1+0x7e0], R0 ;  /* 0x0007e00001007387 */ /* 0x0007e20000100800 */
[----:B0-----:R-:W-:-:S03]  /*17bd0*/  LOP3.LUT R12, R10, 0xff, RZ, 0xc0, !PT ;  /* 0x000000ff0a0c7812 */ /* 0x001fc600078ec0ff */
[----:B------:R0:W-:Y:S01]  /*17be0*/  STL [R1+0x7c8], R10 ;  /* 0x0007c80a01007387 */ /* 0x0001e20000100800 */
[----:B-1----:R-:W-:Y:S02]  /*17bf0*/  IMAD.U32 R3, R16, 0x10000, RZ ;  /* 0x0001000010037824 */ /* 0x002fe400078e00ff */
[----:B------:R-:W-:Y:S01]  /*17c00*/  IMAD.U32 R16, R26, 0x10000, RZ ;  /* 0x000100001a107824 */ /* 0x000fe200078e00ff */
[----:B------:R-:W4:Y:S01]  /*17c10*/  LDL R13, [R1+0x274] ;  /* 0x00027400010d7983 */ /* 0x000f220000100800 */
[----:B---3--:R-:W-:-:S03]  /*17c20*/  LOP3.LUT R0, R23, 0xff, RZ, 0xc0, !PT ;  /* 0x000000ff17007812 */ /* 0x008fc600078ec0ff */
[----:B------:R-:W3:Y:S04]  /*17c30*/  LDL R23, [R1+0x25c] ;  /* 0x00025c0001177983 */ /* 0x000ee80000100800 */
[----:B------:R-:W4:Y:S01]  /*17c40*/  LDL R26, [R1+0x268] ;  /* 0x00026800011a7983 */ /* 0x000f220000100800 */
[----:B------:R-:W-:-:S03]  /*17c50*/  PRMT R2, R2, 0x7604, R12 ;  /* 0x0000760402027816 */ /* 0x000fc6000000000c */
[----:B------:R1:W-:Y:S02]  /*17c60*/  STL [R1+0x688], R4 ;  /* 0x0006880401007387 */ /* 0x0003e40000100800 */
[----:B------:R-:W-:Y:S02]  /*17c70*/  IMAD.IADD R2, R2, 0x1, R7 ;  /* 0x0000000102027824 */ /* 0x000fe400078e0207 */
[----:B------:R-:W-:Y:S01]  /*17c80*/  IMAD.U32 R7, R27, 0x10000, RZ ;  /* 0x000100001b077824 */ /* 0x000fe200078e00ff */
[----:B------:R-:W-:Y:S01]  /*17c90*/  PRMT R6, R28, 0x7604, R6 ;  /* 0x000076041c067816 */ /* 0x000fe20000000006 */
[----:B------:R-:W4:Y:S04]  /*17ca0*/  LDL R27, [R1+0x250] ;  /* 0x00025000011b7983 */ /* 0x000f280000100800 */
[----:B------:R-:W4:Y:S01]  /*17cb0*/  LDL R28, [R1+0x378] ;  /* 0x00037800011c7983 */ /* 0x000f220000100800 */
[----:B0-----:R-:W-:-:S03]  /*17cc0*/  LOP3.LUT R10, R7, 0xff0000, RZ, 0xc0, !PT ;  /* 0x00ff0000070a7812 */ /* 0x001fc600078ec0ff */
[----:B------:R-:W4:Y:S01]  /*17cd0*/  LDL R12, [R1+0x270] ;  /* 0x00027000010c7983 */ /* 0x000f220000100800 */
[----:B------:R-:W-:-:S03]  /*17ce0*/  LOP3.LUT R7, R3, 0xff0000, RZ, 0xc0, !PT ;  /* 0x00ff000003077812 */ /* 0x000fc600078ec0ff */
[----:B------:R-:W4:Y:S02]  /*17cf0*/  LDL R15, [R1+0x374] ;  /* 0x00037400010f7983 */ /* 0x000f240000100800 */
[----:B------:R-:W-:Y:S02]  /*17d00*/  IMAD.IADD R6, R6, 0x1, R7 ;  /* 0x0000000106067824 */ /* 0x000fe400078e0207 */
[----:B------:R-:W4:Y:S01]  /*17d10*/  LDL.LU R17, [R1+0x8c0] ;  /* 0x0008c00001117983 */ /* 0x000f220000300800 */
[----:B-1----:R-:W-:-:S03]  /*17d20*/  IMAD.U32 R4, R19, 0x10000, RZ ;  /* 0x0001000013047824 */ /* 0x002fc600078e00ff */
[----:B------:R-:W4:Y:S01]  /*17d30*/  LDL R19, [R1+0x264] ;  /* 0x0002640001137983 */ /* 0x000f220000100800 */
[----:B------:R-:W-:Y:S02]  /*17d40*/  LOP3.LUT R29, R18, 0xff, RZ, 0xc0, !PT ;  /* 0x000000ff121d7812 */ /* 0x000fe400078ec0ff */
[----:B------:R-:W-:Y:S01]  /*17d50*/  PRMT R9, R21, 0x7604, R9 ;  /* 0x0000760415097816 */ /* 0x000fe20000000009 */
[----:B------:R-:W-:Y:S01]  /*17d60*/  STL [R1+0x67c], R6 ;  /* 0x00067c0601007387 */ /* 0x000fe20000100800 */
[----:B------:R-:W-:-:S03]  /*17d70*/  LOP3.LUT R4, R4, 0xff0000, RZ, 0xc0, !PT ;  /* 0x00ff000004047812 */ /* 0x000fc600078ec0ff */
[----:B------:R-:W-:Y:S01]  /*17d80*/  IMAD.IADD R9, R9, 0x1, R10 ;  /* 0x0000000109097824 */ /* 0x000fe200078e020a */
[----:B------:R-:W4:Y:S04]  /*17d90*/  LDL R21, [R1+0x294] ;  /* 0x0002940001157983 */ /* 0x000f280000100800 */
[----:B------:R-:W4:Y:S01]  /*17da0*/  LDL R18, [R1+0x28c] ;  /* 0x00028c0001127983 */ /* 0x000f220000100800 */
[----:B------:R-:W-:-:S03]  /*17db0*/  PRMT R3, R22, 0x7604, R29 ;  /* 0x0000760416037816 */ /* 0x000fc6000000001d */
[----:B------:R-:W4:Y:S01]  /*17dc0*/  LDL R22, [R1+0x37c] ;  /* 0x00037c0001167983 */ /* 0x000f220000100800 */
[----:B------:R-:W-:-:S03]  /*17dd0*/  PRMT R0, R24, 0x7604, R0 ;  /* 0x0000760418007816 */ /* 0x000fc60000000000 */
[----:B------:R-:W4:Y:S01]  /*17de0*/  LDL R24, [R1+0x380] ;  /* 0x0003800001187983 */ /* 0x000f220000100800 */
[----:B------:R-:W-:-:S03]  /*17df0*/  IMAD.IADD R3, R3, 0x1, R4 ;  /* 0x0000000103037824 */ /* 0x000fc600078e0204 */
[----:B------:R0:W-:Y:S04]  /*17e00*/  STL [R1+0x678], R9 ;  /* 0x0006780901007387 */ /* 0x0001e80000100800 */
[----:B------:R3:W-:Y:S01]  /*17e10*/  STL [R1+0x670], R3 ;  /* 0x0006700301007387 */ /* 0x0007e20000100800 */
[----:B0-----:R-:W-:-:S03]  /*17e20*/  LOP3.LUT R9, R25, 0xff, RZ, 0xc0, !PT ;  /* 0x000000ff19097812 */ /* 0x001fc600078ec0ff */
[----:B------:R-:W4:Y:S01]  /*17e30*/  LDL R25, [R1+0x27c] ;  /* 0x00027c0001197983 */ /* 0x000f220000100800 */
[----:B--2---:R-:W-:-:S03]  /*17e40*/  LOP3.LUT R6, R20, 0xff, RZ, 0xc0, !PT ;  /* 0x000000ff14067812 */ /* 0x004fc600078ec0ff */
[----:B------:R-:W2:Y:S01]  /*17e50*/  LDL R20, [R1+0x298] ;  /* 0x0002980001147983 */ /* 0x000ea20000100800 */
[----:B---3--:R-:W-:-:S03]  /*17e60*/  IMAD.U32 R3, R23, 0x10000, RZ ;  /* 0x0001000017037824 */ /* 0x008fc600078e00ff */
[----:B------:R-:W3:Y:S01]  /*17e70*/  LDL R23, [R1+0x2a0] ;  /* 0x0002a00001177983 */ /* 0x000ee20000100800 */
[----:B----4-:R-:W-:-:S03]  /*17e80*/  IMAD.U32 R4, R26, 0x10000, RZ ;  /* 0x000100001a047824 */ /* 0x010fc600078e00ff */
[----:B------:R-:W4:Y:S01]  /*17e90*/  LDL R26, [R1+0x384] ;  /* 0x00038400011a7983 */ /* 0x000f220000100800 */
[----:B------:R-:W-:-:S03]  /*17ea0*/  LOP3.LUT R29, R16, 0xff0000, RZ, 0xc0, !PT ;  /* 0x00ff0000101d7812 */ /* 0x000fc600078ec0ff */
[----:B------:R-:W4:Y:S01]  /*17eb0*/  LDL R16, [R1+0x288] ;  /* 0x0002880001107983 */ /* 0x000f220000100800 */
[----:B------:R-:W-:-:S03]  /*17ec0*/  IMAD.U32 R7, R27, 0x10000, RZ ;  /* 0x000100001b077824 */ /* 0x000fc600078e00ff */
[----:B------:R-:W4:Y:S01]  /*17ed0*/  LDL R27, [R1+0x280] ;  /* 0x00028000011b7983 */ /* 0x000f220000100800 */
[----:B------:R-:W-:-:S03]  /*17ee0*/  PRMT R6, R28, 0x7604, R6 ;  /* 0x000076041c067816 */ /* 0x000fc60000000006 */
[----:B------:R-:W4:Y:S01]  /*17ef0*/  LDL R28, [R1+0x388] ;  /* 0x00038800011c7983 */ /* 0x000f220000100800 */
[----:B------:R-:W-:Y:S01]  /*17f00*/  IMAD.IADD R0, R0, 0x1, R29 ;  /* 0x0000000100007824 */ /* 0x000fe200078e021d */
[----:B------:R-:W-:-:S04]  /*17f10*/  LOP3.LUT R10, R7, 0xff0000, RZ, 0xc0, !PT ;  /* 0x00ff0000070a7812 */ /* 0x000fc800078ec0ff */
[----:B------:R0:W-:Y:S01]  /*17f20*/  STL [R1+0x674], R0 ;  /* 0x0006740001007387 */ /* 0x0001e20000100800 */
[----:B------:R-:W-:Y:S02]  /*17f30*/  PRMT R9, R15, 0x7604, R9 ;  /* 0x000076040f097816 */ /* 0x000fe40000000009 */
[----:B------:R-:W-:Y:S02]  /*17f40*/  LOP3.LUT R7, R3, 0xff0000, RZ, 0xc0, !PT ;  /* 0x00ff000003077812 */ /* 0x000fe400078ec0ff */
[----:B0-----:R-:W-:Y:S01]  /*17f50*/  LOP3.LUT R0, R12, 0xff, RZ, 0xc0, !PT ;  /* 0x000000ff0c007812 */ /* 0x001fe200078ec0ff */
[----:B------:R-:W-:Y:S01]  /*17f60*/  IMAD.U32 R12, R13, 0x10000, RZ ;  /* 0x000100000d0c7824 */ /* 0x000fe200078e00ff */
[----:B------:R-:W-:Y:S01]  /*17f70*/  LOP3.LUT R29, R19, 0xff, RZ, 0xc0, !PT ;  /* 0x000000ff131d7812 */ /* 0x000fe200078ec0ff */
[----:B------:R-:W-:Y:S01]  /*17f80*/  IMAD.IADD R9, R9, 0x1, R10 ;  /* 0x0000000109097824 */ /* 0x000fe200078e020a */
[----:B------:R-:W4:Y:S01]  /*17f90*/  LDL R19, [R1+0x2a4] ;  /* 0x0002a40001137983 */ /* 0x000f220000100800 */
[----:B------:R-:W-:-:S03]  /*17fa0*/  LOP3.LUT R4, R4, 0xff0000, RZ, 0xc0, !PT ;  /* 0x00ff000004047812 */ /* 0x000fc600078ec0ff */
[----:B------:R0:W-:Y:S01]  /*17fb0*/  STL [R1+0x668], R9 ;  /* 0x0006680901007387 */ /* 0x0001e20000100800 */
[----:B------:R-:W-:-:S03]  /*17fc0*/  IMAD.IADD R6, R6, 0x1, R7 ;  /* 0x0000000106067824 */ /* 0x000fc600078e0207 */
[----:B------:R-:W4:Y:S04]  /*17fd0*/  LDL R10, [R1+0x2c8] ;  /* 0x0002c800010a7983 */ /* 0x000f280000100800 */
[----:B------:R-:W4:Y:S01]  /*17fe0*/  LDL R13, [R1+0x2d4] ;  /* 0x0002d400010d7983 */ /* 0x000f220000100800 */
[----:B------:R-:W-:Y:S02]  /*17ff0*/  PRMT R3, R22, 0x7604, R29 ;  /* 0x0000760416037816 */ /* 0x000fe4000000001d */
[----:B------:R-:W-:Y:S01]  /*18000*/  LOP3.LUT R29, R12, 0xff0000, RZ, 0xc0, !PT ;  /* 0x00ff00000c1d7812 */ /* 0x000fe200078ec0ff */
[----:B------:R-:W4:Y:S01]  /*18010*/  LDL R22, [R1+0x38c] ;  /* 0x00038c0001167983 */ /* 0x000f220000100800 */
[----:B------:R-:W-:Y:S01]  /*18020*/  PRMT R0, R24, 0x7604, R0 ;  /* 0x0000760418007816 */ /* 0x000fe20000000000 */
[----:B------:R-:W-:-:S02]  /*18030*/  IMAD.IADD R3, R3, 0x1, R4 ;  /* 0x0000000103037824 */ /* 0x000fc400078e0204 */
[----:B------:R-:W4:Y:S02]  /*18040*/  LDL R24, [R1+0x390] ;  /* 0x0003900001187983 */ /* 0x000f240000100800 */
[----:B------:R-:W-:Y:S01]  /*18050*/  IMAD.IADD R0, R0, 0x1, R29 ;  /* 0x0000000100007824 */ /* 0x000fe200078e021d */
[----:B0-----:R-:W-:-:S04]  /*18060*/  LOP3.LUT R9, R25, 0xff, RZ, 0xc0, !PT ;  /* 0x000000ff19097812 */ /* 0x001fc800078ec0ff */
[----:B------:R3:W-:Y:S04]  /*18070*/  STL [R1+0x664], R0 ;  /* 0x0006640001007387 */ /* 0x0007e80000100800 */
[----:B------:R-:W4:Y:S04]  /*18080*/  LDL R25, [R1+0x2ac] ;  /* 0x0002ac0001197983 */ /* 0x000f280000100800 */
[----:B------:R0:W-:Y:S04]  /*18090*/  STL [R1+0x66c], R6 ;  /* 0x00066c0601007387 */ /* 0x0001e80000100800 */
[----:B------:R-:W4:Y:S01]  /*180a0*/  LDL R12, [R1+0x2d0] ;  /* 0x0002d000010c7983 */ /* 0x000f220000100800 */
[----:B--2---:R-:W-:-:S03]  /*180b0*/  IMAD.U32 R4, R20, 0x10000, RZ ;  /* 0x0001000014047824 */ /* 0x004fc600078e00ff */
[----:B------:R-:W2:Y:S01]  /*180c0*/  LDL R20, [R1+0x2b8] ;  /* 0x0002b80001147983 */ /* 0x000ea20000100800 */
[----:B---3--:R-:W-:-:S03]  /*180d0*/  LOP3.LUT R0, R23, 0xff, RZ, 0xc0, !PT ;  /* 0x000000ff17007812 */ /* 0x008fc600078ec0ff */
[----:B------:R-:W3:Y:S01]  /*180e0*/  LDL R23, [R1+0x2c4] ;  /* 0x0002c40001177983 */ /* 0x000ee20000100800 */
[----:B----4-:R-:W-:-:S03]  /*180f0*/  PRMT R9, R26, 0x7604, R9 ;  /* 0x000076041a097816 */ /* 0x010fc60000000009 */
[----:B------:R-:W4:Y:S01]  /*18100*/  LDL R26, [R1+0x394] ;  /* 0x00039400011a7983 */ /* 0x000f220000100800 */
[----:B0-----:R-:W-:Y:S01]  /*18110*/  LOP3.LUT R6, R16, 0xff, RZ, 0xc0, !PT ;  /* 0x000000ff10067812 */ /* 0x001fe200078ec0ff */
[----:B------:R-:W-:Y:S02]  /*18120*/  IMAD.U32 R7, R27, 0x10000, RZ ;  /* 0x000100001b077824 */ /* 0x000fe400078e00ff */
[----:B------:R-:W4:Y:S01]  /*18130*/  LDL R27, [R1+0x2b0] ;  /* 0x0002b000011b7983 */ /* 0x000f220000100800 */
[----:B------:R-:W-:-:S03]  /*18140*/  PRMT R6, R28, 0x7604, R6 ;  /* 0x000076041c067816 */ /* 0x000fc60000000006 */
[----:B------:R-:W4:Y:S01]  /*18150*/  LDL R28, [R1+0x398] ;  /* 0x00039800011c7983 */ /* 0x000f220000100800 */
[----:B------:R-:W-:-:S03]  /*18160*/  LOP3.LUT R29, R21, 0xff, RZ, 0xc0, !PT ;  /* 0x000000ff151d7812 */ /* 0x000fc600078ec0ff */
[----:B------:R-:W4:Y:S04]  /*18170*/  LDL R21, [R1+0x2bc] ;  /* 0x0002bc0001157983 */ /* 0x000f280000100800 */
[----:B------:R0:W-:Y:S01]  /*18180*/  STL [R1+0x660], R3 ;  /* 0x0006600301007387 */ /* 0x0001e20000100800 */
[----:B------:R-:W-:Y:S01]  /*18190*/  LOP3.LUT R16, R7, 0xff0000, RZ, 0xc0, !PT ;  /* 0x00ff000007107812 */ /* 0x000fe200078ec0ff */
[----:B0-----:R-:W-:Y:S02]  /*181a0*/  IMAD.U32 R3, R18, 0x10000, RZ ;  /* 0x0001000012037824 */ /* 0x001fe400078e00ff */
[----:B------:R-:W-:Y:S01]  /*181b0*/  IMAD.U32 R15, R19, 0x10000, RZ ;  /* 0x00010000130f7824 */ /* 0x000fe200078e00ff */
[----:B------:R-:W4:Y:S02]  /*181c0*/  LDL R18, [R1+0x2e8] ;  /* 0x0002e80001127983 */ /* 0x000f240000100800 */
[----:B------:R-:W-:Y:S01]  /*181d0*/  LOP3.LUT R7, R3, 0xff0000, RZ, 0xc0, !PT ;  /* 0x00ff000003077812 */ /* 0x000fe200078ec0ff */
[----:B------:R-:W-:Y:S01]  /*181e0*/  IMAD.IADD R9, R9, 0x1, R16 ;  /* 0x0000000109097824 */ /* 0x000fe200078e0210 */
[----:B------:R-:W-:Y:S01]  /*181f0*/  LOP3.LUT R4, R4, 0xff0000, RZ, 0xc0, !PT ;  /* 0x00ff000004047812 */ /* 0x000fe200078ec0ff */
[----:B------:R-:W4:Y:S02]  /*18200*/  LDL R16, [R1+0x2e0] ;  /* 0x0002e00001107983 */ /* 0x000f240000100800 */
[----:B------:R-:W-:-:S02]  /*18210*/  IMAD.IADD R6, R6, 0x1, R7 ;  /* 0x0000000106067824 */ /* 0x000fc400078e0207 */
[----:B------:R0:W-:Y:S04]  /*18220*/  STL [R1+0x658], R9 ;  /* 0x0006580901007387 */ /* 0x0001e80000100800 */
[----:B------:R2:W-:Y:S04]  /*18230*/  STL [R1+0x65c], R6 ;  /* 0x00065c0601007387 */ /* 0x0005e80000100800 */
[----:B------:R-:W4:Y:S01]  /*18240*/  LDL R19, [R1+0x300] ;  /* 0x0003000001137983 */ /* 0x000f220000100800 */
[----:B------:R-:W-:-:S03]  /*18250*/  PRMT R3, R22, 0x7604, R29 ;  /* 0x0000760416037816 */ /* 0x000fc6000000001d */
[----:B------:R-:W4:Y:S01]  /*18260*/  LDL R22, [R1+0x39c] ;  /* 0x00039c0001167983 */ /* 0x000f220000100800 */
[----:B------:R-:W-:-:S03]  /*18270*/  LOP3.LUT R29, R15, 0xff0000, RZ, 0xc0, !PT ;  /* 0x00ff00000f1d7812 */ /* 0x000fc600078ec0ff */
[----:B------:R-:W4:Y:S01]  /*18280*/  LDL R15, [R1+0x3a0] ;  /* 0x0003a000010f7983 */ /* 0x000f220000100800 */
[----:B------:R-:W-:-:S03]  /*18290*/  PRMT R0, R24, 0x7604, R0 ;  /* 0x0000760418007816 */ /* 0x000fc60000000000 */
[----:B------:R-:W4:Y:S02]  /*182a0*/  LDL R24, [R1+0x2dc] ;  /* 0x0002dc0001187983 */ /* 0x000f240000100800 */
[----:B------:R-:W-:Y:S01]  /*182b0*/  IMAD.IADD R0, R0, 0x1, R29 ;  /* 0x0000000100007824 */ /* 0x000fe200078e021d */
[----:B0-----:R-:W-:Y:S02]  /*182c0*/  LOP3.LUT R9, R25, 0xff, RZ, 0xc0, !PT ;  /* 0x000000ff19097812 */ /* 0x001fe400078ec0ff */
[----:B------:R-:W4:Y:S01]  /*182d0*/  LDL R25, [R1+0x2ec] ;  /* 0x0002ec0001197983 */ /* 0x000f220000100800 */
[----:B--2---:R-:W-:-:S03]  /*182e0*/  LOP3.LUT R6, R20, 0xff, RZ, 0xc0, !PT ;  /* 0x000000ff14067812 */ /* 0x004fc600078ec0ff */
[----:B------:R-:W2:Y:S01]  /*182f0*/  LDL R20, [R1+0x2f8] ;  /* 0x0002f80001147983 */ /* 0x000ea20000100800 */
[----:B---3--:R-:W-:-:S03]  /*18300*/  LOP3.LUT R29, R23, 0xff, RZ, 0xc0, !PT ;  /* 0x000000ff171d7812 */ /* 0x008fc600078ec0ff */
[----:B------:R-:W3:Y:S01]  /*18310*/  LDL R23, [R1+0x3a4] ;  /* 0x0003a40001177983 */ /* 0x000ee20000100800 */
[----:B----4-:R-:W-:-:S03]  /*18320*/  PRMT R9, R26, 0x7604, R9 ;  /* 0x000076041a097816 */ /* 0x010fc60000000009 */
[----:B------:R-:W4:Y:S01]  /*18330*/  LDL R26, [R1+0x3a8] ;  /* 0x0003a800011a7983 */ /* 0x000f220000100800 */
[----:B------:R-:W-:-:S03]  /*18340*/  IMAD.U32 R7, R27, 0x10000, RZ ;  /* 0x000100001b077824 */ /* 0x000fc600078e00ff */
[----:B------:R-:W4:Y:S01]  /*18350*/  LDL R27, [R1+0x2f4] ;  /* 0x0002f400011b7983 */ /* 0x000f220000100800 */
[----:B------:R-:W-:Y:S01]  /*18360*/  PRMT R6, R28, 0x7604, R6 ;  /* 0x000076041c067816 */ /* 0x000fe20000000006 */
[----:B------:R-:W-:Y:S02]  /*18370*/  IMAD.IADD R3, R3, 0x1, R4 ;  /* 0x0000000103037824 */ /* 0x000fe400078e0204 */
[----:B------:R-:W4:Y:S04]  /*18380*/  LDL R28, [R1+0x3ac] ;  /* 0x0003ac00011c7983 */ /* 0x000f280000100800 */
[----:B------:R0:W-:Y:S01]  /*18390*/  STL [R1+0x650], R3 ;  /* 0x0006500301007387 */ /* 0x0001e20000100800 */
[----:B------:R-:W-:Y:S02]  /*183a0*/  IMAD.U32 R4, R10, 0x10000, RZ ;  /* 0x000100000a047824 */ /* 0x000fe400078e00ff */
[----:B0-----:R-:W-:-:S02]  /*183b0*/  IMAD.U32 R3, R21, 0x10000, RZ ;  /* 0x0001000015037824 */ /* 0x001fc400078e00ff */
[----:B------:R-:W4:Y:S01]  /*183c0*/  LDL R21, [R1+0x304] ;  /* 0x0003040001157983 */ /* 0x000f220000100800 */
[----:B------:R-:W-:Y:S02]  /*183d0*/  LOP3.LUT R10, R7, 0xff0000, RZ, 0xc0, !PT ;  /* 0x00ff0000070a7812 */ /* 0x000fe400078ec0ff */
[----:B------:R-:W-:-:S03]  /*183e0*/  LOP3.LUT R7, R3, 0xff0000, RZ, 0xc0, !PT ;  /* 0x00ff000003077812 */ /* 0x000fc600078ec0ff */
[----:B------:R-:W-:Y:S02]  /*183f0*/  IMAD.IADD R9, R9, 0x1, R10 ;  /* 0x0000000109097824 */ /* 0x000fe400078e020a */
[----:B------:R-:W-:Y:S01]  /*18400*/  IMAD.IADD R6, R6, 0x1, R7 ;  /* 0x0000000106067824 */ /* 0x000fe200078e0207 */
[----:B------:R-:W-:Y:S01]  /*18410*/  LOP3.LUT R4, R4, 0xff0000, RZ, 0xc0, !PT ;  /* 0x00ff000004047812 */ /* 0x000fe200078ec0ff */
[----:B------:R-:W-:Y:S01]  /*18420*/  STL [R1+0x654], R0 ;  /* 0x0006540001007387 */ /* 0x000fe20000100800 */
[----:B------:R-:W-:-:S03]  /*18430*/  LOP3.LUT R7, R18, 0xff, RZ, 0xc0, !PT ;  /* 0x000000ff12077812 */ /* 0x000fc600078ec0ff */
[----:B------:R0:W-:Y:S04]  /*18440*/  STL [R1+0x648], R9 ;  /* 0x0006480901007387 */ /* 0x0001e80000100800 */
[----:B------:R2:W-:Y:S04]  /*18450*/  STL [R1+0x64c], R6 ;  /* 0x00064c0601007387 */ /* 0x0005e80000100800 */
[----:B------:R-:W4:Y:S01]  /*18460*/  LDL R10, [R1+0x404] ;  /* 0x00040400010a7983 */ /* 0x000f220000100800 */
[----:B------:R-:W-:-:S03]  /*18470*/  PRMT R3, R22, 0x7604, R29 ;  /* 0x0000760416037816 */ /* 0x000fc6000000001d */
[----:B------:R-:W4:Y:S02]  /*18480*/  LDL R22, [R1+0x3b0] ;  /* 0x0003b00001167983 */ /* 0x000f240000100800 */
[----:B------:R-:W-:Y:S01]  /*18490*/  IMAD.IADD R3, R3, 0x1, R4 ;  /* 0x0000000103037824 */ /* 0x000fe200078e0204 */
[----:B0-----:R-:W-:Y:S01]  /*184a0*/  LOP3.LUT R9, R24, 0xff, RZ, 0xc0, !PT ;  /* 0x000000ff18097812 */ /* 0x001fe200078ec0ff */
[----:B------:R-:W-:Y:S01]  /*184b0*/  IMAD.U32 R4, R16, 0x10000, RZ ;  /* 0x0001000010047824 */ /* 0x000fe200078e00ff */
[----:B------:R-:W4:Y:S01]  /*184c0*/  LDL R24, [R1+0x30c] ;  /* 0x00030c0001187983 */ /* 0x000f220000100800 */
[----:B--2---:R-:W-:-:S03]  /*184d0*/  IMAD.U32 R6, R20, 0x10000, RZ ;  /* 0x0001000014067824 */ /* 0x004fc600078e00ff */
[----:B------:R-:W2:Y:S01]  /*184e0*/  LDL R20, [R1+0x31c] ;  /* 0x00031c0001147983 */ /* 0x000ea20000100800 */
[----:B---3--:R-:W-:-:S03]  /*184f0*/  PRMT R16, R23, 0x7604, R9 ;  /* 0x0000760417107816 */ /* 0x008fc60000000009 */
[----:B------:R-:W3:Y:S01]  /*18500*/  LDL R23, [R1+0x3fc] ;  /* 0x0003fc0001177983 */ /* 0x000ee20000100800 */
[----:B----4-:R-:W-:-:S03]  /*18510*/  PRMT R7, R26, 0x7604, R7 ;  /* 0x000076041a077816 */ /* 0x010fc60000000007 */
[----:B------:R-:W4:Y:S01]  /*18520*/  LDL R26, [R1+0x3b4] ;  /* 0x0003b400011a7983 */ /* 0x000f220000100800 */
[----:B------:R-:W-:Y:S01]  /*18530*/  LOP3.LUT R0, R12, 0xff, RZ, 0xc0, !PT ;  /* 0x000000ff0c007812 */ /* 0x000fe200078ec0ff */
[----:B------:R-:W-:Y:S02]  /*18540*/  IMAD.U32 R12, R13, 0x10000, RZ ;  /* 0x000100000d0c7824 */ /* 0x000fe400078e00ff */
[----:B------:R0:W-:Y:S01]  /*18550*/  STL [R1+0x640], R3 ;  /* 0x0006400301007387 */ /* 0x0001e20000100800 */
[----:B------:R-:W-:Y:S02]  /*18560*/  PRMT R0, R15, 0x7604, R0 ;  /* 0x000076040f007816 */ /* 0x000fe40000000000 */
[----:B------:R-:W-:Y:S01]  /*18570*/  LOP3.LUT R29, R12, 0xff0000, RZ, 0xc0, !PT ;  /* 0x00ff00000c1d7812 */ /* 0x000fe200078ec0ff */
[----:B------:R-:W4:Y:S04]  /*18580*/  LDL R13, [R1+0x40c] ;  /* 0x00040c00010d7983 */ /* 0x000f280000100800 */
[----:B------:R-:W-:Y:S01]  /*18590*/  IMAD.IADD R0, R0, 0x1, R29 ;  /* 0x0000000100007824 */ /* 0x000fe200078e021d */
[----:B------:R-:W-:Y:S01]  /*185a0*/  LOP3.LUT R29, R27, 0xff, RZ, 0xc0, !PT ;  /* 0x000000ff1b1d7812 */ /* 0x000fe200078ec0ff */
[----:B0-----:R-:W-:Y:S01]  /*185b0*/  IMAD.U32 R3, R25, 0x10000, RZ ;  /* 0x0001000019037824 */ /* 0x001fe200078e00ff */
[----:B------:R-:W4:Y:S01]  /*185c0*/  LDL R27, [R1+0x318] ;  /* 0x00031800011b7983 */ /* 0x000f220000100800 */
[----:B------:R-:W-:-:S03]  /*185d0*/  LOP3.LUT R18, R4, 0xff0000, RZ, 0xc0, !PT ;  /* 0x00ff000004127812 */ /* 0x000fc600078ec0ff */
[----:B------:R-:W4:Y:S01]  /*185e0*/  LDL R25, [R1+0x310] ;  /* 0x0003100001197983 */ /* 0x000f220000100800 */
[----:B------:R-:W-:-:S03]  /*185f0*/  LOP3.LUT R9, R3, 0xff0000, RZ, 0xc0, !PT ;  /* 0x00ff000003097812 */ /* 0x000fc600078ec0ff */
[----:B------:R-:W4:Y:S01]  /*18600*/  LDL R4, [R1+0x408] ;  /* 0x0004080001047983 */ /* 0x000f220000100800 */
[----:B------:R-:W-:-:S03]  /*18610*/  PRMT R3, R28, 0x7604, R29 ;  /* 0x000076041c037816 */ /* 0x000fc6000000001d */
[----:B------:R-:W4:Y:S01]  /*18620*/  LDL R28, [R1+0x3b8] ;  /* 0x0003b800011c7983 */ /* 0x000f220000100800 */
[----:B------:R-:W-:-:S03]  /*18630*/  IMAD.U32 R15, R21, 0x10000, RZ ;  /* 0x00010000150f7824 */ /* 0x000fc600078e00ff */
[----:B------:R-:W4:Y:S04]  /*18640*/  LDL R12, [R1+0x324] ;  /* 0x00032400010c7983 */ /* 0x000f280000100800 */
[----:B------:R0:W-:Y:S01]  /*18650*/  STL [R1+0x644], R0 ;  /* 0x0006440001007387 */ /* 0x0001e20000100800 */
[----:B------:R-:W-:-:S03]  /*18660*/  LOP3.LUT R29, R15, 0xff0000, RZ, 0xc0, !PT ;  /* 0x00ff00000f1d7812 */ /* 0x000fc600078ec0ff */
[----:B------:R-:W4:Y:S01]  /*18670*/  LDL R15, [R1+0x3bc] ;  /* 0x0003bc00010f7983 */ /* 0x000f220000100800 */
[----:B------:R-:W-:Y:S01]  /*18680*/  LOP3.LUT R6, R6, 0xff0000, RZ, 0xc0, !PT ;  /* 0x00ff000006067812 */ /* 0x000fe200078ec0ff */
[----:B------:R-:W-:Y:S02]  /*18690*/  IMAD.IADD R16, R16, 0x1, R18 ;  /* 0x0000000110107824 */ /* 0x000fe400078e0212 */
[----:B------:R-:W4:Y:S01]  /*186a0*/  LDL R21, [R1+0x414] ;  /* 0x0004140001157983 */ /* 0x000f220000100800 */
[----:B0-----:R-:W-:-:S03]  /*186b0*/  LOP3.LUT R0, R19, 0xff, RZ, 0xc0, !PT ;  /* 0x000000ff13007812 */ /* 0x001fc600078ec0ff */
[----:B------:R-:W4:Y:S01]  /*186c0*/  LDL R19, [R1+0x418] ;  /* 0x0004180001137983 */ /* 0x000f220000100800 */
[----:B------:R-:W-:-:S03]  /*186d0*/  IMAD.IADD R3, R3, 0x1, R6 ;  /* 0x0000000103037824 */ /* 0x000fc600078e0206 */
[----:B------:R0:W-:Y:S01]  /*186e0*/  STL [R1+0x638], R16 ;  /* 0x0006381001007387 */ /* 0x0001e20000100800 */
[----:B------:R-:W-:-:S03]  /*186f0*/  IMAD.IADD R7, R7, 0x1, R9 ;  /* 0x0000000107077824 */ /* 0x000fc600078e0209 */
[----:B------:R-:W4:Y:S01]  /*18700*/  LDL R18, [R1+0x424] ;  /* 0x0004240001127983 */ /* 0x000f220000100800 */
[----:B------:R-:W-:-:S03]  /*18710*/  PRMT R0, R22, 0x7604, R0 ;  /* 0x0000760416007816 */ /* 0x000fc60000000000 */
[----:B------:R2:W-:Y:S02]  /*18720*/  STL [R1+0x630], R3 ;  /* 0x0006300301007387 */ /* 0x0005e40000100800 */
[----:B------:R-:W-:Y:S02]  /*18730*/  IMAD.IADD R0, R0, 0x1, R29 ;  /* 0x0000000100007824 */ /* 0x000fe400078e021d */
[----:B0-----:R-:W4:Y:S01]  /*18740*/  LDL R16, [R1+0x428] ;  /* 0x0004280001107983 */ /* 0x001f220000100800 */
[----:B------:R-:W-:-:S03]  /*18750*/  LOP3.LUT R9, R24, 0xff, RZ, 0xc0, !PT ;  /* 0x000000ff18097812 */ /* 0x000fc600078ec0ff */
[----:B------:R-:W4:Y:S04]  /*18760*/  LDL R22, [R1+0x448] ;  /* 0x0004480001167983 */ /* 0x000f280000100800 */
[----:B------:R3:W-:Y:S04]  /*18770*/  STL [R1+0x634], R0 ;  /* 0x0006340001007387 */ /* 0x0007e80000100800 */
        /* <DEDUP_REMOVED lines=8> */
[----:B------:R-:W-:-:S03]  /*18800*/  LOP3.LUT R6, R27, 0xff, RZ, 0xc0, !PT ;  /* 0x000000ff1b067812 */ /* 0x000fc600078ec0ff */
[----:B------:R-:W4:Y:S01]  /*18810*/  LDL R27, [R1+0x434] ;  /* 0x00043400011b7983 */ /* 0x000f220000100800 */
[----:B0-----:R-:W-:-:S03]  /*18820*/  IMAD.U32 R7, R25, 0x10000, RZ ;  /* 0x0001000019077824 */ /* 0x001fc600078e00ff */
[----:B------:R-:W4:Y:S01]  /*18830*/  LDL R25, [R1+0x438] ;  /* 0x0004380001197983 */ /* 0x000f220000100800 */
[----:B------:R-:W-:Y:S01]  /*18840*/  LOP3.LUT R29, R4, 0xff, RZ, 0xc0, !PT ;  /* 0x000000ff041d7812 */ /* 0x000fe200078ec0ff */
[----:B------:R-:W-:Y:S01]  /*18850*/  IMAD.U32 R4, R10, 0x10000, RZ ;  /* 0x000100000a047824 */ /* 0x000fe200078e00ff */
[----:B------:R-:W-:Y:S02]  /*18860*/  LOP3.LUT R10, R7, 0xff0000, RZ, 0xc0, !PT ;  /* 0x00ff0000070a7812 */ /* 0x000fe400078ec0ff */
[----:B------:R-:W-:Y:S02]  /*18870*/  PRMT R6, R28, 0x7604, R6 ;  /* 0x000076041c067816 */ /* 0x000fe40000000006 */
[----:B------:R-:W-:Y:S01]  /*18880*/  LOP3.LUT R7, R3, 0xff0000, RZ, 0xc0, !PT ;  /* 0x00ff000003077812 */ /* 0x000fe200078ec0ff */
[----:B------:R-:W4:Y:S01]  /*18890*/  LDL R28, [R1+0x43c] ;  /* 0x00043c00011c7983 */ /* 0x000f220000100800 */
[----:B------:R-:W-:-:S03]  /*188a0*/  IMAD.U32 R12, R12, 0x10000, RZ ;  /* 0x000100000c0c7824 */ /* 0x000fc600078e00ff */
[----:B------:R-:W-:Y:S01]  /*188b0*/  IMAD.IADD R6, R6, 0x1, R7 ;  /* 0x0000000106067824 */ /* 0x000fe200078e0207 */
[----:B------:R-:W-:-:S04]  /*188c0*/  PRMT R3, R13, 0x7604, R29 ;  /* 0x000076040d037816 */ /* 0x000fc8000000001d */
[----:B------:R0:W-:Y:S01]  /*188d0*/  STL [R1+0x62c], R6 ;  /* 0x00062c0601007387 */ /* 0x0001e20000100800 */
[----:B------:R-:W-:Y:S02]  /*188e0*/  PRMT R0, R15, 0x7604, R0 ;  /* 0x000076040f007816 */ /* 0x000fe40000000000 */
[----:B------:R-:W-:Y:S02]  /*188f0*/  LOP3.LUT R29, R12, 0xff0000, RZ, 0xc0, !PT ;  /* 0x00ff00000c1d7812 */ /* 0x000fe400078ec0ff */
[----:B0-----:R-:W-:Y:S02]  /*18900*/  LOP3.LUT R6, R19, 0xff, RZ, 0xc0, !PT ;  /* 0x000000ff13067812 */ /* 0x001fe400078ec0ff */
[----:B------:R-:W4:Y:S01]  /*18910*/  LDL R19, [R1+0x464] ;  /* 0x0004640001137983 */ /* 0x000f220000100800 */
[----:B------:R-:W-:Y:S01]  /*18920*/  IMAD.IADD R0, R0, 0x1, R29 ;  /* 0x0000000100007824 */ /* 0x000fe200078e021d */
[----:B------:R-:W-:Y:S01]  /*18930*/  LOP3.LUT R4, R4, 0xff0000, RZ, 0xc0, !PT ;  /* 0x00ff000004047812 */ /* 0x000fe200078ec0ff */
[----:B------:R-:W-:-:S03]  /*18940*/  IMAD.IADD R9, R9, 0x1, R10 ;  /* 0x0000000109097824 */ /* 0x000fc600078e020a */
[----:B------:R0:W-:Y:S01]  /*18950*/  STL [R1+0x624], R0 ;  /* 0x0006240001007387 */ /* 0x0001e20000100800 */
[----:B------:R-:W-:-:S03]  /*18960*/  IMAD.IADD R4, R3, 0x1, R4 ;  /* 0x0000000103047824 */ /* 0x000fc600078e0204 */
[----:B------:R1:W-:Y:S01]  /*18970*/  STL [R1+0x628], R9 ;  /* 0x0006280901007387 */ /* 0x0003e20000100800 */
[----:B------:R-:W-:-:S03]  /*18980*/  LOP3.LUT R3, R16, 0xff, RZ, 0xc0, !PT ;  /* 0x000000ff10037812 */ /* 0x000fc600078ec0ff */
[----:B------:R-:W4:Y:S01]  /*18990*/  LDL R16, [R1+0x468] ;  /* 0x0004680001107983 */ /* 0x000f220000100800 */
[----:B0-----:R-:W-:-:S03]  /*189a0*/  IMAD.U32 R0, R21, 0x10000, RZ ;  /* 0x0001000015007824 */ /* 0x001fc600078e00ff */
[----:B------:R-:W4:Y:S01]  /*189b0*/  LDL R21, [R1+0x458] ;  /* 0x0004580001157983 */ /* 0x000f220000100800 */
[----:B-1----:R-:W-:Y:S01]  /*189c0*/  IMAD.U32 R9, R18, 0x10000, RZ ;  /* 0x0001000012097824 */ /* 0x002fe200078e00ff */
[----:B------:R-:W-:Y:S02]  /*189d0*/  LOP3.LUT R29, R22, 0xff, RZ, 0xc0, !PT ;  /* 0x000000ff161d7812 */ /* 0x000fe400078ec0ff */
[----:B------:R-:W4:Y:S02]  /*189e0*/  LDL R22, [R1+0x454] ;  /* 0x0004540001167983 */ /* 0x000f240000100800 */
[----:B------:R-:W-:Y:S02]  /*189f0*/  LOP3.LUT R12, R9, 0xff0000, RZ, 0xc0, !PT ;  /* 0x00ff0000090c7812 */ /* 0x000fe400078ec0ff */
[----:B------:R-:W4:Y:S01]  /*18a00*/  LDL R18, [R1+0x45c] ;  /* 0x00045c0001127983 */ /* 0x000f220000100800 */
[----:B--2---:R-:W-:-:S03]  /*18a10*/  PRMT R3, R20, 0x7604, R3 ;  /* 0x0000760414037816 */ /* 0x004fc60000000003 */
[----:B------:R-:W2:Y:S01]  /*18a20*/  LDL R20, [R1+0x488] ;  /* 0x0004880001147983 */ /* 0x000ea20000100800 */
[----:B---3--:R-:W-:-:S03]  /*18a30*/  PRMT R9, R23, 0x7604, R6 ;  /* 0x0000760417097816 */ /* 0x008fc60000000006 */
[----:B------:R-:W3:Y:S01]  /*18a40*/  LDL R23, [R1+0x484] ;  /* 0x0004840001177983 */ /* 0x000ee20000100800 */
[----:B----4-:R-:W-:-:S03]  /*18a50*/  PRMT R6, R26, 0x7604, R29 ;  /* 0x000076041a067816 */ /* 0x010fc6000000001d */
[----:B------:R-:W4:Y:S01]  /*18a60*/  LDL R26, [R1+0x46c] ;  /* 0x00046c00011a7983 */ /* 0x000f220000100800 */
[----:B------:R-:W-:-:S03]  /*18a70*/  LOP3.LUT R10, R0, 0xff0000, RZ, 0xc0, !PT ;  /* 0x00ff0000000a7812 */ /* 0x000fc600078ec0ff */
[----:B------:R0:W-:Y:S04]  /*18a80*/  STL [R1+0x620], R4 ;  /* 0x0006200401007387 */ /* 0x0001e80000100800 */
[----:B------:R-:W4:Y:S01]  /*18a90*/  LDL R0, [R1+0x478] ;  /* 0x0004780001007983 */ /* 0x000f220000100800 */
[----:B------:R-:W-:Y:S02]  /*18aa0*/  IMAD.U32 R13, R27, 0x10000, RZ ;  /* 0x000100001b0d7824 */ /* 0x000fe400078e00ff */
[----:B------:R-:W-:Y:S01]  /*18ab0*/  IMAD.IADD R27, R3, 0x1, R12 ;  /* 0x00000001031b7824 */ /* 0x000fe200078e020c */
[----:B0-----:R-:W-:Y:S01]  /*18ac0*/  LOP3.LUT R4, R25, 0xff, RZ, 0xc0, !PT ;  /* 0x000000ff19047812 */ /* 0x001fe200078ec0ff */
[----:B------:R-:W4:Y:S04]  /*18ad0*/  LDL R3, [R1+0x48c] ;  /* 0x00048c0001037983 */ /* 0x000f280000100800 */
[----:B------:R0:W-:Y:S01]  /*18ae0*/  STL [R1+0x878], R27 ;  /* 0x0008781b01007387 */ /* 0x0001e20000100800 */
[----:B------:R-:W-:Y:S01]  /*18af0*/  PRMT R4, R28, 0x7604, R4 ;  /* 0x000076041c047816 */ /* 0x000fe20000000004 */
[----:B------:R-:W-:-:S02]  /*18b00*/  IMAD.U32 R7, R24, 0x10000, RZ ;  /* 0x0001000018077824 */ /* 0x000fc400078e00ff */
[----:B------:R-:W4:Y:S04]  /*18b10*/  LDL R28, [R1+0x47c] ;  /* 0x00047c00011c7983 */ /* 0x000f280000100800 */
[----:B0-----:R-:W4:Y:S01]  /*18b20*/  LDL R27, [R1+0x474] ;  /* 0x00047400011b7983 */ /* 0x001f220000100800 */
[----:B------:R-:W-:Y:S02]  /*18b30*/  LOP3.LUT R7, R7, 0xff0000, RZ, 0xc0, !PT ;  /* 0x00ff000007077812 */ /* 0x000fe400078ec0ff */
[----:B------:R-:W-:Y:S01]  /*18b40*/  LOP3.LUT R29, R13, 0xff0000, RZ, 0xc0, !PT ;  /* 0x00ff00000d1d7812 */ /* 0x000fe200078ec0ff */
[----:B------:R-:W-:Y:S01]  /*18b50*/  IMAD.U32 R15, R19, 0x10000, RZ ;  /* 0x00010000130f7824 */ /* 0x000fe200078e00ff */
[----:B------:R-:W4:Y:S04]  /*18b60*/  LDL R12, [R1+0x498] ;  /* 0x00049800010c7983 */ /* 0x000f280000100800 */
[----:B------:R-:W4:Y:S01]  /*18b70*/  LDL R19, [R1+0x4c8] ;  /* 0x0004c80001137983 */ /* 0x000f220000100800 */
[----:B------:R-:W-:-:S02]  /*18b80*/  IMAD.IADD R24, R6, 0x1, R7 ;  /* 0x0000000106187824 */ /* 0x000fc400078e0207 */
[----:B------:R-:W-:Y:S01]  /*18b90*/  IMAD.IADD R25, R9, 0x1, R10 ;  /* 0x0000000109197824 */ /* 0x000fe200078e020a */
[----:B------:R-:W4:Y:S01]  /*18ba0*/  LDL R13, [R1+0x494] ;  /* 0x00049400010d7983 */ /* 0x000f220000100800 */
[----:B------:R-:W-:-:S03]  /*18bb0*/  IMAD.IADD R4, R4, 0x1, R29 ;  /* 0x0000000104047824 */ /* 0x000fc600078e021d */
[----:B------:R-:W4:Y:S01]  /*18bc0*/  LDL R10, [R1+0x4a4] ;  /* 0x0004a400010a7983 */ /* 0x000f220000100800 */
[----:B------:R-:W-:-:S03]  /*18bd0*/  LOP3.LUT R6, R21, 0xff, RZ, 0xc0, !PT ;  /* 0x000000ff15067812 */ /* 0x000fc600078ec0ff */
[----:B------:R-:W4:Y:S01]  /*18be0*/  LDL R21, [R1+0x4c4] ;  /* 0x0004c40001157983 */ /* 0x000f220000100800 */
[----:B------:R-:W-:Y:S01]  /*18bf0*/  LOP3.LUT R9, R16, 0xff, RZ, 0xc0, !PT ;  /* 0x000000ff10097812 */ /* 0x000fe200078ec0ff */
[----:B------:R-:W-:Y:S02]  /*18c00*/  IMAD.U32 R7, R22, 0x10000, RZ ;  /* 0x0001000016077824 */ /* 0x000fe400078e00ff */
[----:B------:R-:W4:Y:S04]  /*18c10*/  LDL R22, [R1+0x4b8] ;  /* 0x0004b80001167983 */ /* 0x000f280000100800 */
[----:B------:R-:W4:Y:S04]  /*18c20*/  LDL R16, [R1+0x4a8] ;  /* 0x0004a80001107983 */ /* 0x000f280000100800 */
[----:B------:R3:W-:Y:S01]  /*18c30*/  STL [R1+0x614], R4 ;  /* 0x0006140401007387 */ /* 0x0007e20000100800 */
[----:B--2---:R-:W-:-:S03]  /*18c40*/  LOP3.LUT R29, R20, 0xff, RZ, 0xc0, !PT ;  /* 0x000000ff141d7812 */ /* 0x004fc600078ec0ff */
[----:B------:R-:W2:Y:S01]  /*18c50*/  LDL R20, [R1+0x4b4] ;  /* 0x0004b40001147983 */ /* 0x000ea20000100800 */
[----:B---3--:R-:W-:-:S03]  /*18c60*/  IMAD.U32 R4, R23, 0x10000, RZ ;  /* 0x0001000017047824 */ /* 0x008fc600078e00ff */
[----:B------:R-:W3:Y:S01]  /*18c70*/  LDL R23, [R1+0x4ac] ;  /* 0x0004ac0001177983 */ /* 0x000ee20000100800 */
[----:B----4-:R-:W-:-:S03]  /*18c80*/  PRMT R9, R26, 0x7604, R9 ;  /* 0x000076041a097816 */ /* 0x010fc60000000009 */
[----:B------:R-:W4:Y:S01]  /*18c90*/  LDL R26, [R1+0x49c] ;  /* 0x00049c00011a7983 */ /* 0x000f220000100800 */
[----:B------:R-:W-:-:S03]  /*18ca0*/  PRMT R6, R18, 0x7604, R6 ;  /* 0x0000760412067816 */ /* 0x000fc60000000006 */
[----:B------:R-:W4:Y:S01]  /*18cb0*/  LDL R18, [R1+0x4cc] ;  /* 0x0004cc0001127983 */ /* 0x000f220000100800 */
[----:B------:R-:W-:-:S03]  /*18cc0*/  LOP3.LUT R15, R15, 0xff0000, RZ, 0xc0, !PT ;  /* 0x00ff00000f0f7812 */ /* 0x000fc600078ec0ff */
[----:B------:R0:W-:Y:S01]  /*18cd0*/  STL [R1+0x880], R24 ;  /* 0x0008801801007387 */ /* 0x0001e20000100800 */
[----:B------:R-:W-:Y:S01]  /*18ce0*/  LOP3.LUT R0, R0, 0xff, RZ, 0xc0, !PT ;  /* 0x000000ff00007812 */ /* 0x000fe200078ec0ff */
[----:B------:R-:W-:Y:S02]  /*18cf0*/  IMAD.IADD R9, R9, 0x1, R15 ;  /* 0x0000000109097824 */ /* 0x000fe400078e020f */
[----:B------:R-:W4:Y:S01]  /*18d00*/  LDL R15, [R1+0x4e8] ;  /* 0x0004e800010f7983 */ /* 0x000f220000100800 */
[----:B------:R-:W-:Y:S01]  /*18d10*/  PRMT R3, R3, 0x7604, R29 ;  /* 0x0000760403037816 */ /* 0x000fe2000000001d */
[----:B0-----:R-:W-:Y:S01]  /*18d20*/  IMAD.U32 R24, R27, 0x10000, RZ ;  /* 0x000100001b187824 */ /* 0x001fe200078e00ff */
[----:B------:R-:W-:Y:S02]  /*18d30*/  PRMT R0, R28, 0x7604, R0 ;  /* 0x000076041c007816 */ /* 0x000fe40000000000 */
[----:B------:R-:W-:Y:S01]  /*18d40*/  LOP3.LUT R7, R7, 0xff0000, RZ, 0xc0, !PT ;  /* 0x00ff000007077812 */ /* 0x000fe200078ec0ff */
[----:B------:R-:W4:Y:S01]  /*18d50*/  LDL R28, [R1+0x4bc] ;  /* 0x0004bc00011c7983 */ /* 0x000f220000100800 */
[----:B------:R-:W-:-:S02]  /*18d60*/  LOP3.LUT R29, R24, 0xff0000, RZ, 0xc0, !PT ;  /* 0x00ff0000181d7812 */ /* 0x000fc400078ec0ff */
[----:B------:R-:W-:Y:S01]  /*18d70*/  LOP3.LUT R4, R4, 0xff0000, RZ, 0xc0, !PT ;  /* 0x00ff000004047812 */ /* 0x000fe200078ec0ff */
[----:B------:R0:W-:Y:S02]  /*18d80*/  STL [R1+0x608], R9 ;  /* 0x0006080901007387 */ /* 0x0001e40000100800 */
[----:B------:R-:W-:Y:S02]  /*18d90*/  IMAD.IADD R0, R0, 0x1, R29 ;  /* 0x0000000100007824 */ /* 0x000fe400078e021d */
[----:B------:R-:W-:Y:S01]  /*18da0*/  IMAD.IADD R6, R6, 0x1, R7 ;  /* 0x0000000106067824 */ /* 0x000fe200078e0207 */
[----:B------:R-:W-:Y:S04]  /*18db0*/  STL [R1+0x87c], R25 ;  /* 0x00087c1901007387 */ /* 0x000fe80000100800 */
[----:B------:R-:W4:Y:S01]  /*18dc0*/  LDL R27, [R1+0x3dc] ;  /* 0x0003dc00011b7983 */ /* 0x000f220000100800 */
[----:B------:R-:W-:-:S03]  /*18dd0*/  LOP3.LUT R29, R19, 0xff, RZ, 0xc0, !PT ;  /* 0x000000ff131d7812 */ /* 0x000fc600078ec0ff */
[----:B------:R-:W4:Y:S01]  /*18de0*/  LDL R19, [R1+0x4d8] ;  /* 0x0004d80001137983 */ /* 0x000f220000100800 */
[----:B------:R-:W-:-:S03]  /*18df0*/  IMAD.IADD R3, R3, 0x1, R4 ;  /* 0x0000000103037824 */ /* 0x000fc600078e0204 */
[----:B------:R1:W-:Y:S01]  /*18e00*/  STL [R1+0x60c], R6 ;  /* 0x00060c0601007387 */ /* 0x0003e20000100800 */
[----:B0-----:R-:W-:-:S03]  /*18e10*/  IMAD.U32 R9, R10, 0x10000, RZ ;  /* 0x000100000a097824 */ /* 0x001fc600078e00ff */
[----:B------:R0:W-:Y:S01]  /*18e20*/  STL [R1+0x604], R0 ;  /* 0x0006040001007387 */ /* 0x0001e20000100800 */
[----:B------:R-:W-:Y:S01]  /*18e30*/  LOP3.LUT R7, R12, 0xff, RZ, 0xc0, !PT ;  /* 0x000000ff0c077812 */ /* 0x000fe200078ec0ff */
[----:B-1----:R-:W-:Y:S02]  /*18e40*/  IMAD.U32 R6, R21, 0x10000, RZ ;  /* 0x0001000015067824 */ /* 0x002fe400078e00ff */
[----:B------:R-:W4:Y:S01]  /*18e50*/  LDL R21, [R1+0x4d4] ;  /* 0x0004d40001157983 */ /* 0x000f220000100800 */
[----:B0-----:R-:W-:-:S03]  /*18e60*/  LOP3.LUT R0, R22, 0xff, RZ, 0xc0, !PT ;  /* 0x000000ff16007812 */ /* 0x001fc600078ec0ff */
[----:B------:R-:W4:Y:S01]  /*18e70*/  LDL R22, [R1+0x508] ;  /* 0x0005080001167983 */ /* 0x000f220000100800 */
[----:B------:R-:W-:-:S03]  /*18e80*/  LOP3.LUT R4, R16, 0xff, RZ, 0xc0, !PT ;  /* 0x000000ff10047812 */ /* 0x000fc600078ec0ff */
[----:B------:R0:W-:Y:S04]  /*18e90*/  STL [R1+0x600], R3 ;  /* 0x0006000301007387 */ /* 0x0001e80000100800 */
[----:B------:R-:W4:Y:S01]  /*18ea0*/  LDL R16, [R1+0x4e4] ;  /* 0x0004e40001107983 */ /* 0x000f220000100800 */
[----:B0-----:R-:W-:Y:S01]  /*18eb0*/  IMAD.U32 R3, R13, 0x10000, RZ ;  /* 0x000100000d037824 */ /* 0x001fe200078e00ff */
[----:B------:R-:W-:Y:S01]  /*18ec0*/  LOP3.LUT R13, R9, 0xff0000, RZ, 0xc0, !PT ;  /* 0x00ff0000090d7812 */ /* 0x000fe200078ec0ff */
[----:B--2---:R-:W-:Y:S02]  /*18ed0*/  IMAD.U32 R24, R20, 0x10000, RZ ;  /* 0x0001000014187824 */ /* 0x004fe400078e00ff */
[----:B------:R-:W2:Y:S01]  /*18ee0*/  LDL R20, [R1+0x4f8] ;  /* 0x0004f80001147983 */ /* 0x000ea20000100800 */
[----:B---3--:R-:W-:-:S03]  /*18ef0*/  PRMT R12, R23, 0x7604, R4 ;  /* 0x00007604170c7816 */ /* 0x008fc60000000004 */
[----:B------:R-:W3:Y:S01]  /*18f00*/  LDL R23, [R1+0x4f4] ;  /* 0x0004f40001177983 */ /* 0x000ee20000100800 */
[----:B----4-:R-:W-:-:S03]  /*18f10*/  PRMT R9, R26, 0x7604, R7 ;  /* 0x000076041a097816 */ /* 0x010fc60000000007 */
[----:B------:R-:W4:Y:S01]  /*18f20*/  LDL R26, [R1+0x4ec] ;  /* 0x0004ec00011a7983 */ /* 0x000f220000100800 */
[----:B------:R-:W-:-:S03]  /*18f30*/  LOP3.LUT R10, R3, 0xff0000, RZ, 0xc0, !PT ;  /* 0x00ff0000030a7812 */ /* 0x000fc600078ec0ff */
[----:B------:R-:W4:Y:S01]  /*18f40*/  LDL R4, [R1+0x504] ;  /* 0x0005040001047983 */ /* 0x000f220000100800 */
[----:B------:R-:W-:-:S03]  /*18f50*/  PRMT R3, R18, 0x7604, R29 ;  /* 0x0000760412037816 */ /* 0x000fc6000000001d */
[----:B------:R-:W4:Y:S04]  /*18f60*/  LDL R7, [R1+0x4dc] ;  /* 0x0004dc0001077983 */ /* 0x000f280000100800 */
[----:B------:R-:W4:Y:S01]  /*18f70*/  LDL R18, [R1+0x50c] ;  /* 0x00050c0001127983 */ /* 0x000f220000100800 */
[----:B------:R-:W-:Y:S01]  /*18f80*/  IMAD.IADD R9, R9, 0x1, R10 ;  /* 0x0000000109097824 */ /* 0x000fe200078e020a */
[----:B------:R-:W-:Y:S02]  /*18f90*/  LOP3.LUT R6, R6, 0xff0000, RZ, 0xc0, !PT ;  /* 0x00ff000006067812 */ /* 0x000fe400078ec0ff */
[----:B------:R-:W-:Y:S01]  /*18fa0*/  LOP3.LUT R29, R24, 0xff0000, RZ, 0xc0, !PT ;  /* 0x00ff0000181d7812 */ /* 0x000fe200078ec0ff */
[----:B------:R-:W-:Y:S01]  /*18fb0*/  IMAD.IADD R12, R12, 0x1, R13 ;  /* 0x000000010c0c7824 */ /* 0x000fe200078e020d */
[----:B------:R0:W-:Y:S01]  /*18fc0*/  STL [R1+0x5fc], R9 ;  /* 0x0005fc0901007387 */ /* 0x0001e20000100800 */
[----:B------:R-:W-:-:S03]  /*18fd0*/  IMAD.IADD R3, R3, 0x1, R6 ;  /* 0x0000000103037824 */ /* 0x000fc600078e0206 */
[----:B------:R-:W4:Y:S04]  /*18fe0*/  LDL R10, [R1+0x528] ;  /* 0x00052800010a7983 */ /* 0x000f280000100800 */
[----:B------:R-:W4:Y:S01]  /*18ff0*/  LDL R13, [R1+0x518] ;  /* 0x00051800010d7983 */ /* 0x000f220000100800 */
[----:B0-----:R-:W-:-:S03]  /*19000*/  LOP3.LUT R9, R15, 0xff, RZ, 0xc0, !PT ;  /* 0x000000ff0f097812 */ /* 0x001fc600078ec0ff */
[----:B------:R-:W4:Y:S01]  /*19010*/  LDL R15, [R1+0x514] ;  /* 0x00051400010f7983 */ /* 0x000f220000100800 */
[----:B------:R-:W-:-:S03]  /*19020*/  PRMT R0, R28, 0x7604, R0 ;  /* 0x000076041c007816 */ /* 0x000fc60000000000 */
[----:B------:R-:W4:Y:S02]  /*19030*/  LDL R28, [R1+0x4fc] ;  /* 0x0004fc00011c7983 */ /* 0x000f240000100800 */
[----:B------:R-:W-:Y:S02]  /*19040*/  IMAD.IADD R0, R0, 0x1, R29 ;  /* 0x0000000100007824 */ /* 0x000fe400078e021d */
[----:B------:R0:W-:Y:S01]  /*19050*/  STL [R1+0x5f0], R3 ;  /* 0x0005f00301007387 */ /* 0x0001e20000100800 */
[----:B------:R-:W-:-:S03]  /*19060*/  LOP3.LUT R6, R19, 0xff, RZ, 0xc0, !PT ;  /* 0x000000ff13067812 */ /* 0x000fc600078ec0ff */
[----:B------:R-:W4:Y:S04]  /*19070*/  LDL R19, [R1+0x544] ;  /* 0x0005440001137983 */ /* 0x000f280000100800 */
[----:B------:R1:W-:Y:S04]  /*19080*/  STL [R1+0x5f8], R12 ;  /* 0x0005f80c01007387 */ /* 0x0003e80000100800 */
[----:B------:R2:W-:Y:S01]  /*19090*/  STL [R1+0x5f4], R0 ;  /* 0x0005f40001007387 */ /* 0x0005e20000100800 */
[----:B0-----:R-:W-:-:S03]  /*190a0*/  IMAD.U32 R3, R21, 0x10000, RZ ;  /* 0x0001000015037824 */ /* 0x001fc600078e00ff */
[----:B-1----:R-:W4:Y:S04]  /*190b0*/  LDL R12, [R1+0x524] ;  /* 0x00052400010c7983 */ /* 0x002f280000100800 */
[----:B------:R-:W4:Y:S01]  /*190c0*/  LDL R21, [R1+0x538] ;  /* 0x0005380001157983 */ /* 0x000f220000100800 */
[----:B------:R-:W-:-:S03]  /*190d0*/  LOP3.LUT R29, R22, 0xff, RZ, 0xc0, !PT ;  /* 0x000000ff161d7812 */ /* 0x000fc600078ec0ff */
[----:B------:R-:W4:Y:S01]  /*190e0*/  LDL R22, [R1+0x534] ;  /* 0x0005340001167983 */ /* 0x000f220000100800 */
[----:B------:R-:W-:-:S03]  /*190f0*/  IMAD.U32 R24, R16, 0x10000, RZ ;  /* 0x0001000010187824 */ /* 0x000fc600078e00ff */
[----:B------:R-:W4:Y:S01]  /*19100*/  LDL R16, [R1+0x548] ;  /* 0x0005480001107983 */ /* 0x000f220000100800 */
[----:B--2---:R-:W-:-:S03]  /*19110*/  LOP3.LUT R0, R20, 0xff, RZ, 0xc0, !PT ;  /* 0x000000ff14007812 */ /* 0x004fc600078ec0ff */
[----:B------:R-:W2:Y:S01]  /*19120*/  LDL R20, [R1+0x530] ;  /* 0x0005300001147983 */ /* 0x000ea20000100800 */
[----:B---3--:R-:W-:-:S03]  /*19130*/  IMAD.U32 R25, R23, 0x10000, RZ ;  /* 0x0001000017197824 */ /* 0x008fc600078e00ff */
[----:B------:R-:W3:Y:S01]  /*19140*/  LDL R23, [R1+0x520] ;  /* 0x0005200001177983 */ /* 0x000ee20000100800 */
[----:B----4-:R-:W-:-:S03]  /*19150*/  PRMT R9, R26, 0x7604, R9 ;  /* 0x000076041a097816 */ /* 0x010fc60000000009 */
[----:B------:R-:W4:Y:S01]  /*19160*/  LDL R26, [R1+0x550] ;  /* 0x00055000011a7983 */ /* 0x000f220000100800 */
[----:B------:R-:W-:Y:S01]  /*19170*/  IMAD.U32 R4, R4, 0x10000, RZ ;  /* 0x0001000004047824 */ /* 0x000fe200078e00ff */
[----:B------:R-:W-:Y:S02]  /*19180*/  PRMT R6, R7, 0x7604, R6 ;  /* 0x0000760407067816 */ /* 0x000fe40000000006 */
[----:B------:R-:W-:Y:S02]  /*19190*/  LOP3.LUT R7, R3, 0xff0000, RZ, 0xc0, !PT ;  /* 0x00ff000003077812 */ /* 0x000fe400078ec0ff */
[----:B------:R-:W-:Y:S02]  /*191a0*/  PRMT R3, R18, 0x7604, R29 ;  /* 0x0000760412037816 */ /* 0x000fe4000000001d */
[----:B------:R-:W-:Y:S01]  /*191b0*/  LOP3.LUT R4, R4, 0xff0000, RZ, 0xc0, !PT ;  /* 0x00ff000004047812 */ /* 0x000fe200078ec0ff */
[----:B------:R-:W4:Y:S04]  /*191c0*/  LDL R18, [R1+0x540] ;  /* 0x0005400001127983 */ /* 0x000f280000100800 */
[----:B------:R-:W-:-:S05]  /*191d0*/  IMAD.IADD R4, R3, 0x1, R4 ;  /* 0x0000000103047824 */ /* 0x000fca00078e0204 */
[----:B------:R0:W-:Y:S01]  /*191e0*/  STL [R1+0x5e0], R4 ;  /* 0x0005e00401007387 */ /* 0x0001e20000100800 */
[----:B------:R-:W-:Y:S01]  /*191f0*/  LOP3.LUT R24, R24, 0xff0000, RZ, 0xc0, !PT ;  /* 0x00ff000018187812 */ /* 0x000fe200078ec0ff */
[----:B0-----:R-:W-:Y:S02]  /*19200*/  IMAD.U32 R4, R15, 0x10000, RZ ;  /* 0x000100000f047824 */ /* 0x001fe400078e00ff */
[----:B------:R-:W4:Y:S01]  /*19210*/  LDL R15, [R1+0x564] ;  /* 0x00056400010f7983 */ /* 0x000f220000100800 */
[----:B------:R-:W-:Y:S01]  /*19220*/  PRMT R0, R28, 0x7604, R0 ;  /* 0x000076041c007816 */ /* 0x000fe20000000000 */
[----:B------:R-:W-:Y:S01]  /*19230*/  IMAD.IADD R28, R6, 0x1, R7 ;  /* 0x00000001061c7824 */ /* 0x000fe200078e0207 */
[----:B------:R-:W-:Y:S01]  /*19240*/  LOP3.LUT R29, R25, 0xff0000, RZ, 0xc0, !PT ;  /* 0x00ff0000191d7812 */ /* 0x000fe200078ec0ff */
[----:B------:R-:W-:Y:S01]  /*19250*/  IMAD.IADD R9, R9, 0x1, R24 ;  /* 0x0000000109097824 */ /* 0x000fe200078e0218 */
[----:B------:R-:W4:Y:S01]  /*19260*/  LDL R25, [R1+0x5a8] ;  /* 0x0005a80001197983 */ /* 0x000f220000100800 */
[----:B------:R-:W-:-:S03]  /*19270*/  IMAD.U32 R7, R19, 0x10000, RZ ;  /* 0x0001000013077824 */ /* 0x000fc600078e00ff */
[----:B------:R-:W4:Y:S04]  /*19280*/  LDL R24, [R1+0x3e8] ;  /* 0x0003e80001187983 */ /* 0x000f280000100800 */
[----:B------:R-:W4:Y:S01]  /*19290*/  LDL R19, [R1+0x558] ;  /* 0x0005580001137983 */ /* 0x000f220000100800 */
[----:B------:R-:W-:Y:S01]  /*192a0*/  IMAD.IADD R3, R0, 0x1, R29 ;  /* 0x0000000100037824 */ /* 0x000fe200078e021d */
[----:B------:R-:W-:Y:S02]  /*192b0*/  LOP3.LUT R0, R10, 0xff, RZ, 0xc0, !PT ;  /* 0x000000ff0a007812 */ /* 0x000fe400078ec0ff */
[----:B------:R0:W-:Y:S04]  /*192c0*/  STL [R1+0x5e8], R9 ;  /* 0x0005e80901007387 */ /* 0x0001e80000100800 */
[----:B------:R-:W4:Y:S04]  /*192d0*/  LDL R10, [R1+0x568] ;  /* 0x00056800010a7983 */ /* 0x000f280000100800 */
[----:B------:R1:W-:Y:S01]  /*192e0*/  STL [R1+0x5e4], R3 ;  /* 0x0005e40301007387 */ /* 0x0003e20000100800 */
[----:B------:R-:W-:Y:S01]  /*192f0*/  LOP3.LUT R6, R21, 0xff, RZ, 0xc0, !PT ;  /* 0x000000ff15067812 */ /* 0x000fe200078ec0ff */
[----:B0-----:R-:W-:-:S02]  /*19300*/  IMAD.U32 R9, R12, 0x10000, RZ ;  /* 0x000100000c097824 */ /* 0x001fc400078e00ff */
[----:B------:R-:W4:Y:S01]  /*19310*/  LDL R21, [R1+0x554] ;  /* 0x0005540001157983 */ /* 0x000f220000100800 */
[----:B-1----:R-:W-:Y:S01]  /*19320*/  LOP3.LUT R3, R13, 0xff, RZ, 0xc0, !PT ;  /* 0x000000ff0d037812 */ /* 0x002fe200078ec0ff */
[----:B------:R-:W-:Y:S01]  /*19330*/  IMAD.U32 R13, R22, 0x10000, RZ ;  /* 0x00010000160d7824 */ /* 0x000fe200078e00ff */
[----:B------:R-:W-:Y:S01]  /*19340*/  LOP3.LUT R29, R16, 0xff, RZ, 0xc0, !PT ;  /* 0x000000ff101d7812 */ /* 0x000fe200078ec0ff */
[----:B------:R-:W4:Y:S01]  /*19350*/  LDL R22, [R1+0x570] ;  /* 0x0005700001167983 */ /* 0x000f220000100800 */
[----:B------:R-:W-:Y:S02]  /*19360*/  LOP3.LUT R12, R9, 0xff0000, RZ, 0xc0, !PT ;  /* 0x00ff0000090c7812 */ /* 0x000fe400078ec0ff */
[----:B------:R-:W-:Y:S01]  /*19370*/  LOP3.LUT R9, R4, 0xff0000, RZ, 0xc0, !PT ;  /* 0x00ff000004097812 */ /* 0x000fe200078ec0ff */
[----:B------:R-:W4:Y:S01]  /*19380*/  LDL R16, [R1+0x578] ;  /* 0x0005780001107983 */ /* 0x000f220000100800 */
[----:B--2---:R-:W-:-:S03]  /*19390*/  PRMT R0, R20, 0x7604, R0 ;  /* 0x0000760414007816 */ /* 0x004fc60000000000 */
[----:B------:R-:W2:Y:S02]  /*193a0*/  LDL R20, [R1+0x560] ;  /* 0x0005600001147983 */ /* 0x000ea40000100800 */
[----:B------:R-:W-:Y:S02]  /*193b0*/  IMAD.IADD R0, R0, 0x1, R12 ;  /* 0x0000000100007824 */ /* 0x000fe400078e020c */
[----:B------:R-:W2:Y:S01]  /*193c0*/  LDL R12, [R1+0x590] ;  /* 0x00059000010c7983 */ /* 0x000ea20000100800 */
[----:B---3--:R-:W-:-:S03]  /*193d0*/  PRMT R3, R23, 0x7604, R3 ;  /* 0x0000760417037816 */ /* 0x008fc60000000003 */
[----:B------:R-:W3:Y:S01]  /*193e0*/  LDL R23, [R1+0x588] ;  /* 0x0005880001177983 */ /* 0x000ee20000100800 */
[----:B----4-:R-:W-:-:S03]  /*193f0*/  PRMT R4, R26, 0x7604, R29 ;  /* 0x000076041a047816 */ /* 0x010fc6000000001d */
[----:B------:R-:W4:Y:S01]  /*19400*/  LDL R26, [R1+0x584] ;  /* 0x00058400011a7983 */ /* 0x000f220000100800 */
[----:B------:R-:W-:Y:S01]  /*19410*/  LOP3.LUT R29, R13, 0xff0000, RZ, 0xc0, !PT ;  /* 0x00ff00000d1d7812 */ /* 0x000fe200078ec0ff */
[----:B------:R-:W-:Y:S02]  /*19420*/  IMAD.IADD R3, R3, 0x1, R9 ;  /* 0x0000000103037824 */ /* 0x000fe400078e0209 */
[----:B------:R-:W4:Y:S04]  /*19430*/  LDL R13, [R1+0x574] ;  /* 0x00057400010d7983 */ /* 0x000f280000100800 */
[----:B------:R0:W-:Y:S01]  /*19440*/  STL [R1+0x88c], R3 ;  /* 0x00088c0301007387 */ /* 0x0001e20000100800 */
[----:B------:R-:W-:-:S03]  /*19450*/  PRMT R6, R18, 0x7604, R6 ;  /* 0x0000760412067816 */ /* 0x000fc60000000006 */
[----:B------:R-:W4:Y:S01]  /*19460*/  LDL R18, [R1+0x580] ;  /* 0x0005800001127983 */ /* 0x000f220000100800 */
[----:B------:R-:W-:-:S03]  /*19470*/  LOP3.LUT R7, R7, 0xff0000, RZ, 0xc0, !PT ;  /* 0x00ff000007077812 */ /* 0x000fc600078ec0ff */
[----:B------:R1:W-:Y:S02]  /*19480*/  STL [R1+0x888], R0 ;  /* 0x0008880001007387 */ /* 0x0003e40000100800 */
[----:B------:R-:W-:Y:S02]  /*19490*/  IMAD.IADD R4, R4, 0x1, R7 ;  /* 0x0000000104047824 */ /* 0x000fe400078e0207 */
[----:B0-----:R-:W-:Y:S02]  /*194a0*/  IMAD.U32 R3, R15, 0x10000, RZ ;  /* 0x000100000f037824 */ /* 0x001fe400078e00ff */
[----:B------:R-:W4:Y:S01]  /*194b0*/  LDL R15, [R1+0x5a4] ;  /* 0x0005a400010f7983 */ /* 0x000f220000100800 */
[----:B------:R-:W-:-:S03]  /*194c0*/  IMAD.IADD R6, R6, 0x1, R29 ;  /* 0x0000000106067824 */ /* 0x000fc600078e021d */
[----:B------:R0:W-:Y:S01]  /*194d0*/  STL [R1+0x890], R4 ;  /* 0x0008900401007387 */ /* 0x0001e20000100800 */
[----:B-1----:R-:W-:-:S03]  /*194e0*/  LOP3.LUT R0, R19, 0xff, RZ, 0xc0, !PT ;  /* 0x000000ff13007812 */ /* 0x002fc600078ec0ff */
[----:B------:R-:W4:Y:S01]  /*194f0*/  LDL R19, [R1+0x5ac] ;  /* 0x0005ac0001137983 */ /* 0x000f220000100800 */
[----:B------:R-:W-:Y:S02]  /*19500*/  LOP3.LUT R7, R3, 0xff0000, RZ, 0xc0, !PT ;  /* 0x00ff000003077812 */ /* 0x000fe400078ec0ff */
[----:B0-----:R-:W-:Y:S01]  /*19510*/  LOP3.LUT R4, R10, 0xff, RZ, 0xc0, !PT ;  /* 0x000000ff0a047812 */ /* 0x001fe200078ec0ff */
[----:B------:R0:W-:Y:S01]  /*19520*/  STL [R1+0x894], R6 ;  /* 0x0008940601007387 */ /* 0x0001e20000100800 */
[----:B------:R-:W-:-:S03]  /*19530*/  IMAD.U32 R29, R21, 0x10000, RZ ;  /* 0x00010000151d7824 */ /* 0x000fc600078e00ff */
[----:B------:R-:W4:Y:S01]  /*19540*/  LDL R21, [R1+0x598] ;  /* 0x0005980001157983 */ /* 0x000f220000100800 */
[----:B0-----:R-:W-:-:S03]  /*19550*/  PRMT R6, R22, 0x7604, R4 ;  /* 0x0000760416067816 */ /* 0x001fc60000000004 */
[----:B------:R-:W4:Y:S01]  /*19560*/  LDL R22, [R1+0x5a0] ;  /* 0x0005a00001167983 */ /* 0x000f220000100800 */
[----:B------:R-:W-:Y:S02]  /*19570*/  LOP3.LUT R4, R29, 0xff0000, RZ, 0xc0, !PT ;  /* 0x00ff00001d047812 */ /* 0x000fe400078ec0ff */
[----:B--2---:R-:W-:Y:S02]  /*19580*/  PRMT R3, R20, 0x7604, R0 ;  /* 0x0000760414037816 */ /* 0x004fe40000000000 */
[----:B------:R-:W2:Y:S03]  /*19590*/  LDL R20, [R1+0x3c0] ;  /* 0x0003c00001147983 */ /* 0x000ea60000100800 */
[----:B------:R-:W-:Y:S01]  /*195a0*/  IMAD.IADD R9, R3, 0x1, R4 ;  /* 0x0000000103097824 */ /* 0x000fe200078e0204 */
[----:B---3--:R-:W-:Y:S02]  /*195b0*/  LOP3.LUT R0, R23, 0xff, RZ, 0xc0, !PT ;  /* 0x000000ff17007812 */ /* 0x008fe400078ec0ff */
[----:B------:R-:W3:Y:S01]  /*195c0*/  LDL R23, [R1+0x3c4] ;  /* 0x0003c40001177983 */ /* 0x000ee20000100800 */
[----:B----4-:R-:W-:-:S03]  /*195d0*/  IMAD.U32 R29, R26, 0x10000, RZ ;  /* 0x000100001a1d7824 */ /* 0x010fc600078e00ff */
[----:B------:R-:W4:Y:S01]  /*195e0*/  LDL R26, [R1+0x594] ;  /* 0x00059400011a7983 */ /* 0x000f220000100800 */
[----:B------:R-:W-:Y:S02]  /*195f0*/  PRMT R3, R12, 0x7604, R0 ;  /* 0x000076040c037816 */ /* 0x000fe40000000000 */
[----:B------:R-:W-:Y:S02]  /*19600*/  LOP3.LUT R0, R16, 0xff, RZ, 0xc0, !PT ;  /* 0x000000ff10007812 */ /* 0x000fe400078ec0ff */
[----:B------:R-:W3:Y:S01]  /*19610*/  LDL R16, [R1+0x32c] ;  /* 0x00032c0001107983 */ /* 0x000ee20000100800 */
[----:B------:R-:W-:Y:S01]  /*19620*/  LOP3.LUT R4, R29, 0xff0000, RZ, 0xc0, !PT ;  /* 0x00ff00001d047812 */ /* 0x000fe200078ec0ff */
[----:B------:R-:W-:Y:S02]  /*19630*/  IMAD.IADD R7, R6, 0x1, R7 ;  /* 0x0000000106077824 */ /* 0x000fe400078e0207 */
[----:B------:R-:W-:Y:S01]  /*19640*/  IMAD.U32 R29, R13, 0x10000, RZ ;  /* 0x000100000d1d7824 */ /* 0x000fe200078e00ff */
[----:B------:R-:W3:Y:S01]  /*19650*/  LDL R6, [R1+0x3cc] ;  /* 0x0003cc0001067983 */ /* 0x000ee20000100800 */
[----:B------:R-:W-:Y:S01]  /*19660*/  IMAD.IADD R10, R3, 0x1, R4 ;  /* 0x00000001030a7824 */ /* 0x000fe200078e0204 */
[----:B------:R-:W-:-:S02]  /*19670*/  PRMT R12, R18, 0x7604, R0 ;  /* 0x00007604120c7816 */ /* 0x000fc40000000000 */
[----:B------:R-:W3:Y:S01]  /*19680*/  LDL R3, [R1+0x3d0] ;  /* 0x0003d00001037983 */ /* 0x000ee20000100800 */
[----:B------:R-:W-:-:S03]  /*19690*/  LOP3.LUT R13, R29, 0xff0000, RZ, 0xc0, !PT ;  /* 0x00ff00001d0d7812 */ /* 0x000fc600078ec0ff */
[----:B------:R-:W3:Y:S01]  /*196a0*/  LDL R18, [R1+0x3d8] ;  /* 0x0003d80001127983 */ /* 0x000ee20000100800 */
[----:B------:R-:W-:Y:S01]  /*196b0*/  LOP3.LUT R0, R25, 0xff, RZ, 0xc0, !PT ;  /* 0x000000ff19007812 */ /* 0x000fe200078ec0ff */
[----:B------:R-:W-:Y:S02]  /*196c0*/  IMAD.IADD R12, R12, 0x1, R13 ;  /* 0x000000010c0c7824 */ /* 0x000fe400078e020d */
[----:B------:R-:W3:Y:S04]  /*196d0*/  LDL R4, [R1+0x330] ;  /* 0x0003300001047983 */ /* 0x000ee80000100800 */
[----:B------:R-:W3:Y:S01]  /*196e0*/  LDL R25, [R1+0x3f0] ;  /* 0x0003f00001197983 */ /* 0x000ee20000100800 */
[----:B------:R-:W-:-:S05]  /*196f0*/  IMAD.U32 R29, R15, 0x10000, RZ ;  /* 0x000100000f1d7824 */ /* 0x000fca00078e00ff */
[----:B------:R-:W-:Y:S02]  /*19700*/  LOP3.LUT R13, R29, 0xff0000, RZ, 0xc0, !PT ;  /* 0x00ff00001d0d7812 */ /* 0x000fe400078ec0ff */
[----:B------:R-:W-:Y:S02]  /*19710*/  PRMT R0, R19, 0x7604, R0 ;  /* 0x0000760413007816 */ /* 0x000fe40000000000 */
[----:B------:R-:W3:Y:S03]  /*19720*/  LDL R19, [R1+0x334] ;  /* 0x0003340001137983 */ /* 0x000ee60000100800 */
[----:B------:R-:W-:Y:S02]  /*19730*/  IMAD.IADD R13, R0, 0x1, R13 ;  /* 0x00000001000d7824 */ /* 0x000fe400078e020d */
[----:B------:R-:W3:Y:S04]  /*19740*/  LDL R0, [R1+0x3e4] ;  /* 0x0003e40001007983 */ /* 0x000ee80000100800 */
[----:B------:R0:W-:Y:S01]  /*19750*/  STL [R1+0x884], R28 ;  /* 0x0008841c01007387 */ /* 0x0001e20000100800 */
[----:B------:R-:W-:-:S03]  /*19760*/  LOP3.LUT R29, R21, 0xff, RZ, 0xc0, !PT ;  /* 0x000000ff151d7812 */ /* 0x000fc600078ec0ff */
[----:B------:R-:W3:Y:S04]  /*19770*/  LDL R21, [R1+0x3f4] ;  /* 0x0003f40001157983 */ /* 0x000ee80000100800 */
[----:B0-----:R-:W3:Y:S01]  /*19780*/  LDL R28, [R1+0x338] ;  /* 0x00033800011c7983 */ /* 0x001ee20000100800 */
[----:B------:R-:W-:Y:S02]  /*19790*/  PRMT R15, R22, 0x7604, R29 ;  /* 0x00007604160f7816 */ /* 0x000fe4000000001d */
[----:B--2---:R-:W-:-:S05]  /*197a0*/  LOP3.LUT R22, R20, 0xffff, RZ, 0xc0, !PT ;  /* 0x0000ffff14167812 */ /* 0x004fca00078ec0ff */
[----:B------:R0:W-:Y:S01]  /*197b0*/  STL [R1+0x6f0], R22 ;  /* 0x0006f01601007387 */ /* 0x0001e20000100800 */
[----:B----4-:R-:W-:Y:S01]  /*197c0*/  IMAD.U32 R29, R26, 0x10000, RZ ;  /* 0x000100001a1d7824 */ /* 0x010fe200078e00ff */
[----:B------:R-:W-:Y:S02]  /*197d0*/  LOP3.LUT R26, R22, 0xff, RZ, 0xc0, !PT ;  /* 0x000000ff161a7812 */ /* 0x000fe400078ec0ff */
[----:B0-----:R-:W2:Y:S02]  /*197e0*/  LDL R22, [R1+0x340] ;  /* 0x0003400001167983 */ /* 0x001ea40000100800 */
[----:B---3--:R-:W-:Y:S02]  /*197f0*/  PRMT R16, R16, 0x7604, R26 ;  /* 0x0000760410107816 */ /* 0x008fe4000000001a */
[----:B------:R-:W3:Y:S01]  /*19800*/  LDL.LU R26, [R1+0x8b8] ;  /* 0x0008b800011a7983 */ /* 0x000ee20000300800 */
[----:B------:R-:W-:-:S05]  /*19810*/  LOP3.LUT R20, R23, 0xffff, RZ, 0xc0, !PT ;  /* 0x0000ffff17147812 */ /* 0x000fca00078ec0ff */
[----:B------:R-:W-:Y:S01]  /*19820*/  IMAD.U32 R23, R20, 0x10000, RZ ;  /* 0x0001000014177824 */ /* 0x000fe200078e00ff */
[----:B------:R0:W-:Y:S01]  /*19830*/  STL [R1+0x6e4], R20 ;  /* 0x0006e41401007387 */ /* 0x0001e20000100800 */
[----:B------:R-:W-:Y:S02]  /*19840*/  LOP3.LUT R6, R6, 0xffff, RZ, 0xc0, !PT ;  /* 0x0000ffff06067812 */ /* 0x000fe400078ec0ff */
[----:B------:R-:W-:Y:S02]  /*19850*/  LOP3.LUT R3, R3, 0xffff, RZ, 0xc0, !PT ;  /* 0x0000ffff03037812 */ /* 0x000fe400078ec0ff */
[----:B0-----:R-:W-:Y:S02]  /*19860*/  LOP3.LUT R20, R29, 0xff0000, RZ, 0xc0, !PT ;  /* 0x00ff00001d147812 */ /* 0x001fe400078ec0ff */
[----:B------:R-:W-:Y:S01]  /*19870*/  LOP3.LUT R29, R23, 0xff0000, RZ, 0xc0, !PT ;  /* 0x00ff0000171d7812 */ /* 0x000fe200078ec0ff */
[----:B------:R0:W-:Y:S01]  /*19880*/  STL [R1+0x6e0], R6 ;  /* 0x0006e00601007387 */ /* 0x0001e20000100800 */
[----:B------:R-:W-:-:S03]  /*19890*/  LOP3.LUT R18, R18, 0xffff, RZ, 0xc0, !PT ;  /* 0x0000ffff12127812 */ /* 0x000fc600078ec0ff */
[----:B------:R-:W-:Y:S01]  /*198a0*/  IMAD.IADD R16, R16, 0x1, R29 ;  /* 0x0000000110107824 */ /* 0x000fe200078e021d */
[----:B------:R-:W-:Y:S01]  /*198b0*/  LOP3.LUT R29, R6, 0xff, RZ, 0xc0, !PT ;  /* 0x000000ff061d7812 */ /* 0x000fe200078ec0ff */
[----:B------:R1:W-:Y:S01]  /*198c0*/  STL [R1+0x6d4], R3 ;  /* 0x0006d40301007387 */ /* 0x0003e20000100800 */
[----:B0-----:R-:W-:-:S03]  /*198d0*/  LOP3.LUT R6, R27, 0xffff, RZ, 0xc0, !PT ;  /* 0x0000ffff1b067812 */ /* 0x001fc600078ec0ff */
[----:B------:R0:W-:Y:S01]  /*198e0*/  STL [R1+0x6dc], R18 ;  /* 0x0006dc1201007387 */ /* 0x0001e20000100800 */
[----:B------:R-:W-:Y:S02]  /*198f0*/  PRMT R4, R4, 0x7604, R29 ;  /* 0x0000760404047816 */ /* 0x000fe4000000001d */
[----:B------:R-:W-:Y:S01]  /*19900*/  LOP3.LUT R29, R18, 0xff, RZ, 0xc0, !PT ;  /* 0x000000ff121d7812 */ /* 0x000fe200078ec0ff */
[----:B------:R-:W4:Y:S01]  /*19910*/  LDL.LU R23, [R1+0x8b4] ;  /* 0x0008b40001177983 */ /* 0x000f220000300800 */
[----:B-1----:R-:W-:-:S03]  /*19920*/  IMAD.U32 R3, R3, 0x10000, RZ ;  /* 0x0001000003037824 */ /* 0x002fc600078e00ff */
[----:B------:R1:W-:Y:S01]  /*19930*/  STL [R1+0x6d0], R6 ;  /* 0x0006d00601007387 */ /* 0x0003e20000100800 */
[----:B0-----:R-:W-:Y:S01]  /*19940*/  IMAD.U32 R18, R6, 0x10000, RZ ;  /* 0x0001000006127824 */ /* 0x001fe200078e00ff */
[----:B------:R-:W-:Y:S01]  /*19950*/  LOP3.LUT R0, R0, 0xffff, RZ, 0xc0, !PT ;  /* 0x0000ffff00007812 */ /* 0x000fe200078ec0ff */
[----:B------:R-:W-:Y:S01]  /*19960*/  IMAD.IADD R15, R15, 0x1, R20 ;  /* 0x000000010f0f7824 */ /* 0x000fe200078e0214 */
[----:B-1----:R-:W-:Y:S01]  /*19970*/  LOP3.LUT R6, R3, 0xff0000, RZ, 0xc0, !PT ;  /* 0x00ff000003067812 */ /* 0x002fe200078ec0ff */
[----:B------:R-:W4:Y:S01]  /*19980*/  LDL.LU R20, [R1+0x8b0] ;  /* 0x0008b00001147983 */ /* 0x000f220000300800 */
[----:B------:R-:W-:Y:S02]  /*19990*/  PRMT R3, R19, 0x7604, R29 ;  /* 0x0000760413037816 */ /* 0x000fe4000000001d */
[----:B------:R-:W-:Y:S01]  /*199a0*/  LOP3.LUT R29, R18, 0xff0000, RZ, 0xc0, !PT ;  /* 0x00ff0000121d7812 */ /* 0x000fe200078ec0ff */
[----:B------:R0:W-:Y:S01]  /*199b0*/  STL [R1+0x6cc], R0 ;  /* 0x0006cc0001007387 */ /* 0x0001e20000100800 */
[----:B------:R-:W-:-:S03]  /*199c0*/  IMAD.IADD R18, R4, 0x1, R6 ;  /* 0x0000000104127824 */ /* 0x000fc600078e0206 */
[----:B------:R-:W-:Y:S01]  /*199d0*/  IMAD.IADD R19, R3, 0x1, R29 ;  /* 0x0000000103137824 */ /* 0x000fe200078e021d */
[----:B------:R-:W-:Y:S01]  /*199e0*/  LOP3.LUT R29, R0, 0xff, RZ, 0xc0, !PT ;  /* 0x000000ff001d7812 */ /* 0x000fe200078ec0ff */
[----:B------:R-:W4:Y:S01]  /*199f0*/  LDL.LU R27, [R1+0x6a4] ;  /* 0x0006a400011b7983 */ /* 0x000f220000300800 */
[----:B------:R-:W-:Y:S02]  /*19a00*/  LOP3.LUT R6, R25, 0xffff, RZ, 0xc0, !PT ;  /* 0x0000ffff19067812 */ /* 0x000fe400078ec0ff */
[----:B0-----:R-:W-:Y:S01]  /*19a10*/  LOP3.LUT R0, R24, 0xffff, RZ, 0xc0, !PT ;  /* 0x0000ffff18007812 */ /* 0x001fe200078ec0ff */
[----:B------:R-:W4:Y:S01]  /*19a20*/  LDL R25, [R1+0x23c] ;  /* 0x00023c0001197983 */ /* 0x000f220000100800 */
[----:B------:R-:W-:Y:S02]  /*19a30*/  LOP3.LUT R4, R21, 0xffff, RZ, 0xc0, !PT ;  /* 0x0000ffff15047812 */ /* 0x000fe400078ec0ff */
[----:B------:R-:W-:Y:S01]  /*19a40*/  PRMT R3, R28, 0x7604, R29 ;  /* 0x000076041c037816 */ /* 0x000fe2000000001d */
[----:B------:R0:W-:Y:S01]  /*19a50*/  STL [R1+0x6bc], R0 ;  /* 0x0006bc0001007387 */ /* 0x0001e20000100800 */
[----:B------:R-:W-:-:S03]  /*19a60*/  LOP3.LUT R29, R6, 0xff, RZ, 0xc0, !PT ;  /* 0x000000ff061d7812 */ /* 0x000fc600078ec0ff */
[----:B------:R1:W-:Y:S04]  /*19a70*/  STL [R1+0x6d8], R6 ;  /* 0x0006d80601007387 */ /* 0x0003e80000100800 */
[----:B------:R1:W-:Y:S01]  /*19a80*/  STL [R1+0x680], R4 ;  /* 0x0006800401007387 */ /* 0x0003e20000100800 */
[----:B0-----:R-:W-:-:S03]  /*19a90*/  IMAD.U32 R0, R0, 0x10000, RZ ;  /* 0x0001000000007824 */ /* 0x001fc600078e00ff */
[----:B------:R-:W4:Y:S01]  /*19aa0*/  LDL.LU R28, [R1+0x688] ;  /* 0x00068800011c7983 */ /* 0x000f220000300800 */
[----:B-1----:R-:W-:-:S03]  /*19ab0*/  IMAD.U32 R6, R4, 0x10000, RZ ;  /* 0x0001000004067824 */ /* 0x002fc600078e00ff */
[----:B------:R-:W4:Y:S01]  /*19ac0*/  LDL.LU R24, [R1+0x68c] ;  /* 0x00068c0001187983 */ /* 0x000f220000300800 */
[----:B------:R-:W-:Y:S02]  /*19ad0*/  LOP3.LUT R4, R0, 0xff0000, RZ, 0xc0, !PT ;  /* 0x00ff000000047812 */ /* 0x000fe400078ec0ff */
[----:B--2---:R-:W-:Y:S02]  /*19ae0*/  PRMT R0, R22, 0x7604, R29 ;  /* 0x0000760416007816 */ /* 0x004fe4000000001d */
[----:B------:R-:W-:Y:S01]  /*19af0*/  LOP3.LUT R29, R6, 0xff0000, RZ, 0xc0, !PT ;  /* 0x00ff0000061d7812 */ /* 0x000fe200078ec0ff */
[----:B---3--:R0:W-:Y:S04]  /*19b00*/  STL [R1+0x7e4], R26 ;  /* 0x0007e41a01007387 */ /* 0x0081e80000100800 */
[----:B------:R-:W-:Y:S01]  /*19b10*/  IMAD.IADD R22, R0, 0x1, R29 ;  /* 0x0000000100167824 */ /* 0x000fe200078e021d */
[----:B------:R-:W-:Y:S01]  /*19b20*/  LOP3.LUT R29, R26, 0xffff, RZ, 0xc0, !PT ;  /* 0x0000ffff1a1d7812 */ /* 0x000fe200078ec0ff */
[----:B------:R-:W-:Y:S01]  /*19b30*/  IMAD.IADD R21, R3, 0x1, R4 ;  /* 0x0000000103157824 */ /* 0x000fe200078e0204 */
[----:B------:R-:W2:Y:S03]  /*19b40*/  LDL.LU R6, [R1+0x668] ;  /* 0x0006680001067983 */ /* 0x000ea60000300800 */
[----:B------:R-:W-:Y:S01]  /*19b50*/  IMAD R0, R29, 0x1000000, R17 ;  /* 0x010000001d007824 */ /* 0x000fe200078e0211 */
[----:B0-----:R-:W3:Y:S04]  /*19b60*/  LDL.LU R26, [R1+0x67c] ;  /* 0x00067c00011a7983 */ /* 0x001ee80000300800 */
[----:B------:R-:W2:Y:S04]  /*19b70*/  LDL.LU R17, [R1+0x8ac] ;  /* 0x0008ac0001117983 */ /* 0x000ea80000300800 */
[----:B------:R0:W-:Y:S04]  /*19b80*/  STL [R1+0x6a8], R0 ;  /* 0x0006a80001007387 */ /* 0x0001e80000100800 */
[----:B------:R-:W3:Y:S04]  /*19b90*/  LDL R4, [R1+0x248] ;  /* 0x0002480001047983 */ /* 0x000ee80000100800 */
[----:B------:R-:W3:Y:S01]  /*19ba0*/  LDL R3, [R1+0x260] ;  /* 0x0002600001037983 */ /* 0x000ee20000100800 */
[----:B----4-:R-:W-:-:S05]  /*19bb0*/  LOP3.LUT R29, R23, 0xffff, RZ, 0xc0, !PT ;  /* 0x0000ffff171d7812 */ /* 0x010fca00078ec0ff */
[----:B0-----:R-:W-:Y:S02]  /*19bc0*/  IMAD R0, R29, 0x1000000, R14 ;  /* 0x010000001d007824 */ /* 0x001fe400078e020e */
[----:B------:R-:W4:Y:S04]  /*19bd0*/  LDL.LU R14, [R1+0x8a8] ;  /* 0x0008a800010e7983 */ /* 0x000f280000300800 */
[----:B------:R0:W-:Y:S01]  /*19be0*/  STL [R1+0x6a0], R0 ;  /* 0x0006a00001007387 */ /* 0x0001e20000100800 */
[----:B------:R-:W-:-:S05]  /*19bf0*/  LOP3.LUT R29, R20, 0xffff, RZ, 0xc0, !PT ;  /* 0x0000ffff141d7812 */ /* 0x000fca00078ec0ff */
[----:B0-----:R-:W-:Y:S01]  /*19c00*/  IMAD R0, R29, 0x1000000, R27 ;  /* 0x010000001d007824 */ /* 0x001fe200078e021b */
[----:B------:R0:W-:Y:S04]  /*19c10*/  STL [R1+0x7ec], R20 ;  /* 0x0007ec1401007387 */ /* 0x0001e80000100800 */
[----:B------:R-:W-:Y:S04]  /*19c20*/  STL [R1+0x6a4], R0 ;  /* 0x0006a40001007387 */ /* 0x000fe80000100800 */
[----:B------:R1:W-:Y:S04]  /*19c30*/  STL [R1+0x7e8], R23 ;  /* 0x0007e81701007387 */ /* 0x0003e80000100800 */
[----:B0-----:R-:W3:Y:S04]  /*19c40*/  LDL.LU R20, [R1+0x678] ;  /* 0x0006780001147983 */ /* 0x001ee80000300800 */
[----:B------:R-:W3:Y:S04]  /*19c50*/  LDL.LU R27, [R1+0x674] ;  /* 0x00067400011b7983 */ /* 0x000ee80000300800 */
[----:B-1----:R-:W3:Y:S01]  /*19c60*/  LDL R23, [R1+0x230] ;  /* 0x0002300001177983 */ /* 0x002ee20000100800 */
[----:B--2---:R-:W-:-:S05]  /*19c70*/  LOP3.LUT R29, R17, 0xffff, RZ, 0xc0, !PT ;  /* 0x0000ffff111d7812 */ /* 0x004fca00078ec0ff */
[----:B------:R-:W-:Y:S02]  /*19c80*/  IMAD R0, R29, 0x1000000, R11 ;  /* 0x010000001d007824 */ /* 0x000fe400078e020b */
[----:B------:R-:W2:Y:S04]  /*19c90*/  LDL.LU R11, [R1+0x8a4] ;  /* 0x0008a400010b7983 */ /* 0x000ea80000300800 */
[----:B------:R0:W-:Y:S01]  /*19ca0*/  STL [R1+0x698], R0 ;  /* 0x0006980001007387 */ /* 0x0001e20000100800 */
[----:B----4-:R-:W-:-:S05]  /*19cb0*/  LOP3.LUT R29, R14, 0xffff, RZ, 0xc0, !PT ;  /* 0x0000ffff0e1d7812 */ /* 0x010fca00078ec0ff */
[----:B0-----:R-:W-:Y:S02]  /*19cc0*/  IMAD R0, R29, 0x1000000, R8 ;  /* 0x010000001d007824 */ /* 0x001fe400078e0208 */
[----:B------:R-:W4:Y:S04]  /*19cd0*/  LDL.LU R8, [R1+0x8a0] ;  /* 0x0008a00001087983 */ /* 0x000f280000300800 */
[----:B------:R0:W-:Y:S01]  /*19ce0*/  STL [R1+0x69c], R0 ;  /* 0x00069c0001007387 */ /* 0x0001e20000100800 */
[----:B--2---:R-:W-:-:S05]  /*19cf0*/  LOP3.LUT R29, R11, 0xffff, RZ, 0xc0, !PT ;  /* 0x0000ffff0b1d7812 */ /* 0x004fca00078ec0ff */
[----:B0-----:R-:W-:Y:S02]  /*19d00*/  IMAD R0, R29, 0x1000000, R5 ;  /* 0x010000001d007824 */ /* 0x001fe400078e0205 */
[----:B------:R-:W2:Y:S04]  /*19d10*/  LDL.LU R5, [R1+0x89c] ;  /* 0x00089c0001057983 */ /* 0x000ea80000300800 */
[----:B------:R0:W-:Y:S01]  /*19d20*/  STL [R1+0x690], R0 ;  /* 0x0006900001007387 */ /* 0x0001e20000100800 */
[----:B----4-:R-:W-:-:S05]  /*19d30*/  LOP3.LUT R29, R8, 0xffff, RZ, 0xc0, !PT ;  /* 0x0000ffff081d7812 */ /* 0x010fca00078ec0ff */
[----:B0-----:R-:W-:Y:S02]  /*19d40*/  IMAD R0, R29, 0x1000000, R2 ;  /* 0x010000001d007824 */ /* 0x001fe400078e0202 */
[----:B------:R-:W4:Y:S04]  /*19d50*/  LDL.LU R2, [R1+0x898] ;  /* 0x0008980001027983 */ /* 0x000f280000300800 */
[----:B------:R0:W-:Y:S04]  /*19d60*/  STL [R1+0x7fc], R8 ;  /* 0x0007fc0801007387 */ /* 0x0001e80000100800 */
[----:B0-----:R-:W3:Y:S01]  /*19d70*/  LDL.LU R8, [R1+0x670] ;  /* 0x0006700001087983 */ /* 0x001ee20000300800 */
[----:B--2---:R-:W-:-:S03]  /*19d80*/  LOP3.LUT R29, R5, 0xffff, RZ, 0xc0, !PT ;  /* 0x0000ffff051d7812 */ /* 0x004fc600078ec0ff */
[----:B------:R0:W-:Y:S04]  /*19d90*/  STL [R1+0x800], R5 ;  /* 0x0008000501007387 */ /* 0x0001e80000100800 */
[----:B0-----:R-:W2:Y:S04]  /*19da0*/  LDL R5, [R1+0x224] ;  /* 0x0002240001057983 */ /* 0x001ea80000100800 */
[----:B------:R0:W-:Y:S02]  /*19db0*/  STL [R1+0x7f0], R17 ;  /* 0x0007f01101007387 */ /* 0x0001e40000100800 */
[----:B0-----:R-:W-:-:S02]  /*19dc0*/  IMAD R17, R29, 0x1000000, R28 ;  /* 0x010000001d117824 */ /* 0x001fc400078e021c */
[----:B------:R0:W-:Y:S01]  /*19dd0*/  STL [R1+0x7f8], R11 ;  /* 0x0007f80b01007387 */ /* 0x0001e20000100800 */
[----:B----4-:R-:W-:-:S03]  /*19de0*/  LOP3.LUT R29, R2, 0xffff, RZ, 0xc0, !PT ;  /* 0x0000ffff021d7812 */ /* 0x010fc600078ec0ff */
[----:B------:R1:W-:Y:S02]  /*19df0*/  STL [R1+0x804], R2 ;  /* 0x0008040201007387 */ /* 0x0003e40000100800 */
[----:B------:R-:W-:Y:S02]  /*19e00*/  IMAD R29, R29, 0x1000000, R24 ;  /* 0x010000001d1d7824 */ /* 0x000fe400078e0218 */
[----:B------:R4:W-:Y:S04]  /*19e10*/  STL [R1+0x694], R0 ;  /* 0x0006940001007387 */ /* 0x0009e80000100800 */
[----:B------:R-:W-:Y:S04]  /*19e20*/  STL [R1+0x68c], R29 ;  /* 0x00068c1d01007387 */ /* 0x000fe80000100800 */
[----:B0-----:R-:W3:Y:S04]  /*19e30*/  LDL.LU R11, [R1+0x66c] ;  /* 0x00066c00010b7983 */ /* 0x001ee80000300800 */
[----:B-1----:R-:W3:Y:S04]  /*19e40*/  LDL R2, [R1+0x26c] ;  /* 0x00026c0001027983 */ /* 0x002ee80000100800 */
[----:B------:R0:W-:Y:S04]  /*19e50*/  STL [R1+0x7f4], R14 ;  /* 0x0007f40e01007387 */ /* 0x0001e80000100800 */
[----:B----4-:R-:W4:Y:S04]  /*19e60*/  LDL.LU R0, [R1+0x660] ;  /* 0x0006600001007983 */ /* 0x010f280000300800 */
[----:B------:R1:W-:Y:S04]  /*19e70*/  STL [R1+0x688], R17 ;  /* 0x0006881101007387 */ /* 0x0003e80000100800 */
[----:B0-----:R-:W4:Y:S04]  /*19e80*/  LDL R14, [R1+0x278] ;  /* 0x00027800010e7983 */ /* 0x001f280000100800 */
[----:B------:R-:W4:Y:S04]  /*19e90*/  LDL R28, [R1+0x284] ;  /* 0x00028400011c7983 */ /* 0x000f280000100800 */
[----:B-1----:R-:W4:Y:S04]  /*19ea0*/  LDL.LU R17, [R1+0x664] ;  /* 0x0006640001117983 */ /* 0x002f280000300800 */
[----:B------:R-:W4:Y:S01]  /*19eb0*/  LDL.LU R24, [R1+0x658] ;  /* 0x0006580001187983 */ /* 0x000f220000300800 */
[----:B--2---:R-:W-:-:S05]  /*19ec0*/  LOP3.LUT R29, R5, 0xffff, RZ, 0xc0, !PT ;  /* 0x0000ffff051d7812 */ /* 0x004fca00078ec0ff */
[----:B---3--:R-:W-:Y:S01]  /*19ed0*/  IMAD R5, R29, 0x1000000, R20 ;  /* 0x010000001d057824 */ /* 0x008fe200078e0214 */
[----:B------:R-:W-:Y:S01]  /*19ee0*/  LOP3.LUT R29, R23, 0xffff, RZ, 0xc0, !PT ;  /* 0x0000ffff171d7812 */ /* 0x000fe200078ec0ff */
[----:B------:R-:W2:Y:S04]  /*19ef0*/  LDL R20, [R1+0x290] ;  /* 0x0002900001147983 */ /* 0x000ea80000100800 */
[----:B------:R-:W-:Y:S01]  /*19f00*/  IMAD R26, R29, 0x1000000, R26 ;  /* 0x010000001d1a7824 */ /* 0x000fe200078e021a */
[----:B------:R-:W-:Y:S01]  /*19f10*/  LOP3.LUT R29, R25, 0xffff, RZ, 0xc0, !PT ;  /* 0x0000ffff191d7812 */ /* 0x000fe200078ec0ff */
[----:B------:R-:W3:Y:S04]  /*19f20*/  LDL.LU R23, [R1+0x65c] ;  /* 0x00065c0001177983 */ /* 0x000ee80000300800 */
[----:B------:R-:W-:Y:S01]  /*19f30*/  IMAD R8, R29, 0x1000000, R8 ;  /* 0x010000001d087824 */ /* 0x000fe200078e0208 */
[----:B------:R-:W-:Y:S01]  /*19f40*/  LOP3.LUT R29, R4, 0xffff, RZ, 0xc0, !PT ;  /* 0x0000ffff041d7812 */ /* 0x000fe200078ec0ff */
[----:B------:R0:W-:Y:S04]  /*19f50*/  STL [R1+0x678], R5 ;  /* 0x0006780501007387 */ /* 0x0001e80000100800 */
[----:B------:R1:W-:Y:S04]  /*19f60*/  STL [R1+0x670], R8 ;  /* 0x0006700801007387 */ /* 0x0003e80000100800 */
[----:B------:R1:W-:Y:S04]  /*19f70*/  STL [R1+0x67c], R26 ;  /* 0x00067c1a01007387 */ /* 0x0003e80000100800 */
[----:B0-----:R-:W3:Y:S01]  /*19f80*/  LDL R5, [R1+0x29c] ;  /* 0x00029c0001057983 */ /* 0x001ee20000100800 */
[----:B-1----:R-:W-:-:S03]  /*19f90*/  IMAD R8, R29, 0x1000000, R27 ;  /* 0x010000001d087824 */ /* 0x002fc600078e021b */
[----:B------:R-:W4:Y:S04]  /*19fa0*/  LDL R29, [R1+0x254] ;  /* 0x00025400011d7983 */ /* 0x000f280000100800 */
[----:B------:R-:W3:Y:S04]  /*19fb0*/  LDL.LU R26, [R1+0x650] ;  /* 0x00065000011a7983 */ /* 0x000ee80000300800 */
[----:B------:R-:W3:Y:S04]  /*19fc0*/  LDL R25, [R1+0x2a8] ;  /* 0x0002a80001197983 */ /* 0x000ee80000100800 */
[----:B------:R-:W3:Y:S04]  /*19fd0*/  LDL.LU R4, [R1+0x654] ;  /* 0x0006540001047983 */ /* 0x000ee80000300800 */
[----:B------:R0:W-:Y:S04]  /*19fe0*/  STL [R1+0x674], R8 ;  /* 0x0006740801007387 */ /* 0x0001e80000100800 */
[----:B------:R-:W3:Y:S04]  /*19ff0*/  LDL.LU R27, [R1+0x648] ;  /* 0x00064800011b7983 */ /* 0x000ee80000300800 */
[----:B0-----:R-:W3:Y:S01]  /*1a000*/  LDL R8, [R1+0x2b4] ;  /* 0x0002b40001087983 */ /* 0x001ee20000100800 */
[----:B----4-:R-:W-:-:S05]  /*1a010*/  LOP3.LUT R29, R29, 0xffff, RZ, 0xc0, !PT ;  /* 0x0000ffff1d1d7812 */ /* 0x010fca00078ec0ff */
[----:B------:R-:W-:Y:S02]  /*1a020*/  IMAD R29, R29, 0x1000000, R6 ;  /* 0x010000001d1d7824 */ /* 0x000fe400078e0206 */
[----:B------:R-:W4:Y:S04]  /*1a030*/  LDL.LU R6, [R1+0x894] ;  /* 0x0008940001067983 */ /* 0x000f280000300800 */
[----:B------:R0:W-:Y:S02]  /*1a040*/  STL [R1+0x668], R29 ;  /* 0x0006681d01007387 */ /* 0x0001e40000100800 */
[----:B0-----:R-:W-:Y:S02]  /*1a050*/  LOP3.LUT R29, R3, 0xffff, RZ, 0xc0, !PT ;  /* 0x0000ffff031d7812 */ /* 0x001fe400078ec0ff */
[----:B------:R-:W4:Y:S03]  /*1a060*/  LDL.LU R3, [R1+0x64c] ;  /* 0x00064c0001037983 */ /* 0x000f260000300800 */
[----:B------:R-:W-:-:S02]  /*1a070*/  IMAD R29, R29, 0x1000000, R11 ;  /* 0x010000001d1d7824 */ /* 0x000fc400078e020b */
[----:B------:R-:W4:Y:S04]  /*1a080*/  LDL.LU R11, [R1+0x640] ;  /* 0x00064000010b7983 */ /* 0x000f280000300800 */
[----:B------:R0:W-:Y:S02]  /*1a090*/  STL [R1+0x66c], R29 ;  /* 0x00066c1d01007387 */ /* 0x0001e40000100800 */
[----:B0-----:R-:W-:-:S05]  /*1a0a0*/  LOP3.LUT R29, R2, 0xffff, RZ, 0xc0, !PT ;  /* 0x0000ffff021d7812 */ /* 0x001fca00078ec0ff */
[----:B------:R-:W-:Y:S01]  /*1a0b0*/  IMAD R2, R29, 0x1000000, R0 ;  /* 0x010000001d027824 */ /* 0x000fe200078e0200 */
[----:B------:R-:W-:Y:S01]  /*1a0c0*/  LOP3.LUT R29, R14, 0xffff, RZ, 0xc0, !PT ;  /* 0x0000ffff0e1d7812 */ /* 0x000fe200078ec0ff */
[----:B------:R-:W4:Y:S04]  /*1a0d0*/  LDL.LU R0, [R1+0x644] ;  /* 0x0006440001007983 */ /* 0x000f280000300800 */
[----:B------:R0:W-:Y:S04]  /*1a0e0*/  STL [R1+0x660], R2 ;  /* 0x0006600201007387 */ /* 0x0001e80000100800 */
[----:B------:R-:W4:Y:S01]  /*1a0f0*/  LDL.LU R14, [R1+0x638] ;  /* 0x00063800010e7983 */ /* 0x000f220000300800 */
[----:B0-----:R-:W-:Y:S01]  /*1a100*/  IMAD R2, R29, 0x1000000, R17 ;  /* 0x010000001d027824 */ /* 0x001fe200078e0211 */
[----:B------:R-:W-:-:S02]  /*1a110*/  LOP3.LUT R29, R28, 0xffff, RZ, 0xc0, !PT ;  /* 0x0000ffff1c1d7812 */ /* 0x000fc400078ec0ff */
[----:B------:R-:W4:Y:S04]  /*1a120*/  LDL R17, [R1+0x308] ;  /* 0x0003080001117983 */ /* 0x000f280000100800 */
[----:B------:R0:W-:Y:S04]  /*1a130*/  STL [R1+0x664], R2 ;  /* 0x0006640201007387 */ /* 0x0001e80000100800 */
[----:B------:R-:W4:Y:S01]  /*1a140*/  LDL.LU R28, [R1+0x63c] ;  /* 0x00063c00011c7983 */ /* 0x000f220000300800 */
[----:B0-----:R-:W-:Y:S01]  /*1a150*/  IMAD R2, R29, 0x1000000, R24 ;  /* 0x010000001d027824 */ /* 0x001fe200078e0218 */
[----:B--2---:R-:W-:-:S02]  /*1a160*/  LOP3.LUT R29, R20, 0xffff, RZ, 0xc0, !PT ;  /* 0x0000ffff141d7812 */ /* 0x004fc400078ec0ff */
[----:B------:R-:W2:Y:S03]  /*1a170*/  LDL.LU R24, [R1+0x630] ;  /* 0x0006300001187983 */ /* 0x000ea60000300800 */
[----:B---3--:R-:W-:Y:S01]  /*1a180*/  IMAD R29, R29, 0x1000000, R23 ;  /* 0x010000001d1d7824 */ /* 0x008fe200078e0217 */
[----:B------:R-:W3:Y:S04]  /*1a190*/  LDL.LU R20, [R1+0x634] ;  /* 0x0006340001147983 */ /* 0x000ee80000300800 */
[----:B------:R0:W-:Y:S04]  /*1a1a0*/  STL [R1+0x65c], R29 ;  /* 0x00065c1d01007387 */ /* 0x0001e80000100800 */
[----:B------:R1:W-:Y:S04]  /*1a1b0*/  STL [R1+0x658], R2 ;  /* 0x0006580201007387 */ /* 0x0003e80000100800 */
[----:B------:R-:W3:Y:S01]  /*1a1c0*/  LDL.LU R23, [R1+0x628] ;  /* 0x0006280001177983 */ /* 0x000ee20000300800 */
[----:B0-----:R-:W-:-:S03]  /*1a1d0*/  LOP3.LUT R29, R5, 0xffff, RZ, 0xc0, !PT ;  /* 0x0000ffff051d7812 */ /* 0x001fc600078ec0ff */
[----:B-1----:R-:W3:Y:S02]  /*1a1e0*/  LDL R2, [R1+0x314] ;  /* 0x0003140001027983 */ /* 0x002ee40000100800 */
[----:B------:R-:W-:Y:S01]  /*1a1f0*/  IMAD R5, R29, 0x1000000, R26 ;  /* 0x010000001d057824 */ /* 0x000fe200078e021a */
[----:B------:R-:W-:Y:S02]  /*1a200*/  LOP3.LUT R29, R25, 0xffff, RZ, 0xc0, !PT ;  /* 0x0000ffff191d7812 */ /* 0x000fe400078ec0ff */
[----:B------:R-:W3:Y:S03]  /*1a210*/  LDL.LU R25, [R1+0x62c] ;  /* 0x00062c0001197983 */ /* 0x000ee60000300800 */
[----:B------:R-:W-:Y:S01]  /*1a220*/  IMAD R29, R29, 0x1000000, R4 ;  /* 0x010000001d1d7824 */ /* 0x000fe200078e0204 */
[----:B------:R0:W-:Y:S04]  /*1a230*/  STL [R1+0x650], R5 ;  /* 0x0006500501007387 */ /* 0x0001e80000100800 */
[----:B------:R1:W-:Y:S04]  /*1a240*/  STL [R1+0x654], R29 ;  /* 0x0006541d01007387 */ /* 0x0003e80000100800 */
[----:B------:R-:W3:Y:S04]  /*1a250*/  LDL.LU R26, [R1+0x620] ;  /* 0x00062000011a7983 */ /* 0x000ee80000300800 */
[----:B0-----:R-:W3:Y:S01]  /*1a260*/  LDL R5, [R1+0x400] ;  /* 0x0004000001057983 */ /* 0x001ee20000100800 */
[----:B-1----:R-:W-:-:S03]  /*1a270*/  LOP3.LUT R29, R8, 0xffff, RZ, 0xc0, !PT ;  /* 0x0000ffff081d7812 */ /* 0x002fc600078ec0ff */
[----:B------:R-:W3:Y:S02]  /*1a280*/  LDL.LU R4, [R1+0x890] ;  /* 0x0008900001047983 */ /* 0x000ee40000300800 */
[----:B------:R-:W-:Y:S02]  /*1a290*/  IMAD R8, R29, 0x1000000, R27 ;  /* 0x010000001d087824 */ /* 0x000fe400078e021b */
[----:B------:R-:W4:Y:S04]  /*1a2a0*/  LDL R29, [R1+0x2c0] ;  /* 0x0002c000011d7983 */ /* 0x000f280000100800 */
[----:B------:R-:W3:Y:S01]  /*1a2b0*/  LDL.LU R27, [R1+0x624] ;  /* 0x00062400011b7983 */ /* 0x000ee20000300800 */
[----:B----4-:R-:W-:-:S05]  /*1a2c0*/  LOP3.LUT R29, R29, 0xffff, RZ, 0xc0, !PT ;  /* 0x0000ffff1d1d7812 */ /* 0x010fca00078ec0ff */
[----:B------:R-:W-:Y:S01]  /*1a2d0*/  IMAD R29, R29, 0x1000000, R3 ;  /* 0x010000001d1d7824 */ /* 0x000fe200078e0203 */
[----:B------:R0:W-:Y:S04]  /*1a2e0*/  STL [R1+0x648], R8 ;  /* 0x0006480801007387 */ /* 0x0001e80000100800 */
[----:B------:R1:W-:Y:S04]  /*1a2f0*/  STL [R1+0x64c], R29 ;  /* 0x00064c1d01007387 */ /* 0x0003e80000100800 */
[----:B------:R-:W4:Y:S04]  /*1a300*/  LDL.LU R3, [R1+0x88c] ;  /* 0x00088c0001037983 */ /* 0x000f280000300800 */
[----:B0-----:R-:W4:Y:S04]  /*1a310*/  LDL R8, [R1+0x420] ;  /* 0x0004200001087983 */ /* 0x001f280000100800 */
[----:B-1----:R-:W2:Y:S02]  /*1a320*/  LDL R29, [R1+0x2cc] ;  /* 0x0002cc00011d7983 */ /* 0x002ea40000100800 */
[----:B--2---:R-:W-:-:S05]  /*1a330*/  LOP3.LUT R29, R29, 0xffff, RZ, 0xc0, !PT ;  /* 0x0000ffff1d1d7812 */ /* 0x004fca00078ec0ff */
[----:B------:R-:W-:Y:S02]  /*1a340*/  IMAD R11, R29, 0x1000000, R11 ;  /* 0x010000001d0b7824 */ /* 0x000fe400078e020b */
[----:B------:R-:W2:Y:S02]  /*1a350*/  LDL R29, [R1+0x2d8] ;  /* 0x0002d800011d7983 */ /* 0x000ea40000100800 */
[----:B--2---:R-:W-:-:S05]  /*1a360*/  LOP3.LUT R29, R29, 0xffff, RZ, 0xc0, !PT ;  /* 0x0000ffff1d1d7812 */ /* 0x004fca00078ec0ff */
[----:B------:R-:W-:Y:S01]  /*1a370*/  IMAD R29, R29, 0x1000000, R0 ;  /* 0x010000001d1d7824 */ /* 0x000fe200078e0200 */
[----:B------:R0:W-:Y:S04]  /*1a380*/  STL [R1+0x640], R11 ;  /* 0x0006400b01007387 */ /* 0x0001e80000100800 */
[----:B------:R1:W-:Y:S04]  /*1a390*/  STL [R1+0x644], R29 ;  /* 0x0006441d01007387 */ /* 0x0003e80000100800 */
[----:B------:R-:W2:Y:S04]  /*1a3a0*/  LDL.LU R0, [R1+0x888] ;  /* 0x0008880001007983 */ /* 0x000ea80000300800 */
[----:B0-----:R-:W2:Y:S04]  /*1a3b0*/  LDL R11, [R1+0x410] ;  /* 0x00041000010b7983 */ /* 0x001ea80000100800 */
[----:B-1----:R-:W3:Y:S02]  /*1a3c0*/  LDL R29, [R1+0x2e4] ;  /* 0x0002e400011d7983 */ /* 0x002ee40000100800 */
[----:B---3--:R-:W-:-:S05]  /*1a3d0*/  LOP3.LUT R29, R29, 0xffff, RZ, 0xc0, !PT ;  /* 0x0000ffff1d1d7812 */ /* 0x008fca00078ec0ff */
[----:B------:R-:W-:Y:S02]  /*1a3e0*/  IMAD R14, R29, 0x1000000, R14 ;  /* 0x010000001d0e7824 */ /* 0x000fe400078e020e */
[----:B------:R-:W3:Y:S02]  /*1a3f0*/  LDL R29, [R1+0x2f0] ;  /* 0x0002f000011d7983 */ /* 0x000ee40000100800 */
[----:B---3--:R-:W-:-:S05]  /*1a400*/  LOP3.LUT R29, R29, 0xffff, RZ, 0xc0, !PT ;  /* 0x0000ffff1d1d7812 */ /* 0x008fca00078ec0ff */
[----:B------:R-:W-:Y:S01]  /*1a410*/  IMAD R29, R29, 0x1000000, R28 ;  /* 0x010000001d1d7824 */ /* 0x000fe200078e021c */
[----:B------:R0:W-:Y:S04]  /*1a420*/  STL [R1+0x638], R14 ;  /* 0x0006380e01007387 */ /* 0x0001e80000100800 */
[----:B------:R1:W-:Y:S04]  /*1a430*/  STL [R1+0x63c], R29 ;  /* 0x00063c1d01007387 */ /* 0x0003e80000100800 */
[----:B------:R-:W3:Y:S04]  /*1a440*/  LDL.LU R28, [R1+0x884] ;  /* 0x00088400011c7983 */ /* 0x000ee80000300800 */
[----:B0-----:R-:W3:Y:S04]  /*1a450*/  LDL R14, [R1+0x440] ;  /* 0x00044000010e7983 */ /* 0x001ee80000100800 */
[----:B-1----:R-:W4:Y:S02]  /*1a460*/  LDL R29, [R1+0x2fc] ;  /* 0x0002fc00011d7983 */ /* 0x002f240000100800 */
[----:B----4-:R-:W-:-:S05]  /*1a470*/  LOP3.LUT R29, R29, 0xffff, RZ, 0xc0, !PT ;  /* 0x0000ffff1d1d7812 */ /* 0x010fca00078ec0ff */
[----:B------:R-:W-:Y:S02]  /*1a480*/  IMAD R29, R29, 0x1000000, R24 ;  /* 0x010000001d1d7824 */ /* 0x000fe400078e0218 */
[----:B------:R-:W4:Y:S04]  /*1a490*/  LDL.LU R24, [R1+0x880] ;  /* 0x0008800001187983 */ /* 0x000f280000300800 */
[----:B------:R0:W-:Y:S02]  /*1a4a0*/  STL [R1+0x630], R29 ;  /* 0x0006301d01007387 */ /* 0x0001e40000100800 */
[----:B0-----:R-:W-:Y:S02]  /*1a4b0*/  LOP3.LUT R29, R17, 0xffff, RZ, 0xc0, !PT ;  /* 0x0000ffff111d7812 */ /* 0x001fe400078ec0ff */
[----:B------:R-:W4:Y:S03]  /*1a4c0*/  LDL.LU R17, [R1+0x614] ;  /* 0x0006140001117983 */ /* 0x000f260000300800 */
[----:B------:R-:W-:-:S02]  /*1a4d0*/  IMAD R29, R29, 0x1000000, R20 ;  /* 0x010000001d1d7824 */ /* 0x000fc400078e0214 */
[----:B------:R-:W4:Y:S04]  /*1a4e0*/  LDL R20, [R1+0x450] ;  /* 0x0004500001147983 */ /* 0x000f280000100800 */
[----:B------:R0:W-:Y:S02]  /*1a4f0*/  STL [R1+0x634], R29 ;  /* 0x0006341d01007387 */ /* 0x0001e40000100800 */
[----:B0-----:R-:W-:Y:S02]  /*1a500*/  LOP3.LUT R29, R2, 0xffff, RZ, 0xc0, !PT ;  /* 0x0000ffff021d7812 */ /* 0x001fe400078ec0ff */
[----:B------:R-:W4:Y:S03]  /*1a510*/  LDL R2, [R1+0x480] ;  /* 0x0004800001027983 */ /* 0x000f260000100800 */
[----:B------:R-:W-:-:S02]  /*1a520*/  IMAD R23, R29, 0x1000000, R23 ;  /* 0x010000001d177824 */ /* 0x000fc400078e0217 */
[----:B------:R-:W2:Y:S04]  /*1a530*/  LDL R29, [R1+0x320] ;  /* 0x00032000011d7983 */ /* 0x000ea80000100800 */
[----:B------:R0:W-:Y:S04]  /*1a540*/  STL [R1+0x628], R23 ;  /* 0x0006281701007387 */ /* 0x0001e80000100800 */
[----:B0-----:R-:W4:Y:S01]  /*1a550*/  LDL.LU R23, [R1+0x600] ;  /* 0x0006000001177983 */ /* 0x001f220000300800 */
[----:B--2---:R-:W-:-:S05]  /*1a560*/  LOP3.LUT R29, R29, 0xffff, RZ, 0xc0, !PT ;  /* 0x0000ffff1d1d7812 */ /* 0x004fca00078ec0ff */
[----:B------:R-:W-:Y:S02]  /*1a570*/  IMAD R29, R29, 0x1000000, R25 ;  /* 0x010000001d1d7824 */ /* 0x000fe400078e0219 */
[----:B------:R-:W2:Y:S04]  /*1a580*/  LDL.LU R25, [R1+0x87c] ;  /* 0x00087c0001197983 */ /* 0x000ea80000300800 */
[----:B------:R0:W-:Y:S02]  /*1a590*/  STL [R1+0x62c], R29 ;  /* 0x00062c1d01007387 */ /* 0x0001e40000100800 */
[----:B0-----:R-:W-:Y:S02]  /*1a5a0*/  LOP3.LUT R29, R5, 0xffff, RZ, 0xc0, !PT ;  /* 0x0000ffff051d7812 */ /* 0x001fe400078ec0ff */
[----:B------:R-:W4:Y:S03]  /*1a5b0*/  LDL R5, [R1+0x470] ;  /* 0x0004700001057983 */ /* 0x000f260000100800 */
[----:B------:R-:W-:-:S02]  /*1a5c0*/  IMAD R26, R29, 0x1000000, R26 ;  /* 0x010000001d1a7824 */ /* 0x000fc400078e021a */
[----:B------:R-:W3:Y:S02]  /*1a5d0*/  LDL R29, [R1+0x328] ;  /* 0x00032800011d7983 */ /* 0x000ee40000100800 */
[----:B---3--:R-:W-:-:S05]  /*1a5e0*/  LOP3.LUT R29, R29, 0xffff, RZ, 0xc0, !PT ;  /* 0x0000ffff1d1d7812 */ /* 0x008fca00078ec0ff */
[----:B------:R-:W-:Y:S02]  /*1a5f0*/  IMAD R29, R29, 0x1000000, R27 ;  /* 0x010000001d1d7824 */ /* 0x000fe400078e021b */
[----:B------:R-:W3:Y:S04]  /*1a600*/  LDL.LU R27, [R1+0x878] ;  /* 0x00087800011b7983 */ /* 0x000ee80000300800 */
[----:B------:R0:W-:Y:S02]  /*1a610*/  STL [R1+0x624], R29 ;  /* 0x0006241d01007387 */ /* 0x0001e40000100800 */
[----:B0-----:R-:W-:Y:S02]  /*1a620*/  LOP3.LUT R29, R8, 0xffff, RZ, 0xc0, !PT ;  /* 0x0000ffff081d7812 */ /* 0x001fe400078ec0ff */
[----:B------:R0:W-:Y:S04]  /*1a630*/  STL [R1+0x620], R26 ;  /* 0x0006201a01007387 */ /* 0x0001e80000100800 */
[----:B------:R-:W4:Y:S04]  /*1a640*/  LDL.LU R8, [R1+0x5f8] ;  /* 0x0005f80001087983 */ /* 0x000f280000300800 */
[----:B0-----:R-:W4:Y:S01]  /*1a650*/  LDL.LU R26, [R1+0x604] ;  /* 0x00060400011a7983 */ /* 0x001f220000300800 */
[----:B---3--:R-:W-:Y:S01]  /*1a660*/  IMAD R27, R29, 0x1000000, R27 ;  /* 0x010000001d1b7824 */ /* 0x008fe200078e021b */
[----:B------:R-:W-:-:S02]  /*1a670*/  LOP3.LUT R29, R11, 0xffff, RZ, 0xc0, !PT ;  /* 0x0000ffff0b1d7812 */ /* 0x000fc400078ec0ff */
[----:B------:R-:W3:Y:S03]  /*1a680*/  LDL.LU R11, [R1+0x5fc] ;  /* 0x0005fc00010b7983 */ /* 0x000ee60000300800 */
[----:B--2---:R-:W-:Y:S01]  /*1a690*/  IMAD R25, R29, 0x1000000, R25 ;  /* 0x010000001d197824 */ /* 0x004fe200078e0219 */
[----:B------:R-:W-:Y:S01]  /*1a6a0*/  LOP3.LUT R29, R14, 0xffff, RZ, 0xc0, !PT ;  /* 0x0000ffff0e1d7812 */ /* 0x000fe200078ec0ff */
[----:B------:R-:W-:Y:S04]  /*1a6b0*/  STL [R1+0x814], R27 ;  /* 0x0008141b01007387 */ /* 0x000fe80000100800 */
[----:B----4-:R-:W-:Y:S01]  /*1a6c0*/  IMAD R24, R29, 0x1000000, R24 ;  /* 0x010000001d187824 */ /* 0x010fe200078e0218 */
[----:B------:R0:W-:Y:S04]  /*1a6d0*/  STL [R1+0x818], R25 ;  /* 0x0008181901007387 */ /* 0x0001e80000100800 */
[----:B------:R-:W2:Y:S04]  /*1a6e0*/  LDL R29, [R1+0x430] ;  /* 0x00043000011d7983 */ /* 0x000ea80000100800 */
[----:B------:R1:W-:Y:S04]  /*1a6f0*/  STL [R1+0x81c], R24 ;  /* 0x00081c1801007387 */ /* 0x0003e80000100800 */
[----:B0-----:R-:W4:Y:S04]  /*1a700*/  LDL.LU R25, [R1+0x608] ;  /* 0x0006080001197983 */ /* 0x001f280000300800 */
[----:B------:R-:W3:Y:S04]  /*1a710*/  LDL.LU R27, [R1+0x60c] ;  /* 0x00060c00011b7983 */ /* 0x000ee80000300800 */
[----:B-1----:R-:W4:Y:S04]  /*1a720*/  LDL R24, [R1+0x460] ;  /* 0x0004600001187983 */ /* 0x002f280000100800 */
[----:B------:R-:W3:Y:S01]  /*1a730*/  LDL.LU R14, [R1+0x5f0] ;  /* 0x0005f000010e7983 */ /* 0x000ee20000300800 */
[----:B--2---:R-:W-:-:S05]  /*1a740*/  LOP3.LUT R29, R29, 0xffff, RZ, 0xc0, !PT ;  /* 0x0000ffff1d1d7812 */ /* 0x004fca00078ec0ff */
[----:B------:R-:W-:Y:S02]  /*1a750*/  IMAD R29, R29, 0x1000000, R17 ;  /* 0x010000001d1d7824 */ /* 0x000fe400078e0211 */
[----:B------:R-:W2:Y:S04]  /*1a760*/  LDL.LU R17, [R1+0x5f4] ;  /* 0x0005f40001117983 */ /* 0x000ea80000300800 */
[----:B------:R4:W-:Y:S02]  /*1a770*/  STL [R1+0x614], R29 ;  /* 0x0006141d01007387 */ /* 0x0009e40000100800 */
[----:B----4-:R-:W-:-:S05]  /*1a780*/  LOP3.LUT R29, R24, 0xffff, RZ, 0xc0, !PT ;  /* 0x0000ffff181d7812 */ /* 0x010fca00078ec0ff */
[----:B------:R-:W-:Y:S01]  /*1a790*/  IMAD R24, R29, 0x1000000, R25 ;  /* 0x010000001d187824 */ /* 0x000fe200078e0219 */
[----:B------:R-:W-:Y:S02]  /*1a7a0*/  LOP3.LUT R29, R20, 0xffff, RZ, 0xc0, !PT ;  /* 0x0000ffff141d7812 */ /* 0x000fe400078ec0ff */
[----:B------:R-:W4:Y:S03]  /*1a7b0*/  LDL.LU R20, [R1+0x5e8] ;  /* 0x0005e80001147983 */ /* 0x000f260000300800 */
[----:B---3--:R-:W-:Y:S01]  /*1a7c0*/  IMAD R25, R29, 0x1000000, R27 ;  /* 0x010000001d197824 */ /* 0x008fe200078e021b */
[----:B------:R-:W-:Y:S01]  /*1a7d0*/  LOP3.LUT R29, R2, 0xffff, RZ, 0xc0, !PT ;  /* 0x0000ffff021d7812 */ /* 0x000fe200078ec0ff */
[----:B------:R0:W-:Y:S04]  /*1a7e0*/  STL [R1+0x608], R24 ;  /* 0x0006081801007387 */ /* 0x0001e80000100800 */
[----:B------:R-:W-:Y:S01]  /*1a7f0*/  IMAD R2, R29, 0x1000000, R23 ;  /* 0x010000001d027824 */ /* 0x000fe200078e0217 */
[----:B------:R-:W-:Y:S01]  /*1a800*/  LOP3.LUT R29, R5, 0xffff, RZ, 0xc0, !PT ;  /* 0x0000ffff051d7812 */ /* 0x000fe200078ec0ff */
[----:B------:R1:W-:Y:S04]  /*1a810*/  STL [R1+0x60c], R25 ;  /* 0x00060c1901007387 */ /* 0x0003e80000100800 */
[----:B------:R-:W-:Y:S01]  /*1a820*/  IMAD R5, R29, 0x1000000, R26 ;  /* 0x010000001d057824 */ /* 0x000fe200078e021a */
[----:B0-----:R-:W3:Y:S04]  /*1a830*/  LDL R24, [R1+0x4d0] ;  /* 0x0004d00001187983 */ /* 0x001ee80000100800 */
[----:B------:R-:W2:Y:S04]  /*1a840*/  LDL R29, [R1+0x4a0] ;  /* 0x0004a000011d7983 */ /* 0x000ea80000100800 */
[----:B------:R0:W-:Y:S04]  /*1a850*/  STL [R1+0x808], R2 ;  /* 0x0008080201007387 */ /* 0x0001e80000100800 */
[----:B------:R0:W-:Y:S04]  /*1a860*/  STL [R1+0x80c], R5 ;  /* 0x00080c0501007387 */ /* 0x0001e80000100800 */
[----:B-1----:R-:W3:Y:S04]  /*1a870*/  LDL R25, [R1+0x500] ;  /* 0x0005000001197983 */ /* 0x002ee80000100800 */
[----:B0-----:R-:W4:Y:S04]  /*1a880*/  LDL R2, [R1+0x4e0] ;  /* 0x0004e00001027983 */ /* 0x001f280000100800 */
[----:B------:R-:W3:Y:S04]  /*1a890*/  LDL R5, [R1+0x4b0] ;  /* 0x0004b00001057983 */ /* 0x000ee80000100800 */
[----:B------:R-:W4:Y:S04]  /*1a8a0*/  LDL.LU R23, [R1+0x5e0] ;  /* 0x0005e00001177983 */ /* 0x000f280000300800 */
[----:B------:R-:W4:Y:S04]  /*1a8b0*/  LDL R27, [R1+0x4f0] ;  /* 0x0004f000011b7983 */ /* 0x000f280000100800 */
[----:B------:R-:W4:Y:S01]  /*1a8c0*/  LDL.LU R26, [R1+0x5e4] ;  /* 0x0005e400011a7983 */ /* 0x000f220000300800 */
[----:B--2---:R-:W-:-:S05]  /*1a8d0*/  LOP3.LUT R29, R29, 0xffff, RZ, 0xc0, !PT ;  /* 0x0000ffff1d1d7812 */ /* 0x004fca00078ec0ff */
[----:B------:R-:W-:Y:S02]  /*1a8e0*/  IMAD R8, R29, 0x1000000, R8 ;  /* 0x010000001d087824 */ /* 0x000fe400078e0208 */
[----:B------:R-:W2:Y:S02]  /*1a8f0*/  LDL R29, [R1+0x490] ;  /* 0x00049000011d7983 */ /* 0x000ea40000100800 */
[----:B--2---:R-:W-:-:S05]  /*1a900*/  LOP3.LUT R29, R29, 0xffff, RZ, 0xc0, !PT ;  /* 0x0000ffff1d1d7812 */ /* 0x004fca00078ec0ff */
[----:B------:R-:W-:Y:S02]  /*1a910*/  IMAD R11, R29, 0x1000000, R11 ;  /* 0x010000001d0b7824 */ /* 0x000fe400078e020b */
[----:B------:R-:W2:Y:S04]  /*1a920*/  LDL R29, [R1+0x4c0] ;  /* 0x0004c000011d7983 */ /* 0x000ea80000100800 */
[----:B------:R0:W-:Y:S04]  /*1a930*/  STL [R1+0x820], R11 ;  /* 0x0008200b01007387 */ /* 0x0001e80000100800 */
[----:B------:R1:W-:Y:S04]  /*1a940*/  STL [R1+0x810], R8 ;  /* 0x0008100801007387 */ /* 0x0003e80000100800 */
[----:B0-----:R-:W4:Y:S04]  /*1a950*/  LDL R11, [R1+0x510] ;  /* 0x00051000010b7983 */ /* 0x001f280000100800 */
[----:B-1----:R-:W4:Y:S01]  /*1a960*/  LDL R8, [R1+0x53c] ;  /* 0x00053c0001087983 */ /* 0x002f220000100800 */
[----:B--2---:R-:W-:-:S05]  /*1a970*/  LOP3.LUT R29, R29, 0xffff, RZ, 0xc0, !PT ;  /* 0x0000ffff1d1d7812 */ /* 0x004fca00078ec0ff */
[----:B------:R-:W-:-:S05]  /*1a980*/  IMAD R14, R29, 0x1000000, R14 ;  /* 0x010000001d0e7824 */ /* 0x000fca00078e020e */
[----:B------:R0:W-:Y:S04]  /*1a990*/  STL [R1+0x824], R14 ;  /* 0x0008240e01007387 */ /* 0x0001e80000100800 */
[----:B0-----:R-:W2:Y:S01]  /*1a9a0*/  LDL R14, [R1+0x51c] ;  /* 0x00051c00010e7983 */ /* 0x001ea20000100800 */
[----:B---3--:R-:W-:-:S03]  /*1a9b0*/  LOP3.LUT R29, R5, 0xffff, RZ, 0xc0, !PT ;  /* 0x0000ffff051d7812 */ /* 0x008fc600078ec0ff */
[----:B------:R-:W3:Y:S02]  /*1a9c0*/  LDL R5, [R1+0x52c] ;  /* 0x00052c0001057983 */ /* 0x000ee40000100800 */
[----:B------:R-:W-:Y:S01]  /*1a9d0*/  IMAD R17, R29, 0x1000000, R17 ;  /* 0x010000001d117824 */ /* 0x000fe200078e0211 */
[----:B----4-:R-:W-:Y:S02]  /*1a9e0*/  LOP3.LUT R29, R2, 0xffff, RZ, 0xc0, !PT ;  /* 0x0000ffff021d7812 */ /* 0x010fe400078ec0ff */
[----:B------:R-:W4:Y:S03]  /*1a9f0*/  LDL R2, [R1+0x55c] ;  /* 0x00055c0001027983 */ /* 0x000f260000100800 */
[----:B------:R-:W-:Y:S01]  /*1aa00*/  IMAD R20, R29, 0x1000000, R20 ;  /* 0x010000001d147824 */ /* 0x000fe200078e0214 */
[----:B------:R-:W-:Y:S02]  /*1aa10*/  LOP3.LUT R29, R24, 0xffff, RZ, 0xc0, !PT ;  /* 0x0000ffff181d7812 */ /* 0x000fe400078ec0ff */
[----:B------:R-:W4:Y:S03]  /*1aa20*/  LDL R24, [R1+0x54c] ;  /* 0x00054c0001187983 */ /* 0x000f260000100800 */
[----:B------:R-:W-:Y:S01]  /*1aa30*/  IMAD R28, R29, 0x1000000, R28 ;  /* 0x010000001d1c7824 */ /* 0x000fe200078e021c */
[----:B------:R-:W-:-:S02]  /*1aa40*/  LOP3.LUT R29, R25, 0xffff, RZ, 0xc0, !PT ;  /* 0x0000ffff191d7812 */ /* 0x000fc400078ec0ff */
[----:B------:R-:W4:Y:S03]  /*1aa50*/  LDL R25, [R1+0x57c] ;  /* 0x00057c0001197983 */ /* 0x000f260000100800 */
[----:B------:R-:W-:Y:S01]  /*1aa60*/  IMAD R23, R29, 0x1000000, R23 ;  /* 0x010000001d177824 */ /* 0x000fe200078e0217 */
[----:B------:R-:W-:Y:S02]  /*1aa70*/  LOP3.LUT R29, R27, 0xffff, RZ, 0xc0, !PT ;  /* 0x0000ffff1b1d7812 */ /* 0x000fe400078ec0ff */
[----:B------:R-:W4:Y:S03]  /*1aa80*/  LDL R27, [R1+0x56c] ;  /* 0x00056c00011b7983 */ /* 0x000f260000100800 */
[----:B------:R-:W-:Y:S01]  /*1aa90*/  IMAD R26, R29, 0x1000000, R26 ;  /* 0x010000001d1a7824 */ /* 0x000fe200078e021a */
[----:B------:R0:W-:Y:S04]  /*1aaa0*/  STL [R1+0x828], R17 ;  /* 0x0008281101007387 */ /* 0x0001e80000100800 */
[----:B0-----:R-:W4:Y:S04]  /*1aab0*/  LDL R17, [R1+0x3d4] ;  /* 0x0003d40001117983 */ /* 0x001f280000100800 */
[----:B------:R0:W-:Y:S04]  /*1aac0*/  STL [R1+0x82c], R20 ;  /* 0x00082c1401007387 */ /* 0x0001e80000100800 */
[----:B0-----:R-:W4:Y:S04]  /*1aad0*/  LDL R20, [R1+0x3c8] ;  /* 0x0003c80001147983 */ /* 0x001f280000100800 */
[----:B------:R0:W-:Y:S04]  /*1aae0*/  STL [R1+0x834], R23 ;  /* 0x0008341701007387 */ /* 0x0001e80000100800 */
[----:B------:R1:W-:Y:S04]  /*1aaf0*/  STL [R1+0x830], R28 ;  /* 0x0008301c01007387 */ /* 0x0003e80000100800 */
[----:B0-----:R-:W4:Y:S04]  /*1ab00*/  LDL R23, [R1+0x59c] ;  /* 0x00059c0001177983 */ /* 0x001f280000100800 */
[----:B-1----:R-:W4:Y:S01]  /*1ab10*/  LDL R28, [R1+0x58c] ;  /* 0x00058c00011c7983 */ /* 0x002f220000100800 */
[----:B--2---:R-:W-:-:S03]  /*1ab20*/  LOP3.LUT R29, R14, 0xffff, RZ, 0xc0, !PT ;  /* 0x0000ffff0e1d7812 */ /* 0x004fc600078ec0ff */
[----:B------:R-:W2:Y:S02]  /*1ab30*/  LDL R14, [R1+0x3e0] ;  /* 0x0003e000010e7983 */ /* 0x000ea40000100800 */
[----:B------:R-:W-:Y:S01]  /*1ab40*/  IMAD R0, R29, 0x1000000, R0 ;  /* 0x010000001d007824 */ /* 0x000fe200078e0200 */
[----:B------:R-:W-:Y:S02]  /*1ab50*/  LOP3.LUT R29, R11, 0xffff, RZ, 0xc0, !PT ;  /* 0x0000ffff0b1d7812 */ /* 0x000fe400078ec0ff */
[----:B------:R-:W2:Y:S03]  /*1ab60*/  LDL R11, [R1+0x3ec] ;  /* 0x0003ec00010b7983 */ /* 0x000ea60000100800 */
[----:B------:R-:W-:Y:S01]  /*1ab70*/  IMAD R3, R29, 0x1000000, R3 ;  /* 0x010000001d037824 */ /* 0x000fe200078e0203 */
[----:B------:R-:W-:Y:S02]  /*1ab80*/  LOP3.LUT R29, R8, 0xffff, RZ, 0xc0, !PT ;  /* 0x0000ffff081d7812 */ /* 0x000fe400078ec0ff */
[----:B------:R-:W2:Y:S03]  /*1ab90*/  LDL R8, [R1+0x3f8] ;  /* 0x0003f80001087983 */ /* 0x000ea60000100800 */
[----:B------:R-:W-:Y:S01]  /*1aba0*/  IMAD R4, R29, 0x1000000, R4 ;  /* 0x010000001d047824 */ /* 0x000fe200078e0204 */
[----:B---3--:R-:W-:-:S02]  /*1abb0*/  LOP3.LUT R29, R5, 0xffff, RZ, 0xc0, !PT ;  /* 0x0000ffff051d7812 */ /* 0x008fc400078ec0ff */
[----:B------:R-:W3:Y:S03]  /*1abc0*/  LDL.LU R5, [R1+0x6a8] ;  /* 0x0006a80001057983 */ /* 0x000ee60000300800 */
[----:B------:R-:W-:Y:S01]  /*1abd0*/  IMAD R6, R29, 0x1000000, R6 ;  /* 0x010000001d067824 */ /* 0x000fe200078e0206 */
[----:B----4-:R-:W-:Y:S02]  /*1abe0*/  LOP3.LUT R29, R2, 0xffff, RZ, 0xc0, !PT ;  /* 0x0000ffff021d7812 */ /* 0x010fe400078ec0ff */
[----:B------:R-:W4:Y:S03]  /*1abf0*/  LDL.LU R2, [R1+0x6a0] ;  /* 0x0006a00001027983 */ /* 0x000f260000300800 */
[----:B------:R-:W-:Y:S01]  /*1ac00*/  IMAD R7, R29, 0x1000000, R7 ;  /* 0x010000001d077824 */ /* 0x000fe200078e0207 */
[----:B------:R-:W-:-:S02]  /*1ac10*/  LOP3.LUT R29, R24, 0xffff, RZ, 0xc0, !PT ;  /* 0x0000ffff181d7812 */ /* 0x000fc400078ec0ff */
[----:B------:R-:W3:Y:S03]  /*1ac20*/  LDL.LU R24, [R1+0x6a4] ;  /* 0x0006a40001187983 */ /* 0x000ee60000300800 */
[----:B------:R-:W-:Y:S01]  /*1ac30*/  IMAD R9, R29, 0x1000000, R9 ;  /* 0x010000001d097824 */ /* 0x000fe200078e0209 */
[----:B------:R-:W-:Y:S02]  /*1ac40*/  LOP3.LUT R29, R25, 0xffff, RZ, 0xc0, !PT ;  /* 0x0000ffff191d7812 */ /* 0x000fe400078ec0ff */
[----:B------:R-:W4:Y:S03]  /*1ac50*/  LDL.LU R25, [R1+0x698] ;  /* 0x0006980001197983 */ /* 0x000f260000300800 */
[----:B------:R-:W-:Y:S01]  /*1ac60*/  IMAD R10, R29, 0x1000000, R10 ;  /* 0x010000001d0a7824 */ /* 0x000fe200078e020a */
[----:B------:R-:W-:-:S02]  /*1ac70*/  LOP3.LUT R29, R27, 0xffff, RZ, 0xc0, !PT ;  /* 0x0000ffff1b1d7812 */ /* 0x000fc400078ec0ff */
[----:B------:R-:W4:Y:S04]  /*1ac80*/  LDL.LU R27, [R1+0x69c] ;  /* 0x00069c00011b7983 */ /* 0x000f280000300800 */
[----:B------:R0:W-:Y:S02]  /*1ac90*/  STL [R1+0x83c], R0 ;  /* 0x00083c0001007387 */ /* 0x0001e40000100800 */
[----:B0-----:R-:W-:Y:S02]  /*1aca0*/  LOP3.LUT R0, R17, 0xffff, RZ, 0xc0, !PT ;  /* 0x0000ffff11007812 */ /* 0x001fe400078ec0ff */
[----:B------:R0:W-:Y:S04]  /*1acb0*/  STL [R1+0x840], R3 ;  /* 0x0008400301007387 */ /* 0x0001e80000100800 */
[----:B------:R2:W-:Y:S01]  /*1acc0*/  STL [R1+0x6c4], R0 ;  /* 0x0006c40001007387 */ /* 0x0005e20000100800 */
[----:B------:R-:W-:-:S03]  /*1acd0*/  IMAD R18, R0, 0x1000000, R18 ;  /* 0x0100000000127824 */ /* 0x000fc600078e0212 */
[----:B------:R-:W-:Y:S01]  /*1ace0*/  STL [R1+0x844], R4 ;  /* 0x0008440401007387 */ /* 0x000fe20000100800 */
[----:B0-----:R-:W-:Y:S01]  /*1acf0*/  LOP3.LUT R3, R20, 0xffff, RZ, 0xc0, !PT ;  /* 0x0000ffff14037812 */ /* 0x001fe200078ec0ff */
[----:B------:R-:W-:Y:S02]  /*1ad00*/  IMAD R12, R29, 0x1000000, R12 ;  /* 0x010000001d0c7824 */ /* 0x000fe400078e020c */
[----:B------:R-:W-:Y:S02]  /*1ad10*/  STL [R1+0x838], R26 ;  /* 0x0008381a01007387 */ /* 0x000fe40000100800 */
[----:B------:R-:W-:Y:S02]  /*1ad20*/  IMAD R16, R3, 0x1000000, R16 ;  /* 0x0100000003107824 */ /* 0x000fe400078e0210 */
[----:B------:R0:W-:Y:S01]  /*1ad30*/  STL [R1+0x6c8], R3 ;  /* 0x0006c80301007387 */ /* 0x0001e20000100800 */
[----:B------:R-:W-:-:S03]  /*1ad40*/  LOP3.LUT R29, R23, 0xffff, RZ, 0xc0, !PT ;  /* 0x0000ffff171d7812 */ /* 0x000fc600078ec0ff */
[----:B------:R-:W-:Y:S02]  /*1ad50*/  STL [R1+0x848], R6 ;  /* 0x0008480601007387 */ /* 0x000fe40000100800 */
[----:B------:R-:W-:Y:S01]  /*1ad60*/  IMAD R13, R29, 0x1000000, R13 ;  /* 0x010000001d0d7824 */ /* 0x000fe200078e020d */
[----:B------:R-:W-:Y:S01]  /*1ad70*/  LOP3.LUT R29, R28, 0xffff, RZ, 0xc0, !PT ;  /* 0x0000ffff1c1d7812 */ /* 0x000fe200078ec0ff */
[----:B------:R-:W-:Y:S04]  /*1ad80*/  STL [R1+0x84c], R7 ;  /* 0x00084c0701007387 */ /* 0x000fe80000100800 */
[----:B------:R-:W-:Y:S01]  /*1ad90*/  IMAD R15, R29, 0x1000000, R15 ;  /* 0x010000001d0f7824 */ /* 0x000fe200078e020f */
[----:B------:R-:W4:Y:S04]  /*1ada0*/  LDL.LU R28, [R1+0x638] ;  /* 0x00063800011c7983 */ /* 0x000f280000300800 */
[----:B------:R-:W-:Y:S04]  /*1adb0*/  STL [R1+0x850], R9 ;  /* 0x0008500901007387 */ /* 0x000fe80000100800 */
[----:B------:R-:W-:Y:S04]  /*1adc0*/  STL [R1+0x854], R10 ;  /* 0x0008540a01007387 */ /* 0x000fe80000100800 */
[----:B------:R-:W4:Y:S01]  /*1add0*/  LDL.LU R17, [R1+0x630] ;  /* 0x0006300001117983 */ /* 0x000f220000300800 */
[----:B--2---:R-:W-:-:S03]  /*1ade0*/  LOP3.LUT R0, R11, 0xffff, RZ, 0xc0, !PT ;  /* 0x0000ffff0b007812 */ /* 0x004fc600078ec0ff */
[----:B---3--:R1:W-:Y:S02]  /*1adf0*/  SHFL.DOWN PT, R4, R24, 0x1, 0x1f ;  /* 0x08201f0018047f89 */ /* 0x0083e400000e0000 */
[----:B------:R-:W-:Y:S02]  /*1ae00*/  IMAD R21, R0, 0x1000000, R21 ;  /* 0x0100000000157824 */ /* 0x000fe400078e0215 */
[----:B------:R-:W-:Y:S04]  /*1ae10*/  STL [R1+0x6b8], R0 ;  /* 0x0006b80001007387 */ /* 0x000fe80000100800 */
[----:B----4-:R-:W2:Y:S01]  /*1ae20*/  SHFL.DOWN PT, R0, R2, 0x1, 0x1f ;  /* 0x08201f0002007f89 */ /* 0x010ea200000e0000 */
[----:B0-----:R-:W-:-:S03]  /*1ae30*/  LOP3.LUT R3, R14, 0xffff, RZ, 0xc0, !PT ;  /* 0x0000ffff0e037812 */ /* 0x001fc600078ec0ff */
[----:B-1----:R-:W3:Y:S02]  /*1ae40*/  LDL.LU R24, [R1+0x62c] ;  /* 0x00062c0001187983 */ /* 0x002ee40000300800 */
[----:B------:R-:W-:Y:S02]  /*1ae50*/  IMAD R19, R3, 0x1000000, R19 ;  /* 0x0100000003137824 */ /* 0x000fe400078e0213 */
[----:B------:R-:W-:Y:S04]  /*1ae60*/  STL [R1+0x6c0], R3 ;  /* 0x0006c00301007387 */ /* 0x000fe80000100800 */
[----:B------:R0:W1:Y:S01]  /*1ae70*/  SHFL.DOWN PT, R3, R5, 0x1, 0x1f ;  /* 0x08201f0005037f89 */ /* 0x00006200000e0000 */
[----:B------:R-:W-:-:S03]  /*1ae80*/  LOP3.LUT R29, R8, 0xffff, RZ, 0xc0, !PT ;  /* 0x0000ffff081d7812 */ /* 0x000fc600078ec0ff */
[----:B------:R-:W4:Y:S04]  /*1ae90*/  LDL.LU R8, [R1+0x688] ;  /* 0x0006880001087983 */ /* 0x000f280000300800 */
[----:B0-----:R-:W4:Y:S04]  /*1aea0*/  LDL.LU R5, [R1+0x68c] ;  /* 0x00068c0001057983 */ /* 0x001f280000300800 */
[----:B--2---:R-:W-:Y:S04]  /*1aeb0*/  STL [R1+0x6a0], R0 ;  /* 0x0006a00001007387 */ /* 0x004fe80000100800 */
[----:B------:R0:W-:Y:S04]  /*1aec0*/  SHFL.DOWN PT, R0, R27, 0x1, 0x1f ;  /* 0x08201f001b007f89 */ /* 0x0001e800000e0000 */
[----:B------:R-:W2:Y:S04]  /*1aed0*/  LDL.LU R2, [R1+0x678] ;  /* 0x0006780001027983 */ /* 0x000ea80000300800 */
[----:B0-----:R-:W3:Y:S04]  /*1aee0*/  LDL.LU R27, [R1+0x624] ;  /* 0x00062400011b7983 */ /* 0x001ee80000300800 */
[----:B-1----:R-:W-:Y:S04]  /*1aef0*/  STL [R1+0x6a8], R3 ;  /* 0x0006a80301007387 */ /* 0x002fe80000100800 */
[----:B------:R0:W1:Y:S04]  /*1af00*/  SHFL.DOWN PT, R3, R25, 0x1, 0x1f ;  /* 0x08201f0019037f89 */ /* 0x00006800000e0000 */
[----:B------:R-:W-:Y:S04]  /*1af10*/  STL [R1+0x858], R12 ;  /* 0x0008580c01007387 */ /* 0x000fe80000100800 */
[----:B0-----:R-:W4:Y:S04]  /*1af20*/  LDL.LU R25, [R1+0x620] ;  /* 0x0006200001197983 */ /* 0x001f280000300800 */
[----:B------:R-:W-:Y:S04]  /*1af30*/  STL [R1+0x85c], R13 ;  /* 0x00085c0d01007387 */ /* 0x000fe80000100800 */
[----:B------:R-:W-:Y:S04]  /*1af40*/  STL [R1+0x860], R15 ;  /* 0x0008600f01007387 */ /* 0x000fe80000100800 */
[----:B------:R-:W-:Y:S04]  /*1af50*/  STL [R1+0x864], R16 ;  /* 0x0008641001007387 */ /* 0x000fe80000100800 */
[----:B------:R-:W-:Y:S04]  /*1af60*/  STL [R1+0x868], R18 ;  /* 0x0008681201007387 */ /* 0x000fe80000100800 */
[----:B------:R-:W-:Y:S04]  /*1af70*/  STL [R1+0x86c], R19 ;  /* 0x00086c1301007387 */ /* 0x000fe80000100800 */
[----:B------:R0:W-:Y:S04]  /*1af80*/  STL [R1+0x870], R21 ;  /* 0x0008701501007387 */ /* 0x0001e80000100800 */
[----:B------:R0:W-:Y:S04]  /*1af90*/  STL [R1+0x6a4], R4 ;  /* 0x0006a40401007387 */ /* 0x0001e80000100800 */
[----:B-1----:R1:W-:Y:S04]  /*1afa0*/  STL [R1+0x698], R3 ;  /* 0x0006980301007387 */ /* 0x0023e80000100800 */
[----:B------:R1:W-:Y:S04]  /*1afb0*/  STL [R1+0x69c], R0 ;  /* 0x00069c0001007387 */ /* 0x0003e80000100800 */
[----:B0-----:R-:W2:Y:S04]  /*1afc0*/  LDL.LU R21, [R1+0x694] ;  /* 0x0006940001157983 */ /* 0x001ea80000300800 */
        /* <DEDUP_REMOVED lines=11> */
[----:B-1----:R-:W2:Y:S04]  /*1b080*/  LDL.LU R3, [R1+0x648] ;  /* 0x0006480001037983 */ /* 0x002ea80000300800 */
[----:B------:R-:W2:Y:S04]  /*1b090*/  LDL.LU R0, [R1+0x64c] ;  /* 0x00064c0001007983 */ /* 0x000ea80000300800 */
[----:B------:R-:W2:Y:S04]  /*1b0a0*/  LDL.LU R26, [R1+0x640] ;  /* 0x00064000011a7983 */ /* 0x000ea80000300800 */
[----:B------:R-:W2:Y:S04]  /*1b0b0*/  LDL.LU R23, [R1+0x644] ;  /* 0x0006440001177983 */ /* 0x000ea80000300800 */
[----:B------:R-:W2:Y:S04]  /*1b0c0*/  LDL.LU R20, [R1+0x63c] ;  /* 0x00063c0001147983 */ /* 0x000ea80000300800 */
[----:B------:R-:W2:Y:S04]  /*1b0d0*/  LDL.LU R14, [R1+0x634] ;  /* 0x00063400010e7983 */ /* 0x000ea80000300800 */
[----:B------:R-:W2:Y:S04]  /*1b0e0*/  LDL.LU R11, [R1+0x628] ;  /* 0x00062800010b7983 */ /* 0x000ea80000300800 */
[----:B---3--:R-:W0:Y:S04]  /*1b0f0*/  SHFL.DOWN PT, R27, R27, 0x1, 0x1f ;  /* 0x08201f001b1b7f89 */ /* 0x008e2800000e0000 */
[----:B----4-:R-:W1:Y:S04]  /*1b100*/  SHFL.DOWN PT, R25, R25, 0x1, 0x1f ;  /* 0x08201f0019197f89 */ /* 0x010e6800000e0000 */
[----:B0-----:R0:W-:Y:S04]  /*1b110*/  STL [R1+0x624], R27 ;  /* 0x0006241b01007387 */ /* 0x0011e80000100800 */
[----:B0-----:R-:W3:Y:S04]  /*1b120*/  LDL.LU R27, [R1+0x814] ;  /* 0x00081400011b7983 */ /* 0x001ee80000300800 */
[----:B------:R-:W0:Y:S04]  /*1b130*/  SHFL.DOWN PT, R24, R24, 0x1, 0x1f ;  /* 0x08201f0018187f89 */ /* 0x000e2800000e0000 */
[----:B-1----:R1:W-:Y:S04]  /*1b140*/  STL [R1+0x620], R25 ;  /* 0x0006201901007387 */ /* 0x0023e80000100800 */
[----:B-1----:R-:W4:Y:S04]  /*1b150*/  LDL.LU R25, [R1+0x818] ;  /* 0x0008180001197983 */ /* 0x002f280000300800 */
[----:B------:R-:W1:Y:S04]  /*1b160*/  SHFL.DOWN PT, R8, R8, 0x1, 0x1f ;  /* 0x08201f0008087f89 */ /* 0x000e6800000e0000 */
[----:B------:R-:W1:Y:S04]  /*1b170*/  SHFL.DOWN PT, R5, R5, 0x1, 0x1f ;  /* 0x08201f0005057f89 */ /* 0x000e6800000e0000 */
[----:B0-----:R0:W-:Y:S04]  /*1b180*/  STL [R1+0x62c], R24 ;  /* 0x00062c1801007387 */ /* 0x0011e80000100800 */
[----:B--2---:R-:W2:Y:S04]  /*1b190*/  SHFL.DOWN PT, R2, R2, 0x1, 0x1f ;  /* 0x08201f0002027f89 */ /* 0x004ea800000e0000 */
[----:B0-----:R-:W4:Y:S04]  /*1b1a0*/  LDL.LU R24, [R1+0x81c] ;  /* 0x00081c0001187983 */ /* 0x001f280000300800 */
[----:B-1----:R0:W-:Y:S04]  /*1b1b0*/  STL [R1+0x688], R8 ;  /* 0x0006880801007387 */ /* 0x0021e80000100800 */
[----:B------:R1:W-:Y:S04]  /*1b1c0*/  STL [R1+0x68c], R5 ;  /* 0x00068c0501007387 */ /* 0x0003e80000100800 */
[----:B0-----:R-:W4:Y:S04]  /*1b1d0*/  LDL.LU R8, [R1+0x614] ;  /* 0x0006140001087983 */ /* 0x001f280000300800 */
[----:B--2---:R0:W-:Y:S04]  /*1b1e0*/  STL [R1+0x678], R2 ;  /* 0x0006780201007387 */ /* 0x0041e80000100800 */
[----:B-1----:R-:W2:Y:S04]  /*1b1f0*/  LDL.LU R5, [R1+0x608] ;  /* 0x0006080001057983 */ /* 0x002ea80000300800 */
[----:B0-----:R-:W2:Y:S04]  /*1b200*/  LDL.LU R2, [R1+0x60c] ;  /* 0x00060c0001027983 */ /* 0x001ea80000300800 */
[----:B------:R-:W0:Y:S04]  /*1b210*/  SHFL.DOWN PT, R28, R28, 0x1, 0x1f ;  /* 0x08201f001c1c7f89 */ /* 0x000e2800000e0000 */
[----:B------:R-:W1:Y:S04]  /*1b220*/  SHFL.DOWN PT, R21, R21, 0x1, 0x1f ;  /* 0x08201f0015157f89 */ /* 0x000e6800000e0000 */
[----:B------:R-:W1:Y:S04]  /*1b230*/  SHFL.DOWN PT, R19, R19, 0x1, 0x1f ;  /* 0x08201f0013137f89 */ /* 0x000e6800000e0000 */
[----:B------:R-:W1:Y:S04]  /*1b240*/  SHFL.DOWN PT, R18, R18, 0x1, 0x1f ;  /* 0x08201f0012127f89 */ /* 0x000e6800000e0000 */
[----:B0-----:R0:W-:Y:S04]  /*1b250*/  STL [R1+0x638], R28 ;  /* 0x0006381c01007387 */ /* 0x0011e80000100800 */
[----:B0-----:R-:W2:Y:S04]  /*1b260*/  LDL.LU R28, [R1+0x830] ;  /* 0x00083000011c7983 */ /* 0x001ea80000300800 */
[----:B------:R-:W0:Y:S04]  /*1b270*/  SHFL.DOWN PT, R16, R16, 0x1, 0x1f ;  /* 0x08201f0010107f89 */ /* 0x000e2800000e0000 */
[----:B------:R-:W0:Y:S04]  /*1b280*/  SHFL.DOWN PT, R15, R15, 0x1, 0x1f ;  /* 0x08201f000f0f7f89 */ /* 0x000e2800000e0000 */
[----:B------:R-:W3:Y:S04]  /*1b290*/  SHFL.DOWN PT, R13, R13, 0x1, 0x1f ;  /* 0x08201f000d0d7f89 */ /* 0x000ee800000e0000 */
[----:B------:R-:W3:Y:S04]  /*1b2a0*/  SHFL.DOWN PT, R12, R12, 0x1, 0x1f ;  /* 0x08201f000c0c7f89 */ /* 0x000ee800000e0000 */
[----:B------:R-:W3:Y:S04]  /*1b2b0*/  SHFL.DOWN PT, R10, R10, 0x1, 0x1f ;  /* 0x08201f000a0a7f89 */ /* 0x000ee800000e0000 */
[----:B------:R-:W3:Y:S04]  /*1b2c0*/  SHFL.DOWN PT, R9, R9, 0x1, 0x1f ;  /* 0x08201f0009097f89 */ /* 0x000ee800000e0000 */
[----:B------:R-:W3:Y:S04]  /*1b2d0*/  SHFL.DOWN PT, R7, R7, 0x1, 0x1f ;  /* 0x08201f0007077f89 */ /* 0x000ee800000e0000 */
        /* <DEDUP_REMOVED lines=9> */
[----:B------:R-:W-:Y:S01]  /*1b370*/  SHFL.DOWN PT, R11, R11, 0x1, 0x1f ;  /* 0x08201f000b0b7f89 */ /* 0x000fe200000e0000 */
[----:B------:R-:W-:-:S03]  /*1b380*/  IMAD R22, R29, 0x1000000, R22 ;  /* 0x010000001d167824 */ /* 0x000fc600078e0216 */
[----:B------:R-:W-:Y:S04]  /*1b390*/  STL [R1+0x874], R29 ;  /* 0x0008741d01007387 */ /* 0x000fe80000100800 */
[----:B-1----:R-:W-:Y:S04]  /*1b3a0*/  STL [R1+0x694], R21 ;  /* 0x0006941501007387 */ /* 0x002fe80000100800 */
[----:B------:R-:W-:Y:S04]  /*1b3b0*/  STL [R1+0x67c], R19 ;  /* 0x00067c1301007387 */ /* 0x000fe80000100800 */
[----:B------:R-:W-:Y:S04]  /*1b3c0*/  STL [R1+0x670], R18 ;  /* 0x0006701201007387 */ /* 0x000fe80000100800 */
[----:B0-----:R-:W-:Y:S04]  /*1b3d0*/  STL [R1+0x674], R16 ;  /* 0x0006741001007387 */ /* 0x001fe80000100800 */
[----:B------:R-:W-:Y:S04]  /*1b3e0*/  STL [R1+0x668], R15 ;  /* 0x0006680f01007387 */ /* 0x000fe80000100800 */
        /* <DEDUP_REMOVED lines=8> */
[----:B------:R-:W-:Y:S04]  /*1b470*/  STL [R1+0x650], R6 ;  /* 0x0006500601007387 */ /* 0x000fe80000100800 */
[----:B------:R-:W-:Y:S04]  /*1b480*/  SHFL.DOWN PT, R8, R8, 0x1, 0x1f ;  /* 0x08201f0008087f89 */ /* 0x000fe800000e0000 */
[----:B0-----:R0:W-:Y:S04]  /*1b490*/  STL [R1+0x61c], R27 ;  /* 0x00061c1b01007387 */ /* 0x0011e80000100800 */
[----:B------:R-:W1:Y:S04]  /*1b4a0*/  SHFL.DOWN PT, R25, R24, 0x1, 0x1f ;  /* 0x08201f0018197f89 */ /* 0x000e6800000e0000 */
[----:B--2---:R-:W2:Y:S04]  /*1b4b0*/  SHFL.DOWN PT, R5, R5, 0x1, 0x1f ;  /* 0x08201f0005057f89 */ /* 0x004ea800000e0000 */
[----:B0-----:R-:W3:Y:S04]  /*1b4c0*/  LDL R27, [R1+0x684] ;  /* 0x00068400011b7983 */ /* 0x001ee80000100800 */
[----:B------:R-:W0:Y:S04]  /*1b4d0*/  SHFL.DOWN PT, R2, R2, 0x1, 0x1f ;  /* 0x08201f0002027f89 */ /* 0x000e2800000e0000 */
[----:B------:R-:W-:Y:S04]  /*1b4e0*/  STL [R1+0x654], R4 ;  /* 0x0006540401007387 */ /* 0x000fe80000100800 */
[----:B------:R-:W-:Y:S04]  /*1b4f0*/  STL [R1+0x648], R3 ;  /* 0x0006480301007387 */ /* 0x000fe80000100800 */
[----:B-1----:R1:W-:Y:S04]  /*1b500*/  STL [R1+0x610], R25 ;  /* 0x0006101901007387 */ /* 0x0023e80000100800 */
[----:B------:R4:W-:Y:S04]  /*1b510*/  STL [R1+0x64c], R0 ;  /* 0x00064c0001007387 */ /* 0x0009e80000100800 */
[----:B------:R4:W-:Y:S04]  /*1b520*/  STL [R1+0x640], R26 ;  /* 0x0006401a01007387 */ /* 0x0009e80000100800 */
[----:B-1----:R-:W3:Y:S04]  /*1b530*/  LDL.64 R24, [R1+0x5b8] ;  /* 0x0005b80001187983 */ /* 0x002ee80000100a00 */
[----:B------:R1:W-:Y:S04]  /*1b540*/  STL [R1+0x644], R23 ;  /* 0x0006441701007387 */ /* 0x0003e80000100800 */
[----:B------:R1:W-:Y:S04]  /*1b550*/  STL [R1+0x63c], R20 ;  /* 0x00063c1401007387 */ /* 0x0003e80000100800 */
[----:B------:R1:W-:Y:S04]  /*1b560*/  STL [R1+0x630], R17 ;  /* 0x0006301101007387 */ /* 0x0003e80000100800 */
[----:B------:R1:W-:Y:S04]  /*1b570*/  STL [R1+0x634], R14 ;  /* 0x0006340e01007387 */ /* 0x0003e80000100800 */
[----:B------:R1:W-:Y:S04]  /*1b580*/  STL [R1+0x628], R11 ;  /* 0x0006280b01007387 */ /* 0x0003e80000100800 */
[----:B------:R1:W-:Y:S04]  /*1b590*/  STL [R1+0x614], R8 ;  /* 0x0006140801007387 */ /* 0x0003e80000100800 */
[----:B--2---:R2:W-:Y:S04]  /*1b5a0*/  STL [R1+0x608], R5 ;  /* 0x0006080501007387 */ /* 0x0045e80000100800 */
[----:B0-----:R0:W-:Y:S04]  /*1b5b0*/  STL [R1+0x60c], R2 ;  /* 0x00060c0201007387 */ /* 0x0011e80000100800 */
        /* <DEDUP_REMOVED lines=14> */
[----:B----4-:R-:W4:Y:S04]  /*1b6a0*/  LDL.LU R0, [R1+0x83c] ;  /* 0x00083c0001007983 */ /* 0x010f280000300800 */
[----:B------:R-:W4:Y:S04]  /*1b6b0*/  LDL.LU R26, [R1+0x838] ;  /* 0x00083800011a7983 */ /* 0x000f280000300800 */
[----:B-1----:R-:W4:Y:S04]  /*1b6c0*/  LDL.LU R23, [R1+0x834] ;  /* 0x0008340001177983 */ /* 0x002f280000300800 */
[----:B------:R-:W4:Y:S04]  /*1b6d0*/  LDL.LU R20, [R1+0x82c] ;  /* 0x00082c0001147983 */ /* 0x000f280000300800 */
[----:B------:R-:W4:Y:S04]  /*1b6e0*/  LDL.LU R17, [R1+0x828] ;  /* 0x0008280001117983 */ /* 0x000f280000300800 */
[----:B------:R-:W4:Y:S04]  /*1b6f0*/  LDL.LU R14, [R1+0x824] ;  /* 0x00082400010e7983 */ /* 0x000f280000300800 */
[----:B------:R-:W4:Y:S04]  /*1b700*/  LDL.LU R11, [R1+0x820] ;  /* 0x00082000010b7983 */ /* 0x000f280000300800 */
[----:B------:R-:W4:Y:S04]  /*1b710*/  LDL.LU R8, [R1+0x810] ;  /* 0x0008100001087983 */ /* 0x000f280000300800 */
[----:B--2---:R-:W2:Y:S04]  /*1b720*/  LDL.LU R5, [R1+0x80c] ;  /* 0x00080c0001057983 */ /* 0x004ea80000300800 */
[----:B0-----:R-:W2:Y:S04]  /*1b730*/  LDL.LU R2, [R1+0x808] ;  /* 0x0008080001027983 */ /* 0x001ea80000300800 */
[----:B------:R-:W0:Y:S04]  /*1b740*/  SHFL.DOWN PT, R28, R28, 0x1, 0x1f ;  /* 0x08201f001c1c7f89 */ /* 0x000e2800000e0000 */
[----:B------:R-:W1:Y:S04]  /*1b750*/  SHFL.DOWN PT, R22, R22, 0x1, 0x1f ;  /* 0x08201f0016167f89 */ /* 0x000e6800000e0000 */
[----:B0-----:R0:W-:Y:S02]  /*1b760*/  STL [R1+0x5ec], R28 ;  /* 0x0005ec1c01007387 */ /* 0x0011e40000100800 */
[----:B0-----:R-:W0:Y:S02]  /*1b770*/  S2R R28, SR_LANEID ;  /* 0x00000000001c7919 */ /* 0x001e240000000000 */
[----:B-1----:R1:W-:Y:S04]  /*1b780*/  STL [R1+0x6ac], R22 ;  /* 0x0006ac1601007387 */ /* 0x0023e80000100800 */
[----:B-1----:R1:W5:Y:S01]  /*1b790*/  LDL.LU R22, [R1+0x7a8] ;  /* 0x0007a80001167983 */ /* 0x0023620000300800 */
[----:B0-----:R-:W-:-:S03]  /*1b7a0*/  ISETP.GT.AND P0, PT, R28, 0x1e, PT ;  /* 0x0000001e1c00780c */ /* 0x001fc60003f04270 */
[----:B------:R1:W5:Y:S04]  /*1b7b0*/  LDL.LU R28, [R1+0x794] ;  /* 0x00079400011c7983 */ /* 0x0003680000300800 */
[----:B---3--:R-:W0:Y:S04]  /*1b7c0*/  SHFL.DOWN PT, R27, R27, 0x1, 0x1f ;  /* 0x08201f001b1b7f89 */ /* 0x008e2800000e0000 */
[----:B0-----:R-:W-:Y:S04]  /*1b7d0*/  STL [R1+0x6f4], R27 ;  /* 0x0006f41b01007387 */ /* 0x001fe80000100800 */
[----:B------:R-:W0:Y:S04]  /*1b7e0*/  SHFL.DOWN PT, R27, R24, 0x1, 0x1f ;  /* 0x08201f00181b7f89 */ /* 0x000e2800000e0000 */
[----:B0-----:R-:W-:Y:S04]  /*1b7f0*/  STL [R1+0x6e8], R27 ;  /* 0x0006e81b01007387 */ /* 0x001fe80000100800 */
[----:B------:R-:W-:Y:S04]  /*1b800*/  SHFL.DOWN PT, R27, R25, 0x1, 0x1f ;  /* 0x08201f00191b7f89 */ /* 0x000fe800000e0000 */
[----:B------:R-:W0:Y:S04]  /*1b810*/  SHFL.DOWN PT, R29, R29, 0x1, 0x1f ;  /* 0x08201f001d1d7f89 */ /* 0x000e2800000e0000 */
        /* <DEDUP_REMOVED lines=13> */
[----:B----4-:R-:W-:Y:S04]  /*1b8f0*/  SHFL.DOWN PT, R0, R0, 0x1, 0x1f ;  /* 0x08201f0000007f89 */ /* 0x010fe800000e0000 */
[----:B------:R-:W-:Y:S04]  /*1b900*/  SHFL.DOWN PT, R26, R26, 0x1, 0x1f ;  /* 0x08201f001a1a7f89 */ /* 0x000fe800000e0000 */
[----:B------:R-:W-:Y:S04]  /*1b910*/  SHFL.DOWN PT, R23, R23, 0x1, 0x1f ;  /* 0x08201f0017177f89 */ /* 0x000fe800000e0000 */
[----:B------:R-:W-:Y:S04]  /*1b920*/  SHFL.DOWN PT, R20, R20, 0x1, 0x1f ;  /* 0x08201f0014147f89 */ /* 0x000fe800000e0000 */
[----:B------:R-:W-:Y:S04]  /*1b930*/  SHFL.DOWN PT, R17, R17, 0x1, 0x1f ;  /* 0x08201f0011117f89 */ /* 0x000fe800000e0000 */
[----:B------:R-:W3:Y:S04]  /*1b940*/  SHFL.DOWN PT, R14, R14, 0x1, 0x1f ;  /* 0x08201f000e0e7f89 */ /* 0x000ee800000e0000 */
[----:B------:R-:W4:Y:S04]  /*1b950*/  SHFL.DOWN PT, R11, R11, 0x1, 0x1f ;  /* 0x08201f000b0b7f89 */ /* 0x000f2800000e0000 */
[----:B------:R-:W1:Y:S04]  /*1b960*/  SHFL.DOWN PT, R8, R8, 0x1, 0x1f ;  /* 0x08201f0008087f89 */ /* 0x000e6800000e0000 */
[----:B--2---:R-:W2:Y:S04]  /*1b970*/  SHFL.DOWN PT, R5, R5, 0x1, 0x1f ;  /* 0x08201f0005057f89 */ /* 0x004ea800000e0000 */
[----:B------:R-:W2:Y:S04]  /*1b980*/  SHFL.DOWN PT, R2, R2, 0x1, 0x1f ;  /* 0x08201f0002027f89 */ /* 0x000ea800000e0000 */
[----:B0-----:R0:W-:Y:S04]  /*1b990*/  STL [R1+0x690], R29 ;  /* 0x0006901d01007387 */ /* 0x0011e80000100800 */
[----:B---3--:R-:W-:Y:S04]  /*1b9a0*/  STL [R1+0x5f0], R14 ;  /* 0x0005f00e01007387 */ /* 0x008fe80000100800 */
[----:B----4-:R-:W-:Y:S04]  /*1b9b0*/  STL [R1+0x5fc], R11 ;  /* 0x0005fc0b01007387 */ /* 0x010fe80000100800 */
[----:B-1----:R-:W-:Y:S04]  /*1b9c0*/  STL [R1+0x5f8], R8 ;  /* 0x0005f80801007387 */ /* 0x002fe80000100800 */
[----:B--2---:R-:W-:Y:S04]  /*1b9d0*/  STL [R1+0x604], R5 ;  /* 0x0006040501007387 */ /* 0x004fe80000100800 */
        /* <DEDUP_REMOVED lines=20> */
[----:B0-----:R0:W5:Y:S04]  /*1bb20*/  LDL.LU R29, [R1+0x874] ;  /* 0x00087400011d7983 */ /* 0x0011680000300800 */
[----:B-1----:R0:W5:Y:S04]  /*1bb30*/  LDL.LU R2, [R1+0x804] ;  /* 0x0008040001027983 */ /* 0x0021680000300800 */
[----:B------:R0:W5:Y:S04]  /*1bb40*/  LDL.LU R5, [R1+0x800] ;  /* 0x0008000001057983 */ /* 0x0001680000300800 */
[----:B------:R0:W5:Y:S04]  /*1bb50*/  LDL.LU R8, [R1+0x7fc] ;  /* 0x0007fc0001087983 */ /* 0x0001680000300800 */
[----:B------:R0:W5:Y:S04]  /*1bb60*/  LDL.LU R11, [R1+0x7f8] ;  /* 0x0007f800010b7983 */ /* 0x0001680000300800 */
[----:B------:R0:W5:Y:S04]  /*1bb70*/  LDL.LU R14, [R1+0x7f4] ;  /* 0x0007f400010e7983 */ /* 0x0001680000300800 */
        /* <DEDUP_REMOVED lines=18> */
[----:B------:R0:W5:Y:S04]  /*1bca0*/  LDL.LU.64 R24, [R1+0x7a0] ;  /* 0x0007a00001187983 */ /* 0x0001680000300a00 */
[----:B------:R0:W5:Y:S01]  /*1bcb0*/  LDL.LU R27, [R1+0x798] ;  /* 0x00079800011b7983 */ /* 0x0001620000300800 */
[----:B------:R-:W-:Y:S04]  /*1bcc0*/  BSSY.RECONVERGENT B1, `(.L_x_167) ;  /* 0x0000c0c000017945 */ /* 0x000fe80003800200 */
[----:B------:R-:W-:Y:S05]  /*1bcd0*/  @P0 BRA `(.L_x_168) ;  /* 0x000000c000280947 */ /* 0x000fea0003800000 */
[----:B-----5:R1:W-:Y:S04]  /*1bce0*/  STL.64 [R1+0x860], R20 ;  /* 0x0008601401007387 */ /* 0x0203e80000100a00 */
[----:B------:R2:W-:Y:S04]  /*1bcf0*/  STL.64 [R1+0x870], R28 ;  /* 0x0008701c01007387 */ /* 0x0005e80000100a00 */
[----:B-1----:R-:W3:Y:S04]  /*1bd00*/  LDL.LU R20, [R1+0x648] ;  /* 0x0006480001147983 */ /* 0x002ee80000300800 */
[----:B------:R-:W3:Y:S04]  /*1bd10*/  LDL.LU R21, [R1+0x64c] ;  /* 0x00064c0001157983 */ /* 0x000ee80000300800 */
[----:B------:R1:W-:Y:S04]  /*1bd20*/  STL.64 [R1+0x868], R26 ;  /* 0x0008681a01007387 */ /* 0x0003e80000100a00 */
[----:B--2---:R-:W2:Y:S04]  /*1bd30*/  LDL.LU R28, [R1+0x638] ;  /* 0x00063800011c7983 */ /* 0x004ea80000300800 */
[----:B------:R-:W2:Y:S04]  /*1bd40*/  LDL.LU R29, [R1+0x63c] ;  /* 0x00063c00011d7983 */ /* 0x000ea80000300800 */
[----:B-1----:R-:W4:Y:S04]  /*1bd50*/  LDL.LU R26, [R1+0x640] ;  /* 0x00064000011a7983 */ /* 0x002f280000300800 */
[----:B------:R-:W4:Y:S04]  /*1bd60*/  LDL.LU R27, [R1+0x644] ;  /* 0x00064400011b7983 */ /* 0x000f280000300800 */
[----:B---3--:R1:W-:Y:S04]  /*1bd70*/  STL.64 [R1+0x188], R20 ;  /* 0x0001881401007387 */ /* 0x0083e80000100a00 */
[----:B-1----:R-:W3:Y:S04]  /*1bd80*/  LDL.LU R20, [R1+0x5c0] ;  /* 0x0005c00001147983 */ /* 0x002ee80000300800 */
[----:B------:R-:W3:Y:S04]  /*1bd90*/  LDL.LU R21, [R1+0x5c4] ;  /* 0x0005c40001157983 */ /* 0x000ee80000300800 */
[----:B--2---:R1:W-:Y:S04]  /*1bda0*/  STL.64 [R1+0x8d0], R28 ;  /* 0x0008d01c01007387 */ /* 0x0043e80000100a00 */
[----:B----4-:R2:W-:Y:S04]  /*1bdb0*/  STL.64 [R1+0x8d8], R26 ;  /* 0x0008d81a01007387 */ /* 0x0105e80000100a00 */
[----:B-1----:R-:W4:Y:S04]  /*1bdc0*/  LDL.LU R28, [R1+0x6a8] ;  /* 0x0006a800011c7983 */ /* 0x002f280000300800 */
[----:B--2---:R-:W2:Y:S04]  /*1bdd0*/  LDL.LU R26, [R1+0x6b0] ;  /* 0x0006b000011a7983 */ /* 0x004ea80000300800 */
[----:B------:R-:W2:Y:S04]  /*1bde0*/  LDL.LU R27, [R1+0x6b4] ;  /* 0x0006b400011b7983 */ /* 0x000ea80000300800 */
[----:B------:R-:W4:Y:S04]  /*1bdf0*/  LDL.LU R29, [R1+0x6ac] ;  /* 0x0006ac00011d7983 */ /* 0x000f280000300800 */
[----:B---3--:R1:W-:Y:S04]  /*1be00*/  STL.64 [R1+0x888], R20 ;  /* 0x0008881401007387 */ /* 0x0083e80000100a00 */
[----:B-1----:R-:W3:Y:S04]  /*1be10*/  LDL.LU R20, [R1+0x5e8] ;  /* 0x0005e80001147983 */ /* 0x002ee80000300800 */
[----:B------:R-:W3:Y:S04]  /*1be20*/  LDL.LU R21, [R1+0x5ec] ;  /* 0x0005ec0001157983 */ /* 0x000ee80000300800 */
        /* <DEDUP_REMOVED lines=19> */
[----:B-1----:R-:W3:Y:S04]  /*1bf60*/  LDL.LU.64 R20, [R1+0x8c8] ;  /* 0x0008c80001147983 */ /* 0x002ee80000300a00 */
[----:B---3--:R1:W-:Y:S04]  /*1bf70*/  STL.64 [R1+0x1b0], R20 ;  /* 0x0001b01401007387 */ /* 0x0083e80000100a00 */
[----:B-1----:R-:W3:Y:S04]  /*1bf80*/  LDL.LU.64 R20, [R1+0x8c0] ;  /* 0x0008c00001147983 */ /* 0x002ee80000300a00 */
[----:B------:R1:W-:Y:S04]  /*1bf90*/  STL.64 [R1+0x850], R24 ;  /* 0x0008501801007387 */ /* 0x0003e80000100a00 */
[----:B--2---:R2:W-:Y:S04]  /*1bfa0*/  STL.64 [R1+0x128], R26 ;  /* 0x0001281a01007387 */ /* 0x0045e80000100a00 */
[----:B-1----:R-:W4:Y:S04]  /*1bfb0*/  LDL.LU R24, [R1+0x658] ;  /* 0x0006580001187983 */ /* 0x002f280000300800 */
[----:B------:R-:W4:Y:S04]  /*1bfc0*/  LDL.LU R25, [R1+0x65c] ;  /* 0x00065c0001197983 */ /* 0x000f280000300800 */
[----:B--2---:R-:W2:Y:S04]  /*1bfd0*/  LDL.LU.64 R26, [R1+0x8d8] ;  /* 0x0008d800011a7983 */ /* 0x004ea80000300a00 */
[----:B---3--:R1:W-:Y:S04]  /*1bfe0*/  STL.64 [R1+0x1b8], R20 ;  /* 0x0001b81401007387 */ /* 0x0083e80000100a00 */
[----:B-1----:R-:W3:Y:S04]  /*1bff0*/  LDL.LU.64 R20, [R1+0x8b8] ;  /* 0x0008b80001147983 */ /* 0x002ee80000300a00 */
[----:B----4-:R1:W-:Y:S04]  /*1c000*/  STL.64 [R1+0x130], R28 ;  /* 0x0001301c01007387 */ /* 0x0103e80000100a00 */
[----:B-1----:R-:W4:Y:S04]  /*1c010*/  LDL.LU.64 R28, [R1+0x8d0] ;  /* 0x0008d000011c7983 */ /* 0x002f280000300a00 */
[----:B------:R1:W-:Y:S04]  /*1c020*/  STL.64 [R1+0x178], R24 ;  /* 0x0001781801007387 */ /* 0x0003e80000100a00 */
[----:B--2---:R2:W-:Y:S04]  /*1c030*/  STL.64 [R1+0x190], R26 ;  /* 0x0001901a01007387 */ /* 0x0045e80000100a00 */
[----:B-1----:R-:W4:Y:S04]  /*1c040*/  LDL R24, [R1+0x6f8] ;  /* 0x0006f80001187983 */ /* 0x002f280000100800 */
[----:B------:R-:W4:Y:S04]  /*1c050*/  LDL.LU R25, [R1+0x6fc] ;  /* 0x0006fc0001197983 */ /* 0x000f280000300800 */
[----:B--2---:R-:W2:Y:S04]  /*1c060*/  LDL.LU R26, [R1+0x5c8] ;  /* 0x0005c800011a7983 */ /* 0x004ea80000300800 */
[----:B------:R-:W2:Y:S04]  /*1c070*/  LDL.LU R27, [R1+0x5cc] ;  /* 0x0005cc00011b7983 */ /* 0x000ea80000300800 */
[----:B---3--:R1:W-:Y:S04]  /*1c080*/  STL.64 [R1+0x1c0], R20 ;  /* 0x0001c01401007387 */ /* 0x0083e80000100a00 */
[----:B-1----:R-:W3:Y:S04]  /*1c090*/  LDL.LU.64 R20, [R1+0x8b0] ;  /* 0x0008b00001147983 */ /* 0x002ee80000300a00 */
[----:B------:R1:W-:Y:S04]  /*1c0a0*/  STL [R1+0x830], R10 ;  /* 0x0008300a01007387 */ /* 0x0003e80000100800 */
[----:B------:R0:W-:Y:S04]  /*1c0b0*/  STL [R1+0x82c], R11 ;  /* 0x00082c0b01007387 */ /* 0x0001e80000100800 */
[----:B----4-:R4:W-:Y:S04]  /*1c0c0*/  STL.64 [R1+0x198], R28 ;  /* 0x0001981c01007387 */ /* 0x0109e80000100a00 */
[----:B-1----:R-:W3:Y:S04]  /*1c0d0*/  LDL.LU R10, [R1+0x678] ;  /* 0x00067800010a7983 */ /* 0x002ee80000300800 */
[----:B0-----:R-:W3:Y:S04]  /*1c0e0*/  LDL.LU R11, [R1+0x67c] ;  /* 0x00067c00010b7983 */ /* 0x001ee80000300800 */
[----:B----4-:R-:W4:Y:S04]  /*1c0f0*/  LDL.LU R28, [R1+0x5d0] ;  /* 0x0005d000011c7983 */ /* 0x010f280000300800 */
[----:B------:R-:W4:Y:S04]  /*1c100*/  LDL.LU R29, [R1+0x5d4] ;  /* 0x0005d400011d7983 */ /* 0x000f280000300800 */
[----:B------:R0:W-:Y:S04]  /*1c110*/  STL.64 [R1+0x858], R22 ;  /* 0x0008581601007387 */ /* 0x0001e80000100a00 */
[----:B------:R1:W-:Y:S04]  /*1c120*/  STL.64 [R1+0x878], R24 ;  /* 0x0008781801007387 */ /* 0x0003e80000100a00 */
[----:B--2---:R2:W-:Y:S04]  /*1c130*/  STL.64 [R1+0x890], R26 ;  /* 0x0008901a01007387 */ /* 0x0045e80000100a00 */
[----:B0-----:R-:W4:Y:S04]  /*1c140*/  LDL.LU R22, [R1+0x650] ;  /* 0x0006500001167983 */ /* 0x001f280000300800 */
[----:B------:R-:W4:Y:S04]  /*1c150*/  LDL.LU R23, [R1+0x654] ;  /* 0x0006540001177983 */ /* 0x000f280000300800 */
[----:B-1----:R-:W4:Y:S04]  /*1c160*/  LDL.LU R24, [R1+0x5d8] ;  /* 0x0005d80001187983 */ /* 0x002f280000300800 */
[----:B------:R-:W4:Y:S04]  /*1c170*/  LDL.LU R25, [R1+0x5dc] ;  /* 0x0005dc0001197983 */ /* 0x000f280000300800 */
[----:B--2---:R-:W2:Y:S04]  /*1c180*/  LDL.LU R26, [R1+0x5f0] ;  /* 0x0005f000011a7983 */ /* 0x004ea80000300800 */
[----:B------:R-:W2:Y:S04]  /*1c190*/  LDL.LU R27, [R1+0x5f4] ;  /* 0x0005f400011b7983 */ /* 0x000ea80000300800 */
[----:B---3--:R0:W-:Y:S04]  /*1c1a0*/  STL.64 [R1+0x1c8], R20 ;  /* 0x0001c81401007387 */ /* 0x0081e80000100a00 */
[----:B0-----:R-:W3:Y:S04]  /*1c1b0*/  LDL.LU.64 R20, [R1+0x8a8] ;  /* 0x0008a80001147983 */ /* 0x001ee80000300a00 */
[----:B------:R0:W-:Y:S04]  /*1c1c0*/  STL.64 [R1+0x158], R10 ;  /* 0x0001580a01007387 */ /* 0x0001e80000100a00 */
[----:B----4-:R1:W-:Y:S04]  /*1c1d0*/  STL.64 [R1+0x200], R28 ;  /* 0x0002001c01007387 */ /* 0x0103e80000100a00 */
[----:B0-----:R-:W4:Y:S04]  /*1c1e0*/  LDL.LU R11, [R1+0x680] ;  /* 0x00068000010b7983 */ /* 0x001f280000300800 */
[----:B------:R0:W-:Y:S04]  /*1c1f0*/  STL [R1+0x810], R6 ;  /* 0x0008100601007387 */ /* 0x0001e80000100800 */
[----:B-1----:R-:W4:Y:S04]  /*1c200*/  LDL.LU.64 R28, [R1+0x870] ;  /* 0x00087000011c7983 */ /* 0x002f280000300a00 */
[----:B------:R1:W-:Y:S04]  /*1c210*/  STL [R1+0x80c], R7 ;  /* 0x00080c0701007387 */ /* 0x0003e80000100800 */
[----:B0-----:R-:W4:Y:S04]  /*1c220*/  LDL.LU R6, [R1+0x6a0] ;  /* 0x0006a00001067983 */ /* 0x001f280000300800 */
[----:B------:R0:W-:Y:S04]  /*1c230*/  STL.64 [R1+0x180], R22 ;  /* 0x0001801601007387 */ /* 0x0001e80000100a00 */
[----:B-1----:R-:W4:Y:S04]  /*1c240*/  LDL.LU R7, [R1+0x6a4] ;  /* 0x0006a40001077983 */ /* 0x002f280000300800 */
[----:B------:R1:W-:Y:S04]  /*1c250*/  STL.64 [R1+0x898], R24 ;  /* 0x0008981801007387 */ /* 0x0003e80000100a00 */
[----:B0-----:R-:W4:Y:S04]  /*1c260*/  LDL.LU R22, [R1+0x5b0] ;  /* 0x0005b00001167983 */ /* 0x001f280000300800 */
[----:B------:R-:W4:Y:S04]  /*1c270*/  LDL.LU R23, [R1+0x5b4] ;  /* 0x0005b40001177983 */ /* 0x000f280000300800 */
[----:B-1----:R-:W4:Y:S04]  /*1c280*/  LDL.LU R24, [R1+0x5f8] ;  /* 0x0005f80001187983 */ /* 0x002f280000300800 */
[----:B------:R-:W4:Y:S04]  /*1c290*/  LDL.LU R25, [R1+0x5fc] ;  /* 0x0005fc0001197983 */ /* 0x000f280000300800 */
[----:B--2---:R0:W-:Y:S04]  /*1c2a0*/  STL.64 [R1+0x1e0], R26 ;  /* 0x0001e01a01007387 */ /* 0x0041e80000100a00 */
[----:B------:R1:W-:Y:S04]  /*1c2b0*/  STL [R1+0x828], R12 ;  /* 0x0008280c01007387 */ /* 0x0003e80000100800 */
[----:B------:R2:W-:Y:S04]  /*1c2c0*/  STL [R1+0x824], R13 ;  /* 0x0008240d01007387 */ /* 0x0005e80000100800 */
[----:B0-----:R-:W4:Y:S04]  /*1c2d0*/  LDL.LU.64 R26, [R1+0x890] ;  /* 0x00089000011a7983 */ /* 0x001f280000300a00 */
[----:B-1----:R-:W4:Y:S04]  /*1c2e0*/  LDL.LU R12, [R1+0x688] ;  /* 0x00068800010c7983 */ /* 0x002f280000300800 */
[----:B--2---:R-:W2:Y:S04]  /*1c2f0*/  LDL.LU R13, [R1+0x68c] ;  /* 0x00068c00010d7983 */ /* 0x004ea80000300800 */
[----:B------:R0:W-:Y:S04]  /*1c300*/  STL [R1+0x848], R16 ;  /* 0x0008481001007387 */ /* 0x0001e80000100800 */
[----:B------:R1:W-:Y:S04]  /*1c310*/  STL [R1+0x844], R17 ;  /* 0x0008441101007387 */ /* 0x0003e80000100800 */
[----:B------:R1:W-:Y:S04]  /*1c320*/  STL [R1+0x840], R18 ;  /* 0x0008401201007387 */ /* 0x0003e80000100800 */
[----:B------:R1:W-:Y:S04]  /*1c330*/  STL [R1+0x83c], R19 ;  /* 0x00083c1301007387 */ /* 0x0003e80000100800 */
[----:B0-----:R-:W2:Y:S04]  /*1c340*/  LDL.LU R16, [R1+0x660] ;  /* 0x0006600001107983 */ /* 0x001ea80000300800 */
[----:B-1----:R-:W2:Y:S04]  /*1c350*/  LDL.LU R17, [R1+0x664] ;  /* 0x0006640001117983 */ /* 0x002ea80000300800 */
[----:B------:R-:W2:Y:S04]  /*1c360*/  LDL.LU R18, [R1+0x668] ;  /* 0x0006680001127983 */ /* 0x000ea80000300800 */
[----:B------:R-:W2:Y:S04]  /*1c370*/  LDL.LU R19, [R1+0x66c] ;  /* 0x00066c0001137983 */ /* 0x000ea80000300800 */
        /* <DEDUP_REMOVED lines=10> */
[----:B------:R0:W-:Y:S04]  /*1c420*/  STL [R1+0x84c], R15 ;  /* 0x00084c0f01007387 */ /* 0x0001e80000100800 */
[----:B-1----:R-:W2:Y:S04]  /*1c430*/  LDL.LU R4, [R1+0x698] ;  /* 0x0006980001047983 */ /* 0x002ea80000300800 */
[----:B0-----:R-:W2:Y:S04]  /*1c440*/  LDL.LU R5, [R1+0x69c] ;  /* 0x00069c0001057983 */ /* 0x001ea80000300800 */
[----:B------:R-:W2:Y:S04]  /*1c450*/  LDL.LU R15, [R1+0x6c4] ;  /* 0x0006c400010f7983 */ /* 0x000ea80000300800 */
[----:B------:R-:W2:Y:S04]  /*1c460*/  LDL.LU R10, [R1+0x6d0] ;  /* 0x0006d000010a7983 */ /* 0x000ea80000300800 */
[----:B---3--:R0:W-:Y:S04]  /*1c470*/  STL.64 [R1+0x1d0], R20 ;  /* 0x0001d01401007387 */ /* 0x0081e80000100a00 */
[----:B0-----:R-:W3:Y:S01]  /*1c480*/  LDL.LU.64 R20, [R1+0x8a0] ;  /* 0x0008a00001147983 */ /* 0x001ee20000300a00 */
[----:B----4-:R-:W-:-:S02]  /*1c490*/  PRMT R29, R11, 0x3340, R29 ;  /* 0x000033400b1d7816 */ /* 0x010fc4000000001d */
[----:B------:R-:W-:Y:S01]  /*1c4a0*/  LOP3.LUT R28, R28, 0xffff, RZ, 0xc0, !PT ;  /* 0x0000ffff1c1c7812 */ /* 0x000fe200078ec0ff */
[----:B------:R0:W-:Y:S04]  /*1c4b0*/  STL [R1+0x808], R0 ;  /* 0x0008080001007387 */ /* 0x0001e80000100800 */
[----:B------:R1:W-:Y:S04]  /*1c4c0*/  STL [R1+0x3d4], R29 ;  /* 0x0003d41d01007387 */ /* 0x0003e80000100800 */
[----:B------:R-:W4:Y:S04]  /*1c4d0*/  LDL.LU R11, [R1+0x82c] ;  /* 0x00082c00010b7983 */ /* 0x000f280000300800 */
[----:B0-----:R-:W4:Y:S04]  /*1c4e0*/  LDL.LU R0, [R1+0x6d8] ;  /* 0x0006d80001007983 */ /* 0x001f280000300800 */
[----:B-1----:R-:W4:Y:S04]  /*1c4f0*/  LDL.LU R29, [R1+0x334] ;  /* 0x00033400011d7983 */ /* 0x002f280000300800 */
[----:B------:R0:W-:Y:S04]  /*1c500*/  STL.64 [R1+0x138], R6 ;  /* 0x0001380601007387 */ /* 0x0001e80000100a00 */
[----:B------:R1:W-:Y:S04]  /*1c510*/  STL.64 [R1+0x880], R22 ;  /* 0x0008801601007387 */ /* 0x0003e80000100a00 */
[----:B0-----:R-:W4:Y:S04]  /*1c520*/  LDL.LU R6, [R1+0x6dc] ;  /* 0x0006dc0001067983 */ /* 0x001f280000300800 */
[----:B------:R0:W-:Y:S04]  /*1c530*/  STL.64 [R1+0x1d8], R24 ;  /* 0x0001d81801007387 */ /* 0x0001e80000100a00 */
[----:B-1----:R-:W4:Y:S04]  /*1c540*/  LDL.LU R22, [R1+0x5e0] ;  /* 0x0005e00001167983 */ /* 0x002f280000300800 */
[----:B------:R-:W4:Y:S04]  /*1c550*/  LDL.LU R23, [R1+0x5e4] ;  /* 0x0005e40001177983 */ /* 0x000f280000300800 */
[----:B0-----:R-:W4:Y:S04]  /*1c560*/  LDL.LU.64 R24, [R1+0x898] ;  /* 0x0008980001187983 */ /* 0x001f280000300a00 */
[----:B------:R0:W-:Y:S04]  /*1c570*/  STL.64 [R1+0x208], R26 ;  /* 0x0002081a01007387 */ /* 0x0001e80000100a00 */
[----:B------:R-:W4:Y:S04]  /*1c580*/  LDL.LU R7, [R1+0x340] ;  /* 0x0003400001077983 */ /* 0x000f280000300800 */
[----:B0-----:R-:W4:Y:S04]  /*1c590*/  LDL.LU.64 R26, [R1+0x868] ;  /* 0x00086800011a7983 */ /* 0x001f280000300a00 */
[----:B---3--:R0:W-:Y:S04]  /*1c5a0*/  STL.64 [R1+0x1e8], R20 ;  /* 0x0001e81401007387 */ /* 0x0081e80000100a00 */
[----:B0-----:R-:W3:Y:S04]  /*1c5b0*/  LDL.LU.64 R20, [R1+0x888] ;  /* 0x0008880001147983 */ /* 0x001ee80000300a00 */
[----:B--2---:R0:W-:Y:S04]  /*1c5c0*/  STL.64 [R1+0x150], R12 ;  /* 0x0001500c01007387 */ /* 0x0041e80000100a00 */
[----:B0-----:R-:W2:Y:S04]  /*1c5d0*/  LDL.LU R12, [R1+0x630] ;  /* 0x00063000010c7983 */ /* 0x001ea80000300800 */
[----:B------:R-:W2:Y:S01]  /*1c5e0*/  LDL.LU R13, [R1+0x634] ;  /* 0x00063400010d7983 */ /* 0x000ea20000300800 */
[----:B----4-:R-:W-:-:S03]  /*1c5f0*/  LOP3.LUT R29, R29, 0xffff, RZ, 0xc0, !PT ;  /* 0x0000ffff1d1d7812 */ /* 0x010fc600078ec0ff */
[----:B------:R0:W-:Y:S04]  /*1c600*/  STL.64 [R1+0x168], R18 ;  /* 0x0001681201007387 */ /* 0x0001e80000100a00 */
[----:B------:R1:W-:Y:S04]  /*1c610*/  STL.64 [R1+0x170], R16 ;  /* 0x0001701001007387 */ /* 0x0003e80000100a00 */
[----:B------:R-:W-:Y:S04]  /*1c620*/  STL.64 [R1+0x160], R8 ;  /* 0x0001600801007387 */ /* 0x000fe80000100a00 */
[----:B0-----:R-:W4:Y:S01]  /*1c630*/  LDL.LU R18, [R1+0x6e4] ;  /* 0x0006e40001127983 */ /* 0x001f220000300800 */
[----:B------:R-:W-:-:S03]  /*1c640*/  PRMT R29, R6, 0x3340, R29 ;  /* 0x00003340061d7816 */ /* 0x000fc6000000001d */
[----:B-1----:R-:W4:Y:S04]  /*1c650*/  LDL.LU R16, [R1+0x6d4] ;  /* 0x0006d40001107983 */ /* 0x002f280000300800 */
[----:B------:R-:W-:Y:S04]  /*1c660*/  STL [R1+0x3c0], R29 ;  /* 0x0003c01d01007387 */ /* 0x000fe80000100800 */
[----:B------:R-:W4:Y:S04]  /*1c670*/  LDL.LU R17, [R1+0x6c8] ;  /* 0x0006c80001117983 */ /* 0x000f280000300800 */
[----:B------:R0:W-:Y:S04]  /*1c680*/  STL.64 [R1+0x1f0], R22 ;  /* 0x0001f01601007387 */ /* 0x0001e80000100a00 */
[----:B------:R1:W-:Y:S04]  /*1c690*/  STL.64 [R1+0x1f8], R24 ;  /* 0x0001f81801007387 */ /* 0x0003e80000100a00 */
[----:B------:R-:W4:Y:S04]  /*1c6a0*/  LDL.LU R19, [R1+0x6b8] ;  /* 0x0006b80001137983 */ /* 0x000f280000300800 */
[----:B0-----:R-:W4:Y:S04]  /*1c6b0*/  LDL.LU.64 R22, [R1+0x880] ;  /* 0x0008800001167983 */ /* 0x001f280000300a00 */
[----:B-1----:R-:W4:Y:S01]  /*1c6c0*/  LDL.LU.64 R24, [R1+0x878] ;  /* 0x0008780001187983 */ /* 0x002f220000300a00 */
[----:B------:R-:W-:-:S03]  /*1c6d0*/  LOP3.LUT R29, R26, 0xffff, RZ, 0xc0, !PT ;  /* 0x0000ffff1a1d7812 */ /* 0x000fc600078ec0ff */
[----:B------:R-:W4:Y:S04]  /*1c6e0*/  LDL.LU R8, [R1+0x6bc] ;  /* 0x0006bc0001087983 */ /* 0x000f280000300800 */
[----:B------:R-:W4:Y:S04]  /*1c6f0*/  LDL.LU R26, [R1+0x33c] ;  /* 0x00033c00011a7983 */ /* 0x000f280000300800 */
[----:B------:R-:W4:Y:S01]  /*1c700*/  LDL.LU R9, [R1+0x6c0] ;  /* 0x0006c00001097983 */ /* 0x000f220000300800 */
[----:B------:R-:W-:-:S03]  /*1c710*/  LOP3.LUT R27, R27, 0xffff, RZ, 0xc0, !PT ;  /* 0x0000ffff1b1b7812 */ /* 0x000fc600078ec0ff */
[----:B------:R0:W-:Y:S01]  /*1c720*/  STL.64 [R1+0x148], R2 ;  /* 0x0001480201007387 */ /* 0x0001e20000100a00 */
[----:B------:R-:W-:-:S03]  /*1c730*/  PRMT R27, R27, 0x3340, R29 ;  /* 0x000033401b1b7816 */ /* 0x000fc6000000001d */
[----:B------:R-:W4:Y:S04]  /*1c740*/  LDL.LU R29, [R1+0x348] ;  /* 0x00034800011d7983 */ /* 0x000f280000300800 */
[----:B------:R1:W-:Y:S04]  /*1c750*/  STL.64 [R1+0x140], R4 ;  /* 0x0001400401007387 */ /* 0x0003e80000100a00 */
[----:B0-----:R-:W4:Y:S04]  /*1c760*/  LDL.LU R2, [R1+0x32c] ;  /* 0x00032c0001027983 */ /* 0x001f280000300800 */
[----:B------:R-:W4:Y:S04]  /*1c770*/  LDL.LU R3, [R1+0x6f0] ;  /* 0x0006f00001037983 */ /* 0x000f280000300800 */
[----:B-1----:R-:W4:Y:S04]  /*1c780*/  LDL.LU R4, [R1+0x338] ;  /* 0x0003380001047983 */ /* 0x002f280000300800 */
[----:B------:R-:W4:Y:S04]  /*1c790*/  LDL.LU R5, [R1+0x6cc] ;  /* 0x0006cc0001057983 */ /* 0x000f280000300800 */
[----:B---3--:R0:W-:Y:S01]  /*1c7a0*/  STL.64 [R1+0x210], R20 ;  /* 0x0002101401007387 */ /* 0x0081e20000100a00 */
[----:B------:R-:W-:-:S02]  /*1c7b0*/  LOP3.LUT R14, R14, 0xffff, RZ, 0xc0, !PT ;  /* 0x0000ffff0e0e7812 */ /* 0x000fc400078ec0ff */
[----:B------:R-:W-:Y:S01]  /*1c7c0*/  LOP3.LUT R7, R7, 0xffff, RZ, 0xc0, !PT ;  /* 0x0000ffff07077812 */ /* 0x000fe200078ec0ff */
[----:B------:R-:W3:Y:S04]  /*1c7d0*/  LDL.LU R6, [R1+0x810] ;  /* 0x0008100001067983 */ /* 0x000ee80000300800 */
[----:B0-----:R-:W3:Y:S04]  /*1c7e0*/  LDL.LU.64 R20, [R1+0x860] ;  /* 0x0008600001147983 */ /* 0x001ee80000300a00 */
[----:B--2---:R0:W-:Y:S04]  /*1c7f0*/  STL.64 [R1+0x1a0], R12 ;  /* 0x0001a00c01007387 */ /* 0x0041e80000100a00 */
[----:B0-----:R-:W2:Y:S04]  /*1c800*/  LDL.LU R12, [R1+0x330] ;  /* 0x00033000010c7983 */ /* 0x001ea80000300800 */
[----:B------:R-:W2:Y:S01]  /*1c810*/  LDL.LU R13, [R1+0x6e0] ;  /* 0x0006e000010d7983 */ /* 0x000ea20000300800 */
[----:B----4-:R-:W-:-:S03]  /*1c820*/  PRMT R16, R16, 0x3340, R15 ;  /* 0x0000334010107816 */ /* 0x010fc6000000000f */
[----:B------:R-:W4:Y:S01]  /*1c830*/  LDL.LU R15, [R1+0x84c] ;  /* 0x00084c00010f7983 */ /* 0x000f220000300800 */
[----:B------:R-:W-:-:S03]  /*1c840*/  PRMT R18, R18, 0x3340, R17 ;  /* 0x0000334012127816 */ /* 0x000fc60000000011 */
[----:B------:R-:W-:Y:S04]  /*1c850*/  STL [R1+0x604], R27 ;  /* 0x0006041b01007387 */ /* 0x000fe80000100800 */
[----:B------:R0:W-:Y:S04]  /*1c860*/  STL [R1+0x3cc], R16 ;  /* 0x0003cc1001007387 */ /* 0x0001e80000100800 */
[----:B------:R-:W-:Y:S04]  /*1c870*/  STL [R1+0x3c8], R18 ;  /* 0x0003c81201007387 */ /* 0x000fe80000100800 */
[----:B------:R-:W4:Y:S04]  /*1c880*/  LDL.LU R17, [R1+0x844] ;  /* 0x0008440001117983 */ /* 0x000f280000300800 */
[----:B------:R1:W-:Y:S04]  /*1c890*/  STL.64 [R1+0x218], R22 ;  /* 0x0002181601007387 */ /* 0x0003e80000100a00 */
[----:B------:R1:W-:Y:S01]  /*1c8a0*/  STL.64 [R1+0x120], R24 ;  /* 0x0001201801007387 */ /* 0x0003e20000100a00 */
[----:B------:R-:W-:-:S03]  /*1c8b0*/  PRMT R8, R8, 0x3340, R19 ;  /* 0x0000334008087816 */ /* 0x000fc60000000013 */
[----:B0-----:R-:W4:Y:S04]  /*1c8c0*/  LDL.LU R16, [R1+0x848] ;  /* 0x0008480001107983 */ /* 0x001f280000300800 */
[----:B-1----:R-:W4:Y:S01]  /*1c8d0*/  LDL.LU.64 R22, [R1+0x858] ;  /* 0x0008580001167983 */ /* 0x002f220000300a00 */
[----:B------:R-:W-:-:S03]  /*1c8e0*/  LOP3.LUT R26, R26, 0xffff, RZ, 0xc0, !PT ;  /* 0x0000ffff1a1a7812 */ /* 0x000fc600078ec0ff */
[----:B------:R-:W4:Y:S01]  /*1c8f0*/  LDL.LU.64 R24, [R1+0x850] ;  /* 0x0008500001187983 */ /* 0x000f220000300a00 */
[----:B------:R-:W-:-:S03]  /*1c900*/  PRMT R27, R28, 0x3340, R26 ;  /* 0x000033401c1b7816 */ /* 0x000fc6000000001a */
[----:B------:R-:W4:Y:S01]  /*1c910*/  LDL.LU R18, [R1+0x840] ;  /* 0x0008400001127983 */ /* 0x000f220000300800 */
[----:B------:R-:W-:-:S03]  /*1c920*/  PRMT R10, R10, 0x3340, R9 ;  /* 0x000033400a0a7816 */ /* 0x000fc60000000009 */
[----:B------:R-:W4:Y:S04]  /*1c930*/  LDL.LU R28, [R1+0x350] ;  /* 0x00035000011c7983 */ /* 0x000f280000300800 */
[----:B------:R0:W-:Y:S04]  /*1c940*/  STL [R1+0x3c4], R8 ;  /* 0x0003c40801007387 */ /* 0x0001e80000100800 */
[----:B------:R-:W4:Y:S04]  /*1c950*/  LDL.LU R9, [R1+0x834] ;  /* 0x0008340001097983 */ /* 0x000f280000300800 */
[----:B------:R-:W4:Y:S04]  /*1c960*/  LDL.LU R26, [R1+0x34c] ;  /* 0x00034c00011a7983 */ /* 0x000f280000300800 */
[----:B0-----:R-:W4:Y:S04]  /*1c970*/  LDL.LU R8, [R1+0x838] ;  /* 0x0008380001087983 */ /* 0x001f280000300800 */
[----:B------:R0:W-:Y:S01]  /*1c980*/  STL [R1+0x600], R27 ;  /* 0x0006001b01007387 */ /* 0x0001e20000100800 */
[----:B------:R-:W-:-:S03]  /*1c990*/  LOP3.LUT R2, R2, 0xffff, RZ, 0xc0, !PT ;  /* 0x0000ffff02027812 */ /* 0x000fc600078ec0ff */
[----:B------:R-:W4:Y:S04]  /*1c9a0*/  LDL.LU R19, [R1+0x83c] ;  /* 0x00083c0001137983 */ /* 0x000f280000300800 */
[----:B0-----:R-:W4:Y:S01]  /*1c9b0*/  LDL.LU R27, [R1+0x358] ;  /* 0x00035800011b7983 */ /* 0x001f220000300800 */
[----:B---3--:R-:W-:Y:S02]  /*1c9c0*/  LOP3.LUT R20, R20, 0xffff, RZ, 0xc0, !PT ;  /* 0x0000ffff14147812 */ /* 0x008fe400078ec0ff */
[----:B------:R-:W-:-:S04]  /*1c9d0*/  LOP3.LUT R21, R21, 0xffff, RZ, 0xc0, !PT ;  /* 0x0000ffff15157812 */ /* 0x000fc800078ec0ff */
[----:B------:R-:W-:Y:S02]  /*1c9e0*/  PRMT R21, R21, 0x3340, R20 ;  /* 0x0000334015157816 */ /* 0x000fe40000000014 */
[----:B------:R-:W3:Y:S04]  /*1c9f0*/  LDL.LU R20, [R1+0x344] ;  /* 0x0003440001147983 */ /* 0x000ee80000300800 */
[----:B------:R0:W-:Y:S02]  /*1ca00*/  STL [R1+0x5fc], R21 ;  /* 0x0005fc1501007387 */ /* 0x0001e40000100800 */
[----:B0-----:R-:W-:Y:S02]  /*1ca10*/  LOP3.LUT R21, R29, 0xffff, RZ, 0xc0, !PT ;  /* 0x0000ffff1d157812 */ /* 0x001fe400078ec0ff */
[----:B------:R-:W3:Y:S01]  /*1ca20*/  LDL.LU R29, [R1+0x354] ;  /* 0x00035400011d7983 */ /* 0x000ee20000300800 */
[----:B--2---:R-:W-:-:S04]  /*1ca30*/  LOP3.LUT R12, R12, 0xffff, RZ, 0xc0, !PT ;  /* 0x0000ffff0c0c7812 */ /* 0x004fc800078ec0ff */
[----:B------:R-:W-:Y:S01]  /*1ca40*/  PRMT R13, R13, 0x3340, R12 ;  /* 0x000033400d0d7816 */ /* 0x000fe2000000000c */
[----:B------:R0:W-:Y:S01]  /*1ca50*/  STL [R1+0x3d0], R10 ;  /* 0x0003d00a01007387 */ /* 0x0001e20000100800 */
[----:B------:R-:W-:-:S03]  /*1ca60*/  PRMT R3, R3, 0x3340, R2 ;  /* 0x0000334003037816 */ /* 0x000fc60000000002 */
[----:B------:R1:W-:Y:S01]  /*1ca70*/  STL [R1+0x338], R13 ;  /* 0x0003380d01007387 */ /* 0x0003e20000100800 */
[----:B------:R-:W-:-:S03]  /*1ca80*/  LOP3.LUT R4, R4, 0xffff, RZ, 0xc0, !PT ;  /* 0x0000ffff04047812 */ /* 0x000fc600078ec0ff */
[----:B------:R-:W2:Y:S04]  /*1ca90*/  LDL.LU R12, [R1+0x828] ;  /* 0x00082800010c7983 */ /* 0x000ea80000300800 */
[----:B0-----:R-:W2:Y:S04]  /*1caa0*/  LDL.LU R10, [R1+0x830] ;  /* 0x00083000010a7983 */ /* 0x001ea80000300800 */
[----:B-1----:R-:W2:Y:S01]  /*1cab0*/  LDL.LU R13, [R1+0x824] ;  /* 0x00082400010d7983 */ /* 0x002ea20000300800 */
[----:B----4-:R-:W-:-:S03]  /*1cac0*/  LOP3.LUT R15, R15, 0xffff, RZ, 0xc0, !PT ;  /* 0x0000ffff0f0f7812 */ /* 0x010fc600078ec0ff */
[----:B------:R0:W-:Y:S04]  /*1cad0*/  STL [R1+0x334], R3 ;  /* 0x0003340301007387 */ /* 0x0001e80000100800 */
[----:B------:R-:W4:Y:S01]  /*1cae0*/  LDL.LU R2, [R1+0x820] ;  /* 0x0008200001027983 */ /* 0x000f220000300800 */
[----:B------:R-:W-:Y:S02]  /*1caf0*/  PRMT R5, R5, 0x3340, R4 ;  /* 0x0000334005057816 */ /* 0x000fe40000000004 */
[----:B------:R-:W-:Y:S01]  /*1cb00*/  PRMT R14, R15, 0x3340, R14 ;  /* 0x000033400f0e7816 */ /* 0x000fe2000000000e */
[----:B------:R-:W4:Y:S04]  /*1cb10*/  LDL.LU R4, [R1+0x818] ;  /* 0x0008180001047983 */ /* 0x000f280000300800 */
[----:B0-----:R-:W4:Y:S01]  /*1cb20*/  LDL.LU R3, [R1+0x81c] ;  /* 0x00081c0001037983 */ /* 0x001f220000300800 */
        /* <DEDUP_REMOVED lines=9> */
[----:B------:R-:W-:Y:S01]  /*1cbc0*/  LOP3.LUT R17, R17, 0xffff, RZ, 0xc0, !PT ;  /* 0x0000ffff11117812 */ /* 0x000fe200078ec0ff */
[----:B------:R0:W-:Y:S01]  /*1cbd0*/  STL [R1+0x330], R5 ;  /* 0x0003300501007387 */ /* 0x0001e20000100800 */
[----:B------:R-:W-:Y:S02]  /*1cbe0*/  LOP3.LUT R9, R9, 0xffff, RZ, 0xc0, !PT ;  /* 0x0000ffff09097812 */ /* 0x000fe400078ec0ff */
[----:B------:R-:W-:Y:S01]  /*1cbf0*/  PRMT R16, R16, 0x3340, R15 ;  /* 0x0000334010107816 */ /* 0x000fe2000000000f */
[----:B------:R1:W-:Y:S01]  /*1cc00*/  STL [R1+0x5f4], R21 ;  /* 0x0005f41501007387 */ /* 0x0003e20000100800 */
[----:B------:R-:W-:-:S03]  /*1cc10*/  PRMT R15, R18, 0x3340, R17 ;  /* 0x00003340120f7816 */ /* 0x000fc60000000011 */
[----:B------:R-:W4:Y:S01]  /*1cc20*/  LDL.LU R24, [R1+0x35c] ;  /* 0x00035c0001187983 */ /* 0x000f220000300800 */
[----:B------:R-:W-:-:S03]  /*1cc30*/  LOP3.LUT R8, R8, 0xffff, RZ, 0xc0, !PT ;  /* 0x0000ffff08087812 */ /* 0x000fc600078ec0ff */
[----:B0-----:R-:W4:Y:S04]  /*1cc40*/  LDL.LU R5, [R1+0x814] ;  /* 0x0008140001057983 */ /* 0x001f280000300800 */
[----:B------:R-:W4:Y:S04]  /*1cc50*/  LDL.LU R23, [R1+0x230] ;  /* 0x0002300001177983 */ /* 0x000f280000300800 */
[----:B-1----:R-:W4:Y:S01]  /*1cc60*/  LDL.LU R21, [R1+0x22c] ;  /* 0x00022c0001157983 */ /* 0x002f220000300800 */
[----:B------:R-:W-:-:S03]  /*1cc70*/  PRMT R0, R0, 0x3340, R7 ;  /* 0x0000334000007816 */ /* 0x000fc60000000007 */
[----:B------:R-:W4:Y:S01]  /*1cc80*/  LDL.LU R18, [R1+0x368] ;  /* 0x0003680001127983 */ /* 0x000f220000300800 */
[----:B------:R-:W-:-:S03]  /*1cc90*/  PRMT R8, R9, 0x3340, R8 ;  /* 0x0000334009087816 */ /* 0x000fc60000000008 */
[----:B------:R-:W4:Y:S01]  /*1cca0*/  LDL.LU R7, [R1+0x80c] ;  /* 0x00080c0001077983 */ /* 0x000f220000300800 */
[----:B------:R-:W-:-:S03]  /*1ccb0*/  LOP3.LUT R9, R27, 0xffff, RZ, 0xc0, !PT ;  /* 0x0000ffff1b097812 */ /* 0x000fc600078ec0ff */
[----:B------:R0:W-:Y:S04]  /*1ccc0*/  STL [R1+0x5f8], R22 ;  /* 0x0005f81601007387 */ /* 0x0001e80000100800 */
[----:B------:R1:W-:Y:S04]  /*1ccd0*/  STL [R1+0x5ec], R14 ;  /* 0x0005ec0e01007387 */ /* 0x0003e80000100800 */
[----:B------:R1:W-:Y:S04]  /*1cce0*/  STL [R1+0x32c], R0 ;  /* 0x00032c0001007387 */ /* 0x0003e80000100800 */
[----:B0-----:R-:W4:Y:S01]  /*1ccf0*/  LDL.LU R22, [R1+0x224] ;  /* 0x0002240001167983 */ /* 0x001f220000300800 */
[----:B-1----:R-:W-:-:S03]  /*1cd00*/  LOP3.LUT R14, R26, 0xffff, RZ, 0xc0, !PT ;  /* 0x0000ffff1a0e7812 */ /* 0x002fc600078ec0ff */
[----:B------:R-:W-:Y:S04]  /*1cd10*/  STL [R1+0x5dc], R8 ;  /* 0x0005dc0801007387 */ /* 0x000fe80000100800 */
[----:B------:R-:W4:Y:S04]  /*1cd20*/  LDL.LU R0, [R1+0x808] ;  /* 0x0008080001007983 */ /* 0x000f280000300800 */
[----:B------:R-:W4:Y:S04]  /*1cd30*/  LDL.LU R28, [R1+0x220] ;  /* 0x00022000011c7983 */ /* 0x000f280000300800 */
[----:B------:R-:W4:Y:S04]  /*1cd40*/  LDL.LU R26, [R1+0x364] ;  /* 0x00036400011a7983 */ /* 0x000f280000300800 */
[----:B------:R-:W4:Y:S04]  /*1cd50*/  LDL.LU R27, [R1+0x248] ;  /* 0x00024800011b7983 */ /* 0x000f280000300800 */
[----:B------:R0:W-:Y:S01]  /*1cd60*/  STL [R1+0x5e8], R16 ;  /* 0x0005e81001007387 */ /* 0x0001e20000100800 */
[----:B------:R-:W-:-:S02]  /*1cd70*/  LOP3.LUT R19, R19, 0xffff, RZ, 0xc0, !PT ;  /* 0x0000ffff13137812 */ /* 0x000fc400078ec0ff */
[----:B------:R-:W-:Y:S01]  /*1cd80*/  LOP3.LUT R11, R11, 0xffff, RZ, 0xc0, !PT ;  /* 0x0000ffff0b0b7812 */ /* 0x000fe200078ec0ff */
[----:B------:R-:W4:Y:S04]  /*1cd90*/  LDL.LU R17, [R1+0x240] ;  /* 0x0002400001117983 */ /* 0x000f280000300800 */
[----:B0-----:R-:W4:Y:S01]  /*1cda0*/  LDL.LU R16, [R1+0x23c] ;  /* 0x00023c0001107983 */ /* 0x001f220000300800 */
[----:B---3--:R-:W-:-:S04]  /*1cdb0*/  LOP3.LUT R20, R20, 0xffff, RZ, 0xc0, !PT ;  /* 0x0000ffff14147812 */ /* 0x008fc800078ec0ff */
[----:B------:R-:W-:Y:S02]  /*1cdc0*/  PRMT R20, R25, 0x3340, R20 ;  /* 0x0000334019147816 */ /* 0x000fe40000000014 */
[----:B------:R-:W3:Y:S04]  /*1cdd0*/  LDL.LU R25, [R1+0x360] ;  /* 0x0003600001197983 */ /* 0x000ee80000300800 */
[----:B------:R0:W-:Y:S01]  /*1cde0*/  STL [R1+0x5f0], R20 ;  /* 0x0005f01401007387 */ /* 0x0001e20000100800 */
[----:B------:R-:W-:-:S03]  /*1cdf0*/  LOP3.LUT R8, R29, 0xffff, RZ, 0xc0, !PT ;  /* 0x0000ffff1d087812 */ /* 0x000fc600078ec0ff */
[----:B------:R-:W3:Y:S04]  /*1ce00*/  LDL.LU R29, [R1+0x244] ;  /* 0x00024400011d7983 */ /* 0x000ee80000300800 */
[----:B0-----:R-:W3:Y:S01]  /*1ce10*/  LDL.LU R20, [R1+0x228] ;  /* 0x0002280001147983 */ /* 0x001ee20000300800 */
[----:B------:R-:W-:-:S03]  /*1ce20*/  PRMT R14, R19, 0x3340, R14 ;  /* 0x00003340130e7816 */ /* 0x000fc6000000000e */
[----:B------:R-:W3:Y:S01]  /*1ce30*/  LDL.LU R19, [R1+0x370] ;  /* 0x0003700001137983 */ /* 0x000ee20000300800 */
[----:B--2---:R-:W-:Y:S02]  /*1ce40*/  LOP3.LUT R12, R12, 0xffff, RZ, 0xc0, !PT ;  /* 0x0000ffff0c0c7812 */ /* 0x004fe400078ec0ff */
[----:B------:R-:W-:Y:S02]  /*1ce50*/  LOP3.LUT R10, R10, 0xffff, RZ, 0xc0, !PT ;  /* 0x0000ffff0a0a7812 */ /* 0x000fe400078ec0ff */
[----:B------:R-:W-:Y:S02]  /*1ce60*/  LOP3.LUT R13, R13, 0xffff, RZ, 0xc0, !PT ;  /* 0x0000ffff0d0d7812 */ /* 0x000fe400078ec0ff */
[----:B------:R-:W-:Y:S02]  /*1ce70*/  PRMT R10, R10, 0x3340, R9 ;  /* 0x000033400a0a7816 */ /* 0x000fe40000000009 */
[----:B------:R-:W-:Y:S02]  /*1ce80*/  PRMT R9, R12, 0x3340, R11 ;  /* 0x000033400c097816 */ /* 0x000fe4000000000b */
[----:B------:R-:W-:-:S02]  /*1ce90*/  PRMT R8, R13, 0x3340, R8 ;  /* 0x000033400d087816 */ /* 0x000fc40000000008 */
[----:B----4-:R-:W-:Y:S01]  /*1cea0*/  LOP3.LUT R2, R2, 0xffff, RZ, 0xc0, !PT ;  /* 0x0000ffff02027812 */ /* 0x010fe200078ec0ff */
[----:B------:R-:W-:Y:S01]  /*1ceb0*/  STL [R1+0x5d4], R9 ;  /* 0x0005d40901007387 */ /* 0x000fe20000100800 */
[----:B------:R-:W-:-:S03]  /*1cec0*/  LOP3.LUT R3, R3, 0xffff, RZ, 0xc0, !PT ;  /* 0x0000ffff03037812 */ /* 0x000fc600078ec0ff */
[----:B------:R0:W-:Y:S01]  /*1ced0*/  STL [R1+0x5d0], R8 ;  /* 0x0005d00801007387 */ /* 0x0001e20000100800 */
[----:B------:R-:W-:-:S03]  /*1cee0*/  PRMT R2, R3, 0x3340, R2 ;  /* 0x0000334003027816 */ /* 0x000fc60000000002 */
[----:B------:R1:W-:Y:S01]  /*1cef0*/  STL [R1+0x5e4], R15 ;  /* 0x0005e40f01007387 */ /* 0x0003e20000100800 */
[----:B------:R-:W-:-:S03]  /*1cf00*/  LOP3.LUT R6, R6, 0xffff, RZ, 0xc0, !PT ;  /* 0x0000ffff06067812 */ /* 0x000fc600078ec0ff */
[----:B------:R-:W-:Y:S01]  /*1cf10*/  STL [R1+0x5cc], R2 ;  /* 0x0005cc0201007387 */ /* 0x000fe20000100800 */
[----:B0-----:R-:W-:-:S03]  /*1cf20*/  LOP3.LUT R8, R4, 0xffff, RZ, 0xc0, !PT ;  /* 0x0000ffff04087812 */ /* 0x001fc600078ec0ff */
[----:B-1----:R-:W2:Y:S04]  /*1cf30*/  LDL.LU R15, [R1+0x238] ;  /* 0x00023800010f7983 */ /* 0x002ea80000300800 */
[----:B------:R0:W-:Y:S04]  /*1cf40*/  STL [R1+0x5e0], R14 ;  /* 0x0005e00e01007387 */ /* 0x0001e80000100800 */
[----:B------:R1:W-:Y:S04]  /*1cf50*/  STL [R1+0x5d8], R10 ;  /* 0x0005d80a01007387 */ /* 0x0003e80000100800 */
[----:B0-----:R-:W4:Y:S01]  /*1cf60*/  LDL.LU R14, [R1+0x378] ;  /* 0x00037800010e7983 */ /* 0x001f220000300800 */
[----:B------:R-:W-:-:S03]  /*1cf70*/  LOP3.LUT R4, R24, 0xffff, RZ, 0xc0, !PT ;  /* 0x0000ffff18047812 */ /* 0x000fc600078ec0ff */
[----:B------:R-:W4:Y:S01]  /*1cf80*/  LDL.LU R24, [R1+0x234] ;  /* 0x0002340001187983 */ /* 0x000f220000300800 */
[----:B------:R-:W-:Y:S02]  /*1cf90*/  LOP3.LUT R5, R5, 0xffff, RZ, 0xc0, !PT ;  /* 0x0000ffff05057812 */ /* 0x000fe400078ec0ff */
[----:B------:R-:W-:Y:S02]  /*1cfa0*/  LOP3.LUT R3, R23, 0xffff, RZ, 0xc0, !PT ;  /* 0x0000ffff17037812 */ /* 0x000fe400078ec0ff */
[----:B------:R-:W4:Y:S01]  /*1cfb0*/  LDL.LU R23, [R1+0x260] ;  /* 0x0002600001177983 */ /* 0x000f220000300800 */
[----:B------:R-:W-:-:S03]  /*1cfc0*/  LOP3.LUT R2, R21, 0xffff, RZ, 0xc0, !PT ;  /* 0x0000ffff15027812 */ /* 0x000fc600078ec0ff */
[----:B------:R-:W4:Y:S01]  /*1cfd0*/  LDL.LU R21, [R1+0x25c] ;  /* 0x00025c0001157983 */ /* 0x000f220000300800 */
[----:B------:R-:W-:Y:S02]  /*1cfe0*/  PRMT R5, R6, 0x3340, R5 ;  /* 0x0000334006057816 */ /* 0x000fe40000000005 */
[----:B------:R-:W-:Y:S02]  /*1cff0*/  PRMT R2, R2, 0x3340, R3 ;  /* 0x0000334002027816 */ /* 0x000fe40000000003 */
[----:B------:R-:W-:Y:S01]  /*1d000*/  LOP3.LUT R7, R7, 0xffff, RZ, 0xc0, !PT ;  /* 0x0000ffff07077812 */ /* 0x000fe200078ec0ff */
[----:B------:R0:W-:Y:S03]  /*1d010*/  STL [R1+0x5c8], R5 ;  /* 0x0005c80501007387 */ /* 0x0001e60000100800 */
[----:B-1----:R-:W-:Y:S01]  /*1d020*/  PRMT R10, R7, 0x3340, R4 ;  /* 0x00003340070a7816 */ /* 0x002fe20000000004 */
[----:B------:R1:W-:Y:S01]  /*1d030*/  STL [R1+0x5c4], R2 ;  /* 0x0005c40201007387 */ /* 0x0003e20000100800 */
[----:B------:R-:W-:-:S03]  /*1d040*/  LOP3.LUT R6, R22, 0xffff, RZ, 0xc0, !PT ;  /* 0x0000ffff16067812 */ /* 0x000fc600078ec0ff */
[----:B------:R-:W4:Y:S01]  /*1d050*/  LDL.LU R22, [R1+0x250] ;  /* 0x0002500001167983 */ /* 0x000f220000300800 */
[----:B------:R-:W-:Y:S02]  /*1d060*/  LOP3.LUT R3, R0, 0xffff, RZ, 0xc0, !PT ;  /* 0x0000ffff00037812 */ /* 0x000fe400078ec0ff */
[----:B0-----:R-:W-:Y:S02]  /*1d070*/  LOP3.LUT R5, R28, 0xffff, RZ, 0xc0, !PT ;  /* 0x0000ffff1c057812 */ /* 0x001fe400078ec0ff */
[----:B------:R-:W4:Y:S01]  /*1d080*/  LDL.LU R28, [R1+0x374] ;  /* 0x00037400011c7983 */ /* 0x000f220000300800 */
[----:B------:R-:W-:-:S03]  /*1d090*/  LOP3.LUT R4, R26, 0xffff, RZ, 0xc0, !PT ;  /* 0x0000ffff1a047812 */ /* 0x000fc600078ec0ff */
[----:B------:R-:W4:Y:S01]  /*1d0a0*/  LDL.LU R26, [R1+0x24c] ;  /* 0x00024c00011a7983 */ /* 0x000f220000300800 */
[----:B-1----:R-:W-:-:S03]  /*1d0b0*/  LOP3.LUT R2, R27, 0xffff, RZ, 0xc0, !PT ;  /* 0x0000ffff1b027812 */ /* 0x002fc600078ec0ff */
[----:B------:R-:W4:Y:S01]  /*1d0c0*/  LDL.LU R27, [R1+0x278] ;  /* 0x00027800011b7983 */ /* 0x000f220000300800 */
[----:B------:R-:W-:Y:S02]  /*1d0d0*/  PRMT R5, R5, 0x3340, R6 ;  /* 0x0000334005057816 */ /* 0x000fe40000000006 */
[----:B------:R-:W-:Y:S02]  /*1d0e0*/  LOP3.LUT R6, R16, 0xffff, RZ, 0xc0, !PT ;  /* 0x0000ffff10067812 */ /* 0x000fe400078ec0ff */
[----:B------:R-:W4:Y:S01]  /*1d0f0*/  LDL.LU R16, [R1+0x26c] ;  /* 0x00026c0001107983 */ /* 0x000f220000300800 */
[----:B---3--:R-:W-:-:S03]  /*1d100*/  LOP3.LUT R9, R25, 0xffff, RZ, 0xc0, !PT ;  /* 0x0000ffff19097812 */ /* 0x008fc600078ec0ff */
[----:B------:R-:W3:Y:S01]  /*1d110*/  LDL.LU R25, [R1+0x36c] ;  /* 0x00036c0001197983 */ /* 0x000ee20000300800 */
[----:B------:R-:W-:Y:S02]  /*1d120*/  PRMT R11, R8, 0x3340, R9 ;  /* 0x00003340080b7816 */ /* 0x000fe40000000009 */
[----:B------:R-:W-:Y:S02]  /*1d130*/  LOP3.LUT R8, R18, 0xffff, RZ, 0xc0, !PT ;  /* 0x0000ffff12087812 */ /* 0x000fe400078ec0ff */
[----:B------:R-:W3:Y:S01]  /*1d140*/  LDL.LU R18, [R1+0x258] ;  /* 0x0002580001127983 */ /* 0x000ee20000300800 */
[----:B------:R-:W-:-:S03]  /*1d150*/  LOP3.LUT R0, R29, 0xffff, RZ, 0xc0, !PT ;  /* 0x0000ffff1d007812 */ /* 0x000fc600078ec0ff */
[----:B------:R-:W3:Y:S01]  /*1d160*/  LDL.LU R29, [R1+0x274] ;  /* 0x00027400011d7983 */ /* 0x000ee20000300800 */
[----:B------:R-:W-:-:S03]  /*1d170*/  LOP3.LUT R7, R20, 0xffff, RZ, 0xc0, !PT ;  /* 0x0000ffff14077812 */ /* 0x000fc600078ec0ff */
[----:B------:R-:W3:Y:S01]  /*1d180*/  LDL.LU R20, [R1+0x254] ;  /* 0x0002540001147983 */ /* 0x000ee20000300800 */
[----:B------:R-:W-:Y:S02]  /*1d190*/  PRMT R7, R7, 0x3340, R8 ;  /* 0x0000334007077816 */ /* 0x000fe40000000008 */
[----:B------:R-:W-:Y:S02]  /*1d1a0*/  LOP3.LUT R8, R19, 0xffff, RZ, 0xc0, !PT ;  /* 0x0000ffff13087812 */ /* 0x000fe400078ec0ff */
[----:B------:R-:W3:Y:S01]  /*1d1b0*/  LDL.LU R19, [R1+0x380] ;  /* 0x0003800001137983 */ /* 0x000ee20000300800 */
[----:B------:R-:W-:-:S03]  /*1d1c0*/  PRMT R3, R3, 0x3340, R4 ;  /* 0x0000334003037816 */ /* 0x000fc60000000004 */
[----:B------:R0:W-:Y:S01]  /*1d1d0*/  STL [R1+0x5c0], R7 ;  /* 0x0005c00701007387 */ /* 0x0001e20000100800 */
[----:B------:R-:W-:-:S03]  /*1d1e0*/  PRMT R0, R0, 0x3340, R2 ;  /* 0x0000334000007816 */ /* 0x000fc60000000002 */
[----:B------:R2:W-:Y:S01]  /*1d1f0*/  STL [R1+0x5b4], R5 ;  /* 0x0005b40501007387 */ /* 0x0005e20000100800 */
[----:B0-----:R-:W-:-:S03]  /*1d200*/  LOP3.LUT R7, R17, 0xffff, RZ, 0xc0, !PT ;  /* 0x0000ffff11077812 */ /* 0x001fc600078ec0ff */
[----:B------:R-:W3:Y:S01]  /*1d210*/  LDL.LU R17, [R1+0x270] ;  /* 0x0002700001117983 */ /* 0x000ee20000300800 */
[----:B------:R-:W-:-:S03]  /*1d220*/  PRMT R7, R7, 0x3340, R8 ;  /* 0x0000334007077816 */ /* 0x000fc60000000008 */
[----:B------:R0:W-:Y:S04]  /*1d230*/  STL [R1+0x5b0], R3 ;  /* 0x0005b00301007387 */ /* 0x0001e80000100800 */
[----:B------:R1:W-:Y:S04]  /*1d240*/  STL [R1+0x3f8], R0 ;  /* 0x0003f80001007387 */ /* 0x0003e80000100800 */
[----:B------:R-:W-:Y:S01]  /*1d250*/  STL [R1+0x3f4], R7 ;  /* 0x0003f40701007387 */ /* 0x000fe20000100800 */
[----:B--2---:R-:W-:-:S03]  /*1d260*/  LOP3.LUT R5, R15, 0xffff, RZ, 0xc0, !PT ;  /* 0x0000ffff0f057812 */ /* 0x004fc600078ec0ff */
[----:B------:R-:W2:Y:S01]  /*1d270*/  LDL.LU R15, [R1+0x268] ;  /* 0x00026800010f7983 */ /* 0x000ea20000300800 */
[----:B------:R-:W-:-:S05]  /*1d280*/  PRMT R5, R5, 0x3340, R6 ;  /* 0x0000334005057816 */ /* 0x000fca0000000006 */
[----:B------:R1:W-:Y:S01]  /*1d290*/  STL [R1+0x3f0], R5 ;  /* 0x0003f00501007387 */ /* 0x0003e20000100800 */
[----:B----4-:R-:W-:-:S03]  /*1d2a0*/  LOP3.LUT R8, R14, 0xffff, RZ, 0xc0, !PT ;  /* 0x0000ffff0e087812 */ /* 0x010fc600078ec0ff */
[----:B------:R-:W4:Y:S01]  /*1d2b0*/  LDL.LU R14, [R1+0x388] ;  /* 0x00038800010e7983 */ /* 0x000f220000300800 */
[----:B0-----:R-:W-:-:S03]  /*1d2c0*/  LOP3.LUT R3, R24, 0xffff, RZ, 0xc0, !PT ;  /* 0x0000ffff18037812 */ /* 0x001fc600078ec0ff */
[----:B------:R-:W4:Y:S01]  /*1d2d0*/  LDL.LU R24, [R1+0x264] ;  /* 0x0002640001187983 */ /* 0x000f220000300800 */
[----:B------:R-:W-:-:S03]  /*1d2e0*/  LOP3.LUT R2, R23, 0xffff, RZ, 0xc0, !PT ;  /* 0x0000ffff17027812 */ /* 0x000fc600078ec0ff */
[----:B------:R-:W4:Y:S01]  /*1d2f0*/  LDL.LU R23, [R1+0x290] ;  /* 0x0002900001177983 */ /* 0x000f220000300800 */
[----:B-1----:R-:W-:-:S03]  /*1d300*/  LOP3.LUT R0, R21, 0xffff, RZ, 0xc0, !PT ;  /* 0x0000ffff15007812 */ /* 0x002fc600078ec0ff */
[----:B------:R-:W4:Y:S01]  /*1d310*/  LDL.LU R21, [R1+0x28c] ;  /* 0x00028c0001157983 */ /* 0x000f220000300800 */
[----:B------:R-:W-:-:S05]  /*1d320*/  PRMT R0, R0, 0x3340, R2 ;  /* 0x0000334000007816 */ /* 0x000fca0000000002 */
[----:B------:R0:W-:Y:S01]  /*1d330*/  STL [R1+0x3e8], R0 ;  /* 0x0003e80001007387 */ /* 0x0001e20000100800 */
[----:B------:R-:W-:-:S03]  /*1d340*/  LOP3.LUT R5, R22, 0xffff, RZ, 0xc0, !PT ;  /* 0x0000ffff16057812 */ /* 0x000fc600078ec0ff */
[----:B------:R-:W4:Y:S01]  /*1d350*/  LDL.LU R22, [R1+0x280] ;  /* 0x0002800001167983 */ /* 0x000f220000300800 */
[----:B------:R-:W-:-:S03]  /*1d360*/  LOP3.LUT R2, R27, 0xffff, RZ, 0xc0, !PT ;  /* 0x0000ffff1b027812 */ /* 0x000fc600078ec0ff */
[----:B------:R-:W4:Y:S01]  /*1d370*/  LDL.LU R27, [R1+0x2a8] ;  /* 0x0002a800011b7983 */ /* 0x000f220000300800 */
[----:B---3--:R-:W-:-:S03]  /*1d380*/  LOP3.LUT R4, R25, 0xffff, RZ, 0xc0, !PT ;  /* 0x0000ffff19047812 */ /* 0x008fc600078ec0ff */
[----:B------:R-:W3:Y:S01]  /*1d390*/  LDL.LU R25, [R1+0x37c] ;  /* 0x00037c0001197983 */ /* 0x000ee20000300800 */
[----:B------:R-:W-:Y:S02]  /*1d3a0*/  PRMT R3, R3, 0x3340, R4 ;  /* 0x0000334003037816 */ /* 0x000fe40000000004 */
[----:B------:R-:W-:Y:S02]  /*1d3b0*/  LOP3.LUT R7, R18, 0xffff, RZ, 0xc0, !PT ;  /* 0x0000ffff12077812 */ /* 0x000fe400078ec0ff */
[----:B------:R-:W3:Y:S01]  /*1d3c0*/  LDL.LU R18, [R1+0x288] ;  /* 0x0002880001127983 */ /* 0x000ee20000300800 */
[----:B------:R-:W-:-:S03]  /*1d3d0*/  LOP3.LUT R4, R28, 0xffff, RZ, 0xc0, !PT ;  /* 0x0000ffff1c047812 */ /* 0x000fc600078ec0ff */
[----:B------:R1:W-:Y:S01]  /*1d3e0*/  STL [R1+0x3ec], R3 ;  /* 0x0003ec0301007387 */ /* 0x0003e20000100800 */
[----:B0-----:R-:W-:Y:S02]  /*1d3f0*/  LOP3.LUT R0, R29, 0xffff, RZ, 0xc0, !PT ;  /* 0x0000ffff1d007812 */ /* 0x001fe400078ec0ff */
[----:B------:R-:W-:Y:S01]  /*1d400*/  LOP3.LUT R6, R20, 0xffff, RZ, 0xc0, !PT ;  /* 0x0000ffff14067812 */ /* 0x000fe200078ec0ff */
[----:B------:R-:W3:Y:S04]  /*1d410*/  LDL.LU R28, [R1+0x384] ;  /* 0x00038400011c7983 */ /* 0x000ee80000300800 */
[----:B------:R-:W3:Y:S01]  /*1d420*/  LDL.LU R20, [R1+0x284] ;  /* 0x0002840001147983 */ /* 0x000ee20000300800 */
[----:B-1----:R-:W-:-:S03]  /*1d430*/  LOP3.LUT R3, R26, 0xffff, RZ, 0xc0, !PT ;  /* 0x0000ffff1a037812 */ /* 0x002fc600078ec0ff */
[----:B------:R-:W3:Y:S04]  /*1d440*/  LDL.LU R26, [R1+0x27c] ;  /* 0x00027c00011a7983 */ /* 0x000ee80000300800 */
[----:B------:R-:W3:Y:S01]  /*1d450*/  LDL.LU R29, [R1+0x2a4] ;  /* 0x0002a400011d7983 */ /* 0x000ee20000300800 */
[----:B------:R-:W-:Y:S02]  /*1d460*/  PRMT R5, R5, 0x3340, R6 ;  /* 0x0000334005057816 */ /* 0x000fe40000000006 */
[----:B------:R-:W-:Y:S02]  /*1d470*/  LOP3.LUT R6, R16, 0xffff, RZ, 0xc0, !PT ;  /* 0x0000ffff10067812 */ /* 0x000fe400078ec0ff */
[----:B------:R-:W3:Y:S01]  /*1d480*/  LDL.LU R16, [R1+0x29c] ;  /* 0x00029c0001107983 */ /* 0x000ee20000300800 */
[----:B------:R-:W-:-:S02]  /*1d490*/  PRMT R7, R7, 0x3340, R8 ;  /* 0x0000334007077816 */ /* 0x000fc40000000008 */
[----:B------:R-:W-:Y:S02]  /*1d4a0*/  LOP3.LUT R8, R19, 0xffff, RZ, 0xc0, !PT ;  /* 0x0000ffff13087812 */ /* 0x000fe400078ec0ff */
[----:B------:R-:W-:Y:S01]  /*1d4b0*/  PRMT R3, R3, 0x3340, R4 ;  /* 0x0000334003037816 */ /* 0x000fe20000000004 */
[----:B------:R0:W-:Y:S01]  /*1d4c0*/  STL [R1+0x3e4], R7 ;  /* 0x0003e40701007387 */ /* 0x0001e20000100800 */
[----:B------:R-:W-:-:S03]  /*1d4d0*/  PRMT R0, R0, 0x3340, R2 ;  /* 0x0000334000007816 */ /* 0x000fc60000000002 */
[----:B------:R2:W-:Y:S04]  /*1d4e0*/  STL [R1+0x3e0], R5 ;  /* 0x0003e00501007387 */ /* 0x0005e80000100800 */
[----:B------:R-:W3:Y:S01]  /*1d4f0*/  LDL.LU R19, [R1+0x390] ;  /* 0x0003900001137983 */ /* 0x000ee20000300800 */
[----:B0-----:R-:W-:-:S03]  /*1d500*/  LOP3.LUT R7, R17, 0xffff, RZ, 0xc0, !PT ;  /* 0x0000ffff11077812 */ /* 0x001fc600078ec0ff */
[----:B------:R0:W-:Y:S01]  /*1d510*/  STL [R1+0x3dc], R3 ;  /* 0x0003dc0301007387 */ /* 0x0001e20000100800 */
[----:B------:R-:W-:-:S03]  /*1d520*/  PRMT R7, R7, 0x3340, R8 ;  /* 0x0000334007077816 */ /* 0x000fc60000000008 */
[----:B------:R-:W3:Y:S04]  /*1d530*/  LDL.LU R17, [R1+0x2a0] ;  /* 0x0002a00001117983 */ /* 0x000ee80000300800 */
[----:B------:R1:W-:Y:S01]  /*1d540*/  STL [R1+0x3d8], R0 ;  /* 0x0003d80001007387 */ /* 0x0003e20000100800 */
[----:B--2---:R-:W-:-:S03]  /*1d550*/  LOP3.LUT R5, R15, 0xffff, RZ, 0xc0, !PT ;  /* 0x0000ffff0f057812 */ /* 0x004fc600078ec0ff */
[----:B------:R-:W2:Y:S01]  /*1d560*/  LDL.LU R15, [R1+0x298] ;  /* 0x00029800010f7983 */ /* 0x000ea20000300800 */
[----:B------:R-:W-:-:S03]  /*1d570*/  PRMT R5, R5, 0x3340, R6 ;  /* 0x0000334005057816 */ /* 0x000fc60000000006 */
[----:B------:R-:W-:Y:S01]  /*1d580*/  STL [R1+0x380], R7 ;  /* 0x0003800701007387 */ /* 0x000fe20000100800 */
[----:B----4-:R-:W-:Y:S02]  /*1d590*/  LOP3.LUT R8, R14, 0xffff, RZ, 0xc0, !PT ;  /* 0x0000ffff0e087812 */ /* 0x010fe400078ec0ff */
[----:B0-----:R-:W-:Y:S01]  /*1d5a0*/  LOP3.LUT R3, R24, 0xffff, RZ, 0xc0, !PT ;  /* 0x0000ffff18037812 */ /* 0x001fe200078ec0ff */
[----:B------:R0:W-:Y:S04]  /*1d5b0*/  STL [R1+0x37c], R5 ;  /* 0x00037c0501007387 */ /* 0x0001e80000100800 */
[----:B------:R-:W4:Y:S01]  /*1d5c0*/  LDL.LU R24, [R1+0x294] ;  /* 0x0002940001187983 */ /* 0x000f220000300800 */
[----:B------:R-:W-:-:S03]  /*1d5d0*/  LOP3.LUT R2, R23, 0xffff, RZ, 0xc0, !PT ;  /* 0x0000ffff17027812 */ /* 0x000fc600078ec0ff */
[----:B------:R-:W4:Y:S01]  /*1d5e0*/  LDL.LU R23, [R1+0x2c0] ;  /* 0x0002c00001177983 */ /* 0x000f220000300800 */
[----:B-1----:R-:W-:-:S03]  /*1d5f0*/  LOP3.LUT R0, R21, 0xffff, RZ, 0xc0, !PT ;  /* 0x0000ffff15007812 */ /* 0x002fc600078ec0ff */
[----:B------:R-:W4:Y:S01]  /*1d600*/  LDL.LU R21, [R1+0x2bc] ;  /* 0x0002bc0001157983 */ /* 0x000f220000300800 */
[----:B------:R-:W-:-:S03]  /*1d610*/  PRMT R0, R0, 0x3340, R2 ;  /* 0x0000334000007816 */ /* 0x000fc60000000002 */
[----:B------:R-:W4:Y:S04]  /*1d620*/  LDL.LU R14, [R1+0x398] ;  /* 0x00039800010e7983 */ /* 0x000f280000300800 */
[----:B------:R-:W-:Y:S04]  /*1d630*/  STL [R1+0x374], R0 ;  /* 0x0003740001007387 */ /* 0x000fe80000100800 */
[----:B------:R-:W-:Y:S04]  /*1d640*/  STL [R1+0x7f8], R11 ;  /* 0x0007f80b01007387 */ /* 0x000fe80000100800 */
[----:B------:R-:W-:Y:S01]  /*1d650*/  STL [R1+0x7fc], R10 ;  /* 0x0007fc0a01007387 */ /* 0x000fe20000100800 */
[----:B0-----:R-:W-:-:S03]  /*1d660*/  LOP3.LUT R5, R22, 0xffff, RZ, 0xc0, !PT ;  /* 0x0000ffff16057812 */ /* 0x001fc600078ec0ff */
[----:B------:R-:W4:Y:S01]  /*1d670*/  LDL.LU R22, [R1+0x2b0] ;  /* 0x0002b00001167983 */ /* 0x000f220000300800 */
[----:B------:R-:W-:-:S03]  /*1d680*/  LOP3.LUT R2, R27, 0xffff, RZ, 0xc0, !PT ;  /* 0x0000ffff1b027812 */ /* 0x000fc600078ec0ff */
[----:B------:R-:W4:Y:S01]  /*1d690*/  LDL.LU R27, [R1+0x2d8] ;  /* 0x0002d800011b7983 */ /* 0x000f220000300800 */
[----:B---3--:R-:W-:-:S03]  /*1d6a0*/  LOP3.LUT R4, R25, 0xffff, RZ, 0xc0, !PT ;  /* 0x0000ffff19047812 */ /* 0x008fc600078ec0ff */
[----:B------:R-:W3:Y:S01]  /*1d6b0*/  LDL.LU R25, [R1+0x38c] ;  /* 0x00038c0001197983 */ /* 0x000ee20000300800 */
[----:B------:R-:W-:Y:S02]  /*1d6c0*/  PRMT R3, R3, 0x3340, R4 ;  /* 0x0000334003037816 */ /* 0x000fe40000000004 */
[----:B------:R-:W-:Y:S02]  /*1d6d0*/  LOP3.LUT R7, R18, 0xffff, RZ, 0xc0, !PT ;  /* 0x0000ffff12077812 */ /* 0x000fe400078ec0ff */
[----:B------:R-:W3:Y:S02]  /*1d6e0*/  LDL.LU R18, [R1+0x2b8] ;  /* 0x0002b80001127983 */ /* 0x000ee40000300800 */
[----:B------:R-:W-:Y:S02]  /*1d6f0*/  PRMT R7, R7, 0x3340, R8 ;  /* 0x0000334007077816 */ /* 0x000fe40000000008 */
[----:B------:R0:W-:Y:S01]  /*1d700*/  STL [R1+0x378], R3 ;  /* 0x0003780301007387 */ /* 0x0001e20000100800 */
[----:B------:R-:W-:-:S03]  /*1d710*/  LOP3.LUT R4, R28, 0xffff, RZ, 0xc0, !PT ;  /* 0x0000ffff1c047812 */ /* 0x000fc600078ec0ff */
[----:B------:R1:W-:Y:S01]  /*1d720*/  STL [R1+0x370], R7 ;  /* 0x0003700701007387 */ /* 0x0003e20000100800 */
[----:B------:R-:W-:-:S03]  /*1d730*/  LOP3.LUT R6, R20, 0xffff, RZ, 0xc0, !PT ;  /* 0x0000ffff14067812 */ /* 0x000fc600078ec0ff */
[----:B------:R-:W3:Y:S01]  /*1d740*/  LDL.LU R28, [R1+0x394] ;  /* 0x00039400011c7983 */ /* 0x000ee20000300800 */
[----:B0-----:R-:W-:-:S03]  /*1d750*/  LOP3.LUT R3, R26, 0xffff, RZ, 0xc0, !PT ;  /* 0x0000ffff1a037812 */ /* 0x001fc600078ec0ff */
[----:B------:R-:W3:Y:S01]  /*1d760*/  LDL.LU R20, [R1+0x2b4] ;  /* 0x0002b40001147983 */ /* 0x000ee20000300800 */
[----:B------:R-:W-:-:S03]  /*1d770*/  LOP3.LUT R0, R29, 0xffff, RZ, 0xc0, !PT ;  /* 0x0000ffff1d007812 */ /* 0x000fc600078ec0ff */
[----:B------:R-:W3:Y:S04]  /*1d780*/  LDL.LU R26, [R1+0x2ac] ;  /* 0x0002ac00011a7983 */ /* 0x000ee80000300800 */
[----:B------:R-:W3:Y:S01]  /*1d790*/  LDL.LU R29, [R1+0x2d4] ;  /* 0x0002d400011d7983 */ /* 0x000ee20000300800 */
[----:B------:R-:W-:Y:S02]  /*1d7a0*/  PRMT R5, R5, 0x3340, R6 ;  /* 0x0000334005057816 */ /* 0x000fe40000000006 */
[----:B------:R-:W-:Y:S01]  /*1d7b0*/  LOP3.LUT R6, R16, 0xffff, RZ, 0xc0, !PT ;  /* 0x0000ffff10067812 */ /* 0x000fe200078ec0ff */
[----:B------:R-:W3:Y:S04]  /*1d7c0*/  LDL.LU R10, [R1+0x574] ;  /* 0x00057400010a7983 */ /* 0x000ee80000300800 */
[----:B------:R-:W3:Y:S01]  /*1d7d0*/  LDL.LU R16, [R1+0x2cc] ;  /* 0x0002cc0001107983 */ /* 0x000ee20000300800 */
[----:B------:R-:W-:-:S02]  /*1d7e0*/  PRMT R3, R3, 0x3340, R4 ;  /* 0x0000334003037816 */ /* 0x000fc40000000004 */
[----:B------:R-:W-:Y:S01]  /*1d7f0*/  PRMT R0, R0, 0x3340, R2 ;  /* 0x0000334000007816 */ /* 0x000fe20000000002 */
[----:B------:R2:W-:Y:S01]  /*1d800*/  STL [R1+0x36c], R5 ;  /* 0x00036c0501007387 */ /* 0x0005e20000100800 */
[----:B------:R-:W-:-:S03]  /*1d810*/  LOP3.LUT R8, R19, 0xffff, RZ, 0xc0, !PT ;  /* 0x0000ffff13087812 */ /* 0x000fc600078ec0ff */
[----:B------:R-:W3:Y:S04]  /*1d820*/  LDL.LU R19, [R1+0x3a0] ;  /* 0x0003a00001137983 */ /* 0x000ee80000300800 */
[----:B------:R4:W-:Y:S01]  /*1d830*/  STL [R1+0x368], R3 ;  /* 0x0003680301007387 */ /* 0x0009e20000100800 */
[----:B-1----:R-:W-:-:S03]  /*1d840*/  LOP3.LUT R7, R17, 0xffff, RZ, 0xc0, !PT ;  /* 0x0000ffff11077812 */ /* 0x002fc600078ec0ff */
[----:B------:R-:W3:Y:S04]  /*1d850*/  LDL.LU R17, [R1+0x2d0] ;  /* 0x0002d00001117983 */ /* 0x000ee80000300800 */
[----:B------:R0:W-:Y:S01]  /*1d860*/  STL [R1+0x364], R0 ;  /* 0x0003640001007387 */ /* 0x0001e20000100800 */
[----:B--2---:R-:W-:-:S03]  /*1d870*/  LOP3.LUT R5, R15, 0xffff, RZ, 0xc0, !PT ;  /* 0x0000ffff0f057812 */ /* 0x004fc600078ec0ff */
[----:B------:R-:W2:Y:S04]  /*1d880*/  LDL.LU R11, [R1+0x578] ;  /* 0x00057800010b7983 */ /* 0x000ea80000300800 */
[----:B------:R-:W2:Y:S01]  /*1d890*/  LDL.LU R15, [R1+0x2c8] ;  /* 0x0002c800010f7983 */ /* 0x000ea20000300800 */
[----:B------:R-:W-:Y:S02]  /*1d8a0*/  PRMT R5, R5, 0x3340, R6 ;  /* 0x0000334005057816 */ /* 0x000fe40000000006 */
[----:B------:R-:W-:Y:S01]  /*1d8b0*/  PRMT R7, R7, 0x3340, R8 ;  /* 0x0000334007077816 */ /* 0x000fe20000000008 */
[----:B------:R-:W2:Y:S04]  /*1d8c0*/  LDL.LU R12, [R1+0x57c] ;  /* 0x00057c00010c7983 */ /* 0x000ea80000300800 */
[----:B------:R1:W-:Y:S04]  /*1d8d0*/  STL [R1+0x35c], R5 ;  /* 0x00035c0501007387 */ /* 0x0003e80000100800 */
[----:B------:R-:W2:Y:S01]  /*1d8e0*/  LDL.LU R9, [R1+0x584] ;  /* 0x0005840001097983 */ /* 0x000ea20000300800 */
[----:B----4-:R-:W-:-:S03]  /*1d8f0*/  LOP3.LUT R3, R24, 0xffff, RZ, 0xc0, !PT ;  /* 0x0000ffff18037812 */ /* 0x010fc600078ec0ff */
[----:B------:R-:W4:Y:S01]  /*1d900*/  LDL.LU R13, [R1+0x590] ;  /* 0x00059000010d7983 */ /* 0x000f220000300800 */
[----:B------:R-:W-:-:S03]  /*1d910*/  LOP3.LUT R2, R23, 0xffff, RZ, 0xc0, !PT ;  /* 0x0000ffff17027812 */ /* 0x000fc600078ec0ff */
[----:B------:R-:W4:Y:S01]  /*1d920*/  LDL.LU R24, [R1+0x2c4] ;  /* 0x0002c40001187983 */ /* 0x000f220000300800 */
[----:B0-----:R-:W-:-:S03]  /*1d930*/  LOP3.LUT R0, R21, 0xffff, RZ, 0xc0, !PT ;  /* 0x0000ffff15007812 */ /* 0x001fc600078ec0ff */
[----:B------:R-:W4:Y:S04]  /*1d940*/  LDL.LU R23, [R1+0x2f0] ;  /* 0x0002f00001177983 */ /* 0x000f280000300800 */
[----:B------:R-:W4:Y:S01]  /*1d950*/  LDL.LU R21, [R1+0x2ec] ;  /* 0x0002ec0001157983 */ /* 0x000f220000300800 */
[----:B------:R-:W-:Y:S02]  /*1d960*/  PRMT R0, R0, 0x3340, R2 ;  /* 0x0000334000007816 */ /* 0x000fe40000000002 */
[----:B------:R-:W-:Y:S02]  /*1d970*/  LOP3.LUT R8, R14, 0xffff, RZ, 0xc0, !PT ;  /* 0x0000ffff0e087812 */ /* 0x000fe400078ec0ff */
[----:B------:R-:W4:Y:S04]  /*1d980*/  LDL.LU R14, [R1+0x3a8] ;  /* 0x0003a800010e7983 */ /* 0x000f280000300800 */
[----:B------:R-:W-:Y:S01]  /*1d990*/  STL [R1+0x354], R0 ;  /* 0x0003540001007387 */ /* 0x000fe20000100800 */
[----:B-1----:R-:W-:-:S03]  /*1d9a0*/  LOP3.LUT R5, R22, 0xffff, RZ, 0xc0, !PT ;  /* 0x0000ffff16057812 */ /* 0x002fc600078ec0ff */
[----:B------:R-:W4:Y:S04]  /*1d9b0*/  LDL.LU R22, [R1+0x2e0] ;  /* 0x0002e00001167983 */ /* 0x000f280000300800 */
[----:B------:R0:W-:Y:S01]  /*1d9c0*/  STL [R1+0x360], R7 ;  /* 0x0003600701007387 */ /* 0x0001e20000100800 */
[----:B---3--:R-:W-:-:S03]  /*1d9d0*/  LOP3.LUT R4, R25, 0xffff, RZ, 0xc0, !PT ;  /* 0x0000ffff19047812 */ /* 0x008fc600078ec0ff */
[----:B------:R-:W3:Y:S01]  /*1d9e0*/  LDL.LU R25, [R1+0x39c] ;  /* 0x00039c0001197983 */ /* 0x000ee20000300800 */
[----:B------:R-:W-:Y:S02]  /*1d9f0*/  PRMT R3, R3, 0x3340, R4 ;  /* 0x0000334003037816 */ /* 0x000fe40000000004 */
[----:B0-----:R-:W-:Y:S02]  /*1da00*/  LOP3.LUT R7, R18, 0xffff, RZ, 0xc0, !PT ;  /* 0x0000ffff12077812 */ /* 0x001fe400078ec0ff */
[----:B------:R-:W3:Y:S01]  /*1da10*/  LDL.LU R18, [R1+0x2e8] ;  /* 0x0002e80001127983 */ /* 0x000ee20000300800 */
[----:B------:R-:W-:-:S03]  /*1da20*/  LOP3.LUT R4, R28, 0xffff, RZ, 0xc0, !PT ;  /* 0x0000ffff1c047812 */ /* 0x000fc600078ec0ff */
        /* <DEDUP_REMOVED lines=8> */
[----:B------:R-:W-:-:S03]  /*1dab0*/  LOP3.LUT R2, R27, 0xffff, RZ, 0xc0, !PT ;  /* 0x0000ffff1b027812 */ /* 0x000fc600078ec0ff */
[----:B------:R0:W-:Y:S01]  /*1dac0*/  STL [R1+0x358], R3 ;  /* 0x0003580301007387 */ /* 0x0001e20000100800 */
[----:B------:R-:W-:-:S03]  /*1dad0*/  PRMT R7, R7, 0x3340, R8 ;  /* 0x0000334007077816 */ /* 0x000fc60000000008 */
[----:B------:R-:W3:Y:S01]  /*1dae0*/  LDL.LU R27, [R1+0x308] ;  /* 0x00030800011b7983 */ /* 0x000ee20000300800 */
[----:B------:R-:W-:Y:S02]  /*1daf0*/  PRMT R0, R0, 0x3340, R2 ;  /* 0x0000334000007816 */ /* 0x000fe40000000002 */
[----:B0-----:R-:W-:Y:S02]  /*1db00*/  LOP3.LUT R3, R26, 0xffff, RZ, 0xc0, !PT ;  /* 0x0000ffff1a037812 */ /* 0x001fe400078ec0ff */
[----:B------:R-:W3:Y:S02]  /*1db10*/  LDL.LU R26, [R1+0x2dc] ;  /* 0x0002dc00011a7983 */ /* 0x000ee40000300800 */
[----:B------:R-:W-:Y:S02]  /*1db20*/  PRMT R3, R3, 0x3340, R4 ;  /* 0x0000334003037816 */ /* 0x000fe40000000004 */
[----:B------:R0:W-:Y:S01]  /*1db30*/  STL [R1+0x350], R7 ;  /* 0x0003500701007387 */ /* 0x0001e20000100800 */
[----:B------:R-:W-:-:S03]  /*1db40*/  LOP3.LUT R8, R19, 0xffff, RZ, 0xc0, !PT ;  /* 0x0000ffff13087812 */ /* 0x000fc600078ec0ff */
[----:B------:R2:W-:Y:S04]  /*1db50*/  STL [R1+0x34c], R5 ;  /* 0x00034c0501007387 */ /* 0x0005e80000100800 */
[----:B------:R-:W3:Y:S01]  /*1db60*/  LDL.LU R19, [R1+0x3b0] ;  /* 0x0003b00001137983 */ /* 0x000ee20000300800 */
[----:B0-----:R-:W-:-:S03]  /*1db70*/  LOP3.LUT R7, R17, 0xffff, RZ, 0xc0, !PT ;  /* 0x0000ffff11077812 */ /* 0x001fc600078ec0ff */
[----:B------:R-:W3:Y:S01]  /*1db80*/  LDL.LU R17, [R1+0x300] ;  /* 0x0003000001117983 */ /* 0x000ee20000300800 */
[----:B--2---:R-:W-:-:S03]  /*1db90*/  LOP3.LUT R5, R15, 0xffff, RZ, 0xc0, !PT ;  /* 0x0000ffff0f057812 */ /* 0x004fc600078ec0ff */
[----:B------:R-:W2:Y:S01]  /*1dba0*/  LDL.LU R15, [R1+0x2f8] ;  /* 0x0002f800010f7983 */ /* 0x000ea20000300800 */
[----:B------:R-:W-:-:S03]  /*1dbb0*/  PRMT R5, R5, 0x3340, R6 ;  /* 0x0000334005057816 */ /* 0x000fc60000000006 */
[----:B------:R4:W-:Y:S04]  /*1dbc0*/  STL [R1+0x348], R3 ;  /* 0x0003480301007387 */ /* 0x0009e80000100800 */
[----:B------:R0:W-:Y:S01]  /*1dbd0*/  STL [R1+0x344], R0 ;  /* 0x0003440001007387 */ /* 0x0001e20000100800 */
[----:B----4-:R-:W-:Y:S02]  /*1dbe0*/  LOP3.LUT R3, R24, 0xffff, RZ, 0xc0, !PT ;  /* 0x0000ffff18037812 */ /* 0x010fe400078ec0ff */
[----:B------:R-:W-:Y:S01]  /*1dbf0*/  LOP3.LUT R2, R23, 0xffff, RZ, 0xc0, !PT ;  /* 0x0000ffff17027812 */ /* 0x000fe200078ec0ff */
[----:B------:R-:W4:Y:S01]  /*1dc00*/  LDL.LU R24, [R1+0x2f4] ;  /* 0x0002f40001187983 */ /* 0x000f220000300800 */
[----:B0-----:R-:W-:-:S03]  /*1dc10*/  LOP3.LUT R0, R21, 0xffff, RZ, 0xc0, !PT ;  /* 0x0000ffff15007812 */ /* 0x001fc600078ec0ff */
[----:B------:R-:W4:Y:S04]  /*1dc20*/  LDL.LU R23, [R1+0x320] ;  /* 0x0003200001177983 */ /* 0x000f280000300800 */
[----:B------:R-:W4:Y:S01]  /*1dc30*/  LDL.LU R21, [R1+0x31c] ;  /* 0x00031c0001157983 */ /* 0x000f220000300800 */
[----:B------:R-:W-:Y:S02]  /*1dc40*/  PRMT R0, R0, 0x3340, R2 ;  /* 0x0000334000007816 */ /* 0x000fe40000000002 */
[----:B------:R-:W-:Y:S01]  /*1dc50*/  PRMT R7, R7, 0x3340, R8 ;  /* 0x0000334007077816 */ /* 0x000fe20000000008 */
[----:B------:R0:W-:Y:S01]  /*1dc60*/  STL [R1+0x33c], R5 ;  /* 0x00033c0501007387 */ /* 0x0001e20000100800 */
[----:B------:R-:W-:-:S03]  /*1dc70*/  LOP3.LUT R8, R14, 0xffff, RZ, 0xc0, !PT ;  /* 0x0000ffff0e087812 */ /* 0x000fc600078ec0ff */
[----:B------:R-:W4:Y:S04]  /*1dc80*/  LDL.LU R14, [R1+0x3b8] ;  /* 0x0003b800010e7983 */ /* 0x000f280000300800 */
[----:B------:R-:W-:Y:S01]  /*1dc90*/  STL [R1+0x2ec], R0 ;  /* 0x0002ec0001007387 */ /* 0x000fe20000100800 */
[----:B0-----:R-:W-:-:S03]  /*1dca0*/  LOP3.LUT R5, R22, 0xffff, RZ, 0xc0, !PT ;  /* 0x0000ffff16057812 */ /* 0x001fc600078ec0ff */
        /* <DEDUP_REMOVED lines=18> */
[----:B------:R-:W-:-:S03]  /*1ddd0*/  LOP3.LUT R2, R27, 0xffff, RZ, 0xc0, !PT ;  /* 0x0000ffff1b027812 */ /* 0x000fc600078ec0ff */
[----:B------:R-:W3:Y:S01]  /*1dde0*/  LDL.LU R27, [R1+0x328] ;  /* 0x00032800011b7983 */ /* 0x000ee20000300800 */
[----:B------:R-:W-:Y:S02]  /*1ddf0*/  PRMT R0, R0, 0x3340, R2 ;  /* 0x0000334000007816 */ /* 0x000fe40000000002 */
[----:B0-----:R-:W-:Y:S02]  /*1de00*/  LOP3.LUT R3, R26, 0xffff, RZ, 0xc0, !PT ;  /* 0x0000ffff1a037812 */ /* 0x001fe400078ec0ff */
[----:B------:R-:W3:Y:S02]  /*1de10*/  LDL.LU R26, [R1+0x30c] ;  /* 0x00030c00011a7983 */ /* 0x000ee40000300800 */
[----:B------:R-:W-:Y:S02]  /*1de20*/  PRMT R3, R3, 0x3340, R4 ;  /* 0x0000334003037816 */ /* 0x000fe40000000004 */
[----:B------:R0:W-:Y:S04]  /*1de30*/  STL [R1+0x2dc], R7 ;  /* 0x0002dc0701007387 */ /* 0x0001e80000100800 */
[----:B------:R2:W-:Y:S01]  /*1de40*/  STL [R1+0x2d8], R5 ;  /* 0x0002d80501007387 */ /* 0x0005e20000100800 */
[----:B------:R-:W-:-:S03]  /*1de50*/  LOP3.LUT R8, R19, 0xffff, RZ, 0xc0, !PT ;  /* 0x0000ffff13087812 */ /* 0x000fc600078ec0ff */
        /* <DEDUP_REMOVED lines=8> */
[----:B------:R-:W-:Y:S02]  /*1dee0*/  PRMT R7, R7, 0x3340, R8 ;  /* 0x0000334007077816 */ /* 0x000fe40000000008 */
[----:B----4-:R-:W-:Y:S02]  /*1def0*/  LOP3.LUT R3, R24, 0xffff, RZ, 0xc0, !PT ;  /* 0x0000ffff18037812 */ /* 0x010fe400078ec0ff */
[----:B------:R-:W4:Y:S01]  /*1df00*/  LDL.LU R24, [R1+0x408] ;  /* 0x0004080001187983 */ /* 0x000f220000300800 */
[----:B------:R-:W-:-:S03]  /*1df10*/  LOP3.LUT R2, R23, 0xffff, RZ, 0xc0, !PT ;  /* 0x0000ffff17027812 */ /* 0x000fc600078ec0ff */
[----:B------:R-:W4:Y:S01]  /*1df20*/  LDL.LU R23, [R1+0x410] ;  /* 0x0004100001177983 */ /* 0x000f220000300800 */
[----:B0-----:R-:W-:-:S03]  /*1df30*/  LOP3.LUT R0, R21, 0xffff, RZ, 0xc0, !PT ;  /* 0x0000ffff15007812 */ /* 0x001fc600078ec0ff */
[----:B------:R-:W4:Y:S01]  /*1df40*/  LDL.LU R21, [R1+0x414] ;  /* 0x0004140001157983 */ /* 0x000f220000300800 */
[----:B------:R-:W-:-:S03]  /*1df50*/  PRMT R0, R0, 0x3340, R2 ;  /* 0x0000334000007816 */ /* 0x000fc60000000002 */
        /* <DEDUP_REMOVED lines=132> */
[----:B------:R4:W-:Y:S01]  /*1e7a0*/  STL [R1+0x274], R3 ;  /* 0x0002740301007387 */ /* 0x0009e20000100800 */
[----:B------:R-:W-:-:S03]  /*1e7b0*/  PRMT R5, R5, 0x3340, R6 ;  /* 0x0000334005057816 */ /* 0x000fc60000000006 */
[----:B------:R0:W-:Y:S01]  /*1e7c0*/  STL [R1+0x270], R0 ;  /* 0x0002700001007387 */ /* 0x0001e20000100800 */
[----:B------:R-:W-:-:S03]  /*1e7d0*/  PRMT R7, R7, 0x3340, R8 ;  /* 0x0000334007077816 */ /* 0x000fc60000000008 */
[----:B------:R1:W-:Y:S04]  /*1e7e0*/  STL [R1+0x268], R5 ;  /* 0x0002680501007387 */ /* 0x0003e80000100800 */
[----:B------:R-:W2:Y:S01]  /*1e7f0*/  LDL.LU R15, [R1+0x4c4] ;  /* 0x0004c400010f7983 */ /* 0x000ea20000300800 */
[----:B----4-:R-:W-:-:S03]  /*1e800*/  LOP3.LUT R3, R24, 0xffff, RZ, 0xc0, !PT ;  /* 0x0000ffff18037812 */ /* 0x010fc600078ec0ff */
[----:B------:R-:W4:Y:S01]  /*1e810*/  LDL.LU R24, [R1+0x4c8] ;  /* 0x0004c80001187983 */ /* 0x000f220000300800 */
[----:B------:R-:W-:-:S03]  /*1e820*/  LOP3.LUT R2, R23, 0xffff, RZ, 0xc0, !PT ;  /* 0x0000ffff17027812 */ /* 0x000fc600078ec0ff */
[----:B------:R-:W2:Y:S01]  /*1e830*/  LDL.LU R23, [R1+0x4d0] ;  /* 0x0004d00001177983 */ /* 0x000ea20000300800 */
[----:B0-----:R-:W-:-:S03]  /*1e840*/  LOP3.LUT R0, R21, 0xffff, RZ, 0xc0, !PT ;  /* 0x0000ffff15007812 */ /* 0x001fc600078ec0ff */
[----:B------:R-:W2:Y:S01]  /*1e850*/  LDL.LU R21, [R1+0x4d4] ;  /* 0x0004d40001157983 */ /* 0x000ea20000300800 */
[----:B------:R-:W-:Y:S02]  /*1e860*/  PRMT R0, R0, 0x3340, R2 ;  /* 0x0000334000007816 */ /* 0x000fe40000000002 */
[----:B------:R-:W-:-:S03]  /*1e870*/  LOP3.LUT R8, R14, 0xffff, RZ, 0xc0, !PT ;  /* 0x0000ffff0e087812 */ /* 0x000fc600078ec0ff */
[----:B------:R-:W-:Y:S04]  /*1e880*/  STL [R1+0x260], R0 ;  /* 0x0002600001007387 */ /* 0x000fe80000100800 */
[----:B------:R-:W2:Y:S01]  /*1e890*/  LDL.LU R14, [R1+0x4dc] ;  /* 0x0004dc00010e7983 */ /* 0x000ea20000300800 */
[----:B-1----:R-:W-:-:S03]  /*1e8a0*/  LOP3.LUT R5, R22, 0xffff, RZ, 0xc0, !PT ;  /* 0x0000ffff16057812 */ /* 0x002fc600078ec0ff */
[----:B------:R-:W2:Y:S04]  /*1e8b0*/  LDL.LU R22, [R1+0x4d8] ;  /* 0x0004d80001167983 */ /* 0x000ea80000300800 */
        /* <DEDUP_REMOVED lines=20> */
[----:B0-----:R-:W-:Y:S01]  /*1ea00*/  LOP3.LUT R3, R26, 0xffff, RZ, 0xc0, !PT ;  /* 0x0000ffff1a037812 */ /* 0x001fe200078ec0ff */
[----:B------:R0:W-:Y:S03]  /*1ea10*/  STL [R1+0x25c], R7 ;  /* 0x00025c0701007387 */ /* 0x0001e60000100800 */
[----:B------:R-:W-:Y:S01]  /*1ea20*/  PRMT R3, R3, 0x3340, R4 ;  /* 0x0000334003037816 */ /* 0x000fe20000000004 */
[----:B------:R-:W-:Y:S04]  /*1ea30*/  STL [R1+0x250], R0 ;  /* 0x0002500001007387 */ /* 0x000fe80000100800 */
[----:B------:R4:W-:Y:S01]  /*1ea40*/  STL [R1+0x254], R3 ;  /* 0x0002540301007387 */ /* 0x0009e20000100800 */
[----:B------:R-:W-:-:S03]  /*1ea50*/  LOP3.LUT R8, R19, 0xffff, RZ, 0xc0, !PT ;  /* 0x0000ffff13087812 */ /* 0x000fc600078ec0ff */
[----:B------:R-:W3:Y:S01]  /*1ea60*/  LDL.LU R26, [R1+0x4e8] ;  /* 0x0004e800011a7983 */ /* 0x000ee20000300800 */
[----:B0-----:R-:W-:-:S03]  /*1ea70*/  LOP3.LUT R7, R17, 0xffff, RZ, 0xc0, !PT ;  /* 0x0000ffff11077812 */ /* 0x001fc600078ec0ff */
[----:B------:R-:W3:Y:S04]  /*1ea80*/  LDL.LU R19, [R1+0x4fc] ;  /* 0x0004fc0001137983 */ /* 0x000ee80000300800 */
[----:B------:R-:W3:Y:S01]  /*1ea90*/  LDL.LU R17, [R1+0x4f8] ;  /* 0x0004f80001117983 */ /* 0x000ee20000300800 */
[----:B------:R-:W-:-:S03]  /*1eaa0*/  PRMT R7, R7, 0x3340, R8 ;  /* 0x0000334007077816 */ /* 0x000fc60000000008 */
[----:B------:R0:W-:Y:S04]  /*1eab0*/  STL [R1+0x258], R5 ;  /* 0x0002580501007387 */ /* 0x0001e80000100800 */
[----:B------:R1:W-:Y:S01]  /*1eac0*/  STL [R1+0x24c], R7 ;  /* 0x00024c0701007387 */ /* 0x0003e20000100800 */
[----:B----4-:R-:W-:-:S03]  /*1ead0*/  LOP3.LUT R3, R24, 0xffff, RZ, 0xc0, !PT ;  /* 0x0000ffff18037812 */ /* 0x010fc600078ec0ff */
[----:B------:R-:W4:Y:S01]  /*1eae0*/  LDL.LU R24, [R1+0x510] ;  /* 0x0005100001187983 */ /* 0x000f220000300800 */
[----:B--2---:R-:W-:-:S03]  /*1eaf0*/  LOP3.LUT R2, R23, 0xffff, RZ, 0xc0, !PT ;  /* 0x0000ffff17027812 */ /* 0x004fc600078ec0ff */
[----:B------:R-:W2:Y:S01]  /*1eb00*/  LDL.LU R23, [R1+0x514] ;  /* 0x0005140001177983 */ /* 0x000ea20000300800 */
[----:B------:R-:W-:Y:S02]  /*1eb10*/  LOP3.LUT R0, R21, 0xffff, RZ, 0xc0, !PT ;  /* 0x0000ffff15007812 */ /* 0x000fe400078ec0ff */
[----:B0-----:R-:W-:Y:S01]  /*1eb20*/  LOP3.LUT R5, R15, 0xffff, RZ, 0xc0, !PT ;  /* 0x0000ffff0f057812 */ /* 0x001fe200078ec0ff */
[----:B------:R-:W2:Y:S01]  /*1eb30*/  LDL.LU R21, [R1+0x50c] ;  /* 0x00050c0001157983 */ /* 0x000ea20000300800 */
[----:B------:R-:W-:-:S03]  /*1eb40*/  PRMT R0, R0, 0x3340, R2 ;  /* 0x0000334000007816 */ /* 0x000fc60000000002 */
[----:B------:R-:W2:Y:S01]  /*1eb50*/  LDL.LU R15, [R1+0x504] ;  /* 0x00050400010f7983 */ /* 0x000ea20000300800 */
[----:B------:R-:W-:Y:S02]  /*1eb60*/  PRMT R5, R5, 0x3340, R6 ;  /* 0x0000334005057816 */ /* 0x000fe40000000006 */
[----:B------:R-:W-:Y:S01]  /*1eb70*/  LOP3.LUT R8, R14, 0xffff, RZ, 0xc0, !PT ;  /* 0x0000ffff0e087812 */ /* 0x000fe200078ec0ff */
        /* <DEDUP_REMOVED lines=8> */
[----:B------:R-:W-:Y:S02]  /*1ec00*/  LOP3.LUT R6, R18, 0xffff, RZ, 0xc0, !PT ;  /* 0x0000ffff12067812 */ /* 0x000fe400078ec0ff */
[----:B------:R-:W3:Y:S01]  /*1ec10*/  LDL.LU R18, [R1+0x51c] ;  /* 0x00051c0001127983 */ /* 0x000ee20000300800 */
[----:B------:R-:W-:-:S03]  /*1ec20*/  LOP3.LUT R4, R28, 0xffff, RZ, 0xc0, !PT ;  /* 0x0000ffff1c047812 */ /* 0x000fc600078ec0ff */
[----:B------:R-:W3:Y:S01]  /*1ec30*/  LDL.LU R28, [R1+0x530] ;  /* 0x00053000011c7983 */ /* 0x000ee20000300800 */
[----:B0-----:R-:W-:-:S03]  /*1ec40*/  LOP3.LUT R5, R20, 0xffff, RZ, 0xc0, !PT ;  /* 0x0000ffff14057812 */ /* 0x001fc600078ec0ff */
[----:B------:R-:W3:Y:S01]  /*1ec50*/  LDL.LU R20, [R1+0x524] ;  /* 0x0005240001147983 */ /* 0x000ee20000300800 */
[----:B------:R-:W-:-:S03]  /*1ec60*/  LOP3.LUT R0, R29, 0xffff, RZ, 0xc0, !PT ;  /* 0x0000ffff1d007812 */ /* 0x000fc600078ec0ff */
[----:B------:R-:W3:Y:S01]  /*1ec70*/  LDL.LU R29, [R1+0x534] ;  /* 0x00053400011d7983 */ /* 0x000ee20000300800 */
[----:B------:R-:W-:Y:S02]  /*1ec80*/  PRMT R5, R5, 0x3340, R6 ;  /* 0x0000334005057816 */ /* 0x000fe40000000006 */
[----:B------:R-:W-:Y:S02]  /*1ec90*/  LOP3.LUT R6, R16, 0xffff, RZ, 0xc0, !PT ;  /* 0x0000ffff10067812 */ /* 0x000fe400078ec0ff */
[----:B------:R-:W3:Y:S01]  /*1eca0*/  LDL.LU R16, [R1+0x53c] ;  /* 0x00053c0001107983 */ /* 0x000ee20000300800 */
[----:B------:R-:W-:Y:S02]  /*1ecb0*/  PRMT R7, R7, 0x3340, R8 ;  /* 0x0000334007077816 */ /* 0x000fe40000000008 */
[----:B------:R-:W-:-:S03]  /*1ecc0*/  LOP3.LUT R2, R27, 0xffff, RZ, 0xc0, !PT ;  /* 0x0000ffff1b027812 */ /* 0x000fc600078ec0ff */
[----:B------:R-:W-:Y:S01]  /*1ecd0*/  STL [R1+0x23c], R7 ;  /* 0x00023c0701007387 */ /* 0x000fe20000100800 */
[----:B------:R-:W-:-:S03]  /*1ece0*/  PRMT R0, R0, 0x3340, R2 ;  /* 0x0000334000007816 */ /* 0x000fc60000000002 */
[----:B------:R0:W-:Y:S04]  /*1ecf0*/  STL [R1+0x244], R3 ;  /* 0x0002440301007387 */ /* 0x0001e80000100800 */
[----:B------:R2:W-:Y:S04]  /*1ed00*/  STL [R1+0x230], R0 ;  /* 0x0002300001007387 */ /* 0x0005e80000100800 */
[----:B------:R1:W-:Y:S04]  /*1ed10*/  STL [R1+0x238], R5 ;  /* 0x0002380501007387 */ /* 0x0003e80000100800 */
[----:B------:R-:W3:Y:S01]  /*1ed20*/  LDL.LU R27, [R1+0x52c] ;  /* 0x00052c00011b7983 */ /* 0x000ee20000300800 */
[----:B0-----:R-:W-:-:S03]  /*1ed30*/  LOP3.LUT R3, R26, 0xffff, RZ, 0xc0, !PT ;  /* 0x0000ffff1a037812 */ /* 0x001fc600078ec0ff */
[----:B------:R-:W3:Y:S01]  /*1ed40*/  LDL.LU R26, [R1+0x528] ;  /* 0x00052800011a7983 */ /* 0x000ee20000300800 */
[----:B------:R-:W-:Y:S02]  /*1ed50*/  LOP3.LUT R8, R19, 0xffff, RZ, 0xc0, !PT ;  /* 0x0000ffff13087812 */ /* 0x000fe400078ec0ff */
[----:B------:R-:W-:Y:S01]  /*1ed60*/  LOP3.LUT R7, R17, 0xffff, RZ, 0xc0, !PT ;  /* 0x0000ffff11077812 */ /* 0x000fe200078ec0ff */
[----:B------:R-:W3:Y:S03]  /*1ed70*/  LDL.LU R19, [R1+0x55c] ;  /* 0x00055c0001137983 */ /* 0x000ee60000300800 */
[----:B------:R-:W-:Y:S01]  /*1ed80*/  PRMT R7, R7, 0x3340, R8 ;  /* 0x0000334007077816 */ /* 0x000fe20000000008 */
[----:B------:R-:W3:Y:S01]  /*1ed90*/  LDL.LU R17, [R1+0x538] ;  /* 0x0005380001117983 */ /* 0x000ee20000300800 */
[----:B------:R-:W-:-:S03]  /*1eda0*/  PRMT R3, R3, 0x3340, R4 ;  /* 0x0000334003037816 */ /* 0x000fc60000000004 */
[----:B------:R0:W-:Y:S01]  /*1edb0*/  STL [R1+0x22c], R7 ;  /* 0x00022c0701007387 */ /* 0x0001e20000100800 */
[----:B----4-:R-:W-:Y:S02]  /*1edc0*/  LOP3.LUT R2, R24, 0xffff, RZ, 0xc0, !PT ;  /* 0x0000ffff18027812 */ /* 0x010fe400078ec0ff */
[----:B--2---:R-:W-:Y:S01]  /*1edd0*/  LOP3.LUT R0, R23, 0xffff, RZ, 0xc0, !PT ;  /* 0x0000ffff17007812 */ /* 0x004fe200078ec0ff */
[----:B------:R3:W-:Y:S03]  /*1ede0*/  STL [R1+0x234], R3 ;  /* 0x0002340301007387 */ /* 0x0007e60000100800 */
[----:B------:R-:W-:Y:S01]  /*1edf0*/  PRMT R0, R0, 0x3340, R2 ;  /* 0x0000334000007816 */ /* 0x000fe20000000002 */
[----:B------:R-:W2:Y:S01]  /*1ee00*/  LDL.LU R24, [R1+0x548] ;  /* 0x0005480001187983 */ /* 0x000ea20000300800 */
[----:B-1----:R-:W-:-:S03]  /*1ee10*/  LOP3.LUT R5, R15, 0xffff, RZ, 0xc0, !PT ;  /* 0x0000ffff0f057812 */ /* 0x002fc600078ec0ff */
[----:B------:R-:W-:Y:S01]  /*1ee20*/  STL [R1+0x220], R0 ;  /* 0x0002200001007387 */ /* 0x000fe20000100800 */
[----:B------:R-:W-:Y:S02]  /*1ee30*/  LOP3.LUT R4, R21, 0xffff, RZ, 0xc0, !PT ;  /* 0x0000ffff15047812 */ /* 0x000fe400078ec0ff */
[----:B------:R-:W-:Y:S01]  /*1ee40*/  PRMT R5, R5, 0x3340, R6 ;  /* 0x0000334005057816 */ /* 0x000fe20000000006 */
[----:B------:R-:W4:Y:S01]  /*1ee50*/  LDL.LU R21, [R1+0x540] ;  /* 0x0005400001157983 */ /* 0x000f220000300800 */
[----:B0-----:R-:W-:-:S03]  /*1ee60*/  LOP3.LUT R7, R14, 0xffff, RZ, 0xc0, !PT ;  /* 0x0000ffff0e077812 */ /* 0x001fc600078ec0ff */
[----:B------:R-:W4:Y:S01]  /*1ee70*/  LDL.LU R15, [R1+0x544] ;  /* 0x00054400010f7983 */ /* 0x000f220000300800 */
[----:B------:R-:W-:-:S03]  /*1ee80*/  LOP3.LUT R8, R22, 0xffff, RZ, 0xc0, !PT ;  /* 0x0000ffff16087812 */ /* 0x000fc600078ec0ff */
[----:B------:R-:W4:Y:S04]  /*1ee90*/  LDL.LU R23, [R1+0x54c] ;  /* 0x00054c0001177983 */ /* 0x000f280000300800 */
[----:B------:R-:W4:Y:S04]  /*1eea0*/  LDL.LU R22, [R1+0x554] ;  /* 0x0005540001167983 */ /* 0x000f280000300800 */
[----:B------:R0:W-:Y:S04]  /*1eeb0*/  STL [R1+0x228], R5 ;  /* 0x0002280501007387 */ /* 0x0001e80000100800 */
[----:B------:R-:W4:Y:S01]  /*1eec0*/  LDL.LU R14, [R1+0x580] ;  /* 0x00058000010e7983 */ /* 0x000f220000300800 */
[----:B---3--:R-:W-:-:S03]  /*1eed0*/  LOP3.LUT R3, R25, 0xffff, RZ, 0xc0, !PT ;  /* 0x0000ffff19037812 */ /* 0x008fc600078ec0ff */
[----:B------:R-:W3:Y:S01]  /*1eee0*/  LDL.LU R25, [R1+0x550] ;  /* 0x0005500001197983 */ /* 0x000ee20000300800 */
[----:B------:R-:W-:Y:S02]  /*1eef0*/  PRMT R3, R3, 0x3340, R4 ;  /* 0x0000334003037816 */ /* 0x000fe40000000004 */
[----:B------:R-:W-:Y:S02]  /*1ef00*/  LOP3.LUT R6, R18, 0xffff, RZ, 0xc0, !PT ;  /* 0x0000ffff12067812 */ /* 0x000fe400078ec0ff */
[----:B------:R-:W3:Y:S01]  /*1ef10*/  LDL.LU R18, [R1+0x570] ;  /* 0x0005700001127983 */ /* 0x000ee20000300800 */
[----:B------:R-:W-:Y:S02]  /*1ef20*/  LOP3.LUT R4, R28, 0xffff, RZ, 0xc0, !PT ;  /* 0x0000ffff1c047812 */ /* 0x000fe400078ec0ff */
[----:B0-----:R-:W-:Y:S02]  /*1ef30*/  LOP3.LUT R5, R20, 0xffff, RZ, 0xc0, !PT ;  /* 0x0000ffff14057812 */ /* 0x001fe400078ec0ff */
[----:B------:R-:W-:Y:S01]  /*1ef40*/  LOP3.LUT R0, R29, 0xffff, RZ, 0xc0, !PT ;  /* 0x0000ffff1d007812 */ /* 0x000fe200078ec0ff */
[----:B------:R-:W-:Y:S01]  /*1ef50*/  STL [R1+0x224], R3 ;  /* 0x0002240301007387 */ /* 0x000fe20000100800 */
[----:B------:R-:W-:-:S03]  /*1ef60*/  PRMT R29, R7, 0x3340, R8 ;  /* 0x00003340071d7816 */ /* 0x000fc60000000008 */
[----:B------:R-:W3:Y:S04]  /*1ef70*/  LDL.LU R20, [R1+0x560] ;  /* 0x0005600001147983 */ /* 0x000ee80000300800 */
[----:B------:R0:W-:Y:S01]  /*1ef80*/  STL [R1+0x794], R29 ;  /* 0x0007941d01007387 */ /* 0x0001e20000100800 */
[----:B------:R-:W-:Y:S02]  /*1ef90*/  PRMT R28, R5, 0x3340, R6 ;  /* 0x00003340051c7816 */ /* 0x000fe40000000006 */
[----:B------:R-:W-:Y:S02]  /*1efa0*/  LOP3.LUT R6, R16, 0xffff, RZ, 0xc0, !PT ;  /* 0x0000ffff10067812 */ /* 0x000fe400078ec0ff */
[----:B------:R-:W3:Y:S04]  /*1efb0*/  LDL.LU R16, [R1+0x58c] ;  /* 0x00058c0001107983 */ /* 0x000ee80000300800 */
[----:B0-----:R-:W3:Y:S01]  /*1efc0*/  LDL.LU R29, [R1+0x568] ;  /* 0x00056800011d7983 */ /* 0x001ee20000300800 */
[----:B------:R-:W-:-:S02]  /*1efd0*/  LOP3.LUT R2, R27, 0xffff, RZ, 0xc0, !PT ;  /* 0x0000ffff1b027812 */ /* 0x000fc400078ec0ff */
[----:B------:R-:W-:Y:S02]  /*1efe0*/  LOP3.LUT R3, R26, 0xffff, RZ, 0xc0, !PT ;  /* 0x0000ffff1a037812 */ /* 0x000fe400078ec0ff */
[----:B------:R-:W-:Y:S02]  /*1eff0*/  PRMT R26, R0, 0x3340, R2 ;  /* 0x00003340001a7816 */ /* 0x000fe40000000002 */
[----:B------:R-:W-:Y:S02]  /*1f000*/  PRMT R27, R3, 0x3340, R4 ;  /* 0x00003340031b7816 */ /* 0x000fe40000000004 */
[----:B------:R-:W-:Y:S01]  /*1f010*/  LOP3.LUT R7, R17, 0xffff, RZ, 0xc0, !PT ;  /* 0x0000ffff11077812 */ /* 0x000fe200078ec0ff */
[----:B------:R0:W-:Y:S04]  /*1f020*/  STL [R1+0x798], R28 ;  /* 0x0007981c01007387 */ /* 0x0001e80000100800 */
[----:B------:R1:W-:Y:S04]  /*1f030*/  STL [R1+0x79c], R27 ;  /* 0x00079c1b01007387 */ /* 0x0003e80000100800 */
[----:B------:R-:W-:Y:S04]  /*1f040*/  STL [R1+0x7a0], R26 ;  /* 0x0007a01a01007387 */ /* 0x000fe80000100800 */
[----:B0-----:R-:W3:Y:S04]  /*1f050*/  LDL.LU R28, [R1+0x564] ;  /* 0x00056400011c7983 */ /* 0x001ee80000300800 */
[----:B-1----:R-:W3:Y:S04]  /*1f060*/  LDL.LU R27, [R1+0x558] ;  /* 0x00055800011b7983 */ /* 0x002ee80000300800 */
[----:B------:R-:W3:Y:S01]  /*1f070*/  LDL.LU R17, [R1+0x588] ;  /* 0x0005880001117983 */ /* 0x000ee20000300800 */
[----:B--2---:R-:W-:-:S02]  /*1f080*/  LOP3.LUT R2, R24, 0xffff, RZ, 0xc0, !PT ;  /* 0x0000ffff18027812 */ /* 0x004fc400078ec0ff */
[----:B----4-:R-:W-:Y:S02]  /*1f090*/  LOP3.LUT R8, R21, 0xffff, RZ, 0xc0, !PT ;  /* 0x0000ffff15087812 */ /* 0x010fe400078ec0ff */
[----:B------:R-:W2:Y:S01]  /*1f0a0*/  LDL.LU R21, [R1+0x56c] ;  /* 0x00056c0001157983 */ /* 0x000ea20000300800 */
[----:B------:R-:W-:-:S03]  /*1f0b0*/  LOP3.LUT R5, R15, 0xffff, RZ, 0xc0, !PT ;  /* 0x0000ffff0f057812 */ /* 0x000fc600078ec0ff */
[----:B------:R-:W4:Y:S01]  /*1f0c0*/  LDL.LU R15, [R1+0x594] ;  /* 0x00059400010f7983 */ /* 0x000f220000300800 */
[----:B------:R-:W-:Y:S02]  /*1f0d0*/  LOP3.LUT R3, R23, 0xffff, RZ, 0xc0, !PT ;  /* 0x0000ffff17037812 */ /* 0x000fe400078ec0ff */
[----:B------:R-:W-:Y:S02]  /*1f0e0*/  LOP3.LUT R4, R22, 0xffff, RZ, 0xc0, !PT ;  /* 0x0000ffff16047812 */ /* 0x000fe400078ec0ff */
[----:B------:R-:W-:Y:S02]  /*1f0f0*/  PRMT R24, R5, 0x3340, R6 ;  /* 0x0000334005187816 */ /* 0x000fe40000000006 */
[----:B------:R-:W-:-:S03]  /*1f100*/  PRMT R22, R4, 0x3340, R3 ;  /* 0x0000334004167816 */ /* 0x000fc60000000003 */
[----:B------:R-:W-:Y:S01]  /*1f110*/  STL [R1+0x7a8], R24 ;  /* 0x0007a81801007387 */ /* 0x000fe20000100800 */
[----:B---3--:R-:W-:Y:S02]  /*1f120*/  LOP3.LUT R0, R25, 0xffff, RZ, 0xc0, !PT ;  /* 0x0000ffff19007812 */ /* 0x008fe400078ec0ff */
[----:B------:R-:W-:Y:S02]  /*1f130*/  PRMT R25, R7, 0x3340, R8 ;  /* 0x0000334007197816 */ /* 0x000fe40000000008 */
[----:B------:R-:W-:Y:S02]  /*1f140*/  PRMT R23, R2, 0x3340, R0 ;  /* 0x0000334002177816 */ /* 0x000fe40000000000 */
[----:B------:R-:W-:Y:S01]  /*1f150*/  LOP3.LUT R18, R18, 0xffff, RZ, 0xc0, !PT ;  /* 0x0000ffff12127812 */ /* 0x000fe200078ec0ff */
[----:B------:R-:W-:Y:S04]  /*1f160*/  STL [R1+0x7a4], R25 ;  /* 0x0007a41901007387 */ /* 0x000fe80000100800 */
[----:B------:R-:W-:Y:S04]  /*1f170*/  STL [R1+0x7ac], R23 ;  /* 0x0007ac1701007387 */ /* 0x000fe80000100800 */
[----:B------:R0:W-:Y:S04]  /*1f180*/  STL [R1+0x7b0], R22 ;  /* 0x0007b01601007387 */ /* 0x0001e80000100800 */
[----:B------:R-:W3:Y:S01]  /*1f190*/  LDL.LU R8, [R1+0x5a8] ;  /* 0x0005a80001087983 */ /* 0x000ee20000300800 */
[----:B------:R-:W-:-:S03]  /*1f1a0*/  LOP3.LUT R4, R10, 0xffff, RZ, 0xc0, !PT ;  /* 0x0000ffff0a047812 */ /* 0x000fc600078ec0ff */
[----:B------:R-:W2:Y:S01]  /*1f1b0*/  LDL.LU R10, [R1+0x3c4] ;  /* 0x0003c400010a7983 */ /* 0x000ea20000300800 */
[----:B------:R-:W-:Y:S02]  /*1f1c0*/  LOP3.LUT R14, R14, 0xffff, RZ, 0xc0, !PT ;  /* 0x0000ffff0e0e7812 */ /* 0x000fe400078ec0ff */
[----:B------:R-:W-:Y:S01]  /*1f1d0*/  LOP3.LUT R13, R13, 0xffff, RZ, 0xc0, !PT ;  /* 0x0000ffff0d0d7812 */ /* 0x000fe200078ec0ff */
[----:B------:R-:W4:Y:S01]  /*1f1e0*/  LDL.LU R6, [R1+0x598] ;  /* 0x0005980001067983 */ /* 0x000f220000300800 */
[----:B------:R-:W-:Y:S02]  /*1f1f0*/  LOP3.LUT R19, R19, 0xffff, RZ, 0xc0, !PT ;  /* 0x0000ffff13137812 */ /* 0x000fe400078ec0ff */
[----:B------:R-:W-:Y:S01]  /*1f200*/  LOP3.LUT R12, R12, 0xffff, RZ, 0xc0, !PT ;  /* 0x0000ffff0c0c7812 */ /* 0x000fe200078ec0ff */
[----:B------:R-:W4:Y:S01]  /*1f210*/  LDL.LU R7, [R1+0x5a4] ;  /* 0x0005a40001077983 */ /* 0x000f220000300800 */
[----:B------:R-:W-:-:S03]  /*1f220*/  LOP3.LUT R20, R20, 0xffff, RZ, 0xc0, !PT ;  /* 0x0000ffff14147812 */ /* 0x000fc600078ec0ff */
[----:B0-----:R-:W4:Y:S04]  /*1f230*/  LDL.LU R22, [R1+0x5e8] ;  /* 0x0005e80001167983 */ /* 0x001f280000300800 */
[----:B------:R-:W4:Y:S04]  /*1f240*/  LDL.LU R23, [R1+0x5e4] ;  /* 0x0005e40001177983 */ /* 0x000f280000300800 */
[----:B------:R-:W4:Y:S01]  /*1f250*/  LDL.LU R24, [R1+0x5e0] ;  /* 0x0005e00001187983 */ /* 0x000f220000300800 */
[----:B------:R-:W-:-:S03]  /*1f260*/  LOP3.LUT R3, R29, 0xffff, RZ, 0xc0, !PT ;  /* 0x0000ffff1d037812 */ /* 0x000fc600078ec0ff */
[----:B------:R-:W4:Y:S01]  /*1f270*/  LDL.LU R25, [R1+0x5dc] ;  /* 0x0005dc0001197983 */ /* 0x000f220000300800 */
[----:B------:R-:W-:-:S03]  /*1f280*/  PRMT R18, R3, 0x3340, R18 ;  /* 0x0000334003127816 */ /* 0x000fc60000000012 */
[----:B------:R-:W4:Y:S01]  /*1f290*/  LDL.LU R26, [R1+0x5d4] ;  /* 0x0005d400011a7983 */ /* 0x000f220000300800 */
[----:B------:R-:W-:-:S03]  /*1f2a0*/  LOP3.LUT R3, R16, 0xffff, RZ, 0xc0, !PT ;  /* 0x0000ffff10037812 */ /* 0x000fc600078ec0ff */
[----:B------:R-:W2:Y:S04]  /*1f2b0*/  LDL.LU R16, [R1+0x5ac] ;  /* 0x0005ac0001107983 */ /* 0x000ea80000300800 */
[----:B------:R-:W4:Y:S01]  /*1f2c0*/  LDL.LU R29, [R1+0x5c8] ;  /* 0x0005c800011d7983 */ /* 0x000f220000300800 */
[----:B---3--:R-:W-:Y:S02]  /*1f2d0*/  LOP3.LUT R8, R8, 0xffff, RZ, 0xc0, !PT ;  /* 0x0000ffff08087812 */ /* 0x008fe400078ec0ff */
[----:B--2---:R-:W-:-:S04]  /*1f2e0*/  LOP3.LUT R16, R16, 0xffff, RZ, 0xc0, !PT ;  /* 0x0000ffff10107812 */ /* 0x004fc800078ec0ff */
[----:B------:R-:W-:-:S05]  /*1f2f0*/  PRMT R16, R8, 0x3340, R16 ;  /* 0x0000334008107816 */ /* 0x000fca0000000010 */
[----:B------:R0:W-:Y:S04]  /*1f300*/  STL [R1+0x7dc], R16 ;  /* 0x0007dc1001007387 */ /* 0x0001e80000100800 */
[----:B0-----:R-:W2:Y:S04]  /*1f310*/  LDL.LU R16, [R1+0x360] ;  /* 0x0003600001107983 */ /* 0x001ea80000300800 */
[----:B------:R0:W-:Y:S04]  /*1f320*/  STL [R1+0x800], R10 ;  /* 0x0008000a01007387 */ /* 0x0001e80000100800 */
[----:B0-----:R-:W3:Y:S01]  /*1f330*/  LDL.LU R10, [R1+0x3c8] ;  /* 0x0003c800010a7983 */ /* 0x001ee20000300800 */
[----:B------:R-:W-:-:S02]  /*1f340*/  LOP3.LUT R0, R27, 0xffff, RZ, 0xc0, !PT ;  /* 0x0000ffff1b007812 */ /* 0x000fc400078ec0ff */
[----:B----4-:R-:W-:Y:S01]  /*1f350*/  LOP3.LUT R5, R15, 0xffff, RZ, 0xc0, !PT ;  /* 0x0000ffff0f057812 */ /* 0x010fe200078ec0ff */
[----:B------:R-:W4:Y:S04]  /*1f360*/  LDL.LU R27, [R1+0x5d0] ;  /* 0x0005d000011b7983 */ /* 0x000f280000300800 */
[----:B--2---:R0:W-:Y:S01]  /*1f370*/  STL [R1+0x7e4], R16 ;  /* 0x0007e41001007387 */ /* 0x0041e20000100800 */
[----:B------:R-:W-:Y:S02]  /*1f380*/  PRMT R20, R0, 0x3340, R20 ;  /* 0x0000334000147816 */ /* 0x000fe40000000014 */
[----:B------:R-:W-:Y:S01]  /*1f390*/  LOP3.LUT R21, R21, 0xffff, RZ, 0xc0, !PT ;  /* 0x0000ffff15157812 */ /* 0x000fe200078ec0ff */
[----:B------:R-:W2:Y:S04]  /*1f3a0*/  LDL.LU R15, [R1+0x59c] ;  /* 0x00059c00010f7983 */ /* 0x000ea80000300800 */
[----:B0-----:R-:W4:Y:S01]  /*1f3b0*/  LDL.LU R16, [R1+0x36c] ;  /* 0x00036c0001107983 */ /* 0x001f220000300800 */
[----:B------:R-:W-:-:S03]  /*1f3c0*/  LOP3.LUT R0, R11, 0xffff, RZ, 0xc0, !PT ;  /* 0x0000ffff0b007812 */ /* 0x000fc600078ec0ff */
[----:B---3--:R0:W-:Y:S01]  /*1f3d0*/  STL [R1+0x804], R10 ;  /* 0x0008040a01007387 */ /* 0x0081e20000100800 */
[----:B------:R-:W-:Y:S02]  /*1f3e0*/  PRMT R14, R0, 0x3340, R14 ;  /* 0x00003340000e7816 */ /* 0x000fe4000000000e */
[----:B------:R-:W-:Y:S01]  /*1f3f0*/  PRMT R0, R5, 0x3340, R3 ;  /* 0x0000334005007816 */ /* 0x000fe20000000003 */
[----:B------:R-:W3:Y:S04]  /*1f400*/  LDL.LU R11, [R1+0x3d0] ;  /* 0x0003d000010b7983 */ /* 0x000ee80000300800 */
[----:B------:R-:W2:Y:S04]  /*1f410*/  LDL.LU R5, [R1+0x338] ;  /* 0x0003380001057983 */ /* 0x000ea80000300800 */
[----:B0-----:R-:W2:Y:S01]  /*1f420*/  LDL.LU R10, [R1+0x3cc] ;  /* 0x0003cc00010a7983 */ /* 0x001ea20000300800 */
[----:B------:R-:W-:-:S03]  /*1f430*/  PRMT R21, R4, 0x3340, R21 ;  /* 0x0000334004157816 */ /* 0x000fc60000000015 */
[----:B----4-:R0:W-:Y:S01]  /*1f440*/  STL [R1+0x7e8], R16 ;  /* 0x0007e81001007387 */ /* 0x0101e20000100800 */
[----:B------:R-:W-:Y:S02]  /*1f450*/  LOP3.LUT R2, R28, 0xffff, RZ, 0xc0, !PT ;  /* 0x0000ffff1c027812 */ /* 0x000fe400078ec0ff */
[----:B------:R-:W-:Y:S01]  /*1f460*/  LOP3.LUT R4, R17, 0xffff, RZ, 0xc0, !PT ;  /* 0x0000ffff11047812 */ /* 0x000fe200078ec0ff */
[----:B------:R-:W4:Y:S04]  /*1f470*/  LDL.LU R3, [R1+0x330] ;  /* 0x0003300001037983 */ /* 0x000f280000300800 */
[----:B0-----:R-:W3:Y:S01]  /*1f480*/  LDL.LU R16, [R1+0x374] ;  /* 0x0003740001107983 */ /* 0x001ee20000300800 */
[----:B------:R-:W-:-:S03]  /*1f490*/  PRMT R13, R4, 0x3340, R13 ;  /* 0x00003340040d7816 */ /* 0x000fc6000000000d */
[----:B------:R-:W4:Y:S01]  /*1f4a0*/  LDL.LU R4, [R1+0x334] ;  /* 0x0003340001047983 */ /* 0x000f220000300800 */
[----:B--2---:R-:W-:-:S03]  /*1f4b0*/  PRMT R5, R5, 0x5410, R10 ;  /* 0x0000541005057816 */ /* 0x004fc6000000000a */
[----:B------:R-:W4:Y:S04]  /*1f4c0*/  LDL.LU R10, [R1+0x804] ;  /* 0x00080400010a7983 */ /* 0x000f280000300800 */
[----:B------:R-:W2:Y:S01]  /*1f4d0*/  LDL.LU R17, [R1+0x5a0] ;  /* 0x0005a00001117983 */ /* 0x000ea20000300800 */
[----:B------:R-:W-:Y:S02]  /*1f4e0*/  PRMT R19, R2, 0x3340, R19 ;  /* 0x0000334002137816 */ /* 0x000fe40000000013 */
[----:B------:R-:W-:Y:S02]  /*1f4f0*/  LOP3.LUT R2, R9, 0xffff, RZ, 0xc0, !PT ;  /* 0x0000ffff09027812 */ /* 0x000fe400078ec0ff */
[----:B------:R-:W-:Y:S01]  /*1f500*/  LOP3.LUT R6, R6, 0xffff, RZ, 0xc0, !PT ;  /* 0x0000ffff06067812 */ /* 0x000fe200078ec0ff */
[----:B------:R0:W-:Y:S04]  /*1f510*/  STL [R1+0x7d0], R0 ;  /* 0x0007d00001007387 */ /* 0x0001e80000100800 */
[----:B------:R-:W-:Y:S01]  /*1f520*/  STL [R1+0x7b4], R20 ;  /* 0x0007b41401007387 */ /* 0x000fe20000100800 */
[----:B------:R-:W-:-:S02]  /*1f530*/  LOP3.LUT R15, R15, 0xffff, RZ, 0xc0, !PT ;  /* 0x0000ffff0f0f7812 */ /* 0x000fc400078ec0ff */
[----:B------:R-:W-:Y:S01]  /*1f540*/  LOP3.LUT R7, R7, 0xffff, RZ, 0xc0, !PT ;  /* 0x0000ffff07077812 */ /* 0x000fe200078ec0ff */
[----:B------:R-:W2:Y:S01]  /*1f550*/  LDL.LU R9, [R1+0x5d8] ;  /* 0x0005d80001097983 */ /* 0x000ea20000300800 */
[----:B------:R-:W-:-:S03]  /*1f560*/  PRMT R8, R27, 0x5410, R26 ;  /* 0x000054101b087816 */ /* 0x000fc6000000001a */
[----:B------:R-:W2:Y:S04]  /*1f570*/  LDL.LU R28, [R1+0x5cc] ;  /* 0x0005cc00011c7983 */ /* 0x000ea80000300800 */
[----:B---3--:R1:W-:Y:S01]  /*1f580*/  STL [R1+0x7ec], R16 ;  /* 0x0007ec1001007387 */ /* 0x0083e20000100800 */
[----:B------:R-:W-:-:S03]  /*1f590*/  PRMT R12, R2, 0x3340, R12 ;  /* 0x00003340020c7816 */ /* 0x000fc6000000000c */
[----:B------:R-:W3:Y:S01]  /*1f5a0*/  LDL.LU R2, [R1+0x3c0] ;  /* 0x0003c00001027983 */ /* 0x000ee20000300800 */
[----:B----4-:R-:W-:-:S03]  /*1f5b0*/  PRMT R4, R4, 0x5410, R10 ;  /* 0x0000541004047816 */ /* 0x010fc6000000000a */
[----:B0-----:R-:W4:Y:S04]  /*1f5c0*/  LDL.LU R0, [R1+0x32c] ;  /* 0x00032c0001007983 */ /* 0x001f280000300800 */
[----:B-1----:R-:W3:Y:S01]  /*1f5d0*/  LDL.LU R16, [R1+0x37c] ;  /* 0x00037c0001107983 */ /* 0x002ee20000300800 */
[----:B--2---:R-:W-:-:S03]  /*1f5e0*/  LOP3.LUT R17, R17, 0xffff, RZ, 0xc0, !PT ;  /* 0x0000ffff11117812 */ /* 0x004fc600078ec0ff */
[----:B------:R-:W2:Y:S01]  /*1f5f0*/  LDL.LU R10, [R1+0x800] ;  /* 0x00080000010a7983 */ /* 0x000ea20000300800 */
[----:B------:R-:W-:-:S03]  /*1f600*/  PRMT R17, R6, 0x3340, R17 ;  /* 0x0000334006117816 */ /* 0x000fc60000000011 */
[----:B------:R-:W4:Y:S04]  /*1f610*/  LDL.LU R6, [R1+0x3d4] ;  /* 0x0003d40001067983 */ /* 0x000f280000300800 */
[----:B------:R-:W4:Y:S01]  /*1f620*/  LDL.LU R20, [R1+0x5ec] ;  /* 0x0005ec0001147983 */ /* 0x000f220000300800 */
[----:B------:R-:W-:Y:S02]  /*1f630*/  PRMT R15, R7, 0x3340, R15 ;  /* 0x00003340070f7816 */ /* 0x000fe4000000000f */
[----:B------:R-:W-:Y:S01]  /*1f640*/  PRMT R9, R9, 0x5410, R25 ;  /* 0x0000541009097816 */ /* 0x000fe20000000019 */
[----:B------:R-:W-:Y:S04]  /*1f650*/  STL [R1+0x7b8], R19 ;  /* 0x0007b81301007387 */ /* 0x000fe80000100800 */
[----:B------:R-:W-:Y:S04]  /*1f660*/  STL [R1+0x7bc], R18 ;  /* 0x0007bc1201007387 */ /* 0x000fe80000100800 */
[----:B------:R-:W-:Y:S04]  /*1f670*/  STL [R1+0x7cc], R13 ;  /* 0x0007cc0d01007387 */ /* 0x000fe80000100800 */
[----:B------:R-:W-:Y:S04]  /*1f680*/  STL [R1+0x7c0], R21 ;  /* 0x0007c01501007387 */ /* 0x000fe80000100800 */
[----:B------:R-:W-:Y:S04]  /*1f690*/  STL [R1+0x7c4], R14 ;  /* 0x0007c40e01007387 */ /* 0x000fe80000100800 */
[----:B------:R-:W4:Y:S04]  /*1f6a0*/  LDL.LU R26, [R1+0x3f0] ;  /* 0x0003f000011a7983 */ /* 0x000f280000300800 */
[----:B------:R-:W4:Y:S04]  /*1f6b0*/  LDL.LU R27, [R1+0x3ec] ;  /* 0x0003ec00011b7983 */ /* 0x000f280000300800 */
[----:B---3--:R0:W-:Y:S01]  /*1f6c0*/  STL [R1+0x7f0], R16 ;  /* 0x0007f01001007387 */ /* 0x0081e20000100800 */
[----:B------:R-:W-:-:S02]  /*1f6d0*/  PRMT R2, R2, 0x5410, R11 ;  /* 0x0000541002027816 */ /* 0x000fc4000000000b */
[----:B--2---:R-:W-:Y:S02]  /*1f6e0*/  PRMT R3, R3, 0x5410, R10 ;  /* 0x0000541003037816 */ /* 0x004fe4000000000a */
[----:B----4-:R-:W-:Y:S01]  /*1f6f0*/  PRMT R7, R22, 0x5410, R20 ;  /* 0x0000541016077816 */ /* 0x010fe20000000014 */
[----:B0-----:R-:W2:Y:S04]  /*1f700*/  LDL.LU R16, [R1+0x3d8] ;  /* 0x0003d80001107983 */ /* 0x001ea80000300800 */
[----:B------:R0:W-:Y:S04]  /*1f710*/  STL.64 [R1+0x18], R2 ;  /* 0x0000180201007387 */ /* 0x0001e80000100a00 */
[----:B------:R1:W-:Y:S04]  /*1f720*/  STL.64 [R1+0x38], R8 ;  /* 0x0000380801007387 */ /* 0x0003e80000100a00 */
[----:B------:R-:W3:Y:S01]  /*1f730*/  LDL.LU R10, [R1+0x7fc] ;  /* 0x0007fc00010a7983 */ /* 0x000ee20000300800 */
[----:B0-----:R-:W-:-:S03]  /*1f740*/  PRMT R3, R0, 0x5410, R6 ;  /* 0x0000541000037816 */ /* 0x001fc60000000006 */
[----:B------:R-:W4:Y:S01]  /*1f750*/  LDL.LU R11, [R1+0x7f8] ;  /* 0x0007f800010b7983 */ /* 0x000f220000300800 */
[----:B------:R-:W-:-:S03]  /*1f760*/  PRMT R6, R24, 0x5410, R23 ;  /* 0x0000541018067816 */ /* 0x000fc60000000017 */
[----:B-1----:R-:W3:Y:S04]  /*1f770*/  LDL.LU R9, [R1+0x380] ;  /* 0x0003800001097983 */ /* 0x002ee80000300800 */
[----:B------:R0:W-:Y:S04]  /*1f780*/  STL.64 [R1+0x30], R6 ;  /* 0x0000300601007387 */ /* 0x0001e80000100a00 */
[----:B------:R-:W3:Y:S04]  /*1f790*/  LDL.LU R8, [R1+0x378] ;  /* 0x0003780001087983 */ /* 0x000ee80000300800 */
[----:B------:R-:W3:Y:S04]  /*1f7a0*/  LDL.LU R18, [R1+0x5f4] ;  /* 0x0005f40001127983 */ /* 0x000ee80000300800 */
[----:B0-----:R-:W4:Y:S04]  /*1f7b0*/  LDL.LU R6, [R1+0x3dc] ;  /* 0x0003dc0001067983 */ /* 0x001f280000300800 */
[----:B------:R-:W3:Y:S04]  /*1f7c0*/  LDL.LU R19, [R1+0x5f0] ;  /* 0x0005f00001137983 */ /* 0x000ee80000300800 */
[----:B------:R0:W-:Y:S04]  /*1f7d0*/  STL [R1+0x7c8], R12 ;  /* 0x0007c80c01007387 */ /* 0x0001e80000100800 */
[----:B------:R-:W3:Y:S04]  /*1f7e0*/  LDL.LU R13, [R1+0x604] ;  /* 0x00060400010d7983 */ /* 0x000ee80000300800 */
[----:B------:R-:W-:Y:S04]  /*1f7f0*/  STL.64 [R1+0x10], R4 ;  /* 0x0000100401007387 */ /* 0x000fe80000100a00 */
[----:B0-----:R-:W3:Y:S04]  /*1f800*/  LDL.LU R12, [R1+0x600] ;  /* 0x00060000010c7983 */ /* 0x001ee80000300800 */
        /* <DEDUP_REMOVED lines=10> */
[----:B------:R-:W3:Y:S04]  /*1f8b0*/  LDL.LU R25, [R1+0x3f4] ;  /* 0x0003f40001197983 */ /* 0x000ee80000300800 */
[----:B------:R-:W3:Y:S04]  /*1f8c0*/  LDL.LU R0, [R1+0x354] ;  /* 0x0003540001007983 */ /* 0x000ee80000300800 */
[----:B--2---:R0:W-:Y:S04]  /*1f8d0*/  STL [R1+0x7f4], R16 ;  /* 0x0007f41001007387 */ /* 0x0041e80000100800 */
[----:B0-----:R-:W4:Y:S02]  /*1f8e0*/  LDL.LU R16, [R1+0x3e0] ;  /* 0x0003e00001107983 */ /* 0x001f240000300800 */
[----:B----4-:R-:W-:-:S02]  /*1f8f0*/  PRMT R6, R6, 0x5410, R16 ;  /* 0x0000541006067816 */ /* 0x010fc40000000010 */
[----:B------:R-:W2:Y:S01]  /*1f900*/  LDL.LU R16, [R1+0x7f4] ;  /* 0x0007f40001107983 */ /* 0x000ea20000300800 */
[----:B------:R-:W-:Y:S02]  /*1f910*/  PRMT R11, R11, 0x5410, R28 ;  /* 0x000054100b0b7816 */ /* 0x000fe4000000001c */
[----:B---3--:R-:W-:Y:S01]  /*1f920*/  PRMT R10, R10, 0x5410, R29 ;  /* 0x000054100a0a7816 */ /* 0x008fe2000000001d */
[----:B------:R-:W3:Y:S01]  /*1f930*/  LDL.LU R28, [R1+0x3e8] ;  /* 0x0003e800011c7983 */ /* 0x000ee20000300800 */
[----:B--2---:R-:W-:-:S03]  /*1f940*/  PRMT R9, R9, 0x5410, R16 ;  /* 0x0000541009097816 */ /* 0x004fc60000000010 */
[----:B------:R-:W3:Y:S04]  /*1f950*/  LDL.LU R29, [R1+0x3e4] ;  /* 0x0003e400011d7983 */ /* 0x000ee80000300800 */
[----:B------:R-:W2:Y:S04]  /*1f960*/  LDL.LU R16, [R1+0x7f0] ;  /* 0x0007f00001107983 */ /* 0x000ea80000300800 */
[----:B------:R0:W-:Y:S04]  /*1f970*/  STL.64 [R1+0x40], R10 ;  /* 0x0000400a01007387 */ /* 0x0001e80000100a00 */
[----:B0-----:R-:W4:Y:S01]  /*1f980*/  LDL.LU R11, [R1+0x370] ;  /* 0x00037000010b7983 */ /* 0x001f220000300800 */
[----:B------:R-:W-:-:S03]  /*1f990*/  PRMT R4, R19, 0x5410, R18 ;  /* 0x0000541013047816 */ /* 0x000fc60000000012 */
[----:B------:R-:W4:Y:S04]  /*1f9a0*/  LDL.LU R19, [R1+0x5c4] ;  /* 0x0005c40001137983 */ /* 0x000f280000300800 */
[----:B------:R-:W4:Y:S01]  /*1f9b0*/  LDL.LU R10, [R1+0x368] ;  /* 0x00036800010a7983 */ /* 0x000f220000300800 */
[----:B------:R-:W-:Y:S02]  /*1f9c0*/  PRMT R2, R12, 0x5410, R13 ;  /* 0x000054100c027816 */ /* 0x000fe4000000000d */
[----:B------:R-:W-:Y:S01]  /*1f9d0*/  PRMT R5, R21, 0x5410, R14 ;  /* 0x0000541015057816 */ /* 0x000fe2000000000e */
[----:B------:R-:W4:Y:S01]  /*1f9e0*/  LDL.LU R12, [R1+0x34c] ;  /* 0x00034c00010c7983 */ /* 0x000f220000300800 */
[----:B--2---:R-:W-:-:S03]  /*1f9f0*/  PRMT R8, R8, 0x5410, R16 ;  /* 0x0000541008087816 */ /* 0x004fc60000000010 */
[----:B------:R0:W-:Y:S04]  /*1fa00*/  STL.64 [R1+0x20], R2 ;  /* 0x0000200201007387 */ /* 0x0001e80000100a00 */
[----:B------:R-:W4:Y:S01]  /*1fa10*/  LDL.LU R16, [R1+0x7ec] ;  /* 0x0007ec0001107983 */ /* 0x000f220000300800 */
[----:B---3--:R-:W-:-:S03]  /*1fa20*/  PRMT R7, R29, 0x5410, R28 ;  /* 0x000054101d077816 */ /* 0x008fc6000000001c */
[----:B------:R1:W-:Y:S01]  /*1fa30*/  STL.64 [R1+0x28], R4 ;  /* 0x0000280401007387 */ /* 0x0003e20000100a00 */
[----:B0-----:R-:W-:-:S03]  /*1fa40*/  PRMT R2, R23, 0x5410, R22 ;  /* 0x0000541017027816 */ /* 0x001fc60000000016 */
[----:B------:R-:W2:Y:S04]  /*1fa50*/  LDL.LU R28, [R1+0x2c8] ;  /* 0x0002c800011c7983 */ /* 0x000ea80000300800 */
[----:B------:R-:W3:Y:S04]  /*1fa60*/  LDL.LU R22, [R1+0x2ec] ;  /* 0x0002ec0001167983 */ /* 0x000ee80000300800 */
[----:B------:R-:W2:Y:S04]  /*1fa70*/  LDL.LU R14, [R1+0x348] ;  /* 0x00034800010e7983 */ /* 0x000ea80000300800 */
[----:B------:R-:W2:Y:S04]  /*1fa80*/  LDL.LU R21, [R1+0x344] ;  /* 0x0003440001157983 */ /* 0x000ea80000300800 */
[----:B------:R-:W2:Y:S04]  /*1fa90*/  LDL.LU R18, [R1+0x340] ;  /* 0x0003400001127983 */ /* 0x000ea80000300800 */
[----:B------:R-:W2:Y:S01]  /*1faa0*/  LDL.LU R13, [R1+0x350] ;  /* 0x00035000010d7983 */ /* 0x000ea20000300800 */
[----:B----4-:R-:W-:-:S03]  /*1fab0*/  PRMT R11, R11, 0x5410, R16 ;  /* 0x000054100b0b7816 */ /* 0x010fc60000000010 */
[----:B------:R-:W3:Y:S04]  /*1fac0*/  LDL.LU R23, [R1+0x2dc] ;  /* 0x0002dc0001177983 */ /* 0x000ee80000300800 */
[----:B------:R-:W4:Y:S01]  /*1fad0*/  LDL.LU R16, [R1+0x7e8] ;  /* 0x0007e80001107983 */ /* 0x000f220000300800 */
[----:B------:R-:W-:Y:S02]  /*1fae0*/  PRMT R3, R20, 0x5410, R19 ;  /* 0x0000541014037816 */ /* 0x000fe40000000013 */
[----:B-1----:R-:W-:Y:S01]  /*1faf0*/  PRMT R5, R25, 0x5410, R24 ;  /* 0x0000541019057816 */ /* 0x002fe20000000018 */
[----:B------:R-:W2:Y:S04]  /*1fb00*/  LDL.LU R29, [R1+0x2c4] ;  /* 0x0002c400011d7983 */ /* 0x000ea80000300800 */
[----:B------:R0:W-:Y:S01]  /*1fb10*/  STL.64 [R1+0x48], R2 ;  /* 0x0000480201007387 */ /* 0x0001e20000100a00 */
[----:B------:R-:W-:-:S03]  /*1fb20*/  PRMT R4, R27, 0x5410, R26 ;  /* 0x000054101b047816 */ /* 0x000fc6000000001a */
[----:B------:R-:W2:Y:S04]  /*1fb30*/  LDL.LU R24, [R1+0x2d8] ;  /* 0x0002d80001187983 */ /* 0x000ea80000300800 */
[----:B------:R-:W2:Y:S04]  /*1fb40*/  LDL.LU R25, [R1+0x2d4] ;  /* 0x0002d40001197983 */ /* 0x000ea80000300800 */
[----:B0-----:R-:W3:Y:S01]  /*1fb50*/  LDL.LU R3, [R1+0x364] ;  /* 0x0003640001037983 */ /* 0x001ee20000300800 */
[----:B----4-:R-:W-:-:S03]  /*1fb60*/  PRMT R10, R10, 0x5410, R16 ;  /* 0x000054100a0a7816 */ /* 0x010fc60000000010 */
[----:B------:R-:W4:Y:S04]  /*1fb70*/  LDL.LU R26, [R1+0x2d0] ;  /* 0x0002d000011a7983 */ /* 0x000f280000300800 */
[----:B------:R-:W3:Y:S01]  /*1fb80*/  LDL.LU R16, [R1+0x7e4] ;  /* 0x0007e40001107983 */ /* 0x000ee20000300800 */
[----:B------:R-:W-:-:S03]  /*1fb90*/  PRMT R2, R17, 0x5410, R15 ;  /* 0x0000541011027816 */ /* 0x000fc6000000000f */
[----:B------:R-:W4:Y:S04]  /*1fba0*/  LDL.LU R27, [R1+0x2cc] ;  /* 0x0002cc00011b7983 */ /* 0x000f280000300800 */
[----:B------:R-:W4:Y:S04]  /*1fbb0*/  LDL.LU R19, [R1+0x33c] ;  /* 0x00033c0001137983 */ /* 0x000f280000300800 */
[----:B------:R-:W4:Y:S04]  /*1fbc0*/  LDL.LU R20, [R1+0x2f0] ;  /* 0x0002f00001147983 */ /* 0x000f280000300800 */
[----:B------:R-:W-:Y:S04]  /*1fbd0*/  STL.64 [R1+0x60], R8 ;  /* 0x0000600801007387 */ /* 0x000fe80000100a00 */
[----:B------:R-:W-:Y:S04]  /*1fbe0*/  STL.64 [R1+0x68], R10 ;  /* 0x0000680a01007387 */ /* 0x000fe80000100a00 */
[----:B------:R-:W-:Y:S01]  /*1fbf0*/  STL.64 [R1+0x50], R4 ;  /* 0x0000500401007387 */ /* 0x000fe20000100a00 */
[----:B---3--:R-:W-:-:S03]  /*1fc00*/  PRMT R3, R16, 0x5410, R3 ;  /* 0x0000541010037816 */ /* 0x008fc60000000003 */
[----:B------:R-:W-:Y:S04]  /*1fc10*/  STL.64 [R1+0x58], R6 ;  /* 0x0000580601007387 */ /* 0x000fe80000100a00 */
[----:B------:R-:W3:Y:S04]  /*1fc20*/  LDL.LU R16, [R1+0x2b8] ;  /* 0x0002b80001107983 */ /* 0x000ee80000300800 */
[----:B------:R0:W-:Y:S04]  /*1fc30*/  STL.64 [R1+0x70], R2 ;  /* 0x0000700201007387 */ /* 0x0001e80000100a00 */
[----:B------:R-:W4:Y:S04]  /*1fc40*/  LDL.LU R15, [R1+0x2b0] ;  /* 0x0002b000010f7983 */ /* 0x000f280000300800 */
[----:B------:R-:W4:Y:S04]  /*1fc50*/  LDL.LU R17, [R1+0x2a8] ;  /* 0x0002a80001117983 */ /* 0x000f280000300800 */
[----:B0-----:R-:W4:Y:S01]  /*1fc60*/  LDL.LU R3, [R1+0x2bc] ;  /* 0x0002bc0001037983 */ /* 0x001f220000300800 */
[----:B------:R-:W-:-:S02]  /*1fc70*/  PRMT R9, R23, 0x5410, R22 ;  /* 0x0000541017097816 */ /* 0x000fc40000000016 */
[----:B--2---:R-:W-:Y:S01]  /*1fc80*/  PRMT R8, R25, 0x5410, R24 ;  /* 0x0000541019087816 */ /* 0x004fe20000000018 */
[----:B------:R-:W2:Y:S04]  /*1fc90*/  LDL.LU R2, [R1+0x2b4] ;  /* 0x0002b40001027983 */ /* 0x000ea80000300800 */
[----:B---3--:R0:W-:Y:S01]  /*1fca0*/  STL [R1+0x7e0], R16 ;  /* 0x0007e01001007387 */ /* 0x0081e20000100800 */
[----:B----4-:R-:W-:Y:S02]  /*1fcb0*/  PRMT R11, R27, 0x5410, R26 ;  /* 0x000054101b0b7816 */ /* 0x010fe4000000001a */
[----:B------:R-:W-:Y:S01]  /*1fcc0*/  PRMT R10, R29, 0x5410, R28 ;  /* 0x000054101d0a7816 */ /* 0x000fe2000000001c */
[----:B------:R1:W-:Y:S01]  /*1fcd0*/  STL.64 [R1+0x88], R8 ;  /* 0x0000880801007387 */ /* 0x0003e20000100a00 */
[----:B------:R-:W-:-:S02]  /*1fce0*/  PRMT R4, R14, 0x5410, R12 ;  /* 0x000054100e047816 */ /* 0x000fc4000000000c */
[----:B------:R-:W-:Y:S01]  /*1fcf0*/  PRMT R7, R18, 0x5410, R21 ;  /* 0x0000541012077816 */ /* 0x000fe20000000015 */
[----:B------:R-:W3:Y:S04]  /*1fd00*/  LDL.LU R22, [R1+0x260] ;  /* 0x0002600001167983 */ /* 0x000ee80000300800 */
[----:B0-----:R-:W4:Y:S04]  /*1fd10*/  LDL.LU R16, [R1+0x2c0] ;  /* 0x0002c00001107983 */ /* 0x001f280000300800 */
[----:B------:R0:W-:Y:S04]  /*1fd20*/  STL.64 [R1+0x90], R10 ;  /* 0x0000900a01007387 */ /* 0x0001e80000100a00 */
[----:B------:R-:W2:Y:S04]  /*1fd30*/  LDL.LU R12, [R1+0x290] ;  /* 0x00029000010c7983 */ /* 0x000ea80000300800 */
[----:B------:R-:W3:Y:S04]  /*1fd40*/  LDL.LU R14, [R1+0x288] ;  /* 0x00028800010e7983 */ /* 0x000ee80000300800 */
[----:B------:R-:W3:Y:S04]  /*1fd50*/  LDL.LU R21, [R1+0x280] ;  /* 0x0002800001157983 */ /* 0x000ee80000300800 */
[----:B------:R-:W3:Y:S04]  /*1fd60*/  LDL.LU R18, [R1+0x278] ;  /* 0x0002780001127983 */ /* 0x000ee80000300800 */
[----:B-1----:R-:W2:Y:S04]  /*1fd70*/  LDL.LU R9, [R1+0x28c] ;  /* 0x00028c0001097983 */ /* 0x002ea80000300800 */
[----:B------:R-:W3:Y:S04]  /*1fd80*/  LDL.LU R8, [R1+0x284] ;  /* 0x0002840001087983 */ /* 0x000ee80000300800 */
[----:B0-----:R-:W3:Y:S04]  /*1fd90*/  LDL.LU R11, [R1+0x27c] ;  /* 0x00027c00010b7983 */ /* 0x001ee80000300800 */
[----:B------:R-:W3:Y:S01]  /*1fda0*/  LDL.LU R10, [R1+0x274] ;  /* 0x00027400010a7983 */ /* 0x000ee20000300800 */
[----:B------:R-:W-:-:S02]  /*1fdb0*/  PRMT R5, R13, 0x5410, R0 ;  /* 0x000054100d057816 */ /* 0x000fc40000000000 */
[----:B------:R-:W-:Y:S01]  /*1fdc0*/  PRMT R6, R20, 0x5410, R19 ;  /* 0x0000541014067816 */ /* 0x000fe20000000013 */
        /* <DEDUP_REMOVED lines=9> */
[----:B------:R0:W-:Y:S04]  /*1fe60*/  STL.64 [R1+0x78], R4 ;  /* 0x0000780401007387 */ /* 0x0001e80000100a00 */
[----:B------:R-:W4:Y:S04]  /*1fe70*/  LDL.LU R16, [R1+0x7e0] ;  /* 0x0007e00001107983 */ /* 0x000f280000300800 */
[----:B------:R1:W-:Y:S04]  /*1fe80*/  STL.64 [R1+0x80], R6 ;  /* 0x0000800601007387 */ /* 0x0003e80000100a00 */
[----:B0-----:R-:W4:Y:S04]  /*1fe90*/  LDL.LU R5, [R1+0x2ac] ;  /* 0x0002ac0001057983 */ /* 0x001f280000300800 */
[----:B------:R-:W4:Y:S04]  /*1fea0*/  LDL.LU R4, [R1+0x2a4] ;  /* 0x0002a40001047983 */ /* 0x000f280000300800 */
[----:B------:R-:W4:Y:S04]  /*1feb0*/  LDL.LU R13, [R1+0x298] ;  /* 0x00029800010d7983 */ /* 0x000f280000300800 */
[----:B-1----:R-:W4:Y:S04]  /*1fec0*/  LDL.LU R7, [R1+0x29c] ;  /* 0x00029c0001077983 */ /* 0x002f280000300800 */
[----:B------:R-:W4:Y:S01]  /*1fed0*/  LDL.LU R6, [R1+0x294] ;  /* 0x0002940001067983 */ /* 0x000f220000300800 */
[----:B--2---:R-:W-:-:S02]  /*1fee0*/  PRMT R9, R9, 0x5410, R12 ;  /* 0x0000541009097816 */ /* 0x004fc4000000000c */
[----:B---3--:R-:W-:Y:S01]  /*1fef0*/  PRMT R8, R8, 0x5410, R14 ;  /* 0x0000541008087816 */ /* 0x008fe2000000000e */
[----:B------:R-:W2:Y:S01]  /*1ff00*/  LDL.LU R19, [R1+0x270] ;  /* 0x0002700001137983 */ /* 0x000ea20000300800 */
[----:B------:R-:W-:Y:S02]  /*1ff10*/  PRMT R11, R11, 0x5410, R21 ;  /* 0x000054100b0b7816 */ /* 0x000fe40000000015 */
[----:B------:R-:W-:Y:S01]  /*1ff20*/  PRMT R10, R10, 0x5410, R18 ;  /* 0x000054100a0a7816 */ /* 0x000fe20000000012 */
[----:B------:R-:W3:Y:S04]  /*1ff30*/  LDL.LU R20, [R1+0x268] ;  /* 0x0002680001147983 */ /* 0x000ee80000300800 */
[----:B------:R0:W-:Y:S04]  /*1ff40*/  STL.64 [R1+0xb0], R8 ;  /* 0x0000b00801007387 */ /* 0x0001e80000100a00 */
[----:B------:R1:W-:Y:S04]  /*1ff50*/  STL.64 [R1+0xb8], R10 ;  /* 0x0000b80a01007387 */ /* 0x0003e80000100a00 */
[----:B------:R-:W3:Y:S04]  /*1ff60*/  LDL.LU R12, [R1+0x7c8] ;  /* 0x0007c800010c7983 */ /* 0x000ee80000300800 */
[----:B0-----:R-:W2:Y:S04]  /*1ff70*/  LDL.LU R8, [R1+0x234] ;  /* 0x0002340001087983 */ /* 0x001ea80000300800 */
[----:B-1----:R-:W3:Y:S04]  /*1ff80*/  LDL.LU R11, [R1+0x22c] ;  /* 0x00022c00010b7983 */ /* 0x002ee80000300800 */
[----:B------:R-:W3:Y:S04]  /*1ff90*/  LDL.LU R10, [R1+0x224] ;  /* 0x00022400010a7983 */ /* 0x000ee80000300800 */
[----:B------:R-:W3:Y:S04]  /*1ffa0*/  LDL.LU R9, [R1+0x23c] ;  /* 0x00023c0001097983 */ /* 0x000ee80000300800 */
[----:B------:R-:W3:Y:S04]  /*1ffb0*/  LDL.LU R14, [R1+0x7c4] ;  /* 0x0007c400010e7983 */ /* 0x000ee80000300800 */
[----:B------:R-:W3:Y:S04]  /*1ffc0*/  LDL.LU R21, [R1+0x7c0] ;  /* 0x0007c00001157983 */ /* 0x000ee80000300800 */
[----:B------:R-:W3:Y:S01]  /*1ffd0*/  LDL.LU R18, [R1+0x7bc] ;  /* 0x0007bc0001127983 */ /* 0x000ee20000300800 */
[----:B----4-:R-:W-:-:S03]  /*1ffe0*/  PRMT R2, R2, 0x5410, R16 ;  /* 0x0000541002027816 */ /* 0x010fc60000000010 */
[----:B------:R-:W4:Y:S04]  /*1fff0*/  LDL.LU R16, [R1+0x7dc] ;  /* 0x0007dc0001107983 */ /* 0x000f280000300800 */
[----:B------:R0:W-:Y:S04]  /*20000*/  STL.64 [R1+0x98], R2 ;  /* 0x0000980201007387 */ /* 0x0001e80000100a00 */
[----:B0-----:R-:W4:Y:S04]  /*20010*/  LDL.LU R3, [R1+0x26c] ;  /* 0x00026c0001037983 */ /* 0x001f280000300800 */
[----:B------:R-:W4:Y:S01]  /*20020*/  LDL.LU R2, [R1+0x264] ;  /* 0x0002640001027983 */ /* 0x000f220000300800 */
[----:B------:R-:W-:-:S02]  /*20030*/  PRMT R5, R5, 0x5410, R15 ;  /* 0x0000541005057816 */ /* 0x000fc4000000000f */
[----:B------:R-:W-:Y:S01]  /*20040*/  PRMT R4, R4, 0x5410, R17 ;  /* 0x0000541004047816 */ /* 0x000fe20000000011 */
[----:B------:R-:W4:Y:S01]  /*20050*/  LDL.LU R15, [R1+0x7d8] ;  /* 0x0007d800010f7983 */ /* 0x000f220000300800 */
[----:B------:R-:W-:Y:S02]  /*20060*/  PRMT R7, R7, 0x5410, R0 ;  /* 0x0000541007077816 */ /* 0x000fe40000000000 */
[----:B------:R-:W-:Y:S01]  /*20070*/  PRMT R6, R6, 0x5410, R13 ;  /* 0x0000541006067816 */ /* 0x000fe2000000000d */
[----:B------:R0:W-:Y:S04]  /*20080*/  STL.64 [R1+0xa0], R4 ;  /* 0x0000a00401007387 */ /* 0x0001e80000100a00 */
[----:B------:R1:W-:Y:S04]  /*20090*/  STL.64 [R1+0xa8], R6 ;  /* 0x0000a80601007387 */ /* 0x0003e80000100a00 */
[----:B------:R-:W4:Y:S04]  /*200a0*/  LDL.LU R17, [R1+0x7d4] ;  /* 0x0007d40001117983 */ /* 0x000f280000300800 */
[----:B0-----:R-:W4:Y:S04]  /*200b0*/  LDL.LU R5, [R1+0x25c] ;  /* 0x00025c0001057983 */ /* 0x001f280000300800 */
[----:B------:R-:W4:Y:S04]  /*200c0*/  LDL.LU R4, [R1+0x254] ;  /* 0x0002540001047983 */ /* 0x000f280000300800 */
[----:B-1----:R-:W4:Y:S04]  /*200d0*/  LDL.LU R7, [R1+0x24c] ;  /* 0x00024c0001077983 */ /* 0x002f280000300800 */
[----:B------:R-:W4:Y:S01]  /*200e0*/  LDL.LU R6, [R1+0x244] ;  /* 0x0002440001067983 */ /* 0x000f220000300800 */
[----:B--2---:R-:W-:-:S02]  /*200f0*/  PRMT R8, R8, 0x5410, R27 ;  /* 0x0000541008087816 */ /* 0x004fc4000000001b */
[----:B---3--:R-:W-:Y:S01]  /*20100*/  PRMT R11, R11, 0x5410, R28 ;  /* 0x000054100b0b7816 */ /* 0x008fe2000000001c */
[----:B------:R-:W2:Y:S01]  /*20110*/  LDL.LU R27, [R1+0x79c] ;  /* 0x00079c00011b7983 */ /* 0x000ea20000300800 */
[----:B------:R-:W-:-:S03]  /*20120*/  PRMT R10, R10, 0x5410, R29 ;  /* 0x000054100a0a7816 */ /* 0x000fc6000000001d */
[----:B------:R-:W2:Y:S04]  /*20130*/  LDL.LU R28, [R1+0x798] ;  /* 0x00079800011c7983 */ /* 0x000ea80000300800 */
[----:B------:R-:W3:Y:S01]  /*20140*/  LDL.LU R29, [R1+0x794] ;  /* 0x00079400011d7983 */ /* 0x000ee20000300800 */
[----:B------:R-:W-:-:S03]  /*20150*/  PRMT R9, R9, 0x5410, R26 ;  /* 0x0000541009097816 */ /* 0x000fc6000000001a */
[----:B------:R-:W3:Y:S04]  /*20160*/  LDL.LU R0, [R1+0x7d0] ;  /* 0x0007d00001007983 */ /* 0x000ee80000300800 */
[----:B------:R-:W3:Y:S04]  /*20170*/  LDL.LU R13, [R1+0x7cc] ;  /* 0x0007cc00010d7983 */ /* 0x000ee80000300800 */
[----:B------:R-:W3:Y:S01]  /*20180*/  LDL.LU R26, [R1+0x7a0] ;  /* 0x0007a000011a7983 */ /* 0x000ee20000300800 */
[----:B----4-:R-:W-:-:S03]  /*20190*/  PRMT R3, R3, 0x5410, R19 ;  /* 0x0000541003037816 */ /* 0x010fc60000000013 */
[----:B------:R-:W4:Y:S01]  /*201a0*/  LDL.LU R19, [R1+0x7b8] ;  /* 0x0007b80001137983 */ /* 0x000f220000300800 */
[----:B------:R-:W-:-:S03]  /*201b0*/  PRMT R2, R2, 0x5410, R20 ;  /* 0x0000541002027816 */ /* 0x000fc60000000014 */
[----:B------:R-:W4:Y:S04]  /*201c0*/  LDL.LU R20, [R1+0x7b4] ;  /* 0x0007b40001147983 */ /* 0x000f280000300800 */
[----:B------:R0:W-:Y:S04]  /*201d0*/  STL.64 [R1+0xc0], R2 ;  /* 0x0000c00201007387 */ /* 0x0001e80000100a00 */
[----:B0-----:R-:W3:Y:S01]  /*201e0*/  LDL.LU R3, [R1+0x220] ;  /* 0x0002200001037983 */ /* 0x001ee20000300800 */
[----:B------:R-:W-:-:S03]  /*201f0*/  PRMT R5, R5, 0x5410, R22 ;  /* 0x0000541005057816 */ /* 0x000fc60000000016 */
[----:B------:R-:W4:Y:S01]  /*20200*/  LDL.LU R22, [R1+0x7b0] ;  /* 0x0007b00001167983 */ /* 0x000f220000300800 */
[----:B------:R-:W-:-:S03]  /*20210*/  PRMT R4, R4, 0x5410, R23 ;  /* 0x0000541004047816 */ /* 0x000fc60000000017 */
[----:B------:R-:W4:Y:S01]  /*20220*/  LDL.LU R23, [R1+0x7ac] ;  /* 0x0007ac0001177983 */ /* 0x000f220000300800 */
[----:B------:R-:W-:-:S03]  /*20230*/  PRMT R7, R7, 0x5410, R24 ;  /* 0x0000541007077816 */ /* 0x000fc60000000018 */
[----:B------:R-:W4:Y:S01]  /*20240*/  LDL.LU R24, [R1+0x7a8] ;  /* 0x0007a80001187983 */ /* 0x000f220000300800 */
[----:B------:R-:W-:-:S03]  /*20250*/  PRMT R6, R6, 0x5410, R25 ;  /* 0x0000541006067816 */ /* 0x000fc60000000019 */
[----:B------:R-:W4:Y:S04]  /*20260*/  LDL.LU R25, [R1+0x7a4] ;  /* 0x0007a40001197983 */ /* 0x000f280000300800 */
[----:B------:R2:W-:Y:S04]  /*20270*/  STL.64 [R1+0xc8], R4 ;  /* 0x0000c80401007387 */ /* 0x0005e80000100a00 */
[----:B------:R0:W-:Y:S01]  /*20280*/  STL.64 [R1+0xe0], R10 ;  /* 0x0000e00a01007387 */ /* 0x0001e20000100a00 */
[----:B--2---:R-:W-:-:S03]  /*20290*/  PRMT R4, R27, 0x5410, R28 ;  /* 0x000054101b047816 */ /* 0x004fc6000000001c */
[----:B------:R-:W2:Y:S04]  /*202a0*/  LDL R27, [R1+0x6f4] ;  /* 0x0006f400011b7983 */ /* 0x000ea80000100800 */
[----:B0-----:R-:W2:Y:S04]  /*202b0*/  LDL.64 R10, [R1+0x5b8] ;  /* 0x0005b800010a7983 */ /* 0x001ea80000100a00 */
[----:B------:R-:W2:Y:S04]  /*202c0*/  LDL R28, [R1+0x6e8] ;  /* 0x0006e800011c7983 */ /* 0x000ea80000100800 */
[----:B------:R0:W-:Y:S04]  /*202d0*/  STL.64 [R1+0xd8], R8 ;  /* 0x0000d80801007387 */ /* 0x0001e80000100a00 */
[----:B0-----:R-:W2:Y:S04]  /*202e0*/  LDL R8, [R1+0x684] ;  /* 0x0006840001087983 */ /* 0x001ea80000100800 */
[----:B------:R-:W2:Y:S01]  /*202f0*/  LDL.LU R9, [R1+0x6f8] ;  /* 0x0006f80001097983 */ /* 0x000ea20000300800 */
[----:B---3--:R-:W-:-:S03]  /*20300*/  PRMT R5, R29, 0x5410, R3 ;  /* 0x000054101d057816 */ /* 0x008fc60000000003 */
[----:B------:R-:W3:Y:S01]  /*20310*/  LDL R29, [R1+0x6ec] ;  /* 0x0006ec00011d7983 */ /* 0x000ee20000100800 */
[----:B------:R-:W-:-:S03]  /*20320*/  PRMT R21, R14, 0x5410, R21 ;  /* 0x000054100e157816 */ /* 0x000fc60000000015 */
[----:B------:R0:W-:Y:S01]  /*20330*/  STL.64 [R1+0xd0], R6 ;  /* 0x0000d00601007387 */ /* 0x0001e20000100a00 */
[----:B------:R-:W-:Y:S02]  /*20340*/  PRMT R17, R17, 0x5410, R0 ;  /* 0x0000541011117816 */ /* 0x000fe40000000000 */
[----:B------:R-:W-:Y:S02]  /*20350*/  PRMT R16, R16, 0x5410, R15 ;  /* 0x0000541010107816 */ /* 0x000fe4000000000f */
[----:B----4-:R-:W-:Y:S02]  /*20360*/  PRMT R2, R23, 0x5410, R24 ;  /* 0x0000541017027816 */ /* 0x010fe40000000018 */
[----:B------:R-:W-:Y:S02]  /*20370*/  PRMT R3, R25, 0x5410, R26 ;  /* 0x0000541019037816 */ /* 0x000fe4000000001a */
[----:B0-----:R-:W-:Y:S02]  /*20380*/  PRMT R7, R20, 0x5410, R22 ;  /* 0x0000541014077816 */ /* 0x001fe40000000016 */
[----:B------:R-:W-:-:S02]  /*20390*/  PRMT R6, R18, 0x5410, R19 ;  /* 0x0000541012067816 */ /* 0x000fc40000000013 */
[----:B------:R-:W-:Y:S01]  /*203a0*/  PRMT R20, R13, 0x5410, R12 ;  /* 0x000054100d147816 */ /* 0x000fe2000000000c */
[----:B------:R-:W-:Y:S04]  /*203b0*/  STL.64 [R1+0xe8], R4 ;  /* 0x0000e80401007387 */ /* 0x000fe80000100a00 */
[----:B------:R-:W-:Y:S04]  /*203c0*/  STL.64 [R1+0xf0], R2 ;  /* 0x0000f00201007387 */ /* 0x000fe80000100a00 */
[----:B------:R-:W-:Y:S04]  /*203d0*/  STL.64 [R1+0xf8], R6 ;  /* 0x0000f80601007387 */ /* 0x000fe80000100a00 */
[----:B------:R-:W-:Y:S04]  /*203e0*/  STL.64 [R1+0x100], R20 ;  /* 0x0001001401007387 */ /* 0x000fe80000100a00 */
[----:B------:R-:W-:Y:S04]  /*203f0*/  STL.64 [R1+0x108], R16 ;  /* 0x0001081001007387 */ /* 0x000fe80000100a00 */
[----:B--2---:R-:W-:Y:S04]  /*20400*/  STL [R1+0x110], R27 ;  /* 0x0001101b01007387 */ /* 0x004fe80000100800 */
[----:B------:R-:W-:Y:S01]  /*20410*/  STL.64 [R1+0x8], R10 ;  /* 0x0000080a01007387 */ /* 0x000fe20000100a00 */
[----:B------:R-:W-:Y:S03]  /*20420*/  BSSY.RECONVERGENT B2, `(.L_x_169) ;  /* 0x000000b000027945 */ /* 0x000fe60003800200 */
[----:B------:R0:W-:Y:S01]  /*20430*/  STL [R1], R8 ;  /* 0x0000000801007387 */ /* 0x0001e20000100800 */
[----:B------:R-:W-:Y:S01]  /*20440*/  PRMT R0, R9, 0x7610, R0 ;  /* 0x0000761009007816 */ /* 0x000fe20000000000 */
[----:B0-----:R-:W-:-:S02]  /*20450*/  IMAD.MOV.U32 R8, RZ, RZ, RZ ;  /* 0x000000ffff087224 */ /* 0x001fc400078e00ff */
[----:B---3--:R0:W-:Y:S05]  /*20460*/  STL.64 [R1+0x118], R28 ;  /* 0x0001181c01007387 */ /* 0x0081ea0000100a00 */
.L_x_170:
[----:B------:R-:W-:-:S05]  /*20470*/  IMAD.IADD R3, R1, 0x1, R8 ;  /* 0x0000000101037824 */ /* 0x000fca00078e0208 */
[----:B------:R-:W2:Y:S02]  /*20480*/  LDL.U8 R2, [R3+0x10] ;  /* 0x0000100003027983 */ /* 0x000ea40000100000 */
[----:B--2---:R-:W-:Y:S01]  /*20490*/  ISETP.NE.AND P0, PT, R2, RZ, PT ;  /* 0x000000ff0200720c */ /* 0x004fe20003f05270 */
[----:B------:R-:W-:Y:S02]  /*204a0*/  IMAD.MOV.U32 R2, RZ, RZ, R8 ;  /* 0x000000ffff027224 */ /* 0x000fe400078e0008 */
[----:B------:R-:W-:-:S10]  /*204b0*/  VIADD R8, R8, 0x1 ;  /* 0x0000000108087836 */ /* 0x000fd40000000000 */
[----:B------:R-:W-:Y:S05]  /*204c0*/  @P0 BRA `(.L_x_170) ;  /* 0xfffffffc00e80947 */ /* 0x000fea000383ffff */
[----:B------:R-:W-:Y:S05]  /*204d0*/  BSYNC.RECONVERGENT B2 ;  /* 0x0000000000027941 */ /* 0x000fea0003800200 */
.L_x_169:
[----:B------:R-:W-:Y:S01]  /*204e0*/  LOP3.LUT P0, RZ, R0, 0xff, RZ, 0xc0, !PT ;  /* 0x000000ff00ff7812 */ /* 0x000fe2000780c0ff */
[----:B------:R-:W-:-:S12]  /*204f0*/  BSSY.RECONVERGENT B2, `(.L_x_171) ;  /* 0x000000b000027945 */ /* 0x000fd80003800200 */
[----:B------:R-:W-:Y:S05]  /*20500*/  @!P0 BRA `(.L_x_172) ;  /* 0x0000000000248947 */ /* 0x000fea0003800000 */
[----:B------:R-:W-:-:S07]  /*20510*/  IMAD.MOV.U32 R4, RZ, RZ, RZ ;  /* 0x000000ffff047224 */ /* 0x000fce00078e00ff */
.L_x_173:
        /* <DEDUP_REMOVED lines=8> */
.L_x_172:
[----:B------:R-:W-:Y:S05]  /*205a0*/  BSYNC.RECONVERGENT B2 ;  /* 0x0000000000027941 */ /* 0x000fea0003800200 */
.L_x_171:
[----:B------:R-:W-:Y:S01]  /*205b0*/  IMAD.IADD R2, R1, 0x1, R2 ;  /* 0x0000000101027824 */ /* 0x000fe200078e0202 */
[----:B------:R-:W2:Y:S04]  /*205c0*/  LDL.LU R0, [R1+0x6e8] ;  /* 0x0006e80001007983 */ /* 0x000ea80000300800 */
[----:B------:R1:W-:Y:S04]  /*205d0*/  STL.U8 [R2+0x10], RZ ;  /* 0x000010ff02007387 */ /* 0x0003e80000100000 */
[----:B------:R-:W3:Y:S04]  /*205e0*/  LDL.64 R14, [R1+0x18] ;  /* 0x00001800010e7983 */ /* 0x000ee80000100a00 */
[----:B-1----:R-:W4:Y:S04]  /*205f0*/  LDL.64 R2, [R1+0x30] ;  /* 0x0000300001027983 */ /* 0x002f280000100a00 */
[----:B------:R-:W2:Y:S04]  /*20600*/  LDL.64 R16, [R1+0x20] ;  /* 0x0000200001107983 */ /* 0x000ea80000100a00 */
[----:B------:R-:W2:Y:S04]  /*20610*/  LDL.64 R6, [R1+0x40] ;  /* 0x0000400001067983 */ /* 0x000ea80000100a00 */
[----:B------:R-:W2:Y:S04]  /*20620*/  LDL.64 R10, [R1+0x60] ;  /* 0x00006000010a7983 */ /* 0x000ea80000100a00 */
[----:B------:R-:W2:Y:S04]  /*20630*/  LDL.64 R8, [R1+0x48] ;  /* 0x0000480001087983 */ /* 0x000ea80000100a00 */
[----:B------:R-:W2:Y:S04]  /*20640*/  LDL.64 R4, [R1+0x38] ;  /* 0x0000380001047983 */ /* 0x000ea80000100a00 */
[----:B------:R-:W2:Y:S04]  /*20650*/  LDL.64 R12, [R1+0x10] ;  /* 0x00001000010c7983 */ /* 0x000ea80000100a00 */
[----:B------:R-:W2:Y:S04]  /*20660*/  LDL.64 R18, [R1+0x28] ;  /* 0x0000280001127983 */ /* 0x000ea80000100a00 */
[----:B0-----:R-:W2:Y:S04]  /*20670*/  LDL.64 R28, [R1+0x50] ;  /* 0x00005000011c7983 */ /* 0x001ea80000100a00 */
[----:B------:R-:W2:Y:S04]  /*20680*/  LDL.64 R26, [R1+0x58] ;  /* 0x00005800011a7983 */ /* 0x000ea80000100a00 */
[----:B------:R-:W2:Y:S04]  /*20690*/  LDL.64 R24, [R1+0x68] ;  /* 0x0000680001187983 */ /* 0x000ea80000100a00 */
[----:B------:R-:W2:Y:S04]  /*206a0*/  LDL.64 R22, [R1+0x70] ;  /* 0x0000700001167983 */ /* 0x000ea80000100a00 */
[----:B------:R-:W2:Y:S04]  /*206b0*/  LDL.64 R20, [R1+0x78] ;  /* 0x0000780001147983 */ /* 0x000ea80000100a00 */
[----:B----4-:R0:W-:Y:S04]  /*206c0*/  STL.64 [R1+0x288], R2 ;  /* 0x0002880201007387 */ /* 0x0101e80000100a00 */
[----:B0-----:R-:W4:Y:S04]  /*206d0*/  LDL.64 R2, [R1+0xa0] ;  /* 0x0000a00001027983 */ /* 0x001f280000100a00 */
[----:B---3--:R-:W-:Y:S04]  /*206e0*/  STL.64 [R1+0x2a0], R14 ;  /* 0x0002a00e01007387 */ /* 0x008fe80000100a00 */
[----:B--2---:R-:W-:Y:S04]  /*206f0*/  STL.64 [R1+0x298], R16 ;  /* 0x0002981001007387 */ /* 0x004fe80000100a00 */
[----:B------:R0:W-:Y:S04]  /*20700*/  STL.64 [R1+0x278], R6 ;  /* 0x0002780601007387 */ /* 0x0001e80000100a00 */
[----:B------:R1:W-:Y:S04]  /*20710*/  STL.64 [R1+0x258], R10 ;  /* 0x0002580a01007387 */ /* 0x0003e80000100a00 */
[----:B------:R2:W-:Y:S04]  /*20720*/  STL.64 [R1+0x270], R8 ;  /* 0x0002700801007387 */ /* 0x0005e80000100a00 */
[----:B0-----:R-:W3:Y:S04]  /*20730*/  LDL.64 R6, [R1+0xb0] ;  /* 0x0000b00001067983 */ /* 0x001ee80000100a00 */
[----:B-1----:R-:W3:Y:S04]  /*20740*/  LDL.64 R10, [R1+0xc0] ;  /* 0x0000c000010a7983 */ /* 0x002ee80000100a00 */
[----:B--2---:R-:W2:Y:S04]  /*20750*/  LDL.64 R8, [R1+0xb8] ;  /* 0x0000b80001087983 */ /* 0x004ea80000100a00 */
[----:B------:R0:W-:Y:S04]  /*20760*/  STL.64 [R1+0x280], R4 ;  /* 0x0002800401007387 */ /* 0x0001e80000100a00 */
[----:B------:R1:W-:Y:S04]  /*20770*/  STL.64 [R1+0x2a8], R12 ;  /* 0x0002a80c01007387 */ /* 0x0003e80000100a00 */
[----:B------:R1:W-:Y:S04]  /*20780*/  STL.64 [R1+0x290], R18 ;  /* 0x0002901201007387 */ /* 0x0003e80000100a00 */
[----:B0-----:R-:W2:Y:S04]  /*20790*/  LDL.64 R4, [R1+0xa8] ;  /* 0x0000a80001047983 */ /* 0x001ea80000100a00 */
[----:B------:R-:W-:Y:S04]  /*207a0*/  STL.64 [R1+0x268], R28 ;  /* 0x0002681c01007387 */ /* 0x000fe80000100a00 */
[----:B------:R-:W-:Y:S04]  /*207b0*/  STL.64 [R1+0x260], R26 ;  /* 0x0002601a01007387 */ /* 0x000fe80000100a00 */
[----:B-1----:R-:W2:Y:S04]  /*207c0*/  LDL.64 R12, [R1+0x80] ;  /* 0x00008000010c7983 */ /* 0x002ea80000100a00 */
[----:B------:R-:W-:Y:S04]  /*207d0*/  STL.64 [R1+0x250], R24 ;  /* 0x0002501801007387 */ /* 0x000fe80000100a00 */
[----:B------:R-:W2:Y:S04]  /*207e0*/  LDL.64 R14, [R1+0x88] ;  /* 0x00008800010e7983 */ /* 0x000ea80000100a00 */
[----:B------:R0:W-:Y:S04]  /*207f0*/  STL.64 [R1+0x248], R22 ;  /* 0x0002481601007387 */ /* 0x0001e80000100a00 */
[----:B------:R-:W2:Y:S04]  /*20800*/  LDL.64 R16, [R1+0x90] ;  /* 0x0000900001107983 */ /* 0x000ea80000100a00 */
[----:B------:R1:W-:Y:S04]  /*20810*/  STL.64 [R1+0x240], R20 ;  /* 0x0002401401007387 */ /* 0x0003e80000100a00 */
[----:B------:R-:W2:Y:S04]  /*20820*/  LDL.64 R18, [R1+0x98] ;  /* 0x0000980001127983 */ /* 0x000ea80000100a00 */
[----:B0-----:R-:W2:Y:S04]  /*20830*/  LDL.64 R22, [R1+0xf0] ;  /* 0x0000f00001167983 */ /* 0x001ea80000100a00 */
[----:B-1----:R-:W2:Y:S04]  /*20840*/  LDL.64 R20, [R1+0xe8] ;  /* 0x0000e80001147983 */ /* 0x002ea80000100a00 */
[----:B------:R-:W2:Y:S04]  /*20850*/  LDL.64 R24, [R1+0xf8] ;  /* 0x0000f80001187983 */ /* 0x000ea80000100a00 */
[----:B------:R-:W2:Y:S04]  /*20860*/  LDL.64 R26, [R1+0x100] ;  /* 0x00010000011a7983 */ /* 0x000ea80000100a00 */
[----:B------:R-:W2:Y:S04]  /*20870*/  LDL.64 R28, [R1+0x108] ;  /* 0x00010800011c7983 */ /* 0x000ea80000100a00 */
[----:B----4-:R0:W-:Y:S04]  /*20880*/  STL [R1+0xbe0], R2 ;  /* 0x000be00201007387 */ /* 0x0101e80000100800 */
[----:B------:R1:W-:Y:S04]  /*20890*/  STL [R1+0xbdc], R3 ;  /* 0x000bdc0301007387 */ /* 0x0003e80000100800 */
[----:B0-----:R-:W4:Y:S04]  /*208a0*/  LDL.LU R2, [R1+0x298] ;  /* 0x0002980001027983 */ /* 0x001f280000300800 */
[----:B-1----:R-:W4:Y:S04]  /*208b0*/  LDL.LU R3, [R1+0x2a4] ;  /* 0x0002a40001037983 */ /* 0x002f280000300800 */
[----:B---3--:R0:W-:Y:S04]  /*208c0*/  STL [R1+0xbe8], R7 ;  /* 0x000be80701007387 */ /* 0x0081e80000100800 */
[----:B0-----:R-:W3:Y:S04]  /*208d0*/  LDL.LU R7, [R1+0x6f4] ;  /* 0x0006f40001077983 */ /* 0x001ee80000300800 */
[----:B------:R-:W-:Y:S04]  /*208e0*/  STL [R1+0xbfc], R10 ;  /* 0x000bfc0a01007387 */ /* 0x000fe80000100800 */
[----:B------:R0:W-:Y:S04]  /*208f0*/  STL [R1+0xbf8], R11 ;  /* 0x000bf80b01007387 */ /* 0x0001e80000100800 */
[----:B0-----:R-:W3:Y:S04]  /*20900*/  LDL.LU.64 R10, [R1+0x5b8] ;  /* 0x0005b800010a7983 */ /* 0x001ee80000300a00 */
[----:B------:R0:W-:Y:S04]  /*20910*/  STL [R1+0xbec], R6 ;  /* 0x000bec0601007387 */ /* 0x0001e80000100800 */
[----:B0-----:R-:W3:Y:S04]  /*20920*/  LDL.LU R6, [R1+0x2a8] ;  /* 0x0002a80001067983 */ /* 0x001ee80000300800 */
[----:B----4-:R0:W-:Y:S04]  /*20930*/  STL.64 [R1+0xc00], R2 ;  /* 0x000c000201007387 */ /* 0x0101e80000100a00 */
[----:B0-----:R-:W3:Y:S04]  /*20940*/  LDL.LU R2, [R1+0x684] ;  /* 0x0006840001027983 */ /* 0x001ee80000300800 */
[----:B------:R-:W4:Y:S04]  /*20950*/  LDL.LU R3, [R1+0x6ec] ;  /* 0x0006ec0001037983 */ /* 0x000f280000300800 */
[----:B--2---:R0:W-:Y:S04]  /*20960*/  STL [R1+0xbf4], R8 ;  /* 0x000bf40801007387 */ /* 0x0041e80000100800 */
[----:B0-----:R-:W2:Y:S04]  /*20970*/  LDL.LU R8, [R1+0x2ac] ;  /* 0x0002ac0001087983 */ /* 0x001ea80000300800 */
[----:B------:R0:W-:Y:S04]  /*20980*/  STL [R1+0xbe4], R4 ;  /* 0x000be40401007387 */ /* 0x0001e80000100800 */
[----:B0-----:R-:W2:Y:S04]  /*20990*/  LDL.LU R4, [R1+0x2a0] ;  /* 0x0002a00001047983 */ /* 0x001ea80000300800 */
[----:B------:R0:W-:Y:S04]  /*209a0*/  STL [R1+0xbd8], R5 ;  /* 0x000bd80501007387 */ /* 0x0001e80000100800 */
[----:B0-----:R-:W2:Y:S04]  /*209b0*/  LDL.LU R5, [R1+0x29c] ;  /* 0x00029c0001057983 */ /* 0x001ea80000300800 */
[----:B------:R-:W-:Y:S01]  /*209c0*/  STL [R1+0xbf0], R9 ;  /* 0x000bf00901007387 */ /* 0x000fe20000100800 */
[----:B---3--:R-:W-:-:S03]  /*209d0*/  IMAD.IADD R2, R2, 0x1, R7 ;  /* 0x0000000102027824 */ /* 0x008fc600078e0207 */
[----:B------:R-:W3:Y:S04]  /*209e0*/  LDL.LU R7, [R1+0x290] ;  /* 0x0002900001077983 */ /* 0x000ee80000300800 */
[----:B------:R0:W-:Y:S02]  /*209f0*/  STL [R1+0x684], R2 ;  /* 0x0006840201007387 */ /* 0x0001e40000100800 */
[----:B0-----:R-:W-:-:S06]  /*20a00*/  IMAD.MOV.U32 R2, RZ, RZ, R0 ;  /* 0x000000ffff027224 */ /* 0x001fcc00078e0000 */
[----:B----4-:R-:W-:Y:S01]  /*20a10*/  DADD R10, R10, R2 ;  /* 0x000000000a0a7229 */ /* 0x010fe20000000002 */
[----:B------:R-:W4:Y:S01]  /*20a20*/  LDL.LU.64 R2, [R1+0xc00] ;  /* 0x000c000001027983 */ /* 0x000f220000300a00 */
[C---:B------:R-:W-:Y:S02]  /*20a30*/  PRMT R0, R6.reuse, 0x7770, RZ ;  /* 0x0000777006007816 */ /* 0x040fe400000000ff */
[----:B------:R-:W-:-:S03]  /*20a40*/  PRMT R9, R6, 0x7772, RZ ;  /* 0x0000777206097816 */ /* 0x000fc600000000ff */
[----:B------:R0:W-:Y:S02]  /*20a50*/  STL.64 [R1+0x5b8], R10 ;  /* 0x0005b80a01007387 */ /* 0x0001e40000100a00 */
[C---:B0-----:R-:W-:Y:S02]  /*20a60*/  PRMT R11, R6.reuse, 0x7771, RZ ;  /* 0x00007771060b7816 */ /* 0x041fe400000000ff */
[----:B------:R-:W-:Y:S02]  /*20a70*/  PRMT R10, R6, 0x7773, RZ ;  /* 0x00007773060a7816 */ /* 0x000fe400000000ff */
        /* <DEDUP_REMOVED lines=19> */
[----:B------:R4:W-:Y:S04]  /*20bb0*/  STL [R1+0x2cc], R9 ;  /* 0x0002cc0901007387 */ /* 0x0009e80000100800 */
[----:B------:R0:W-:Y:S04]  /*20bc0*/  STL [R1+0x2c8], R11 ;  /* 0x0002c80b01007387 */ /* 0x0001e80000100800 */
[----:B------:R1:W-:Y:S01]  /*20bd0*/  STL [R1+0x2a0], R10 ;  /* 0x0002a00a01007387 */ /* 0x0003e20000100800 */
[----:B----4-:R-:W-:-:S02]  /*20be0*/  PRMT R9, R3, 0x7770, RZ ;  /* 0x0000777003097816 */ /* 0x010fc400000000ff */
[C---:B0-----:R-:W-:Y:S02]  /*20bf0*/  PRMT R11, R3.reuse, 0x7771, RZ ;  /* 0x00007771030b7816 */ /* 0x041fe400000000ff */
[C---:B-1----:R-:W-:Y:S01]  /*20c00*/  PRMT R10, R3.reuse, 0x7772, RZ ;  /* 0x00007772030a7816 */ /* 0x042fe200000000ff */
[----:B------:R0:W-:Y:S02]  /*20c10*/  STL [R1+0x2d0], R9 ;  /* 0x0002d00901007387 */ /* 0x0001e40000100800 */
        /* <DEDUP_REMOVED lines=39> */
[----:B--2---:R-:W-:-:S02]  /*20e90*/  PRMT R9, R8, 0x7771, RZ ;  /* 0x0000777108097816 */ /* 0x004fc400000000ff */
[----:B------:R0:W-:Y:S04]  /*20ea0*/  STL [R1+0x308], R10 ;  /* 0x0003080a01007387 */ /* 0x0001e80000100800 */
[----:B------:R1:W-:Y:S01]  /*20eb0*/  STL [R1+0x310], R9 ;  /* 0x0003100901007387 */ /* 0x0003e20000100800 */
[----:B0-----:R-:W-:-:S03]  /*20ec0*/  PRMT R10, R8, 0x7770, RZ ;  /* 0x00007770080a7816 */ /* 0x001fc600000000ff */
[----:B-1----:R-:W2:Y:S04]  /*20ed0*/  LDL.LU R9, [R1+0x274] ;  /* 0x0002740001097983 */ /* 0x002ea80000300800 */
        /* <DEDUP_REMOVED lines=39> */
[----:B------:R3:W-:Y:S02]  /*21150*/  STL [R1+0x370], R8 ;  /* 0x0003700801007387 */ /* 0x0007e40000100800 */
        /* <DEDUP_REMOVED lines=18> */
[----:B--2---:R-:W-:-:S05]  /*21280*/  PRMT R6, R9, 0x7770, RZ ;  /* 0x0000777009067816 */ /* 0x004fca00000000ff */
[----:B------:R0:W-:Y:S04]  /*21290*/  STL [R1+0x38c], R6 ;  /* 0x00038c0601007387 */ /* 0x0001e80000100800 */
[----:B------:R1:W-:Y:S04]  /*212a0*/  STL [R1+0x388], R10 ;  /* 0x0003880a01007387 */ /* 0x0003e80000100800 */
[----:B0-----:R-:W2:Y:S01]  /*212b0*/  LDL.LU R6, [R1+0x250] ;  /* 0x0002500001067983 */ /* 0x001ea20000300800 */
        /* <DEDUP_REMOVED lines=57> */
[----:B0-----:R-:W3:Y:S01]  /*21650*/  LDL.LU R8, [R1+0x238] ;  /* 0x0002380001087983 */ /* 0x001ee20000300800 */
[----:B-1----:R-:W-:-:S03]  /*21660*/  PRMT R9, R7, 0x7773, RZ ;  /* 0x0000777307097816 */ /* 0x002fc600000000ff */
[----:B------:R-:W-:Y:S04]  /*21670*/  STL.64 [R1+0x230], R14 ;  /* 0x0002300e01007387 */ /* 0x000fe80000100a00 */
[----:B------:R2:W-:Y:S01]  /*21680*/  STL [R1+0x41c], R9 ;  /* 0x00041c0901007387 */ /* 0x0005e20000100800 */
[----:B------:R-:W-:-:S03]  /*21690*/  PRMT R10, R7, 0x7771, RZ ;  /* 0x00007771070a7816 */ /* 0x000fc600000000ff */
[----:B------:R-:W-:Y:S04]  /*216a0*/  STL.64 [R1+0x228], R16 ;  /* 0x0002281001007387 */ /* 0x000fe80000100a00 */
[----:B------:R-:W-:Y:S01]  /*216b0*/  STL.64 [R1+0x220], R18 ;  /* 0x0002201201007387 */ /* 0x000fe20000100a00 */
[----:B--2---:R-:W-:-:S03]  /*216c0*/  PRMT R9, R6, 0x7771, RZ ;  /* 0x0000777106097816 */ /* 0x004fc600000000ff */
[----:B------:R-:W2:Y:S04]  /*216d0*/  LDL.64 R12, [R1+0xc8] ;  /* 0x0000c800010c7983 */ /* 0x000ea80000100a00 */
[----:B------:R0:W-:Y:S01]  /*216e0*/  STL [R1+0x428], R9 ;  /* 0x0004280901007387 */ /* 0x0001e20000100800 */
[----:B------:R-:W-:-:S03]  /*216f0*/  PRMT R7, R6, 0x7770, RZ ;  /* 0x0000777006077816 */ /* 0x000fc600000000ff */
[----:B------:R1:W-:Y:S04]  /*21700*/  STL [R1+0x418], R10 ;  /* 0x0004180a01007387 */ /* 0x0003e80000100800 */
[----:B------:R-:W2:Y:S04]  /*21710*/  LDL.64 R14, [R1+0xd0] ;  /* 0x0000d000010e7983 */ /* 0x000ea80000100a00 */
[----:B0-----:R-:W2:Y:S01]  /*21720*/  LDL.LU R9, [R1+0x23c] ;  /* 0x00023c0001097983 */ /* 0x001ea20000300800 */
[----:B-1----:R-:W-:-:S03]  /*21730*/  PRMT R10, R6, 0x7772, RZ ;  /* 0x00007772060a7816 */ /* 0x002fc600000000ff */
[----:B------:R0:W-:Y:S04]  /*21740*/  STL [R1+0x424], R7 ;  /* 0x0004240701007387 */ /* 0x0001e80000100800 */
[----:B------:R-:W2:Y:S04]  /*21750*/  LDL.64 R16, [R1+0xd8] ;  /* 0x0000d80001107983 */ /* 0x000ea80000100a00 */
[----:B------:R-:W2:Y:S01]  /*21760*/  LDL.64 R18, [R1+0xe0] ;  /* 0x0000e00001127983 */ /* 0x000ea20000100a00 */
[----:B0-----:R-:W-:Y:S02]  /*21770*/  PRMT R7, R6, 0x7773, RZ ;  /* 0x0000777306077816 */ /* 0x001fe400000000ff */
[----:B------:R-:W-:-:S05]  /*21780*/  PRMT R6, R4, 0x7770, RZ ;  /* 0x0000777004067816 */ /* 0x000fca00000000ff */
[----:B------:R0:W-:Y:S04]  /*21790*/  STL [R1+0x434], R6 ;  /* 0x0004340601007387 */ /* 0x0001e80000100800 */
[----:B------:R1:W-:Y:S04]  /*217a0*/  STL [R1+0x42c], R7 ;  /* 0x00042c0701007387 */ /* 0x0003e80000100800 */
[----:B0-----:R-:W2:Y:S01]  /*217b0*/  LDL.LU R6, [R1+0x230] ;  /* 0x0002300001067983 */ /* 0x001ea20000300800 */
[----:B-1----:R-:W-:-:S05]  /*217c0*/  PRMT R7, R4, 0x7771, RZ ;  /* 0x0000777104077816 */ /* 0x002fca00000000ff */
[----:B------:R0:W-:Y:S02]  /*217d0*/  STL [R1+0x438], R7 ;  /* 0x0004380701007387 */ /* 0x0001e40000100800 */
[----:B0-----:R-:W-:-:S05]  /*217e0*/  PRMT R7, R4, 0x7773, RZ ;  /* 0x0000777304077816 */ /* 0x001fca00000000ff */
[----:B------:R0:W-:Y:S04]  /*217f0*/  STL [R1+0x43c], R7 ;  /* 0x00043c0701007387 */ /* 0x0001e80000100800 */
[----:B------:R1:W-:Y:S04]  /*21800*/  STL [R1+0x430], R10 ;  /* 0x0004300a01007387 */ /* 0x0003e80000100800 */
[----:B0-----:R-:W2:Y:S01]  /*21810*/  LDL.LU R7, [R1+0x234] ;  /* 0x0002340001077983 */ /* 0x001ea20000300800 */
[----:B-1----:R-:W-:-:S05]  /*21820*/  PRMT R10, R4, 0x7772, RZ ;  /* 0x00007772040a7816 */ /* 0x002fca00000000ff */
[----:B------:R-:W-:Y:S01]  /*21830*/  STL [R1+0x440], R10 ;  /* 0x0004400a01007387 */ /* 0x000fe20000100800 */
[----:B----4-:R-:W-:-:S05]  /*21840*/  PRMT R4, R3, 0x7770, RZ ;  /* 0x0000777003047816 */ /* 0x010fca00000000ff */
[----:B------:R0:W-:Y:S02]  /*21850*/  STL [R1+0x444], R4 ;  /* 0x0004440401007387 */ /* 0x0001e40000100800 */
[----:B0-----:R-:W-:-:S05]  /*21860*/  PRMT R4, R3, 0x7772, RZ ;  /* 0x0000777203047816 */ /* 0x001fca00000000ff */
[----:B------:R0:W-:Y:S01]  /*21870*/  STL [R1+0x450], R4 ;  /* 0x0004500401007387 */ /* 0x0001e20000100800 */
[C---:B------:R-:W-:Y:S02]  /*21880*/  PRMT R10, R3.reuse, 0x7771, RZ ;  /* 0x00007771030a7816 */ /* 0x040fe400000000ff */
[----:B------:R-:W-:Y:S01]  /*21890*/  PRMT R3, R3, 0x7773, RZ ;  /* 0x0000777303037816 */ /* 0x000fe200000000ff */
[----:B0-----:R-:W4:Y:S04]  /*218a0*/  LDL.LU R4, [R1+0x228] ;  /* 0x0002280001047983 */ /* 0x001f280000300800 */
        /* <DEDUP_REMOVED lines=8> */
[----:B------:R-:W4:Y:S04]  /*21930*/  LDL.LU R2, [R1+0x22c] ;  /* 0x00022c0001027983 */ /* 0x000f280000300800 */
[----:B------:R0:W-:Y:S02]  /*21940*/  STL [R1+0x45c], R3 ;  /* 0x00045c0301007387 */ /* 0x0001e40000100800 */
[----:B0-----:R-:W-:-:S05]  /*21950*/  PRMT R3, R5, 0x7771, RZ ;  /* 0x0000777105037816 */ /* 0x001fca00000000ff */
[----:B------:R0:W-:Y:S04]  /*21960*/  STL [R1+0x468], R3 ;  /* 0x0004680301007387 */ /* 0x0001e80000100800 */
[----:B------:R1:W-:Y:S04]  /*21970*/  STL [R1+0x460], R10 ;  /* 0x0004600a01007387 */ /* 0x0003e80000100800 */
[----:B0-----:R-:W4:Y:S01]  /*21980*/  LDL.LU R3, [R1+0x220] ;  /* 0x0002200001037983 */ /* 0x001f220000300800 */
[----:B-1----:R-:W-:-:S05]  /*21990*/  PRMT R10, R5, 0x7770, RZ ;  /* 0x00007770050a7816 */ /* 0x002fca00000000ff */
[----:B------:R0:W-:Y:S02]  /*219a0*/  STL [R1+0x464], R10 ;  /* 0x0004640a01007387 */ /* 0x0001e40000100800 */
[----:B0-----:R-:W-:-:S05]  /*219b0*/  PRMT R10, R5, 0x7772, RZ ;  /* 0x00007772050a7816 */ /* 0x001fca00000000ff */
[----:B------:R0:W-:Y:S02]  /*219c0*/  STL [R1+0x470], R10 ;  /* 0x0004700a01007387 */ /* 0x0001e40000100800 */
[----:B0-----:R-:W-:Y:S02]  /*219d0*/  PRMT R10, R5, 0x7773, RZ ;  /* 0x00007773050a7816 */ /* 0x001fe400000000ff */
[----:B---3--:R-:W-:-:S05]  /*219e0*/  PRMT R5, R11, 0x7770, RZ ;  /* 0x000077700b057816 */ /* 0x008fca00000000ff */
[----:B------:R0:W-:Y:S04]  /*219f0*/  STL [R1+0x474], R5 ;  /* 0x0004740501007387 */ /* 0x0001e80000100800 */
[----:B0-----:R-:W3:Y:S04]  /*21a00*/  LDL.LU R5, [R1+0x224] ;  /* 0x0002240001057983 */ /* 0x001ee80000300800 */
        /* <DEDUP_REMOVED lines=56> */
[----:B0-----:R-:W2:Y:S01]  /*21d90*/  LDL.LU R2, [R1+0xbe0] ;  /* 0x000be00001027983 */ /* 0x001ea20000300800 */
[----:B---3--:R-:W-:-:S05]  /*21da0*/  PRMT R3, R5, 0x7770, RZ ;  /* 0x0000777005037816 */ /* 0x008fca00000000ff */
[----:B------:R0:W-:Y:S02]  /*21db0*/  STL [R1+0x4f4], R3 ;  /* 0x0004f40301007387 */ /* 0x0001e40000100800 */
[----:B0-----:R-:W-:-:S05]  /*21dc0*/  PRMT R3, R5, 0x7771, RZ ;  /* 0x0000777105037816 */ /* 0x001fca00000000ff */
[----:B------:R0:W-:Y:S02]  /*21dd0*/  STL [R1+0x4f8], R3 ;  /* 0x0004f80301007387 */ /* 0x0001e40000100800 */
[----:B0-----:R-:W-:-:S05]  /*21de0*/  PRMT R3, R5, 0x7772, RZ ;  /* 0x0000777205037816 */ /* 0x001fca00000000ff */
[----:B------:R0:W-:Y:S04]  /*21df0*/  STL [R1+0x500], R3 ;  /* 0x0005000301007387 */ /* 0x0001e80000100800 */
[----:B0-----:R-:W3:Y:S01]  /*21e00*/  LDL.LU R3, [R1+0xbdc] ;  /* 0x000bdc0001037983 */ /* 0x001ee20000300800 */
        /* <DEDUP_REMOVED lines=25> */
[----:B------:R0:W-:Y:S04]  /*21fa0*/  STL [R1+0x514], R5 ;  /* 0x0005140501007387 */ /* 0x0001e80000100800 */
[----:B------:R-:W-:Y:S01]  /*21fb0*/  STL [R1+0xb34], R2 ;  /* 0x000b340201007387 */ /* 0x000fe20000100800 */
[----:B0-----:R-:W-:-:S03]  /*21fc0*/  PRMT R5, R3, 0x7771, RZ ;  /* 0x0000777103057816 */ /* 0x001fc600000000ff */
[----:B------:R-:W-:Y:S04]  /*21fd0*/  STL [R1+0xbd0], R2 ;  /* 0x000bd00201007387 */ /* 0x000fe80000100800 */
[----:B------:R0:W-:Y:S02]  /*21fe0*/  STL [R1+0x518], R5 ;  /* 0x0005180501007387 */ /* 0x0001e40000100800 */
[----:B0-----:R-:W-:-:S05]  /*21ff0*/  PRMT R5, R3, 0x7772, RZ ;  /* 0x0000777203057816 */ /* 0x001fca00000000ff */
[----:B------:R0:W-:Y:S02]  /*22000*/  STL [R1+0x520], R5 ;  /* 0x0005200501007387 */ /* 0x0001e40000100800 */
[----:B0-----:R-:W-:-:S05]  /*22010*/  PRMT R5, R3, 0x7773, RZ ;  /* 0x0000777303057816 */ /* 0x001fca00000000ff */
        /* <DEDUP_REMOVED lines=24> */
[----:B--2---:R-:W-:-:S05]  /*221a0*/  PRMT R3, R5, 0x7770, RZ ;  /* 0x0000777005037816 */ /* 0x004fca00000000ff */
[----:B------:R0:W-:Y:S02]  /*221b0*/  STL [R1+0x534], R3 ;  /* 0x0005340301007387 */ /* 0x0001e40000100800 */
[----:B0-----:R-:W-:-:S05]  /*221c0*/  PRMT R3, R5, 0x7772, RZ ;  /* 0x0000777205037816 */ /* 0x001fca00000000ff */
[----:B------:R0:W-:Y:S02]  /*221d0*/  STL [R1+0x540], R3 ;  /* 0x0005400301007387 */ /* 0x0001e40000100800 */
[----:B0-----:R-:W-:-:S05]  /*221e0*/  PRMT R3, R6, 0x7770, RZ ;  /* 0x0000777006037816 */ /* 0x001fca00000000ff */
[----:B------:R0:W-:Y:S01]  /*221f0*/  STL [R1+0x544], R3 ;  /* 0x0005440301007387 */ /* 0x0001e20000100800 */
[----:B------:R-:W-:Y:S02]  /*22200*/  PRMT R4, R5, 0x7771, RZ ;  /* 0x0000777105047816 */ /* 0x000fe400000000ff */
        /* <DEDUP_REMOVED lines=15> */
[----:B0-----:R-:W-:-:S03]  /*22300*/  PRMT R3, R9, 0x7770, RZ ;  /* 0x0000777009037816 */ /* 0x001fc600000000ff */
[----:B------:R0:W-:Y:S01]  /*22310*/  STL [R1+0x560], R4 ;  /* 0x0005600401007387 */ /* 0x0001e20000100800 */
[----:B-1----:R-:W-:-:S03]  /*22320*/  PRMT R5, R6, 0x7771, RZ ;  /* 0x0000777106057816 */ /* 0x002fc600000000ff */
[----:B------:R1:W-:Y:S01]  /*22330*/  STL [R1+0x574], R3 ;  /* 0x0005740301007387 */ /* 0x0003e20000100800 */
[----:B0-----:R-:W-:Y:S02]  /*22340*/  PRMT R4, R8, 0x7770, RZ ;  /* 0x0000777008047816 */ /* 0x001fe400000000ff */
[----:B-1----:R-:W-:Y:S01]  /*22350*/  PRMT R3, R9, 0x7773, RZ ;  /* 0x0000777309037816 */ /* 0x002fe200000000ff */
[----:B------:R0:W-:Y:S04]  /*22360*/  STL [R1+0x548], R5 ;  /* 0x0005480501007387 */ /* 0x0001e80000100800 */
[----:B------:R1:W-:Y:S04]  /*22370*/  STL [R1+0x564], R4 ;  /* 0x0005640401007387 */ /* 0x0003e80000100800 */
[----:B------:R2:W-:Y:S01]  /*22380*/  STL [R1+0x57c], R3 ;  /* 0x00057c0301007387 */ /* 0x0005e20000100800 */
[----:B0-----:R-:W-:-:S02]  /*22390*/  PRMT R5, R7, 0x7771, RZ ;  /* 0x0000777107057816 */ /* 0x001fc400000000ff */
[----:B-1----:R-:W-:Y:S02]  /*223a0*/  PRMT R4, R8, 0x7773, RZ ;  /* 0x0000777308047816 */ /* 0x002fe400000000ff */
[----:B--2---:R-:W-:Y:S01]  /*223b0*/  PRMT R3, R10, 0x7770, RZ ;  /* 0x000077700a037816 */ /* 0x004fe200000000ff */
[----:B------:R0:W-:Y:S04]  /*223c0*/  STL [R1+0x558], R5 ;  /* 0x0005580501007387 */ /* 0x0001e80000100800 */
[----:B------:R1:W-:Y:S04]  /*223d0*/  STL [R1+0x56c], R4 ;  /* 0x00056c0401007387 */ /* 0x0003e80000100800 */
[----:B------:R2:W-:Y:S01]  /*223e0*/  STL [R1+0x584], R3 ;  /* 0x0005840301007387 */ /* 0x0005e20000100800 */
[----:B0-----:R-:W-:-:S02]  /*223f0*/  PRMT R5, R8, 0x7771, RZ ;  /* 0x0000777108057816 */ /* 0x001fc400000000ff */
[C---:B-1----:R-:W-:Y:S02]  /*22400*/  PRMT R4, R9.reuse, 0x7772, RZ ;  /* 0x0000777209047816 */ /* 0x042fe400000000ff */
        /* <DEDUP_REMOVED lines=12> */
[C---:B--2---:R-:W-:Y:S01]  /*224d0*/  PRMT R3, R11.reuse, 0x7773, RZ ;  /* 0x000077730b037816 */ /* 0x044fe200000000ff */
        /* <DEDUP_REMOVED lines=10> */
[----:B-1----:R-:W-:Y:S02]  /*22580*/  PRMT R4, R12, 0x7773, RZ ;  /* 0x000077730c047816 */ /* 0x002fe400000000ff */
[C---:B--2---:R-:W-:Y:S01]  /*22590*/  PRMT R3, R13.reuse, 0x7770, RZ ;  /* 0x000077700d037816 */ /* 0x044fe200000000ff */
[----:B------:R0:W-:Y:S04]  /*225a0*/  STL [R1+0x5a8], R5 ;  /* 0x0005a80501007387 */ /* 0x0001e80000100800 */
[----:B------:R1:W-:Y:S04]  /*225b0*/  STL [R1+0x5ac], R4 ;  /* 0x0005ac0401007387 */ /* 0x0003e80000100800 */
[----:B------:R2:W-:Y:S01]  /*225c0*/  STL [R1+0x5b4], R3 ;  /* 0x0005b40301007387 */ /* 0x0005e20000100800 */
[----:B0-----:R-:W-:-:S02]  /*225d0*/  PRMT R5, R13, 0x7771, RZ ;  /* 0x000077710d057816 */ /* 0x001fc400000000ff */
[C---:B-1----:R-:W-:Y:S02]  /*225e0*/  PRMT R4, R13.reuse, 0x7772, RZ ;  /* 0x000077720d047816 */ /* 0x042fe400000000ff */
[----:B--2---:R-:W-:Y:S02]  /*225f0*/  PRMT R3, R13, 0x7773, RZ ;  /* 0x000077730d037816 */ /* 0x004fe400000000ff */
[----:B------:R-:W2:Y:S04]  /*22600*/  LDL.64 R12, [R1+0x5b8] ;  /* 0x0005b800010c7983 */ /* 0x000ea80000100a00 */
[----:B------:R0:W-:Y:S04]  /*22610*/  STL [R1+0x5c4], R3 ;  /* 0x0005c40301007387 */ /* 0x0001e80000100800 */
[----:B------:R1:W-:Y:S01]  /*22620*/  STL [R1+0x5c8], R4 ;  /* 0x0005c80401007387 */ /* 0x0003e20000100800 */
[----:B0-----:R-:W-:-:S02]  /*22630*/  PRMT R3, R14, 0x7770, RZ ;  /* 0x000077700e037816 */ /* 0x001fc400000000ff */
        /* <DEDUP_REMOVED lines=15> */
[----:B0-----:R-:W-:-:S03]  /*22730*/  PRMT R3, R16, 0x7773, RZ ;  /* 0x0000777310037816 */ /* 0x001fc600000000ff */
[----:B------:R0:W-:Y:S01]  /*22740*/  STL [R1+0x5f8], R4 ;  /* 0x0005f80401007387 */ /* 0x0001e20000100800 */
[----:B-1----:R-:W-:-:S03]  /*22750*/  PRMT R5, R14, 0x7771, RZ ;  /* 0x000077710e057816 */ /* 0x002fc600000000ff */
[----:B------:R1:W-:Y:S01]  /*22760*/  STL [R1+0x5f4], R3 ;  /* 0x0005f40301007387 */ /* 0x0003e20000100800 */
[C---:B0-----:R-:W-:Y:S02]  /*22770*/  PRMT R4, R17.reuse, 0x7770, RZ ;  /* 0x0000777011047816 */ /* 0x041fe400000000ff */
[----:B-1----:R-:W-:Y:S01]  /*22780*/  PRMT R3, R17, 0x7772, RZ ;  /* 0x0000777211037816 */ /* 0x002fe200000000ff */
[----:B------:R0:W-:Y:S04]  /*22790*/  STL [R1+0x5d0], R5 ;  /* 0x0005d00501007387 */ /* 0x0001e80000100800 */
[----:B------:R1:W-:Y:S04]  /*227a0*/  STL [R1+0x5fc], R4 ;  /* 0x0005fc0401007387 */ /* 0x0003e80000100800 */
[----:B------:R3:W-:Y:S01]  /*227b0*/  STL [R1+0x608], R3 ;  /* 0x0006080301007387 */ /* 0x0007e20000100800 */
[----:B0-----:R-:W-:-:S02]  /*227c0*/  PRMT R5, R15, 0x7771, RZ ;  /* 0x000077710f057816 */ /* 0x001fc400000000ff */
[----:B-1----:R-:W-:Y:S02]  /*227d0*/  PRMT R4, R17, 0x7773, RZ ;  /* 0x0000777311047816 */ /* 0x002fe400000000ff */
[----:B---3--:R-:W-:Y:S01]  /*227e0*/  PRMT R3, R18, 0x7770, RZ ;  /* 0x0000777012037816 */ /* 0x008fe200000000ff */
[----:B------:R0:W-:Y:S04]  /*227f0*/  STL [R1+0x5e0], R5 ;  /* 0x0005e00501007387 */ /* 0x0001e80000100800 */
[----:B------:R1:W-:Y:S04]  /*22800*/  STL [R1+0x604], R4 ;  /* 0x0006040401007387 */ /* 0x0003e80000100800 */
[----:B------:R3:W-:Y:S01]  /*22810*/  STL [R1+0x60c], R3 ;  /* 0x00060c0301007387 */ /* 0x0007e20000100800 */
[----:B0-----:R-:W-:-:S02]  /*22820*/  PRMT R5, R16, 0x7771, RZ ;  /* 0x0000777110057816 */ /* 0x001fc400000000ff */
[C---:B-1----:R-:W-:Y:S02]  /*22830*/  PRMT R4, R18.reuse, 0x7772, RZ ;  /* 0x0000777212047816 */ /* 0x042fe400000000ff */
        /* <DEDUP_REMOVED lines=18> */
[C---:B---3--:R-:W-:Y:S01]  /*22960*/  PRMT R3, R20.reuse, 0x7773, RZ ;  /* 0x0000777314037816 */ /* 0x048fe200000000ff */
        /* <DEDUP_REMOVED lines=10> */
[----:B-1----:R-:W-:Y:S02]  /*22a10*/  PRMT R4, R21, 0x7773, RZ ;  /* 0x0000777315047816 */ /* 0x002fe400000000ff */
[C---:B---3--:R-:W-:Y:S01]  /*22a20*/  PRMT R3, R22.reuse, 0x7770, RZ ;  /* 0x0000777016037816 */ /* 0x048fe200000000ff */
        /* <DEDUP_REMOVED lines=59> */
[C---:B---3--:R-:W-:Y:S02]  /*22de0*/  PRMT R3, R29.reuse, 0x7772, RZ ;  /* 0x000077721d037816 */ /* 0x048fe400000000ff */
        /* <DEDUP_REMOVED lines=26> */
[----:B------:R-:W-:Y:S04]  /*22f90*/  STL [R1+0xb7c], R15 ;  /* 0x000b7c0f01007387 */ /* 0x000fe80000100800 */
[----:B------:R4:W-:Y:S04]  /*22fa0*/  STL [R1+0xb88], R17 ;  /* 0x000b881101007387 */ /* 0x0009e80000100800 */
[----:B0-----:R-:W4:Y:S04]  /*22fb0*/  LDL R14, [R1+0x684] ;  /* 0x00068400010e7983 */ /* 0x001f280000100800 */
[----:B------:R-:W4:Y:S04]  /*22fc0*/  LDL.LU R7, [R1+0x2b0] ;  /* 0x0002b00001077983 */ /* 0x000f280000300800 */
        /* <DEDUP_REMOVED lines=54> */
[----:B--2---:R0:W-:Y:S01]  /*23330*/  STL.64 [R1+0x8], R12 ;  /* 0x0000080c01007387 */ /* 0x0041e20000100a00 */
[----:B------:R-:W-:-:S03]  /*23340*/  PRMT R2, R0, 0x7610, R2 ;  /* 0x0000761000027816 */ /* 0x000fc60000000002 */
[----:B----4-:R-:W2:Y:S04]  /*23350*/  LDL.LU R17, [R1+0x2a4] ;  /* 0x0002a40001117983 */ /* 0x010ea80000300800 */
[----:B------:R-:W4:Y:S04]  /*23360*/  LDL.LU R15, [R1+0x2e0] ;  /* 0x0002e000010f7983 */ /* 0x000f280000300800 */
[----:B0-----:R-:W3:Y:S04]  /*23370*/  LDL.LU R12, [R1+0xbd4] ;  /* 0x000bd400010c7983 */ /* 0x001ee80000300800 */
[----:B------:R-:W2:Y:S01]  /*23380*/  LDL.LU R13, [R1+0x2e4] ;  /* 0x0002e400010d7983 */ /* 0x000ea20000300800 */
[----:B---3--:R-:W-:-:S03]  /*23390*/  PRMT R12, R4, 0x7610, R12 ;  /* 0x00007610040c7816 */ /* 0x008fc6000000000c */
[----:B------:R-:W3:Y:S02]  /*233a0*/  LDL.LU R4, [R1+0xbc0] ;  /* 0x000bc00001047983 */ /* 0x000ee40000300800 */
[----:B---3--:R-:W-:Y:S02]  /*233b0*/  PRMT R4, R6, 0x7610, R4 ;  /* 0x0000761006047816 */ /* 0x008fe40000000004 */
[----:B------:R0:W-:Y:S04]  /*233c0*/  STL.S16 [R1+0x3c0], R2 ;  /* 0x0003c00201007387 */ /* 0x0001e80000100600 */
[----:B------:R1:W-:Y:S04]  /*233d0*/  STL.S16 [R1+0x3d0], R4 ;  /* 0x0003d00401007387 */ /* 0x0003e80000100600 */
[----:B------:R3:W-:Y:S04]  /*233e0*/  STL [R1], R14 ;  /* 0x0000000e01007387 */ /* 0x0007e80000100800 */
[----:B0-----:R-:W4:Y:S04]  /*233f0*/  LDL.LU R2, [R1+0xbd0] ;  /* 0x000bd00001027983 */ /* 0x001f280000300800 */
[----:B-1----:R-:W2:Y:S04]  /*23400*/  LDL.LU R4, [R1+0xbb8] ;  /* 0x000bb80001047983 */ /* 0x002ea80000300800 */
[----:B---3--:R-:W3:Y:S04]  /*23410*/  LDL.LU R14, [R1+0x2dc] ;  /* 0x0002dc00010e7983 */ /* 0x008ee80000300800 */
[----:B------:R0:W-:Y:S04]  /*23420*/  STL.S16 [R1+0x3c8], R12 ;  /* 0x0003c80c01007387 */ /* 0x0001e80000100600 */
[----:B------:R-:W3:Y:S04]  /*23430*/  LDL.LU R6, [R1+0xbbc] ;  /* 0x000bbc0001067983 */ /* 0x000ee80000300800 */
[----:B0-----:R-:W3:Y:S01]  /*23440*/  LDL.LU R12, [R1+0x2ec] ;  /* 0x0002ec00010c7983 */ /* 0x001ee20000300800 */
[----:B--2---:R-:W-:-:S02]  /*23450*/  PRMT R4, R21, 0x7610, R4 ;  /* 0x0000761015047816 */ /* 0x004fc40000000004 */
[----:B----4-:R-:W-:Y:S01]  /*23460*/  PRMT R2, R7, 0x7610, R2 ;  /* 0x0000761007027816 */ /* 0x010fe20000000002 */
[----:B------:R-:W2:Y:S04]  /*23470*/  LDL.LU R21, [R1+0xbb4] ;  /* 0x000bb40001157983 */ /* 0x000ea80000300800 */
[----:B------:R0:W-:Y:S04]  /*23480*/  STL.S16 [R1+0x3d8], R4 ;  /* 0x0003d80401007387 */ /* 0x0001e80000100600 */
[----:B------:R-:W4:Y:S04]  /*23490*/  LDL.LU R7, [R1+0xbcc] ;  /* 0x000bcc0001077983 */ /* 0x000f280000300800 */
[----:B0-----:R-:W3:Y:S02]  /*234a0*/  LDL.LU R4, [R1+0xbb0] ;  /* 0x000bb00001047983 */ /* 0x001ee40000300800 */
[----:B---3--:R-:W-:-:S02]  /*234b0*/  PRMT R4, R20, 0x7610, R4 ;  /* 0x0000761014047816 */ /* 0x008fc40000000004 */
[----:B----4-:R-:W-:Y:S01]  /*234c0*/  PRMT R7, R11, 0x7610, R7 ;  /* 0x000076100b077816 */ /* 0x010fe20000000007 */
[----:B------:R0:W-:Y:S04]  /*234d0*/  STL.S16 [R1+0x32c], R2 ;  /* 0x00032c0201007387 */ /* 0x0001e80000100600 */
[----:B------:R1:W-:Y:S04]  /*234e0*/  STL.S16 [R1+0x334], R4 ;  /* 0x0003340401007387 */ /* 0x0003e80000100600 */
[----:B------:R-:W3:Y:S01]  /*234f0*/  LDL.LU R11, [R1+0xbc8] ;  /* 0x000bc800010b7983 */ /* 0x000ee20000300800 */
[----:B------:R-:W-:-:S03]  /*23500*/  PRMT R28, R14, 0x7610, R28 ;  /* 0x000076100e1c7816 */ /* 0x000fc6000000001c */
[----:B0-----:R-:W4:Y:S04]  /*23510*/  LDL.LU R2, [R1+0x298] ;  /* 0x0002980001027983 */ /* 0x001f280000300800 */
[----:B-1----:R-:W2:Y:S04]  /*23520*/  LDL.LU R4, [R1+0xba8] ;  /* 0x000ba80001047983 */ /* 0x002ea80000300800 */
[----:B------:R0:W-:Y:S01]  /*23530*/  STL.S16 [R1+0x3c4], R7 ;  /* 0x0003c40701007387 */ /* 0x0001e20000100600 */
[----:B------:R-:W-:-:S03]  /*23540*/  PRMT R6, R8, 0x7610, R6 ;  /* 0x0000761008067816 */ /* 0x000fc60000000006 */
[----:B------:R-:W4:Y:S01]  /*23550*/  LDL.LU R20, [R1+0xbac] ;  /* 0x000bac0001147983 */ /* 0x000f220000300800 */
[----:B---3--:R-:W-:-:S03]  /*23560*/  PRMT R11, R9, 0x7610, R11 ;  /* 0x00007610090b7816 */ /* 0x008fc6000000000b */
[----:B------:R-:W-:Y:S04]  /*23570*/  STL [R1+0x798], R28 ;  /* 0x0007981c01007387 */ /* 0x000fe80000100800 */
[----:B------:R-:W3:Y:S01]  /*23580*/  LDL.LU R9, [R1+0x2e8] ;  /* 0x0002e80001097983 */ /* 0x000ee20000300800 */
[----:B--2---:R-:W-:-:S03]  /*23590*/  PRMT R4, R19, 0x7610, R4 ;  /* 0x0000761013047816 */ /* 0x004fc60000000004 */
[----:B0-----:R-:W2:Y:S04]  /*235a0*/  LDL.LU R7, [R1+0xbc4] ;  /* 0x000bc40001077983 */ /* 0x001ea80000300800 */
[----:B------:R0:W-:Y:S01]  /*235b0*/  STL.S16 [R1+0x3dc], R4 ;  /* 0x0003dc0401007387 */ /* 0x0001e20000100600 */
[----:B----4-:R-:W-:-:S03]  /*235c0*/  PRMT R26, R2, 0x7610, R26 ;  /* 0x00007610021a7816 */ /* 0x010fc6000000001a */
[----:B------:R1:W-:Y:S04]  /*235d0*/  STL.S16 [R1+0x3cc], R11 ;  /* 0x0003cc0b01007387 */ /* 0x0003e80000100600 */
[----:B------:R-:W-:Y:S04]  /*235e0*/  STL.S16 [R1+0x3d4], R6 ;  /* 0x0003d40601007387 */ /* 0x000fe80000100600 */
[----:B0-----:R-:W4:Y:S04]  /*235f0*/  LDL.LU R4, [R1+0xba0] ;  /* 0x000ba00001047983 */ /* 0x001f280000300800 */
[----:B------:R-:W4:Y:S01]  /*23600*/  LDL.LU R14, [R1+0xb80] ;  /* 0x000b8000010e7983 */ /* 0x000f220000300800 */
[----:B------:R-:W-:-:S03]  /*23610*/  PRMT R27, R13, 0x7610, R27 ;  /* 0x000076100d1b7816 */ /* 0x000fc6000000001b */
[----:B------:R-:W4:Y:S01]  /*23620*/  LDL.LU R8, [R1+0x2f8] ;  /* 0x0002f80001087983 */ /* 0x000f220000300800 */
[----:B---3--:R-:W-:-:S03]  /*23630*/  PRMT R28, R9, 0x7610, R28 ;  /* 0x00007610091c7816 */ /* 0x008fc6000000001c */
[----:B------:R0:W-:Y:S04]  /*23640*/  STL [R1+0x7a8], R26 ;  /* 0x0007a81a01007387 */ /* 0x0001e80000100800 */
[----:B------:R-:W3:Y:S04]  /*23650*/  LDL.LU R9, [R1+0xb70] ;  /* 0x000b700001097983 */ /* 0x000ee80000300800 */
[----:B-1----:R-:W3:Y:S04]  /*23660*/  LDL.LU R11, [R1+0x2f0] ;  /* 0x0002f000010b7983 */ /* 0x002ee80000300800 */
[----:B0-----:R-:W3:Y:S01]  /*23670*/  LDL.LU R26, [R1+0x290] ;  /* 0x00029000011a7983 */ /* 0x001ee20000300800 */
[----:B--2---:R-:W-:-:S03]  /*23680*/  PRMT R7, R10, 0x7610, R7 ;  /* 0x000076100a077816 */ /* 0x004fc60000000007 */
[----:B------:R-:W2:Y:S01]  /*23690*/  LDL.LU R6, [R1+0x2fc] ;  /* 0x0002fc0001067983 */ /* 0x000ea20000300800 */
[----:B----4-:R-:W-:-:S03]  /*236a0*/  PRMT R4, R18, 0x7610, R4 ;  /* 0x0000761012047816 */ /* 0x010fc60000000004 */
[----:B------:R-:W4:Y:S04]  /*236b0*/  LDL.LU R19, [R1+0xba4] ;  /* 0x000ba40001137983 */ /* 0x000f280000300800 */
[----:B------:R0:W-:Y:S04]  /*236c0*/  STL.S16 [R1+0x3e0], R4 ;  /* 0x0003e00401007387 */ /* 0x0001e80000100600 */
[----:B------:R-:W4:Y:S04]  /*236d0*/  LDL.LU R13, [R1+0xb74] ;  /* 0x000b7400010d7983 */ /* 0x000f280000300800 */
[----:B------:R-:W4:Y:S04]  /*236e0*/  LDL.LU R2, [R1+0x310] ;  /* 0x0003100001027983 */ /* 0x000f280000300800 */
[----:B0-----:R-:W4:Y:S01]  /*236f0*/  LDL.LU R4, [R1+0xb98] ;  /* 0x000b980001047983 */ /* 0x001f220000300800 */
[----:B---3--:R-:W-:-:S03]  /*23700*/  PRMT R9, R12, 0x7610, R9 ;  /* 0x000076100c097816 */ /* 0x008fc60000000009 */
[----:B------:R-:W-:Y:S04]  /*23710*/  STL.S16 [R1+0x330], R7 ;  /* 0x0003300701007387 */ /* 0x000fe80000100600 */
[----:B------:R-:W3:Y:S01]  /*23720*/  LDL.LU R10, [R1+0x29c] ;  /* 0x00029c00010a7983 */ /* 0x000ee20000300800 */
[----:B------:R-:W-:-:S03]  /*23730*/  PRMT R23, R26, 0x7610, R23 ;  /* 0x000076101a177816 */ /* 0x000fc60000000017 */
[----:B------:R-:W-:Y:S01]  /*23740*/  STL [R1+0x7a0], R27 ;  /* 0x0007a01b01007387 */ /* 0x000fe20000100800 */
[----:B------:R-:W-:Y:S02]  /*23750*/  PRMT R14, R15, 0x7610, R14 ;  /* 0x000076100f0e7816 */ /* 0x000fe4000000000e */
[----:B--2---:R-:W-:Y:S01]  /*23760*/  PRMT R24, R6, 0x7610, R24 ;  /* 0x0000761006187816 */ /* 0x004fe20000000018 */
[----:B------:R-:W-:Y:S04]  /*23770*/  STL.S16 [R1+0x3f0], R28 ;  /* 0x0003f01c01007387 */ /* 0x000fe80000100600 */
[----:B------:R-:W2:Y:S01]  /*23780*/  LDL.LU R18, [R1+0xb9c] ;  /* 0x000b9c0001127983 */ /* 0x000ea20000300800 */
[----:B----4-:R-:W-:-:S03]  /*23790*/  PRMT R4, R3, 0x7610, R4 ;  /* 0x0000761003047816 */ /* 0x010fc60000000004 */
[----:B------:R0:W-:Y:S04]  /*237a0*/  STL.S16 [R1+0x340], R9 ;  /* 0x0003400901007387 */ /* 0x0001e80000100600 */
[----:B------:R-:W4:Y:S04]  /*237b0*/  LDL.LU R3, [R1+0xb94] ;  /* 0x000b940001037983 */ /* 0x000f280000300800 */
[----:B------:R1:W-:Y:S04]  /*237c0*/  STL [R1+0x7c0], R23 ;  /* 0x0007c01701007387 */ /* 0x0003e80000100800 */
[----:B0-----:R-:W3:Y:S04]  /*237d0*/  LDL.LU R9, [R1+0xb68] ;  /* 0x000b680001097983 */ /* 0x001ee80000300800 */
[----:B------:R0:W-:Y:S04]  /*237e0*/  STL.S16 [R1+0x3e4], R4 ;  /* 0x0003e40401007387 */ /* 0x0001e80000100600 */
[----:B------:R-:W2:Y:S04]  /*237f0*/  LDL.LU R7, [R1+0x2f4] ;  /* 0x0002f40001077983 */ /* 0x000ea80000300800 */
[----:B-1----:R-:W2:Y:S04]  /*23800*/  LDL.LU R23, [R1+0x294] ;  /* 0x0002940001177983 */ /* 0x002ea80000300800 */
[----:B0-----:R-:W2:Y:S04]  /*23810*/  LDL.LU R4, [R1+0x300] ;  /* 0x0003000001047983 */ /* 0x001ea80000300800 */
[----:B------:R-:W2:Y:S04]  /*23820*/  LDL.LU R27, [R1+0x30c] ;  /* 0x00030c00011b7983 */ /* 0x000ea80000300800 */
[----:B------:R-:W2:Y:S04]  /*23830*/  LDL.LU R26, [R1+0x324] ;  /* 0x00032400011a7983 */ /* 0x000ea80000300800 */
[----:B------:R0:W-:Y:S04]  /*23840*/  STL.S16 [R1+0x33c], R14 ;  /* 0x00033c0e01007387 */ /* 0x0001e80000100600 */
[----:B------:R1:W-:Y:S04]  /*23850*/  STL [R1+0x7b8], R24 ;  /* 0x0007b81801007387 */ /* 0x0003e80000100800 */
[----:B------:R-:W2:Y:S04]  /*23860*/  LDL.LU R15, [R1+0xb7c] ;  /* 0x000b7c00010f7983 */ /* 0x000ea80000300800 */
[----:B0-----:R-:W2:Y:S04]  /*23870*/  LDL.LU R14, [R1+0xb78] ;  /* 0x000b7800010e7983 */ /* 0x001ea80000300800 */
[----:B------:R-:W2:Y:S04]  /*23880*/  LDL.LU R28, [R1+0x318] ;  /* 0x00031800011c7983 */ /* 0x000ea80000300800 */
[----:B-1----:R-:W2:Y:S04]  /*23890*/  LDL.LU R24, [R1+0x320] ;  /* 0x0003200001187983 */ /* 0x002ea80000300800 */
        /* <DEDUP_REMOVED lines=60> */
[----:B----4-:R-:W-:-:S03]  /*23c60*/  PRMT R3, R16, 0x7610, R3 ;  /* 0x0000761010037816 */ /* 0x010fc60000000003 */
[----:B------:R-:W-:Y:S04]  /*23c70*/  STL [R1+0xab4], R29 ;  /* 0x000ab41d01007387 */ /* 0x000fe80000100800 */
[----:B------:R0:W-:Y:S01]  /*23c80*/  STL.S16 [R1+0x338], R3 ;  /* 0x0003380301007387 */ /* 0x0001e20000100600 */
[----:B---3--:R-:W-:-:S03]  /*23c90*/  PRMT R9, R11, 0x7610, R9 ;  /* 0x000076100b097816 */ /* 0x008fc60000000009 */
[----:B------:R-:W3:Y:S04]  /*23ca0*/  LDL.LU R16, [R1+0xb90] ;  /* 0x000b900001107983 */ /* 0x000ee80000300800 */
[----:B------:R-:W-:Y:S04]  /*23cb0*/  STL [R1+0xabc], R29 ;  /* 0x000abc1d01007387 */ /* 0x000fe80000100800 */
[----:B0-----:R-:W4:Y:S04]  /*23cc0*/  LDL.LU R3, [R1+0xb8c] ;  /* 0x000b8c0001037983 */ /* 0x001f280000300800 */
[----:B------:R0:W-:Y:S01]  /*23cd0*/  STL.S16 [R1+0x3f4], R9 ;  /* 0x0003f40901007387 */ /* 0x0001e20000100600 */
[----:B--2---:R-:W-:-:S02]  /*23ce0*/  PRMT R25, R7, 0x7610, R25 ;  /* 0x0000761007197816 */ /* 0x004fc40000000019 */
[----:B------:R-:W-:Y:S01]  /*23cf0*/  PRMT R22, R4, 0x7610, R22 ;  /* 0x0000761004167816 */ /* 0x000fe20000000016 */
[----:B------:R-:W2:Y:S01]  /*23d00*/  LDL.LU R7, [R1+0xb54] ;  /* 0x000b540001077983 */ /* 0x000ea20000300800 */
[----:B------:R-:W-:Y:S02]  /*23d10*/  PRMT R20, R23, 0x7610, R20 ;  /* 0x0000761017147816 */ /* 0x000fe40000000014 */
[----:B------:R-:W-:Y:S01]  /*23d20*/  PRMT R19, R27, 0x7610, R19 ;  /* 0x000076101b137816 */ /* 0x000fe20000000013 */
[----:B------:R-:W-:Y:S04]  /*23d30*/  STL [R1+0xac4], R29 ;  /* 0x000ac41d01007387 */ /* 0x000fe80000100800 */
[----:B0-----:R-:W2:Y:S01]  /*23d40*/  LDL.LU R9, [R1+0xb60] ;  /* 0x000b600001097983 */ /* 0x001ea20000300800 */
[----:B------:R-:W-:-:S03]  /*23d50*/  PRMT R13, R26, 0x7610, R13 ;  /* 0x000076101a0d7816 */ /* 0x000fc6000000000d */
[----:B------:R-:W-:Y:S04]  /*23d60*/  STL [R1+0xacc], R29 ;  /* 0x000acc1d01007387 */ /* 0x000fe80000100800 */
[----:B------:R-:W-:Y:S04]  /*23d70*/  STL [R1+0xad4], R29 ;  /* 0x000ad41d01007387 */ /* 0x000fe80000100800 */
[----:B------:R-:W-:Y:S04]  /*23d80*/  STL [R1+0xadc], R29 ;  /* 0x000adc1d01007387 */ /* 0x000fe80000100800 */
[----:B------:R-:W-:Y:S04]  /*23d90*/  STL [R1+0xae4], R29 ;  /* 0x000ae41d01007387 */ /* 0x000fe80000100800 */
        /* <DEDUP_REMOVED lines=12> */
[----:B----4-:R-:W-:-:S02]  /*23e60*/  PRMT R3, R5, 0x7610, R3 ;  /* 0x0000761005037816 */ /* 0x010fc40000000003 */
[----:B---3--:R-:W-:Y:S01]  /*23e70*/  PRMT R16, R17, 0x7610, R16 ;  /* 0x0000761011107816 */ /* 0x008fe20000000010 */
[----:B------:R-:W3:Y:S04]  /*23e80*/  LDL.LU R5, [R1+0x304] ;  /* 0x0003040001057983 */ /* 0x000ee80000300800 */
[----:B------:R0:W-:Y:S04]  /*23e90*/  STL.S16 [R1+0x3e8], R3 ;  /* 0x0003e80301007387 */ /* 0x0001e80000100600 */
[----:B------:R-:W4:Y:S04]  /*23ea0*/  LDL.LU R17, [R1+0xb88] ;  /* 0x000b880001117983 */ /* 0x000f280000300800 */
[----:B------:R-:W-:Y:S04]  /*23eb0*/  STL [R1+0x7b0], R25 ;  /* 0x0007b01901007387 */ /* 0x000fe80000100800 */
[----:B0-----:R-:W3:Y:S01]  /*23ec0*/  LDL.LU R3, [R1+0x308] ;  /* 0x0003080001037983 */ /* 0x001ee20000300800 */
[----:B--2---:R-:W-:-:S03]  /*23ed0*/  PRMT R9, R10, 0x7610, R9 ;  /* 0x000076100a097816 */ /* 0x004fc60000000009 */
[----:B------:R0:W-:Y:S04]  /*23ee0*/  STL.S16 [R1+0x3ec], R16 ;  /* 0x0003ec1001007387 */ /* 0x0001e80000100600 */
[----:B------:R-:W2:Y:S04]  /*23ef0*/  LDL.LU R4, [R1+0xb44] ;  /* 0x000b440001047983 */ /* 0x000ea80000300800 */
[----:B------:R1:W-:Y:S04]  /*23f00*/  STL [R1+0x7c8], R22 ;  /* 0x0007c81601007387 */ /* 0x0003e80000100800 */
[----:B------:R1:W-:Y:S04]  /*23f10*/  STL [R1+0x7d8], R20 ;  /* 0x0007d81401007387 */ /* 0x0003e80000100800 */
[----:B0-----:R-:W4:Y:S04]  /*23f20*/  LDL.LU R16, [R1+0xb84] ;  /* 0x000b840001107983 */ /* 0x001f280000300800 */
[----:B------:R-:W4:Y:S04]  /*23f30*/  LDL.LU R25, [R1+0x28c] ;  /* 0x00028c0001197983 */ /* 0x000f280000300800 */
[----:B-1----:R-:W4:Y:S04]  /*23f40*/  LDL.LU R22, [R1+0x31c] ;  /* 0x00031c0001167983 */ /* 0x002f280000300800 */
[----:B------:R-:W4:Y:S04]  /*23f50*/  LDL.LU R20, [R1+0x314] ;  /* 0x0003140001147983 */ /* 0x000f280000300800 */
[----:B------:R0:W-:Y:S04]  /*23f60*/  STL.S16 [R1+0x3f8], R9 ;  /* 0x0003f80901007387 */ /* 0x0001e80000100600 */
[----:B------:R-:W4:Y:S04]  /*23f70*/  LDL.LU R27, [R1+0x358] ;  /* 0x00035800011b7983 */ /* 0x000f280000300800 */
[----:B------:R-:W4:Y:S04]  /*23f80*/  LDL.LU R26, [R1+0x364] ;  /* 0x00036400011a7983 */ /* 0x000f280000300800 */
[----:B0-----:R-:W4:Y:S01]  /*23f90*/  LDL.LU R9, [R1+0xb58] ;  /* 0x000b580001097983 */ /* 0x001f220000300800 */
[----:B------:R-:W-:-:S03]  /*23fa0*/  PRMT R7, R8, 0x7610, R7 ;  /* 0x0000761008077816 */ /* 0x000fc60000000007 */
[----:B------:R-:W4:Y:S04]  /*23fb0*/  LDL.LU R23, [R1+0x328] ;  /* 0x0003280001177983 */ /* 0x000f280000300800 */
[----:B------:R0:W-:Y:S04]  /*23fc0*/  STL [R1+0x7e0], R19 ;  /* 0x0007e01301007387 */ /* 0x0001e80000100800 */
[----:B------:R-:W4:Y:S04]  /*23fd0*/  LDL.LU R24, [R1+0x35c] ;  /* 0x00035c0001187983 */ /* 0x000f280000300800 */
[----:B------:R-:W4:Y:S01]  /*23fe0*/  LDL.LU R10, [R1+0xb5c] ;  /* 0x000b5c00010a7983 */ /* 0x000f220000300800 */
[----:B---3--:R-:W-:-:S03]  /*23ff0*/  PRMT R21, R3, 0x7610, R21 ;  /* 0x0000761003157816 */ /* 0x008fc60000000015 */
[----:B------:R-:W3:Y:S04]  /*24000*/  LDL.LU R8, [R1+0xb50] ;  /* 0x000b500001087983 */ /* 0x000ee80000300800 */
[----:B------:R1:W-:Y:S01]  /*24010*/  STL [R1+0x7d0], R21 ;  /* 0x0007d01501007387 */ /* 0x0003e20000100800 */
[----:B0-----:R-:W-:Y:S02]  /*24020*/  PRMT R19, R2, 0x7610, R19 ;  /* 0x0000761002137816 */ /* 0x001fe40000000013 */
[----:B--2---:R-:W-:Y:S01]  /*24030*/  PRMT R4, R5, 0x7610, R4 ;  /* 0x0000761005047816 */ /* 0x004fe20000000004 */
[----:B------:R0:W-:Y:S04]  /*24040*/  STL.S16 [R1+0x344], R7 ;  /* 0x0003440701007387 */ /* 0x0001e80000100600 */
[----:B------:R-:W2:Y:S04]  /*24050*/  LDL.LU R3, [R1+0xb38] ;  /* 0x000b380001037983 */ /* 0x000ea80000300800 */
[----:B-1----:R-:W3:Y:S01]  /*24060*/  LDL.LU R21, [R1+0x288] ;  /* 0x0002880001157983 */ /* 0x002ee20000300800 */
[----:B----4-:R-:W-:-:S02]  /*24070*/  PRMT R16, R28, 0x7610, R16 ;  /* 0x000076101c107816 */ /* 0x010fc40000000010 */
[----:B------:R-:W-:Y:S01]  /*24080*/  PRMT R14, R25, 0x7610, R14 ;  /* 0x00007610190e7816 */ /* 0x000fe2000000000e */
[----:B------:R1:W-:Y:S04]  /*24090*/  STL.S16 [R1+0x348], R4 ;  /* 0x0003480401007387 */ /* 0x0003e80000100600 */
[----:B0-----:R-:W4:Y:S01]  /*240a0*/  LDL.LU R7, [R1+0xb4c] ;  /* 0x000b4c0001077983 */ /* 0x001f220000300800 */
[----:B------:R-:W-:-:S03]  /*240b0*/  PRMT R18, R20, 0x7610, R18 ;  /* 0x0000761014127816 */ /* 0x000fc60000000012 */
[----:B------:R-:W2:Y:S04]  /*240c0*/  LDL.LU R5, [R1+0xb40] ;  /* 0x000b400001057983 */ /* 0x000ea80000300800 */
[----:B-1----:R-:W4:Y:S01]  /*240d0*/  LDL.LU R4, [R1+0xb3c] ;  /* 0x000b3c0001047983 */ /* 0x002f220000300800 */
[----:B------:R-:W-:-:S03]  /*240e0*/  PRMT R12, R27, 0x7610, R12 ;  /* 0x000076101b0c7816 */ /* 0x000fc6000000000c */
[----:B------:R-:W2:Y:S04]  /*240f0*/  LDL.LU R2, [R1+0xb34] ;  /* 0x000b340001027983 */ /* 0x000ea80000300800 */
[----:B------:R-:W-:Y:S01]  /*24100*/  STL [R1+0x7e8], R18 ;  /* 0x0007e81201007387 */ /* 0x000fe20000100800 */
[----:B------:R-:W-:-:S03]  /*24110*/  PRMT R9, R26, 0x7610, R9 ;  /* 0x000076101a097816 */ /* 0x000fc60000000009 */
[----:B------:R-:W-:Y:S04]  /*24120*/  STL.S16 [R1+0x34c], R19 ;  /* 0x00034c1301007387 */ /* 0x000fe80000100600 */
        /* <DEDUP_REMOVED lines=15> */
[----:B------:R-:W-:Y:S01]  /*24220*/  STL [R1+0xab8], R13 ;  /* 0x000ab80d01007387 */ /* 0x000fe20000100800 */
[----:B---3--:R-:W-:-:S05]  /*24230*/  PRMT R17, R21, 0x7610, R17 ;  /* 0x0000761015117816 */ /* 0x008fca0000000011 */
[----:B------:R0:W-:Y:S02]  /*24240*/  STL [R1+0x7f0], R17 ;  /* 0x0007f01101007387 */ /* 0x0001e40000100800 */
[----:B0-----:R-:W-:-:S05]  /*24250*/  PRMT R17, R22, 0x7610, R17 ;  /* 0x0000761016117816 */ /* 0x001fca0000000011 */
[----:B------:R-:W-:Y:S04]  /*24260*/  STL.S16 [R1+0x350], R17 ;  /* 0x0003501101007387 */ /* 0x000fe80000100600 */
[----:B------:R-:W3:Y:S04]  /*24270*/  LDL.LU R27, [R1+0x284] ;  /* 0x00028400011b7983 */ /* 0x000ee80000300800 */
[----:B------:R-:W3:Y:S01]  /*24280*/  LDL.LU R26, [R1+0x374] ;  /* 0x00037400011a7983 */ /* 0x000ee20000300800 */
[----:B------:R-:W-:Y:S02]  /*24290*/  PRMT R16, R23, 0x7610, R16 ;  /* 0x0000761017107816 */ /* 0x000fe40000000010 */
[----:B------:R-:W-:Y:S01]  /*242a0*/  PRMT R10, R24, 0x7610, R10 ;  /* 0x00007610180a7816 */ /* 0x000fe2000000000a */
[----:B------:R-:W3:Y:S04]  /*242b0*/  LDL.LU R23, [R1+0x36c] ;  /* 0x00036c0001177983 */ /* 0x000ee80000300800 */
[----:B------:R0:W-:Y:S04]  /*242c0*/  STL.S16 [R1+0x354], R16 ;  /* 0x0003541001007387 */ /* 0x0001e80000100600 */
[----:B------:R-:W3:Y:S01]  /*242d0*/  LDL.LU R24, [R1+0x370] ;  /* 0x0003700001187983 */ /* 0x000ee20000300800 */
[----:B----4-:R-:W-:-:S03]  /*242e0*/  PRMT R11, R28, 0x7610, R11 ;  /* 0x000076101c0b7816 */ /* 0x010fc6000000000b */
[----:B------:R-:W4:Y:S04]  /*242f0*/  LDL.LU R28, [R1+0x368] ;  /* 0x00036800011c7983 */ /* 0x000f280000300800 */
[----:B0-----:R-:W4:Y:S04]  /*24300*/  LDL.LU R16, [R1+0x380] ;  /* 0x0003800001107983 */ /* 0x001f280000300800 */
[----:B------:R-:W4:Y:S04]  /*24310*/  LDL.LU R22, [R1+0x394] ;  /* 0x0003940001167983 */ /* 0x000f280000300800 */
[----:B------:R-:W4:Y:S04]  /*24320*/  LDL.LU R21, [R1+0x390] ;  /* 0x0003900001157983 */ /* 0x000f280000300800 */
[----:B------:R-:W4:Y:S04]  /*24330*/  LDL.LU R20, [R1+0x38c] ;  /* 0x00038c0001147983 */ /* 0x000f280000300800 */
[----:B------:R-:W4:Y:S04]  /*24340*/  LDL.LU R19, [R1+0x270] ;  /* 0x0002700001137983 */ /* 0x000f280000300800 */
[----:B------:R-:W4:Y:S01]  /*24350*/  LDL.LU R18, [R1+0x388] ;  /* 0x0003880001127983 */ /* 0x000f220000300800 */
[----:B--2---:R-:W-:-:S03]  /*24360*/  PRMT R15, R25, 0x7610, R15 ;  /* 0x00007610190f7816 */ /* 0x004fc6000000000f */
[----:B------:R-:W2:Y:S01]  /*24370*/  LDL.LU R17, [R1+0x384] ;  /* 0x0003840001117983 */ /* 0x000ea20000300800 */
[----:B---3--:R-:W-:-:S03]  /*24380*/  PRMT R4, R26, 0x7610, R4 ;  /* 0x000076101a047816 */ /* 0x008fc60000000004 */
[----:B------:R-:W3:Y:S04]  /*24390*/  LDL.LU R25, [R1+0x278] ;  /* 0x0002780001197983 */ /* 0x000ee80000300800 */
[----:B------:R-:W2:Y:S01]  /*243a0*/  LDL.LU R26, [R1+0x3a0] ;  /* 0x0003a000011a7983 */ /* 0x000ea20000300800 */
[----:B----4-:R-:W-:Y:S02]  /*243b0*/  PRMT R0, R16, 0x7610, R0 ;  /* 0x0000761010007816 */ /* 0x010fe40000000000 */
[----:B------:R-:W-:Y:S01]  /*243c0*/  PRMT R7, R28, 0x7610, R7 ;  /* 0x000076101c077816 */ /* 0x000fe20000000007 */
[----:B------:R0:W-:Y:S04]  /*243d0*/  STL.S16 [R1+0x358], R15 ;  /* 0x0003580f01007387 */ /* 0x0001e80000100600 */
[----:B------:R-:W-:Y:S04]  /*243e0*/  STL [R1+0x870], R0 ;  /* 0x0008700001007387 */ /* 0x000fe80000100800 */
[----:B------:R-:W-:Y:S04]  /*243f0*/  STL [R1+0x8f8], R0 ;  /* 0x0008f80001007387 */ /* 0x000fe80000100800 */
[----:B------:R-:W-:Y:S04]  /*24400*/  STL [R1+0x980], R0 ;  /* 0x0009800001007387 */ /* 0x000fe80000100800 */
[----:B------:R-:W-:Y:S04]  /*24410*/  STL [R1+0xa08], R0 ;  /* 0x000a080001007387 */ /* 0x000fe80000100800 */
[----:B------:R-:W-:Y:S04]  /*24420*/  STL [R1+0xa90], R0 ;  /* 0x000a900001007387 */ /* 0x000fe80000100800 */
[----:B------:R2:W-:Y:S04]  /*24430*/  STL [R1+0xb18], R0 ;  /* 0x000b180001007387 */ /* 0x0005e80000100800 */
[----:B------:R-:W4:Y:S04]  /*24440*/  LDL.LU R28, [R1+0x37c] ;  /* 0x00037c00011c7983 */ /* 0x000f280000300800 */
[----:B0-----:R-:W3:Y:S01]  /*24450*/  LDL.LU R15, [R1+0x27c] ;  /* 0x00027c00010f7983 */ /* 0x001ee20000300800 */
[----:B------:R-:W-:-:S03]  /*24460*/  PRMT R8, R27, 0x7610, R8 ;  /* 0x000076101b087816 */ /* 0x000fc60000000008 */
[----:B------:R-:W3:Y:S04]  /*24470*/  LDL.LU R27, [R1+0x378] ;  /* 0x00037800011b7983 */ /* 0x000ee80000300800 */
[----:B------:R-:W-:Y:S04]  /*24480*/  STL [R1+0x858], R4 ;  /* 0x0008580401007387 */ /* 0x000fe80000100800 */
[----:B------:R-:W-:Y:S04]  /*24490*/  STL [R1+0x8e0], R4 ;  /* 0x0008e00401007387 */ /* 0x000fe80000100800 */
[----:B------:R-:W-:Y:S04]  /*244a0*/  STL [R1+0x968], R4 ;  /* 0x0009680401007387 */ /* 0x000fe80000100800 */
[----:B------:R-:W-:Y:S04]  /*244b0*/  STL [R1+0x9f0], R4 ;  /* 0x0009f00401007387 */ /* 0x000fe80000100800 */
[----:B------:R-:W-:Y:S04]  /*244c0*/  STL [R1+0xa78], R4 ;  /* 0x000a780401007387 */ /* 0x000fe80000100800 */
[----:B------:R-:W-:Y:S01]  /*244d0*/  STL [R1+0xb00], R4 ;  /* 0x000b000401007387 */ /* 0x000fe20000100800 */
[----:B------:R-:W-:-:S03]  /*244e0*/  PRMT R6, R24, 0x7610, R6 ;  /* 0x0000761018067816 */ /* 0x000fc60000000006 */
[----:B------:R-:W3:Y:S01]  /*244f0*/  LDL.LU R24, [R1+0x398] ;  /* 0x0003980001187983 */ /* 0x000ee20000300800 */
[----:B------:R-:W-:-:S03]  /*24500*/  PRMT R14, R23, 0x7610, R14 ;  /* 0x00007610170e7816 */ /* 0x000fc6000000000e */
        /* <DEDUP_REMOVED lines=25> */
[----:B------:R-:W3:Y:S01]  /*246a0*/  LDL.LU R16, [R1+0x41c] ;  /* 0x00041c0001107983 */ /* 0x000ee20000300800 */
[----:B--2---:R-:W-:-:S02]  /*246b0*/  PRMT R0, R26, 0x7610, R0 ;  /* 0x000076101a007816 */ /* 0x004fc40000000000 */
[----:B----4-:R-:W-:-:S03]  /*246c0*/  PRMT R3, R28, 0x7610, R3 ;  /* 0x000076101c037816 */ /* 0x010fc60000000003 */
[----:B------:R0:W-:Y:S04]  /*246d0*/  STL.S16 [R1+0x238], R0 ;  /* 0x0002380001007387 */ /* 0x0001e80000100600 */
[----:B------:R-:W2:Y:S01]  /*246e0*/  LDL.LU R28, [R1+0x3a4] ;  /* 0x0003a400011c7983 */ /* 0x000ea20000300800 */
[----:B---3--:R-:W-:Y:S02]  /*246f0*/  PRMT R2, R15, 0x7610, R2 ;  /* 0x000076100f027816 */ /* 0x008fe40000000002 */
[----:B------:R-:W-:Y:S01]  /*24700*/  PRMT R13, R27, 0x7610, R13 ;  /* 0x000076101b0d7816 */ /* 0x000fe2000000000d */
[----:B------:R-:W-:Y:S04]  /*24710*/  STL [R1+0x860], R3 ;  /* 0x0008600301007387 */ /* 0x000fe80000100800 */
[----:B0-----:R-:W3:Y:S04]  /*24720*/  LDL.LU R0, [R1+0x3b0] ;  /* 0x0003b00001007983 */ /* 0x001ee80000300800 */
        /* <DEDUP_REMOVED lines=11> */
[----:B------:R4:W-:Y:S01]  /*247e0*/  STL [R1+0xb08], R3 ;  /* 0x000b080301007387 */ /* 0x0009e20000100800 */
[----:B------:R-:W-:-:S03]  /*247f0*/  PRMT R5, R25, 0x7610, R5 ;  /* 0x0000761019057816 */ /* 0x000fc60000000005 */
        /* <DEDUP_REMOVED lines=21> */
[----:B------:R-:W4:Y:S01]  /*24950*/  LDL.LU R26, [R1+0x448] ;  /* 0x00044800011a7983 */ /* 0x000f220000300800 */
[----:B------:R-:W-:Y:S02]  /*24960*/  PRMT R11, R18, 0x7610, R11 ;  /* 0x00007610120b7816 */ /* 0x000fe4000000000b */
[----:B------:R-:W-:Y:S01]  /*24970*/  PRMT R12, R17, 0x7610, R12 ;  /* 0x00007610110c7816 */ /* 0x000fe2000000000c */
[----:B------:R-:W-:Y:S04]  /*24980*/  STL.S16 [R1+0x35c], R14 ;  /* 0x00035c0e01007387 */ /* 0x000fe80000100600 */
[----:B------:R-:W4:Y:S04]  /*24990*/  LDL.LU R15, [R1+0x420] ;  /* 0x00042000010f7983 */ /* 0x000f280000300800 */
[----:B---3--:R0:W-:Y:S01]  /*249a0*/  STL [R1+0xb20], R0 ;  /* 0x000b200001007387 */ /* 0x0081e20000100800 */
[----:B--2---:R-:W-:-:S02]  /*249b0*/  PRMT R2, R28, 0x7610, R2 ;  /* 0x000076101c027816 */ /* 0x004fc40000000002 */
[----:B----4-:R-:W-:Y:S01]  /*249c0*/  PRMT R3, R27, 0x7610, R3 ;  /* 0x000076101b037816 */ /* 0x010fe20000000003 */
[----:B0-----:R-:W2:Y:S04]  /*249d0*/  LDL.LU R0, [R1+0x26c] ;  /* 0x00026c0001007983 */ /* 0x001ea80000300800 */
[----:B------:R0:W-:Y:S01]  /*249e0*/  STL.S16 [R1+0x240], R2 ;  /* 0x0002400201007387 */ /* 0x0001e20000100600 */
[----:B------:R-:W-:-:S03]  /*249f0*/  PRMT R4, R25, 0x7610, R4 ;  /* 0x0000761019047816 */ /* 0x000fc60000000004 */
[----:B0-----:R-:W3:Y:S04]  /*24a00*/  LDL.LU R2, [R1+0x3b4] ;  /* 0x0003b40001027983 */ /* 0x001ee80000300800 */
        /* <DEDUP_REMOVED lines=10> */
[----:B------:R-:W-:Y:S04]  /*24ab0*/  STL.S16 [R1+0x224], R10 ;  /* 0x0002240a01007387 */ /* 0x000fe80000100600 */
        /* <DEDUP_REMOVED lines=15> */
[----:B--2---:R-:W2:Y:S01]  /*24bb0*/  LDL.LU R4, [R1+0x260] ;  /* 0x0002600001047983 */ /* 0x004ea20000300800 */
[----:B------:R-:W-:-:S03]  /*24bc0*/  PRMT R5, R24, 0x7610, R5 ;  /* 0x0000761018057816 */ /* 0x000fc60000000005 */
[----:B------:R0:W-:Y:S04]  /*24bd0*/  STL.S16 [R1+0x230], R6 ;  /* 0x0002300601007387 */ /* 0x0001e80000100600 */
[----:B------:R-:W-:Y:S04]  /*24be0*/  STL.S16 [R1+0x22c], R7 ;  /* 0x00022c0701007387 */ /* 0x000fe80000100600 */
[----:B------:R-:W-:Y:S04]  /*24bf0*/  STL.S16 [R1+0x368], R8 ;  /* 0x0003680801007387 */ /* 0x000fe80000100600 */
        /* <DEDUP_REMOVED lines=9> */
[----:B---3--:R1:W-:Y:S04]  /*24c90*/  STL [R1+0xb30], R0 ;  /* 0x000b300001007387 */ /* 0x0083e80000100800 */
[----:B------:R3:W-:Y:S04]  /*24ca0*/  STL.S16 [R1+0x234], R5 ;  /* 0x0002340501007387 */ /* 0x0007e80000100600 */
[----:B0-----:R-:W2:Y:S04]  /*24cb0*/  LDL.LU R6, [R1+0x3fc] ;  /* 0x0003fc0001067983 */ /* 0x001ea80000300800 */
[----:B-1----:R-:W4:Y:S04]  /*24cc0*/  LDL.LU R0, [R1+0x3a8] ;  /* 0x0003a80001007983 */ /* 0x002f280000300800 */
[----:B---3--:R-:W3:Y:S04]  /*24cd0*/  LDL.LU R5, [R1+0x3bc] ;  /* 0x0003bc0001057983 */ /* 0x008ee80000300800 */
[----:B------:R-:W3:Y:S04]  /*24ce0*/  LDL.LU R7, [R1+0x400] ;  /* 0x0004000001077983 */ /* 0x000ee80000300800 */
[----:B------:R-:W3:Y:S04]  /*24cf0*/  LDL.LU R8, [R1+0x264] ;  /* 0x0002640001087983 */ /* 0x000ee80000300800 */
        /* <DEDUP_REMOVED lines=19> */
[----:B------:R-:W2:Y:S04]  /*24e30*/  LDL.LU R2, [R1+0xb10] ;  /* 0x000b100001027983 */ /* 0x000ea80000300800 */
        /* <DEDUP_REMOVED lines=80> */
[----:B------:R0:W-:Y:S01]  /*25340*/  STL [R1+0xaa8], R0 ;  /* 0x000aa80001007387 */ /* 0x0001e20000100800 */
[----:B----4-:R-:W-:-:S05]  /*25350*/  PRMT R14, R15, 0x7610, R14 ;  /* 0x000076100f0e7816 */ /* 0x010fca000000000e */
[----:B------:R1:W-:Y:S04]  /*25360*/  STL.S16 [R1+0x274], R14 ;  /* 0x0002740e01007387 */ /* 0x0003e80000100600 */
[----:B0-----:R-:W2:Y:S04]  /*25370*/  LDL.LU R0, [R1+0x454] ;  /* 0x0004540001007983 */ /* 0x001ea80000300800 */
        /* <DEDUP_REMOVED lines=197> */
[----:B----4-:R0:W-:Y:S04]  /*25fd0*/  STL [R1+0x998], R0 ;  /* 0x0009980001007387 */ /* 0x0101e80000100800 */
        /* <DEDUP_REMOVED lines=35> */
[----:B0-----:R-:W3:Y:S01]  /*26210*/  LDL.LU R29, [R1+0x99c] ;  /* 0x00099c00011d7983 */ /* 0x001ee20000300800 */
[----:B------:R-:W-:Y:S02]  /*26220*/  PRMT R5, R24, 0x7610, R5 ;  /* 0x0000761018057816 */ /* 0x000fe40000000005 */
[----:B------:R-:W-:-:S02]  /*26230*/  PRMT R4, R25, 0x7610, R4 ;  /* 0x0000761019047816 */ /* 0x000fc40000000004 */
[----:B------:R-:W-:Y:S02]  /*26240*/  PRMT R3, R27, 0x7610, R3 ;  /* 0x000076101b037816 */ /* 0x000fe40000000003 */
[----:B------:R-:W-:Y:S02]  /*26250*/  PRMT R2, R28, 0x7610, R2 ;  /* 0x000076101c027816 */ /* 0x000fe40000000002 */
[----:B--2---:R-:W-:Y:S02]  /*26260*/  PRMT R13, R16, 0x7610, R13 ;  /* 0x00007610100d7816 */ /* 0x004fe4000000000d */
[----:B----4-:R-:W-:Y:S02]  /*26270*/  PRMT R12, R17, 0x7610, R12 ;  /* 0x00007610110c7816 */ /* 0x010fe4000000000c */
        /* <DEDUP_REMOVED lines=19> */
[----:B------:R-:W4:Y:S04]  /*263b0*/  LDL.LU R3, [R1+0x55c] ;  /* 0x00055c0001037983 */ /* 0x000f280000300800 */
[----:B------:R-:W4:Y:S04]  /*263c0*/  LDL.LU R4, [R1+0x564] ;  /* 0x0005640001047983 */ /* 0x000f280000300800 */
[----:B------:R-:W4:Y:S01]  /*263d0*/  LDL.LU R5, [R1+0x568] ;  /* 0x0005680001057983 */ /* 0x000f220000300800 */
[----:B---3--:R-:W-:-:S05]  /*263e0*/  PRMT R14, R15, 0x7610, R14 ;  /* 0x000076100f0e7816 */ /* 0x008fca000000000e */
[----:B------:R-:W-:Y:S04]  /*263f0*/  STL.S16 [R1+0x3fc], R14 ;  /* 0x0003fc0e01007387 */ /* 0x000fe80000100600 */
[----:B-1----:R-:W3:Y:S04]  /*26400*/  LDL.LU R6, [R1+0x570] ;  /* 0x0005700001067983 */ /* 0x002ee80000300800 */
[----:B------:R-:W3:Y:S01]  /*26410*/  LDL.LU R7, [R1+0x56c] ;  /* 0x00056c0001077983 */ /* 0x000ee20000300800 */
[----:B------:R-:W-:-:S03]  /*26420*/  PRMT R29, R0, 0x7610, R29 ;  /* 0x00007610001d7816 */ /* 0x000fc6000000001d */
[----:B------:R-:W2:Y:S04]  /*26430*/  LDL.LU R0, [R1+0x998] ;  /* 0x0009980001007983 */ /* 0x000ea80000300800 */
[----:B------:R0:W-:Y:S04]  /*26440*/  STL.S16 [R1+0x444], R29 ;  /* 0x0004441d01007387 */ /* 0x0001e80000100600 */
[----:B------:R-:W3:Y:S04]  /*26450*/  LDL.LU R8, [R1+0x574] ;  /* 0x0005740001087983 */ /* 0x000ee80000300800 */
[----:B------:R-:W3:Y:S04]  /*26460*/  LDL.LU R9, [R1+0x578] ;  /* 0x0005780001097983 */ /* 0x000ee80000300800 */
[----:B0-----:R-:W2:Y:S04]  /*26470*/  LDL.LU R29, [R1+0x994] ;  /* 0x00099400011d7983 */ /* 0x001ea80000300800 */
[----:B------:R-:W3:Y:S04]  /*26480*/  LDL.LU R10, [R1+0x580] ;  /* 0x00058000010a7983 */ /* 0x000ee80000300800 */
[----:B------:R-:W3:Y:S04]  /*26490*/  LDL.LU R11, [R1+0x57c] ;  /* 0x00057c00010b7983 */ /* 0x000ee80000300800 */
[----:B------:R-:W4:Y:S04]  /*264a0*/  LDL.LU R26, [R1+0x5c8] ;  /* 0x0005c800011a7983 */ /* 0x000f280000300800 */
        /* <DEDUP_REMOVED lines=27> */
[----:B0-----:R-:W2:Y:S02]  /*26660*/  LDL.LU R29, [R1+0x97c] ;  /* 0x00097c00011d7983 */ /* 0x001ea40000300800 */
[----:B--2---:R-:W-:-:S02]  /*26670*/  PRMT R29, R2, 0x7610, R29 ;  /* 0x00007610021d7816 */ /* 0x004fc4000000001d */
[----:B----4-:R-:W-:Y:S01]  /*26680*/  PRMT R0, R26, 0x7610, R0 ;  /* 0x000076101a007816 */ /* 0x010fe20000000000 */
[----:B------:R-:W3:Y:S04]  /*26690*/  LDL.LU R2, [R1+0x978] ;  /* 0x0009780001027983 */ /* 0x000ee80000300800 */
[----:B------:R0:W-:Y:S04]  /*266a0*/  STL.S16 [R1+0x434], R29 ;  /* 0x0004341d01007387 */ /* 0x0001e80000100600 */
[----:B------:R-:W2:Y:S04]  /*266b0*/  LDL.LU R26, [R1+0x640] ;  /* 0x00064000011a7983 */ /* 0x000ea80000300800 */
[----:B0-----:R-:W4:Y:S02]  /*266c0*/  LDL.LU R29, [R1+0x974] ;  /* 0x00097400011d7983 */ /* 0x001f240000300800 */
[----:B----4-:R-:W-:-:S02]  /*266d0*/  PRMT R29, R3, 0x7610, R29 ;  /* 0x00007610031d7816 */ /* 0x010fc4000000001d */
[----:B------:R0:W-:Y:S04]  /*266e0*/  STL.S16 [R1+0x494], R0 ;  /* 0x0004940001007387 */ /* 0x0001e80000100600 */
[----:B------:R1:W-:Y:S01]  /*266f0*/  STL.S16 [R1+0x430], R29 ;  /* 0x0004301d01007387 */ /* 0x0003e20000100600 */
[----:B---3--:R-:W-:-:S03]  /*26700*/  PRMT R2, R28, 0x7610, R2 ;  /* 0x000076101c027816 */ /* 0x008fc60000000002 */
        /* <DEDUP_REMOVED lines=164> */
[----:B------:R0:W-:Y:S04]  /*27150*/  STL [R1+0x888], R0 ;  /* 0x0008880001007387 */ /* 0x0001e80000100800 */
[----:B------:R1:W-:Y:S04]  /*27160*/  STL.S16 [R1+0x4d4], R29 ;  /* 0x0004d41d01007387 */ /* 0x0003e80000100600 */
[----:B------:R-:W2:Y:S04]  /*27170*/  LDL.LU R11, [R1+0x8a8] ;  /* 0x0008a800010b7983 */ /* 0x000ea80000300800 */
[----:B0-----:R-:W2:Y:S04]  /*27180*/  LDL.LU R0, [R1+0x64c] ;  /* 0x00064c0001007983 */ /* 0x001ea80000300800 */
[----:B-1----:R-:W3:Y:S02]  /*27190*/  LDL.LU R29, [R1+0x8a4] ;  /* 0x0008a400011d7983 */ /* 0x002ee40000300800 */
        /* <DEDUP_REMOVED lines=21> */
[----:B----4-:R-:W-:Y:S02]  /*272f0*/  PRMT R13, R16, 0x7610, R13 ;  /* 0x00007610100d7816 */ /* 0x010fe4000000000d */
[----:B---3--:R-:W-:Y:S02]  /*27300*/  PRMT R12, R17, 0x7610, R12 ;  /* 0x00007610110c7816 */ /* 0x008fe4000000000c */
        /* <DEDUP_REMOVED lines=23> */
[----:B------:R0:W-:Y:S04]  /*27480*/  STL.S16 [R1+0x504], R14 ;  /* 0x0005040e01007387 */ /* 0x0001e80000100600 */
[----:B-1----:R-:W2:Y:S04]  /*27490*/  LDL.LU R11, [R1+0x680] ;  /* 0x00068000010b7983 */ /* 0x002ea80000300800 */
[----:B------:R-:W2:Y:S01]  /*274a0*/  LDL.LU R12, [R1+0x68c] ;  /* 0x00068c00010c7983 */ /* 0x000ea20000300800 */
[----:B------:R-:W-:-:S03]  /*274b0*/  PRMT R29, R0, 0x7610, R29 ;  /* 0x00007610001d7816 */ /* 0x000fc6000000001d */
[----:B------:R-:W3:Y:S04]  /*274c0*/  LDL.LU R0, [R1+0x888] ;  /* 0x0008880001007983 */ /* 0x000ee80000300800 */
[----:B------:R1:W-:Y:S04]  /*274d0*/  STL.S16 [R1+0x548], R29 ;  /* 0x0005481d01007387 */ /* 0x0003e80000100600 */
[----:B------:R-:W2:Y:S04]  /*274e0*/  LDL.LU R13, [R1+0x688] ;  /* 0x00068800010d7983 */ /* 0x000ea80000300800 */
[----:B0-----:R-:W2:Y:S04]  /*274f0*/  LDL.LU R14, [R1+0x690] ;  /* 0x00069000010e7983 */ /* 0x001ea80000300800 */
[----:B-1----:R-:W3:Y:S04]  /*27500*/  LDL.LU R29, [R1+0x884] ;  /* 0x00088400011d7983 */ /* 0x002ee80000300800 */
        /* <DEDUP_REMOVED lines=134> */
[----:B--2---:R1:W-:Y:S02]  /*27d70*/  STL.S16 [R1+0x58c], R29 ;  /* 0x00058c1d01007387 */ /* 0x0043e40000100600 */
.L_x_168:
[----:B------:R-:W-:Y:S05]  /*27d80*/  BSYNC.RECONVERGENT B1 ;  /* 0x0000000000017941 */ /* 0x000fea0003800200 */
.L_x_167:
[----:B-----5:R2:W-:Y:S04]  /*27d90*/  STL [R1+0x8a0], R8 ;  /* 0x0008a00801007387 */ /* 0x0205e80000100800 */
[----:B------:R3:W-:Y:S04]  /*27da0*/  STL [R1+0x8ac], R17 ;  /* 0x0008ac1101007387 */ /* 0x0007e80000100800 */
[----:B------:R-:W-:Y:S04]  /*27db0*/  STL [R1+0x8b8], R26 ;  /* 0x0008b81a01007387 */ /* 0x000fe80000100800 */
[----:B--2---:R-:W2:Y:S04]  /*27dc0*/  LDL R8, [R1+0x33c] ;  /* 0x00033c0001087983 */ /* 0x004ea80000100800 */
[----:B---3--:R-:W3:Y:S04]  /*27dd0*/  LDL R17, [R1+0x344] ;  /* 0x0003440001117983 */ /* 0x008ee80000100800 */
[----:B------:R4:W-:Y:S04]  /*27de0*/  STL [R1+0x89c], R5 ;  /* 0x00089c0501007387 */ /* 0x0009e80000100800 */
[----:B------:R0:W-:Y:S04]  /*27df0*/  STL [R1+0x794], R28 ;  /* 0x0007941c01007387 */ /* 0x0001e80000100800 */
[----:B------:R1:W-:Y:S01]  /*27e00*/  STL [R1+0x8a4], R11 ;  /* 0x0008a40b01007387 */ /* 0x0003e20000100800 */
[----:B----4-:R-:W-:-:S03]  /*27e10*/  LOP3.LUT R5, R28, 0xff, RZ, 0xc0, !PT ;  /* 0x000000ff1c057812 */ /* 0x010fc600078ec0ff */
[----:B------:R4:W-:Y:S04]  /*27e20*/  STL [R1+0x8b4], R23 ;  /* 0x0008b41701007387 */ /* 0x0009e80000100800 */
[----:B0-----:R-:W3:Y:S04]  /*27e30*/  LDL R28, [R1+0x348] ;  /* 0x00034800011c7983 */ /* 0x001ee80000100800 */
[----:B-1----:R-:W3:Y:S04]  /*27e40*/  LDL R11, [R1+0x34c] ;  /* 0x00034c00010b7983 */ /* 0x002ee80000100800 */
[----:B----4-:R-:W4:Y:S04]  /*27e50*/  LDL R23, [R1+0x350] ;  /* 0x0003500001177983 */ /* 0x010f280000100800 */
[----:B------:R-:W4:Y:S04]  /*27e60*/  LDL R26, [R1+0x354] ;  /* 0x00035400011a7983 */ /* 0x000f280000100800 */
[----:B------:R0:W-:Y:S01]  /*27e70*/  STL [R1+0x8a8], R14 ;  /* 0x0008a80e01007387 */ /* 0x0001e20000100800 */
[----:B------:R-:W-:-:S03]  /*27e80*/  LOP3.LUT R29, R25, 0xff, RZ, 0xc0, !PT ;  /* 0x000000ff191d7812 */ /* 0x000fc600078ec0ff */
[----:B------:R1:W-:Y:S01]  /*27e90*/  STL [R1+0x8b0], R20 ;  /* 0x0008b01401007387 */ /* 0x0003e20000100800 */
[----:B0-----:R-:W-:-:S03]  /*27ea0*/  IMAD.U32 R14, R27, 0x10000, RZ ;  /* 0x000100001b0e7824 */ /* 0x001fc600078e00ff */
[----:B------:R-:W-:Y:S01]  /*27eb0*/  STL [R1+0x898], R2 ;  /* 0x0008980201007387 */ /* 0x000fe20000100800 */
[----:B-1----:R-:W-:-:S03]  /*27ec0*/  IMAD.U32 R20, R24, 0x10000, RZ ;  /* 0x0001000018147824 */ /* 0x002fc600078e00ff */
[----:B------:R0:W-:Y:S04]  /*27ed0*/  STL.64 [R1+0x7a0], R24 ;  /* 0x0007a01801007387 */ /* 0x0001e80000100a00 */
[----:B------:R1:W-:Y:S04]  /*27ee0*/  STL [R1+0x7a8], R22 ;  /* 0x0007a81601007387 */ /* 0x0003e80000100800 */
[----:B------:R-:W-:Y:S01]  /*27ef0*/  STL [R1+0x7bc], R15 ;  /* 0x0007bc0f01007387 */ /* 0x000fe20000100800 */
[----:B0-----:R-:W-:Y:S01]  /*27f00*/  IMAD.U32 R24, R21, 0x10000, RZ ;  /* 0x0001000015187824 */ /* 0x001fe200078e00ff */
[----:B------:R-:W-:-:S02]  /*27f10*/  LOP3.LUT R25, R22, 0xff, RZ, 0xc0, !PT ;  /* 0x000000ff16197812 */ /* 0x000fc400078ec0ff */
[----:B-1----:R-:W-:Y:S01]  /*27f20*/  LOP3.LUT R22, R19, 0xff, RZ, 0xc0, !PT ;  /* 0x000000ff13167812 */ /* 0x002fe200078ec0ff */
[----:B------:R-:W-:Y:S04]  /*27f30*/  STL [R1+0x7c0], R13 ;  /* 0x0007c00d01007387 */ /* 0x000fe80000100800 */
[----:B------:R0:W-:Y:S04]  /*27f40*/  STL [R1+0x798], R27 ;  /* 0x0007981b01007387 */ /* 0x0001e80000100800 */
[----:B0-----:R-:W4:Y:S04]  /*27f50*/  LDL R27, [R1+0x364] ;  /* 0x00036400011b7983 */ /* 0x001f280000100800 */
[----:B------:R-:W-:Y:S01]  /*27f60*/  STL [R1+0x7c4], R12 ;  /* 0x0007c40c01007387 */ /* 0x000fe20000100800 */
[----:B--2---:R-:W-:-:S02]  /*27f70*/  PRMT R5, R8, 0x7604, R5 ;  /* 0x0000760408057816 */ /* 0x004fc40000000005 */
[----:B------:R-:W-:Y:S02]  /*27f80*/  LOP3.LUT R8, R14, 0xff0000, RZ, 0xc0, !PT ;  /* 0x00ff00000e087812 */ /* 0x000fe400078ec0ff */
[----:B---3--:R-:W-:Y:S02]  /*27f90*/  PRMT R2, R17, 0x7604, R29 ;  /* 0x0000760411027816 */ /* 0x008fe4000000001d */
[----:B------:R-:W-:Y:S01]  /*27fa0*/  LOP3.LUT R29, R20, 0xff0000, RZ, 0xc0, !PT ;  /* 0x00ff0000141d7812 */ /* 0x000fe200078ec0ff */
[----:B------:R-:W-:Y:S02]  /*27fb0*/  IMAD.IADD R17, R5, 0x1, R8 ;  /* 0x0000000105117824 */ /* 0x000fe400078e0208 */
[----:B------:R-:W-:Y:S01]  /*27fc0*/  IMAD.U32 R20, R15, 0x10000, RZ ;  /* 0x000100000f147824 */ /* 0x000fe200078e00ff */
[----:B------:R-:W-:Y:S01]  /*27fd0*/  LOP3.LUT R15, R24, 0xff0000, RZ, 0xc0, !PT ;  /* 0x00ff0000180f7812 */ /* 0x000fe200078ec0ff */
[----:B------:R-:W-:Y:S01]  /*27fe0*/  IMAD.U32 R8, R18, 0x10000, RZ ;  /* 0x0001000012087824 */ /* 0x000fe200078e00ff */
[----:B------:R0:W-:Y:S01]  /*27ff0*/  STL [R1+0x8bc], R17 ;  /* 0x0008bc1101007387 */ /* 0x0001e20000100800 */
[----:B------:R-:W-:Y:S01]  /*28000*/  IMAD.IADD R14, R2, 0x1, R29 ;  /* 0x00000001020e7824 */ /* 0x000fe200078e021d */
[----:B------:R-:W-:Y:S01]  /*28010*/  LOP3.LUT R29, R16, 0xff, RZ, 0xc0, !PT ;  /* 0x000000ff101d7812 */ /* 0x000fe200078ec0ff */
[----:B------:R-:W-:Y:S01]  /*28020*/  IMAD.U32 R2, R12, 0x10000, RZ ;  /* 0x000100000c027824 */ /* 0x000fe200078e00ff */
[----:B------:R-:W2:Y:S01]  /*28030*/  LDL R24, [R1+0x35c] ;  /* 0x00035c0001187983 */ /* 0x000ea20000100800 */
[----:B------:R-:W-:-:S02]  /*28040*/  LOP3.LUT R5, R13, 0xff, RZ, 0xc0, !PT ;  /* 0x000000ff0d057812 */ /* 0x000fc400078ec0ff */
[----:B------:R-:W-:Y:S02]  /*28050*/  LOP3.LUT R13, R8, 0xff0000, RZ, 0xc0, !PT ;  /* 0x00ff0000080d7812 */ /* 0x000fe400078ec0ff */
[----:B0-----:R-:W-:Y:S02]  /*28060*/  PRMT R17, R28, 0x7604, R25 ;  /* 0x000076041c117816 */ /* 0x001fe40000000019 */
[----:B------:R-:W3:Y:S01]  /*28070*/  LDL R25, [R1+0x360] ;  /* 0x0003600001197983 */ /* 0x000ee20000100800 */
[----:B------:R-:W-:-:S03]  /*28080*/  PRMT R11, R11, 0x7604, R22 ;  /* 0x000076040b0b7816 */ /* 0x000fc60000000016 */
[----:B------:R-:W3:Y:S01]  /*28090*/  LDL R22, [R1+0x220] ;  /* 0x0002200001167983 */ /* 0x000ee20000100800 */
[----:B----4-:R-:W-:Y:S02]  /*280a0*/  PRMT R8, R23, 0x7604, R29 ;  /* 0x0000760417087816 */ /* 0x010fe4000000001d */
[----:B------:R-:W-:Y:S01]  /*280b0*/  LOP3.LUT R29, R2, 0xff0000, RZ, 0xc0, !PT ;  /* 0x00ff0000021d7812 */ /* 0x000fe200078ec0ff */
[----:B------:R-:W4:Y:S04]  /*280c0*/  LDL R23, [R1+0x22c] ;  /* 0x00022c0001177983 */ /* 0x000f280000100800 */
[----:B------:R-:W4:Y:S01]  /*280d0*/  LDL R2, [R1+0x358] ;  /* 0x0003580001027983 */ /* 0x000f220000100800 */
[----:B------:R-:W-:-:S03]  /*280e0*/  LOP3.LUT R12, R20, 0xff0000, RZ, 0xc0, !PT ;  /* 0x00ff0000140c7812 */ /* 0x000fc600078ec0ff */
[----:B------:R-:W4:Y:S01]  /*280f0*/  LDL R28, [R1+0x228] ;  /* 0x00022800011c7983 */ /* 0x000f220000100800 */
[----:B------:R-:W-:-:S03]  /*28100*/  PRMT R5, R26, 0x7604, R5 ;  /* 0x000076041a057816 */ /* 0x000fc60000000005 */
[----:B------:R-:W4:Y:S04]  /*28110*/  LDL R20, [R1+0x234] ;  /* 0x0002340001147983 */ /* 0x000f280000100800 */
[----:B------:R-:W4:Y:S01]  /*28120*/  LDL R26, [R1+0x244] ;  /* 0x00024400011a7983 */ /* 0x000f220000100800 */
[----:B------:R-:W-:Y:S01]  /*28130*/  IMAD.IADD R15, R17, 0x1, R15 ;  /* 0x00000001110f7824 */ /* 0x000fe200078e020f */
[----:B------:R-:W-:Y:S01]  /*28140*/  LOP3.LUT R17, R7, 0xff, RZ, 0xc0, !PT ;  /* 0x000000ff07117812 */ /* 0x000fe200078ec0ff */
[----:B------:R-:W-:Y:S01]  /*28150*/  IMAD.IADD R5, R5, 0x1, R29 ;  /* 0x0000000105057824 */ /* 0x000fe200078e021d */
[----:B------:R0:W-:Y:S01]  /*28160*/  STL [R1+0x7b4], R18 ;  /* 0x0007b41201007387 */ /* 0x0001e20000100800 */
[----:B------:R-:W-:Y:S01]  /*28170*/  IMAD.IADD R8, R8, 0x1, R12 ;  /* 0x0000000108087824 */ /* 0x000fe200078e020c */
[----:B------:R-:W-:-:S02]  /*28180*/  LOP3.LUT R29, R4, 0xff, RZ, 0xc0, !PT ;  /* 0x000000ff041d7812 */ /* 0x000fc400078ec0ff */
[----:B------:R1:W-:Y:S01]  /*28190*/  STL [R1+0x6a4], R15 ;  /* 0x0006a40f01007387 */ /* 0x0003e20000100800 */
[----:B------:R-:W-:-:S03]  /*281a0*/  IMAD.U32 R12, R9, 0x10000, RZ ;  /* 0x00010000090c7824 */ /* 0x000fc600078e00ff */
[----:B------:R1:W-:Y:S04]  /*281b0*/  STL [R1+0x7b8], R16 ;  /* 0x0007b81001007387 */ /* 0x0003e80000100800 */
[----:B0-----:R-:W4:Y:S04]  /*281c0*/  LDL R18, [R1+0x240] ;  /* 0x0002400001127983 */ /* 0x001f280000100800 */
[----:B-1----:R-:W4:Y:S01]  /*281d0*/  LDL R15, [R1+0x238] ;  /* 0x00023800010f7983 */ /* 0x002f220000100800 */
[----:B------:R-:W-:-:S03]  /*281e0*/  LOP3.LUT R16, R10, 0xff, RZ, 0xc0, !PT ;  /* 0x000000ff0a107812 */ /* 0x000fc600078ec0ff */
[----:B------:R0:W-:Y:S01]  /*281f0*/  STL [R1+0x7c8], R10 ;  /* 0x0007c80a01007387 */ /* 0x0001e20000100800 */
[----:B------:R-:W-:-:S03]  /*28200*/  IMAD.IADD R11, R11, 0x1, R13 ;  /* 0x000000010b0b7824 */ /* 0x000fc600078e020d */
[----:B------:R1:W-:Y:S04]  /*28210*/  STL [R1+0x7ac], R21 ;  /* 0x0007ac1501007387 */ /* 0x0003e80000100800 */
[----:B------:R-:W-:Y:S01]  /*28220*/  STL [R1+0x7d4], R6 ;  /* 0x0007d40601007387 */ /* 0x000fe20000100800 */
[----:B0-----:R-:W-:-:S03]  /*28230*/  IMAD.U32 R10, R6, 0x10000, RZ ;  /* 0x00010000060a7824 */ /* 0x001fc600078e00ff */
[----:B------:R-:W-:Y:S01]  /*28240*/  STL [R1+0x7dc], R3 ;  /* 0x0007dc0301007387 */ /* 0x000fe20000100800 */
[----:B-1----:R-:W-:-:S03]  /*28250*/  IMAD.U32 R21, R3, 0x10000, RZ ;  /* 0x0001000003157824 */ /* 0x002fc600078e00ff */
[----:B------:R0:W-:Y:S01]  /*28260*/  STL [R1+0x7cc], R9 ;  /* 0x0007cc0901007387 */ /* 0x0001e20000100800 */
[----:B------:R-:W-:-:S03]  /*28270*/  LOP3.LUT R13, R0, 0xff, RZ, 0xc0, !PT ;  /* 0x000000ff000d7812 */ /* 0x000fc600078ec0ff */
[----:B------:R1:W-:Y:S01]  /*28280*/  STL [R1+0x7b0], R19 ;  /* 0x0007b01301007387 */ /* 0x0003e20000100800 */
[----:B0-----:R-:W-:-:S03]  /*28290*/  IMAD.MOV.U32 R9, RZ, RZ, R12 ;  /* 0x000000ffff097224 */ /* 0x001fc600078e000c */
[----:B------:R0:W-:Y:S04]  /*282a0*/  STL [R1+0x7d0], R7 ;  /* 0x0007d00701007387 */ /* 0x0001e80000100800 */
[----:B-1----:R-:W4:Y:S01]  /*282b0*/  LDL R19, [R1+0x24c] ;  /* 0x00024c0001137983 */ /* 0x002f220000100800 */
[----:B------:R-:W-:-:S03]  /*282c0*/  LOP3.LUT R9, R9, 0xff0000, RZ, 0xc0, !PT ;  /* 0x00ff000009097812 */ /* 0x000fc600078ec0ff */
[----:B------:R1:W-:Y:S01]  /*282d0*/  STL [R1+0x7e0], R0 ;  /* 0x0007e00001007387 */ /* 0x0003e20000100800 */
[----:B0-----:R-:W-:-:S03]  /*282e0*/  LOP3.LUT R7, R10, 0xff0000, RZ, 0xc0, !PT ;  /* 0x00ff00000a077812 */ /* 0x001fc600078ec0ff */
[----:B------:R0:W-:Y:S01]  /*282f0*/  STL [R1+0x7d8], R4 ;  /* 0x0007d80401007387 */ /* 0x0001e20000100800 */
[----:B-1----:R-:W-:-:S03]  /*28300*/  PRMT R0, R27, 0x7604, R13 ;  /* 0x000076041b007816 */ /* 0x002fc6000000000d */
[----:B------:R-:W4:Y:S01]  /*28310*/  LDL R27, [R1+0x374] ;  /* 0x00037400011b7983 */ /* 0x000f220000100800 */
[----:B0-----:R-:W-:-:S03]  /*28320*/  LOP3.LUT R4, R21, 0xff0000, RZ, 0xc0, !PT ;  /* 0x00ff000015047812 */ /* 0x001fc600078ec0ff */
[----:B------:R-:W4:Y:S04]  /*28330*/  LDL R21, [R1+0x264] ;  /* 0x0002640001157983 */ /* 0x000f280000100800 */
[----:B------:R-:W4:Y:S01]  /*28340*/  LDL R13, [R1+0x2e0] ;  /* 0x0002e000010d7983 */ /* 0x000f220000100800 */
[----:B--2---:R-:W-:-:S03]  /*28350*/  PRMT R6, R24, 0x7604, R17 ;  /* 0x0000760418067816 */ /* 0x004fc60000000011 */
[----:B------:R-:W2:Y:S01]  /*28360*/  LDL R24, [R1+0x36c] ;  /* 0x00036c0001187983 */ /* 0x000ea20000100800 */
[----:B---3--:R-:W-:-:S03]  /*28370*/  PRMT R3, R25, 0x7604, R29 ;  /* 0x0000760419037816 */ /* 0x008fc6000000001d */
[----:B------:R-:W3:Y:S01]  /*28380*/  LDL.LU R17, [R1+0x8bc] ;  /* 0x0008bc0001117983 */ /* 0x000ee20000300800 */
[----:B------:R-:W-:-:S03]  /*28390*/  IMAD.U32 R12, R22, 0x10000, RZ ;  /* 0x00010000160c7824 */ /* 0x000fc600078e00ff */
[----:B------:R-:W3:Y:S04]  /*283a0*/  LDL R25, [R1+0x370] ;  /* 0x0003700001197983 */ /* 0x000ee80000100800 */
[----:B------:R-:W3:Y:S01]  /*283b0*/  LDL R22, [R1+0x368] ;  /* 0x0003680001167983 */ /* 0x000ee20000100800 */
[----:B----4-:R-:W-:-:S03]  /*283c0*/  PRMT R2, R2, 0x7604, R16 ;  /* 0x0000760402027816 */ /* 0x010fc60000000010 */
[----:B------:R-:W4:Y:S01]  /*283d0*/  LDL R16, [R1+0x250] ;  /* 0x0002500001107983 */ /* 0x000f220000100800 */
[----:B------:R-:W-:Y:S02]  /*283e0*/  IMAD.IADD R6, R6, 0x1, R7 ;  /* 0x0000000106067824 */ /* 0x000fe400078e0207 */
[----:B------:R-:W-:Y:S02]  /*283f0*/  IMAD.U32 R7, R23, 0x10000, RZ ;  /* 0x0001000017077824 */ /* 0x000fe400078e00ff */
[----:B------:R-:W-:Y:S01]  /*28400*/  IMAD.IADD R2, R2, 0x1, R9 ;  /* 0x0000000102027824 */ /* 0x000fe200078e0209 */
[----:B------:R-:W4:Y:S01]  /*28410*/  LDL R23, [R1+0x25c] ;  /* 0x00025c0001177983 */ /* 0x000f220000100800 */
[----:B------:R-:W-:Y:S01]  /*28420*/  LOP3.LUT R9, R28, 0xff, RZ, 0xc0, !PT ;  /* 0x000000ff1c097812 */ /* 0x000fe200078ec0ff */
[----:B------:R-:W-:Y:S02]  /*28430*/  IMAD.IADD R3, R3, 0x1, R4 ;  /* 0x0000000103037824 */ /* 0x000fe400078e0204 */
[----:B------:R-:W4:Y:S01]  /*28440*/  LDL R28, [R1+0x258] ;  /* 0x00025800011c7983 */ /* 0x000f220000100800 */
[----:B------:R-:W-:-:S03]  /*28450*/  IMAD.U32 R4, R26, 0x10000, RZ ;  /* 0x000100001a047824 */ /* 0x000fc600078e00ff */
[----:B------:R0:W-:Y:S04]  /*28460*/  STL [R1+0x688], R6 ;  /* 0x0006880601007387 */ /* 0x0001e80000100800 */
[----:B------:R-:W4:Y:S01]  /*28470*/  LDL R26, [R1+0x270] ;  /* 0x00027000011a7983 */ /* 0x000f220000100800 */
[----:B0-----:R-:W-:-:S03]  /*28480*/  LOP3.LUT R6, R20, 0xff, RZ, 0xc0, !PT ;  /* 0x000000ff14067812 */ /* 0x001fc600078ec0ff */
[----:B------:R-:W4:Y:S01]  /*28490*/  LDL R20, [R1+0x268] ;  /* 0x0002680001147983 */ /* 0x000f220000100800 */
[----:B------:R-:W-:-:S03]  /*284a0*/  LOP3.LUT R29, R12, 0xff0000, RZ, 0xc0, !PT ;  /* 0x00ff00000c1d7812 */ /* 0x000fc600078ec0ff */
[----:B------:R0:W-:Y:S02]  /*284b0*/  STL [R1+0x68c], R3 ;  /* 0x00068c0301007387 */ /* 0x0001e40000100800 */
[----:B------:R-:W-:Y:S01]  /*284c0*/  IMAD.IADD R0, R0, 0x1, R29 ;  /* 0x0000000100007824 */ /* 0x000fe200078e021d */
[----:B------:R-:W-:Y:S02]  /*284d0*/  LOP3.LUT R29, R18, 0xff, RZ, 0xc0, !PT ;  /* 0x000000ff121d7812 */ /* 0x000fe400078ec0ff */
[----:B------:R-:W-:Y:S01]  /*284e0*/  LOP3.LUT R10, R7, 0xff0000, RZ, 0xc0, !PT ;  /* 0x00ff0000070a7812 */ /* 0x000fe200078ec0ff */
[----:B------:R-:W4:Y:S01]  /*284f0*/  LDL R18, [R1+0x27c] ;  /* 0x00027c0001127983 */ /* 0x000f220000100800 */
[----:B0-----:R-:W-:-:S03]  /*28500*/  IMAD.U32 R3, R15, 0x10000, RZ ;  /* 0x000100000f037824 */ /* 0x001fc600078e00ff */
[----:B------:R0:W-:Y:S02]  /*28510*/  STL [R1+0x678], R0 ;  /* 0x0006780001007387 */ /* 0x0001e40000100800 */
[----:B------:R-:W-:Y:S02]  /*28520*/  LOP3.LUT R7, R3, 0xff0000, RZ, 0xc0, !PT ;  /* 0x00ff000003077812 */ /* 0x000fe400078ec0ff */
[----:B------:R-:W4:Y:S01]  /*28530*/  LDL R15, [R1+0x274] ;  /* 0x00027400010f7983 */ /* 0x000f220000100800 */
[----:B------:R-:W-:Y:S02]  /*28540*/  LOP3.LUT R4, R4, 0xff0000, RZ, 0xc0, !PT ;  /* 0x00ff000004047812 */ /* 0x000fe400078ec0ff */
[----:B0-----:R-:W-:Y:S02]  /*28550*/  LOP3.LUT R0, R19, 0xff, RZ, 0xc0, !PT ;  /* 0x000000ff13007812 */ /* 0x001fe400078ec0ff */
[----:B------:R-:W4:Y:S02]  /*28560*/  LDL R19, [R1+0x280] ;  /* 0x0002800001137983 */ /* 0x000f240000100800 */
[----:B------:R-:W-:-:S02]  /*28570*/  PRMT R0, R27, 0x7604, R0 ;  /* 0x000076041b007816 */ /* 0x000fc40000000000 */
[----:B------:R-:W4:Y:S01]  /*28580*/  LDL R27, [R1+0x384] ;  /* 0x00038400011b7983 */ /* 0x000f220000100800 */
[----:B--2---:R-:W-:-:S03]  /*28590*/  PRMT R6, R24, 0x7604, R6 ;  /* 0x0000760418067816 */ /* 0x004fc60000000006 */
[----:B------:R-:W2:Y:S01]  /*285a0*/  LDL R24, [R1+0x37c] ;  /* 0x00037c0001187983 */ /* 0x000ea20000100800 */
[----:B---3--:R-:W-:-:S03]  /*285b0*/  PRMT R3, R25, 0x7604, R29 ;  /* 0x0000760419037816 */ /* 0x008fc6000000001d */
[----:B------:R-:W3:Y:S01]  /*285c0*/  LDL R25, [R1+0x380] ;  /* 0x0003800001197983 */ /* 0x000ee20000100800 */
[----:B------:R-:W-:-:S03]  /*285d0*/  PRMT R9, R22, 0x7604, R9 ;  /* 0x0000760416097816 */ /* 0x000fc60000000009 */
[----:B------:R-:W3:Y:S02]  /*285e0*/  LDL R22, [R1+0x378] ;  /* 0x0003780001167983 */ /* 0x000ee40000100800 */
[----:B------:R-:W-:Y:S02]  /*285f0*/  IMAD.IADD R9, R9, 0x1, R10 ;  /* 0x0000000109097824 */ /* 0x000fe400078e020a */
[----:B----4-:R-:W-:Y:S02]  /*28600*/  IMAD.U32 R12, R16, 0x10000, RZ ;  /* 0x00010000100c7824 */ /* 0x010fe400078e00ff */
[----:B------:R-:W-:Y:S01]  /*28610*/  IMAD.IADD R6, R6, 0x1, R7 ;  /* 0x0000000106067824 */ /* 0x000fe200078e0207 */
[----:B------:R0:W-:Y:S01]  /*28620*/  STL [R1+0x67c], R9 ;  /* 0x00067c0901007387 */ /* 0x0001e20000100800 */
[----:B------:R-:W-:Y:S01]  /*28630*/  IMAD.IADD R3, R3, 0x1, R4 ;  /* 0x0000000103037824 */ /* 0x000fe200078e0204 */
[----:B------:R-:W-:Y:S01]  /*28640*/  LOP3.LUT R29, R12, 0xff0000, RZ, 0xc0, !PT ;  /* 0x00ff00000c1d7812 */ /* 0x000fe200078ec0ff */
[----:B------:R-:W-:Y:S01]  /*28650*/  IMAD.U32 R7, R23, 0x10000, RZ ;  /* 0x0001000017077824 */ /* 0x000fe200078e00ff */
[----:B------:R-:W4:Y:S04]  /*28660*/  LDL R16, [R1+0x294] ;  /* 0x0002940001107983 */ /* 0x000f280000100800 */
[----:B------:R-:W4:Y:S01]  /*28670*/  LDL R23, [R1+0x28c] ;  /* 0x00028c0001177983 */ /* 0x000f220000100800 */
[----:B0-----:R-:W-:-:S03]  /*28680*/  LOP3.LUT R9, R28, 0xff, RZ, 0xc0, !PT ;  /* 0x000000ff1c097812 */ /* 0x001fc600078ec0ff */
[----:B------:R-:W4:Y:S01]  /*28690*/  LDL R28, [R1+0x288] ;  /* 0x00028800011c7983 */ /* 0x000f220000100800 */
[----:B------:R-:W-:Y:S01]  /*286a0*/  IMAD.IADD R0, R0, 0x1, R29 ;  /* 0x0000000100007824 */ /* 0x000fe200078e021d */
[----:B------:R-:W-:Y:S02]  /*286b0*/  LOP3.LUT R29, R26, 0xff, RZ, 0xc0, !PT ;  /* 0x000000ff1a1d7812 */ /* 0x000fe400078ec0ff */
[----:B------:R0:W-:Y:S04]  /*286c0*/  STL [R1+0x674], R3 ;  /* 0x0006740301007387 */ /* 0x0001e80000100800 */
[----:B------:R-:W4:Y:S01]  /*286d0*/  LDL R26, [R1+0x2a4] ;  /* 0x0002a400011a7983 */ /* 0x000f220000100800 */
[----:B0-----:R-:W-:-:S03]  /*286e0*/  IMAD.U32 R3, R20, 0x10000, RZ ;  /* 0x0001000014037824 */ /* 0x001fc600078e00ff */
[----:B------:R-:W4:Y:S04]  /*286f0*/  LDL R20, [R1+0x2a0] ;  /* 0x0002a00001147983 */ /* 0x000f280000100800 */
[----:B------:R0:W-:Y:S01]  /*28700*/  STL [R1+0x670], R6 ;  /* 0x0006700601007387 */ /* 0x0001e20000100800 */
[----:B------:R-:W-:Y:S02]  /*28710*/  LOP3.LUT R10, R7, 0xff0000, RZ, 0xc0, !PT ;  /* 0x00ff0000070a7812 */ /* 0x000fe400078ec0ff */
[----:B------:R-:W-:Y:S01]  /*28720*/  LOP3.LUT R7, R3, 0xff0000, RZ, 0xc0, !PT ;  /* 0x00ff000003077812 */ /* 0x000fe200078ec0ff */
[----:B------:R1:W-:Y:S01]  /*28730*/  STL [R1+0x668], R0 ;  /* 0x0006680001007387 */ /* 0x0003e20000100800 */
[----:B0-----:R-:W-:-:S03]  /*28740*/  LOP3.LUT R6, R21, 0xff, RZ, 0xc0, !PT ;  /* 0x000000ff15067812 */ /* 0x001fc600078ec0ff */
[----:B------:R-:W4:Y:S01]  /*28750*/  LDL R21, [R1+0x298] ;  /* 0x0002980001157983 */ /* 0x000f220000100800 */
[----:B------:R-:W-:Y:S01]  /*28760*/  IMAD.U32 R4, R15, 0x10000, RZ ;  /* 0x000100000f047824 */ /* 0x000fe200078e00ff */
[----:B-1----:R-:W-:Y:S02]  /*28770*/  LOP3.LUT R0, R18, 0xff, RZ, 0xc0, !PT ;  /* 0x000000ff12007812 */ /* 0x002fe400078ec0ff */
[----:B------:R-:W4:Y:S04]  /*28780*/  LDL R18, [R1+0x2b0] ;  /* 0x0002b00001127983 */ /* 0x000f280000100800 */
[----:B------:R-:W4:Y:S01]  /*28790*/  LDL R15, [R1+0x2ac] ;  /* 0x0002ac00010f7983 */ /* 0x000f220000100800 */
[----:B------:R-:W-:Y:S01]  /*287a0*/  LOP3.LUT R4, R4, 0xff0000, RZ, 0xc0, !PT ;  /* 0x00ff000004047812 */ /* 0x000fe200078ec0ff */
[----:B------:R-:W-:-:S02]  /*287b0*/  IMAD.U32 R12, R19, 0x10000, RZ ;  /* 0x00010000130c7824 */ /* 0x000fc400078e00ff */
[----:B------:R-:W4:Y:S01]  /*287c0*/  LDL R19, [R1+0x388] ;  /* 0x0003880001137983 */ /* 0x000f220000100800 */
[----:B------:R-:W-:-:S03]  /*287d0*/  PRMT R0, R27, 0x7604, R0 ;  /* 0x000076041b007816 */ /* 0x000fc60000000000 */
[----:B------:R-:W4:Y:S01]  /*287e0*/  LDL R27, [R1+0x394] ;  /* 0x00039400011b7983 */ /* 0x000f220000100800 */
[----:B--2---:R-:W-:-:S03]  /*287f0*/  PRMT R6, R24, 0x7604, R6 ;  /* 0x0000760418067816 */ /* 0x004fc60000000006 */
[----:B------:R-:W2:Y:S01]  /*28800*/  LDL R24, [R1+0x38c] ;  /* 0x00038c0001187983 */ /* 0x000ea20000100800 */
[----:B---3--:R-:W-:-:S03]  /*28810*/  PRMT R3, R25, 0x7604, R29 ;  /* 0x0000760419037816 */ /* 0x008fc6000000001d */
[----:B------:R-:W3:Y:S01]  /*28820*/  LDL R25, [R1+0x390] ;  /* 0x0003900001197983 */ /* 0x000ee20000100800 */
[----:B------:R-:W-:Y:S01]  /*28830*/  PRMT R9, R22, 0x7604, R9 ;  /* 0x0000760416097816 */ /* 0x000fe20000000009 */
[----:B------:R-:W-:Y:S01]  /*28840*/  IMAD.IADD R6, R6, 0x1, R7 ;  /* 0x0000000106067824 */ /* 0x000fe200078e0207 */
[----:B------:R-:W-:Y:S01]  /*28850*/  LOP3.LUT R29, R12, 0xff0000, RZ, 0xc0, !PT ;  /* 0x00ff00000c1d7812 */ /* 0x000fe200078ec0ff */
[----:B------:R-:W-:Y:S01]  /*28860*/  IMAD.IADD R3, R3, 0x1, R4 ;  /* 0x0000000103037824 */ /* 0x000fe200078e0204 */
[----:B------:R-:W3:Y:S01]  /*28870*/  LDL R22, [R1+0x2bc] ;  /* 0x0002bc0001167983 */ /* 0x000ee20000100800 */
[----:B------:R-:W-:-:S05]  /*28880*/  IMAD.IADD R9, R9, 0x1, R10 ;  /* 0x0000000109097824 */ /* 0x000fca00078e020a */
[----:B------:R0:W-:Y:S01]  /*28890*/  STL [R1+0x66c], R9 ;  /* 0x00066c0901007387 */ /* 0x0001e20000100800 */
[----:B------:R-:W-:Y:S02]  /*288a0*/  IMAD.IADD R0, R0, 0x1, R29 ;  /* 0x0000000100007824 */ /* 0x000fe400078e021d */
[----:B----4-:R-:W-:Y:S02]  /*288b0*/  IMAD.U32 R7, R23, 0x10000, RZ ;  /* 0x0001000017077824 */ /* 0x010fe400078e00ff */
[----:B------:R-:W4:Y:S01]  /*288c0*/  LDL R23, [R1+0x2c4] ;  /* 0x0002c40001177983 */ /* 0x000f220000100800 */
[----:B0-----:R-:W-:-:S03]  /*288d0*/  LOP3.LUT R9, R28, 0xff, RZ, 0xc0, !PT ;  /* 0x000000ff1c097812 */ /* 0x001fc600078ec0ff */
[----:B------:R-:W4:Y:S01]  /*288e0*/  LDL R28, [R1+0x2b8] ;  /* 0x0002b800011c7983 */ /* 0x000f220000100800 */
[----:B------:R-:W-:-:S03]  /*288f0*/  IMAD.U32 R4, R26, 0x10000, RZ ;  /* 0x000100001a047824 */ /* 0x000fc600078e00ff */
[----:B------:R-:W4:Y:S01]  /*28900*/  LDL R26, [R1+0x2dc] ;  /* 0x0002dc00011a7983 */ /* 0x000f220000100800 */
[----:B------:R-:W-:-:S03]  /*28910*/  LOP3.LUT R29, R20, 0xff, RZ, 0xc0, !PT ;  /* 0x000000ff141d7812 */ /* 0x000fc600078ec0ff */
[----:B------:R-:W4:Y:S04]  /*28920*/  LDL R20, [R1+0x2c8] ;  /* 0x0002c80001147983 */ /* 0x000f280000100800 */
[----:B------:R0:W-:Y:S04]  /*28930*/  STL [R1+0x664], R3 ;  /* 0x0006640301007387 */ /* 0x0001e80000100800 */
[----:B------:R1:W-:Y:S01]  /*28940*/  STL [R1+0x660], R6 ;  /* 0x0006600601007387 */ /* 0x0003e20000100800 */
[----:B------:R-:W-:Y:S01]  /*28950*/  LOP3.LUT R10, R7, 0xff0000, RZ, 0xc0, !PT ;  /* 0x00ff0000070a7812 */ /* 0x000fe200078ec0ff */
[----:B0-----:R-:W-:-:S02]  /*28960*/  IMAD.U32 R3, R21, 0x10000, RZ ;  /* 0x0001000015037824 */ /* 0x001fc400078e00ff */
[----:B------:R-:W4:Y:S01]  /*28970*/  LDL R21, [R1+0x2d4] ;  /* 0x0002d40001157983 */ /* 0x000f220000100800 */
[----:B-1----:R-:W-:-:S03]  /*28980*/  LOP3.LUT R6, R16, 0xff, RZ, 0xc0, !PT ;  /* 0x000000ff10067812 */ /* 0x002fc600078ec0ff */
[----:B------:R-:W4:Y:S01]  /*28990*/  LDL R16, [R1+0x2d0] ;  /* 0x0002d00001107983 */ /* 0x000f220000100800 */
[----:B------:R-:W-:Y:S01]  /*289a0*/  LOP3.LUT R7, R3, 0xff0000, RZ, 0xc0, !PT ;  /* 0x00ff000003077812 */ /* 0x000fe200078ec0ff */
[----:B------:R-:W-:Y:S02]  /*289b0*/  IMAD.U32 R12, R18, 0x10000, RZ ;  /* 0x00010000120c7824 */ /* 0x000fe400078e00ff */
[----:B------:R0:W-:Y:S01]  /*289c0*/  STL [R1+0x658], R0 ;  /* 0x0006580001007387 */ /* 0x0001e20000100800 */
[----:B------:R-:W-:-:S03]  /*289d0*/  LOP3.LUT R4, R4, 0xff0000, RZ, 0xc0, !PT ;  /* 0x00ff000004047812 */ /* 0x000fc600078ec0ff */
[----:B------:R-:W4:Y:S01]  /*289e0*/  LDL R18, [R1+0x398] ;  /* 0x0003980001127983 */ /* 0x000f220000100800 */
[----:B0-----:R-:W-:Y:S02]  /*289f0*/  LOP3.LUT R0, R15, 0xff, RZ, 0xc0, !PT ;  /* 0x000000ff0f007812 */ /* 0x001fe400078ec0ff */
[----:B------:R-:W-:Y:S01]  /*28a00*/  PRMT R9, R19, 0x7604, R9 ;  /* 0x0000760413097816 */ /* 0x000fe20000000009 */
[----:B------:R-:W4:Y:S04]  /*28a10*/  LDL R15, [R1+0x304] ;  /* 0x00030400010f7983 */ /* 0x000f280000100800 */
[----:B------:R-:W-:Y:S01]  /*28a20*/  IMAD.IADD R9, R9, 0x1, R10 ;  /* 0x0000000109097824 */ /* 0x000fe200078e020a */
[----:B------:R-:W4:Y:S01]  /*28a30*/  LDL R19, [R1+0x2ec] ;  /* 0x0002ec0001137983 */ /* 0x000f220000100800 */
[----:B------:R-:W-:-:S03]  /*28a40*/  PRMT R0, R27, 0x7604, R0 ;  /* 0x000076041b007816 */ /* 0x000fc60000000000 */
[----:B------:R-:W4:Y:S04]  /*28a50*/  LDL R27, [R1+0x3a4] ;  /* 0x0003a400011b7983 */ /* 0x000f280000100800 */
[----:B------:R-:W-:Y:S01]  /*28a60*/  STL [R1+0x65c], R9 ;  /* 0x00065c0901007387 */ /* 0x000fe20000100800 */
[----:B--2---:R-:W-:-:S03]  /*28a70*/  PRMT R6, R24, 0x7604, R6 ;  /* 0x0000760418067816 */ /* 0x004fc60000000006 */
[----:B------:R-:W2:Y:S02]  /*28a80*/  LDL R24, [R1+0x39c] ;  /* 0x00039c0001187983 */ /* 0x000ea40000100800 */
[----:B------:R-:W-:Y:S01]  /*28a90*/  IMAD.IADD R6, R6, 0x1, R7 ;  /* 0x0000000106067824 */ /* 0x000fe200078e0207 */
[----:B---3--:R-:W-:Y:S02]  /*28aa0*/  PRMT R3, R25, 0x7604, R29 ;  /* 0x0000760419037816 */ /* 0x008fe4000000001d */
[----:B------:R-:W3:Y:S01]  /*28ab0*/  LDL R25, [R1+0x3a0] ;  /* 0x0003a00001197983 */ /* 0x000ee20000100800 */
[----:B------:R-:W-:Y:S02]  /*28ac0*/  LOP3.LUT R29, R12, 0xff0000, RZ, 0xc0, !PT ;  /* 0x00ff00000c1d7812 */ /* 0x000fe400078ec0ff */
[----:B------:R-:W-:Y:S01]  /*28ad0*/  IMAD.IADD R3, R3, 0x1, R4 ;  /* 0x0000000103037824 */ /* 0x000fe200078e0204 */
[----:B------:R4:W-:Y:S02]  /*28ae0*/  STL [R1+0x650], R6 ;  /* 0x0006500601007387 */ /* 0x0009e40000100800 */
[----:B------:R-:W-:-:S02]  /*28af0*/  IMAD.IADD R0, R0, 0x1, R29 ;  /* 0x0000000100007824 */ /* 0x000fc400078e021d */
[----:B------:R-:W-:Y:S01]  /*28b00*/  STL [R1+0x654], R3 ;  /* 0x0006540301007387 */ /* 0x000fe20000100800 */
[----:B------:R-:W-:-:S03]  /*28b10*/  IMAD.U32 R7, R22, 0x10000, RZ ;  /* 0x0001000016077824 */ /* 0x000fc600078e00ff */
[----:B------:R0:W-:Y:S04]  /*28b20*/  STL [R1+0x648], R0 ;  /* 0x0006480001007387 */ /* 0x0001e80000100800 */
[----:B------:R-:W3:Y:S01]  /*28b30*/  LDL R22, [R1+0x2f4] ;  /* 0x0002f40001167983 */ /* 0x000ee20000100800 */
[----:B----4-:R-:W-:-:S03]  /*28b40*/  LOP3.LUT R6, R23, 0xff, RZ, 0xc0, !PT ;  /* 0x000000ff17067812 */ /* 0x010fc600078ec0ff */
[----:B------:R-:W4:Y:S01]  /*28b50*/  LDL R23, [R1+0x2f8] ;  /* 0x0002f80001177983 */ /* 0x000f220000100800 */
[----:B------:R-:W-:-:S03]  /*28b60*/  LOP3.LUT R9, R28, 0xff, RZ, 0xc0, !PT ;  /* 0x000000ff1c097812 */ /* 0x000fc600078ec0ff */
[----:B------:R-:W4:Y:S01]  /*28b70*/  LDL R28, [R1+0x2e8] ;  /* 0x0002e800011c7983 */ /* 0x000f220000100800 */
[----:B0-----:R-:W-:-:S03]  /*28b80*/  LOP3.LUT R0, R26, 0xff, RZ, 0xc0, !PT ;  /* 0x000000ff1a007812 */ /* 0x001fc600078ec0ff */
[----:B------:R-:W4:Y:S01]  /*28b90*/  LDL R26, [R1+0x3a8] ;  /* 0x0003a800011a7983 */ /* 0x000f220000100800 */
[----:B------:R-:W-:-:S03]  /*28ba0*/  IMAD.U32 R3, R20, 0x10000, RZ ;  /* 0x0001000014037824 */ /* 0x000fc600078e00ff */
[----:B------:R-:W4:Y:S01]  /*28bb0*/  LDL R20, [R1+0x300] ;  /* 0x0003000001147983 */ /* 0x000f220000100800 */
[----:B------:R-:W-:Y:S02]  /*28bc0*/  LOP3.LUT R10, R7, 0xff0000, RZ, 0xc0, !PT ;  /* 0x00ff0000070a7812 */ /* 0x000fe400078ec0ff */
[----:B------:R-:W-:Y:S01]  /*28bd0*/  LOP3.LUT R7, R3, 0xff0000, RZ, 0xc0, !PT ;  /* 0x00ff000003077812 */ /* 0x000fe200078ec0ff */
[----:B------:R-:W-:Y:S02]  /*28be0*/  IMAD.U32 R4, R21, 0x10000, RZ ;  /* 0x0001000015047824 */ /* 0x000fe400078e00ff */
[----:B------:R-:W4:Y:S01]  /*28bf0*/  LDL R21, [R1+0x310] ;  /* 0x0003100001157983 */ /* 0x000f220000100800 */
[----:B------:R-:W-:Y:S02]  /*28c00*/  LOP3.LUT R29, R16, 0xff, RZ, 0xc0, !PT ;  /* 0x000000ff101d7812 */ /* 0x000fe400078ec0ff */
[----:B------:R-:W-:Y:S01]  /*28c10*/  LOP3.LUT R4, R4, 0xff0000, RZ, 0xc0, !PT ;  /* 0x00ff000004047812 */ /* 0x000fe200078ec0ff */
[----:B------:R-:W4:Y:S01]  /*28c20*/  LDL R16, [R1+0x30c] ;  /* 0x00030c0001107983 */ /* 0x000f220000100800 */
[----:B------:R-:W-:-:S03]  /*28c30*/  IMAD.U32 R12, R13, 0x10000, RZ ;  /* 0x000100000d0c7824 */ /* 0x000fc600078e00ff */
[----:B------:R-:W4:Y:S01]  /*28c40*/  LDL R13, [R1+0x424] ;  /* 0x00042400010d7983 */ /* 0x000f220000100800 */
[----:B------:R-:W-:-:S03]  /*28c50*/  PRMT R9, R18, 0x7604, R9 ;  /* 0x0000760412097816 */ /* 0x000fc60000000009 */
[----:B------:R-:W4:Y:S02]  /*28c60*/  LDL R18, [R1+0x318] ;  /* 0x0003180001127983 */ /* 0x000f240000100800 */
[----:B------:R-:W-:-:S05]  /*28c70*/  IMAD.IADD R9, R9, 0x1, R10 ;  /* 0x0000000109097824 */ /* 0x000fca00078e020a */
[----:B------:R-:W-:Y:S01]  /*28c80*/  STL [R1+0x64c], R9 ;  /* 0x00064c0901007387 */ /* 0x000fe20000100800 */
[----:B------:R-:W-:-:S03]  /*28c90*/  PRMT R0, R27, 0x7604, R0 ;  /* 0x000076041b007816 */ /* 0x000fc60000000000 */
[----:B------:R-:W4:Y:S01]  /*28ca0*/  LDL R27, [R1+0x3b4] ;  /* 0x0003b400011b7983 */ /* 0x000f220000100800 */
[----:B--2---:R-:W-:-:S03]  /*28cb0*/  PRMT R6, R24, 0x7604, R6 ;  /* 0x0000760418067816 */ /* 0x004fc60000000006 */
[----:B------:R-:W2:Y:S01]  /*28cc0*/  LDL R24, [R1+0x3ac] ;  /* 0x0003ac0001187983 */ /* 0x000ea20000100800 */
[----:B---3--:R-:W-:-:S03]  /*28cd0*/  PRMT R3, R25, 0x7604, R29 ;  /* 0x0000760419037816 */ /* 0x008fc6000000001d */
[----:B------:R-:W3:Y:S02]  /*28ce0*/  LDL R25, [R1+0x3b0] ;  /* 0x0003b00001197983 */ /* 0x000ee40000100800 */
[----:B------:R-:W-:Y:S01]  /*28cf0*/  IMAD.IADD R3, R3, 0x1, R4 ;  /* 0x0000000103037824 */ /* 0x000fe200078e0204 */
[----:B------:R-:W-:Y:S01]  /*28d00*/  LOP3.LUT R29, R12, 0xff0000, RZ, 0xc0, !PT ;  /* 0x00ff00000c1d7812 */ /* 0x000fe200078ec0ff */
[----:B------:R-:W-:-:S03]  /*28d10*/  IMAD.IADD R6, R6, 0x1, R7 ;  /* 0x0000000106067824 */ /* 0x000fc600078e0207 */
[----:B------:R4:W-:Y:S01]  /*28d20*/  STL [R1+0x644], R3 ;  /* 0x0006440301007387 */ /* 0x0009e20000100800 */
[----:B------:R-:W-:-:S03]  /*28d30*/  IMAD.IADD R0, R0, 0x1, R29 ;  /* 0x0000000100007824 */ /* 0x000fc600078e021d */
[----:B------:R0:W-:Y:S01]  /*28d40*/  STL [R1+0x640], R6 ;  /* 0x0006400601007387 */ /* 0x0001e20000100800 */
[----:B----4-:R-:W-:-:S03]  /*28d50*/  IMAD.U32 R3, R23, 0x10000, RZ ;  /* 0x0001000017037824 */ /* 0x010fc600078e00ff */
[----:B------:R-:W4:Y:S01]  /*28d60*/  LDL R23, [R1+0x408] ;  /* 0x0004080001177983 */ /* 0x000f220000100800 */
[----:B------:R-:W-:-:S03]  /*28d70*/  LOP3.LUT R9, R28, 0xff, RZ, 0xc0, !PT ;  /* 0x000000ff1c097812 */ /* 0x000fc600078ec0ff */
[----:B------:R-:W4:Y:S01]  /*28d80*/  LDL R28, [R1+0x31c] ;  /* 0x00031c00011c7983 */ /* 0x000f220000100800 */
[----:B0-----:R-:W-:-:S03]  /*28d90*/  LOP3.LUT R6, R22, 0xff, RZ, 0xc0, !PT ;  /* 0x000000ff16067812 */ /* 0x001fc600078ec0ff */
[----:B------:R-:W4:Y:S01]  /*28da0*/  LDL R22, [R1+0x3fc] ;  /* 0x0003fc0001167983 */ /* 0x000f220000100800 */
[----:B------:R-:W-:-:S03]  /*28db0*/  PRMT R9, R26, 0x7604, R9 ;  /* 0x000076041a097816 */ /* 0x000fc60000000009 */
[----:B------:R-:W4:Y:S01]  /*28dc0*/  LDL R26, [R1+0x428] ;  /* 0x00042800011a7983 */ /* 0x000f220000100800 */
[----:B------:R-:W-:-:S03]  /*28dd0*/  LOP3.LUT R29, R20, 0xff, RZ, 0xc0, !PT ;  /* 0x000000ff141d7812 */ /* 0x000fc600078ec0ff */
[----:B------:R-:W4:Y:S01]  /*28de0*/  LDL R20, [R1+0x324] ;  /* 0x0003240001147983 */ /* 0x000f220000100800 */
[----:B------:R-:W-:-:S03]  /*28df0*/  IMAD.U32 R7, R19, 0x10000, RZ ;  /* 0x0001000013077824 */ /* 0x000fc600078e00ff */
[----:B------:R-:W4:Y:S02]  /*28e00*/  LDL R19, [R1+0x404] ;  /* 0x0004040001137983 */ /* 0x000f240000100800 */
[----:B------:R-:W-:Y:S02]  /*28e10*/  LOP3.LUT R10, R7, 0xff0000, RZ, 0xc0, !PT ;  /* 0x00ff0000070a7812 */ /* 0x000fe400078ec0ff */
[----:B------:R-:W-:Y:S01]  /*28e20*/  LOP3.LUT R7, R3, 0xff0000, RZ, 0xc0, !PT ;  /* 0x00ff000003077812 */ /* 0x000fe200078ec0ff */
[----:B------:R0:W-:Y:S01]  /*28e30*/  STL [R1+0x638], R0 ;  /* 0x0006380001007387 */ /* 0x0001e20000100800 */
[----:B------:R-:W-:-:S03]  /*28e40*/  IMAD.U32 R12, R21, 0x10000, RZ ;  /* 0x00010000150c7824 */ /* 0x000fc600078e00ff */
[----:B------:R-:W4:Y:S01]  /*28e50*/  LDL R21, [R1+0x3b8] ;  /* 0x0003b80001157983 */ /* 0x000f220000100800 */
[----:B0-----:R-:W-:Y:S01]  /*28e60*/  LOP3.LUT R0, R16, 0xff, RZ, 0xc0, !PT ;  /* 0x000000ff10007812 */ /* 0x001fe200078ec0ff */
[----:B------:R-:W-:Y:S02]  /*28e70*/  IMAD.U32 R4, R15, 0x10000, RZ ;  /* 0x000100000f047824 */ /* 0x000fe400078e00ff */
[----:B------:R-:W4:Y:S03]  /*28e80*/  LDL R16, [R1+0x414] ;  /* 0x0004140001107983 */ /* 0x000f260000100800 */
[----:B------:R-:W-:Y:S01]  /*28e90*/  LOP3.LUT R4, R4, 0xff0000, RZ, 0xc0, !PT ;  /* 0x00ff000004047812 */ /* 0x000fe200078ec0ff */
[----:B------:R-:W4:Y:S01]  /*28ea0*/  LDL R15, [R1+0x418] ;  /* 0x00041800010f7983 */ /* 0x000f220000100800 */
[----:B------:R-:W-:-:S05]  /*28eb0*/  IMAD.IADD R9, R9, 0x1, R10 ;  /* 0x0000000109097824 */ /* 0x000fca00078e020a */
[----:B------:R0:W-:Y:S01]  /*28ec0*/  STL [R1+0x63c], R9 ;  /* 0x00063c0901007387 */ /* 0x0001e20000100800 */
[----:B------:R-:W-:-:S03]  /*28ed0*/  PRMT R0, R27, 0x7604, R0 ;  /* 0x000076041b007816 */ /* 0x000fc60000000000 */
[----:B------:R-:W4:Y:S01]  /*28ee0*/  LDL R27, [R1+0x42c] ;  /* 0x00042c00011b7983 */ /* 0x000f220000100800 */
[----:B0-----:R-:W-:-:S03]  /*28ef0*/  LOP3.LUT R9, R18, 0xff, RZ, 0xc0, !PT ;  /* 0x000000ff12097812 */ /* 0x001fc600078ec0ff */
[----:B------:R-:W4:Y:S01]  /*28f00*/  LDL R18, [R1+0x438] ;  /* 0x0004380001127983 */ /* 0x000f220000100800 */
[----:B--2---:R-:W-:-:S03]  /*28f10*/  PRMT R6, R24, 0x7604, R6 ;  /* 0x0000760418067816 */ /* 0x004fc60000000006 */
[----:B------:R-:W2:Y:S02]  /*28f20*/  LDL R24, [R1+0x40c] ;  /* 0x00040c0001187983 */ /* 0x000ea40000100800 */
[----:B------:R-:W-:Y:S01]  /*28f30*/  IMAD.IADD R6, R6, 0x1, R7 ;  /* 0x0000000106067824 */ /* 0x000fe200078e0207 */
[----:B---3--:R-:W-:Y:S02]  /*28f40*/  PRMT R3, R25, 0x7604, R29 ;  /* 0x0000760419037816 */ /* 0x008fe4000000001d */
[----:B------:R-:W3:Y:S01]  /*28f50*/  LDL R25, [R1+0x3bc] ;  /* 0x0003bc0001197983 */ /* 0x000ee20000100800 */
[----:B------:R-:W-:-:S03]  /*28f60*/  LOP3.LUT R29, R12, 0xff0000, RZ, 0xc0, !PT ;  /* 0x00ff00000c1d7812 */ /* 0x000fc600078ec0ff */
[----:B------:R4:W-:Y:S02]  /*28f70*/  STL [R1+0x630], R6 ;  /* 0x0006300601007387 */ /* 0x0009e40000100800 */
[----:B------:R-:W-:Y:S02]  /*28f80*/  IMAD.IADD R0, R0, 0x1, R29 ;  /* 0x0000000100007824 */ /* 0x000fe400078e021d */
[----:B------:R-:W-:-:S03]  /*28f90*/  IMAD.IADD R3, R3, 0x1, R4 ;  /* 0x0000000103037824 */ /* 0x000fc600078e0204 */
[----:B------:R0:W-:Y:S01]  /*28fa0*/  STL [R1+0x628], R0 ;  /* 0x0006280001007387 */ /* 0x0001e20000100800 */
[----:B----4-:R-:W-:-:S03]  /*28fb0*/  LOP3.LUT R6, R23, 0xff, RZ, 0xc0, !PT ;  /* 0x000000ff17067812 */ /* 0x010fc600078ec0ff */
[----:B------:R-:W4:Y:S01]  /*28fc0*/  LDL R23, [R1+0x444] ;  /* 0x0004440001177983 */ /* 0x000f220000100800 */
[----:B------:R-:W-:-:S03]  /*28fd0*/  IMAD.U32 R7, R28, 0x10000, RZ ;  /* 0x000100001c077824 */ /* 0x000fc600078e00ff */
[----:B------:R-:W4:Y:S01]  /*28fe0*/  LDL R28, [R1+0x448] ;  /* 0x00044800011c7983 */ /* 0x000f220000100800 */
[----:B------:R-:W-:-:S03]  /*28ff0*/  LOP3.LUT R29, R22, 0xff, RZ, 0xc0, !PT ;  /* 0x000000ff161d7812 */ /* 0x000fc600078ec0ff */
[----:B------:R-:W4:Y:S01]  /*29000*/  LDL R22, [R1+0x468] ;  /* 0x0004680001167983 */ /* 0x000f220000100800 */
[----:B0-----:R-:W-:-:S03]  /*29010*/  LOP3.LUT R0, R26, 0xff, RZ, 0xc0, !PT ;  /* 0x000000ff1a007812 */ /* 0x001fc600078ec0ff */
[----:B------:R-:W4:Y:S01]  /*29020*/  LDL R26, [R1+0x41c] ;  /* 0x00041c00011a7983 */ /* 0x000f220000100800 */
[----:B------:R-:W-:-:S03]  /*29030*/  IMAD.U32 R4, R20, 0x10000, RZ ;  /* 0x0001000014047824 */ /* 0x000fc600078e00ff */
[----:B------:R-:W4:Y:S04]  /*29040*/  LDL R20, [R1+0x464] ;  /* 0x0004640001147983 */ /* 0x000f280000100800 */
[----:B------:R0:W-:Y:S02]  /*29050*/  STL [R1+0x634], R3 ;  /* 0x0006340301007387 */ /* 0x0001e40000100800 */
[----:B0-----:R-:W-:Y:S02]  /*29060*/  IMAD.U32 R3, R19, 0x10000, RZ ;  /* 0x0001000013037824 */ /* 0x001fe400078e00ff */
[----:B------:R-:W4:Y:S01]  /*29070*/  LDL R19, [R1+0x434] ;  /* 0x0004340001137983 */ /* 0x000f220000100800 */
[----:B------:R-:W-:Y:S02]  /*29080*/  PRMT R9, R21, 0x7604, R9 ;  /* 0x0000760415097816 */ /* 0x000fe40000000009 */
[----:B------:R-:W-:Y:S01]  /*29090*/  LOP3.LUT R10, R7, 0xff0000, RZ, 0xc0, !PT ;  /* 0x00ff0000070a7812 */ /* 0x000fe200078ec0ff */
[----:B------:R-:W4:Y:S01]  /*290a0*/  LDL R21, [R1+0x44c] ;  /* 0x00044c0001157983 */ /* 0x000f220000100800 */
[----:B------:R-:W-:Y:S01]  /*290b0*/  LOP3.LUT R7, R3, 0xff0000, RZ, 0xc0, !PT ;  /* 0x00ff000003077812 */ /* 0x000fe200078ec0ff */
[----:B------:R-:W-:Y:S01]  /*290c0*/  IMAD.U32 R12, R13, 0x10000, RZ ;  /* 0x000100000d0c7824 */ /* 0x000fe200078e00ff */
[----:B------:R-:W-:Y:S01]  /*290d0*/  LOP3.LUT R4, R4, 0xff0000, RZ, 0xc0, !PT ;  /* 0x00ff000004047812 */ /* 0x000fe200078ec0ff */
[----:B------:R-:W-:Y:S01]  /*290e0*/  IMAD.IADD R9, R9, 0x1, R10 ;  /* 0x0000000109097824 */ /* 0x000fe200078e020a */
[----:B------:R-:W4:Y:S04]  /*290f0*/  LDL R13, [R1+0x454] ;  /* 0x00045400010d7983 */ /* 0x000f280000100800 */
[----:B------:R0:W-:Y:S02]  /*29100*/  STL [R1+0x62c], R9 ;  /* 0x00062c0901007387 */ /* 0x0001e40000100800 */
[----:B0-----:R-:W-:-:S02]  /*29110*/  LOP3.LUT R9, R15, 0xff, RZ, 0xc0, !PT ;  /* 0x000000ff0f097812 */ /* 0x001fc400078ec0ff */
[----:B------:R-:W-:Y:S02]  /*29120*/  PRMT R0, R27, 0x7604, R0 ;  /* 0x000076041b007816 */ /* 0x000fe40000000000 */
[----:B--2---:R-:W-:Y:S02]  /*29130*/  PRMT R6, R24, 0x7604, R6 ;  /* 0x0000760418067816 */ /* 0x004fe40000000006 */
[----:B------:R-:W2:Y:S01]  /*29140*/  LDL R24, [R1+0x43c] ;  /* 0x00043c0001187983 */ /* 0x000ea20000100800 */
[----:B---3--:R-:W-:-:S03]  /*29150*/  PRMT R3, R25, 0x7604, R29 ;  /* 0x0000760419037816 */ /* 0x008fc6000000001d */
[----:B------:R-:W3:Y:S01]  /*29160*/  LDL R25, [R1+0x46c] ;  /* 0x00046c0001197983 */ /* 0x000ee20000100800 */
[----:B------:R-:W-:Y:S01]  /*29170*/  LOP3.LUT R29, R12, 0xff0000, RZ, 0xc0, !PT ;  /* 0x00ff00000c1d7812 */ /* 0x000fe200078ec0ff */
[----:B------:R-:W-:-:S04]  /*29180*/  IMAD.IADD R3, R3, 0x1, R4 ;  /* 0x0000000103037824 */ /* 0x000fc800078e0204 */
[----:B------:R-:W-:Y:S01]  /*29190*/  IMAD.IADD R27, R0, 0x1, R29 ;  /* 0x00000001001b7824 */ /* 0x000fe200078e021d */
[----:B------:R0:W-:Y:S01]  /*291a0*/  STL [R1+0x624], R3 ;  /* 0x0006240301007387 */ /* 0x0001e20000100800 */
[----:B----4-:R-:W-:-:S03]  /*291b0*/  IMAD.U32 R4, R23, 0x10000, RZ ;  /* 0x0001000017047824 */ /* 0x010fc600078e00ff */
[----:B------:R-:W4:Y:S01]  /*291c0*/  LDL R23, [R1+0x484] ;  /* 0x0004840001177983 */ /* 0x000f220000100800 */
[----:B------:R-:W-:-:S03]  /*291d0*/  LOP3.LUT R0, R28, 0xff, RZ, 0xc0, !PT ;  /* 0x000000ff1c007812 */ /* 0x000fc600078ec0ff */
[----:B------:R-:W4:Y:S01]  /*291e0*/  LDL R28, [R1+0x458] ;  /* 0x00045800011c7983 */ /* 0x000f220000100800 */
[----:B0-----:R-:W-:Y:S02]  /*291f0*/  LOP3.LUT R3, R22, 0xff, RZ, 0xc0, !PT ;  /* 0x000000ff16037812 */ /* 0x001fe400078ec0ff */
[----:B------:R-:W-:Y:S02]  /*29200*/  PRMT R12, R26, 0x7604, R9 ;  /* 0x000076041a0c7816 */ /* 0x000fe40000000009 */
[----:B------:R-:W4:Y:S01]  /*29210*/  LDL R26, [R1+0x474] ;  /* 0x00047400011a7983 */ /* 0x000f220000100800 */
[----:B------:R-:W-:-:S03]  /*29220*/  IMAD.U32 R22, R20, 0x10000, RZ ;  /* 0x0001000014167824 */ /* 0x000fc600078e00ff */
[----:B------:R-:W4:Y:S01]  /*29230*/  LDL R20, [R1+0x478] ;  /* 0x0004780001147983 */ /* 0x000f220000100800 */
[----:B------:R-:W-:-:S03]  /*29240*/  LOP3.LUT R29, R18, 0xff, RZ, 0xc0, !PT ;  /* 0x000000ff121d7812 */ /* 0x000fc600078ec0ff */
[----:B------:R-:W4:Y:S01]  /*29250*/  LDL R18, [R1+0x4a4] ;  /* 0x0004a40001127983 */ /* 0x000f220000100800 */
[----:B------:R-:W-:Y:S02]  /*29260*/  IMAD.IADD R6, R6, 0x1, R7 ;  /* 0x0000000106067824 */ /* 0x000fe400078e0207 */
[----:B------:R-:W-:Y:S02]  /*29270*/  IMAD.U32 R7, R16, 0x10000, RZ ;  /* 0x0001000010077824 */ /* 0x000fe400078e00ff */
[----:B------:R-:W4:Y:S04]  /*29280*/  LDL R16, [R1+0x488] ;  /* 0x0004880001107983 */ /* 0x000f280000100800 */
[----:B------:R0:W-:Y:S02]  /*29290*/  STL [R1+0x620], R6 ;  /* 0x0006200601007387 */ /* 0x0001e40000100800 */
[----:B0-----:R-:W-:-:S02]  /*292a0*/  IMAD.U32 R6, R19, 0x10000, RZ ;  /* 0x0001000013067824 */ /* 0x001fc400078e00ff */
[----:B------:R-:W4:Y:S01]  /*292b0*/  LDL R19, [R1+0x48c] ;  /* 0x00048c0001137983 */ /* 0x000f220000100800 */
[----:B------:R-:W-:Y:S02]  /*292c0*/  PRMT R9, R21, 0x7604, R0 ;  /* 0x0000760415097816 */ /* 0x000fe40000000000 */
[----:B------:R-:W-:Y:S01]  /*292d0*/  LOP3.LUT R10, R4, 0xff0000, RZ, 0xc0, !PT ;  /* 0x00ff0000040a7812 */ /* 0x000fe200078ec0ff */
[----:B------:R-:W4:Y:S01]  /*292e0*/  LDL R21, [R1+0x45c] ;  /* 0x00045c0001157983 */ /* 0x000f220000100800 */
[----:B------:R-:W-:-:S03]  /*292f0*/  LOP3.LUT R15, R7, 0xff0000, RZ, 0xc0, !PT ;  /* 0x00ff0000070f7812 */ /* 0x000fc600078ec0ff */
[----:B------:R-:W4:Y:S04]  /*29300*/  LDL R0, [R1+0x4a8] ;  /* 0x0004a80001007983 */ /* 0x000f280000100800 */
[----:B------:R-:W4:Y:S01]  /*29310*/  LDL R7, [R1+0x47c] ;  /* 0x00047c0001077983 */ /* 0x000f220000100800 */
[----:B------:R-:W-:Y:S02]  /*29320*/  LOP3.LUT R6, R6, 0xff0000, RZ, 0xc0, !PT ;  /* 0x00ff000006067812 */ /* 0x000fe400078ec0ff */
[----:B--2---:R-:W-:Y:S02]  /*29330*/  PRMT R4, R24, 0x7604, R29 ;  /* 0x0000760418047816 */ /* 0x004fe4000000001d */
[----:B------:R-:W-:Y:S02]  /*29340*/  LOP3.LUT R29, R22, 0xff0000, RZ, 0xc0, !PT ;  /* 0x00ff0000161d7812 */ /* 0x000fe400078ec0ff */
[----:B------:R-:W2:Y:S01]  /*29350*/  LDL R22, [R1+0x4ac] ;  /* 0x0004ac0001167983 */ /* 0x000ea20000100800 */
[----:B---3--:R-:W-:-:S05]  /*29360*/  PRMT R3, R25, 0x7604, R3 ;  /* 0x0000760419037816 */ /* 0x008fca0000000003 */
[----:B------:R-:W-:Y:S02]  /*29370*/  IMAD.IADD R3, R3, 0x1, R29 ;  /* 0x0000000103037824 */ /* 0x000fe400078e021d */
[----:B------:R-:W-:-:S03]  /*29380*/  IMAD.IADD R4, R4, 0x1, R6 ;  /* 0x0000000104047824 */ /* 0x000fc600078e0206 */
[----:B------:R4:W-:Y:S01]  /*29390*/  STL [R1+0x608], R3 ;  /* 0x0006080301007387 */ /* 0x0009e20000100800 */
[----:B------:R-:W-:Y:S02]  /*293a0*/  IMAD.IADD R25, R12, 0x1, R15 ;  /* 0x000000010c197824 */ /* 0x000fe400078e020f */
[----:B------:R-:W-:Y:S01]  /*293b0*/  IMAD.IADD R24, R9, 0x1, R10 ;  /* 0x0000000109187824 */ /* 0x000fe200078e020a */
[----:B------:R0:W-:Y:S01]  /*293c0*/  STL [R1+0x614], R4 ;  /* 0x0006140401007387 */ /* 0x0001e20000100800 */
[----:B----4-:R-:W-:-:S03]  /*293d0*/  IMAD.U32 R3, R23, 0x10000, RZ ;  /* 0x0001000017037824 */ /* 0x010fc600078e00ff */
[----:B------:R-:W3:Y:S01]  /*293e0*/  LDL R9, [R1+0x4c8] ;  /* 0x0004c80001097983 */ /* 0x000ee20000100800 */
[----:B------:R-:W-:-:S03]  /*293f0*/  LOP3.LUT R15, R28, 0xff, RZ, 0xc0, !PT ;  /* 0x000000ff1c0f7812 */ /* 0x000fc600078ec0ff */
[----:B------:R-:W4:Y:S04]  /*29400*/  LDL R23, [R1+0x4b8] ;  /* 0x0004b80001177983 */ /* 0x000f280000100800 */
[----:B------:R-:W3:Y:S01]  /*29410*/  LDL R28, [R1+0x498] ;  /* 0x00049800011c7983 */ /* 0x000ee20000100800 */
[----:B0-----:R-:W-:-:S03]  /*29420*/  IMAD.U32 R4, R26, 0x10000, RZ ;  /* 0x000100001a047824 */ /* 0x001fc600078e00ff */
[----:B------:R-:W4:Y:S04]  /*29430*/  LDL R10, [R1+0x494] ;  /* 0x00049400010a7983 */ /* 0x000f280000100800 */
[----:B------:R-:W4:Y:S01]  /*29440*/  LDL R26, [R1+0x4e4] ;  /* 0x0004e400011a7983 */ /* 0x000f220000100800 */
[----:B------:R-:W-:-:S03]  /*29450*/  LOP3.LUT R29, R20, 0xff, RZ, 0xc0, !PT ;  /* 0x000000ff141d7812 */ /* 0x000fc600078ec0ff */
[----:B------:R-:W4:Y:S04]  /*29460*/  LDL R20, [R1+0x4e8] ;  /* 0x0004e80001147983 */ /* 0x000f280000100800 */
[----:B------:R0:W-:Y:S02]  /*29470*/  STL [R1+0x880], R24 ;  /* 0x0008801801007387 */ /* 0x0001e40000100800 */
[----:B0-----:R-:W-:Y:S02]  /*29480*/  IMAD.U32 R24, R18, 0x10000, RZ ;  /* 0x0001000012187824 */ /* 0x001fe400078e00ff */
[----:B------:R-:W4:Y:S01]  /*29490*/  LDL R18, [R1+0x49c] ;  /* 0x00049c0001127983 */ /* 0x000f220000100800 */
[----:B------:R-:W-:-:S03]  /*294a0*/  LOP3.LUT R6, R16, 0xff, RZ, 0xc0, !PT ;  /* 0x000000ff10067812 */ /* 0x000fc600078ec0ff */
[----:B------:R-:W4:Y:S01]  /*294b0*/  LDL R16, [R1+0x4b4] ;  /* 0x0004b40001107983 */ /* 0x000f220000100800 */
[----:B------:R-:W-:-:S03]  /*294c0*/  PRMT R6, R19, 0x7604, R6 ;  /* 0x0000760413067816 */ /* 0x000fc60000000006 */
[----:B------:R-:W4:Y:S01]  /*294d0*/  LDL R19, [R1+0x4cc] ;  /* 0x0004cc0001137983 */ /* 0x000f220000100800 */
[----:B------:R-:W-:Y:S01]  /*294e0*/  IMAD.U32 R12, R13, 0x10000, RZ ;  /* 0x000100000d0c7824 */ /* 0x000fe200078e00ff */
[----:B------:R-:W-:Y:S02]  /*294f0*/  PRMT R15, R21, 0x7604, R15 ;  /* 0x00007604150f7816 */ /* 0x000fe4000000000f */
[----:B------:R-:W4:Y:S01]  /*29500*/  LDL R13, [R1+0x4c4] ;  /* 0x0004c400010d7983 */ /* 0x000f220000100800 */
[----:B------:R-:W-:Y:S02]  /*29510*/  LOP3.LUT R0, R0, 0xff, RZ, 0xc0, !PT ;  /* 0x000000ff00007812 */ /* 0x000fe400078ec0ff */
[----:B------:R-:W-:Y:S02]  /*29520*/  LOP3.LUT R21, R12, 0xff0000, RZ, 0xc0, !PT ;  /* 0x00ff00000c157812 */ /* 0x000fe400078ec0ff */
[----:B------:R-:W-:Y:S02]  /*29530*/  LOP3.LUT R12, R3, 0xff0000, RZ, 0xc0, !PT ;  /* 0x00ff0000030c7812 */ /* 0x000fe400078ec0ff */
[----:B------:R-:W-:-:S02]  /*29540*/  PRMT R3, R7, 0x7604, R29 ;  /* 0x0000760407037816 */ /* 0x000fc4000000001d */
[----:B------:R-:W4:Y:S01]  /*29550*/  LDL R7, [R1+0x4bc] ;  /* 0x0004bc0001077983 */ /* 0x000f220000100800 */
[----:B------:R-:W-:Y:S02]  /*29560*/  LOP3.LUT R29, R24, 0xff0000, RZ, 0xc0, !PT ;  /* 0x00ff0000181d7812 */ /* 0x000fe400078ec0ff */
[----:B------:R-:W-:Y:S01]  /*29570*/  LOP3.LUT R4, R4, 0xff0000, RZ, 0xc0, !PT ;  /* 0x00ff000004047812 */ /* 0x000fe200078ec0ff */
[----:B------:R-:W-:-:S04]  /*29580*/  IMAD.IADD R6, R6, 0x1, R12 ;  /* 0x0000000106067824 */ /* 0x000fc800078e020c */
[----:B------:R-:W-:Y:S02]  /*29590*/  IMAD.IADD R3, R3, 0x1, R4 ;  /* 0x0000000103037824 */ /* 0x000fe400078e0204 */
[----:B------:R-:W-:Y:S01]  /*295a0*/  IMAD.IADD R15, R15, 0x1, R21 ;  /* 0x000000010f0f7824 */ /* 0x000fe200078e0215 */
[----:B--2---:R-:W-:Y:S02]  /*295b0*/  PRMT R0, R22, 0x7604, R0 ;  /* 0x0000760416007816 */ /* 0x004fe40000000000 */
[----:B------:R-:W-:Y:S04]  /*295c0*/  STL [R1+0x604], R3 ;  /* 0x0006040301007387 */ /* 0x000fe80000100800 */
[----:B------:R-:W2:Y:S01]  /*295d0*/  LDL R22, [R1+0x4ec] ;  /* 0x0004ec0001167983 */ /* 0x000ea20000100800 */
[----:B------:R-:W-:-:S03]  /*295e0*/  IMAD.IADD R0, R0, 0x1, R29 ;  /* 0x0000000100007824 */ /* 0x000fc600078e021d */
[----:B------:R-:W2:Y:S04]  /*295f0*/  LDL R21, [R1+0x4d4] ;  /* 0x0004d40001157983 */ /* 0x000ea80000100800 */
[----:B------:R0:W-:Y:S01]  /*29600*/  STL [R1+0x60c], R15 ;  /* 0x00060c0f01007387 */ /* 0x0001e20000100800 */
[----:B---3--:R-:W-:-:S03]  /*29610*/  LOP3.LUT R12, R28, 0xff, RZ, 0xc0, !PT ;  /* 0x000000ff1c0c7812 */ /* 0x008fc600078ec0ff */
[----:B0-----:R-:W3:Y:S01]  /*29620*/  LDL R15, [R1+0x4d8] ;  /* 0x0004d800010f7983 */ /* 0x001ee20000100800 */
[----:B----4-:R-:W-:-:S03]  /*29630*/  LOP3.LUT R29, R23, 0xff, RZ, 0xc0, !PT ;  /* 0x000000ff171d7812 */ /* 0x010fc600078ec0ff */
[----:B------:R-:W4:Y:S04]  /*29640*/  LDL R23, [R1+0x504] ;  /* 0x0005040001177983 */ /* 0x000f280000100800 */
[----:B------:R-:W3:Y:S01]  /*29650*/  LDL R28, [R1+0x508] ;  /* 0x00050800011c7983 */ /* 0x000ee20000100800 */
[----:B------:R-:W-:Y:S01]  /*29660*/  IMAD.U32 R24, R26, 0x10000, RZ ;  /* 0x000100001a187824 */ /* 0x000fe200078e00ff */
[----:B------:R-:W-:Y:S02]  /*29670*/  LOP3.LUT R3, R20, 0xff, RZ, 0xc0, !PT ;  /* 0x000000ff14037812 */ /* 0x000fe400078ec0ff */
[----:B------:R-:W3:Y:S04]  /*29680*/  LDL R26, [R1+0x524] ;  /* 0x00052400011a7983 */ /* 0x000ee80000100800 */
[----:B------:R-:W3:Y:S01]  /*29690*/  LDL R20, [R1+0x4f8] ;  /* 0x0004f80001147983 */ /* 0x000ee20000100800 */
[----:B------:R-:W-:Y:S01]  /*296a0*/  LOP3.LUT R9, R9, 0xff, RZ, 0xc0, !PT ;  /* 0x000000ff09097812 */ /* 0x000fe200078ec0ff */
[----:B------:R-:W-:-:S02]  /*296b0*/  IMAD.U32 R10, R10, 0x10000, RZ ;  /* 0x000100000a0a7824 */ /* 0x000fc400078e00ff */
[----:B------:R-:W-:Y:S04]  /*296c0*/  STL [R1+0x600], R6 ;  /* 0x0006000601007387 */ /* 0x000fe80000100800 */
[----:B------:R-:W3:Y:S01]  /*296d0*/  LDL R4, [R1+0x4f4] ;  /* 0x0004f40001047983 */ /* 0x000ee20000100800 */
[----:B------:R-:W-:-:S03]  /*296e0*/  PRMT R12, R18, 0x7604, R12 ;  /* 0x00007604120c7816 */ /* 0x000fc6000000000c */
[----:B------:R-:W3:Y:S04]  /*296f0*/  LDL R18, [R1+0x4dc] ;  /* 0x0004dc0001127983 */ /* 0x000ee80000100800 */
[----:B------:R0:W-:Y:S01]  /*29700*/  STL [R1+0x5f8], R0 ;  /* 0x0005f80001007387 */ /* 0x0001e20000100800 */
[----:B------:R-:W-:-:S03]  /*29710*/  PRMT R9, R19, 0x7604, R9 ;  /* 0x0000760413097816 */ /* 0x000fc60000000009 */
[----:B------:R-:W3:Y:S01]  /*29720*/  LDL R19, [R1+0x50c] ;  /* 0x00050c0001137983 */ /* 0x000ee20000100800 */
[----:B0-----:R-:W-:-:S03]  /*29730*/  IMAD.U32 R0, R16, 0x10000, RZ ;  /* 0x0001000010007824 */ /* 0x001fc600078e00ff */
[----:B------:R-:W3:Y:S01]  /*29740*/  LDL R16, [R1+0x528] ;  /* 0x0005280001107983 */ /* 0x000ee20000100800 */
[----:B------:R-:W-:Y:S01]  /*29750*/  IMAD.U32 R6, R13, 0x10000, RZ ;  /* 0x000100000d067824 */ /* 0x000fe200078e00ff */
[----:B------:R-:W-:-:S04]  /*29760*/  LOP3.LUT R13, R10, 0xff0000, RZ, 0xc0, !PT ;  /* 0x00ff00000a0d7812 */ /* 0x000fc800078ec0ff */
[----:B------:R-:W-:Y:S02]  /*29770*/  LOP3.LUT R10, R6, 0xff0000, RZ, 0xc0, !PT ;  /* 0x00ff0000060a7812 */ /* 0x000fe400078ec0ff */
[----:B------:R-:W-:Y:S02]  /*29780*/  PRMT R6, R7, 0x7604, R29 ;  /* 0x0000760407067816 */ /* 0x000fe4000000001d */
[----:B------:R-:W-:Y:S02]  /*29790*/  LOP3.LUT R7, R0, 0xff0000, RZ, 0xc0, !PT ;  /* 0x00ff000000077812 */ /* 0x000fe400078ec0ff */
[----:B------:R-:W3:Y:S03]  /*297a0*/  LDL R0, [R1+0x4fc] ;  /* 0x0004fc0001007983 */ /* 0x000ee60000100800 */
[----:B------:R-:W-:Y:S01]  /*297b0*/  IMAD.IADD R6, R6, 0x1, R7 ;  /* 0x0000000106067824 */ /* 0x000fe200078e0207 */
[----:B------:R-:W-:Y:S01]  /*297c0*/  LOP3.LUT R29, R24, 0xff0000, RZ, 0xc0, !PT ;  /* 0x00ff0000181d7812 */ /* 0x000fe200078ec0ff */
[----:B------:R-:W-:-:S03]  /*297d0*/  IMAD.IADD R9, R9, 0x1, R10 ;  /* 0x0000000109097824 */ /* 0x000fc600078e020a */
[----:B------:R3:W-:Y:S04]  /*297e0*/  STL [R1+0x5f4], R6 ;  /* 0x0005f40601007387 */ /* 0x0007e80000100800 */
[----:B------:R0:W-:Y:S01]  /*297f0*/  STL [R1+0x5f0], R9 ;  /* 0x0005f00901007387 */ /* 0x0001e20000100800 */
[----:B--2---:R-:W-:-:S03]  /*29800*/  PRMT R3, R22, 0x7604, R3 ;  /* 0x0000760416037816 */ /* 0x004fc60000000003 */
[----:B------:R-:W2:Y:S01]  /*29810*/  LDL R22, [R1+0x530] ;  /* 0x0005300001167983 */ /* 0x000ea20000100800 */
[----:B------:R-:W-:Y:S02]  /*29820*/  IMAD.U32 R10, R21, 0x10000, RZ ;  /* 0x00010000150a7824 */ /* 0x000fe400078e00ff */
[----:B------:R-:W-:Y:S01]  /*29830*/  IMAD.IADD R3, R3, 0x1, R29 ;  /* 0x0000000103037824 */ /* 0x000fe200078e021d */
[----:B------:R-:W2:Y:S01]  /*29840*/  LDL R21, [R1+0x538] ;  /* 0x0005380001157983 */ /* 0x000ea20000100800 */
[----:B----4-:R-:W-:-:S03]  /*29850*/  IMAD.U32 R7, R23, 0x10000, RZ ;  /* 0x0001000017077824 */ /* 0x010fc600078e00ff */
[----:B------:R-:W4:Y:S01]  /*29860*/  LDL R23, [R1+0x534] ;  /* 0x0005340001177983 */ /* 0x000f220000100800 */
[----:B---3--:R-:W-:-:S03]  /*29870*/  LOP3.LUT R6, R28, 0xff, RZ, 0xc0, !PT ;  /* 0x000000ff1c067812 */ /* 0x008fc600078ec0ff */
[----:B------:R-:W3:Y:S01]  /*29880*/  LDL R28, [R1+0x544] ;  /* 0x00054400011c7983 */ /* 0x000ee20000100800 */
[----:B0-----:R-:W-:Y:S01]  /*29890*/  LOP3.LUT R9, R15, 0xff, RZ, 0xc0, !PT ;  /* 0x000000ff0f097812 */ /* 0x001fe200078ec0ff */
[----:B------:R-:W-:Y:S02]  /*298a0*/  IMAD.U32 R24, R26, 0x10000, RZ ;  /* 0x000100001a187824 */ /* 0x000fe400078e00ff */
[----:B------:R-:W3:Y:S01]  /*298b0*/  LDL R15, [R1+0x548] ;  /* 0x00054800010f7983 */ /* 0x000ee20000100800 */
[----:B------:R-:W-:-:S03]  /*298c0*/  LOP3.LUT R29, R20, 0xff, RZ, 0xc0, !PT ;  /* 0x000000ff141d7812 */ /* 0x000fc600078ec0ff */
[----:B------:R-:W3:Y:S04]  /*298d0*/  LDL R26, [R1+0x564] ;  /* 0x00056400011a7983 */ /* 0x000ee80000100800 */
[----:B------:R-:W3:Y:S01]  /*298e0*/  LDL R20, [R1+0x568] ;  /* 0x0005680001147983 */ /* 0x000ee20000100800 */
[----:B------:R-:W-:-:S03]  /*298f0*/  PRMT R9, R18, 0x7604, R9 ;  /* 0x0000760412097816 */ /* 0x000fc60000000009 */
[----:B------:R-:W3:Y:S01]  /*29900*/  LDL R18, [R1+0x550] ;  /* 0x0005500001127983 */ /* 0x000ee20000100800 */
[----:B------:R-:W-:-:S03]  /*29910*/  IMAD.IADD R12, R12, 0x1, R13 ;  /* 0x000000010c0c7824 */ /* 0x000fc600078e020d */
[----:B------:R-:W3:Y:S04]  /*29920*/  LDL R13, [R1+0x514] ;  /* 0x00051400010d7983 */ /* 0x000ee80000100800 */
[----:B------:R0:W-:Y:S04]  /*29930*/  STL [R1+0x5fc], R12 ;  /* 0x0005fc0c01007387 */ /* 0x0001e80000100800 */
[----:B------:R1:W-:Y:S04]  /*29940*/  STL [R1+0x5e8], R3 ;  /* 0x0005e80301007387 */ /* 0x0003e80000100800 */
[----:B0-----:R-:W3:Y:S01]  /*29950*/  LDL R12, [R1+0x518] ;  /* 0x00051800010c7983 */ /* 0x001ee20000100800 */
[----:B------:R-:W-:-:S02]  /*29960*/  PRMT R6, R19, 0x7604, R6 ;  /* 0x0000760413067816 */ /* 0x000fc40000000006 */
[----:B-1----:R-:W-:Y:S01]  /*29970*/  LOP3.LUT R3, R16, 0xff, RZ, 0xc0, !PT ;  /* 0x000000ff10037812 */ /* 0x002fe200078ec0ff */
[----:B------:R-:W3:Y:S04]  /*29980*/  LDL R19, [R1+0x540] ;  /* 0x0005400001137983 */ /* 0x000ee80000100800 */
[----:B------:R-:W3:Y:S01]  /*29990*/  LDL R16, [R1+0x520] ;  /* 0x0005200001107983 */ /* 0x000ee20000100800 */
[----:B------:R-:W-:Y:S01]  /*299a0*/  IMAD.U32 R4, R4, 0x10000, RZ ;  /* 0x0001000004047824 */ /* 0x000fe200078e00ff */
[----:B------:R-:W-:Y:S02]  /*299b0*/  PRMT R0, R0, 0x7604, R29 ;  /* 0x0000760400007816 */ /* 0x000fe4000000001d */
[----:B------:R-:W-:Y:S02]  /*299c0*/  LOP3.LUT R29, R24, 0xff0000, RZ, 0xc0, !PT ;  /* 0x00ff0000181d7812 */ /* 0x000fe400078ec0ff */
[----:B------:R-:W-:Y:S01]  /*299d0*/  LOP3.LUT R7, R7, 0xff0000, RZ, 0xc0, !PT ;  /* 0x00ff000007077812 */ /* 0x000fe200078ec0ff */
[----:B------:R0:W-:Y:S01]  /*299e0*/  STL [R1+0x878], R27 ;  /* 0x0008781b01007387 */ /* 0x0001e20000100800 */
[----:B------:R-:W-:-:S02]  /*299f0*/  LOP3.LUT R4, R4, 0xff0000, RZ, 0xc0, !PT ;  /* 0x00ff000004047812 */ /* 0x000fc400078ec0ff */
[----:B------:R-:W-:Y:S01]  /*29a00*/  LOP3.LUT R10, R10, 0xff0000, RZ, 0xc0, !PT ;  /* 0x00ff00000a0a7812 */ /* 0x000fe200078ec0ff */
[----:B------:R-:W-:Y:S01]  /*29a10*/  IMAD.IADD R6, R6, 0x1, R7 ;  /* 0x0000000106067824 */ /* 0x000fe200078e0207 */
[----:B------:R-:W3:Y:S01]  /*29a20*/  LDL R24, [R1+0x3e8] ;  /* 0x0003e80001187983 */ /* 0x000ee20000100800 */
[----:B------:R-:W-:Y:S02]  /*29a30*/  IMAD.IADD R0, R0, 0x1, R4 ;  /* 0x0000000100007824 */ /* 0x000fe400078e0204 */
[----:B------:R-:W-:Y:S02]  /*29a40*/  IMAD.IADD R9, R9, 0x1, R10 ;  /* 0x0000000109097824 */ /* 0x000fe400078e020a */
[----:B------:R-:W3:Y:S04]  /*29a50*/  LDL R10, [R1+0x588] ;  /* 0x00058800010a7983 */ /* 0x000ee80000100800 */
[----:B------:R-:W-:Y:S04]  /*29a60*/  STL [R1+0x884], R0 ;  /* 0x0008840001007387 */ /* 0x000fe80000100800 */
[----:B------:R-:W-:Y:S04]  /*29a70*/  STL [R1+0x5e0], R6 ;  /* 0x0005e00601007387 */ /* 0x000fe80000100800 */
[----:B0-----:R-:W3:Y:S01]  /*29a80*/  LDL R27, [R1+0x3dc] ;  /* 0x0003dc00011b7983 */ /* 0x001ee20000100800 */
[----:B--2---:R-:W-:-:S03]  /*29a90*/  PRMT R3, R22, 0x7604, R3 ;  /* 0x0000760416037816 */ /* 0x004fc60000000003 */
[----:B------:R-:W2:Y:S02]  /*29aa0*/  LDL R22, [R1+0x570] ;  /* 0x0005700001167983 */ /* 0x000ea40000100800 */
[----:B------:R-:W-:Y:S01]  /*29ab0*/  IMAD.IADD R3, R3, 0x1, R29 ;  /* 0x0000000103037824 */ /* 0x000fe200078e021d */
[----:B------:R-:W-:-:S04]  /*29ac0*/  LOP3.LUT R29, R21, 0xff, RZ, 0xc0, !PT ;  /* 0x000000ff151d7812 */ /* 0x000fc800078ec0ff */
[----:B------:R3:W-:Y:S01]  /*29ad0*/  STL [R1+0x888], R3 ;  /* 0x0008880301007387 */ /* 0x0007e20000100800 */
[----:B----4-:R-:W-:-:S03]  /*29ae0*/  IMAD.U32 R7, R23, 0x10000, RZ ;  /* 0x0001000017077824 */ /* 0x010fc600078e00ff */
[----:B------:R-:W4:Y:S01]  /*29af0*/  LDL R23, [R1+0x554] ;  /* 0x0005540001177983 */ /* 0x000f220000100800 */
[----:B---3--:R-:W-:-:S03]  /*29b00*/  IMAD.U32 R3, R28, 0x10000, RZ ;  /* 0x000100001c037824 */ /* 0x008fc600078e00ff */
[----:B------:R-:W3:Y:S01]  /*29b10*/  LDL R28, [R1+0x558] ;  /* 0x00055800011c7983 */ /* 0x000ee20000100800 */
[----:B------:R-:W-:-:S03]  /*29b20*/  LOP3.LUT R6, R15, 0xff, RZ, 0xc0, !PT ;  /* 0x000000ff0f067812 */ /* 0x000fc600078ec0ff */
[----:B------:R0:W-:Y:S01]  /*29b30*/  STL [R1+0x5ec], R9 ;  /* 0x0005ec0901007387 */ /* 0x0001e20000100800 */
[----:B------:R-:W-:-:S03]  /*29b40*/  IMAD.U32 R21, R26, 0x10000, RZ ;  /* 0x000100001a157824 */ /* 0x000fc600078e00ff */
[----:B------:R-:W3:Y:S01]  /*29b50*/  LDL R26, [R1+0x590] ;  /* 0x00059000011a7983 */ /* 0x000ee20000100800 */
[----:B------:R-:W-:-:S03]  /*29b60*/  LOP3.LUT R0, R20, 0xff, RZ, 0xc0, !PT ;  /* 0x000000ff14007812 */ /* 0x000fc600078ec0ff */
[----:B------:R-:W3:Y:S04]  /*29b70*/  LDL R20, [R1+0x560] ;  /* 0x0005600001147983 */ /* 0x000ee80000100800 */
[----:B------:R-:W3:Y:S01]  /*29b80*/  LDL R15, [R1+0x580] ;  /* 0x00058000010f7983 */ /* 0x000ee20000100800 */
[----:B------:R-:W-:-:S03]  /*29b90*/  PRMT R6, R18, 0x7604, R6 ;  /* 0x0000760412067816 */ /* 0x000fc60000000006 */
[----:B------:R-:W3:Y:S01]  /*29ba0*/  LDL R18, [R1+0x578] ;  /* 0x0005780001127983 */ /* 0x000ee20000100800 */
[----:B0-----:R-:W-:-:S03]  /*29bb0*/  IMAD.U32 R9, R13, 0x10000, RZ ;  /* 0x000100000d097824 */ /* 0x001fc600078e00ff */
[----:B------:R-:W3:Y:S01]  /*29bc0*/  LDL R13, [R1+0x574] ;  /* 0x00057400010d7983 */ /* 0x000ee20000100800 */
[----:B------:R-:W-:-:S03]  /*29bd0*/  LOP3.LUT R4, R12, 0xff, RZ, 0xc0, !PT ;  /* 0x000000ff0c047812 */ /* 0x000fc600078ec0ff */
[----:B------:R-:W3:Y:S01]  /*29be0*/  LDL R12, [R1+0x584] ;  /* 0x00058400010c7983 */ /* 0x000ee20000100800 */
[----:B------:R-:W-:Y:S02]  /*29bf0*/  PRMT R4, R16, 0x7604, R4 ;  /* 0x0000760410047816 */ /* 0x000fe40000000004 */
[----:B------:R-:W-:Y:S02]  /*29c00*/  LOP3.LUT R16, R9, 0xff0000, RZ, 0xc0, !PT ;  /* 0x00ff000009107812 */ /* 0x000fe400078ec0ff */
[----:B------:R-:W-:Y:S02]  /*29c10*/  LOP3.LUT R9, R3, 0xff0000, RZ, 0xc0, !PT ;  /* 0x00ff000003097812 */ /* 0x000fe400078ec0ff */
[----:B------:R-:W-:Y:S02]  /*29c20*/  PRMT R3, R19, 0x7604, R29 ;  /* 0x0000760413037816 */ /* 0x000fe4000000001d */
[----:B------:R-:W3:Y:S01]  /*29c30*/  LDL R19, [R1+0x5a8] ;  /* 0x0005a80001137983 */ /* 0x000ee20000100800 */
[----:B------:R-:W-:Y:S01]  /*29c40*/  LOP3.LUT R29, R21, 0xff0000, RZ, 0xc0, !PT ;  /* 0x00ff0000151d7812 */ /* 0x000fe200078ec0ff */
[----:B------:R-:W-:-:S02]  /*29c50*/  IMAD.IADD R4, R4, 0x1, R16 ;  /* 0x0000000104047824 */ /* 0x000fc400078e0210 */
[----:B------:R-:W3:Y:S04]  /*29c60*/  LDL R21, [R1+0x5ac] ;  /* 0x0005ac0001157983 */ /* 0x000ee80000100800 */
[----:B------:R-:W3:Y:S01]  /*29c70*/  LDL R16, [R1+0x5a4] ;  /* 0x0005a40001107983 */ /* 0x000ee20000100800 */
[----:B------:R-:W-:Y:S01]  /*29c80*/  LOP3.LUT R7, R7, 0xff0000, RZ, 0xc0, !PT ;  /* 0x00ff000007077812 */ /* 0x000fe200078ec0ff */
[----:B------:R-:W-:-:S04]  /*29c90*/  IMAD.IADD R6, R6, 0x1, R9 ;  /* 0x0000000106067824 */ /* 0x000fc800078e0209 */
[----:B------:R-:W-:Y:S01]  /*29ca0*/  IMAD.IADD R7, R3, 0x1, R7 ;  /* 0x0000000103077824 */ /* 0x000fe200078e0207 */
[----:B------:R0:W-:Y:S01]  /*29cb0*/  STL [R1+0x88c], R4 ;  /* 0x00088c0401007387 */ /* 0x0001e20000100800 */
[----:B--2---:R-:W-:-:S03]  /*29cc0*/  PRMT R0, R22, 0x7604, R0 ;  /* 0x0000760416007816 */ /* 0x004fc60000000000 */
[----:B------:R-:W2:Y:S02]  /*29cd0*/  LDL R22, [R1+0x598] ;  /* 0x0005980001167983 */ /* 0x000ea40000100800 */
[----:B------:R-:W-:Y:S01]  /*29ce0*/  IMAD.IADD R9, R0, 0x1, R29 ;  /* 0x0000000100097824 */ /* 0x000fe200078e021d */
[----:B------:R-:W-:Y:S01]  /*29cf0*/  LOP3.LUT R29, R10, 0xff, RZ, 0xc0, !PT ;  /* 0x000000ff0a1d7812 */ /* 0x000fe200078ec0ff */
[----:B----4-:R-:W-:Y:S02]  /*29d00*/  IMAD.U32 R0, R23, 0x10000, RZ ;  /* 0x0001000017007824 */ /* 0x010fe400078e00ff */
[----:B------:R-:W4:Y:S01]  /*29d10*/  LDL R23, [R1+0x3c0] ;  /* 0x0003c00001177983 */ /* 0x000f220000100800 */
[----:B---3--:R-:W-:Y:S02]  /*29d20*/  LOP3.LUT R3, R28, 0xff, RZ, 0xc0, !PT ;  /* 0x000000ff1c037812 */ /* 0x008fe400078ec0ff */
[----:B0-----:R-:W-:Y:S01]  /*29d30*/  LOP3.LUT R4, R0, 0xff0000, RZ, 0xc0, !PT ;  /* 0x00ff000000047812 */ /* 0x001fe200078ec0ff */
[----:B------:R-:W3:Y:S01]  /*29d40*/  LDL R28, [R1+0x5a0] ;  /* 0x0005a000011c7983 */ /* 0x000ee20000100800 */
[----:B------:R-:W-:-:S03]  /*29d50*/  PRMT R0, R26, 0x7604, R29 ;  /* 0x000076041a007816 */ /* 0x000fc6000000001d */
[----:B------:R-:W3:Y:S01]  /*29d60*/  LDL R26, [R1+0x594] ;  /* 0x00059400011a7983 */ /* 0x000ee20000100800 */
[----:B------:R-:W-:-:S03]  /*29d70*/  PRMT R3, R20, 0x7604, R3 ;  /* 0x0000760414037816 */ /* 0x000fc60000000003 */
[----:B------:R-:W3:Y:S02]  /*29d80*/  LDL R20, [R1+0x3c4] ;  /* 0x0003c40001147983 */ /* 0x000ee40000100800 */
[----:B------:R-:W-:Y:S02]  /*29d90*/  IMAD.IADD R10, R3, 0x1, R4 ;  /* 0x00000001030a7824 */ /* 0x000fe400078e0204 */
[----:B------:R-:W-:Y:S01]  /*29da0*/  STL [R1+0x890], R6 ;  /* 0x0008900601007387 */ /* 0x000fe20000100800 */
[----:B------:R-:W-:-:S03]  /*29db0*/  LOP3.LUT R3, R18, 0xff, RZ, 0xc0, !PT ;  /* 0x000000ff12037812 */ /* 0x000fc600078ec0ff */
[----:B------:R0:W-:Y:S04]  /*29dc0*/  STL [R1+0x894], R7 ;  /* 0x0008940701007387 */ /* 0x0001e80000100800 */
[----:B------:R-:W3:Y:S04]  /*29dd0*/  LDL R18, [R1+0x32c] ;  /* 0x00032c0001127983 */ /* 0x000ee80000100800 */
[----:B------:R-:W3:Y:S04]  /*29de0*/  LDL R4, [R1+0x3d0] ;  /* 0x0003d00001047983 */ /* 0x000ee80000100800 */
[----:B0-----:R-:W3:Y:S01]  /*29df0*/  LDL R7, [R1+0x3cc] ;  /* 0x0003cc0001077983 */ /* 0x001ee20000100800 */
[----:B------:R-:W-:-:S05]  /*29e00*/  IMAD.U32 R6, R12, 0x10000, RZ ;  /* 0x000100000c067824 */ /* 0x000fca00078e00ff */
[----:B------:R-:W-:Y:S02]  /*29e10*/  LOP3.LUT R29, R6, 0xff0000, RZ, 0xc0, !PT ;  /* 0x00ff0000061d7812 */ /* 0x000fe400078ec0ff */
[----:B------:R-:W3:Y:S03]  /*29e20*/  LDL R6, [R1+0x330] ;  /* 0x0003300001067983 */ /* 0x000ee60000100800 */
[----:B------:R-:W-:Y:S02]  /*29e30*/  IMAD.IADD R12, R0, 0x1, R29 ;  /* 0x00000001000c7824 */ /* 0x000fe400078e021d */
[----:B------:R-:W-:Y:S01]  /*29e40*/  IMAD.U32 R0, R13, 0x10000, RZ ;  /* 0x000100000d007824 */ /* 0x000fe200078e00ff */
[----:B------:R-:W-:Y:S02]  /*29e50*/  LOP3.LUT R29, R19, 0xff, RZ, 0xc0, !PT ;  /* 0x000000ff131d7812 */ /* 0x000fe400078ec0ff */
[----:B------:R-:W3:Y:S01]  /*29e60*/  LDL R19, [R1+0x3d8] ;  /* 0x0003d80001137983 */ /* 0x000ee20000100800 */
[----:B------:R-:W-:-:S02]  /*29e70*/  PRMT R3, R15, 0x7604, R3 ;  /* 0x000076040f037816 */ /* 0x000fc40000000003 */
[----:B------:R-:W-:Y:S02]  /*29e80*/  LOP3.LUT R13, R0, 0xff0000, RZ, 0xc0, !PT ;  /* 0x00ff0000000d7812 */ /* 0x000fe400078ec0ff */
[----:B------:R-:W-:Y:S01]  /*29e90*/  PRMT R0, R21, 0x7604, R29 ;  /* 0x0000760415007816 */ /* 0x000fe2000000001d */
[----:B------:R-:W-:Y:S01]  /*29ea0*/  IMAD.U32 R15, R16, 0x10000, RZ ;  /* 0x00010000100f7824 */ /* 0x000fe200078e00ff */
[----:B------:R-:W3:Y:S01]  /*29eb0*/  LDL R21, [R1+0x334] ;  /* 0x0003340001157983 */ /* 0x000ee20000100800 */
[----:B------:R-:W-:-:S03]  /*29ec0*/  IMAD.IADD R13, R3, 0x1, R13 ;  /* 0x00000001030d7824 */ /* 0x000fc600078e020d */
[----:B------:R-:W3:Y:S01]  /*29ed0*/  LDL R3, [R1+0x3e4] ;  /* 0x0003e40001037983 */ /* 0x000ee20000100800 */
[----:B------:R-:W-:-:S05]  /*29ee0*/  LOP3.LUT R29, R15, 0xff0000, RZ, 0xc0, !PT ;  /* 0x00ff00000f1d7812 */ /* 0x000fca00078ec0ff */
[----:B------:R-:W-:Y:S02]  /*29ef0*/  IMAD.IADD R15, R0, 0x1, R29 ;  /* 0x00000001000f7824 */ /* 0x000fe400078e021d */
[----:B------:R-:W3:Y:S04]  /*29f00*/  LDL R0, [R1+0x338] ;  /* 0x0003380001007983 */ /* 0x000ee80000100800 */
[----:B------:R0:W-:Y:S04]  /*29f10*/  STL [R1+0x87c], R25 ;  /* 0x00087c1901007387 */ /* 0x0001e80000100800 */
[----:B0-----:R-:W3:Y:S01]  /*29f20*/  LDL R25, [R1+0x3f0] ;  /* 0x0003f00001197983 */ /* 0x001ee20000100800 */
[----:B--2---:R-:W-:-:S03]  /*29f30*/  LOP3.LUT R29, R22, 0xff, RZ, 0xc0, !PT ;  /* 0x000000ff161d7812 */ /* 0x004fc600078ec0ff */
[----:B------:R-:W2:Y:S01]  /*29f40*/  LDL R22, [R1+0x3f4] ;  /* 0x0003f40001167983 */ /* 0x000ea20000100800 */
[----:B----4-:R-:W-:Y:S02]  /*29f50*/  LOP3.LUT R23, R23, 0xffff, RZ, 0xc0, !PT ;  /* 0x0000ffff17177812 */ /* 0x010fe400078ec0ff */
[----:B---3--:R-:W-:Y:S02]  /*29f60*/  PRMT R16, R28, 0x7604, R29 ;  /* 0x000076041c107816 */ /* 0x008fe4000000001d */
[----:B------:R-:W3:Y:S01]  /*29f70*/  LDL R28, [R1+0x340] ;  /* 0x00034000011c7983 */ /* 0x000ee20000100800 */
[----:B------:R-:W-:Y:S01]  /*29f80*/  IMAD.U32 R29, R26, 0x10000, RZ ;  /* 0x000100001a1d7824 */ /* 0x000fe200078e00ff */
[----:B------:R-:W-:Y:S02]  /*29f90*/  LOP3.LUT R26, R23, 0xff, RZ, 0xc0, !PT ;  /* 0x000000ff171a7812 */ /* 0x000fe400078ec0ff */
[----:B------:R-:W-:Y:S01]  /*29fa0*/  LOP3.LUT R20, R20, 0xffff, RZ, 0xc0, !PT ;  /* 0x0000ffff14147812 */ /* 0x000fe200078ec0ff */
[----:B------:R0:W-:Y:S04]  /*29fb0*/  STL [R1+0x6f0], R23 ;  /* 0x0006f01701007387 */ /* 0x0001e80000100800 */
[----:B------:R1:W-:Y:S01]  /*29fc0*/  STL [R1+0x6e4], R20 ;  /* 0x0006e41401007387 */ /* 0x0003e20000100800 */
[----:B0-----:R-:W-:Y:S01]  /*29fd0*/  IMAD.U32 R23, R20, 0x10000, RZ ;  /* 0x0001000014177824 */ /* 0x001fe200078e00ff */
[----:B------:R-:W-:-:S02]  /*29fe0*/  PRMT R18, R18, 0x7604, R26 ;  /* 0x0000760412127816 */ /* 0x000fc4000000001a */
[----:B------:R-:W4:Y:S01]  /*29ff0*/  LDL.LU R26, [R1+0x8b8] ;  /* 0x0008b800011a7983 */ /* 0x000f220000300800 */
[----:B-1----:R-:W-:Y:S02]  /*2a000*/  LOP3.LUT R20, R29, 0xff0000, RZ, 0xc0, !PT ;  /* 0x00ff00001d147812 */ /* 0x002fe400078ec0ff */
[----:B------:R-:W-:Y:S02]  /*2a010*/  LOP3.LUT R29, R23, 0xff0000, RZ, 0xc0, !PT ;  /* 0x00ff0000171d7812 */ /* 0x000fe400078ec0ff */
[----:B------:R-:W4:Y:S01]  /*2a020*/  LDL.LU R23, [R1+0x8b4] ;  /* 0x0008b40001177983 */ /* 0x000f220000300800 */
[----:B------:R-:W-:Y:S02]  /*2a030*/  LOP3.LUT R7, R7, 0xffff, RZ, 0xc0, !PT ;  /* 0x0000ffff07077812 */ /* 0x000fe400078ec0ff */
[----:B------:R-:W-:Y:S01]  /*2a040*/  LOP3.LUT R4, R4, 0xffff, RZ, 0xc0, !PT ;  /* 0x0000ffff04047812 */ /* 0x000fe200078ec0ff */
[----:B------:R-:W-:Y:S01]  /*2a050*/  IMAD.IADD R18, R18, 0x1, R29 ;  /* 0x0000000112127824 */ /* 0x000fe200078e021d */
[----:B------:R-:W-:Y:S01]  /*2a060*/  LOP3.LUT R29, R7, 0xff, RZ, 0xc0, !PT ;  /* 0x000000ff071d7812 */ /* 0x000fe200078ec0ff */
[----:B------:R0:W-:Y:S04]  /*2a070*/  STL [R1+0x6e0], R7 ;  /* 0x0006e00701007387 */ /* 0x0001e80000100800 */
[----:B------:R1:W-:Y:S01]  /*2a080*/  STL [R1+0x6d4], R4 ;  /* 0x0006d40401007387 */ /* 0x0003e20000100800 */
[----:B------:R-:W-:-:S02]  /*2a090*/  PRMT R6, R6, 0x7604, R29 ;  /* 0x0000760406067816 */ /* 0x000fc4000000001d */
[----:B0-----:R-:W-:Y:S02]  /*2a0a0*/  LOP3.LUT R7, R27, 0xffff, RZ, 0xc0, !PT ;  /* 0x0000ffff1b077812 */ /* 0x001fe400078ec0ff */
[----:B------:R-:W-:Y:S01]  /*2a0b0*/  LOP3.LUT R19, R19, 0xffff, RZ, 0xc0, !PT ;  /* 0x0000ffff13137812 */ /* 0x000fe200078ec0ff */
[----:B-1----:R-:W-:Y:S01]  /*2a0c0*/  IMAD.U32 R4, R4, 0x10000, RZ ;  /* 0x0001000004047824 */ /* 0x002fe200078e00ff */
[----:B------:R-:W4:Y:S02]  /*2a0d0*/  LDL.LU R27, [R1+0x6a4] ;  /* 0x0006a400011b7983 */ /* 0x000f240000300800 */
[----:B------:R-:W-:Y:S02]  /*2a0e0*/  LOP3.LUT R29, R19, 0xff, RZ, 0xc0, !PT ;  /* 0x000000ff131d7812 */ /* 0x000fe400078ec0ff */
[----:B------:R0:W-:Y:S04]  /*2a0f0*/  STL [R1+0x6dc], R19 ;  /* 0x0006dc1301007387 */ /* 0x0001e80000100800 */
[----:B------:R1:W-:Y:S01]  /*2a100*/  STL [R1+0x6d0], R7 ;  /* 0x0006d00701007387 */ /* 0x0003e20000100800 */
[----:B0-----:R-:W-:Y:S01]  /*2a110*/  IMAD.U32 R19, R7, 0x10000, RZ ;  /* 0x0001000007137824 */ /* 0x001fe200078e00ff */
[----:B-1----:R-:W-:-:S02]  /*2a120*/  LOP3.LUT R7, R4, 0xff0000, RZ, 0xc0, !PT ;  /* 0x00ff000004077812 */ /* 0x002fc400078ec0ff */
[----:B------:R-:W-:Y:S02]  /*2a130*/  PRMT R4, R21, 0x7604, R29 ;  /* 0x0000760415047816 */ /* 0x000fe4000000001d */
[----:B------:R-:W-:Y:S02]  /*2a140*/  LOP3.LUT R29, R19, 0xff0000, RZ, 0xc0, !PT ;  /* 0x00ff0000131d7812 */ /* 0x000fe400078ec0ff */
[----:B------:R-:W-:-:S03]  /*2a150*/  LOP3.LUT R3, R3, 0xffff, RZ, 0xc0, !PT ;  /* 0x0000ffff03037812 */ /* 0x000fc600078ec0ff */
[----:B------:R-:W-:Y:S01]  /*2a160*/  IMAD.IADD R21, R4, 0x1, R29 ;  /* 0x0000000104157824 */ /* 0x000fe200078e021d */
[----:B------:R-:W-:Y:S01]  /*2a170*/  LOP3.LUT R29, R3, 0xff, RZ, 0xc0, !PT ;  /* 0x000000ff031d7812 */ /* 0x000fe200078ec0ff */
[----:B------:R0:W-:Y:S01]  /*2a180*/  STL [R1+0x6cc], R3 ;  /* 0x0006cc0301007387 */ /* 0x0001e20000100800 */
[----:B------:R-:W-:Y:S01]  /*2a190*/  IMAD.IADD R19, R6, 0x1, R7 ;  /* 0x0000000106137824 */ /* 0x000fe200078e0207 */
[----:B------:R-:W-:Y:S01]  /*2a1a0*/  LOP3.LUT R6, R25, 0xffff, RZ, 0xc0, !PT ;  /* 0x0000ffff19067812 */ /* 0x000fe200078ec0ff */
[----:B------:R-:W-:Y:S01]  /*2a1b0*/  IMAD.IADD R16, R16, 0x1, R20 ;  /* 0x0000000110107824 */ /* 0x000fe200078e0214 */
[----:B------:R-:W4:Y:S01]  /*2a1c0*/  LDL.LU R25, [R1+0x670] ;  /* 0x0006700001197983 */ /* 0x000f220000300800 */
[----:B0-----:R-:W-:-:S03]  /*2a1d0*/  PRMT R3, R0, 0x7604, R29 ;  /* 0x0000760400037816 */ /* 0x001fc6000000001d */
[----:B------:R-:W-:Y:S01]  /*2a1e0*/  STL [R1+0x6d8], R6 ;  /* 0x0006d80601007387 */ /* 0x000fe20000100800 */
[----:B------:R-:W-:Y:S02]  /*2a1f0*/  LOP3.LUT R0, R24, 0xffff, RZ, 0xc0, !PT ;  /* 0x0000ffff18007812 */ /* 0x000fe400078ec0ff */
[----:B------:R-:W-:Y:S01]  /*2a200*/  LOP3.LUT R29, R6, 0xff, RZ, 0xc0, !PT ;  /* 0x000000ff061d7812 */ /* 0x000fe200078ec0ff */
[----:B------:R-:W4:Y:S04]  /*2a210*/  LDL.LU R20, [R1+0x8b0] ;  /* 0x0008b00001147983 */ /* 0x000f280000300800 */
[----:B------:R0:W-:Y:S04]  /*2a220*/  STL [R1+0x6bc], R0 ;  /* 0x0006bc0001007387 */ /* 0x0001e80000100800 */
[----:B------:R-:W4:Y:S04]  /*2a230*/  LDL.LU R24, [R1+0x68c] ;  /* 0x00068c0001187983 */ /* 0x000f280000300800 */
[----:B------:R-:W4:Y:S01]  /*2a240*/  LDL.LU R7, [R1+0x668] ;  /* 0x0006680001077983 */ /* 0x000f220000300800 */
[----:B0-----:R-:W-:Y:S01]  /*2a250*/  IMAD.U32 R0, R0, 0x10000, RZ ;  /* 0x0001000000007824 */ /* 0x001fe200078e00ff */
[----:B--2---:R-:W-:-:S05]  /*2a260*/  LOP3.LUT R4, R22, 0xffff, RZ, 0xc0, !PT ;  /* 0x0000ffff16047812 */ /* 0x004fca00078ec0ff */
[----:B------:R-:W-:Y:S01]  /*2a270*/  IMAD.U32 R6, R4, 0x10000, RZ ;  /* 0x0001000004067824 */ /* 0x000fe200078e00ff */
[----:B------:R0:W-:Y:S02]  /*2a280*/  STL [R1+0x680], R4 ;  /* 0x0006800401007387 */ /* 0x0001e40000100800 */
[----:B0-----:R-:W-:-:S05]  /*2a290*/  LOP3.LUT R4, R0, 0xff0000, RZ, 0xc0, !PT ;  /* 0x00ff000000047812 */ /* 0x001fca00078ec0ff */
[----:B------:R-:W-:Y:S02]  /*2a2a0*/  IMAD.IADD R22, R3, 0x1, R4 ;  /* 0x0000000103167824 */ /* 0x000fe400078e0204 */
[----:B------:R-:W2:Y:S01]  /*2a2b0*/  LDL R4, [R1+0x260] ;  /* 0x0002600001047983 */ /* 0x000ea20000100800 */
[----:B---3--:R-:W-:Y:S02]  /*2a2c0*/  PRMT R0, R28, 0x7604, R29 ;  /* 0x000076041c007816 */ /* 0x008fe4000000001d */
[----:B------:R-:W-:Y:S02]  /*2a2d0*/  LOP3.LUT R29, R6, 0xff0000, RZ, 0xc0, !PT ;  /* 0x00ff0000061d7812 */ /* 0x000fe400078ec0ff */
[----:B------:R-:W3:Y:S03]  /*2a2e0*/  LDL R6, [R1+0x23c] ;  /* 0x00023c0001067983 */ /* 0x000ee60000100800 */
[----:B------:R-:W-:-:S02]  /*2a2f0*/  IMAD.IADD R28, R0, 0x1, R29 ;  /* 0x00000001001c7824 */ /* 0x000fc400078e021d */
[----:B------:R-:W2:Y:S01]  /*2a300*/  LDL.LU R0, [R1+0x688] ;  /* 0x0006880001007983 */ /* 0x000ea20000300800 */
[----:B----4-:R-:W-:-:S05]  /*2a310*/  LOP3.LUT R29, R26, 0xffff, RZ, 0xc0, !PT ;  /* 0x0000ffff1a1d7812 */ /* 0x010fca00078ec0ff */
[----:B------:R-:W-:Y:S01]  /*2a320*/  IMAD R3, R29, 0x1000000, R17 ;  /* 0x010000001d037824 */ /* 0x000fe200078e0211 */
[----:B------:R-:W-:Y:S01]  /*2a330*/  LOP3.LUT R29, R23, 0xffff, RZ, 0xc0, !PT ;  /* 0x0000ffff171d7812 */ /* 0x000fe200078ec0ff */
[----:B------:R-:W4:Y:S04]  /*2a340*/  LDL.LU R17, [R1+0x8ac] ;  /* 0x0008ac0001117983 */ /* 0x000f280000300800 */
[----:B------:R0:W-:Y:S02]  /*2a350*/  STL [R1+0x6a8], R3 ;  /* 0x0006a80301007387 */ /* 0x0001e40000100800 */
[----:B0-----:R-:W-:Y:S02]  /*2a360*/  IMAD R3, R29, 0x1000000, R14 ;  /* 0x010000001d037824 */ /* 0x001fe400078e020e */
[----:B------:R-:W3:Y:S04]  /*2a370*/  LDL.LU R14, [R1+0x8a8] ;  /* 0x0008a800010e7983 */ /* 0x000ee80000300800 */
[----:B------:R0:W-:Y:S01]  /*2a380*/  STL [R1+0x6a0], R3 ;  /* 0x0006a00301007387 */ /* 0x0001e20000100800 */
[----:B------:R-:W-:-:S05]  /*2a390*/  LOP3.LUT R29, R20, 0xffff, RZ, 0xc0, !PT ;  /* 0x0000ffff141d7812 */ /* 0x000fca00078ec0ff */
[----:B0-----:R-:W-:Y:S01]  /*2a3a0*/  IMAD R3, R29, 0x1000000, R27 ;  /* 0x010000001d037824 */ /* 0x001fe200078e021b */
[----:B------:R0:W-:Y:S04]  /*2a3b0*/  STL [R1+0x7ec], R20 ;  /* 0x0007ec1401007387 */ /* 0x0001e80000100800 */
[----:B------:R-:W-:Y:S04]  /*2a3c0*/  STL [R1+0x6a4], R3 ;  /* 0x0006a40301007387 */ /* 0x000fe80000100800 */
[----:B------:R1:W-:Y:S04]  /*2a3d0*/  STL [R1+0x7e8], R23 ;  /* 0x0007e81701007387 */ /* 0x0003e80000100800 */
[----:B0-----:R-:W2:Y:S04]  /*2a3e0*/  LDL.LU R20, [R1+0x678] ;  /* 0x0006780001147983 */ /* 0x001ea80000300800 */
[----:B------:R0:W-:Y:S04]  /*2a3f0*/  STL [R1+0x7e4], R26 ;  /* 0x0007e41a01007387 */ /* 0x0001e80000100800 */
[----:B-1----:R-:W2:Y:S04]  /*2a400*/  LDL R23, [R1+0x230] ;  /* 0x0002300001177983 */ /* 0x002ea80000100800 */
[----:B------:R-:W2:Y:S04]  /*2a410*/  LDL R27, [R1+0x248] ;  /* 0x00024800011b7983 */ /* 0x000ea80000100800 */
[----:B0-----:R-:W2:Y:S01]  /*2a420*/  LDL.LU R26, [R1+0x67c] ;  /* 0x00067c00011a7983 */ /* 0x001ea20000300800 */
[----:B----4-:R-:W-:-:S05]  /*2a430*/  LOP3.LUT R29, R17, 0xffff, RZ, 0xc0, !PT ;  /* 0x0000ffff111d7812 */ /* 0x010fca00078ec0ff */
[----:B------:R-:W-:Y:S02]  /*2a440*/  IMAD R3, R29, 0x1000000, R11 ;  /* 0x010000001d037824 */ /* 0x000fe400078e020b */
[----:B------:R-:W4:Y:S04]  /*2a450*/  LDL.LU R11, [R1+0x8a4] ;  /* 0x0008a400010b7983 */ /* 0x000f280000300800 */
[----:B------:R0:W-:Y:S01]  /*2a460*/  STL [R1+0x698], R3 ;  /* 0x0006980301007387 */ /* 0x0001e20000100800 */
[----:B---3--:R-:W-:-:S05]  /*2a470*/  LOP3.LUT R29, R14, 0xffff, RZ, 0xc0, !PT ;  /* 0x0000ffff0e1d7812 */ /* 0x008fca00078ec0ff */
[----:B0-----:R-:W-:Y:S02]  /*2a480*/  IMAD R3, R29, 0x1000000, R8 ;  /* 0x010000001d037824 */ /* 0x001fe400078e0208 */
[----:B------:R-:W3:Y:S04]  /*2a490*/  LDL.LU R8, [R1+0x8a0] ;  /* 0x0008a00001087983 */ /* 0x000ee80000300800 */
[----:B------:R0:W-:Y:S01]  /*2a4a0*/  STL [R1+0x69c], R3 ;  /* 0x00069c0301007387 */ /* 0x0001e20000100800 */
[----:B----4-:R-:W-:-:S05]  /*2a4b0*/  LOP3.LUT R29, R11, 0xffff, RZ, 0xc0, !PT ;  /* 0x0000ffff0b1d7812 */ /* 0x010fca00078ec0ff */
[----:B0-----:R-:W-:Y:S02]  /*2a4c0*/  IMAD R3, R29, 0x1000000, R5 ;  /* 0x010000001d037824 */ /* 0x001fe400078e0205 */
[----:B------:R-:W4:Y:S04]  /*2a4d0*/  LDL.LU R5, [R1+0x89c] ;  /* 0x00089c0001057983 */ /* 0x000f280000300800 */
[----:B------:R0:W-:Y:S01]  /*2a4e0*/  STL [R1+0x690], R3 ;  /* 0x0006900301007387 */ /* 0x0001e20000100800 */
[----:B---3--:R-:W-:-:S05]  /*2a4f0*/  LOP3.LUT R29, R8, 0xffff, RZ, 0xc0, !PT ;  /* 0x0000ffff081d7812 */ /* 0x008fca00078ec0ff */
[----:B0-----:R-:W-:Y:S02]  /*2a500*/  IMAD R3, R29, 0x1000000, R2 ;  /* 0x010000001d037824 */ /* 0x001fe400078e0202 */
[----:B------:R-:W3:Y:S04]  /*2a510*/  LDL.LU R2, [R1+0x898] ;  /* 0x0008980001027983 */ /* 0x000ee80000300800 */
[----:B------:R0:W-:Y:S04]  /*2a520*/  STL [R1+0x7fc], R8 ;  /* 0x0007fc0801007387 */ /* 0x0001e80000100800 */
[----:B0-----:R-:W3:Y:S01]  /*2a530*/  LDL R8, [R1+0x254] ;  /* 0x0002540001087983 */ /* 0x001ee20000100800 */
[----:B----4-:R-:W-:-:S05]  /*2a540*/  LOP3.LUT R29, R5, 0xffff, RZ, 0xc0, !PT ;  /* 0x0000ffff051d7812 */ /* 0x010fca00078ec0ff */
[----:B--2---:R-:W-:Y:S01]  /*2a550*/  IMAD R0, R29, 0x1000000, R0 ;  /* 0x010000001d007824 */ /* 0x004fe200078e0200 */
[----:B---3--:R-:W-:-:S05]  /*2a560*/  LOP3.LUT R29, R2, 0xffff, RZ, 0xc0, !PT ;  /* 0x0000ffff021d7812 */ /* 0x008fca00078ec0ff */
[----:B------:R-:W-:Y:S02]  /*2a570*/  IMAD R24, R29, 0x1000000, R24 ;  /* 0x010000001d187824 */ /* 0x000fe400078e0218 */
[----:B------:R-:W2:Y:S04]  /*2a580*/  LDL R29, [R1+0x224] ;  /* 0x00022400011d7983 */ /* 0x000ea80000100800 */
[----:B------:R0:W-:Y:S04]  /*2a590*/  STL [R1+0x800], R5 ;  /* 0x0008000501007387 */ /* 0x0001e80000100800 */
[----:B0-----:R-:W3:Y:S04]  /*2a5a0*/  LDL.LU R5, [R1+0x674] ;  /* 0x0006740001057983 */ /* 0x001ee80000300800 */
[----:B------:R0:W-:Y:S04]  /*2a5b0*/  STL [R1+0x7f8], R11 ;  /* 0x0007f80b01007387 */ /* 0x0001e80000100800 */
[----:B------:R1:W-:Y:S04]  /*2a5c0*/  STL [R1+0x804], R2 ;  /* 0x0008040201007387 */ /* 0x0003e80000100800 */
[----:B0-----:R-:W4:Y:S04]  /*2a5d0*/  LDL.LU R11, [R1+0x66c] ;  /* 0x00066c00010b7983 */ /* 0x001f280000300800 */
[----:B-1----:R-:W4:Y:S04]  /*2a5e0*/  LDL R2, [R1+0x26c] ;  /* 0x00026c0001027983 */ /* 0x002f280000100800 */
        /* <DEDUP_REMOVED lines=9> */
[----:B0-----:R-:W4:Y:S01]  /*2a680*/  LDL.LU R24, [R1+0x658] ;  /* 0x0006580001187983 */ /* 0x001f220000300800 */
[----:B--2---:R-:W-:-:S05]  /*2a690*/  LOP3.LUT R29, R29, 0xffff, RZ, 0xc0, !PT ;  /* 0x0000ffff1d1d7812 */ /* 0x004fca00078ec0ff */
[----:B------:R-:W-:Y:S02]  /*2a6a0*/  IMAD R29, R29, 0x1000000, R20 ;  /* 0x010000001d1d7824 */ /* 0x000fe400078e0214 */
[----:B------:R-:W2:Y:S04]  /*2a6b0*/  LDL R20, [R1+0x290] ;  /* 0x0002900001147983 */ /* 0x000ea80000100800 */
[----:B------:R0:W-:Y:S02]  /*2a6c0*/  STL [R1+0x678], R29 ;  /* 0x0006781d01007387 */ /* 0x0001e40000100800 */
[----:B0-----:R-:W-:Y:S02]  /*2a6d0*/  LOP3.LUT R29, R23, 0xffff, RZ, 0xc0, !PT ;  /* 0x0000ffff171d7812 */ /* 0x001fe400078ec0ff */
[----:B------:R-:W2:Y:S03]  /*2a6e0*/  LDL.LU R23, [R1+0x65c] ;  /* 0x00065c0001177983 */ /* 0x000ea60000300800 */
[----:B------:R-:W-:-:S02]  /*2a6f0*/  IMAD R29, R29, 0x1000000, R26 ;  /* 0x010000001d1d7824 */ /* 0x000fc400078e021a */
        /* <DEDUP_REMOVED lines=9> */
[----:B---3--:R-:W-:-:S02]  /*2a790*/  IMAD R29, R29, 0x1000000, R5 ;  /* 0x010000001d1d7824 */ /* 0x008fc400078e0205 */
[----:B------:R-:W3:Y:S04]  /*2a7a0*/  LDL R5, [R1+0x2b4] ;  /* 0x0002b40001057983 */ /* 0x000ee80000100800 */
[----:B------:R0:W-:Y:S02]  /*2a7b0*/  STL [R1+0x674], R29 ;  /* 0x0006741d01007387 */ /* 0x0001e40000100800 */
[----:B0-----:R-:W-:Y:S02]  /*2a7c0*/  LOP3.LUT R29, R8, 0xffff, RZ, 0xc0, !PT ;  /* 0x0000ffff081d7812 */ /* 0x001fe400078ec0ff */
[----:B------:R-:W3:Y:S03]  /*2a7d0*/  LDL.LU R8, [R1+0x648] ;  /* 0x0006480001087983 */ /* 0x000ee60000300800 */
[----:B------:R-:W-:-:S02]  /*2a7e0*/  IMAD R29, R29, 0x1000000, R7 ;  /* 0x010000001d1d7824 */ /* 0x000fc400078e0207 */
[----:B------:R-:W3:Y:S04]  /*2a7f0*/  LDL.LU R7, [R1+0x894] ;  /* 0x0008940001077983 */ /* 0x000ee80000300800 */
[----:B------:R0:W-:Y:S02]  /*2a800*/  STL [R1+0x668], R29 ;  /* 0x0006681d01007387 */ /* 0x0001e40000100800 */
[----:B0-----:R-:W-:Y:S02]  /*2a810*/  LOP3.LUT R29, R4, 0xffff, RZ, 0xc0, !PT ;  /* 0x0000ffff041d7812 */ /* 0x001fe400078ec0ff */
[----:B------:R-:W3:Y:S03]  /*2a820*/  LDL.LU R4, [R1+0x64c] ;  /* 0x00064c0001047983 */ /* 0x000ee60000300800 */
[----:B----4-:R-:W-:-:S02]  /*2a830*/  IMAD R29, R29, 0x1000000, R11 ;  /* 0x010000001d1d7824 */ /* 0x010fc400078e020b */
        /* <DEDUP_REMOVED lines=13> */
[----:B0-----:R-:W-:-:S03]  /*2a910*/  IMAD R2, R29, 0x1000000, R24 ;  /* 0x010000001d027824 */ /* 0x001fc600078e0218 */
[----:B------:R-:W4:Y:S04]  /*2a920*/  LDL.LU R24, [R1+0x630] ;  /* 0x0006300001187983 */ /* 0x000f280000300800 */
[----:B------:R0:W-:Y:S01]  /*2a930*/  STL [R1+0x658], R2 ;  /* 0x0006580201007387 */ /* 0x0001e20000100800 */
[----:B--2---:R-:W-:-:S03]  /*2a940*/  LOP3.LUT R29, R20, 0xffff, RZ, 0xc0, !PT ;  /* 0x0000ffff141d7812 */ /* 0x004fc600078ec0ff */
[----:B------:R-:W2:Y:S02]  /*2a950*/  LDL.LU R20, [R1+0x634] ;  /* 0x0006340001147983 */ /* 0x000ea40000300800 */
[----:B0-----:R-:W-:Y:S02]  /*2a960*/  IMAD R2, R29, 0x1000000, R23 ;  /* 0x010000001d027824 */ /* 0x001fe400078e0217 */
[----:B------:R-:W2:Y:S01]  /*2a970*/  LDL R23, [R1+0x314] ;  /* 0x0003140001177983 */ /* 0x000ea20000100800 */
[----:B------:R-:W-:-:S03]  /*2a980*/  LOP3.LUT R29, R26, 0xffff, RZ, 0xc0, !PT ;  /* 0x0000ffff1a1d7812 */ /* 0x000fc600078ec0ff */
[----:B------:R0:W-:Y:S04]  /*2a990*/  STL [R1+0x65c], R2 ;  /* 0x00065c0201007387 */ /* 0x0001e80000100800 */
[----:B------:R-:W2:Y:S04]  /*2a9a0*/  LDL R26, [R1+0x320] ;  /* 0x00032000011a7983 */ /* 0x000ea80000100800 */
[----:B0-----:R-:W2:Y:S01]  /*2a9b0*/  LDL.LU R2, [R1+0x628] ;  /* 0x0006280001027983 */ /* 0x001ea20000300800 */
[----:B------:R-:W-:-:S03]  /*2a9c0*/  IMAD R29, R29, 0x1000000, R6 ;  /* 0x010000001d1d7824 */ /* 0x000fc600078e0206 */
[----:B------:R-:W2:Y:S04]  /*2a9d0*/  LDL.LU R6, [R1+0x890] ;  /* 0x0008900001067983 */ /* 0x000ea80000300800 */
[----:B------:R0:W-:Y:S02]  /*2a9e0*/  STL [R1+0x650], R29 ;  /* 0x0006501d01007387 */ /* 0x0001e40000100800 */
[----:B0-----:R-:W-:Y:S02]  /*2a9f0*/  LOP3.LUT R29, R25, 0xffff, RZ, 0xc0, !PT ;  /* 0x0000ffff191d7812 */ /* 0x001fe400078ec0ff */
[----:B------:R-:W2:Y:S03]  /*2aa00*/  LDL.LU R25, [R1+0x62c] ;  /* 0x00062c0001197983 */ /* 0x000ea60000300800 */
[----:B------:R-:W-:-:S02]  /*2aa10*/  IMAD R29, R29, 0x1000000, R27 ;  /* 0x010000001d1d7824 */ /* 0x000fc400078e021b */
[----:B------:R-:W2:Y:S04]  /*2aa20*/  LDL.LU R27, [R1+0x620] ;  /* 0x00062000011b7983 */ /* 0x000ea80000300800 */
[----:B------:R3:W-:Y:S02]  /*2aa30*/  STL [R1+0x654], R29 ;  /* 0x0006541d01007387 */ /* 0x0007e40000100800 */
[----:B---3--:R-:W-:Y:S02]  /*2aa40*/  LOP3.LUT R29, R5, 0xffff, RZ, 0xc0, !PT ;  /* 0x0000ffff051d7812 */ /* 0x008fe400078ec0ff */
[----:B------:R-:W3:Y:S03]  /*2aa50*/  LDL.LU R5, [R1+0x624] ;  /* 0x0006240001057983 */ /* 0x000ee60000300800 */
[----:B------:R-:W-:-:S02]  /*2aa60*/  IMAD R8, R29, 0x1000000, R8 ;  /* 0x010000001d087824 */ /* 0x000fc400078e0208 */
[----:B------:R-:W4:Y:S02]  /*2aa70*/  LDL R29, [R1+0x2c0] ;  /* 0x0002c000011d7983 */ /* 0x000f240000100800 */
        /* <DEDUP_REMOVED lines=37> */
[----:B------:R-:W4:Y:S03]  /*2acd0*/  LDL.LU R23, [R1+0x60c] ;  /* 0x00060c0001177983 */ /* 0x000f260000300800 */
[----:B------:R-:W-:Y:S01]  /*2ace0*/  IMAD R2, R29, 0x1000000, R2 ;  /* 0x010000001d027824 */ /* 0x000fe200078e0202 */
[----:B------:R-:W-:-:S05]  /*2acf0*/  LOP3.LUT R29, R26, 0xffff, RZ, 0xc0, !PT ;  /* 0x0000ffff1a1d7812 */ /* 0x000fca00078ec0ff */
[----:B------:R-:W-:Y:S01]  /*2ad00*/  IMAD R29, R29, 0x1000000, R25 ;  /* 0x010000001d1d7824 */ /* 0x000fe200078e0219 */
[----:B------:R0:W-:Y:S04]  /*2ad10*/  STL [R1+0x628], R2 ;  /* 0x0006280201007387 */ /* 0x0001e80000100800 */
[----:B0-----:R-:W4:Y:S04]  /*2ad20*/  LDL R2, [R1+0x480] ;  /* 0x0004800001027983 */ /* 0x001f280000100800 */
[----:B------:R-:W4:Y:S04]  /*2ad30*/  LDL.LU R26, [R1+0x600] ;  /* 0x00060000011a7983 */ /* 0x000f280000300800 */
[----:B------:R0:W-:Y:S04]  /*2ad40*/  STL [R1+0x62c], R29 ;  /* 0x00062c1d01007387 */ /* 0x0001e80000100800 */
[----:B------:R-:W3:Y:S04]  /*2ad50*/  LDL.LU R25, [R1+0x87c] ;  /* 0x00087c0001197983 */ /* 0x000ee80000300800 */
[----:B0-----:R-:W2:Y:S02]  /*2ad60*/  LDL R29, [R1+0x400] ;  /* 0x00040000011d7983 */ /* 0x001ea40000100800 */
[----:B--2---:R-:W-:-:S05]  /*2ad70*/  LOP3.LUT R29, R29, 0xffff, RZ, 0xc0, !PT ;  /* 0x0000ffff1d1d7812 */ /* 0x004fca00078ec0ff */
[----:B------:R-:W-:Y:S02]  /*2ad80*/  IMAD R29, R29, 0x1000000, R27 ;  /* 0x010000001d1d7824 */ /* 0x000fe400078e021b */
[----:B------:R-:W2:Y:S04]  /*2ad90*/  LDL.LU R27, [R1+0x878] ;  /* 0x00087800011b7983 */ /* 0x000ea80000300800 */
[----:B------:R0:W-:Y:S04]  /*2ada0*/  STL [R1+0x620], R29 ;  /* 0x0006201d01007387 */ /* 0x0001e80000100800 */
[----:B0-----:R-:W4:Y:S02]  /*2adb0*/  LDL R29, [R1+0x328] ;  /* 0x00032800011d7983 */ /* 0x001f240000100800 */
[----:B----4-:R-:W-:-:S05]  /*2adc0*/  LOP3.LUT R29, R29, 0xffff, RZ, 0xc0, !PT ;  /* 0x0000ffff1d1d7812 */ /* 0x010fca00078ec0ff */
[----:B------:R-:W-:Y:S02]  /*2add0*/  IMAD R29, R29, 0x1000000, R5 ;  /* 0x010000001d1d7824 */ /* 0x000fe400078e0205 */
[----:B------:R-:W4:Y:S04]  /*2ade0*/  LDL.LU R5, [R1+0x604] ;  /* 0x0006040001057983 */ /* 0x000f280000300800 */
[----:B------:R0:W-:Y:S02]  /*2adf0*/  STL [R1+0x624], R29 ;  /* 0x0006241d01007387 */ /* 0x0001e40000100800 */
[----:B0-----:R-:W-:Y:S02]  /*2ae00*/  LOP3.LUT R29, R8, 0xffff, RZ, 0xc0, !PT ;  /* 0x0000ffff081d7812 */ /* 0x001fe400078ec0ff */
[----:B------:R-:W4:Y:S03]  /*2ae10*/  LDL.LU R8, [R1+0x5f8] ;  /* 0x0005f80001087983 */ /* 0x000f260000300800 */
[----:B--2---:R-:W-:Y:S01]  /*2ae20*/  IMAD R27, R29, 0x1000000, R27 ;  /* 0x010000001d1b7824 */ /* 0x004fe200078e021b */
[----:B------:R-:W-:-:S02]  /*2ae30*/  LOP3.LUT R29, R11, 0xffff, RZ, 0xc0, !PT ;  /* 0x0000ffff0b1d7812 */ /* 0x000fc400078ec0ff */
[----:B------:R-:W2:Y:S03]  /*2ae40*/  LDL.LU R11, [R1+0x5fc] ;  /* 0x0005fc00010b7983 */ /* 0x000ea60000300800 */
[----:B---3--:R-:W-:Y:S01]  /*2ae50*/  IMAD R25, R29, 0x1000000, R25 ;  /* 0x010000001d197824 */ /* 0x008fe200078e0219 */
[----:B------:R-:W-:Y:S01]  /*2ae60*/  LOP3.LUT R29, R14, 0xffff, RZ, 0xc0, !PT ;  /* 0x0000ffff0e1d7812 */ /* 0x000fe200078ec0ff */
[----:B------:R-:W-:Y:S04]  /*2ae70*/  STL [R1+0x814], R27 ;  /* 0x0008141b01007387 */ /* 0x000fe80000100800 */
[----:B------:R-:W-:Y:S01]  /*2ae80*/  IMAD R24, R29, 0x1000000, R24 ;  /* 0x010000001d187824 */ /* 0x000fe200078e0218 */
[----:B------:R0:W-:Y:S04]  /*2ae90*/  STL [R1+0x818], R25 ;  /* 0x0008181901007387 */ /* 0x0001e80000100800 */
[----:B------:R-:W3:Y:S04]  /*2aea0*/  LDL R29, [R1+0x430] ;  /* 0x00043000011d7983 */ /* 0x000ee80000100800 */
[----:B------:R1:W-:Y:S04]  /*2aeb0*/  STL [R1+0x81c], R24 ;  /* 0x00081c1801007387 */ /* 0x0003e80000100800 */
[----:B0-----:R-:W4:Y:S04]  /*2aec0*/  LDL.LU R25, [R1+0x608] ;  /* 0x0006080001197983 */ /* 0x001f280000300800 */
[----:B------:R-:W2:Y:S04]  /*2aed0*/  LDL R27, [R1+0x470] ;  /* 0x00047000011b7983 */ /* 0x000ea80000100800 */
[----:B-1----:R-:W4:Y:S04]  /*2aee0*/  LDL R24, [R1+0x460] ;  /* 0x0004600001187983 */ /* 0x002f280000100800 */
[----:B------:R-:W2:Y:S01]  /*2aef0*/  LDL.LU R14, [R1+0x5f0] ;  /* 0x0005f000010e7983 */ /* 0x000ea20000300800 */
[----:B---3--:R-:W-:-:S05]  /*2af00*/  LOP3.LUT R29, R29, 0xffff, RZ, 0xc0, !PT ;  /* 0x0000ffff1d1d7812 */ /* 0x008fca00078ec0ff */
[----:B------:R-:W-:Y:S02]  /*2af10*/  IMAD R29, R29, 0x1000000, R17 ;  /* 0x010000001d1d7824 */ /* 0x000fe400078e0211 */
[----:B------:R-:W3:Y:S04]  /*2af20*/  LDL.LU R17, [R1+0x5f4] ;  /* 0x0005f40001117983 */ /* 0x000ee80000300800 */
[----:B------:R4:W-:Y:S02]  /*2af30*/  STL [R1+0x614], R29 ;  /* 0x0006141d01007387 */ /* 0x0009e40000100800 */
[----:B----4-:R-:W-:-:S05]  /*2af40*/  LOP3.LUT R29, R24, 0xffff, RZ, 0xc0, !PT ;  /* 0x0000ffff181d7812 */ /* 0x010fca00078ec0ff */
[----:B------:R-:W-:Y:S01]  /*2af50*/  IMAD R24, R29, 0x1000000, R25 ;  /* 0x010000001d187824 */ /* 0x000fe200078e0219 */
[----:B------:R-:W-:Y:S02]  /*2af60*/  LOP3.LUT R29, R20, 0xffff, RZ, 0xc0, !PT ;  /* 0x0000ffff141d7812 */ /* 0x000fe400078ec0ff */
[----:B------:R-:W4:Y:S03]  /*2af70*/  LDL.LU R20, [R1+0x5e8] ;  /* 0x0005e80001147983 */ /* 0x000f260000300800 */
[----:B------:R-:W-:Y:S01]  /*2af80*/  IMAD R25, R29, 0x1000000, R23 ;  /* 0x010000001d197824 */ /* 0x000fe200078e0217 */
[----:B------:R-:W-:Y:S01]  /*2af90*/  LOP3.LUT R29, R2, 0xffff, RZ, 0xc0, !PT ;  /* 0x0000ffff021d7812 */ /* 0x000fe200078ec0ff */
[----:B------:R-:W-:Y:S04]  /*2afa0*/  STL [R1+0x608], R24 ;  /* 0x0006081801007387 */ /* 0x000fe80000100800 */
[----:B------:R-:W-:Y:S01]  /*2afb0*/  IMAD R2, R29, 0x1000000, R26 ;  /* 0x010000001d027824 */ /* 0x000fe200078e021a */
[----:B--2---:R-:W-:Y:S01]  /*2afc0*/  LOP3.LUT R29, R27, 0xffff, RZ, 0xc0, !PT ;  /* 0x0000ffff1b1d7812 */ /* 0x004fe200078ec0ff */
[----:B------:R-:W2:Y:S04]  /*2afd0*/  LDL.LU R23, [R1+0x5ec] ;  /* 0x0005ec0001177983 */ /* 0x000ea80000300800 */
[----:B------:R-:W-:Y:S01]  /*2afe0*/  IMAD R5, R29, 0x1000000, R5 ;  /* 0x010000001d057824 */ /* 0x000fe200078e0205 */
[----:B------:R0:W-:Y:S04]  /*2aff0*/  STL [R1+0x808], R2 ;  /* 0x0008080201007387 */ /* 0x0001e80000100800 */
[----:B------:R-:W3:Y:S04]  /*2b000*/  LDL R29, [R1+0x4a0] ;  /* 0x0004a000011d7983 */ /* 0x000ee80000100800 */
[----:B------:R1:W-:Y:S04]  /*2b010*/  STL [R1+0x80c], R5 ;  /* 0x00080c0501007387 */ /* 0x0003e80000100800 */
[----:B0-----:R-:W4:Y:S04]  /*2b020*/  LDL R2, [R1+0x4e0] ;  /* 0x0004e00001027983 */ /* 0x001f280000100800 */
[----:B------:R-:W2:Y:S04]  /*2b030*/  LDL R24, [R1+0x4d0] ;  /* 0x0004d00001187983 */ /* 0x000ea80000100800 */
[----:B-1----:R-:W4:Y:S04]  /*2b040*/  LDL R5, [R1+0x4b0] ;  /* 0x0004b00001057983 */ /* 0x002f280000100800 */
[----:B------:R0:W-:Y:S04]  /*2b050*/  STL [R1+0x60c], R25 ;  /* 0x00060c1901007387 */ /* 0x0001e80000100800 */
[----:B------:R-:W2:Y:S04]  /*2b060*/  LDL.LU R26, [R1+0x5e0] ;  /* 0x0005e000011a7983 */ /* 0x000ea80000300800 */
[----:B------:R-:W2:Y:S04]  /*2b070*/  LDL R27, [R1+0x4f0] ;  /* 0x0004f000011b7983 */ /* 0x000ea80000100800 */
[----:B0-----:R-:W2:Y:S01]  /*2b080*/  LDL R25, [R1+0x500] ;  /* 0x0005000001197983 */ /* 0x001ea20000100800 */
[----:B---3--:R-:W-:-:S05]  /*2b090*/  LOP3.LUT R29, R29, 0xffff, RZ, 0xc0, !PT ;  /* 0x0000ffff1d1d7812 */ /* 0x008fca00078ec0ff */
[----:B------:R-:W-:Y:S02]  /*2b0a0*/  IMAD R8, R29, 0x1000000, R8 ;  /* 0x010000001d087824 */ /* 0x000fe400078e0208 */
[----:B------:R-:W3:Y:S02]  /*2b0b0*/  LDL R29, [R1+0x490] ;  /* 0x00049000011d7983 */ /* 0x000ee40000100800 */
[----:B---3--:R-:W-:-:S05]  /*2b0c0*/  LOP3.LUT R29, R29, 0xffff, RZ, 0xc0, !PT ;  /* 0x0000ffff1d1d7812 */ /* 0x008fca00078ec0ff */
[----:B------:R-:W-:Y:S02]  /*2b0d0*/  IMAD R11, R29, 0x1000000, R11 ;  /* 0x010000001d0b7824 */ /* 0x000fe400078e020b */
[----:B------:R-:W3:Y:S04]  /*2b0e0*/  LDL R29, [R1+0x4c0] ;  /* 0x0004c000011d7983 */ /* 0x000ee80000100800 */
[----:B------:R0:W-:Y:S04]  /*2b0f0*/  STL [R1+0x820], R11 ;  /* 0x0008200b01007387 */ /* 0x0001e80000100800 */
[----:B------:R1:W-:Y:S04]  /*2b100*/  STL [R1+0x810], R8 ;  /* 0x0008100801007387 */ /* 0x0003e80000100800 */
[----:B0-----:R-:W2:Y:S04]  /*2b110*/  LDL R11, [R1+0x510] ;  /* 0x00051000010b7983 */ /* 0x001ea80000100800 */
[----:B-1----:R-:W2:Y:S01]  /*2b120*/  LDL R8, [R1+0x53c] ;  /* 0x00053c0001087983 */ /* 0x002ea20000100800 */
[----:B---3--:R-:W-:-:S05]  /*2b130*/  LOP3.LUT R29, R29, 0xffff, RZ, 0xc0, !PT ;  /* 0x0000ffff1d1d7812 */ /* 0x008fca00078ec0ff */
[----:B------:R-:W-:-:S05]  /*2b140*/  IMAD R14, R29, 0x1000000, R14 ;  /* 0x010000001d0e7824 */ /* 0x000fca00078e020e */
[----:B------:R0:W-:Y:S04]  /*2b150*/  STL [R1+0x824], R14 ;  /* 0x0008240e01007387 */ /* 0x0001e80000100800 */
[----:B0-----:R-:W3:Y:S01]  /*2b160*/  LDL R14, [R1+0x51c] ;  /* 0x00051c00010e7983 */ /* 0x001ee20000100800 */
[----:B----4-:R-:W-:-:S03]  /*2b170*/  LOP3.LUT R29, R5, 0xffff, RZ, 0xc0, !PT ;  /* 0x0000ffff051d7812 */ /* 0x010fc600078ec0ff */
[----:B------:R-:W4:Y:S02]  /*2b180*/  LDL R5, [R1+0x52c] ;  /* 0x00052c0001057983 */ /* 0x000f240000100800 */
[----:B------:R-:W-:Y:S01]  /*2b190*/  IMAD R17, R29, 0x1000000, R17 ;  /* 0x010000001d117824 */ /* 0x000fe200078e0211 */
[----:B------:R-:W-:Y:S02]  /*2b1a0*/  LOP3.LUT R29, R2, 0xffff, RZ, 0xc0, !PT ;  /* 0x0000ffff021d7812 */ /* 0x000fe400078ec0ff */
[----:B------:R-:W4:Y:S03]  /*2b1b0*/  LDL R2, [R1+0x55c] ;  /* 0x00055c0001027983 */ /* 0x000f260000100800 */
[----:B------:R-:W-:Y:S01]  /*2b1c0*/  IMAD R20, R29, 0x1000000, R20 ;  /* 0x010000001d147824 */ /* 0x000fe200078e0214 */
[----:B--2---:R-:W-:Y:S02]  /*2b1d0*/  LOP3.LUT R29, R24, 0xffff, RZ, 0xc0, !PT ;  /* 0x0000ffff181d7812 */ /* 0x004fe400078ec0ff */
[----:B------:R-:W2:Y:S03]  /*2b1e0*/  LDL R24, [R1+0x54c] ;  /* 0x00054c0001187983 */ /* 0x000ea60000100800 */
[----:B------:R-:W-:Y:S01]  /*2b1f0*/  IMAD R23, R29, 0x1000000, R23 ;  /* 0x010000001d177824 */ /* 0x000fe200078e0217 */
[----:B------:R-:W-:-:S02]  /*2b200*/  LOP3.LUT R29, R25, 0xffff, RZ, 0xc0, !PT ;  /* 0x0000ffff191d7812 */ /* 0x000fc400078ec0ff */
[----:B------:R-:W2:Y:S03]  /*2b210*/  LDL R25, [R1+0x57c] ;  /* 0x00057c0001197983 */ /* 0x000ea60000100800 */
[----:B------:R-:W-:Y:S01]  /*2b220*/  IMAD R26, R29, 0x1000000, R26 ;  /* 0x010000001d1a7824 */ /* 0x000fe200078e021a */
[----:B------:R-:W-:Y:S02]  /*2b230*/  LOP3.LUT R29, R27, 0xffff, RZ, 0xc0, !PT ;  /* 0x0000ffff1b1d7812 */ /* 0x000fe400078ec0ff */
[----:B------:R-:W2:Y:S03]  /*2b240*/  LDL R27, [R1+0x56c] ;  /* 0x00056c00011b7983 */ /* 0x000ea60000100800 */
[----:B------:R-:W-:Y:S01]  /*2b250*/  IMAD R0, R29, 0x1000000, R0 ;  /* 0x010000001d007824 */ /* 0x000fe200078e0200 */
[----:B------:R0:W-:Y:S04]  /*2b260*/  STL [R1+0x828], R17 ;  /* 0x0008281101007387 */ /* 0x0001e80000100800 */
[----:B0-----:R-:W2:Y:S04]  /*2b270*/  LDL R17, [R1+0x3d4] ;  /* 0x0003d40001117983 */ /* 0x001ea80000100800 */
[----:B------:R0:W-:Y:S04]  /*2b280*/  STL [R1+0x82c], R20 ;  /* 0x00082c1401007387 */ /* 0x0001e80000100800 */
[----:B0-----:R-:W2:Y:S04]  /*2b290*/  LDL R20, [R1+0x3c8] ;  /* 0x0003c80001147983 */ /* 0x001ea80000100800 */
[----:B------:R0:W-:Y:S04]  /*2b2a0*/  STL [R1+0x834], R26 ;  /* 0x0008341a01007387 */ /* 0x0001e80000100800 */
[----:B------:R1:W-:Y:S04]  /*2b2b0*/  STL [R1+0x830], R23 ;  /* 0x0008301701007387 */ /* 0x0003e80000100800 */
[----:B0-----:R-:W2:Y:S04]  /*2b2c0*/  LDL R26, [R1+0x59c] ;  /* 0x00059c00011a7983 */ /* 0x001ea80000100800 */
[----:B-1----:R-:W2:Y:S01]  /*2b2d0*/  LDL R23, [R1+0x58c] ;  /* 0x00058c0001177983 */ /* 0x002ea20000100800 */
[----:B---3--:R-:W-:-:S03]  /*2b2e0*/  LOP3.LUT R29, R14, 0xffff, RZ, 0xc0, !PT ;  /* 0x0000ffff0e1d7812 */ /* 0x008fc600078ec0ff */
[----:B------:R-:W3:Y:S02]  /*2b2f0*/  LDL R14, [R1+0x3e0] ;  /* 0x0003e000010e7983 */ /* 0x000ee40000100800 */
[----:B------:R-:W-:Y:S01]  /*2b300*/  IMAD R3, R29, 0x1000000, R3 ;  /* 0x010000001d037824 */ /* 0x000fe200078e0203 */
[----:B------:R-:W-:Y:S02]  /*2b310*/  LOP3.LUT R29, R11, 0xffff, RZ, 0xc0, !PT ;  /* 0x0000ffff0b1d7812 */ /* 0x000fe400078ec0ff */
[----:B------:R-:W3:Y:S03]  /*2b320*/  LDL R11, [R1+0x3ec] ;  /* 0x0003ec00010b7983 */ /* 0x000ee60000100800 */
[----:B------:R-:W-:Y:S01]  /*2b330*/  IMAD R4, R29, 0x1000000, R4 ;  /* 0x010000001d047824 */ /* 0x000fe200078e0204 */
[----:B------:R-:W-:Y:S02]  /*2b340*/  LOP3.LUT R29, R8, 0xffff, RZ, 0xc0, !PT ;  /* 0x0000ffff081d7812 */ /* 0x000fe400078ec0ff */
[----:B------:R-:W3:Y:S03]  /*2b350*/  LDL R8, [R1+0x3f8] ;  /* 0x0003f80001087983 */ /* 0x000ee60000100800 */
[----:B------:R-:W-:Y:S01]  /*2b360*/  IMAD R6, R29, 0x1000000, R6 ;  /* 0x010000001d067824 */ /* 0x000fe200078e0206 */
[----:B----4-:R-:W-:-:S02]  /*2b370*/  LOP3.LUT R29, R5, 0xffff, RZ, 0xc0, !PT ;  /* 0x0000ffff051d7812 */ /* 0x010fc400078ec0ff */
[----:B------:R-:W4:Y:S03]  /*2b380*/  LDL.LU R5, [R1+0x6a8] ;  /* 0x0006a80001057983 */ /* 0x000f260000300800 */
[----:B------:R-:W-:Y:S01]  /*2b390*/  IMAD R7, R29, 0x1000000, R7 ;  /* 0x010000001d077824 */ /* 0x000fe200078e0207 */
[----:B------:R-:W-:Y:S02]  /*2b3a0*/  LOP3.LUT R29, R2, 0xffff, RZ, 0xc0, !PT ;  /* 0x0000ffff021d7812 */ /* 0x000fe400078ec0ff */
[----:B------:R-:W4:Y:S03]  /*2b3b0*/  LDL.LU R2, [R1+0x6a0] ;  /* 0x0006a00001027983 */ /* 0x000f260000300800 */
[----:B------:R-:W-:Y:S01]  /*2b3c0*/  IMAD R9, R29, 0x1000000, R9 ;  /* 0x010000001d097824 */ /* 0x000fe200078e0209 */
[----:B--2---:R-:W-:-:S02]  /*2b3d0*/  LOP3.LUT R29, R24, 0xffff, RZ, 0xc0, !PT ;  /* 0x0000ffff181d7812 */ /* 0x004fc400078ec0ff */
[----:B------:R-:W2:Y:S03]  /*2b3e0*/  LDL.LU R24, [R1+0x6a4] ;  /* 0x0006a40001187983 */ /* 0x000ea60000300800 */
        /* <DEDUP_REMOVED lines=23> */
[----:B------:R-:W-:Y:S04]  /*2b560*/  STL [R1+0x850], R10 ;  /* 0x0008500a01007387 */ /* 0x000fe80000100800 */
[----:B------:R-:W-:Y:S04]  /*2b570*/  STL [R1+0x854], R12 ;  /* 0x0008540c01007387 */ /* 0x000fe80000100800 */
[----:B------:R-:W4:Y:S01]  /*2b580*/  LDL.LU R17, [R1+0x630] ;  /* 0x0006300001117983 */ /* 0x000f220000300800 */
[----:B---3--:R-:W-:-:S03]  /*2b590*/  LOP3.LUT R0, R11, 0xffff, RZ, 0xc0, !PT ;  /* 0x0000ffff0b007812 */ /* 0x008fc600078ec0ff */
[----:B--2---:R1:W-:Y:S02]  /*2b5a0*/  SHFL.DOWN PT, R4, R24, 0x2, 0x1f ;  /* 0x08401f0018047f89 */ /* 0x0043e400000e0000 */
        /* <DEDUP_REMOVED lines=89> */
[----:B0-----:R-:W-:Y:S04]  /*2bb40*/  STL [R1+0x694], R22 ;  /* 0x0006941601007387 */ /* 0x001fe80000100800 */
        /* <DEDUP_REMOVED lines=57> */
[----:B--2---:R-:W2:Y:S04]  /*2bee0*/  LDL.LU R5, [R1+0x80c] ;  /* 0x00080c0001057983 */ /* 0x004ea80000300800 */
[----:B0-----:R-:W2:Y:S04]  /*2bef0*/  LDL.LU R2, [R1+0x808] ;  /* 0x0008080001027983 */ /* 0x001ea80000300800 */
[----:B------:R-:W0:Y:S04]  /*2bf00*/  SHFL.DOWN PT, R28, R28, 0x2, 0x1f ;  /* 0x08401f001c1c7f89 */ /* 0x000e2800000e0000 */
[----:B0-----:R0:W-:Y:S02]  /*2bf10*/  STL [R1+0x6ac], R28 ;  /* 0x0006ac1c01007387 */ /* 0x0011e40000100800 */
[----:B0-----:R-:W0:Y:S02]  /*2bf20*/  S2R R28, SR_LANEID ;  /* 0x00000000001c7919 */ /* 0x001e240000000000 */
[----:B0-----:R-:W-:-:S02]  /*2bf30*/  ISETP.GT.AND P0, PT, R28, 0x1d, PT ;  /* 0x0000001d1c00780c */ /* 0x001fc40003f04270 */
[----:B------:R0:W5:Y:S04]  /*2bf40*/  LDL.LU R28, [R1+0x794] ;  /* 0x00079400011c7983 */ /* 0x0001680000300800 */
[----:B---3--:R-:W1:Y:S04]  /*2bf50*/  SHFL.DOWN PT, R27, R27, 0x2, 0x1f ;  /* 0x08401f001b1b7f89 */ /* 0x008e6800000e0000 */
[----:B-1----:R-:W-:Y:S04]  /*2bf60*/  STL [R1+0x6f4], R27 ;  /* 0x0006f41b01007387 */ /* 0x002fe80000100800 */
[----:B------:R-:W1:Y:S04]  /*2bf70*/  SHFL.DOWN PT, R27, R24, 0x2, 0x1f ;  /* 0x08401f00181b7f89 */ /* 0x000e6800000e0000 */
[----:B------:R-:W3:Y:S04]  /*2bf80*/  SHFL.DOWN PT, R29, R29, 0x2, 0x1f ;  /* 0x08401f001d1d7f89 */ /* 0x000ee800000e0000 */
[----:B-1----:R-:W-:Y:S04]  /*2bf90*/  STL [R1+0x6e8], R27 ;  /* 0x0006e81b01007387 */ /* 0x002fe80000100800 */
        /* <DEDUP_REMOVED lines=20> */
[----:B------:R-:W1:Y:S04]  /*2c0e0*/  SHFL.DOWN PT, R8, R8, 0x2, 0x1f ;  /* 0x08401f0008087f89 */ /* 0x000e6800000e0000 */
[----:B--2---:R-:W2:Y:S04]  /*2c0f0*/  SHFL.DOWN PT, R5, R5, 0x2, 0x1f ;  /* 0x08401f0005057f89 */ /* 0x004ea800000e0000 */
[----:B------:R-:W4:Y:S04]  /*2c100*/  SHFL.DOWN PT, R2, R2, 0x2, 0x1f ;  /* 0x08401f0002027f89 */ /* 0x000f2800000e0000 */
[----:B------:R-:W0:Y:S04]  /*2c110*/  SHFL.DOWN PT, R22, R22, 0x2, 0x1f ;  /* 0x08401f0016167f89 */ /* 0x000e2800000e0000 */
[----:B------:R-:W0:Y:S04]  /*2c120*/  SHFL.DOWN PT, R27, R25, 0x2, 0x1f ;  /* 0x08401f00191b7f89 */ /* 0x000e2800000e0000 */
[----:B---3--:R3:W-:Y:S04]  /*2c130*/  STL [R1+0x690], R29 ;  /* 0x0006901d01007387 */ /* 0x0087e80000100800 */
[----:B-1----:R-:W-:Y:S04]  /*2c140*/  STL [R1+0x5f8], R8 ;  /* 0x0005f80801007387 */ /* 0x002fe80000100800 */
[----:B--2---:R-:W-:Y:S04]  /*2c150*/  STL [R1+0x604], R5 ;  /* 0x0006040501007387 */ /* 0x004fe80000100800 */
[----:B----4-:R1:W-:Y:S04]  /*2c160*/  STL [R1+0x600], R2 ;  /* 0x0006000201007387 */ /* 0x0103e80000100800 */
        /* <DEDUP_REMOVED lines=21> */
[----:B------:R0:W-:Y:S04]  /*2c2c0*/  STL [R1+0x6ec], R27 ;  /* 0x0006ec1b01007387 */ /* 0x0001e80000100800 */
[----:B---3--:R3:W5:Y:S04]  /*2c2d0*/  LDL.LU R29, [R1+0x874] ;  /* 0x00087400011d7983 */ /* 0x0087680000300800 */
[----:B-1----:R3:W5:Y:S04]  /*2c2e0*/  LDL.LU R2, [R1+0x804] ;  /* 0x0008040001027983 */ /* 0x0027680000300800 */
[----:B------:R3:W5:Y:S04]  /*2c2f0*/  LDL.LU R5, [R1+0x800] ;  /* 0x0008000001057983 */ /* 0x0007680000300800 */
[----:B------:R3:W5:Y:S04]  /*2c300*/  LDL.LU R8, [R1+0x7fc] ;  /* 0x0007fc0001087983 */ /* 0x0007680000300800 */
[----:B--2---:R3:W5:Y:S04]  /*2c310*/  LDL.LU R11, [R1+0x7f8] ;  /* 0x0007f800010b7983 */ /* 0x0047680000300800 */
        /* <DEDUP_REMOVED lines=20> */
[----:B------:R3:W5:Y:S04]  /*2c460*/  LDL.LU.64 R24, [R1+0x7a0] ;  /* 0x0007a00001187983 */ /* 0x0007680000300a00 */
[----:B------:R3:W5:Y:S01]  /*2c470*/  LDL.LU R27, [R1+0x798] ;  /* 0x00079800011b7983 */ /* 0x0007620000300800 */
[----:B------:R-:W-:Y:S04]  /*2c480*/  BSSY.RECONVERGENT B1, `(.L_x_174) ;  /* 0x0000c0c000017945 */ /* 0x000fe80003800200 */
[----:B------:R-:W-:Y:S05]  /*2c490*/  @P0 BRA `(.L_x_175) ;  /* 0x000000c000280947 */ /* 0x000fea0003800000 */
[----:B-----5:R0:W-:Y:S04]  /*2c4a0*/  STL.64 [R1+0x860], R20 ;  /* 0x0008601401007387 */ /* 0x0201e80000100a00 */
[----:B------:R1:W-:Y:S04]  /*2c4b0*/  STL.64 [R1+0x870], R28 ;  /* 0x0008701c01007387 */ /* 0x0003e80000100a00 */
[----:B0-----:R-:W2:Y:S04]  /*2c4c0*/  LDL.LU R20, [R1+0x648] ;  /* 0x0006480001147983 */ /* 0x001ea80000300800 */
[----:B------:R-:W2:Y:S04]  /*2c4d0*/  LDL.LU R21, [R1+0x64c] ;  /* 0x00064c0001157983 */ /* 0x000ea80000300800 */
[----:B------:R0:W-:Y:S04]  /*2c4e0*/  STL.64 [R1+0x868], R26 ;  /* 0x0008681a01007387 */ /* 0x0001e80000100a00 */
[----:B-1----:R-:W4:Y:S04]  /*2c4f0*/  LDL.LU R28, [R1+0x638] ;  /* 0x00063800011c7983 */ /* 0x002f280000300800 */
[----:B------:R-:W4:Y:S04]  /*2c500*/  LDL.LU R29, [R1+0x63c] ;  /* 0x00063c00011d7983 */ /* 0x000f280000300800 */
[----:B0-----:R-:W3:Y:S04]  /*2c510*/  LDL.LU R26, [R1+0x640] ;  /* 0x00064000011a7983 */ /* 0x001ee80000300800 */
[----:B------:R-:W3:Y:S04]  /*2c520*/  LDL.LU R27, [R1+0x644] ;  /* 0x00064400011b7983 */ /* 0x000ee80000300800 */
[----:B--2---:R0:W-:Y:S04]  /*2c530*/  STL.64 [R1+0x188], R20 ;  /* 0x0001881401007387 */ /* 0x0041e80000100a00 */
[----:B0-----:R-:W2:Y:S04]  /*2c540*/  LDL.LU R20, [R1+0x5c0] ;  /* 0x0005c00001147983 */ /* 0x001ea80000300800 */
[----:B------:R-:W2:Y:S04]  /*2c550*/  LDL.LU R21, [R1+0x5c4] ;  /* 0x0005c40001157983 */ /* 0x000ea80000300800 */
[----:B----4-:R0:W-:Y:S04]  /*2c560*/  STL.64 [R1+0x8d0], R28 ;  /* 0x0008d01c01007387 */ /* 0x0101e80000100a00 */
[----:B---3--:R1:W-:Y:S04]  /*2c570*/  STL.64 [R1+0x8d8], R26 ;  /* 0x0008d81a01007387 */ /* 0x0083e80000100a00 */
[----:B0-----:R-:W3:Y:S04]  /*2c580*/  LDL.LU R28, [R1+0x6a8] ;  /* 0x0006a800011c7983 */ /* 0x001ee80000300800 */
[----:B-1----:R-:W4:Y:S04]  /*2c590*/  LDL.LU R26, [R1+0x6b0] ;  /* 0x0006b000011a7983 */ /* 0x002f280000300800 */
[----:B------:R-:W4:Y:S04]  /*2c5a0*/  LDL.LU R27, [R1+0x6b4] ;  /* 0x0006b400011b7983 */ /* 0x000f280000300800 */
[----:B------:R-:W3:Y:S04]  /*2c5b0*/  LDL.LU R29, [R1+0x6ac] ;  /* 0x0006ac00011d7983 */ /* 0x000ee80000300800 */
[----:B--2---:R0:W-:Y:S04]  /*2c5c0*/  STL.64 [R1+0x888], R20 ;  /* 0x0008881401007387 */ /* 0x0041e80000100a00 */
[----:B0-----:R-:W2:Y:S04]  /*2c5d0*/  LDL.LU R20, [R1+0x5e8] ;  /* 0x0005e80001147983 */ /* 0x001ea80000300800 */
[----:B------:R-:W2:Y:S04]  /*2c5e0*/  LDL.LU R21, [R1+0x5ec] ;  /* 0x0005ec0001157983 */ /* 0x000ea80000300800 */
        /* <DEDUP_REMOVED lines=19> */
[----:B0-----:R-:W2:Y:S04]  /*2c720*/  LDL.LU.64 R20, [R1+0x8c8] ;  /* 0x0008c80001147983 */ /* 0x001ea80000300a00 */
[----:B--2---:R0:W-:Y:S04]  /*2c730*/  STL.64 [R1+0x1b0], R20 ;  /* 0x0001b01401007387 */ /* 0x0041e80000100a00 */
[----:B0-----:R-:W2:Y:S04]  /*2c740*/  LDL.LU.64 R20, [R1+0x8c0] ;  /* 0x0008c00001147983 */ /* 0x001ea80000300a00 */
[----:B------:R0:W-:Y:S04]  /*2c750*/  STL.64 [R1+0x850], R24 ;  /* 0x0008501801007387 */ /* 0x0001e80000100a00 */
[----:B----4-:R1:W-:Y:S04]  /*2c760*/  STL.64 [R1+0x128], R26 ;  /* 0x0001281a01007387 */ /* 0x0103e80000100a00 */
[----:B0-----:R-:W4:Y:S04]  /*2c770*/  LDL.LU R24, [R1+0x658] ;  /* 0x0006580001187983 */ /* 0x001f280000300800 */
[----:B------:R-:W4:Y:S04]  /*2c780*/  LDL.LU R25, [R1+0x65c] ;  /* 0x00065c0001197983 */ /* 0x000f280000300800 */
[----:B-1----:R-:W4:Y:S04]  /*2c790*/  LDL.LU.64 R26, [R1+0x8d8] ;  /* 0x0008d800011a7983 */ /* 0x002f280000300a00 */
[----:B--2---:R0:W-:Y:S04]  /*2c7a0*/  STL.64 [R1+0x1b8], R20 ;  /* 0x0001b81401007387 */ /* 0x0041e80000100a00 */
[----:B0-----:R-:W2:Y:S04]  /*2c7b0*/  LDL.LU.64 R20, [R1+0x8b8] ;  /* 0x0008b80001147983 */ /* 0x001ea80000300a00 */
[----:B---3--:R0:W-:Y:S04]  /*2c7c0*/  STL.64 [R1+0x130], R28 ;  /* 0x0001301c01007387 */ /* 0x0081e80000100a00 */
[----:B0-----:R-:W3:Y:S04]  /*2c7d0*/  LDL.LU.64 R28, [R1+0x8d0] ;  /* 0x0008d000011c7983 */ /* 0x001ee80000300a00 */
[----:B----4-:R0:W-:Y:S04]  /*2c7e0*/  STL.64 [R1+0x178], R24 ;  /* 0x0001781801007387 */ /* 0x0101e80000100a00 */
[----:B------:R1:W-:Y:S04]  /*2c7f0*/  STL.64 [R1+0x190], R26 ;  /* 0x0001901a01007387 */ /* 0x0003e80000100a00 */
[----:B0-----:R-:W4:Y:S04]  /*2c800*/  LDL R24, [R1+0x6f8] ;  /* 0x0006f80001187983 */ /* 0x001f280000100800 */
[----:B------:R-:W4:Y:S04]  /*2c810*/  LDL.LU R25, [R1+0x6fc] ;  /* 0x0006fc0001197983 */ /* 0x000f280000300800 */
[----:B-1----:R-:W4:Y:S04]  /*2c820*/  LDL.LU R26, [R1+0x5c8] ;  /* 0x0005c800011a7983 */ /* 0x002f280000300800 */
[----:B------:R-:W4:Y:S04]  /*2c830*/  LDL.LU R27, [R1+0x5cc] ;  /* 0x0005cc00011b7983 */ /* 0x000f280000300800 */
[----:B--2---:R0:W-:Y:S04]  /*2c840*/  STL.64 [R1+0x1c0], R20 ;  /* 0x0001c01401007387 */ /* 0x0041e80000100a00 */
[----:B0-----:R-:W2:Y:S04]  /*2c850*/  LDL.LU.64 R20, [R1+0x8b0] ;  /* 0x0008b00001147983 */ /* 0x001ea80000300a00 */
[----:B------:R0:W-:Y:S04]  /*2c860*/  STL [R1+0x830], R10 ;  /* 0x0008300a01007387 */ /* 0x0001e80000100800 */
[----:B------:R1:W-:Y:S04]  /*2c870*/  STL [R1+0x82c], R11 ;  /* 0x00082c0b01007387 */ /* 0x0003e80000100800 */
[----:B---3--:R3:W-:Y:S04]  /*2c880*/  STL.64 [R1+0x198], R28 ;  /* 0x0001981c01007387 */ /* 0x0087e80000100a00 */
[----:B0-----:R-:W2:Y:S04]  /*2c890*/  LDL.LU R10, [R1+0x678] ;  /* 0x00067800010a7983 */ /* 0x001ea80000300800 */
[----:B-1----:R-:W2:Y:S04]  /*2c8a0*/  LDL.LU R11, [R1+0x67c] ;  /* 0x00067c00010b7983 */ /* 0x002ea80000300800 */
[----:B---3--:R-:W3:Y:S04]  /*2c8b0*/  LDL.LU R28, [R1+0x5d0] ;  /* 0x0005d000011c7983 */ /* 0x008ee80000300800 */
[----:B------:R-:W3:Y:S04]  /*2c8c0*/  LDL.LU R29, [R1+0x5d4] ;  /* 0x0005d400011d7983 */ /* 0x000ee80000300800 */
[----:B------:R0:W-:Y:S04]  /*2c8d0*/  STL.64 [R1+0x858], R22 ;  /* 0x0008581601007387 */ /* 0x0001e80000100a00 */
[----:B----4-:R1:W-:Y:S04]  /*2c8e0*/  STL.64 [R1+0x878], R24 ;  /* 0x0008781801007387 */ /* 0x0103e80000100a00 */
[----:B------:R4:W-:Y:S04]  /*2c8f0*/  STL.64 [R1+0x890], R26 ;  /* 0x0008901a01007387 */ /* 0x0009e80000100a00 */
[----:B0-----:R-:W3:Y:S04]  /*2c900*/  LDL.LU R22, [R1+0x650] ;  /* 0x0006500001167983 */ /* 0x001ee80000300800 */
[----:B------:R-:W3:Y:S04]  /*2c910*/  LDL.LU R23, [R1+0x654] ;  /* 0x0006540001177983 */ /* 0x000ee80000300800 */
[----:B-1----:R-:W3:Y:S04]  /*2c920*/  LDL.LU R24, [R1+0x5d8] ;  /* 0x0005d80001187983 */ /* 0x002ee80000300800 */
[----:B------:R-:W3:Y:S04]  /*2c930*/  LDL.LU R25, [R1+0x5dc] ;  /* 0x0005dc0001197983 */ /* 0x000ee80000300800 */
[----:B----4-:R-:W4:Y:S04]  /*2c940*/  LDL.LU R26, [R1+0x5f0] ;  /* 0x0005f000011a7983 */ /* 0x010f280000300800 */
[----:B------:R-:W4:Y:S04]  /*2c950*/  LDL.LU R27, [R1+0x5f4] ;  /* 0x0005f400011b7983 */ /* 0x000f280000300800 */
[----:B--2---:R0:W-:Y:S04]  /*2c960*/  STL.64 [R1+0x1c8], R20 ;  /* 0x0001c81401007387 */ /* 0x0041e80000100a00 */
[----:B0-----:R-:W2:Y:S04]  /*2c970*/  LDL.LU.64 R20, [R1+0x8a8] ;  /* 0x0008a80001147983 */ /* 0x001ea80000300a00 */
[----:B------:R0:W-:Y:S04]  /*2c980*/  STL.64 [R1+0x158], R10 ;  /* 0x0001580a01007387 */ /* 0x0001e80000100a00 */
[----:B---3--:R1:W-:Y:S04]  /*2c990*/  STL.64 [R1+0x200], R28 ;  /* 0x0002001c01007387 */ /* 0x0083e80000100a00 */
[----:B0-----:R-:W3:Y:S04]  /*2c9a0*/  LDL.LU R11, [R1+0x680] ;  /* 0x00068000010b7983 */ /* 0x001ee80000300800 */
[----:B------:R0:W-:Y:S04]  /*2c9b0*/  STL [R1+0x810], R6 ;  /* 0x0008100601007387 */ /* 0x0001e80000100800 */
[----:B-1----:R-:W3:Y:S04]  /*2c9c0*/  LDL.LU.64 R28, [R1+0x870] ;  /* 0x00087000011c7983 */ /* 0x002ee80000300a00 */
[----:B------:R1:W-:Y:S04]  /*2c9d0*/  STL [R1+0x80c], R7 ;  /* 0x00080c0701007387 */ /* 0x0003e80000100800 */
[----:B0-----:R-:W3:Y:S04]  /*2c9e0*/  LDL.LU R6, [R1+0x6a0] ;  /* 0x0006a00001067983 */ /* 0x001ee80000300800 */
[----:B------:R0:W-:Y:S04]  /*2c9f0*/  STL.64 [R1+0x180], R22 ;  /* 0x0001801601007387 */ /* 0x0001e80000100a00 */
[----:B-1----:R-:W3:Y:S04]  /*2ca00*/  LDL.LU R7, [R1+0x6a4] ;  /* 0x0006a40001077983 */ /* 0x002ee80000300800 */
[----:B------:R1:W-:Y:S04]  /*2ca10*/  STL.64 [R1+0x898], R24 ;  /* 0x0008981801007387 */ /* 0x0003e80000100a00 */
[----:B0-----:R-:W3:Y:S04]  /*2ca20*/  LDL.LU R22, [R1+0x5b0] ;  /* 0x0005b00001167983 */ /* 0x001ee80000300800 */
[----:B------:R-:W3:Y:S04]  /*2ca30*/  LDL.LU R23, [R1+0x5b4] ;  /* 0x0005b40001177983 */ /* 0x000ee80000300800 */
[----:B-1----:R-:W3:Y:S04]  /*2ca40*/  LDL.LU R24, [R1+0x5f8] ;  /* 0x0005f80001187983 */ /* 0x002ee80000300800 */
[----:B------:R-:W3:Y:S04]  /*2ca50*/  LDL.LU R25, [R1+0x5fc] ;  /* 0x0005fc0001197983 */ /* 0x000ee80000300800 */
[----:B----4-:R0:W-:Y:S04]  /*2ca60*/  STL.64 [R1+0x1e0], R26 ;  /* 0x0001e01a01007387 */ /* 0x0101e80000100a00 */
[----:B------:R1:W-:Y:S04]  /*2ca70*/  STL [R1+0x828], R12 ;  /* 0x0008280c01007387 */ /* 0x0003e80000100800 */
[----:B------:R4:W-:Y:S04]  /*2ca80*/  STL [R1+0x824], R13 ;  /* 0x0008240d01007387 */ /* 0x0009e80000100800 */
[----:B0-----:R-:W3:Y:S04]  /*2ca90*/  LDL.LU.64 R26, [R1+0x890] ;  /* 0x00089000011a7983 */ /* 0x001ee80000300a00 */
[----:B-1----:R-:W3:Y:S04]  /*2caa0*/  LDL.LU R12, [R1+0x688] ;  /* 0x00068800010c7983 */ /* 0x002ee80000300800 */
[----:B----4-:R-:W4:Y:S04]  /*2cab0*/  LDL.LU R13, [R1+0x68c] ;  /* 0x00068c00010d7983 */ /* 0x010f280000300800 */
        /* <DEDUP_REMOVED lines=8> */
[----:B------:R0:W-:Y:S04]  /*2cb40*/  STL [R1+0x838], R8 ;  /* 0x0008380801007387 */ /* 0x0001e80000100800 */
[----:B------:R1:W-:Y:S04]  /*2cb50*/  STL [R1+0x834], R9 ;  /* 0x0008340901007387 */ /* 0x0003e80000100800 */
[----:B------:R1:W-:Y:S04]  /*2cb60*/  STL [R1+0x820], R2 ;  /* 0x0008200201007387 */ /* 0x0003e80000100800 */
[----:B0-----:R-:W4:Y:S04]  /*2cb70*/  LDL.LU R8, [R1+0x670] ;  /* 0x0006700001087983 */ /* 0x001f280000300800 */
[----:B-1----:R-:W4:Y:S04]  /*2cb80*/  LDL.LU R9, [R1+0x674] ;  /* 0x0006740001097983 */ /* 0x002f280000300800 */
[----:B------:R0:W-:Y:S04]  /*2cb90*/  STL [R1+0x81c], R3 ;  /* 0x00081c0301007387 */ /* 0x0001e80000100800 */
[----:B------:R-:W4:Y:S04]  /*2cba0*/  LDL.LU R2, [R1+0x690] ;  /* 0x0006900001027983 */ /* 0x000f280000300800 */
[----:B------:R1:W-:Y:S04]  /*2cbb0*/  STL [R1+0x818], R4 ;  /* 0x0008180401007387 */ /* 0x0003e80000100800 */
[----:B0-----:R-:W4:Y:S04]  /*2cbc0*/  LDL.LU R3, [R1+0x694] ;  /* 0x0006940001037983 */ /* 0x001f280000300800 */
[----:B------:R0:W-:Y:S04]  /*2cbd0*/  STL [R1+0x814], R5 ;  /* 0x0008140501007387 */ /* 0x0001e80000100800 */
[----:B------:R0:W-:Y:S04]  /*2cbe0*/  STL [R1+0x84c], R15 ;  /* 0x00084c0f01007387 */ /* 0x0001e80000100800 */
[----:B-1----:R-:W4:Y:S04]  /*2cbf0*/  LDL.LU R4, [R1+0x698] ;  /* 0x0006980001047983 */ /* 0x002f280000300800 */
[----:B0-----:R-:W4:Y:S04]  /*2cc00*/  LDL.LU R5, [R1+0x69c] ;  /* 0x00069c0001057983 */ /* 0x001f280000300800 */
[----:B------:R-:W4:Y:S04]  /*2cc10*/  LDL.LU R15, [R1+0x6c4] ;  /* 0x0006c400010f7983 */ /* 0x000f280000300800 */
[----:B------:R-:W4:Y:S04]  /*2cc20*/  LDL.LU R10, [R1+0x6d0] ;  /* 0x0006d000010a7983 */ /* 0x000f280000300800 */
[----:B--2---:R0:W-:Y:S04]  /*2cc30*/  STL.64 [R1+0x1d0], R20 ;  /* 0x0001d01401007387 */ /* 0x0041e80000100a00 */
[----:B0-----:R-:W2:Y:S01]  /*2cc40*/  LDL.LU.64 R20, [R1+0x8a0] ;  /* 0x0008a00001147983 */ /* 0x001ea20000300a00 */
[----:B---3--:R-:W-:-:S02]  /*2cc50*/  PRMT R29, R11, 0x3340, R29 ;  /* 0x000033400b1d7816 */ /* 0x008fc4000000001d */
[----:B------:R-:W-:Y:S01]  /*2cc60*/  LOP3.LUT R28, R28, 0xffff, RZ, 0xc0, !PT ;  /* 0x0000ffff1c1c7812 */ /* 0x000fe200078ec0ff */
[----:B------:R0:W-:Y:S04]  /*2cc70*/  STL [R1+0x808], R0 ;  /* 0x0008080001007387 */ /* 0x0001e80000100800 */
[----:B------:R1:W-:Y:S04]  /*2cc80*/  STL [R1+0x3d4], R29 ;  /* 0x0003d41d01007387 */ /* 0x0003e80000100800 */
[----:B------:R-:W3:Y:S04]  /*2cc90*/  LDL.LU R11, [R1+0x82c] ;  /* 0x00082c00010b7983 */ /* 0x000ee80000300800 */
[----:B0-----:R-:W3:Y:S04]  /*2cca0*/  LDL.LU R0, [R1+0x6d8] ;  /* 0x0006d80001007983 */ /* 0x001ee80000300800 */
[----:B-1----:R-:W3:Y:S04]  /*2ccb0*/  LDL.LU R29, [R1+0x334] ;  /* 0x00033400011d7983 */ /* 0x002ee80000300800 */
[----:B------:R0:W-:Y:S04]  /*2ccc0*/  STL.64 [R1+0x138], R6 ;  /* 0x0001380601007387 */ /* 0x0001e80000100a00 */
[----:B------:R1:W-:Y:S04]  /*2ccd0*/  STL.64 [R1+0x880], R22 ;  /* 0x0008801601007387 */ /* 0x0003e80000100a00 */
[----:B0-----:R-:W3:Y:S04]  /*2cce0*/  LDL.LU R6, [R1+0x6dc] ;  /* 0x0006dc0001067983 */ /* 0x001ee80000300800 */
[----:B------:R0:W-:Y:S04]  /*2ccf0*/  STL.64 [R1+0x1d8], R24 ;  /* 0x0001d81801007387 */ /* 0x0001e80000100a00 */
[----:B-1----:R-:W3:Y:S04]  /*2cd00*/  LDL.LU R22, [R1+0x5e0] ;  /* 0x0005e00001167983 */ /* 0x002ee80000300800 */
[----:B------:R-:W3:Y:S04]  /*2cd10*/  LDL.LU R23, [R1+0x5e4] ;  /* 0x0005e40001177983 */ /* 0x000ee80000300800 */
[----:B0-----:R-:W3:Y:S04]  /*2cd20*/  LDL.LU.64 R24, [R1+0x898] ;  /* 0x0008980001187983 */ /* 0x001ee80000300a00 */
[----:B------:R0:W-:Y:S04]  /*2cd30*/  STL.64 [R1+0x208], R26 ;  /* 0x0002081a01007387 */ /* 0x0001e80000100a00 */
[----:B------:R-:W3:Y:S04]  /*2cd40*/  LDL.LU R7, [R1+0x340] ;  /* 0x0003400001077983 */ /* 0x000ee80000300800 */
[----:B0-----:R-:W3:Y:S04]  /*2cd50*/  LDL.LU.64 R26, [R1+0x868] ;  /* 0x00086800011a7983 */ /* 0x001ee80000300a00 */
[----:B--2---:R0:W-:Y:S04]  /*2cd60*/  STL.64 [R1+0x1e8], R20 ;  /* 0x0001e81401007387 */ /* 0x0041e80000100a00 */
[----:B0-----:R-:W2:Y:S04]  /*2cd70*/  LDL.LU.64 R20, [R1+0x888] ;  /* 0x0008880001147983 */ /* 0x001ea80000300a00 */
[----:B----4-:R0:W-:Y:S04]  /*2cd80*/  STL.64 [R1+0x150], R12 ;  /* 0x0001500c01007387 */ /* 0x0101e80000100a00 */
[----:B0-----:R-:W4:Y:S04]  /*2cd90*/  LDL.LU R12, [R1+0x630] ;  /* 0x00063000010c7983 */ /* 0x001f280000300800 */
[----:B------:R-:W4:Y:S01]  /*2cda0*/  LDL.LU R13, [R1+0x634] ;  /* 0x00063400010d7983 */ /* 0x000f220000300800 */
[----:B---3--:R-:W-:-:S03]  /*2cdb0*/  LOP3.LUT R29, R29, 0xffff, RZ, 0xc0, !PT ;  /* 0x0000ffff1d1d7812 */ /* 0x008fc600078ec0ff */
[----:B------:R0:W-:Y:S04]  /*2cdc0*/  STL.64 [R1+0x168], R18 ;  /* 0x0001681201007387 */ /* 0x0001e80000100a00 */
[----:B------:R1:W-:Y:S04]  /*2cdd0*/  STL.64 [R1+0x170], R16 ;  /* 0x0001701001007387 */ /* 0x0003e80000100a00 */
[----:B------:R-:W-:Y:S04]  /*2cde0*/  STL.64 [R1+0x160], R8 ;  /* 0x0001600801007387 */ /* 0x000fe80000100a00 */
[----:B0-----:R-:W3:Y:S01]  /*2cdf0*/  LDL.LU R18, [R1+0x6e4] ;  /* 0x0006e40001127983 */ /* 0x001ee20000300800 */
[----:B------:R-:W-:-:S03]  /*2ce00*/  PRMT R29, R6, 0x3340, R29 ;  /* 0x00003340061d7816 */ /* 0x000fc6000000001d */
[----:B-1----:R-:W3:Y:S04]  /*2ce10*/  LDL.LU R16, [R1+0x6d4] ;  /* 0x0006d40001107983 */ /* 0x002ee80000300800 */
[----:B------:R-:W-:Y:S04]  /*2ce20*/  STL [R1+0x3c0], R29 ;  /* 0x0003c01d01007387 */ /* 0x000fe80000100800 */
[----:B------:R-:W3:Y:S04]  /*2ce30*/  LDL.LU R17, [R1+0x6c8] ;  /* 0x0006c80001117983 */ /* 0x000ee80000300800 */
[----:B------:R0:W-:Y:S04]  /*2ce40*/  STL.64 [R1+0x1f0], R22 ;  /* 0x0001f01601007387 */ /* 0x0001e80000100a00 */
[----:B------:R1:W-:Y:S04]  /*2ce50*/  STL.64 [R1+0x1f8], R24 ;  /* 0x0001f81801007387 */ /* 0x0003e80000100a00 */
[----:B------:R-:W3:Y:S04]  /*2ce60*/  LDL.LU R19, [R1+0x6b8] ;  /* 0x0006b80001137983 */ /* 0x000ee80000300800 */
[----:B0-----:R-:W3:Y:S04]  /*2ce70*/  LDL.LU.64 R22, [R1+0x880] ;  /* 0x0008800001167983 */ /* 0x001ee80000300a00 */
[----:B-1----:R-:W3:Y:S01]  /*2ce80*/  LDL.LU.64 R24, [R1+0x878] ;  /* 0x0008780001187983 */ /* 0x002ee20000300a00 */
[----:B------:R-:W-:-:S03]  /*2ce90*/  LOP3.LUT R29, R26, 0xffff, RZ, 0xc0, !PT ;  /* 0x0000ffff1a1d7812 */ /* 0x000fc600078ec0ff */
[----:B------:R-:W3:Y:S04]  /*2cea0*/  LDL.LU R8, [R1+0x6bc] ;  /* 0x0006bc0001087983 */ /* 0x000ee80000300800 */
[----:B------:R-:W3:Y:S04]  /*2ceb0*/  LDL.LU R26, [R1+0x33c] ;  /* 0x00033c00011a7983 */ /* 0x000ee80000300800 */
[----:B------:R-:W3:Y:S01]  /*2cec0*/  LDL.LU R9, [R1+0x6c0] ;  /* 0x0006c00001097983 */ /* 0x000ee20000300800 */
[----:B------:R-:W-:-:S03]  /*2ced0*/  LOP3.LUT R27, R27, 0xffff, RZ, 0xc0, !PT ;  /* 0x0000ffff1b1b7812 */ /* 0x000fc600078ec0ff */
[----:B------:R0:W-:Y:S01]  /*2cee0*/  STL.64 [R1+0x148], R2 ;  /* 0x0001480201007387 */ /* 0x0001e20000100a00 */
[----:B------:R-:W-:-:S03]  /*2cef0*/  PRMT R27, R27, 0x3340, R29 ;  /* 0x000033401b1b7816 */ /* 0x000fc6000000001d */
[----:B------:R-:W3:Y:S04]  /*2cf00*/  LDL.LU R29, [R1+0x348] ;  /* 0x00034800011d7983 */ /* 0x000ee80000300800 */
[----:B------:R1:W-:Y:S04]  /*2cf10*/  STL.64 [R1+0x140], R4 ;  /* 0x0001400401007387 */ /* 0x0003e80000100a00 */
[----:B0-----:R-:W3:Y:S04]  /*2cf20*/  LDL.LU R2, [R1+0x32c] ;  /* 0x00032c0001027983 */ /* 0x001ee80000300800 */
[----:B------:R-:W3:Y:S04]  /*2cf30*/  LDL.LU R3, [R1+0x6f0] ;  /* 0x0006f00001037983 */ /* 0x000ee80000300800 */
[----:B-1----:R-:W3:Y:S04]  /*2cf40*/  LDL.LU R4, [R1+0x338] ;  /* 0x0003380001047983 */ /* 0x002ee80000300800 */
[----:B------:R-:W3:Y:S04]  /*2cf50*/  LDL.LU R5, [R1+0x6cc] ;  /* 0x0006cc0001057983 */ /* 0x000ee80000300800 */
[----:B--2---:R0:W-:Y:S01]  /*2cf60*/  STL.64 [R1+0x210], R20 ;  /* 0x0002101401007387 */ /* 0x0041e20000100a00 */
[----:B------:R-:W-:-:S02]  /*2cf70*/  LOP3.LUT R14, R14, 0xffff, RZ, 0xc0, !PT ;  /* 0x0000ffff0e0e7812 */ /* 0x000fc400078ec0ff */
[----:B------:R-:W-:Y:S01]  /*2cf80*/  LOP3.LUT R7, R7, 0xffff, RZ, 0xc0, !PT ;  /* 0x0000ffff07077812 */ /* 0x000fe200078ec0ff */
[----:B------:R-:W2:Y:S04]  /*2cf90*/  LDL.LU R6, [R1+0x810] ;  /* 0x0008100001067983 */ /* 0x000ea80000300800 */
[----:B0-----:R-:W2:Y:S04]  /*2cfa0*/  LDL.LU.64 R20, [R1+0x860] ;  /* 0x0008600001147983 */ /* 0x001ea80000300a00 */
[----:B----4-:R0:W-:Y:S04]  /*2cfb0*/  STL.64 [R1+0x1a0], R12 ;  /* 0x0001a00c01007387 */ /* 0x0101e80000100a00 */
[----:B0-----:R-:W4:Y:S04]  /*2cfc0*/  LDL.LU R12, [R1+0x330] ;  /* 0x00033000010c7983 */ /* 0x001f280000300800 */
[----:B------:R-:W4:Y:S01]  /*2cfd0*/  LDL.LU R13, [R1+0x6e0] ;  /* 0x0006e000010d7983 */ /* 0x000f220000300800 */
[----:B---3--:R-:W-:-:S03]  /*2cfe0*/  PRMT R16, R16, 0x3340, R15 ;  /* 0x0000334010107816 */ /* 0x008fc6000000000f */
[----:B------:R-:W3:Y:S01]  /*2cff0*/  LDL.LU R15, [R1+0x84c] ;  /* 0x00084c00010f7983 */ /* 0x000ee20000300800 */
[----:B------:R-:W-:-:S03]  /*2d000*/  PRMT R18, R18, 0x3340, R17 ;  /* 0x0000334012127816 */ /* 0x000fc60000000011 */
[----:B------:R-:W-:Y:S04]  /*2d010*/  STL [R1+0x604], R27 ;  /* 0x0006041b01007387 */ /* 0x000fe80000100800 */
[----:B------:R0:W-:Y:S04]  /*2d020*/  STL [R1+0x3cc], R16 ;  /* 0x0003cc1001007387 */ /* 0x0001e80000100800 */
[----:B------:R-:W-:Y:S04]  /*2d030*/  STL [R1+0x3c8], R18 ;  /* 0x0003c81201007387 */ /* 0x000fe80000100800 */
[----:B------:R-:W3:Y:S04]  /*2d040*/  LDL.LU R17, [R1+0x844] ;  /* 0x0008440001117983 */ /* 0x000ee80000300800 */
[----:B------:R1:W-:Y:S04]  /*2d050*/  STL.64 [R1+0x218], R22 ;  /* 0x0002181601007387 */ /* 0x0003e80000100a00 */
[----:B------:R1:W-:Y:S01]  /*2d060*/  STL.64 [R1+0x120], R24 ;  /* 0x0001201801007387 */ /* 0x0003e20000100a00 */
[----:B------:R-:W-:-:S03]  /*2d070*/  PRMT R8, R8, 0x3340, R19 ;  /* 0x0000334008087816 */ /* 0x000fc60000000013 */
[----:B0-----:R-:W3:Y:S04]  /*2d080*/  LDL.LU R16, [R1+0x848] ;  /* 0x0008480001107983 */ /* 0x001ee80000300800 */
[----:B-1----:R-:W3:Y:S01]  /*2d090*/  LDL.LU.64 R22, [R1+0x858] ;  /* 0x0008580001167983 */ /* 0x002ee20000300a00 */
[----:B------:R-:W-:-:S03]  /*2d0a0*/  LOP3.LUT R26, R26, 0xffff, RZ, 0xc0, !PT ;  /* 0x0000ffff1a1a7812 */ /* 0x000fc600078ec0ff */
[----:B------:R-:W3:Y:S01]  /*2d0b0*/  LDL.LU.64 R24, [R1+0x850] ;  /* 0x0008500001187983 */ /* 0x000ee20000300a00 */
[----:B------:R-:W-:-:S03]  /*2d0c0*/  PRMT R27, R28, 0x3340, R26 ;  /* 0x000033401c1b7816 */ /* 0x000fc6000000001a */
[----:B------:R-:W3:Y:S01]  /*2d0d0*/  LDL.LU R18, [R1+0x840] ;  /* 0x0008400001127983 */ /* 0x000ee20000300800 */
[----:B------:R-:W-:-:S03]  /*2d0e0*/  PRMT R10, R10, 0x3340, R9 ;  /* 0x000033400a0a7816 */ /* 0x000fc60000000009 */
[----:B------:R-:W3:Y:S04]  /*2d0f0*/  LDL.LU R28, [R1+0x350] ;  /* 0x00035000011c7983 */ /* 0x000ee80000300800 */
[----:B------:R0:W-:Y:S04]  /*2d100*/  STL [R1+0x3c4], R8 ;  /* 0x0003c40801007387 */ /* 0x0001e80000100800 */
[----:B------:R-:W3:Y:S04]  /*2d110*/  LDL.LU R9, [R1+0x834] ;  /* 0x0008340001097983 */ /* 0x000ee80000300800 */
[----:B------:R-:W3:Y:S04]  /*2d120*/  LDL.LU R26, [R1+0x34c] ;  /* 0x00034c00011a7983 */ /* 0x000ee80000300800 */
[----:B0-----:R-:W3:Y:S04]  /*2d130*/  LDL.LU R8, [R1+0x838] ;  /* 0x0008380001087983 */ /* 0x001ee80000300800 */
[----:B------:R0:W-:Y:S01]  /*2d140*/  STL [R1+0x600], R27 ;  /* 0x0006001b01007387 */ /* 0x0001e20000100800 */
[----:B------:R-:W-:-:S03]  /*2d150*/  LOP3.LUT R2, R2, 0xffff, RZ, 0xc0, !PT ;  /* 0x0000ffff02027812 */ /* 0x000fc600078ec0ff */
[----:B------:R-:W3:Y:S04]  /*2d160*/  LDL.LU R19, [R1+0x83c] ;  /* 0x00083c0001137983 */ /* 0x000ee80000300800 */
[----:B0-----:R-:W3:Y:S01]  /*2d170*/  LDL.LU R27, [R1+0x358] ;  /* 0x00035800011b7983 */ /* 0x001ee20000300800 */
[----:B--2---:R-:W-:Y:S02]  /*2d180*/  LOP3.LUT R20, R20, 0xffff, RZ, 0xc0, !PT ;  /* 0x0000ffff14147812 */ /* 0x004fe400078ec0ff */
[----:B------:R-:W-:-:S04]  /*2d190*/  LOP3.LUT R21, R21, 0xffff, RZ, 0xc0, !PT ;  /* 0x0000ffff15157812 */ /* 0x000fc800078ec0ff */
[----:B------:R-:W-:Y:S02]  /*2d1a0*/  PRMT R21, R21, 0x3340, R20 ;  /* 0x0000334015157816 */ /* 0x000fe40000000014 */
[----:B------:R-:W2:Y:S04]  /*2d1b0*/  LDL.LU R20, [R1+0x344] ;  /* 0x0003440001147983 */ /* 0x000ea80000300800 */
[----:B------:R0:W-:Y:S02]  /*2d1c0*/  STL [R1+0x5fc], R21 ;  /* 0x0005fc1501007387 */ /* 0x0001e40000100800 */
[----:B0-----:R-:W-:Y:S02]  /*2d1d0*/  LOP3.LUT R21, R29, 0xffff, RZ, 0xc0, !PT ;  /* 0x0000ffff1d157812 */ /* 0x001fe400078ec0ff */
[----:B------:R-:W2:Y:S01]  /*2d1e0*/  LDL.LU R29, [R1+0x354] ;  /* 0x00035400011d7983 */ /* 0x000ea20000300800 */
[----:B----4-:R-:W-:-:S04]  /*2d1f0*/  LOP3.LUT R12, R12, 0xffff, RZ, 0xc0, !PT ;  /* 0x0000ffff0c0c7812 */ /* 0x010fc800078ec0ff */
[----:B------:R-:W-:Y:S01]  /*2d200*/  PRMT R13, R13, 0x3340, R12 ;  /* 0x000033400d0d7816 */ /* 0x000fe2000000000c */
[----:B------:R0:W-:Y:S01]  /*2d210*/  STL [R1+0x3d0], R10 ;  /* 0x0003d00a01007387 */ /* 0x0001e20000100800 */
[----:B------:R-:W-:-:S03]  /*2d220*/  PRMT R3, R3, 0x3340, R2 ;  /* 0x0000334003037816 */ /* 0x000fc60000000002 */
[----:B------:R1:W-:Y:S01]  /*2d230*/  STL [R1+0x338], R13 ;  /* 0x0003380d01007387 */ /* 0x0003e20000100800 */
[----:B------:R-:W-:-:S03]  /*2d240*/  LOP3.LUT R4, R4, 0xffff, RZ, 0xc0, !PT ;  /* 0x0000ffff04047812 */ /* 0x000fc600078ec0ff */
[----:B------:R-:W4:Y:S04]  /*2d250*/  LDL.LU R12, [R1+0x828] ;  /* 0x00082800010c7983 */ /* 0x000f280000300800 */
[----:B0-----:R-:W4:Y:S04]  /*2d260*/  LDL.LU R10, [R1+0x830] ;  /* 0x00083000010a7983 */ /* 0x001f280000300800 */
[----:B-1----:R-:W4:Y:S01]  /*2d270*/  LDL.LU R13, [R1+0x824] ;  /* 0x00082400010d7983 */ /* 0x002f220000300800 */
[----:B---3--:R-:W-:-:S03]  /*2d280*/  LOP3.LUT R15, R15, 0xffff, RZ, 0xc0, !PT ;  /* 0x0000ffff0f0f7812 */ /* 0x008fc600078ec0ff */
[----:B------:R0:W-:Y:S04]  /*2d290*/  STL [R1+0x334], R3 ;  /* 0x0003340301007387 */ /* 0x0001e80000100800 */
[----:B------:R-:W3:Y:S01]  /*2d2a0*/  LDL.LU R2, [R1+0x820] ;  /* 0x0008200001027983 */ /* 0x000ee20000300800 */
[----:B------:R-:W-:Y:S02]  /*2d2b0*/  PRMT R5, R5, 0x3340, R4 ;  /* 0x0000334005057816 */ /* 0x000fe40000000004 */
[----:B------:R-:W-:Y:S01]  /*2d2c0*/  PRMT R14, R15, 0x3340, R14 ;  /* 0x000033400f0e7816 */ /* 0x000fe2000000000e */
[----:B------:R-:W3:Y:S04]  /*2d2d0*/  LDL.LU R4, [R1+0x818] ;  /* 0x0008180001047983 */ /* 0x000ee80000300800 */
[----:B0-----:R-:W3:Y:S01]  /*2d2e0*/  LDL.LU R3, [R1+0x81c] ;  /* 0x00081c0001037983 */ /* 0x001ee20000300800 */
        /* <DEDUP_REMOVED lines=15> */
[----:B------:R-:W3:Y:S01]  /*2d3e0*/  LDL.LU R24, [R1+0x35c] ;  /* 0x00035c0001187983 */ /* 0x000ee20000300800 */
[----:B------:R-:W-:-:S03]  /*2d3f0*/  LOP3.LUT R8, R8, 0xffff, RZ, 0xc0, !PT ;  /* 0x0000ffff08087812 */ /* 0x000fc600078ec0ff */
[----:B0-----:R-:W3:Y:S04]  /*2d400*/  LDL.LU R5, [R1+0x814] ;  /* 0x0008140001057983 */ /* 0x001ee80000300800 */
[----:B------:R-:W3:Y:S04]  /*2d410*/  LDL.LU R23, [R1+0x230] ;  /* 0x0002300001177983 */ /* 0x000ee80000300800 */
[----:B-1----:R-:W3:Y:S01]  /*2d420*/  LDL.LU R21, [R1+0x22c] ;  /* 0x00022c0001157983 */ /* 0x002ee20000300800 */
[----:B------:R-:W-:-:S03]  /*2d430*/  PRMT R0, R0, 0x3340, R7 ;  /* 0x0000334000007816 */ /* 0x000fc60000000007 */
[----:B------:R-:W3:Y:S01]  /*2d440*/  LDL.LU R18, [R1+0x368] ;  /* 0x0003680001127983 */ /* 0x000ee20000300800 */
[----:B------:R-:W-:-:S03]  /*2d450*/  PRMT R8, R9, 0x3340, R8 ;  /* 0x0000334009087816 */ /* 0x000fc60000000008 */
[----:B------:R-:W3:Y:S01]  /*2d460*/  LDL.LU R7, [R1+0x80c] ;  /* 0x00080c0001077983 */ /* 0x000ee20000300800 */
[----:B------:R-:W-:-:S03]  /*2d470*/  LOP3.LUT R9, R27, 0xffff, RZ, 0xc0, !PT ;  /* 0x0000ffff1b097812 */ /* 0x000fc600078ec0ff */
[----:B------:R0:W-:Y:S04]  /*2d480*/  STL [R1+0x5f8], R22 ;  /* 0x0005f81601007387 */ /* 0x0001e80000100800 */
[----:B------:R1:W-:Y:S04]  /*2d490*/  STL [R1+0x5ec], R14 ;  /* 0x0005ec0e01007387 */ /* 0x0003e80000100800 */
[----:B------:R1:W-:Y:S04]  /*2d4a0*/  STL [R1+0x32c], R0 ;  /* 0x00032c0001007387 */ /* 0x0003e80000100800 */
[----:B0-----:R-:W3:Y:S01]  /*2d4b0*/  LDL.LU R22, [R1+0x224] ;  /* 0x0002240001167983 */ /* 0x001ee20000300800 */
[----:B-1----:R-:W-:-:S03]  /*2d4c0*/  LOP3.LUT R14, R26, 0xffff, RZ, 0xc0, !PT ;  /* 0x0000ffff1a0e7812 */ /* 0x002fc600078ec0ff */
[----:B------:R-:W-:Y:S04]  /*2d4d0*/  STL [R1+0x5dc], R8 ;  /* 0x0005dc0801007387 */ /* 0x000fe80000100800 */
[----:B------:R-:W3:Y:S04]  /*2d4e0*/  LDL.LU R0, [R1+0x808] ;  /* 0x0008080001007983 */ /* 0x000ee80000300800 */
[----:B------:R-:W3:Y:S04]  /*2d4f0*/  LDL.LU R28, [R1+0x220] ;  /* 0x00022000011c7983 */ /* 0x000ee80000300800 */
[----:B------:R-:W3:Y:S04]  /*2d500*/  LDL.LU R26, [R1+0x364] ;  /* 0x00036400011a7983 */ /* 0x000ee80000300800 */
[----:B------:R-:W3:Y:S04]  /*2d510*/  LDL.LU R27, [R1+0x248] ;  /* 0x00024800011b7983 */ /* 0x000ee80000300800 */
[----:B------:R0:W-:Y:S01]  /*2d520*/  STL [R1+0x5e8], R16 ;  /* 0x0005e81001007387 */ /* 0x0001e20000100800 */
[----:B------:R-:W-:-:S02]  /*2d530*/  LOP3.LUT R19, R19, 0xffff, RZ, 0xc0, !PT ;  /* 0x0000ffff13137812 */ /* 0x000fc400078ec0ff */
[----:B------:R-:W-:Y:S01]  /*2d540*/  LOP3.LUT R11, R11, 0xffff, RZ, 0xc0, !PT ;  /* 0x0000ffff0b0b7812 */ /* 0x000fe200078ec0ff */
[----:B------:R-:W3:Y:S04]  /*2d550*/  LDL.LU R17, [R1+0x240] ;  /* 0x0002400001117983 */ /* 0x000ee80000300800 */
[----:B0-----:R-:W3:Y:S01]  /*2d560*/  LDL.LU R16, [R1+0x23c] ;  /* 0x00023c0001107983 */ /* 0x001ee20000300800 */
[----:B--2---:R-:W-:-:S04]  /*2d570*/  LOP3.LUT R20, R20, 0xffff, RZ, 0xc0, !PT ;  /* 0x0000ffff14147812 */ /* 0x004fc800078ec0ff */
[----:B------:R-:W-:Y:S02]  /*2d580*/  PRMT R20, R25, 0x3340, R20 ;  /* 0x0000334019147816 */ /* 0x000fe40000000014 */
[----:B------:R-:W2:Y:S04]  /*2d590*/  LDL.LU R25, [R1+0x360] ;  /* 0x0003600001197983 */ /* 0x000ea80000300800 */
[----:B------:R0:W-:Y:S01]  /*2d5a0*/  STL [R1+0x5f0], R20 ;  /* 0x0005f01401007387 */ /* 0x0001e20000100800 */
[----:B------:R-:W-:-:S03]  /*2d5b0*/  LOP3.LUT R8, R29, 0xffff, RZ, 0xc0, !PT ;  /* 0x0000ffff1d087812 */ /* 0x000fc600078ec0ff */
[----:B------:R-:W2:Y:S04]  /*2d5c0*/  LDL.LU R29, [R1+0x244] ;  /* 0x00024400011d7983 */ /* 0x000ea80000300800 */
[----:B0-----:R-:W2:Y:S01]  /*2d5d0*/  LDL.LU R20, [R1+0x228] ;  /* 0x0002280001147983 */ /* 0x001ea20000300800 */
[----:B------:R-:W-:-:S03]  /*2d5e0*/  PRMT R14, R19, 0x3340, R14 ;  /* 0x00003340130e7816 */ /* 0x000fc6000000000e */
[----:B------:R-:W2:Y:S01]  /*2d5f0*/  LDL.LU R19, [R1+0x370] ;  /* 0x0003700001137983 */ /* 0x000ea20000300800 */
[----:B----4-:R-:W-:Y:S02]  /*2d600*/  LOP3.LUT R12, R12, 0xffff, RZ, 0xc0, !PT ;  /* 0x0000ffff0c0c7812 */ /* 0x010fe400078ec0ff */
[----:B------:R-:W-:Y:S02]  /*2d610*/  LOP3.LUT R10, R10, 0xffff, RZ, 0xc0, !PT ;  /* 0x0000ffff0a0a7812 */ /* 0x000fe400078ec0ff */
[----:B------:R-:W-:Y:S02]  /*2d620*/  LOP3.LUT R13, R13, 0xffff, RZ, 0xc0, !PT ;  /* 0x0000ffff0d0d7812 */ /* 0x000fe400078ec0ff */
[----:B------:R-:W-:Y:S02]  /*2d630*/  PRMT R10, R10, 0x3340, R9 ;  /* 0x000033400a0a7816 */ /* 0x000fe40000000009 */
[----:B------:R-:W-:Y:S02]  /*2d640*/  PRMT R9, R12, 0x3340, R11 ;  /* 0x000033400c097816 */ /* 0x000fe4000000000b */
[----:B------:R-:W-:-:S02]  /*2d650*/  PRMT R8, R13, 0x3340, R8 ;  /* 0x000033400d087816 */ /* 0x000fc40000000008 */
[----:B---3--:R-:W-:Y:S01]  /*2d660*/  LOP3.LUT R2, R2, 0xffff, RZ, 0xc0, !PT ;  /* 0x0000ffff02027812 */ /* 0x008fe200078ec0ff */
        /* <DEDUP_REMOVED lines=8> */
[----:B-1----:R-:W3:Y:S04]  /*2d6f0*/  LDL.LU R15, [R1+0x238] ;  /* 0x00023800010f7983 */ /* 0x002ee80000300800 */
        /* <DEDUP_REMOVED lines=28> */
[----:B--2---:R-:W-:-:S03]  /*2d8c0*/  LOP3.LUT R9, R25, 0xffff, RZ, 0xc0, !PT ;  /* 0x0000ffff19097812 */ /* 0x004fc600078ec0ff */
[----:B------:R-:W2:Y:S01]  /*2d8d0*/  LDL.LU R25, [R1+0x36c] ;  /* 0x00036c0001197983 */ /* 0x000ea20000300800 */
[----:B------:R-:W-:Y:S02]  /*2d8e0*/  PRMT R11, R8, 0x3340, R9 ;  /* 0x00003340080b7816 */ /* 0x000fe40000000009 */
[----:B------:R-:W-:Y:S02]  /*2d8f0*/  LOP3.LUT R8, R18, 0xffff, RZ, 0xc0, !PT ;  /* 0x0000ffff12087812 */ /* 0x000fe400078ec0ff */
[----:B------:R-:W2:Y:S01]  /*2d900*/  LDL.LU R18, [R1+0x258] ;  /* 0x0002580001127983 */ /* 0x000ea20000300800 */
[----:B------:R-:W-:-:S03]  /*2d910*/  LOP3.LUT R0, R29, 0xffff, RZ, 0xc0, !PT ;  /* 0x0000ffff1d007812 */ /* 0x000fc600078ec0ff */
[----:B------:R-:W2:Y:S01]  /*2d920*/  LDL.LU R29, [R1+0x274] ;  /* 0x00027400011d7983 */ /* 0x000ea20000300800 */
[----:B------:R-:W-:-:S03]  /*2d930*/  LOP3.LUT R7, R20, 0xffff, RZ, 0xc0, !PT ;  /* 0x0000ffff14077812 */ /* 0x000fc600078ec0ff */
[----:B------:R-:W2:Y:S01]  /*2d940*/  LDL.LU R20, [R1+0x254] ;  /* 0x0002540001147983 */ /* 0x000ea20000300800 */
[----:B------:R-:W-:Y:S02]  /*2d950*/  PRMT R7, R7, 0x3340, R8 ;  /* 0x0000334007077816 */ /* 0x000fe40000000008 */
[----:B------:R-:W-:Y:S02]  /*2d960*/  LOP3.LUT R8, R19, 0xffff, RZ, 0xc0, !PT ;  /* 0x0000ffff13087812 */ /* 0x000fe400078ec0ff */
[----:B------:R-:W2:Y:S01]  /*2d970*/  LDL.LU R19, [R1+0x380] ;  /* 0x0003800001137983 */ /* 0x000ea20000300800 */
[----:B------:R-:W-:-:S03]  /*2d980*/  PRMT R3, R3, 0x3340, R4 ;  /* 0x0000334003037816 */ /* 0x000fc60000000004 */
[----:B------:R0:W-:Y:S01]  /*2d990*/  STL [R1+0x5c0], R7 ;  /* 0x0005c00701007387 */ /* 0x0001e20000100800 */
[----:B------:R-:W-:-:S03]  /*2d9a0*/  PRMT R0, R0, 0x3340, R2 ;  /* 0x0000334000007816 */ /* 0x000fc60000000002 */
[----:B------:R3:W-:Y:S01]  /*2d9b0*/  STL [R1+0x5b4], R5 ;  /* 0x0005b40501007387 */ /* 0x0007e20000100800 */
[----:B0-----:R-:W-:-:S03]  /*2d9c0*/  LOP3.LUT R7, R17, 0xffff, RZ, 0xc0, !PT ;  /* 0x0000ffff11077812 */ /* 0x001fc600078ec0ff */
[----:B------:R-:W2:Y:S01]  /*2d9d0*/  LDL.LU R17, [R1+0x270] ;  /* 0x0002700001117983 */ /* 0x000ea20000300800 */
[----:B------:R-:W-:-:S03]  /*2d9e0*/  PRMT R7, R7, 0x3340, R8 ;  /* 0x0000334007077816 */ /* 0x000fc60000000008 */
[----:B------:R0:W-:Y:S04]  /*2d9f0*/  STL [R1+0x5b0], R3 ;  /* 0x0005b00301007387 */ /* 0x0001e80000100800 */
[----:B------:R1:W-:Y:S04]  /*2da00*/  STL [R1+0x3f8], R0 ;  /* 0x0003f80001007387 */ /* 0x0003e80000100800 */
[----:B------:R-:W-:Y:S01]  /*2da10*/  STL [R1+0x3f4], R7 ;  /* 0x0003f40701007387 */ /* 0x000fe20000100800 */
[----:B---3--:R-:W-:-:S03]  /*2da20*/  LOP3.LUT R5, R15, 0xffff, RZ, 0xc0, !PT ;  /* 0x0000ffff0f057812 */ /* 0x008fc600078ec0ff */
[----:B------:R-:W3:Y:S01]  /*2da30*/  LDL.LU R15, [R1+0x268] ;  /* 0x00026800010f7983 */ /* 0x000ee20000300800 */
        /* <DEDUP_REMOVED lines=16> */
[----:B--2---:R-:W-:-:S03]  /*2db40*/  LOP3.LUT R4, R25, 0xffff, RZ, 0xc0, !PT ;  /* 0x0000ffff19047812 */ /* 0x004fc600078ec0ff */
[----:B------:R-:W2:Y:S01]  /*2db50*/  LDL.LU R25, [R1+0x37c] ;  /* 0x00037c0001197983 */ /* 0x000ea20000300800 */
[----:B------:R-:W-:Y:S02]  /*2db60*/  PRMT R3, R3, 0x3340, R4 ;  /* 0x0000334003037816 */ /* 0x000fe40000000004 */
[----:B------:R-:W-:Y:S02]  /*2db70*/  LOP3.LUT R7, R18, 0xffff, RZ, 0xc0, !PT ;  /* 0x0000ffff12077812 */ /* 0x000fe400078ec0ff */
[----:B------:R-:W2:Y:S01]  /*2db80*/  LDL.LU R18, [R1+0x288] ;  /* 0x0002880001127983 */ /* 0x000ea20000300800 */
[----:B------:R-:W-:-:S03]  /*2db90*/  LOP3.LUT R4, R28, 0xffff, RZ, 0xc0, !PT ;  /* 0x0000ffff1c047812 */ /* 0x000fc600078ec0ff */
[----:B------:R1:W-:Y:S01]  /*2dba0*/  STL [R1+0x3ec], R3 ;  /* 0x0003ec0301007387 */ /* 0x0003e20000100800 */
[----:B0-----:R-:W-:Y:S02]  /*2dbb0*/  LOP3.LUT R0, R29, 0xffff, RZ, 0xc0, !PT ;  /* 0x0000ffff1d007812 */ /* 0x001fe400078ec0ff */
[----:B------:R-:W-:Y:S01]  /*2dbc0*/  LOP3.LUT R6, R20, 0xffff, RZ, 0xc0, !PT ;  /* 0x0000ffff14067812 */ /* 0x000fe200078ec0ff */
[----:B------:R-:W2:Y:S04]  /*2dbd0*/  LDL.LU R28, [R1+0x384] ;  /* 0x00038400011c7983 */ /* 0x000ea80000300800 */
[----:B------:R-:W2:Y:S01]  /*2dbe0*/  LDL.LU R20, [R1+0x284] ;  /* 0x0002840001147983 */ /* 0x000ea20000300800 */
[----:B-1----:R-:W-:-:S03]  /*2dbf0*/  LOP3.LUT R3, R26, 0xffff, RZ, 0xc0, !PT ;  /* 0x0000ffff1a037812 */ /* 0x002fc600078ec0ff */
[----:B------:R-:W2:Y:S04]  /*2dc00*/  LDL.LU R26, [R1+0x27c] ;  /* 0x00027c00011a7983 */ /* 0x000ea80000300800 */
[----:B------:R-:W2:Y:S01]  /*2dc10*/  LDL.LU R29, [R1+0x2a4] ;  /* 0x0002a400011d7983 */ /* 0x000ea20000300800 */
[----:B------:R-:W-:Y:S02]  /*2dc20*/  PRMT R5, R5, 0x3340, R6 ;  /* 0x0000334005057816 */ /* 0x000fe40000000006 */
[----:B------:R-:W-:Y:S02]  /*2dc30*/  LOP3.LUT R6, R16, 0xffff, RZ, 0xc0, !PT ;  /* 0x0000ffff10067812 */ /* 0x000fe400078ec0ff */
[----:B------:R-:W2:Y:S01]  /*2dc40*/  LDL.LU R16, [R1+0x29c] ;  /* 0x00029c0001107983 */ /* 0x000ea20000300800 */
[----:B------:R-:W-:-:S02]  /*2dc50*/  PRMT R7, R7, 0x3340, R8 ;  /* 0x0000334007077816 */ /* 0x000fc40000000008 */
[----:B------:R-:W-:Y:S02]  /*2dc60*/  LOP3.LUT R8, R19, 0xffff, RZ, 0xc0, !PT ;  /* 0x0000ffff13087812 */ /* 0x000fe400078ec0ff */
[----:B------:R-:W-:Y:S01]  /*2dc70*/  PRMT R3, R3, 0x3340, R4 ;  /* 0x0000334003037816 */ /* 0x000fe20000000004 */
[----:B------:R0:W-:Y:S01]  /*2dc80*/  STL [R1+0x3e4], R7 ;  /* 0x0003e40701007387 */ /* 0x0001e20000100800 */
[----:B------:R-:W-:-:S03]  /*2dc90*/  PRMT R0, R0, 0x3340, R2 ;  /* 0x0000334000007816 */ /* 0x000fc60000000002 */
[----:B------:R3:W-:Y:S04]  /*2dca0*/  STL [R1+0x3e0], R5 ;  /* 0x0003e00501007387 */ /* 0x0007e80000100800 */
[----:B------:R-:W2:Y:S01]  /*2dcb0*/  LDL.LU R19, [R1+0x390] ;  /* 0x0003900001137983 */ /* 0x000ea20000300800 */
[----:B0-----:R-:W-:-:S03]  /*2dcc0*/  LOP3.LUT R7, R17, 0xffff, RZ, 0xc0, !PT ;  /* 0x0000ffff11077812 */ /* 0x001fc600078ec0ff */
[----:B------:R0:W-:Y:S01]  /*2dcd0*/  STL [R1+0x3dc], R3 ;  /* 0x0003dc0301007387 */ /* 0x0001e20000100800 */
[----:B------:R-:W-:-:S03]  /*2dce0*/  PRMT R7, R7, 0x3340, R8 ;  /* 0x0000334007077816 */ /* 0x000fc60000000008 */
[----:B------:R-:W2:Y:S04]  /*2dcf0*/  LDL.LU R17, [R1+0x2a0] ;  /* 0x0002a00001117983 */ /* 0x000ea80000300800 */
[----:B------:R1:W-:Y:S01]  /*2dd00*/  STL [R1+0x3d8], R0 ;  /* 0x0003d80001007387 */ /* 0x0003e20000100800 */
[----:B---3--:R-:W-:-:S03]  /*2dd10*/  LOP3.LUT R5, R15, 0xffff, RZ, 0xc0, !PT ;  /* 0x0000ffff0f057812 */ /* 0x008fc600078ec0ff */
[----:B------:R-:W3:Y:S01]  /*2dd20*/  LDL.LU R15, [R1+0x298] ;  /* 0x00029800010f7983 */ /* 0x000ee20000300800 */
        /* <DEDUP_REMOVED lines=19> */
[----:B--2---:R-:W-:-:S03]  /*2de60*/  LOP3.LUT R4, R25, 0xffff, RZ, 0xc0, !PT ;  /* 0x0000ffff19047812 */ /* 0x004fc600078ec0ff */
[----:B------:R-:W2:Y:S01]  /*2de70*/  LDL.LU R25, [R1+0x38c] ;  /* 0x00038c0001197983 */ /* 0x000ea20000300800 */
[----:B------:R-:W-:Y:S02]  /*2de80*/  PRMT R3, R3, 0x3340, R4 ;  /* 0x0000334003037816 */ /* 0x000fe40000000004 */
[----:B------:R-:W-:Y:S02]  /*2de90*/  LOP3.LUT R7, R18, 0xffff, RZ, 0xc0, !PT ;  /* 0x0000ffff12077812 */ /* 0x000fe400078ec0ff */
[----:B------:R-:W2:Y:S02]  /*2dea0*/  LDL.LU R18, [R1+0x2b8] ;  /* 0x0002b80001127983 */ /* 0x000ea40000300800 */
[----:B------:R-:W-:Y:S02]  /*2deb0*/  PRMT R7, R7, 0x3340, R8 ;  /* 0x0000334007077816 */ /* 0x000fe40000000008 */
[----:B------:R0:W-:Y:S01]  /*2dec0*/  STL [R1+0x378], R3 ;  /* 0x0003780301007387 */ /* 0x0001e20000100800 */
[----:B------:R-:W-:-:S03]  /*2ded0*/  LOP3.LUT R4, R28, 0xffff, RZ, 0xc0, !PT ;  /* 0x0000ffff1c047812 */ /* 0x000fc600078ec0ff */
[----:B------:R1:W-:Y:S01]  /*2dee0*/  STL [R1+0x370], R7 ;  /* 0x0003700701007387 */ /* 0x0003e20000100800 */
[----:B------:R-:W-:-:S03]  /*2def0*/  LOP3.LUT R6, R20, 0xffff, RZ, 0xc0, !PT ;  /* 0x0000ffff14067812 */ /* 0x000fc600078ec0ff */
[----:B------:R-:W2:Y:S01]  /*2df00*/  LDL.LU R28, [R1+0x394] ;  /* 0x00039400011c7983 */ /* 0x000ea20000300800 */
[----:B0-----:R-:W-:-:S03]  /*2df10*/  LOP3.LUT R3, R26, 0xffff, RZ, 0xc0, !PT ;  /* 0x0000ffff1a037812 */ /* 0x001fc600078ec0ff */
[----:B------:R-:W2:Y:S01]  /*2df20*/  LDL.LU R20, [R1+0x2b4] ;  /* 0x0002b40001147983 */ /* 0x000ea20000300800 */
[----:B------:R-:W-:-:S03]  /*2df30*/  LOP3.LUT R0, R29, 0xffff, RZ, 0xc0, !PT ;  /* 0x0000ffff1d007812 */ /* 0x000fc600078ec0ff */
[----:B------:R-:W2:Y:S04]  /*2df40*/  LDL.LU R26, [R1+0x2ac] ;  /* 0x0002ac00011a7983 */ /* 0x000ea80000300800 */
[----:B------:R-:W2:Y:S01]  /*2df50*/  LDL.LU R29, [R1+0x2d4] ;  /* 0x0002d400011d7983 */ /* 0x000ea20000300800 */
[----:B------:R-:W-:Y:S02]  /*2df60*/  PRMT R5, R5, 0x3340, R6 ;  /* 0x0000334005057816 */ /* 0x000fe40000000006 */
[----:B------:R-:W-:Y:S01]  /*2df70*/  LOP3.LUT R6, R16, 0xffff, RZ, 0xc0, !PT ;  /* 0x0000ffff10067812 */ /* 0x000fe200078ec0ff */
[----:B------:R-:W2:Y:S04]  /*2df80*/  LDL.LU R10, [R1+0x574] ;  /* 0x00057400010a7983 */ /* 0x000ea80000300800 */
[----:B------:R-:W2:Y:S01]  /*2df90*/  LDL.LU R16, [R1+0x2cc] ;  /* 0x0002cc0001107983 */ /* 0x000ea20000300800 */
[----:B------:R-:W-:-:S02]  /*2dfa0*/  PRMT R3, R3, 0x3340, R4 ;  /* 0x0000334003037816 */ /* 0x000fc40000000004 */
[----:B------:R-:W-:Y:S01]  /*2dfb0*/  PRMT R0, R0, 0x3340, R2 ;  /* 0x0000334000007816 */ /* 0x000fe20000000002 */
[----:B------:R3:W-:Y:S01]  /*2dfc0*/  STL [R1+0x36c], R5 ;  /* 0x00036c0501007387 */ /* 0x0007e20000100800 */
[----:B------:R-:W-:-:S03]  /*2dfd0*/  LOP3.LUT R8, R19, 0xffff, RZ, 0xc0, !PT ;  /* 0x0000ffff13087812 */ /* 0x000fc600078ec0ff */
[----:B------:R-:W2:Y:S04]  /*2dfe0*/  LDL.LU R19, [R1+0x3a0] ;  /* 0x0003a00001137983 */ /* 0x000ea80000300800 */
[----:B------:R4:W-:Y:S01]  /*2dff0*/  STL [R1+0x368], R3 ;  /* 0x0003680301007387 */ /* 0x0009e20000100800 */
[----:B-1----:R-:W-:-:S03]  /*2e000*/  LOP3.LUT R7, R17, 0xffff, RZ, 0xc0, !PT ;  /* 0x0000ffff11077812 */ /* 0x002fc600078ec0ff */
[----:B------:R-:W2:Y:S04]  /*2e010*/  LDL.LU R17, [R1+0x2d0] ;  /* 0x0002d00001117983 */ /* 0x000ea80000300800 */
[----:B------:R0:W-:Y:S01]  /*2e020*/  STL [R1+0x364], R0 ;  /* 0x0003640001007387 */ /* 0x0001e20000100800 */
[----:B---3--:R-:W-:-:S03]  /*2e030*/  LOP3.LUT R5, R15, 0xffff, RZ, 0xc0, !PT ;  /* 0x0000ffff0f057812 */ /* 0x008fc600078ec0ff */
[----:B------:R-:W3:Y:S04]  /*2e040*/  LDL.LU R11, [R1+0x578] ;  /* 0x00057800010b7983 */ /* 0x000ee80000300800 */
[----:B------:R-:W3:Y:S01]  /*2e050*/  LDL.LU R15, [R1+0x2c8] ;  /* 0x0002c800010f7983 */ /* 0x000ee20000300800 */
[----:B------:R-:W-:Y:S02]  /*2e060*/  PRMT R5, R5, 0x3340, R6 ;  /* 0x0000334005057816 */ /* 0x000fe40000000006 */
[----:B------:R-:W-:Y:S01]  /*2e070*/  PRMT R7, R7, 0x3340, R8 ;  /* 0x0000334007077816 */ /* 0x000fe20000000008 */
[----:B------:R-:W3:Y:S04]  /*2e080*/  LDL.LU R12, [R1+0x57c] ;  /* 0x00057c00010c7983 */ /* 0x000ee80000300800 */
[----:B------:R1:W-:Y:S04]  /*2e090*/  STL [R1+0x35c], R5 ;  /* 0x00035c0501007387 */ /* 0x0003e80000100800 */
[----:B------:R-:W3:Y:S01]  /*2e0a0*/  LDL.LU R9, [R1+0x584] ;  /* 0x0005840001097983 */ /* 0x000ee20000300800 */
        /* <DEDUP_REMOVED lines=14> */
[----:B--2---:R-:W-:-:S03]  /*2e190*/  LOP3.LUT R4, R25, 0xffff, RZ, 0xc0, !PT ;  /* 0x0000ffff19047812 */ /* 0x004fc600078ec0ff */
[----:B------:R-:W2:Y:S01]  /*2e1a0*/  LDL.LU R25, [R1+0x39c] ;  /* 0x00039c0001197983 */ /* 0x000ea20000300800 */
[----:B------:R-:W-:Y:S02]  /*2e1b0*/  PRMT R3, R3, 0x3340, R4 ;  /* 0x0000334003037816 */ /* 0x000fe40000000004 */
[----:B0-----:R-:W-:Y:S02]  /*2e1c0*/  LOP3.LUT R7, R18, 0xffff, RZ, 0xc0, !PT ;  /* 0x0000ffff12077812 */ /* 0x001fe400078ec0ff */
[----:B------:R-:W2:Y:S01]  /*2e1d0*/  LDL.LU R18, [R1+0x2e8] ;  /* 0x0002e80001127983 */ /* 0x000ea20000300800 */
[----:B------:R-:W-:-:S03]  /*2e1e0*/  LOP3.LUT R4, R28, 0xffff, RZ, 0xc0, !PT ;  /* 0x0000ffff1c047812 */ /* 0x000fc600078ec0ff */
        /* <DEDUP_REMOVED lines=8> */
[----:B------:R-:W-:-:S03]  /*2e270*/  LOP3.LUT R2, R27, 0xffff, RZ, 0xc0, !PT ;  /* 0x0000ffff1b027812 */ /* 0x000fc600078ec0ff */
[----:B------:R0:W-:Y:S01]  /*2e280*/  STL [R1+0x358], R3 ;  /* 0x0003580301007387 */ /* 0x0001e20000100800 */
[----:B------:R-:W-:-:S03]  /*2e290*/  PRMT R7, R7, 0x3340, R8 ;  /* 0x0000334007077816 */ /* 0x000fc60000000008 */
[----:B------:R-:W2:Y:S01]  /*2e2a0*/  LDL.LU R27, [R1+0x308] ;  /* 0x00030800011b7983 */ /* 0x000ea20000300800 */
[----:B------:R-:W-:Y:S02]  /*2e2b0*/  PRMT R0, R0, 0x3340, R2 ;  /* 0x0000334000007816 */ /* 0x000fe40000000002 */
[----:B0-----:R-:W-:Y:S02]  /*2e2c0*/  LOP3.LUT R3, R26, 0xffff, RZ, 0xc0, !PT ;  /* 0x0000ffff1a037812 */ /* 0x001fe400078ec0ff */
[----:B------:R-:W2:Y:S02]  /*2e2d0*/  LDL.LU R26, [R1+0x2dc] ;  /* 0x0002dc00011a7983 */ /* 0x000ea40000300800 */
[----:B------:R-:W-:Y:S02]  /*2e2e0*/  PRMT R3, R3, 0x3340, R4 ;  /* 0x0000334003037816 */ /* 0x000fe40000000004 */
[----:B------:R0:W-:Y:S01]  /*2e2f0*/  STL [R1+0x350], R7 ;  /* 0x0003500701007387 */ /* 0x0001e20000100800 */
[----:B------:R-:W-:-:S03]  /*2e300*/  LOP3.LUT R8, R19, 0xffff, RZ, 0xc0, !PT ;  /* 0x0000ffff13087812 */ /* 0x000fc600078ec0ff */
[----:B------:R3:W-:Y:S04]  /*2e310*/  STL [R1+0x34c], R5 ;  /* 0x00034c0501007387 */ /* 0x0007e80000100800 */
[----:B------:R-:W2:Y:S01]  /*2e320*/  LDL.LU R19, [R1+0x3b0] ;  /* 0x0003b00001137983 */ /* 0x000ea20000300800 */
[----:B0-----:R-:W-:-:S03]  /*2e330*/  LOP3.LUT R7, R17, 0xffff, RZ, 0xc0, !PT ;  /* 0x0000ffff11077812 */ /* 0x001fc600078ec0ff */
[----:B------:R-:W2:Y:S01]  /*2e340*/  LDL.LU R17, [R1+0x300] ;  /* 0x0003000001117983 */ /* 0x000ea20000300800 */
[----:B---3--:R-:W-:-:S03]  /*2e350*/  LOP3.LUT R5, R15, 0xffff, RZ, 0xc0, !PT ;  /* 0x0000ffff0f057812 */ /* 0x008fc600078ec0ff */
[----:B------:R-:W3:Y:S01]  /*2e360*/  LDL.LU R15, [R1+0x2f8] ;  /* 0x0002f800010f7983 */ /* 0x000ee20000300800 */
        /* <DEDUP_REMOVED lines=34> */
[----:B------:R-:W-:-:S03]  /*2e590*/  LOP3.LUT R2, R27, 0xffff, RZ, 0xc0, !PT ;  /* 0x0000ffff1b027812 */ /* 0x000fc600078ec0ff */
[----:B------:R-:W2:Y:S01]  /*2e5a0*/  LDL.LU R27, [R1+0x328] ;  /* 0x00032800011b7983 */ /* 0x000ea20000300800 */
[----:B------:R-:W-:Y:S02]  /*2e5b0*/  PRMT R0, R0, 0x3340, R2 ;  /* 0x0000334000007816 */ /* 0x000fe40000000002 */
[----:B0-----:R-:W-:Y:S02]  /*2e5c0*/  LOP3.LUT R3, R26, 0xffff, RZ, 0xc0, !PT ;  /* 0x0000ffff1a037812 */ /* 0x001fe400078ec0ff */
[----:B------:R-:W2:Y:S02]  /*2e5d0*/  LDL.LU R26, [R1+0x30c] ;  /* 0x00030c00011a7983 */ /* 0x000ea40000300800 */
[----:B------:R-:W-:Y:S02]  /*2e5e0*/  PRMT R3, R3, 0x3340, R4 ;  /* 0x0000334003037816 */ /* 0x000fe40000000004 */
[----:B------:R0:W-:Y:S04]  /*2e5f0*/  STL [R1+0x2dc], R7 ;  /* 0x0002dc0701007387 */ /* 0x0001e80000100800 */
[----:B------:R3:W-:Y:S01]  /*2e600*/  STL [R1+0x2d8], R5 ;  /* 0x0002d80501007387 */ /* 0x0007e20000100800 */
[----:B------:R-:W-:-:S03]  /*2e610*/  LOP3.LUT R8, R19, 0xffff, RZ, 0xc0, !PT ;  /* 0x0000ffff13087812 */ /* 0x000fc600078ec0ff */
        /* <DEDUP_REMOVED lines=148> */
[----:B------:R4:W-:Y:S01]  /*2ef60*/  STL [R1+0x274], R3 ;  /* 0x0002740301007387 */ /* 0x0009e20000100800 */
[----:B------:R-:W-:-:S03]  /*2ef70*/  PRMT R5, R5, 0x3340, R6 ;  /* 0x0000334005057816 */ /* 0x000fc60000000006 */
[----:B------:R0:W-:Y:S01]  /*2ef80*/  STL [R1+0x270], R0 ;  /* 0x0002700001007387 */ /* 0x0001e20000100800 */
[----:B------:R-:W-:-:S03]  /*2ef90*/  PRMT R7, R7, 0x3340, R8 ;  /* 0x0000334007077816 */ /* 0x000fc60000000008 */
[----:B------:R1:W-:Y:S04]  /*2efa0*/  STL [R1+0x268], R5 ;  /* 0x0002680501007387 */ /* 0x0003e80000100800 */
[----:B------:R-:W3:Y:S01]  /*2efb0*/  LDL.LU R15, [R1+0x4c4] ;  /* 0x0004c400010f7983 */ /* 0x000ee20000300800 */
[----:B----4-:R-:W-:-:S03]  /*2efc0*/  LOP3.LUT R3, R24, 0xffff, RZ, 0xc0, !PT ;  /* 0x0000ffff18037812 */ /* 0x010fc600078ec0ff */
[----:B------:R-:W4:Y:S01]  /*2efd0*/  LDL.LU R24, [R1+0x4c8] ;  /* 0x0004c80001187983 */ /* 0x000f220000300800 */
[----:B------:R-:W-:-:S03]  /*2efe0*/  LOP3.LUT R2, R23, 0xffff, RZ, 0xc0, !PT ;  /* 0x0000ffff17027812 */ /* 0x000fc600078ec0ff */
[----:B------:R-:W3:Y:S01]  /*2eff0*/  LDL.LU R23, [R1+0x4d0] ;  /* 0x0004d00001177983 */ /* 0x000ee20000300800 */
[----:B0-----:R-:W-:-:S03]  /*2f000*/  LOP3.LUT R0, R21, 0xffff, RZ, 0xc0, !PT ;  /* 0x0000ffff15007812 */ /* 0x001fc600078ec0ff */
[----:B------:R-:W3:Y:S01]  /*2f010*/  LDL.LU R21, [R1+0x4d4] ;  /* 0x0004d40001157983 */ /* 0x000ee20000300800 */
[----:B------:R-:W-:Y:S02]  /*2f020*/  PRMT R0, R0, 0x3340, R2 ;  /* 0x0000334000007816 */ /* 0x000fe40000000002 */
[----:B------:R-:W-:-:S03]  /*2f030*/  LOP3.LUT R8, R14, 0xffff, RZ, 0xc0, !PT ;  /* 0x0000ffff0e087812 */ /* 0x000fc600078ec0ff */
[----:B------:R-:W-:Y:S04]  /*2f040*/  STL [R1+0x260], R0 ;  /* 0x0002600001007387 */ /* 0x000fe80000100800 */
[----:B------:R-:W3:Y:S01]  /*2f050*/  LDL.LU R14, [R1+0x4dc] ;  /* 0x0004dc00010e7983 */ /* 0x000ee20000300800 */
[----:B-1----:R-:W-:-:S03]  /*2f060*/  LOP3.LUT R5, R22, 0xffff, RZ, 0xc0, !PT ;  /* 0x0000ffff16057812 */ /* 0x002fc600078ec0ff */
[----:B------:R-:W3:Y:S04]  /*2f070*/  LDL.LU R22, [R1+0x4d8] ;  /* 0x0004d80001167983 */ /* 0x000ee80000300800 */
        /* <DEDUP_REMOVED lines=20> */
[----:B0-----:R-:W-:Y:S01]  /*2f1c0*/  LOP3.LUT R3, R26, 0xffff, RZ, 0xc0, !PT ;  /* 0x0000ffff1a037812 */ /* 0x001fe200078ec0ff */
[----:B------:R0:W-:Y:S03]  /*2f1d0*/  STL [R1+0x25c], R7 ;  /* 0x00025c0701007387 */ /* 0x0001e60000100800 */
[----:B------:R-:W-:Y:S01]  /*2f1e0*/  PRMT R3, R3, 0x3340, R4 ;  /* 0x0000334003037816 */ /* 0x000fe20000000004 */
[----:B------:R-:W-:Y:S04]  /*2f1f0*/  STL [R1+0x250], R0 ;  /* 0x0002500001007387 */ /* 0x000fe80000100800 */
[----:B------:R4:W-:Y:S01]  /*2f200*/  STL [R1+0x254], R3 ;  /* 0x0002540301007387 */ /* 0x0009e20000100800 */
[----:B------:R-:W-:-:S03]  /*2f210*/  LOP3.LUT R8, R19, 0xffff, RZ, 0xc0, !PT ;  /* 0x0000ffff13087812 */ /* 0x000fc600078ec0ff */
[----:B------:R-:W2:Y:S01]  /*2f220*/  LDL.LU R26, [R1+0x4e8] ;  /* 0x0004e800011a7983 */ /* 0x000ea20000300800 */
[----:B0-----:R-:W-:-:S03]  /*2f230*/  LOP3.LUT R7, R17, 0xffff, RZ, 0xc0, !PT ;  /* 0x0000ffff11077812 */ /* 0x001fc600078ec0ff */
[----:B------:R-:W2:Y:S04]  /*2f240*/  LDL.LU R19, [R1+0x4fc] ;  /* 0x0004fc0001137983 */ /* 0x000ea80000300800 */
[----:B------:R-:W2:Y:S01]  /*2f250*/  LDL.LU R17, [R1+0x4f8] ;  /* 0x0004f80001117983 */ /* 0x000ea20000300800 */
[----:B------:R-:W-:-:S03]  /*2f260*/  PRMT R7, R7, 0x3340, R8 ;  /* 0x0000334007077816 */ /* 0x000fc60000000008 */
[----:B------:R0:W-:Y:S04]  /*2f270*/  STL [R1+0x258], R5 ;  /* 0x0002580501007387 */ /* 0x0001e80000100800 */
[----:B------:R1:W-:Y:S01]  /*2f280*/  STL [R1+0x24c], R7 ;  /* 0x00024c0701007387 */ /* 0x0003e20000100800 */
[----:B----4-:R-:W-:-:S03]  /*2f290*/  LOP3.LUT R3, R24, 0xffff, RZ, 0xc0, !PT ;  /* 0x0000ffff18037812 */ /* 0x010fc600078ec0ff */
[----:B------:R-:W4:Y:S01]  /*2f2a0*/  LDL.LU R24, [R1+0x510] ;  /* 0x0005100001187983 */ /* 0x000f220000300800 */
[----:B---3--:R-:W-:-:S03]  /*2f2b0*/  LOP3.LUT R2, R23, 0xffff, RZ, 0xc0, !PT ;  /* 0x0000ffff17027812 */ /* 0x008fc600078ec0ff */
[----:B------:R-:W3:Y:S01]  /*2f2c0*/  LDL.LU R23, [R1+0x514] ;  /* 0x0005140001177983 */ /* 0x000ee20000300800 */
[----:B------:R-:W-:Y:S02]  /*2f2d0*/  LOP3.LUT R0, R21, 0xffff, RZ, 0xc0, !PT ;  /* 0x0000ffff15007812 */ /* 0x000fe400078ec0ff */
[----:B0-----:R-:W-:Y:S01]  /*2f2e0*/  LOP3.LUT R5, R15, 0xffff, RZ, 0xc0, !PT ;  /* 0x0000ffff0f057812 */ /* 0x001fe200078ec0ff */
[----:B------:R-:W3:Y:S01]  /*2f2f0*/  LDL.LU R21, [R1+0x50c] ;  /* 0x00050c0001157983 */ /* 0x000ee20000300800 */
[----:B------:R-:W-:-:S03]  /*2f300*/  PRMT R0, R0, 0x3340, R2 ;  /* 0x0000334000007816 */ /* 0x000fc60000000002 */
[----:B------:R-:W3:Y:S01]  /*2f310*/  LDL.LU R15, [R1+0x504] ;  /* 0x00050400010f7983 */ /* 0x000ee20000300800 */
[----:B------:R-:W-:Y:S02]  /*2f320*/  PRMT R5, R5, 0x3340, R6 ;  /* 0x0000334005057816 */ /* 0x000fe40000000006 */
[----:B------:R-:W-:Y:S01]  /*2f330*/  LOP3.LUT R8, R14, 0xffff, RZ, 0xc0, !PT ;  /* 0x0000ffff0e087812 */ /* 0x000fe200078ec0ff */
        /* <DEDUP_REMOVED lines=8> */
[----:B------:R-:W-:Y:S02]  /*2f3c0*/  LOP3.LUT R6, R18, 0xffff, RZ, 0xc0, !PT ;  /* 0x0000ffff12067812 */ /* 0x000fe400078ec0ff */
[----:B------:R-:W2:Y:S01]  /*2f3d0*/  LDL.LU R18, [R1+0x51c] ;  /* 0x00051c0001127983 */ /* 0x000ea20000300800 */
[----:B------:R-:W-:-:S03]  /*2f3e0*/  LOP3.LUT R4, R28, 0xffff, RZ, 0xc0, !PT ;  /* 0x0000ffff1c047812 */ /* 0x000fc600078ec0ff */
[----:B------:R-:W2:Y:S01]  /*2f3f0*/  LDL.LU R28, [R1+0x530] ;  /* 0x00053000011c7983 */ /* 0x000ea20000300800 */
[----:B0-----:R-:W-:-:S03]  /*2f400*/  LOP3.LUT R5, R20, 0xffff, RZ, 0xc0, !PT ;  /* 0x0000ffff14057812 */ /* 0x001fc600078ec0ff */
[----:B------:R-:W2:Y:S01]  /*2f410*/  LDL.LU R20, [R1+0x524] ;  /* 0x0005240001147983 */ /* 0x000ea20000300800 */
[----:B------:R-:W-:-:S03]  /*2f420*/  LOP3.LUT R0, R29, 0xffff, RZ, 0xc0, !PT ;  /* 0x0000ffff1d007812 */ /* 0x000fc600078ec0ff */
[----:B------:R-:W2:Y:S01]  /*2f430*/  LDL.LU R29, [R1+0x534] ;  /* 0x00053400011d7983 */ /* 0x000ea20000300800 */
[----:B------:R-:W-:Y:S02]  /*2f440*/  PRMT R5, R5, 0x3340, R6 ;  /* 0x0000334005057816 */ /* 0x000fe40000000006 */
[----:B------:R-:W-:Y:S02]  /*2f450*/  LOP3.LUT R6, R16, 0xffff, RZ, 0xc0, !PT ;  /* 0x0000ffff10067812 */ /* 0x000fe400078ec0ff */
[----:B------:R-:W2:Y:S01]  /*2f460*/  LDL.LU R16, [R1+0x53c] ;  /* 0x00053c0001107983 */ /* 0x000ea20000300800 */
[----:B------:R-:W-:Y:S02]  /*2f470*/  PRMT R7, R7, 0x3340, R8 ;  /* 0x0000334007077816 */ /* 0x000fe40000000008 */
[----:B------:R-:W-:-:S03]  /*2f480*/  LOP3.LUT R2, R27, 0xffff, RZ, 0xc0, !PT ;  /* 0x0000ffff1b027812 */ /* 0x000fc600078ec0ff */
[----:B------:R-:W-:Y:S01]  /*2f490*/  STL [R1+0x23c], R7 ;  /* 0x00023c0701007387 */ /* 0x000fe20000100800 */
[----:B------:R-:W-:-:S03]  /*2f4a0*/  PRMT R0, R0, 0x3340, R2 ;  /* 0x0000334000007816 */ /* 0x000fc60000000002 */
[----:B------:R0:W-:Y:S04]  /*2f4b0*/  STL [R1+0x244], R3 ;  /* 0x0002440301007387 */ /* 0x0001e80000100800 */
[----:B------:R3:W-:Y:S04]  /*2f4c0*/  STL [R1+0x230], R0 ;  /* 0x0002300001007387 */ /* 0x0007e80000100800 */
[----:B------:R1:W-:Y:S04]  /*2f4d0*/  STL [R1+0x238], R5 ;  /* 0x0002380501007387 */ /* 0x0003e80000100800 */
[----:B------:R-:W2:Y:S01]  /*2f4e0*/  LDL.LU R27, [R1+0x52c] ;  /* 0x00052c00011b7983 */ /* 0x000ea20000300800 */
[----:B0-----:R-:W-:-:S03]  /*2f4f0*/  LOP3.LUT R3, R26, 0xffff, RZ, 0xc0, !PT ;  /* 0x0000ffff1a037812 */ /* 0x001fc600078ec0ff */
[----:B------:R-:W2:Y:S01]  /*2f500*/  LDL.LU R26, [R1+0x528] ;  /* 0x00052800011a7983 */ /* 0x000ea20000300800 */
[----:B------:R-:W-:Y:S02]  /*2f510*/  LOP3.LUT R8, R19, 0xffff, RZ, 0xc0, !PT ;  /* 0x0000ffff13087812 */ /* 0x000fe400078ec0ff */
[----:B------:R-:W-:Y:S01]  /*2f520*/  LOP3.LUT R7, R17, 0xffff, RZ, 0xc0, !PT ;  /* 0x0000ffff11077812 */ /* 0x000fe200078ec0ff */
[----:B------:R-:W2:Y:S03]  /*2f530*/  LDL.LU R19, [R1+0x55c] ;  /* 0x00055c0001137983 */ /* 0x000ea60000300800 */
[----:B------:R-:W-:Y:S01]  /*2f540*/  PRMT R7, R7, 0x3340, R8 ;  /* 0x0000334007077816 */ /* 0x000fe20000000008 */
[----:B------:R-:W2:Y:S01]  /*2f550*/  LDL.LU R17, [R1+0x538] ;  /* 0x0005380001117983 */ /* 0x000ea20000300800 */
[----:B------:R-:W-:-:S03]  /*2f560*/  PRMT R3, R3, 0x3340, R4 ;  /* 0x0000334003037816 */ /* 0x000fc60000000004 */
[----:B------:R0:W-:Y:S01]  /*2f570*/  STL [R1+0x22c], R7 ;  /* 0x00022c0701007387 */ /* 0x0001e20000100800 */
[----:B----4-:R-:W-:Y:S02]  /*2f580*/  LOP3.LUT R2, R24, 0xffff, RZ, 0xc0, !PT ;  /* 0x0000ffff18027812 */ /* 0x010fe400078ec0ff */
[----:B---3--:R-:W-:Y:S01]  /*2f590*/  LOP3.LUT R0, R23, 0xffff, RZ, 0xc0, !PT ;  /* 0x0000ffff17007812 */ /* 0x008fe200078ec0ff */
[----:B------:R2:W-:Y:S03]  /*2f5a0*/  STL [R1+0x234], R3 ;  /* 0x0002340301007387 */ /* 0x0005e60000100800 */
[----:B------:R-:W-:Y:S01]  /*2f5b0*/  PRMT R0, R0, 0x3340, R2 ;  /* 0x0000334000007816 */ /* 0x000fe20000000002 */
[----:B------:R-:W3:Y:S01]  /*2f5c0*/  LDL.LU R24, [R1+0x548] ;  /* 0x0005480001187983 */ /* 0x000ee20000300800 */
        /* <DEDUP_REMOVED lines=12> */
[----:B--2---:R-:W-:-:S03]  /*2f690*/  LOP3.LUT R3, R25, 0xffff, RZ, 0xc0, !PT ;  /* 0x0000ffff19037812 */ /* 0x004fc600078ec0ff */
[----:B------:R-:W2:Y:S01]  /*2f6a0*/  LDL.LU R25, [R1+0x550] ;  /* 0x0005500001197983 */ /* 0x000ea20000300800 */
[----:B------:R-:W-:Y:S02]  /*2f6b0*/  PRMT R3, R3, 0x3340, R4 ;  /* 0x0000334003037816 */ /* 0x000fe40000000004 */
[----:B------:R-:W-:Y:S02]  /*2f6c0*/  LOP3.LUT R6, R18, 0xffff, RZ, 0xc0, !PT ;  /* 0x0000ffff12067812 */ /* 0x000fe400078ec0ff */
[----:B------:R-:W2:Y:S01]  /*2f6d0*/  LDL.LU R18, [R1+0x570] ;  /* 0x0005700001127983 */ /* 0x000ea20000300800 */
[----:B------:R-:W-:Y:S02]  /*2f6e0*/  LOP3.LUT R4, R28, 0xffff, RZ, 0xc0, !PT ;  /* 0x0000ffff1c047812 */ /* 0x000fe400078ec0ff */
[----:B0-----:R-:W-:Y:S02]  /*2f6f0*/  LOP3.LUT R5, R20, 0xffff, RZ, 0xc0, !PT ;  /* 0x0000ffff14057812 */ /* 0x001fe400078ec0ff */
[----:B------:R-:W-:Y:S01]  /*2f700*/  LOP3.LUT R0, R29, 0xffff, RZ, 0xc0, !PT ;  /* 0x0000ffff1d007812 */ /* 0x000fe200078ec0ff */
[----:B------:R-:W-:Y:S01]  /*2f710*/  STL [R1+0x224], R3 ;  /* 0x0002240301007387 */ /* 0x000fe20000100800 */
[----:B------:R-:W-:-:S03]  /*2f720*/  PRMT R29, R7, 0x3340, R8 ;  /* 0x00003340071d7816 */ /* 0x000fc60000000008 */
[----:B------:R-:W2:Y:S04]  /*2f730*/  LDL.LU R20, [R1+0x560] ;  /* 0x0005600001147983 */ /* 0x000ea80000300800 */
[----:B------:R0:W-:Y:S01]  /*2f740*/  STL [R1+0x794], R29 ;  /* 0x0007941d01007387 */ /* 0x0001e20000100800 */
[----:B------:R-:W-:Y:S02]  /*2f750*/  PRMT R28, R5, 0x3340, R6 ;  /* 0x00003340051c7816 */ /* 0x000fe40000000006 */
[----:B------:R-:W-:Y:S02]  /*2f760*/  LOP3.LUT R6, R16, 0xffff, RZ, 0xc0, !PT ;  /* 0x0000ffff10067812 */ /* 0x000fe400078ec0ff */
[----:B------:R-:W2:Y:S04]  /*2f770*/  LDL.LU R16, [R1+0x58c] ;  /* 0x00058c0001107983 */ /* 0x000ea80000300800 */
[----:B0-----:R-:W2:Y:S01]  /*2f780*/  LDL.LU R29, [R1+0x568] ;  /* 0x00056800011d7983 */ /* 0x001ea20000300800 */
        /* <DEDUP_REMOVED lines=8> */
[----:B0-----:R-:W2:Y:S04]  /*2f810*/  LDL.LU R28, [R1+0x564] ;  /* 0x00056400011c7983 */ /* 0x001ea80000300800 */
[----:B-1----:R-:W2:Y:S04]  /*2f820*/  LDL.LU R27, [R1+0x558] ;  /* 0x00055800011b7983 */ /* 0x002ea80000300800 */
[----:B------:R-:W2:Y:S01]  /*2f830*/  LDL.LU R17, [R1+0x588] ;  /* 0x0005880001117983 */ /* 0x000ea20000300800 */
[----:B---3--:R-:W-:-:S02]  /*2f840*/  LOP3.LUT R2, R24, 0xffff, RZ, 0xc0, !PT ;  /* 0x0000ffff18027812 */ /* 0x008fc400078ec0ff */
[----:B----4-:R-:W-:Y:S02]  /*2f850*/  LOP3.LUT R8, R21, 0xffff, RZ, 0xc0, !PT ;  /* 0x0000ffff15087812 */ /* 0x010fe400078ec0ff */
[----:B------:R-:W3:Y:S01]  /*2f860*/  LDL.LU R21, [R1+0x56c] ;  /* 0x00056c0001157983 */ /* 0x000ee20000300800 */
[----:B------:R-:W-:-:S03]  /*2f870*/  LOP3.LUT R5, R15, 0xffff, RZ, 0xc0, !PT ;  /* 0x0000ffff0f057812 */ /* 0x000fc600078ec0ff */
[----:B------:R-:W4:Y:S01]  /*2f880*/  LDL.LU R15, [R1+0x594] ;  /* 0x00059400010f7983 */ /* 0x000f220000300800 */
[----:B------:R-:W-:Y:S02]  /*2f890*/  LOP3.LUT R3, R23, 0xffff, RZ, 0xc0, !PT ;  /* 0x0000ffff17037812 */ /* 0x000fe400078ec0ff */
[----:B------:R-:W-:Y:S02]  /*2f8a0*/  LOP3.LUT R4, R22, 0xffff, RZ, 0xc0, !PT ;  /* 0x0000ffff16047812 */ /* 0x000fe400078ec0ff */
[----:B------:R-:W-:Y:S02]  /*2f8b0*/  PRMT R24, R5, 0x3340, R6 ;  /* 0x0000334005187816 */ /* 0x000fe40000000006 */
[----:B------:R-:W-:-:S03]  /*2f8c0*/  PRMT R22, R4, 0x3340, R3 ;  /* 0x0000334004167816 */ /* 0x000fc60000000003 */
[----:B------:R-:W-:Y:S01]  /*2f8d0*/  STL [R1+0x7a8], R24 ;  /* 0x0007a81801007387 */ /* 0x000fe20000100800 */
[----:B--2---:R-:W-:Y:S02]  /*2f8e0*/  LOP3.LUT R0, R25, 0xffff, RZ, 0xc0, !PT ;  /* 0x0000ffff19007812 */ /* 0x004fe400078ec0ff */
[----:B------:R-:W-:Y:S02]  /*2f8f0*/  PRMT R25, R7, 0x3340, R8 ;  /* 0x0000334007197816 */ /* 0x000fe40000000008 */
[----:B------:R-:W-:Y:S02]  /*2f900*/  PRMT R23, R2, 0x3340, R0 ;  /* 0x0000334002177816 */ /* 0x000fe40000000000 */
[----:B------:R-:W-:Y:S01]  /*2f910*/  LOP3.LUT R18, R18, 0xffff, RZ, 0xc0, !PT ;  /* 0x0000ffff12127812 */ /* 0x000fe200078ec0ff */
[----:B------:R-:W-:Y:S04]  /*2f920*/  STL [R1+0x7a4], R25 ;  /* 0x0007a41901007387 */ /* 0x000fe80000100800 */
[----:B------:R-:W-:Y:S04]  /*2f930*/  STL [R1+0x7ac], R23 ;  /* 0x0007ac1701007387 */ /* 0x000fe80000100800 */
[----:B------:R0:W-:Y:S04]  /*2f940*/  STL [R1+0x7b0], R22 ;  /* 0x0007b01601007387 */ /* 0x0001e80000100800 */
[----:B------:R-:W2:Y:S01]  /*2f950*/  LDL.LU R8, [R1+0x5a8] ;  /* 0x0005a80001087983 */ /* 0x000ea20000300800 */
[----:B------:R-:W-:-:S03]  /*2f960*/  LOP3.LUT R4, R10, 0xffff, RZ, 0xc0, !PT ;  /* 0x0000ffff0a047812 */ /* 0x000fc600078ec0ff */
[----:B------:R-:W3:Y:S01]  /*2f970*/  LDL.LU R10, [R1+0x3c4] ;  /* 0x0003c400010a7983 */ /* 0x000ee20000300800 */
        /* <DEDUP_REMOVED lines=15> */
[----:B------:R-:W3:Y:S04]  /*2fa70*/  LDL.LU R16, [R1+0x5ac] ;  /* 0x0005ac0001107983 */ /* 0x000ee80000300800 */
[----:B------:R-:W4:Y:S01]  /*2fa80*/  LDL.LU R29, [R1+0x5c8] ;  /* 0x0005c800011d7983 */ /* 0x000f220000300800 */
[----:B--2---:R-:W-:Y:S02]  /*2fa90*/  LOP3.LUT R8, R8, 0xffff, RZ, 0xc0, !PT ;  /* 0x0000ffff08087812 */ /* 0x004fe400078ec0ff */
[----:B---3--:R-:W-:-:S04]  /*2faa0*/  LOP3.LUT R16, R16, 0xffff, RZ, 0xc0, !PT ;  /* 0x0000ffff10107812 */ /* 0x008fc800078ec0ff */
        /* <DEDUP_REMOVED lines=280> */
.L_x_177:
[----:B------:R-:W-:-:S05]  /*30c30*/  IMAD.IADD R3, R1, 0x1, R8 ;  /* 0x0000000101037824 */ /* 0x000fca00078e0208 */
[----:B------:R-:W2:Y:S02]  /*30c40*/  LDL.U8 R2, [R3+0x10] ;  /* 0x0000100003027983 */ /* 0x000ea40000100000 */
[----:B--2---:R-:W-:Y:S01]  /*30c50*/  ISETP.NE.AND P0, PT, R2, RZ, PT ;  /* 0x000000ff0200720c */ /* 0x004fe20003f05270 */
[----:B------:R-:W-:Y:S02]  /*30c60*/  IMAD.MOV.U32 R2, RZ, RZ, R8 ;  /* 0x000000ffff027224 */ /* 0x000fe400078e0008 */
[----:B------:R-:W-:-:S10]  /*30c70*/  VIADD R8, R8, 0x1 ;  /* 0x0000000108087836 */ /* 0x000fd40000000000 */
[----:B------:R-:W-:Y:S05]  /*30c80*/  @P0 BRA `(.L_x_177) ;  /* 0xfffffffc00e80947 */ /* 0x000fea000383ffff */
[----:B------:R-:W-:Y:S05]  /*30c90*/  BSYNC.RECONVERGENT B2 ;  /* 0x0000000000027941 */ /* 0x000fea0003800200 */
.L_x_176:
[----:B------:R-:W-:Y:S01]  /*30ca0*/  LOP3.LUT P0, RZ, R0, 0xff, RZ, 0xc0, !PT ;  /* 0x000000ff00ff7812 */ /* 0x000fe2000780c0ff */
[----:B------:R-:W-:-:S12]  /*30cb0*/  BSSY.RECONVERGENT B2, `(.L_x_178) ;  /* 0x000000b000027945 */ /* 0x000fd80003800200 */
[----:B------:R-:W-:Y:S05]  /*30cc0*/  @!P0 BRA `(.L_x_179) ;  /* 0x0000000000248947 */ /* 0x000fea0003800000 */
[----:B------:R-:W-:-:S07]  /*30cd0*/  IMAD.MOV.U32 R4, RZ, RZ, RZ ;  /* 0x000000ffff047224 */ /* 0x000fce00078e00ff */
.L_x_180:
        /* <DEDUP_REMOVED lines=8> */
.L_x_179:
[----:B------:R-:W-:Y:S05]  /*30d60*/  BSYNC.RECONVERGENT B2 ;  /* 0x0000000000027941 */ /* 0x000fea0003800200 */
.L_x_178:
        /* <DEDUP_REMOVED lines=1807> */
[----:B-1----:R-:W3:Y:S02]  /*37e60*/  LDL.LU R29, [R1+0x86c] ;  /* 0x00086c00011d7983 */ /* 0x002ee40000300800 */
[----:B---3--:R-:W-:-:S02]  /*37e70*/  PRMT R29, R2, 0x7610, R29 ;  /* 0x00007610021d7816 */ /* 0x008fc4000000001d */
[----:B------:R0:W5:Y:S04]  /*37e80*/  LDL.LU R2, [R1+0x868] ;  /* 0x0008680001027983 */ /* 0x0001680000300800 */
[----:B------:R1:W-:Y:S04]  /*37e90*/  STL.S16 [R1+0x538], R29 ;  /* 0x0005381d01007387 */ /* 0x0003e80000100600 */
[----:B-1----:R-:W4:Y:S02]  /*37ea0*/  LDL.LU R29, [R1+0x864] ;  /* 0x00086400011d7983 */ /* 0x002f240000300800 */
[----:B----4-:R-:W-:-:S02]  /*37eb0*/  PRMT R29, R3, 0x7610, R29 ;  /* 0x00007610031d7816 */ /* 0x010fc4000000001d */
[----:B------:R0:W5:Y:S04]  /*37ec0*/  LDL.LU R3, [R1+0x860] ;  /* 0x0008600001037983 */ /* 0x0001680000300800 */
[----:B------:R1:W-:Y:S04]  /*37ed0*/  STL.S16 [R1+0x540], R29 ;  /* 0x0005401d01007387 */ /* 0x0003e80000100600 */
[----:B-1----:R-:W3:Y:S02]  /*37ee0*/  LDL.LU R29, [R1+0x85c] ;  /* 0x00085c00011d7983 */ /* 0x002ee40000300800 */
[----:B---3--:R-:W-:-:S02]  /*37ef0*/  PRMT R29, R4, 0x7610, R29 ;  /* 0x00007610041d7816 */ /* 0x008fc4000000001d */
        /* <DEDUP_REMOVED lines=100> */
.L_x_175:
[----:B------:R-:W-:Y:S05]  /*38540*/  BSYNC.RECONVERGENT B1 ;  /* 0x0000000000017941 */ /* 0x000fea0003800200 */
.L_x_174:
[----:B-----5:R1:W-:Y:S04]  /*38550*/  STL [R1+0x8a0], R8 ;  /* 0x0008a00801007387 */ /* 0x0203e80000100800 */
[----:B------:R2:W-:Y:S04]  /*38560*/  STL [R1+0x8ac], R17 ;  /* 0x0008ac1101007387 */ /* 0x0005e80000100800 */
[----:B------:R-:W-:Y:S04]  /*38570*/  STL [R1+0x8b8], R26 ;  /* 0x0008b81a01007387 */ /* 0x000fe80000100800 */
[----:B-1----:R-:W4:Y:S04]  /*38580*/  LDL R8, [R1+0x33c] ;  /* 0x00033c0001087983 */ /* 0x002f280000100800 */
[----:B--2---:R-:W2:Y:S04]  /*38590*/  LDL R17, [R1+0x344] ;  /* 0x0003440001117983 */ /* 0x004ea80000100800 */
[----:B------:R1:W-:Y:S04]  /*385a0*/  STL [R1+0x89c], R5 ;  /* 0x00089c0501007387 */ /* 0x0003e80000100800 */
[----:B------:R3:W-:Y:S04]  /*385b0*/  STL [R1+0x794], R28 ;  /* 0x0007941c01007387 */ /* 0x0007e80000100800 */
[----:B------:R0:W-:Y:S01]  /*385c0*/  STL [R1+0x8a4], R11 ;  /* 0x0008a40b01007387 */ /* 0x0001e20000100800 */
[----:B-1----:R-:W-:-:S03]  /*385d0*/  LOP3.LUT R5, R28, 0xff, RZ, 0xc0, !PT ;  /* 0x000000ff1c057812 */ /* 0x002fc600078ec0ff */
[----:B------:R1:W-:Y:S04]  /*385e0*/  STL [R1+0x8b4], R23 ;  /* 0x0008b41701007387 */ /* 0x0003e80000100800 */
[----:B---3--:R-:W3:Y:S04]  /*385f0*/  LDL R28, [R1+0x348] ;  /* 0x00034800011c7983 */ /* 0x008ee80000100800 */
[----:B0-----:R-:W3:Y:S04]  /*38600*/  LDL R11, [R1+0x34c] ;  /* 0x00034c00010b7983 */ /* 0x001ee80000100800 */
[----:B-1----:R-:W3:Y:S04]  /*38610*/  LDL R23, [R1+0x350] ;  /* 0x0003500001177983 */ /* 0x002ee80000100800 */
[----:B------:R-:W3:Y:S04]  /*38620*/  LDL R26, [R1+0x354] ;  /* 0x00035400011a7983 */ /* 0x000ee80000100800 */
        /* <DEDUP_REMOVED lines=14> */
[----:B0-----:R-:W3:Y:S04]  /*38710*/  LDL R27, [R1+0x364] ;  /* 0x00036400011b7983 */ /* 0x001ee80000100800 */
[----:B------:R-:W-:Y:S01]  /*38720*/  STL [R1+0x7c4], R12 ;  /* 0x0007c40c01007387 */ /* 0x000fe20000100800 */
[----:B----4-:R-:W-:-:S02]  /*38730*/  PRMT R5, R8, 0x7604, R5 ;  /* 0x0000760408057816 */ /* 0x010fc40000000005 */
[----:B------:R-:W-:Y:S02]  /*38740*/  LOP3.LUT R8, R14, 0xff0000, RZ, 0xc0, !PT ;  /* 0x00ff00000e087812 */ /* 0x000fe400078ec0ff */
[----:B--2---:R-:W-:Y:S02]  /*38750*/  PRMT R2, R17, 0x7604, R29 ;  /* 0x0000760411027816 */ /* 0x004fe4000000001d */
        /* <DEDUP_REMOVED lines=12> */
[----:B---3--:R-:W-:Y:S02]  /*38820*/  PRMT R17, R28, 0x7604, R25 ;  /* 0x000076041c117816 */ /* 0x008fe40000000019 */
[----:B------:R-:W3:Y:S01]  /*38830*/  LDL R25, [R1+0x360] ;  /* 0x0003600001197983 */ /* 0x000ee20000100800 */
[----:B------:R-:W-:-:S03]  /*38840*/  PRMT R11, R11, 0x7604, R22 ;  /* 0x000076040b0b7816 */ /* 0x000fc60000000016 */
[----:B------:R-:W4:Y:S01]  /*38850*/  LDL R22, [R1+0x220] ;  /* 0x0002200001167983 */ /* 0x000f220000100800 */
[----:B------:R-:W-:Y:S02]  /*38860*/  PRMT R8, R23, 0x7604, R29 ;  /* 0x0000760417087816 */ /* 0x000fe4000000001d */
        /* <DEDUP_REMOVED lines=46> */
[----:B----4-:R-:W-:-:S03]  /*38b50*/  IMAD.U32 R12, R22, 0x10000, RZ ;  /* 0x00010000160c7824 */ /* 0x010fc600078e00ff */
[----:B------:R-:W4:Y:S04]  /*38b60*/  LDL R25, [R1+0x370] ;  /* 0x0003700001197983 */ /* 0x000f280000100800 */
[----:B------:R-:W3:Y:S01]  /*38b70*/  LDL R22, [R1+0x368] ;  /* 0x0003680001167983 */ /* 0x000ee20000100800 */
[----:B------:R-:W-:-:S03]  /*38b80*/  PRMT R2, R2, 0x7604, R16 ;  /* 0x0000760402027816 */ /* 0x000fc60000000010 */
[----:B------:R-:W3:Y:S01]  /*38b90*/  LDL R16, [R1+0x250] ;  /* 0x0002500001107983 */ /* 0x000ee20000100800 */
[----:B------:R-:W-:Y:S02]  /*38ba0*/  IMAD.IADD R6, R6, 0x1, R7 ;  /* 0x0000000106067824 */ /* 0x000fe400078e0207 */
[----:B------:R-:W-:Y:S02]  /*38bb0*/  IMAD.U32 R7, R23, 0x10000, RZ ;  /* 0x0001000017077824 */ /* 0x000fe400078e00ff */
[----:B------:R-:W-:Y:S01]  /*38bc0*/  IMAD.IADD R2, R2, 0x1, R9 ;  /* 0x0000000102027824 */ /* 0x000fe200078e0209 */
[----:B------:R-:W3:Y:S01]  /*38bd0*/  LDL R23, [R1+0x25c] ;  /* 0x00025c0001177983 */ /* 0x000ee20000100800 */
[----:B------:R-:W-:Y:S01]  /*38be0*/  LOP3.LUT R9, R28, 0xff, RZ, 0xc0, !PT ;  /* 0x000000ff1c097812 */ /* 0x000fe200078ec0ff */
[----:B------:R-:W-:Y:S02]  /*38bf0*/  IMAD.IADD R3, R3, 0x1, R4 ;  /* 0x0000000103037824 */ /* 0x000fe400078e0204 */
[----:B------:R-:W3:Y:S01]  /*38c00*/  LDL R28, [R1+0x258] ;  /* 0x00025800011c7983 */ /* 0x000ee20000100800 */
[----:B------:R-:W-:-:S03]  /*38c10*/  IMAD.U32 R4, R26, 0x10000, RZ ;  /* 0x000100001a047824 */ /* 0x000fc600078e00ff */
[----:B------:R0:W-:Y:S04]  /*38c20*/  STL [R1+0x688], R6 ;  /* 0x0006880601007387 */ /* 0x0001e80000100800 */
[----:B------:R-:W3:Y:S01]  /*38c30*/  LDL R26, [R1+0x270] ;  /* 0x00027000011a7983 */ /* 0x000ee20000100800 */
[----:B0-----:R-:W-:-:S03]  /*38c40*/  LOP3.LUT R6, R20, 0xff, RZ, 0xc0, !PT ;  /* 0x000000ff14067812 */ /* 0x001fc600078ec0ff */
[----:B------:R-:W3:Y:S01]  /*38c50*/  LDL R20, [R1+0x268] ;  /* 0x0002680001147983 */ /* 0x000ee20000100800 */
[----:B------:R-:W-:-:S03]  /*38c60*/  LOP3.LUT R29, R12, 0xff0000, RZ, 0xc0, !PT ;  /* 0x00ff00000c1d7812 */ /* 0x000fc600078ec0ff */
[----:B------:R0:W-:Y:S02]  /*38c70*/  STL [R1+0x68c], R3 ;  /* 0x00068c0301007387 */ /* 0x0001e40000100800 */
[----:B------:R-:W-:Y:S01]  /*38c80*/  IMAD.IADD R0, R0, 0x1, R29 ;  /* 0x0000000100007824 */ /* 0x000fe200078e021d */
[----:B------:R-:W-:Y:S02]  /*38c90*/  LOP3.LUT R29, R18, 0xff, RZ, 0xc0, !PT ;  /* 0x000000ff121d7812 */ /* 0x000fe400078ec0ff */
[----:B------:R-:W-:Y:S01]  /*38ca0*/  LOP3.LUT R10, R7, 0xff0000, RZ, 0xc0, !PT ;  /* 0x00ff0000070a7812 */ /* 0x000fe200078ec0ff */
[----:B------:R-:W3:Y:S01]  /*38cb0*/  LDL R18, [R1+0x27c] ;  /* 0x00027c0001127983 */ /* 0x000ee20000100800 */
[----:B0-----:R-:W-:-:S03]  /*38cc0*/  IMAD.U32 R3, R15, 0x10000, RZ ;  /* 0x000100000f037824 */ /* 0x001fc600078e00ff */
[----:B------:R0:W-:Y:S02]  /*38cd0*/  STL [R1+0x678], R0 ;  /* 0x0006780001007387 */ /* 0x0001e40000100800 */
[----:B------:R-:W-:Y:S02]  /*38ce0*/  LOP3.LUT R7, R3, 0xff0000, RZ, 0xc0, !PT ;  /* 0x00ff000003077812 */ /* 0x000fe400078ec0ff */
[----:B------:R-:W3:Y:S01]  /*38cf0*/  LDL R15, [R1+0x274] ;  /* 0x00027400010f7983 */ /* 0x000ee20000100800 */
[----:B------:R-:W-:Y:S02]  /*38d00*/  LOP3.LUT R4, R4, 0xff0000, RZ, 0xc0, !PT ;  /* 0x00ff000004047812 */ /* 0x000fe400078ec0ff */
[----:B0-----:R-:W-:Y:S02]  /*38d10*/  LOP3.LUT R0, R19, 0xff, RZ, 0xc0, !PT ;  /* 0x000000ff13007812 */ /* 0x001fe400078ec0ff */
[----:B------:R-:W3:Y:S02]  /*38d20*/  LDL R19, [R1+0x280] ;  /* 0x0002800001137983 */ /* 0x000ee40000100800 */
[----:B------:R-:W-:-:S02]  /*38d30*/  PRMT R0, R27, 0x7604, R0 ;  /* 0x000076041b007816 */ /* 0x000fc40000000000 */
[----:B------:R-:W3:Y:S01]  /*38d40*/  LDL R27, [R1+0x384] ;  /* 0x00038400011b7983 */ /* 0x000ee20000100800 */
[----:B--2---:R-:W-:-:S03]  /*38d50*/  PRMT R6, R24, 0x7604, R6 ;  /* 0x0000760418067816 */ /* 0x004fc60000000006 */
[----:B------:R-:W2:Y:S01]  /*38d60*/  LDL R24, [R1+0x37c] ;  /* 0x00037c0001187983 */ /* 0x000ea20000100800 */
[----:B----4-:R-:W-:-:S03]  /*38d70*/  PRMT R3, R25, 0x7604, R29 ;  /* 0x0000760419037816 */ /* 0x010fc6000000001d */
[----:B------:R-:W4:Y:S01]  /*38d80*/  LDL R25, [R1+0x380] ;  /* 0x0003800001197983 */ /* 0x000f220000100800 */
[----:B---3--:R-:W-:-:S03]  /*38d90*/  PRMT R9, R22, 0x7604, R9 ;  /* 0x0000760416097816 */ /* 0x008fc60000000009 */
[----:B------:R-:W3:Y:S02]  /*38da0*/  LDL R22, [R1+0x378] ;  /* 0x0003780001167983 */ /* 0x000ee40000100800 */
[----:B------:R-:W-:Y:S02]  /*38db0*/  IMAD.IADD R9, R9, 0x1, R10 ;  /* 0x0000000109097824 */ /* 0x000fe400078e020a */
[----:B------:R-:W-:Y:S02]  /*38dc0*/  IMAD.U32 R12, R16, 0x10000, RZ ;  /* 0x00010000100c7824 */ /* 0x000fe400078e00ff */
[----:B------:R-:W-:Y:S01]  /*38dd0*/  IMAD.IADD R6, R6, 0x1, R7 ;  /* 0x0000000106067824 */ /* 0x000fe200078e0207 */
[----:B------:R0:W-:Y:S01]  /*38de0*/  STL [R1+0x67c], R9 ;  /* 0x00067c0901007387 */ /* 0x0001e20000100800 */
[----:B------:R-:W-:Y:S01]  /*38df0*/  IMAD.IADD R3, R3, 0x1, R4 ;  /* 0x0000000103037824 */ /* 0x000fe200078e0204 */
[----:B------:R-:W-:Y:S01]  /*38e00*/  LOP3.LUT R29, R12, 0xff0000, RZ, 0xc0, !PT ;  /* 0x00ff00000c1d7812 */ /* 0x000fe200078ec0ff */
[----:B------:R-:W-:Y:S01]  /*38e10*/  IMAD.U32 R7, R23, 0x10000, RZ ;  /* 0x0001000017077824 */ /* 0x000fe200078e00ff */
[----:B------:R-:W3:Y:S04]  /*38e20*/  LDL R16, [R1+0x294] ;  /* 0x0002940001107983 */ /* 0x000ee80000100800 */
[----:B------:R-:W3:Y:S01]  /*38e30*/  LDL R23, [R1+0x28c] ;  /* 0x00028c0001177983 */ /* 0x000ee20000100800 */
[----:B0-----:R-:W-:-:S03]  /*38e40*/  LOP3.LUT R9, R28, 0xff, RZ, 0xc0, !PT ;  /* 0x000000ff1c097812 */ /* 0x001fc600078ec0ff */
[----:B------:R-:W3:Y:S01]  /*38e50*/  LDL R28, [R1+0x288] ;  /* 0x00028800011c7983 */ /* 0x000ee20000100800 */
[----:B------:R-:W-:Y:S01]  /*38e60*/  IMAD.IADD R0, R0, 0x1, R29 ;  /* 0x0000000100007824 */ /* 0x000fe200078e021d */
[----:B------:R-:W-:Y:S02]  /*38e70*/  LOP3.LUT R29, R26, 0xff, RZ, 0xc0, !PT ;  /* 0x000000ff1a1d7812 */ /* 0x000fe400078ec0ff */
[----:B------:R0:W-:Y:S04]  /*38e80*/  STL [R1+0x674], R3 ;  /* 0x0006740301007387 */ /* 0x0001e80000100800 */
[----:B------:R-:W3:Y:S01]  /*38e90*/  LDL R26, [R1+0x2a4] ;  /* 0x0002a400011a7983 */ /* 0x000ee20000100800 */
[----:B0-----:R-:W-:-:S03]  /*38ea0*/  IMAD.U32 R3, R20, 0x10000, RZ ;  /* 0x0001000014037824 */ /* 0x001fc600078e00ff */
[----:B------:R-:W3:Y:S04]  /*38eb0*/  LDL R20, [R1+0x2a0] ;  /* 0x0002a00001147983 */ /* 0x000ee80000100800 */
[----:B------:R0:W-:Y:S01]  /*38ec0*/  STL [R1+0x670], R6 ;  /* 0x0006700601007387 */ /* 0x0001e20000100800 */
[----:B------:R-:W-:Y:S02]  /*38ed0*/  LOP3.LUT R10, R7, 0xff0000, RZ, 0xc0, !PT ;  /* 0x00ff0000070a7812 */ /* 0x000fe400078ec0ff */
[----:B------:R-:W-:Y:S01]  /*38ee0*/  LOP3.LUT R7, R3, 0xff0000, RZ, 0xc0, !PT ;  /* 0x00ff000003077812 */ /* 0x000fe200078ec0ff */
[----:B------:R1:W-:Y:S01]  /*38ef0*/  STL [R1+0x668], R0 ;  /* 0x0006680001007387 */ /* 0x0003e20000100800 */
[----:B0-----:R-:W-:-:S03]  /*38f00*/  LOP3.LUT R6, R21, 0xff, RZ, 0xc0, !PT ;  /* 0x000000ff15067812 */ /* 0x001fc600078ec0ff */
[----:B------:R-:W3:Y:S01]  /*38f10*/  LDL R21, [R1+0x298] ;  /* 0x0002980001157983 */ /* 0x000ee20000100800 */
[----:B------:R-:W-:Y:S01]  /*38f20*/  IMAD.U32 R4, R15, 0x10000, RZ ;  /* 0x000100000f047824 */ /* 0x000fe200078e00ff */
[----:B-1----:R-:W-:Y:S02]  /*38f30*/  LOP3.LUT R0, R18, 0xff, RZ, 0xc0, !PT ;  /* 0x000000ff12007812 */ /* 0x002fe400078ec0ff */
[----:B------:R-:W3:Y:S04]  /*38f40*/  LDL R18, [R1+0x2b0] ;  /* 0x0002b00001127983 */ /* 0x000ee80000100800 */
[----:B------:R-:W3:Y:S01]  /*38f50*/  LDL R15, [R1+0x2ac] ;  /* 0x0002ac00010f7983 */ /* 0x000ee20000100800 */
[----:B------:R-:W-:Y:S01]  /*38f60*/  LOP3.LUT R4, R4, 0xff0000, RZ, 0xc0, !PT ;  /* 0x00ff000004047812 */ /* 0x000fe200078ec0ff */
[----:B------:R-:W-:-:S02]  /*38f70*/  IMAD.U32 R12, R19, 0x10000, RZ ;  /* 0x00010000130c7824 */ /* 0x000fc400078e00ff */
[----:B------:R-:W3:Y:S01]  /*38f80*/  LDL R19, [R1+0x388] ;  /* 0x0003880001137983 */ /* 0x000ee20000100800 */
[----:B------:R-:W-:-:S03]  /*38f90*/  PRMT R0, R27, 0x7604, R0 ;  /* 0x000076041b007816 */ /* 0x000fc60000000000 */
[----:B------:R-:W3:Y:S01]  /*38fa0*/  LDL R27, [R1+0x394] ;  /* 0x00039400011b7983 */ /* 0x000ee20000100800 */
[----:B--2---:R-:W-:-:S03]  /*38fb0*/  PRMT R6, R24, 0x7604, R6 ;  /* 0x0000760418067816 */ /* 0x004fc60000000006 */
[----:B------:R-:W2:Y:S01]  /*38fc0*/  LDL R24, [R1+0x38c] ;  /* 0x00038c0001187983 */ /* 0x000ea20000100800 */
[----:B----4-:R-:W-:-:S03]  /*38fd0*/  PRMT R3, R25, 0x7604, R29 ;  /* 0x0000760419037816 */ /* 0x010fc6000000001d */
[----:B------:R-:W4:Y:S01]  /*38fe0*/  LDL R25, [R1+0x390] ;  /* 0x0003900001197983 */ /* 0x000f220000100800 */
[----:B---3--:R-:W-:Y:S01]  /*38ff0*/  PRMT R9, R22, 0x7604, R9 ;  /* 0x0000760416097816 */ /* 0x008fe20000000009 */
[----:B------:R-:W-:Y:S01]  /*39000*/  IMAD.IADD R6, R6, 0x1, R7 ;  /* 0x0000000106067824 */ /* 0x000fe200078e0207 */
[----:B------:R-:W-:Y:S01]  /*39010*/  LOP3.LUT R29, R12, 0xff0000, RZ, 0xc0, !PT ;  /* 0x00ff00000c1d7812 */ /* 0x000fe200078ec0ff */
[----:B------:R-:W-:Y:S01]  /*39020*/  IMAD.IADD R3, R3, 0x1, R4 ;  /* 0x0000000103037824 */ /* 0x000fe200078e0204 */
[----:B------:R-:W3:Y:S01]  /*39030*/  LDL R22, [R1+0x2bc] ;  /* 0x0002bc0001167983 */ /* 0x000ee20000100800 */
[----:B------:R-:W-:-:S05]  /*39040*/  IMAD.IADD R9, R9, 0x1, R10 ;  /* 0x0000000109097824 */ /* 0x000fca00078e020a */
[----:B------:R0:W-:Y:S01]  /*39050*/  STL [R1+0x66c], R9 ;  /* 0x00066c0901007387 */ /* 0x0001e20000100800 */
[----:B------:R-:W-:Y:S02]  /*39060*/  IMAD.IADD R0, R0, 0x1, R29 ;  /* 0x0000000100007824 */ /* 0x000fe400078e021d */
[----:B------:R-:W-:Y:S02]  /*39070*/  IMAD.U32 R7, R23, 0x10000, RZ ;  /* 0x0001000017077824 */ /* 0x000fe400078e00ff */
[----:B------:R-:W3:Y:S01]  /*39080*/  LDL R23, [R1+0x2c4] ;  /* 0x0002c40001177983 */ /* 0x000ee20000100800 */
[----:B0-----:R-:W-:-:S03]  /*39090*/  LOP3.LUT R9, R28, 0xff, RZ, 0xc0, !PT ;  /* 0x000000ff1c097812 */ /* 0x001fc600078ec0ff */
[----:B------:R-:W3:Y:S01]  /*390a0*/  LDL R28, [R1+0x2b8] ;  /* 0x0002b800011c7983 */ /* 0x000ee20000100800 */
[----:B------:R-:W-:-:S03]  /*390b0*/  IMAD.U32 R4, R26, 0x10000, RZ ;  /* 0x000100001a047824 */ /* 0x000fc600078e00ff */
[----:B------:R-:W3:Y:S01]  /*390c0*/  LDL R26, [R1+0x2dc] ;  /* 0x0002dc00011a7983 */ /* 0x000ee20000100800 */
[----:B------:R-:W-:-:S03]  /*390d0*/  LOP3.LUT R29, R20, 0xff, RZ, 0xc0, !PT ;  /* 0x000000ff141d7812 */ /* 0x000fc600078ec0ff */
[----:B------:R-:W3:Y:S04]  /*390e0*/  LDL R20, [R1+0x2c8] ;  /* 0x0002c80001147983 */ /* 0x000ee80000100800 */
[----:B------:R0:W-:Y:S04]  /*390f0*/  STL [R1+0x664], R3 ;  /* 0x0006640301007387 */ /* 0x0001e80000100800 */
[----:B------:R1:W-:Y:S01]  /*39100*/  STL [R1+0x660], R6 ;  /* 0x0006600601007387 */ /* 0x0003e20000100800 */
[----:B------:R-:W-:Y:S01]  /*39110*/  LOP3.LUT R10, R7, 0xff0000, RZ, 0xc0, !PT ;  /* 0x00ff0000070a7812 */ /* 0x000fe200078ec0ff */
[----:B0-----:R-:W-:-:S02]  /*39120*/  IMAD.U32 R3, R21, 0x10000, RZ ;  /* 0x0001000015037824 */ /* 0x001fc400078e00ff */
[----:B------:R-:W3:Y:S01]  /*39130*/  LDL R21, [R1+0x2d4] ;  /* 0x0002d40001157983 */ /* 0x000ee20000100800 */
[----:B-1----:R-:W-:-:S03]  /*39140*/  LOP3.LUT R6, R16, 0xff, RZ, 0xc0, !PT ;  /* 0x000000ff10067812 */ /* 0x002fc600078ec0ff */
[----:B------:R-:W3:Y:S01]  /*39150*/  LDL R16, [R1+0x2d0] ;  /* 0x0002d00001107983 */ /* 0x000ee20000100800 */
[----:B------:R-:W-:Y:S01]  /*39160*/  LOP3.LUT R7, R3, 0xff0000, RZ, 0xc0, !PT ;  /* 0x00ff000003077812 */ /* 0x000fe200078ec0ff */
[----:B------:R-:W-:Y:S02]  /*39170*/  IMAD.U32 R12, R18, 0x10000, RZ ;  /* 0x00010000120c7824 */ /* 0x000fe400078e00ff */
[----:B------:R0:W-:Y:S01]  /*39180*/  STL [R1+0x658], R0 ;  /* 0x0006580001007387 */ /* 0x0001e20000100800 */
[----:B------:R-:W-:-:S03]  /*39190*/  LOP3.LUT R4, R4, 0xff0000, RZ, 0xc0, !PT ;  /* 0x00ff000004047812 */ /* 0x000fc600078ec0ff */
[----:B------:R-:W3:Y:S01]  /*391a0*/  LDL R18, [R1+0x398] ;  /* 0x0003980001127983 */ /* 0x000ee20000100800 */
[----:B0-----:R-:W-:Y:S02]  /*391b0*/  LOP3.LUT R0, R15, 0xff, RZ, 0xc0, !PT ;  /* 0x000000ff0f007812 */ /* 0x001fe400078ec0ff */
[----:B------:R-:W-:Y:S01]  /*391c0*/  PRMT R9, R19, 0x7604, R9 ;  /* 0x0000760413097816 */ /* 0x000fe20000000009 */
[----:B------:R-:W3:Y:S04]  /*391d0*/  LDL R15, [R1+0x304] ;  /* 0x00030400010f7983 */ /* 0x000ee80000100800 */
[----:B------:R-:W-:Y:S01]  /*391e0*/  IMAD.IADD R9, R9, 0x1, R10 ;  /* 0x0000000109097824 */ /* 0x000fe200078e020a */
[----:B------:R-:W3:Y:S01]  /*391f0*/  LDL R19, [R1+0x2ec] ;  /* 0x0002ec0001137983 */ /* 0x000ee20000100800 */
[----:B------:R-:W-:-:S03]  /*39200*/  PRMT R0, R27, 0x7604, R0 ;  /* 0x000076041b007816 */ /* 0x000fc60000000000 */
[----:B------:R-:W3:Y:S04]  /*39210*/  LDL R27, [R1+0x3a4] ;  /* 0x0003a400011b7983 */ /* 0x000ee80000100800 */
[----:B------:R-:W-:Y:S01]  /*39220*/  STL [R1+0x65c], R9 ;  /* 0x00065c0901007387 */ /* 0x000fe20000100800 */
[----:B--2---:R-:W-:-:S03]  /*39230*/  PRMT R6, R24, 0x7604, R6 ;  /* 0x0000760418067816 */ /* 0x004fc60000000006 */
[----:B------:R-:W2:Y:S02]  /*39240*/  LDL R24, [R1+0x39c] ;  /* 0x00039c0001187983 */ /* 0x000ea40000100800 */
[----:B------:R-:W-:Y:S01]  /*39250*/  IMAD.IADD R6, R6, 0x1, R7 ;  /* 0x0000000106067824 */ /* 0x000fe200078e0207 */
[----:B----4-:R-:W-:Y:S02]  /*39260*/  PRMT R3, R25, 0x7604, R29 ;  /* 0x0000760419037816 */ /* 0x010fe4000000001d */
[----:B------:R-:W4:Y:S01]  /*39270*/  LDL R25, [R1+0x3a0] ;  /* 0x0003a00001197983 */ /* 0x000f220000100800 */
[----:B------:R-:W-:Y:S02]  /*39280*/  LOP3.LUT R29, R12, 0xff0000, RZ, 0xc0, !PT ;  /* 0x00ff00000c1d7812 */ /* 0x000fe400078ec0ff */
[----:B------:R-:W-:Y:S01]  /*39290*/  IMAD.IADD R3, R3, 0x1, R4 ;  /* 0x0000000103037824 */ /* 0x000fe200078e0204 */
[----:B------:R0:W-:Y:S02]  /*392a0*/  STL [R1+0x650], R6 ;  /* 0x0006500601007387 */ /* 0x0001e40000100800 */
[----:B------:R-:W-:-:S02]  /*392b0*/  IMAD.IADD R0, R0, 0x1, R29 ;  /* 0x0000000100007824 */ /* 0x000fc400078e021d */
[----:B------:R-:W-:Y:S01]  /*392c0*/  STL [R1+0x654], R3 ;  /* 0x0006540301007387 */ /* 0x000fe20000100800 */
[----:B---3--:R-:W-:-:S03]  /*392d0*/  IMAD.U32 R7, R22, 0x10000, RZ ;  /* 0x0001000016077824 */ /* 0x008fc600078e00ff */
[----:B------:R1:W-:Y:S04]  /*392e0*/  STL [R1+0x648], R0 ;  /* 0x0006480001007387 */ /* 0x0003e80000100800 */
[----:B------:R-:W3:Y:S01]  /*392f0*/  LDL R22, [R1+0x2f4] ;  /* 0x0002f40001167983 */ /* 0x000ee20000100800 */
[----:B0-----:R-:W-:-:S03]  /*39300*/  LOP3.LUT R6, R23, 0xff, RZ, 0xc0, !PT ;  /* 0x000000ff17067812 */ /* 0x001fc600078ec0ff */
[----:B------:R-:W3:Y:S01]  /*39310*/  LDL R23, [R1+0x2f8] ;  /* 0x0002f80001177983 */ /* 0x000ee20000100800 */
[----:B------:R-:W-:-:S03]  /*39320*/  LOP3.LUT R9, R28, 0xff, RZ, 0xc0, !PT ;  /* 0x000000ff1c097812 */ /* 0x000fc600078ec0ff */
[----:B------:R-:W3:Y:S01]  /*39330*/  LDL R28, [R1+0x2e8] ;  /* 0x0002e800011c7983 */ /* 0x000ee20000100800 */
[----:B-1----:R-:W-:-:S03]  /*39340*/  LOP3.LUT R0, R26, 0xff, RZ, 0xc0, !PT ;  /* 0x000000ff1a007812 */ /* 0x002fc600078ec0ff */
[----:B------:R-:W3:Y:S01]  /*39350*/  LDL R26, [R1+0x3a8] ;  /* 0x0003a800011a7983 */ /* 0x000ee20000100800 */
[----:B------:R-:W-:-:S03]  /*39360*/  IMAD.U32 R3, R20, 0x10000, RZ ;  /* 0x0001000014037824 */ /* 0x000fc600078e00ff */
[----:B------:R-:W3:Y:S01]  /*39370*/  LDL R20, [R1+0x300] ;  /* 0x0003000001147983 */ /* 0x000ee20000100800 */
[----:B------:R-:W-:Y:S02]  /*39380*/  LOP3.LUT R10, R7, 0xff0000, RZ, 0xc0, !PT ;  /* 0x00ff0000070a7812 */ /* 0x000fe400078ec0ff */
[----:B------:R-:W-:Y:S01]  /*39390*/  LOP3.LUT R7, R3, 0xff0000, RZ, 0xc0, !PT ;  /* 0x00ff000003077812 */ /* 0x000fe200078ec0ff */
[----:B------:R-:W-:Y:S02]  /*393a0*/  IMAD.U32 R4, R21, 0x10000, RZ ;  /* 0x0001000015047824 */ /* 0x000fe400078e00ff */
[----:B------:R-:W3:Y:S01]  /*393b0*/  LDL R21, [R1+0x310] ;  /* 0x0003100001157983 */ /* 0x000ee20000100800 */
[----:B------:R-:W-:Y:S02]  /*393c0*/  LOP3.LUT R29, R16, 0xff, RZ, 0xc0, !PT ;  /* 0x000000ff101d7812 */ /* 0x000fe400078ec0ff */
[----:B------:R-:W-:Y:S01]  /*393d0*/  LOP3.LUT R4, R4, 0xff0000, RZ, 0xc0, !PT ;  /* 0x00ff000004047812 */ /* 0x000fe200078ec0ff */
[----:B------:R-:W3:Y:S01]  /*393e0*/  LDL R16, [R1+0x30c] ;  /* 0x00030c0001107983 */ /* 0x000ee20000100800 */
[----:B------:R-:W-:-:S03]  /*393f0*/  IMAD.U32 R12, R13, 0x10000, RZ ;  /* 0x000100000d0c7824 */ /* 0x000fc600078e00ff */
[----:B------:R-:W3:Y:S01]  /*39400*/  LDL R13, [R1+0x424] ;  /* 0x00042400010d7983 */ /* 0x000ee20000100800 */
[----:B------:R-:W-:-:S03]  /*39410*/  PRMT R9, R18, 0x7604, R9 ;  /* 0x0000760412097816 */ /* 0x000fc60000000009 */
[----:B------:R-:W3:Y:S02]  /*39420*/  LDL R18, [R1+0x318] ;  /* 0x0003180001127983 */ /* 0x000ee40000100800 */
[----:B------:R-:W-:-:S05]  /*39430*/  IMAD.IADD R9, R9, 0x1, R10 ;  /* 0x0000000109097824 */ /* 0x000fca00078e020a */
[----:B------:R-:W-:Y:S01]  /*39440*/  STL [R1+0x64c], R9 ;  /* 0x00064c0901007387 */ /* 0x000fe20000100800 */
[----:B------:R-:W-:-:S03]  /*39450*/  PRMT R0, R27, 0x7604, R0 ;  /* 0x000076041b007816 */ /* 0x000fc60000000000 */
[----:B------:R-:W3:Y:S01]  /*39460*/  LDL R27, [R1+0x3b4] ;  /* 0x0003b400011b7983 */ /* 0x000ee20000100800 */
[----:B--2---:R-:W-:-:S03]  /*39470*/  PRMT R6, R24, 0x7604, R6 ;  /* 0x0000760418067816 */ /* 0x004fc60000000006 */
[----:B------:R-:W2:Y:S01]  /*39480*/  LDL R24, [R1+0x3ac] ;  /* 0x0003ac0001187983 */ /* 0x000ea20000100800 */
[----:B----4-:R-:W-:-:S03]  /*39490*/  PRMT R3, R25, 0x7604, R29 ;  /* 0x0000760419037816 */ /* 0x010fc6000000001d */
[----:B------:R-:W4:Y:S02]  /*394a0*/  LDL R25, [R1+0x3b0] ;  /* 0x0003b00001197983 */ /* 0x000f240000100800 */
[----:B------:R-:W-:Y:S01]  /*394b0*/  IMAD.IADD R3, R3, 0x1, R4 ;  /* 0x0000000103037824 */ /* 0x000fe200078e0204 */
[----:B------:R-:W-:Y:S01]  /*394c0*/  LOP3.LUT R29, R12, 0xff0000, RZ, 0xc0, !PT ;  /* 0x00ff00000c1d7812 */ /* 0x000fe200078ec0ff */
[----:B------:R-:W-:-:S03]  /*394d0*/  IMAD.IADD R6, R6, 0x1, R7 ;  /* 0x0000000106067824 */ /* 0x000fc600078e0207 */
[----:B------:R3:W-:Y:S01]  /*394e0*/  STL [R1+0x644], R3 ;  /* 0x0006440301007387 */ /* 0x0007e20000100800 */
[----:B------:R-:W-:-:S03]  /*394f0*/  IMAD.IADD R0, R0, 0x1, R29 ;  /* 0x0000000100007824 */ /* 0x000fc600078e021d */
[----:B------:R0:W-:Y:S01]  /*39500*/  STL [R1+0x640], R6 ;  /* 0x0006400601007387 */ /* 0x0001e20000100800 */
[----:B---3--:R-:W-:-:S03]  /*39510*/  IMAD.U32 R3, R23, 0x10000, RZ ;  /* 0x0001000017037824 */ /* 0x008fc600078e00ff */
[----:B------:R-:W3:Y:S01]  /*39520*/  LDL R23, [R1+0x408] ;  /* 0x0004080001177983 */ /* 0x000ee20000100800 */
[----:B------:R-:W-:-:S03]  /*39530*/  LOP3.LUT R9, R28, 0xff, RZ, 0xc0, !PT ;  /* 0x000000ff1c097812 */ /* 0x000fc600078ec0ff */
[----:B------:R-:W3:Y:S01]  /*39540*/  LDL R28, [R1+0x31c] ;  /* 0x00031c00011c7983 */ /* 0x000ee20000100800 */
[----:B0-----:R-:W-:-:S03]  /*39550*/  LOP3.LUT R6, R22, 0xff, RZ, 0xc0, !PT ;  /* 0x000000ff16067812 */ /* 0x001fc600078ec0ff */
[----:B------:R-:W3:Y:S01]  /*39560*/  LDL R22, [R1+0x3fc] ;  /* 0x0003fc0001167983 */ /* 0x000ee20000100800 */
[----:B------:R-:W-:-:S03]  /*39570*/  PRMT R9, R26, 0x7604, R9 ;  /* 0x000076041a097816 */ /* 0x000fc60000000009 */
[----:B------:R-:W3:Y:S01]  /*39580*/  LDL R26, [R1+0x428] ;  /* 0x00042800011a7983 */ /* 0x000ee20000100800 */
[----:B------:R-:W-:-:S03]  /*39590*/  LOP3.LUT R29, R20, 0xff, RZ, 0xc0, !PT ;  /* 0x000000ff141d7812 */ /* 0x000fc600078ec0ff */
[----:B------:R-:W3:Y:S01]  /*395a0*/  LDL R20, [R1+0x324] ;  /* 0x0003240001147983 */ /* 0x000ee20000100800 */
[----:B------:R-:W-:-:S03]  /*395b0*/  IMAD.U32 R7, R19, 0x10000, RZ ;  /* 0x0001000013077824 */ /* 0x000fc600078e00ff */
[----:B------:R-:W3:Y:S02]  /*395c0*/  LDL R19, [R1+0x404] ;  /* 0x0004040001137983 */ /* 0x000ee40000100800 */
[----:B------:R-:W-:Y:S02]  /*395d0*/  LOP3.LUT R10, R7, 0xff0000, RZ, 0xc0, !PT ;  /* 0x00ff0000070a7812 */ /* 0x000fe400078ec0ff */
[----:B------:R-:W-:Y:S01]  /*395e0*/  LOP3.LUT R7, R3, 0xff0000, RZ, 0xc0, !PT ;  /* 0x00ff000003077812 */ /* 0x000fe200078ec0ff */
[----:B------:R0:W-:Y:S01]  /*395f0*/  STL [R1+0x638], R0 ;  /* 0x0006380001007387 */ /* 0x0001e20000100800 */
[----:B------:R-:W-:-:S03]  /*39600*/  IMAD.U32 R12, R21, 0x10000, RZ ;  /* 0x00010000150c7824 */ /* 0x000fc600078e00ff */
[----:B------:R-:W3:Y:S01]  /*39610*/  LDL R21, [R1+0x3b8] ;  /* 0x0003b80001157983 */ /* 0x000ee20000100800 */
[----:B0-----:R-:W-:Y:S01]  /*39620*/  LOP3.LUT R0, R16, 0xff, RZ, 0xc0, !PT ;  /* 0x000000ff10007812 */ /* 0x001fe200078ec0ff */
[----:B------:R-:W-:Y:S02]  /*39630*/  IMAD.U32 R4, R15, 0x10000, RZ ;  /* 0x000100000f047824 */ /* 0x000fe400078e00ff */
[----:B------:R-:W3:Y:S03]  /*39640*/  LDL R16, [R1+0x414] ;  /* 0x0004140001107983 */ /* 0x000ee60000100800 */
[----:B------:R-:W-:Y:S01]  /*39650*/  LOP3.LUT R4, R4, 0xff0000, RZ, 0xc0, !PT ;  /* 0x00ff000004047812 */ /* 0x000fe200078ec0ff */
[----:B------:R-:W3:Y:S01]  /*39660*/  LDL R15, [R1+0x418] ;  /* 0x00041800010f7983 */ /* 0x000ee20000100800 */
[----:B------:R-:W-:-:S05]  /*39670*/  IMAD.IADD R9, R9, 0x1, R10 ;  /* 0x0000000109097824 */ /* 0x000fca00078e020a */
[----:B------:R0:W-:Y:S01]  /*39680*/  STL [R1+0x63c], R9 ;  /* 0x00063c0901007387 */ /* 0x0001e20000100800 */
[----:B------:R-:W-:-:S03]  /*39690*/  PRMT R0, R27, 0x7604, R0 ;  /* 0x000076041b007816 */ /* 0x000fc60000000000 */
[----:B------:R-:W3:Y:S01]  /*396a0*/  LDL R27, [R1+0x42c] ;  /* 0x00042c00011b7983 */ /* 0x000ee20000100800 */
[----:B0-----:R-:W-:-:S03]  /*396b0*/  LOP3.LUT R9, R18, 0xff, RZ, 0xc0, !PT ;  /* 0x000000ff12097812 */ /* 0x001fc600078ec0ff */
[----:B------:R-:W3:Y:S01]  /*396c0*/  LDL R18, [R1+0x438] ;  /* 0x0004380001127983 */ /* 0x000ee20000100800 */
[----:B--2---:R-:W-:-:S03]  /*396d0*/  PRMT R6, R24, 0x7604, R6 ;  /* 0x0000760418067816 */ /* 0x004fc60000000006 */
[----:B------:R-:W2:Y:S02]  /*396e0*/  LDL R24, [R1+0x40c] ;  /* 0x00040c0001187983 */ /* 0x000ea40000100800 */
[----:B------:R-:W-:Y:S01]  /*396f0*/  IMAD.IADD R6, R6, 0x1, R7 ;  /* 0x0000000106067824 */ /* 0x000fe200078e0207 */
[----:B----4-:R-:W-:Y:S02]  /*39700*/  PRMT R3, R25, 0x7604, R29 ;  /* 0x0000760419037816 */ /* 0x010fe4000000001d */
[----:B------:R-:W4:Y:S01]  /*39710*/  LDL R25, [R1+0x3bc] ;  /* 0x0003bc0001197983 */ /* 0x000f220000100800 */
[----:B------:R-:W-:-:S03]  /*39720*/  LOP3.LUT R29, R12, 0xff0000, RZ, 0xc0, !PT ;  /* 0x00ff00000c1d7812 */ /* 0x000fc600078ec0ff */
[----:B------:R3:W-:Y:S02]  /*39730*/  STL [R1+0x630], R6 ;  /* 0x0006300601007387 */ /* 0x0007e40000100800 */
[----:B------:R-:W-:Y:S02]  /*39740*/  IMAD.IADD R0, R0, 0x1, R29 ;  /* 0x0000000100007824 */ /* 0x000fe400078e021d */
[----:B------:R-:W-:-:S03]  /*39750*/  IMAD.IADD R3, R3, 0x1, R4 ;  /* 0x0000000103037824 */ /* 0x000fc600078e0204 */
[----:B------:R0:W-:Y:S01]  /*39760*/  STL [R1+0x628], R0 ;  /* 0x0006280001007387 */ /* 0x0001e20000100800 */
[----:B---3--:R-:W-:-:S03]  /*39770*/  LOP3.LUT R6, R23, 0xff, RZ, 0xc0, !PT ;  /* 0x000000ff17067812 */ /* 0x008fc600078ec0ff */
[----:B------:R-:W3:Y:S01]  /*39780*/  LDL R23, [R1+0x444] ;  /* 0x0004440001177983 */ /* 0x000ee20000100800 */
[----:B------:R-:W-:-:S03]  /*39790*/  IMAD.U32 R7, R28, 0x10000, RZ ;  /* 0x000100001c077824 */ /* 0x000fc600078e00ff */
[----:B------:R-:W3:Y:S01]  /*397a0*/  LDL R28, [R1+0x448] ;  /* 0x00044800011c7983 */ /* 0x000ee20000100800 */
[----:B------:R-:W-:-:S03]  /*397b0*/  LOP3.LUT R29, R22, 0xff, RZ, 0xc0, !PT ;  /* 0x000000ff161d7812 */ /* 0x000fc600078ec0ff */
[----:B------:R-:W3:Y:S01]  /*397c0*/  LDL R22, [R1+0x468] ;  /* 0x0004680001167983 */ /* 0x000ee20000100800 */
[----:B0-----:R-:W-:-:S03]  /*397d0*/  LOP3.LUT R0, R26, 0xff, RZ, 0xc0, !PT ;  /* 0x000000ff1a007812 */ /* 0x001fc600078ec0ff */
[----:B------:R-:W3:Y:S01]  /*397e0*/  LDL R26, [R1+0x41c] ;  /* 0x00041c00011a7983 */ /* 0x000ee20000100800 */
[----:B------:R-:W-:-:S03]  /*397f0*/  IMAD.U32 R4, R20, 0x10000, RZ ;  /* 0x0001000014047824 */ /* 0x000fc600078e00ff */
[----:B------:R-:W3:Y:S04]  /*39800*/  LDL R20, [R1+0x464] ;  /* 0x0004640001147983 */ /* 0x000ee80000100800 */
[----:B------:R0:W-:Y:S02]  /*39810*/  STL [R1+0x634], R3 ;  /* 0x0006340301007387 */ /* 0x0001e40000100800 */
[----:B0-----:R-:W-:Y:S02]  /*39820*/  IMAD.U32 R3, R19, 0x10000, RZ ;  /* 0x0001000013037824 */ /* 0x001fe400078e00ff */
[----:B------:R-:W3:Y:S01]  /*39830*/  LDL R19, [R1+0x434] ;  /* 0x0004340001137983 */ /* 0x000ee20000100800 */
[----:B------:R-:W-:Y:S02]  /*39840*/  PRMT R9, R21, 0x7604, R9 ;  /* 0x0000760415097816 */ /* 0x000fe40000000009 */
[----:B------:R-:W-:Y:S01]  /*39850*/  LOP3.LUT R10, R7, 0xff0000, RZ, 0xc0, !PT ;  /* 0x00ff0000070a7812 */ /* 0x000fe200078ec0ff */
[----:B------:R-:W3:Y:S01]  /*39860*/  LDL R21, [R1+0x44c] ;  /* 0x00044c0001157983 */ /* 0x000ee20000100800 */
[----:B------:R-:W-:Y:S01]  /*39870*/  LOP3.LUT R7, R3, 0xff0000, RZ, 0xc0, !PT ;  /* 0x00ff000003077812 */ /* 0x000fe200078ec0ff */
[----:B------:R-:W-:Y:S01]  /*39880*/  IMAD.U32 R12, R13, 0x10000, RZ ;  /* 0x000100000d0c7824 */ /* 0x000fe200078e00ff */
[----:B------:R-:W-:Y:S01]  /*39890*/  LOP3.LUT R4, R4, 0xff0000, RZ, 0xc0, !PT ;  /* 0x00ff000004047812 */ /* 0x000fe200078ec0ff */
[----:B------:R-:W-:Y:S01]  /*398a0*/  IMAD.IADD R9, R9, 0x1, R10 ;  /* 0x0000000109097824 */ /* 0x000fe200078e020a */
[----:B------:R-:W3:Y:S04]  /*398b0*/  LDL R13, [R1+0x454] ;  /* 0x00045400010d7983 */ /* 0x000ee80000100800 */
[----:B------:R0:W-:Y:S02]  /*398c0*/  STL [R1+0x62c], R9 ;  /* 0x00062c0901007387 */ /* 0x0001e40000100800 */
[----:B0-----:R-:W-:-:S02]  /*398d0*/  LOP3.LUT R9, R15, 0xff, RZ, 0xc0, !PT ;  /* 0x000000ff0f097812 */ /* 0x001fc400078ec0ff */
[----:B------:R-:W-:Y:S02]  /*398e0*/  PRMT R0, R27, 0x7604, R0 ;  /* 0x000076041b007816 */ /* 0x000fe40000000000 */
[----:B--2---:R-:W-:Y:S02]  /*398f0*/  PRMT R6, R24, 0x7604, R6 ;  /* 0x0000760418067816 */ /* 0x004fe40000000006 */
[----:B------:R-:W2:Y:S01]  /*39900*/  LDL R24, [R1+0x43c] ;  /* 0x00043c0001187983 */ /* 0x000ea20000100800 */
[----:B----4-:R-:W-:-:S03]  /*39910*/  PRMT R3, R25, 0x7604, R29 ;  /* 0x0000760419037816 */ /* 0x010fc6000000001d */
[----:B------:R-:W4:Y:S01]  /*39920*/  LDL R25, [R1+0x46c] ;  /* 0x00046c0001197983 */ /* 0x000f220000100800 */
[----:B------:R-:W-:Y:S01]  /*39930*/  LOP3.LUT R29, R12, 0xff0000, RZ, 0xc0, !PT ;  /* 0x00ff00000c1d7812 */ /* 0x000fe200078ec0ff */
[----:B------:R-:W-:-:S04]  /*39940*/  IMAD.IADD R3, R3, 0x1, R4 ;  /* 0x0000000103037824 */ /* 0x000fc800078e0204 */
[----:B------:R-:W-:Y:S01]  /*39950*/  IMAD.IADD R27, R0, 0x1, R29 ;  /* 0x00000001001b7824 */ /* 0x000fe200078e021d */
[----:B------:R0:W-:Y:S01]  /*39960*/  STL [R1+0x624], R3 ;  /* 0x0006240301007387 */ /* 0x0001e20000100800 */
[----:B---3--:R-:W-:-:S03]  /*39970*/  IMAD.U32 R4, R23, 0x10000, RZ ;  /* 0x0001000017047824 */ /* 0x008fc600078e00ff */
[----:B------:R-:W3:Y:S01]  /*39980*/  LDL R23, [R1+0x484] ;  /* 0x0004840001177983 */ /* 0x000ee20000100800 */
[----:B------:R-:W-:-:S03]  /*39990*/  LOP3.LUT R0, R28, 0xff, RZ, 0xc0, !PT ;  /* 0x000000ff1c007812 */ /* 0x000fc600078ec0ff */
[----:B------:R-:W3:Y:S01]  /*399a0*/  LDL R28, [R1+0x458] ;  /* 0x00045800011c7983 */ /* 0x000ee20000100800 */
[----:B0-----:R-:W-:Y:S02]  /*399b0*/  LOP3.LUT R3, R22, 0xff, RZ, 0xc0, !PT ;  /* 0x000000ff16037812 */ /* 0x001fe400078ec0ff */
[----:B------:R-:W-:Y:S02]  /*399c0*/  PRMT R12, R26, 0x7604, R9 ;  /* 0x000076041a0c7816 */ /* 0x000fe40000000009 */
[----:B------:R-:W3:Y:S01]  /*399d0*/  LDL R26, [R1+0x474] ;  /* 0x00047400011a7983 */ /* 0x000ee20000100800 */
[----:B------:R-:W-:-:S03]  /*399e0*/  IMAD.U32 R22, R20, 0x10000, RZ ;  /* 0x0001000014167824 */ /* 0x000fc600078e00ff */
[----:B------:R-:W3:Y:S01]  /*399f0*/  LDL R20, [R1+0x478] ;  /* 0x0004780001147983 */ /* 0x000ee20000100800 */
[----:B------:R-:W-:-:S03]  /*39a00*/  LOP3.LUT R29, R18, 0xff, RZ, 0xc0, !PT ;  /* 0x000000ff121d7812 */ /* 0x000fc600078ec0ff */
[----:B------:R-:W3:Y:S01]  /*39a10*/  LDL R18, [R1+0x4a4] ;  /* 0x0004a40001127983 */ /* 0x000ee20000100800 */
[----:B------:R-:W-:Y:S02]  /*39a20*/  IMAD.IADD R6, R6, 0x1, R7 ;  /* 0x0000000106067824 */ /* 0x000fe400078e0207 */
[----:B------:R-:W-:Y:S02]  /*39a30*/  IMAD.U32 R7, R16, 0x10000, RZ ;  /* 0x0001000010077824 */ /* 0x000fe400078e00ff */
[----:B------:R-:W3:Y:S04]  /*39a40*/  LDL R16, [R1+0x488] ;  /* 0x0004880001107983 */ /* 0x000ee80000100800 */
[----:B------:R0:W-:Y:S02]  /*39a50*/  STL [R1+0x620], R6 ;  /* 0x0006200601007387 */ /* 0x0001e40000100800 */
[----:B0-----:R-:W-:-:S02]  /*39a60*/  IMAD.U32 R6, R19, 0x10000, RZ ;  /* 0x0001000013067824 */ /* 0x001fc400078e00ff */
[----:B------:R-:W3:Y:S01]  /*39a70*/  LDL R19, [R1+0x48c] ;  /* 0x00048c0001137983 */ /* 0x000ee20000100800 */
[----:B------:R-:W-:Y:S02]  /*39a80*/  PRMT R9, R21, 0x7604, R0 ;  /* 0x0000760415097816 */ /* 0x000fe40000000000 */
[----:B------:R-:W-:Y:S01]  /*39a90*/  LOP3.LUT R10, R4, 0xff0000, RZ, 0xc0, !PT ;  /* 0x00ff0000040a7812 */ /* 0x000fe200078ec0ff */
[----:B------:R-:W3:Y:S01]  /*39aa0*/  LDL R21, [R1+0x45c] ;  /* 0x00045c0001157983 */ /* 0x000ee20000100800 */
[----:B------:R-:W-:-:S03]  /*39ab0*/  LOP3.LUT R15, R7, 0xff0000, RZ, 0xc0, !PT ;  /* 0x00ff0000070f7812 */ /* 0x000fc600078ec0ff */
[----:B------:R-:W3:Y:S04]  /*39ac0*/  LDL R0, [R1+0x4a8] ;  /* 0x0004a80001007983 */ /* 0x000ee80000100800 */
[----:B------:R-:W3:Y:S01]  /*39ad0*/  LDL R7, [R1+0x47c] ;  /* 0x00047c0001077983 */ /* 0x000ee20000100800 */
[----:B------:R-:W-:Y:S02]  /*39ae0*/  LOP3.LUT R6, R6, 0xff0000, RZ, 0xc0, !PT ;  /* 0x00ff000006067812 */ /* 0x000fe400078ec0ff */
[----:B--2---:R-:W-:Y:S02]  /*39af0*/  PRMT R4, R24, 0x7604, R29 ;  /* 0x0000760418047816 */ /* 0x004fe4000000001d */
[----:B------:R-:W-:Y:S02]  /*39b00*/  LOP3.LUT R29, R22, 0xff0000, RZ, 0xc0, !PT ;  /* 0x00ff0000161d7812 */ /* 0x000fe400078ec0ff */
[----:B------:R-:W2:Y:S01]  /*39b10*/  LDL R22, [R1+0x4ac] ;  /* 0x0004ac0001167983 */ /* 0x000ea20000100800 */
[----:B----4-:R-:W-:-:S05]  /*39b20*/  PRMT R3, R25, 0x7604, R3 ;  /* 0x0000760419037816 */ /* 0x010fca0000000003 */
[----:B------:R-:W-:Y:S02]  /*39b30*/  IMAD.IADD R3, R3, 0x1, R29 ;  /* 0x0000000103037824 */ /* 0x000fe400078e021d */
[----:B------:R-:W-:-:S03]  /*39b40*/  IMAD.IADD R4, R4, 0x1, R6 ;  /* 0x0000000104047824 */ /* 0x000fc600078e0206 */
[----:B------:R3:W-:Y:S01]  /*39b50*/  STL [R1+0x608], R3 ;  /* 0x0006080301007387 */ /* 0x0007e20000100800 */
[----:B------:R-:W-:Y:S02]  /*39b60*/  IMAD.IADD R25, R12, 0x1, R15 ;  /* 0x000000010c197824 */ /* 0x000fe400078e020f */
[----:B------:R-:W-:Y:S01]  /*39b70*/  IMAD.IADD R24, R9, 0x1, R10 ;  /* 0x0000000109187824 */ /* 0x000fe200078e020a */
[----:B------:R0:W-:Y:S01]  /*39b80*/  STL [R1+0x614], R4 ;  /* 0x0006140401007387 */ /* 0x0001e20000100800 */
[----:B---3--:R-:W-:-:S03]  /*39b90*/  IMAD.U32 R3, R23, 0x10000, RZ ;  /* 0x0001000017037824 */ /* 0x008fc600078e00ff */
        /* <DEDUP_REMOVED lines=1925> */
.L_x_184:
[----:B------:R-:W-:-:S05]  /*413f0*/  IMAD.IADD R3, R1, 0x1, R8 ;  /* 0x0000000101037824 */ /* 0x000fca00078e0208 */
[----:B------:R-:W2:Y:S02]  /*41400*/  LDL.U8 R2, [R3+0x10] ;  /* 0x0000100003027983 */ /* 0x000ea40000100000 */
[----:B--2---:R-:W-:Y:S01]  /*41410*/  ISETP.NE.AND P0, PT, R2, RZ, PT ;  /* 0x000000ff0200720c */ /* 0x004fe20003f05270 */
[----:B------:R-:W-:Y:S02]  /*41420*/  IMAD.MOV.U32 R2, RZ, RZ, R8 ;  /* 0x000000ffff027224 */ /* 0x000fe400078e0008 */
[----:B------:R-:W-:-:S10]  /*41430*/  VIADD R8, R8, 0x1 ;  /* 0x0000000108087836 */ /* 0x000fd40000000000 */
[----:B------:R-:W-:Y:S05]  /*41440*/  @P0 BRA `(.L_x_184) ;  /* 0xfffffffc00e80947 */ /* 0x000fea000383ffff */
[----:B------:R-:W-:Y:S05]  /*41450*/  BSYNC.RECONVERGENT B2 ;  /* 0x0000000000027941 */ /* 0x000fea0003800200 */
.L_x_183:
[----:B------:R-:W-:Y:S01]  /*41460*/  LOP3.LUT P0, RZ, R0, 0xff, RZ, 0xc0, !PT ;  /* 0x000000ff00ff7812 */ /* 0x000fe2000780c0ff */
[----:B------:R-:W-:-:S12]  /*41470*/  BSSY.RECONVERGENT B2, `(.L_x_185) ;  /* 0x000000b000027945 */ /* 0x000fd80003800200 */
[----:B------:R-:W-:Y:S05]  /*41480*/  @!P0 BRA `(.L_x_186) ;  /* 0x0000000000248947 */ /* 0x000fea0003800000 */
[----:B------:R-:W-:-:S07]  /*41490*/  IMAD.MOV.U32 R4, RZ, RZ, RZ ;  /* 0x000000ffff047224 */ /* 0x000fce00078e00ff */
.L_x_187:
        /* <DEDUP_REMOVED lines=8> */
.L_x_186:
[----:B------:R-:W-:Y:S05]  /*41520*/  BSYNC.RECONVERGENT B2 ;  /* 0x0000000000027941 */ /* 0x000fea0003800200 */
.L_x_185:
        /* <DEDUP_REMOVED lines=1917> */
.L_x_182:
[----:B------:R-:W-:Y:S05]  /*48d00*/  BSYNC.RECONVERGENT B1 ;  /* 0x0000000000017941 */ /* 0x000fea0003800200 */
.L_x_181:
        /* <DEDUP_REMOVED lines=2282> */
.L_x_191:
[----:B------:R-:W-:-:S05]  /*51bb0*/  IMAD.IADD R3, R1, 0x1, R8 ;  /* 0x0000000101037824 */ /* 0x000fca00078e0208 */
[----:B------:R-:W2:Y:S02]  /*51bc0*/  LDL.U8 R2, [R3+0x10] ;  /* 0x0000100003027983 */ /* 0x000ea40000100000 */
[----:B--2---:R-:W-:Y:S01]  /*51bd0*/  ISETP.NE.AND P0, PT, R2, RZ, PT ;  /* 0x000000ff0200720c */ /* 0x004fe20003f05270 */
[----:B------:R-:W-:Y:S02]  /*51be0*/  IMAD.MOV.U32 R2, RZ, RZ, R8 ;  /* 0x000000ffff027224 */ /* 0x000fe400078e0008 */
[----:B------:R-:W-:-:S10]  /*51bf0*/  VIADD R8, R8, 0x1 ;  /* 0x0000000108087836 */ /* 0x000fd40000000000 */
[----:B------:R-:W-:Y:S05]  /*51c00*/  @P0 BRA `(.L_x_191) ;  /* 0xfffffffc00e80947 */ /* 0x000fea000383ffff */
[----:B------:R-:W-:Y:S05]  /*51c10*/  BSYNC.RECONVERGENT B2 ;  /* 0x0000000000027941 */ /* 0x000fea0003800200 */
.L_x_190:
[----:B------:R-:W-:Y:S01]  /*51c20*/  LOP3.LUT P0, RZ, R0, 0xff, RZ, 0xc0, !PT ;  /* 0x000000ff00ff7812 */ /* 0x000fe2000780c0ff */
[----:B------:R-:W-:-:S12]  /*51c30*/  BSSY.RECONVERGENT B2, `(.L_x_192) ;  /* 0x000000b000027945 */ /* 0x000fd80003800200 */
[----:B------:R-:W-:Y:S05]  /*51c40*/  @!P0 BRA `(.L_x_193) ;  /* 0x0000000000248947 */ /* 0x000fea0003800000 */
[----:B------:R-:W-:-:S07]  /*51c50*/  IMAD.MOV.U32 R4, RZ, RZ, RZ ;  /* 0x000000ffff047224 */ /* 0x000fce00078e00ff */
.L_x_194:
        /* <DEDUP_REMOVED lines=8> */
.L_x_193:
[----:B------:R-:W-:Y:S05]  /*51ce0*/  BSYNC.RECONVERGENT B2 ;  /* 0x0000000000027941 */ /* 0x000fea0003800200 */
.L_x_192:
        /* <DEDUP_REMOVED lines=1917> */
.L_x_189:
[----:B------:R-:W-:Y:S05]  /*594c0*/  BSYNC.RECONVERGENT B1 ;  /* 0x0000000000017941 */ /* 0x000fea0003800200 */
.L_x_188:
        /* <DEDUP_REMOVED lines=2282> */
.L_x_198:
[----:B------:R-:W-:-:S05]  /*62370*/  IMAD.IADD R3, R1, 0x1, R8 ;  /* 0x0000000101037824 */ /* 0x000fca00078e0208 */
[----:B------:R-:W2:Y:S02]  /*62380*/  LDL.U8 R2, [R3+0x10] ;  /* 0x0000100003027983 */ /* 0x000ea40000100000 */
[----:B--2---:R-:W-:Y:S01]  /*62390*/  ISETP.NE.AND P0, PT, R2, RZ, PT ;  /* 0x000000ff0200720c */ /* 0x004fe20003f05270 */
[----:B------:R-:W-:Y:S02]  /*623a0*/  IMAD.MOV.U32 R2, RZ, RZ, R8 ;  /* 0x000000ffff027224 */ /* 0x000fe400078e0008 */
[----:B------:R-:W-:-:S10]  /*623b0*/  VIADD R8, R8, 0x1 ;  /* 0x0000000108087836 */ /* 0x000fd40000000000 */
[----:B------:R-:W-:Y:S05]  /*623c0*/  @P0 BRA `(.L_x_198) ;  /* 0xfffffffc00e80947 */ /* 0x000fea000383ffff */
[----:B------:R-:W-:Y:S05]  /*623d0*/  BSYNC.RECONVERGENT B2 ;  /* 0x0000000000027941 */ /* 0x000fea0003800200 */
.L_x_197:
[----:B------:R-:W-:Y:S01]  /*623e0*/  LOP3.LUT P0, RZ, R0, 0xff, RZ, 0xc0, !PT ;  /* 0x000000ff00ff7812 */ /* 0x000fe2000780c0ff */
[----:B------:R-:W-:-:S12]  /*623f0*/  BSSY.RECONVERGENT B2, `(.L_x_199) ;  /* 0x000000b000027945 */ /* 0x000fd80003800200 */
[----:B------:R-:W-:Y:S05]  /*62400*/  @!P0 BRA `(.L_x_200) ;  /* 0x0000000000248947 */ /* 0x000fea0003800000 */
[----:B------:R-:W-:-:S07]  /*62410*/  IMAD.MOV.U32 R4, RZ, RZ, RZ ;  /* 0x000000ffff047224 */ /* 0x000fce00078e00ff */
.L_x_201:
        /* <DEDUP_REMOVED lines=8> */
.L_x_200:
[----:B------:R-:W-:Y:S05]  /*624a0*/  BSYNC.RECONVERGENT B2 ;  /* 0x0000000000027941 */ /* 0x000fea0003800200 */
.L_x_199:
        /* <DEDUP_REMOVED lines=1917> */
.L_x_196:
[----:B------:R-:W-:Y:S05]  /*69c80*/  BSYNC.RECONVERGENT B1 ;  /* 0x0000000000017941 */ /* 0x000fea0003800200 */
.L_x_195:
[----:B0----5:R-:W0:Y:S01]  /*69c90*/  S2R R29, SR_LANEID ;  /* 0x00000000001d7919 */ /* 0x021e220000000000 */
[----:B------:R-:W-:Y:S01]  /*69ca0*/  BSSY.RECONVERGENT B1, `(.L_x_202) ;  /* 0x0000305000017945 */ /* 0x000fe20003800200 */
[----:B0-----:R-:W-:-:S13]  /*69cb0*/  ISETP.NE.AND P0, PT, R29, RZ, PT ;  /* 0x000000ff1d00720c */ /* 0x001fda0003f05270 */
[----:B------:R-:W-:Y:S05]  /*69cc0*/  @P0 BRA `(.L_x_203) ;  /* 0x0000003000080947 */ /* 0x000fea0003800000 */
[----:B------:R0:W-:Y:S04]  /*69cd0*/  STL [R1+0x838], R15 ;  /* 0x0008380f01007387 */ /* 0x0001e80000100800 */
[----:B------:R1:W-:Y:S04]  /*69ce0*/  STL [R1+0x814], R3 ;  /* 0x0008140301007387 */ /* 0x0003e80000100800 */
[----:B------:R-:W-:Y:S04]  /*69cf0*/  STL [R1+0x83c], R14 ;  /* 0x00083c0e01007387 */ /* 0x000fe80000100800 */
[----:B0-----:R-:W2:Y:S04]  /*69d00*/  LDL R15, [R1+0x3d0] ;  /* 0x0003d000010f7983 */ /* 0x001ea80000100800 */
[----:B-1----:R-:W4:Y:S04]  /*69d10*/  LDL R3, [R1+0x3d4] ;  /* 0x0003d40001037983 */ /* 0x002f280000100800 */
[----:B------:R0:W-:Y:S04]  /*69d20*/  STL [R1+0x7f4], R7 ;  /* 0x0007f40701007387 */ /* 0x0001e80000100800 */
[----:B------:R1:W-:Y:S01]  /*69d30*/  STL [R1+0x830], R17 ;  /* 0x0008301101007387 */ /* 0x0003e20000100800 */
[----:B------:R-:W3:Y:S03]  /*69d40*/  S2R R29, SR_CgaCtaId ;  /* 0x00000000001d7919 */ /* 0x000ee60000008800 */
[----:B0-----:R-:W4:Y:S04]  /*69d50*/  LDL R7, [R1+0x3c4] ;  /* 0x0003c40001077983 */ /* 0x001f280000100800 */
[----:B-1----:R-:W4:Y:S04]  /*69d60*/  LDL R17, [R1+0x3c8] ;  /* 0x0003c80001117983 */ /* 0x002f280000100800 */
[----:B------:R0:W-:Y:S04]  /*69d70*/  STL [R1+0x81c], R13 ;  /* 0x00081c0d01007387 */ /* 0x0001e80000100800 */
[----:B------:R1:W-:Y:S04]  /*69d80*/  STL [R1+0x7f0], R0 ;  /* 0x0007f00001007387 */ /* 0x0003e80000100800 */
[----:B------:R3:W-:Y:S01]  /*69d90*/  STL [R1+0x820], R12 ;  /* 0x0008200c01007387 */ /* 0x0007e20000100800 */
[----:B0-----:R-:W-:-:S03]  /*69da0*/  MOV R13, 0x400 ;  /* 0x00000400000d7802 */ /* 0x001fc60000000f00 */
[----:B------:R0:W-:Y:S04]  /*69db0*/  STL.64 [R1+0x7f8], R8 ;  /* 0x0007f80801007387 */ /* 0x0001e80000100a00 */
[----:B-1----:R-:W4:Y:S01]  /*69dc0*/  LDL R0, [R1+0x3e4] ;  /* 0x0003e40001007983 */ /* 0x002f220000100800 */
[----:B---3--:R-:W-:-:S03]  /*69dd0*/  LEA R29, R29, R13, 0x18 ;  /* 0x0000000d1d1d7211 */ /* 0x008fc600078ec0ff */
[----:B------:R-:W3:Y:S04]  /*69de0*/  LDL R12, [R1+0x3ec] ;  /* 0x0003ec00010c7983 */ /* 0x000ee80000100800 */
[----:B------:R-:W3:Y:S04]  /*69df0*/  LDL R13, [R1+0x338] ;  /* 0x00033800010d7983 */ /* 0x000ee80000100800 */
[----:B0-----:R-:W3:Y:S04]  /*69e00*/  LDL R9, [R1+0x3e8] ;  /* 0x0003e80001097983 */ /* 0x001ee80000100800 */
[----:B------:R-:W-:Y:S04]  /*69e10*/  STL [R1+0x80c], R5 ;  /* 0x00080c0501007387 */ /* 0x000fe80000100800 */
[----:B------:R-:W-:Y:S04]  /*69e20*/  STL [R1+0x808], R6 ;  /* 0x0008080601007387 */ /* 0x000fe80000100800 */
[----:B------:R0:W-:Y:S04]  /*69e30*/  STL.64 [R1+0x800], R10 ;  /* 0x0008000a01007387 */ /* 0x0001e80000100a00 */
[----:B------:R1:W-:Y:S04]  /*69e40*/  STL.64 [R1+0x828], R18 ;  /* 0x0008281201007387 */ /* 0x0003e80000100a00 */
[----:B------:R-:W3:Y:S04]  /*69e50*/  LDL R14, [R1+0x330] ;  /* 0x00033000010e7983 */ /* 0x000ee80000100800 */
[----:B0-----:R-:W3:Y:S04]  /*69e60*/  LDL R10, [R1+0x3f4] ;  /* 0x0003f400010a7983 */ /* 0x001ee80000100800 */
[----:B------:R-:W3:Y:S04]  /*69e70*/  LDL R11, [R1+0x340] ;  /* 0x00034000010b7983 */ /* 0x000ee80000100800 */
[----:B-1----:R-:W3:Y:S04]  /*69e80*/  LDL R19, [R1+0x3cc] ;  /* 0x0003cc0001137983 */ /* 0x002ee80000100800 */
[----:B------:R0:W-:Y:S04]  /*69e90*/  STL [R1+0x834], R16 ;  /* 0x0008341001007387 */ /* 0x0001e80000100800 */
[----:B------:R-:W3:Y:S04]  /*69ea0*/  LDL R18, [R1+0x3c0] ;  /* 0x0003c00001127983 */ /* 0x000ee80000100800 */
[----:B------:R1:W-:Y:S04]  /*69eb0*/  STL [R1+0x818], R2 ;  /* 0x0008180201007387 */ /* 0x0003e80000100800 */
[----:B0-----:R-:W3:Y:S04]  /*69ec0*/  LDL R16, [R1+0x32c] ;  /* 0x00032c0001107983 */ /* 0x001ee80000100800 */
[----:B------:R0:W-:Y:S04]  /*69ed0*/  STL [R1+0x810], R4 ;  /* 0x0008100401007387 */ /* 0x0001e80000100800 */
[----:B------:R-:W3:Y:S01]  /*69ee0*/  LDL R8, [R1+0x3d8] ;  /* 0x0003d80001087983 */ /* 0x000ee20000100800 */
[----:B--2---:R-:W-:-:S02]  /*69ef0*/  LOP3.LUT R5, R15, 0xffff, RZ, 0xc0, !PT ;  /* 0x0000ffff0f057812 */ /* 0x004fc400078ec0ff */
[----:B----4-:R-:W-:Y:S02]  /*69f00*/  LOP3.LUT R6, R3, 0xffff, RZ, 0xc0, !PT ;  /* 0x0000ffff03067812 */ /* 0x010fe400078ec0ff */
[----:B------:R-:W-:Y:S02]  /*69f10*/  LOP3.LUT R7, R7, 0xffff, RZ, 0xc0, !PT ;  /* 0x0000ffff07077812 */ /* 0x000fe400078ec0ff */
[----:B------:R-:W-:Y:S01]  /*69f20*/  LOP3.LUT R17, R17, 0xffff, RZ, 0xc0, !PT ;  /* 0x0000ffff11117812 */ /* 0x000fe200078ec0ff */
[----:B-1----:R-:W1:Y:S01]  /*69f30*/  S2R R2, SR_TID.X ;  /* 0x0000000000027919 */ /* 0x002e620000002100 */
[----:B------:R-:W-:Y:S02]  /*69f40*/  PRMT R15, R5, 0x3340, R6 ;  /* 0x00003340050f7816 */ /* 0x000fe40000000006 */
[----:B------:R-:W2:Y:S04]  /*69f50*/  LDL R5, [R1+0x3f8] ;  /* 0x0003f80001057983 */ /* 0x000ea80000100800 */
[----:B------:R-:W4:Y:S01]  /*69f60*/  LDL R6, [R1+0x3f0] ;  /* 0x0003f00001067983 */ /* 0x000f220000100800 */
[----:B------:R-:W-:-:S03]  /*69f70*/  PRMT R17, R7, 0x3340, R17 ;  /* 0x0000334007117816 */ /* 0x000fc60000000011 */
[----:B------:R-:W4:Y:S04]  /*69f80*/  LDL R7, [R1+0x33c] ;  /* 0x00033c0001077983 */ /* 0x000f280000100800 */
[----:B0-----:R-:W4:Y:S01]  /*69f90*/  LDL R4, [R1+0x3dc] ;  /* 0x0003dc0001047983 */ /* 0x001f220000100800 */
[----:B------:R-:W-:-:S03]  /*69fa0*/  LOP3.LUT R0, R0, 0xffff, RZ, 0xc0, !PT ;  /* 0x0000ffff00007812 */ /* 0x000fc600078ec0ff */
[----:B------:R-:W4:Y:S01]  /*69fb0*/  LDL R3, [R1+0x334] ;  /* 0x0003340001037983 */ /* 0x000f220000100800 */
[----:B---3--:R-:W-:Y:S02]  /*69fc0*/  LOP3.LUT R12, R12, 0xffff, RZ, 0xc0, !PT ;  /* 0x0000ffff0c0c7812 */ /* 0x008fe400078ec0ff */
[----:B------:R-:W-:Y:S02]  /*69fd0*/  LOP3.LUT R13, R13, 0xffff, RZ, 0xc0, !PT ;  /* 0x0000ffff0d0d7812 */ /* 0x000fe400078ec0ff */
[----:B------:R-:W-:Y:S02]  /*69fe0*/  LOP3.LUT R9, R9, 0xffff, RZ, 0xc0, !PT ;  /* 0x0000ffff09097812 */ /* 0x000fe400078ec0ff */
[----:B------:R-:W-:Y:S02]  /*69ff0*/  PRMT R0, R0, 0x3340, R13 ;  /* 0x0000334000007816 */ /* 0x000fe4000000000d */
[----:B------:R-:W-:Y:S01]  /*6a000*/  PRMT R9, R9, 0x3340, R12 ;  /* 0x0000334009097816 */ /* 0x000fe2000000000c */
[----:B------:R0:W-:Y:S01]  /*6a010*/  STL.64 [R1+0x798], R26 ;  /* 0x0007981a01007387 */ /* 0x0001e20000100a00 */
[----:B-1----:R-:W-:-:S02]  /*6a020*/  SHF.R.U32.HI R2, RZ, 0x5, R2 ;  /* 0x00000005ff027819 */ /* 0x002fc40000011602 */
[----:B------:R-:W-:Y:S01]  /*6a030*/  PRMT R9, R0, 0x5410, R9 ;  /* 0x0000541000097816 */ /* 0x000fe20000000009 */
[----:B------:R1:W-:Y:S02]  /*6a040*/  STL [R1+0x7a8], R28 ;  /* 0x0007a81c01007387 */ /* 0x0003e40000100800 */
[----:B------:R-:W-:Y:S02]  /*6a050*/  IMAD R29, R2, 0x110, R29 ;  /* 0x00000110021d7824 */ /* 0x000fe400078e021d */
[----:B------:R-:W3:Y:S04]  /*6a060*/  LDL R0, [R1+0x348] ;  /* 0x0003480001007983 */ /* 0x000ee80000100800 */
[----:B------:R-:W3:Y:S01]  /*6a070*/  LDL R2, [R1+0x3e0] ;  /* 0x0003e00001027983 */ /* 0x000ee20000100800 */
[----:B------:R-:W-:-:S03]  /*6a080*/  LOP3.LUT R14, R14, 0xffff, RZ, 0xc0, !PT ;  /* 0x0000ffff0e0e7812 */ /* 0x000fc600078ec0ff */
[----:B------:R1:W-:Y:S01]  /*6a090*/  STL.64 [R1+0x7a0], R20 ;  /* 0x0007a01401007387 */ /* 0x0003e20000100a00 */
[----:B------:R-:W-:-:S03]  /*6a0a0*/  LOP3.LUT R10, R10, 0xffff, RZ, 0xc0, !PT ;  /* 0x0000ffff0a0a7812 */ /* 0x000fc600078ec0ff */
[----:B------:R-:W-:Y:S01]  /*6a0b0*/  STL [R1+0x7ac], R22 ;  /* 0x0007ac1601007387 */ /* 0x000fe20000100800 */
[----:B------:R-:W-:-:S03]  /*6a0c0*/  LOP3.LUT R11, R11, 0xffff, RZ, 0xc0, !PT ;  /* 0x0000ffff0b0b7812 */ /* 0x000fc600078ec0ff */
[----:B------:R-:W-:Y:S01]  /*6a0d0*/  STL [R1+0x7b0], R23 ;  /* 0x0007b01701007387 */ /* 0x000fe20000100800 */
[----:B------:R-:W-:-:S03]  /*6a0e0*/  LOP3.LUT R19, R19, 0xffff, RZ, 0xc0, !PT ;  /* 0x0000ffff13137812 */ /* 0x000fc600078ec0ff */
[----:B------:R-:W3:Y:S01]  /*6a0f0*/  LDL.LU R12, [R1+0x820] ;  /* 0x00082000010c7983 */ /* 0x000ee20000300800 */
[----:B------:R-:W-:-:S03]  /*6a100*/  PRMT R19, R19, 0x3340, R14 ;  /* 0x0000334013137816 */ /* 0x000fc6000000000e */
[----:B------:R-:W3:Y:S01]  /*6a110*/  LDL.LU R13, [R1+0x81c] ;  /* 0x00081c00010d7983 */ /* 0x000ee20000300800 */
[----:B------:R-:W-:-:S03]  /*6a120*/  PRMT R19, R19, 0x5410, R15 ;  /* 0x0000541013137816 */ /* 0x000fc6000000000f */
[----:B------:R-:W3:Y:S04]  /*6a130*/  LDL.LU R14, [R1+0x83c] ;  /* 0x00083c00010e7983 */ /* 0x000ee80000300800 */
[----:B------:R-:W3:Y:S01]  /*6a140*/  LDL.LU R15, [R1+0x838] ;  /* 0x00083800010f7983 */ /* 0x000ee20000300800 */
[----:B------:R-:W-:Y:S02]  /*6a150*/  LOP3.LUT R18, R18, 0xffff, RZ, 0xc0, !PT ;  /* 0x0000ffff12127812 */ /* 0x000fe400078ec0ff */
[----:B------:R-:W-:-:S04]  /*6a160*/  LOP3.LUT R16, R16, 0xffff, RZ, 0xc0, !PT ;  /* 0x0000ffff10107812 */ /* 0x000fc800078ec0ff */
[----:B------:R-:W-:Y:S02]  /*6a170*/  PRMT R18, R18, 0x3340, R16 ;  /* 0x0000334012127816 */ /* 0x000fe40000000010 */
[----:B------:R-:W3:Y:S01]  /*6a180*/  LDL.LU R16, [R1+0x834] ;  /* 0x0008340001107983 */ /* 0x000ee20000300800 */
[----:B--2---:R-:W-:Y:S02]  /*6a190*/  LOP3.LUT R5, R5, 0xffff, RZ, 0xc0, !PT ;  /* 0x0000ffff05057812 */ /* 0x004fe400078ec0ff */
[----:B----4-:R-:W-:Y:S02]  /*6a1a0*/  LOP3.LUT R6, R6, 0xffff, RZ, 0xc0, !PT ;  /* 0x0000ffff06067812 */ /* 0x010fe400078ec0ff */
[----:B------:R-:W-:Y:S02]  /*6a1b0*/  PRMT R10, R10, 0x3340, R5 ;  /* 0x000033400a0a7816 */ /* 0x000fe40000000005 */
[----:B------:R-:W-:Y:S01]  /*6a1c0*/  PRMT R6, R6, 0x3340, R11 ;  /* 0x0000334006067816 */ /* 0x000fe2000000000b */
[----:B------:R-:W2:Y:S03]  /*6a1d0*/  LDL.LU R5, [R1+0x80c] ;  /* 0x00080c0001057983 */ /* 0x000ea60000300800 */
[----:B------:R-:W-:-:S02]  /*6a1e0*/  PRMT R11, R6, 0x5410, R10 ;  /* 0x00005410060b7816 */ /* 0x000fc4000000000a */
[----:B------:R-:W-:Y:S02]  /*6a1f0*/  LOP3.LUT R6, R26, 0xffff, RZ, 0xc0, !PT ;  /* 0x0000ffff1a067812 */ /* 0x000fe400078ec0ff */
[----:B0-----:R-:W-:Y:S02]  /*6a200*/  LOP3.LUT R26, R7, 0xffff, RZ, 0xc0, !PT ;  /* 0x0000ffff071a7812 */ /* 0x001fe400078ec0ff */
[----:B------:R-:W-:Y:S02]  /*6a210*/  LOP3.LUT R7, R28, 0xffff, RZ, 0xc0, !PT ;  /* 0x0000ffff1c077812 */ /* 0x000fe400078ec0ff */
[----:B-1----:R-:W4:Y:S01]  /*6a220*/  LDL R28, [R1+0x344] ;  /* 0x00034400011c7983 */ /* 0x002f220000100800 */
[----:B------:R-:W-:-:S03]  /*6a230*/  LOP3.LUT R10, R27, 0xffff, RZ, 0xc0, !PT ;  /* 0x0000ffff1b0a7812 */ /* 0x000fc600078ec0ff */
[----:B------:R-:W2:Y:S01]  /*6a240*/  LDL R27, [R1+0x350] ;  /* 0x00035000011b7983 */ /* 0x000ea20000100800 */
[----:B------:R-:W-:Y:S02]  /*6a250*/  PRMT R10, R10, 0x3340, R6 ;  /* 0x000033400a0a7816 */ /* 0x000fe40000000006 */
[----:B------:R-:W-:Y:S01]  /*6a260*/  PRMT R7, R7, 0x3340, R26 ;  /* 0x0000334007077816 */ /* 0x000fe2000000001a */
[----:B------:R-:W2:Y:S01]  /*6a270*/  LDL.LU R6, [R1+0x808] ;  /* 0x0008080001067983 */ /* 0x000ea20000300800 */
[----:B------:R-:W-:Y:S02]  /*6a280*/  LOP3.LUT R26, R21, 0xffff, RZ, 0xc0, !PT ;  /* 0x0000ffff151a7812 */ /* 0x000fe400078ec0ff */
[----:B------:R-:W-:Y:S02]  /*6a290*/  PRMT R10, R7, 0x5410, R10 ;  /* 0x00005410070a7816 */ /* 0x000fe4000000000a */
[----:B------:R-:W-:-:S04]  /*6a2a0*/  LOP3.LUT R7, R20, 0xffff, RZ, 0xc0, !PT ;  /* 0x0000ffff14077812 */ /* 0x000fc800078ec0ff */
[----:B------:R-:W-:Y:S02]  /*6a2b0*/  PRMT R21, R26, 0x3340, R7 ;  /* 0x000033401a157816 */ /* 0x000fe40000000007 */
[----:B------:R-:W2:Y:S01]  /*6a2c0*/  LDL R26, [R1+0x34c] ;  /* 0x00034c00011a7983 */ /* 0x000ea20000100800 */
[----:B------:R-:W-:-:S03]  /*6a2d0*/  PRMT R18, R18, 0x5410, R17 ;  /* 0x0000541012127816 */ /* 0x000fc60000000011 */
[----:B------:R-:W2:Y:S04]  /*6a2e0*/  LDL.LU R17, [R1+0x830] ;  /* 0x0008300001117983 */ /* 0x000ea80000300800 */
[----:B------:R0:W-:Y:S01]  /*6a2f0*/  STS.64 [R29+0x18], R18 ;  /* 0x000018121d007388 */ /* 0x0001e20000000a00 */
[----:B---3--:R-:W-:Y:S02]  /*6a300*/  LOP3.LUT R0, R0, 0xffff, RZ, 0xc0, !PT ;  /* 0x0000ffff00007812 */ /* 0x008fe400078ec0ff */
[----:B------:R-:W-:Y:S01]  /*6a310*/  LOP3.LUT R20, R22, 0xffff, RZ, 0xc0, !PT ;  /* 0x0000ffff16147812 */ /* 0x000fe200078ec0ff */
[----:B------:R-:W3:Y:S04]  /*6a320*/  LDL.LU R7, [R1+0x7f4] ;  /* 0x0007f40001077983 */ /* 0x000ee80000300800 */
[----:B0-----:R-:W3:Y:S01]  /*6a330*/  LDL.LU.64 R18, [R1+0x828] ;  /* 0x0008280001127983 */ /* 0x001ee20000300a00 */
[----:B------:R-:W-:-:S02]  /*6a340*/  LOP3.LUT R2, R2, 0xffff, RZ, 0xc0, !PT ;  /* 0x0000ffff02027812 */ /* 0x000fc400078ec0ff */
[----:B------:R-:W-:Y:S02]  /*6a350*/  LOP3.LUT R4, R4, 0xffff, RZ, 0xc0, !PT ;  /* 0x0000ffff04047812 */ /* 0x000fe400078ec0ff */
[----:B------:R-:W-:Y:S02]  /*6a360*/  LOP3.LUT R3, R3, 0xffff, RZ, 0xc0, !PT ;  /* 0x0000ffff03037812 */ /* 0x000fe400078ec0ff */
[----:B------:R-:W-:Y:S02]  /*6a370*/  LOP3.LUT R8, R8, 0xffff, RZ, 0xc0, !PT ;  /* 0x0000ffff08087812 */ /* 0x000fe400078ec0ff */
[----:B------:R-:W-:Y:S02]  /*6a380*/  PRMT R20, R20, 0x3340, R0 ;  /* 0x0000334014147816 */ /* 0x000fe40000000000 */
[----:B------:R-:W-:Y:S01]  /*6a390*/  PRMT R4, R4, 0x3340, R2 ;  /* 0x0000334004047816 */ /* 0x000fe20000000002 */
[----:B------:R-:W-:Y:S01]  /*6a3a0*/  STL [R1+0x7bc], R14 ;  /* 0x0007bc0e01007387 */ /* 0x000fe20000100800 */
[----:B------:R-:W-:-:S02]  /*6a3b0*/  PRMT R8, R8, 0x3340, R3 ;  /* 0x0000334008087816 */ /* 0x000fc40000000003 */
[----:B------:R-:W-:Y:S01]  /*6a3c0*/  PRMT R20, R20, 0x5410, R21 ;  /* 0x0000541014147816 */ /* 0x000fe20000000015 */
[----:B------:R-:W-:Y:S01]  /*6a3d0*/  STL [R1+0x7c0], R15 ;  /* 0x0007c00f01007387 */ /* 0x000fe20000100800 */
[----:B------:R-:W-:Y:S02]  /*6a3e0*/  PRMT R8, R8, 0x5410, R4 ;  /* 0x0000541008087816 */ /* 0x000fe40000000004 */
[----:B------:R-:W-:Y:S01]  /*6a3f0*/  LOP3.LUT R22, R23, 0xffff, RZ, 0xc0, !PT ;  /* 0x0000ffff17167812 */ /* 0x000fe200078ec0ff */
[----:B------:R-:W-:Y:S01]  /*6a400*/  IMAD.MOV.U32 R21, RZ, RZ, R20 ;  /* 0x000000ffff157224 */ /* 0x000fe200078e0014 */
[----:B------:R-:W-:Y:S01]  /*6a410*/  LOP3.LUT R20, R24, 0xffff, RZ, 0xc0, !PT ;  /* 0x0000ffff18147812 */ /* 0x000fe200078ec0ff */
[----:B------:R0:W-:Y:S03]  /*6a420*/  STS.128 [R29+0x20], R8 ;  /* 0x000020081d007388 */ /* 0x0001e60000000c00 */
[----:B------:R-:W-:Y:S01]  /*6a430*/  PRMT R22, R20, 0x3340, R22 ;  /* 0x0000334014167816 */ /* 0x000fe20000000016 */
[----:B------:R-:W3:Y:S01]  /*6a440*/  LDL.LU R2, [R1+0x818] ;  /* 0x0008180001027983 */ /* 0x000ee20000300800 */
[----:B------:R-:W-:-:S03]  /*6a450*/  LOP3.LUT R20, R25, 0xffff, RZ, 0xc0, !PT ;  /* 0x0000ffff19147812 */ /* 0x000fc600078ec0ff */
[----:B------:R-:W3:Y:S04]  /*6a460*/  LDL.LU R3, [R1+0x814] ;  /* 0x0008140001037983 */ /* 0x000ee80000300800 */
[----:B------:R-:W3:Y:S04]  /*6a470*/  LDL.LU R4, [R1+0x810] ;  /* 0x0008100001047983 */ /* 0x000ee80000300800 */
[----:B0-----:R-:W3:Y:S04]  /*6a480*/  LDL.LU.64 R8, [R1+0x7f8] ;  /* 0x0007f80001087983 */ /* 0x001ee80000300a00 */
[----:B------:R-:W3:Y:S04]  /*6a490*/  LDL.LU.64 R10, [R1+0x800] ;  /* 0x00080000010a7983 */ /* 0x000ee80000300a00 */
[----:B------:R0:W-:Y:S04]  /*6a4a0*/  STL [R1+0x7b8], R25 ;  /* 0x0007b81901007387 */ /* 0x0001e80000100800 */
[----:B------:R-:W3:Y:S04]  /*6a4b0*/  LDL.LU R0, [R1+0x7f0] ;  /* 0x0007f00001007983 */ /* 0x000ee80000300800 */
[----:B0-----:R-:W3:Y:S01]  /*6a4c0*/  LDL R25, [R1+0x220] ;  /* 0x0002200001197983 */ /* 0x001ee20000100800 */
[----:B----4-:R-:W-:-:S03]  /*6a4d0*/  LOP3.LUT R23, R28, 0xffff, RZ, 0xc0, !PT ;  /* 0x0000ffff1c177812 */ /* 0x010fc600078ec0ff */
[----:B------:R-:W4:Y:S01]  /*6a4e0*/  LDL R28, [R1+0x358] ;  /* 0x00035800011c7983 */ /* 0x000f220000100800 */
[----:B------:R-:W-:-:S04]  /*6a4f0*/  PRMT R20, R20, 0x3340, R23 ;  /* 0x0000334014147816 */ /* 0x000fc80000000017 */
[----:B------:R-:W-:Y:S02]  /*6a500*/  PRMT R20, R20, 0x5410, R22 ;  /* 0x0000541014147816 */ /* 0x000fe40000000016 */
[----:B------:R-:W-:Y:S02]  /*6a510*/  LOP3.LUT R22, R15, 0xffff, RZ, 0xc0, !PT ;  /* 0x0000ffff0f167812 */ /* 0x000fe400078ec0ff */
[----:B--2---:R-:W-:Y:S02]  /*6a520*/  LOP3.LUT R15, R27, 0xffff, RZ, 0xc0, !PT ;  /* 0x0000ffff1b0f7812 */ /* 0x004fe400078ec0ff */
[----:B------:R-:W2:Y:S01]  /*6a530*/  LDL R27, [R1+0x354] ;  /* 0x00035400011b7983 */ /* 0x000ea20000100800 */
[----:B------:R-:W-:Y:S02]  /*6a540*/  LOP3.LUT R23, R14, 0xffff, RZ, 0xc0, !PT ;  /* 0x0000ffff0e177812 */ /* 0x000fe400078ec0ff */
[----:B------:R-:W-:Y:S02]  /*6a550*/  LOP3.LUT R14, R16, 0xffff, RZ, 0xc0, !PT ;  /* 0x0000ffff100e7812 */ /* 0x000fe400078ec0ff */
[----:B------:R-:W-:-:S02]  /*6a560*/  PRMT R22, R22, 0x3340, R23 ;  /* 0x0000334016167816 */ /* 0x000fc40000000017 */
[----:B------:R-:W-:-:S04]  /*6a570*/  PRMT R14, R14, 0x3340, R15 ;  /* 0x000033400e0e7816 */ /* 0x000fc8000000000f */
[----:B------:R-:W-:Y:S02]  /*6a580*/  PRMT R23, R14, 0x5410, R22 ;  /* 0x000054100e177816 */ /* 0x000fe40000000016 */
[----:B------:R-:W-:Y:S02]  /*6a590*/  LOP3.LUT R22, R26, 0xffff, RZ, 0xc0, !PT ;  /* 0x0000ffff1a167812 */ /* 0x000fe400078ec0ff */
[----:B------:R-:W2:Y:S01]  /*6a5a0*/  LDL R26, [R1+0x360] ;  /* 0x00036000011a7983 */ /* 0x000ea20000100800 */
[----:B------:R-:W-:Y:S02]  /*6a5b0*/  LOP3.LUT R15, R17, 0xffff, RZ, 0xc0, !PT ;  /* 0x0000ffff110f7812 */ /* 0x000fe400078ec0ff */
[----:B---3--:R-:W-:-:S04]  /*6a5c0*/  LOP3.LUT R14, R18, 0xffff, RZ, 0xc0, !PT ;  /* 0x0000ffff120e7812 */ /* 0x008fc800078ec0ff */
[----:B------:R-:W-:Y:S02]  /*6a5d0*/  PRMT R15, R14, 0x3340, R15 ;  /* 0x000033400e0f7816 */ /* 0x000fe4000000000f */
[----:B------:R-:W-:-:S04]  /*6a5e0*/  LOP3.LUT R14, R19, 0xffff, RZ, 0xc0, !PT ;  /* 0x0000ffff130e7812 */ /* 0x000fc800078ec0ff */
[----:B------:R-:W-:-:S04]  /*6a5f0*/  PRMT R14, R14, 0x3340, R22 ;  /* 0x000033400e0e7816 */ /* 0x000fc80000000016 */
[----:B------:R-:W-:-:S05]  /*6a600*/  PRMT R22, R14, 0x5410, R15 ;  /* 0x000054100e167816 */ /* 0x000fca000000000f */
[----:B------:R0:W-:Y:S04]  /*6a610*/  STS.128 [R29+0x30], R20 ;  /* 0x000030141d007388 */ /* 0x0001e80000000c00 */
[----:B------:R-:W-:Y:S04]  /*6a620*/  STL.64 [R1+0x7c8], R16 ;  /* 0x0007c81001007387 */ /* 0x000fe80000100a00 */
[----:B0-----:R-:W3:Y:S01]  /*6a630*/  LDL R20, [R1+0x35c] ;  /* 0x00035c0001147983 */ /* 0x001ee20000100800 */
[----:B------:R-:W-:-:S03]  /*6a640*/  LOP3.LUT R15, R8, 0xffff, RZ, 0xc0, !PT ;  /* 0x0000ffff080f7812 */ /* 0x000fc600078ec0ff */
[----:B------:R0:W-:Y:S01]  /*6a650*/  STL [R1+0x7d8], R8 ;  /* 0x0007d80801007387 */ /* 0x0001e20000100800 */
[----:B------:R-:W-:-:S03]  /*6a660*/  LOP3.LUT R14, R9, 0xffff, RZ, 0xc0, !PT ;  /* 0x0000ffff090e7812 */ /* 0x000fc600078ec0ff */
[----:B------:R-:W-:Y:S01]  /*6a670*/  STL [R1+0x7dc], R9 ;  /* 0x0007dc0901007387 */ /* 0x000fe20000100800 */
[----:B------:R-:W-:-:S03]  /*6a680*/  PRMT R14, R14, 0x3340, R15 ;  /* 0x000033400e0e7816 */ /* 0x000fc6000000000f */
[----:B------:R-:W3:Y:S01]  /*6a690*/  LDL R21, [R1+0x22c] ;  /* 0x00022c0001157983 */ /* 0x000ee20000100800 */
[----:B0-----:R-:W-:-:S03]  /*6a6a0*/  LOP3.LUT R8, R10, 0xffff, RZ, 0xc0, !PT ;  /* 0x0000ffff0a087812 */ /* 0x001fc600078ec0ff */
[----:B------:R-:W-:Y:S04]  /*6a6b0*/  STL [R1+0x7e0], R10 ;  /* 0x0007e00a01007387 */ /* 0x000fe80000100800 */
[----:B------:R-:W3:Y:S04]  /*6a6c0*/  LDL R15, [R1+0x224] ;  /* 0x00022400010f7983 */ /* 0x000ee80000100800 */
[----:B------:R0:W-:Y:S04]  /*6a6d0*/  STL [R1+0x7b4], R24 ;  /* 0x0007b41801007387 */ /* 0x0001e80000100800 */
[----:B------:R-:W3:Y:S04]  /*6a6e0*/  LDL R23, [R1+0x244] ;  /* 0x0002440001177983 */ /* 0x000ee80000100800 */
[----:B------:R1:W-:Y:S04]  /*6a6f0*/  STL.64 [R1+0x7d0], R18 ;  /* 0x0007d01201007387 */ /* 0x0003e80000100a00 */
[----:B0-----:R-:W3:Y:S04]  /*6a700*/  LDL R24, [R1+0x248] ;  /* 0x0002480001187983 */ /* 0x001ee80000100800 */
[----:B------:R-:W3:Y:S01]  /*6a710*/  LDL R22, [R1+0x370] ;  /* 0x0003700001167983 */ /* 0x000ee20000100800 */
[----:B----4-:R-:W-:-:S03]  /*6a720*/  LOP3.LUT R9, R28, 0xffff, RZ, 0xc0, !PT ;  /* 0x0000ffff1c097812 */ /* 0x010fc600078ec0ff */
[----:B------:R-:W4:Y:S01]  /*6a730*/  LDL R28, [R1+0x368] ;  /* 0x00036800011c7983 */ /* 0x000f220000100800 */
[----:B------:R-:W-:-:S04]  /*6a740*/  PRMT R8, R8, 0x3340, R9 ;  /* 0x0000334008087816 */ /* 0x000fc80000000009 */
[----:B------:R-:W-:Y:S02]  /*6a750*/  PRMT R17, R8, 0x5410, R14 ;  /* 0x0000541008117816 */ /* 0x000fe4000000000e */
[----:B------:R-:W4:Y:S01]  /*6a760*/  LDL R14, [R1+0x230] ;  /* 0x00023000010e7983 */ /* 0x000f220000100800 */
[----:B--2---:R-:W-:-:S03]  /*6a770*/  LOP3.LUT R10, R27, 0xffff, RZ, 0xc0, !PT ;  /* 0x0000ffff1b0a7812 */ /* 0x004fc600078ec0ff */
[----:B------:R-:W2:Y:S01]  /*6a780*/  LDL R27, [R1+0x228] ;  /* 0x00022800011b7983 */ /* 0x000ea20000100800 */
[----:B------:R-:W-:Y:S02]  /*6a790*/  LOP3.LUT R9, R11, 0xffff, RZ, 0xc0, !PT ;  /* 0x0000ffff0b097812 */ /* 0x000fe400078ec0ff */
[----:B------:R-:W-:-:S04]  /*6a7a0*/  LOP3.LUT R8, R12, 0xffff, RZ, 0xc0, !PT ;  /* 0x0000ffff0c087812 */ /* 0x000fc800078ec0ff */
[----:B------:R-:W-:Y:S02]  /*6a7b0*/  PRMT R9, R8, 0x3340, R9 ;  /* 0x0000334008097816 */ /* 0x000fe40000000009 */
[----:B------:R-:W-:-:S04]  /*6a7c0*/  LOP3.LUT R8, R13, 0xffff, RZ, 0xc0, !PT ;  /* 0x0000ffff0d087812 */ /* 0x000fc800078ec0ff */
[----:B------:R-:W-:Y:S02]  /*6a7d0*/  PRMT R8, R8, 0x3340, R10 ;  /* 0x0000334008087816 */ /* 0x000fe4000000000a */
[----:B------:R-:W-:Y:S02]  /*6a7e0*/  LOP3.LUT R10, R26, 0xffff, RZ, 0xc0, !PT ;  /* 0x0000ffff1a0a7812 */ /* 0x000fe400078ec0ff */
[----:B------:R-:W2:Y:S01]  /*6a7f0*/  LDL R26, [R1+0x364] ;  /* 0x00036400011a7983 */ /* 0x000ea20000100800 */
[----:B------:R-:W-:Y:S02]  /*6a800*/  PRMT R16, R8, 0x5410, R9 ;  /* 0x0000541008107816 */ /* 0x000fe40000000009 */
[----:B------:R-:W-:Y:S02]  /*6a810*/  LOP3.LUT R9, R2, 0xffff, RZ, 0xc0, !PT ;  /* 0x0000ffff02097812 */ /* 0x000fe400078ec0ff */
[----:B------:R-:W-:-:S04]  /*6a820*/  LOP3.LUT R8, R3, 0xffff, RZ, 0xc0, !PT ;  /* 0x0000ffff03087812 */ /* 0x000fc800078ec0ff */
[----:B------:R-:W-:Y:S02]  /*6a830*/  PRMT R9, R8, 0x3340, R9 ;  /* 0x0000334008097816 */ /* 0x000fe40000000009 */
[----:B------:R-:W-:-:S04]  /*6a840*/  LOP3.LUT R8, R4, 0xffff, RZ, 0xc0, !PT ;  /* 0x0000ffff04087812 */ /* 0x000fc800078ec0ff */
[----:B------:R-:W-:-:S04]  /*6a850*/  PRMT R8, R8, 0x3340, R10 ;  /* 0x0000334008087816 */ /* 0x000fc8000000000a */
[----:B-1----:R-:W-:Y:S02]  /*6a860*/  PRMT R19, R8, 0x5410, R9 ;  /* 0x0000541008137816 */ /* 0x002fe40000000009 */
[----:B------:R-:W-:Y:S02]  /*6a870*/  LOP3.LUT R9, R5, 0xffff, RZ, 0xc0, !PT ;  /* 0x0000ffff05097812 */ /* 0x000fe400078ec0ff */
[----:B------:R-:W-:-:S04]  /*6a880*/  LOP3.LUT R8, R6, 0xffff, RZ, 0xc0, !PT ;  /* 0x0000ffff06087812 */ /* 0x000fc800078ec0ff */
[----:B------:R-:W-:Y:S02]  /*6a890*/  PRMT R9, R8, 0x3340, R9 ;  /* 0x0000334008097816 */ /* 0x000fe40000000009 */
[----:B------:R-:W-:Y:S02]  /*6a8a0*/  LOP3.LUT R8, R7, 0xffff, RZ, 0xc0, !PT ;  /* 0x0000ffff07087812 */ /* 0x000fe400078ec0ff */
[----:B---3--:R-:W-:Y:S02]  /*6a8b0*/  LOP3.LUT R10, R20, 0xffff, RZ, 0xc0, !PT ;  /* 0x0000ffff140a7812 */ /* 0x008fe400078ec0ff */
[----:B------:R-:W3:Y:S02]  /*6a8c0*/  LDL R20, [R1+0x240] ;  /* 0x0002400001147983 */ /* 0x000ee40000100800 */
[----:B------:R-:W-:-:S04]  /*6a8d0*/  PRMT R8, R8, 0x3340, R10 ;  /* 0x0000334008087816 */ /* 0x000fc8000000000a */
[----:B------:R-:W-:Y:S02]  /*6a8e0*/  PRMT R18, R8, 0x5410, R9 ;  /* 0x0000541008127816 */ /* 0x000fe40000000009 */
[----:B------:R-:W-:Y:S02]  /*6a8f0*/  LOP3.LUT R8, R21, 0xffff, RZ, 0xc0, !PT ;  /* 0x0000ffff15087812 */ /* 0x000fe400078ec0ff */
[----:B------:R-:W3:Y:S04]  /*6a900*/  LDL R21, [R1+0x238] ;  /* 0x0002380001157983 */ /* 0x000ee80000100800 */
[----:B------:R0:W-:Y:S04]  /*6a910*/  STS.128 [R29+0x40], R16 ;  /* 0x000040101d007388 */ /* 0x0001e80000000c00 */
[----:B------:R1:W-:Y:S04]  /*6a920*/  STL [R1+0x7e4], R11 ;  /* 0x0007e40b01007387 */ /* 0x0003e80000100800 */
[----:B0-----:R-:W3:Y:S04]  /*6a930*/  LDL R19, [R1+0x260] ;  /* 0x0002600001137983 */ /* 0x001ee80000100800 */
[----:B------:R0:W-:Y:S04]  /*6a940*/  STL [R1+0x7e8], R12 ;  /* 0x0007e80c01007387 */ /* 0x0001e80000100800 */
[----:B------:R3:W-:Y:S04]  /*6a950*/  STL [R1+0x7ec], R13 ;  /* 0x0007ec0d01007387 */ /* 0x0007e80000100800 */
[----:B------:R-:W3:Y:S04]  /*6a960*/  LDL R17, [R1+0x520] ;  /* 0x0005200001117983 */ /* 0x000ee80000100800 */
[----:B------:R-:W3:Y:S01]  /*6a970*/  LDL R18, [R1+0x524] ;  /* 0x0005240001127983 */ /* 0x000ee20000100800 */
[----:B----4-:R-:W-:-:S03]  /*6a980*/  LOP3.LUT R10, R28, 0xffff, RZ, 0xc0, !PT ;  /* 0x0000ffff1c0a7812 */ /* 0x010fc600078ec0ff */
[----:B------:R-:W4:Y:S01]  /*6a990*/  LDL R28, [R1+0x36c] ;  /* 0x00036c00011c7983 */ /* 0x000f220000100800 */
[----:B------:R-:W-:-:S03]  /*6a9a0*/  LOP3.LUT R9, R14, 0xffff, RZ, 0xc0, !PT ;  /* 0x0000ffff0e097812 */ /* 0x000fc600078ec0ff */
[----:B------:R-:W4:Y:S01]  /*6a9b0*/  LDL R14, [R1+0x23c] ;  /* 0x00023c00010e7983 */ /* 0x000f220000100800 */
[----:B------:R-:W-:Y:S02]  /*6a9c0*/  PRMT R9, R8, 0x3340, R9 ;  /* 0x0000334008097816 */ /* 0x000fe40000000009 */
[----:B--2---:R-:W-:Y:S02]  /*6a9d0*/  LOP3.LUT R8, R27, 0xffff, RZ, 0xc0, !PT ;  /* 0x0000ffff1b087812 */ /* 0x004fe400078ec0ff */
[----:B------:R-:W2:Y:S02]  /*6a9e0*/  LDL R27, [R1+0x234] ;  /* 0x00023400011b7983 */ /* 0x000ea40000100800 */
[----:B------:R-:W-:Y:S02]  /*6a9f0*/  PRMT R8, R8, 0x3340, R10 ;  /* 0x0000334008087816 */ /* 0x000fe4000000000a */
[----:B------:R-:W-:Y:S02]  /*6aa00*/  LOP3.LUT R10, R15, 0xffff, RZ, 0xc0, !PT ;  /* 0x0000ffff0f0a7812 */ /* 0x000fe400078ec0ff */
[----:B------:R-:W2:Y:S01]  /*6aa10*/  LDL R15, [R1+0x25c] ;  /* 0x00025c00010f7983 */ /* 0x000ea20000100800 */
[----:B-1----:R-:W-:-:S03]  /*6aa20*/  LOP3.LUT R11, R26, 0xffff, RZ, 0xc0, !PT ;  /* 0x0000ffff1a0b7812 */ /* 0x002fc600078ec0ff */
[----:B------:R-:W2:Y:S01]  /*6aa30*/  LDL R26, [R1+0x258] ;  /* 0x00025800011a7983 */ /* 0x000ea20000100800 */
[----:B------:R-:W-:Y:S02]  /*6aa40*/  PRMT R9, R8, 0x5410, R9 ;  /* 0x0000541008097816 */ /* 0x000fe40000000009 */
[----:B------:R-:W-:Y:S02]  /*6aa50*/  LOP3.LUT R8, R25, 0xffff, RZ, 0xc0, !PT ;  /* 0x0000ffff19087812 */ /* 0x000fe400078ec0ff */
[----:B------:R-:W2:Y:S02]  /*6aa60*/  LDL R25, [R1+0x378] ;  /* 0x0003780001197983 */ /* 0x000ea40000100800 */
[----:B------:R-:W-:Y:S02]  /*6aa70*/  PRMT R10, R8, 0x3340, R10 ;  /* 0x00003340080a7816 */ /* 0x000fe4000000000a */
[----:B------:R-:W-:-:S04]  /*6aa80*/  LOP3.LUT R8, R0, 0xffff, RZ, 0xc0, !PT ;  /* 0x0000ffff00087812 */ /* 0x000fc800078ec0ff */
[----:B------:R-:W-:Y:S02]  /*6aa90*/  PRMT R8, R8, 0x3340, R11 ;  /* 0x0000334008087816 */ /* 0x000fe4000000000b */
[----:B------:R-:W-:Y:S02]  /*6aaa0*/  LOP3.LUT R11, R24, 0xffff, RZ, 0xc0, !PT ;  /* 0x0000ffff180b7812 */ /* 0x000fe400078ec0ff */
[----:B------:R-:W-:Y:S01]  /*6aab0*/  PRMT R8, R8, 0x5410, R10 ;  /* 0x0000541008087816 */ /* 0x000fe2000000000a */
[----:B------:R-:W2:Y:S01]  /*6aac0*/  LDL R24, [R1+0x254] ;  /* 0x0002540001187983 */ /* 0x000ea20000100800 */
[----:B------:R-:W-:-:S03]  /*6aad0*/  LOP3.LUT R10, R23, 0xffff, RZ, 0xc0, !PT ;  /* 0x0000ffff170a7812 */ /* 0x000fc600078ec0ff */
[----:B------:R-:W2:Y:S01]  /*6aae0*/  LDL R23, [R1+0x250] ;  /* 0x0002500001177983 */ /* 0x000ea20000100800 */
[----:B------:R-:W-:Y:S02]  /*6aaf0*/  PRMT R11, R10, 0x3340, R11 ;  /* 0x000033400a0b7816 */ /* 0x000fe4000000000b */
[----:B0-----:R-:W-:Y:S02]  /*6ab00*/  LOP3.LUT R12, R22, 0xffff, RZ, 0xc0, !PT ;  /* 0x0000ffff160c7812 */ /* 0x001fe400078ec0ff */
[----:B------:R-:W2:Y:S01]  /*6ab10*/  LDL R22, [R1+0x374] ;  /* 0x0003740001167983 */ /* 0x000ea20000100800 */
[----:B---3--:R-:W-:-:S03]  /*6ab20*/  LOP3.LUT R10, R20, 0xffff, RZ, 0xc0, !PT ;  /* 0x0000ffff140a7812 */ /* 0x008fc600078ec0ff */
[----:B------:R-:W3:Y:S01]  /*6ab30*/  LDL R20, [R1+0x24c] ;  /* 0x00024c0001147983 */ /* 0x000ee20000100800 */
[----:B------:R-:W-:-:S04]  /*6ab40*/  PRMT R10, R10, 0x3340, R12 ;  /* 0x000033400a0a7816 */ /* 0x000fc8000000000c */
[----:B------:R-:W-:Y:S02]  /*6ab50*/  PRMT R11, R10, 0x5410, R11 ;  /* 0x000054100a0b7816 */ /* 0x000fe4000000000b */
[----:B------:R-:W-:Y:S02]  /*6ab60*/  LOP3.LUT R10, R21, 0xffff, RZ, 0xc0, !PT ;  /* 0x0000ffff150a7812 */ /* 0x000fe400078ec0ff */
        /* <DEDUP_REMOVED lines=8> */
[----:B------:R-:W-:-:S04]  /*6abf0*/  PRMT R10, R10, 0x3340, R13 ;  /* 0x000033400a0a7816 */ /* 0x000fc8000000000d */
[----:B------:R-:W-:-:S05]  /*6ac00*/  PRMT R10, R10, 0x5410, R12 ;  /* 0x000054100a0a7816 */ /* 0x000fca000000000c */
[----:B------:R0:W-:Y:S02]  /*6ac10*/  STS.128 [R29+0x50], R8 ;  /* 0x000050081d007388 */ /* 0x0001e40000000c00 */
[----:B0-----:R-:W-:Y:S02]  /*6ac20*/  LOP3.LUT R9, R19, 0xffff, RZ, 0xc0, !PT ;  /* 0x0000ffff13097812 */ /* 0x001fe400078ec0ff */
[----:B------:R-:W-:Y:S01]  /*6ac30*/  LOP3.LUT R8, R15, 0xffff, RZ, 0xc0, !PT ;  /* 0x0000ffff0f087812 */ /* 0x000fe200078ec0ff */
[----:B------:R-:W2:Y:S04]  /*6ac40*/  LDL R19, [R1+0x26c] ;  /* 0x00026c0001137983 */ /* 0x000ea80000100800 */
[----:B------:R-:W2:Y:S01]  /*6ac50*/  LDL R15, [R1+0x268] ;  /* 0x00026800010f7983 */ /* 0x000ea20000100800 */
[----:B------:R-:W-:-:S02]  /*6ac60*/  PRMT R9, R8, 0x3340, R9 ;  /* 0x0000334008097816 */ /* 0x000fc40000000009 */
[----:B------:R-:W-:Y:S02]  /*6ac70*/  LOP3.LUT R8, R26, 0xffff, RZ, 0xc0, !PT ;  /* 0x0000ffff1a087812 */ /* 0x000fe400078ec0ff */
[----:B------:R-:W2:Y:S01]  /*6ac80*/  LDL R26, [R1+0x264] ;  /* 0x00026400011a7983 */ /* 0x000ea20000100800 */
[----:B------:R-:W-:-:S03]  /*6ac90*/  LOP3.LUT R10, R25, 0xffff, RZ, 0xc0, !PT ;  /* 0x0000ffff190a7812 */ /* 0x000fc600078ec0ff */
[----:B------:R-:W2:Y:S01]  /*6aca0*/  LDL R25, [R1+0x37c] ;  /* 0x00037c0001197983 */ /* 0x000ea20000100800 */
[----:B------:R-:W-:Y:S02]  /*6acb0*/  PRMT R8, R8, 0x3340, R10 ;  /* 0x0000334008087816 */ /* 0x000fe4000000000a */
[----:B------:R-:W-:Y:S02]  /*6acc0*/  LOP3.LUT R10, R24, 0xffff, RZ, 0xc0, !PT ;  /* 0x0000ffff180a7812 */ /* 0x000fe400078ec0ff */
[----:B------:R-:W-:Y:S01]  /*6acd0*/  PRMT R9, R8, 0x5410, R9 ;  /* 0x0000541008097816 */ /* 0x000fe20000000009 */
[----:B------:R-:W2:Y:S01]  /*6ace0*/  LDL R24, [R1+0x290] ;  /* 0x0002900001187983 */ /* 0x000ea20000100800 */
[----:B------:R-:W-:-:S03]  /*6acf0*/  LOP3.LUT R8, R23, 0xffff, RZ, 0xc0, !PT ;  /* 0x0000ffff17087812 */ /* 0x000fc600078ec0ff */
[----:B------:R-:W2:Y:S01]  /*6ad00*/  LDL R23, [R1+0x28c] ;  /* 0x00028c0001177983 */ /* 0x000ea20000100800 */
[----:B------:R-:W-:Y:S02]  /*6ad10*/  PRMT R10, R8, 0x3340, R10 ;  /* 0x00003340080a7816 */ /* 0x000fe4000000000a */
[----:B------:R-:W-:Y:S02]  /*6ad20*/  LOP3.LUT R11, R22, 0xffff, RZ, 0xc0, !PT ;  /* 0x0000ffff160b7812 */ /* 0x000fe400078ec0ff */
[----:B---3--:R-:W-:Y:S01]  /*6ad30*/  LOP3.LUT R8, R20, 0xffff, RZ, 0xc0, !PT ;  /* 0x0000ffff14087812 */ /* 0x008fe200078ec0ff */
[----:B------:R-:W3:Y:S04]  /*6ad40*/  LDL R22, [R1+0x388] ;  /* 0x0003880001167983 */ /* 0x000ee80000100800 */
        /* <DEDUP_REMOVED lines=13> */
[----:B------:R-:W-:Y:S02]  /*6ae20*/  PRMT R11, R10, 0x5410, R11 ;  /* 0x000054100a0b7816 */ /* 0x000fe4000000000b */
[----:B------:R-:W-:Y:S02]  /*6ae30*/  LOP3.LUT R12, R19, 0xffff, RZ, 0xc0, !PT ;  /* 0x0000ffff130c7812 */ /* 0x000fe400078ec0ff */
[----:B------:R-:W2:Y:S01]  /*6ae40*/  LDL R19, [R1+0x2a8] ;  /* 0x0002a80001137983 */ /* 0x000ea20000100800 */
[----:B------:R-:W-:-:S03]  /*6ae50*/  LOP3.LUT R10, R15, 0xffff, RZ, 0xc0, !PT ;  /* 0x0000ffff0f0a7812 */ /* 0x000fc600078ec0ff */
[----:B------:R-:W2:Y:S01]  /*6ae60*/  LDL R15, [R1+0x2a4] ;  /* 0x0002a400010f7983 */ /* 0x000ea20000100800 */
[----:B------:R-:W-:Y:S02]  /*6ae70*/  PRMT R12, R10, 0x3340, R12 ;  /* 0x000033400a0c7816 */ /* 0x000fe4000000000c */
[----:B------:R-:W-:Y:S02]  /*6ae80*/  LOP3.LUT R10, R26, 0xffff, RZ, 0xc0, !PT ;  /* 0x0000ffff1a0a7812 */ /* 0x000fe400078ec0ff */
[----:B------:R-:W2:Y:S01]  /*6ae90*/  LDL R26, [R1+0x2a0] ;  /* 0x0002a000011a7983 */ /* 0x000ea20000100800 */
[----:B------:R-:W-:-:S03]  /*6aea0*/  LOP3.LUT R13, R25, 0xffff, RZ, 0xc0, !PT ;  /* 0x0000ffff190d7812 */ /* 0x000fc600078ec0ff */
[----:B------:R-:W2:Y:S01]  /*6aeb0*/  LDL R25, [R1+0x390] ;  /* 0x0003900001197983 */ /* 0x000ea20000100800 */
        /* <DEDUP_REMOVED lines=8> */
[----:B---3--:R-:W-:Y:S02]  /*6af40*/  LOP3.LUT R10, R22, 0xffff, RZ, 0xc0, !PT ;  /* 0x0000ffff160a7812 */ /* 0x008fe400078ec0ff */
[----:B------:R-:W-:Y:S01]  /*6af50*/  LOP3.LUT R8, R20, 0xffff, RZ, 0xc0, !PT ;  /* 0x0000ffff14087812 */ /* 0x000fe200078ec0ff */
        /* <DEDUP_REMOVED lines=25> */
[----:B------:R-:W-:Y:S02]  /*6b0f0*/  PRMT R11, R10, 0x5410, R11 ;  /* 0x000054100a0b7816 */ /* 0x000fe4000000000b */
[----:B------:R-:W-:Y:S02]  /*6b100*/  LOP3.LUT R12, R24, 0xffff, RZ, 0xc0, !PT ;  /* 0x0000ffff180c7812 */ /* 0x000fe400078ec0ff */
[----:B------:R-:W2:Y:S01]  /*6b110*/  LDL R24, [R1+0x2d8] ;  /* 0x0002d80001187983 */ /* 0x000ea20000100800 */
[----:B------:R-:W-:-:S03]  /*6b120*/  LOP3.LUT R10, R23, 0xffff, RZ, 0xc0, !PT ;  /* 0x0000ffff170a7812 */ /* 0x000fc600078ec0ff */
[----:B------:R-:W2:Y:S01]  /*6b130*/  LDL R23, [R1+0x2d4] ;  /* 0x0002d40001177983 */ /* 0x000ea20000100800 */
[----:B------:R-:W-:Y:S02]  /*6b140*/  PRMT R12, R10, 0x3340, R12 ;  /* 0x000033400a0c7816 */ /* 0x000fe4000000000c */
[----:B---3--:R-:W-:Y:S02]  /*6b150*/  LOP3.LUT R13, R22, 0xffff, RZ, 0xc0, !PT ;  /* 0x0000ffff160d7812 */ /* 0x008fe400078ec0ff */
[----:B------:R-:W3:Y:S01]  /*6b160*/  LDL R22, [R1+0x3a0] ;  /* 0x0003a00001167983 */ /* 0x000ee20000100800 */
[----:B------:R-:W-:-:S03]  /*6b170*/  LOP3.LUT R10, R20, 0xffff, RZ, 0xc0, !PT ;  /* 0x0000ffff140a7812 */ /* 0x000fc600078ec0ff */
[----:B------:R-:W3:Y:S01]  /*6b180*/  LDL R20, [R1+0x2d0] ;  /* 0x0002d00001147983 */ /* 0x000ee20000100800 */
[----:B------:R-:W-:-:S04]  /*6b190*/  PRMT R10, R10, 0x3340, R13 ;  /* 0x000033400a0a7816 */ /* 0x000fc8000000000d */
[----:B------:R-:W-:-:S05]  /*6b1a0*/  PRMT R10, R10, 0x5410, R12 ;  /* 0x000054100a0a7816 */ /* 0x000fca000000000c */
[----:B------:R0:W-:Y:S02]  /*6b1b0*/  STS.128 [R29+0x70], R8 ;  /* 0x000070081d007388 */ /* 0x0001e40000000c00 */
[----:B0-----:R-:W-:Y:S02]  /*6b1c0*/  LOP3.LUT R8, R21, 0xffff, RZ, 0xc0, !PT ;  /* 0x0000ffff15087812 */ /* 0x001fe400078ec0ff */
        /* <DEDUP_REMOVED lines=315> */
[----:B------:R-:W4:Y:S01]  /*6c580*/  LDL R26, [R1+0x544] ;  /* 0x00054400011a7983 */ /* 0x000f220000100800 */
[----:B------:R-:W-:Y:S02]  /*6c590*/  LOP3.LUT R10, R17, 0xffff, RZ, 0xc0, !PT ;  /* 0x0000ffff110a7812 */ /* 0x000fe400078ec0ff */
[----:B------:R-:W-:Y:S02]  /*6c5a0*/  LOP3.LUT R8, R25, 0xffff, RZ, 0xc0, !PT ;  /* 0x0000ffff19087812 */ /* 0x000fe400078ec0ff */
[----:B------:R-:W4:Y:S02]  /*6c5b0*/  LDL R25, [R1+0x548] ;  /* 0x0005480001197983 */ /* 0x000f240000100800 */
[----:B------:R-:W-:-:S02]  /*6c5c0*/  PRMT R9, R8, 0x3340, R9 ;  /* 0x0000334008097816 */ /* 0x000fc40000000009 */
[----:B------:R-:W-:Y:S02]  /*6c5d0*/  LOP3.LUT R8, R24, 0xffff, RZ, 0xc0, !PT ;  /* 0x0000ffff18087812 */ /* 0x000fe400078ec0ff */
[----:B------:R-:W-:Y:S01]  /*6c5e0*/  LOP3.LUT R12, R15, 0xffff, RZ, 0xc0, !PT ;  /* 0x0000ffff0f0c7812 */ /* 0x000fe200078ec0ff */
[----:B------:R-:W4:Y:S01]  /*6c5f0*/  LDL R24, [R1+0x54c] ;  /* 0x00054c0001187983 */ /* 0x000f220000100800 */
[----:B------:R-:W-:Y:S02]  /*6c600*/  PRMT R8, R8, 0x3340, R10 ;  /* 0x0000334008087816 */ /* 0x000fe4000000000a */
[----:B------:R-:W-:Y:S02]  /*6c610*/  LOP3.LUT R10, R23, 0xffff, RZ, 0xc0, !PT ;  /* 0x0000ffff170a7812 */ /* 0x000fe400078ec0ff */
[----:B------:R-:W-:Y:S01]  /*6c620*/  PRMT R9, R8, 0x5410, R9 ;  /* 0x0000541008097816 */ /* 0x000fe20000000009 */
[----:B------:R-:W4:Y:S01]  /*6c630*/  LDL R23, [R1+0x554] ;  /* 0x0005540001177983 */ /* 0x000f220000100800 */
[----:B------:R-:W-:-:S02]  /*6c640*/  LOP3.LUT R8, R18, 0xffff, RZ, 0xc0, !PT ;  /* 0x0000ffff12087812 */ /* 0x000fc400078ec0ff */
[----:B---3--:R-:W-:Y:S01]  /*6c650*/  LOP3.LUT R11, R22, 0xffff, RZ, 0xc0, !PT ;  /* 0x0000ffff160b7812 */ /* 0x008fe200078ec0ff */
[----:B------:R-:W3:Y:S01]  /*6c660*/  LDL R18, [R1+0x588] ;  /* 0x0005880001127983 */ /* 0x000ee20000100800 */
[----:B------:R-:W-:Y:S02]  /*6c670*/  PRMT R10, R8, 0x3340, R10 ;  /* 0x00003340080a7816 */ /* 0x000fe4000000000a */
[----:B------:R-:W-:Y:S01]  /*6c680*/  LOP3.LUT R8, R20, 0xffff, RZ, 0xc0, !PT ;  /* 0x0000ffff14087812 */ /* 0x000fe200078ec0ff */
[----:B------:R-:W3:Y:S03]  /*6c690*/  LDL R22, [R1+0x560] ;  /* 0x0005600001167983 */ /* 0x000ee60000100800 */
[----:B------:R-:W-:Y:S01]  /*6c6a0*/  PRMT R8, R8, 0x3340, R11 ;  /* 0x0000334008087816 */ /* 0x000fe2000000000b */
[----:B------:R-:W3:Y:S01]  /*6c6b0*/  LDL R20, [R1+0x558] ;  /* 0x0005580001147983 */ /* 0x000ee20000100800 */
[----:B------:R-:W-:-:S02]  /*6c6c0*/  LOP3.LUT R11, R19, 0xffff, RZ, 0xc0, !PT ;  /* 0x0000ffff130b7812 */ /* 0x000fc400078ec0ff */
[----:B------:R-:W-:Y:S01]  /*6c6d0*/  PRMT R8, R8, 0x5410, R10 ;  /* 0x0000541008087816 */ /* 0x000fe2000000000a */
[----:B------:R-:W3:Y:S01]  /*6c6e0*/  LDL R19, [R1+0x578] ;  /* 0x0005780001137983 */ /* 0x000ee20000100800 */
[----:B------:R-:W-:-:S03]  /*6c6f0*/  LOP3.LUT R10, R21, 0xffff, RZ, 0xc0, !PT ;  /* 0x0000ffff150a7812 */ /* 0x000fc600078ec0ff */
[----:B------:R-:W3:Y:S01]  /*6c700*/  LDL R21, [R1+0x55c] ;  /* 0x00055c0001157983 */ /* 0x000ee20000100800 */
[----:B------:R-:W-:Y:S02]  /*6c710*/  PRMT R11, R10, 0x3340, R11 ;  /* 0x000033400a0b7816 */ /* 0x000fe4000000000b */
[----:B--2---:R-:W-:Y:S02]  /*6c720*/  LOP3.LUT R10, R27, 0xffff, RZ, 0xc0, !PT ;  /* 0x0000ffff1b0a7812 */ /* 0x004fe400078ec0ff */
[----:B------:R-:W2:Y:S02]  /*6c730*/  LDL R27, [R1+0x564] ;  /* 0x00056400011b7983 */ /* 0x000ea40000100800 */
[----:B------:R-:W-:-:S04]  /*6c740*/  PRMT R10, R10, 0x3340, R12 ;  /* 0x000033400a0a7816 */ /* 0x000fc8000000000c */
[----:B------:R-:W-:Y:S02]  /*6c750*/  PRMT R11, R10, 0x5410, R11 ;  /* 0x000054100a0b7816 */ /* 0x000fe4000000000b */
[----:B----4-:R-:W-:Y:S02]  /*6c760*/  LOP3.LUT R12, R28, 0xffff, RZ, 0xc0, !PT ;  /* 0x0000ffff1c0c7812 */ /* 0x010fe400078ec0ff */
[----:B------:R-:W4:Y:S01]  /*6c770*/  LDL R28, [R1+0x570] ;  /* 0x00057000011c7983 */ /* 0x000f220000100800 */
[----:B------:R-:W-:-:S03]  /*6c780*/  LOP3.LUT R10, R26, 0xffff, RZ, 0xc0, !PT ;  /* 0x0000ffff1a0a7812 */ /* 0x000fc600078ec0ff */
[----:B------:R-:W4:Y:S01]  /*6c790*/  LDL R26, [R1+0x568] ;  /* 0x00056800011a7983 */ /* 0x000f220000100800 */
[----:B------:R-:W-:Y:S02]  /*6c7a0*/  LOP3.LUT R13, R14, 0xffff, RZ, 0xc0, !PT ;  /* 0x0000ffff0e0d7812 */ /* 0x000fe400078ec0ff */
[----:B------:R-:W-:Y:S02]  /*6c7b0*/  PRMT R12, R10, 0x3340, R12 ;  /* 0x000033400a0c7816 */ /* 0x000fe4000000000c */
[----:B------:R-:W-:Y:S02]  /*6c7c0*/  LOP3.LUT R10, R25, 0xffff, RZ, 0xc0, !PT ;  /* 0x0000ffff190a7812 */ /* 0x000fe400078ec0ff */
[----:B------:R-:W4:Y:S02]  /*6c7d0*/  LDL R25, [R1+0x594] ;  /* 0x0005940001197983 */ /* 0x000f240000100800 */
[----:B------:R-:W-:Y:S02]  /*6c7e0*/  PRMT R10, R10, 0x3340, R13 ;  /* 0x000033400a0a7816 */ /* 0x000fe4000000000d */
[----:B------:R-:W4:Y:S02]  /*6c7f0*/  LDL R13, [R1+0x56c] ;  /* 0x00056c00010d7983 */ /* 0x000f240000100800 */
[----:B------:R-:W-:-:S02]  /*6c800*/  PRMT R10, R10, 0x5410, R12 ;  /* 0x000054100a0a7816 */ /* 0x000fc4000000000c */
[----:B------:R-:W4:Y:S04]  /*6c810*/  LDL R12, [R1+0x580] ;  /* 0x00058000010c7983 */ /* 0x000f280000100800 */
[----:B------:R0:W-:Y:S02]  /*6c820*/  STS.128 [R29+0xf0], R8 ;  /* 0x0000f0081d007388 */ /* 0x0001e40000000c00 */
[----:B0-----:R-:W-:Y:S02]  /*6c830*/  LOP3.LUT R9, R24, 0xffff, RZ, 0xc0, !PT ;  /* 0x0000ffff18097812 */ /* 0x001fe400078ec0ff */
[----:B------:R-:W4:Y:S01]  /*6c840*/  LDL R11, [R1+0x574] ;  /* 0x00057400010b7983 */ /* 0x000f220000100800 */
[----:B---3--:R-:W-:Y:S02]  /*6c850*/  LOP3.LUT R16, R22, 0xffff, RZ, 0xc0, !PT ;  /* 0x0000ffff16107812 */ /* 0x008fe400078ec0ff */
[----:B------:R-:W-:Y:S01]  /*6c860*/  LOP3.LUT R8, R23, 0xffff, RZ, 0xc0, !PT ;  /* 0x0000ffff17087812 */ /* 0x000fe200078ec0ff */
[----:B------:R-:W3:Y:S01]  /*6c870*/  LDL R10, [R1+0x57c] ;  /* 0x00057c00010a7983 */ /* 0x000ee20000100800 */
[----:B------:R-:W-:-:S02]  /*6c880*/  LOP3.LUT R14, R20, 0xffff, RZ, 0xc0, !PT ;  /* 0x0000ffff140e7812 */ /* 0x000fc400078ec0ff */
[----:B------:R-:W-:Y:S01]  /*6c890*/  PRMT R15, R8, 0x3340, R9 ;  /* 0x00003340080f7816 */ /* 0x000fe20000000009 */
[----:B------:R-:W3:Y:S01]  /*6c8a0*/  LDL R24, [R1+0x59c] ;  /* 0x00059c0001187983 */ /* 0x000ee20000100800 */
[----:B------:R-:W-:-:S03]  /*6c8b0*/  PRMT R14, R14, 0x3340, R16 ;  /* 0x000033400e0e7816 */ /* 0x000fc60000000010 */
[----:B------:R-:W3:Y:S01]  /*6c8c0*/  LDL R8, [R1+0x584] ;  /* 0x0005840001087983 */ /* 0x000ee20000100800 */
[----:B------:R-:W-:-:S03]  /*6c8d0*/  PRMT R17, R14, 0x5410, R15 ;  /* 0x000054100e117816 */ /* 0x000fc6000000000f */
[----:B------:R-:W3:Y:S04]  /*6c8e0*/  LDL R9, [R1+0x590] ;  /* 0x0005900001097983 */ /* 0x000ee80000100800 */
[----:B------:R-:W3:Y:S04]  /*6c8f0*/  LDL R15, [R1+0x58c] ;  /* 0x00058c00010f7983 */ /* 0x000ee80000100800 */
[----:B------:R-:W3:Y:S04]  /*6c900*/  LDL R14, [R1+0x5a0] ;  /* 0x0005a000010e7983 */ /* 0x000ee80000100800 */
[----:B------:R-:W3:Y:S01]  /*6c910*/  LDL R22, [R1+0x5a4] ;  /* 0x0005a40001167983 */ /* 0x000ee20000100800 */
[----:B------:R-:W-:-:S03]  /*6c920*/  LOP3.LUT R20, R21, 0xffff, RZ, 0xc0, !PT ;  /* 0x0000ffff15147812 */ /* 0x000fc600078ec0ff */
[----:B------:R-:W3:Y:S01]  /*6c930*/  LDL R23, [R1+0x5ac] ;  /* 0x0005ac0001177983 */ /* 0x000ee20000100800 */
[----:B--2---:R-:W-:-:S03]  /*6c940*/  LOP3.LUT R16, R27, 0xffff, RZ, 0xc0, !PT ;  /* 0x0000ffff1b107812 */ /* 0x004fc600078ec0ff */
[----:B------:R-:W2:Y:S01]  /*6c950*/  LDL R27, [R1+0x598] ;  /* 0x00059800011b7983 */ /* 0x000ea20000100800 */
[----:B------:R-:W-:Y:S02]  /*6c960*/  PRMT R20, R16, 0x3340, R20 ;  /* 0x0000334010147816 */ /* 0x000fe40000000014 */
[----:B----4-:R-:W-:Y:S02]  /*6c970*/  LOP3.LUT R21, R28, 0xffff, RZ, 0xc0, !PT ;  /* 0x0000ffff1c157812 */ /* 0x010fe400078ec0ff */
[----:B------:R-:W4:Y:S01]  /*6c980*/  LDL R28, [R1+0x684] ;  /* 0x00068400011c7983 */ /* 0x000f220000100800 */
[----:B------:R-:W-:-:S03]  /*6c990*/  LOP3.LUT R16, R26, 0xffff, RZ, 0xc0, !PT ;  /* 0x0000ffff1a107812 */ /* 0x000fc600078ec0ff */
[----:B------:R-:W4:Y:S01]  /*6c9a0*/  LDL R26, [R1+0x5a8] ;  /* 0x0005a800011a7983 */ /* 0x000f220000100800 */
[----:B------:R-:W-:-:S04]  /*6c9b0*/  PRMT R16, R16, 0x3340, R21 ;  /* 0x0000334010107816 */ /* 0x000fc80000000015 */
[----:B------:R-:W-:Y:S02]  /*6c9c0*/  PRMT R16, R16, 0x5410, R20 ;  /* 0x0000541010107816 */ /* 0x000fe40000000014 */
[----:B------:R-:W4:Y:S01]  /*6c9d0*/  LDL.64 R20, [R1+0x5b8] ;  /* 0x0005b80001147983 */ /* 0x000f220000100a00 */
[----:B------:R-:W-:Y:S02]  /*6c9e0*/  LOP3.LUT R19, R19, 0xffff, RZ, 0xc0, !PT ;  /* 0x0000ffff13137812 */ /* 0x000fe400078ec0ff */
[----:B------:R-:W-:Y:S02]  /*6c9f0*/  LOP3.LUT R18, R18, 0xffff, RZ, 0xc0, !PT ;  /* 0x0000ffff12127812 */ /* 0x000fe400078ec0ff */
[----:B------:R-:W-:Y:S02]  /*6ca00*/  LOP3.LUT R25, R25, 0xffff, RZ, 0xc0, !PT ;  /* 0x0000ffff19197812 */ /* 0x000fe400078ec0ff */
[----:B------:R-:W-:Y:S02]  /*6ca10*/  LOP3.LUT R13, R13, 0xffff, RZ, 0xc0, !PT ;  /* 0x0000ffff0d0d7812 */ /* 0x000fe400078ec0ff */
[----:B------:R-:W-:-:S04]  /*6ca20*/  LOP3.LUT R12, R12, 0xffff, RZ, 0xc0, !PT ;  /* 0x0000ffff0c0c7812 */ /* 0x000fc800078ec0ff */
[----:B------:R-:W-:Y:S02]  /*6ca30*/  PRMT R19, R19, 0x3340, R12 ;  /* 0x0000334013137816 */ /* 0x000fe4000000000c */
[----:B------:R-:W-:Y:S02]  /*6ca40*/  LOP3.LUT R11, R11, 0xffff, RZ, 0xc0, !PT ;  /* 0x0000ffff0b0b7812 */ /* 0x000fe400078ec0ff */
[----:B---3--:R-:W-:Y:S02]  /*6ca50*/  LOP3.LUT R10, R10, 0xffff, RZ, 0xc0, !PT ;  /* 0x0000ffff0a0a7812 */ /* 0x008fe400078ec0ff */
        /* <DEDUP_REMOVED lines=18> */
[----:B------:R1:W-:Y:S04]  /*6cb80*/  STS.128 [R29+0x100], R16 ;  /* 0x000100101d007388 */ /* 0x0003e80000000c00 */
[----:B------:R0:W5:Y:S04]  /*6cb90*/  LDL.LU R9, [R1+0x7dc] ;  /* 0x0007dc0001097983 */ /* 0x0001680000300800 */
[----:B------:R0:W5:Y:S04]  /*6cba0*/  LDL.LU R8, [R1+0x7d8] ;  /* 0x0007d80001087983 */ /* 0x0001680000300800 */
[----:B------:R0:W5:Y:S04]  /*6cbb0*/  LDL.LU R15, [R1+0x7c0] ;  /* 0x0007c000010f7983 */ /* 0x0001680000300800 */
[----:B-1----:R0:W5:Y:S04]  /*6cbc0*/  LDL.LU.64 R18, [R1+0x7d0] ;  /* 0x0007d00001127983 */ /* 0x0021680000300a00 */
[----:B------:R0:W5:Y:S04]  /*6cbd0*/  LDL.LU.64 R16, [R1+0x7c8] ;  /* 0x0007c80001107983 */ /* 0x0001680000300a00 */
[----:B------:R0:W5:Y:S01]  /*6cbe0*/  LDL.LU R24, [R1+0x7b4] ;  /* 0x0007b40001187983 */ /* 0x0001620000300800 */
[----:B--2---:R-:W-:-:S04]  /*6cbf0*/  LOP3.LUT R27, R27, 0xffff, RZ, 0xc0, !PT ;  /* 0x0000ffff1b1b7812 */ /* 0x004fc800078ec0ff */
[----:B------:R-:W-:Y:S02]  /*6cc00*/  PRMT R27, R27, 0x3340, R14 ;  /* 0x000033401b1b7816 */ /* 0x000fe4000000000e */
[----:B------:R0:W5:Y:S02]  /*6cc10*/  LDL.LU R14, [R1+0x7bc] ;  /* 0x0007bc00010e7983 */ /* 0x0001640000300800 */
[----:B------:R-:W-:Y:S02]  /*6cc20*/  PRMT R27, R27, 0x5410, R25 ;  /* 0x000054101b1b7816 */ /* 0x000fe40000000019 */
[----:B----4-:R1:W-:Y:S04]  /*6cc30*/  STS [R29+0x8], R28 ;  /* 0x0000081c1d007388 */ /* 0x0103e80000000800 */
[----:B------:R0:W5:Y:S04]  /*6cc40*/  LDL.LU R25, [R1+0x7b8] ;  /* 0x0007b80001197983 */ /* 0x0001680000300800 */
[----:B-1----:R0:W5:Y:S01]  /*6cc50*/  LDL.LU R28, [R1+0x7a8] ;  /* 0x0007a800011c7983 */ /* 0x0021620000300800 */
[----:B------:R-:W-:-:S04]  /*6cc60*/  LOP3.LUT R26, R26, 0xffff, RZ, 0xc0, !PT ;  /* 0x0000ffff1a1a7812 */ /* 0x000fc800078ec0ff */
[----:B------:R-:W-:Y:S02]  /*6cc70*/  PRMT R26, R26, 0x3340, R23 ;  /* 0x000033401a1a7816 */ /* 0x000fe40000000017 */
[----:B------:R0:W5:Y:S02]  /*6cc80*/  LDL.LU R23, [R1+0x7b0] ;  /* 0x0007b00001177983 */ /* 0x0001640000300800 */
[----:B------:R-:W-:Y:S02]  /*6cc90*/  PRMT R26, R26, 0x5410, R22 ;  /* 0x000054101a1a7816 */ /* 0x000fe40000000016 */
[----:B------:R1:W-:Y:S04]  /*6cca0*/  STS.64 [R29+0x10], R20 ;  /* 0x000010141d007388 */ /* 0x0003e80000000a00 */
[----:B------:R2:W-:Y:S04]  /*6ccb0*/  STS.64 [R29+0x110], R26 ;  /* 0x0001101a1d007388 */ /* 0x0005e80000000a00 */
[----:B------:R0:W5:Y:S04]  /*6ccc0*/  LDL.LU R22, [R1+0x7ac] ;  /* 0x0007ac0001167983 */ /* 0x0001680000300800 */
[----:B-1----:R0:W5:Y:S04]  /*6ccd0*/  LDL.LU.64 R20, [R1+0x7a0] ;  /* 0x0007a00001147983 */ /* 0x0021680000300a00 */
[----:B--2---:R0:W5:Y:S02]  /*6cce0*/  LDL.LU.64 R26, [R1+0x798] ;  /* 0x00079800011a7983 */ /* 0x0041640000300a00 */
.L_x_203:
[----:B------:R-:W-:Y:S05]  /*6ccf0*/  BSYNC.RECONVERGENT B1 ;  /* 0x0000000000017941 */ /* 0x000fea0003800200 */
.L_x_202:
[----:B------:R-:W1:Y:S01]  /*6cd00*/  S2R R29, SR_TID.X ;  /* 0x00000000001d7919 */ /* 0x000e620000002100 */
[----:B------:R-:W-:Y:S01]  /*6cd10*/  BAR.SYNC.DEFER_BLOCKING 0x0 ;  /* 0x0000000000007b1d */ /* 0x000fe20000010000 */
[----:B-1----:R-:W-:-:S13]  /*6cd20*/  ISETP.NE.AND P0, PT, R29, RZ, PT ;  /* 0x000000ff1d00720c */ /* 0x002fda0003f05270 */
[----:B------:R-:W-:Y:S05]  /*6cd30*/  @P0 BRA `(.L_x_204) ;  /* 0x000012e000480947 */ /* 0x000fea0003800000 */
[----:B------:R-:W2:Y:S04]  /*6cd40*/  LDL.LU R29, [R1+0x3d0] ;  /* 0x0003d000011d7983 */ /* 0x000ea80000300800 */
[----:B-----5:R1:W-:Y:S04]  /*6cd50*/  STL [R1+0x944], R8 ;  /* 0x0009440801007387 */ /* 0x0203e80000100800 */
[----:B------:R4:W-:Y:S04]  /*6cd60*/  STL [R1+0x948], R19 ;  /* 0x0009481301007387 */ /* 0x0009e80000100800 */
[----:B-1----:R-:W3:Y:S04]  /*6cd70*/  LDL.LU R8, [R1+0x3d4] ;  /* 0x0003d40001087983 */ /* 0x002ee80000300800 */
[----:B----4-:R-:W4:Y:S01]  /*6cd80*/  LDL.LU R19, [R1+0x330] ;  /* 0x0003300001137983 */ /* 0x010f220000300800 */
[----:B--2---:R-:W-:-:S02]  /*6cd90*/  LOP3.LUT R29, R29, 0xffff, RZ, 0xc0, !PT ;  /* 0x0000ffff1d1d7812 */ /* 0x004fc400078ec0ff */
[----:B---3--:R-:W-:-:S04]  /*6cda0*/  LOP3.LUT R8, R8, 0xffff, RZ, 0xc0, !PT ;  /* 0x0000ffff08087812 */ /* 0x008fc800078ec0ff */
[----:B------:R-:W-:Y:S02]  /*6cdb0*/  PRMT R8, R29, 0x3340, R8 ;  /* 0x000033401d087816 */ /* 0x000fe40000000008 */
[----:B------:R-:W2:Y:S01]  /*6cdc0*/  LDL.LU R29, [R1+0x3cc] ;  /* 0x0003cc00011d7983 */ /* 0x000ea20000300800 */
[----:B----4-:R-:W-:-:S03]  /*6cdd0*/  LOP3.LUT R19, R19, 0xffff, RZ, 0xc0, !PT ;  /* 0x0000ffff13137812 */ /* 0x010fc600078ec0ff */
[----:B------:R1:W-:Y:S04]  /*6cde0*/  STL [R1+0x938], R11 ;  /* 0x0009380b01007387 */ /* 0x0003e80000100800 */
[----:B-1----:R-:W3:Y:S01]  /*6cdf0*/  LDL.LU R11, [R1+0x32c] ;  /* 0x00032c00010b7983 */ /* 0x002ee20000300800 */
[----:B--2---:R-:W-:-:S04]  /*6ce00*/  LOP3.LUT R29, R29, 0xffff, RZ, 0xc0, !PT ;  /* 0x0000ffff1d1d7812 */ /* 0x004fc800078ec0ff */
[----:B------:R-:W-:Y:S01]  /*6ce10*/  PRMT R29, R29, 0x3340, R19 ;  /* 0x000033401d1d7816 */ /* 0x000fe20000000013 */
[----:B------:R1:W-:Y:S03]  /*6ce20*/  STL [R1+0x940], R9 ;  /* 0x0009400901007387 */ /* 0x0003e60000100800 */
[----:B------:R-:W-:Y:S01]  /*6ce30*/  PRMT R29, R29, 0x5410, R8 ;  /* 0x000054101d1d7816 */ /* 0x000fe20000000008 */
[----:B------:R2:W-:Y:S04]  /*6ce40*/  STL [R1+0x92c], R2 ;  /* 0x00092c0201007387 */ /* 0x0005e80000100800 */
[----:B------:R4:W-:Y:S01]  /*6ce50*/  STL [R1+0x3cc], R29 ;  /* 0x0003cc1d01007387 */ /* 0x0009e20000100800 */
[----:B---3--:R-:W-:-:S03]  /*6ce60*/  LOP3.LUT R11, R11, 0xffff, RZ, 0xc0, !PT ;  /* 0x0000ffff0b0b7812 */ /* 0x008fc600078ec0ff */
[----:B-1----:R-:W3:Y:S04]  /*6ce70*/  LDL.LU R9, [R1+0x3c8] ;  /* 0x0003c80001097983 */ /* 0x002ee80000300800 */
[----:B--2---:R-:W2:Y:S04]  /*6ce80*/  LDL.LU R2, [R1+0x338] ;  /* 0x0003380001027983 */ /* 0x004ea80000300800 */
[----:B----4-:R-:W4:Y:S04]  /*6ce90*/  LDL.LU R29, [R1+0x3c0] ;  /* 0x0003c000011d7983 */ /* 0x010f280000300800 */
[----:B------:R1:W-:Y:S04]  /*6cea0*/  STL [R1+0x920], R5 ;  /* 0x0009200501007387 */ /* 0x0003e80000100800 */
[----:B------:R0:W-:Y:S01]  /*6ceb0*/  STL [R1+0x914], R0 ;  /* 0x0009140001007387 */ /* 0x0001e20000100800 */
[----:B------:R-:W-:-:S02]  /*6cec0*/  LOP3.LUT R27, R27, 0xffff, RZ, 0xc0, !PT ;  /* 0x0000ffff1b1b7812 */ /* 0x000fc400078ec0ff */
[----:B------:R-:W-:Y:S01]  /*6ced0*/  LOP3.LUT R28, R28, 0xffff, RZ, 0xc0, !PT ;  /* 0x0000ffff1c1c7812 */ /* 0x000fe200078ec0ff */
[----:B------:R0:W-:Y:S04]  /*6cee0*/  STL [R1+0x93c], R10 ;  /* 0x00093c0a01007387 */ /* 0x0001e80000100800 */
[----:B-1----:R-:W3:Y:S04]  /*6cef0*/  LDL.LU R5, [R1+0x334] ;  /* 0x0003340001057983 */ /* 0x002ee80000300800 */
[----:B0-----:R-:W3:Y:S04]  /*6cf00*/  LDL.LU R0, [R1+0x340] ;  /* 0x0003400001007983 */ /* 0x001ee80000300800 */
[----:B------:R-:W3:Y:S01]  /*6cf10*/  LDL.LU R10, [R1+0x3c4] ;  /* 0x0003c400010a7983 */ /* 0x000ee20000300800 */
[----:B------:R-:W-:-:S03]  /*6cf20*/  LOP3.LUT R21, R21, 0xffff, RZ, 0xc0, !PT ;  /* 0x0000ffff15157812 */ /* 0x000fc600078ec0ff */
[----:B------:R0:W-:Y:S04]  /*6cf30*/  STL [R1+0x928], R3 ;  /* 0x0009280301007387 */ /* 0x0001e80000100800 */
[----:B------:R1:W-:Y:S04]  /*6cf40*/  STL [R1+0x924], R4 ;  /* 0x0009240401007387 */ /* 0x0003e80000100800 */
[----:B------:R1:W-:Y:S04]  /*6cf50*/  STL [R1+0x934], R12 ;  /* 0x0009340c01007387 */ /* 0x0003e80000100800 */
[----:B0-----:R-:W3:Y:S04]  /*6cf60*/  LDL.LU R3, [R1+0x3e0] ;  /* 0x0003e00001037983 */ /* 0x001ee80000300800 */
[----:B-1----:R-:W3:Y:S04]  /*6cf70*/  LDL.LU R4, [R1+0x3dc] ;  /* 0x0003dc0001047983 */ /* 0x002ee80000300800 */
[----:B------:R0:W-:Y:S04]  /*6cf80*/  STL [R1+0x930], R13 ;  /* 0x0009300d01007387 */ /* 0x0001e80000100800 */
[----:B------:R-:W3:Y:S04]  /*6cf90*/  LDL.LU R12, [R1+0x3ec] ;  /* 0x0003ec00010c7983 */ /* 0x000ee80000300800 */
[----:B------:R1:W-:Y:S04]  /*6cfa0*/  STL [R1+0x91c], R6 ;  /* 0x00091c0601007387 */ /* 0x0003e80000100800 */
[----:B0-----:R-:W3:Y:S04]  /*6cfb0*/  LDL.LU R13, [R1+0x3e8] ;  /* 0x0003e800010d7983 */ /* 0x001ee80000300800 */
[----:B------:R0:W-:Y:S04]  /*6cfc0*/  STL [R1+0x918], R7 ;  /* 0x0009180701007387 */ /* 0x0001e80000100800 */
[----:B-1----:R-:W3:Y:S01]  /*6cfd0*/  LDL.LU R6, [R1+0x3f8] ;  /* 0x0003f80001067983 */ /* 0x002ee20000300800 */
[----:B------:R-:W-:-:S03]  /*6cfe0*/  LOP3.LUT R22, R22, 0xffff, RZ, 0xc0, !PT ;  /* 0x0000ffff16167812 */ /* 0x000fc600078ec0ff */
[----:B------:R-:W3:Y:S04]  /*6cff0*/  LDL.LU R8, [R1+0x944] ;  /* 0x0009440001087983 */ /* 0x000ee80000300800 */
[----:B0-----:R-:W3:Y:S01]  /*6d000*/  LDL.LU R7, [R1+0x3f4] ;  /* 0x0003f40001077983 */ /* 0x001ee20000300800 */
[----:B------:R-:W-:-:S03]  /*6d010*/  LOP3.LUT R25, R25, 0xffff, RZ, 0xc0, !PT ;  /* 0x0000ffff19197812 */ /* 0x000fc600078ec0ff */
[----:B------:R-:W3:Y:S01]  /*6d020*/  LDL.LU R19, [R1+0x948] ;  /* 0x0009480001137983 */ /* 0x000ee20000300800 */
[----:B----4-:R-:W-:-:S04]  /*6d030*/  LOP3.LUT R29, R29, 0xffff, RZ, 0xc0, !PT ;  /* 0x0000ffff1d1d7812 */ /* 0x010fc800078ec0ff */
[----:B------:R-:W-:Y:S02]  /*6d040*/  PRMT R29, R29, 0x3340, R11 ;  /* 0x000033401d1d7816 */ /* 0x000fe4000000000b */
[----:B--2---:R-:W-:Y:S01]  /*6d050*/  LOP3.LUT R2, R2, 0xffff, RZ, 0xc0, !PT ;  /* 0x0000ffff02027812 */ /* 0x004fe200078ec0ff */
[----:B------:R-:W2:Y:S04]  /*6d060*/  LDL.LU R11, [R1+0x938] ;  /* 0x00093800010b7983 */ /* 0x000ea80000300800 */
[----:B------:R0:W-:Y:S04]  /*6d070*/  STL [R1+0x3c8], R29 ;  /* 0x0003c81d01007387 */ /* 0x0001e80000100800 */
[----:B0-----:R-:W4:Y:S02]  /*6d080*/  LDL.LU R29, [R1+0x3e4] ;  /* 0x0003e400011d7983 */ /* 0x001f240000300800 */
[----:B----4-:R-:W-:-:S04]  /*6d090*/  LOP3.LUT R29, R29, 0xffff, RZ, 0xc0, !PT ;  /* 0x0000ffff1d1d7812 */ /* 0x010fc800078ec0ff */
[----:B------:R-:W-:Y:S02]  /*6d0a0*/  PRMT R29, R29, 0x3340, R2 ;  /* 0x000033401d1d7816 */ /* 0x000fe40000000002 */
[----:B---3--:R-:W-:Y:S01]  /*6d0b0*/  LOP3.LUT R5, R5, 0xffff, RZ, 0xc0, !PT ;  /* 0x0000ffff05057812 */ /* 0x008fe200078ec0ff */
[----:B------:R-:W3:Y:S04]  /*6d0c0*/  LDL.LU R2, [R1+0x92c] ;  /* 0x00092c0001027983 */ /* 0x000ee80000300800 */
[----:B------:R0:W-:Y:S04]  /*6d0d0*/  STL [R1+0x600], R29 ;  /* 0x0006001d01007387 */ /* 0x0001e80000100800 */
[----:B0-----:R-:W4:Y:S02]  /*6d0e0*/  LDL.LU R29, [R1+0x3d8] ;  /* 0x0003d800011d7983 */ /* 0x001f240000300800 */
[----:B----4-:R-:W-:-:S04]  /*6d0f0*/  LOP3.LUT R29, R29, 0xffff, RZ, 0xc0, !PT ;  /* 0x0000ffff1d1d7812 */ /* 0x010fc800078ec0ff */
[----:B------:R-:W-:Y:S02]  /*6d100*/  PRMT R29, R29, 0x3340, R5 ;  /* 0x000033401d1d7816 */ /* 0x000fe40000000005 */
[----:B------:R-:W-:Y:S01]  /*6d110*/  LOP3.LUT R0, R0, 0xffff, RZ, 0xc0, !PT ;  /* 0x0000ffff00007812 */ /* 0x000fe200078ec0ff */
[----:B------:R-:W4:Y:S04]  /*6d120*/  LDL.LU R5, [R1+0x920] ;  /* 0x0009200001057983 */ /* 0x000f280000300800 */
[----:B------:R0:W-:Y:S04]  /*6d130*/  STL [R1+0x5f8], R29 ;  /* 0x0005f81d01007387 */ /* 0x0001e80000100800 */
[----:B0-----:R-:W2:Y:S02]  /*6d140*/  LDL.LU R29, [R1+0x3f0] ;  /* 0x0003f000011d7983 */ /* 0x001ea40000300800 */
[----:B--2---:R-:W-:-:S04]  /*6d150*/  LOP3.LUT R29, R29, 0xffff, RZ, 0xc0, !PT ;  /* 0x0000ffff1d1d7812 */ /* 0x004fc800078ec0ff */
[----:B------:R-:W-:Y:S02]  /*6d160*/  PRMT R29, R29, 0x3340, R0 ;  /* 0x000033401d1d7816 */ /* 0x000fe40000000000 */
[----:B------:R-:W-:Y:S01]  /*6d170*/  LOP3.LUT R9, R9, 0xffff, RZ, 0xc0, !PT ;  /* 0x0000ffff09097812 */ /* 0x000fe200078ec0ff */
[----:B------:R-:W2:Y:S04]  /*6d180*/  LDL.LU R0, [R1+0x914] ;  /* 0x0009140001007983 */ /* 0x000ea80000300800 */
[----:B------:R0:W-:Y:S02]  /*6d190*/  STL [R1+0x5f0], R29 ;  /* 0x0005f01d01007387 */ /* 0x0001e40000100800 */
[----:B0-----:R-:W-:Y:S02]  /*6d1a0*/  LOP3.LUT R29, R26, 0xffff, RZ, 0xc0, !PT ;  /* 0x0000ffff1a1d7812 */ /* 0x001fe400078ec0ff */
[----:B------:R-:W3:Y:S02]  /*6d1b0*/  LDL.LU R26, [R1+0x33c] ;  /* 0x00033c00011a7983 */ /* 0x000ee40000300800 */
[----:B------:R-:W-:-:S02]  /*6d1c0*/  PRMT R29, R27, 0x3340, R29 ;  /* 0x000033401b1d7816 */ /* 0x000fc4000000001d */
[----:B------:R-:W4:Y:S01]  /*6d1d0*/  LDL.LU R27, [R1+0x348] ;  /* 0x00034800011b7983 */ /* 0x000f220000300800 */
[----:B---3--:R-:W-:-:S04]  /*6d1e0*/  LOP3.LUT R26, R26, 0xffff, RZ, 0xc0, !PT ;  /* 0x0000ffff1a1a7812 */ /* 0x008fc800078ec0ff */
[----:B------:R-:W-:Y:S02]  /*6d1f0*/  PRMT R26, R28, 0x3340, R26 ;  /* 0x000033401c1a7816 */ /* 0x000fe4000000001a */
[----:B------:R-:W3:Y:S04]  /*6d200*/  LDL.LU R28, [R1+0x350] ;  /* 0x00035000011c7983 */ /* 0x000ee80000300800 */
[----:B------:R0:W-:Y:S02]  /*6d210*/  STL [R1+0x5e8], R26 ;  /* 0x0005e81a01007387 */ /* 0x0001e40000100800 */
[----:B0-----:R-:W-:Y:S02]  /*6d220*/  LOP3.LUT R26, R20, 0xffff, RZ, 0xc0, !PT ;  /* 0x0000ffff141a7812 */ /* 0x001fe400078ec0ff */
[----:B----4-:R-:W-:-:S02]  /*6d230*/  LOP3.LUT R20, R27, 0xffff, RZ, 0xc0, !PT ;  /* 0x0000ffff1b147812 */ /* 0x010fc400078ec0ff */
[----:B------:R-:W-:Y:S02]  /*6d240*/  PRMT R27, R21, 0x3340, R26 ;  /* 0x00003340151b7816 */ /* 0x000fe4000000001a */
[----:B------:R-:W4:Y:S01]  /*6d250*/  LDL.LU R26, [R1+0x344] ;  /* 0x00034400011a7983 */ /* 0x000f220000300800 */
[----:B------:R-:W-:-:S03]  /*6d260*/  LOP3.LUT R10, R10, 0xffff, RZ, 0xc0, !PT ;  /* 0x0000ffff0a0a7812 */ /* 0x000fc600078ec0ff */
[----:B------:R0:W-:Y:S01]  /*6d270*/  STL [R1+0x5ec], R29 ;  /* 0x0005ec1d01007387 */ /* 0x0001e20000100800 */
[----:B------:R-:W-:-:S03]  /*6d280*/  PRMT R10, R10, 0x3340, R9 ;  /* 0x000033400a0a7816 */ /* 0x000fc60000000009 */
[----:B------:R-:W2:Y:S01]  /*6d290*/  LDL.LU R9, [R1+0x940] ;  /* 0x0009400001097983 */ /* 0x000ea20000300800 */
[----:B------:R-:W-:Y:S02]  /*6d2a0*/  PRMT R20, R22, 0x3340, R20 ;  /* 0x0000334016147816 */ /* 0x000fe40000000014 */
[----:B------:R-:W-:Y:S01]  /*6d2b0*/  LOP3.LUT R3, R3, 0xffff, RZ, 0xc0, !PT ;  /* 0x0000ffff03037812 */ /* 0x000fe200078ec0ff */
[----:B------:R-:W2:Y:S04]  /*6d2c0*/  LDL.LU R21, [R1+0x358] ;  /* 0x0003580001157983 */ /* 0x000ea80000300800 */
[----:B0-----:R-:W2:Y:S01]  /*6d2d0*/  LDL.LU R29, [R1+0x34c] ;  /* 0x00034c00011d7983 */ /* 0x001ea20000300800 */
[----:B------:R-:W-:-:S03]  /*6d2e0*/  LOP3.LUT R4, R4, 0xffff, RZ, 0xc0, !PT ;  /* 0x0000ffff04047812 */ /* 0x000fc600078ec0ff */
[----:B------:R-:W-:Y:S01]  /*6d2f0*/  STL [R1+0x5e0], R20 ;  /* 0x0005e01401007387 */ /* 0x000fe20000100800 */
[----:B------:R-:W-:-:S03]  /*6d300*/  PRMT R4, R4, 0x3340, R3 ;  /* 0x0000334004047816 */ /* 0x000fc60000000003 */
[----:B------:R0:W-:Y:S04]  /*6d310*/  STL [R1+0x5e4], R27 ;  /* 0x0005e41b01007387 */ /* 0x0001e80000100800 */
[----:B------:R-:W2:Y:S04]  /*6d320*/  LDL.LU R3, [R1+0x928] ;  /* 0x0009280001037983 */ /* 0x000ea80000300800 */
[----:B0-----:R-:W2:Y:S01]  /*6d330*/  LDL.LU R27, [R1+0x354] ;  /* 0x00035400011b7983 */ /* 0x001ea20000300800 */
[----:B----4-:R-:W-:Y:S02]  /*6d340*/  LOP3.LUT R20, R26, 0xffff, RZ, 0xc0, !PT ;  /* 0x0000ffff1a147812 */ /* 0x010fe400078ec0ff */
[----:B------:R-:W-:-:S02]  /*6d350*/  LOP3.LUT R12, R12, 0xffff, RZ, 0xc0, !PT ;  /* 0x0000ffff0c0c7812 */ /* 0x000fc400078ec0ff */
[----:B------:R-:W-:Y:S01]  /*6d360*/  LOP3.LUT R13, R13, 0xffff, RZ, 0xc0, !PT ;  /* 0x0000ffff0d0d7812 */ /* 0x000fe200078ec0ff */
[----:B------:R0:W-:Y:S01]  /*6d370*/  STL [R1+0x608], R10 ;  /* 0x0006080a01007387 */ /* 0x0001e20000100800 */
[----:B------:R-:W-:Y:S02]  /*6d380*/  PRMT R22, R25, 0x3340, R20 ;  /* 0x0000334019167816 */ /* 0x000fe40000000014 */
[----:B------:R-:W-:Y:S02]  /*6d390*/  LOP3.LUT R20, R14, 0xffff, RZ, 0xc0, !PT ;  /* 0x0000ffff0e147812 */ /* 0x000fe400078ec0ff */
[----:B------:R-:W-:Y:S02]  /*6d3a0*/  LOP3.LUT R16, R16, 0xffff, RZ, 0xc0, !PT ;  /* 0x0000ffff10107812 */ /* 0x000fe400078ec0ff */
[----:B------:R-:W-:Y:S02]  /*6d3b0*/  LOP3.LUT R6, R6, 0xffff, RZ, 0xc0, !PT ;  /* 0x0000ffff06067812 */ /* 0x000fe400078ec0ff */
[----:B------:R-:W-:Y:S01]  /*6d3c0*/  LOP3.LUT R7, R7, 0xffff, RZ, 0xc0, !PT ;  /* 0x0000ffff07077812 */ /* 0x000fe200078ec0ff */
[----:B0-----:R-:W4:Y:S01]  /*6d3d0*/  LDL.LU R10, [R1+0x93c] ;  /* 0x00093c00010a7983 */ /* 0x001f220000300800 */
[----:B---3--:R-:W-:-:S03]  /*6d3e0*/  LOP3.LUT R14, R28, 0xffff, RZ, 0xc0, !PT ;  /* 0x0000ffff1c0e7812 */ /* 0x008fc600078ec0ff */
[----:B------:R-:W3:Y:S01]  /*6d3f0*/  LDL.LU R28, [R1+0x230] ;  /* 0x00023000011c7983 */ /* 0x000ee20000300800 */
[----:B------:R-:W-:Y:S02]  /*6d400*/  PRMT R13, R13, 0x3340, R12 ;  /* 0x000033400d0d7816 */ /* 0x000fe4000000000c */
[----:B------:R-:W-:Y:S01]  /*6d410*/  PRMT R14, R16, 0x3340, R14 ;  /* 0x00003340100e7816 */ /* 0x000fe2000000000e */
[----:B------:R-:W4:Y:S04]  /*6d420*/  LDL.LU R12, [R1+0x934] ;  /* 0x00093400010c7983 */ /* 0x000f280000300800 */
[----:B------:R0:W-:Y:S01]  /*6d430*/  STL [R1+0x604], R13 ;  /* 0x0006040d01007387 */ /* 0x0001e20000100800 */
[----:B------:R-:W-:Y:S02]  /*6d440*/  PRMT R7, R7, 0x3340, R6 ;  /* 0x0000334007077816 */ /* 0x000fe40000000006 */
[----:B------:R-:W-:Y:S01]  /*6d450*/  LOP3.LUT R8, R8, 0xffff, RZ, 0xc0, !PT ;  /* 0x0000ffff08087812 */ /* 0x000fe200078ec0ff */
[----:B------:R1:W-:Y:S01]  /*6d460*/  STL [R1+0x5d0], R14 ;  /* 0x0005d00e01007387 */ /* 0x0003e20000100800 */
[----:B--2---:R-:W-:-:S02]  /*6d470*/  LOP3.LUT R9, R9, 0xffff, RZ, 0xc0, !PT ;  /* 0x0000ffff09097812 */ /* 0x004fc400078ec0ff */
[----:B------:R-:W-:Y:S01]  /*6d480*/  LOP3.LUT R15, R15, 0xffff, RZ, 0xc0, !PT ;  /* 0x0000ffff0f0f7812 */ /* 0x000fe200078ec0ff */
[----:B------:R2:W-:Y:S04]  /*6d490*/  STL [R1+0x5fc], R4 ;  /* 0x0005fc0401007387 */ /* 0x0005e80000100800 */
[----:B0-----:R-:W4:Y:S01]  /*6d4a0*/  LDL.LU R13, [R1+0x930] ;  /* 0x00093000010d7983 */ /* 0x001f220000300800 */
[----:B-1----:R-:W-:-:S03]  /*6d4b0*/  LOP3.LUT R14, R29, 0xffff, RZ, 0xc0, !PT ;  /* 0x0000ffff1d0e7812 */ /* 0x002fc600078ec0ff */
[----:B------:R-:W4:Y:S01]  /*6d4c0*/  LDL.LU R29, [R1+0x22c] ;  /* 0x00022c00011d7983 */ /* 0x000f220000300800 */
[----:B------:R-:W-:-:S03]  /*6d4d0*/  PRMT R8, R9, 0x3340, R8 ;  /* 0x0000334009087816 */ /* 0x000fc60000000008 */
[----:B--2---:R-:W2:Y:S01]  /*6d4e0*/  LDL.LU R4, [R1+0x924] ;  /* 0x0009240001047983 */ /* 0x004ea20000300800 */
[----:B------:R-:W-:-:S03]  /*6d4f0*/  PRMT R15, R15, 0x3340, R20 ;  /* 0x000033400f0f7816 */ /* 0x000fc60000000014 */
[----:B------:R-:W2:Y:S04]  /*6d500*/  LDL.LU R6, [R1+0x91c] ;  /* 0x00091c0001067983 */ /* 0x000ea80000300800 */
[----:B------:R0:W-:Y:S04]  /*6d510*/  STL [R1+0x5f4], R7 ;  /* 0x0005f40701007387 */ /* 0x0001e80000100800 */
[----:B------:R1:W-:Y:S01]  /*6d520*/  STL [R1+0x5d8], R22 ;  /* 0x0005d81601007387 */ /* 0x0003e20000100800 */
[----:B------:R-:W-:-:S03]  /*6d530*/  LOP3.LUT R18, R18, 0xffff, RZ, 0xc0, !PT ;  /* 0x0000ffff12127812 */ /* 0x000fc600078ec0ff */
[----:B------:R-:W2:Y:S04]  /*6d540*/  LDL.LU R26, [R1+0x35c] ;  /* 0x00035c00011a7983 */ /* 0x000ea80000300800 */
[----:B0-----:R-:W2:Y:S04]  /*6d550*/  LDL.LU R7, [R1+0x918] ;  /* 0x0009180001077983 */ /* 0x001ea80000300800 */
[----:B-1----:R-:W2:Y:S01]  /*6d560*/  LDL.LU R22, [R1+0x360] ;  /* 0x0003600001167983 */ /* 0x002ea20000300800 */
[----:B------:R-:W-:Y:S02]  /*6d570*/  LOP3.LUT R17, R17, 0xffff, RZ, 0xc0, !PT ;  /* 0x0000ffff11117812 */ /* 0x000fe400078ec0ff */
[----:B------:R-:W-:Y:S01]  /*6d580*/  LOP3.LUT R9, R21, 0xffff, RZ, 0xc0, !PT ;  /* 0x0000ffff15097812 */ /* 0x000fe200078ec0ff */
[----:B------:R0:W-:Y:S01]  /*6d590*/  STL [R1+0x5c4], R8 ;  /* 0x0005c40801007387 */ /* 0x0001e20000100800 */
[----:B------:R-:W-:-:S02]  /*6d5a0*/  LOP3.LUT R2, R2, 0xffff, RZ, 0xc0, !PT ;  /* 0x0000ffff02027812 */ /* 0x000fc400078ec0ff */
[----:B------:R-:W-:Y:S01]  /*6d5b0*/  LOP3.LUT R3, R3, 0xffff, RZ, 0xc0, !PT ;  /* 0x0000ffff03037812 */ /* 0x000fe200078ec0ff */
[----:B------:R1:W-:Y:S04]  /*6d5c0*/  STL [R1+0x5d4], R15 ;  /* 0x0005d40f01007387 */ /* 0x0003e80000100800 */
[----:B------:R-:W2:Y:S01]  /*6d5d0*/  LDL.LU R21, [R1+0x248] ;  /* 0x0002480001157983 */ /* 0x000ea20000300800 */
[----:B0-----:R-:W-:-:S03]  /*6d5e0*/  LOP3.LUT R8, R27, 0xffff, RZ, 0xc0, !PT ;  /* 0x0000ffff1b087812 */ /* 0x001fc600078ec0ff */
[----:B------:R-:W2:Y:S01]  /*6d5f0*/  LDL.LU R27, [R1+0x244] ;  /* 0x00024400011b7983 */ /* 0x000ea20000300800 */
[----:B-1----:R-:W-:-:S03]  /*6d600*/  PRMT R15, R18, 0x3340, R17 ;  /* 0x00003340120f7816 */ /* 0x002fc60000000011 */
[----:B------:R-:W2:Y:S01]  /*6d610*/  LDL.LU R18, [R1+0x228] ;  /* 0x0002280001127983 */ /* 0x000ea20000300800 */
[----:B------:R-:W-:-:S03]  /*6d620*/  PRMT R2, R3, 0x3340, R2 ;  /* 0x0000334003027816 */ /* 0x000fc60000000002 */
[----:B------:R-:W2:Y:S04]  /*6d630*/  LDL.LU R20, [R1+0x220] ;  /* 0x0002200001147983 */ /* 0x000ea80000300800 */
[----:B------:R-:W2:Y:S01]  /*6d640*/  LDL.LU R25, [R1+0x364] ;  /* 0x0003640001197983 */ /* 0x000ea20000300800 */
[----:B------:R-:W-:Y:S02]  /*6d650*/  LOP3.LUT R19, R19, 0xffff, RZ, 0xc0, !PT ;  /* 0x0000ffff13137812 */ /* 0x000fe400078ec0ff */
[----:B------:R-:W-:Y:S01]  /*6d660*/  LOP3.LUT R23, R23, 0xffff, RZ, 0xc0, !PT ;  /* 0x0000ffff17177812 */ /* 0x000fe200078ec0ff */
[----:B------:R-:W2:Y:S01]  /*6d670*/  LDL.LU R17, [R1+0x370] ;  /* 0x0003700001117983 */ /* 0x000ea20000300800 */
[----:B------:R-:W-:Y:S02]  /*6d680*/  LOP3.LUT R24, R24, 0xffff, RZ, 0xc0, !PT ;  /* 0x0000ffff18187812 */ /* 0x000fe400078ec0ff */
[----:B------:R-:W-:Y:S01]  /*6d690*/  LOP3.LUT R11, R11, 0xffff, RZ, 0xc0, !PT ;  /* 0x0000ffff0b0b7812 */ /* 0x000fe200078ec0ff */
[----:B------:R-:W2:Y:S01]  /*6d6a0*/  LDL.LU R16, [R1+0x240] ;  /* 0x0002400001107983 */ /* 0x000ea20000300800 */
[----:B---3--:R-:W-:-:S03]  /*6d6b0*/  LOP3.LUT R3, R28, 0xffff, RZ, 0xc0, !PT ;  /* 0x0000ffff1c037812 */ /* 0x008fc600078ec0ff */
[----:B------:R-:W3:Y:S01]  /*6d6c0*/  LDL.LU R28, [R1+0x260] ;  /* 0x00026000011c7983 */ /* 0x000ee20000300800 */
[----:B------:R-:W-:Y:S02]  /*6d6d0*/  PRMT R14, R19, 0x3340, R14 ;  /* 0x00003340130e7816 */ /* 0x000fe4000000000e */
[----:B----4-:R-:W-:Y:S01]  /*6d6e0*/  LOP3.LUT R10, R10, 0xffff, RZ, 0xc0, !PT ;  /* 0x0000ffff0a0a7812 */ /* 0x010fe200078ec0ff */
[----:B------:R-:W-:Y:S04]  /*6d6f0*/  STL [R1+0x5cc], R15 ;  /* 0x0005cc0f01007387 */ /* 0x000fe80000100800 */
[----:B------:R0:W-:Y:S01]  /*6d700*/  STL [R1+0x5c8], R14 ;  /* 0x0005c80e01007387 */ /* 0x0001e20000100800 */
[----:B------:R-:W-:Y:S02]  /*6d710*/  PRMT R9, R10, 0x3340, R9 ;  /* 0x000033400a097816 */ /* 0x000fe40000000009 */
[----:B------:R-:W-:-:S02]  /*6d720*/  LOP3.LUT R12, R12, 0xffff, RZ, 0xc0, !PT ;  /* 0x0000ffff0c0c7812 */ /* 0x000fc400078ec0ff */
[----:B------:R-:W-:Y:S01]  /*6d730*/  LOP3.LUT R13, R13, 0xffff, RZ, 0xc0, !PT ;  /* 0x0000ffff0d0d7812 */ /* 0x000fe200078ec0ff */
[----:B0-----:R-:W4:Y:S04]  /*6d740*/  LDL.LU R14, [R1+0x368] ;  /* 0x00036800010e7983 */ /* 0x001f280000300800 */
[----:B------:R-:W4:Y:S01]  /*6d750*/  LDL.LU R15, [R1+0x224] ;  /* 0x00022400010f7983 */ /* 0x000f220000300800 */
[----:B------:R-:W-:Y:S02]  /*6d760*/  PRMT R8, R13, 0x3340, R8 ;  /* 0x000033400d087816 */ /* 0x000fe40000000008 */
[----:B------:R-:W-:Y:S01]  /*6d770*/  PRMT R23, R24, 0x3340, R23 ;  /* 0x0000334018177816 */ /* 0x000fe20000000017 */
[----:B------:R0:W-:Y:S01]  /*6d780*/  STL [R1+0x5c0], R9 ;  /* 0x0005c00901007387 */ /* 0x0001e20000100800 */
[----:B------:R-:W-:-:S03]  /*6d790*/  LOP3.LUT R5, R5, 0xffff, RZ, 0xc0, !PT ;  /* 0x0000ffff05057812 */ /* 0x000fc600078ec0ff */
[----:B------:R1:W-:Y:S01]  /*6d7a0*/  STL [R1+0x3f8], R2 ;  /* 0x0003f80201007387 */ /* 0x0003e20000100800 */
[----:B--2---:R-:W-:-:S03]  /*6d7b0*/  LOP3.LUT R6, R6, 0xffff, RZ, 0xc0, !PT ;  /* 0x0000ffff06067812 */ /* 0x004fc600078ec0ff */
[----:B------:R2:W-:Y:S01]  /*6d7c0*/  STL [R1+0x5b0], R8 ;  /* 0x0005b00801007387 */ /* 0x0005e20000100800 */
[----:B0-----:R-:W-:-:S03]  /*6d7d0*/  PRMT R9, R12, 0x3340, R11 ;  /* 0x000033400c097816 */ /* 0x001fc6000000000b */
[----:B------:R-:W-:Y:S01]  /*6d7e0*/  STL [R1+0x5dc], R23 ;  /* 0x0005dc1701007387 */ /* 0x000fe20000100800 */
[----:B-1----:R-:W-:-:S03]  /*6d7f0*/  LOP3.LUT R2, R29, 0xffff, RZ, 0xc0, !PT ;  /* 0x0000ffff1d027812 */ /* 0x002fc600078ec0ff */
[----:B------:R0:W-:Y:S01]  /*6d800*/  STL [R1+0x5b4], R9 ;  /* 0x0005b40901007387 */ /* 0x0001e20000100800 */
[----:B--2---:R-:W-:-:S03]  /*6d810*/  LOP3.LUT R8, R4, 0xffff, RZ, 0xc0, !PT ;  /* 0x0000ffff04087812 */ /* 0x004fc600078ec0ff */
[----:B------:R-:W2:Y:S01]  /*6d820*/  LDL.LU R29, [R1+0x25c] ;  /* 0x00025c00011d7983 */ /* 0x000ea20000300800 */
[----:B------:R-:W-:Y:S02]  /*6d830*/  LOP3.LUT R4, R26, 0xffff, RZ, 0xc0, !PT ;  /* 0x0000ffff1a047812 */ /* 0x000fe400078ec0ff */
[----:B------:R-:W-:Y:S01]  /*6d840*/  LOP3.LUT R7, R7, 0xffff, RZ, 0xc0, !PT ;  /* 0x0000ffff07077812 */ /* 0x000fe200078ec0ff */
[----:B------:R-:W2:Y:S01]  /*6d850*/  LDL.LU R24, [R1+0x23c] ;  /* 0x00023c0001187983 */ /* 0x000ea20000300800 */
[----:B0-----:R-:W-:-:S03]  /*6d860*/  LOP3.LUT R9, R22, 0xffff, RZ, 0xc0, !PT ;  /* 0x0000ffff16097812 */ /* 0x001fc600078ec0ff */
[----:B------:R-:W2:Y:S01]  /*6d870*/  LDL.LU R23, [R1+0x238] ;  /* 0x0002380001177983 */ /* 0x000ea20000300800 */
[----:B------:R-:W-:-:S03]  /*6d880*/  PRMT R2, R2, 0x3340, R3 ;  /* 0x0000334002027816 */ /* 0x000fc60000000003 */
[----:B------:R-:W2:Y:S01]  /*6d890*/  LDL.LU R22, [R1+0x36c] ;  /* 0x00036c0001167983 */ /* 0x000ea20000300800 */
[----:B------:R-:W-:-:S03]  /*6d8a0*/  PRMT R5, R6, 0x3340, R5 ;  /* 0x0000334006057816 */ /* 0x000fc60000000005 */
[----:B------:R-:W2:Y:S01]  /*6d8b0*/  LDL.LU R26, [R1+0x234] ;  /* 0x00023400011a7983 */ /* 0x000ea20000300800 */
[----:B------:R-:W-:Y:S02]  /*6d8c0*/  PRMT R4, R7, 0x3340, R4 ;  /* 0x0000334007047816 */ /* 0x000fe40000000004 */
[----:B------:R-:W-:Y:S01]  /*6d8d0*/  LOP3.LUT R3, R0, 0xffff, RZ, 0xc0, !PT ;  /* 0x0000ffff00037812 */ /* 0x000fe200078ec0ff */
[----:B------:R0:W-:Y:S01]  /*6d8e0*/  STL [R1+0x3e8], R2 ;  /* 0x0003e80201007387 */ /* 0x0001e20000100800 */
[----:B------:R-:W-:Y:S02]  /*6d8f0*/  LOP3.LUT R0, R27, 0xffff, RZ, 0xc0, !PT ;  /* 0x0000ffff1b007812 */ /* 0x000fe400078ec0ff */
[----:B------:R-:W-:Y:S01]  /*6d900*/  LOP3.LUT R7, R18, 0xffff, RZ, 0xc0, !PT ;  /* 0x0000ffff12077812 */ /* 0x000fe200078ec0ff */
[----:B------:R1:W-:Y:S04]  /*6d910*/  STL [R1+0x3f0], R5 ;  /* 0x0003f00501007387 */ /* 0x0003e80000100800 */
[----:B------:R1:W-:Y:S01]  /*6d920*/  STL [R1+0x3ec], R4 ;  /* 0x0003ec0401007387 */ /* 0x0003e20000100800 */
[----:B0-----:R-:W-:-:S03]  /*6d930*/  LOP3.LUT R2, R21, 0xffff, RZ, 0xc0, !PT ;  /* 0x0000ffff15027812 */ /* 0x001fc600078ec0ff */
[----:B------:R-:W2:Y:S01]  /*6d940*/  LDL.LU R21, [R1+0x278] ;  /* 0x0002780001157983 */ /* 0x000ea20000300800 */
[----:B-1----:R-:W-:-:S03]  /*6d950*/  LOP3.LUT R5, R20, 0xffff, RZ, 0xc0, !PT ;  /* 0x0000ffff14057812 */ /* 0x002fc600078ec0ff */
[----:B------:R-:W2:Y:S01]  /*6d960*/  LDL.LU R27, [R1+0x274] ;  /* 0x00027400011b7983 */ /* 0x000ea20000300800 */
[----:B------:R-:W-:-:S03]  /*6d970*/  LOP3.LUT R4, R25, 0xffff, RZ, 0xc0, !PT ;  /* 0x0000ffff19047812 */ /* 0x000fc600078ec0ff */
[----:B------:R-:W2:Y:S01]  /*6d980*/  LDL.LU R19, [R1+0x378] ;  /* 0x0003780001137983 */ /* 0x000ea20000300800 */
[----:B------:R-:W-:-:S03]  /*6d990*/  PRMT R0, R0, 0x3340, R2 ;  /* 0x0000334000007816 */ /* 0x000fc60000000002 */
[----:B------:R-:W2:Y:S04]  /*6d9a0*/  LDL.LU R18, [R1+0x254] ;  /* 0x0002540001127983 */ /* 0x000ea80000300800 */
[----:B------:R-:W2:Y:S04]  /*6d9b0*/  LDL.LU R20, [R1+0x374] ;  /* 0x0003740001147983 */ /* 0x000ea80000300800 */
[----:B------:R-:W2:Y:S04]  /*6d9c0*/  LDL.LU R25, [R1+0x24c] ;  /* 0x00024c0001197983 */ /* 0x000ea80000300800 */
[----:B------:R-:W2:Y:S04]  /*6d9d0*/  LDL.LU R11, [R1+0x388] ;  /* 0x00038800010b7983 */ /* 0x000ea80000300800 */
[----:B------:R-:W2:Y:S01]  /*6d9e0*/  LDL.LU R10, [R1+0x288] ;  /* 0x00028800010a7983 */ /* 0x000ea20000300800 */
[----:B---3--:R-:W-:-:S03]  /*6d9f0*/  LOP3.LUT R2, R28, 0xffff, RZ, 0xc0, !PT ;  /* 0x0000ffff1c027812 */ /* 0x008fc600078ec0ff */
[----:B------:R-:W3:Y:S01]  /*6da00*/  LDL.LU R28, [R1+0x290] ;  /* 0x00029000011c7983 */ /* 0x000ee20000300800 */
[----:B------:R-:W-:-:S05]  /*6da10*/  PRMT R8, R8, 0x3340, R9 ;  /* 0x0000334008087816 */ /* 0x000fca0000000009 */
[----:B------:R4:W-:Y:S02]  /*6da20*/  STL [R1+0x3f4], R8 ;  /* 0x0003f40801007387 */ /* 0x0009e40000100800 */
[----:B----4-:R-:W-:Y:S02]  /*6da30*/  LOP3.LUT R8, R14, 0xffff, RZ, 0xc0, !PT ;  /* 0x0000ffff0e087812 */ /* 0x010fe400078ec0ff */
[----:B------:R-:W4:Y:S02]  /*6da40*/  LDL.LU R14, [R1+0x258] ;  /* 0x00025800010e7983 */ /* 0x000f240000300800 */
[----:B------:R-:W-:Y:S02]  /*6da50*/  PRMT R7, R7, 0x3340, R8 ;  /* 0x0000334007077816 */ /* 0x000fe40000000008 */
[----:B------:R-:W-:Y:S02]  /*6da60*/  LOP3.LUT R6, R15, 0xffff, RZ, 0xc0, !PT ;  /* 0x0000ffff0f067812 */ /* 0x000fe400078ec0ff */
[----:B------:R-:W4:Y:S01]  /*6da70*/  LDL.LU R15, [R1+0x250] ;  /* 0x00025000010f7983 */ /* 0x000f220000300800 */
[----:B------:R-:W-:-:S03]  /*6da80*/  LOP3.LUT R8, R17, 0xffff, RZ, 0xc0, !PT ;  /* 0x0000ffff11087812 */ /* 0x000fc600078ec0ff */
[----:B------:R0:W-:Y:S01]  /*6da90*/  STL [R1+0x3e4], R7 ;  /* 0x0003e40701007387 */ /* 0x0001e20000100800 */
[----:B------:R-:W-:-:S03]  /*6daa0*/  PRMT R5, R5, 0x3340, R6 ;  /* 0x0000334005057816 */ /* 0x000fc60000000006 */
[----:B------:R-:W4:Y:S01]  /*6dab0*/  LDL.LU R17, [R1+0x380] ;  /* 0x0003800001117983 */ /* 0x000f220000300800 */
[----:B------:R-:W-:Y:S02]  /*6dac0*/  PRMT R3, R3, 0x3340, R4 ;  /* 0x0000334003037816 */ /* 0x000fe40000000004 */
[----:B0-----:R-:W-:Y:S02]  /*6dad0*/  LOP3.LUT R7, R16, 0xffff, RZ, 0xc0, !PT ;  /* 0x0000ffff10077812 */ /* 0x001fe400078ec0ff */
[----:B------:R-:W4:Y:S04]  /*6dae0*/  LDL.LU R16, [R1+0x270] ;  /* 0x0002700001107983 */ /* 0x000f280000300800 */
[----:B------:R0:W-:Y:S04]  /*6daf0*/  STL [R1+0x3d8], R0 ;  /* 0x0003d80001007387 */ /* 0x0001e80000100800 */
[----:B------:R1:W-:Y:S01]  /*6db00*/  STL [R1+0x3e0], R5 ;  /* 0x0003e00501007387 */ /* 0x0003e20000100800 */
[----:B--2---:R-:W-:-:S03]  /*6db10*/  LOP3.LUT R6, R24, 0xffff, RZ, 0xc0, !PT ;  /* 0x0000ffff18067812 */ /* 0x004fc600078ec0ff */
[----:B------:R2:W-:Y:S01]  /*6db20*/  STL [R1+0x3dc], R3 ;  /* 0x0003dc0301007387 */ /* 0x0005e20000100800 */
[----:B0-----:R-:W-:-:S03]  /*6db30*/  LOP3.LUT R0, R29, 0xffff, RZ, 0xc0, !PT ;  /* 0x0000ffff1d007812 */ /* 0x001fc600078ec0ff */
[----:B------:R-:W4:Y:S01]  /*6db40*/  LDL.LU R29, [R1+0x28c] ;  /* 0x00028c00011d7983 */ /* 0x000f220000300800 */
[----:B------:R-:W-:Y:S02]  /*6db50*/  LOP3.LUT R4, R22, 0xffff, RZ, 0xc0, !PT ;  /* 0x0000ffff16047812 */ /* 0x000fe400078ec0ff */
[----:B-1----:R-:W-:Y:S01]  /*6db60*/  LOP3.LUT R5, R23, 0xffff, RZ, 0xc0, !PT ;  /* 0x0000ffff17057812 */ /* 0x002fe200078ec0ff */
[----:B------:R-:W4:Y:S01]  /*6db70*/  LDL.LU R24, [R1+0x26c] ;  /* 0x00026c0001187983 */ /* 0x000f220000300800 */
[----:B--2---:R-:W-:-:S03]  /*6db80*/  LOP3.LUT R3, R26, 0xffff, RZ, 0xc0, !PT ;  /* 0x0000ffff1a037812 */ /* 0x004fc600078ec0ff */
[----:B------:R-:W2:Y:S01]  /*6db90*/  LDL.LU R23, [R1+0x268] ;  /* 0x0002680001177983 */ /* 0x000ea20000300800 */
[----:B------:R-:W-:-:S03]  /*6dba0*/  PRMT R0, R0, 0x3340, R2 ;  /* 0x0000334000007816 */ /* 0x000fc60000000002 */
[----:B------:R-:W2:Y:S01]  /*6dbb0*/  LDL.LU R22, [R1+0x37c] ;  /* 0x00037c0001167983 */ /* 0x000ea20000300800 */
[----:B------:R-:W-:-:S03]  /*6dbc0*/  PRMT R3, R3, 0x3340, R4 ;  /* 0x0000334003037816 */ /* 0x000fc60000000004 */
[----:B------:R-:W2:Y:S01]  /*6dbd0*/  LDL.LU R26, [R1+0x264] ;  /* 0x00026400011a7983 */ /* 0x000ea20000300800 */
[----:B------:R-:W-:Y:S02]  /*6dbe0*/  PRMT R7, R7, 0x3340, R8 ;  /* 0x0000334007077816 */ /* 0x000fe40000000008 */
[----:B------:R-:W-:Y:S01]  /*6dbf0*/  PRMT R5, R5, 0x3340, R6 ;  /* 0x0000334005057816 */ /* 0x000fe20000000006 */
[----:B------:R0:W-:Y:S01]  /*6dc00*/  STL [R1+0x3c0], R0 ;  /* 0x0003c00001007387 */ /* 0x0001e20000100800 */
[----:B------:R-:W-:-:S03]  /*6dc10*/  LOP3.LUT R2, R21, 0xffff, RZ, 0xc0, !PT ;  /* 0x0000ffff15027812 */ /* 0x000fc600078ec0ff */
[----:B------:R1:W-:Y:S01]  /*6dc20*/  STL [R1+0x3c4], R3 ;  /* 0x0003c40301007387 */ /* 0x0003e20000100800 */
[----:B------:R-:W-:-:S03]  /*6dc30*/  LOP3.LUT R8, R19, 0xffff, RZ, 0xc0, !PT ;  /* 0x0000ffff13087812 */ /* 0x000fc600078ec0ff */
[----:B------:R-:W2:Y:S01]  /*6dc40*/  LDL.LU R21, [R1+0x2a8] ;  /* 0x0002a80001157983 */ /* 0x000ea20000300800 */
[----:B0-----:R-:W-:Y:S02]  /*6dc50*/  LOP3.LUT R0, R27, 0xffff, RZ, 0xc0, !PT ;  /* 0x0000ffff1b007812 */ /* 0x001fe400078ec0ff */
[----:B------:R-:W-:Y:S01]  /*6dc60*/  LOP3.LUT R6, R18, 0xffff, RZ, 0xc0, !PT ;  /* 0x0000ffff12067812 */ /* 0x000fe200078ec0ff */
[----:B------:R-:W2:Y:S01]  /*6dc70*/  LDL.LU R27, [R1+0x2a4] ;  /* 0x0002a400011b7983 */ /* 0x000ea20000300800 */
[----:B------:R-:W-:-:S03]  /*6dc80*/  LOP3.LUT R4, R20, 0xffff, RZ, 0xc0, !PT ;  /* 0x0000ffff14047812 */ /* 0x000fc600078ec0ff */
[----:B------:R-:W2:Y:S01]  /*6dc90*/  LDL.LU R19, [R1+0x284] ;  /* 0x0002840001137983 */ /* 0x000ea20000300800 */
[----:B------:R-:W-:Y:S02]  /*6dca0*/  PRMT R0, R0, 0x3340, R2 ;  /* 0x0000334000007816 */ /* 0x000fe40000000002 */
[----:B-1----:R-:W-:Y:S01]  /*6dcb0*/  LOP3.LUT R3, R25, 0xffff, RZ, 0xc0, !PT ;  /* 0x0000ffff19037812 */ /* 0x002fe200078ec0ff */
[----:B------:R-:W2:Y:S04]  /*6dcc0*/  LDL.LU R18, [R1+0x280] ;  /* 0x0002800001127983 */ /* 0x000ea80000300800 */
[----:B------:R-:W2:Y:S04]  /*6dcd0*/  LDL.LU R20, [R1+0x384] ;  /* 0x0003840001147983 */ /* 0x000ea80000300800 */
[----:B------:R-:W2:Y:S01]  /*6dce0*/  LDL.LU R25, [R1+0x27c] ;  /* 0x00027c0001197983 */ /* 0x000ea20000300800 */
[----:B---3--:R-:W-:-:S03]  /*6dcf0*/  LOP3.LUT R2, R28, 0xffff, RZ, 0xc0, !PT ;  /* 0x0000ffff1c027812 */ /* 0x008fc600078ec0ff */
[----:B------:R-:W3:Y:S04]  /*6dd00*/  LDL.LU R28, [R1+0x2c0] ;  /* 0x0002c000011c7983 */ /* 0x000ee80000300800 */
[----:B------:R4:W-:Y:S04]  /*6dd10*/  STL [R1+0x3d4], R7 ;  /* 0x0003d40701007387 */ /* 0x0009e80000100800 */
[----:B------:R0:W-:Y:S01]  /*6dd20*/  STL [R1+0x3d0], R5 ;  /* 0x0003d00501007387 */ /* 0x0001e20000100800 */
[----:B----4-:R-:W-:Y:S02]  /*6dd30*/  LOP3.LUT R7, R14, 0xffff, RZ, 0xc0, !PT ;  /* 0x0000ffff0e077812 */ /* 0x010fe400078ec0ff */
[----:B0-----:R-:W-:-:S02]  /*6dd40*/  LOP3.LUT R5, R15, 0xffff, RZ, 0xc0, !PT ;  /* 0x0000ffff0f057812 */ /* 0x001fc400078ec0ff */
[----:B------:R-:W-:Y:S02]  /*6dd50*/  PRMT R15, R7, 0x3340, R8 ;  /* 0x00003340070f7816 */ /* 0x000fe40000000008 */
[----:B------:R-:W-:Y:S02]  /*6dd60*/  PRMT R5, R5, 0x3340, R6 ;  /* 0x0000334005057816 */ /* 0x000fe40000000006 */
[----:B------:R-:W-:Y:S02]  /*6dd70*/  LOP3.LUT R8, R17, 0xffff, RZ, 0xc0, !PT ;  /* 0x0000ffff11087812 */ /* 0x000fe400078ec0ff */
[----:B------:R-:W4:Y:S01]  /*6dd80*/  LDL.LU R17, [R1+0x390] ;  /* 0x0003900001117983 */ /* 0x000f220000300800 */
[----:B------:R-:W-:-:S03]  /*6dd90*/  LOP3.LUT R7, R16, 0xffff, RZ, 0xc0, !PT ;  /* 0x0000ffff10077812 */ /* 0x000fc600078ec0ff */
[----:B------:R-:W4:Y:S01]  /*6dda0*/  LDL.LU R16, [R1+0x2a0] ;  /* 0x0002a00001107983 */ /* 0x000f220000300800 */
[----:B------:R-:W-:-:S03]  /*6ddb0*/  PRMT R7, R7, 0x3340, R8 ;  /* 0x0000334007077816 */ /* 0x000fc60000000008 */
[----:B------:R0:W-:Y:S01]  /*6ddc0*/  STL [R1+0x374], R0 ;  /* 0x0003740001007387 */ /* 0x0001e20000100800 */
[----:B------:R-:W-:-:S03]  /*6ddd0*/  PRMT R14, R3, 0x3340, R4 ;  /* 0x00003340030e7816 */ /* 0x000fc60000000004 */
[----:B------:R2:W-:Y:S01]  /*6dde0*/  STL [R1+0x378], R5 ;  /* 0x0003780501007387 */ /* 0x0005e20000100800 */
[----:B------:R-:W-:-:S03]  /*6ddf0*/  LOP3.LUT R8, R11, 0xffff, RZ, 0xc0, !PT ;  /* 0x0000ffff0b087812 */ /* 0x000fc600078ec0ff */
[----:B------:R1:W-:Y:S01]  /*6de00*/  STL [R1+0x370], R7 ;  /* 0x0003700701007387 */ /* 0x0003e20000100800 */
[----:B0-----:R-:W-:-:S03]  /*6de10*/  LOP3.LUT R0, R29, 0xffff, RZ, 0xc0, !PT ;  /* 0x0000ffff1d007812 */ /* 0x001fc600078ec0ff */
[----:B------:R-:W4:Y:S01]  /*6de20*/  LDL.LU R29, [R1+0x2bc] ;  /* 0x0002bc00011d7983 */ /* 0x000f220000300800 */
[----:B------:R-:W-:-:S03]  /*6de30*/  LOP3.LUT R6, R24, 0xffff, RZ, 0xc0, !PT ;  /* 0x0000ffff18067812 */ /* 0x000fc600078ec0ff */
[----:B------:R-:W4:Y:S01]  /*6de40*/  LDL.LU R24, [R1+0x29c] ;  /* 0x00029c0001187983 */ /* 0x000f220000300800 */
[----:B--2---:R-:W-:-:S03]  /*6de50*/  LOP3.LUT R5, R23, 0xffff, RZ, 0xc0, !PT ;  /* 0x0000ffff17057812 */ /* 0x004fc600078ec0ff */
[----:B------:R-:W2:Y:S01]  /*6de60*/  LDL.LU R23, [R1+0x298] ;  /* 0x0002980001177983 */ /* 0x000ea20000300800 */
[----:B-1----:R-:W-:Y:S02]  /*6de70*/  LOP3.LUT R7, R10, 0xffff, RZ, 0xc0, !PT ;  /* 0x0000ffff0a077812 */ /* 0x002fe400078ec0ff */
[----:B------:R-:W-:Y:S01]  /*6de80*/  LOP3.LUT R4, R22, 0xffff, RZ, 0xc0, !PT ;  /* 0x0000ffff16047812 */ /* 0x000fe200078ec0ff */
[----:B------:R-:W2:Y:S01]  /*6de90*/  LDL.LU R11, [R1+0x398] ;  /* 0x00039800010b7983 */ /* 0x000ea20000300800 */
[----:B------:R-:W-:-:S03]  /*6dea0*/  LOP3.LUT R3, R26, 0xffff, RZ, 0xc0, !PT ;  /* 0x0000ffff1a037812 */ /* 0x000fc600078ec0ff */
[----:B------:R-:W2:Y:S01]  /*6deb0*/  LDL.LU R22, [R1+0x38c] ;  /* 0x00038c0001167983 */ /* 0x000ea20000300800 */
[----:B------:R-:W-:-:S03]  /*6dec0*/  PRMT R0, R0, 0x3340, R2 ;  /* 0x0000334000007816 */ /* 0x000fc60000000002 */
[----:B------:R-:W2:Y:S01]  /*6ded0*/  LDL.LU R26, [R1+0x294] ;  /* 0x00029400011a7983 */ /* 0x000ea20000300800 */
[----:B------:R-:W-:-:S03]  /*6dee0*/  PRMT R5, R5, 0x3340, R6 ;  /* 0x0000334005057816 */ /* 0x000fc60000000006 */
[----:B------:R-:W2:Y:S01]  /*6def0*/  LDL.LU R10, [R1+0x2b8] ;  /* 0x0002b800010a7983 */ /* 0x000ea20000300800 */
[----:B------:R-:W-:Y:S02]  /*6df00*/  PRMT R3, R3, 0x3340, R4 ;  /* 0x0000334003037816 */ /* 0x000fe40000000004 */
[----:B------:R-:W-:Y:S01]  /*6df10*/  LOP3.LUT R2, R21, 0xffff, RZ, 0xc0, !PT ;  /* 0x0000ffff15027812 */ /* 0x000fe200078ec0ff */
[----:B------:R0:W-:Y:S04]  /*6df20*/  STL [R1+0x364], R0 ;  /* 0x0003640001007387 */ /* 0x0001e80000100800 */
[----:B------:R1:W-:Y:S01]  /*6df30*/  STL [R1+0x36c], R5 ;  /* 0x00036c0501007387 */ /* 0x0003e20000100800 */
[----:B------:R-:W-:-:S03]  /*6df40*/  LOP3.LUT R6, R19, 0xffff, RZ, 0xc0, !PT ;  /* 0x0000ffff13067812 */ /* 0x000fc600078ec0ff */
[----:B------:R1:W-:Y:S01]  /*6df50*/  STL [R1+0x368], R3 ;  /* 0x0003680301007387 */ /* 0x0003e20000100800 */
[----:B0-----:R-:W-:-:S03]  /*6df60*/  LOP3.LUT R0, R27, 0xffff, RZ, 0xc0, !PT ;  /* 0x0000ffff1b007812 */ /* 0x001fc600078ec0ff */
[----:B------:R-:W2:Y:S01]  /*6df70*/  LDL.LU R21, [R1+0x2d8] ;  /* 0x0002d80001157983 */ /* 0x000ea20000300800 */
[----:B-1----:R-:W-:Y:S02]  /*6df80*/  LOP3.LUT R5, R18, 0xffff, RZ, 0xc0, !PT ;  /* 0x0000ffff12057812 */ /* 0x002fe400078ec0ff */
[----:B------:R-:W-:Y:S01]  /*6df90*/  LOP3.LUT R4, R20, 0xffff, RZ, 0xc0, !PT ;  /* 0x0000ffff14047812 */ /* 0x000fe200078ec0ff */
[----:B------:R-:W2:Y:S01]  /*6dfa0*/  LDL.LU R27, [R1+0x2d4] ;  /* 0x0002d400011b7983 */ /* 0x000ea20000300800 */
[----:B------:R-:W-:-:S03]  /*6dfb0*/  LOP3.LUT R3, R25, 0xffff, RZ, 0xc0, !PT ;  /* 0x0000ffff19037812 */ /* 0x000fc600078ec0ff */
[----:B------:R-:W2:Y:S01]  /*6dfc0*/  LDL.LU R19, [R1+0x2b4] ;  /* 0x0002b40001137983 */ /* 0x000ea20000300800 */
[----:B------:R-:W-:-:S03]  /*6dfd0*/  PRMT R0, R0, 0x3340, R2 ;  /* 0x0000334000007816 */ /* 0x000fc60000000002 */
[----:B------:R-:W2:Y:S04]  /*6dfe0*/  LDL.LU R18, [R1+0x2b0] ;  /* 0x0002b00001127983 */ /* 0x000ea80000300800 */
[----:B------:R-:W2:Y:S04]  /*6dff0*/  LDL.LU R20, [R1+0x394] ;  /* 0x0003940001147983 */ /* 0x000ea80000300800 */
[----:B------:R-:W2:Y:S01]  /*6e000*/  LDL.LU R25, [R1+0x2ac] ;  /* 0x0002ac0001197983 */ /* 0x000ea20000300800 */
[----:B---3--:R-:W-:-:S03]  /*6e010*/  LOP3.LUT R2, R28, 0xffff, RZ, 0xc0, !PT ;  /* 0x0000ffff1c027812 */ /* 0x008fc600078ec0ff */
[----:B------:R-:W3:Y:S01]  /*6e020*/  LDL.LU R28, [R1+0x2f0] ;  /* 0x0002f000011c7983 */ /* 0x000ee20000300800 */
[----:B------:R-:W-:Y:S02]  /*6e030*/  PRMT R7, R7, 0x3340, R8 ;  /* 0x0000334007077816 */ /* 0x000fe40000000008 */
[----:B------:R-:W-:-:S03]  /*6e040*/  PRMT R5, R5, 0x3340, R6 ;  /* 0x0000334005057816 */ /* 0x000fc60000000006 */
[----:B------:R0:W-:Y:S01]  /*6e050*/  STL [R1+0x360], R7 ;  /* 0x0003600701007387 */ /* 0x0001e20000100800 */
[----:B------:R-:W-:-:S03]  /*6e060*/  PRMT R3, R3, 0x3340, R4 ;  /* 0x0000334003037816 */ /* 0x000fc60000000004 */
[----:B------:R1:W-:Y:S04]  /*6e070*/  STL [R1+0x354], R0 ;  /* 0x0003540001007387 */ /* 0x0003e80000100800 */
[----:B------:R2:W-:Y:S04]  /*6e080*/  STL [R1+0x35c], R5 ;  /* 0x00035c0501007387 */ /* 0x0005e80000100800 */
[----:B------:R2:W-:Y:S01]  /*6e090*/  STL [R1+0x358], R3 ;  /* 0x0003580301007387 */ /* 0x0005e20000100800 */
[----:B----4-:R-:W-:-:S03]  /*6e0a0*/  LOP3.LUT R8, R17, 0xffff, RZ, 0xc0, !PT ;  /* 0x0000ffff11087812 */ /* 0x010fc600078ec0ff */
[----:B------:R-:W4:Y:S01]  /*6e0b0*/  LDL.LU R17, [R1+0x3a0] ;  /* 0x0003a00001117983 */ /* 0x000f220000300800 */
[----:B0-----:R-:W-:-:S03]  /*6e0c0*/  LOP3.LUT R7, R16, 0xffff, RZ, 0xc0, !PT ;  /* 0x0000ffff10077812 */ /* 0x001fc600078ec0ff */
[----:B------:R-:W4:Y:S01]  /*6e0d0*/  LDL.LU R16, [R1+0x2d0] ;  /* 0x0002d00001107983 */ /* 0x000f220000300800 */
[----:B------:R-:W-:-:S05]  /*6e0e0*/  PRMT R7, R7, 0x3340, R8 ;  /* 0x0000334007077816 */ /* 0x000fca0000000008 */
[----:B------:R0:W-:Y:S01]  /*6e0f0*/  STL [R1+0x350], R7 ;  /* 0x0003500701007387 */ /* 0x0001e20000100800 */
[----:B-1----:R-:W-:-:S03]  /*6e100*/  LOP3.LUT R0, R29, 0xffff, RZ, 0xc0, !PT ;  /* 0x0000ffff1d007812 */ /* 0x002fc600078ec0ff */
        /* <DEDUP_REMOVED lines=12> */
[----:B0-----:R-:W-:Y:S02]  /*6e1d0*/  LOP3.LUT R7, R10, 0xffff, RZ, 0xc0, !PT ;  /* 0x0000ffff0a077812 */ /* 0x001fe400078ec0ff */
[----:B------:R-:W-:Y:S01]  /*6e1e0*/  PRMT R5, R5, 0x3340, R6 ;  /* 0x0000334005057816 */ /* 0x000fe20000000006 */
[----:B------:R-:W2:Y:S01]  /*6e1f0*/  LDL.LU R10, [R1+0x2e8] ;  /* 0x0002e800010a7983 */ /* 0x000ea20000300800 */
[----:B------:R-:W-:-:S03]  /*6e200*/  PRMT R3, R3, 0x3340, R4 ;  /* 0x0000334003037816 */ /* 0x000fc60000000004 */
[----:B------:R0:W-:Y:S04]  /*6e210*/  STL [R1+0x344], R0 ;  /* 0x0003440001007387 */ /* 0x0001e80000100800 */
[----:B------:R1:W-:Y:S04]  /*6e220*/  STL [R1+0x34c], R5 ;  /* 0x00034c0501007387 */ /* 0x0003e80000100800 */
[----:B------:R1:W-:Y:S01]  /*6e230*/  STL [R1+0x348], R3 ;  /* 0x0003480301007387 */ /* 0x0003e20000100800 */
[----:B------:R-:W-:-:S03]  /*6e240*/  LOP3.LUT R2, R21, 0xffff, RZ, 0xc0, !PT ;  /* 0x0000ffff15027812 */ /* 0x000fc600078ec0ff */
[----:B------:R-:W2:Y:S01]  /*6e250*/  LDL.LU R21, [R1+0x308] ;  /* 0x0003080001157983 */ /* 0x000ea20000300800 */
[----:B0-----:R-:W-:-:S03]  /*6e260*/  LOP3.LUT R0, R27, 0xffff, RZ, 0xc0, !PT ;  /* 0x0000ffff1b007812 */ /* 0x001fc600078ec0ff */
[----:B------:R-:W2:Y:S01]  /*6e270*/  LDL.LU R27, [R1+0x304] ;  /* 0x00030400011b7983 */ /* 0x000ea20000300800 */
[----:B------:R-:W-:-:S03]  /*6e280*/  LOP3.LUT R6, R19, 0xffff, RZ, 0xc0, !PT ;  /* 0x0000ffff13067812 */ /* 0x000fc600078ec0ff */
[----:B------:R-:W2:Y:S01]  /*6e290*/  LDL.LU R19, [R1+0x2e4] ;  /* 0x0002e40001137983 */ /* 0x000ea20000300800 */
[----:B-1----:R-:W-:-:S03]  /*6e2a0*/  LOP3.LUT R5, R18, 0xffff, RZ, 0xc0, !PT ;  /* 0x0000ffff12057812 */ /* 0x002fc600078ec0ff */
[----:B------:R-:W2:Y:S01]  /*6e2b0*/  LDL.LU R18, [R1+0x2e0] ;  /* 0x0002e00001127983 */ /* 0x000ea20000300800 */
[----:B------:R-:W-:-:S03]  /*6e2c0*/  LOP3.LUT R4, R20, 0xffff, RZ, 0xc0, !PT ;  /* 0x0000ffff14047812 */ /* 0x000fc600078ec0ff */
[----:B------:R-:W2:Y:S01]  /*6e2d0*/  LDL.LU R20, [R1+0x3a4] ;  /* 0x0003a40001147983 */ /* 0x000ea20000300800 */
[----:B------:R-:W-:-:S03]  /*6e2e0*/  LOP3.LUT R3, R25, 0xffff, RZ, 0xc0, !PT ;  /* 0x0000ffff19037812 */ /* 0x000fc600078ec0ff */
[----:B------:R-:W2:Y:S01]  /*6e2f0*/  LDL.LU R25, [R1+0x2dc] ;  /* 0x0002dc0001197983 */ /* 0x000ea20000300800 */
[----:B------:R-:W-:Y:S02]  /*6e300*/  PRMT R0, R0, 0x3340, R2 ;  /* 0x0000334000007816 */ /* 0x000fe40000000002 */
[----:B---3--:R-:W-:Y:S02]  /*6e310*/  LOP3.LUT R2, R28, 0xffff, RZ, 0xc0, !PT ;  /* 0x0000ffff1c027812 */ /* 0x008fe400078ec0ff */
        /* <DEDUP_REMOVED lines=27> */
[----:B0-----:R-:W-:-:S03]  /*6e4d0*/  LOP3.LUT R7, R10, 0xffff, RZ, 0xc0, !PT ;  /* 0x0000ffff0a077812 */ /* 0x001fc600078ec0ff */
[----:B------:R-:W2:Y:S01]  /*6e4e0*/  LDL.LU R10, [R1+0x318] ;  /* 0x00031800010a7983 */ /* 0x000ea20000300800 */
[----:B------:R-:W-:Y:S02]  /*6e4f0*/  PRMT R5, R5, 0x3340, R6 ;  /* 0x0000334005057816 */ /* 0x000fe40000000006 */
[----:B------:R-:W-:Y:S01]  /*6e500*/  PRMT R3, R3, 0x3340, R4 ;  /* 0x0000334003037816 */ /* 0x000fe20000000004 */
        /* <DEDUP_REMOVED lines=131> */
[----:B--2---:R-:W-:Y:S02]  /*6ed40*/  LOP3.LUT R5, R23, 0xffff, RZ, 0xc0, !PT ;  /* 0x0000ffff17057812 */ /* 0x004fe400078ec0ff */
[----:B------:R-:W-:Y:S01]  /*6ed50*/  PRMT R0, R0, 0x3340, R2 ;  /* 0x0000334000007816 */ /* 0x000fe20000000002 */
[----:B------:R-:W2:Y:S01]  /*6ed60*/  LDL.LU R23, [R1+0x484] ;  /* 0x0004840001177983 */ /* 0x000ea20000300800 */
[----:B------:R-:W-:Y:S02]  /*6ed70*/  LOP3.LUT R8, R11, 0xffff, RZ, 0xc0, !PT ;  /* 0x0000ffff0b087812 */ /* 0x000fe400078ec0ff */
[----:B------:R-:W-:Y:S01]  /*6ed80*/  LOP3.LUT R4, R22, 0xffff, RZ, 0xc0, !PT ;  /* 0x0000ffff16047812 */ /* 0x000fe200078ec0ff */
[----:B------:R-:W2:Y:S01]  /*6ed90*/  LDL.LU R11, [R1+0x49c] ;  /* 0x00049c00010b7983 */ /* 0x000ea20000300800 */
[----:B------:R-:W-:-:S03]  /*6eda0*/  LOP3.LUT R3, R26, 0xffff, RZ, 0xc0, !PT ;  /* 0x0000ffff1a037812 */ /* 0x000fc600078ec0ff */
[----:B------:R-:W2:Y:S01]  /*6edb0*/  LDL.LU R22, [R1+0x48c] ;  /* 0x00048c0001167983 */ /* 0x000ea20000300800 */
[----:B------:R-:W-:Y:S02]  /*6edc0*/  PRMT R5, R5, 0x3340, R6 ;  /* 0x0000334005057816 */ /* 0x000fe40000000006 */
[----:B0-----:R-:W-:Y:S01]  /*6edd0*/  LOP3.LUT R7, R10, 0xffff, RZ, 0xc0, !PT ;  /* 0x0000ffff0a077812 */ /* 0x001fe200078ec0ff */
[----:B------:R-:W2:Y:S01]  /*6ede0*/  LDL.LU R26, [R1+0x488] ;  /* 0x00048800011a7983 */ /* 0x000ea20000300800 */
[----:B------:R-:W-:Y:S02]  /*6edf0*/  PRMT R3, R3, 0x3340, R4 ;  /* 0x0000334003037816 */ /* 0x000fe40000000004 */
[----:B------:R-:W-:Y:S01]  /*6ee00*/  PRMT R7, R7, 0x3340, R8 ;  /* 0x0000334007077816 */ /* 0x000fe20000000008 */
[----:B------:R-:W2:Y:S04]  /*6ee10*/  LDL.LU R10, [R1+0x498] ;  /* 0x00049800010a7983 */ /* 0x000ea80000300800 */
[----:B------:R0:W-:Y:S04]  /*6ee20*/  STL [R1+0x26c], R0 ;  /* 0x00026c0001007387 */ /* 0x0001e80000100800 */
[----:B------:R1:W-:Y:S01]  /*6ee30*/  STL [R1+0x274], R5 ;  /* 0x0002740501007387 */ /* 0x0003e20000100800 */
[----:B------:R-:W-:-:S03]  /*6ee40*/  LOP3.LUT R2, R21, 0xffff, RZ, 0xc0, !PT ;  /* 0x0000ffff15027812 */ /* 0x000fc600078ec0ff */
[----:B------:R1:W-:Y:S01]  /*6ee50*/  STL [R1+0x270], R3 ;  /* 0x0002700301007387 */ /* 0x0003e20000100800 */
[----:B0-----:R-:W-:-:S03]  /*6ee60*/  LOP3.LUT R0, R27, 0xffff, RZ, 0xc0, !PT ;  /* 0x0000ffff1b007812 */ /* 0x001fc600078ec0ff */
[----:B------:R-:W-:Y:S01]  /*6ee70*/  STL [R1+0x904], R15 ;  /* 0x0009040f01007387 */ /* 0x000fe20000100800 */
[----:B------:R-:W-:-:S03]  /*6ee80*/  LOP3.LUT R6, R19, 0xffff, RZ, 0xc0, !PT ;  /* 0x0000ffff13067812 */ /* 0x000fc600078ec0ff */
[----:B------:R0:W-:Y:S01]  /*6ee90*/  STL [R1+0x900], R14 ;  /* 0x0009000e01007387 */ /* 0x0001e20000100800 */
[----:B-1----:R-:W-:-:S03]  /*6eea0*/  LOP3.LUT R5, R18, 0xffff, RZ, 0xc0, !PT ;  /* 0x0000ffff12057812 */ /* 0x002fc600078ec0ff */
[----:B------:R1:W-:Y:S01]  /*6eeb0*/  STL [R1+0x268], R7 ;  /* 0x0002680701007387 */ /* 0x0003e20000100800 */
[----:B------:R-:W-:-:S03]  /*6eec0*/  LOP3.LUT R4, R20, 0xffff, RZ, 0xc0, !PT ;  /* 0x0000ffff14047812 */ /* 0x000fc600078ec0ff */
[----:B------:R-:W2:Y:S01]  /*6eed0*/  LDL.LU R19, [R1+0x4a0] ;  /* 0x0004a00001137983 */ /* 0x000ea20000300800 */
[----:B------:R-:W-:Y:S02]  /*6eee0*/  PRMT R0, R0, 0x3340, R2 ;  /* 0x0000334000007816 */ /* 0x000fe40000000002 */
[----:B------:R-:W-:Y:S01]  /*6eef0*/  LOP3.LUT R3, R25, 0xffff, RZ, 0xc0, !PT ;  /* 0x0000ffff19037812 */ /* 0x000fe200078ec0ff */
[----:B------:R-:W2:Y:S04]  /*6ef00*/  LDL.LU R18, [R1+0x4a4] ;  /* 0x0004a40001127983 */ /* 0x000ea80000300800 */
[----:B------:R-:W2:Y:S04]  /*6ef10*/  LDL.LU R20, [R1+0x4ac] ;  /* 0x0004ac0001147983 */ /* 0x000ea80000300800 */
[----:B------:R-:W2:Y:S04]  /*6ef20*/  LDL.LU R25, [R1+0x4a8] ;  /* 0x0004a80001197983 */ /* 0x000ea80000300800 */
[----:B------:R-:W2:Y:S04]  /*6ef30*/  LDL.LU R27, [R1+0x4b4] ;  /* 0x0004b400011b7983 */ /* 0x000ea80000300800 */
[----:B------:R-:W2:Y:S01]  /*6ef40*/  LDL.LU R21, [R1+0x4b0] ;  /* 0x0004b00001157983 */ /* 0x000ea20000300800 */
[----:B---3--:R-:W-:-:S03]  /*6ef50*/  LOP3.LUT R2, R28, 0xffff, RZ, 0xc0, !PT ;  /* 0x0000ffff1c027812 */ /* 0x008fc600078ec0ff */
[----:B------:R-:W3:Y:S04]  /*6ef60*/  LDL.LU R9, [R1+0x520] ;  /* 0x0005200001097983 */ /* 0x000ee80000300800 */
[----:B------:R-:W3:Y:S01]  /*6ef70*/  LDL.LU R28, [R1+0x4b8] ;  /* 0x0004b800011c7983 */ /* 0x000ee20000300800 */
[----:B------:R-:W-:Y:S02]  /*6ef80*/  PRMT R3, R3, 0x3340, R4 ;  /* 0x0000334003037816 */ /* 0x000fe40000000004 */
[----:B------:R-:W-:Y:S01]  /*6ef90*/  PRMT R5, R5, 0x3340, R6 ;  /* 0x0000334005057816 */ /* 0x000fe20000000006 */
[----:B------:R1:W-:Y:S04]  /*6efa0*/  STL [R1+0x25c], R0 ;  /* 0x00025c0001007387 */ /* 0x0003e80000100800 */
[----:B------:R-:W-:Y:S04]  /*6efb0*/  STL [R1+0x260], R3 ;  /* 0x0002600301007387 */ /* 0x000fe80000100800 */
[----:B------:R2:W-:Y:S04]  /*6efc0*/  STL [R1+0x264], R5 ;  /* 0x0002640501007387 */ /* 0x0005e80000100800 */
[----:B------:R-:W3:Y:S04]  /*6efd0*/  LDL.LU R13, [R1+0x518] ;  /* 0x00051800010d7983 */ /* 0x000ee80000300800 */
[----:B------:R-:W3:Y:S04]  /*6efe0*/  LDL.LU R12, [R1+0x53c] ;  /* 0x00053c00010c7983 */ /* 0x000ee80000300800 */
[----:B0-----:R-:W3:Y:S01]  /*6eff0*/  LDL.LU R14, [R1+0x538] ;  /* 0x00053800010e7983 */ /* 0x001ee20000300800 */
[----:B----4-:R-:W-:-:S03]  /*6f000*/  LOP3.LUT R8, R17, 0xffff, RZ, 0xc0, !PT ;  /* 0x0000ffff11087812 */ /* 0x010fc600078ec0ff */
[----:B------:R-:W4:Y:S04]  /*6f010*/  LDL.LU R15, [R1+0x564] ;  /* 0x00056400010f7983 */ /* 0x000f280000300800 */
        /* <DEDUP_REMOVED lines=9> */
[----:B------:R-:W-:Y:S02]  /*6f0b0*/  PRMT R0, R0, 0x3340, R2 ;  /* 0x0000334000007816 */ /* 0x000fe40000000002 */
[----:B--2---:R-:W-:Y:S02]  /*6f0c0*/  LOP3.LUT R5, R23, 0xffff, RZ, 0xc0, !PT ;  /* 0x0000ffff17057812 */ /* 0x004fe400078ec0ff */
[----:B------:R-:W2:Y:S01]  /*6f0d0*/  LDL.LU R23, [R1+0x4cc] ;  /* 0x0004cc0001177983 */ /* 0x000ea20000300800 */
[----:B------:R-:W-:Y:S02]  /*6f0e0*/  LOP3.LUT R8, R11, 0xffff, RZ, 0xc0, !PT ;  /* 0x0000ffff0b087812 */ /* 0x000fe400078ec0ff */
[----:B------:R-:W-:Y:S01]  /*6f0f0*/  LOP3.LUT R4, R22, 0xffff, RZ, 0xc0, !PT ;  /* 0x0000ffff16047812 */ /* 0x000fe200078ec0ff */
[----:B------:R-:W2:Y:S01]  /*6f100*/  LDL.LU R11, [R1+0x4dc] ;  /* 0x0004dc00010b7983 */ /* 0x000ea20000300800 */
[----:B------:R-:W-:-:S03]  /*6f110*/  LOP3.LUT R3, R26, 0xffff, RZ, 0xc0, !PT ;  /* 0x0000ffff1a037812 */ /* 0x000fc600078ec0ff */
[----:B------:R-:W2:Y:S01]  /*6f120*/  LDL.LU R22, [R1+0x4c8] ;  /* 0x0004c80001167983 */ /* 0x000ea20000300800 */
[----:B0-----:R-:W-:-:S03]  /*6f130*/  LOP3.LUT R7, R10, 0xffff, RZ, 0xc0, !PT ;  /* 0x0000ffff0a077812 */ /* 0x001fc600078ec0ff */
[----:B------:R-:W2:Y:S01]  /*6f140*/  LDL.LU R26, [R1+0x4d0] ;  /* 0x0004d000011a7983 */ /* 0x000ea20000300800 */
[----:B------:R-:W-:-:S03]  /*6f150*/  PRMT R7, R7, 0x3340, R8 ;  /* 0x0000334007077816 */ /* 0x000fc60000000008 */
[----:B------:R-:W2:Y:S01]  /*6f160*/  LDL.LU R10, [R1+0x4d8] ;  /* 0x0004d800010a7983 */ /* 0x000ea20000300800 */
[----:B------:R-:W-:-:S03]  /*6f170*/  PRMT R3, R3, 0x3340, R4 ;  /* 0x0000334003037816 */ /* 0x000fc60000000004 */
[----:B------:R0:W-:Y:S04]  /*6f180*/  STL [R1+0x24c], R0 ;  /* 0x00024c0001007387 */ /* 0x0001e80000100800 */
[----:B------:R-:W-:Y:S04]  /*6f190*/  STL [R1+0x248], R7 ;  /* 0x0002480701007387 */ /* 0x000fe80000100800 */
[----:B------:R1:W-:Y:S01]  /*6f1a0*/  STL [R1+0x250], R3 ;  /* 0x0002500301007387 */ /* 0x0003e20000100800 */
[----:B0-----:R-:W-:-:S03]  /*6f1b0*/  LOP3.LUT R0, R27, 0xffff, RZ, 0xc0, !PT ;  /* 0x0000ffff1b007812 */ /* 0x001fc600078ec0ff */
[----:B------:R-:W2:Y:S01]  /*6f1c0*/  LDL.LU R27, [R1+0x4f4] ;  /* 0x0004f400011b7983 */ /* 0x000ea20000300800 */
[----:B------:R-:W-:-:S03]  /*6f1d0*/  LOP3.LUT R2, R21, 0xffff, RZ, 0xc0, !PT ;  /* 0x0000ffff15027812 */ /* 0x000fc600078ec0ff */
[----:B------:R-:W2:Y:S01]  /*6f1e0*/  LDL.LU R21, [R1+0x4f0] ;  /* 0x0004f00001157983 */ /* 0x000ea20000300800 */
[----:B-1----:R-:W-:-:S03]  /*6f1f0*/  LOP3.LUT R3, R25, 0xffff, RZ, 0xc0, !PT ;  /* 0x0000ffff19037812 */ /* 0x002fc600078ec0ff */
[----:B------:R-:W2:Y:S01]  /*6f200*/  LDL.LU R25, [R1+0x4e8] ;  /* 0x0004e80001197983 */ /* 0x000ea20000300800 */
[----:B---3--:R-:W-:-:S03]  /*6f210*/  LOP3.LUT R7, R28, 0xffff, RZ, 0xc0, !PT ;  /* 0x0000ffff1c077812 */ /* 0x008fc600078ec0ff */
[----:B------:R-:W3:Y:S01]  /*6f220*/  LDL.LU R28, [R1+0x4fc] ;  /* 0x0004fc00011c7983 */ /* 0x000ee20000300800 */
[----:B------:R-:W-:Y:S02]  /*6f230*/  PRMT R5, R5, 0x3340, R6 ;  /* 0x0000334005057816 */ /* 0x000fe40000000006 */
[----:B------:R-:W-:Y:S02]  /*6f240*/  LOP3.LUT R6, R19, 0xffff, RZ, 0xc0, !PT ;  /* 0x0000ffff13067812 */ /* 0x000fe400078ec0ff */
[----:B------:R-:W3:Y:S04]  /*6f250*/  LDL.LU R19, [R1+0x4e0] ;  /* 0x0004e00001137983 */ /* 0x000ee80000300800 */
[----:B------:R0:W-:Y:S01]  /*6f260*/  STL [R1+0x254], R5 ;  /* 0x0002540501007387 */ /* 0x0001e20000100800 */
[----:B------:R-:W-:-:S03]  /*6f270*/  LOP3.LUT R4, R20, 0xffff, RZ, 0xc0, !PT ;  /* 0x0000ffff14047812 */ /* 0x000fc600078ec0ff */
[----:B------:R-:W3:Y:S01]  /*6f280*/  LDL.LU R20, [R1+0x4ec] ;  /* 0x0004ec0001147983 */ /* 0x000ee20000300800 */
[----:B0-----:R-:W-:-:S03]  /*6f290*/  LOP3.LUT R5, R18, 0xffff, RZ, 0xc0, !PT ;  /* 0x0000ffff12057812 */ /* 0x001fc600078ec0ff */
[----:B------:R-:W3:Y:S01]  /*6f2a0*/  LDL.LU R18, [R1+0x4e4] ;  /* 0x0004e40001127983 */ /* 0x000ee20000300800 */
[----:B------:R-:W-:Y:S02]  /*6f2b0*/  PRMT R5, R5, 0x3340, R6 ;  /* 0x0000334005057816 */ /* 0x000fe40000000006 */
[----:B------:R-:W-:Y:S02]  /*6f2c0*/  PRMT R0, R0, 0x3340, R2 ;  /* 0x0000334000007816 */ /* 0x000fe40000000002 */
[----:B------:R-:W-:Y:S01]  /*6f2d0*/  PRMT R3, R3, 0x3340, R4 ;  /* 0x0000334003037816 */ /* 0x000fe20000000004 */
[----:B------:R-:W-:Y:S01]  /*6f2e0*/  STL [R1+0x244], R5 ;  /* 0x0002440501007387 */ /* 0x000fe20000100800 */
[----:B----4-:R-:W-:-:S03]  /*6f2f0*/  LOP3.LUT R8, R17, 0xffff, RZ, 0xc0, !PT ;  /* 0x0000ffff11087812 */ /* 0x010fc600078ec0ff */
[----:B------:R0:W-:Y:S01]  /*6f300*/  STL [R1+0x23c], R0 ;  /* 0x00023c0001007387 */ /* 0x0001e20000100800 */
[----:B------:R-:W-:-:S03]  /*6f310*/  LOP3.LUT R6, R16, 0xffff, RZ, 0xc0, !PT ;  /* 0x0000ffff10067812 */ /* 0x000fc600078ec0ff */
[----:B------:R1:W-:Y:S01]  /*6f320*/  STL [R1+0x240], R3 ;  /* 0x0002400301007387 */ /* 0x0003e20000100800 */
[----:B------:R-:W-:-:S03]  /*6f330*/  PRMT R7, R7, 0x3340, R8 ;  /* 0x0000334007077816 */ /* 0x000fc60000000008 */
[----:B------:R-:W4:Y:S04]  /*6f340*/  LDL.LU R16, [R1+0x500] ;  /* 0x0005000001107983 */ /* 0x000f280000300800 */
[----:B------:R1:W-:Y:S04]  /*6f350*/  STL [R1+0x238], R7 ;  /* 0x0002380701007387 */ /* 0x0003e80000100800 */
[----:B------:R-:W4:Y:S01]  /*6f360*/  LDL.LU R17, [R1+0x4f8] ;  /* 0x0004f80001117983 */ /* 0x000f220000300800 */
[----:B0-----:R-:W-:-:S03]  /*6f370*/  LOP3.LUT R0, R29, 0xffff, RZ, 0xc0, !PT ;  /* 0x0000ffff1d007812 */ /* 0x001fc600078ec0ff */
[----:B------:R-:W4:Y:S01]  /*6f380*/  LDL.LU R29, [R1+0x514] ;  /* 0x00051400011d7983 */ /* 0x000f220000300800 */
[----:B------:R-:W-:-:S03]  /*6f390*/  LOP3.LUT R5, R24, 0xffff, RZ, 0xc0, !PT ;  /* 0x0000ffff18057812 */ /* 0x000fc600078ec0ff */
[----:B------:R-:W4:Y:S01]  /*6f3a0*/  LDL.LU R24, [R1+0x504] ;  /* 0x0005040001187983 */ /* 0x000f220000300800 */
[----:B--2---:R-:W-:-:S03]  /*6f3b0*/  LOP3.LUT R4, R23, 0xffff, RZ, 0xc0, !PT ;  /* 0x0000ffff17047812 */ /* 0x004fc600078ec0ff */
[----:B------:R-:W2:Y:S01]  /*6f3c0*/  LDL.LU R23, [R1+0x50c] ;  /* 0x00050c0001177983 */ /* 0x000ea20000300800 */
[----:B-1----:R-:W-:-:S03]  /*6f3d0*/  LOP3.LUT R3, R22, 0xffff, RZ, 0xc0, !PT ;  /* 0x0000ffff16037812 */ /* 0x002fc600078ec0ff */
[----:B------:R-:W2:Y:S01]  /*6f3e0*/  LDL.LU R22, [R1+0x508] ;  /* 0x0005080001167983 */ /* 0x000ea20000300800 */
[----:B------:R-:W-:-:S03]  /*6f3f0*/  LOP3.LUT R2, R26, 0xffff, RZ, 0xc0, !PT ;  /* 0x0000ffff1a027812 */ /* 0x000fc600078ec0ff */
[----:B------:R-:W2:Y:S01]  /*6f400*/  LDL.LU R26, [R1+0x510] ;  /* 0x00051000011a7983 */ /* 0x000ea20000300800 */
[----:B------:R-:W-:Y:S02]  /*6f410*/  PRMT R0, R0, 0x3340, R2 ;  /* 0x0000334000007816 */ /* 0x000fe40000000002 */
[----:B------:R-:W-:Y:S02]  /*6f420*/  LOP3.LUT R8, R11, 0xffff, RZ, 0xc0, !PT ;  /* 0x0000ffff0b087812 */ /* 0x000fe400078ec0ff */
[----:B------:R-:W-:Y:S01]  /*6f430*/  LOP3.LUT R7, R10, 0xffff, RZ, 0xc0, !PT ;  /* 0x0000ffff0a077812 */ /* 0x000fe200078ec0ff */
[----:B------:R0:W-:Y:S01]  /*6f440*/  STL [R1+0x234], R0 ;  /* 0x0002340001007387 */ /* 0x0001e20000100800 */
[----:B------:R-:W-:Y:S02]  /*6f450*/  PRMT R3, R3, 0x3340, R4 ;  /* 0x0000334003037816 */ /* 0x000fe40000000004 */
[----:B------:R-:W-:Y:S01]  /*6f460*/  PRMT R5, R5, 0x3340, R6 ;  /* 0x0000334005057816 */ /* 0x000fe20000000006 */
[----:B------:R-:W2:Y:S04]  /*6f470*/  LDL.LU R11, [R1+0x51c] ;  /* 0x00051c00010b7983 */ /* 0x000ea80000300800 */
[----:B------:R1:W-:Y:S04]  /*6f480*/  STL [R1+0x22c], R3 ;  /* 0x00022c0301007387 */ /* 0x0003e80000100800 */
[----:B------:R-:W2:Y:S01]  /*6f490*/  LDL.LU R10, [R1+0x524] ;  /* 0x00052400010a7983 */ /* 0x000ea20000300800 */
[----:B0-----:R-:W-:-:S02]  /*6f4a0*/  LOP3.LUT R0, R27, 0xffff, RZ, 0xc0, !PT ;  /* 0x0000ffff1b007812 */ /* 0x001fc400078ec0ff */
[----:B------:R-:W-:Y:S02]  /*6f4b0*/  PRMT R27, R7, 0x3340, R8 ;  /* 0x00003340071b7816 */ /* 0x000fe40000000008 */
[----:B------:R-:W-:Y:S02]  /*6f4c0*/  LOP3.LUT R2, R21, 0xffff, RZ, 0xc0, !PT ;  /* 0x0000ffff15027812 */ /* 0x000fe400078ec0ff */
[----:B------:R-:W2:Y:S01]  /*6f4d0*/  LDL.LU R21, [R1+0x52c] ;  /* 0x00052c0001157983 */ /* 0x000ea20000300800 */
[----:B-1----:R-:W-:-:S03]  /*6f4e0*/  LOP3.LUT R3, R25, 0xffff, RZ, 0xc0, !PT ;  /* 0x0000ffff19037812 */ /* 0x002fc600078ec0ff */
[----:B------:R-:W2:Y:S01]  /*6f4f0*/  LDL.LU R25, [R1+0x528] ;  /* 0x0005280001197983 */ /* 0x000ea20000300800 */
[----:B---3--:R-:W-:-:S03]  /*6f500*/  LOP3.LUT R8, R28, 0xffff, RZ, 0xc0, !PT ;  /* 0x0000ffff1c087812 */ /* 0x008fc600078ec0ff */
[----:B------:R-:W3:Y:S01]  /*6f510*/  LDL.LU R28, [R1+0x534] ;  /* 0x00053400011c7983 */ /* 0x000ee20000300800 */
[----:B------:R-:W-:-:S03]  /*6f520*/  LOP3.LUT R6, R19, 0xffff, RZ, 0xc0, !PT ;  /* 0x0000ffff13067812 */ /* 0x000fc600078ec0ff */
[----:B------:R0:W-:Y:S01]  /*6f530*/  STL [R1+0x230], R5 ;  /* 0x0002300501007387 */ /* 0x0001e20000100800 */
[----:B------:R-:W-:-:S03]  /*6f540*/  LOP3.LUT R4, R20, 0xffff, RZ, 0xc0, !PT ;  /* 0x0000ffff14047812 */ /* 0x000fc600078ec0ff */
[----:B------:R-:W3:Y:S01]  /*6f550*/  LDL.LU R19, [R1+0x544] ;  /* 0x0005440001137983 */ /* 0x000ee20000300800 */
[----:B0-----:R-:W-:-:S03]  /*6f560*/  LOP3.LUT R5, R18, 0xffff, RZ, 0xc0, !PT ;  /* 0x0000ffff12057812 */ /* 0x001fc600078ec0ff */
[----:B------:R-:W3:Y:S01]  /*6f570*/  LDL.LU R20, [R1+0x530] ;  /* 0x0005300001147983 */ /* 0x000ee20000300800 */
[----:B------:R-:W-:Y:S02]  /*6f580*/  PRMT R5, R5, 0x3340, R6 ;  /* 0x0000334005057816 */ /* 0x000fe40000000006 */
[----:B------:R-:W-:-:S03]  /*6f590*/  PRMT R3, R3, 0x3340, R4 ;  /* 0x0000334003037816 */ /* 0x000fc60000000004 */
[----:B------:R0:W-:Y:S01]  /*6f5a0*/  STL [R1+0x224], R5 ;  /* 0x0002240501007387 */ /* 0x0001e20000100800 */
[----:B------:R-:W-:-:S03]  /*6f5b0*/  PRMT R0, R0, 0x3340, R2 ;  /* 0x0000334000007816 */ /* 0x000fc60000000002 */
[----:B------:R-:W-:Y:S01]  /*6f5c0*/  STL [R1+0x220], R3 ;  /* 0x0002200301007387 */ /* 0x000fe20000100800 */
[----:B----4-:R-:W-:-:S03]  /*6f5d0*/  LOP3.LUT R6, R16, 0xffff, RZ, 0xc0, !PT ;  /* 0x0000ffff10067812 */ /* 0x010fc600078ec0ff */
[----:B------:R1:W-:Y:S01]  /*6f5e0*/  STL [R1+0x228], R0 ;  /* 0x0002280001007387 */ /* 0x0003e20000100800 */
[----:B0-----:R-:W-:Y:S02]  /*6f5f0*/  LOP3.LUT R5, R24, 0xffff, RZ, 0xc0, !PT ;  /* 0x0000ffff18057812 */ /* 0x001fe400078ec0ff */
[----:B-1----:R-:W-:Y:S01]  /*6f600*/  LOP3.LUT R0, R29, 0xffff, RZ, 0xc0, !PT ;  /* 0x0000ffff1d007812 */ /* 0x002fe200078ec0ff */
[----:B------:R-:W4:Y:S01]  /*6f610*/  LDL.LU R24, [R1+0x548] ;  /* 0x0005480001187983 */ /* 0x000f220000300800 */
[----:B--2---:R-:W-:-:S03]  /*6f620*/  LOP3.LUT R4, R23, 0xffff, RZ, 0xc0, !PT ;  /* 0x0000ffff17047812 */ /* 0x004fc600078ec0ff */
[----:B------:R-:W2:Y:S01]  /*6f630*/  LDL.LU R29, [R1+0x554] ;  /* 0x00055400011d7983 */ /* 0x000ea20000300800 */
[----:B------:R-:W-:-:S03]  /*6f640*/  LOP3.LUT R7, R17, 0xffff, RZ, 0xc0, !PT ;  /* 0x0000ffff11077812 */ /* 0x000fc600078ec0ff */
[----:B------:R-:W2:Y:S01]  /*6f650*/  LDL.LU R17, [R1+0x550] ;  /* 0x0005500001117983 */ /* 0x000ea20000300800 */
[----:B------:R-:W-:-:S03]  /*6f660*/  LOP3.LUT R3, R22, 0xffff, RZ, 0xc0, !PT ;  /* 0x0000ffff16037812 */ /* 0x000fc600078ec0ff */
[----:B------:R-:W2:Y:S01]  /*6f670*/  LDL.LU R23, [R1+0x54c] ;  /* 0x00054c0001177983 */ /* 0x000ea20000300800 */
[----:B------:R-:W-:Y:S02]  /*6f680*/  PRMT R22, R5, 0x3340, R6 ;  /* 0x0000334005167816 */ /* 0x000fe40000000006 */
[----:B------:R-:W-:-:S03]  /*6f690*/  LOP3.LUT R2, R26, 0xffff, RZ, 0xc0, !PT ;  /* 0x0000ffff1a027812 */ /* 0x000fc600078ec0ff */
[----:B------:R0:W-:Y:S01]  /*6f6a0*/  STL [R1+0x8e0], R22 ;  /* 0x0008e01601007387 */ /* 0x0001e20000100800 */
[----:B------:R-:W-:Y:S02]  /*6f6b0*/  PRMT R26, R0, 0x3340, R2 ;  /* 0x00003340001a7816 */ /* 0x000fe40000000002 */
[----:B------:R-:W-:Y:S01]  /*6f6c0*/  PRMT R18, R3, 0x3340, R4 ;  /* 0x0000334003127816 */ /* 0x000fe20000000004 */
[----:B0-----:R-:W2:Y:S01]  /*6f6d0*/  LDL.LU R22, [R1+0x540] ;  /* 0x0005400001167983 */ /* 0x001ea20000300800 */
        /* <DEDUP_REMOVED lines=8> */
[----:B------:R-:W-:Y:S02]  /*6f760*/  LOP3.LUT R5, R10, 0xffff, RZ, 0xc0, !PT ;  /* 0x0000ffff0a057812 */ /* 0x000fe400078ec0ff */
[----:B------:R-:W-:Y:S02]  /*6f770*/  LOP3.LUT R8, R9, 0xffff, RZ, 0xc0, !PT ;  /* 0x0000ffff09087812 */ /* 0x000fe400078ec0ff */
[----:B------:R-:W-:Y:S02]  /*6f780*/  LOP3.LUT R7, R13, 0xffff, RZ, 0xc0, !PT ;  /* 0x0000ffff0d077812 */ /* 0x000fe400078ec0ff */
[----:B------:R-:W-:Y:S01]  /*6f790*/  PRMT R11, R5, 0x3340, R6 ;  /* 0x00003340050b7816 */ /* 0x000fe20000000006 */
[----:B------:R0:W-:Y:S01]  /*6f7a0*/  STL [R1+0x8d8], R27 ;  /* 0x0008d81b01007387 */ /* 0x0001e20000100800 */
[----:B------:R-:W-:-:S02]  /*6f7b0*/  PRMT R9, R7, 0x3340, R8 ;  /* 0x0000334007097816 */ /* 0x000fc40000000008 */
[----:B------:R-:W-:Y:S01]  /*6f7c0*/  LOP3.LUT R6, R12, 0xffff, RZ, 0xc0, !PT ;  /* 0x0000ffff0c067812 */ /* 0x000fe200078ec0ff */
[----:B------:R1:W-:Y:S01]  /*6f7d0*/  STL [R1+0x8dc], R16 ;  /* 0x0008dc1001007387 */ /* 0x0003e20000100800 */
[----:B------:R-:W-:Y:S02]  /*6f7e0*/  LOP3.LUT R5, R19, 0xffff, RZ, 0xc0, !PT ;  /* 0x0000ffff13057812 */ /* 0x000fe400078ec0ff */
[----:B------:R-:W-:Y:S01]  /*6f7f0*/  LOP3.LUT R7, R14, 0xffff, RZ, 0xc0, !PT ;  /* 0x0000ffff0e077812 */ /* 0x000fe200078ec0ff */
[----:B------:R-:W3:Y:S01]  /*6f800*/  LDL.LU R13, [R1+0x55c] ;  /* 0x00055c00010d7983 */ /* 0x000ee20000300800 */
[----:B------:R-:W-:Y:S02]  /*6f810*/  PRMT R19, R5, 0x3340, R6 ;  /* 0x0000334005137816 */ /* 0x000fe40000000006 */
[----:B------:R-:W-:Y:S01]  /*6f820*/  LOP3.LUT R4, R20, 0xffff, RZ, 0xc0, !PT ;  /* 0x0000ffff14047812 */ /* 0x000fe200078ec0ff */
[----:B0-----:R-:W3:Y:S01]  /*6f830*/  LDL.LU R27, [R1+0x558] ;  /* 0x00055800011b7983 */ /* 0x001ee20000300800 */
[----:B------:R-:W-:-:S03]  /*6f840*/  PRMT R0, R0, 0x3340, R2 ;  /* 0x0000334000007816 */ /* 0x000fc60000000002 */
[----:B-1----:R-:W3:Y:S01]  /*6f850*/  LDL.LU R16, [R1+0x560] ;  /* 0x0005600001107983 */ /* 0x002ee20000300800 */
[----:B------:R-:W-:-:S03]  /*6f860*/  PRMT R10, R3, 0x3340, R4 ;  /* 0x00003340030a7816 */ /* 0x000fc60000000004 */
[----:B------:R-:W3:Y:S04]  /*6f870*/  LDL.LU R20, [R1+0x570] ;  /* 0x0005700001147983 */ /* 0x000ee80000300800 */
[----:B------:R-:W3:Y:S04]  /*6f880*/  LDL.LU R14, [R1+0x578] ;  /* 0x00057800010e7983 */ /* 0x000ee80000300800 */
[----:B------:R-:W3:Y:S01]  /*6f890*/  LDL.LU R12, [R1+0x584] ;  /* 0x00058400010c7983 */ /* 0x000ee20000300800 */
[----:B----4-:R-:W-:-:S03]  /*6f8a0*/  LOP3.LUT R2, R24, 0xffff, RZ, 0xc0, !PT ;  /* 0x0000ffff18027812 */ /* 0x010fc600078ec0ff */
[----:B------:R-:W4:Y:S01]  /*6f8b0*/  LDL.LU R24, [R1+0x580] ;  /* 0x0005800001187983 */ /* 0x000f220000300800 */
[----:B--2---:R-:W-:-:S03]  /*6f8c0*/  LOP3.LUT R4, R29, 0xffff, RZ, 0xc0, !PT ;  /* 0x0000ffff1d047812 */ /* 0x004fc600078ec0ff */
[----:B------:R-:W2:Y:S01]  /*6f8d0*/  LDL.LU R29, [R1+0x57c] ;  /* 0x00057c00011d7983 */ /* 0x000ea20000300800 */
[----:B------:R-:W-:Y:S02]  /*6f8e0*/  LOP3.LUT R8, R22, 0xffff, RZ, 0xc0, !PT ;  /* 0x0000ffff16087812 */ /* 0x000fe400078ec0ff */
[----:B------:R-:W-:Y:S02]  /*6f8f0*/  LOP3.LUT R5, R21, 0xffff, RZ, 0xc0, !PT ;  /* 0x0000ffff15057812 */ /* 0x000fe400078ec0ff */
[----:B------:R-:W-:Y:S01]  /*6f900*/  LOP3.LUT R6, R25, 0xffff, RZ, 0xc0, !PT ;  /* 0x0000ffff19067812 */ /* 0x000fe200078ec0ff */
[----:B------:R0:W-:Y:S01]  /*6f910*/  STL [R1+0x2b8], R0 ;  /* 0x0002b80001007387 */ /* 0x0001e20000100800 */
[----:B------:R-:W-:Y:S02]  /*6f920*/  PRMT R8, R7, 0x3340, R8 ;  /* 0x0000334007087816 */ /* 0x000fe40000000008 */
[----:B------:R-:W-:Y:S01]  /*6f930*/  LOP3.LUT R3, R23, 0xffff, RZ, 0xc0, !PT ;  /* 0x0000ffff17037812 */ /* 0x000fe200078ec0ff */
[----:B------:R-:W-:Y:S04]  /*6f940*/  STL [R1+0x8e4], R18 ;  /* 0x0008e41201007387 */ /* 0x000fe80000100800 */
[----:B------:R-:W-:Y:S04]  /*6f950*/  STL [R1+0x8e8], R26 ;  /* 0x0008e81a01007387 */ /* 0x000fe80000100800 */
[----:B------:R1:W-:Y:S04]  /*6f960*/  STL.64 [R1+0x8d0], R10 ;  /* 0x0008d00a01007387 */ /* 0x0003e80000100a00 */
[----:B------:R-:W2:Y:S01]  /*6f970*/  LDL.LU R22, [R1+0x5d0] ;  /* 0x0005d00001167983 */ /* 0x000ea20000300800 */
[----:B---3--:R-:W-:-:S02]  /*6f980*/  LOP3.LUT R7, R28, 0xffff, RZ, 0xc0, !PT ;  /* 0x0000ffff1c077812 */ /* 0x008fc400078ec0ff */
[----:B0-----:R-:W-:Y:S01]  /*6f990*/  LOP3.LUT R0, R17, 0xffff, RZ, 0xc0, !PT ;  /* 0x0000ffff11007812 */ /* 0x001fe200078ec0ff */
[----:B------:R-:W3:Y:S01]  /*6f9a0*/  LDL.LU R28, [R1+0x590] ;  /* 0x00059000011c7983 */ /* 0x000ee20000300800 */
[----:B------:R-:W-:-:S03]  /*6f9b0*/  PRMT R25, R7, 0x3340, R5 ;  /* 0x0000334007197816 */ /* 0x000fc60000000005 */
[----:B------:R-:W3:Y:S01]  /*6f9c0*/  LDL.LU R5, [R1+0x588] ;  /* 0x0005880001057983 */ /* 0x000ee20000300800 */
[----:B------:R-:W-:Y:S02]  /*6f9d0*/  PRMT R17, R2, 0x3340, R0 ;  /* 0x0000334002117816 */ /* 0x000fe40000000000 */
[----:B------:R-:W-:Y:S01]  /*6f9e0*/  PRMT R23, R4, 0x3340, R3 ;  /* 0x0000334004177816 */ /* 0x000fe20000000003 */
[----:B------:R-:W3:Y:S01]  /*6f9f0*/  LDL.LU R7, [R1+0x5ac] ;  /* 0x0005ac0001077983 */ /* 0x000ee20000300800 */
[----:B------:R-:W-:Y:S02]  /*6fa00*/  LOP3.LUT R4, R15, 0xffff, RZ, 0xc0, !PT ;  /* 0x0000ffff0f047812 */ /* 0x000fe400078ec0ff */
[----:B------:R-:W-:Y:S01]  /*6fa10*/  LOP3.LUT R20, R20, 0xffff, RZ, 0xc0, !PT ;  /* 0x0000ffff14147812 */ /* 0x000fe200078ec0ff */
[----:B------:R0:W-:Y:S01]  /*6fa20*/  STL.64 [R1+0x8c8], R8 ;  /* 0x0008c80801007387 */ /* 0x0001e20000100a00 */
[----:B------:R-:W-:Y:S02]  /*6fa30*/  LOP3.LUT R2, R13, 0xffff, RZ, 0xc0, !PT ;  /* 0x0000ffff0d027812 */ /* 0x000fe400078ec0ff */
[----:B------:R-:W-:Y:S01]  /*6fa40*/  LOP3.LUT R0, R16, 0xffff, RZ, 0xc0, !PT ;  /* 0x0000ffff10007812 */ /* 0x000fe200078ec0ff */
[----:B-1----:R-:W3:Y:S01]  /*6fa50*/  LDL.LU R10, [R1+0x5e0] ;  /* 0x0005e000010a7983 */ /* 0x002ee20000300800 */
[----:B------:R-:W-:-:S02]  /*6fa60*/  LOP3.LUT R3, R27, 0xffff, RZ, 0xc0, !PT ;  /* 0x0000ffff1b037812 */ /* 0x000fc400078ec0ff */
[----:B------:R-:W-:Y:S01]  /*6fa70*/  PRMT R21, R4, 0x3340, R2 ;  /* 0x0000334004157816 */ /* 0x000fe20000000002 */
[----:B------:R-:W3:Y:S01]  /*6fa80*/  LDL.LU R11, [R1+0x5dc] ;  /* 0x0005dc00010b7983 */ /* 0x000ee20000300800 */
[----:B------:R-:W-:Y:S02]  /*6fa90*/  PRMT R0, R3, 0x3340, R0 ;  /* 0x0000334003007816 */ /* 0x000fe40000000000 */
[----:B------:R-:W-:Y:S01]  /*6faa0*/  PRMT R20, R6, 0x3340, R20 ;  /* 0x0000334006147816 */ /* 0x000fe20000000014 */
[----:B------:R-:W3:Y:S01]  /*6fab0*/  LDL.LU R4, [R1+0x58c] ;  /* 0x00058c0001047983 */ /* 0x000ee20000300800 */
[----:B------:R-:W-:Y:S02]  /*6fac0*/  LOP3.LUT R2, R14, 0xffff, RZ, 0xc0, !PT ;  /* 0x0000ffff0e027812 */ /* 0x000fe400078ec0ff */
[----:B------:R-:W-:Y:S01]  /*6fad0*/  LOP3.LUT R3, R12, 0xffff, RZ, 0xc0, !PT ;  /* 0x0000ffff0c037812 */ /* 0x000fe200078ec0ff */
[----:B------:R-:W3:Y:S04]  /*6fae0*/  LDL.LU R6, [R1+0x594] ;  /* 0x0005940001067983 */ /* 0x000ee80000300800 */
[----:B------:R-:W3:Y:S04]  /*6faf0*/  LDL.LU R12, [R1+0x5a8] ;  /* 0x0005a800010c7983 */ /* 0x000ee80000300800 */
[----:B0-----:R-:W3:Y:S01]  /*6fb00*/  LDL.LU R9, [R1+0x5e4] ;  /* 0x0005e40001097983 */ /* 0x001ee20000300800 */
[----:B----4-:R-:W-:-:S03]  /*6fb10*/  LOP3.LUT R24, R24, 0xffff, RZ, 0xc0, !PT ;  /* 0x0000ffff18187812 */ /* 0x010fc600078ec0ff */
[----:B------:R-:W4:Y:S01]  /*6fb20*/  LDL.LU R26, [R1+0x5d8] ;  /* 0x0005d800011a7983 */ /* 0x000f220000300800 */
[----:B--2---:R-:W-:Y:S02]  /*6fb30*/  LOP3.LUT R29, R29, 0xffff, RZ, 0xc0, !PT ;  /* 0x0000ffff1d1d7812 */ /* 0x004fe400078ec0ff */
[----:B------:R-:W-:Y:S01]  /*6fb40*/  PRMT R24, R2, 0x3340, R24 ;  /* 0x0000334002187816 */ /* 0x000fe20000000018 */
[----:B------:R-:W2:Y:S01]  /*6fb50*/  LDL.LU R18, [R1+0x5d4] ;  /* 0x0005d40001127983 */ /* 0x000ea20000300800 */
[----:B------:R-:W-:-:S03]  /*6fb60*/  PRMT R29, R3, 0x3340, R29 ;  /* 0x00003340031d7816 */ /* 0x000fc6000000001d */
[----:B------:R-:W4:Y:S04]  /*6fb70*/  LDL.LU R2, [R1+0x5a0] ;  /* 0x0005a00001027983 */ /* 0x000f280000300800 */
[----:B------:R0:W-:Y:S04]  /*6fb80*/  STL [R1+0x870], R29 ;  /* 0x0008701d01007387 */ /* 0x0001e80000100800 */
[----:B------:R-:W2:Y:S04]  /*6fb90*/  LDL.LU R3, [R1+0x59c] ;  /* 0x00059c0001037983 */ /* 0x000ea80000300800 */
[----:B------:R-:W2:Y:S04]  /*6fba0*/  LDL.LU R16, [R1+0x5cc] ;  /* 0x0005cc0001107983 */ /* 0x000ea80000300800 */
[----:B0-----:R-:W2:Y:S04]  /*6fbb0*/  LDL.LU R29, [R1+0x5a4] ;  /* 0x0005a400011d7983 */ /* 0x001ea80000300800 */
[----:B------:R-:W2:Y:S04]  /*6fbc0*/  LDL.LU R27, [R1+0x5c8] ;  /* 0x0005c800011b7983 */ /* 0x000ea80000300800 */
[----:B------:R0:W-:Y:S04]  /*6fbd0*/  STL [R1+0x850], R19 ;  /* 0x0008501301007387 */ /* 0x0001e80000100800 */
[----:B------:R-:W2:Y:S01]  /*6fbe0*/  LDL.LU R8, [R1+0x5e8] ;  /* 0x0005e80001087983 */ /* 0x000ea20000300800 */
[----:B---3--:R-:W-:-:S03]  /*6fbf0*/  LOP3.LUT R28, R28, 0xffff, RZ, 0xc0, !PT ;  /* 0x0000ffff1c1c7812 */ /* 0x008fc600078ec0ff */
[----:B0-----:R-:W3:Y:S01]  /*6fc00*/  LDL.LU R19, [R1+0x5ec] ;  /* 0x0005ec0001137983 */ /* 0x001ee20000300800 */
[----:B------:R-:W-:Y:S01]  /*6fc10*/  LOP3.LUT R5, R5, 0xffff, RZ, 0xc0, !PT ;  /* 0x0000ffff05057812 */ /* 0x000fe200078ec0ff */
[----:B------:R-:W0:Y:S03]  /*6fc20*/  S2R R13, SR_CgaCtaId ;  /* 0x00000000000d7919 */ /* 0x000e260000008800 */
[----:B------:R-:W-:Y:S01]  /*6fc30*/  PRMT R28, R5, 0x3340, R28 ;  /* 0x00003340051c7816 */ /* 0x000fe2000000001c */
[----:B------:R-:W-:Y:S04]  /*6fc40*/  STL [R1+0x854], R17 ;  /* 0x0008541101007387 */ /* 0x000fe80000100800 */
[----:B------:R-:W3:Y:S04]  /*6fc50*/  LDL.LU R5, [R1+0x598] ;  /* 0x0005980001057983 */ /* 0x000ee80000300800 */
[----:B------:R1:W-:Y:S04]  /*6fc60*/  STL [R1+0x858], R23 ;  /* 0x0008581701007387 */ /* 0x0003e80000100800 */
[----:B------:R0:W-:Y:S04]  /*6fc70*/  STL [R1+0x86c], R24 ;  /* 0x00086c1801007387 */ /* 0x0001e80000100800 */
[----:B------:R-:W3:Y:S04]  /*6fc80*/  LDL.LU R14, [R1+0x3c8] ;  /* 0x0003c800010e7983 */ /* 0x000ee80000300800 */
[----:B-1----:R-:W3:Y:S04]  /*6fc90*/  LDL.LU R23, [R1+0x5f4] ;  /* 0x0005f40001177983 */ /* 0x002ee80000300800 */
[----:B------:R-:W3:Y:S04]  /*6fca0*/  LDL.LU R17, [R1+0x5f0] ;  /* 0x0005f00001117983 */ /* 0x000ee80000300800 */
[----:B0-----:R-:W3:Y:S04]  /*6fcb0*/  LDL.LU R24, [R1+0x608] ;  /* 0x0006080001187983 */ /* 0x001ee80000300800 */
[----:B------:R-:W3:Y:S01]  /*6fcc0*/  LDL.LU R15, [R1+0x3cc] ;  /* 0x0003cc00010f7983 */ /* 0x000ee20000300800 */
[----:B------:R-:W-:-:S02]  /*6fcd0*/  LOP3.LUT R4, R4, 0xffff, RZ, 0xc0, !PT ;  /* 0x0000ffff04047812 */ /* 0x000fc400078ec0ff */
[----:B------:R-:W-:-:S04]  /*6fce0*/  LOP3.LUT R6, R6, 0xffff, RZ, 0xc0, !PT ;  /* 0x0000ffff06067812 */ /* 0x000fc800078ec0ff */
[----:B------:R-:W-:-:S05]  /*6fcf0*/  PRMT R6, R6, 0x3340, R4 ;  /* 0x0000334006067816 */ /* 0x000fca0000000004 */
[----:B------:R0:W-:Y:S01]  /*6fd00*/  STL [R1+0x2b4], R6 ;  /* 0x0002b40601007387 */ /* 0x0001e20000100800 */
[----:B----4-:R-:W-:Y:S02]  /*6fd10*/  LOP3.LUT R2, R2, 0xffff, RZ, 0xc0, !PT ;  /* 0x0000ffff02027812 */ /* 0x010fe400078ec0ff */
[----:B--2---:R-:W-:Y:S02]  /*6fd20*/  LOP3.LUT R3, R3, 0xffff, RZ, 0xc0, !PT ;  /* 0x0000ffff03037812 */ /* 0x004fe400078ec0ff */
[----:B0-----:R-:W-:Y:S01]  /*6fd30*/  LOP3.LUT R6, R29, 0xffff, RZ, 0xc0, !PT ;  /* 0x0000ffff1d067812 */ /* 0x001fe200078ec0ff */
[----:B------:R-:W-:Y:S04]  /*6fd40*/  STL [R1+0x85c], R0 ;  /* 0x00085c0001007387 */ /* 0x000fe80000100800 */
[----:B------:R0:W-:Y:S04]  /*6fd50*/  STL [R1+0x860], R21 ;  /* 0x0008601501007387 */ /* 0x0001e80000100800 */
[----:B------:R1:W-:Y:S04]  /*6fd60*/  STL [R1+0x864], R20 ;  /* 0x0008641401007387 */ /* 0x0003e80000100800 */
[----:B------:R2:W-:Y:S04]  /*6fd70*/  STL [R1+0x868], R25 ;  /* 0x0008681901007387 */ /* 0x0005e80000100800 */
[----:B0-----:R-:W4:Y:S04]  /*6fd80*/  LDL.LU R21, [R1+0x5fc] ;  /* 0x0005fc0001157983 */ /* 0x001f280000300800 */
[----:B-1----:R-:W4:Y:S04]  /*6fd90*/  LDL.LU R20, [R1+0x600] ;  /* 0x0006000001147983 */ /* 0x002f280000300800 */
[----:B--2---:R-:W4:Y:S04]  /*6fda0*/  LDL.LU R25, [R1+0x604] ;  /* 0x0006040001197983 */ /* 0x004f280000300800 */
[----:B------:R-:W2:Y:S04]  /*6fdb0*/  LDL.LU R0, [R1+0x5f8] ;  /* 0x0005f80001007983 */ /* 0x000ea80000300800 */
[----:B------:R0:W-:Y:S04]  /*6fdc0*/  STL [R1+0x874], R28 ;  /* 0x0008741c01007387 */ /* 0x0001e80000100800 */
[----:B------:R-:W2:Y:S04]  /*6fdd0*/  LDL.LU R29, [R1+0x36c] ;  /* 0x00036c00011d7983 */ /* 0x000ea80000300800 */
[----:B0-----:R-:W4:Y:S01]  /*6fde0*/  LDL.LU R28, [R1+0x370] ;  /* 0x00037000011c7983 */ /* 0x001f220000300800 */
[----:B---3--:R-:W-:-:S02]  /*6fdf0*/  LOP3.LUT R4, R5, 0xffff, RZ, 0xc0, !PT ;  /* 0x0000ffff05047812 */ /* 0x008fc400078ec0ff */
[----:B------:R-:W-:Y:S02]  /*6fe00*/  LOP3.LUT R5, R7, 0xffff, RZ, 0xc0, !PT ;  /* 0x0000ffff07057812 */ /* 0x000fe400078ec0ff */
[----:B------:R-:W-:Y:S02]  /*6fe10*/  PRMT R2, R4, 0x3340, R2 ;  /* 0x0000334004027816 */ /* 0x000fe40000000002 */
[----:B------:R-:W-:Y:S02]  /*6fe20*/  LOP3.LUT R7, R12, 0xffff, RZ, 0xc0, !PT ;  /* 0x0000ffff0c077812 */ /* 0x000fe400078ec0ff */
[----:B------:R-:W-:Y:S01]  /*6fe30*/  MOV R12, 0x400 ;  /* 0x00000400000c7802 */ /* 0x000fe20000000f00 */
[----:B------:R0:W-:Y:S01]  /*6fe40*/  STL [R1+0x2b0], R2 ;  /* 0x0002b00201007387 */ /* 0x0001e20000100800 */
[----:B------:R-:W-:Y:S02]  /*6fe50*/  PRMT R4, R6, 0x3340, R3 ;  /* 0x0000334006047816 */ /* 0x000fe40000000003 */
[----:B------:R-:W-:-:S02]  /*6fe60*/  PRMT R3, R7, 0x3340, R5 ;  /* 0x0000334007037816 */ /* 0x000fc40000000005 */
[----:B------:R-:W-:Y:S02]  /*6fe70*/  PRMT R7, R10, 0x5410, R9 ;  /* 0x000054100a077816 */ /* 0x000fe40000000009 */
[----:B------:R-:W-:Y:S02]  /*6fe80*/  PRMT R6, R26, 0x5410, R11 ;  /* 0x000054101a067816 */ /* 0x000fe4000000000b */
[----:B0-----:R-:W-:Y:S01]  /*6fe90*/  LEA R2, R13, R12, 0x18 ;  /* 0x0000000c0d027211 */ /* 0x001fe200078ec0ff */
[----:B------:R0:W-:Y:S01]  /*6fea0*/  STL [R1+0x2d4], R4 ;  /* 0x0002d40401007387 */ /* 0x0001e20000100800 */
[----:B------:R-:W-:Y:S02]  /*6feb0*/  PRMT R13, R22, 0x5410, R18 ;  /* 0x00005410160d7816 */ /* 0x000fe40000000012 */
[----:B------:R-:W-:Y:S01]  /*6fec0*/  PRMT R12, R27, 0x5410, R16 ;  /* 0x000054101b0c7816 */ /* 0x000fe20000000010 */
[----:B------:R1:W-:Y:S04]  /*6fed0*/  STL.64 [R1+0x138], R6 ;  /* 0x0001380601007387 */ /* 0x0003e80000100a00 */
[----:B------:R3:W-:Y:S01]  /*6fee0*/  STL.64 [R1+0x140], R12 ;  /* 0x0001400c01007387 */ /* 0x0007e20000100a00 */
[----:B0-----:R-:W-:-:S03]  /*6fef0*/  PRMT R4, R8, 0x5410, R19 ;  /* 0x0000541008047816 */ /* 0x001fc60000000013 */
[----:B------:R-:W2:Y:S04]  /*6ff00*/  LDL.LU R8, [R1+0x34c] ;  /* 0x00034c0001087983 */ /* 0x000ea80000300800 */
[----:B-1----:R-:W2:Y:S04]  /*6ff10*/  LDL.LU R7, [R1+0x3e4] ;  /* 0x0003e40001077983 */ /* 0x002ea80000300800 */
[----:B------:R-:W2:Y:S04]  /*6ff20*/  LDL.LU R6, [R1+0x3dc] ;  /* 0x0003dc0001067983 */ /* 0x000ea80000300800 */
[----:B---3--:R-:W2:Y:S04]  /*6ff30*/  LDL.LU R12, [R1+0x3e8] ;  /* 0x0003e800010c7983 */ /* 0x008ea80000300800 */
[----:B------:R-:W3:Y:S04]  /*6ff40*/  LDL.LU R13, [R1+0x3e0] ;  /* 0x0003e000010d7983 */ /* 0x000ee80000300800 */
[----:B------:R-:W3:Y:S01]  /*6ff50*/  LDL.LU R26, [R1+0x348] ;  /* 0x00034800011a7983 */ /* 0x000ee20000300800 */
[----:B------:R-:W-:-:S02]  /*6ff60*/  PRMT R14, R14, 0x5410, R24 ;  /* 0x000054100e0e7816 */ /* 0x000fc40000000018 */
[----:B------:R-:W-:Y:S01]  /*6ff70*/  PRMT R5, R17, 0x5410, R23 ;  /* 0x0000541011057816 */ /* 0x000fe20000000017 */
[----:B------:R-:W3:Y:S04]  /*6ff80*/  LDL.LU R9, [R1+0x3d4] ;  /* 0x0003d40001097983 */ /* 0x000ee80000300800 */
[----:B------:R0:W-:Y:S04]  /*6ff90*/  STL.64 [R1+0x120], R14 ;  /* 0x0001200e01007387 */ /* 0x0001e80000100a00 */
[----:B------:R1:W-:Y:S04]  /*6ffa0*/  STL.64 [R1+0x130], R4 ;  /* 0x0001300401007387 */ /* 0x0003e80000100a00 */
[----:B------:R-:W3:Y:S04]  /*6ffb0*/  LDL.LU R10, [R1+0x3d0] ;  /* 0x0003d000010a7983 */ /* 0x000ee80000300800 */
[----:B0-----:R-:W3:Y:S04]  /*6ffc0*/  LDL.LU R15, [R1+0x3f0] ;  /* 0x0003f000010f7983 */ /* 0x001ee80000300800 */
[----:B-1----:R-:W3:Y:S04]  /*6ffd0*/  LDL.LU R4, [R1+0x3ec] ;  /* 0x0003ec0001047983 */ /* 0x002ee80000300800 */
[----:B------:R-:W3:Y:S04]  /*6ffe0*/  LDL.LU R14, [R1+0x3c0] ;  /* 0x0003c000010e7983 */ /* 0x000ee80000300800 */
[----:B------:R-:W-:Y:S04]  /*6fff0*/  STL [R1+0x2d0], R3 ;  /* 0x0002d00301007387 */ /* 0x000fe80000100800 */
[----:B------:R-:W-:Y:S04]  /*70000*/  STL [R1+0x3b0], R2 ;  /* 0x0003b00201007387 */ /* 0x000fe80000100800 */
[----:B------:R-:W3:Y:S04]  /*70010*/  LDL.LU R24, [R1+0x368] ;  /* 0x0003680001187983 */ /* 0x000ee80000300800 */
[----:B------:R-:W3:Y:S04]  /*70020*/  LDL.LU R19, [R1+0x3d8] ;  /* 0x0003d80001137983 */ /* 0x000ee80000300800 */
[----:B------:R-:W3:Y:S04]  /*70030*/  LDL.LU R5, [R1+0x3f4] ;  /* 0x0003f40001057983 */ /* 0x000ee80000300800 */
[----:B------:R-:W3:Y:S04]  /*70040*/  LDL.LU R11, [R1+0x3c4] ;  /* 0x0003c400010b7983 */ /* 0x000ee80000300800 */
[----:B------:R-:W3:Y:S04]  /*70050*/  LDL.LU R18, [R1+0x344] ;  /* 0x0003440001127983 */ /* 0x000ee80000300800 */
[----:B------:R-:W3:Y:S04]  /*70060*/  LDL.LU R22, [R1+0x340] ;  /* 0x0003400001167983 */ /* 0x000ee80000300800 */
[----:B----4-:R0:W-:Y:S04]  /*70070*/  STL [R1+0x8fc], R28 ;  /* 0x0008fc1c01007387 */ /* 0x0101e80000100800 */
[----:B------:R-:W4:Y:S04]  /*70080*/  LDL.LU R16, [R1+0x33c] ;  /* 0x00033c0001107983 */ /* 0x000f280000300800 */
[----:B------:R-:W4:Y:S04]  /*70090*/  LDL.LU R27, [R1+0x338] ;  /* 0x00033800011b7983 */ /* 0x000f280000300800 */
[----:B------:R-:W4:Y:S04]  /*700a0*/  LDL.LU R23, [R1+0x354] ;  /* 0x0003540001177983 */ /* 0x000f280000300800 */
[----:B------:R-:W4:Y:S01]  /*700b0*/  LDL.LU R17, [R1+0x350] ;  /* 0x0003500001117983 */ /* 0x000f220000300800 */
[----:B--2---:R-:W-:-:S03]  /*700c0*/  PRMT R7, R7, 0x5410, R12 ;  /* 0x0000541007077816 */ /* 0x004fc6000000000c */
[----:B0-----:R-:W2:Y:S01]  /*700d0*/  LDL.LU R28, [R1+0x378] ;  /* 0x00037800011c7983 */ /* 0x001ea20000300800 */
[----:B---3--:R-:W-:-:S05]  /*700e0*/  PRMT R6, R6, 0x5410, R13 ;  /* 0x0000541006067816 */ /* 0x008fca000000000d */
[----:B------:R0:W-:Y:S02]  /*700f0*/  STL.64 [R1+0x158], R6 ;  /* 0x0001580601007387 */ /* 0x0001e40000100a00 */
[----:B0-----:R-:W-:Y:S02]  /*70100*/  PRMT R6, R26, 0x5410, R8 ;  /* 0x000054101a067816 */ /* 0x001fe40000000008 */
[----:B------:R-:W3:Y:S01]  /*70110*/  LDL.LU R8, [R1+0x280] ;  /* 0x0002800001087983 */ /* 0x000ee20000300800 */
[----:B------:R-:W-:-:S03]  /*70120*/  PRMT R4, R4, 0x5410, R15 ;  /* 0x0000541004047816 */ /* 0x000fc6000000000f */
[----:B------:R-:W-:Y:S04]  /*70130*/  STL [R1+0x90c], R9 ;  /* 0x00090c0901007387 */ /* 0x000fe80000100800 */
[----:B------:R-:W4:Y:S01]  /*70140*/  LDL.LU R15, [R1+0x904] ;  /* 0x00090400010f7983 */ /* 0x000f220000300800 */
[----:B------:R-:W-:Y:S02]  /*70150*/  PRMT R3, R20, 0x5410, R25 ;  /* 0x0000541014037816 */ /* 0x000fe40000000019 */
[----:B------:R-:W-:Y:S01]  /*70160*/  PRMT R2, R0, 0x5410, R21 ;  /* 0x0000541000027816 */ /* 0x000fe20000000015 */
[----:B------:R0:W-:Y:S04]  /*70170*/  STL [R1+0x910], R10 ;  /* 0x0009100a01007387 */ /* 0x0001e80000100800 */
[----:B------:R-:W2:Y:S04]  /*70180*/  LDL.LU R26, [R1+0x2ac] ;  /* 0x0002ac00011a7983 */ /* 0x000ea80000300800 */
[----:B---3--:R1:W-:Y:S04]  /*70190*/  STL [R1+0x8ec], R8 ;  /* 0x0008ec0801007387 */ /* 0x0083e80000100800 */
[----:B------:R3:W-:Y:S04]  /*701a0*/  STL.64 [R1+0x128], R2 ;  /* 0x0001280201007387 */ /* 0x0007e80000100a00 */
[----:B0-----:R-:W2:Y:S04]  /*701b0*/  LDL.LU R10, [R1+0x5c4] ;  /* 0x0005c400010a7983 */ /* 0x001ea80000300800 */
[----:B-1----:R-:W2:Y:S04]  /*701c0*/  LDL.LU R8, [R1+0x2c0] ;  /* 0x0002c00001087983 */ /* 0x002ea80000300800 */
[----:B------:R-:W2:Y:S04]  /*701d0*/  LDL.LU R9, [R1+0x5b4] ;  /* 0x0005b40001097983 */ /* 0x000ea80000300800 */
[----:B---3--:R-:W3:Y:S04]  /*701e0*/  LDL.LU R3, [R1+0x5c0] ;  /* 0x0005c00001037983 */ /* 0x008ee80000300800 */
[----:B------:R-:W3:Y:S01]  /*701f0*/  LDL.LU R2, [R1+0x5b0] ;  /* 0x0005b00001027983 */ /* 0x000ee20000300800 */
[----:B----4-:R-:W-:-:S03]  /*70200*/  PRMT R15, R15, 0x5410, R14 ;  /* 0x000054100f0f7816 */ /* 0x010fc6000000000e */
[----:B------:R-:W4:Y:S04]  /*70210*/  LDL.LU R14, [R1+0x900] ;  /* 0x00090000010e7983 */ /* 0x000f280000300800 */
[----:B------:R0:W-:Y:S04]  /*70220*/  STL [R1+0x908], R19 ;  /* 0x0009081301007387 */ /* 0x0001e80000100800 */
[----:B------:R-:W4:Y:S04]  /*70230*/  LDL.LU R25, [R1+0x364] ;  /* 0x0003640001197983 */ /* 0x000f280000300800 */
[----:B------:R-:W4:Y:S04]  /*70240*/  LDL.LU R20, [R1+0x360] ;  /* 0x0003600001147983 */ /* 0x000f280000300800 */
[----:B0-----:R-:W4:Y:S04]  /*70250*/  LDL.LU R19, [R1+0x3f8] ;  /* 0x0003f80001137983 */ /* 0x001f280000300800 */
[----:B------:R-:W4:Y:S04]  /*70260*/  LDL.LU R21, [R1+0x35c] ;  /* 0x00035c0001157983 */ /* 0x000f280000300800 */
[----:B------:R-:W4:Y:S04]  /*70270*/  LDL.LU R0, [R1+0x358] ;  /* 0x0003580001007983 */ /* 0x000f280000300800 */
[----:B--2---:R0:W-:Y:S04]  /*70280*/  STL [R1+0x8f0], R8 ;  /* 0x0008f00801007387 */ /* 0x0041e80000100800 */
[----:B0-----:R-:W2:Y:S01]  /*70290*/  LDL.LU R8, [R1+0x2c8] ;  /* 0x0002c80001087983 */ /* 0x001ea20000300800 */
[----:B---3--:R-:W-:-:S02]  /*702a0*/  PRMT R3, R3, 0x5410, R10 ;  /* 0x0000541003037816 */ /* 0x008fc4000000000a */
[----:B------:R-:W-:Y:S01]  /*702b0*/  PRMT R2, R2, 0x5410, R9 ;  /* 0x0000541002027816 */ /* 0x000fe20000000009 */
[----:B------:R-:W3:Y:S01]  /*702c0*/  LDL.LU R10, [R1+0x910] ;  /* 0x00091000010a7983 */ /* 0x000ee20000300800 */
[----:B----4-:R-:W-:-:S03]  /*702d0*/  PRMT R14, R14, 0x5410, R28 ;  /* 0x000054100e0e7816 */ /* 0x010fc6000000001c */
[----:B------:R0:W-:Y:S04]  /*702e0*/  STL.64 [R1+0x148], R2 ;  /* 0x0001480201007387 */ /* 0x0001e80000100a00 */
[----:B------:R-:W4:Y:S04]  /*702f0*/  LDL.LU R28, [R1+0x8fc] ;  /* 0x0008fc00011c7983 */ /* 0x000f280000300800 */
[----:B------:R-:W4:Y:S04]  /*70300*/  LDL.LU R9, [R1+0x90c] ;  /* 0x00090c0001097983 */ /* 0x000f280000300800 */
[----:B0-----:R-:W4:Y:S04]  /*70310*/  LDL.LU R3, [R1+0x374] ;  /* 0x0003740001037983 */ /* 0x001f280000300800 */
[----:B--2---:R0:W-:Y:S04]  /*70320*/  STL [R1+0x8f4], R8 ;  /* 0x0008f40801007387 */ /* 0x0041e80000100800 */
[----:B0-----:R-:W2:Y:S01]  /*70330*/  LDL.LU R8, [R1+0x2d8] ;  /* 0x0002d80001087983 */ /* 0x001ea20000300800 */
[----:B------:R-:W-:-:S02]  /*70340*/  PRMT R2, R24, 0x5410, R29 ;  /* 0x0000541018027816 */ /* 0x000fc4000000001d */
[----:B------:R-:W-:Y:S02]  /*70350*/  PRMT R5, R5, 0x5410, R19 ;  /* 0x0000541005057816 */ /* 0x000fe40000000013 */
[----:B---3--:R-:W-:Y:S01]  /*70360*/  PRMT R12, R11, 0x5410, R10 ;  /* 0x000054100b0c7816 */ /* 0x008fe2000000000a */
[----:B------:R-:W3:Y:S01]  /*70370*/  LDL.LU R19, [R1+0x908] ;  /* 0x0009080001137983 */ /* 0x000ee20000300800 */
[----:B----4-:R-:W-:-:S03]  /*70380*/  PRMT R3, R28, 0x5410, R3 ;  /* 0x000054101c037816 */ /* 0x010fc60000000003 */
[----:B--2---:R0:W-:Y:S04]  /*70390*/  STL [R1+0x8f8], R8 ;  /* 0x0008f80801007387 */ /* 0x0041e80000100800 */
[----:B------:R1:W-:Y:S04]  /*703a0*/  STL.64 [R1+0x170], R2 ;  /* 0x0001700201007387 */ /* 0x0003e80000100a00 */
[----:B------:R2:W-:Y:S04]  /*703b0*/  STL.64 [R1+0x150], R4 ;  /* 0x0001500401007387 */ /* 0x0005e80000100a00 */
[----:B0-----:R-:W4:Y:S04]  /*703c0*/  LDL.LU R8, [R1+0x2ec] ;  /* 0x0002ec0001087983 */ /* 0x001f280000300800 */
[----:B-1----:R-:W4:Y:S04]  /*703d0*/  LDL.LU R3, [R1+0x2dc] ;  /* 0x0002dc0001037983 */ /* 0x002f280000300800 */
[----:B------:R-:W4:Y:S01]  /*703e0*/  LDL.LU R2, [R1+0x2cc] ;  /* 0x0002cc0001027983 */ /* 0x000f220000300800 */
[----:B---3--:R-:W-:-:S02]  /*703f0*/  PRMT R13, R9, 0x5410, R19 ;  /* 0x00005410090d7816 */ /* 0x008fc40000000013 */
[----:B--2---:R-:W-:Y:S01]  /*70400*/  PRMT R5, R20, 0x5410, R25 ;  /* 0x0000541014057816 */ /* 0x004fe20000000019 */
[----:B------:R-:W2:Y:S04]  /*70410*/  LDL.LU R19, [R1+0x334] ;  /* 0x0003340001137983 */ /* 0x000ea80000300800 */
[----:B------:R-:W3:Y:S04]  /*70420*/  LDL.LU R10, [R1+0x32c] ;  /* 0x00032c00010a7983 */ /* 0x000ee80000300800 */
[----:B------:R-:W3:Y:S01]  /*70430*/  LDL.LU R11, [R1+0x2f0] ;  /* 0x0002f000010b7983 */ /* 0x000ee20000300800 */
[----:B------:R-:W-:-:S03]  /*70440*/  PRMT R7, R17, 0x5410, R23 ;  /* 0x0000541011077816 */ /* 0x000fc60000000017 */
[----:B------:R-:W-:Y:S04]  /*70450*/  STL.64 [R1+0x168], R14 ;  /* 0x0001680e01007387 */ /* 0x000fe80000100a00 */
[----:B------:R-:W2:Y:S04]  /*70460*/  LDL.LU R28, [R1+0x260] ;  /* 0x00026000011c7983 */ /* 0x000ea80000300800 */
[----:B------:R-:W2:Y:S04]  /*70470*/  LDL.LU R29, [R1+0x25c] ;  /* 0x00025c00011d7983 */ /* 0x000ea80000300800 */
[----:B------:R-:W2:Y:S01]  /*70480*/  LDL.LU R24, [R1+0x258] ;  /* 0x0002580001187983 */ /* 0x000ea20000300800 */
[----:B----4-:R-:W-:-:S02]  /*70490*/  PRMT R3, R3, 0x5410, R8 ;  /* 0x0000541003037816 */ /* 0x010fc40000000008 */
[----:B------:R-:W-:Y:S01]  /*704a0*/  PRMT R4, R0, 0x5410, R21 ;  /* 0x0000541000047816 */ /* 0x000fe20000000015 */
[----:B------:R-:W4:Y:S04]  /*704b0*/  LDL.LU R8, [R1+0x8f8] ;  /* 0x0008f80001087983 */ /* 0x000f280000300800 */
[----:B------:R0:W-:Y:S04]  /*704c0*/  STL.64 [R1+0x178], R4 ;  /* 0x0001780401007387 */ /* 0x0001e80000100a00 */
[----:B------:R1:W-:Y:S04]  /*704d0*/  STL.64 [R1+0x160], R12 ;  /* 0x0001600c01007387 */ /* 0x0003e80000100a00 */
[----:B------:R-:W2:Y:S04]  /*704e0*/  LDL.LU R9, [R1+0x330] ;  /* 0x0003300001097983 */ /* 0x000ea80000300800 */
[----:B0-----:R-:W2:Y:S01]  /*704f0*/  LDL.LU R5, [R1+0x2c4] ;  /* 0x0002c40001057983 */ /* 0x001ea20000300800 */
[----:B-1----:R-:W-:-:S03]  /*70500*/  PRMT R13, R22, 0x5410, R18 ;  /* 0x00005410160d7816 */ /* 0x002fc60000000012 */
[----:B------:R-:W2:Y:S01]  /*70510*/  LDL.LU R4, [R1+0x2bc] ;  /* 0x0002bc0001047983 */ /* 0x000ea20000300800 */
[----:B------:R-:W-:-:S03]  /*70520*/  PRMT R12, R27, 0x5410, R16 ;  /* 0x000054101b0c7816 */ /* 0x000fc60000000010 */
[----:B------:R-:W2:Y:S04]  /*70530*/  LDL.LU R22, [R1+0x29c] ;  /* 0x00029c0001167983 */ /* 0x000ea80000300800 */
[----:B------:R0:W-:Y:S04]  /*70540*/  STL.64 [R1+0x188], R12 ;  /* 0x0001880c01007387 */ /* 0x0001e80000100a00 */
[----:B------:R-:W2:Y:S04]  /*70550*/  LDL.LU R16, [R1+0x294] ;  /* 0x0002940001107983 */ /* 0x000ea80000300800 */
[----:B------:R1:W-:Y:S04]  /*70560*/  STL.64 [R1+0x180], R6 ;  /* 0x0001800601007387 */ /* 0x0003e80000100a00 */
[----:B0-----:R-:W2:Y:S04]  /*70570*/  LDL.LU R13, [R1+0x298] ;  /* 0x00029800010d7983 */ /* 0x001ea80000300800 */
[----:B------:R-:W2:Y:S04]  /*70580*/  LDL.LU R12, [R1+0x290] ;  /* 0x00029000010c7983 */ /* 0x000ea80000300800 */
[----:B------:R-:W2:Y:S04]  /*70590*/  LDL.LU R18, [R1+0x2a4] ;  /* 0x0002a40001127983 */ /* 0x000ea80000300800 */
[----:B-1----:R-:W2:Y:S04]  /*705a0*/  LDL.LU R7, [R1+0x2a8] ;  /* 0x0002a80001077983 */ /* 0x002ea80000300800 */
[----:B------:R-:W2:Y:S04]  /*705b0*/  LDL.LU R6, [R1+0x2a0] ;  /* 0x0002a00001067983 */ /* 0x000ea80000300800 */
[----:B------:R-:W2:Y:S04]  /*705c0*/  LDL.LU R25, [R1+0x24c] ;  /* 0x00024c0001197983 */ /* 0x000ea80000300800 */
[----:B------:R-:W2:Y:S04]  /*705d0*/  LDL.LU R20, [R1+0x248] ;  /* 0x0002480001147983 */ /* 0x000ea80000300800 */
[----:B------:R-:W2:Y:S04]  /*705e0*/  LDL.LU R21, [R1+0x244] ;  /* 0x0002440001157983 */ /* 0x000ea80000300800 */
[----:B------:R-:W2:Y:S01]  /*705f0*/  LDL.LU R0, [R1+0x240] ;  /* 0x0002400001007983 */ /* 0x000ea20000300800 */
[----:B---3--:R-:W-:-:S03]  /*70600*/  PRMT R14, R11, 0x5410, R10 ;  /* 0x000054100b0e7816 */ /* 0x008fc6000000000a */
        /* <DEDUP_REMOVED lines=8> */
[----:B0-----:R-:W3:Y:S01]  /*70690*/  LDL.LU R3, [R1+0x278] ;  /* 0x0002780001037983 */ /* 0x001ee20000300800 */
[----:B--2---:R-:W-:-:S03]  /*706a0*/  PRMT R15, R9, 0x5410, R19 ;  /* 0x00005410090f7816 */ /* 0x004fc60000000013 */
[----:B------:R-:W2:Y:S01]  /*706b0*/  LDL.LU R2, [R1+0x270] ;  /* 0x0002700001027983 */ /* 0x000ea20000300800 */
[----:B------:R-:W-:Y:S02]  /*706c0*/  PRMT R13, R13, 0x5410, R22 ;  /* 0x000054100d0d7816 */ /* 0x000fe40000000016 */
[----:B------:R-:W-:Y:S02]  /*706d0*/  PRMT R12, R12, 0x5410, R16 ;  /* 0x000054100c0c7816 */ /* 0x000fe40000000010 */
[----:B----4-:R-:W-:Y:S01]  /*706e0*/  PRMT R5, R5, 0x5410, R8 ;  /* 0x0000541005057816 */ /* 0x010fe20000000008 */
[----:B------:R0:W-:Y:S04]  /*706f0*/  STL.64 [R1+0x190], R14 ;  /* 0x0001900e01007387 */ /* 0x0001e80000100a00 */
[----:B------:R-:W4:Y:S04]  /*70700*/  LDL.LU R8, [R1+0x8f0] ;  /* 0x0008f00001087983 */ /* 0x000f280000300800 */
[----:B------:R1:W-:Y:S04]  /*70710*/  STL.64 [R1+0x1b0], R12 ;  /* 0x0001b00c01007387 */ /* 0x0003e80000100a00 */
[----:B0-----:R-:W2:Y:S04]  /*70720*/  LDL.LU R15, [R1+0x288] ;  /* 0x00028800010f7983 */ /* 0x001ea80000300800 */
[----:B------:R-:W2:Y:S04]  /*70730*/  LDL.LU R14, [R1+0x284] ;  /* 0x00028400010e7983 */ /* 0x000ea80000300800 */
[----:B-1----:R-:W3:Y:S01]  /*70740*/  LDL.LU R13, [R1+0x27c] ;  /* 0x00027c00010d7983 */ /* 0x002ee20000300800 */
[----:B------:R-:W-:-:S02]  /*70750*/  PRMT R7, R7, 0x5410, R26 ;  /* 0x0000541007077816 */ /* 0x000fc4000000001a */
[----:B------:R-:W-:Y:S01]  /*70760*/  PRMT R6, R6, 0x5410, R18 ;  /* 0x0000541006067816 */ /* 0x000fe20000000012 */
[----:B------:R-:W2:Y:S04]  /*70770*/  LDL.LU R9, [R1+0x254] ;  /* 0x0002540001097983 */ /* 0x000ea80000300800 */
[----:B------:R0:W-:Y:S04]  /*70780*/  STL.64 [R1+0x1a8], R6 ;  /* 0x0001a80601007387 */ /* 0x0001e80000100a00 */
[----:B------:R-:W2:Y:S01]  /*70790*/  LDL.LU R19, [R1+0x230] ;  /* 0x0002300001137983 */ /* 0x000ea20000300800 */
[----:B------:R-:W-:-:S03]  /*707a0*/  PRMT R12, R0, 0x5410, R21 ;  /* 0x00005410000c7816 */ /* 0x000fc60000000015 */
[----:B------:R-:W2:Y:S04]  /*707b0*/  LDL.LU R16, [R1+0x8dc] ;  /* 0x0008dc0001107983 */ /* 0x000ea80000300800 */
[----:B0-----:R-:W2:Y:S04]  /*707c0*/  LDL.LU R6, [R1+0x274] ;  /* 0x0002740001067983 */ /* 0x001ea80000300800 */
[----:B------:R-:W2:Y:S04]  /*707d0*/  LDL.LU R7, [R1+0x26c] ;  /* 0x00026c0001077983 */ /* 0x000ea80000300800 */
[----:B------:R-:W2:Y:S04]  /*707e0*/  LDL.LU R18, [R1+0x8e4] ;  /* 0x0008e40001127983 */ /* 0x000ea80000300800 */
[----:B------:R-:W2:Y:S04]  /*707f0*/  LDL.LU R22, [R1+0x8e0] ;  /* 0x0008e00001167983 */ /* 0x000ea80000300800 */
[----:B------:R-:W2:Y:S01]  /*70800*/  LDL.LU R26, [R1+0x8e8] ;  /* 0x0008e800011a7983 */ /* 0x000ea20000300800 */
[----:B----4-:R-:W-:-:S03]  /*70810*/  PRMT R4, R4, 0x5410, R8 ;  /* 0x0000541004047816 */ /* 0x010fc60000000008 */
[----:B------:R-:W4:Y:S04]  /*70820*/  LDL.LU R8, [R1+0x8ec] ;  /* 0x0008ec0001087983 */ /* 0x000f280000300800 */
[----:B------:R0:W-:Y:S01]  /*70830*/  STL.64 [R1+0x1a0], R4 ;  /* 0x0001a00401007387 */ /* 0x0001e20000100a00 */
[----:B---3--:R-:W-:-:S03]  /*70840*/  PRMT R3, R3, 0x5410, R13 ;  /* 0x0000541003037816 */ /* 0x008fc6000000000d */
[----:B0-----:R-:W3:Y:S01]  /*70850*/  LDL.LU R5, [R1+0x268] ;  /* 0x0002680001057983 */ /* 0x001ee20000300800 */
[----:B------:R-:W-:-:S03]  /*70860*/  PRMT R13, R20, 0x5410, R25 ;  /* 0x00005410140d7816 */ /* 0x000fc60000000019 */
[----:B------:R-:W3:Y:S04]  /*70870*/  LDL.LU R4, [R1+0x264] ;  /* 0x0002640001047983 */ /* 0x000ee80000300800 */
[----:B------:R0:W-:Y:S04]  /*70880*/  STL.64 [R1+0x1d8], R12 ;  /* 0x0001d80c01007387 */ /* 0x0001e80000100a00 */
[----:B0-----:R-:W3:Y:S01]  /*70890*/  LDL R13, [R1+0x3b0] ;  /* 0x0003b000010d7983 */ /* 0x001ee20000100800 */
[----:B--2---:R-:W-:-:S03]  /*708a0*/  PRMT R15, R15, 0x5410, R27 ;  /* 0x000054100f0f7816 */ /* 0x004fc6000000001b */
[----:B------:R-:W2:Y:S01]  /*708b0*/  LDL.LU R27, [R1+0x8d8] ;  /* 0x0008d800011b7983 */ /* 0x000ea20000300800 */
[----:B------:R-:W-:Y:S02]  /*708c0*/  PRMT R2, R2, 0x5410, R6 ;  /* 0x0000541002027816 */ /* 0x000fe40000000006 */
[----:B------:R-:W-:Y:S02]  /*708d0*/  PRMT R6, R10, 0x5410, R9 ;  /* 0x000054100a067816 */ /* 0x000fe40000000009 */
[----:B------:R-:W2:Y:S04]  /*708e0*/  LDL.LU R9, [R1+0x224] ;  /* 0x0002240001097983 */ /* 0x000ea80000300800 */
[----:B------:R-:W2:Y:S01]  /*708f0*/  LDL.LU R10, [R1+0x220] ;  /* 0x00022000010a7983 */ /* 0x000ea20000300800 */
[----:B----4-:R-:W-:-:S03]  /*70900*/  PRMT R14, R8, 0x5410, R14 ;  /* 0x00005410080e7816 */ /* 0x010fc6000000000e */
[----:B------:R-:W4:Y:S04]  /*70910*/  LDL.LU R8, [R1+0x234] ;  /* 0x0002340001087983 */ /* 0x000f280000300800 */
[----:B------:R0:W-:Y:S02]  /*70920*/  STL.64 [R1+0x1b8], R14 ;  /* 0x0001b80e01007387 */ /* 0x0001e40000100a00 */
[----:B0-----:R-:W-:Y:S02]  /*70930*/  PRMT R14, R11, 0x5410, R19 ;  /* 0x000054100b0e7816 */ /* 0x001fe40000000013 */
[----:B------:R-:W4:Y:S01]  /*70940*/  LDL.LU R11, [R1+0x228] ;  /* 0x00022800010b7983 */ /* 0x000f220000300800 */
[----:B---3--:R-:W-:Y:S02]  /*70950*/  PRMT R5, R5, 0x5410, R7 ;  /* 0x0000541005057816 */ /* 0x008fe40000000007 */
[----:B------:R-:W-:-:S02]  /*70960*/  PRMT R4, R28, 0x5410, R4 ;  /* 0x000054101c047816 */ /* 0x000fc40000000004 */
[----:B------:R-:W-:-:S03]  /*70970*/  PRMT R7, R24, 0x5410, R29 ;  /* 0x0000541018077816 */ /* 0x000fc6000000001d */
[----:B------:R-:W-:Y:S04]  /*70980*/  STL.64 [R1+0x1c8], R4 ;  /* 0x0001c80401007387 */ /* 0x000fe80000100a00 */
[----:B------:R-:W-:Y:S04]  /*70990*/  STL.64 [R1+0x1d0], R6 ;  /* 0x0001d00601007387 */ /* 0x000fe80000100a00 */
[----:B------:R-:W0:Y:S01]  /*709a0*/  LDS.128 R4, [R13+0x210] ;  /* 0x000210000d047984 */ /* 0x000e220000000c00 */
[----:B------:R-:W-:-:S05]  /*709b0*/  PRMT R15, R17, 0x5410, R23 ;  /* 0x00005410110f7816 */ /* 0x000fca0000000017 */
[----:B------:R1:W-:Y:S01]  /*709c0*/  STL.64 [R1+0x1e0], R14 ;  /* 0x0001e00e01007387 */ /* 0x0003e20000100a00 */
[----:B0-----:R-:W-:Y:S02]  /*709d0*/  IMAD.MOV.U32 R17, RZ, RZ, R4 ;  /* 0x000000ffff117224 */ /* 0x001fe400078e0004 */
[----:B------:R-:W-:Y:S02]  /*709e0*/  IMAD.MOV.U32 R19, RZ, RZ, R5 ;  /* 0x000000ffff137224 */ /* 0x000fe400078e0005 */
[----:B-1----:R-:W-:Y:S02]  /*709f0*/  IMAD.MOV.U32 R15, RZ, RZ, R6 ;  /* 0x000000ffff0f7224 */ /* 0x002fe400078e0006 */
[----:B------:R-:W-:Y:S02]  /*70a00*/  IMAD.MOV.U32 R14, RZ, RZ, R7 ;  /* 0x000000ffff0e7224 */ /* 0x000fe400078e0007 */
[----:B------:R-:W0:Y:S04]  /*70a10*/  LDS.128 R4, [R13+0x200] ;  /* 0x000200000d047984 */ /* 0x000e280000000c00 */
[----:B------:R2:W-:Y:S01]  /*70a20*/  STL.64 [R1+0x1c0], R2 ;  /* 0x0001c00201007387 */ /* 0x0005e20000100a00 */
[----:B0-----:R-:W-:-:S02]  /*70a30*/  IMAD.MOV.U32 R21, RZ, RZ, R4 ;  /* 0x000000ffff157224 */ /* 0x001fc400078e0004 */
[----:B------:R-:W-:Y:S02]  /*70a40*/  IMAD.MOV.U32 R0, RZ, RZ, R5 ;  /* 0x000000ffff007224 */ /* 0x000fe400078e0005 */
[----:B------:R-:W-:Y:S01]  /*70a50*/  IMAD.MOV.U32 R23, RZ, RZ, R6 ;  /* 0x000000ffff177224 */ /* 0x000fe200078e0006 */
[----:B--2---:R-:W-:Y:S01]  /*70a60*/  PRMT R2, R10, 0x5410, R9 ;  /* 0x000054100a027816 */ /* 0x004fe20000000009 */
[----:B------:R-:W-:Y:S04]  /*70a70*/  STL [R1+0x884], R14 ;  /* 0x0008840e01007387 */ /* 0x000fe80000100800 */
[----:B------:R-:W-:Y:S04]  /*70a80*/  STL [R1+0x880], R15 ;  /* 0x0008800f01007387 */ /* 0x000fe80000100800 */
[----:B------:R-:W-:Y:S04]  /*70a90*/  STL [R1+0x87c], R19 ;  /* 0x00087c1301007387 */ /* 0x000fe80000100800 */
[----:B------:R-:W-:Y:S04]  /*70aa0*/  STL [R1+0x878], R17 ;  /* 0x0008781101007387 */ /* 0x000fe80000100800 */
[----:B------:R-:W-:Y:S01]  /*70ab0*/  STL [R1+0x88c], R0 ;  /* 0x00088c0001007387 */ /* 0x000fe20000100800 */
[----:B----4-:R-:W-:Y:S01]  /*70ac0*/  PRMT R3, R27, 0x5410, R8 ;  /* 0x000054101b037816 */ /* 0x010fe20000000008 */
[----:B------:R-:W-:-:S02]  /*70ad0*/  IMAD.MOV.U32 R27, RZ, RZ, R7 ;  /* 0x000000ffff1b7224 */ /* 0x000fc400078e0007 */
[----:B------:R-:W2:Y:S04]  /*70ae0*/  LDL.LU R12, [R1+0x2b8] ;  /* 0x0002b800010c7983 */ /* 0x000ea80000300800 */
[----:B------:R-:W0:Y:S02]  /*70af0*/  LDS.128 R4, [R13+0x1f0] ;  /* 0x0001f0000d047984 */ /* 0x000e240000000c00 */
[----:B0-----:R-:W-:Y:S01]  /*70b00*/  IMAD.MOV.U32 R24, RZ, RZ, R5 ;  /* 0x000000ffff187224 */ /* 0x001fe200078e0005 */
[----:B------:R-:W-:Y:S02]  /*70b10*/  PRMT R5, R16, 0x5410, R11 ;  /* 0x0000541010057816 */ /* 0x000fe4000000000b */
[----:B------:R-:W0:Y:S02]  /*70b20*/  LDS.128 R8, [R13+0x1e0] ;  /* 0x0001e0000d087984 */ /* 0x000e240000000c00 */
[----:B0-----:R-:W-:-:S02]  /*70b30*/  IMAD.MOV.U32 R19, RZ, RZ, R8 ;  /* 0x000000ffff137224 */ /* 0x001fc400078e0008 */
[----:B------:R-:W-:Y:S02]  /*70b40*/  IMAD.MOV.U32 R17, RZ, RZ, R9 ;  /* 0x000000ffff117224 */ /* 0x000fe400078e0009 */
[----:B------:R-:W-:Y:S02]  /*70b50*/  IMAD.MOV.U32 R28, RZ, RZ, R10 ;  /* 0x000000ffff1c7224 */ /* 0x000fe400078e000a */
[----:B------:R-:W-:Y:S02]  /*70b60*/  IMAD.MOV.U32 R16, RZ, RZ, R11 ;  /* 0x000000ffff107224 */ /* 0x000fe400078e000b */
[----:B------:R-:W0:Y:S01]  /*70b70*/  LDS.128 R8, [R13+0x1d0] ;  /* 0x0001d0000d087984 */ /* 0x000e220000000c00 */
[----:B------:R-:W-:Y:S02]  /*70b80*/  IMAD.MOV.U32 R25, RZ, RZ, R6 ;  /* 0x000000ffff197224 */ /* 0x000fe400078e0006 */
[----:B0-----:R-:W-:Y:S02]  /*70b90*/  IMAD.MOV.U32 R6, RZ, RZ, R9 ;  /* 0x000000ffff067224 */ /* 0x001fe400078e0009 */
[----:B------:R-:W-:-:S02]  /*70ba0*/  IMAD.MOV.U32 R0, RZ, RZ, R8 ;  /* 0x000000ffff007224 */ /* 0x000fc400078e0008 */
[----:B------:R-:W3:Y:S01]  /*70bb0*/  LDL.LU.64 R8, [R1+0x8c8] ;  /* 0x0008c80001087983 */ /* 0x000ee20000300a00 */
[----:B------:R-:W-:Y:S01]  /*70bc0*/  IMAD.MOV.U32 R29, RZ, RZ, R4 ;  /* 0x000000ffff1d7224 */ /* 0x000fe200078e0004 */
[----:B------:R-:W-:Y:S01]  /*70bd0*/  PRMT R4, R18, 0x5410, R22 ;  /* 0x0000541012047816 */ /* 0x000fe20000000016 */
[----:B------:R-:W-:Y:S02]  /*70be0*/  IMAD.MOV.U32 R22, RZ, RZ, R10 ;  /* 0x000000ffff167224 */ /* 0x000fe400078e000a */
[----:B------:R-:W-:Y:S02]  /*70bf0*/  IMAD.MOV.U32 R18, RZ, RZ, R11 ;  /* 0x000000ffff127224 */ /* 0x000fe400078e000b */
[----:B------:R-:W4:Y:S04]  /*70c00*/  LDL.LU.64 R10, [R1+0x8d0] ;  /* 0x0008d000010a7983 */ /* 0x000f280000300a00 */
[----:B------:R-:W-:Y:S04]  /*70c10*/  STL [R1+0x8ac], R17 ;  /* 0x0008ac1101007387 */ /* 0x000fe80000100800 */
[----:B------:R-:W-:Y:S04]  /*70c20*/  STL [R1+0x8a8], R19 ;  /* 0x0008a81301007387 */ /* 0x000fe80000100800 */
[----:B------:R-:W-:Y:S04]  /*70c30*/  STL [R1+0x8c4], R18 ;  /* 0x0008c41201007387 */ /* 0x000fe80000100800 */
[----:B------:R-:W-:Y:S04]  /*70c40*/  STL [R1+0x8c0], R16 ;  /* 0x0008c01001007387 */ /* 0x000fe80000100800 */
[----:B------:R-:W0:Y:S01]  /*70c50*/  LDS.128 R16, [R13+0x1c0] ;  /* 0x0001c0000d107984 */ /* 0x000e220000000c00 */
[----:B------:R-:W-:-:S03]  /*70c60*/  IMAD.MOV.U32 R20, RZ, RZ, R7 ;  /* 0x000000ffff147224 */ /* 0x000fc600078e0007 */
[----:B------:R0:W-:Y:S02]  /*70c70*/  STL [R1+0x888], R21 ;  /* 0x0008881501007387 */ /* 0x0001e40000100800 */
[----:B0-----:R-:W-:Y:S02]  /*70c80*/  IMAD.MOV.U32 R21, RZ, RZ, R16 ;  /* 0x000000ffff157224 */ /* 0x001fe400078e0010 */
[----:B------:R-:W-:Y:S02]  /*70c90*/  IMAD.MOV.U32 R14, RZ, RZ, R17 ;  /* 0x000000ffff0e7224 */ /* 0x000fe400078e0011 */
[----:B------:R-:W-:Y:S01]  /*70ca0*/  IMAD.MOV.U32 R15, RZ, RZ, R18 ;  /* 0x000000ffff0f7224 */ /* 0x000fe200078e0012 */
[----:B------:R-:W-:Y:S04]  /*70cb0*/  STL [R1+0x89c], R24 ;  /* 0x00089c1801007387 */ /* 0x000fe80000100800 */
[----:B------:R-:W-:Y:S04]  /*70cc0*/  STL [R1+0x898], R29 ;  /* 0x0008981d01007387 */ /* 0x000fe80000100800 */
[----:B------:R-:W-:Y:S04]  /*70cd0*/  STL.64 [R1+0x1e8], R2 ;  /* 0x0001e80201007387 */ /* 0x000fe80000100a00 */
[----:B------:R-:W-:Y:S04]  /*70ce0*/  STL.64 [R1+0x1f0], R4 ;  /* 0x0001f00401007387 */ /* 0x000fe80000100a00 */
[----:B------:R-:W-:Y:S01]  /*70cf0*/  STL [R1+0x890], R23 ;  /* 0x0008901701007387 */ /* 0x000fe20000100800 */
[----:B---3--:R-:W-:Y:S01]  /*70d00*/  PRMT R7, R9, 0x5410, R26 ;  /* 0x0000541009077816 */ /* 0x008fe2000000001a */
[----:B------:R-:W-:-:S02]  /*70d10*/  IMAD.MOV.U32 R9, RZ, RZ, R0 ;  /* 0x000000ffff097224 */ /* 0x000fc400078e0000 */
[----:B------:R-:W-:Y:S02]  /*70d20*/  IMAD.MOV.U32 R0, RZ, RZ, R19 ;  /* 0x000000ffff007224 */ /* 0x000fe400078e0013 */
[----:B------:R-:W0:Y:S01]  /*70d30*/  LDS.128 R16, [R13+0x1b0] ;  /* 0x0001b0000d107984 */ /* 0x000e220000000c00 */
[----:B------:R-:W-:Y:S01]  /*70d40*/  IMAD.MOV.U32 R26, RZ, RZ, R6 ;  /* 0x000000ffff1a7224 */ /* 0x000fe200078e0006 */
[----:B----4-:R-:W-:Y:S01]  /*70d50*/  PRMT R6, R10, 0x5410, R11 ;  /* 0x000054100a067816 */ /* 0x010fe2000000000b */
[----:B------:R-:W-:Y:S01]  /*70d60*/  IMAD.MOV.U32 R11, RZ, RZ, R0 ;  /* 0x000000ffff0b7224 */ /* 0x000fe200078e0000 */
[----:B------:R-:W-:Y:S01]  /*70d70*/  STL.64 [R1+0x8b0], R8 ;  /* 0x0008b00801007387 */ /* 0x000fe20000100a00 */
[----:B0-----:R-:W-:-:S05]  /*70d80*/  IMAD.MOV.U32 R10, RZ, RZ, R19 ;  /* 0x000000ffff0a7224 */ /* 0x001fca00078e0013 */
[----:B------:R-:W-:Y:S04]  /*70d90*/  STL.64 [R1+0x8b8], R10 ;  /* 0x0008b80a01007387 */ /* 0x000fe80000100a00 */
[----:B------:R-:W0:Y:S04]  /*70da0*/  LDS.128 R8, [R13+0x1a0] ;  /* 0x0001a0000d087984 */ /* 0x000e280000000c00 */
[----:B------:R-:W-:Y:S04]  /*70db0*/  STL.64 [R1+0x1f8], R6 ;  /* 0x0001f80601007387 */ /* 0x000fe80000100a00 */
[----:B------:R-:W1:Y:S01]  /*70dc0*/  LDS.128 R4, [R13+0x180] ;  /* 0x000180000d047984 */ /* 0x000e620000000c00 */
[----:B0-----:R-:W-:-:S02]  /*70dd0*/  IMAD.MOV.U32 R24, RZ, RZ, R8 ;  /* 0x000000ffff187224 */ /* 0x001fc400078e0008 */
[----:B------:R-:W-:Y:S02]  /*70de0*/  IMAD.MOV.U32 R29, RZ, RZ, R9 ;  /* 0x000000ffff1d7224 */ /* 0x000fe400078e0009 */
[----:B------:R-:W-:Y:S02]  /*70df0*/  IMAD.MOV.U32 R3, RZ, RZ, R10 ;  /* 0x000000ffff037224 */ /* 0x000fe400078e000a */
[----:B------:R-:W-:Y:S02]  /*70e00*/  IMAD.MOV.U32 R2, RZ, RZ, R11 ;  /* 0x000000ffff027224 */ /* 0x000fe400078e000b */
[----:B------:R-:W0:Y:S01]  /*70e10*/  LDS.128 R8, [R13+0x190] ;  /* 0x000190000d087984 */ /* 0x000e220000000c00 */
[----:B------:R-:W-:-:S03]  /*70e20*/  IMAD.MOV.U32 R23, RZ, RZ, R17 ;  /* 0x000000ffff177224 */ /* 0x000fc600078e0011 */
[----:B-1----:R1:W-:Y:S01]  /*70e30*/  STL.64 [R1+0x798], R4 ;  /* 0x0007980401007387 */ /* 0x0023e20000100a00 */
[----:B0-----:R-:W-:Y:S02]  /*70e40*/  IMAD.MOV.U32 R17, RZ, RZ, R8 ;  /* 0x000000ffff117224 */ /* 0x001fe400078e0008 */
[----:B------:R-:W-:Y:S02]  /*70e50*/  IMAD.MOV.U32 R19, RZ, RZ, R9 ;  /* 0x000000ffff137224 */ /* 0x000fe400078e0009 */
[----:B------:R-:W3:Y:S01]  /*70e60*/  LDL.LU.64 R8, [R1+0x8b0] ;  /* 0x0008b00001087983 */ /* 0x000ee20000300a00 */
[----:B-1----:R-:W-:Y:S02]  /*70e70*/  IMAD.MOV.U32 R4, RZ, RZ, R17 ;  /* 0x000000ffff047224 */ /* 0x002fe400078e0011 */
[----:B------:R-:W-:Y:S01]  /*70e80*/  IMAD.MOV.U32 R5, RZ, RZ, R19 ;  /* 0x000000ffff057224 */ /* 0x000fe200078e0013 */
[----:B------:R-:W4:Y:S04]  /*70e90*/  LDL.LU R17, [R1+0x8ac] ;  /* 0x0008ac0001117983 */ /* 0x000f280000300800 */
[----:B------:R-:W2:Y:S04]  /*70ea0*/  LDL.LU R19, [R1+0x8a8] ;  /* 0x0008a80001137983 */ /* 0x000ea80000300800 */
[----:B------:R0:W-:Y:S04]  /*70eb0*/  STL [R1+0x8a4], R20 ;  /* 0x0008a41401007387 */ /* 0x0001e80000100800 */
[----:B------:R1:W-:Y:S04]  /*70ec0*/  STL [R1+0x8a0], R25 ;  /* 0x0008a01901007387 */ /* 0x0003e80000100800 */
[----:B------:R1:W-:Y:S01]  /*70ed0*/  STL.64 [R1+0x7a8], R4 ;  /* 0x0007a80401007387 */ /* 0x0003e20000100a00 */
[----:B0-----:R-:W-:-:S03]  /*70ee0*/  IMAD.MOV.U32 R20, RZ, RZ, R10 ;  /* 0x000000ffff147224 */ /* 0x001fc600078e000a */
[----:B------:R0:W-:Y:S01]  /*70ef0*/  STL [R1+0x894], R27 ;  /* 0x0008941b01007387 */ /* 0x0001e20000100800 */
[----:B-1----:R-:W-:-:S03]  /*70f00*/  IMAD.MOV.U32 R25, RZ, RZ, R11 ;  /* 0x000000ffff197224 */ /* 0x002fc600078e000b */
[----:B------:R-:W4:Y:S01]  /*70f10*/  LDL.LU.64 R10, [R1+0x8b8] ;  /* 0x0008b800010a7983 */ /* 0x000f220000300a00 */
[----:B------:R-:W-:Y:S02]  /*70f20*/  IMAD.MOV.U32 R4, RZ, RZ, R24 ;  /* 0x000000ffff047224 */ /* 0x000fe400078e0018 */
[----:B------:R-:W-:Y:S01]  /*70f30*/  IMAD.MOV.U32 R5, RZ, RZ, R29 ;  /* 0x000000ffff057224 */ /* 0x000fe200078e001d */
[----:B------:R1:W-:Y:S01]  /*70f40*/  STL.64 [R1+0x7a0], R6 ;  /* 0x0007a00601007387 */ /* 0x0003e20000100a00 */
[----:B0-----:R-:W-:-:S03]  /*70f50*/  IMAD.MOV.U32 R27, RZ, RZ, R16 ;  /* 0x000000ffff1b7224 */ /* 0x001fc600078e0010 */
[----:B------:R0:W-:Y:S01]  /*70f60*/  STL.64 [R1+0x7b8], R4 ;  /* 0x0007b80401007387 */ /* 0x0001e20000100a00 */
[----:B------:R-:W-:-:S03]  /*70f70*/  IMAD.MOV.U32 R0, RZ, RZ, R18 ;  /* 0x000000ffff007224 */ /* 0x000fc600078e0012 */
[----:B------:R-:W4:Y:S01]  /*70f80*/  LDL.LU R18, [R1+0x8c4] ;  /* 0x0008c40001127983 */ /* 0x000f220000300800 */
[----:B-1----:R-:W-:-:S03]  /*70f90*/  IMAD.MOV.U32 R6, RZ, RZ, R20 ;  /* 0x000000ffff067224 */ /* 0x002fc600078e0014 */
[----:B------:R-:W4:Y:S01]  /*70fa0*/  LDL.LU R24, [R1+0x89c] ;  /* 0x00089c0001187983 */ /* 0x000f220000300800 */
[----:B------:R-:W-:Y:S02]  /*70fb0*/  IMAD.MOV.U32 R7, RZ, RZ, R25 ;  /* 0x000000ffff077224 */ /* 0x000fe400078e0019 */
[----:B0-----:R-:W-:Y:S01]  /*70fc0*/  IMAD.MOV.U32 R4, RZ, RZ, R27 ;  /* 0x000000ffff047224 */ /* 0x001fe200078e001b */
[----:B------:R-:W4:Y:S01]  /*70fd0*/  LDL.LU R29, [R1+0x898] ;  /* 0x00089800011d7983 */ /* 0x000f220000300800 */
[----:B------:R-:W-:-:S03]  /*70fe0*/  IMAD.MOV.U32 R5, RZ, RZ, R23 ;  /* 0x000000ffff057224 */ /* 0x000fc600078e0017 */
[----:B------:R0:W-:Y:S04]  /*70ff0*/  STL.64 [R1+0x7b0], R6 ;  /* 0x0007b00601007387 */ /* 0x0001e80000100a00 */
[----:B------:R1:W-:Y:S04]  /*71000*/  STL.64 [R1+0x7c8], R4 ;  /* 0x0007c80401007387 */ /* 0x0003e80000100a00 */
[----:B------:R-:W4:Y:S01]  /*71010*/  LDL.LU R16, [R1+0x8c0] ;  /* 0x0008c00001107983 */ /* 0x000f220000300800 */
[----:B0-----:R-:W-:-:S03]  /*71020*/  IMAD.MOV.U32 R6, RZ, RZ, R3 ;  /* 0x000000ffff067224 */ /* 0x001fc600078e0003 */
[----:B------:R-:W4:Y:S01]  /*71030*/  LDL.LU R20, [R1+0x8a4] ;  /* 0x0008a40001147983 */ /* 0x000f220000300800 */
[----:B------:R-:W-:Y:S02]  /*71040*/  IMAD.MOV.U32 R7, RZ, RZ, R2 ;  /* 0x000000ffff077224 */ /* 0x000fe400078e0002 */
[----:B-1----:R-:W-:Y:S01]  /*71050*/  IMAD.MOV.U32 R4, RZ, RZ, R21 ;  /* 0x000000ffff047224 */ /* 0x002fe200078e0015 */
[----:B------:R-:W4:Y:S01]  /*71060*/  LDL.LU R25, [R1+0x8a0] ;  /* 0x0008a00001197983 */ /* 0x000f220000300800 */
[----:B------:R-:W-:-:S03]  /*71070*/  IMAD.MOV.U32 R5, RZ, RZ, R14 ;  /* 0x000000ffff057224 */ /* 0x000fc600078e000e */
[----:B------:R0:W-:Y:S04]  /*71080*/  STL.64 [R1+0x7c0], R6 ;  /* 0x0007c00601007387 */ /* 0x0001e80000100a00 */
[----:B------:R1:W-:Y:S04]  /*71090*/  STL.64 [R1+0x7d8], R4 ;  /* 0x0007d80401007387 */ /* 0x0003e80000100a00 */
[----:B------:R-:W4:Y:S01]  /*710a0*/  LDL.LU R21, [R1+0x888] ;  /* 0x0008880001157983 */ /* 0x000f220000300800 */
[----:B0-----:R-:W-:-:S03]  /*710b0*/  IMAD.MOV.U32 R6, RZ, RZ, R0 ;  /* 0x000000ffff067224 */ /* 0x001fc600078e0000 */
[----:B------:R-:W4:Y:S01]  /*710c0*/  LDL.LU R23, [R1+0x890] ;  /* 0x0008900001177983 */ /* 0x000f220000300800 */
[----:B-1----:R-:W-:-:S03]  /*710d0*/  IMAD.MOV.U32 R5, RZ, RZ, R26 ;  /* 0x000000ffff057224 */ /* 0x002fc600078e001a */
[----:B------:R-:W4:Y:S04]  /*710e0*/  LDL.LU R0, [R1+0x88c] ;  /* 0x00088c0001007983 */ /* 0x000f280000300800 */
[----:B------:R-:W4:Y:S04]  /*710f0*/  LDL.LU R27, [R1+0x894] ;  /* 0x00089400011b7983 */ /* 0x000f280000300800 */
[----:B------:R-:W4:Y:S01]  /*71100*/  LDL.LU R14, [R1+0x884] ;  /* 0x00088400010e7983 */ /* 0x000f220000300800 */
[----:B---3--:R-:W-:-:S05]  /*71110*/  IMAD.MOV.U32 R4, RZ, RZ, R9 ;  /* 0x000000ffff047224 */ /* 0x008fca00078e0009 */
[----:B------:R2:W-:Y:S02]  /*71120*/  STL.64 [R1+0x7e8], R4 ;  /* 0x0007e80401007387 */ /* 0x0005e40000100a00 */
[----:B--2---:R-:W-:Y:S02]  /*71130*/  IMAD.MOV.U32 R4, RZ, RZ, R19 ;  /* 0x000000ffff047224 */ /* 0x004fe400078e0013 */
[----:B----4-:R-:W-:Y:S01]  /*71140*/  IMAD.MOV.U32 R5, RZ, RZ, R17 ;  /* 0x000000ffff057224 */ /* 0x010fe200078e0011 */
[----:B------:R-:W2:Y:S04]  /*71150*/  LDL.LU R19, [R1+0x87c] ;  /* 0x00087c0001137983 */ /* 0x000ea80000300800 */
[----:B------:R-:W3:Y:S01]  /*71160*/  LDL.LU R17, [R1+0x878] ;  /* 0x0008780001117983 */ /* 0x000ee20000300800 */
[----:B------:R-:W-:-:S05]  /*71170*/  IMAD.MOV.U32 R7, RZ, RZ, R10 ;  /* 0x000000ffff077224 */ /* 0x000fca00078e000a */
[----:B------:R0:W-:Y:S04]  /*71180*/  STL.64 [R1+0x7d0], R6 ;  /* 0x0007d00601007387 */ /* 0x0001e80000100a00 */
[----:B------:R1:W-:Y:S01]  /*71190*/  STL.64 [R1+0x7f8], R4 ;  /* 0x0007f80401007387 */ /* 0x0003e20000100a00 */
[----:B0-----:R-:W-:Y:S02]  /*711a0*/  IMAD.MOV.U32 R6, RZ, RZ, R15 ;  /* 0x000000ffff067224 */ /* 0x001fe400078e000f */
[----:B------:R-:W-:Y:S01]  /*711b0*/  IMAD.MOV.U32 R7, RZ, RZ, R11 ;  /* 0x000000ffff077224 */ /* 0x000fe200078e000b */
[----:B------:R-:W-:Y:S01]  /*711c0*/  PRMT R12, R8, 0x5410, R12 ;  /* 0x00005410080c7816 */ /* 0x000fe2000000000c */
[----:B-1----:R-:W-:Y:S01]  /*711d0*/  IMAD.MOV.U32 R5, RZ, RZ, R24 ;  /* 0x000000ffff057224 */ /* 0x002fe200078e0018 */
[----:B------:R-:W0:Y:S01]  /*711e0*/  LDS.128 R8, [R13+0x170] ;  /* 0x000170000d087984 */ /* 0x000e220000000c00 */
[----:B------:R-:W-:-:S03]  /*711f0*/  IMAD.MOV.U32 R4, RZ, RZ, R29 ;  /* 0x000000ffff047224 */ /* 0x000fc600078e001d */
[----:B------:R1:W-:Y:S04]  /*71200*/  STL.64 [R1+0x7e0], R6 ;  /* 0x0007e00601007387 */ /* 0x0003e80000100a00 */
[----:B------:R4:W-:Y:S04]  /*71210*/  STL.64 [R1+0x808], R4 ;  /* 0x0008080401007387 */ /* 0x0009e80000100a00 */
[----:B------:R-:W3:Y:S01]  /*71220*/  LDL.LU R15, [R1+0x880] ;  /* 0x00088000010f7983 */ /* 0x000ee20000300800 */
[----:B-1----:R-:W-:-:S03]  /*71230*/  IMAD.MOV.U32 R6, RZ, RZ, R22 ;  /* 0x000000ffff067224 */ /* 0x002fc600078e0016 */
[----:B------:R-:W3:Y:S01]  /*71240*/  LDL.LU R29, [R1+0x870] ;  /* 0x00087000011d7983 */ /* 0x000ee20000300800 */
[----:B------:R-:W-:-:S03]  /*71250*/  IMAD.MOV.U32 R7, RZ, RZ, R18 ;  /* 0x000000ffff077224 */ /* 0x000fc600078e0012 */
[----:B------:R-:W3:Y:S04]  /*71260*/  LDL.LU R24, [R1+0x86c] ;  /* 0x00086c0001187983 */ /* 0x000ee80000300800 */
[----:B------:R1:W-:Y:S01]  /*71270*/  STL.64 [R1+0x7f0], R6 ;  /* 0x0007f00601007387 */ /* 0x0003e20000100a00 */
[----:B----4-:R-:W-:Y:S02]  /*71280*/  IMAD.MOV.U32 R4, RZ, RZ, R21 ;  /* 0x000000ffff047224 */ /* 0x010fe400078e0015 */
[----:B-1----:R-:W-:Y:S01]  /*71290*/  IMAD.MOV.U32 R6, RZ, RZ, R28 ;  /* 0x000000ffff067224 */ /* 0x002fe200078e001c */
[----:B------:R-:W4:Y:S01]  /*712a0*/  LDL.LU R21, [R1+0x860] ;  /* 0x0008600001157983 */ /* 0x000f220000300800 */
[----:B------:R-:W-:-:S03]  /*712b0*/  IMAD.MOV.U32 R7, RZ, RZ, R16 ;  /* 0x000000ffff077224 */ /* 0x000fc600078e0010 */
[----:B0-----:R-:W-:Y:S01]  /*712c0*/  STL.64 [R1+0x840], R8 ;  /* 0x0008400801007387 */ /* 0x001fe20000100a00 */
[----:B------:R-:W-:-:S03]  /*712d0*/  IMAD.MOV.U32 R5, RZ, RZ, R0 ;  /* 0x000000ffff057224 */ /* 0x000fc600078e0000 */
[----:B------:R0:W-:Y:S04]  /*712e0*/  STL.64 [R1+0x800], R6 ;  /* 0x0008000601007387 */ /* 0x0001e80000100a00 */
[----:B------:R-:W-:Y:S04]  /*712f0*/  STL.64 [R1+0x818], R4 ;  /* 0x0008180401007387 */ /* 0x000fe80000100a00 */
[----:B------:R-:W4:Y:S01]  /*71300*/  LDL.LU R0, [R1+0x85c] ;  /* 0x00085c0001007983 */ /* 0x000f220000300800 */
[----:B0-----:R-:W-:-:S03]  /*71310*/  IMAD.MOV.U32 R6, RZ, RZ, R25 ;  /* 0x000000ffff067224 */ /* 0x001fc600078e0019 */
[----:B------:R-:W-:Y:S01]  /*71320*/  STL.64 [R1+0x838], R10 ;  /* 0x0008380a01007387 */ /* 0x000fe20000100a00 */
[----:B------:R-:W-:Y:S02]  /*71330*/  IMAD.MOV.U32 R7, RZ, RZ, R20 ;  /* 0x000000ffff077224 */ /* 0x000fe400078e0014 */
[----:B------:R-:W-:Y:S01]  /*71340*/  IMAD.MOV.U32 R9, RZ, RZ, R12 ;  /* 0x000000ffff097224 */ /* 0x000fe200078e000c */
[----:B------:R-:W4:Y:S04]  /*71350*/  LDL.LU R28, [R1+0x874] ;  /* 0x00087400011c7983 */ /* 0x000f280000300800 */
[----:B------:R0:W-:Y:S04]  /*71360*/  STL.64 [R1+0x810], R6 ;  /* 0x0008100601007387 */ /* 0x0001e80000100a00 */
[----:B------:R-:W4:Y:S04]  /*71370*/  LDL.LU R25, [R1+0x868] ;  /* 0x0008680001197983 */ /* 0x000f280000300800 */
[----:B------:R-:W4:Y:S01]  /*71380*/  LDL.LU R20, [R1+0x864] ;  /* 0x0008640001147983 */ /* 0x000f220000300800 */
[----:B0-----:R-:W-:-:S03]  /*71390*/  IMAD.MOV.U32 R6, RZ, RZ, R23 ;  /* 0x000000ffff067224 */ /* 0x001fc600078e0017 */
[----:B------:R-:W4:Y:S01]  /*713a0*/  LDL.LU R23, [R1+0x858] ;  /* 0x0008580001177983 */ /* 0x000f220000300800 */
[----:B--2---:R-:W-:-:S03]  /*713b0*/  IMAD.MOV.U32 R5, RZ, RZ, R19 ;  /* 0x000000ffff057224 */ /* 0x004fc600078e0013 */
[----:B------:R-:W2:Y:S01]  /*713c0*/  LDL.LU R19, [R1+0x850] ;  /* 0x0008500001137983 */ /* 0x000ea20000300800 */
[----:B---3--:R-:W-:-:S03]  /*713d0*/  IMAD.MOV.U32 R4, RZ, RZ, R17 ;  /* 0x000000ffff047224 */ /* 0x008fc600078e0011 */
[----:B------:R-:W2:Y:S04]  /*713e0*/  LDL.LU R17, [R1+0x854] ;  /* 0x0008540001117983 */ /* 0x000ea80000300800 */
[----:B------:R0:W-:Y:S04]  /*713f0*/  STL.64 [R1+0x828], R4 ;  /* 0x0008280401007387 */ /* 0x0001e80000100a00 */
[----:B0-----:R-:W3:Y:S04]  /*71400*/  LDL.LU R5, [R1+0x2b0] ;  /* 0x0002b00001057983 */ /* 0x001ee80000300800 */
[----:B------:R-:W3:Y:S01]  /*71410*/  LDL.LU R4, [R1+0x2d0] ;  /* 0x0002d00001047983 */ /* 0x000ee20000300800 */
[----:B----4-:R-:W-:-:S03]  /*71420*/  PRMT R11, R0, 0x5410, R23 ;  /* 0x00005410000b7816 */ /* 0x010fc60000000017 */
[----:B------:R-:W3:Y:S01]  /*71430*/  LDL.LU R0, [R1+0x2b4] ;  /* 0x0002b40001007983 */ /* 0x000ee20000300800 */
[----:B--2---:R-:W-:-:S05]  /*71440*/  PRMT R8, R17, 0x5410, R19 ;  /* 0x0000541011087816 */ /* 0x004fca0000000013 */
[----:B------:R0:W-:Y:S04]  /*71450*/  STL.64 [R1+0x848], R8 ;  /* 0x0008480801007387 */ /* 0x0001e80000100a00 */
[----:B0-----:R-:W2:Y:S01]  /*71460*/  LDL.LU R8, [R1+0x2d4] ;  /* 0x0002d40001087983 */ /* 0x001ea20000300800 */
[----:B------:R-:W-:-:S03]  /*71470*/  IMAD.MOV.U32 R7, RZ, RZ, R27 ;  /* 0x000000ffff077224 */ /* 0x000fc600078e001b */
[----:B------:R-:W4:Y:S04]  /*71480*/  LDL R9, [R1+0x3b0] ;  /* 0x0003b00001097983 */ /* 0x000f280000100800 */
[----:B------:R0:W-:Y:S02]  /*71490*/  STL.64 [R1+0x820], R6 ;  /* 0x0008200601007387 */ /* 0x0001e40000100a00 */
[----:B0-----:R-:W-:Y:S02]  /*714a0*/  IMAD.MOV.U32 R6, RZ, RZ, R15 ;  /* 0x000000ffff067224 */ /* 0x001fe400078e000f */
[----:B------:R-:W-:-:S05]  /*714b0*/  IMAD.MOV.U32 R7, RZ, RZ, R14 ;  /* 0x000000ffff077224 */ /* 0x000fca00078e000e */
[----:B------:R0:W-:Y:S02]  /*714c0*/  STL.64 [R1+0x830], R6 ;  /* 0x0008300601007387 */ /* 0x0001e40000100a00 */
[----:B0-----:R-:W-:Y:S02]  /*714d0*/  PRMT R7, R24, 0x5410, R25 ;  /* 0x0000541018077816 */ /* 0x001fe40000000019 */
[----:B------:R-:W-:-:S05]  /*714e0*/  PRMT R6, R28, 0x5410, R29 ;  /* 0x000054101c067816 */ /* 0x000fca000000001d */
[----:B------:R0:W-:Y:S04]  /*714f0*/  STL.64 [R1+0x210], R6 ;  /* 0x0002100601007387 */ /* 0x0001e80000100a00 */
[----:B0-----:R-:W4:Y:S01]  /*71500*/  LDL.LU.64 R6, [R1+0x830] ;  /* 0x0008300001067983 */ /* 0x001f220000300a00 */
[----:B---3--:R-:W-:Y:S02]  /*71510*/  PRMT R5, R5, 0x5410, R0 ;  /* 0x0000541005057816 */ /* 0x008fe40000000000 */
[----:B--2---:R-:W-:Y:S02]  /*71520*/  PRMT R4, R4, 0x5410, R8 ;  /* 0x0000541004047816 */ /* 0x004fe40000000008 */
[----:B------:R-:W-:Y:S01]  /*71530*/  PRMT R10, R20, 0x5410, R21 ;  /* 0x00005410140a7816 */ /* 0x000fe20000000015 */
[----:B----4-:R-:W-:Y:S04]  /*71540*/  LDS.128 R12, [R9+0x160] ;  /* 0x00016000090c7984 */ /* 0x010fe80000000c00 */
[----:B------:R0:W-:Y:S04]  /*71550*/  STL.64 [R1+0x218], R4 ;  /* 0x0002180401007387 */ /* 0x0001e80000100a00 */
[----:B------:R-:W-:Y:S04]  /*71560*/  LDS.128 R16, [R9+0x150] ;  /* 0x0001500009107984 */ /* 0x000fe80000000c00 */
[----:B------:R-:W-:Y:S04]  /*71570*/  LDS.128 R20, [R9+0x140] ;  /* 0x0001400009147984 */ /* 0x000fe80000000c00 */
[----:B0-----:R-:W2:Y:S04]  /*71580*/  LDL.LU.64 R4, [R1+0x828] ;  /* 0x0008280001047983 */ /* 0x001ea80000300a00 */
[----:B------:R-:W-:Y:S04]  /*71590*/  LDS.128 R24, [R9+0x130] ;  /* 0x0001300009187984 */ /* 0x000fe80000000c00 */
[----:B------:R-:W-:Y:S04]  /*715a0*/  LDS.64 R28, [R9+0x220] ;  /* 0x00022000091c7984 */ /* 0x000fe80000000a00 */
[----:B------:R-:W-:Y:S04]  /*715b0*/  LDS.64 R2, [R9+0x128] ;  /* 0x0001280009027984 */ /* 0x000fe80000000a00 */
[----:B------:R-:W-:Y:S04]  /*715c0*/  LDS R0, [R9+0x118] ;  /* 0x0001180009007984 */ /* 0x000fe80000000800 */
[----:B------:R-:W0:Y:S04]  /*715d0*/  LDS.64 R8, [R9+0x120] ;  /* 0x0001200009087984 */ /* 0x000e280000000a00 */
[----:B------:R1:W-:Y:S04]  /*715e0*/  STL.64 [R1+0x100], R6 ;  /* 0x0001000601007387 */ /* 0x0003e80000100a00 */
[----:B-1----:R-:W3:Y:S04]  /*715f0*/  LDL.LU.64 R6, [R1+0x820] ;  /* 0x0008200001067983 */ /* 0x002ee80000300a00 */
[----:B--2---:R1:W-:Y:S04]  /*71600*/  STL.64 [R1+0xf8], R4 ;  /* 0x0000f80401007387 */ /* 0x0043e80000100a00 */
[----:B-1----:R-:W2:Y:S04]  /*71610*/  LDL.LU.64 R4, [R1+0x818] ;  /* 0x0008180001047983 */ /* 0x002ea80000300a00 */
[----:B---3--:R1:W-:Y:S04]  /*71620*/  STL.64 [R1+0xf0], R6 ;  /* 0x0000f00601007387 */ /* 0x0083e80000100a00 */
        /* <DEDUP_REMOVED lines=23> */
[----:B0-----:R0:W-:Y:S04]  /*717a0*/  STL.64 [R1+0x3a0], R8 ;  /* 0x0003a00801007387 */ /* 0x0011e80000100a00 */
[----:B0-----:R-:W4:Y:S04]  /*717b0*/  LDL.LU.64 R8, [R1+0x848] ;  /* 0x0008480001087983 */ /* 0x001f280000300a00 */
[----:B---3--:R0:W-:Y:S04]  /*717c0*/  STL.64 [R1+0x90], R6 ;  /* 0x0000900601007387 */ /* 0x0081e80000100a00 */
[----:B0-----:R-:W3:Y:S04]  /*717d0*/  LDL.LU.64 R6, [R1+0x7b0] ;  /* 0x0007b00001067983 */ /* 0x001ee80000300a00 */
[----:B--2---:R0:W-:Y:S04]  /*717e0*/  STL.64 [R1+0x88], R4 ;  /* 0x0000880401007387 */ /* 0x0041e80000100a00 */
[----:B0-----:R-:W2:Y:S04]  /*717f0*/  LDL.LU.64 R4, [R1+0x7a8] ;  /* 0x0007a80001047983 */ /* 0x001ea80000300a00 */
[----:B----4-:R0:W-:Y:S04]  /*71800*/  STL.64 [R1+0x200], R8 ;  /* 0x0002000801007387 */ /* 0x0101e80000100a00 */
[----:B0-----:R-:W4:Y:S04]  /*71810*/  LDL.LU.64 R8, [R1+0x840] ;  /* 0x0008400001087983 */ /* 0x001f280000300a00 */
[----:B---3--:R0:W-:Y:S04]  /*71820*/  STL.64 [R1+0x80], R6 ;  /* 0x0000800601007387 */ /* 0x0081e80000100a00 */
[----:B0-----:R-:W3:Y:S04]  /*71830*/  LDL.LU.64 R6, [R1+0x7a0] ;  /* 0x0007a00001067983 */ /* 0x001ee80000300a00 */
[----:B--2---:R0:W-:Y:S04]  /*71840*/  STL.64 [R1+0x78], R4 ;  /* 0x0000780401007387 */ /* 0x0041e80000100a00 */
[----:B0-----:R-:W2:Y:S04]  /*71850*/  LDL.LU.64 R4, [R1+0x798] ;  /* 0x0007980001047983 */ /* 0x001ea80000300a00 */
[----:B------:R0:W-:Y:S04]  /*71860*/  STL.64 [R1+0x208], R10 ;  /* 0x0002080a01007387 */ /* 0x0001e80000100a00 */
[----:B----4-:R1:W-:Y:S04]  /*71870*/  STL.64 [R1+0x58], R8 ;  /* 0x0000580801007387 */ /* 0x0103e80000100a00 */
[----:B0-----:R-:W4:Y:S04]  /*71880*/  LDL.LU.64 R10, [R1+0x838] ;  /* 0x00083800010a7983 */ /* 0x001f280000300a00 */
[----:B-1----:R-:W4:Y:S04]  /*71890*/  LDL R9, [R1+0x684] ;  /* 0x0006840001097983 */ /* 0x002f280000100800 */
[----:B---3--:R0:W-:Y:S04]  /*718a0*/  STL.64 [R1+0x70], R6 ;  /* 0x0000700601007387 */ /* 0x0081e80000100a00 */
[----:B0-----:R-:W3:Y:S04]  /*718b0*/  LDL.64 R6, [R1+0x5b8] ;  /* 0x0005b80001067983 */ /* 0x001ee80000100a00 */
[----:B--2---:R0:W-:Y:S04]  /*718c0*/  STL.64 [R1+0x68], R4 ;  /* 0x0000680401007387 */ /* 0x0041e80000100a00 */
[----:B0-----:R-:W2:Y:S04]  /*718d0*/  LDL.64 R4, [R1+0x3a0] ;  /* 0x0003a00001047983 */ /* 0x001ea80000100a00 */
        /* <DEDUP_REMOVED lines=12> */
[----:B------:R-:W-:Y:S01]  /*719a0*/  STL [R1], R0 ;  /* 0x0000000001007387 */ /* 0x000fe20000100800 */
[----:B------:R-:W-:Y:S03]  /*719b0*/  BSSY.RECONVERGENT B1, `(.L_x_205) ;  /* 0x000000b000017945 */ /* 0x000fe60003800200 */
[----:B---3--:R0:W-:Y:S02]  /*719c0*/  STL.64 [R1+0x118], R6 ;  /* 0x0001180601007387 */ /* 0x0081e40000100a00 */
[----:B0-----:R-:W-:-:S02]  /*719d0*/  IMAD.MOV.U32 R6, RZ, RZ, RZ ;  /* 0x000000ffff067224 */ /* 0x001fc400078e00ff */
[----:B--2---:R0:W-:Y:S02]  /*719e0*/  STL.64 [R1+0x8], R4 ;  /* 0x0000080401007387 */ /* 0x0041e40000100a00 */
[----:B0-----:R-:W-:-:S07]  /*719f0*/  PRMT R4, R2, 0x7770, RZ ;  /* 0x0000777002047816 */ /* 0x001fce00000000ff */
.L_x_206:
[----:B------:R-:W-:-:S05]  /*71a00*/  IMAD.IADD R3, R1, 0x1, R6 ;  /* 0x0000000101037824 */ /* 0x000fca00078e0206 */
[----:B------:R-:W2:Y:S02]  /*71a10*/  LDL.U8 R2, [R3+0x120] ;  /* 0x0001200003027983 */ /* 0x000ea40000100000 */
[----:B--2---:R-:W-:Y:S01]  /*71a20*/  ISETP.NE.AND P1, PT, R2, RZ, PT ;  /* 0x000000ff0200720c */ /* 0x004fe20003f25270 */
[----:B------:R-:W-:Y:S02]  /*71a30*/  IMAD.MOV.U32 R2, RZ, RZ, R6 ;  /* 0x000000ffff027224 */ /* 0x000fe400078e0006 */
[----:B------:R-:W-:-:S10]  /*71a40*/  VIADD R6, R6, 0x1 ;  /* 0x0000000106067836 */ /* 0x000fd40000000000 */
[----:B------:R-:W-:Y:S05]  /*71a50*/  @P1 BRA `(.L_x_206) ;  /* 0xfffffffc00e81947 */ /* 0x000fea000383ffff */
[----:B------:R-:W-:Y:S05]  /*71a60*/  BSYNC.RECONVERGENT B1 ;  /* 0x0000000000017941 */ /* 0x000fea0003800200 */
.L_x_205:
[----:B------:R-:W-:-:S13]  /*71a70*/  LOP3.LUT P1, RZ, R4, 0xff, RZ, 0xc0, !PT ;  /* 0x000000ff04ff7812 */ /* 0x000fda000782c0ff */
[----:B------:R-:W-:Y:S05]  /*71a80*/  @!P1 BRA `(.L_x_207) ;  /* 0x00000000002c9947 */ /* 0x000fea0003800000 */
[----:B------:R-:W-:Y:S01]  /*71a90*/  BSSY.RECONVERGENT B1, `(.L_x_207) ;  /* 0x000000a000017945 */ /* 0x000fe20003800200 */
[----:B------:R-:W-:-:S07]  /*71aa0*/  IMAD.MOV.U32 R6, RZ, RZ, RZ ;  /* 0x000000ffff067224 */ /* 0x000fce00078e00ff */
.L_x_208:
        /* <DEDUP_REMOVED lines=9> */
.L_x_207:
[----:B------:R-:W-:Y:S01]  /*71b40*/  IMAD.IADD R2, R1, 0x1, R2 ;  /* 0x0000000101027824 */ /* 0x000fe200078e0202 */
[----:B------:R-:W-:Y:S04]  /*71b50*/  STL [R1+0x8d8], R0 ;  /* 0x0008d80001007387 */ /* 0x000fe80000100800 */
[----:B------:R0:W-:Y:S04]  /*71b60*/  STL.U8 [R2+0x120], RZ ;  /* 0x000120ff02007387 */ /* 0x0001e80000100000 */
[----:B------:R-:W2:Y:S04]  /*71b70*/  LDL.64 R22, [R1+0x120] ;  /* 0x0001200001167983 */ /* 0x000ea80000100a00 */
[----:B0-----:R-:W3:Y:S04]  /*71b80*/  LDL.64 R2, [R1+0x138] ;  /* 0x0001380001027983 */ /* 0x001ee80000100a00 */
        /* <DEDUP_REMOVED lines=12> */
[----:B---3--:R0:W-:Y:S04]  /*71c50*/  STL.64 [R1+0x380], R2 ;  /* 0x0003800201007387 */ /* 0x0081e80000100a00 */
[----:B0-----:R-:W3:Y:S04]  /*71c60*/  LDL.64 R2, [R1+0x1a8] ;  /* 0x0001a80001027983 */ /* 0x001ee80000100a00 */
[----:B--2---:R0:W-:Y:S04]  /*71c70*/  STL.64 [R1+0x398], R22 ;  /* 0x0003981601007387 */ /* 0x0041e80000100a00 */
[----:B----4-:R1:W-:Y:S04]  /*71c80*/  STL.64 [R1+0x390], R20 ;  /* 0x0003901401007387 */ /* 0x0103e80000100a00 */
[----:B0-----:R-:W2:Y:S04]  /*71c90*/  LDL.64 R22, [R1+0x190] ;  /* 0x0001900001167983 */ /* 0x001ea80000100a00 */
[----:B-1----:R-:W4:Y:S04]  /*71ca0*/  LDL.64 R20, [R1+0x198] ;  /* 0x0001980001147983 */ /* 0x002f280000100a00 */
[----:B-----5:R0:W-:Y:S04]  /*71cb0*/  STL.64 [R1+0x388], R28 ;  /* 0x0003881c01007387 */ /* 0x0201e80000100a00 */
[----:B0-----:R-:W5:Y:S04]  /*71cc0*/  LDL.64 R28, [R1+0x1a0] ;  /* 0x0001a000011c7983 */ /* 0x001f680000100a00 */
[----:B---3--:R0:W-:Y:S04]  /*71cd0*/  STL.64 [R1+0x310], R2 ;  /* 0x0003100201007387 */ /* 0x0081e80000100a00 */
[----:B0-----:R-:W3:Y:S04]  /*71ce0*/  LDL.64 R2, [R1+0x218] ;  /* 0x0002180001027983 */ /* 0x001ee80000100a00 */
[----:B------:R0:W-:Y:S04]  /*71cf0*/  STL.64 [R1+0x378], R4 ;  /* 0x0003780401007387 */ /* 0x0001e80000100a00 */
[----:B------:R1:W-:Y:S04]  /*71d00*/  STL.64 [R1+0x370], R6 ;  /* 0x0003700601007387 */ /* 0x0003e80000100a00 */
[----:B0-----:R-:W5:Y:S04]  /*71d10*/  LDL.64 R4, [R1+0x1b0] ;  /* 0x0001b00001047983 */ /* 0x001f680000100a00 */
[----:B-1----:R-:W5:Y:S04]  /*71d20*/  LDL.64 R6, [R1+0x1b8] ;  /* 0x0001b80001067983 */ /* 0x002f680000100a00 */
        /* <DEDUP_REMOVED lines=12> */
[----:B--2---:R0:W-:Y:S04]  /*71df0*/  STL.64 [R1+0x328], R22 ;  /* 0x0003281601007387 */ /* 0x0041e80000100a00 */
[----:B----4-:R1:W-:Y:S04]  /*71e00*/  STL.64 [R1+0x320], R20 ;  /* 0x0003201401007387 */ /* 0x0103e80000100a00 */
[----:B0-----:R-:W2:Y:S04]  /*71e10*/  LDL.64 R22, [R1+0x200] ;  /* 0x0002000001167983 */ /* 0x001ea80000100a00 */
[----:B-1----:R-:W4:Y:S04]  /*71e20*/  LDL.64 R20, [R1+0x208] ;  /* 0x0002080001147983 */ /* 0x002f280000100a00 */
[----:B---3--:R0:W-:Y:S04]  /*71e30*/  STL.64 [R1+0x7a0], R2 ;  /* 0x0007a00201007387 */ /* 0x0081e80000100a00 */
[----:B0-----:R-:W3:Y:S04]  /*71e40*/  LDL R3, [R1+0x3b0] ;  /* 0x0003b00001037983 */ /* 0x001ee80000100800 */
[----:B------:R0:W-:Y:S04]  /*71e50*/  STL.64 [R1+0x338], R26 ;  /* 0x0003381a01007387 */ /* 0x0001e80000100a00 */
[----:B------:R1:W-:Y:S04]  /*71e60*/  STL.64 [R1+0x330], R24 ;  /* 0x0003301801007387 */ /* 0x0003e80000100a00 */
[----:B0-----:R-:W3:Y:S04]  /*71e70*/  LDL.64 R26, [R1+0x1f0] ;  /* 0x0001f000011a7983 */ /* 0x001ee80000100a00 */
[----:B-1----:R-:W3:Y:S04]  /*71e80*/  LDL.64 R24, [R1+0x1f8] ;  /* 0x0001f80001187983 */ /* 0x002ee80000100a00 */
[----:B-----5:R0:W-:Y:S04]  /*71e90*/  STL.64 [R1+0x318], R28 ;  /* 0x0003181c01007387 */ /* 0x0201e80000100a00 */
[----:B0-----:R-:W5:Y:S04]  /*71ea0*/  LDL.64 R28, [R1+0x210] ;  /* 0x00021000011c7983 */ /* 0x001f680000100a00 */
        /* <DEDUP_REMOVED lines=9> */
[----:B----4-:R-:W-:Y:S04]  /*71f40*/  STL.64 [R1+0x2b0], R20 ;  /* 0x0002b01401007387 */ /* 0x010fe80000100a00 */
[----:B---3--:R-:W0:Y:S02]  /*71f50*/  LDS.128 R4, [R3+0x320] ;  /* 0x0003200003047984 */ /* 0x008e240000000c00 */
[----:B0-----:R-:W-:-:S02]  /*71f60*/  IMAD.MOV.U32 R11, RZ, RZ, R4 ;  /* 0x000000ffff0b7224 */ /* 0x001fc400078e0004 */
[----:B------:R-:W-:Y:S02]  /*71f70*/  IMAD.MOV.U32 R10, RZ, RZ, R5 ;  /* 0x000000ffff0a7224 */ /* 0x000fe400078e0005 */
[----:B------:R-:W-:Y:S02]  /*71f80*/  IMAD.MOV.U32 R9, RZ, RZ, R6 ;  /* 0x000000ffff097224 */ /* 0x000fe400078e0006 */
[----:B------:R-:W-:Y:S02]  /*71f90*/  IMAD.MOV.U32 R8, RZ, RZ, R7 ;  /* 0x000000ffff087224 */ /* 0x000fe400078e0007 */
[----:B------:R-:W0:Y:S02]  /*71fa0*/  LDS.128 R4, [R3+0x310] ;  /* 0x0003100003047984 */ /* 0x000e240000000c00 */
[----:B0-----:R-:W-:Y:S02]  /*71fb0*/  IMAD.MOV.U32 R15, RZ, RZ, R4 ;  /* 0x000000ffff0f7224 */ /* 0x001fe400078e0004 */
[----:B------:R-:W-:-:S02]  /*71fc0*/  IMAD.MOV.U32 R14, RZ, RZ, R5 ;  /* 0x000000ffff0e7224 */ /* 0x000fc400078e0005 */
[----:B------:R-:W-:Y:S02]  /*71fd0*/  IMAD.MOV.U32 R13, RZ, RZ, R6 ;  /* 0x000000ffff0d7224 */ /* 0x000fe400078e0006 */
[----:B------:R-:W-:Y:S02]  /*71fe0*/  IMAD.MOV.U32 R12, RZ, RZ, R7 ;  /* 0x000000ffff0c7224 */ /* 0x000fe400078e0007 */
[----:B------:R-:W0:Y:S02]  /*71ff0*/  LDS.128 R4, [R3+0x300] ;  /* 0x0003000003047984 */ /* 0x000e240000000c00 */
[----:B0-----:R-:W-:Y:S02]  /*72000*/  IMAD.MOV.U32 R18, RZ, RZ, R4 ;  /* 0x000000ffff127224 */ /* 0x001fe400078e0004 */
[----:B------:R-:W-:Y:S02]  /*72010*/  IMAD.MOV.U32 R17, RZ, RZ, R5 ;  /* 0x000000ffff117224 */ /* 0x000fe400078e0005 */
[----:B------:R-:W-:-:S02]  /*72020*/  IMAD.MOV.U32 R16, RZ, RZ, R6 ;  /* 0x000000ffff107224 */ /* 0x000fc400078e0006 */
[----:B------:R-:W-:Y:S02]  /*72030*/  IMAD.MOV.U32 R2, RZ, RZ, R7 ;  /* 0x000000ffff027224 */ /* 0x000fe400078e0007 */
[----:B------:R-:W0:Y:S02]  /*72040*/  LDS.128 R4, [R3+0x2f0] ;  /* 0x0002f00003047984 */ /* 0x000e240000000c00 */
[----:B0-----:R-:W-:Y:S02]  /*72050*/  IMAD.MOV.U32 R22, RZ, RZ, R4 ;  /* 0x000000ffff167224 */ /* 0x001fe400078e0004 */
[----:B------:R-:W-:Y:S02]  /*72060*/  IMAD.MOV.U32 R21, RZ, RZ, R5 ;  /* 0x000000ffff157224 */ /* 0x000fe400078e0005 */
[----:B------:R-:W-:Y:S02]  /*72070*/  IMAD.MOV.U32 R20, RZ, RZ, R6 ;  /* 0x000000ffff147224 */ /* 0x000fe400078e0006 */
[----:B------:R-:W-:-:S02]  /*72080*/  IMAD.MOV.U32 R19, RZ, RZ, R7 ;  /* 0x000000ffff137224 */ /* 0x000fc400078e0007 */
[----:B------:R-:W0:Y:S04]  /*72090*/  LDS.128 R4, [R3+0x2e0] ;  /* 0x0002e00003047984 */ /* 0x000e280000000c00 */
[----:B------:R0:W-:Y:S04]  /*720a0*/  STL.64 [R1+0x2c8], R26 ;  /* 0x0002c81a01007387 */ /* 0x0001e80000100a00 */
[----:B------:R1:W-:Y:S01]  /*720b0*/  STL.64 [R1+0x2c0], R24 ;  /* 0x0002c01801007387 */ /* 0x0003e20000100a00 */
[----:B0-----:R-:W-:Y:S02]  /*720c0*/  IMAD.MOV.U32 R26, RZ, RZ, R4 ;  /* 0x000000ffff1a7224 */ /* 0x001fe400078e0004 */
[----:B-1----:R-:W-:-:S02]  /*720d0*/  IMAD.MOV.U32 R25, RZ, RZ, R5 ;  /* 0x000000ffff197224 */ /* 0x002fc400078e0005 */
[----:B------:R-:W-:Y:S02]  /*720e0*/  IMAD.MOV.U32 R24, RZ, RZ, R6 ;  /* 0x000000ffff187224 */ /* 0x000fe400078e0006 */
[----:B------:R-:W-:Y:S02]  /*720f0*/  IMAD.MOV.U32 R23, RZ, RZ, R7 ;  /* 0x000000ffff177224 */ /* 0x000fe400078e0007 */
[----:B------:R-:W0:Y:S04]  /*72100*/  LDS.128 R4, [R3+0x2d0] ;  /* 0x0002d00003047984 */ /* 0x000e280000000c00 */
[----:B-----5:R1:W-:Y:S01]  /*72110*/  STL.64 [R1+0x798], R28 ;  /* 0x0007981c01007387 */ /* 0x0203e20000100a00 */
[----:B0-----:R-:W-:Y:S02]  /*72120*/  IMAD.MOV.U32 R0, RZ, RZ, R4 ;  /* 0x000000ffff007224 */ /* 0x001fe400078e0004 */
[----:B-1----:R-:W-:-:S02]  /*72130*/  IMAD.MOV.U32 R29, RZ, RZ, R5 ;  /* 0x000000ffff1d7224 */ /* 0x002fc400078e0005 */
[----:B------:R-:W-:Y:S02]  /*72140*/  IMAD.MOV.U32 R28, RZ, RZ, R6 ;  /* 0x000000ffff1c7224 */ /* 0x000fe400078e0006 */
[----:B------:R-:W-:Y:S02]  /*72150*/  IMAD.MOV.U32 R27, RZ, RZ, R7 ;  /* 0x000000ffff1b7224 */ /* 0x000fe400078e0007 */
[----:B------:R-:W0:Y:S04]  /*72160*/  LDS.128 R4, [R3+0x2c0] ;  /* 0x0002c00003047984 */ /* 0x000e280000000c00 */
[----:B------:R0:W-:Y:S04]  /*72170*/  STL [R1+0x8e8], R8 ;  /* 0x0008e80801007387 */ /* 0x0001e80000100800 */
[----:B------:R1:W-:Y:S04]  /*72180*/  STL [R1+0x8e4], R9 ;  /* 0x0008e40901007387 */ /* 0x0003e80000100800 */
[----:B------:R2:W-:Y:S04]  /*72190*/  STL [R1+0x8e0], R10 ;  /* 0x0008e00a01007387 */ /* 0x0005e80000100800 */
[----:B------:R3:W-:Y:S01]  /*721a0*/  STL [R1+0x8dc], R11 ;  /* 0x0008dc0b01007387 */ /* 0x0007e20000100800 */
[----:B0-----:R-:W-:-:S02]  /*721b0*/  IMAD.MOV.U32 R8, RZ, RZ, R4 ;  /* 0x000000ffff087224 */ /* 0x001fc400078e0004 */
[----:B-1----:R-:W-:Y:S02]  /*721c0*/  IMAD.MOV.U32 R9, RZ, RZ, R5 ;  /* 0x000000ffff097224 */ /* 0x002fe400078e0005 */
[----:B--2---:R-:W-:Y:S02]  /*721d0*/  IMAD.MOV.U32 R10, RZ, RZ, R6 ;  /* 0x000000ffff0a7224 */ /* 0x004fe400078e0006 */
[----:B---3--:R-:W-:Y:S02]  /*721e0*/  IMAD.MOV.U32 R11, RZ, RZ, R7 ;  /* 0x000000ffff0b7224 */ /* 0x008fe400078e0007 */
        /* <DEDUP_REMOVED lines=19> */
[----:B0-----:R0:W-:Y:S02]  /*72320*/  STL.64 [R1+0x848], R6 ;  /* 0x0008480601007387 */ /* 0x0011e40000100a00 */
[----:B0-----:R-:W-:-:S02]  /*72330*/  IMAD.MOV.U32 R6, RZ, RZ, R17 ;  /* 0x000000ffff067224 */ /* 0x001fc400078e0011 */
[----:B------:R-:W-:Y:S01]  /*72340*/  IMAD.MOV.U32 R7, RZ, RZ, R18 ;  /* 0x000000ffff077224 */ /* 0x000fe200078e0012 */
[----:B------:R-:W2:Y:S04]  /*72350*/  LDL.LU R17, [R1+0x900] ;  /* 0x0009000001117983 */ /* 0x000ea80000300800 */
[----:B------:R-:W3:Y:S04]  /*72360*/  LDL.LU R18, [R1+0x8fc] ;  /* 0x0008fc0001127983 */ /* 0x000ee80000300800 */
[----:B------:R0:W-:Y:S02]  /*72370*/  STL.64 [R1+0x858], R6 ;  /* 0x0008580601007387 */ /* 0x0001e40000100a00 */
[----:B0-----:R-:W-:-:S02]  /*72380*/  IMAD.MOV.U32 R6, RZ, RZ, R14 ;  /* 0x000000ffff067224 */ /* 0x001fc400078e000e */
[----:B------:R-:W-:Y:S01]  /*72390*/  IMAD.MOV.U32 R7, RZ, RZ, R15 ;  /* 0x000000ffff077224 */ /* 0x000fe200078e000f */
[----:B------:R-:W4:Y:S04]  /*723a0*/  LDL.LU R14, [R1+0x8f0] ;  /* 0x0008f000010e7983 */ /* 0x000f280000300800 */
[----:B------:R-:W5:Y:S04]  /*723b0*/  LDL.LU R15, [R1+0x8ec] ;  /* 0x0008ec00010f7983 */ /* 0x000f680000300800 */
[----:B------:R0:W-:Y:S02]  /*723c0*/  STL.64 [R1+0x868], R6 ;  /* 0x0008680601007387 */ /* 0x0001e40000100a00 */
[----:B0-----:R-:W-:-:S02]  /*723d0*/  IMAD.MOV.U32 R6, RZ, RZ, R10 ;  /* 0x000000ffff067224 */ /* 0x001fc400078e000a */
[----:B------:R-:W-:Y:S01]  /*723e0*/  IMAD.MOV.U32 R7, RZ, RZ, R11 ;  /* 0x000000ffff077224 */ /* 0x000fe200078e000b */
[----:B------:R-:W5:Y:S04]  /*723f0*/  LDL.LU R10, [R1+0x8e0] ;  /* 0x0008e000010a7983 */ /* 0x000f680000300800 */
[----:B------:R-:W5:Y:S04]  /*72400*/  LDL.LU R11, [R1+0x8dc] ;  /* 0x0008dc00010b7983 */ /* 0x000f680000300800 */
[----:B------:R0:W-:Y:S02]  /*72410*/  STL.64 [R1+0x840], R4 ;  /* 0x0008400401007387 */ /* 0x0001e40000100a00 */
[----:B0-----:R-:W-:-:S02]  /*72420*/  IMAD.MOV.U32 R4, RZ, RZ, R2 ;  /* 0x000000ffff047224 */ /* 0x001fc400078e0002 */
[----:B------:R-:W-:Y:S01]  /*72430*/  IMAD.MOV.U32 R5, RZ, RZ, R16 ;  /* 0x000000ffff057224 */ /* 0x000fe200078e0010 */
[----:B------:R-:W-:Y:S04]  /*72440*/  STL.64 [R1+0x878], R6 ;  /* 0x0008780601007387 */ /* 0x000fe80000100a00 */
[----:B------:R0:W-:Y:S04]  /*72450*/  STL.64 [R1+0x850], R4 ;  /* 0x0008500401007387 */ /* 0x0001e80000100a00 */
[----:B------:R-:W5:Y:S04]  /*72460*/  LDL.LU R2, [R1+0x908] ;  /* 0x0009080001027983 */ /* 0x000f680000300800 */
[----:B------:R-:W5:Y:S01]  /*72470*/  LDL.LU R16, [R1+0x904] ;  /* 0x0009040001107983 */ /* 0x000f620000300800 */
[----:B0-----:R-:W-:-:S02]  /*72480*/  IMAD.MOV.U32 R4, RZ, RZ, R12 ;  /* 0x000000ffff047224 */ /* 0x001fc400078e000c */
[----:B------:R-:W-:Y:S01]  /*72490*/  IMAD.MOV.U32 R5, RZ, RZ, R13 ;  /* 0x000000ffff057224 */ /* 0x000fe200078e000d */
[----:B------:R-:W5:Y:S04]  /*724a0*/  LDL.LU R12, [R1+0x8f8] ;  /* 0x0008f800010c7983 */ /* 0x000f680000300800 */
[----:B------:R0:W-:Y:S01]  /*724b0*/  STL.64 [R1+0x860], R4 ;  /* 0x0008600401007387 */ /* 0x0001e20000100a00 */
[----:B------:R-:W-:-:S03]  /*724c0*/  IMAD.MOV.U32 R6, RZ, RZ, R28 ;  /* 0x000000ffff067224 */ /* 0x000fc600078e001c */
[----:B------:R-:W5:Y:S01]  /*724d0*/  LDL.LU R13, [R1+0x8f4] ;  /* 0x0008f400010d7983 */ /* 0x000f620000300800 */
[----:B0-----:R-:W-:Y:S02]  /*724e0*/  IMAD.MOV.U32 R4, RZ, RZ, R8 ;  /* 0x000000ffff047224 */ /* 0x001fe400078e0008 */
[----:B------:R-:W-:Y:S01]  /*724f0*/  IMAD.MOV.U32 R5, RZ, RZ, R9 ;  /* 0x000000ffff057224 */ /* 0x000fe200078e0009 */
[----:B------:R-:W5:Y:S04]  /*72500*/  LDL.LU R8, [R1+0x8e8] ;  /* 0x0008e80001087983 */ /* 0x000f680000300800 */
[----:B------:R0:W-:Y:S04]  /*72510*/  STL.64 [R1+0x870], R4 ;  /* 0x0008700401007387 */ /* 0x0001e80000100a00 */
[----:B------:R-:W5:Y:S01]  /*72520*/  LDL.LU R9, [R1+0x8e4] ;  /* 0x0008e40001097983 */ /* 0x000f620000300800 */
[----:B0-----:R-:W-:-:S02]  /*72530*/  IMAD.MOV.U32 R4, RZ, RZ, R0 ;  /* 0x000000ffff047224 */ /* 0x001fc400078e0000 */
[----:B------:R-:W-:Y:S01]  /*72540*/  IMAD.MOV.U32 R5, RZ, RZ, R29 ;  /* 0x000000ffff057224 */ /* 0x000fe200078e001d */
[----:B------:R-:W5:Y:S04]  /*72550*/  LDL.LU R0, [R1+0x8d8] ;  /* 0x0008d80001007983 */ /* 0x000f680000300800 */
[----:B------:R0:W-:Y:S04]  /*72560*/  STL.64 [R1+0x880], R4 ;  /* 0x0008800401007387 */ /* 0x0001e80000100a00 */
[----:B------:R-:W5:Y:S01]  /*72570*/  LDL.LU.64 R28, [R1+0x5b8] ;  /* 0x0005b800011c7983 */ /* 0x000f620000300a00 */
[----:B0-----:R-:W-:-:S02]  /*72580*/  IMAD.MOV.U32 R4, RZ, RZ, R26 ;  /* 0x000000ffff047224 */ /* 0x001fc400078e001a */
[----:B------:R-:W-:-:S05]  /*72590*/  IMAD.MOV.U32 R5, RZ, RZ, R25 ;  /* 0x000000ffff057224 */ /* 0x000fca00078e0019 */
[----:B------:R0:W-:Y:S02]  /*725a0*/  STL.64 [R1+0x890], R4 ;  /* 0x0008900401007387 */ /* 0x0001e40000100a00 */
[----:B0-----:R-:W-:Y:S02]  /*725b0*/  IMAD.MOV.U32 R4, RZ, RZ, R22 ;  /* 0x000000ffff047224 */ /* 0x001fe400078e0016 */
[----:B------:R-:W-:-:S05]  /*725c0*/  IMAD.MOV.U32 R5, RZ, RZ, R21 ;  /* 0x000000ffff057224 */ /* 0x000fca00078e0015 */
[----:B------:R2:W-:Y:S02]  /*725d0*/  STL.64 [R1+0x8a0], R4 ;  /* 0x0008a00401007387 */ /* 0x0005e40000100a00 */
[----:B--2---:R-:W-:Y:S02]  /*725e0*/  IMAD.MOV.U32 R5, RZ, RZ, R17 ;  /* 0x000000ffff057224 */ /* 0x004fe400078e0011 */
[----:B---3--:R-:W-:-:S05]  /*725f0*/  IMAD.MOV.U32 R4, RZ, RZ, R18 ;  /* 0x000000ffff047224 */ /* 0x008fca00078e0012 */
[----:B------:R4:W-:Y:S02]  /*72600*/  STL.64 [R1+0x8b0], R4 ;  /* 0x0008b00401007387 */ /* 0x0009e40000100a00 */
[----:B----4-:R-:W-:Y:S02]  /*72610*/  IMAD.MOV.U32 R5, RZ, RZ, R14 ;  /* 0x000000ffff057224 */ /* 0x010fe400078e000e */
[----:B-----5:R-:W-:-:S05]  /*72620*/  IMAD.MOV.U32 R4, RZ, RZ, R15 ;  /* 0x000000ffff047224 */ /* 0x020fca00078e000f */
[----:B------:R0:W-:Y:S02]  /*72630*/  STL.64 [R1+0x8c0], R4 ;  /* 0x0008c00401007387 */ /* 0x0001e40000100a00 */
[----:B0-----:R-:W-:Y:S02]  /*72640*/  IMAD.MOV.U32 R5, RZ, RZ, R10 ;  /* 0x000000ffff057224 */ /* 0x001fe400078e000a */
[----:B------:R-:W-:-:S05]  /*72650*/  IMAD.MOV.U32 R4, RZ, RZ, R11 ;  /* 0x000000ffff047224 */ /* 0x000fca00078e000b */
[----:B------:R0:W-:Y:S04]  /*72660*/  STL.64 [R1+0x8d0], R4 ;  /* 0x0008d00401007387 */ /* 0x0001e80000100a00 */
[----:B0-----:R-:W2:Y:S02]  /*72670*/  LDL.LU.64 R4, [R1+0x3a0] ;  /* 0x0003a00001047983 */ /* 0x001ea40000300a00 */
[----:B--2---:R-:W-:Y:S02]  /*72680*/  DADD R28, R28, R4 ;  /* 0x000000001c1c7229 */ /* 0x004fe40000000004 */
[----:B------:R-:W2:Y:S05]  /*72690*/  LDL.LU.64 R4, [R1+0x8d0] ;  /* 0x0008d00001047983 */ /* 0x000eaa0000300a00 */
[----:B------:R0:W-:Y:S04]  /*726a0*/  STL.64 [R1+0x3a0], R28 ;  /* 0x0003a01c01007387 */ /* 0x0001e80000100a00 */
[----:B0-----:R-:W3:Y:S04]  /*726b0*/  LDL.LU R28, [R1+0x398] ;  /* 0x00039800011c7983 */ /* 0x001ee80000300800 */
[----:B------:R-:W3:Y:S04]  /*726c0*/  LDL.LU R29, [R1+0x39c] ;  /* 0x00039c00011d7983 */ /* 0x000ee80000300800 */
[----:B---3--:R0:W-:Y:S04]  /*726d0*/  STL.64 [R1+0x120], R28 ;  /* 0x0001201c01007387 */ /* 0x0081e80000100a00 */
[----:B0-----:R-:W3:Y:S04]  /*726e0*/  LDL.LU R28, [R1+0x2e8] ;  /* 0x0002e800011c7983 */ /* 0x001ee80000300800 */
[----:B------:R-:W3:Y:S04]  /*726f0*/  LDL.LU R29, [R1+0x2ec] ;  /* 0x0002ec00011d7983 */ /* 0x000ee80000300800 */
[----:B--2---:R0:W-:Y:S04]  /*72700*/  STL.64 [R1+0xf8], R4 ;  /* 0x0000f80401007387 */ /* 0x0041e80000100a00 */
[----:B0-----:R-:W2:Y:S04]  /*72710*/  LDL.LU.64 R4, [R1+0x8c0] ;  /* 0x0008c00001047983 */ /* 0x001ea80000300a00 */
[----:B---3--:R0:W-:Y:S04]  /*72720*/  STL.64 [R1+0x7d8], R28 ;  /* 0x0007d81c01007387 */ /* 0x0081e80000100a00 */
[----:B0-----:R-:W3:Y:S04]  /*72730*/  LDL.LU R28, [R1+0x328] ;  /* 0x00032800011c7983 */ /* 0x001ee80000300800 */
[----:B------:R-:W3:Y:S04]  /*72740*/  LDL.LU R29, [R1+0x32c] ;  /* 0x00032c00011d7983 */ /* 0x000ee80000300800 */
[----:B--2---:R0:W-:Y:S04]  /*72750*/  STL.64 [R1+0xe8], R4 ;  /* 0x0000e80401007387 */ /* 0x0041e80000100a00 */
[----:B0-----:R-:W2:Y:S01]  /*72760*/  LDL.LU.64 R4, [R1+0x8b0] ;  /* 0x0008b00001047983 */ /* 0x001ea20000300a00 */
[----:B------:R-:W-:-:S05]  /*72770*/  IMAD.MOV.U32 R7, RZ, RZ, R27 ;  /* 0x000000ffff077224 */ /* 0x000fca00078e001b */
[----:B------:R0:W-:Y:S02]  /*72780*/  STL.64 [R1+0x888], R6 ;  /* 0x0008880601007387 */ /* 0x0001e40000100a00 */
[----:B0-----:R-:W-:Y:S02]  /*72790*/  IMAD.MOV.U32 R6, RZ, RZ, R24 ;  /* 0x000000ffff067224 */ /* 0x001fe400078e0018 */
[----:B------:R-:W-:Y:S01]  /*727a0*/  IMAD.MOV.U32 R7, RZ, RZ, R23 ;  /* 0x000000ffff077224 */ /* 0x000fe200078e0017 */
[----:B------:R-:W-:Y:S04]  /*727b0*/  LDS.128 R24, [R3+0x240] ;  /* 0x0002400003187984 */ /* 0x000fe80000000c00 */
[----:B------:R0:W-:Y:S02]  /*727c0*/  STL.64 [R1+0x898], R6 ;  /* 0x0008980601007387 */ /* 0x0001e40000100a00 */
[----:B0-----:R-:W-:-:S02]  /*727d0*/  IMAD.MOV.U32 R6, RZ, RZ, R20 ;  /* 0x000000ffff067224 */ /* 0x001fc400078e0014 */
[----:B------:R-:W-:Y:S01]  /*727e0*/  IMAD.MOV.U32 R7, RZ, RZ, R19 ;  /* 0x000000ffff077224 */ /* 0x000fe200078e0013 */
[----:B------:R-:W0:Y:S04]  /*727f0*/  LDS.128 R20, [R3+0x250] ;  /* 0x0002500003147984 */ /* 0x000e280000000c00 */
[----:B---3--:R1:W-:Y:S04]  /*72800*/  STL.64 [R1+0x7f8], R28 ;  /* 0x0007f81c01007387 */ /* 0x0083e80000100a00 */
[----:B-1----:R-:W3:Y:S04]  /*72810*/  LDL.LU R28, [R1+0x348] ;  /* 0x00034800011c7983 */ /* 0x002ee80000300800 */
[----:B------:R-:W3:Y:S04]  /*72820*/  LDL.LU R29, [R1+0x34c] ;  /* 0x00034c00011d7983 */ /* 0x000ee80000300800 */
[----:B------:R1:W-:Y:S02]  /*72830*/  STL.64 [R1+0x8a8], R6 ;  /* 0x0008a80601007387 */ /* 0x0003e40000100a00 */
[----:B-1----:R-:W-:-:S02]  /*72840*/  IMAD.MOV.U32 R6, RZ, RZ, R16 ;  /* 0x000000ffff067224 */ /* 0x002fc400078e0010 */
[----:B------:R-:W-:Y:S01]  /*72850*/  IMAD.MOV.U32 R7, RZ, RZ, R2 ;  /* 0x000000ffff077224 */ /* 0x000fe200078e0002 */
[----:B--2---:R1:W-:Y:S04]  /*72860*/  STL.64 [R1+0xd8], R4 ;  /* 0x0000d80401007387 */ /* 0x0043e80000100a00 */
[----:B------:R2:W-:Y:S04]  /*72870*/  STL.64 [R1+0x8b8], R6 ;  /* 0x0008b80601007387 */ /* 0x0005e80000100a00 */
[----:B0-----:R0:W-:Y:S04]  /*72880*/  STL.64 [R1+0x28], R20 ;  /* 0x0000281401007387 */ /* 0x0011e80000100a00 */
[----:B-1----:R-:W4:Y:S01]  /*72890*/  LDL.LU.64 R4, [R1+0x8a0] ;  /* 0x0008a00001047983 */ /* 0x002f220000300a00 */
[----:B--2---:R-:W-:-:S03]  /*728a0*/  IMAD.MOV.U32 R6, RZ, RZ, R13 ;  /* 0x000000ffff067224 */ /* 0x004fc600078e000d */
[----:B------:R-:W-:Y:S01]  /*728b0*/  LDS.128 R16, [R3+0x260] ;  /* 0x0002600003107984 */ /* 0x000fe20000000c00 */
[----:B------:R-:W-:-:S03]  /*728c0*/  IMAD.MOV.U32 R7, RZ, RZ, R12 ;  /* 0x000000ffff077224 */ /* 0x000fc600078e000c */
[----:B------:R-:W1:Y:S04]  /*728d0*/  LDS.128 R12, [R3+0x270] ;  /* 0x00027000030c7984 */ /* 0x000e680000000c00 */
[----:B------:R2:W-:Y:S04]  /*728e0*/  STL.64 [R1+0x8c8], R6 ;  /* 0x0008c80601007387 */ /* 0x0005e80000100a00 */
[----:B0-----:R-:W5:Y:S04]  /*728f0*/  LDL.LU R20, [R1+0x2c8] ;  /* 0x0002c80001147983 */ /* 0x001f680000300800 */
[----:B------:R-:W5:Y:S01]  /*72900*/  LDL.LU R21, [R1+0x2cc] ;  /* 0x0002cc0001157983 */ /* 0x000f620000300800 */
[----:B--2---:R-:W-:-:S03]  /*72910*/  IMAD.MOV.U32 R6, RZ, RZ, R9 ;  /* 0x000000ffff067224 */ /* 0x004fc600078e0009 */
[----:B------:R0:W-:Y:S01]  /*72920*/  STL.64 [R1+0x18], R24 ;  /* 0x0000181801007387 */ /* 0x0001e20000100a00 */
[----:B------:R-:W-:-:S03]  /*72930*/  IMAD.MOV.U32 R7, RZ, RZ, R8 ;  /* 0x000000ffff077224 */ /* 0x000fc600078e0008 */
[----:B------:R-:W2:Y:S04]  /*72940*/  LDS.128 R8, [R3+0x280] ;  /* 0x0002800003087984 */ /* 0x000ea80000000c00 */
[----:B------:R1:W-:Y:S04]  /*72950*/  STL.64 [R1+0x100], R6 ;  /* 0x0001000601007387 */ /* 0x0003e80000100a00 */
[----:B------:R-:W5:Y:S04]  /*72960*/  LDL.LU R2, [R1+0x684] ;  /* 0x0006840001027983 */ /* 0x000f680000300800 */
[----:B0-----:R-:W5:Y:S04]  /*72970*/  LDL.LU R24, [R1+0x2d8] ;  /* 0x0002d80001187983 */ /* 0x001f680000300800 */
[----:B-1----:R-:W5:Y:S04]  /*72980*/  LDL.LU.64 R6, [R1+0x8c8] ;  /* 0x0008c80001067983 */ /* 0x002f680000300a00 */
[----:B---3--:R0:W-:Y:S04]  /*72990*/  STL.64 [R1+0x808], R28 ;  /* 0x0008081c01007387 */ /* 0x0081e80000100a00 */
[----:B----4-:R1:W-:Y:S04]  /*729a0*/  STL.64 [R1+0xc8], R4 ;  /* 0x0000c80401007387 */ /* 0x0103e80000100a00 */
[----:B0-----:R-:W3:Y:S04]  /*729b0*/  LDL.LU R28, [R1+0x358] ;  /* 0x00035800011c7983 */ /* 0x001ee80000300800 */
[----:B------:R-:W3:Y:S04]  /*729c0*/  LDL.LU R29, [R1+0x35c] ;  /* 0x00035c00011d7983 */ /* 0x000ee80000300800 */
[----:B-1----:R-:W4:Y:S04]  /*729d0*/  LDL.LU.64 R4, [R1+0x890] ;  /* 0x0008900001047983 */ /* 0x002f280000300a00 */
[----:B------:R0:W-:Y:S04]  /*729e0*/  STL.64 [R1+0x48], R12 ;  /* 0x0000480c01007387 */ /* 0x0001e80000100a00 */
[----:B--2---:R1:W-:Y:S04]  /*729f0*/  STL.64 [R1+0x58], R8 ;  /* 0x0000580801007387 */ /* 0x0043e80000100a00 */
[----:B------:R-:W2:Y:S04]  /*72a00*/  LDS R13, [R3+0x228] ;  /* 0x00022800030d7984 */ /* 0x000ea80000000800 */
[----:B0-----:R-:W2:Y:S04]  /*72a10*/  LDL.LU R12, [R1+0x308] ;  /* 0x00030800010c7983 */ /* 0x001ea80000300800 */
[----:B-1----:R-:W2:Y:S04]  /*72a20*/  LDL.LU R8, [R1+0x378] ;  /* 0x0003780001087983 */ /* 0x002ea80000300800 */
[----:B------:R-:W2:Y:S04]  /*72a30*/  LDL.LU R9, [R1+0x37c] ;  /* 0x00037c0001097983 */ /* 0x000ea80000300800 */
[----:B-----5:R0:W-:Y:S04]  /*72a40*/  STL.64 [R1+0x7c8], R20 ;  /* 0x0007c81401007387 */ /* 0x0201e80000100a00 */
[----:B------:R-:W-:Y:S04]  /*72a50*/  STL.64 [R1+0x38], R16 ;  /* 0x0000381001007387 */ /* 0x000fe80000100a00 */
[----:B------:R1:W-:Y:S04]  /*72a60*/  STL.64 [R1+0xf0], R6 ;  /* 0x0000f00601007387 */ /* 0x0003e80000100a00 */
[----:B0-----:R-:W5:Y:S04]  /*72a70*/  LDL.LU R20, [R1+0x318] ;  /* 0x0003180001147983 */ /* 0x001f680000300800 */
[----:B------:R-:W5:Y:S04]  /*72a80*/  LDL.LU R21, [R1+0x31c] ;  /* 0x00031c0001157983 */ /* 0x000f680000300800 */
[----:B-1----:R-:W5:Y:S04]  /*72a90*/  LDL.LU.64 R6, [R1+0x8b8] ;  /* 0x0008b80001067983 */ /* 0x002f680000300a00 */
[----:B------:R-:W5:Y:S04]  /*72aa0*/  LDL.LU R25, [R1+0x2dc] ;  /* 0x0002dc0001197983 */ /* 0x000f680000300800 */
[----:B---3--:R0:W-:Y:S04]  /*72ab0*/  STL.64 [R1+0x810], R28 ;  /* 0x0008101c01007387 */ /* 0x0081e80000100a00 */
[----:B----4-:R1:W-:Y:S04]  /*72ac0*/  STL.64 [R1+0xb8], R4 ;  /* 0x0000b80401007387 */ /* 0x0103e80000100a00 */
[----:B--2---:R-:W-:Y:S04]  /*72ad0*/  STL [R1+0x3b4], R13 ;  /* 0x0003b40d01007387 */ /* 0x004fe80000100800 */
[----:B0-----:R-:W2:Y:S04]  /*72ae0*/  LDL.LU R28, [R1+0x360] ;  /* 0x00036000011c7983 */ /* 0x001ea80000300800 */
[----:B------:R-:W2:Y:S04]  /*72af0*/  LDL.LU R29, [R1+0x364] ;  /* 0x00036400011d7983 */ /* 0x000ea80000300800 */
[----:B-1----:R-:W3:Y:S04]  /*72b00*/  LDL.LU.64 R4, [R1+0x880] ;  /* 0x0008800001047983 */ /* 0x002ee80000300a00 */
[----:B------:R0:W-:Y:S04]  /*72b10*/  STL [R1+0x7b8], R13 ;  /* 0x0007b80d01007387 */ /* 0x0001e80000100800 */
[----:B------:R1:W-:Y:S04]  /*72b20*/  STL.64 [R1+0x828], R8 ;  /* 0x0008280801007387 */ /* 0x0003e80000100a00 */
[----:B------:R-:W4:Y:S04]  /*72b30*/  LDL.LU R16, [R1+0x2b8] ;  /* 0x0002b80001107983 */ /* 0x000f280000300800 */
[----:B0-----:R-:W4:Y:S04]  /*72b40*/  LDL.LU R13, [R1+0x30c] ;  /* 0x00030c00010d7983 */ /* 0x001f280000300800 */
[----:B-1----:R-:W4:Y:S04]  /*72b50*/  LDL.LU R8, [R1+0x380] ;  /* 0x0003800001087983 */ /* 0x002f280000300800 */
[----:B------:R-:W4:Y:S04]  /*72b60*/  LDL.LU R9, [R1+0x384] ;  /* 0x0003840001097983 */ /* 0x000f280000300800 */
[----:B------:R-:W4:Y:S04]  /*72b70*/  LDL.LU R17, [R1+0x2bc] ;  /* 0x0002bc0001117983 */ /* 0x000f280000300800 */
[----:B-----5:R0:W-:Y:S04]  /*72b80*/  STL.64 [R1+0xe0], R6 ;  /* 0x0000e00601007387 */ /* 0x0201e80000100a00 */
[----:B0-----:R-:W5:Y:S04]  /*72b90*/  LDL.LU.64 R6, [R1+0x8a8] ;  /* 0x0008a80001067983 */ /* 0x001f680000300a00 */
[----:B--2---:R0:W-:Y:S04]  /*72ba0*/  STL.64 [R1+0x818], R28 ;  /* 0x0008181c01007387 */ /* 0x0041e80000100a00 */
[----:B0-----:R-:W2:Y:S04]  /*72bb0*/  LDL.LU R28, [R1+0x368] ;  /* 0x00036800011c7983 */ /* 0x001ea80000300800 */
[----:B------:R-:W2:Y:S04]  /*72bc0*/  LDL.LU R29, [R1+0x36c] ;  /* 0x00036c00011d7983 */ /* 0x000ea80000300800 */
[----:B---3--:R0:W-:Y:S04]  /*72bd0*/  STL.64 [R1+0xa8], R4 ;  /* 0x0000a80401007387 */ /* 0x0081e80000100a00 */
[----:B0-----:R-:W3:Y:S04]  /*72be0*/  LDL.LU.64 R4, [R1+0x870] ;  /* 0x0008700001047983 */ /* 0x001ee80000300a00 */
        /* <DEDUP_REMOVED lines=10> */
[----:B0-----:R-:W2:Y:S04]  /*72c90*/  LDL.LU.64 R28, [R1+0x820] ;  /* 0x00082000011c7983 */ /* 0x001ea80000300a00 */
[----:B---3--:R0:W-:Y:S04]  /*72ca0*/  STL.64 [R1+0x88], R4 ;  /* 0x0000880401007387 */ /* 0x0081e80000100a00 */
[----:B0-----:R-:W3:Y:S04]  /*72cb0*/  LDL.LU.64 R4, [R1+0x850] ;  /* 0x0008500001047983 */ /* 0x001ee80000300a00 */
[----:B-----5:R0:W-:Y:S04]  /*72cc0*/  STL.64 [R1+0xb0], R6 ;  /* 0x0000b00601007387 */ /* 0x0201e80000100a00 */
[----:B0-----:R-:W5:Y:S04]  /*72cd0*/  LDL.LU.64 R6, [R1+0x878] ;  /* 0x0008780001067983 */ /* 0x001f680000300a00 */
[----:B----4-:R0:W-:Y:S04]  /*72ce0*/  STL.64 [R1+0x830], R8 ;  /* 0x0008300801007387 */ /* 0x0101e80000100a00 */
[----:B0-----:R-:W4:Y:S04]  /*72cf0*/  LDL.LU R8, [R1+0x388] ;  /* 0x0003880001087983 */ /* 0x001f280000300800 */
[----:B------:R-:W4:Y:S04]  /*72d00*/  LDL.LU R9, [R1+0x38c] ;  /* 0x00038c0001097983 */ /* 0x000f280000300800 */
[----:B--2---:R0:W-:Y:S04]  /*72d10*/  STL.64 [R1+0x150], R28 ;  /* 0x0001501c01007387 */ /* 0x0041e80000100a00 */
[----:B0-----:R-:W2:Y:S04]  /*72d20*/  LDL.LU.64 R28, [R1+0x818] ;  /* 0x00081800011c7983 */ /* 0x001ea80000300a00 */
[----:B---3--:R0:W-:Y:S04]  /*72d30*/  STL.64 [R1+0x78], R4 ;  /* 0x0000780401007387 */ /* 0x0081e80000100a00 */
[----:B0-----:R-:W3:Y:S04]  /*72d40*/  LDL.LU.64 R4, [R1+0x840] ;  /* 0x0008400001047983 */ /* 0x001ee80000300a00 */
[----:B-----5:R0:W-:Y:S04]  /*72d50*/  STL.64 [R1+0xa0], R6 ;  /* 0x0000a00601007387 */ /* 0x0201e80000100a00 */
[----:B0-----:R-:W5:Y:S04]  /*72d60*/  LDL.LU.64 R6, [R1+0x868] ;  /* 0x0008680001067983 */ /* 0x001f680000300a00 */
[----:B------:R0:W-:Y:S04]  /*72d70*/  STL.64 [R1+0x7e8], R12 ;  /* 0x0007e80c01007387 */ /* 0x0001e80000100a00 */
[----:B0-----:R-:W5:Y:S04]  /*72d80*/  LDL.LU R12, [R1+0x338] ;  /* 0x00033800010c7983 */ /* 0x001f680000300800 */
[----:B------:R-:W5:Y:S04]  /*72d90*/  LDL.LU R13, [R1+0x33c] ;  /* 0x00033c00010d7983 */ /* 0x000f680000300800 */
[----:B----4-:R0:W-:Y:S04]  /*72da0*/  STL.64 [R1+0x838], R8 ;  /* 0x0008380801007387 */ /* 0x0101e80000100a00 */
[----:B0-----:R-:W4:Y:S04]  /*72db0*/  LDL.LU R8, [R1+0x390] ;  /* 0x0003900001087983 */ /* 0x001f280000300800 */
[----:B------:R-:W4:Y:S04]  /*72dc0*/  LDL.LU R9, [R1+0x394] ;  /* 0x0003940001097983 */ /* 0x000f280000300800 */
[----:B--2---:R0:W-:Y:S04]  /*72dd0*/  STL.64 [R1+0x158], R28 ;  /* 0x0001581c01007387 */ /* 0x0041e80000100a00 */
[----:B0-----:R-:W2:Y:S04]  /*72de0*/  LDL.LU.64 R28, [R1+0x810] ;  /* 0x00081000011c7983 */ /* 0x001ea80000300a00 */
[----:B---3--:R-:W-:Y:S04]  /*72df0*/  STL.64 [R1+0x68], R4 ;  /* 0x0000680401007387 */ /* 0x008fe80000100a00 */
[----:B------:R-:W0:Y:S04]  /*72e00*/  LDS.64 R4, [R3+0x330] ;  /* 0x0003300003047984 */ /* 0x000e280000000a00 */
[----:B-----5:R1:W-:Y:S04]  /*72e10*/  STL.64 [R1+0x90], R6 ;  /* 0x0000900601007387 */ /* 0x0203e80000100a00 */
[----:B-1----:R-:W3:Y:S04]  /*72e20*/  LDL.LU.64 R6, [R1+0x858] ;  /* 0x0008580001067983 */ /* 0x002ee80000300a00 */
[----:B0-----:R0:W-:Y:S04]  /*72e30*/  STL.64 [R1+0x7a8], R4 ;  /* 0x0007a80401007387 */ /* 0x0011e80000100a00 */
[----:B------:R1:W-:Y:S04]  /*72e40*/  STL.64 [R1+0x800], R12 ;  /* 0x0008000c01007387 */ /* 0x0003e80000100a00 */
[----:B0-----:R-:W5:Y:S04]  /*72e50*/  LDL.LU R4, [R1+0x2f8] ;  /* 0x0002f80001047983 */ /* 0x001f680000300800 */
[----:B------:R-:W5:Y:S04]  /*72e60*/  LDL.LU R5, [R1+0x2fc] ;  /* 0x0002fc0001057983 */ /* 0x000f680000300800 */
[----:B-1----:R-:W5:Y:S04]  /*72e70*/  LDL.LU R12, [R1+0x350] ;  /* 0x00035000010c7983 */ /* 0x002f680000300800 */
[----:B------:R-:W5:Y:S04]  /*72e80*/  LDL.LU R13, [R1+0x354] ;  /* 0x00035400010d7983 */ /* 0x000f680000300800 */
[----:B----4-:R0:W-:Y:S04]  /*72e90*/  STL.64 [R1+0x128], R8 ;  /* 0x0001280801007387 */ /* 0x0101e80000100a00 */
[----:B0-----:R-:W4:Y:S04]  /*72ea0*/  LDL.LU.64 R8, [R1+0x838] ;  /* 0x0008380001087983 */ /* 0x001f280000300a00 */
[----:B--2---:R0:W-:Y:S04]  /*72eb0*/  STL.64 [R1+0x160], R28 ;  /* 0x0001601c01007387 */ /* 0x0041e80000100a00 */
[----:B0-----:R-:W2:Y:S04]  /*72ec0*/  LDL.LU.64 R28, [R1+0x808] ;  /* 0x00080800011c7983 */ /* 0x001ea80000300a00 */
[----:B---3--:R0:W-:Y:S04]  /*72ed0*/  STL.64 [R1+0x80], R6 ;  /* 0x0000800601007387 */ /* 0x0081e80000100a00 */
[----:B0-----:R-:W3:Y:S04]  /*72ee0*/  LDL.LU.64 R6, [R1+0x848] ;  /* 0x0008480001067983 */ /* 0x001ee80000300a00 */
[----:B------:R0:W-:Y:S04]  /*72ef0*/  STL.64 [R1+0x7f0], R20 ;  /* 0x0007f01401007387 */ /* 0x0001e80000100a00 */
[----:B-----5:R1:W-:Y:S04]  /*72f00*/  STL.64 [R1+0x7e0], R4 ;  /* 0x0007e00401007387 */ /* 0x0203e80000100a00 */
[----:B0-----:R-:W5:Y:S04]  /*72f10*/  LDL.LU R20, [R1+0x340] ;  /* 0x0003400001147983 */ /* 0x001f680000300800 */
[----:B------:R0:W-:Y:S04]  /*72f20*/  STL.64 [R1+0x168], R12 ;  /* 0x0001680c01007387 */ /* 0x0001e80000100a00 */
[----:B------:R-:W5:Y:S04]  /*72f30*/  LDL.LU R21, [R1+0x344] ;  /* 0x0003440001157983 */ /* 0x000f680000300800 */
[----:B-1----:R-:W5:Y:S04]  /*72f40*/  LDL.LU R4, [R1+0x330] ;  /* 0x0003300001047983 */ /* 0x002f680000300800 */
[----:B------:R-:W5:Y:S04]  /*72f50*/  LDL.LU R5, [R1+0x334] ;  /* 0x0003340001057983 */ /* 0x000f680000300800 */
[----:B0-----:R-:W5:Y:S04]  /*72f60*/  LDL.LU.64 R12, [R1+0x800] ;  /* 0x00080000010c7983 */ /* 0x001f680000300a00 */
[----:B----4-:R0:W-:Y:S04]  /*72f70*/  STL.64 [R1+0x130], R8 ;  /* 0x0001300801007387 */ /* 0x0101e80000100a00 */
[----:B0-----:R-:W4:Y:S04]  /*72f80*/  LDL.LU.64 R8, [R1+0x830] ;  /* 0x0008300001087983 */ /* 0x001f280000300a00 */
[----:B--2---:R0:W-:Y:S04]  /*72f90*/  STL.64 [R1+0x170], R28 ;  /* 0x0001701c01007387 */ /* 0x0041e80000100a00 */
[----:B0-----:R-:W2:Y:S04]  /*72fa0*/  LDL.LU.64 R28, [R1+0x7f8] ;  /* 0x0007f800011c7983 */ /* 0x001ea80000300a00 */
[----:B---3--:R-:W-:Y:S04]  /*72fb0*/  STL.64 [R1+0x70], R6 ;  /* 0x0000700601007387 */ /* 0x008fe80000100a00 */
[----:B------:R-:W0:Y:S01]  /*72fc0*/  LDS.64 R6, [R3+0x238] ;  /* 0x0002380003067984 */ /* 0x000e220000000a00 */
[----:B------:R-:W-:-:S03]  /*72fd0*/  IMAD.IADD R0, R2, 0x1, R0 ;  /* 0x0000000102007824 */ /* 0x000fc600078e0200 */
[----:B------:R-:W-:Y:S04]  /*72fe0*/  STL.64 [R1+0x60], R10 ;  /* 0x0000600a01007387 */ /* 0x000fe80000100a00 */
[----:B------:R-:W1:Y:S04]  /*72ff0*/  LDS.64 R10, [R3+0x230] ;  /* 0x00023000030a7984 */ /* 0x000e680000000a00 */
[----:B------:R3:W-:Y:S04]  /*73000*/  STL.64 [R1+0x7c0], R16 ;  /* 0x0007c01001007387 */ /* 0x0007e80000100a00 */
[----:B------:R0:W-:Y:S04]  /*73010*/  STL.64 [R1+0x7d0], R24 ;  /* 0x0007d01801007387 */ /* 0x0001e80000100a00 */
[----:B-----5:R-:W-:Y:S04]  /*73020*/  STL.64 [R1+0x178], R20 ;  /* 0x0001781401007387 */ /* 0x020fe80000100a00 */
[----:B---3--:R-:W3:Y:S04]  /*73030*/  LDL.LU R16, [R1+0x310] ;  /* 0x0003100001107983 */ /* 0x008ee80000300800 */
[----:B------:R-:W-:Y:S04]  /*73040*/  STL.64 [R1+0x188], R4 ;  /* 0x0001880401007387 */ /* 0x000fe80000100a00 */
[----:B------:R-:W-:Y:S04]  /*73050*/  STL.64 [R1+0x180], R12 ;  /* 0x0001800c01007387 */ /* 0x000fe80000100a00 */
[----:B0-----:R-:W5:Y:S04]  /*73060*/  LDL.LU R24, [R1+0x320] ;  /* 0x0003200001187983 */ /* 0x001f680000300800 */
[----:B------:R0:W-:Y:S04]  /*73070*/  STL.64 [R1+0x7b0], R6 ;  /* 0x0007b00601007387 */ /* 0x0001e80000100a00 */
[----:B------:R-:W5:Y:S04]  /*73080*/  LDL.LU R25, [R1+0x324] ;  /* 0x0003240001197983 */ /* 0x000f680000300800 */
[----:B------:R-:W3:Y:S04]  /*73090*/  LDL.LU R17, [R1+0x314] ;  /* 0x0003140001117983 */ /* 0x000ee80000300800 */
[----:B0-----:R-:W3:Y:S04]  /*730a0*/  LDL.LU R6, [R1+0x300] ;  /* 0x0003000001067983 */ /* 0x001ee80000300800 */
[----:B------:R-:W3:Y:S04]  /*730b0*/  LDL.LU R7, [R1+0x304] ;  /* 0x0003040001077983 */ /* 0x000ee80000300800 */
[----:B------:R-:W3:Y:S04]  /*730c0*/  LDL.LU R2, [R1+0x2f0] ;  /* 0x0002f00001027983 */ /* 0x000ee80000300800 */
[----:B------:R-:W3:Y:S04]  /*730d0*/  LDL.LU R3, [R1+0x2f4] ;  /* 0x0002f40001037983 */ /* 0x000ee80000300800 */
[----:B------:R-:W3:Y:S04]  /*730e0*/  LDL.LU.64 R20, [R1+0x7f0] ;  /* 0x0007f00001147983 */ /* 0x000ee80000300a00 */
[----:B------:R-:W3:Y:S04]  /*730f0*/  LDL.LU.64 R12, [R1+0x7e8] ;  /* 0x0007e800010c7983 */ /* 0x000ee80000300a00 */
[----:B------:R-:W3:Y:S04]  /*73100*/  LDL.LU.64 R4, [R1+0x7e0] ;  /* 0x0007e00001047983 */ /* 0x000ee80000300a00 */
[----:B----4-:R0:W-:Y:S04]  /*73110*/  STL.64 [R1+0x138], R8 ;  /* 0x0001380801007387 */ /* 0x0101e80000100a00 */
[----:B0-----:R-:W4:Y:S04]  /*73120*/  LDL.LU.64 R8, [R1+0x828] ;  /* 0x0008280001087983 */ /* 0x001f280000300a00 */
[----:B--2---:R0:W-:Y:S04]  /*73130*/  STL.64 [R1+0x190], R28 ;  /* 0x0001901c01007387 */ /* 0x0041e80000100a00 */
[----:B0-----:R-:W2:Y:S04]  /*73140*/  LDL.LU.64 R28, [R1+0x7d8] ;  /* 0x0007d800011c7983 */ /* 0x001ea80000300a00 */
[----:B------:R-:W-:Y:S04]  /*73150*/  STL.64 [R1+0x50], R14 ;  /* 0x0000500e01007387 */ /* 0x000fe80000100a00 */
[----:B------:R0:W-:Y:S04]  /*73160*/  STL.64 [R1+0x40], R18 ;  /* 0x0000401201007387 */ /* 0x0001e80000100a00 */
[----:B------:R1:W-:Y:S04]  /*73170*/  STL.64 [R1+0x30], R22 ;  /* 0x0000301601007387 */ /* 0x0003e80000100a00 */
[----:B------:R1:W-:Y:S04]  /*73180*/  STL.64 [R1+0x20], R26 ;  /* 0x0000201a01007387 */ /* 0x0003e80000100a00 */
        /* <DEDUP_REMOVED lines=8> */
[----:B-----5:R0:W-:Y:S04]  /*73210*/  STL.64 [R1+0x198], R24 ;  /* 0x0001981801007387 */ /* 0x0201e80000100a00 */
[----:B---3--:R-:W-:Y:S04]  /*73220*/  STL.64 [R1+0x1a8], R16 ;  /* 0x0001a81001007387 */ /* 0x008fe80000100a00 */
[----:B------:R-:W-:Y:S04]  /*73230*/  STL.64 [R1+0x1b8], R6 ;  /* 0x0001b80601007387 */ /* 0x000fe80000100a00 */
[----:B0-----:R-:W3:Y:S04]  /*73240*/  LDL.LU.64 R24, [R1+0x7d0] ;  /* 0x0007d00001187983 */ /* 0x001ee80000300a00 */
[----:B------:R-:W-:Y:S04]  /*73250*/  STL.64 [R1+0x1c8], R2 ;  /* 0x0001c80201007387 */ /* 0x000fe80000100a00 */
[----:B------:R0:W-:Y:S04]  /*73260*/  STL.64 [R1+0x1a0], R20 ;  /* 0x0001a01401007387 */ /* 0x0001e80000100a00 */
[----:B------:R1:W-:Y:S04]  /*73270*/  STL.64 [R1+0x1b0], R12 ;  /* 0x0001b00c01007387 */ /* 0x0003e80000100a00 */
[----:B------:R5:W-:Y:S04]  /*73280*/  STL.64 [R1+0x1c0], R4 ;  /* 0x0001c00401007387 */ /* 0x000be80000100a00 */
[----:B0-----:R-:W3:Y:S04]  /*73290*/  LDL.LU.64 R20, [R1+0x7c8] ;  /* 0x0007c80001147983 */ /* 0x001ee80000300a00 */
[----:B------:R-:W3:Y:S04]  /*732a0*/  LDL.LU.64 R16, [R1+0x7c0] ;  /* 0x0007c00001107983 */ /* 0x000ee80000300a00 */
[----:B-1----:R-:W3:Y:S04]  /*732b0*/  LDL.LU R13, [R1+0x7b8] ;  /* 0x0007b800010d7983 */ /* 0x002ee80000300800 */
[----:B------:R-:W3:Y:S04]  /*732c0*/  LDL.LU.64 R6, [R1+0x7b0] ;  /* 0x0007b00001067983 */ /* 0x000ee80000300a00 */
[----:B-----5:R-:W5:Y:S04]  /*732d0*/  LDL.LU.64 R4, [R1+0x7a8] ;  /* 0x0007a80001047983 */ /* 0x020f680000300a00 */
[----:B------:R-:W5:Y:S04]  /*732e0*/  LDL.LU.64 R2, [R1+0x7a0] ;  /* 0x0007a00001027983 */ /* 0x000f680000300a00 */
[----:B----4-:R0:W-:Y:S04]  /*732f0*/  STL.64 [R1+0x140], R8 ;  /* 0x0001400801007387 */ /* 0x0101e80000100a00 */
[----:B0-----:R-:W4:Y:S04]  /*73300*/  LDL.64 R8, [R1+0x3a0] ;  /* 0x0003a00001087983 */ /* 0x001f280000100a00 */
[----:B--2---:R0:W-:Y:S04]  /*73310*/  STL.64 [R1+0x1d0], R28 ;  /* 0x0001d01c01007387 */ /* 0x0041e80000100a00 */
[----:B0-----:R-:W2:Y:S04]  /*73320*/  LDL.LU.64 R28, [R1+0x798] ;  /* 0x00079800011c7983 */ /* 0x001ea80000300a00 */
[----:B------:R-:W-:Y:S04]  /*73330*/  STL [R1+0x110], R0 ;  /* 0x0001100001007387 */ /* 0x000fe80000100800 */
[----:B------:R-:W-:Y:S04]  /*73340*/  STL [R1+0x110], R0 ;  /* 0x0001100001007387 */ /* 0x000fe80000100800 */
[----:B------:R-:W-:Y:S04]  /*73350*/  STL.64 [R1+0x1d8], R26 ;  /* 0x0001d81a01007387 */ /* 0x000fe80000100a00 */
[----:B------:R-:W-:Y:S04]  /*73360*/  STL.64 [R1+0x1e8], R22 ;  /* 0x0001e81601007387 */ /* 0x000fe80000100a00 */
[----:B------:R-:W-:Y:S04]  /*73370*/  STL.64 [R1+0x1f8], R18 ;  /* 0x0001f81201007387 */ /* 0x000fe80000100a00 */
[----:B------:R-:W-:Y:S01]  /*73380*/  STL.64 [R1+0x208], R14 ;  /* 0x0002080e01007387 */ /* 0x000fe20000100a00 */
[----:B------:R-:W-:Y:S03]  /*73390*/  BSSY.RECONVERGENT B1, `(.L_x_209) ;  /* 0x0000015000017945 */ /* 0x000fe60003800200 */
[----:B------:R-:W-:Y:S04]  /*733a0*/  STL.64 [R1+0x3a8], R10 ;  /* 0x0003a80a01007387 */ /* 0x000fe80000100a00 */
[----:B------:R0:W-:Y:S04]  /*733b0*/  STL.64 [R1+0x8], R10 ;  /* 0x0000080a01007387 */ /* 0x0001e80000100a00 */
[----:B---3--:R-:W-:Y:S04]  /*733c0*/  STL.64 [R1+0x1e0], R24 ;  /* 0x0001e01801007387 */ /* 0x008fe80000100a00 */
[----:B------:R-:W-:Y:S04]  /*733d0*/  STL.64 [R1+0x1f0], R20 ;  /* 0x0001f01401007387 */ /* 0x000fe80000100a00 */
[----:B------:R-:W-:Y:S04]  /*733e0*/  STL.64 [R1+0x200], R16 ;  /* 0x0002001001007387 */ /* 0x000fe80000100a00 */
[----:B------:R-:W-:Y:S04]  /*733f0*/  STL [R1], R13 ;  /* 0x0000000d01007387 */ /* 0x000fe80000100800 */
[----:B------:R-:W-:Y:S04]  /*73400*/  STL.64 [R1+0x10], R6 ;  /* 0x0000100601007387 */ /* 0x000fe80000100a00 */
[----:B-----5:R-:W-:Y:S04]  /*73410*/  STL.64 [R1+0x108], R4 ;  /* 0x0001080401007387 */ /* 0x020fe80000100a00 */
[----:B------:R-:W-:Y:S01]  /*73420*/  STL.64 [R1+0x218], R2 ;  /* 0x0002180201007387 */ /* 0x000fe20000100a00 */
[----:B0-----:R-:W-:-:S03]  /*73430*/  IMAD.MOV.U32 R10, RZ, RZ, RZ ;  /* 0x000000ffff0a7224 */ /* 0x001fc600078e00ff */
[----:B----4-:R-:W-:Y:S04]  /*73440*/  STL.64 [R1+0x118], R8 ;  /* 0x0001180801007387 */ /* 0x010fe80000100a00 */
[----:B------:R0:W-:Y:S02]  /*73450*/  STL.64 [R1+0x118], R8 ;  /* 0x0001180801007387 */ /* 0x0001e40000100a00 */
[----:B0-----:R-:W-:Y:S02]  /*73460*/  PRMT R8, R6, 0x7770, RZ ;  /* 0x0000777006087816 */ /* 0x001fe400000000ff */
[----:B--2---:R0:W-:Y:S05]  /*73470*/  STL.64 [R1+0x210], R28 ;  /* 0x0002101c01007387 */ /* 0x0041ea0000100a00 */
.L_x_210:
[----:B------:R-:W-:-:S05]  /*73480*/  IMAD.IADD R3, R1, 0x1, R10 ;  /* 0x0000000101037824 */ /* 0x000fca00078e020a */
[----:B------:R-:W2:Y:S02]  /*73490*/  LDL.U8 R2, [R3+0x120] ;  /* 0x0001200003027983 */ /* 0x000ea40000100000 */
[----:B--2---:R-:W-:Y:S01]  /*734a0*/  ISETP.NE.AND P1, PT, R2, RZ, PT ;  /* 0x000000ff0200720c */ /* 0x004fe20003f25270 */
[----:B------:R-:W-:Y:S02]  /*734b0*/  IMAD.MOV.U32 R2, RZ, RZ, R10 ;  /* 0x000000ffff027224 */ /* 0x000fe400078e000a */
[----:B------:R-:W-:-:S10]  /*734c0*/  VIADD R10, R10, 0x1 ;  /* 0x000000010a0a7836 */ /* 0x000fd40000000000 */
[----:B------:R-:W-:Y:S05]  /*734d0*/  @P1 BRA `(.L_x_210) ;  /* 0xfffffffc00e81947 */ /* 0x000fea000383ffff */
[----:B------:R-:W-:Y:S05]  /*734e0*/  BSYNC.RECONVERGENT B1 ;  /* 0x0000000000017941 */ /* 0x000fea0003800200 */
.L_x_209:
[----:B------:R-:W-:-:S13]  /*734f0*/  LOP3.LUT P1, RZ, R8, 0xff, RZ, 0xc0, !PT ;  /* 0x000000ff08ff7812 */ /* 0x000fda000782c0ff */
[----:B------:R-:W-:Y:S05]  /*73500*/  @!P1 BRA `(.L_x_211) ;  /* 0x00000000002c9947 */ /* 0x000fea0003800000 */
[----:B------:R-:W-:Y:S01]  /*73510*/  BSSY.RECONVERGENT B1, `(.L_x_211) ;  /* 0x000000a000017945 */ /* 0x000fe20003800200 */
[----:B------:R-:W-:-:S07]  /*73520*/  IMAD.MOV.U32 R4, RZ, RZ, RZ ;  /* 0x000000ffff047224 */ /* 0x000fce00078e00ff */
.L_x_212:
        /* <DEDUP_REMOVED lines=8> */
[----:B------:R-:W-:Y:S05]  /*735b0*/  BSYNC.RECONVERGENT B1 ;  /* 0x0000000000017941 */ /* 0x000fea0003800200 */
.L_x_211:
[----:B------:R-:W-:Y:S01]  /*735c0*/  IMAD.IADD R2, R1, 0x1, R2 ;  /* 0x0000000101027824 */ /* 0x000fe200078e0202 */
[----:B------:R-:W-:Y:S04]  /*735d0*/  STL [R1+0x8d8], R0 ;  /* 0x0008d80001007387 */ /* 0x000fe80000100800 */
[----:B------:R1:W-:Y:S04]  /*735e0*/  STL.U8 [R2+0x120], RZ ;  /* 0x000120ff02007387 */ /* 0x0003e80000100000 */
[----:B------:R-:W2:Y:S04]  /*735f0*/  LDL.64 R22, [R1+0x120] ;  /* 0x0001200001167983 */ /* 0x000ea80000100a00 */
[----:B-1----:R-:W3:Y:S04]  /*73600*/  LDL.64 R2, [R1+0x138] ;  /* 0x0001380001027983 */ /* 0x002ee80000100a00 */
[----:B------:R-:W4:Y:S04]  /*73610*/  LDL.64 R20, [R1+0x128] ;  /* 0x0001280001147983 */ /* 0x000f280000100a00 */
        /* <DEDUP_REMOVED lines=206> */
[----:B------:R-:W4:Y:S04]  /*74300*/  LDL.LU R2, [R1+0x3b4] ;  /* 0x0003b40001027983 */ /* 0x000f280000300800 */
[----:B-1----:R-:W5:Y:S01]  /*74310*/  LDL.LU.64 R4, [R1+0x8a0] ;  /* 0x0008a00001047983 */ /* 0x002f620000300a00 */
[----:B--2---:R-:W-:-:S03]  /*74320*/  IMAD.MOV.U32 R6, RZ, RZ, R13 ;  /* 0x000000ffff067224 */ /* 0x004fc600078e000d */
[----:B0-----:R0:W-:Y:S01]  /*74330*/  STL.64 [R1+0x28], R20 ;  /* 0x0000281401007387 */ /* 0x0011e20000100a00 */
[----:B------:R-:W-:-:S03]  /*74340*/  IMAD.MOV.U32 R7, RZ, RZ, R12 ;  /* 0x000000ffff077224 */ /* 0x000fc600078e000c */
[----:B------:R-:W-:Y:S04]  /*74350*/  LDS.128 R12, [R3+0x380] ;  /* 0x00038000030c7984 */ /* 0x000fe80000000c00 */
[----:B------:R1:W-:Y:S04]  /*74360*/  STL.64 [R1+0x8c8], R6 ;  /* 0x0008c80601007387 */ /* 0x0003e80000100a00 */
[----:B0-----:R-:W2:Y:S04]  /*74370*/  LDL.LU R20, [R1+0x2c8] ;  /* 0x0002c80001147983 */ /* 0x001ea80000300800 */
[----:B------:R-:W2:Y:S01]  /*74380*/  LDL.LU R21, [R1+0x2cc] ;  /* 0x0002cc0001157983 */ /* 0x000ea20000300800 */
[----:B-1----:R-:W-:-:S03]  /*74390*/  IMAD.MOV.U32 R6, RZ, RZ, R9 ;  /* 0x000000ffff067224 */ /* 0x002fc600078e0009 */
[----:B------:R-:W-:Y:S01]  /*743a0*/  LDS.128 R16, [R3+0x370] ;  /* 0x0003700003107984 */ /* 0x000fe20000000c00 */
[----:B------:R-:W-:-:S03]  /*743b0*/  IMAD.MOV.U32 R7, RZ, RZ, R8 ;  /* 0x000000ffff077224 */ /* 0x000fc600078e0008 */
[----:B------:R-:W0:Y:S04]  /*743c0*/  LDS.128 R8, [R3+0x390] ;  /* 0x0003900003087984 */ /* 0x000e280000000c00 */
[----:B------:R1:W-:Y:S04]  /*743d0*/  STL.64 [R1+0x100], R6 ;  /* 0x0001000601007387 */ /* 0x0003e80000100a00 */
[----:B-1----:R-:W4:Y:S04]  /*743e0*/  LDL.LU.64 R6, [R1+0x8c8] ;  /* 0x0008c80001067983 */ /* 0x002f280000300a00 */
[----:B---3--:R1:W-:Y:S04]  /*743f0*/  STL.64 [R1+0x808], R28 ;  /* 0x0008081c01007387 */ /* 0x0083e80000100a00 */
[----:B-1----:R-:W3:Y:S04]  /*74400*/  LDL.LU R28, [R1+0x358] ;  /* 0x00035800011c7983 */ /* 0x002ee80000300800 */
[----:B------:R-:W3:Y:S04]  /*74410*/  LDL.LU R29, [R1+0x35c] ;  /* 0x00035c00011d7983 */ /* 0x000ee80000300800 */
[----:B-----5:R1:W-:Y:S04]  /*74420*/  STL.64 [R1+0xc8], R4 ;  /* 0x0000c80401007387 */ /* 0x0203e80000100a00 */
[----:B-1----:R-:W5:Y:S04]  /*74430*/  LDL.LU.64 R4, [R1+0x890] ;  /* 0x0008900001047983 */ /* 0x002f680000300a00 */
[----:B----4-:R1:W-:Y:S04]  /*74440*/  STL.64 [R1+0xf0], R6 ;  /* 0x0000f00601007387 */ /* 0x0103e80000100a00 */
        /* <DEDUP_REMOVED lines=15> */
[----:B0-----:R0:W-:Y:S04]  /*74540*/  STL.64 [R1+0x58], R8 ;  /* 0x0000580801007387 */ /* 0x0011e80000100a00 */
[----:B0-----:R-:W2:Y:S04]  /*74550*/  LDL.LU R8, [R1+0x378] ;  /* 0x0003780001087983 */ /* 0x001ea80000300800 */
[----:B------:R-:W2:Y:S04]  /*74560*/  LDL.LU R9, [R1+0x37c] ;  /* 0x00037c0001097983 */ /* 0x000ea80000300800 */
[----:B---3--:R0:W-:Y:S04]  /*74570*/  STL.64 [R1+0x820], R28 ;  /* 0x0008201c01007387 */ /* 0x0081e80000100a00 */
[----:B0-----:R-:W3:Y:S04]  /*74580*/  LDL.LU R28, [R1+0x370] ;  /* 0x00037000011c7983 */ /* 0x001ee80000300800 */
[----:B------:R-:W3:Y:S04]  /*74590*/  LDL.LU R29, [R1+0x374] ;  /* 0x00037400011d7983 */ /* 0x000ee80000300800 */
[----:B-----5:R0:W-:Y:S04]  /*745a0*/  STL.64 [R1+0x98], R4 ;  /* 0x0000980401007387 */ /* 0x0201e80000100a00 */
[----:B0-----:R-:W5:Y:S04]  /*745b0*/  LDL.LU.64 R4, [R1+0x860] ;  /* 0x0008600001047983 */ /* 0x001f680000300a00 */
[----:B----4-:R0:W-:Y:S04]  /*745c0*/  STL.64 [R1+0xc0], R6 ;  /* 0x0000c00601007387 */ /* 0x0101e80000100a00 */
[----:B0-----:R-:W4:Y:S04]  /*745d0*/  LDL.LU.64 R6, [R1+0x888] ;  /* 0x0008880001067983 */ /* 0x001f280000300a00 */
[----:B--2---:R0:W-:Y:S04]  /*745e0*/  STL.64 [R1+0x828], R8 ;  /* 0x0008280801007387 */ /* 0x0041e80000100a00 */
[----:B0-----:R-:W2:Y:S04]  /*745f0*/  LDL.LU R8, [R1+0x380] ;  /* 0x0003800001087983 */ /* 0x001ea80000300800 */
[----:B------:R-:W2:Y:S04]  /*74600*/  LDL.LU R9, [R1+0x384] ;  /* 0x0003840001097983 */ /* 0x000ea80000300800 */
[----:B---3--:R0:W-:Y:S04]  /*74610*/  STL.64 [R1+0x148], R28 ;  /* 0x0001481c01007387 */ /* 0x0081e80000100a00 */
[----:B0-----:R-:W3:Y:S04]  /*74620*/  LDL.LU.64 R28, [R1+0x820] ;  /* 0x00082000011c7983 */ /* 0x001ee80000300a00 */
[----:B-----5:R0:W-:Y:S04]  /*74630*/  STL.64 [R1+0x88], R4 ;  /* 0x0000880401007387 */ /* 0x0201e80000100a00 */
[----:B------:R1:W-:Y:S04]  /*74640*/  STL.64 [R1+0x48], R12 ;  /* 0x0000480c01007387 */ /* 0x0003e80000100a00 */
[----:B------:R-:W5:Y:S04]  /*74650*/  LDS R13, [R3+0x338] ;  /* 0x00033800030d7984 */ /* 0x000f680000000800 */
[----:B0-----:R-:W3:Y:S04]  /*74660*/  LDL.LU.64 R4, [R1+0x850] ;  /* 0x0008500001047983 */ /* 0x001ee80000300a00 */
[----:B-1----:R-:W3:Y:S04]  /*74670*/  LDL.LU R12, [R1+0x308] ;  /* 0x00030800010c7983 */ /* 0x002ee80000300800 */
[----:B----4-:R0:W-:Y:S04]  /*74680*/  STL.64 [R1+0xb0], R6 ;  /* 0x0000b00601007387 */ /* 0x0101e80000100a00 */
[----:B0-----:R-:W4:Y:S04]  /*74690*/  LDL.LU.64 R6, [R1+0x878] ;  /* 0x0008780001067983 */ /* 0x001f280000300a00 */
[----:B-----5:R-:W-:Y:S04]  /*746a0*/  STL [R1+0x3b4], R13 ;  /* 0x0003b40d01007387 */ /* 0x020fe80000100800 */
[----:B------:R0:W-:Y:S04]  /*746b0*/  STL [R1+0x7b8], R13 ;  /* 0x0007b80d01007387 */ /* 0x0001e80000100800 */
[----:B0-----:R-:W5:Y:S04]  /*746c0*/  LDL.LU R13, [R1+0x30c] ;  /* 0x00030c00010d7983 */ /* 0x001f680000300800 */
[----:B--2---:R0:W-:Y:S04]  /*746d0*/  STL.64 [R1+0x830], R8 ;  /* 0x0008300801007387 */ /* 0x0041e80000100a00 */
[----:B0-----:R-:W2:Y:S04]  /*746e0*/  LDL.LU R8, [R1+0x388] ;  /* 0x0003880001087983 */ /* 0x001ea80000300800 */
[----:B------:R-:W2:Y:S04]  /*746f0*/  LDL.LU R9, [R1+0x38c] ;  /* 0x00038c0001097983 */ /* 0x000ea80000300800 */
[----:B---3--:R0:W-:Y:S04]  /*74700*/  STL.64 [R1+0x150], R28 ;  /* 0x0001501c01007387 */ /* 0x0081e80000100a00 */
[----:B0-----:R-:W3:Y:S04]  /*74710*/  LDL.LU.64 R28, [R1+0x818] ;  /* 0x00081800011c7983 */ /* 0x001ee80000300a00 */
[----:B------:R0:W-:Y:S04]  /*74720*/  STL.64 [R1+0x78], R4 ;  /* 0x0000780401007387 */ /* 0x0001e80000100a00 */
[----:B0-----:R-:W3:Y:S04]  /*74730*/  LDL.LU.64 R4, [R1+0x840] ;  /* 0x0008400001047983 */ /* 0x001ee80000300a00 */
[----:B----4-:R0:W-:Y:S04]  /*74740*/  STL.64 [R1+0xa0], R6 ;  /* 0x0000a00601007387 */ /* 0x0101e80000100a00 */
[----:B0-----:R-:W4:Y:S04]  /*74750*/  LDL.LU.64 R6, [R1+0x868] ;  /* 0x0008680001067983 */ /* 0x001f280000300a00 */
[----:B-----5:R0:W-:Y:S04]  /*74760*/  STL.64 [R1+0x7e8], R12 ;  /* 0x0007e80c01007387 */ /* 0x0201e80000100a00 */
[----:B0-----:R-:W5:Y:S04]  /*74770*/  LDL.LU R12, [R1+0x338] ;  /* 0x00033800010c7983 */ /* 0x001f680000300800 */
[----:B------:R-:W5:Y:S04]  /*74780*/  LDL.LU R13, [R1+0x33c] ;  /* 0x00033c00010d7983 */ /* 0x000f680000300800 */
[----:B--2---:R0:W-:Y:S04]  /*74790*/  STL.64 [R1+0x838], R8 ;  /* 0x0008380801007387 */ /* 0x0041e80000100a00 */
[----:B0-----:R-:W2:Y:S04]  /*747a0*/  LDL.LU R8, [R1+0x390] ;  /* 0x0003900001087983 */ /* 0x001ea80000300800 */
[----:B------:R-:W2:Y:S04]  /*747b0*/  LDL.LU R9, [R1+0x394] ;  /* 0x0003940001097983 */ /* 0x000ea80000300800 */
[----:B---3--:R0:W-:Y:S04]  /*747c0*/  STL.64 [R1+0x158], R28 ;  /* 0x0001581c01007387 */ /* 0x0081e80000100a00 */
[----:B0-----:R-:W3:Y:S04]  /*747d0*/  LDL.LU.64 R28, [R1+0x810] ;  /* 0x00081000011c7983 */ /* 0x001ee80000300a00 */
[----:B------:R-:W-:Y:S04]  /*747e0*/  STL.64 [R1+0x68], R4 ;  /* 0x0000680401007387 */ /* 0x000fe80000100a00 */
[----:B------:R-:W0:Y:S04]  /*747f0*/  LDS.64 R4, [R3+0x440] ;  /* 0x0004400003047984 */ /* 0x000e280000000a00 */
[----:B----4-:R1:W-:Y:S04]  /*74800*/  STL.64 [R1+0x90], R6 ;  /* 0x0000900601007387 */ /* 0x0103e80000100a00 */
[----:B-1----:R-:W4:Y:S04]  /*74810*/  LDL.LU.64 R6, [R1+0x858] ;  /* 0x0008580001067983 */ /* 0x002f280000300a00 */
[----:B0-----:R0:W-:Y:S04]  /*74820*/  STL.64 [R1+0x7a8], R4 ;  /* 0x0007a80401007387 */ /* 0x0011e80000100a00 */
[----:B------:R1:W-:Y:S04]  /*74830*/  STL.64 [R1+0x7c8], R20 ;  /* 0x0007c81401007387 */ /* 0x0003e80000100a00 */
[----:B-----5:R5:W-:Y:S04]  /*74840*/  STL.64 [R1+0x800], R12 ;  /* 0x0008000c01007387 */ /* 0x020be80000100a00 */
[----:B0-----:R-:W4:Y:S04]  /*74850*/  LDL.LU R4, [R1+0x2f8] ;  /* 0x0002f80001047983 */ /* 0x001f280000300800 */
[----:B------:R-:W4:Y:S04]  /*74860*/  LDL.LU R5, [R1+0x2fc] ;  /* 0x0002fc0001057983 */ /* 0x000f280000300800 */
[----:B-1----:R-:W4:Y:S04]  /*74870*/  LDL.LU R20, [R1+0x318] ;  /* 0x0003180001147983 */ /* 0x002f280000300800 */
[----:B------:R-:W4:Y:S04]  /*74880*/  LDL.LU R21, [R1+0x31c] ;  /* 0x00031c0001157983 */ /* 0x000f280000300800 */
[----:B-----5:R-:W5:Y:S04]  /*74890*/  LDL.LU R12, [R1+0x350] ;  /* 0x00035000010c7983 */ /* 0x020f680000300800 */
[----:B------:R-:W5:Y:S04]  /*748a0*/  LDL.LU R13, [R1+0x354] ;  /* 0x00035400010d7983 */ /* 0x000f680000300800 */
[----:B--2---:R0:W-:Y:S04]  /*748b0*/  STL.64 [R1+0x128], R8 ;  /* 0x0001280801007387 */ /* 0x0041e80000100a00 */
[----:B0-----:R-:W2:Y:S04]  /*748c0*/  LDL.LU.64 R8, [R1+0x838] ;  /* 0x0008380001087983 */ /* 0x001ea80000300a00 */
[----:B---3--:R0:W-:Y:S04]  /*748d0*/  STL.64 [R1+0x160], R28 ;  /* 0x0001601c01007387 */ /* 0x0081e80000100a00 */
[----:B0-----:R-:W3:Y:S04]  /*748e0*/  LDL.LU.64 R28, [R1+0x808] ;  /* 0x00080800011c7983 */ /* 0x001ee80000300a00 */
[----:B------:R0:W-:Y:S04]  /*748f0*/  STL.64 [R1+0x38], R16 ;  /* 0x0000381001007387 */ /* 0x0001e80000100a00 */
[----:B------:R1:W-:Y:S04]  /*74900*/  STL.64 [R1+0x18], R24 ;  /* 0x0000181801007387 */ /* 0x0003e80000100a00 */
[----:B0-----:R-:W3:Y:S04]  /*74910*/  LDL.LU R16, [R1+0x2b8] ;  /* 0x0002b80001107983 */ /* 0x001ee80000300800 */
[----:B------:R-:W3:Y:S04]  /*74920*/  LDL.LU R17, [R1+0x2bc] ;  /* 0x0002bc0001117983 */ /* 0x000ee80000300800 */
[----:B-1----:R-:W3:Y:S04]  /*74930*/  LDL.LU R24, [R1+0x2d8] ;  /* 0x0002d80001187983 */ /* 0x002ee80000300800 */
[----:B------:R-:W3:Y:S04]  /*74940*/  LDL.LU R25, [R1+0x2dc] ;  /* 0x0002dc0001197983 */ /* 0x000ee80000300800 */
[----:B----4-:R0:W-:Y:S04]  /*74950*/  STL.64 [R1+0x80], R6 ;  /* 0x0000800601007387 */ /* 0x0101e80000100a00 */
[----:B0-----:R-:W4:Y:S04]  /*74960*/  LDL.LU.64 R6, [R1+0x848] ;  /* 0x0008480001067983 */ /* 0x001f280000300a00 */
[----:B------:R0:W-:Y:S04]  /*74970*/  STL.64 [R1+0x7e0], R4 ;  /* 0x0007e00401007387 */ /* 0x0001e80000100a00 */
[----:B------:R1:W-:Y:S04]  /*74980*/  STL.64 [R1+0x7f0], R20 ;  /* 0x0007f01401007387 */ /* 0x0003e80000100a00 */
[----:B0-----:R-:W4:Y:S04]  /*74990*/  LDL.LU R4, [R1+0x330] ;  /* 0x0003300001047983 */ /* 0x001f280000300800 */
[----:B-----5:R0:W-:Y:S04]  /*749a0*/  STL.64 [R1+0x168], R12 ;  /* 0x0001680c01007387 */ /* 0x0201e80000100a00 */
[----:B-1----:R-:W5:Y:S04]  /*749b0*/  LDL.LU R20, [R1+0x340] ;  /* 0x0003400001147983 */ /* 0x002f680000300800 */
[----:B------:R-:W5:Y:S04]  /*749c0*/  LDL.LU R21, [R1+0x344] ;  /* 0x0003440001157983 */ /* 0x000f680000300800 */
[----:B------:R-:W5:Y:S04]  /*749d0*/  LDL.LU R5, [R1+0x334] ;  /* 0x0003340001057983 */ /* 0x000f680000300800 */
[----:B0-----:R-:W5:Y:S04]  /*749e0*/  LDL.LU.64 R12, [R1+0x800] ;  /* 0x00080000010c7983 */ /* 0x001f680000300a00 */
[----:B--2---:R0:W-:Y:S04]  /*749f0*/  STL.64 [R1+0x130], R8 ;  /* 0x0001300801007387 */ /* 0x0041e80000100a00 */
[----:B0-----:R-:W2:Y:S04]  /*74a00*/  LDL.LU.64 R8, [R1+0x830] ;  /* 0x0008300001087983 */ /* 0x001ea80000300a00 */
[----:B---3--:R0:W-:Y:S04]  /*74a10*/  STL.64 [R1+0x170], R28 ;  /* 0x0001701c01007387 */ /* 0x0081e80000100a00 */
[----:B0-----:R-:W3:Y:S01]  /*74a20*/  LDL.LU.64 R28, [R1+0x7f8] ;  /* 0x0007f800011c7983 */ /* 0x001ee20000300a00 */
[----:B------:R-:W-:-:S03]  /*74a30*/  IMAD.IADD R0, R0, 0x1, R2 ;  /* 0x0000000100007824 */ /* 0x000fc600078e0202 */
[----:B------:R-:W-:Y:S04]  /*74a40*/  STL.64 [R1+0x60], R10 ;  /* 0x0000600a01007387 */ /* 0x000fe80000100a00 */
[----:B------:R-:W-:Y:S04]  /*74a50*/  LDS.64 R10, [R3+0x340] ;  /* 0x00034000030a7984 */ /* 0x000fe80000000a00 */
[----:B------:R0:W-:Y:S04]  /*74a60*/  STL.64 [R1+0x7c0], R16 ;  /* 0x0007c01001007387 */ /* 0x0001e80000100a00 */
[----:B------:R1:W-:Y:S04]  /*74a70*/  STL.64 [R1+0x7d0], R24 ;  /* 0x0007d01801007387 */ /* 0x0003e80000100a00 */
[----:B------:R-:W3:Y:S04]  /*74a80*/  LDL.LU R2, [R1+0x2f0] ;  /* 0x0002f00001027983 */ /* 0x000ee80000300800 */
[----:B0-----:R-:W3:Y:S04]  /*74a90*/  LDL.LU R16, [R1+0x310] ;  /* 0x0003100001107983 */ /* 0x001ee80000300800 */
[----:B-1----:R-:W3:Y:S04]  /*74aa0*/  LDL.LU R24, [R1+0x320] ;  /* 0x0003200001187983 */ /* 0x002ee80000300800 */
[----:B------:R-:W3:Y:S04]  /*74ab0*/  LDL.LU R25, [R1+0x324] ;  /* 0x0003240001197983 */ /* 0x000ee80000300800 */
[----:B------:R-:W3:Y:S04]  /*74ac0*/  LDL.LU R17, [R1+0x314] ;  /* 0x0003140001117983 */ /* 0x000ee80000300800 */
[----:B----4-:R-:W-:Y:S04]  /*74ad0*/  STL.64 [R1+0x70], R6 ;  /* 0x0000700601007387 */ /* 0x010fe80000100a00 */
[----:B------:R0:W1:Y:S04]  /*74ae0*/  LDS.64 R6, [R3+0x348] ;  /* 0x0003480003067984 */ /* 0x0000680000000a00 */
[----:B0-----:R-:W4:Y:S04]  /*74af0*/  LDL.LU R3, [R1+0x2f4] ;  /* 0x0002f40001037983 */ /* 0x001f280000300800 */
[----:B-----5:R0:W-:Y:S04]  /*74b00*/  STL.64 [R1+0x178], R20 ;  /* 0x0001781401007387 */ /* 0x0201e80000100a00 */
[----:B------:R-:W-:Y:S04]  /*74b10*/  STL.64 [R1+0x188], R4 ;  /* 0x0001880401007387 */ /* 0x000fe80000100a00 */
[----:B------:R5:W-:Y:S04]  /*74b20*/  STL.64 [R1+0x180], R12 ;  /* 0x0001800c01007387 */ /* 0x000be80000100a00 */
[----:B-1----:R1:W-:Y:S04]  /*74b30*/  STL.64 [R1+0x7b0], R6 ;  /* 0x0007b00601007387 */ /* 0x0023e80000100a00 */
[----:B0-----:R-:W4:Y:S04]  /*74b40*/  LDL.LU.64 R20, [R1+0x7f0] ;  /* 0x0007f00001147983 */ /* 0x001f280000300a00 */
[----:B-----5:R-:W5:Y:S04]  /*74b50*/  LDL.LU.64 R12, [R1+0x7e8] ;  /* 0x0007e800010c7983 */ /* 0x020f680000300a00 */
[----:B-1----:R-:W5:Y:S04]  /*74b60*/  LDL.LU R6, [R1+0x300] ;  /* 0x0003000001067983 */ /* 0x002f680000300800 */
[----:B------:R-:W5:Y:S04]  /*74b70*/  LDL.LU R7, [R1+0x304] ;  /* 0x0003040001077983 */ /* 0x000f680000300800 */
[----:B------:R-:W5:Y:S04]  /*74b80*/  LDL.LU.64 R4, [R1+0x7e0] ;  /* 0x0007e00001047983 */ /* 0x000f680000300a00 */
[----:B--2---:R0:W-:Y:S04]  /*74b90*/  STL.64 [R1+0x138], R8 ;  /* 0x0001380801007387 */ /* 0x0041e80000100a00 */
[----:B0-----:R-:W2:Y:S04]  /*74ba0*/  LDL.LU.64 R8, [R1+0x828] ;  /* 0x0008280001087983 */ /* 0x001ea80000300a00 */
[----:B---3--:R0:W-:Y:S04]  /*74bb0*/  STL.64 [R1+0x190], R28 ;  /* 0x0001901c01007387 */ /* 0x0081e80000100a00 */
[----:B0-----:R-:W3:Y:S04]  /*74bc0*/  LDL.LU.64 R28, [R1+0x7d8] ;  /* 0x0007d800011c7983 */ /* 0x001ee80000300a00 */
[----:B------:R-:W-:Y:S04]  /*74bd0*/  STL.64 [R1+0x50], R14 ;  /* 0x0000500e01007387 */ /* 0x000fe80000100a00 */
[----:B------:R-:W-:Y:S04]  /*74be0*/  STL.64 [R1+0x40], R18 ;  /* 0x0000401201007387 */ /* 0x000fe80000100a00 */
[----:B------:R-:W-:Y:S04]  /*74bf0*/  STL.64 [R1+0x30], R22 ;  /* 0x0000301601007387 */ /* 0x000fe80000100a00 */
[----:B------:R0:W-:Y:S04]  /*74c00*/  STL.64 [R1+0x20], R26 ;  /* 0x0000201a01007387 */ /* 0x0001e80000100a00 */
[----:B------:R1:W-:Y:S04]  /*74c10*/  STL.64 [R1+0x198], R24 ;  /* 0x0001981801007387 */ /* 0x0003e80000100a00 */
[----:B------:R1:W-:Y:S04]  /*74c20*/  STL.64 [R1+0x1a8], R16 ;  /* 0x0001a81001007387 */ /* 0x0003e80000100a00 */
[----:B0-----:R-:W3:Y:S04]  /*74c30*/  LDL.LU R26, [R1+0x2e0] ;  /* 0x0002e000011a7983 */ /* 0x001ee80000300800 */
[----:B------:R-:W3:Y:S04]  /*74c40*/  LDL.LU R27, [R1+0x2e4] ;  /* 0x0002e400011b7983 */ /* 0x000ee80000300800 */
[----:B------:R-:W3:Y:S04]  /*74c50*/  LDL.LU R22, [R1+0x2d0] ;  /* 0x0002d00001167983 */ /* 0x000ee80000300800 */
[----:B------:R-:W3:Y:S04]  /*74c60*/  LDL.LU R23, [R1+0x2d4] ;  /* 0x0002d40001177983 */ /* 0x000ee80000300800 */
[----:B------:R-:W3:Y:S04]  /*74c70*/  LDL.LU R18, [R1+0x2c0] ;  /* 0x0002c00001127983 */ /* 0x000ee80000300800 */
[----:B------:R-:W3:Y:S04]  /*74c80*/  LDL.LU R19, [R1+0x2c4] ;  /* 0x0002c40001137983 */ /* 0x000ee80000300800 */
[----:B----4-:R0:W-:Y:S04]  /*74c90*/  STL.64 [R1+0x1c8], R2 ;  /* 0x0001c80201007387 */ /* 0x0101e80000100a00 */
[----:B------:R-:W4:Y:S04]  /*74ca0*/  LDL.LU R14, [R1+0x2b0] ;  /* 0x0002b000010e7983 */ /* 0x000f280000300800 */
[----:B------:R-:W4:Y:S04]  /*74cb0*/  LDL.LU R15, [R1+0x2b4] ;  /* 0x0002b400010f7983 */ /* 0x000f280000300800 */
[----:B-1----:R-:W4:Y:S04]  /*74cc0*/  LDL.LU.64 R24, [R1+0x7d0] ;  /* 0x0007d00001187983 */ /* 0x002f280000300a00 */
[----:B------:R-:W4:Y:S04]  /*74cd0*/  LDL.LU.64 R16, [R1+0x7c0] ;  /* 0x0007c00001107983 */ /* 0x000f280000300a00 */
[----:B0-----:R-:W4:Y:S04]  /*74ce0*/  LDL.LU.64 R2, [R1+0x7a0] ;  /* 0x0007a00001027983 */ /* 0x001f280000300a00 */
[----:B------:R0:W-:Y:S04]  /*74cf0*/  STL.64 [R1+0x1a0], R20 ;  /* 0x0001a01401007387 */ /* 0x0001e80000100a00 */
[----:B-----5:R1:W-:Y:S04]  /*74d00*/  STL.64 [R1+0x1b0], R12 ;  /* 0x0001b00c01007387 */ /* 0x0203e80000100a00 */
[----:B------:R5:W-:Y:S04]  /*74d10*/  STL.64 [R1+0x1b8], R6 ;  /* 0x0001b80601007387 */ /* 0x000be80000100a00 */
[----:B------:R2:W-:Y:S04]  /*74d20*/  STL.64 [R1+0x1c0], R4 ;  /* 0x0001c00401007387 */ /* 0x0005e80000100a00 */
[----:B0-----:R-:W4:Y:S04]  /*74d30*/  LDL.LU.64 R20, [R1+0x7c8] ;  /* 0x0007c80001147983 */ /* 0x001f280000300a00 */
[----:B-1----:R-:W4:Y:S04]  /*74d40*/  LDL.LU R13, [R1+0x7b8] ;  /* 0x0007b800010d7983 */ /* 0x002f280000300800 */
[----:B-----5:R-:W5:Y:S04]  /*74d50*/  LDL.LU.64 R6, [R1+0x7b0] ;  /* 0x0007b00001067983 */ /* 0x020f680000300a00 */
[----:B--2---:R-:W2:Y:S04]  /*74d60*/  LDL.LU.64 R4, [R1+0x7a8] ;  /* 0x0007a80001047983 */ /* 0x004ea80000300a00 */
[----:B------:R0:W-:Y:S04]  /*74d70*/  STL.64 [R1+0x140], R8 ;  /* 0x0001400801007387 */ /* 0x0001e80000100a00 */
[----:B0-----:R-:W2:Y:S04]  /*74d80*/  LDL.64 R8, [R1+0x3a0] ;  /* 0x0003a00001087983 */ /* 0x001ea80000100a00 */
[----:B---3--:R0:W-:Y:S04]  /*74d90*/  STL.64 [R1+0x1d0], R28 ;  /* 0x0001d01c01007387 */ /* 0x0081e80000100a00 */
[----:B0-----:R-:W3:Y:S04]  /*74da0*/  LDL.LU.64 R28, [R1+0x798] ;  /* 0x00079800011c7983 */ /* 0x001ee80000300a00 */
[----:B------:R-:W-:Y:S04]  /*74db0*/  STL [R1+0x110], R0 ;  /* 0x0001100001007387 */ /* 0x000fe80000100800 */
[----:B------:R-:W-:Y:S04]  /*74dc0*/  STL [R1+0x110], R0 ;  /* 0x0001100001007387 */ /* 0x000fe80000100800 */
[----:B------:R-:W-:Y:S04]  /*74dd0*/  STL.64 [R1+0x1d8], R26 ;  /* 0x0001d81a01007387 */ /* 0x000fe80000100a00 */
[----:B------:R-:W-:Y:S04]  /*74de0*/  STL.64 [R1+0x1e8], R22 ;  /* 0x0001e81601007387 */ /* 0x000fe80000100a00 */
[----:B------:R-:W-:Y:S04]  /*74df0*/  STL.64 [R1+0x1f8], R18 ;  /* 0x0001f81201007387 */ /* 0x000fe80000100a00 */
[----:B----4-:R-:W-:Y:S04]  /*74e00*/  STL.64 [R1+0x208], R14 ;  /* 0x0002080e01007387 */ /* 0x010fe80000100a00 */
[----:B------:R-:W-:Y:S04]  /*74e10*/  STL.64 [R1+0x1e0], R24 ;  /* 0x0001e01801007387 */ /* 0x000fe80000100a00 */
[----:B------:R-:W-:Y:S04]  /*74e20*/  STL.64 [R1+0x200], R16 ;  /* 0x0002001001007387 */ /* 0x000fe80000100a00 */
[----:B------:R-:W-:Y:S01]  /*74e30*/  STL.64 [R1+0x218], R2 ;  /* 0x0002180201007387 */ /* 0x000fe20000100a00 */
[----:B------:R-:W-:Y:S03]  /*74e40*/  BSSY.RECONVERGENT B1, `(.L_x_213) ;  /* 0x0000012000017945 */ /* 0x000fe60003800200 */
[----:B------:R-:W-:Y:S04]  /*74e50*/  STL.64 [R1+0x3a8], R10 ;  /* 0x0003a80a01007387 */ /* 0x000fe80000100a00 */
[----:B------:R0:W-:Y:S04]  /*74e60*/  STL.64 [R1+0x8], R10 ;  /* 0x0000080a01007387 */ /* 0x0001e80000100a00 */
[----:B------:R-:W-:Y:S04]  /*74e70*/  STL.64 [R1+0x1f0], R20 ;  /* 0x0001f01401007387 */ /* 0x000fe80000100a00 */
[----:B------:R-:W-:Y:S04]  /*74e80*/  STL [R1], R13 ;  /* 0x0000000d01007387 */ /* 0x000fe80000100800 */
[----:B-----5:R-:W-:Y:S04]  /*74e90*/  STL.64 [R1+0x10], R6 ;  /* 0x0000100601007387 */ /* 0x020fe80000100a00 */
[----:B--2---:R-:W-:Y:S01]  /*74ea0*/  STL.64 [R1+0x108], R4 ;  /* 0x0001080401007387 */ /* 0x004fe20000100a00 */
[----:B0-----:R-:W-:-:S03]  /*74eb0*/  IMAD.MOV.U32 R10, RZ, RZ, RZ ;  /* 0x000000ffff0a7224 */ /* 0x001fc600078e00ff */
[----:B------:R-:W-:Y:S04]  /*74ec0*/  STL.64 [R1+0x118], R8 ;  /* 0x0001180801007387 */ /* 0x000fe80000100a00 */
[----:B------:R0:W-:Y:S02]  /*74ed0*/  STL.64 [R1+0x118], R8 ;  /* 0x0001180801007387 */ /* 0x0001e40000100a00 */
[----:B0-----:R-:W-:Y:S02]  /*74ee0*/  PRMT R8, R6, 0x7770, RZ ;  /* 0x0000777006087816 */ /* 0x001fe400000000ff */
[----:B---3--:R0:W-:Y:S05]  /*74ef0*/  STL.64 [R1+0x210], R28 ;  /* 0x0002101c01007387 */ /* 0x0081ea0000100a00 */
.L_x_214:
[----:B------:R-:W-:-:S05]  /*74f00*/  IMAD.IADD R3, R1, 0x1, R10 ;  /* 0x0000000101037824 */ /* 0x000fca00078e020a */
[----:B------:R-:W2:Y:S02]  /*74f10*/  LDL.U8 R2, [R3+0x120] ;  /* 0x0001200003027983 */ /* 0x000ea40000100000 */
[----:B--2---:R-:W-:Y:S01]  /*74f20*/  ISETP.NE.AND P1, PT, R2, RZ, PT ;  /* 0x000000ff0200720c */ /* 0x004fe20003f25270 */
[----:B------:R-:W-:Y:S02]  /*74f30*/  IMAD.MOV.U32 R2, RZ, RZ, R10 ;  /* 0x000000ffff027224 */ /* 0x000fe400078e000a */
[----:B------:R-:W-:-:S10]  /*74f40*/  VIADD R10, R10, 0x1 ;  /* 0x000000010a0a7836 */ /* 0x000fd40000000000 */
[----:B------:R-:W-:Y:S05]  /*74f50*/  @P1 BRA `(.L_x_214) ;  /* 0xfffffffc00e81947 */ /* 0x000fea000383ffff */
[----:B------:R-:W-:Y:S05]  /*74f60*/  BSYNC.RECONVERGENT B1 ;  /* 0x0000000000017941 */ /* 0x000fea0003800200 */
.L_x_213:
[----:B------:R-:W-:-:S13]  /*74f70*/  LOP3.LUT P1, RZ, R8, 0xff, RZ, 0xc0, !PT ;  /* 0x000000ff08ff7812 */ /* 0x000fda000782c0ff */
[----:B------:R-:W-:Y:S05]  /*74f80*/  @!P1 BRA `(.L_x_215) ;  /* 0x00000000002c9947 */ /* 0x000fea0003800000 */
[----:B------:R-:W-:Y:S01]  /*74f90*/  BSSY.RECONVERGENT B1, `(.L_x_215) ;  /* 0x000000a000017945 */ /* 0x000fe20003800200 */
[----:B------:R-:W-:-:S07]  /*74fa0*/  IMAD.MOV.U32 R4, RZ, RZ, RZ ;  /* 0x000000ffff047224 */ /* 0x000fce00078e00ff */
.L_x_216:
        /* <DEDUP_REMOVED lines=9> */
.L_x_215:
        /* <DEDUP_REMOVED lines=404> */
.L_x_218:
[----:B------:R-:W-:-:S05]  /*76980*/  IMAD.IADD R3, R1, 0x1, R10 ;  /* 0x0000000101037824 */ /* 0x000fca00078e020a */
[----:B------:R-:W2:Y:S02]  /*76990*/  LDL.U8 R2, [R3+0x120] ;  /* 0x0001200003027983 */ /* 0x000ea40000100000 */
[----:B--2---:R-:W-:Y:S01]  /*769a0*/  ISETP.NE.AND P1, PT, R2, RZ, PT ;  /* 0x000000ff0200720c */ /* 0x004fe20003f25270 */
[----:B------:R-:W-:Y:S02]  /*769b0*/  IMAD.MOV.U32 R2, RZ, RZ, R10 ;  /* 0x000000ffff027224 */ /* 0x000fe400078e000a */
[----:B------:R-:W-:-:S10]  /*769c0*/  VIADD R10, R10, 0x1 ;  /* 0x000000010a0a7836 */ /* 0x000fd40000000000 */
[----:B------:R-:W-:Y:S05]  /*769d0*/  @P1 BRA `(.L_x_218) ;  /* 0xfffffffc00e81947 */ /* 0x000fea000383ffff */
[----:B------:R-:W-:Y:S05]  /*769e0*/  BSYNC.RECONVERGENT B1 ;  /* 0x0000000000017941 */ /* 0x000fea0003800200 */
.L_x_217:
[----:B------:R-:W-:-:S13]  /*769f0*/  LOP3.LUT P1, RZ, R8, 0xff, RZ, 0xc0, !PT ;  /* 0x000000ff08ff7812 */ /* 0x000fda000782c0ff */
[----:B------:R-:W-:Y:S05]  /*76a00*/  @!P1 BRA `(.L_x_219) ;  /* 0x00000000002c9947 */ /* 0x000fea0003800000 */
[----:B------:R-:W-:Y:S01]  /*76a10*/  BSSY.RECONVERGENT B1, `(.L_x_219) ;  /* 0x000000a000017945 */ /* 0x000fe20003800200 */
[----:B------:R-:W-:-:S07]  /*76a20*/  IMAD.MOV.U32 R4, RZ, RZ, RZ ;  /* 0x000000ffff047224 */ /* 0x000fce00078e00ff */
.L_x_220:
        /* <DEDUP_REMOVED lines=9> */
.L_x_219:
[----:B------:R-:W-:-:S05]  /*76ac0*/  IMAD.IADD R4, R1, 0x1, R2 ;  /* 0x0000000101047824 */ /* 0x000fca00078e0202 */
[----:B------:R1:W-:Y:S04]  /*76ad0*/  STL.U8 [R4+0x120], RZ ;  /* 0x000120ff04007387 */ /* 0x0003e80000100000 */
[----:B------:R-:W2:Y:S04]  /*76ae0*/  LDL.64 R24, [R1+0x208] ;  /* 0x0002080001187983 */ /* 0x000ea80000100a00 */
[----:B0-----:R-:W3:Y:S04]  /*76af0*/  LDL.64 R28, [R1+0x200] ;  /* 0x00020000011c7983 */ /* 0x001ee80000100a00 */
[----:B-1----:R-:W4:Y:S04]  /*76b00*/  LDL.64 R4, [R1+0x1f0] ;  /* 0x0001f00001047983 */ /* 0x002f280000100a00 */
        /* <DEDUP_REMOVED lines=11> */
[----:B--2---:R0:W-:Y:S04]  /*76bc0*/  STL.64 [R1+0x828], R24 ;  /* 0x0008281801007387 */ /* 0x0041e80000100a00 */
[----:B0-----:R-:W2:Y:S04]  /*76bd0*/  LDL.64 R24, [R1+0x1d8] ;  /* 0x0001d80001187983 */ /* 0x001ea80000100a00 */
[----:B---3--:R4:W-:Y:S04]  /*76be0*/  STL [R1+0x824], R28 ;  /* 0x0008241c01007387 */ /* 0x0089e80000100800 */
[----:B------:R0:W-:Y:S01]  /*76bf0*/  STL [R1+0x820], R29 ;  /* 0x0008201d01007387 */ /* 0x0001e20000100800 */
[----:B----4-:R-:W-:-:S02]  /*76c00*/  IMAD.MOV.U32 R28, RZ, RZ, R4 ;  /* 0x000000ffff1c7224 */ /* 0x010fc400078e0004 */
[----:B0-----:R-:W-:Y:S02]  /*76c10*/  IMAD.MOV.U32 R29, RZ, RZ, R5 ;  /* 0x000000ffff1d7224 */ /* 0x001fe400078e0005 */
[----:B------:R-:W3:Y:S04]  /*76c20*/  LDL.64 R4, [R1+0x1c8] ;  /* 0x0001c80001047983 */ /* 0x000ee80000100a00 */
[----:B-----5:R0:W-:Y:S04]  /*76c30*/  STL.64 [R1+0x298], R8 ;  /* 0x0002980801007387 */ /* 0x0201e80000100a00 */
[----:B------:R1:W-:Y:S04]  /*76c40*/  STL.64 [R1+0x290], R10 ;  /* 0x0002900a01007387 */ /* 0x0003e80000100a00 */
[----:B------:R4:W-:Y:S04]  /*76c50*/  STL.64 [R1+0x2a8], R6 ;  /* 0x0002a80601007387 */ /* 0x0009e80000100a00 */
[----:B0-----:R-:W5:Y:S04]  /*76c60*/  LDL.64 R8, [R1+0x170] ;  /* 0x0001700001087983 */ /* 0x001f680000100a00 */
[----:B-1----:R-:W5:Y:S04]  /*76c70*/  LDL.64 R10, [R1+0x158] ;  /* 0x00015800010a7983 */ /* 0x002f680000100a00 */
[----:B----4-:R-:W4:Y:S04]  /*76c80*/  LDL.64 R6, [R1+0x160] ;  /* 0x0001600001067983 */ /* 0x010f280000100a00 */
[----:B--2---:R0:W-:Y:S04]  /*76c90*/  STL.64 [R1+0x278], R24 ;  /* 0x0002781801007387 */ /* 0x0041e80000100a00 */
[----:B0-----:R-:W2:Y:S04]  /*76ca0*/  LDL.64 R24, [R1+0x190] ;  /* 0x0001900001187983 */ /* 0x001ea80000100a00 */
[----:B---3--:R0:W-:Y:S04]  /*76cb0*/  STL.64 [R1+0x280], R4 ;  /* 0x0002800401007387 */ /* 0x0081e80000100a00 */
[----:B0-----:R-:W3:Y:S04]  /*76cc0*/  LDL.64 R4, [R1+0x180] ;  /* 0x0001800001047983 */ /* 0x001ee80000100a00 */
[----:B-----5:R-:W-:Y:S04]  /*76cd0*/  STL.64 [R1+0x2e8], R8 ;  /* 0x0002e80801007387 */ /* 0x020fe80000100a00 */
[----:B------:R-:W-:Y:S04]  /*76ce0*/  STL.64 [R1+0x300], R10 ;  /* 0x0003000a01007387 */ /* 0x000fe80000100a00 */
[----:B----4-:R-:W-:Y:S04]  /*76cf0*/  STL.64 [R1+0x2f8], R6 ;  /* 0x0002f80601007387 */ /* 0x010fe80000100a00 */
[----:B--2---:R0:W-:Y:S04]  /*76d00*/  STL.64 [R1+0x2c8], R24 ;  /* 0x0002c81801007387 */ /* 0x0041e80000100a00 */
[----:B0-----:R-:W2:Y:S04]  /*76d10*/  LDL.LU.64 R24, [R1+0x220] ;  /* 0x0002200001187983 */ /* 0x001ea80000300a00 */
[----:B---3--:R0:W-:Y:S02]  /*76d20*/  STL.64 [R1+0x2d8], R4 ;  /* 0x0002d80401007387 */ /* 0x0081e40000100a00 */
[----:B0-----:R-:W0:Y:S01]  /*76d30*/  S2R R5, SR_CgaCtaId ;  /* 0x0000000000057919 */ /* 0x001e220000008800 */
[----:B------:R-:W-:-:S04]  /*76d40*/  MOV R4, 0x400 ;  /* 0x0000040000047802 */ /* 0x000fc80000000f00 */
[----:B0-----:R-:W-:-:S05]  /*76d50*/  LEA R4, R5, R4, 0x18 ;  /* 0x0000000405047211 */ /* 0x001fca00078ec0ff */
[----:B------:R-:W-:Y:S04]  /*76d60*/  LDS.128 R8, [R4+0x650] ;  /* 0x0006500004087984 */ /* 0x000fe80000000c00 */
[----:B------:R-:W0:Y:S04]  /*76d70*/  LDS.128 R4, [R4+0x640] ;  /* 0x0006400004047984 */ /* 0x000e280000000c00 */
[----:B------:R1:W-:Y:S04]  /*76d80*/  STL.64 [R1+0x838], R26 ;  /* 0x0008381a01007387 */ /* 0x0003e80000100a00 */
[----:B-1----:R-:W3:Y:S04]  /*76d90*/  LDL.64 R26, [R1+0x218] ;  /* 0x00021800011a7983 */ /* 0x002ee80000100a00 */
[----:B0-----:R0:W-:Y:S04]  /*76da0*/  STL.64 [R1+0x818], R6 ;  /* 0x0008180601007387 */ /* 0x0011e80000100a00 */
[----:B0-----:R-:W4:Y:S04]  /*76db0*/  LDL R7, [R1+0x3b0] ;  /* 0x0003b00001077983 */ /* 0x001f280000100800 */
[----:B------:R0:W-:Y:S04]  /*76dc0*/  STL.64 [R1+0x268], R18 ;  /* 0x0002681201007387 */ /* 0x0001e80000100a00 */
[----:B------:R1:W-:Y:S04]  /*76dd0*/  STL.64 [R1+0x270], R20 ;  /* 0x0002701401007387 */ /* 0x0003e80000100a00 */
[----:B------:R5:W-:Y:S04]  /*76de0*/  STL.64 [R1+0x288], R22 ;  /* 0x0002881601007387 */ /* 0x000be80000100a00 */
[----:B0-----:R-:W4:Y:S04]  /*76df0*/  LDL.64 R18, [R1+0x188] ;  /* 0x0001880001127983 */ /* 0x001f280000100a00 */
[----:B-1----:R-:W4:Y:S04]  /*76e00*/  LDL.64 R20, [R1+0x178] ;  /* 0x0001780001147983 */ /* 0x002f280000100a00 */
[----:B-----5:R-:W5:Y:S04]  /*76e10*/  LDL.64 R22, [R1+0x168] ;  /* 0x0001680001167983 */ /* 0x020f680000100a00 */
[----:B--2---:R0:W-:Y:S04]  /*76e20*/  STL.64 [R1+0x830], R24 ;  /* 0x0008301801007387 */ /* 0x0041e80000100a00 */
[----:B------:R1:W-:Y:S04]  /*76e30*/  STL.64 [R1+0x810], R4 ;  /* 0x0008100401007387 */ /* 0x0003e80000100a00 */
[----:B------:R2:W-:Y:S04]  /*76e40*/  STL.64 [R1+0x2a0], R12 ;  /* 0x0002a00c01007387 */ /* 0x0005e80000100a00 */
[----:B0-----:R-:W5:Y:S04]  /*76e50*/  LDL.64 R24, [R1+0x120] ;  /* 0x0001200001187983 */ /* 0x001f680000100a00 */
[----:B-1----:R-:W5:Y:S04]  /*76e60*/  LDL.LU.64 R4, [R1+0x3a0] ;  /* 0x0003a00001047983 */ /* 0x002f680000300a00 */
[----:B------:R0:W-:Y:S04]  /*76e70*/  STL.64 [R1+0x2c0], R14 ;  /* 0x0002c00e01007387 */ /* 0x0001e80000100a00 */
[----:B------:R1:W-:Y:S04]  /*76e80*/  STL.64 [R1+0x2b8], R16 ;  /* 0x0002b81001007387 */ /* 0x0003e80000100a00 */
[----:B--2---:R-:W2:Y:S04]  /*76e90*/  LDL.64 R12, [R1+0x148] ;  /* 0x00014800010c7983 */ /* 0x004ea80000100a00 */
[----:B0-----:R-:W2:Y:S04]  /*76ea0*/  LDL.64 R14, [R1+0x150] ;  /* 0x00015000010e7983 */ /* 0x001ea80000100a00 */
[----:B-1----:R-:W2:Y:S04]  /*76eb0*/  LDL.64 R16, [R1+0x138] ;  /* 0x0001380001107983 */ /* 0x002ea80000100a00 */
[----:B------:R-:W2:Y:S04]  /*76ec0*/  LDL.LU R6, [R1+0x228] ;  /* 0x0002280001067983 */ /* 0x000ea80000300800 */
[----:B---3--:R-:W-:Y:S04]  /*76ed0*/  STL.64 [R1+0x2b0], R26 ;  /* 0x0002b01a01007387 */ /* 0x008fe80000100a00 */
[----:B------:R0:W-:Y:S04]  /*76ee0*/  STL.64 [R1+0x208], R8 ;  /* 0x0002080801007387 */ /* 0x0001e80000100a00 */
[----:B0-----:R-:W3:Y:S04]  /*76ef0*/  LDL R9, [R1+0x3b0] ;  /* 0x0003b00001097983 */ /* 0x001ee80000100800 */
[----:B----4-:R0:W-:Y:S04]  /*76f00*/  STL.64 [R1+0x2d0], R18 ;  /* 0x0002d01201007387 */ /* 0x0101e80000100a00 */
[----:B------:R1:W-:Y:S04]  /*76f10*/  STL.64 [R1+0x2e0], R20 ;  /* 0x0002e01401007387 */ /* 0x0003e80000100a00 */
[----:B-----5:R4:W-:Y:S04]  /*76f20*/  STL.64 [R1+0x2f0], R22 ;  /* 0x0002f01601007387 */ /* 0x0209e80000100a00 */
[----:B0-----:R-:W5:Y:S04]  /*76f30*/  LDL.64 R18, [R1+0x140] ;  /* 0x0001400001127983 */ /* 0x001f680000100a00 */
[----:B-1----:R-:W3:Y:S04]  /*76f40*/  LDL.64 R20, [R1+0x128] ;  /* 0x0001280001147983 */ /* 0x002ee80000100a00 */
[----:B----4-:R-:W4:Y:S04]  /*76f50*/  LDL.64 R22, [R1+0x130] ;  /* 0x0001300001167983 */ /* 0x010f280000100a00 */
[----:B------:R-:W-:Y:S04]  /*76f60*/  STL.64 [R1+0x338], R24 ;  /* 0x0003381801007387 */ /* 0x000fe80000100a00 */
[----:B------:R-:W0:Y:S04]  /*76f70*/  LDS.128 R24, [R7+0x600] ;  /* 0x0006000007187984 */ /* 0x000e280000000c00 */
[----:B0-----:R-:W-:Y:S04]  /*76f80*/  STL.64 [R1+0x250], R24 ;  /* 0x0002501801007387 */ /* 0x001fe80000100a00 */
[----:B------:R-:W-:Y:S04]  /*76f90*/  STL.64 [R1+0x258], R26 ;  /* 0x0002581a01007387 */ /* 0x000fe80000100a00 */
[----:B------:R-:W0:Y:S04]  /*76fa0*/  LDS.128 R24, [R7+0x5f0] ;  /* 0x0005f00007187984 */ /* 0x000e280000000c00 */
[----:B0-----:R0:W-:Y:S04]  /*76fb0*/  STL.64 [R1+0x240], R24 ;  /* 0x0002401801007387 */ /* 0x0011e80000100a00 */
[----:B0-----:R-:W4:Y:S01]  /*76fc0*/  LDL.LU.64 R24, [R1+0x830] ;  /* 0x0008300001187983 */ /* 0x001f220000300a00 */
[----:B--2---:R-:W-:-:S03]  /*76fd0*/  IMAD.IADD R0, R0, 0x1, R6 ;  /* 0x0000000100007824 */ /* 0x004fc600078e0206 */
[----:B------:R-:W-:Y:S04]  /*76fe0*/  STL.64 [R1+0x308], R14 ;  /* 0x0003080e01007387 */ /* 0x000fe80000100a00 */
[----:B------:R-:W-:Y:S04]  /*76ff0*/  STL.64 [R1+0x310], R12 ;  /* 0x0003100c01007387 */ /* 0x000fe80000100a00 */
[----:B------:R-:W-:Y:S04]  /*77000*/  STL.64 [R1+0x320], R16 ;  /* 0x0003201001007387 */ /* 0x000fe80000100a00 */
[----:B------:R-:W-:Y:S04]  /*77010*/  LDS.128 R12, [R7+0x630] ;  /* 0x00063000070c7984 */ /* 0x000fe80000000c00 */
[----:B-----5:R-:W-:Y:S04]  /*77020*/  STL.64 [R1+0x318], R18 ;  /* 0x0003181201007387 */ /* 0x020fe80000100a00 */
[----:B---3--:R-:W-:Y:S04]  /*77030*/  STL.64 [R1+0x330], R20 ;  /* 0x0003301401007387 */ /* 0x008fe80000100a00 */
[----:B----4-:R-:W-:Y:S04]  /*77040*/  STL.64 [R1+0x328], R22 ;  /* 0x0003281601007387 */ /* 0x010fe80000100a00 */
[----:B------:R-:W0:Y:S04]  /*77050*/  LDS.128 R16, [R7+0x620] ;  /* 0x0006200007107984 */ /* 0x000e280000000c00 */
[----:B------:R-:W-:Y:S04]  /*77060*/  LDS.128 R20, [R7+0x610] ;  /* 0x0006100007147984 */ /* 0x000fe80000000c00 */
[----:B------:R-:W-:Y:S01]  /*77070*/  STL [R1+0x348], R0 ;  /* 0x0003480001007387 */ /* 0x000fe20000100800 */
[----:B------:R-:W-:-:S03]  /*77080*/  DADD R4, R4, R24 ;  /* 0x0000000004047229 */ /* 0x000fc60000000018 */
[----:B------:R-:W-:Y:S04]  /*77090*/  STL.64 [R1+0x210], R10 ;  /* 0x0002100a01007387 */ /* 0x000fe80000100a00 */
[----:B0-----:R-:W-:Y:S04]  /*770a0*/  STL.64 [R1+0x1d8], R16 ;  /* 0x0001d81001007387 */ /* 0x001fe80000100a00 */
[----:B------:R-:W-:Y:S04]  /*770b0*/  STL.64 [R1+0x340], R4 ;  /* 0x0003400401007387 */ /* 0x000fe80000100a00 */
[----:B------:R-:W0:Y:S04]  /*770c0*/  LDS.128 R4, [R7+0x5e0] ;  /* 0x0005e00007047984 */ /* 0x000e280000000c00 */
[----:B------:R-:W-:Y:S04]  /*770d0*/  STL.64 [R1+0x1e0], R18 ;  /* 0x0001e01201007387 */ /* 0x000fe80000100a00 */
[----:B------:R-:W2:Y:S04]  /*770e0*/  LDL.LU.64 R24, [R1+0x828] ;  /* 0x0008280001187983 */ /* 0x000ea80000300a00 */
[----:B0-----:R-:W-:Y:S04]  /*770f0*/  STL.64 [R1+0x230], R4 ;  /* 0x0002300401007387 */ /* 0x001fe80000100a00 */
[----:B------:R-:W-:Y:S04]  /*77100*/  STL.64 [R1+0x238], R6 ;  /* 0x0002380601007387 */ /* 0x000fe80000100a00 */
[----:B------:R-:W0:Y:S04]  /*77110*/  LDS.128 R4, [R9+0x5d0] ;  /* 0x0005d00009047984 */ /* 0x000e280000000c00 */
[----:B0-----:R0:W-:Y:S01]  /*77120*/  STL.64 [R1+0x220], R4 ;  /* 0x0002200401007387 */ /* 0x0011e20000100a00 */
[----:B------:R-:W-:-:S03]  /*77130*/  IMAD.MOV.U32 R0, RZ, RZ, R7 ;  /* 0x000000ffff007224 */ /* 0x000fc600078e0007 */
[----:B------:R1:W-:Y:S04]  /*77140*/  STL [R1+0x228], R6 ;  /* 0x0002280601007387 */ /* 0x0003e80000100800 */
[----:B0-----:R-:W3:Y:S04]  /*77150*/  LDL.LU.64 R4, [R1+0x810] ;  /* 0x0008100001047983 */ /* 0x001ee80000300a00 */
[----:B-1----:R-:W4:Y:S01]  /*77160*/  LDL.LU.64 R6, [R1+0x818] ;  /* 0x0008180001067983 */ /* 0x002f220000300a00 */
[----:B------:R-:W-:Y:S02]  /*77170*/  IMAD.MOV.U32 R10, RZ, RZ, R28 ;  /* 0x000000ffff0a7224 */ /* 0x000fe400078e001c */
[----:B------:R-:W-:Y:S01]  /*77180*/  IMAD.MOV.U32 R11, RZ, RZ, R29 ;  /* 0x000000ffff0b7224 */ /* 0x000fe200078e001d */
[----:B------:R0:W-:Y:S04]  /*77190*/  STL.64 [R1+0x248], R26 ;  /* 0x0002481a01007387 */ /* 0x0001e80000100a00 */
[----:B------:R-:W-:Y:S04]  /*771a0*/  STL.64 [R1+0xe0], R10 ;  /* 0x0000e00a01007387 */ /* 0x000fe80000100a00 */
[----:B------:R1:W-:Y:S04]  /*771b0*/  STL.64 [R1+0x1e8], R12 ;  /* 0x0001e80c01007387 */ /* 0x0003e80000100a00 */
[----:B0-----:R-:W5:Y:S04]  /*771c0*/  LDL.LU.64 R26, [R1+0x838] ;  /* 0x00083800011a7983 */ /* 0x001f680000300a00 */
[----:B------:R0:W-:Y:S04]  /*771d0*/  STL.64 [R1+0x1f0], R14 ;  /* 0x0001f00e01007387 */ /* 0x0001e80000100a00 */
[----:B------:R-:W-:Y:S04]  /*771e0*/  STL.64 [R1+0x1c8], R20 ;  /* 0x0001c81401007387 */ /* 0x000fe80000100a00 */
[----:B------:R-:W-:Y:S04]  /*771f0*/  STL.64 [R1+0x1d0], R22 ;  /* 0x0001d01601007387 */ /* 0x000fe80000100a00 */
[----:B-1----:R-:W5:Y:S04]  /*77200*/  LDL.LU R12, [R1+0x270] ;  /* 0x00027000010c7983 */ /* 0x002f680000300800 */
[----:B------:R-:W5:Y:S04]  /*77210*/  LDL.LU R13, [R1+0x274] ;  /* 0x00027400010d7983 */ /* 0x000f680000300800 */
[----:B0-----:R-:W5:Y:S04]  /*77220*/  LDL.LU R14, [R1+0x278] ;  /* 0x00027800010e7983 */ /* 0x001f680000300800 */
[----:B------:R-:W5:Y:S04]  /*77230*/  LDL.LU R15, [R1+0x27c] ;  /* 0x00027c00010f7983 */ /* 0x000f680000300800 */
[----:B------:R0:W-:Y:S04]  /*77240*/  STL.64 [R1+0x100], R2 ;  /* 0x0001000201007387 */ /* 0x0001e80000100a00 */
[----:B------:R-:W5:Y:S04]  /*77250*/  LDL.LU R28, [R1+0x824] ;  /* 0x00082400011c7983 */ /* 0x000f680000300800 */
[----:B------:R-:W5:Y:S04]  /*77260*/  LDL.LU R29, [R1+0x820] ;  /* 0x00082000011d7983 */ /* 0x000f680000300800 */
[----:B0-----:R-:W5:Y:S04]  /*77270*/  LDL.LU R2, [R1+0x298] ;  /* 0x0002980001027983 */ /* 0x001f680000300800 */
[----:B------:R-:W5:Y:S04]  /*77280*/  LDL.LU R3, [R1+0x29c] ;  /* 0x00029c0001037983 */ /* 0x000f680000300800 */
[----:B---3--:R-:W-:Y:S04]  /*77290*/  STL.64 [R1+0x1f8], R4 ;  /* 0x0001f80401007387 */ /* 0x008fe80000100a00 */
[----:B----4-:R-:W-:Y:S04]  /*772a0*/  STL.64 [R1+0x200], R6 ;  /* 0x0002000601007387 */ /* 0x010fe80000100a00 */
[----:B------:R-:W-:Y:S04]  /*772b0*/  LDS.128 R4, [R9+0x5c0] ;  /* 0x0005c00009047984 */ /* 0x000fe80000000c00 */
[----:B------:R-:W0:Y:S04]  /*772c0*/  LDS.128 R8, [R9+0x5b0] ;  /* 0x0005b00009087984 */ /* 0x000e280000000c00 */
[----:B0-----:R0:W-:Y:S04]  /*772d0*/  STL.64 [R1+0x7c8], R8 ;  /* 0x0007c80801007387 */ /* 0x0011e80000100a00 */
[----:B0-----:R-:W3:Y:S04]  /*772e0*/  LDL R9, [R1+0x3b0] ;  /* 0x0003b00001097983 */ /* 0x001ee80000100800 */
[----:B--2---:R0:W-:Y:S04]  /*772f0*/  STL.64 [R1+0xf8], R24 ;  /* 0x0000f81801007387 */ /* 0x0041e80000100a00 */
[----:B-----5:R1:W-:Y:S04]  /*77300*/  STL.64 [R1+0xe8], R26 ;  /* 0x0000e81a01007387 */ /* 0x0203e80000100a00 */
[----:B------:R-:W-:Y:S04]  /*77310*/  STL.64 [R1+0xc8], R14 ;  /* 0x0000c80e01007387 */ /* 0x000fe80000100a00 */
[----:B0-----:R-:W2:Y:S04]  /*77320*/  LDL.LU R24, [R1+0x268] ;  /* 0x0002680001187983 */ /* 0x001ea80000300800 */
[----:B------:R-:W2:Y:S04]  /*77330*/  LDL.LU R25, [R1+0x26c] ;  /* 0x00026c0001197983 */ /* 0x000ea80000300800 */
[----:B-1----:R-:W4:Y:S04]  /*77340*/  LDL.LU R26, [R1+0x288] ;  /* 0x00028800011a7983 */ /* 0x002f280000300800 */
[----:B------:R-:W4:Y:S04]  /*77350*/  LDL.LU R27, [R1+0x28c] ;  /* 0x00028c00011b7983 */ /* 0x000f280000300800 */
[----:B------:R-:W-:Y:S04]  /*77360*/  STL.64 [R1+0xd0], R12 ;  /* 0x0000d00c01007387 */ /* 0x000fe80000100a00 */
[----:B------:R0:W-:Y:S04]  /*77370*/  STL.64 [R1+0xf0], R28 ;  /* 0x0000f01c01007387 */ /* 0x0001e80000100a00 */
[----:B------:R1:W-:Y:S04]  /*77380*/  STL.64 [R1+0xa8], R2 ;  /* 0x0000a80201007387 */ /* 0x0003e80000100a00 */
[----:B------:R5:W-:Y:S04]  /*77390*/  STL.64 [R1+0x7c0], R10 ;  /* 0x0007c00a01007387 */ /* 0x000be80000100a00 */
[----:B0-----:R-:W4:Y:S04]  /*773a0*/  LDL.LU R28, [R1+0x2a8] ;  /* 0x0002a800011c7983 */ /* 0x001f280000300800 */
[----:B------:R-:W4:Y:S04]  /*773b0*/  LDL.LU R29, [R1+0x2ac] ;  /* 0x0002ac00011d7983 */ /* 0x000f280000300800 */
[----:B-1----:R-:W4:Y:S04]  /*773c0*/  LDL.LU R2, [R1+0x2a0] ;  /* 0x0002a00001027983 */ /* 0x002f280000300800 */
[----:B------:R-:W4:Y:S04]  /*773d0*/  LDL.LU R3, [R1+0x2a4] ;  /* 0x0002a40001037983 */ /* 0x000f280000300800 */
[----:B-----5:R-:W5:Y:S04]  /*773e0*/  LDL.LU R10, [R1+0x280] ;  /* 0x00028000010a7983 */ /* 0x020f680000300800 */
[----:B------:R-:W5:Y:S04]  /*773f0*/  LDL.LU R11, [R1+0x284] ;  /* 0x00028400010b7983 */ /* 0x000f680000300800 */
[----:B------:R0:W-:Y:S04]  /*77400*/  STL.64 [R1+0x7d0], R6 ;  /* 0x0007d00601007387 */ /* 0x0001e80000100a00 */
[----:B------:R1:W-:Y:S04]  /*77410*/  STL.64 [R1+0x7d8], R4 ;  /* 0x0007d80401007387 */ /* 0x0003e80000100a00 */
[----:B------:R-:W5:Y:S04]  /*77420*/  LDL.LU R8, [R1+0x2f0] ;  /* 0x0002f00001087983 */ /* 0x000f680000300800 */
[----:B0-----:R-:W5:Y:S04]  /*77430*/  LDL.LU R6, [R1+0x258] ;  /* 0x0002580001067983 */ /* 0x001f680000300800 */
[----:B------:R-:W5:Y:S04]  /*77440*/  LDL.LU R7, [R1+0x25c] ;  /* 0x00025c0001077983 */ /* 0x000f680000300800 */
[----:B-1----:R-:W5:Y:S04]  /*77450*/  LDL.LU R4, [R1+0x250] ;  /* 0x0002500001047983 */ /* 0x002f680000300800 */
[----:B------:R-:W5:Y:S04]  /*77460*/  LDL.LU R5, [R1+0x254] ;  /* 0x0002540001057983 */ /* 0x000f680000300800 */
[----:B---3--:R-:W0:Y:S04]  /*77470*/  LDS.128 R16, [R9+0x590] ;  /* 0x0005900009107984 */ /* 0x008e280000000c00 */
[----:B------:R1:W3:Y:S04]  /*77480*/  LDS.128 R12, [R9+0x5a0] ;  /* 0x0005a000090c7984 */ /* 0x0002e80000000c00 */
[----:B-1----:R-:W5:Y:S04]  /*77490*/  LDL.LU R9, [R1+0x2f4] ;  /* 0x0002f40001097983 */ /* 0x002f680000300800 */
[----:B0-----:R0:W-:Y:S04]  /*774a0*/  STL.64 [R1+0x7a0], R18 ;  /* 0x0007a01201007387 */ /* 0x0011e80000100a00 */
[----:B------:R1:W-:Y:S04]  /*774b0*/  STL.64 [R1+0x7a8], R16 ;  /* 0x0007a81001007387 */ /* 0x0003e80000100a00 */
[----:B0-----:R-:W5:Y:S04]  /*774c0*/  LDL.LU R18, [R1+0x2b8] ;  /* 0x0002b80001127983 */ /* 0x001f680000300800 */
[----:B------:R-:W5:Y:S04]  /*774d0*/  LDL.LU R19, [R1+0x2bc] ;  /* 0x0002bc0001137983 */ /* 0x000f680000300800 */
[----:B-1----:R-:W5:Y:S04]  /*774e0*/  LDL.LU R17, [R1+0x3b0] ;  /* 0x0003b00001117983 */ /* 0x002f680000300800 */
[----:B--2---:R0:W-:Y:S04]  /*774f0*/  STL.64 [R1+0xd8], R24 ;  /* 0x0000d81801007387 */ /* 0x0041e80000100a00 */
[----:B---3--:R1:W-:Y:S04]  /*77500*/  STL.64 [R1+0x7b8], R12 ;  /* 0x0007b80c01007387 */ /* 0x0083e80000100a00 */
[----:B------:R2:W-:Y:S04]  /*77510*/  STL.64 [R1+0x7b0], R14 ;  /* 0x0007b00e01007387 */ /* 0x0005e80000100a00 */
[----:B0-----:R-:W3:Y:S04]  /*77520*/  LDL.LU R24, [R1+0x290] ;  /* 0x0002900001187983 */ /* 0x001ee80000300800 */
[----:B------:R-:W3:Y:S04]  /*77530*/  LDL.LU R25, [R1+0x294] ;  /* 0x0002940001197983 */ /* 0x000ee80000300800 */
[----:B-1----:R-:W3:Y:S04]  /*77540*/  LDL.LU R12, [R1+0x240] ;  /* 0x00024000010c7983 */ /* 0x002ee80000300800 */
[----:B------:R-:W3:Y:S04]  /*77550*/  LDL.LU R13, [R1+0x244] ;  /* 0x00024400010d7983 */ /* 0x000ee80000300800 */
[----:B--2---:R-:W2:Y:S04]  /*77560*/  LDL.LU R14, [R1+0x248] ;  /* 0x00024800010e7983 */ /* 0x004ea80000300800 */
[----:B------:R-:W2:Y:S04]  /*77570*/  LDL.LU R15, [R1+0x24c] ;  /* 0x00024c00010f7983 */ /* 0x000ea80000300800 */
[----:B----4-:R-:W-:Y:S04]  /*77580*/  STL.64 [R1+0xc0], R26 ;  /* 0x0000c01a01007387 */ /* 0x010fe80000100a00 */
[----:B------:R-:W-:Y:S04]  /*77590*/  STL.64 [R1+0x98], R28 ;  /* 0x0000981c01007387 */ /* 0x000fe80000100a00 */
[----:B------:R-:W-:Y:S04]  /*775a0*/  STL.64 [R1+0xa0], R2 ;  /* 0x0000a00201007387 */ /* 0x000fe80000100a00 */
[----:B-----5:R0:W-:Y:S04]  /*775b0*/  STL.64 [R1+0xb8], R10 ;  /* 0x0000b80a01007387 */ /* 0x0201e80000100a00 */
[----:B------:R-:W4:Y:S04]  /*775c0*/  LDL.LU R16, [R1+0x310] ;  /* 0x0003100001107983 */ /* 0x000f280000300800 */
[----:B0-----:R-:W5:Y:S04]  /*775d0*/  LDL.LU R10, [R1+0x2e8] ;  /* 0x0002e800010a7983 */ /* 0x001f680000300800 */
[----:B------:R-:W5:Y:S04]  /*775e0*/  LDL.LU R11, [R1+0x2ec] ;  /* 0x0002ec00010b7983 */ /* 0x000f680000300800 */
[----:B------:R0:W-:Y:S04]  /*775f0*/  STL.64 [R1+0x808], R18 ;  /* 0x0008081201007387 */ /* 0x0001e80000100a00 */
[----:B------:R-:W1:Y:S04]  /*77600*/  LDS.128 R20, [R17+0x580] ;  /* 0x0005800011147984 */ /* 0x000e680000000c00 */
[----:B------:R-:W-:Y:S04]  /*77610*/  LDS.64 R28, [R17+0x660] ;  /* 0x00066000111c7984 */ /* 0x000fe80000000a00 */
[----:B0-----:R-:W3:Y:S04]  /*77620*/  LDL.LU R18, [R1+0x2c0] ;  /* 0x0002c00001127983 */ /* 0x001ee80000300800 */
[----:B------:R-:W3:Y:S04]  /*77630*/  LDL.LU R19, [R1+0x2c4] ;  /* 0x0002c40001137983 */ /* 0x000ee80000300800 */
[----:B------:R-:W-:Y:S04]  /*77640*/  LDS.64 R2, [R17+0x568] ;  /* 0x0005680011027984 */ /* 0x000fe80000000a00 */
[----:B-1----:R0:W-:Y:S04]  /*77650*/  STL.64 [R1+0x798], R22 ;  /* 0x0007981601007387 */ /* 0x0021e80000100a00 */
[----:B0-----:R-:W2:Y:S04]  /*77660*/  LDL.LU R22, [R1+0x2c8] ;  /* 0x0002c80001167983 */ /* 0x001ea80000300800 */
[----:B------:R-:W2:Y:S04]  /*77670*/  LDL.LU R23, [R1+0x2cc] ;  /* 0x0002cc0001177983 */ /* 0x000ea80000300800 */
[----:B------:R0:W-:Y:S04]  /*77680*/  STL.64 [R1+0x7f0], R20 ;  /* 0x0007f01401007387 */ /* 0x0001e80000100a00 */
[----:B0-----:R-:W4:Y:S04]  /*77690*/  LDL.LU R20, [R1+0x2d0] ;  /* 0x0002d00001147983 */ /* 0x001f280000300800 */
[----:B------:R-:W4:Y:S04]  /*776a0*/  LDL.LU R21, [R1+0x2d4] ;  /* 0x0002d40001157983 */ /* 0x000f280000300800 */
[----:B---3--:R0:W-:Y:S04]  /*776b0*/  STL.64 [R1+0x88], R18 ;  /* 0x0000881201007387 */ /* 0x0081e80000100a00 */
[----:B0-----:R-:W3:Y:S04]  /*776c0*/  LDL.LU.64 R18, [R1+0x808] ;  /* 0x0008080001127983 */ /* 0x001ee80000300a00 */
[----:B--2---:R0:W-:Y:S04]  /*776d0*/  STL.64 [R1+0x800], R22 ;  /* 0x0008001601007387 */ /* 0x0041e80000100a00 */
[----:B0-----:R-:W2:Y:S04]  /*776e0*/  LDL.LU R22, [R1+0x238] ;  /* 0x0002380001167983 */ /* 0x001ea80000300800 */
[----:B------:R-:W2:Y:S04]  /*776f0*/  LDL.LU R23, [R1+0x23c] ;  /* 0x00023c0001177983 */ /* 0x000ea80000300800 */
[----:B------:R-:W-:Y:S04]  /*77700*/  STL.64 [R1+0xb0], R24 ;  /* 0x0000b01801007387 */ /* 0x000fe80000100a00 */
[----:B------:R-:W0:Y:S04]  /*77710*/  LDS.128 R24, [R17+0x570] ;  /* 0x0005700011187984 */ /* 0x000e280000000c00 */
[----:B----4-:R1:W-:Y:S04]  /*77720*/  STL.64 [R1+0x7f8], R20 ;  /* 0x0007f81401007387 */ /* 0x0103e80000100a00 */
[----:B------:R4:W-:Y:S04]  /*77730*/  STL.64 [R1+0x1a8], R12 ;  /* 0x0001a80c01007387 */ /* 0x0009e80000100a00 */
[----:B------:R5:W-:Y:S04]  /*77740*/  STL.64 [R1+0x1b0], R14 ;  /* 0x0001b00e01007387 */ /* 0x000be80000100a00 */
[----:B-1----:R-:W2:Y:S04]  /*77750*/  LDL.LU R20, [R1+0x230] ;  /* 0x0002300001147983 */ /* 0x002ea80000300800 */
[----:B------:R-:W2:Y:S04]  /*77760*/  LDL.LU R21, [R1+0x234] ;  /* 0x0002340001157983 */ /* 0x000ea80000300800 */
[----:B----4-:R-:W4:Y:S04]  /*77770*/  LDL.LU R12, [R1+0x300] ;  /* 0x00030000010c7983 */ /* 0x010f280000300800 */
[----:B------:R-:W4:Y:S04]  /*77780*/  LDL.LU R13, [R1+0x304] ;  /* 0x00030400010d7983 */ /* 0x000f280000300800 */
[----:B-----5:R-:W5:Y:S04]  /*77790*/  LDL.LU R14, [R1+0x2f8] ;  /* 0x0002f800010e7983 */ /* 0x020f680000300800 */
[----:B------:R-:W5:Y:S04]  /*777a0*/  LDL.LU R15, [R1+0x2fc] ;  /* 0x0002fc00010f7983 */ /* 0x000f680000300800 */
[----:B0-----:R0:W-:Y:S02]  /*777b0*/  STL.64 [R1+0x7e8], R26 ;  /* 0x0007e81a01007387 */ /* 0x0011e40000100a00 */
[----:B0-----:R-:W-:-:S02]  /*777c0*/  IMAD.MOV.U32 R27, RZ, RZ, R0 ;  /* 0x000000ffff1b7224 */ /* 0x001fc400078e0000 */
[----:B------:R0:W-:Y:S04]  /*777d0*/  STL.64 [R1+0x1c0], R6 ;  /* 0x0001c00601007387 */ /* 0x0001e80000100a00 */
[----:B------:R-:W-:Y:S04]  /*777e0*/  LDS R0, [R17+0x558] ;  /* 0x0005580011007984 */ /* 0x000fe80000000800 */
[----:B------:R1:W-:Y:S04]  /*777f0*/  STL.64 [R1+0x1b8], R4 ;  /* 0x0001b80401007387 */ /* 0x0003e80000100a00 */
[----:B0-----:R-:W5:Y:S04]  /*77800*/  LDL.LU R6, [R1+0x2d8] ;  /* 0x0002d80001067983 */ /* 0x001f680000300800 */
[----:B------:R-:W5:Y:S04]  /*77810*/  LDL.LU R7, [R1+0x2dc] ;  /* 0x0002dc0001077983 */ /* 0x000f680000300800 */
[----:B-1----:R-:W5:Y:S04]  /*77820*/  LDL.LU R4, [R1+0x2e0] ;  /* 0x0002e00001047983 */ /* 0x002f680000300800 */
[----:B------:R-:W5:Y:S04]  /*77830*/  LDL.LU R5, [R1+0x2e4] ;  /* 0x0002e40001057983 */ /* 0x000f680000300800 */
[----:B---3--:R-:W-:Y:S04]  /*77840*/  STL.64 [R1+0x90], R18 ;  /* 0x0000901201007387 */ /* 0x008fe80000100a00 */
[----:B------:R-:W0:Y:S04]  /*77850*/  LDS.64 R18, [R17+0x560] ;  /* 0x0005600011127984 */ /* 0x000e280000000a00 */
[----:B--2---:R1:W-:Y:S04]  /*77860*/  STL.64 [R1+0x1a0], R22 ;  /* 0x0001a01601007387 */ /* 0x0043e80000100a00 */
[----:B0-----:R0:W-:Y:S04]  /*77870*/  STL.64 [R1+0x2b8], R18 ;  /* 0x0002b81201007387 */ /* 0x0011e80000100a00 */
[----:B------:R-:W2:Y:S04]  /*77880*/  LDL.LU R17, [R1+0x314] ;  /* 0x0003140001117983 */ /* 0x000ea80000300800 */
[----:B-1----:R-:W3:Y:S04]  /*77890*/  LDL.LU.64 R22, [R1+0x800] ;  /* 0x0008000001167983 */ /* 0x002ee80000300a00 */
[----:B0-----:R-:W3:Y:S04]  /*778a0*/  LDL.LU R18, [R1+0x308] ;  /* 0x0003080001127983 */ /* 0x001ee80000300800 */
[----:B------:R-:W3:Y:S04]  /*778b0*/  LDL.LU R19, [R1+0x30c] ;  /* 0x00030c0001137983 */ /* 0x000ee80000300800 */
[----:B------:R0:W-:Y:S04]  /*778c0*/  STL.64 [R1+0x58], R8 ;  /* 0x0000580801007387 */ /* 0x0001e80000100a00 */
[----:B------:R1:W-:Y:S04]  /*778d0*/  STL.64 [R1+0x7e0], R24 ;  /* 0x0007e01801007387 */ /* 0x0003e80000100a00 */
[----:B------:R1:W-:Y:S04]  /*778e0*/  STL.64 [R1+0x198], R20 ;  /* 0x0001981401007387 */ /* 0x0003e80000100a00 */
[----:B0-----:R-:W3:Y:S04]  /*778f0*/  LDL.LU.64 R8, [R1+0x7c8] ;  /* 0x0007c80001087983 */ /* 0x001ee80000300a00 */
[----:B------:R0:W-:Y:S04]  /*77900*/  STL.64 [R1+0x60], R10 ;  /* 0x0000600a01007387 */ /* 0x0001e80000100a00 */
[----:B----4-:R4:W-:Y:S04]  /*77910*/  STL.64 [R1+0x48], R12 ;  /* 0x0000480c01007387 */ /* 0x0109e80000100a00 */
[----:B-----5:R5:W-:Y:S04]  /*77920*/  STL.64 [R1+0x50], R14 ;  /* 0x0000500e01007387 */ /* 0x020be80000100a00 */
[----:B-1----:R-:W3:Y:S04]  /*77930*/  LDL.LU R24, [R1+0x220] ;  /* 0x0002200001187983 */ /* 0x002ee80000300800 */
[----:B------:R-:W3:Y:S04]  /*77940*/  LDL.LU R25, [R1+0x224] ;  /* 0x0002240001197983 */ /* 0x000ee80000300800 */
[----:B------:R-:W3:Y:S04]  /*77950*/  LDL.LU R26, [R1+0x228] ;  /* 0x00022800011a7983 */ /* 0x000ee80000300800 */
[----:B------:R-:W3:Y:S04]  /*77960*/  LDL.LU.64 R20, [R1+0x7f8] ;  /* 0x0007f80001147983 */ /* 0x000ee80000300a00 */
[----:B0-----:R-:W3:Y:S04]  /*77970*/  LDL.LU.64 R10, [R1+0x7c0] ;  /* 0x0007c000010a7983 */ /* 0x001ee80000300a00 */
[----:B----4-:R-:W4:Y:S04]  /*77980*/  LDL.LU.64 R12, [R1+0x7b8] ;  /* 0x0007b800010c7983 */ /* 0x010f280000300a00 */
[----:B-----5:R-:W5:Y:S04]  /*77990*/  LDL.LU.64 R14, [R1+0x7b0] ;  /* 0x0007b000010e7983 */ /* 0x020f680000300a00 */
[----:B------:R0:W-:Y:S04]  /*779a0*/  STL.64 [R1+0x70], R6 ;  /* 0x0000700601007387 */ /* 0x0001e80000100a00 */
[----:B------:R1:W-:Y:S04]  /*779b0*/  STL.64 [R1+0x68], R4 ;  /* 0x0000680401007387 */ /* 0x0003e80000100a00 */
[----:B0-----:R-:W5:Y:S04]  /*779c0*/  LDL.LU.64 R6, [R1+0x7d0] ;  /* 0x0007d00001067983 */ /* 0x001f680000300a00 */
[----:B-1----:R-:W5:Y:S04]  /*779d0*/  LDL.LU.64 R4, [R1+0x7d8] ;  /* 0x0007d80001047983 */ /* 0x002f680000300a00 */
[----:B--2---:R-:W-:Y:S04]  /*779e0*/  STL.64 [R1+0x38], R16 ;  /* 0x0000381001007387 */ /* 0x004fe80000100a00 */
[----:B---3--:R0:W-:Y:S04]  /*779f0*/  STL.64 [R1+0x80], R22 ;  /* 0x0000801601007387 */ /* 0x0081e80000100a00 */
[----:B------:R1:W-:Y:S04]  /*77a00*/  STL.64 [R1+0x40], R18 ;  /* 0x0000401201007387 */ /* 0x0003e80000100a00 */
[----:B0-----:R-:W2:Y:S04]  /*77a10*/  LDL.LU R22, [R1+0x320] ;  /* 0x0003200001167983 */ /* 0x001ea80000300800 */
[----:B------:R-:W2:Y:S04]  /*77a20*/  LDL.LU R23, [R1+0x324] ;  /* 0x0003240001177983 */ /* 0x000ea80000300800 */
[----:B------:R-:W3:Y:S04]  /*77a30*/  LDL.LU.64 R16, [R1+0x7a8] ;  /* 0x0007a80001107983 */ /* 0x000ee80000300a00 */
[----:B-1----:R-:W3:Y:S04]  /*77a40*/  LDL.LU.64 R18, [R1+0x7a0] ;  /* 0x0007a00001127983 */ /* 0x002ee80000300a00 */
[----:B------:R0:W-:Y:S04]  /*77a50*/  STL.64 [R1+0x168], R8 ;  /* 0x0001680801007387 */ /* 0x0001e80000100a00 */
[----:B0-----:R-:W3:Y:S04]  /*77a60*/  LDL R9, [R1+0x348] ;  /* 0x0003480001097983 */ /* 0x001ee80000100800 */
[----:B------:R-:W-:Y:S04]  /*77a70*/  STL.64 [R1+0x188], R24 ;  /* 0x0001881801007387 */ /* 0x000fe80000100a00 */
[----:B------:R-:W-:Y:S04]  /*77a80*/  STL.64 [R1+0x190], R26 ;  /* 0x0001901a01007387 */ /* 0x000fe80000100a00 */
[----:B------:R0:W-:Y:S04]  /*77a90*/  STL.64 [R1+0x78], R20 ;  /* 0x0000781401007387 */ /* 0x0001e80000100a00 */
[----:B------:R1:W-:Y:S04]  /*77aa0*/  STL.64 [R1+0x170], R10 ;  /* 0x0001700a01007387 */ /* 0x0003e80000100a00 */
[----:B----4-:R4:W-:Y:S04]  /*77ab0*/  STL.64 [R1+0x158], R12 ;  /* 0x0001580c01007387 */ /* 0x0109e80000100a00 */
[----:B-----5:R5:W-:Y:S04]  /*77ac0*/  STL.64 [R1+0x160], R14 ;  /* 0x0001600e01007387 */ /* 0x020be80000100a00 */
[----:B0-----:R-:W3:Y:S04]  /*77ad0*/  LDL.LU.64 R20, [R1+0x7f0] ;  /* 0x0007f00001147983 */ /* 0x001ee80000300a00 */
[----:B------:R-:W3:Y:S04]  /*77ae0*/  LDL.LU.64 R26, [R1+0x7e8] ;  /* 0x0007e800011a7983 */ /* 0x000ee80000300a00 */
[----:B------:R-:W3:Y:S04]  /*77af0*/  LDL.LU.64 R24, [R1+0x7e0] ;  /* 0x0007e00001187983 */ /* 0x000ee80000300a00 */
[----:B-1----:R-:W3:Y:S04]  /*77b00*/  LDL.LU R10, [R1+0x2b0] ;  /* 0x0002b000010a7983 */ /* 0x002ee80000300800 */
[----:B------:R-:W3:Y:S04]  /*77b10*/  LDL.LU R11, [R1+0x2b4] ;  /* 0x0002b400010b7983 */ /* 0x000ee80000300800 */
[----:B----4-:R-:W4:Y:S04]  /*77b20*/  LDL.LU R12, [R1+0x338] ;  /* 0x00033800010c7983 */ /* 0x010f280000300800 */
[----:B------:R-:W4:Y:S04]  /*77b30*/  LDL.LU R13, [R1+0x33c] ;  /* 0x00033c00010d7983 */ /* 0x000f280000300800 */
[----:B-----5:R-:W5:Y:S04]  /*77b40*/  LDL.LU R14, [R1+0x328] ;  /* 0x00032800010e7983 */ /* 0x020f680000300800 */
[----:B------:R-:W5:Y:S04]  /*77b50*/  LDL.LU R15, [R1+0x32c] ;  /* 0x00032c00010f7983 */ /* 0x000f680000300800 */
[----:B------:R0:W-:Y:S04]  /*77b60*/  STL.64 [R1+0x180], R6 ;  /* 0x0001800601007387 */ /* 0x0001e80000100a00 */
[----:B------:R1:W-:Y:S04]  /*77b70*/  STL.64 [R1+0x178], R4 ;  /* 0x0001780401007387 */ /* 0x0003e80000100a00 */
[----:B0-----:R-:W5:Y:S04]  /*77b80*/  LDL.64 R6, [R1+0x340] ;  /* 0x0003400001067983 */ /* 0x001f680000100a00 */
[----:B-1----:R-:W5:Y:S04]  /*77b90*/  LDL.64 R4, [R1+0x2b8] ;  /* 0x0002b80001047983 */ /* 0x002f680000100a00 */
[----:B--2---:R0:W-:Y:S04]  /*77ba0*/  STL.64 [R1+0x28], R22 ;  /* 0x0000281601007387 */ /* 0x0041e80000100a00 */
[----:B---3--:R1:W-:Y:S04]  /*77bb0*/  STL.64 [R1+0x148], R16 ;  /* 0x0001481001007387 */ /* 0x0083e80000100a00 */
[----:B------:R2:W-:Y:S04]  /*77bc0*/  STL.64 [R1+0x150], R18 ;  /* 0x0001501201007387 */ /* 0x0005e80000100a00 */
[----:B0-----:R-:W3:Y:S04]  /*77bd0*/  LDL.LU.64 R22, [R1+0x798] ;  /* 0x0007980001167983 */ /* 0x001ee80000300a00 */
[----:B-1----:R-:W3:Y:S04]  /*77be0*/  LDL.LU R16, [R1+0x330] ;  /* 0x0003300001107983 */ /* 0x002ee80000300800 */
[----:B------:R-:W3:Y:S04]  /*77bf0*/  LDL.LU R17, [R1+0x334] ;  /* 0x0003340001117983 */ /* 0x000ee80000300800 */
[----:B--2---:R-:W2:Y:S04]  /*77c00*/  LDL.LU R18, [R1+0x318] ;  /* 0x0003180001127983 */ /* 0x004ea80000300800 */
[----:B------:R-:W2:Y:S04]  /*77c10*/  LDL.LU R19, [R1+0x31c] ;  /* 0x00031c0001137983 */ /* 0x000ea80000300800 */
[----:B------:R-:W-:Y:S04]  /*77c20*/  STL [R1+0x110], R9 ;  /* 0x0001100901007387 */ /* 0x000fe80000100800 */
[----:B------:R-:W-:Y:S04]  /*77c30*/  STL.64 [R1+0x218], R28 ;  /* 0x0002181c01007387 */ /* 0x000fe80000100a00 */
[----:B------:R-:W-:Y:S04]  /*77c40*/  STL.64 [R1+0x120], R2 ;  /* 0x0001200201007387 */ /* 0x000fe80000100a00 */
[----:B------:R-:W-:Y:S04]  /*77c50*/  STL [R1], R9 ;  /* 0x0000000901007387 */ /* 0x000fe80000100800 */
[----:B------:R-:W-:Y:S04]  /*77c60*/  STL [R1+0x110], R0 ;  /* 0x0001100001007387 */ /* 0x000fe80000100800 */
[----:B------:R-:W-:Y:S04]  /*77c70*/  STL.64 [R1+0x138], R20 ;  /* 0x0001381401007387 */ /* 0x000fe80000100a00 */
[----:B------:R-:W-:Y:S04]  /*77c80*/  STL.64 [R1+0x130], R26 ;  /* 0x0001301a01007387 */ /* 0x000fe80000100a00 */
[----:B------:R-:W-:Y:S04]  /*77c90*/  STL.64 [R1+0x128], R24 ;  /* 0x0001281801007387 */ /* 0x000fe80000100a00 */
[----:B------:R-:W-:Y:S04]  /*77ca0*/  STL.64 [R1+0x108], R10 ;  /* 0x0001080a01007387 */ /* 0x000fe80000100a00 */
[----:B----4-:R-:W-:Y:S04]  /*77cb0*/  STL.64 [R1+0x10], R12 ;  /* 0x0000100c01007387 */ /* 0x010fe80000100a00 */
[----:B-----5:R-:W-:Y:S01]  /*77cc0*/  STL.64 [R1+0x20], R14 ;  /* 0x0000200e01007387 */ /* 0x020fe20000100a00 */
[----:B------:R-:W-:Y:S03]  /*77cd0*/  BSSY.RECONVERGENT B1, `(.L_x_221) ;  /* 0x000000f000017945 */ /* 0x000fe60003800200 */
[----:B------:R-:W-:Y:S04]  /*77ce0*/  STL.64 [R1+0x118], R6 ;  /* 0x0001180601007387 */ /* 0x000fe80000100a00 */
[----:B------:R0:W-:Y:S04]  /*77cf0*/  STL.64 [R1+0x8], R6 ;  /* 0x0000080601007387 */ /* 0x0001e80000100a00 */
[----:B------:R1:W-:Y:S01]  /*77d00*/  STL.64 [R1+0x118], R4 ;  /* 0x0001180401007387 */ /* 0x0003e20000100a00 */
[----:B0-----:R-:W-:Y:S01]  /*77d10*/  IMAD.MOV.U32 R6, RZ, RZ, RZ ;  /* 0x000000ffff067224 */ /* 0x001fe200078e00ff */
[----:B-1----:R-:W-:-:S02]  /*77d20*/  PRMT R4, R2, 0x7770, RZ ;  /* 0x0000777002047816 */ /* 0x002fc400000000ff */
[----:B---3--:R0:W-:Y:S04]  /*77d30*/  STL.64 [R1+0x140], R22 ;  /* 0x0001401601007387 */ /* 0x0081e80000100a00 */
[----:B------:R0:W-:Y:S04]  /*77d40*/  STL.64 [R1+0x18], R16 ;  /* 0x0000181001007387 */ /* 0x0001e80000100a00 */
[----:B--2---:R0:W-:Y:S02]  /*77d50*/  STL.64 [R1+0x30], R18 ;  /* 0x0000301201007387 */ /* 0x0041e40000100a00 */
.L_x_222:
[----:B------:R-:W-:-:S05]  /*77d60*/  IMAD.IADD R3, R1, 0x1, R6 ;  /* 0x0000000101037824 */ /* 0x000fca00078e0206 */
[----:B------:R-:W2:Y:S02]  /*77d70*/  LDL.U8 R2, [R3+0x10] ;  /* 0x0000100003027983 */ /* 0x000ea40000100000 */
[----:B--2---:R-:W-:Y:S01]  /*77d80*/  ISETP.NE.AND P1, PT, R2, RZ, PT ;  /* 0x000000ff0200720c */ /* 0x004fe20003f25270 */
[----:B------:R-:W-:Y:S02]  /*77d90*/  IMAD.MOV.U32 R2, RZ, RZ, R6 ;  /* 0x000000ffff027224 */ /* 0x000fe400078e0006 */
[----:B------:R-:W-:-:S10]  /*77da0*/  VIADD R6, R6, 0x1 ;  /* 0x0000000106067836 */ /* 0x000fd40000000000 */
[----:B------:R-:W-:Y:S05]  /*77db0*/  @P1 BRA `(.L_x_222) ;  /* 0xfffffffc00e81947 */ /* 0x000fea000383ffff */
[----:B------:R-:W-:Y:S05]  /*77dc0*/  BSYNC.RECONVERGENT B1 ;  /* 0x0000000000017941 */ /* 0x000fea0003800200 */
.L_x_221:
[----:B------:R-:W-:-:S13]  /*77dd0*/  LOP3.LUT P1, RZ, R4, 0xff, RZ, 0xc0, !PT ;  /* 0x000000ff04ff7812 */ /* 0x000fda000782c0ff */
[----:B------:R-:W-:Y:S05]  /*77de0*/  @!P1 BRA `(.L_x_223) ;  /* 0x00000000002c9947 */ /* 0x000fea0003800000 */
[----:B------:R-:W-:Y:S01]  /*77df0*/  BSSY.RECONVERGENT B1, `(.L_x_223) ;  /* 0x000000a000017945 */ /* 0x000fe20003800200 */
[----:B------:R-:W-:-:S07]  /*77e00*/  IMAD.MOV.U32 R6, RZ, RZ, RZ ;  /* 0x000000ffff067224 */ /* 0x000fce00078e00ff */
.L_x_224:
        /* <DEDUP_REMOVED lines=9> */
.L_x_223:
[----:B------:R-:W-:-:S05]  /*77ea0*/  IMAD.IADD R2, R1, 0x1, R2 ;  /* 0x0000000101027824 */ /* 0x000fca00078e0202 */
[----:B------:R1:W-:Y:S04]  /*77eb0*/  STL.U8 [R2+0x10], RZ ;  /* 0x000010ff02007387 */ /* 0x0003e80000100000 */
[----:B0-----:R-:W2:Y:S04]  /*77ec0*/  LDL.64 R18, [R1+0x18] ;  /* 0x0000180001127983 */ /* 0x001ea80000100a00 */
[----:B-1----:R-:W3:Y:S04]  /*77ed0*/  LDL.64 R2, [R1+0x30] ;  /* 0x0000300001027983 */ /* 0x002ee80000100a00 */
        /* <DEDUP_REMOVED lines=12> */
[----:B---3--:R0:W-:Y:S04]  /*77fa0*/  STL.64 [R1+0x288], R2 ;  /* 0x0002880201007387 */ /* 0x0081e80000100a00 */
[----:B0-----:R-:W3:Y:S04]  /*77fb0*/  LDL.64 R2, [R1+0xa0] ;  /* 0x0000a00001027983 */ /* 0x001ee80000100a00 */
[----:B--2---:R-:W-:Y:S04]  /*77fc0*/  STL.64 [R1+0x2a0], R18 ;  /* 0x0002a01201007387 */ /* 0x004fe80000100a00 */
[----:B----4-:R-:W-:Y:S04]  /*77fd0*/  STL.64 [R1+0x298], R20 ;  /* 0x0002981401007387 */ /* 0x010fe80000100a00 */
[----:B------:R0:W-:Y:S04]  /*77fe0*/  STL.64 [R1+0x268], R10 ;  /* 0x0002680a01007387 */ /* 0x0001e80000100a00 */
[----:B------:R1:W-:Y:S04]  /*77ff0*/  STL.64 [R1+0x278], R6 ;  /* 0x0002780601007387 */ /* 0x0003e80000100a00 */
[----:B------:R2:W-:Y:S04]  /*78000*/  STL.64 [R1+0x270], R8 ;  /* 0x0002700801007387 */ /* 0x0005e80000100a00 */
[----:B0-----:R-:W4:Y:S04]  /*78010*/  LDL.64 R10, [R1+0xc0] ;  /* 0x0000c000010a7983 */ /* 0x001f280000100a00 */
[----:B-1----:R-:W4:Y:S04]  /*78020*/  LDL.64 R6, [R1+0xb0] ;  /* 0x0000b00001067983 */ /* 0x002f280000100a00 */
        /* <DEDUP_REMOVED lines=19> */
[----:B---3--:R0:W-:Y:S04]  /*78160*/  STL [R1+0xbe0], R2 ;  /* 0x000be00201007387 */ /* 0x0081e80000100800 */
[----:B------:R1:W-:Y:S04]  /*78170*/  STL [R1+0xbdc], R3 ;  /* 0x000bdc0301007387 */ /* 0x0003e80000100800 */
[----:B0-----:R-:W3:Y:S04]  /*78180*/  LDL.LU R2, [R1+0x298] ;  /* 0x0002980001027983 */ /* 0x001ee80000300800 */
[----:B-1----:R-:W3:Y:S04]  /*78190*/  LDL.LU R3, [R1+0x2a4] ;  /* 0x0002a40001037983 */ /* 0x002ee80000300800 */
[----:B----4-:R-:W-:Y:S04]  /*781a0*/  STL [R1+0xbfc], R10 ;  /* 0x000bfc0a01007387 */ /* 0x010fe80000100800 */
[----:B------:R0:W-:Y:S04]  /*781b0*/  STL [R1+0xbf8], R11 ;  /* 0x000bf80b01007387 */ /* 0x0001e80000100800 */
[----:B0-----:R-:W4:Y:S04]  /*781c0*/  LDL.LU.64 R10, [R1+0x340] ;  /* 0x00034000010a7983 */ /* 0x001f280000300a00 */
[----:B------:R0:W-:Y:S04]  /*781d0*/  STL [R1+0xbe8], R7 ;  /* 0x000be80701007387 */ /* 0x0001e80000100800 */
[----:B0-----:R-:W4:Y:S04]  /*781e0*/  LDL.LU R7, [R1+0x348] ;  /* 0x0003480001077983 */ /* 0x001f280000300800 */
[----:B------:R0:W-:Y:S04]  /*781f0*/  STL [R1+0xbec], R6 ;  /* 0x000bec0601007387 */ /* 0x0001e80000100800 */
[----:B0-----:R-:W4:Y:S04]  /*78200*/  LDL.LU R6, [R1+0x2a8] ;  /* 0x0002a80001067983 */ /* 0x001f280000300800 */
[----:B---3--:R0:W-:Y:S04]  /*78210*/  STL.64 [R1+0xc00], R2 ;  /* 0x000c000201007387 */ /* 0x0081e80000100a00 */
[----:B0-----:R-:W3:Y:S04]  /*78220*/  LDL.LU.64 R2, [R1+0x2b8] ;  /* 0x0002b80001027983 */ /* 0x001ee80000300a00 */
[----:B--2---:R0:W-:Y:S04]  /*78230*/  STL [R1+0xbf4], R8 ;  /* 0x000bf40801007387 */ /* 0x0041e80000100800 */
[----:B0-----:R-:W2:Y:S04]  /*78240*/  LDL.LU R8, [R1+0x2ac] ;  /* 0x0002ac0001087983 */ /* 0x001ea80000300800 */
[----:B------:R0:W-:Y:S04]  /*78250*/  STL [R1+0xbe4], R4 ;  /* 0x000be40401007387 */ /* 0x0001e80000100800 */
[----:B0-----:R-:W2:Y:S04]  /*78260*/  LDL.LU R4, [R1+0x2a0] ;  /* 0x0002a00001047983 */ /* 0x001ea80000300800 */
[----:B------:R0:W-:Y:S04]  /*78270*/  STL [R1+0xbd8], R5 ;  /* 0x000bd80501007387 */ /* 0x0001e80000100800 */
[----:B0-----:R-:W2:Y:S04]  /*78280*/  LDL.LU R5, [R1+0x29c] ;  /* 0x00029c0001057983 */ /* 0x001ea80000300800 */
[----:B------:R4:W-:Y:S02]  /*78290*/  STL [R1+0xbf0], R9 ;  /* 0x000bf00901007387 */ /* 0x0009e40000100800 */
[----:B----4-:R-:W-:-:S02]  /*782a0*/  IMAD.IADD R9, R7, 0x1, R0 ;  /* 0x0000000107097824 */ /* 0x010fc400078e0200 */
[----:B------:R-:W4:Y:S01]  /*782b0*/  LDL.LU R7, [R1+0x290] ;  /* 0x0002900001077983 */ /* 0x000f220000300800 */
[----:B------:R-:W-:-:S03]  /*782c0*/  PRMT R0, R6, 0x7770, RZ ;  /* 0x0000777006007816 */ /* 0x000fc600000000ff */
[----:B------:R0:W-:Y:S01]  /*782d0*/  STL [R1+0x684], R9 ;  /* 0x0006840901007387 */ /* 0x0001e20000100800 */
[----:B---3--:R-:W-:-:S03]  /*782e0*/  DADD R10, R10, R2 ;  /* 0x000000000a0a7229 */ /* 0x008fc60000000002 */
[----:B------:R-:W3:Y:S01]  /*782f0*/  LDL.LU.64 R2, [R1+0xc00] ;  /* 0x000c000001027983 */ /* 0x000ee20000300a00 */
[----:B0-----:R-:W-:-:S03]  /*78300*/  PRMT R9, R6, 0x7772, RZ ;  /* 0x0000777206097816 */ /* 0x001fc600000000ff */
[----:B------:R0:W-:Y:S02]  /*78310*/  STL.64 [R1+0x5b8], R10 ;  /* 0x0005b80a01007387 */ /* 0x0001e40000100a00 */
[C---:B0-----:R-:W-:Y:S02]  /*78320*/  PRMT R11, R6.reuse, 0x7771, RZ ;  /* 0x00007771060b7816 */ /* 0x041fe400000000ff */
[----:B------:R-:W-:Y:S02]  /*78330*/  PRMT R10, R6, 0x7773, RZ ;  /* 0x00007773060a7816 */ /* 0x000fe400000000ff */
[----:B------:R-:W4:Y:S04]  /*78340*/  LDL.LU R6, [R1+0x294] ;  /* 0x0002940001067983 */ /* 0x000f280000300800 */
        /* <DEDUP_REMOVED lines=188> */
[----:B0-----:R-:W4:Y:S01]  /*78f10*/  LDL.LU R8, [R1+0x238] ;  /* 0x0002380001087983 */ /* 0x001f220000300800 */
        /* <DEDUP_REMOVED lines=116> */
[----:B----4-:R-:W-:-:S05]  /*79660*/  PRMT R3, R5, 0x7770, RZ ;  /* 0x0000777005037816 */ /* 0x010fca00000000ff */
        /* <DEDUP_REMOVED lines=1532> */
[----:B--2---:R0:W-:Y:S01]  /*7f630*/  STL.S16 [R1+0x58c], R29 ;  /* 0x00058c1d01007387 */ /* 0x0041e20000100600 */
[----:B------:R-:W-:Y:S05]  /*7f640*/  BRA `(.L_x_204) ;  /* 0x000011b800047947 */ /* 0x000fea0003800000 */
.L_x_166:
[----:B-----5:R1:W-:Y:S04]  /*7f650*/  STL [R1+0x8b0], R17 ;  /* 0x0008b01101007387 */ /* 0x0203e80000100800 */
[----:B------:R2:W-:Y:S04]  /*7f660*/  STL [R1+0x8b8], R23 ;  /* 0x0008b81701007387 */ /* 0x0005e80000100800 */
[----:B-1----:R-:W3:Y:S04]  /*7f670*/  LDL R17, [R1+0x33c] ;  /* 0x00033c0001117983 */ /* 0x002ee80000100800 */
[----:B------:R1:W-:Y:S04]  /*7f680*/  STL [R1+0x8ac], R14 ;  /* 0x0008ac0e01007387 */ /* 0x0003e80000100800 */
[----:B--2---:R-:W2:Y:S04]  /*7f690*/  LDL R23, [R1+0x348] ;  /* 0x0003480001177983 */ /* 0x004ea80000100800 */
[----:B------:R-:W-:Y:S04]  /*7f6a0*/  STL [R1+0x8b4], R20 ;  /* 0x0008b41401007387 */ /* 0x000fe80000100800 */
[----:B-1----:R-:W4:Y:S04]  /*7f6b0*/  LDL R14, [R1+0x344] ;  /* 0x00034400010e7983 */ /* 0x002f280000100800 */
[----:B------:R1:W-:Y:S02]  /*7f6c0*/  STL [R1+0x8a0], R5 ;  /* 0x0008a00501007387 */ /* 0x0003e40000100800 */
[----:B-1----:R-:W-:-:S02]  /*7f6d0*/  LOP3.LUT R5, R28, 0xff, RZ, 0xc0, !PT ;  /* 0x000000ff1c057812 */ /* 0x002fc400078ec0ff */
[----:B------:R1:W-:Y:S04]  /*7f6e0*/  STL [R1+0x8a4], R8 ;  /* 0x0008a40801007387 */ /* 0x0003e80000100800 */
[----:B------:R0:W-:Y:S04]  /*7f6f0*/  STL [R1+0x794], R28 ;  /* 0x0007941c01007387 */ /* 0x0001e80000100800 */
[----:B-1----:R-:W2:Y:S04]  /*7f700*/  LDL R8, [R1+0x34c] ;  /* 0x00034c0001087983 */ /* 0x002ea80000100800 */
[----:B0-----:R-:W2:Y:S01]  /*7f710*/  LDL R28, [R1+0x350] ;  /* 0x00035000011c7983 */ /* 0x001ea20000100800 */
[----:B---3--:R-:W-:-:S03]  /*7f720*/  PRMT R17, R17, 0x7604, R5 ;  /* 0x0000760411117816 */ /* 0x008fc60000000005 */
[----:B------:R-:W3:Y:S01]  /*7f730*/  LDL R5, [R1+0x354] ;  /* 0x0003540001057983 */ /* 0x000ee20000100800 */
[----:B------:R-:W-:Y:S02]  /*7f740*/  IMAD.U32 R20, R27, 0x10000, RZ ;  /* 0x000100001b147824 */ /* 0x000fe400078e00ff */
[----:B------:R-:W-:Y:S01]  /*7f750*/  IMAD.U32 R29, R24, 0x10000, RZ ;  /* 0x00010000181d7824 */ /* 0x000fe200078e00ff */
[----:B------:R0:W-:Y:S04]  /*7f760*/  STL [R1+0x8a8], R11 ;  /* 0x0008a80b01007387 */ /* 0x0001e80000100800 */
[----:B------:R1:W-:Y:S04]  /*7f770*/  STL [R1+0x798], R27 ;  /* 0x0007981b01007387 */ /* 0x0003e80000100800 */
[----:B------:R4:W-:Y:S01]  /*7f780*/  STL [R1+0x89c], R2 ;  /* 0x00089c0201007387 */ /* 0x0009e20000100800 */
[----:B0-----:R-:W-:Y:S01]  /*7f790*/  LOP3.LUT R11, R25, 0xff, RZ, 0xc0, !PT ;  /* 0x000000ff190b7812 */ /* 0x001fe200078ec0ff */
[----:B-1----:R-:W-:-:S03]  /*7f7a0*/  IMAD.U32 R27, R21, 0x10000, RZ ;  /* 0x00010000151b7824 */ /* 0x002fc600078e00ff */
[----:B----4-:R-:W-:Y:S02]  /*7f7b0*/  PRMT R11, R14, 0x7604, R11 ;  /* 0x000076040e0b7816 */ /* 0x010fe4000000000b */
[----:B------:R-:W-:Y:S02]  /*7f7c0*/  LOP3.LUT R2, R22, 0xff, RZ, 0xc0, !PT ;  /* 0x000000ff16027812 */ /* 0x000fe400078ec0ff */
[----:B------:R-:W-:Y:S02]  /*7f7d0*/  LOP3.LUT R14, R29, 0xff0000, RZ, 0xc0, !PT ;  /* 0x00ff00001d0e7812 */ /* 0x000fe400078ec0ff */
[----:B------:R-:W-:Y:S02]  /*7f7e0*/  LOP3.LUT R20, R20, 0xff0000, RZ, 0xc0, !PT ;  /* 0x00ff000014147812 */ /* 0x000fe400078ec0ff */
[----:B--2---:R-:W-:Y:S02]  /*7f7f0*/  PRMT R2, R23, 0x7604, R2 ;  /* 0x0000760417027816 */ /* 0x004fe40000000002 */
[----:B------:R-:W-:Y:S01]  /*7f800*/  LOP3.LUT R29, R27, 0xff0000, RZ, 0xc0, !PT ;  /* 0x00ff00001b1d7812 */ /* 0x000fe200078ec0ff */
[----:B------:R-:W-:Y:S01]  /*7f810*/  IMAD.IADD R14, R11, 0x1, R14 ;  /* 0x000000010b0e7824 */ /* 0x000fe200078e020e */
[----:B------:R-:W2:Y:S01]  /*7f820*/  LDL R23, [R1+0x358] ;  /* 0x0003580001177983 */ /* 0x000ea20000100800 */
[----:B------:R-:W-:-:S02]  /*7f830*/  IMAD.IADD R17, R17, 0x1, R20 ;  /* 0x0000000111117824 */ /* 0x000fc400078e0214 */
[----:B------:R-:W-:Y:S01]  /*7f840*/  IMAD.IADD R11, R2, 0x1, R29 ;  /* 0x00000001020b7824 */ /* 0x000fe200078e021d */
[----:B------:R-:W-:Y:S01]  /*7f850*/  LOP3.LUT R29, R13, 0xff, RZ, 0xc0, !PT ;  /* 0x000000ff0d1d7812 */ /* 0x000fe200078ec0ff */
[----:B------:R-:W-:Y:S01]  /*7f860*/  IMAD.U32 R20, R9, 0x10000, RZ ;  /* 0x0001000009147824 */ /* 0x000fe200078e00ff */
[----:B------:R-:W-:Y:S01]  /*7f870*/  LOP3.LUT R27, R19, 0xff, RZ, 0xc0, !PT ;  /* 0x000000ff131b7812 */ /* 0x000fe200078ec0ff */
[----:B------:R0:W-:Y:S03]  /*7f880*/  STL.64 [R1+0x7a0], R24 ;  /* 0x0007a01801007387 */ /* 0x0001e60000100a00 */
[----:B------:R-:W-:Y:S02]  /*7f890*/  PRMT R8, R8, 0x7604, R27 ;  /* 0x0000760408087816 */ /* 0x000fe4000000001b */
[----:B------:R-:W4:Y:S01]  /*7f8a0*/  LDL R27, [R1+0x220] ;  /* 0x00022000011b7983 */ /* 0x000f220000100800 */
[----:B------:R-:W-:-:S03]  /*7f8b0*/  LOP3.LUT R2, R10, 0xff, RZ, 0xc0, !PT ;  /* 0x000000ff0a027812 */ /* 0x000fc600078ec0ff */
[----:B------:R1:W-:Y:S01]  /*7f8c0*/  STL [R1+0x7c8], R10 ;  /* 0x0007c80a01007387 */ /* 0x0003e20000100800 */
[----:B0-----:R-:W-:-:S04]  /*7f8d0*/  LOP3.LUT R24, R16, 0xff, RZ, 0xc0, !PT ;  /* 0x000000ff10187812 */ /* 0x001fc800078ec0ff */
[----:B-1----:R-:W-:Y:S02]  /*7f8e0*/  PRMT R10, R28, 0x7604, R24 ;  /* 0x000076041c0a7816 */ /* 0x002fe40000000018 */
[----:B------:R-:W4:Y:S01]  /*7f8f0*/  LDL R28, [R1+0x364] ;  /* 0x00036400011c7983 */ /* 0x000f220000100800 */
[----:B------:R-:W-:-:S03]  /*7f900*/  IMAD.U32 R25, R18, 0x10000, RZ ;  /* 0x0001000012197824 */ /* 0x000fc600078e00ff */
[----:B------:R0:W-:Y:S04]  /*7f910*/  STL [R1+0x7b4], R18 ;  /* 0x0007b41201007387 */ /* 0x0001e80000100800 */
[----:B------:R1:W-:Y:S04]  /*7f920*/  STL [R1+0x7ac], R21 ;  /* 0x0007ac1501007387 */ /* 0x0003e80000100800 */
[----:B------:R1:W-:Y:S04]  /*7f930*/  STL [R1+0x7a8], R22 ;  /* 0x0007a81601007387 */ /* 0x0003e80000100800 */
[----:B0-----:R-:W4:Y:S01]  /*7f940*/  LDL R18, [R1+0x228] ;  /* 0x0002280001127983 */ /* 0x001f220000100800 */
[----:B---3--:R-:W-:-:S03]  /*7f950*/  PRMT R5, R5, 0x7604, R29 ;  /* 0x0000760405057816 */ /* 0x008fc6000000001d */
[----:B------:R0:W-:Y:S01]  /*7f960*/  STL [R1+0x7c0], R13 ;  /* 0x0007c00d01007387 */ /* 0x0001e20000100800 */
[----:B------:R-:W-:-:S03]  /*7f970*/  LOP3.LUT R29, R20, 0xff0000, RZ, 0xc0, !PT ;  /* 0x00ff0000141d7812 */ /* 0x000fc600078ec0ff */
[----:B------:R-:W3:Y:S01]  /*7f980*/  LDL R20, [R1+0x360] ;  /* 0x0003600001147983 */ /* 0x000ee20000100800 */
[----:B-1----:R-:W-:Y:S02]  /*7f990*/  IMAD.U32 R21, R15, 0x10000, RZ ;  /* 0x000100000f157824 */ /* 0x002fe400078e00ff */
[----:B------:R-:W-:Y:S01]  /*7f9a0*/  IMAD.U32 R22, R12, 0x10000, RZ ;  /* 0x000100000c167824 */ /* 0x000fe200078e00ff */
[----:B------:R1:W-:Y:S04]  /*7f9b0*/  STL [R1+0x7c4], R12 ;  /* 0x0007c40c01007387 */ /* 0x0003e80000100800 */
[----:B0-----:R-:W3:Y:S04]  /*7f9c0*/  LDL R13, [R1+0x35c] ;  /* 0x00035c00010d7983 */ /* 0x001ee80000100800 */
[----:B------:R0:W-:Y:S01]  /*7f9d0*/  STL [R1+0x7cc], R9 ;  /* 0x0007cc0901007387 */ /* 0x0001e20000100800 */
[----:B-1----:R-:W-:-:S03]  /*7f9e0*/  LOP3.LUT R12, R21, 0xff0000, RZ, 0xc0, !PT ;  /* 0x00ff0000150c7812 */ /* 0x002fc600078ec0ff */
[----:B------:R-:W3:Y:S02]  /*7f9f0*/  LDL R21, [R1+0x22c] ;  /* 0x00022c0001157983 */ /* 0x000ee40000100800 */
[----:B------:R-:W-:Y:S02]  /*7fa00*/  IMAD.IADD R10, R10, 0x1, R12 ;  /* 0x000000010a0a7824 */ /* 0x000fe400078e020c */
[----:B------:R-:W-:Y:S01]  /*7fa10*/  STL [R1+0x7d4], R6 ;  /* 0x0007d40601007387 */ /* 0x000fe20000100800 */
[----:B0-----:R-:W-:-:S03]  /*7fa20*/  LOP3.LUT R9, R22, 0xff0000, RZ, 0xc0, !PT ;  /* 0x00ff000016097812 */ /* 0x001fc600078ec0ff */
[----:B------:R0:W-:Y:S01]  /*7fa30*/  STL [R1+0x69c], R10 ;  /* 0x00069c0a01007387 */ /* 0x0001e20000100800 */
[----:B--2---:R-:W-:-:S03]  /*7fa40*/  PRMT R2, R23, 0x7604, R2 ;  /* 0x0000760417027816 */ /* 0x004fc60000000002 */
[----:B------:R-:W2:Y:S04]  /*7fa50*/  LDL R22, [R1+0x368] ;  /* 0x0003680001167983 */ /* 0x000ea80000100800 */
[----:B------:R-:W2:Y:S01]  /*7fa60*/  LDL R23, [R1+0x240] ;  /* 0x0002400001177983 */ /* 0x000ea20000100800 */
[----:B0-----:R-:W-:Y:S01]  /*7fa70*/  IMAD.U32 R10, R6, 0x10000, RZ ;  /* 0x00010000060a7824 */ /* 0x001fe200078e00ff */
[----:B------:R-:W-:Y:S02]  /*7fa80*/  LOP3.LUT R6, R4, 0xff, RZ, 0xc0, !PT ;  /* 0x000000ff04067812 */ /* 0x000fe400078ec0ff */
[----:B------:R0:W-:Y:S01]  /*7fa90*/  STL [R1+0x7bc], R15 ;  /* 0x0007bc0f01007387 */ /* 0x0001e20000100800 */
[----:B------:R-:W-:Y:S01]  /*7faa0*/  IMAD.IADD R2, R2, 0x1, R29 ;  /* 0x0000000102027824 */ /* 0x000fe200078e021d */
[----:B------:R-:W-:-:S02]  /*7fab0*/  LOP3.LUT R29, R0, 0xff, RZ, 0xc0, !PT ;  /* 0x000000ff001d7812 */ /* 0x000fc400078ec0ff */
[----:B------:R4:W-:Y:S04]  /*7fac0*/  STL [R1+0x7b0], R19 ;  /* 0x0007b01301007387 */ /* 0x0009e80000100800 */
[----:B------:R-:W2:Y:S01]  /*7fad0*/  LDL R24, [R1+0x234] ;  /* 0x0002340001187983 */ /* 0x000ea20000100800 */
[----:B0-----:R-:W-:-:S03]  /*7fae0*/  LOP3.LUT R15, R25, 0xff0000, RZ, 0xc0, !PT ;  /* 0x00ff0000190f7812 */ /* 0x001fc600078ec0ff */
[----:B------:R-:W2:Y:S01]  /*7faf0*/  LDL R25, [R1+0x238] ;  /* 0x0002380001197983 */ /* 0x000ea20000100800 */
[----:B----4-:R-:W-:Y:S02]  /*7fb00*/  IMAD.U32 R19, R27, 0x10000, RZ ;  /* 0x000100001b137824 */ /* 0x010fe400078e00ff */
[----:B------:R-:W-:Y:S01]  /*7fb10*/  IMAD.IADD R8, R8, 0x1, R15 ;  /* 0x0000000108087824 */ /* 0x000fe200078e020f */
[----:B------:R-:W4:Y:S01]  /*7fb20*/  LDL R27, [R1+0x24c] ;  /* 0x00024c00011b7983 */ /* 0x000f220000100800 */
[----:B------:R-:W-:-:S03]  /*7fb30*/  IMAD.IADD R5, R5, 0x1, R9 ;  /* 0x0000000105057824 */ /* 0x000fc600078e0209 */
[----:B------:R-:W4:Y:S01]  /*7fb40*/  LDL R15, [R1+0x244] ;  /* 0x00024400010f7983 */ /* 0x000f220000100800 */
[----:B------:R-:W-:-:S03]  /*7fb50*/  LOP3.LUT R9, R7, 0xff, RZ, 0xc0, !PT ;  /* 0x000000ff07097812 */ /* 0x000fc600078ec0ff */
[----:B------:R0:W-:Y:S04]  /*7fb60*/  STL [R1+0x7d0], R7 ;  /* 0x0007d00701007387 */ /* 0x0001e80000100800 */
[----:B------:R1:W-:Y:S04]  /*7fb70*/  STL [R1+0x7dc], R3 ;  /* 0x0007dc0301007387 */ /* 0x0003e80000100800 */
[----:B------:R1:W-:Y:S01]  /*7fb80*/  STL [R1+0x7b8], R16 ;  /* 0x0007b81001007387 */ /* 0x0003e20000100800 */
[----:B0-----:R-:W-:-:S03]  /*7fb90*/  IMAD.U32 R7, R3, 0x10000, RZ ;  /* 0x0001000003077824 */ /* 0x001fc600078e00ff */
[----:B------:R0:W-:Y:S01]  /*7fba0*/  STL [R1+0x7e0], R0 ;  /* 0x0007e00001007387 */ /* 0x0001e20000100800 */
[----:B-1----:R-:W-:-:S03]  /*7fbb0*/  PRMT R3, R28, 0x7604, R29 ;  /* 0x000076041c037816 */ /* 0x002fc6000000001d */
[----:B------:R-:W4:Y:S04]  /*7fbc0*/  LDL R28, [R1+0x374] ;  /* 0x00037400011c7983 */ /* 0x000f280000100800 */
[----:B------:R-:W4:Y:S01]  /*7fbd0*/  LDL R16, [R1+0x250] ;  /* 0x0002500001107983 */ /* 0x000f220000100800 */
[----:B0-----:R-:W-:-:S03]  /*7fbe0*/  LOP3.LUT R0, R18, 0xff, RZ, 0xc0, !PT ;  /* 0x000000ff12007812 */ /* 0x001fc600078ec0ff */
[----:B------:R-:W4:Y:S04]  /*7fbf0*/  LDL R18, [R1+0x258] ;  /* 0x0002580001127983 */ /* 0x000f280000100800 */
[----:B------:R0:W-:Y:S04]  /*7fc00*/  STL [R1+0x7d8], R4 ;  /* 0x0007d80401007387 */ /* 0x0001e80000100800 */
[----:B------:R-:W4:Y:S01]  /*7fc10*/  LDL R12, [R1+0x25c] ;  /* 0x00025c00010c7983 */ /* 0x000f220000100800 */
[----:B0-----:R-:W-:-:S03]  /*7fc20*/  LOP3.LUT R4, R19, 0xff0000, RZ, 0xc0, !PT ;  /* 0x00ff000013047812 */ /* 0x001fc600078ec0ff */
[----:B------:R-:W4:Y:S01]  /*7fc30*/  LDL R19, [R1+0x378] ;  /* 0x0003780001137983 */ /* 0x000f220000100800 */
[----:B---3--:R-:W-:-:S03]  /*7fc40*/  PRMT R6, R20, 0x7604, R6 ;  /* 0x0000760414067816 */ /* 0x008fc60000000006 */
[----:B------:R-:W3:Y:S01]  /*7fc50*/  LDL R20, [R1+0x370] ;  /* 0x0003700001147983 */ /* 0x000ee20000100800 */
[----:B------:R-:W-:Y:S02]  /*7fc60*/  LOP3.LUT R7, R7, 0xff0000, RZ, 0xc0, !PT ;  /* 0x00ff000007077812 */ /* 0x000fe400078ec0ff */
[----:B------:R-:W-:Y:S02]  /*7fc70*/  PRMT R9, R13, 0x7604, R9 ;  /* 0x000076040d097816 */ /* 0x000fe40000000009 */
[----:B------:R-:W3:Y:S01]  /*7fc80*/  LDL R13, [R1+0x36c] ;  /* 0x00036c00010d7983 */ /* 0x000ee20000100800 */
[----:B------:R-:W-:Y:S01]  /*7fc90*/  IMAD.IADD R6, R6, 0x1, R7 ;  /* 0x0000000106067824 */ /* 0x000fe200078e0207 */
[----:B------:R-:W-:Y:S01]  /*7fca0*/  LOP3.LUT R10, R10, 0xff0000, RZ, 0xc0, !PT ;  /* 0x00ff00000a0a7812 */ /* 0x000fe200078ec0ff */
[----:B------:R-:W-:-:S03]  /*7fcb0*/  IMAD.U32 R21, R21, 0x10000, RZ ;  /* 0x0001000015157824 */ /* 0x000fc600078e00ff */
[----:B------:R0:W-:Y:S01]  /*7fcc0*/  STL [R1+0x68c], R6 ;  /* 0x00068c0601007387 */ /* 0x0001e20000100800 */
[----:B------:R-:W-:Y:S01]  /*7fcd0*/  IMAD.IADD R9, R9, 0x1, R10 ;  /* 0x0000000109097824 */ /* 0x000fe200078e020a */
[----:B------:R-:W-:Y:S02]  /*7fce0*/  LOP3.LUT R29, R21, 0xff0000, RZ, 0xc0, !PT ;  /* 0x00ff0000151d7812 */ /* 0x000fe400078ec0ff */
[----:B------:R-:W3:Y:S01]  /*7fcf0*/  LDL R21, [R1+0x264] ;  /* 0x0002640001157983 */ /* 0x000ee20000100800 */
[----:B------:R-:W-:Y:S01]  /*7fd00*/  IMAD.IADD R3, R3, 0x1, R4 ;  /* 0x0000000103037824 */ /* 0x000fe200078e0204 */
[----:B--2---:R-:W-:Y:S02]  /*7fd10*/  PRMT R0, R22, 0x7604, R0 ;  /* 0x0000760416007816 */ /* 0x004fe40000000000 */
[----:B------:R-:W2:Y:S01]  /*7fd20*/  LDL R22, [R1+0x270] ;  /* 0x0002700001167983 */ /* 0x000ea20000100800 */
[----:B0-----:R-:W-:-:S03]  /*7fd30*/  LOP3.LUT R6, R23, 0xff, RZ, 0xc0, !PT ;  /* 0x000000ff17067812 */ /* 0x001fc600078ec0ff */
[----:B------:R0:W-:Y:S01]  /*7fd40*/  STL [R1+0x688], R9 ;  /* 0x0006880901007387 */ /* 0x0001e20000100800 */
[----:B------:R-:W-:-:S03]  /*7fd50*/  IMAD.IADD R0, R0, 0x1, R29 ;  /* 0x0000000100007824 */ /* 0x000fc600078e021d */
[----:B------:R1:W-:Y:S04]  /*7fd60*/  STL [R1+0x678], R3 ;  /* 0x0006780301007387 */ /* 0x0003e80000100800 */
[----:B------:R-:W2:Y:S01]  /*7fd70*/  LDL R23, [R1+0x27c] ;  /* 0x00027c0001177983 */ /* 0x000ea20000100800 */
[----:B0-----:R-:W-:-:S03]  /*7fd80*/  LOP3.LUT R9, R24, 0xff, RZ, 0xc0, !PT ;  /* 0x000000ff18097812 */ /* 0x001fc600078ec0ff */
[----:B------:R-:W2:Y:S01]  /*7fd90*/  LDL R24, [R1+0x268] ;  /* 0x0002680001187983 */ /* 0x000ea20000100800 */
[----:B------:R-:W-:-:S03]  /*7fda0*/  IMAD.U32 R7, R25, 0x10000, RZ ;  /* 0x0001000019077824 */ /* 0x000fc600078e00ff */
[----:B------:R-:W2:Y:S01]  /*7fdb0*/  LDL R25, [R1+0x274] ;  /* 0x0002740001197983 */ /* 0x000ea20000100800 */
[----:B----4-:R-:W-:-:S03]  /*7fdc0*/  LOP3.LUT R29, R27, 0xff, RZ, 0xc0, !PT ;  /* 0x000000ff1b1d7812 */ /* 0x010fc600078ec0ff */
[----:B------:R-:W4:Y:S01]  /*7fdd0*/  LDL R27, [R1+0x280] ;  /* 0x00028000011b7983 */ /* 0x000f220000100800 */
[----:B-1----:R-:W-:Y:S01]  /*7fde0*/  IMAD.U32 R3, R15, 0x10000, RZ ;  /* 0x000100000f037824 */ /* 0x002fe200078e00ff */
[----:B------:R-:W-:Y:S02]  /*7fdf0*/  LOP3.LUT R10, R7, 0xff0000, RZ, 0xc0, !PT ;  /* 0x00ff0000070a7812 */ /* 0x000fe400078ec0ff */
[----:B------:R-:W4:Y:S02]  /*7fe00*/  LDL R15, [R1+0x288] ;  /* 0x00028800010f7983 */ /* 0x000f240000100800 */
[----:B------:R-:W-:Y:S02]  /*7fe10*/  LOP3.LUT R7, R3, 0xff0000, RZ, 0xc0, !PT ;  /* 0x00ff000003077812 */ /* 0x000fe400078ec0ff */
[----:B------:R0:W-:Y:S01]  /*7fe20*/  STL [R1+0x67c], R0 ;  /* 0x00067c0001007387 */ /* 0x0001e20000100800 */
[----:B------:R-:W-:-:S03]  /*7fe30*/  PRMT R3, R28, 0x7604, R29 ;  /* 0x000076041c037816 */ /* 0x000fc6000000001d */
[----:B------:R-:W4:Y:S01]  /*7fe40*/  LDL R28, [R1+0x384] ;  /* 0x00038400011c7983 */ /* 0x000f220000100800 */
[----:B------:R-:W-:-:S03]  /*7fe50*/  IMAD.U32 R4, R16, 0x10000, RZ ;  /* 0x0001000010047824 */ /* 0x000fc600078e00ff */
[----:B------:R-:W4:Y:S01]  /*7fe60*/  LDL R16, [R1+0x28c] ;  /* 0x00028c0001107983 */ /* 0x000f220000100800 */
[----:B0-----:R-:W-:-:S03]  /*7fe70*/  LOP3.LUT R0, R18, 0xff, RZ, 0xc0, !PT ;  /* 0x000000ff12007812 */ /* 0x001fc600078ec0ff */
[----:B------:R-:W4:Y:S01]  /*7fe80*/  LDL R18, [R1+0x37c] ;  /* 0x00037c0001127983 */ /* 0x000f220000100800 */
[----:B------:R-:W-:-:S03]  /*7fe90*/  PRMT R0, R19, 0x7604, R0 ;  /* 0x0000760413007816 */ /* 0x000fc60000000000 */
[----:B------:R-:W4:Y:S01]  /*7fea0*/  LDL R19, [R1+0x388] ;  /* 0x0003880001137983 */ /* 0x000f220000100800 */
[----:B---3--:R-:W-:-:S03]  /*7feb0*/  PRMT R6, R20, 0x7604, R6 ;  /* 0x0000760414067816 */ /* 0x008fc60000000006 */
[----:B------:R-:W3:Y:S01]  /*7fec0*/  LDL R20, [R1+0x380] ;  /* 0x0003800001147983 */ /* 0x000ee20000100800 */
[----:B------:R-:W-:Y:S01]  /*7fed0*/  PRMT R9, R13, 0x7604, R9 ;  /* 0x000076040d097816 */ /* 0x000fe20000000009 */
[----:B------:R-:W-:Y:S01]  /*7fee0*/  IMAD.IADD R6, R6, 0x1, R7 ;  /* 0x0000000106067824 */ /* 0x000fe200078e0207 */
[----:B------:R-:W-:Y:S01]  /*7fef0*/  LOP3.LUT R4, R4, 0xff0000, RZ, 0xc0, !PT ;  /* 0x00ff000004047812 */ /* 0x000fe200078ec0ff */
[----:B------:R-:W-:Y:S01]  /*7ff00*/  IMAD.U32 R12, R12, 0x10000, RZ ;  /* 0x000100000c0c7824 */ /* 0x000fe200078e00ff */
[----:B------:R-:W3:Y:S01]  /*7ff10*/  LDL R13, [R1+0x2bc] ;  /* 0x0002bc00010d7983 */ /* 0x000ee20000100800 */
[----:B------:R-:W-:-:S03]  /*7ff20*/  IMAD.IADD R9, R9, 0x1, R10 ;  /* 0x0000000109097824 */ /* 0x000fc600078e020a */
[----:B------:R2:W-:Y:S04]  /*7ff30*/  STL [R1+0x674], R6 ;  /* 0x0006740601007387 */ /* 0x0005e80000100800 */
[----:B------:R0:W-:Y:S01]  /*7ff40*/  STL [R1+0x670], R9 ;  /* 0x0006700901007387 */ /* 0x0001e20000100800 */
[----:B------:R-:W-:Y:S01]  /*7ff50*/  LOP3.LUT R29, R12, 0xff0000, RZ, 0xc0, !PT ;  /* 0x00ff00000c1d7812 */ /* 0x000fe200078ec0ff */
[----:B------:R-:W-:Y:S02]  /*7ff60*/  IMAD.IADD R3, R3, 0x1, R4 ;  /* 0x0000000103037824 */ /* 0x000fe400078e0204 */
[----:B------:R-:W3:Y:S01]  /*7ff70*/  LDL R12, [R1+0x2b8] ;  /* 0x0002b800010c7983 */ /* 0x000ee20000100800 */
[----:B--2---:R-:W-:Y:S02]  /*7ff80*/  LOP3.LUT R6, R22, 0xff, RZ, 0xc0, !PT ;  /* 0x000000ff16067812 */ /* 0x004fe400078ec0ff */
[----:B0-----:R-:W-:Y:S01]  /*7ff90*/  LOP3.LUT R9, R21, 0xff, RZ, 0xc0, !PT ;  /* 0x000000ff15097812 */ /* 0x001fe200078ec0ff */
[----:B------:R-:W2:Y:S04]  /*7ffa0*/  LDL R22, [R1+0x2a0] ;  /* 0x0002a00001167983 */ /* 0x000ea80000100800 */
[----:B------:R-:W2:Y:S01]  /*7ffb0*/  LDL R21, [R1+0x294] ;  /* 0x0002940001157983 */ /* 0x000ea20000100800 */
[----:B------:R-:W-:-:S03]  /*7ffc0*/  IMAD.IADD R0, R0, 0x1, R29 ;  /* 0x0000000100007824 */ /* 0x000fc600078e021d */
[----:B------:R0:W-:Y:S01]  /*7ffd0*/  STL [R1+0x668], R3 ;  /* 0x0006680301007387 */ /* 0x0001e20000100800 */
[----:B------:R-:W-:-:S03]  /*7ffe0*/  LOP3.LUT R29, R23, 0xff, RZ, 0xc0, !PT ;  /* 0x000000ff171d7812 */ /* 0x000fc600078ec0ff */
[----:B------:R-:W2:Y:S01]  /*7fff0*/  LDL R23, [R1+0x2a4] ;  /* 0x0002a40001177983 */ /* 0x000ea20000100800 */
[----:B------:R-:W-:-:S03]  /*80000*/  IMAD.U32 R7, R24, 0x10000, RZ ;  /* 0x0001000018077824 */ /* 0x000fc600078e00ff */
[----:B------:R-:W2:Y:S01]  /*80010*/  LDL R24, [R1+0x298] ;  /* 0x0002980001187983 */ /* 0x000ea20000100800 */
[----:B0-----:R-:W-:-:S03]  /*80020*/  IMAD.U32 R3, R25, 0x10000, RZ ;  /* 0x0001000019037824 */ /* 0x001fc600078e00ff */
[----:B------:R-:W2:Y:S01]  /*80030*/  LDL R25, [R1+0x2ac] ;  /* 0x0002ac0001197983 */ /* 0x000ea20000100800 */
[----:B----4-:R-:W-:-:S03]  /*80040*/  IMAD.U32 R4, R27, 0x10000, RZ ;  /* 0x000100001b047824 */ /* 0x010fc600078e00ff */
[----:B------:R-:W4:Y:S01]  /*80050*/  LDL R27, [R1+0x2b0] ;  /* 0x0002b000011b7983 */ /* 0x000f220000100800 */
[----:B------:R-:W-:Y:S02]  /*80060*/  LOP3.LUT R10, R7, 0xff0000, RZ, 0xc0, !PT ;  /* 0x00ff0000070a7812 */ /* 0x000fe400078ec0ff */
[----:B------:R-:W-:Y:S01]  /*80070*/  LOP3.LUT R7, R3, 0xff0000, RZ, 0xc0, !PT ;  /* 0x00ff000003077812 */ /* 0x000fe200078ec0ff */
[----:B------:R0:W-:Y:S02]  /*80080*/  STL [R1+0x66c], R0 ;  /* 0x00066c0001007387 */ /* 0x0001e40000100800 */
[----:B0-----:R-:W-:Y:S02]  /*80090*/  LOP3.LUT R0, R15, 0xff, RZ, 0xc0, !PT ;  /* 0x000000ff0f007812 */ /* 0x001fe400078ec0ff */
[----:B------:R-:W-:Y:S02]  /*800a0*/  PRMT R3, R28, 0x7604, R29 ;  /* 0x000076041c037816 */ /* 0x000fe4000000001d */
[----:B------:R-:W4:Y:S01]  /*800b0*/  LDL R28, [R1+0x394] ;  /* 0x00039400011c7983 */ /* 0x000f220000100800 */
[----:B------:R-:W-:-:S03]  /*800c0*/  IMAD.U32 R15, R16, 0x10000, RZ ;  /* 0x00010000100f7824 */ /* 0x000fc600078e00ff */
[----:B------:R-:W4:Y:S01]  /*800d0*/  LDL R16, [R1+0x38c] ;  /* 0x00038c0001107983 */ /* 0x000f220000100800 */
[----:B------:R-:W-:-:S03]  /*800e0*/  PRMT R9, R18, 0x7604, R9 ;  /* 0x0000760412097816 */ /* 0x000fc60000000009 */
[----:B------:R-:W4:Y:S01]  /*800f0*/  LDL R18, [R1+0x398] ;  /* 0x0003980001127983 */ /* 0x000f220000100800 */
[----:B------:R-:W-:-:S03]  /*80100*/  PRMT R0, R19, 0x7604, R0 ;  /* 0x0000760413007816 */ /* 0x000fc60000000000 */
[----:B------:R-:W4:Y:S01]  /*80110*/  LDL R19, [R1+0x2c4] ;  /* 0x0002c40001137983 */ /* 0x000f220000100800 */
[----:B---3--:R-:W-:-:S03]  /*80120*/  PRMT R6, R20, 0x7604, R6 ;  /* 0x0000760414067816 */ /* 0x008fc60000000006 */
[----:B------:R-:W3:Y:S01]  /*80130*/  LDL R20, [R1+0x390] ;  /* 0x0003900001147983 */ /* 0x000ee20000100800 */
[----:B------:R-:W-:Y:S02]  /*80140*/  IMAD.IADD R9, R9, 0x1, R10 ;  /* 0x0000000109097824 */ /* 0x000fe400078e020a */
[----:B------:R-:W-:Y:S01]  /*80150*/  IMAD.IADD R6, R6, 0x1, R7 ;  /* 0x0000000106067824 */ /* 0x000fe200078e0207 */
[----:B------:R-:W-:Y:S02]  /*80160*/  LOP3.LUT R4, R4, 0xff0000, RZ, 0xc0, !PT ;  /* 0x00ff000004047812 */ /* 0x000fe400078ec0ff */
[----:B------:R-:W-:Y:S01]  /*80170*/  STL [R1+0x660], R9 ;  /* 0x0006600901007387 */ /* 0x000fe20000100800 */
[----:B------:R-:W-:-:S03]  /*80180*/  LOP3.LUT R29, R15, 0xff0000, RZ, 0xc0, !PT ;  /* 0x00ff00000f1d7812 */ /* 0x000fc600078ec0ff */
[----:B------:R2:W-:Y:S01]  /*80190*/  STL [R1+0x664], R6 ;  /* 0x0006640601007387 */ /* 0x0005e20000100800 */
[----:B------:R-:W-:-:S03]  /*801a0*/  IMAD.IADD R3, R3, 0x1, R4 ;  /* 0x0000000103037824 */ /* 0x000fc600078e0204 */
[----:B------:R-:W3:Y:S01]  /*801b0*/  LDL R15, [R1+0x2c8] ;  /* 0x0002c800010f7983 */ /* 0x000ee20000100800 */
[----:B------:R-:W-:-:S03]  /*801c0*/  IMAD.IADD R0, R0, 0x1, R29 ;  /* 0x0000000100007824 */ /* 0x000fc600078e021d */
[----:B------:R0:W-:Y:S01]  /*801d0*/  STL [R1+0x658], R3 ;  /* 0x0006580301007387 */ /* 0x0001e20000100800 */
[----:B--2---:R-:W-:-:S03]  /*801e0*/  LOP3.LUT R6, R22, 0xff, RZ, 0xc0, !PT ;  /* 0x000000ff16067812 */ /* 0x004fc600078ec0ff */
[----:B------:R-:W2:Y:S01]  /*801f0*/  LDL R22, [R1+0x2e0] ;  /* 0x0002e00001167983 */ /* 0x000ea20000100800 */
[----:B------:R-:W-:-:S03]  /*80200*/  LOP3.LUT R9, R21, 0xff, RZ, 0xc0, !PT ;  /* 0x000000ff15097812 */ /* 0x000fc600078ec0ff */
[----:B------:R-:W2:Y:S01]  /*80210*/  LDL R21, [R1+0x2d0] ;  /* 0x0002d00001157983 */ /* 0x000ea20000100800 */
[----:B0-----:R-:W-:-:S03]  /*80220*/  IMAD.U32 R3, R23, 0x10000, RZ ;  /* 0x0001000017037824 */ /* 0x001fc600078e00ff */
[----:B------:R-:W2:Y:S01]  /*80230*/  LDL R23, [R1+0x2dc] ;  /* 0x0002dc0001177983 */ /* 0x000ea20000100800 */
[----:B------:R-:W-:-:S03]  /*80240*/  IMAD.U32 R7, R24, 0x10000, RZ ;  /* 0x0001000018077824 */ /* 0x000fc600078e00ff */
[----:B------:R-:W2:Y:S01]  /*80250*/  LDL R24, [R1+0x2d4] ;  /* 0x0002d40001187983 */ /* 0x000ea20000100800 */
[----:B------:R-:W-:-:S03]  /*80260*/  LOP3.LUT R29, R25, 0xff, RZ, 0xc0, !PT ;  /* 0x000000ff191d7812 */ /* 0x000fc600078ec0ff */
[----:B------:R-:W2:Y:S01]  /*80270*/  LDL R25, [R1+0x2e8] ;  /* 0x0002e80001197983 */ /* 0x000ea20000100800 */
[----:B----4-:R-:W-:-:S03]  /*80280*/  IMAD.U32 R4, R27, 0x10000, RZ ;  /* 0x000100001b047824 */ /* 0x010fc600078e00ff */
[----:B------:R-:W4:Y:S01]  /*80290*/  LDL R27, [R1+0x2ec] ;  /* 0x0002ec00011b7983 */ /* 0x000f220000100800 */
[----:B------:R-:W-:Y:S02]  /*802a0*/  LOP3.LUT R10, R7, 0xff0000, RZ, 0xc0, !PT ;  /* 0x00ff0000070a7812 */ /* 0x000fe400078ec0ff */
[----:B------:R-:W-:Y:S01]  /*802b0*/  LOP3.LUT R7, R3, 0xff0000, RZ, 0xc0, !PT ;  /* 0x00ff000003077812 */ /* 0x000fe200078ec0ff */
[----:B------:R0:W-:Y:S01]  /*802c0*/  STL [R1+0x65c], R0 ;  /* 0x00065c0001007387 */ /* 0x0001e20000100800 */
[----:B------:R-:W-:-:S03]  /*802d0*/  PRMT R3, R28, 0x7604, R29 ;  /* 0x000076041c037816 */ /* 0x000fc6000000001d */
[----:B------:R-:W4:Y:S01]  /*802e0*/  LDL R28, [R1+0x3a4] ;  /* 0x0003a400011c7983 */ /* 0x000f220000100800 */
[----:B------:R-:W-:-:S03]  /*802f0*/  PRMT R9, R16, 0x7604, R9 ;  /* 0x0000760410097816 */ /* 0x000fc60000000009 */
[----:B------:R-:W4:Y:S02]  /*80300*/  LDL R16, [R1+0x39c] ;  /* 0x00039c0001107983 */ /* 0x000f240000100800 */
[----:B------:R-:W-:Y:S01]  /*80310*/  IMAD.IADD R9, R9, 0x1, R10 ;  /* 0x0000000109097824 */ /* 0x000fe200078e020a */
[----:B0-----:R-:W-:-:S04]  /*80320*/  LOP3.LUT R0, R12, 0xff, RZ, 0xc0, !PT ;  /* 0x000000ff0c007812 */ /* 0x001fc800078ec0ff */
[----:B------:R0:W-:Y:S01]  /*80330*/  STL [R1+0x650], R9 ;  /* 0x0006500901007387 */ /* 0x0001e20000100800 */
[----:B------:R-:W-:-:S03]  /*80340*/  PRMT R0, R18, 0x7604, R0 ;  /* 0x0000760412007816 */ /* 0x000fc60000000000 */
[----:B------:R-:W4:Y:S01]  /*80350*/  LDL R18, [R1+0x3a8] ;  /* 0x0003a80001127983 */ /* 0x000f220000100800 */
[----:B0-----:R-:W-:-:S03]  /*80360*/  LOP3.LUT R9, R19, 0xff, RZ, 0xc0, !PT ;  /* 0x000000ff13097812 */ /* 0x001fc600078ec0ff */
[----:B------:R-:W4:Y:S01]  /*80370*/  LDL R19, [R1+0x2f4] ;  /* 0x0002f40001137983 */ /* 0x000f220000100800 */
[----:B---3--:R-:W-:-:S03]  /*80380*/  PRMT R6, R20, 0x7604, R6 ;  /* 0x0000760414067816 */ /* 0x008fc60000000006 */
[----:B------:R-:W3:Y:S01]  /*80390*/  LDL R20, [R1+0x3a0] ;  /* 0x0003a00001147983 */ /* 0x000ee20000100800 */
[----:B------:R-:W-:Y:S02]  /*803a0*/  IMAD.U32 R12, R13, 0x10000, RZ ;  /* 0x000100000d0c7824 */ /* 0x000fe400078e00ff */
[----:B------:R-:W-:Y:S01]  /*803b0*/  IMAD.IADD R6, R6, 0x1, R7 ;  /* 0x0000000106067824 */ /* 0x000fe200078e0207 */
[----:B------:R-:W-:Y:S02]  /*803c0*/  LOP3.LUT R4, R4, 0xff0000, RZ, 0xc0, !PT ;  /* 0x00ff000004047812 */ /* 0x000fe400078ec0ff */
[----:B------:R-:W-:Y:S02]  /*803d0*/  LOP3.LUT R29, R12, 0xff0000, RZ, 0xc0, !PT ;  /* 0x00ff00000c1d7812 */ /* 0x000fe400078ec0ff */
[----:B------:R2:W-:Y:S01]  /*803e0*/  STL [R1+0x654], R6 ;  /* 0x0006540601007387 */ /* 0x0005e20000100800 */
[----:B------:R-:W-:Y:S02]  /*803f0*/  IMAD.IADD R3, R3, 0x1, R4 ;  /* 0x0000000103037824 */ /* 0x000fe400078e0204 */
[----:B------:R-:W-:Y:S01]  /*80400*/  IMAD.U32 R7, R15, 0x10000, RZ ;  /* 0x000100000f077824 */ /* 0x000fe200078e00ff */
[----:B------:R-:W3:Y:S01]  /*80410*/  LDL R12, [R1+0x310] ;  /* 0x00031000010c7983 */ /* 0x000ee20000100800 */
[----:B------:R-:W-:-:S03]  /*80420*/  IMAD.IADD R0, R0, 0x1, R29 ;  /* 0x0000000100007824 */ /* 0x000fc600078e021d */
[----:B------:R-:W3:Y:S04]  /*80430*/  LDL R15, [R1+0x2f8] ;  /* 0x0002f800010f7983 */ /* 0x000ee80000100800 */
[----:B------:R0:W-:Y:S01]  /*80440*/  STL [R1+0x648], R3 ;  /* 0x0006480301007387 */ /* 0x0001e20000100800 */
[----:B--2---:R-:W-:-:S03]  /*80450*/  LOP3.LUT R6, R21, 0xff, RZ, 0xc0, !PT ;  /* 0x000000ff15067812 */ /* 0x004fc600078ec0ff */
[----:B------:R-:W2:Y:S01]  /*80460*/  LDL R21, [R1+0x300] ;  /* 0x0003000001157983 */ /* 0x000ea20000100800 */
[----:B------:R-:W-:-:S03]  /*80470*/  IMAD.U32 R4, R22, 0x10000, RZ ;  /* 0x0001000016047824 */ /* 0x000fc600078e00ff */
[----:B------:R1:W-:Y:S01]  /*80480*/  STL [R1+0x64c], R0 ;  /* 0x00064c0001007387 */ /* 0x0003e20000100800 */
[----:B------:R-:W-:-:S03]  /*80490*/  LOP3.LUT R29, R23, 0xff, RZ, 0xc0, !PT ;  /* 0x000000ff171d7812 */ /* 0x000fc600078ec0ff */
[----:B------:R-:W2:Y:S01]  /*804a0*/  LDL R23, [R1+0x30c] ;  /* 0x00030c0001177983 */ /* 0x000ea20000100800 */
[----:B0-----:R-:W-:-:S03]  /*804b0*/  IMAD.U32 R3, R24, 0x10000, RZ ;  /* 0x0001000018037824 */ /* 0x001fc600078e00ff */
[----:B------:R-:W2:Y:S01]  /*804c0*/  LDL R24, [R1+0x304] ;  /* 0x0003040001187983 */ /* 0x000ea20000100800 */
[----:B-1----:R-:W-:-:S03]  /*804d0*/  LOP3.LUT R0, R25, 0xff, RZ, 0xc0, !PT ;  /* 0x000000ff19007812 */ /* 0x002fc600078ec0ff */
[----:B------:R-:W2:Y:S01]  /*804e0*/  LDL R22, [R1+0x318] ;  /* 0x0003180001167983 */ /* 0x000ea20000100800 */
[----:B----4-:R-:W-:-:S03]  /*804f0*/  IMAD.U32 R13, R27, 0x10000, RZ ;  /* 0x000100001b0d7824 */ /* 0x010fc600078e00ff */
[----:B------:R-:W4:Y:S01]  /*80500*/  LDL R25, [R1+0x31c] ;  /* 0x00031c0001197983 */ /* 0x000f220000100800 */
[----:B------:R-:W-:-:S03]  /*80510*/  LOP3.LUT R10, R7, 0xff0000, RZ, 0xc0, !PT ;  /* 0x00ff0000070a7812 */ /* 0x000fc600078ec0ff */
[----:B------:R-:W4:Y:S01]  /*80520*/  LDL R27, [R1+0x3ac] ;  /* 0x0003ac00011b7983 */ /* 0x000f220000100800 */
[----:B------:R-:W-:Y:S02]  /*80530*/  LOP3.LUT R7, R3, 0xff0000, RZ, 0xc0, !PT ;  /* 0x00ff000003077812 */ /* 0x000fe400078ec0ff */
[----:B------:R-:W-:Y:S02]  /*80540*/  PRMT R3, R28, 0x7604, R29 ;  /* 0x000076041c037816 */ /* 0x000fe4000000001d */
[----:B------:R-:W4:Y:S01]  /*80550*/  LDL R28, [R1+0x3b4] ;  /* 0x0003b400011c7983 */ /* 0x000f220000100800 */
[----:B------:R-:W-:-:S03]  /*80560*/  PRMT R9, R16, 0x7604, R9 ;  /* 0x0000760410097816 */ /* 0x000fc60000000009 */
[----:B------:R-:W4:Y:S02]  /*80570*/  LDL R16, [R1+0x408] ;  /* 0x0004080001107983 */ /* 0x000f240000100800 */
[----:B------:R-:W-:-:S05]  /*80580*/  IMAD.IADD R9, R9, 0x1, R10 ;  /* 0x0000000109097824 */ /* 0x000fca00078e020a */
[----:B------:R0:W-:Y:S01]  /*80590*/  STL [R1+0x640], R9 ;  /* 0x0006400901007387 */ /* 0x0001e20000100800 */
[----:B------:R-:W-:-:S03]  /*805a0*/  PRMT R0, R18, 0x7604, R0 ;  /* 0x0000760412007816 */ /* 0x000fc60000000000 */
[----:B------:R-:W4:Y:S01]  /*805b0*/  LDL R18, [R1+0x404] ;  /* 0x0004040001127983 */ /* 0x000f220000100800 */
[----:B0-----:R-:W-:-:S03]  /*805c0*/  LOP3.LUT R9, R19, 0xff, RZ, 0xc0, !PT ;  /* 0x000000ff13097812 */ /* 0x001fc600078ec0ff */
[----:B------:R-:W4:Y:S01]  /*805d0*/  LDL R19, [R1+0x3fc] ;  /* 0x0003fc0001137983 */ /* 0x000f220000100800 */
[----:B---3--:R-:W-:-:S03]  /*805e0*/  PRMT R6, R20, 0x7604, R6 ;  /* 0x0000760414067816 */ /* 0x008fc60000000006 */
[----:B------:R-:W3:Y:S01]  /*805f0*/  LDL R20, [R1+0x3b0] ;  /* 0x0003b00001147983 */ /* 0x000ee20000100800 */
[----:B------:R-:W-:Y:S01]  /*80600*/  LOP3.LUT R29, R13, 0xff0000, RZ, 0xc0, !PT ;  /* 0x00ff00000d1d7812 */ /* 0x000fe200078ec0ff */
[----:B------:R-:W-:Y:S02]  /*80610*/  IMAD.IADD R6, R6, 0x1, R7 ;  /* 0x0000000106067824 */ /* 0x000fe400078e0207 */
[----:B------:R-:W3:Y:S01]  /*80620*/  LDL R13, [R1+0x3b8] ;  /* 0x0003b800010d7983 */ /* 0x000ee20000100800 */
[----:B------:R-:W-:-:S03]  /*80630*/  LOP3.LUT R4, R4, 0xff0000, RZ, 0xc0, !PT ;  /* 0x00ff000004047812 */ /* 0x000fc600078ec0ff */
[----:B------:R2:W-:Y:S01]  /*80640*/  STL [R1+0x644], R6 ;  /* 0x0006440601007387 */ /* 0x0005e20000100800 */
[----:B------:R-:W-:Y:S02]  /*80650*/  IMAD.IADD R0, R0, 0x1, R29 ;  /* 0x0000000100007824 */ /* 0x000fe400078e021d */
[----:B------:R-:W-:Y:S02]  /*80660*/  IMAD.IADD R3, R3, 0x1, R4 ;  /* 0x0000000103037824 */ /* 0x000fe400078e0204 */
[----:B------:R-:W-:Y:S02]  /*80670*/  IMAD.U32 R7, R15, 0x10000, RZ ;  /* 0x000100000f077824 */ /* 0x000fe400078e00ff */
[----:B------:R-:W3:Y:S01]  /*80680*/  LDL R15, [R1+0x428] ;  /* 0x00042800010f7983 */ /* 0x000ee20000100800 */
[----:B------:R-:W-:-:S03]  /*80690*/  IMAD.U32 R4, R12, 0x10000, RZ ;  /* 0x000100000c047824 */ /* 0x000fc600078e00ff */
[----:B------:R0:W-:Y:S01]  /*806a0*/  STL [R1+0x638], R3 ;  /* 0x0006380301007387 */ /* 0x0001e20000100800 */
[----:B--2---:R-:W-:-:S03]  /*806b0*/  LOP3.LUT R6, R21, 0xff, RZ, 0xc0, !PT ;  /* 0x000000ff15067812 */ /* 0x004fc600078ec0ff */
[----:B------:R-:W2:Y:S01]  /*806c0*/  LDL R21, [R1+0x324] ;  /* 0x0003240001157983 */ /* 0x000ea20000100800 */
[----:B------:R-:W-:-:S03]  /*806d0*/  LOP3.LUT R10, R7, 0xff0000, RZ, 0xc0, !PT ;  /* 0x00ff0000070a7812 */ /* 0x000fc600078ec0ff */
        /* <DEDUP_REMOVED lines=9> */
[----:B------:R-:W-:Y:S02]  /*80770*/  PRMT R9, R27, 0x7604, R9 ;  /* 0x000076041b097816 */ /* 0x000fe40000000009 */
[----:B------:R-:W-:Y:S01]  /*80780*/  LOP3.LUT R7, R3, 0xff0000, RZ, 0xc0, !PT ;  /* 0x00ff000003077812 */ /* 0x000fe200078ec0ff */
        /* <DEDUP_REMOVED lines=8> */
[----:B------:R-:W3:Y:S02]  /*80810*/  LDL R20, [R1+0x42c] ;  /* 0x00042c0001147983 */ /* 0x000ee40000100800 */
[----:B------:R-:W-:-:S05]  /*80820*/  IMAD.IADD R6, R6, 0x1, R7 ;  /* 0x0000000106067824 */ /* 0x000fca00078e0207 */
[----:B------:R0:W-:Y:S01]  /*80830*/  STL [R1+0x634], R6 ;  /* 0x0006340601007387 */ /* 0x0001e20000100800 */
[----:B------:R-:W-:-:S03]  /*80840*/  IMAD.U32 R7, R18, 0x10000, RZ ;  /* 0x0001000012077824 */ /* 0x000fc600078e00ff */
[----:B------:R-:W3:Y:S01]  /*80850*/  LDL R18, [R1+0x444] ;  /* 0x0004440001127983 */ /* 0x000ee20000100800 */
[----:B0-----:R-:W-:-:S03]  /*80860*/  LOP3.LUT R6, R19, 0xff, RZ, 0xc0, !PT ;  /* 0x000000ff13067812 */ /* 0x001fc600078ec0ff */
[----:B------:R-:W3:Y:S01]  /*80870*/  LDL R19, [R1+0x438] ;  /* 0x0004380001137983 */ /* 0x000ee20000100800 */
[----:B------:R-:W-:Y:S02]  /*80880*/  LOP3.LUT R4, R4, 0xff0000, RZ, 0xc0, !PT ;  /* 0x00ff000004047812 */ /* 0x000fe400078ec0ff */
[----:B------:R-:W-:Y:S02]  /*80890*/  PRMT R0, R13, 0x7604, R0 ;  /* 0x000076040d007816 */ /* 0x000fe40000000000 */
[----:B------:R-:W-:Y:S01]  /*808a0*/  LOP3.LUT R29, R12, 0xff0000, RZ, 0xc0, !PT ;  /* 0x00ff00000c1d7812 */ /* 0x000fe200078ec0ff */
[----:B------:R-:W-:Y:S01]  /*808b0*/  IMAD.IADD R3, R3, 0x1, R4 ;  /* 0x0000000103037824 */ /* 0x000fe200078e0204 */
[----:B------:R-:W-:Y:S01]  /*808c0*/  LOP3.LUT R10, R7, 0xff0000, RZ, 0xc0, !PT ;  /* 0x00ff0000070a7812 */ /* 0x000fe200078ec0ff */
[----:B------:R-:W3:Y:S02]  /*808d0*/  LDL R12, [R1+0x468] ;  /* 0x00046800010c7983 */ /* 0x000ee40000100800 */
[----:B------:R-:W-:-:S02]  /*808e0*/  IMAD.IADD R0, R0, 0x1, R29 ;  /* 0x0000000100007824 */ /* 0x000fc400078e021d */
[----:B------:R2:W-:Y:S01]  /*808f0*/  STL [R1+0x628], R3 ;  /* 0x0006280301007387 */ /* 0x0005e20000100800 */
[----:B------:R-:W-:-:S03]  /*80900*/  LOP3.LUT R29, R15, 0xff, RZ, 0xc0, !PT ;  /* 0x000000ff0f1d7812 */ /* 0x000fc600078ec0ff */
[----:B------:R0:W-:Y:S04]  /*80910*/  STL [R1+0x62c], R0 ;  /* 0x00062c0001007387 */ /* 0x0001e80000100800 */
[----:B------:R-:W3:Y:S01]  /*80920*/  LDL R13, [R1+0x464] ;  /* 0x00046400010d7983 */ /* 0x000ee20000100800 */
[----:B--2---:R-:W-:-:S03]  /*80930*/  IMAD.U32 R3, R21, 0x10000, RZ ;  /* 0x0001000015037824 */ /* 0x004fc600078e00ff */
[----:B------:R-:W2:Y:S02]  /*80940*/  LDL R21, [R1+0x434] ;  /* 0x0004340001157983 */ /* 0x000ea40000100800 */
[----:B------:R-:W-:Y:S02]  /*80950*/  LOP3.LUT R7, R3, 0xff0000, RZ, 0xc0, !PT ;  /* 0x00ff000003077812 */ /* 0x000fe400078ec0ff */
[----:B------:R-:W2:Y:S01]  /*80960*/  LDL R15, [R1+0x458] ;  /* 0x00045800010f7983 */ /* 0x000ea20000100800 */
[----:B0-----:R-:W-:Y:S01]  /*80970*/  LOP3.LUT R0, R23, 0xff, RZ, 0xc0, !PT ;  /* 0x000000ff17007812 */ /* 0x001fe200078ec0ff */
[----:B----4-:R-:W-:Y:S02]  /*80980*/  IMAD.U32 R25, R25, 0x10000, RZ ;  /* 0x0001000019197824 */ /* 0x010fe400078e00ff */
[----:B------:R-:W4:Y:S01]  /*80990*/  LDL R23, [R1+0x44c] ;  /* 0x00044c0001177983 */ /* 0x000f220000100800 */
[----:B------:R-:W-:-:S03]  /*809a0*/  PRMT R9, R22, 0x7604, R9 ;  /* 0x0000760416097816 */ /* 0x000fc60000000009 */
[----:B------:R-:W4:Y:S01]  /*809b0*/  LDL R22, [R1+0x46c] ;  /* 0x00046c0001167983 */ /* 0x000f220000100800 */
[----:B------:R-:W-:-:S03]  /*809c0*/  IMAD.U32 R4, R24, 0x10000, RZ ;  /* 0x0001000018047824 */ /* 0x000fc600078e00ff */
[----:B------:R-:W4:Y:S01]  /*809d0*/  LDL R24, [R1+0x454] ;  /* 0x0004540001187983 */ /* 0x000f220000100800 */
[----:B------:R-:W-:Y:S01]  /*809e0*/  IMAD.IADD R9, R9, 0x1, R10 ;  /* 0x0000000109097824 */ /* 0x000fe200078e020a */
[----:B------:R-:W-:Y:S02]  /*809f0*/  PRMT R0, R28, 0x7604, R0 ;  /* 0x000076041c007816 */ /* 0x000fe40000000000 */
[----:B------:R-:W4:Y:S04]  /*80a00*/  LDL R28, [R1+0x45c] ;  /* 0x00045c00011c7983 */ /* 0x000f280000100800 */
[----:B------:R0:W-:Y:S01]  /*80a10*/  STL [R1+0x620], R9 ;  /* 0x0006200901007387 */ /* 0x0001e20000100800 */
[----:B---3--:R-:W-:-:S03]  /*80a20*/  PRMT R3, R20, 0x7604, R29 ;  /* 0x0000760414037816 */ /* 0x008fc6000000001d */
[----:B------:R-:W3:Y:S01]  /*80a30*/  LDL R20, [R1+0x43c] ;  /* 0x00043c0001147983 */ /* 0x000ee20000100800 */
[----:B------:R-:W-:-:S05]  /*80a40*/  LOP3.LUT R29, R25, 0xff0000, RZ, 0xc0, !PT ;  /* 0x00ff0000191d7812 */ /* 0x000fca00078ec0ff */
[----:B------:R-:W-:Y:S01]  /*80a50*/  IMAD.IADD R25, R0, 0x1, R29 ;  /* 0x0000000100197824 */ /* 0x000fe200078e021d */
[----:B------:R-:W-:Y:S02]  /*80a60*/  LOP3.LUT R0, R16, 0xff, RZ, 0xc0, !PT ;  /* 0x000000ff10007812 */ /* 0x000fe400078ec0ff */
[----:B------:R-:W3:Y:S01]  /*80a70*/  LDL R16, [R1+0x488] ;  /* 0x0004880001107983 */ /* 0x000ee20000100800 */
[----:B------:R-:W-:-:S03]  /*80a80*/  IMAD.U32 R10, R18, 0x10000, RZ ;  /* 0x00010000120a7824 */ /* 0x000fc600078e00ff */
[----:B------:R-:W3:Y:S01]  /*80a90*/  LDL R18, [R1+0x484] ;  /* 0x0004840001127983 */ /* 0x000ee20000100800 */
[----:B0-----:R-:W-:-:S03]  /*80aa0*/  LOP3.LUT R9, R19, 0xff, RZ, 0xc0, !PT ;  /* 0x000000ff13097812 */ /* 0x001fc600078ec0ff */
[----:B------:R-:W3:Y:S01]  /*80ab0*/  LDL R19, [R1+0x478] ;  /* 0x0004780001137983 */ /* 0x000ee20000100800 */
[----:B------:R-:W-:Y:S02]  /*80ac0*/  PRMT R6, R27, 0x7604, R6 ;  /* 0x000076041b067816 */ /* 0x000fe40000000006 */
[----:B------:R-:W-:-:S03]  /*80ad0*/  LOP3.LUT R4, R4, 0xff0000, RZ, 0xc0, !PT ;  /* 0x00ff000004047812 */ /* 0x000fc600078ec0ff */
[----:B------:R-:W-:Y:S02]  /*80ae0*/  IMAD.IADD R6, R6, 0x1, R7 ;  /* 0x0000000106067824 */ /* 0x000fe400078e0207 */
[----:B------:R-:W-:Y:S01]  /*80af0*/  IMAD.IADD R27, R3, 0x1, R4 ;  /* 0x00000001031b7824 */ /* 0x000fe200078e0204 */
[----:B------:R-:W-:Y:S01]  /*80b00*/  LOP3.LUT R29, R12, 0xff, RZ, 0xc0, !PT ;  /* 0x000000ff0c1d7812 */ /* 0x000fe200078ec0ff */
[----:B------:R-:W3:Y:S04]  /*80b10*/  LDL R4, [R1+0x4a4] ;  /* 0x0004a40001047983 */ /* 0x000ee80000100800 */
[----:B------:R2:W-:Y:S04]  /*80b20*/  STL [R1+0x624], R6 ;  /* 0x0006240601007387 */ /* 0x0005e80000100800 */
[----:B------:R0:W-:Y:S01]  /*80b30*/  STL [R1+0x87c], R27 ;  /* 0x00087c1b01007387 */ /* 0x0001e20000100800 */
[----:B------:R-:W-:-:S03]  /*80b40*/  IMAD.U32 R7, R13, 0x10000, RZ ;  /* 0x000100000d077824 */ /* 0x000fc600078e00ff */
[----:B------:R-:W3:Y:S01]  /*80b50*/  LDL R13, [R1+0x48c] ;  /* 0x00048c00010d7983 */ /* 0x000ee20000100800 */
[----:B--2---:R-:W-:-:S03]  /*80b60*/  IMAD.U32 R6, R21, 0x10000, RZ ;  /* 0x0001000015067824 */ /* 0x004fc600078e00ff */
[----:B------:R-:W2:Y:S01]  /*80b70*/  LDL R21, [R1+0x474] ;  /* 0x0004740001157983 */ /* 0x000ea20000100800 */
[----:B------:R-:W-:Y:S02]  /*80b80*/  LOP3.LUT R3, R15, 0xff, RZ, 0xc0, !PT ;  /* 0x000000ff0f037812 */ /* 0x000fe400078ec0ff */
[----:B------:R-:W-:Y:S01]  /*80b90*/  LOP3.LUT R15, R10, 0xff0000, RZ, 0xc0, !PT ;  /* 0x00ff00000a0f7812 */ /* 0x000fe200078ec0ff */
[----:B0-----:R-:W2:Y:S01]  /*80ba0*/  LDL R27, [R1+0x4a8] ;  /* 0x0004a800011b7983 */ /* 0x001ea20000100800 */
[----:B----4-:R-:W-:Y:S02]  /*80bb0*/  PRMT R12, R23, 0x7604, R0 ;  /* 0x00007604170c7816 */ /* 0x010fe40000000000 */
[----:B------:R-:W-:Y:S01]  /*80bc0*/  LOP3.LUT R10, R6, 0xff0000, RZ, 0xc0, !PT ;  /* 0x00ff0000060a7812 */ /* 0x000fe200078ec0ff */
[----:B------:R-:W4:Y:S01]  /*80bd0*/  LDL R23, [R1+0x494] ;  /* 0x0004940001177983 */ /* 0x000f220000100800 */
[----:B------:R-:W-:-:S03]  /*80be0*/  PRMT R6, R22, 0x7604, R29 ;  /* 0x0000760416067816 */ /* 0x000fc6000000001d */
[----:B------:R-:W4:Y:S01]  /*80bf0*/  LDL R22, [R1+0x4ac] ;  /* 0x0004ac0001167983 */ /* 0x000f220000100800 */
[----:B------:R-:W-:-:S03]  /*80c00*/  IMAD.U32 R24, R24, 0x10000, RZ ;  /* 0x0001000018187824 */ /* 0x000fc600078e00ff */
[----:B------:R-:W4:Y:S01]  /*80c10*/  LDL R0, [R1+0x498] ;  /* 0x0004980001007983 */ /* 0x000f220000100800 */
[----:B------:R-:W-:Y:S02]  /*80c20*/  LOP3.LUT R7, R7, 0xff0000, RZ, 0xc0, !PT ;  /* 0x00ff000007077812 */ /* 0x000fe400078ec0ff */
[----:B------:R-:W-:Y:S01]  /*80c30*/  LOP3.LUT R29, R24, 0xff0000, RZ, 0xc0, !PT ;  /* 0x00ff0000181d7812 */ /* 0x000fe200078ec0ff */
[----:B------:R-:W-:Y:S02]  /*80c40*/  IMAD.IADD R24, R12, 0x1, R15 ;  /* 0x000000010c187824 */ /* 0x000fe400078e020f */
[----:B------:R-:W-:Y:S01]  /*80c50*/  IMAD.IADD R6, R6, 0x1, R7 ;  /* 0x0000000106067824 */ /* 0x000fe200078e0207 */
[----:B------:R-:W4:Y:S01]  /*80c60*/  LDL R15, [R1+0x4c8] ;  /* 0x0004c800010f7983 */ /* 0x000f220000100800 */
[----:B------:R-:W-:-:S03]  /*80c70*/  PRMT R3, R28, 0x7604, R3 ;  /* 0x000076041c037816 */ /* 0x000fc60000000003 */
[----:B------:R-:W4:Y:S04]  /*80c80*/  LDL R28, [R1+0x49c] ;  /* 0x00049c00011c7983 */ /* 0x000f280000100800 */
[----:B------:R0:W-:Y:S01]  /*80c90*/  STL [R1+0x608], R6 ;  /* 0x0006080601007387 */ /* 0x0001e20000100800 */
[----:B---3--:R-:W-:-:S03]  /*80ca0*/  PRMT R9, R20, 0x7604, R9 ;  /* 0x0000760414097816 */ /* 0x008fc60000000009 */
[----:B------:R-:W3:Y:S02]  /*80cb0*/  LDL R20, [R1+0x47c] ;  /* 0x00047c0001147983 */ /* 0x000ee40000100800 */
[----:B------:R-:W-:Y:S01]  /*80cc0*/  IMAD.IADD R9, R9, 0x1, R10 ;  /* 0x0000000109097824 */ /* 0x000fe200078e020a */
[----:B------:R-:W-:Y:S01]  /*80cd0*/  LOP3.LUT R12, R16, 0xff, RZ, 0xc0, !PT ;  /* 0x000000ff100c7812 */ /* 0x000fe200078ec0ff */
[----:B------:R-:W-:Y:S01]  /*80ce0*/  IMAD.U32 R7, R18, 0x10000, RZ ;  /* 0x0001000012077824 */ /* 0x000fe200078e00ff */
[----:B------:R-:W3:Y:S04]  /*80cf0*/  LDL R16, [R1+0x4c4] ;  /* 0x0004c40001107983 */ /* 0x000ee80000100800 */
[----:B------:R1:W-:Y:S01]  /*80d00*/  STL [R1+0x614], R9 ;  /* 0x0006140901007387 */ /* 0x0003e20000100800 */
[----:B0-----:R-:W-:-:S03]  /*80d10*/  LOP3.LUT R6, R19, 0xff, RZ, 0xc0, !PT ;  /* 0x000000ff13067812 */ /* 0x001fc600078ec0ff */
[----:B------:R-:W3:Y:S04]  /*80d20*/  LDL R19, [R1+0x4e4] ;  /* 0x0004e40001137983 */ /* 0x000ee80000100800 */
[----:B------:R-:W3:Y:S04]  /*80d30*/  LDL R18, [R1+0x4e8] ;  /* 0x0004e80001127983 */ /* 0x000ee80000100800 */
[----:B-1----:R-:W3:Y:S01]  /*80d40*/  LDL R9, [R1+0x4b4] ;  /* 0x0004b40001097983 */ /* 0x002ee20000100800 */
[----:B------:R-:W-:-:S03]  /*80d50*/  IMAD.IADD R3, R3, 0x1, R29 ;  /* 0x0000000103037824 */ /* 0x000fc600078e021d */
[----:B------:R-:W3:Y:S04]  /*80d60*/  LDL R10, [R1+0x4b8] ;  /* 0x0004b800010a7983 */ /* 0x000ee80000100800 */
[----:B------:R2:W-:Y:S01]  /*80d70*/  STL [R1+0x60c], R3 ;  /* 0x00060c0301007387 */ /* 0x0005e20000100800 */
[----:B------:R-:W-:Y:S01]  /*80d80*/  IMAD.U32 R4, R4, 0x10000, RZ ;  /* 0x0001000004047824 */ /* 0x000fe200078e00ff */
[----:B------:R-:W-:Y:S02]  /*80d90*/  PRMT R12, R13, 0x7604, R12 ;  /* 0x000076040d0c7816 */ /* 0x000fe4000000000c */
[----:B------:R4:W-:Y:S01]  /*80da0*/  STL [R1+0x884], R24 ;  /* 0x0008841801007387 */ /* 0x0009e20000100800 */
[----:B------:R-:W-:Y:S01]  /*80db0*/  LOP3.LUT R13, R7, 0xff0000, RZ, 0xc0, !PT ;  /* 0x00ff0000070d7812 */ /* 0x000fe200078ec0ff */
[----:B--2---:R-:W-:Y:S01]  /*80dc0*/  IMAD.U32 R3, R21, 0x10000, RZ ;  /* 0x0001000015037824 */ /* 0x004fe200078e00ff */
[----:B------:R-:W-:Y:S01]  /*80dd0*/  LOP3.LUT R29, R27, 0xff, RZ, 0xc0, !PT ;  /* 0x000000ff1b1d7812 */ /* 0x000fe200078ec0ff */
[----:B------:R-:W2:Y:S03]  /*80de0*/  LDL R21, [R1+0x4d8] ;  /* 0x0004d80001157983 */ /* 0x000ea60000100800 */
[----:B------:R-:W-:Y:S01]  /*80df0*/  LOP3.LUT R7, R3, 0xff0000, RZ, 0xc0, !PT ;  /* 0x00ff000003077812 */ /* 0x000fe200078ec0ff */
[----:B----4-:R-:W-:Y:S01]  /*80e00*/  IMAD.U32 R24, R23, 0x10000, RZ ;  /* 0x0001000017187824 */ /* 0x010fe200078e00ff */
[----:B------:R-:W-:Y:S01]  /*80e10*/  LOP3.LUT R4, R4, 0xff0000, RZ, 0xc0, !PT ;  /* 0x00ff000004047812 */ /* 0x000fe200078ec0ff */
[----:B------:R-:W4:Y:S01]  /*80e20*/  LDL R23, [R1+0x4d4] ;  /* 0x0004d40001177983 */ /* 0x000f220000100800 */
[----:B------:R-:W-:-:S03]  /*80e30*/  PRMT R3, R22, 0x7604, R29 ;  /* 0x0000760416037816 */ /* 0x000fc6000000001d */
[----:B------:R-:W2:Y:S01]  /*80e40*/  LDL R22, [R1+0x4ec] ;  /* 0x0004ec0001167983 */ /* 0x000ea20000100800 */
[----:B------:R-:W-:Y:S01]  /*80e50*/  LOP3.LUT R0, R0, 0xff, RZ, 0xc0, !PT ;  /* 0x000000ff00007812 */ /* 0x000fe200078ec0ff */
[----:B------:R-:W-:Y:S02]  /*80e60*/  IMAD.IADD R12, R12, 0x1, R13 ;  /* 0x000000010c0c7824 */ /* 0x000fe400078e020d */
[----:B------:R-:W2:Y:S01]  /*80e70*/  LDL R27, [R1+0x4cc] ;  /* 0x0004cc00011b7983 */ /* 0x000ea20000100800 */
[----:B------:R-:W-:-:S03]  /*80e80*/  IMAD.IADD R3, R3, 0x1, R4 ;  /* 0x0000000103037824 */ /* 0x000fc600078e0204 */
[----:B------:R-:W-:Y:S01]  /*80e90*/  STL [R1+0x600], R12 ;  /* 0x0006000c01007387 */ /* 0x000fe20000100800 */
[----:B------:R-:W-:-:S03]  /*80ea0*/  PRMT R0, R28, 0x7604, R0 ;  /* 0x000076041c007816 */ /* 0x000fc60000000000 */
[----:B------:R-:W2:Y:S04]  /*80eb0*/  LDL R13, [R1+0x508] ;  /* 0x00050800010d7983 */ /* 0x000ea80000100800 */
[----:B------:R-:W2:Y:S01]  /*80ec0*/  LDL R28, [R1+0x4dc] ;  /* 0x0004dc00011c7983 */ /* 0x000ea20000100800 */
[----:B------:R-:W-:-:S03]  /*80ed0*/  LOP3.LUT R29, R24, 0xff0000, RZ, 0xc0, !PT ;  /* 0x00ff0000181d7812 */ /* 0x000fc600078ec0ff */
[----:B------:R0:W-:Y:S02]  /*80ee0*/  STL [R1+0x5f8], R3 ;  /* 0x0005f80301007387 */ /* 0x0001e40000100800 */
[----:B------:R-:W-:Y:S02]  /*80ef0*/  IMAD.IADD R0, R0, 0x1, R29 ;  /* 0x0000000100007824 */ /* 0x000fe400078e021d */
[----:B------:R1:W-:Y:S04]  /*80f00*/  STL [R1+0x880], R25 ;  /* 0x0008801901007387 */ /* 0x0003e80000100800 */
[----:B------:R-:W2:Y:S04]  /*80f10*/  LDL R4, [R1+0x524] ;  /* 0x0005240001047983 */ /* 0x000ea80000100800 */
[----:B0-----:R-:W2:Y:S01]  /*80f20*/  LDL R3, [R1+0x528] ;  /* 0x0005280001037983 */ /* 0x001ea20000100800 */
[----:B---3--:R-:W-:-:S03]  /*80f30*/  PRMT R6, R20, 0x7604, R6 ;  /* 0x0000760414067816 */ /* 0x008fc60000000006 */
[----:B------:R-:W3:Y:S02]  /*80f40*/  LDL R20, [R1+0x4bc] ;  /* 0x0004bc0001147983 */ /* 0x000ee40000100800 */
[----:B------:R-:W-:Y:S02]  /*80f50*/  IMAD.IADD R6, R6, 0x1, R7 ;  /* 0x0000000106067824 */ /* 0x000fe400078e0207 */
[----:B------:R-:W-:Y:S02]  /*80f60*/  IMAD.U32 R12, R16, 0x10000, RZ ;  /* 0x00010000100c7824 */ /* 0x000fe400078e00ff */
[----:B------:R-:W3:Y:S01]  /*80f70*/  LDL R16, [R1+0x4f8] ;  /* 0x0004f80001107983 */ /* 0x000ee20000100800 */
[----:B------:R-:W-:Y:S02]  /*80f80*/  IMAD.U32 R7, R9, 0x10000, RZ ;  /* 0x0001000009077824 */ /* 0x000fe400078e00ff */
[----:B------:R-:W-:Y:S02]  /*80f90*/  IMAD.U32 R9, R19, 0x10000, RZ ;  /* 0x0001000013097824 */ /* 0x000fe400078e00ff */
[----:B------:R-:W3:Y:S01]  /*80fa0*/  LDL R19, [R1+0x518] ;  /* 0x0005180001137983 */ /* 0x000ee20000100800 */
[----:B------:R-:W-:-:S03]  /*80fb0*/  LOP3.LUT R29, R18, 0xff, RZ, 0xc0, !PT ;  /* 0x000000ff121d7812 */ /* 0x000fc600078ec0ff */
[----:B------:R-:W3:Y:S01]  /*80fc0*/  LDL R18, [R1+0x514] ;  /* 0x0005140001127983 */ /* 0x000ee20000100800 */
[----:B------:R-:W-:Y:S02]  /*80fd0*/  LOP3.LUT R10, R10, 0xff, RZ, 0xc0, !PT ;  /* 0x000000ff0a0a7812 */ /* 0x000fe400078ec0ff */
[----:B------:R-:W-:Y:S01]  /*80fe0*/  LOP3.LUT R24, R15, 0xff, RZ, 0xc0, !PT ;  /* 0x000000ff0f187812 */ /* 0x000fe200078ec0ff */
[----:B------:R0:W-:Y:S04]  /*80ff0*/  STL [R1+0x5fc], R0 ;  /* 0x0005fc0001007387 */ /* 0x0001e80000100800 */
[----:B------:R-:W3:Y:S01]  /*81000*/  LDL R15, [R1+0x504] ;  /* 0x00050400010f7983 */ /* 0x000ee20000100800 */
[----:B-1----:R-:W-:-:S03]  /*81010*/  LOP3.LUT R25, R12, 0xff0000, RZ, 0xc0, !PT ;  /* 0x00ff00000c197812 */ /* 0x002fc600078ec0ff */
[----:B------:R2:W-:Y:S04]  /*81020*/  STL [R1+0x604], R6 ;  /* 0x0006040601007387 */ /* 0x0005e80000100800 */
[----:B0-----:R-:W3:Y:S01]  /*81030*/  LDL R0, [R1+0x4f4] ;  /* 0x0004f40001007983 */ /* 0x001ee20000100800 */
[----:B------:R-:W-:Y:S01]  /*81040*/  LOP3.LUT R12, R7, 0xff0000, RZ, 0xc0, !PT ;  /* 0x00ff0000070c7812 */ /* 0x000fe200078ec0ff */
[----:B----4-:R-:W-:Y:S01]  /*81050*/  IMAD.U32 R23, R23, 0x10000, RZ ;  /* 0x0001000017177824 */ /* 0x010fe200078e00ff */
[----:B--2---:R-:W-:Y:S02]  /*81060*/  LOP3.LUT R6, R21, 0xff, RZ, 0xc0, !PT ;  /* 0x000000ff15067812 */ /* 0x004fe400078ec0ff */
[----:B------:R-:W2:Y:S01]  /*81070*/  LDL R21, [R1+0x50c] ;  /* 0x00050c0001157983 */ /* 0x000ea20000100800 */
[----:B------:R-:W-:-:S03]  /*81080*/  PRMT R7, R22, 0x7604, R29 ;  /* 0x0000760416077816 */ /* 0x000fc6000000001d */
[----:B------:R-:W4:Y:S01]  /*81090*/  LDL R22, [R1+0x530] ;  /* 0x0005300001167983 */ /* 0x000f220000100800 */
[----:B------:R-:W-:-:S03]  /*810a0*/  LOP3.LUT R29, R23, 0xff0000, RZ, 0xc0, !PT ;  /* 0x00ff0000171d7812 */ /* 0x000fc600078ec0ff */
[----:B------:R-:W4:Y:S01]  /*810b0*/  LDL R23, [R1+0x520] ;  /* 0x0005200001177983 */ /* 0x000f220000100800 */
[----:B------:R-:W-:Y:S02]  /*810c0*/  LOP3.LUT R9, R9, 0xff0000, RZ, 0xc0, !PT ;  /* 0x00ff000009097812 */ /* 0x000fe400078ec0ff */
[----:B------:R-:W-:-:S03]  /*810d0*/  PRMT R6, R28, 0x7604, R6 ;  /* 0x000076041c067816 */ /* 0x000fc60000000006 */
[----:B------:R-:W-:Y:S02]  /*810e0*/  IMAD.IADD R7, R7, 0x1, R9 ;  /* 0x0000000107077824 */ /* 0x000fe400078e0209 */
[----:B------:R-:W4:Y:S01]  /*810f0*/  LDL R9, [R1+0x548] ;  /* 0x0005480001097983 */ /* 0x000f220000100800 */
[----:B------:R-:W-:Y:S01]  /*81100*/  IMAD.IADD R28, R6, 0x1, R29 ;  /* 0x00000001061c7824 */ /* 0x000fe200078e021d */
[----:B------:R-:W-:Y:S02]  /*81110*/  PRMT R24, R27, 0x7604, R24 ;  /* 0x000076041b187816 */ /* 0x000fe40000000018 */
[----:B------:R-:W-:Y:S02]  /*81120*/  LOP3.LUT R29, R3, 0xff, RZ, 0xc0, !PT ;  /* 0x000000ff031d7812 */ /* 0x000fe400078ec0ff */
[----:B---3--:R-:W-:Y:S02]  /*81130*/  PRMT R10, R20, 0x7604, R10 ;  /* 0x00007604140a7816 */ /* 0x008fe4000000000a */
[----:B------:R-:W3:Y:S03]  /*81140*/  LDL R20, [R1+0x4fc] ;  /* 0x0004fc0001147983 */ /* 0x000ee60000100800 */
[----:B------:R-:W-:-:S02]  /*81150*/  IMAD.IADD R10, R10, 0x1, R12 ;  /* 0x000000010a0a7824 */ /* 0x000fc400078e020c */
[----:B------:R-:W3:Y:S01]  /*81160*/  LDL R12, [R1+0x538] ;  /* 0x00053800010c7983 */ /* 0x000ee20000100800 */
[----:B------:R-:W-:-:S03]  /*81170*/  LOP3.LUT R6, R16, 0xff, RZ, 0xc0, !PT ;  /* 0x000000ff10067812 */ /* 0x000fc600078ec0ff */
[----:B------:R-:W3:Y:S04]  /*81180*/  LDL R16, [R1+0x568] ;  /* 0x0005680001107983 */ /* 0x000ee80000100800 */
[----:B------:R0:W-:Y:S04]  /*81190*/  STL [R1+0x5f4], R10 ;  /* 0x0005f40a01007387 */ /* 0x0001e80000100800 */
[----:B0-----:R-:W3:Y:S01]  /*811a0*/  LDL R10, [R1+0x544] ;  /* 0x00054400010a7983 */ /* 0x001ee20000100800 */
[----:B------:R-:W-:-:S03]  /*811b0*/  LOP3.LUT R3, R19, 0xff, RZ, 0xc0, !PT ;  /* 0x000000ff13037812 */ /* 0x000fc600078ec0ff */
[----:B------:R-:W3:Y:S01]  /*811c0*/  LDL R19, [R1+0x564] ;  /* 0x0005640001137983 */ /* 0x000ee20000100800 */
[----:B------:R-:W-:-:S03]  /*811d0*/  IMAD.U32 R27, R18, 0x10000, RZ ;  /* 0x00010000121b7824 */ /* 0x000fc600078e00ff */
[----:B------:R-:W3:Y:S01]  /*811e0*/  LDL R18, [R1+0x558] ;  /* 0x0005580001127983 */ /* 0x000ee20000100800 */
[----:B------:R-:W-:Y:S01]  /*811f0*/  IMAD.IADD R24, R24, 0x1, R25 ;  /* 0x0000000118187824 */ /* 0x000fe200078e0219 */
[----:B------:R-:W-:Y:S02]  /*81200*/  LOP3.LUT R13, R13, 0xff, RZ, 0xc0, !PT ;  /* 0x000000ff0d0d7812 */ /* 0x000fe400078ec0ff */
[----:B------:R0:W-:Y:S04]  /*81210*/  STL [R1+0x5e8], R7 ;  /* 0x0005e80701007387 */ /* 0x0001e80000100800 */
[----:B------:R2:W-:Y:S01]  /*81220*/  STL [R1+0x5f0], R24 ;  /* 0x0005f01801007387 */ /* 0x0005e20000100800 */
[----:B0-----:R-:W-:-:S03]  /*81230*/  IMAD.U32 R7, R15, 0x10000, RZ ;  /* 0x000100000f077824 */ /* 0x001fc600078e00ff */
[----:B------:R-:W3:Y:S01]  /*81240*/  LDL R15, [R1+0x534] ;  /* 0x00053400010f7983 */ /* 0x000ee20000100800 */
[----:B------:R-:W-:Y:S01]  /*81250*/  IMAD.U32 R0, R0, 0x10000, RZ ;  /* 0x0001000000007824 */ /* 0x000fe200078e00ff */
[----:B------:R-:W-:Y:S02]  /*81260*/  LOP3.LUT R25, R7, 0xff0000, RZ, 0xc0, !PT ;  /* 0x00ff000007197812 */ /* 0x000fe400078ec0ff */
[----:B--2---:R-:W-:Y:S02]  /*81270*/  PRMT R24, R21, 0x7604, R13 ;  /* 0x0000760415187816 */ /* 0x004fe4000000000d */
[----:B------:R-:W2:Y:S01]  /*81280*/  LDL R13, [R1+0x540] ;  /* 0x00054000010d7983 */ /* 0x000ea20000100800 */
[----:B------:R-:W-:Y:S02]  /*81290*/  LOP3.LUT R7, R0, 0xff0000, RZ, 0xc0, !PT ;  /* 0x00ff000000077812 */ /* 0x000fe400078ec0ff */
[----:B----4-:R-:W-:Y:S01]  /*812a0*/  PRMT R0, R22, 0x7604, R29 ;  /* 0x0000760416007816 */ /* 0x010fe2000000001d */
[----:B------:R-:W4:Y:S01]  /*812b0*/  LDL R21, [R1+0x554] ;  /* 0x0005540001157983 */ /* 0x000f220000100800 */
[----:B------:R-:W-:-:S03]  /*812c0*/  IMAD.U32 R4, R4, 0x10000, RZ ;  /* 0x0001000004047824 */ /* 0x000fc600078e00ff */
[----:B------:R-:W4:Y:S01]  /*812d0*/  LDL R22, [R1+0x570] ;  /* 0x0005700001167983 */ /* 0x000f220000100800 */
[----:B------:R-:W-:Y:S02]  /*812e0*/  PRMT R3, R23, 0x7604, R3 ;  /* 0x0000760417037816 */ /* 0x000fe40000000003 */
[----:B------:R-:W-:Y:S01]  /*812f0*/  LOP3.LUT R29, R27, 0xff0000, RZ, 0xc0, !PT ;  /* 0x00ff00001b1d7812 */ /* 0x000fe200078ec0ff */
[----:B------:R-:W4:Y:S01]  /*81300*/  LDL R23, [R1+0x560] ;  /* 0x0005600001177983 */ /* 0x000f220000100800 */
[----:B------:R-:W-:Y:S01]  /*81310*/  IMAD.IADD R24, R24, 0x1, R25 ;  /* 0x0000000118187824 */ /* 0x000fe200078e0219 */
[----:B------:R-:W-:Y:S02]  /*81320*/  LOP3.LUT R4, R4, 0xff0000, RZ, 0xc0, !PT ;  /* 0x00ff000004047812 */ /* 0x000fe400078ec0ff */
[----:B------:R-:W-:Y:S01]  /*81330*/  IMAD.IADD R3, R3, 0x1, R29 ;  /* 0x0000000103037824 */ /* 0x000fe200078e021d */
[----:B------:R-:W4:Y:S02]  /*81340*/  LDL R25, [R1+0x584] ;  /* 0x0005840001197983 */ /* 0x000f240000100800 */
[----:B------:R-:W-:-:S02]  /*81350*/  IMAD.IADD R0, R0, 0x1, R4 ;  /* 0x0000000100007824 */ /* 0x000fc400078e0204 */
[----:B------:R0:W-:Y:S01]  /*81360*/  STL [R1+0x5e0], R24 ;  /* 0x0005e01801007387 */ /* 0x0001e20000100800 */
[----:B------:R-:W-:-:S03]  /*81370*/  LOP3.LUT R4, R9, 0xff, RZ, 0xc0, !PT ;  /* 0x000000ff09047812 */ /* 0x000fc600078ec0ff */
[----:B------:R-:W4:Y:S04]  /*81380*/  LDL R27, [R1+0x598] ;  /* 0x00059800011b7983 */ /* 0x000f280000100800 */
[----:B0-----:R-:W4:Y:S04]  /*81390*/  LDL R24, [R1+0x588] ;  /* 0x0005880001187983 */ /* 0x001f280000100800 */
[----:B------:R-:W-:Y:S01]  /*813a0*/  STL [R1+0x88c], R0 ;  /* 0x00088c0001007387 */ /* 0x000fe20000100800 */
[----:B---3--:R-:W-:-:S03]  /*813b0*/  PRMT R6, R20, 0x7604, R6 ;  /* 0x0000760414067816 */ /* 0x008fc60000000006 */
[----:B------:R-:W3:Y:S02]  /*813c0*/  LDL R20, [R1+0x550] ;  /* 0x0005500001147983 */ /* 0x000ee40000100800 */
[----:B------:R-:W-:Y:S01]  /*813d0*/  IMAD.IADD R6, R6, 0x1, R7 ;  /* 0x0000000106067824 */ /* 0x000fe200078e0207 */
[----:B------:R-:W-:Y:S02]  /*813e0*/  LOP3.LUT R29, R16, 0xff, RZ, 0xc0, !PT ;  /* 0x000000ff101d7812 */ /* 0x000fe400078ec0ff */
[----:B------:R-:W3:Y:S04]  /*813f0*/  LDL R16, [R1+0x574] ;  /* 0x0005740001107983 */ /* 0x000ee80000100800 */
[----:B------:R0:W-:Y:S01]  /*81400*/  STL [R1+0x5e4], R6 ;  /* 0x0005e40601007387 */ /* 0x0001e20000100800 */
[----:B------:R-:W-:-:S03]  /*81410*/  IMAD.U32 R9, R10, 0x10000, RZ ;  /* 0x000100000a097824 */ /* 0x000fc600078e00ff */
[----:B------:R-:W3:Y:S01]  /*81420*/  LDL R10, [R1+0x578] ;  /* 0x00057800010a7983 */ /* 0x000ee20000100800 */
[----:B------:R-:W-:-:S03]  /*81430*/  IMAD.U32 R7, R19, 0x10000, RZ ;  /* 0x0001000013077824 */ /* 0x000fc600078e00ff */
[----:B------:R-:W3:Y:S01]  /*81440*/  LDL R19, [R1+0x590] ;  /* 0x0005900001137983 */ /* 0x000ee20000100800 */
[----:B0-----:R-:W-:Y:S02]  /*81450*/  LOP3.LUT R6, R12, 0xff, RZ, 0xc0, !PT ;  /* 0x000000ff0c067812 */ /* 0x001fe400078ec0ff */
[----:B------:R-:W-:Y:S01]  /*81460*/  LOP3.LUT R0, R18, 0xff, RZ, 0xc0, !PT ;  /* 0x000000ff12007812 */ /* 0x000fe200078ec0ff */
[----:B------:R-:W3:Y:S04]  /*81470*/  LDL R12, [R1+0x5a8] ;  /* 0x0005a800010c7983 */ /* 0x000ee80000100800 */
[----:B------:R-:W3:Y:S04]  /*81480*/  LDL R18, [R1+0x580] ;  /* 0x0005800001127983 */ /* 0x000ee80000100800 */
[----:B------:R0:W-:Y:S02]  /*81490*/  STL [R1+0x890], R3 ;  /* 0x0008900301007387 */ /* 0x0001e40000100800 */
[----:B0-----:R-:W-:-:S02]  /*814a0*/  IMAD.U32 R3, R15, 0x10000, RZ ;  /* 0x000100000f037824 */ /* 0x001fc400078e00ff */
[----:B------:R-:W3:Y:S01]  /*814b0*/  LDL R15, [R1+0x5a4] ;  /* 0x0005a400010f7983 */ /* 0x000ee20000100800 */
[----:B--2---:R-:W-:-:S03]  /*814c0*/  PRMT R6, R13, 0x7604, R6 ;  /* 0x000076040d067816 */ /* 0x004fc60000000006 */
[----:B------:R-:W2:Y:S01]  /*814d0*/  LDL R13, [R1+0x5ac] ;  /* 0x0005ac00010d7983 */ /* 0x000ea20000100800 */
[----:B----4-:R-:W-:Y:S01]  /*814e0*/  IMAD.U32 R21, R21, 0x10000, RZ ;  /* 0x0001000015157824 */ /* 0x010fe200078e00ff */
[----:B------:R-:W-:Y:S02]  /*814f0*/  LOP3.LUT R7, R7, 0xff0000, RZ, 0xc0, !PT ;  /* 0x00ff000007077812 */ /* 0x000fe400078ec0ff */
[----:B------:R-:W-:Y:S02]  /*81500*/  PRMT R0, R23, 0x7604, R0 ;  /* 0x0000760417007816 */ /* 0x000fe40000000000 */
[----:B------:R-:W4:Y:S01]  /*81510*/  LDL R23, [R1+0x594] ;  /* 0x0005940001177983 */ /* 0x000f220000100800 */
[----:B---3--:R-:W-:Y:S02]  /*81520*/  PRMT R4, R20, 0x7604, R4 ;  /* 0x0000760414047816 */ /* 0x008fe40000000004 */
[----:B------:R-:W-:Y:S02]  /*81530*/  LOP3.LUT R20, R9, 0xff0000, RZ, 0xc0, !PT ;  /* 0x00ff000009147812 */ /* 0x000fe400078ec0ff */
[----:B------:R-:W-:-:S02]  /*81540*/  LOP3.LUT R9, R3, 0xff0000, RZ, 0xc0, !PT ;  /* 0x00ff000003097812 */ /* 0x000fc400078ec0ff */
[----:B------:R-:W-:Y:S01]  /*81550*/  PRMT R3, R22, 0x7604, R29 ;  /* 0x0000760416037816 */ /* 0x000fe2000000001d */
[----:B------:R-:W-:Y:S01]  /*81560*/  IMAD.IADD R4, R4, 0x1, R20 ;  /* 0x0000000104047824 */ /* 0x000fe200078e0214 */
[----:B------:R-:W3:Y:S01]  /*81570*/  LDL R22, [R1+0x3c0] ;  /* 0x0003c00001167983 */ /* 0x000ee20000100800 */
[----:B------:R-:W-:-:S03]  /*81580*/  LOP3.LUT R29, R21, 0xff0000, RZ, 0xc0, !PT ;  /* 0x00ff0000151d7812 */ /* 0x000fc600078ec0ff */
[----:B------:R-:W4:Y:S04]  /*81590*/  LDL R20, [R1+0x3c4] ;  /* 0x0003c40001147983 */ /* 0x000f280000100800 */
[----:B------:R-:W4:Y:S01]  /*815a0*/  LDL R21, [R1+0x5a0] ;  /* 0x0005a00001157983 */ /* 0x000f220000100800 */
[----:B------:R-:W-:Y:S02]  /*815b0*/  IMAD.IADD R6, R6, 0x1, R9 ;  /* 0x0000000106067824 */ /* 0x000fe400078e0209 */
[----:B------:R-:W-:Y:S01]  /*815c0*/  IMAD.IADD R9, R0, 0x1, R29 ;  /* 0x0000000100097824 */ /* 0x000fe200078e021d */
[----:B------:R0:W-:Y:S01]  /*815d0*/  STL [R1+0x894], R4 ;  /* 0x0008940401007387 */ /* 0x0001e20000100800 */
[----:B------:R-:W-:Y:S02]  /*815e0*/  IMAD.IADD R7, R3, 0x1, R7 ;  /* 0x0000000103077824 */ /* 0x000fe400078e0207 */
[----:B------:R-:W-:Y:S01]  /*815f0*/  IMAD.U32 R29, R16, 0x10000, RZ ;  /* 0x00010000101d7824 */ /* 0x000fe200078e00ff */
[----:B------:R1:W-:Y:S01]  /*81600*/  STL [R1+0x898], R6 ;  /* 0x0008980601007387 */ /* 0x0003e20000100800 */
[----:B------:R-:W-:-:S03]  /*81610*/  IMAD.U32 R3, R25, 0x10000, RZ ;  /* 0x0001000019037824 */ /* 0x000fc600078e00ff */
[----:B------:R-:W4:Y:S01]  /*81620*/  LDL R16, [R1+0x32c] ;  /* 0x00032c0001107983 */ /* 0x000f220000100800 */
[----:B0-----:R-:W-:Y:S02]  /*81630*/  LOP3.LUT R4, R24, 0xff, RZ, 0xc0, !PT ;  /* 0x000000ff18047812 */ /* 0x001fe400078ec0ff */
[----:B------:R-:W-:Y:S01]  /*81640*/  LOP3.LUT R0, R10, 0xff, RZ, 0xc0, !PT ;  /* 0x000000ff0a007812 */ /* 0x000fe200078ec0ff */
[----:B------:R0:W-:Y:S01]  /*81650*/  STL [R1+0x888], R28 ;  /* 0x0008881c01007387 */ /* 0x0001e20000100800 */
[----:B------:R-:W-:-:S03]  /*81660*/  PRMT R10, R19, 0x7604, R4 ;  /* 0x00007604130a7816 */ /* 0x000fc60000000004 */
[----:B-1----:R-:W4:Y:S01]  /*81670*/  LDL R6, [R1+0x3cc] ;  /* 0x0003cc0001067983 */ /* 0x002f220000100800 */
[----:B------:R-:W-:-:S03]  /*81680*/  LOP3.LUT R19, R3, 0xff0000, RZ, 0xc0, !PT ;  /* 0x00ff000003137812 */ /* 0x000fc600078ec0ff */
[----:B------:R-:W4:Y:S01]  /*81690*/  LDL R3, [R1+0x3d0] ;  /* 0x0003d00001037983 */ /* 0x000f220000100800 */
[----:B------:R-:W-:Y:S02]  /*816a0*/  LOP3.LUT R24, R12, 0xff, RZ, 0xc0, !PT ;  /* 0x000000ff0c187812 */ /* 0x000fe400078ec0ff */
[----:B------:R-:W-:Y:S01]  /*816b0*/  PRMT R12, R18, 0x7604, R0 ;  /* 0x00007604120c7816 */ /* 0x000fe20000000000 */
[----:B------:R-:W4:Y:S04]  /*816c0*/  LDL R4, [R1+0x330] ;  /* 0x0003300001047983 */ /* 0x000f280000100800 */
[----:B------:R-:W4:Y:S04]  /*816d0*/  LDL R0, [R1+0x3d8] ;  /* 0x0003d80001007983 */ /* 0x000f280000100800 */
[----:B------:R-:W4:Y:S01]  /*816e0*/  LDL R18, [R1+0x3dc] ;  /* 0x0003dc0001127983 */ /* 0x000f220000100800 */
[----:B------:R-:W-:-:S03]  /*816f0*/  IMAD.IADD R10, R10, 0x1, R19 ;  /* 0x000000010a0a7824 */ /* 0x000fc600078e0213 */
[----:B------:R-:W4:Y:S01]  /*81700*/  LDL R19, [R1+0x334] ;  /* 0x0003340001137983 */ /* 0x000f220000100800 */
[----:B------:R-:W-:Y:S01]  /*81710*/  IMAD.U32 R15, R15, 0x10000, RZ ;  /* 0x000100000f0f7824 */ /* 0x000fe200078e00ff */
[----:B------:R-:W-:Y:S02]  /*81720*/  LOP3.LUT R29, R29, 0xff0000, RZ, 0xc0, !PT ;  /* 0x00ff00001d1d7812 */ /* 0x000fe400078ec0ff */
[----:B--2---:R-:W-:Y:S01]  /*81730*/  PRMT R13, R13, 0x7604, R24 ;  /* 0x000076040d0d7816 */ /* 0x004fe20000000018 */
[----:B0-----:R-:W2:Y:S01]  /*81740*/  LDL R28, [R1+0x3e4] ;  /* 0x0003e400011c7983 */ /* 0x001ea20000100800 */
[----:B------:R-:W-:Y:S01]  /*81750*/  LOP3.LUT R15, R15, 0xff0000, RZ, 0xc0, !PT ;  /* 0x00ff00000f0f7812 */ /* 0x000fe200078ec0ff */
[----:B------:R-:W-:Y:S01]  /*81760*/  IMAD.IADD R12, R12, 0x1, R29 ;  /* 0x000000010c0c7824 */ /* 0x000fe200078e021d */
[----:B------:R-:W-:Y:S01]  /*81770*/  LOP3.LUT R29, R27, 0xff, RZ, 0xc0, !PT ;  /* 0x000000ff1b1d7812 */ /* 0x000fe200078ec0ff */
[----:B------:R-:W2:Y:S02]  /*81780*/  LDL R25, [R1+0x3e8] ;  /* 0x0003e80001197983 */ /* 0x000ea40000100800 */
[----:B------:R-:W-:-:S02]  /*81790*/  IMAD.IADD R13, R13, 0x1, R15 ;  /* 0x000000010d0d7824 */ /* 0x000fc400078e020f */
[----:B------:R-:W2:Y:S04]  /*817a0*/  LDL R27, [R1+0x3f4] ;  /* 0x0003f400011b7983 */ /* 0x000ea80000100800 */
[----:B------:R-:W2:Y:S01]  /*817b0*/  LDL R24, [R1+0x338] ;  /* 0x0003380001187983 */ /* 0x000ea20000100800 */
[----:B---3--:R-:W-:Y:S02]  /*817c0*/  LOP3.LUT R22, R22, 0xffff, RZ, 0xc0, !PT ;  /* 0x0000ffff16167812 */ /* 0x008fe400078ec0ff */
[----:B----4-:R-:W-:-:S03]  /*817d0*/  LOP3.LUT R20, R20, 0xffff, RZ, 0xc0, !PT ;  /* 0x0000ffff14147812 */ /* 0x010fc600078ec0ff */
[----:B------:R0:W-:Y:S01]  /*817e0*/  STL [R1+0x6f4], R22 ;  /* 0x0006f41601007387 */ /* 0x0001e20000100800 */
[----:B------:R-:W-:Y:S01]  /*817f0*/  PRMT R15, R21, 0x7604, R29 ;  /* 0x00007604150f7816 */ /* 0x000fe2000000001d */
[----:B------:R-:W-:Y:S01]  /*81800*/  IMAD.U32 R29, R23, 0x10000, RZ ;  /* 0x00010000171d7824 */ /* 0x000fe200078e00ff */
[----:B------:R-:W-:Y:S01]  /*81810*/  LOP3.LUT R23, R22, 0xff, RZ, 0xc0, !PT ;  /* 0x000000ff16177812 */ /* 0x000fe200078ec0ff */
[----:B------:R1:W-:Y:S01]  /*81820*/  STL [R1+0x6f0], R20 ;  /* 0x0006f01401007387 */ /* 0x0003e20000100800 */
[----:B0-----:R-:W-:-:S03]  /*81830*/  IMAD.U32 R22, R20, 0x10000, RZ ;  /* 0x0001000014167824 */ /* 0x001fc600078e00ff */
[----:B------:R-:W3:Y:S01]  /*81840*/  LDL R21, [R1+0x3f0] ;  /* 0x0003f00001157983 */ /* 0x000ee20000100800 */
[----:B------:R-:W-:Y:S02]  /*81850*/  PRMT R16, R16, 0x7604, R23 ;  /* 0x0000760410107816 */ /* 0x000fe40000000017 */
[----:B-1----:R-:W-:Y:S01]  /*81860*/  LOP3.LUT R20, R29, 0xff0000, RZ, 0xc0, !PT ;  /* 0x00ff00001d147812 */ /* 0x002fe200078ec0ff */
[----:B------:R-:W4:Y:S01]  /*81870*/  LDL.LU R23, [R1+0x8b8] ;  /* 0x0008b80001177983 */ /* 0x000f220000300800 */
[----:B------:R-:W-:-:S03]  /*81880*/  LOP3.LUT R29, R22, 0xff0000, RZ, 0xc0, !PT ;  /* 0x00ff0000161d7812 */ /* 0x000fc600078ec0ff */
[----:B------:R-:W4:Y:S01]  /*81890*/  LDL R22, [R1+0x340] ;  /* 0x0003400001167983 */ /* 0x000f220000100800 */
[----:B------:R-:W-:Y:S01]  /*818a0*/  LOP3.LUT R6, R6, 0xffff, RZ, 0xc0, !PT ;  /* 0x0000ffff06067812 */ /* 0x000fe200078ec0ff */
[----:B------:R-:W-:-:S03]  /*818b0*/  IMAD.IADD R16, R16, 0x1, R29 ;  /* 0x0000000110107824 */ /* 0x000fc600078e021d */
[----:B------:R-:W-:Y:S02]  /*818c0*/  LOP3.LUT R29, R6, 0xff, RZ, 0xc0, !PT ;  /* 0x000000ff061d7812 */ /* 0x000fe400078ec0ff */
[----:B------:R-:W-:Y:S02]  /*818d0*/  LOP3.LUT R3, R3, 0xffff, RZ, 0xc0, !PT ;  /* 0x0000ffff03037812 */ /* 0x000fe400078ec0ff */
[----:B------:R-:W-:-:S03]  /*818e0*/  PRMT R4, R4, 0x7604, R29 ;  /* 0x0000760404047816 */ /* 0x000fc6000000001d */
[----:B------:R0:W-:Y:S01]  /*818f0*/  STL [R1+0x6d8], R3 ;  /* 0x0006d80301007387 */ /* 0x0001e20000100800 */
[----:B------:R-:W-:-:S03]  /*81900*/  IMAD.U32 R29, R3, 0x10000, RZ ;  /* 0x00010000031d7824 */ /* 0x000fc600078e00ff */
[----:B------:R1:W-:Y:S01]  /*81910*/  STL [R1+0x6e4], R6 ;  /* 0x0006e40601007387 */ /* 0x0003e20000100800 */
[----:B0-----:R-:W-:Y:S02]  /*81920*/  LOP3.LUT R3, R0, 0xffff, RZ, 0xc0, !PT ;  /* 0x0000ffff00037812 */ /* 0x001fe400078ec0ff */
[----:B------:R-:W-:Y:S02]  /*81930*/  LOP3.LUT R0, R18, 0xffff, RZ, 0xc0, !PT ;  /* 0x0000ffff12007812 */ /* 0x000fe400078ec0ff */
[----:B-1----:R-:W-:Y:S01]  /*81940*/  LOP3.LUT R6, R29, 0xff0000, RZ, 0xc0, !PT ;  /* 0x00ff00001d067812 */ /* 0x002fe200078ec0ff */
[----:B------:R0:W-:Y:S02]  /*81950*/  STL [R1+0x6e0], R3 ;  /* 0x0006e00301007387 */ /* 0x0001e40000100800 */
[----:B------:R-:W-:Y:S01]  /*81960*/  IMAD.U32 R29, R0, 0x10000, RZ ;  /* 0x00010000001d7824 */ /* 0x000fe200078e00ff */
[----:B0-----:R-:W-:-:S04]  /*81970*/  LOP3.LUT R3, R3, 0xff, RZ, 0xc0, !PT ;  /* 0x000000ff03037812 */ /* 0x001fc800078ec0ff */
[----:B------:R-:W-:Y:S02]  /*81980*/  LOP3.LUT R29, R29, 0xff0000, RZ, 0xc0, !PT ;  /* 0x00ff00001d1d7812 */ /* 0x000fe400078ec0ff */
[----:B------:R-:W-:-:S05]  /*81990*/  PRMT R3, R19, 0x7604, R3 ;  /* 0x0000760413037816 */ /* 0x000fca0000000003 */
[----:B------:R-:W-:-:S05]  /*819a0*/  IMAD.IADD R19, R3, 0x1, R29 ;  /* 0x0000000103137824 */ /* 0x000fca00078e021d */
[----:B------:R0:W-:Y:S04]  /*819b0*/  STL [R1+0x878], R19 ;  /* 0x0008781301007387 */ /* 0x0001e80000100800 */
[----:B0-----:R-:W4:Y:S01]  /*819c0*/  LDL R19, [R1+0x708] ;  /* 0x0007080001137983 */ /* 0x001f220000100800 */
[----:B------:R-:W-:-:S03]  /*819d0*/  IMAD.IADD R15, R15, 0x1, R20 ;  /* 0x000000010f0f7824 */ /* 0x000fc600078e0214 */
[----:B------:R-:W4:Y:S04]  /*819e0*/  LDL.LU R20, [R1+0x8b4] ;  /* 0x0008b40001147983 */ /* 0x000f280000300800 */
[----:B------:R0:W-:Y:S02]  /*819f0*/  STL [R1+0x6d4], R0 ;  /* 0x0006d40001007387 */ /* 0x0001e40000100800 */
[----:B0-----:R-:W0:Y:S01]  /*81a00*/  S2R R0, SR_TID.X ;  /* 0x0000000000007919 */ /* 0x001e220000002100 */
[----:B--2---:R-:W-:Y:S01]  /*81a10*/  LOP3.LUT R3, R28, 0xffff, RZ, 0xc0, !PT ;  /* 0x0000ffff1c037812 */ /* 0x004fe200078ec0ff */
[----:B------:R-:W-:Y:S01]  /*81a20*/  IMAD.IADD R18, R4, 0x1, R6 ;  /* 0x0000000104127824 */ /* 0x000fe200078e0206 */
[----:B------:R-:W2:Y:S02]  /*81a30*/  LDL.LU R28, [R1+0x688] ;  /* 0x00068800011c7983 */ /* 0x000ea40000300800 */
[----:B------:R-:W-:-:S02]  /*81a40*/  LOP3.LUT R29, R3, 0xff, RZ, 0xc0, !PT ;  /* 0x000000ff031d7812 */ /* 0x000fc400078ec0ff */
[----:B------:R1:W-:Y:S01]  /*81a50*/  STL [R1+0x6d0], R3 ;  /* 0x0006d00301007387 */ /* 0x0003e20000100800 */
[----:B------:R-:W-:Y:S02]  /*81a60*/  LOP3.LUT R6, R27, 0xffff, RZ, 0xc0, !PT ;  /* 0x0000ffff1b067812 */ /* 0x000fe400078ec0ff */
[----:B------:R-:W-:Y:S01]  /*81a70*/  PRMT R4, R24, 0x7604, R29 ;  /* 0x0000760418047816 */ /* 0x000fe2000000001d */
[----:B------:R-:W2:Y:S01]  /*81a80*/  LDL.LU R27, [R1+0x69c] ;  /* 0x00069c00011b7983 */ /* 0x000ea20000300800 */
[----:B-1----:R-:W-:-:S03]  /*81a90*/  LOP3.LUT R3, R25, 0xffff, RZ, 0xc0, !PT ;  /* 0x0000ffff19037812 */ /* 0x002fc600078ec0ff */
[----:B------:R-:W-:Y:S04]  /*81aa0*/  STL [R1+0x6b8], R6 ;  /* 0x0006b80601007387 */ /* 0x000fe80000100800 */
[----:B------:R1:W-:Y:S04]  /*81ab0*/  STL [R1+0x6c0], R3 ;  /* 0x0006c00301007387 */ /* 0x0003e80000100800 */
[----:B------:R-:W2:Y:S04]  /*81ac0*/  LDL.LU R24, [R1+0x68c] ;  /* 0x00068c0001187983 */ /* 0x000ea80000300800 */
[----:B------:R-:W-:Y:S01]  /*81ad0*/  STL [R1+0x7e4], R26 ;  /* 0x0007e41a01007387 */ /* 0x000fe20000100800 */
[----:B-1----:R-:W-:Y:S01]  /*81ae0*/  IMAD.U32 R3, R3, 0x10000, RZ ;  /* 0x0001000003037824 */ /* 0x002fe200078e00ff */
[----:B0-----:R-:W-:-:S02]  /*81af0*/  LOP3.LUT R0, R0, 0x3e0, RZ, 0xc0, !PT ;  /* 0x000003e000007812 */ /* 0x001fc400078ec0ff */
[----:B------:R-:W2:Y:S01]  /*81b00*/  LDL R25, [R1+0x23c] ;  /* 0x00023c0001197983 */ /* 0x000ea20000100800 */
[----:B---3--:R-:W-:-:S04]  /*81b10*/  LOP3.LUT R21, R21, 0xffff, RZ, 0xc0, !PT ;  /* 0x0000ffff15157812 */ /* 0x008fc800078ec0ff */
[----:B------:R-:W-:Y:S01]  /*81b20*/  LOP3.LUT R29, R21, 0xff, RZ, 0xc0, !PT ;  /* 0x000000ff151d7812 */ /* 0x000fe200078ec0ff */
[----:B------:R0:W-:Y:S02]  /*81b30*/  STL [R1+0x6dc], R21 ;  /* 0x0006dc1501007387 */ /* 0x0001e40000100800 */
[----:B0-----:R-:W-:Y:S01]  /*81b40*/  IMAD.U32 R21, R6, 0x10000, RZ ;  /* 0x0001000006157824 */ /* 0x001fe200078e00ff */
[----:B------:R-:W-:Y:S02]  /*81b50*/  LOP3.LUT R6, R3, 0xff0000, RZ, 0xc0, !PT ;  /* 0x00ff000003067812 */ /* 0x000fe400078ec0ff */
[----:B----4-:R-:W-:Y:S02]  /*81b60*/  PRMT R3, R22, 0x7604, R29 ;  /* 0x0000760416037816 */ /* 0x010fe4000000001d */
[----:B------:R-:W-:-:S05]  /*81b70*/  LOP3.LUT R29, R21, 0xff0000, RZ, 0xc0, !PT ;  /* 0x00ff0000151d7812 */ /* 0x000fca00078ec0ff */
[----:B------:R-:W-:Y:S02]  /*81b80*/  IMAD.IADD R22, R3, 0x1, R29 ;  /* 0x0000000103167824 */ /* 0x000fe400078e021d */
[----:B------:R-:W-:Y:S01]  /*81b90*/  VIADD R29, R0, 0x20 ;  /* 0x00000020001d7836 */ /* 0x000fe20000000000 */
[----:B------:R0:W-:Y:S01]  /*81ba0*/  STL [R1+0x7e8], R23 ;  /* 0x0007e81701007387 */ /* 0x0001e20000100800 */
[----:B------:R-:W-:-:S03]  /*81bb0*/  IMAD.IADD R21, R4, 0x1, R6 ;  /* 0x0000000104157824 */ /* 0x000fc600078e0206 */
[----:B------:R-:W3:Y:S04]  /*81bc0*/  LDL R4, [R1+0x248] ;  /* 0x0002480001047983 */ /* 0x000ee80000100800 */
[----:B------:R-:W4:Y:S04]  /*81bd0*/  LDL.LU R6, [R1+0x668] ;  /* 0x0006680001067983 */ /* 0x000f280000300800 */
[----:B------:R-:W4:Y:S01]  /*81be0*/  LDL R3, [R1+0x260] ;  /* 0x0002600001037983 */ /* 0x000f220000100800 */
[----:B------:R-:W-:Y:S02]  /*81bf0*/  ISETP.GT.AND P0, PT, R29, R19, PT ;  /* 0x000000131d00720c */ /* 0x000fe40003f04270 */
[----:B------:R-:W-:Y:S01]  /*81c00*/  LOP3.LUT R29, R26, 0xffff, RZ, 0xc0, !PT ;  /* 0x0000ffff1a1d7812 */ /* 0x000fe200078ec0ff */
[----:B------:R-:W-:Y:S04]  /*81c10*/  STL [R1+0x7ec], R20 ;  /* 0x0007ec1401007387 */ /* 0x000fe80000100800 */
[----:B------:R-:W-:Y:S01]  /*81c20*/  IMAD R0, R29, 0x1000000, R17 ;  /* 0x010000001d007824 */ /* 0x000fe200078e0211 */
[----:B------:R-:W3:Y:S04]  /*81c30*/  LDL.LU R26, [R1+0x67c] ;  /* 0x00067c00011a7983 */ /* 0x000ee80000300800 */
[----:B------:R-:W2:Y:S01]  /*81c40*/  LDL.LU R17, [R1+0x8b0] ;  /* 0x0008b00001117983 */ /* 0x000ea20000300800 */
[----:B------:R-:W-:-:S03]  /*81c50*/  LOP3.LUT R29, R23, 0xffff, RZ, 0xc0, !PT ;  /* 0x0000ffff171d7812 */ /* 0x000fc600078ec0ff */
[----:B------:R1:W-:Y:S04]  /*81c60*/  STL [R1+0x6a8], R0 ;  /* 0x0006a80001007387 */ /* 0x0003e80000100800 */
[----:B0-----:R-:W4:Y:S01]  /*81c70*/  LDL R23, [R1+0x230] ;  /* 0x0002300001177983 */ /* 0x001f220000100800 */
[----:B-1----:R-:W-:Y:S01]  /*81c80*/  IMAD R0, R29, 0x1000000, R14 ;  /* 0x010000001d007824 */ /* 0x002fe200078e020e */
[----:B------:R-:W-:Y:S02]  /*81c90*/  LOP3.LUT R29, R20, 0xffff, RZ, 0xc0, !PT ;  /* 0x0000ffff141d7812 */ /* 0x000fe400078ec0ff */
[----:B------:R-:W3:Y:S04]  /*81ca0*/  LDL.LU R14, [R1+0x8ac] ;  /* 0x0008ac00010e7983 */ /* 0x000ee80000300800 */
[----:B------:R0:W-:Y:S04]  /*81cb0*/  STL [R1+0x6a0], R0 ;  /* 0x0006a00001007387 */ /* 0x0001e80000100800 */
[----:B------:R-:W4:Y:S01]  /*81cc0*/  LDL.LU R20, [R1+0x678] ;  /* 0x0006780001147983 */ /* 0x000f220000300800 */
[----:B0-----:R-:W-:-:S03]  /*81cd0*/  IMAD R0, R29, 0x1000000, R11 ;  /* 0x010000001d007824 */ /* 0x001fc600078e020b */
[----:B------:R-:W4:Y:S04]  /*81ce0*/  LDL.LU R11, [R1+0x8a8] ;  /* 0x0008a800010b7983 */ /* 0x000f280000300800 */
[----:B------:R0:W-:Y:S01]  /*81cf0*/  STL [R1+0x6a4], R0 ;  /* 0x0006a40001007387 */ /* 0x0001e20000100800 */
[----:B--2---:R-:W-:-:S05]  /*81d00*/  LOP3.LUT R29, R17, 0xffff, RZ, 0xc0, !PT ;  /* 0x0000ffff111d7812 */ /* 0x004fca00078ec0ff */
[----:B0-----:R-:W-:Y:S02]  /*81d10*/  IMAD R0, R29, 0x1000000, R8 ;  /* 0x010000001d007824 */ /* 0x001fe400078e0208 */
[----:B------:R-:W2:Y:S04]  /*81d20*/  LDL.LU R8, [R1+0x8a4] ;  /* 0x0008a40001087983 */ /* 0x000ea80000300800 */
        /* <DEDUP_REMOVED lines=12> */
[----:B------:R0:W-:Y:S04]  /*81df0*/  STL [R1+0x7fc], R8 ;  /* 0x0007fc0801007387 */ /* 0x0001e80000100800 */
[----:B0-----:R-:W3:Y:S01]  /*81e00*/  LDL.LU R8, [R1+0x670] ;  /* 0x0006700001087983 */ /* 0x001ee20000300800 */
[----:B----4-:R-:W-:-:S03]  /*81e10*/  LOP3.LUT R29, R5, 0xffff, RZ, 0xc0, !PT ;  /* 0x0000ffff051d7812 */ /* 0x010fc600078ec0ff */
[----:B------:R0:W-:Y:S04]  /*81e20*/  STL [R1+0x800], R5 ;  /* 0x0008000501007387 */ /* 0x0001e80000100800 */
[----:B0-----:R-:W4:Y:S04]  /*81e30*/  LDL R5, [R1+0x224] ;  /* 0x0002240001057983 */ /* 0x001f280000100800 */
[----:B------:R0:W-:Y:S02]  /*81e40*/  STL [R1+0x7f0], R17 ;  /* 0x0007f01101007387 */ /* 0x0001e40000100800 */
[----:B0-----:R-:W-:-:S02]  /*81e50*/  IMAD R17, R29, 0x1000000, R28 ;  /* 0x010000001d117824 */ /* 0x001fc400078e021c */
[----:B------:R0:W-:Y:S04]  /*81e60*/  STL [R1+0x7f8], R11 ;  /* 0x0007f80b01007387 */ /* 0x0001e80000100800 */
[----:B------:R1:W-:Y:S04]  /*81e70*/  STL [R1+0x694], R0 ;  /* 0x0006940001007387 */ /* 0x0003e80000100800 */
[----:B------:R1:W-:Y:S04]  /*81e80*/  STL [R1+0x7f4], R14 ;  /* 0x0007f40e01007387 */ /* 0x0003e80000100800 */
[----:B0-----:R-:W3:Y:S04]  /*81e90*/  LDL.LU R11, [R1+0x66c] ;  /* 0x00066c00010b7983 */ /* 0x001ee80000300800 */
[----:B-1----:R-:W3:Y:S04]  /*81ea0*/  LDL.LU R0, [R1+0x660] ;  /* 0x0006600001007983 */ /* 0x002ee80000300800 */
[----:B------:R-:W3:Y:S04]  /*81eb0*/  LDL R14, [R1+0x278] ;  /* 0x00027800010e7983 */ /* 0x000ee80000100800 */
[----:B------:R0:W-:Y:S04]  /*81ec0*/  STL [R1+0x688], R17 ;  /* 0x0006881101007387 */ /* 0x0001e80000100800 */
[----:B------:R-:W3:Y:S04]  /*81ed0*/  LDL R28, [R1+0x284] ;  /* 0x00028400011c7983 */ /* 0x000ee80000100800 */
[----:B0-----:R-:W3:Y:S01]  /*81ee0*/  LDL.LU R17, [R1+0x664] ;  /* 0x0006640001117983 */ /* 0x001ee20000300800 */
[----:B--2---:R-:W-:-:S05]  /*81ef0*/  LOP3.LUT R29, R2, 0xffff, RZ, 0xc0, !PT ;  /* 0x0000ffff021d7812 */ /* 0x004fca00078ec0ff */
[----:B------:R-:W-:Y:S01]  /*81f00*/  IMAD R29, R29, 0x1000000, R24 ;  /* 0x010000001d1d7824 */ /* 0x000fe200078e0218 */
[----:B------:R0:W-:Y:S04]  /*81f10*/  STL [R1+0x804], R2 ;  /* 0x0008040201007387 */ /* 0x0001e80000100800 */
[----:B------:R4:W-:Y:S04]  /*81f20*/  STL [R1+0x68c], R29 ;  /* 0x00068c1d01007387 */ /* 0x0009e80000100800 */
[----:B------:R-:W2:Y:S04]  /*81f30*/  LDL.LU R24, [R1+0x658] ;  /* 0x0006580001187983 */ /* 0x000ea80000300800 */
[----:B0-----:R-:W2:Y:S01]  /*81f40*/  LDL R2, [R1+0x26c] ;  /* 0x00026c0001027983 */ /* 0x001ea20000100800 */
[----:B----4-:R-:W-:-:S05]  /*81f50*/  LOP3.LUT R29, R5, 0xffff, RZ, 0xc0, !PT ;  /* 0x0000ffff051d7812 */ /* 0x010fca00078ec0ff */
[----:B------:R-:W-:Y:S01]  /*81f60*/  IMAD R5, R29, 0x1000000, R20 ;  /* 0x010000001d057824 */ /* 0x000fe200078e0214 */
[----:B------:R-:W-:Y:S01]  /*81f70*/  LOP3.LUT R29, R23, 0xffff, RZ, 0xc0, !PT ;  /* 0x0000ffff171d7812 */ /* 0x000fe200078ec0ff */
[----:B------:R-:W4:Y:S04]  /*81f80*/  LDL R20, [R1+0x290] ;  /* 0x0002900001147983 */ /* 0x000f280000100800 */
[----:B------:R0:W-:Y:S04]  /*81f90*/  STL [R1+0x678], R5 ;  /* 0x0006780501007387 */ /* 0x0001e80000100800 */
[----:B------:R-:W4:Y:S01]  /*81fa0*/  LDL.LU R23, [R1+0x65c] ;  /* 0x00065c0001177983 */ /* 0x000f220000300800 */
[----:B0-----:R-:W-:Y:S01]  /*81fb0*/  IMAD R5, R29, 0x1000000, R26 ;  /* 0x010000001d057824 */ /* 0x001fe200078e021a */
[----:B------:R-:W-:-:S02]  /*81fc0*/  LOP3.LUT R29, R25, 0xffff, RZ, 0xc0, !PT ;  /* 0x0000ffff191d7812 */ /* 0x000fc400078ec0ff */
[----:B------:R-:W4:Y:S03]  /*81fd0*/  LDL.LU R26, [R1+0x650] ;  /* 0x00065000011a7983 */ /* 0x000f260000300800 */
[----:B---3--:R-:W-:Y:S01]  /*81fe0*/  IMAD R8, R29, 0x1000000, R8 ;  /* 0x010000001d087824 */ /* 0x008fe200078e0208 */
[----:B------:R-:W-:Y:S01]  /*81ff0*/  LOP3.LUT R29, R4, 0xffff, RZ, 0xc0, !PT ;  /* 0x0000ffff041d7812 */ /* 0x000fe200078ec0ff */
[----:B------:R0:W-:Y:S04]  /*82000*/  STL [R1+0x67c], R5 ;  /* 0x00067c0501007387 */ /* 0x0001e80000100800 */
[----:B------:R1:W-:Y:S04]  /*82010*/  STL [R1+0x670], R8 ;  /* 0x0006700801007387 */ /* 0x0003e80000100800 */
[----:B------:R-:W3:Y:S04]  /*82020*/  LDL R25, [R1+0x2a8] ;  /* 0x0002a80001197983 */ /* 0x000ee80000100800 */
[----:B0-----:R-:W3:Y:S01]  /*82030*/  LDL R5, [R1+0x29c] ;  /* 0x00029c0001057983 */ /* 0x001ee20000100800 */
[----:B-1----:R-:W-:-:S03]  /*82040*/  IMAD R8, R29, 0x1000000, R27 ;  /* 0x010000001d087824 */ /* 0x002fc600078e021b */
[----:B------:R-:W2:Y:S04]  /*82050*/  LDL R29, [R1+0x254] ;  /* 0x00025400011d7983 */ /* 0x000ea80000100800 */
[----:B------:R-:W3:Y:S04]  /*82060*/  LDL.LU R4, [R1+0x654] ;  /* 0x0006540001047983 */ /* 0x000ee80000300800 */
[----:B------:R0:W-:Y:S04]  /*82070*/  STL [R1+0x674], R8 ;  /* 0x0006740801007387 */ /* 0x0001e80000100800 */
[----:B------:R-:W3:Y:S04]  /*82080*/  LDL.LU R27, [R1+0x648] ;  /* 0x00064800011b7983 */ /* 0x000ee80000300800 */
[----:B0-----:R-:W3:Y:S01]  /*82090*/  LDL R8, [R1+0x2b4] ;  /* 0x0002b40001087983 */ /* 0x001ee20000100800 */
[----:B--2---:R-:W-:-:S05]  /*820a0*/  LOP3.LUT R29, R29, 0xffff, RZ, 0xc0, !PT ;  /* 0x0000ffff1d1d7812 */ /* 0x004fca00078ec0ff */
[----:B------:R-:W-:Y:S02]  /*820b0*/  IMAD R29, R29, 0x1000000, R6 ;  /* 0x010000001d1d7824 */ /* 0x000fe400078e0206 */
[----:B------:R-:W2:Y:S04]  /*820c0*/  LDL.LU R6, [R1+0x898] ;  /* 0x0008980001067983 */ /* 0x000ea80000300800 */
[----:B------:R0:W-:Y:S02]  /*820d0*/  STL [R1+0x668], R29 ;  /* 0x0006681d01007387 */ /* 0x0001e40000100800 */
[----:B0-----:R-:W-:Y:S02]  /*820e0*/  LOP3.LUT R29, R3, 0xffff, RZ, 0xc0, !PT ;  /* 0x0000ffff031d7812 */ /* 0x001fe400078ec0ff */
[----:B------:R-:W2:Y:S03]  /*820f0*/  LDL.LU R3, [R1+0x64c] ;  /* 0x00064c0001037983 */ /* 0x000ea60000300800 */
[----:B------:R-:W-:-:S02]  /*82100*/  IMAD R29, R29, 0x1000000, R11 ;  /* 0x010000001d1d7824 */ /* 0x000fc400078e020b */
[----:B------:R-:W2:Y:S04]  /*82110*/  LDL.LU R11, [R1+0x640] ;  /* 0x00064000010b7983 */ /* 0x000ea80000300800 */
[----:B------:R0:W-:Y:S02]  /*82120*/  STL [R1+0x66c], R29 ;  /* 0x00066c1d01007387 */ /* 0x0001e40000100800 */
[----:B0-----:R-:W-:-:S05]  /*82130*/  LOP3.LUT R29, R2, 0xffff, RZ, 0xc0, !PT ;  /* 0x0000ffff021d7812 */ /* 0x001fca00078ec0ff */
[----:B------:R-:W-:Y:S01]  /*82140*/  IMAD R2, R29, 0x1000000, R0 ;  /* 0x010000001d027824 */ /* 0x000fe200078e0200 */
[----:B------:R-:W-:Y:S01]  /*82150*/  LOP3.LUT R29, R14, 0xffff, RZ, 0xc0, !PT ;  /* 0x0000ffff0e1d7812 */ /* 0x000fe200078ec0ff */
[----:B------:R-:W2:Y:S04]  /*82160*/  LDL.LU R0, [R1+0x644] ;  /* 0x0006440001007983 */ /* 0x000ea80000300800 */
[----:B------:R0:W-:Y:S04]  /*82170*/  STL [R1+0x660], R2 ;  /* 0x0006600201007387 */ /* 0x0001e80000100800 */
[----:B------:R-:W2:Y:S01]  /*82180*/  LDL.LU R14, [R1+0x638] ;  /* 0x00063800010e7983 */ /* 0x000ea20000300800 */
[----:B0-----:R-:W-:Y:S01]  /*82190*/  IMAD R2, R29, 0x1000000, R17 ;  /* 0x010000001d027824 */ /* 0x001fe200078e0211 */
[----:B------:R-:W-:-:S02]  /*821a0*/  LOP3.LUT R29, R28, 0xffff, RZ, 0xc0, !PT ;  /* 0x0000ffff1c1d7812 */ /* 0x000fc400078ec0ff */
[----:B------:R-:W2:Y:S04]  /*821b0*/  LDL R17, [R1+0x308] ;  /* 0x0003080001117983 */ /* 0x000ea80000100800 */
[----:B------:R0:W-:Y:S04]  /*821c0*/  STL [R1+0x664], R2 ;  /* 0x0006640201007387 */ /* 0x0001e80000100800 */
[----:B------:R-:W2:Y:S01]  /*821d0*/  LDL.LU R28, [R1+0x63c] ;  /* 0x00063c00011c7983 */ /* 0x000ea20000300800 */
[----:B0-----:R-:W-:Y:S01]  /*821e0*/  IMAD R2, R29, 0x1000000, R24 ;  /* 0x010000001d027824 */ /* 0x001fe200078e0218 */
[----:B----4-:R-:W-:-:S02]  /*821f0*/  LOP3.LUT R29, R20, 0xffff, RZ, 0xc0, !PT ;  /* 0x0000ffff141d7812 */ /* 0x010fc400078ec0ff */
[----:B------:R-:W4:Y:S03]  /*82200*/  LDL.LU R24, [R1+0x630] ;  /* 0x0006300001187983 */ /* 0x000f260000300800 */
[----:B------:R-:W-:Y:S01]  /*82210*/  IMAD R29, R29, 0x1000000, R23 ;  /* 0x010000001d1d7824 */ /* 0x000fe200078e0217 */
[----:B------:R0:W-:Y:S04]  /*82220*/  STL [R1+0x658], R2 ;  /* 0x0006580201007387 */ /* 0x0001e80000100800 */
[----:B------:R3:W-:Y:S04]  /*82230*/  STL [R1+0x65c], R29 ;  /* 0x00065c1d01007387 */ /* 0x0007e80000100800 */
[----:B------:R-:W4:Y:S04]  /*82240*/  LDL R20, [R1+0x314] ;  /* 0x0003140001147983 */ /* 0x000f280000100800 */
[----:B0-----:R-:W4:Y:S01]  /*82250*/  LDL.LU R2, [R1+0x634] ;  /* 0x0006340001027983 */ /* 0x001f220000300800 */
[----:B---3--:R-:W-:-:S03]  /*82260*/  LOP3.LUT R29, R5, 0xffff, RZ, 0xc0, !PT ;  /* 0x0000ffff051d7812 */ /* 0x008fc600078ec0ff */
[----:B------:R-:W3:Y:S02]  /*82270*/  LDL.LU R23, [R1+0x628] ;  /* 0x0006280001177983 */ /* 0x000ee40000300800 */
[----:B------:R-:W-:Y:S01]  /*82280*/  IMAD R5, R29, 0x1000000, R26 ;  /* 0x010000001d057824 */ /* 0x000fe200078e021a */
[----:B------:R-:W-:Y:S01]  /*82290*/  LOP3.LUT R29, R25, 0xffff, RZ, 0xc0, !PT ;  /* 0x0000ffff191d7812 */ /* 0x000fe200078ec0ff */
[----:B------:R-:W3:Y:S04]  /*822a0*/  LDL.LU R26, [R1+0x620] ;  /* 0x00062000011a7983 */ /* 0x000ee80000300800 */
        /* <DEDUP_REMOVED lines=8> */
[----:B------:R-:W2:Y:S04]  /*82330*/  LDL R29, [R1+0x2c0] ;  /* 0x0002c000011d7983 */ /* 0x000ea80000100800 */
[----:B------:R-:W3:Y:S01]  /*82340*/  LDL.LU R27, [R1+0x624] ;  /* 0x00062400011b7983 */ /* 0x000ee20000300800 */
[----:B--2---:R-:W-:-:S05]  /*82350*/  LOP3.LUT R29, R29, 0xffff, RZ, 0xc0, !PT ;  /* 0x0000ffff1d1d7812 */ /* 0x004fca00078ec0ff */
[----:B------:R-:W-:Y:S01]  /*82360*/  IMAD R29, R29, 0x1000000, R3 ;  /* 0x010000001d1d7824 */ /* 0x000fe200078e0203 */
[----:B------:R0:W-:Y:S04]  /*82370*/  STL [R1+0x648], R8 ;  /* 0x0006480801007387 */ /* 0x0001e80000100800 */
[----:B------:R1:W-:Y:S04]  /*82380*/  STL [R1+0x64c], R29 ;  /* 0x00064c1d01007387 */ /* 0x0003e80000100800 */
[----:B------:R-:W2:Y:S04]  /*82390*/  LDL.LU R3, [R1+0x890] ;  /* 0x0008900001037983 */ /* 0x000ea80000300800 */
[----:B0-----:R-:W2:Y:S04]  /*823a0*/  LDL R8, [R1+0x420] ;  /* 0x0004200001087983 */ /* 0x001ea80000100800 */
[----:B-1----:R-:W4:Y:S02]  /*823b0*/  LDL R29, [R1+0x2cc] ;  /* 0x0002cc00011d7983 */ /* 0x002f240000100800 */
[----:B----4-:R-:W-:-:S05]  /*823c0*/  LOP3.LUT R29, R29, 0xffff, RZ, 0xc0, !PT ;  /* 0x0000ffff1d1d7812 */ /* 0x010fca00078ec0ff */
[----:B------:R-:W-:Y:S02]  /*823d0*/  IMAD R11, R29, 0x1000000, R11 ;  /* 0x010000001d0b7824 */ /* 0x000fe400078e020b */
[----:B------:R-:W4:Y:S02]  /*823e0*/  LDL R29, [R1+0x2d8] ;  /* 0x0002d800011d7983 */ /* 0x000f240000100800 */
[----:B----4-:R-:W-:-:S05]  /*823f0*/  LOP3.LUT R29, R29, 0xffff, RZ, 0xc0, !PT ;  /* 0x0000ffff1d1d7812 */ /* 0x010fca00078ec0ff */
[----:B------:R-:W-:Y:S01]  /*82400*/  IMAD R29, R29, 0x1000000, R0 ;  /* 0x010000001d1d7824 */ /* 0x000fe200078e0200 */
[----:B------:R0:W-:Y:S04]  /*82410*/  STL [R1+0x640], R11 ;  /* 0x0006400b01007387 */ /* 0x0001e80000100800 */
[----:B------:R1:W-:Y:S04]  /*82420*/  STL [R1+0x644], R29 ;  /* 0x0006441d01007387 */ /* 0x0003e80000100800 */
[----:B------:R-:W4:Y:S04]  /*82430*/  LDL.LU R0, [R1+0x88c] ;  /* 0x00088c0001007983 */ /* 0x000f280000300800 */
[----:B0-----:R-:W4:Y:S04]  /*82440*/  LDL R11, [R1+0x410] ;  /* 0x00041000010b7983 */ /* 0x001f280000100800 */
        /* <DEDUP_REMOVED lines=10> */
[----:B-1----:R-:W2:Y:S02]  /*824f0*/  LDL R29, [R1+0x2fc] ;  /* 0x0002fc00011d7983 */ /* 0x002ea40000100800 */
[----:B--2---:R-:W-:-:S05]  /*82500*/  LOP3.LUT R29, R29, 0xffff, RZ, 0xc0, !PT ;  /* 0x0000ffff1d1d7812 */ /* 0x004fca00078ec0ff */
[----:B------:R-:W-:Y:S02]  /*82510*/  IMAD R29, R29, 0x1000000, R24 ;  /* 0x010000001d1d7824 */ /* 0x000fe400078e0218 */
[----:B------:R-:W2:Y:S04]  /*82520*/  LDL.LU R24, [R1+0x884] ;  /* 0x0008840001187983 */ /* 0x000ea80000300800 */
[----:B------:R0:W-:Y:S02]  /*82530*/  STL [R1+0x630], R29 ;  /* 0x0006301d01007387 */ /* 0x0001e40000100800 */
[----:B0-----:R-:W-:Y:S02]  /*82540*/  LOP3.LUT R29, R17, 0xffff, RZ, 0xc0, !PT ;  /* 0x0000ffff111d7812 */ /* 0x001fe400078ec0ff */
[----:B------:R-:W2:Y:S03]  /*82550*/  LDL.LU R17, [R1+0x614] ;  /* 0x0006140001117983 */ /* 0x000ea60000300800 */
[----:B------:R-:W-:Y:S01]  /*82560*/  IMAD R2, R29, 0x1000000, R2 ;  /* 0x010000001d027824 */ /* 0x000fe200078e0202 */
[----:B------:R-:W-:-:S02]  /*82570*/  LOP3.LUT R29, R20, 0xffff, RZ, 0xc0, !PT ;  /* 0x0000ffff141d7812 */ /* 0x000fc400078ec0ff */
[----:B------:R-:W2:Y:S03]  /*82580*/  LDL R20, [R1+0x450] ;  /* 0x0004500001147983 */ /* 0x000ea60000100800 */
[----:B------:R-:W-:Y:S01]  /*82590*/  IMAD R23, R29, 0x1000000, R23 ;  /* 0x010000001d177824 */ /* 0x000fe200078e0217 */
[----:B------:R0:W-:Y:S04]  /*825a0*/  STL [R1+0x634], R2 ;  /* 0x0006340201007387 */ /* 0x0001e80000100800 */
[----:B------:R-:W4:Y:S04]  /*825b0*/  LDL R29, [R1+0x320] ;  /* 0x00032000011d7983 */ /* 0x000f280000100800 */
[----:B0-----:R-:W2:Y:S01]  /*825c0*/  LDL R2, [R1+0x480] ;  /* 0x0004800001027983 */ /* 0x001ea20000100800 */
[----:B----4-:R-:W-:-:S05]  /*825d0*/  LOP3.LUT R29, R29, 0xffff, RZ, 0xc0, !PT ;  /* 0x0000ffff1d1d7812 */ /* 0x010fca00078ec0ff */
[----:B------:R-:W-:Y:S02]  /*825e0*/  IMAD R29, R29, 0x1000000, R25 ;  /* 0x010000001d1d7824 */ /* 0x000fe400078e0219 */
[----:B------:R-:W4:Y:S04]  /*825f0*/  LDL.LU R25, [R1+0x880] ;  /* 0x0008800001197983 */ /* 0x000f280000300800 */
[----:B------:R0:W-:Y:S02]  /*82600*/  STL [R1+0x62c], R29 ;  /* 0x00062c1d01007387 */ /* 0x0001e40000100800 */
[----:B0-----:R-:W-:Y:S02]  /*82610*/  LOP3.LUT R29, R5, 0xffff, RZ, 0xc0, !PT ;  /* 0x0000ffff051d7812 */ /* 0x001fe400078ec0ff */
[----:B------:R0:W-:Y:S03]  /*82620*/  STL [R1+0x628], R23 ;  /* 0x0006281701007387 */ /* 0x0001e60000100800 */
[----:B------:R-:W-:Y:S01]  /*82630*/  IMAD R26, R29, 0x1000000, R26 ;  /* 0x010000001d1a7824 */ /* 0x000fe200078e021a */
[----:B------:R-:W2:Y:S04]  /*82640*/  LDL R5, [R1+0x470] ;  /* 0x0004700001057983 */ /* 0x000ea80000100800 */
[----:B------:R-:W3:Y:S04]  /*82650*/  LDL R29, [R1+0x328] ;  /* 0x00032800011d7983 */ /* 0x000ee80000100800 */
[----:B0-----:R-:W2:Y:S01]  /*82660*/  LDL.LU R23, [R1+0x600] ;  /* 0x0006000001177983 */ /* 0x001ea20000300800 */
[----:B---3--:R-:W-:-:S05]  /*82670*/  LOP3.LUT R29, R29, 0xffff, RZ, 0xc0, !PT ;  /* 0x0000ffff1d1d7812 */ /* 0x008fca00078ec0ff */
[----:B------:R-:W-:Y:S02]  /*82680*/  IMAD R29, R29, 0x1000000, R27 ;  /* 0x010000001d1d7824 */ /* 0x000fe400078e021b */
[----:B------:R-:W3:Y:S04]  /*82690*/  LDL.LU R27, [R1+0x87c] ;  /* 0x00087c00011b7983 */ /* 0x000ee80000300800 */
[----:B------:R0:W-:Y:S02]  /*826a0*/  STL [R1+0x624], R29 ;  /* 0x0006241d01007387 */ /* 0x0001e40000100800 */
[----:B0-----:R-:W-:Y:S02]  /*826b0*/  LOP3.LUT R29, R8, 0xffff, RZ, 0xc0, !PT ;  /* 0x0000ffff081d7812 */ /* 0x001fe400078ec0ff */
[----:B------:R0:W-:Y:S04]  /*826c0*/  STL [R1+0x620], R26 ;  /* 0x0006201a01007387 */ /* 0x0001e80000100800 */
[----:B------:R-:W2:Y:S04]  /*826d0*/  LDL.LU R8, [R1+0x5f8] ;  /* 0x0005f80001087983 */ /* 0x000ea80000300800 */
[----:B0-----:R-:W2:Y:S01]  /*826e0*/  LDL.LU R26, [R1+0x604] ;  /* 0x00060400011a7983 */ /* 0x001ea20000300800 */
[----:B---3--:R-:W-:Y:S01]  /*826f0*/  IMAD R27, R29, 0x1000000, R27 ;  /* 0x010000001d1b7824 */ /* 0x008fe200078e021b */
[----:B------:R-:W-:-:S02]  /*82700*/  LOP3.LUT R29, R11, 0xffff, RZ, 0xc0, !PT ;  /* 0x0000ffff0b1d7812 */ /* 0x000fc400078ec0ff */
[----:B------:R-:W3:Y:S03]  /*82710*/  LDL.LU R11, [R1+0x5fc] ;  /* 0x0005fc00010b7983 */ /* 0x000ee60000300800 */
[----:B----4-:R-:W-:Y:S01]  /*82720*/  IMAD R25, R29, 0x1000000, R25 ;  /* 0x010000001d197824 */ /* 0x010fe200078e0219 */
[----:B------:R-:W-:Y:S01]  /*82730*/  LOP3.LUT R29, R14, 0xffff, RZ, 0xc0, !PT ;  /* 0x0000ffff0e1d7812 */ /* 0x000fe200078ec0ff */
[----:B------:R0:W-:Y:S04]  /*82740*/  STL [R1+0x814], R27 ;  /* 0x0008141b01007387 */ /* 0x0001e80000100800 */
[----:B--2---:R-:W-:Y:S01]  /*82750*/  IMAD R24, R29, 0x1000000, R24 ;  /* 0x010000001d187824 */ /* 0x004fe200078e0218 */
[----:B------:R1:W-:Y:S04]  /*82760*/  STL [R1+0x818], R25 ;  /* 0x0008181901007387 */ /* 0x0003e80000100800 */
[----:B------:R-:W2:Y:S04]  /*82770*/  LDL R29, [R1+0x430] ;  /* 0x00043000011d7983 */ /* 0x000ea80000100800 */
[----:B------:R4:W-:Y:S04]  /*82780*/  STL [R1+0x81c], R24 ;  /* 0x00081c1801007387 */ /* 0x0009e80000100800 */
[----:B0-----:R-:W3:Y:S04]  /*82790*/  LDL.LU R27, [R1+0x60c] ;  /* 0x00060c00011b7983 */ /* 0x001ee80000300800 */
[----:B-1----:R-:W3:Y:S04]  /*827a0*/  LDL R25, [R1+0x4a0] ;  /* 0x0004a00001197983 */ /* 0x002ee80000100800 */
[----:B----4-:R-:W4:Y:S04]  /*827b0*/  LDL.LU R24, [R1+0x608] ;  /* 0x0006080001187983 */ /* 0x010f280000300800 */
[----:B------:R-:W3:Y:S01]  /*827c0*/  LDL.LU R14, [R1+0x5f0] ;  /* 0x0005f000010e7983 */ /* 0x000ee20000300800 */
[----:B--2---:R-:W-:-:S05]  /*827d0*/  LOP3.LUT R29, R29, 0xffff, RZ, 0xc0, !PT ;  /* 0x0000ffff1d1d7812 */ /* 0x004fca00078ec0ff */
[----:B------:R-:W-:Y:S02]  /*827e0*/  IMAD R17, R29, 0x1000000, R17 ;  /* 0x010000001d117824 */ /* 0x000fe400078e0211 */
[----:B------:R-:W2:Y:S04]  /*827f0*/  LDL R29, [R1+0x460] ;  /* 0x00046000011d7983 */ /* 0x000ea80000100800 */
[----:B------:R0:W-:Y:S04]  /*82800*/  STL [R1+0x614], R17 ;  /* 0x0006141101007387 */ /* 0x0001e80000100800 */
[----:B0-----:R-:W3:Y:S01]  /*82810*/  LDL.LU R17, [R1+0x5f4] ;  /* 0x0005f40001117983 */ /* 0x001ee20000300800 */
[----:B--2---:R-:W-:-:S05]  /*82820*/  LOP3.LUT R29, R29, 0xffff, RZ, 0xc0, !PT ;  /* 0x0000ffff1d1d7812 */ /* 0x004fca00078ec0ff */
[----:B----4-:R-:W-:Y:S01]  /*82830*/  IMAD R24, R29, 0x1000000, R24 ;  /* 0x010000001d187824 */ /* 0x010fe200078e0218 */
[----:B------:R-:W-:Y:S02]  /*82840*/  LOP3.LUT R29, R20, 0xffff, RZ, 0xc0, !PT ;  /* 0x0000ffff141d7812 */ /* 0x000fe400078ec0ff */
[----:B------:R-:W2:Y:S04]  /*82850*/  LDL.LU R20, [R1+0x5e8] ;  /* 0x0005e80001147983 */ /* 0x000ea80000300800 */
[----:B------:R3:W-:Y:S02]  /*82860*/  STL [R1+0x608], R24 ;  /* 0x0006081801007387 */ /* 0x0007e40000100800 */
[----:B---3--:R-:W-:Y:S01]  /*82870*/  IMAD R24, R29, 0x1000000, R27 ;  /* 0x010000001d187824 */ /* 0x008fe200078e021b */
[----:B------:R-:W-:Y:S01]  /*82880*/  LOP3.LUT R29, R2, 0xffff, RZ, 0xc0, !PT ;  /* 0x0000ffff021d7812 */ /* 0x000fe200078ec0ff */
[----:B------:R-:W3:Y:S04]  /*82890*/  LDL R27, [R1+0x4f0] ;  /* 0x0004f000011b7983 */ /* 0x000ee80000100800 */
[----:B------:R-:W-:Y:S01]  /*828a0*/  IMAD R2, R29, 0x1000000, R23 ;  /* 0x010000001d027824 */ /* 0x000fe200078e0217 */
[----:B------:R-:W-:Y:S01]  /*828b0*/  LOP3.LUT R29, R5, 0xffff, RZ, 0xc0, !PT ;  /* 0x0000ffff051d7812 */ /* 0x000fe200078ec0ff */
[----:B------:R-:W-:Y:S04]  /*828c0*/  STL [R1+0x60c], R24 ;  /* 0x00060c1801007387 */ /* 0x000fe80000100800 */
[----:B------:R-:W-:Y:S01]  /*828d0*/  IMAD R5, R29, 0x1000000, R26 ;  /* 0x010000001d057824 */ /* 0x000fe200078e021a */
[----:B------:R-:W-:Y:S01]  /*828e0*/  LOP3.LUT R29, R25, 0xffff, RZ, 0xc0, !PT ;  /* 0x0000ffff191d7812 */ /* 0x000fe200078ec0ff */
[----:B------:R-:W-:Y:S04]  /*828f0*/  STL [R1+0x808], R2 ;  /* 0x0008080201007387 */ /* 0x000fe80000100800 */
[----:B------:R-:W-:Y:S01]  /*82900*/  IMAD R8, R29, 0x1000000, R8 ;  /* 0x010000001d087824 */ /* 0x000fe200078e0208 */
[----:B------:R0:W-:Y:S04]  /*82910*/  STL [R1+0x80c], R5 ;  /* 0x00080c0501007387 */ /* 0x0001e80000100800 */
[----:B------:R-:W4:Y:S04]  /*82920*/  LDL R29, [R1+0x490] ;  /* 0x00049000011d7983 */ /* 0x000f280000100800 */
[----:B------:R1:W-:Y:S04]  /*82930*/  STL [R1+0x810], R8 ;  /* 0x0008100801007387 */ /* 0x0003e80000100800 */
[----:B0-----:R-:W2:Y:S04]  /*82940*/  LDL R5, [R1+0x4b0] ;  /* 0x0004b00001057983 */ /* 0x001ea80000100800 */
[----:B------:R-:W3:Y:S04]  /*82950*/  LDL R2, [R1+0x4e0] ;  /* 0x0004e00001027983 */ /* 0x000ee80000100800 */
[----:B-1----:R-:W2:Y:S04]  /*82960*/  LDL R8, [R1+0x4c0] ;  /* 0x0004c00001087983 */ /* 0x002ea80000100800 */
[----:B------:R-:W3:Y:S04]  /*82970*/  LDL R24, [R1+0x500] ;  /* 0x0005000001187983 */ /* 0x000ee80000100800 */
[----:B------:R-:W3:Y:S04]  /*82980*/  LDL.LU R23, [R1+0x5e0] ;  /* 0x0005e00001177983 */ /* 0x000ee80000300800 */
[----:B------:R-:W3:Y:S04]  /*82990*/  LDL.LU R26, [R1+0x5e4] ;  /* 0x0005e400011a7983 */ /* 0x000ee80000300800 */
[----:B------:R-:W3:Y:S01]  /*829a0*/  LDL R25, [R1+0x51c] ;  /* 0x00051c0001197983 */ /* 0x000ee20000100800 */
[----:B----4-:R-:W-:-:S05]  /*829b0*/  LOP3.LUT R29, R29, 0xffff, RZ, 0xc0, !PT ;  /* 0x0000ffff1d1d7812 */ /* 0x010fca00078ec0ff */
[----:B------:R-:W-:Y:S01]  /*829c0*/  IMAD R11, R29, 0x1000000, R11 ;  /* 0x010000001d0b7824 */ /* 0x000fe200078e020b */
[----:B--2---:R-:W-:-:S04]  /*829d0*/  LOP3.LUT R29, R8, 0xffff, RZ, 0xc0, !PT ;  /* 0x0000ffff081d7812 */ /* 0x004fc800078ec0ff */
[----:B------:R0:W-:Y:S01]  /*829e0*/  STL [R1+0x820], R11 ;  /* 0x0008200b01007387 */ /* 0x0001e20000100800 */
[----:B------:R-:W-:Y:S01]  /*829f0*/  IMAD R14, R29, 0x1000000, R14 ;  /* 0x010000001d0e7824 */ /* 0x000fe200078e020e */
[----:B------:R-:W-:Y:S02]  /*82a00*/  LOP3.LUT R29, R5, 0xffff, RZ, 0xc0, !PT ;  /* 0x0000ffff051d7812 */ /* 0x000fe400078ec0ff */
[----:B------:R-:W2:Y:S03]  /*82a10*/  LDL R8, [R1+0x52c] ;  /* 0x00052c0001087983 */ /* 0x000ea60000100800 */
[----:B------:R-:W-:Y:S01]  /*82a20*/  IMAD R17, R29, 0x1000000, R17 ;  /* 0x010000001d117824 */ /* 0x000fe200078e0211 */
[----:B------:R1:W-:Y:S04]  /*82a30*/  STL [R1+0x824], R14 ;  /* 0x0008240e01007387 */ /* 0x0003e80000100800 */
[----:B------:R4:W-:Y:S04]  /*82a40*/  STL [R1+0x828], R17 ;  /* 0x0008281101007387 */ /* 0x0009e80000100800 */
[----:B0-----:R-:W2:Y:S04]  /*82a50*/  LDL R11, [R1+0x53c] ;  /* 0x00053c00010b7983 */ /* 0x001ea80000100800 */
[----:B-1----:R-:W2:Y:S04]  /*82a60*/  LDL R14, [R1+0x510] ;  /* 0x00051000010e7983 */ /* 0x002ea80000100800 */
[----:B----4-:R-:W4:Y:S01]  /*82a70*/  LDL R17, [R1+0x4d0] ;  /* 0x0004d00001117983 */ /* 0x010f220000100800 */
[----:B---3--:R-:W-:-:S03]  /*82a80*/  LOP3.LUT R29, R2, 0xffff, RZ, 0xc0, !PT ;  /* 0x0000ffff021d7812 */ /* 0x008fc600078ec0ff */
[----:B------:R-:W3:Y:S02]  /*82a90*/  LDL R5, [R1+0x55c] ;  /* 0x00055c0001057983 */ /* 0x000ee40000100800 */
[----:B------:R-:W-:Y:S02]  /*82aa0*/  IMAD R20, R29, 0x1000000, R20 ;  /* 0x010000001d147824 */ /* 0x000fe400078e0214 */
[----:B------:R-:W3:Y:S01]  /*82ab0*/  LDL R2, [R1+0x54c] ;  /* 0x00054c0001027983 */ /* 0x000ee20000100800 */
[----:B----4-:R-:W-:-:S03]  /*82ac0*/  LOP3.LUT R29, R17, 0xffff, RZ, 0xc0, !PT ;  /* 0x0000ffff111d7812 */ /* 0x010fc600078ec0ff */
[----:B------:R-:W4:Y:S02]  /*82ad0*/  LDL R17, [R1+0x3d4] ;  /* 0x0003d40001117983 */ /* 0x000f240000100800 */
[----:B------:R-:W-:Y:S01]  /*82ae0*/  IMAD R28, R29, 0x1000000, R28 ;  /* 0x010000001d1c7824 */ /* 0x000fe200078e021c */
[----:B------:R-:W-:Y:S02]  /*82af0*/  LOP3.LUT R29, R24, 0xffff, RZ, 0xc0, !PT ;  /* 0x0000ffff181d7812 */ /* 0x000fe400078ec0ff */
[----:B------:R-:W4:Y:S03]  /*82b00*/  LDL R24, [R1+0x57c] ;  /* 0x00057c0001187983 */ /* 0x000f260000100800 */
[----:B------:R-:W-:Y:S01]  /*82b10*/  IMAD R23, R29, 0x1000000, R23 ;  /* 0x010000001d177824 */ /* 0x000fe200078e0217 */
[----:B------:R-:W-:Y:S02]  /*82b20*/  LOP3.LUT R29, R27, 0xffff, RZ, 0xc0, !PT ;  /* 0x0000ffff1b1d7812 */ /* 0x000fe400078ec0ff */
[----:B------:R-:W4:Y:S03]  /*82b30*/  LDL R27, [R1+0x56c] ;  /* 0x00056c00011b7983 */ /* 0x000f260000100800 */
[----:B------:R-:W-:Y:S01]  /*82b40*/  IMAD R26, R29, 0x1000000, R26 ;  /* 0x010000001d1a7824 */ /* 0x000fe200078e021a */
[----:B------:R-:W-:-:S02]  /*82b50*/  LOP3.LUT R29, R25, 0xffff, RZ, 0xc0, !PT ;  /* 0x0000ffff191d7812 */ /* 0x000fc400078ec0ff */
[----:B------:R-:W4:Y:S04]  /*82b60*/  LDL R25, [R1+0x59c] ;  /* 0x00059c0001197983 */ /* 0x000f280000100800 */
[----:B------:R0:W-:Y:S04]  /*82b70*/  STL [R1+0x830], R28 ;  /* 0x0008301c01007387 */ /* 0x0001e80000100800 */
[----:B0-----:R-:W4:Y:S01]  /*82b80*/  LDL R28, [R1+0x58c] ;  /* 0x00058c00011c7983 */ /* 0x001f220000100800 */
[----:B------:R-:W-:Y:S01]  /*82b90*/  IMAD R0, R29, 0x1000000, R0 ;  /* 0x010000001d007824 */ /* 0x000fe200078e0200 */
[----:B--2---:R-:W-:-:S02]  /*82ba0*/  LOP3.LUT R29, R14, 0xffff, RZ, 0xc0, !PT ;  /* 0x0000ffff0e1d7812 */ /* 0x004fc400078ec0ff */
[----:B------:R0:W-:Y:S03]  /*82bb0*/  STL [R1+0x82c], R20 ;  /* 0x00082c1401007387 */ /* 0x0001e60000100800 */
[----:B------:R-:W-:Y:S01]  /*82bc0*/  IMAD R3, R29, 0x1000000, R3 ;  /* 0x010000001d037824 */ /* 0x000fe200078e0203 */
[----:B------:R-:W-:Y:S01]  /*82bd0*/  LOP3.LUT R29, R11, 0xffff, RZ, 0xc0, !PT ;  /* 0x0000ffff0b1d7812 */ /* 0x000fe200078ec0ff */
[----:B------:R1:W-:Y:S04]  /*82be0*/  STL [R1+0x834], R23 ;  /* 0x0008341701007387 */ /* 0x0003e80000100800 */
[----:B------:R-:W-:Y:S01]  /*82bf0*/  IMAD R4, R29, 0x1000000, R4 ;  /* 0x010000001d047824 */ /* 0x000fe200078e0204 */
[----:B------:R-:W-:Y:S01]  /*82c00*/  LOP3.LUT R29, R8, 0xffff, RZ, 0xc0, !PT ;  /* 0x0000ffff081d7812 */ /* 0x000fe200078ec0ff */
[----:B0-----:R-:W2:Y:S04]  /*82c10*/  LDL R20, [R1+0x3c8] ;  /* 0x0003c80001147983 */ /* 0x001ea80000100800 */
[----:B------:R-:W-:Y:S01]  /*82c20*/  IMAD R6, R29, 0x1000000, R6 ;  /* 0x010000001d067824 */ /* 0x000fe200078e0206 */
[----:B---3--:R-:W-:Y:S01]  /*82c30*/  LOP3.LUT R29, R5, 0xffff, RZ, 0xc0, !PT ;  /* 0x0000ffff051d7812 */ /* 0x008fe200078ec0ff */
[----:B------:R-:W3:Y:S04]  /*82c40*/  LDL R8, [R1+0x3f8] ;  /* 0x0003f80001087983 */ /* 0x000ee80000100800 */
[----:B------:R-:W-:Y:S01]  /*82c50*/  IMAD R7, R29, 0x1000000, R7 ;  /* 0x010000001d077824 */ /* 0x000fe200078e0207 */
[----:B------:R-:W-:Y:S01]  /*82c60*/  LOP3.LUT R29, R2, 0xffff, RZ, 0xc0, !PT ;  /* 0x0000ffff021d7812 */ /* 0x000fe200078ec0ff */
[----:B------:R-:W3:Y:S04]  /*82c70*/  LDL R11, [R1+0x3ec] ;  /* 0x0003ec00010b7983 */ /* 0x000ee80000100800 */
[----:B------:R-:W-:Y:S01]  /*82c80*/  IMAD R9, R29, 0x1000000, R9 ;  /* 0x010000001d097824 */ /* 0x000fe200078e0209 */
[----:B------:R-:W3:Y:S04]  /*82c90*/  LDL.LU R2, [R1+0x6a0] ;  /* 0x0006a00001027983 */ /* 0x000ee80000300800 */
[----:B------:R-:W3:Y:S04]  /*82ca0*/  LDL.LU R5, [R1+0x6a8] ;  /* 0x0006a80001057983 */ /* 0x000ee80000300800 */
[----:B------:R0:W-:Y:S04]  /*82cb0*/  STL [R1+0x83c], R0 ;  /* 0x00083c0001007387 */ /* 0x0001e80000100800 */
[----:B------:R-:W3:Y:S01]  /*82cc0*/  LDL R14, [R1+0x3e0] ;  /* 0x0003e000010e7983 */ /* 0x000ee20000100800 */
[----:B----4-:R-:W-:-:S03]  /*82cd0*/  LOP3.LUT R29, R24, 0xffff, RZ, 0xc0, !PT ;  /* 0x0000ffff181d7812 */ /* 0x010fc600078ec0ff */
[----:B------:R-:W4:Y:S02]  /*82ce0*/  LDL.LU R24, [R1+0x6a4] ;  /* 0x0006a40001187983 */ /* 0x000f240000300800 */
[----:B------:R-:W-:Y:S01]  /*82cf0*/  IMAD R10, R29, 0x1000000, R10 ;  /* 0x010000001d0a7824 */ /* 0x000fe200078e020a */
[----:B------:R-:W-:Y:S02]  /*82d00*/  LOP3.LUT R29, R27, 0xffff, RZ, 0xc0, !PT ;  /* 0x0000ffff1b1d7812 */ /* 0x000fe400078ec0ff */
[----:B------:R-:W1:Y:S03]  /*82d10*/  S2R R27, SR_TID.X ;  /* 0x00000000001b7919 */ /* 0x000e660000002100 */
[----:B------:R-:W-:Y:S01]  /*82d20*/  IMAD R12, R29, 0x1000000, R12 ;  /* 0x010000001d0c7824 */ /* 0x000fe200078e020c */
[----:B------:R-:W-:Y:S02]  /*82d30*/  LOP3.LUT R29, R25, 0xffff, RZ, 0xc0, !PT ;  /* 0x0000ffff191d7812 */ /* 0x000fe400078ec0ff */
[----:B------:R-:W4:Y:S01]  /*82d40*/  LDL.LU R25, [R1+0x698] ;  /* 0x0006980001197983 */ /* 0x000f220000300800 */
[----:B-1----:R-:W-:-:S03]  /*82d50*/  LOP3.LUT R23, R27, 0x3e0, RZ, 0xc0, !PT ;  /* 0x000003e01b177812 */ /* 0x002fc600078ec0ff */
[----:B------:R-:W4:Y:S01]  /*82d60*/  LDL.LU R27, [R1+0x69c] ;  /* 0x00069c00011b7983 */ /* 0x000f220000300800 */
[----:B------:R-:W-:Y:S01]  /*82d70*/  IMAD R13, R29, 0x1000000, R13 ;  /* 0x010000001d0d7824 */ /* 0x000fe200078e020d */
[----:B------:R-:W-:Y:S02]  /*82d80*/  LOP3.LUT R29, R28, 0xffff, RZ, 0xc0, !PT ;  /* 0x0000ffff1c1d7812 */ /* 0x000fe400078ec0ff */
[----:B0-----:R-:W-:Y:S01]  /*82d90*/  LOP3.LUT R0, RZ, R23, RZ, 0x33, !PT ;  /* 0x00000017ff007212 */ /* 0x001fe200078e33ff */
[----:B------:R2:W-:Y:S02]  /*82da0*/  STL [R1+0x840], R3 ;  /* 0x0008400301007387 */ /* 0x0005e40000100800 */
[----:B------:R-:W-:Y:S02]  /*82db0*/  IMAD R15, R29, 0x1000000, R15 ;  /* 0x010000001d0f7824 */ /* 0x000fe400078e020f */
[----:B------:R-:W-:Y:S01]  /*82dc0*/  IMAD.IADD R29, R19, 0x1, R0 ;  /* 0x00000001131d7824 */ /* 0x000fe200078e0200 */
[----:B------:R3:W-:Y:S04]  /*82dd0*/  STL [R1+0x844], R4 ;  /* 0x0008440401007387 */ /* 0x0007e80000100800 */
[----:B------:R-:W4:Y:S01]  /*82de0*/  LDL.LU R19, [R1+0x878] ;  /* 0x0008780001137983 */ /* 0x000f220000300800 */
[----:B------:R-:W-:-:S02]  /*82df0*/  LOP3.LUT R0, R17, 0xffff, RZ, 0xc0, !PT ;  /* 0x0000ffff11007812 */ /* 0x000fc400078ec0ff */
[----:B------:R-:W-:Y:S01]  /*82e00*/  SEL R29, R29, 0x1f, P0 ;  /* 0x0000001f1d1d7807 */ /* 0x000fe20000000000 */
[----:B------:R-:W4:Y:S02]  /*82e10*/  LDL.LU R28, [R1+0x638] ;  /* 0x00063800011c7983 */ /* 0x000f240000300800 */
[----:B------:R-:W-:Y:S02]  /*82e20*/  IMAD R18, R0, 0x1000000, R18 ;  /* 0x0100000000127824 */ /* 0x000fe400078e0212 */
[----:B------:R0:W-:Y:S01]  /*82e30*/  STL [R1+0x6c8], R0 ;  /* 0x0006c80001007387 */ /* 0x0001e20000100800 */
[----:B--2---:R-:W-:-:S03]  /*82e40*/  LOP3.LUT R3, R20, 0xffff, RZ, 0xc0, !PT ;  /* 0x0000ffff14037812 */ /* 0x004fc600078ec0ff */
[----:B------:R-:W-:Y:S01]  /*82e50*/  STL [R1+0x838], R26 ;  /* 0x0008381a01007387 */ /* 0x000fe20000100800 */
[----:B---3--:R-:W-:-:S03]  /*82e60*/  LOP3.LUT R4, R14, 0xffff, RZ, 0xc0, !PT ;  /* 0x0000ffff0e047812 */ /* 0x008fc600078ec0ff */
[----:B------:R-:W-:Y:S01]  /*82e70*/  STL [R1+0x848], R6 ;  /* 0x0008480601007387 */ /* 0x000fe20000100800 */
[----:B0-----:R-:W-:Y:S01]  /*82e80*/  LOP3.LUT R0, R8, 0xffff, RZ, 0xc0, !PT ;  /* 0x0000ffff08007812 */ /* 0x001fe200078ec0ff */
[----:B------:R-:W-:Y:S02]  /*82e90*/  IMAD R16, R3, 0x1000000, R16 ;  /* 0x0100000003107824 */ /* 0x000fe400078e0210 */
[----:B------:R0:W-:Y:S02]  /*82ea0*/  STL [R1+0x6cc], R3 ;  /* 0x0006cc0301007387 */ /* 0x0001e40000100800 */
[----:B------:R-:W-:Y:S02]  /*82eb0*/  IMAD R22, R0, 0x1000000, R22 ;  /* 0x0100000000167824 */ /* 0x000fe400078e0216 */
[----:B------:R-:W-:Y:S04]  /*82ec0*/  STL [R1+0x680], R0 ;  /* 0x0006800001007387 */ /* 0x000fe80000100800 */
[----:B------:R1:W2:Y:S01]  /*82ed0*/  SHFL.DOWN PT, R0, R2, 0x1, R29 ;  /* 0x0820000002007989 */ /* 0x0002a200000e001d */
[----:B0-----:R-:W-:-:S03]  /*82ee0*/  LOP3.LUT R3, R11, 0xffff, RZ, 0xc0, !PT ;  /* 0x0000ffff0b037812 */ /* 0x001fc600078ec0ff */
[----:B------:R-:W-:Y:S02]  /*82ef0*/  STL [R1+0x6c4], R4 ;  /* 0x0006c40401007387 */ /* 0x000fe40000100800 */
[----:B------:R-:W-:Y:S02]  /*82f00*/  IMAD R21, R3, 0x1000000, R21 ;  /* 0x0100000003157824 */ /* 0x000fe400078e0215 */
[----:B------:R-:W-:Y:S04]  /*82f10*/  STL [R1+0x6bc], R3 ;  /* 0x0006bc0301007387 */ /* 0x000fe80000100800 */
[----:B------:R0:W3:Y:S04]  /*82f20*/  SHFL.DOWN PT, R3, R5, 0x1, R29 ;  /* 0x0820000005037989 */ /* 0x0000e800000e001d */
[----:B------:R-:W4:Y:S04]  /*82f30*/  LDL.LU R8, [R1+0x688] ;  /* 0x0006880001087983 */ /* 0x000f280000300800 */
[----:B-1----:R-:W4:Y:S04]  /*82f40*/  LDL.LU R2, [R1+0x678] ;  /* 0x0006780001027983 */ /* 0x002f280000300800 */
[----:B--2---:R-:W-:Y:S04]  /*82f50*/  STL [R1+0x6a0], R0 ;  /* 0x0006a00001007387 */ /* 0x004fe80000100800 */
[----:B0-----:R-:W2:Y:S04]  /*82f60*/  LDL.LU R5, [R1+0x68c] ;  /* 0x00068c0001057983 */ /* 0x001ea80000300800 */
[----:B------:R-:W-:Y:S04]  /*82f70*/  STL [R1+0x84c], R7 ;  /* 0x00084c0701007387 */ /* 0x000fe80000100800 */
[----:B---3--:R-:W-:Y:S04]  /*82f80*/  STL [R1+0x6a8], R3 ;  /* 0x0006a80301007387 */ /* 0x008fe80000100800 */
[----:B------:R-:W-:Y:S04]  /*82f90*/  STL [R1+0x850], R9 ;  /* 0x0008500901007387 */ /* 0x000fe80000100800 */
[----:B------:R-:W-:Y:S04]  /*82fa0*/  STL [R1+0x854], R10 ;  /* 0x0008540a01007387 */ /* 0x000fe80000100800 */
[----:B------:R-:W-:Y:S04]  /*82fb0*/  STL [R1+0x858], R12 ;  /* 0x0008580c01007387 */ /* 0x000fe80000100800 */
[----:B------:R-:W-:Y:S04]  /*82fc0*/  STL [R1+0x85c], R13 ;  /* 0x00085c0d01007387 */ /* 0x000fe80000100800 */
[----:B------:R-:W-:Y:S04]  /*82fd0*/  STL [R1+0x860], R15 ;  /* 0x0008600f01007387 */ /* 0x000fe80000100800 */
[----:B------:R-:W-:Y:S04]  /*82fe0*/  STL [R1+0x868], R18 ;  /* 0x0008681201007387 */ /* 0x000fe80000100800 */
[----:B------:R-:W3:Y:S04]  /*82ff0*/  LDL.LU R26, [R1+0x640] ;  /* 0x00064000011a7983 */ /* 0x000ee80000300800 */
[----:B------:R-:W3:Y:S04]  /*83000*/  LDL.LU R23, [R1+0x644] ;  /* 0x0006440001177983 */ /* 0x000ee80000300800 */
[----:B------:R-:W3:Y:S04]  /*83010*/  LDL.LU R20, [R1+0x63c] ;  /* 0x00063c0001147983 */ /* 0x000ee80000300800 */
[----:B------:R-:W3:Y:S04]  /*83020*/  LDL.LU R17, [R1+0x630] ;  /* 0x0006300001117983 */ /* 0x000ee80000300800 */
[----:B------:R-:W3:Y:S01]  /*83030*/  LDL.LU R14, [R1+0x634] ;  /* 0x00063400010e7983 */ /* 0x000ee20000300800 */
[----:B----4-:R-:W-:-:S03]  /*83040*/  IMAD R19, R4, 0x1000000, R19 ;  /* 0x0100000004137824 */ /* 0x010fc600078e0213 */
[----:B------:R0:W-:Y:S04]  /*83050*/  SHFL.DOWN PT, R0, R27, 0x1, R29 ;  /* 0x082000001b007989 */ /* 0x0001e800000e001d */
[----:B------:R1:W-:Y:S04]  /*83060*/  SHFL.DOWN PT, R3, R25, 0x1, R29 ;  /* 0x0820000019037989 */ /* 0x0003e800000e001d */
[----:B------:R-:W-:Y:S04]  /*83070*/  STL [R1+0x864], R16 ;  /* 0x0008641001007387 */ /* 0x000fe80000100800 */
[----:B0-----:R-:W4:Y:S04]  /*83080*/  LDL.LU R27, [R1+0x624] ;  /* 0x00062400011b7983 */ /* 0x001f280000300800 */
[----:B-1----:R-:W3:Y:S04]  /*83090*/  LDL.LU R25, [R1+0x620] ;  /* 0x0006200001197983 */ /* 0x002ee80000300800 */
[----:B------:R0:W1:Y:S04]  /*830a0*/  SHFL.DOWN PT, R4, R24, 0x1, R29 ;  /* 0x0820000018047989 */ /* 0x00006800000e001d */
[----:B------:R-:W-:Y:S04]  /*830b0*/  STL [R1+0x874], R22 ;  /* 0x0008741601007387 */ /* 0x000fe80000100800 */
[----:B------:R-:W3:Y:S04]  /*830c0*/  LDL.LU R6, [R1+0x650] ;  /* 0x0006500001067983 */ /* 0x000ee80000300800 */
[----:B0-----:R-:W3:Y:S04]  /*830d0*/  LDL.LU R24, [R1+0x62c] ;  /* 0x00062c0001187983 */ /* 0x001ee80000300800 */
[----:B------:R-:W3:Y:S04]  /*830e0*/  LDL.LU R11, [R1+0x628] ;  /* 0x00062800010b7983 */ /* 0x000ee80000300800 */
[----:B------:R-:W0:Y:S04]  /*830f0*/  SHFL.DOWN PT, R8, R8, 0x1, R29 ;  /* 0x0820000008087989 */ /* 0x000e2800000e001d */
[----:B------:R-:W-:Y:S04]  /*83100*/  SHFL.DOWN PT, R2, R2, 0x1, R29 ;  /* 0x0820000002027989 */ /* 0x000fe800000e001d */
[----:B--2---:R-:W2:Y:S04]  /*83110*/  SHFL.DOWN PT, R5, R5, 0x1, R29 ;  /* 0x0820000005057989 */ /* 0x004ea800000e001d */
[----:B------:R-:W-:Y:S04]  /*83120*/  STL [R1+0x86c], R19 ;  /* 0x00086c1301007387 */ /* 0x000fe80000100800 */
[----:B------:R2:W-:Y:S04]  /*83130*/  STL [R1+0x870], R21 ;  /* 0x0008701501007387 */ /* 0x0005e80000100800 */
[----:B-1----:R1:W-:Y:S04]  /*83140*/  STL [R1+0x6a4], R4 ;  /* 0x0006a40401007387 */ /* 0x0023e80000100800 */
[----:B------:R1:W-:Y:S04]  /*83150*/  STL [R1+0x698], R3 ;  /* 0x0006980301007387 */ /* 0x0003e80000100800 */
[----:B------:R1:W-:Y:S04]  /*83160*/  STL [R1+0x69c], R0 ;  /* 0x00069c0001007387 */ /* 0x0003e80000100800 */
[----:B0-----:R0:W-:Y:S04]  /*83170*/  STL [R1+0x688], R8 ;  /* 0x0006880801007387 */ /* 0x0011e80000100800 */
[----:B--2---:R2:W-:Y:S04]  /*83180*/  STL [R1+0x68c], R5 ;  /* 0x00068c0501007387 */ /* 0x0045e80000100800 */
[----:B------:R2:W-:Y:S04]  /*83190*/  STL [R1+0x678], R2 ;  /* 0x0006780201007387 */ /* 0x0005e80000100800 */
        /* <DEDUP_REMOVED lines=13> */
[----:B------:R-:W3:Y:S04]  /*83270*/  LDL.LU R0, [R1+0x64c] ;  /* 0x00064c0001007983 */ /* 0x000ee80000300800 */
[----:B0-----:R-:W3:Y:S04]  /*83280*/  LDL.LU R8, [R1+0x614] ;  /* 0x0006140001087983 */ /* 0x001ee80000300800 */
[----:B--2---:R-:W2:Y:S04]  /*83290*/  LDL.LU R5, [R1+0x608] ;  /* 0x0006080001057983 */ /* 0x004ea80000300800 */
[----:B------:R-:W2:Y:S04]  /*832a0*/  LDL.LU R2, [R1+0x60c] ;  /* 0x00060c0001027983 */ /* 0x000ea80000300800 */
[----:B----4-:R-:W0:Y:S04]  /*832b0*/  SHFL.DOWN PT, R27, R27, 0x1, R29 ;  /* 0x082000001b1b7989 */ /* 0x010e2800000e001d */
[----:B---3--:R-:W1:Y:S04]  /*832c0*/  SHFL.DOWN PT, R25, R25, 0x1, R29 ;  /* 0x0820000019197989 */ /* 0x008e6800000e001d */
[----:B0-----:R0:W-:Y:S04]  /*832d0*/  STL [R1+0x624], R27 ;  /* 0x0006241b01007387 */ /* 0x0011e80000100800 */
[----:B0-----:R-:W3:Y:S04]  /*832e0*/  LDL.LU R27, [R1+0x814] ;  /* 0x00081400011b7983 */ /* 0x001ee80000300800 */
[----:B-1----:R0:W-:Y:S04]  /*832f0*/  STL [R1+0x620], R25 ;  /* 0x0006201901007387 */ /* 0x0021e80000100800 */
[----:B------:R-:W1:Y:S04]  /*83300*/  SHFL.DOWN PT, R24, R24, 0x1, R29 ;  /* 0x0820000018187989 */ /* 0x000e6800000e001d */
[----:B0-----:R-:W4:Y:S04]  /*83310*/  LDL.LU R25, [R1+0x818] ;  /* 0x0008180001197983 */ /* 0x001f280000300800 */
[----:B-1----:R0:W-:Y:S04]  /*83320*/  STL [R1+0x62c], R24 ;  /* 0x00062c1801007387 */ /* 0x0021e80000100800 */
[----:B0-----:R-:W4:Y:S04]  /*83330*/  LDL.LU R24, [R1+0x81c] ;  /* 0x00081c0001187983 */ /* 0x001f280000300800 */
[----:B------:R-:W0:Y:S04]  /*83340*/  SHFL.DOWN PT, R28, R28, 0x1, R29 ;  /* 0x082000001c1c7989 */ /* 0x000e2800000e001d */
[----:B------:R-:W1:Y:S04]  /*83350*/  SHFL.DOWN PT, R22, R22, 0x1, R29 ;  /* 0x0820000016167989 */ /* 0x000e6800000e001d */
[----:B------:R-:W1:Y:S04]  /*83360*/  SHFL.DOWN PT, R21, R21, 0x1, R29 ;  /* 0x0820000015157989 */ /* 0x000e6800000e001d */
[----:B------:R-:W1:Y:S04]  /*83370*/  SHFL.DOWN PT, R19, R19, 0x1, R29 ;  /* 0x0820000013137989 */ /* 0x000e6800000e001d */
[----:B0-----:R0:W-:Y:S04]  /*83380*/  STL [R1+0x638], R28 ;  /* 0x0006381c01007387 */ /* 0x0011e80000100800 */
[----:B0-----:R-:W4:Y:S04]  /*83390*/  LDL.LU R28, [R1+0x830] ;  /* 0x00083000011c7983 */ /* 0x001f280000300800 */
[----:B------:R-:W0:Y:S04]  /*833a0*/  SHFL.DOWN PT, R18, R18, 0x1, R29 ;  /* 0x0820000012127989 */ /* 0x000e2800000e001d */
[----:B------:R-:W0:Y:S04]  /*833b0*/  SHFL.DOWN PT, R16, R16, 0x1, R29 ;  /* 0x0820000010107989 */ /* 0x000e2800000e001d */
[----:B------:R-:W0:Y:S04]  /*833c0*/  SHFL.DOWN PT, R15, R15, 0x1, R29 ;  /* 0x082000000f0f7989 */ /* 0x000e2800000e001d */
[----:B------:R-:W0:Y:S04]  /*833d0*/  SHFL.DOWN PT, R13, R13, 0x1, R29 ;  /* 0x082000000d0d7989 */ /* 0x000e2800000e001d */
[----:B------:R-:W0:Y:S04]  /*833e0*/  SHFL.DOWN PT, R12, R12, 0x1, R29 ;  /* 0x082000000c0c7989 */ /* 0x000e2800000e001d */
[----:B------:R-:W0:Y:S04]  /*833f0*/  SHFL.DOWN PT, R10, R10, 0x1, R29 ;  /* 0x082000000a0a7989 */ /* 0x000e2800000e001d */
[----:B------:R-:W3:Y:S04]  /*83400*/  SHFL.DOWN PT, R9, R9, 0x1, R29 ;  /* 0x0820000009097989 */ /* 0x000ee800000e001d */
[----:B------:R-:W3:Y:S04]  /*83410*/  SHFL.DOWN PT, R7, R7, 0x1, R29 ;  /* 0x0820000007077989 */ /* 0x000ee800000e001d */
[----:B------:R-:W3:Y:S04]  /*83420*/  SHFL.DOWN PT, R6, R6, 0x1, R29 ;  /* 0x0820000006067989 */ /* 0x000ee800000e001d */
[----:B------:R-:W3:Y:S04]  /*83430*/  SHFL.DOWN PT, R4, R4, 0x1, R29 ;  /* 0x0820000004047989 */ /* 0x000ee800000e001d */
[----:B------:R-:W3:Y:S04]  /*83440*/  SHFL.DOWN PT, R3, R3, 0x1, R29 ;  /* 0x0820000003037989 */ /* 0x000ee800000e001d */
        /* <DEDUP_REMOVED lines=8> */
[----:B--2---:R-:W-:Y:S04]  /*834d0*/  SHFL.DOWN PT, R5, R5, 0x1, R29 ;  /* 0x0820000005057989 */ /* 0x004fe800000e001d */
[----:B------:R-:W-:Y:S04]  /*834e0*/  SHFL.DOWN PT, R2, R2, 0x1, R29 ;  /* 0x0820000002027989 */ /* 0x000fe800000e001d */
[----:B-1----:R-:W-:Y:S04]  /*834f0*/  STL [R1+0x690], R22 ;  /* 0x0006901601007387 */ /* 0x002fe80000100800 */
[----:B------:R-:W-:Y:S04]  /*83500*/  STL [R1+0x694], R21 ;  /* 0x0006941501007387 */ /* 0x000fe80000100800 */
[----:B------:R-:W-:Y:S04]  /*83510*/  STL [R1+0x67c], R19 ;  /* 0x00067c1301007387 */ /* 0x000fe80000100800 */
[----:B0-----:R-:W-:Y:S04]  /*83520*/  STL [R1+0x670], R18 ;  /* 0x0006701201007387 */ /* 0x001fe80000100800 */
[----:B------:R-:W-:Y:S04]  /*83530*/  STL [R1+0x674], R16 ;  /* 0x0006741001007387 */ /* 0x000fe80000100800 */
[----:B------:R-:W-:Y:S04]  /*83540*/  STL [R1+0x668], R15 ;  /* 0x0006680f01007387 */ /* 0x000fe80000100800 */
[----:B------:R-:W-:Y:S04]  /*83550*/  STL [R1+0x66c], R13 ;  /* 0x00066c0d01007387 */ /* 0x000fe80000100800 */
[----:B------:R-:W-:Y:S04]  /*83560*/  STL [R1+0x660], R12 ;  /* 0x0006600c01007387 */ /* 0x000fe80000100800 */
[----:B------:R-:W-:Y:S04]  /*83570*/  STL [R1+0x664], R10 ;  /* 0x0006640a01007387 */ /* 0x000fe80000100800 */
[----:B---3--:R-:W0:Y:S04]  /*83580*/  SHFL.DOWN PT, R27, R27, 0x1, R29 ;  /* 0x082000001b1b7989 */ /* 0x008e2800000e001d */
[----:B------:R-:W-:Y:S04]  /*83590*/  STL [R1+0x658], R9 ;  /* 0x0006580901007387 */ /* 0x000fe80000100800 */
[----:B------:R-:W-:Y:S04]  /*835a0*/  STL [R1+0x65c], R7 ;  /* 0x00065c0701007387 */ /* 0x000fe80000100800 */
[----:B------:R-:W-:Y:S04]  /*835b0*/  STL [R1+0x650], R6 ;  /* 0x0006500601007387 */ /* 0x000fe80000100800 */
[----:B------:R-:W-:Y:S04]  /*835c0*/  STL [R1+0x654], R4 ;  /* 0x0006540401007387 */ /* 0x000fe80000100800 */
[----:B------:R-:W-:Y:S04]  /*835d0*/  STL [R1+0x648], R3 ;  /* 0x0006480301007387 */ /* 0x000fe80000100800 */
[----:B0-----:R-:W-:Y:S04]  /*835e0*/  STL [R1+0x618], R27 ;  /* 0x0006181b01007387 */ /* 0x001fe80000100800 */
[----:B----4-:R-:W0:Y:S04]  /*835f0*/  SHFL.DOWN PT, R27, R25, 0x1, R29 ;  /* 0x08200000191b7989 */ /* 0x010e2800000e001d */
[----:B------:R-:W-:Y:S04]  /*83600*/  STL [R1+0x64c], R0 ;  /* 0x00064c0001007387 */ /* 0x000fe80000100800 */
[----:B------:R-:W-:Y:S04]  /*83610*/  STL [R1+0x640], R26 ;  /* 0x0006401a01007387 */ /* 0x000fe80000100800 */
[----:B------:R-:W-:Y:S04]  /*83620*/  STL [R1+0x644], R23 ;  /* 0x0006441701007387 */ /* 0x000fe80000100800 */
[----:B------:R-:W1:Y:S04]  /*83630*/  SHFL.DOWN PT, R25, R24, 0x1, R29 ;  /* 0x0820000018197989 */ /* 0x000e6800000e001d */
[----:B------:R-:W-:Y:S04]  /*83640*/  STL [R1+0x63c], R20 ;  /* 0x00063c1401007387 */ /* 0x000fe80000100800 */
[----:B0-----:R0:W-:Y:S04]  /*83650*/  STL [R1+0x61c], R27 ;  /* 0x00061c1b01007387 */ /* 0x0011e80000100800 */
[----:B------:R-:W-:Y:S04]  /*83660*/  STL [R1+0x630], R17 ;  /* 0x0006301101007387 */ /* 0x000fe80000100800 */
[----:B------:R-:W-:Y:S04]  /*83670*/  STL [R1+0x634], R14 ;  /* 0x0006340e01007387 */ /* 0x000fe80000100800 */
[----:B0-----:R-:W2:Y:S04]  /*83680*/  LDL R27, [R1+0x684] ;  /* 0x00068400011b7983 */ /* 0x001ea80000100800 */
[----:B-1----:R0:W-:Y:S04]  /*83690*/  STL [R1+0x610], R25 ;  /* 0x0006101901007387 */ /* 0x0021e80000100800 */
[----:B------:R1:W-:Y:S04]  /*836a0*/  STL [R1+0x628], R11 ;  /* 0x0006280b01007387 */ /* 0x0003e80000100800 */
[----:B------:R3:W-:Y:S04]  /*836b0*/  STL [R1+0x614], R8 ;  /* 0x0006140801007387 */ /* 0x0007e80000100800 */
[----:B0-----:R-:W4:Y:S04]  /*836c0*/  LDL.64 R24, [R1+0x5b8] ;  /* 0x0005b80001187983 */ /* 0x001f280000100a00 */
[----:B------:R0:W-:Y:S04]  /*836d0*/  STL [R1+0x608], R5 ;  /* 0x0006080501007387 */ /* 0x0001e80000100800 */
[----:B------:R0:W-:Y:S04]  /*836e0*/  STL [R1+0x60c], R2 ;  /* 0x00060c0201007387 */ /* 0x0001e80000100800 */
        /* <DEDUP_REMOVED lines=21> */
[----:B---3--:R-:W3:Y:S04]  /*83840*/  LDL.LU R8, [R1+0x810] ;  /* 0x0008100001087983 */ /* 0x008ee80000300800 */
[----:B0-----:R-:W3:Y:S04]  /*83850*/  LDL.LU R5, [R1+0x80c] ;  /* 0x00080c0001057983 */ /* 0x001ee80000300800 */
[----:B------:R-:W3:Y:S04]  /*83860*/  LDL.LU R2, [R1+0x808] ;  /* 0x0008080001027983 */ /* 0x000ee80000300800 */
[----:B------:R-:W0:Y:S04]  /*83870*/  SHFL.DOWN PT, R28, R28, 0x1, R29 ;  /* 0x082000001c1c7989 */ /* 0x000e2800000e001d */
[----:B0-----:R0:W-:Y:S02]  /*83880*/  STL [R1+0x5ec], R28 ;  /* 0x0005ec1c01007387 */ /* 0x0011e40000100800 */
[----:B0-----:R-:W0:Y:S02]  /*83890*/  S2R R28, SR_LANEID ;  /* 0x00000000001c7919 */ /* 0x001e240000000000 */
[----:B0-----:R-:W-:-:S02]  /*838a0*/  ISETP.GE.AND P0, PT, R28, R29, PT ;  /* 0x0000001d1c00720c */ /* 0x001fc40003f06270 */
[----:B------:R0:W5:Y:S04]  /*838b0*/  LDL.LU R28, [R1+0x794] ;  /* 0x00079400011c7983 */ /* 0x0001680000300800 */
[----:B--2---:R-:W1:Y:S04]  /*838c0*/  SHFL.DOWN PT, R27, R27, 0x1, R29 ;  /* 0x082000001b1b7989 */ /* 0x004e6800000e001d */
[----:B-1----:R-:W-:Y:S04]  /*838d0*/  STL [R1+0x700], R27 ;  /* 0x0007001b01007387 */ /* 0x002fe80000100800 */
[----:B----4-:R-:W1:Y:S04]  /*838e0*/  SHFL.DOWN PT, R27, R24, 0x1, R29 ;  /* 0x08200000181b7989 */ /* 0x010e6800000e001d */
[----:B------:R-:W-:Y:S04]  /*838f0*/  SHFL.DOWN PT, R21, R21, 0x1, R29 ;  /* 0x0820000015157989 */ /* 0x000fe800000e001d */
[----:B------:R-:W-:Y:S04]  /*83900*/  SHFL.DOWN PT, R19, R19, 0x1, R29 ;  /* 0x0820000013137989 */ /* 0x000fe800000e001d */
        /* <DEDUP_REMOVED lines=18> */
[----:B---3--:R-:W1:Y:S04]  /*83a30*/  SHFL.DOWN PT, R8, R8, 0x1, R29 ;  /* 0x0820000008087989 */ /* 0x008e6800000e001d */
[----:B------:R-:W2:Y:S04]  /*83a40*/  SHFL.DOWN PT, R5, R5, 0x1, R29 ;  /* 0x0820000005057989 */ /* 0x000ea800000e001d */
[----:B------:R-:W3:Y:S04]  /*83a50*/  SHFL.DOWN PT, R2, R2, 0x1, R29 ;  /* 0x0820000002027989 */ /* 0x000ee800000e001d */
[----:B------:R-:W4:Y:S04]  /*83a60*/  SHFL.DOWN PT, R13, R13, 0x1, R29 ;  /* 0x082000000d0d7989 */ /* 0x000f2800000e001d */
[----:B------:R-:W0:Y:S04]  /*83a70*/  SHFL.DOWN PT, R22, R22, 0x1, R29 ;  /* 0x0820000016167989 */ /* 0x000e2800000e001d */
[----:B------:R-:W0:Y:S04]  /*83a80*/  SHFL.DOWN PT, R27, R25, 0x1, R29 ;  /* 0x08200000191b7989 */ /* 0x000e2800000e001d */
[----:B-1----:R-:W-:Y:S04]  /*83a90*/  STL [R1+0x5f8], R8 ;  /* 0x0005f80801007387 */ /* 0x002fe80000100800 */
[----:B--2---:R-:W-:Y:S04]  /*83aa0*/  STL [R1+0x604], R5 ;  /* 0x0006040501007387 */ /* 0x004fe80000100800 */
[----:B---3--:R1:W-:Y:S04]  /*83ab0*/  STL [R1+0x600], R2 ;  /* 0x0006000201007387 */ /* 0x0083e80000100800 */
        /* <DEDUP_REMOVED lines=14> */
[----:B----4-:R4:W-:Y:S04]  /*83ba0*/  STL [R1+0x5b0], R13 ;  /* 0x0005b00d01007387 */ /* 0x0109e80000100800 */
[----:B------:R4:W-:Y:S04]  /*83bb0*/  STL [R1+0x5b4], R15 ;  /* 0x0005b40f01007387 */ /* 0x0009e80000100800 */
[----:B------:R4:W-:Y:S04]  /*83bc0*/  STL [R1+0x6f8], R16 ;  /* 0x0006f81001007387 */ /* 0x0009e80000100800 */
[----:B------:R4:W-:Y:S04]  /*83bd0*/  STL [R1+0x6fc], R18 ;  /* 0x0006fc1201007387 */ /* 0x0009e80000100800 */
[----:B------:R4:W-:Y:S04]  /*83be0*/  STL [R1+0x6b0], R19 ;  /* 0x0006b01301007387 */ /* 0x0009e80000100800 */
[----:B------:R4:W-:Y:S04]  /*83bf0*/  STL [R1+0x6b4], R21 ;  /* 0x0006b41501007387 */ /* 0x0009e80000100800 */
[----:B0-----:R0:W-:Y:S04]  /*83c00*/  STL [R1+0x6ac], R22 ;  /* 0x0006ac1601007387 */ /* 0x0011e80000100800 */
[----:B------:R0:W-:Y:S04]  /*83c10*/  STL [R1+0x6ec], R27 ;  /* 0x0006ec1b01007387 */ /* 0x0001e80000100800 */
[----:B-1----:R1:W5:Y:S04]  /*83c20*/  LDL.LU R2, [R1+0x804] ;  /* 0x0008040001027983 */ /* 0x0023680000300800 */
[----:B------:R1:W5:Y:S04]  /*83c30*/  LDL.LU R5, [R1+0x800] ;  /* 0x0008000001057983 */ /* 0x0003680000300800 */
[----:B------:R1:W5:Y:S04]  /*83c40*/  LDL.LU R8, [R1+0x7fc] ;  /* 0x0007fc0001087983 */ /* 0x0003680000300800 */
[----:B--2---:R1:W5:Y:S04]  /*83c50*/  LDL.LU R11, [R1+0x7f8] ;  /* 0x0007f800010b7983 */ /* 0x0043680000300800 */
        /* <DEDUP_REMOVED lines=13> */
[----:B----4-:R1:W5:Y:S04]  /*83d30*/  LDL.LU R13, [R1+0x7c0] ;  /* 0x0007c000010d7983 */ /* 0x0103680000300800 */
        /* <DEDUP_REMOVED lines=12> */
[----:B0-----:R-:W3:Y:S04]  /*83e00*/  LDL.LU R20, [R1+0x620] ;  /* 0x0006200001147983 */ /* 0x001ee80000300800 */
[----:B------:R-:W3:Y:S04]  /*83e10*/  LDL.LU R21, [R1+0x624] ;  /* 0x0006240001157983 */ /* 0x000ee80000300800 */
[----:B--2---:R-:W2:Y:S04]  /*83e20*/  LDL.LU R26, [R1+0x618] ;  /* 0x00061800011a7983 */ /* 0x004ea80000300800 */
[----:B------:R-:W2:Y:S04]  /*83e30*/  LDL.LU R27, [R1+0x61c] ;  /* 0x00061c00011b7983 */ /* 0x000ea80000300800 */
[----:B---3--:R0:W-:Y:S04]  /*83e40*/  STL.64 [R1+0x8d0], R20 ;  /* 0x0008d01401007387 */ /* 0x0081e80000100a00 */
[----:B--2---:R2:W-:Y:S04]  /*83e50*/  STL.64 [R1+0x8c8], R26 ;  /* 0x0008c81a01007387 */ /* 0x0045e80000100a00 */
[----:B0-----:R-:W3:Y:S04]  /*83e60*/  LDL.LU R20, [R1+0x690] ;  /* 0x0006900001147983 */ /* 0x001ee80000300800 */
[----:B------:R-:W3:Y:S04]  /*83e70*/  LDL.LU R21, [R1+0x694] ;  /* 0x0006940001157983 */ /* 0x000ee80000300800 */
[----:B--2---:R-:W2:Y:S04]  /*83e80*/  LDL.LU R26, [R1+0x688] ;  /* 0x00068800011a7983 */ /* 0x004ea80000300800 */
[----:B------:R-:W2:Y:S04]  /*83e90*/  LDL.LU R27, [R1+0x68c] ;  /* 0x00068c00011b7983 */ /* 0x000ea80000300800 */
[----:B---3--:R0:W-:Y:S04]  /*83ea0*/  STL.64 [R1+0x148], R20 ;  /* 0x0001481401007387 */ /* 0x0081e80000100a00 */
[----:B0-----:R-:W3:Y:S04]  /*83eb0*/  LDL.LU.64 R20, [R1+0x8d0] ;  /* 0x0008d00001147983 */ /* 0x001ee80000300a00 */
[----:B---3--:R0:W-:Y:S04]  /*83ec0*/  STL.64 [R1+0x1b0], R20 ;  /* 0x0001b01401007387 */ /* 0x0081e80000100a00 */
[----:B0-----:R-:W3:Y:S04]  /*83ed0*/  LDL.LU R20, [R1+0x5b0] ;  /* 0x0005b00001147983 */ /* 0x001ee80000300800 */
[----:B------:R-:W3:Y:S04]  /*83ee0*/  LDL.LU R21, [R1+0x5b4] ;  /* 0x0005b40001157983 */ /* 0x000ee80000300800 */
        /* <DEDUP_REMOVED lines=25> */
[----:B0-----:R-:W3:Y:S04]  /*84080*/  LDL.LU.64 R20, [R1+0x8c0] ;  /* 0x0008c00001147983 */ /* 0x001ee80000300a00 */
[----:B---3--:R0:W-:Y:S04]  /*84090*/  STL.64 [R1+0x1c8], R20 ;  /* 0x0001c81401007387 */ /* 0x0081e80000100a00 */
[----:B0-----:R-:W3:Y:S04]  /*840a0*/  LDL.LU.64 R20, [R1+0x8b8] ;  /* 0x0008b80001147983 */ /* 0x001ee80000300a00 */
[----:B---3--:R0:W-:Y:S04]  /*840b0*/  STL.64 [R1+0x1d0], R20 ;  /* 0x0001d01401007387 */ /* 0x0081e80000100a00 */
[----:B0-----:R-:W3:Y:S04]  /*840c0*/  LDL.LU.64 R20, [R1+0x8b0] ;  /* 0x0008b00001147983 */ /* 0x001ee80000300a00 */
[----:B--2---:R0:W-:Y:S04]  /*840d0*/  STL.64 [R1+0x150], R26 ;  /* 0x0001501a01007387 */ /* 0x0041e80000100a00 */
[----:B0-----:R-:W2:Y:S04]  /*840e0*/  LDL.LU.64 R26, [R1+0x8c8] ;  /* 0x0008c800011a7983 */ /* 0x001ea80000300a00 */
[----:B---3--:R0:W-:Y:S04]  /*840f0*/  STL.64 [R1+0x1d8], R20 ;  /* 0x0001d81401007387 */ /* 0x0081e80000100a00 */
[----:B0-----:R-:W3:Y:S04]  /*84100*/  LDL.LU.64 R20, [R1+0x8a8] ;  /* 0x0008a80001147983 */ /* 0x001ee80000300a00 */
[----:B--2---:R0:W-:Y:S04]  /*84110*/  STL.64 [R1+0x1b8], R26 ;  /* 0x0001b81a01007387 */ /* 0x0041e80000100a00 */
[----:B0-----:R-:W2:Y:S04]  /*84120*/  LDL.LU R26, [R1+0x5c0] ;  /* 0x0005c000011a7983 */ /* 0x001ea80000300800 */
[----:B------:R-:W2:Y:S04]  /*84130*/  LDL.LU R27, [R1+0x5c4] ;  /* 0x0005c400011b7983 */ /* 0x000ea80000300800 */
[----:B---3--:R0:W-:Y:S04]  /*84140*/  STL.64 [R1+0x1e0], R20 ;  /* 0x0001e01401007387 */ /* 0x0081e80000100a00 */
[----:B0-----:R-:W3:Y:S04]  /*84150*/  LDL.LU.64 R20, [R1+0x8a0] ;  /* 0x0008a00001147983 */ /* 0x001ee80000300a00 */
[----:B------:R0:W-:Y:S04]  /*84160*/  STL.64 [R1+0x860], R22 ;  /* 0x0008601601007387 */ /* 0x0001e80000100a00 */
[----:B0-----:R-:W4:Y:S04]  /*84170*/  LDL.LU R22, [R1+0x628] ;  /* 0x0006280001167983 */ /* 0x001f280000300800 */
[----:B------:R-:W4:Y:S04]  /*84180*/  LDL.LU R23, [R1+0x62c] ;  /* 0x00062c0001177983 */ /* 0x000f280000300800 */
[----:B------:R0:W-:Y:S04]  /*84190*/  STL [R1+0x858], R14 ;  /* 0x0008580e01007387 */ /* 0x0001e80000100800 */
[----:B------:R1:W-:Y:S04]  /*841a0*/  STL [R1+0x854], R15 ;  /* 0x0008540f01007387 */ /* 0x0003e80000100800 */
[----:B0-----:R-:W4:Y:S04]  /*841b0*/  LDL.LU R14, [R1+0x630] ;  /* 0x00063000010e7983 */ /* 0x001f280000300800 */
[----:B-1----:R-:W4:Y:S04]  /*841c0*/  LDL.LU R15, [R1+0x634] ;  /* 0x00063400010f7983 */ /* 0x002f280000300800 */
[----:B------:R0:W-:Y:S04]  /*841d0*/  STL [R1+0x850], R16 ;  /* 0x0008501001007387 */ /* 0x0001e80000100800 */
[----:B------:R1:W-:Y:S04]  /*841e0*/  STL [R1+0x84c], R17 ;  /* 0x00084c1101007387 */ /* 0x0003e80000100800 */
[----:B--2---:R2:W-:Y:S04]  /*841f0*/  STL.64 [R1+0x888], R26 ;  /* 0x0008881a01007387 */ /* 0x0045e80000100a00 */
[----:B0-----:R-:W4:Y:S04]  /*84200*/  LDL.LU R16, [R1+0x638] ;  /* 0x0006380001107983 */ /* 0x001f280000300800 */
[----:B-1----:R-:W4:Y:S04]  /*84210*/  LDL.LU R17, [R1+0x63c] ;  /* 0x00063c0001117983 */ /* 0x002f280000300800 */
[----:B--2---:R-:W2:Y:S04]  /*84220*/  LDL.LU R26, [R1+0x5d8] ;  /* 0x0005d800011a7983 */ /* 0x004ea80000300800 */
[----:B------:R-:W2:Y:S04]  /*84230*/  LDL.LU R27, [R1+0x5dc] ;  /* 0x0005dc00011b7983 */ /* 0x000ea80000300800 */
[----:B---3--:R0:W-:Y:S04]  /*84240*/  STL.64 [R1+0x1e8], R20 ;  /* 0x0001e81401007387 */ /* 0x0081e80000100a00 */
[----:B0-----:R-:W3:Y:S04]  /*84250*/  LDL.LU.64 R20, [R1+0x898] ;  /* 0x0008980001147983 */ /* 0x001ee80000300a00 */
[----:B----4-:R0:W-:Y:S04]  /*84260*/  STL.64 [R1+0x8d8], R22 ;  /* 0x0008d81601007387 */ /* 0x0101e80000100a00 */
[----:B------:R1:W-:Y:S04]  /*84270*/  STL [R1+0x820], R4 ;  /* 0x0008200401007387 */ /* 0x0003e80000100800 */
[----:B0-----:R-:W4:Y:S04]  /*84280*/  LDL.LU R22, [R1+0x698] ;  /* 0x0006980001167983 */ /* 0x001f280000300800 */
[----:B------:R-:W4:Y:S04]  /*84290*/  LDL.LU R23, [R1+0x69c] ;  /* 0x00069c0001177983 */ /* 0x000f280000300800 */
[----:B------:R0:W-:Y:S04]  /*842a0*/  STL [R1+0x81c], R5 ;  /* 0x00081c0501007387 */ /* 0x0001e80000100800 */
[----:B-1----:R-:W4:Y:S04]  /*842b0*/  LDL.LU R4, [R1+0x668] ;  /* 0x0006680001047983 */ /* 0x002f280000300800 */
[----:B0-----:R-:W4:Y:S04]  /*842c0*/  LDL.LU R5, [R1+0x66c] ;  /* 0x00066c0001057983 */ /* 0x001f280000300800 */
[----:B------:R0:W-:Y:S04]  /*842d0*/  STL.64 [R1+0x8e8], R14 ;  /* 0x0008e80e01007387 */ /* 0x0001e80000100a00 */
[----:B------:R1:W-:Y:S04]  /*842e0*/  STL.64 [R1+0x8f0], R16 ;  /* 0x0008f01001007387 */ /* 0x0003e80000100a00 */
[----:B------:R-:W-:Y:S04]  /*842f0*/  STL [R1+0x794], R29 ;  /* 0x0007941d01007387 */ /* 0x000fe80000100800 */
[----:B0-----:R-:W4:Y:S04]  /*84300*/  LDL.LU R14, [R1+0x6a8] ;  /* 0x0006a800010e7983 */ /* 0x001f280000300800 */
[----:B------:R-:W4:Y:S04]  /*84310*/  LDL.LU R15, [R1+0x6ac] ;  /* 0x0006ac00010f7983 */ /* 0x000f280000300800 */
[----:B------:R0:W-:Y:S04]  /*84320*/  STL [R1+0x878], R28 ;  /* 0x0008781c01007387 */ /* 0x0001e80000100800 */
[----:B-1----:R-:W4:Y:S04]  /*84330*/  LDL.LU R16, [R1+0x6b0] ;  /* 0x0006b00001107983 */ /* 0x002f280000300800 */
[----:B------:R-:W4:Y:S04]  /*84340*/  LDL.LU R17, [R1+0x6b4] ;  /* 0x0006b40001117983 */ /* 0x000f280000300800 */
[----:B0-----:R-:W4:Y:S04]  /*84350*/  LDL.LU R28, [R1+0x678] ;  /* 0x00067800011c7983 */ /* 0x001f280000300800 */
[----:B------:R-:W4:Y:S04]  /*84360*/  LDL.LU R29, [R1+0x67c] ;  /* 0x00067c00011d7983 */ /* 0x000f280000300800 */
[----:B--2---:R0:W-:Y:S04]  /*84370*/  STL.64 [R1+0x1f8], R26 ;  /* 0x0001f81a01007387 */ /* 0x0041e80000100a00 */
[----:B0-----:R-:W2:Y:S04]  /*84380*/  LDL.LU.64 R26, [R1+0x888] ;  /* 0x00088800011a7983 */ /* 0x001ea80000300a00 */
[----:B---3--:R0:W-:Y:S04]  /*84390*/  STL.64 [R1+0x1f0], R20 ;  /* 0x0001f01401007387 */ /* 0x0081e80000100a00 */
[----:B0-----:R-:W3:Y:S04]  /*843a0*/  LDL.LU.64 R20, [R1+0x890] ;  /* 0x0008900001147983 */ /* 0x001ee80000300a00 */
[----:B----4-:R0:W-:Y:S04]  /*843b0*/  STL.64 [R1+0x140], R22 ;  /* 0x0001401601007387 */ /* 0x0101e80000100a00 */
[----:B0-----:R-:W4:Y:S04]  /*843c0*/  LDL.LU.64 R22, [R1+0x8d8] ;  /* 0x0008d80001167983 */ /* 0x001f280000300a00 */
[----:B------:R0:W-:Y:S04]  /*843d0*/  STL.64 [R1+0x168], R4 ;  /* 0x0001680401007387 */ /* 0x0001e80000100a00 */
[----:B------:R-:W-:Y:S04]  /*843e0*/  STL [R1+0x85c], R25 ;  /* 0x00085c1901007387 */ /* 0x000fe80000100800 */
[----:B------:R1:W-:Y:S04]  /*843f0*/  STL [R1+0x8e0], R24 ;  /* 0x0008e01801007387 */ /* 0x0003e80000100800 */
[----:B0-----:R-:W4:Y:S04]  /*84400*/  LDL.LU R5, [R1+0x334] ;  /* 0x0003340001057983 */ /* 0x001f280000300800 */
[----:B------:R-:W-:Y:S04]  /*84410*/  STL [R1+0x810], R0 ;  /* 0x0008100001007387 */ /* 0x000fe80000100800 */
[----:B------:R0:W-:Y:S04]  /*84420*/  STL.64 [R1+0x130], R14 ;  /* 0x0001300e01007387 */ /* 0x0001e80000100a00 */
[----:B-1----:R-:W4:Y:S04]  /*84430*/  LDL.LU R24, [R1+0x6a0] ;  /* 0x0006a00001187983 */ /* 0x002f280000300800 */
[----:B------:R-:W4:Y:S04]  /*84440*/  LDL.LU R25, [R1+0x6a4] ;  /* 0x0006a40001197983 */ /* 0x000f280000300800 */
[----:B0-----:R-:W4:Y:S04]  /*84450*/  LDL.LU.64 R14, [R1+0x8e8] ;  /* 0x0008e800010e7983 */ /* 0x001f280000300a00 */
[----:B------:R-:W4:Y:S04]  /*84460*/  LDL.LU R0, [R1+0x6e0] ;  /* 0x0006e00001007983 */ /* 0x000f280000300800 */
[----:B------:R0:W-:Y:S04]  /*84470*/  STL [R1+0x848], R18 ;  /* 0x0008481201007387 */ /* 0x0001e80000100800 */
[----:B------:R1:W-:Y:S04]  /*84480*/  STL [R1+0x844], R19 ;  /* 0x0008441301007387 */ /* 0x0003e80000100800 */
[----:B------:R2:W-:Y:S04]  /*84490*/  STL.64 [R1+0x128], R16 ;  /* 0x0001281001007387 */ /* 0x0005e80000100a00 */
[----:B------:R2:W-:Y:S04]  /*844a0*/  STL.64 [R1+0x158], R28 ;  /* 0x0001581c01007387 */ /* 0x0005e80000100a00 */
[----:B0-----:R-:W4:Y:S04]  /*844b0*/  LDL.LU R18, [R1+0x640] ;  /* 0x0006400001127983 */ /* 0x001f280000300800 */
[----:B-1----:R-:W4:Y:S04]  /*844c0*/  LDL.LU R19, [R1+0x644] ;  /* 0x0006440001137983 */ /* 0x002f280000300800 */
[----:B--2---:R-:W2:Y:S04]  /*844d0*/  LDL.LU.64 R16, [R1+0x8f0] ;  /* 0x0008f00001107983 */ /* 0x004ea80000300a00 */
[----:B------:R-:W2:Y:S04]  /*844e0*/  LDL.LU R28, [R1+0x5c8] ;  /* 0x0005c800011c7983 */ /* 0x000ea80000300800 */
[----:B------:R-:W2:Y:S04]  /*844f0*/  LDL.LU R29, [R1+0x5cc] ;  /* 0x0005cc00011d7983 */ /* 0x000ea80000300800 */
[----:B------:R0:W-:Y:S04]  /*84500*/  STL.64 [R1+0x210], R26 ;  /* 0x0002101a01007387 */ /* 0x0001e80000100a00 */
[----:B------:R1:W-:Y:S04]  /*84510*/  STL [R1+0x840], R8 ;  /* 0x0008400801007387 */ /* 0x0003e80000100800 */
[----:B------:R1:W-:Y:S04]  /*84520*/  STL [R1+0x83c], R9 ;  /* 0x00083c0901007387 */ /* 0x0003e80000100800 */
[----:B0-----:R-:W2:Y:S04]  /*84530*/  LDL.LU.64 R26, [R1+0x870] ;  /* 0x00087000011a7983 */ /* 0x001ea80000300a00 */
[----:B-1----:R-:W2:Y:S04]  /*84540*/  LDL.LU R8, [R1+0x648] ;  /* 0x0006480001087983 */ /* 0x002ea80000300800 */
        /* <DEDUP_REMOVED lines=14> */
[----:B------:R0:W-:Y:S04]  /*84630*/  STL [R1+0x814], R7 ;  /* 0x0008140701007387 */ /* 0x0001e80000100800 */
[----:B-1----:R-:W2:Y:S04]  /*84640*/  LDL.LU R6, [R1+0x670] ;  /* 0x0006700001067983 */ /* 0x002ea80000300800 */
[----:B------:R-:W2:Y:S04]  /*84650*/  LDL.LU R4, [R1+0x6d0] ;  /* 0x0006d00001047983 */ /* 0x000ea80000300800 */
[----:B0-----:R-:W2:Y:S04]  /*84660*/  LDL.LU R7, [R1+0x674] ;  /* 0x0006740001077983 */ /* 0x001ea80000300800 */
[----:B---3--:R0:W-:Y:S04]  /*84670*/  STL.64 [R1+0x200], R20 ;  /* 0x0002001401007387 */ /* 0x0081e80000100a00 */
[----:B0-----:R-:W3:Y:S04]  /*84680*/  LDL.LU.64 R20, [R1+0x880] ;  /* 0x0008800001147983 */ /* 0x001ee80000300a00 */
[----:B----4-:R0:W-:Y:S04]  /*84690*/  STL.64 [R1+0x1a8], R22 ;  /* 0x0001a81601007387 */ /* 0x0101e80000100a00 */
[----:B0-----:R-:W4:Y:S01]  /*846a0*/  LDL.LU.64 R22, [R1+0x6f8] ;  /* 0x0006f80001167983 */ /* 0x001f220000300a00 */
[----:B------:R-:W-:-:S03]  /*846b0*/  LOP3.LUT R5, R5, 0xffff, RZ, 0xc0, !PT ;  /* 0x0000ffff05057812 */ /* 0x000fc600078ec0ff */
[----:B------:R0:W-:Y:S04]  /*846c0*/  STL.64 [R1+0x138], R24 ;  /* 0x0001381801007387 */ /* 0x0001e80000100a00 */
[----:B------:R1:W-:Y:S01]  /*846d0*/  STL.64 [R1+0x1a0], R14 ;  /* 0x0001a00e01007387 */ /* 0x0003e20000100a00 */
[----:B------:R-:W-:-:S03]  /*846e0*/  PRMT R0, R0, 0x3340, R5 ;  /* 0x0000334000007816 */ /* 0x000fc60000000005 */
[----:B------:R-:W4:Y:S04]  /*846f0*/  LDL.LU R5, [R1+0x81c] ;  /* 0x00081c0001057983 */ /* 0x000f280000300800 */
[----:B0-----:R-:W4:Y:S04]  /*84700*/  LDL.LU R25, [R1+0x6c8] ;  /* 0x0006c80001197983 */ /* 0x001f280000300800 */
[----:B-1----:R-:W4:Y:S04]  /*84710*/  LDL.LU R14, [R1+0x6d8] ;  /* 0x0006d800010e7983 */ /* 0x002f280000300800 */
[----:B------:R-:W-:Y:S04]  /*84720*/  STL [R1+0x3c0], R0 ;  /* 0x0003c00001007387 */ /* 0x000fe80000100800 */
[----:B------:R-:W4:Y:S04]  /*84730*/  LDL.LU R15, [R1+0x6cc] ;  /* 0x0006cc00010f7983 */ /* 0x000f280000300800 */
[----:B------:R-:W4:Y:S04]  /*84740*/  LDL.LU R24, [R1+0x8e0] ;  /* 0x0008e00001187983 */ /* 0x000f280000300800 */
[----:B------:R0:W-:Y:S04]  /*84750*/  STL.64 [R1+0x190], R18 ;  /* 0x0001901201007387 */ /* 0x0001e80000100a00 */
[----:B--2---:R1:W-:Y:S04]  /*84760*/  STL.64 [R1+0x198], R16 ;  /* 0x0001981001007387 */ /* 0x0043e80000100a00 */
[----:B------:R2:W-:Y:S04]  /*84770*/  STL.64 [R1+0x208], R28 ;  /* 0x0002081c01007387 */ /* 0x0005e80000100a00 */
[----:B0-----:R-:W4:Y:S04]  /*84780*/  LDL.LU R18, [R1+0x6c0] ;  /* 0x0006c00001127983 */ /* 0x001f280000300800 */
[----:B-1----:R-:W4:Y:S04]  /*84790*/  LDL.LU R16, [R1+0x6f0] ;  /* 0x0006f00001107983 */ /* 0x002f280000300800 */
[----:B------:R-:W4:Y:S04]  /*847a0*/  LDL.LU R17, [R1+0x6bc] ;  /* 0x0006bc0001117983 */ /* 0x000f280000300800 */
[----:B--2---:R-:W2:Y:S01]  /*847b0*/  LDL.LU R28, [R1+0x878] ;  /* 0x00087800011c7983 */ /* 0x004ea20000300800 */
[----:B------:R-:W-:-:S03]  /*847c0*/  LOP3.LUT R0, R26, 0xffff, RZ, 0xc0, !PT ;  /* 0x0000ffff1a007812 */ /* 0x000fc600078ec0ff */
[----:B------:R-:W2:Y:S04]  /*847d0*/  LDL.LU R26, [R1+0x33c] ;  /* 0x00033c00011a7983 */ /* 0x000ea80000300800 */
[----:B------:R0:W-:Y:S04]  /*847e0*/  STL.64 [R1+0x188], R8 ;  /* 0x0001880801007387 */ /* 0x0001e80000100a00 */
[----:B------:R-:W2:Y:S04]  /*847f0*/  LDL.LU R19, [R1+0x6c4] ;  /* 0x0006c40001137983 */ /* 0x000ea80000300800 */
[----:B0-----:R-:W2:Y:S04]  /*84800*/  LDL.LU R8, [R1+0x6d4] ;  /* 0x0006d40001087983 */ /* 0x001ea80000300800 */
[----:B------:R-:W2:Y:S04]  /*84810*/  LDL.LU R9, [R1+0x680] ;  /* 0x0006800001097983 */ /* 0x000ea80000300800 */
[----:B---3--:R0:W-:Y:S04]  /*84820*/  STL.64 [R1+0x218], R20 ;  /* 0x0002181401007387 */ /* 0x0081e80000100a00 */
[----:B0-----:R-:W3:Y:S04]  /*84830*/  LDL.LU.64 R20, [R1+0x868] ;  /* 0x0008680001147983 */ /* 0x001ee80000300a00 */
[----:B------:R0:W-:Y:S04]  /*84840*/  STL.64 [R1+0x180], R10 ;  /* 0x0001800a01007387 */ /* 0x0001e80000100a00 */
[----:B------:R1:W-:Y:S01]  /*84850*/  STL.64 [R1+0x178], R12 ;  /* 0x0001780c01007387 */ /* 0x0003e20000100a00 */
[----:B----4-:R-:W-:-:S03]  /*84860*/  IMAD.MOV.U32 R29, RZ, RZ, R22 ;  /* 0x000000ffff1d7224 */ /* 0x010fc600078e0016 */
[----:B0-----:R-:W4:Y:S04]  /*84870*/  LDL.LU R10, [R1+0x6b8] ;  /* 0x0006b800010a7983 */ /* 0x001f280000300800 */
[----:B------:R-:W4:Y:S04]  /*84880*/  LDL.LU R11, [R1+0x330] ;  /* 0x00033000010b7983 */ /* 0x000f280000300800 */
[----:B-1----:R-:W4:Y:S04]  /*84890*/  LDL.LU R13, [R1+0x32c] ;  /* 0x00032c00010d7983 */ /* 0x002f280000300800 */
[----:B------:R0:W-:Y:S04]  /*848a0*/  STL.64 [R1+0x170], R2 ;  /* 0x0001700201007387 */ /* 0x0001e80000100a00 */
[----:B------:R-:W4:Y:S04]  /*848b0*/  LDL.LU R12, [R1+0x6e4] ;  /* 0x0006e400010c7983 */ /* 0x000f280000300800 */
[----:B------:R1:W-:Y:S04]  /*848c0*/  STL [R1+0x798], R29 ;  /* 0x0007981d01007387 */ /* 0x0003e80000100800 */
[----:B0-----:R-:W4:Y:S04]  /*848d0*/  LDL.LU R3, [R1+0x338] ;  /* 0x0003380001037983 */ /* 0x001f280000300800 */
[----:B------:R-:W4:Y:S04]  /*848e0*/  LDL.LU R2, [R1+0x6f4] ;  /* 0x0006f40001027983 */ /* 0x000f280000300800 */
[----:B------:R0:W-:Y:S04]  /*848f0*/  STL.64 [R1+0x120], R22 ;  /* 0x0001201601007387 */ /* 0x0001e80000100a00 */
[----:B-1----:R-:W4:Y:S01]  /*84900*/  LDL.LU R29, [R1+0x348] ;  /* 0x00034800011d7983 */ /* 0x002f220000300800 */
[----:B------:R-:W-:-:S02]  /*84910*/  PRMT R14, R14, 0x3340, R25 ;  /* 0x000033400e0e7816 */ /* 0x000fc40000000019 */
[----:B------:R-:W-:Y:S01]  /*84920*/  LOP3.LUT R27, R27, 0xffff, RZ, 0xc0, !PT ;  /* 0x0000ffff1b1b7812 */ /* 0x000fe200078ec0ff */
[----:B------:R1:W-:Y:S04]  /*84930*/  STL.64 [R1+0x160], R6 ;  /* 0x0001600601007387 */ /* 0x0003e80000100a00 */
[----:B0-----:R-:W4:Y:S01]  /*84940*/  LDL.LU.64 R22, [R1+0x860] ;  /* 0x0008600001167983 */ /* 0x001f220000300a00 */
[----:B------:R-:W-:-:S03]  /*84950*/  PRMT R27, R27, 0x3340, R0 ;  /* 0x000033401b1b7816 */ /* 0x000fc60000000000 */
[----:B------:R-:W4:Y:S04]  /*84960*/  LDL.LU R25, [R1+0x85c] ;  /* 0x00085c0001197983 */ /* 0x000f280000300800 */
[----:B-1----:R-:W4:Y:S04]  /*84970*/  LDL.LU R6, [R1+0x340] ;  /* 0x0003400001067983 */ /* 0x002f280000300800 */
[----:B------:R0:W-:Y:S04]  /*84980*/  STL [R1+0x3d0], R14 ;  /* 0x0003d00e01007387 */ /* 0x0001e80000100800 */
[----:B------:R-:W4:Y:S01]  /*84990*/  LDL.LU R7, [R1+0x6dc] ;  /* 0x0006dc0001077983 */ /* 0x000f220000300800 */
[----:B------:R-:W-:-:S03]  /*849a0*/  LOP3.LUT R24, R24, 0xffff, RZ, 0xc0, !PT ;  /* 0x0000ffff18187812 */ /* 0x000fc600078ec0ff */
[----:B------:R-:W4:Y:S01]  /*849b0*/  LDL.LU R0, [R1+0x810] ;  /* 0x0008100001007983 */ /* 0x000f220000300800 */
[----:B------:R-:W-:-:S03]  /*849c0*/  PRMT R16, R16, 0x3340, R15 ;  /* 0x0000334010107816 */ /* 0x000fc6000000000f */
[----:B0-----:R-:W4:Y:S01]  /*849d0*/  LDL.LU R14, [R1+0x858] ;  /* 0x00085800010e7983 */ /* 0x001f220000300800 */
[----:B------:R-:W-:-:S03]  /*849e0*/  PRMT R18, R18, 0x3340, R17 ;  /* 0x0000334012127816 */ /* 0x000fc60000000011 */
[----:B------:R-:W4:Y:S01]  /*849f0*/  LDL.LU R15, [R1+0x854] ;  /* 0x00085400010f7983 */ /* 0x000f220000300800 */
[----:B--2---:R-:W-:-:S03]  /*84a00*/  LOP3.LUT R28, R28, 0xffff, RZ, 0xc0, !PT ;  /* 0x0000ffff1c1c7812 */ /* 0x004fc600078ec0ff */
[----:B------:R0:W-:Y:S01]  /*84a10*/  STL [R1+0x608], R27 ;  /* 0x0006081b01007387 */ /* 0x0001e20000100800 */
[----:B------:R-:W-:-:S03]  /*84a20*/  LOP3.LUT R26, R26, 0xffff, RZ, 0xc0, !PT ;  /* 0x0000ffff1a1a7812 */ /* 0x000fc600078ec0ff */
[----:B------:R1:W-:Y:S04]  /*84a30*/  STL [R1+0x3cc], R16 ;  /* 0x0003cc1001007387 */ /* 0x0003e80000100800 */
[----:B------:R2:W-:Y:S01]  /*84a40*/  STL [R1+0x3c8], R18 ;  /* 0x0003c81201007387 */ /* 0x0005e20000100800 */
[----:B0-----:R-:W-:-:S03]  /*84a50*/  PRMT R27, R28, 0x3340, R26 ;  /* 0x000033401c1b7816 */ /* 0x001fc6000000001a */
[----:B------:R-:W4:Y:S04]  /*84a60*/  LDL.LU R28, [R1+0x350] ;  /* 0x00035000011c7983 */ /* 0x000f280000300800 */
[----:B-1----:R-:W4:Y:S04]  /*84a70*/  LDL.LU R16, [R1+0x850] ;  /* 0x0008500001107983 */ /* 0x002f280000300800 */
[----:B--2---:R-:W2:Y:S04]  /*84a80*/  LDL.LU R18, [R1+0x848] ;  /* 0x0008480001127983 */ /* 0x004ea80000300800 */
[----:B------:R-:W2:Y:S01]  /*84a90*/  LDL.LU R17, [R1+0x84c] ;  /* 0x00084c0001117983 */ /* 0x000ea20000300800 */
[----:B---3--:R-:W-:-:S02]  /*84aa0*/  LOP3.LUT R20, R20, 0xffff, RZ, 0xc0, !PT ;  /* 0x0000ffff14147812 */ /* 0x008fc400078ec0ff */
[----:B------:R-:W-:Y:S01]  /*84ab0*/  LOP3.LUT R21, R21, 0xffff, RZ, 0xc0, !PT ;  /* 0x0000ffff15157812 */ /* 0x000fe200078ec0ff */
[----:B------:R-:W3:Y:S03]  /*84ac0*/  LDL.LU R26, [R1+0x34c] ;  /* 0x00034c00011a7983 */ /* 0x000ee60000300800 */
[----:B------:R-:W-:Y:S02]  /*84ad0*/  PRMT R21, R21, 0x3340, R20 ;  /* 0x0000334015157816 */ /* 0x000fe40000000014 */
[----:B------:R-:W3:Y:S01]  /*84ae0*/  LDL.LU R20, [R1+0x344] ;  /* 0x0003440001147983 */ /* 0x000ee20000300800 */
[----:B------:R-:W-:Y:S02]  /*84af0*/  PRMT R8, R8, 0x3340, R19 ;  /* 0x0000334008087816 */ /* 0x000fe40000000013 */
[----:B----4-:R-:W-:-:S03]  /*84b00*/  PRMT R10, R10, 0x3340, R9 ;  /* 0x000033400a0a7816 */ /* 0x010fc60000000009 */
[----:B------:R0:W-:Y:S01]  /*84b10*/  STL [R1+0x3d4], R8 ;  /* 0x0003d40801007387 */ /* 0x0001e20000100800 */
[----:B------:R-:W-:-:S03]  /*84b20*/  LOP3.LUT R11, R11, 0xffff, RZ, 0xc0, !PT ;  /* 0x0000ffff0b0b7812 */ /* 0x000fc600078ec0ff */
[----:B------:R-:W4:Y:S01]  /*84b30*/  LDL.LU R9, [R1+0x83c] ;  /* 0x00083c0001097983 */ /* 0x000f220000300800 */
[----:B------:R-:W-:-:S03]  /*84b40*/  LOP3.LUT R13, R13, 0xffff, RZ, 0xc0, !PT ;  /* 0x0000ffff0d0d7812 */ /* 0x000fc600078ec0ff */
[----:B------:R-:W-:Y:S04]  /*84b50*/  STL [R1+0x600], R21 ;  /* 0x0006001501007387 */ /* 0x000fe80000100800 */
[----:B0-----:R-:W4:Y:S01]  /*84b60*/  LDL.LU R8, [R1+0x840] ;  /* 0x0008400001087983 */ /* 0x001f220000300800 */
[----:B------:R-:W-:-:S03]  /*84b70*/  PRMT R12, R12, 0x3340, R11 ;  /* 0x000033400c0c7816 */ /* 0x000fc6000000000b */
[----:B------:R0:W-:Y:S01]  /*84b80*/  STL [R1+0x3d8], R10 ;  /* 0x0003d80a01007387 */ /* 0x0001e20000100800 */
[----:B------:R-:W-:-:S03]  /*84b90*/  LOP3.LUT R3, R3, 0xffff, RZ, 0xc0, !PT ;  /* 0x0000ffff03037812 */ /* 0x000fc600078ec0ff */
[----:B------:R1:W-:Y:S01]  /*84ba0*/  STL [R1+0x604], R27 ;  /* 0x0006041b01007387 */ /* 0x0003e20000100800 */
[----:B------:R-:W-:-:S03]  /*84bb0*/  PRMT R2, R2, 0x3340, R13 ;  /* 0x0000334002027816 */ /* 0x000fc6000000000d */
[----:B0-----:R-:W4:Y:S01]  /*84bc0*/  LDL.LU R10, [R1+0x838] ;  /* 0x00083800010a7983 */ /* 0x001f220000300800 */
[----:B------:R-:W-:-:S03]  /*84bd0*/  PRMT R4, R4, 0x3340, R3 ;  /* 0x0000334004047816 */ /* 0x000fc60000000003 */
[----:B------:R0:W-:Y:S01]  /*84be0*/  STL [R1+0x3c4], R12 ;  /* 0x0003c40c01007387 */ /* 0x0001e20000100800 */
[----:B------:R-:W-:-:S03]  /*84bf0*/  LOP3.LUT R21, R29, 0xffff, RZ, 0xc0, !PT ;  /* 0x0000ffff1d157812 */ /* 0x000fc600078ec0ff */
[----:B------:R-:W4:Y:S04]  /*84c00*/  LDL.LU R13, [R1+0x82c] ;  /* 0x00082c00010d7983 */ /* 0x000f280000300800 */
[----:B------:R0:W-:Y:S01]  /*84c10*/  STL [R1+0x338], R2 ;  /* 0x0003380201007387 */ /* 0x0001e20000100800 */
[----:B------:R-:W-:-:S03]  /*84c20*/  LOP3.LUT R22, R22, 0xffff, RZ, 0xc0, !PT ;  /* 0x0000ffff16167812 */ /* 0x000fc600078ec0ff */
[----:B-1----:R-:W4:Y:S01]  /*84c30*/  LDL.LU R27, [R1+0x358] ;  /* 0x00035800011b7983 */ /* 0x002f220000300800 */
[----:B------:R-:W-:-:S03]  /*84c40*/  LOP3.LUT R23, R23, 0xffff, RZ, 0xc0, !PT ;  /* 0x0000ffff17177812 */ /* 0x000fc600078ec0ff */
[----:B------:R-:W4:Y:S01]  /*84c50*/  LDL.LU R29, [R1+0x354] ;  /* 0x00035400011d7983 */ /* 0x000f220000300800 */
[----:B------:R-:W-:-:S03]  /*84c60*/  PRMT R22, R22, 0x3340, R21 ;  /* 0x0000334016167816 */ /* 0x000fc60000000015 */
[----:B------:R-:W4:Y:S04]  /*84c70*/  LDL.LU R11, [R1+0x834] ;  /* 0x00083400010b7983 */ /* 0x000f280000300800 */
[----:B0-----:R-:W4:Y:S04]  /*84c80*/  LDL.LU R12, [R1+0x830] ;  /* 0x00083000010c7983 */ /* 0x001f280000300800 */
[----:B------:R-:W4:Y:S04]  /*84c90*/  LDL.LU R2, [R1+0x828] ;  /* 0x0008280001027983 */ /* 0x000f280000300800 */
[----:B------:R-:W4:Y:S01]  /*84ca0*/  LDL.LU R3, [R1+0x824] ;  /* 0x0008240001037983 */ /* 0x000f220000300800 */
[----:B------:R-:W-:-:S02]  /*84cb0*/  LOP3.LUT R6, R6, 0xffff, RZ, 0xc0, !PT ;  /* 0x0000ffff06067812 */ /* 0x000fc400078ec0ff */
[----:B------:R-:W-:Y:S01]  /*84cc0*/  LOP3.LUT R25, R25, 0xffff, RZ, 0xc0, !PT ;  /* 0x0000ffff19197812 */ /* 0x000fe200078ec0ff */
[----:B------:R-:W4:Y:S01]  /*84cd0*/  LDL.LU R19, [R1+0x844] ;  /* 0x0008440001137983 */ /* 0x000f220000300800 */
[----:B------:R-:W-:Y:S02]  /*84ce0*/  PRMT R21, R24, 0x3340, R23 ;  /* 0x0000334018157816 */ /* 0x000fe40000000017 */
[----:B------:R-:W-:Y:S01]  /*84cf0*/  LOP3.LUT R14, R14, 0xffff, RZ, 0xc0, !PT ;  /* 0x0000ffff0e0e7812 */ /* 0x000fe200078ec0ff */
[----:B------:R0:W-:Y:S01]  /*84d00*/  STL [R1+0x334], R4 ;  /* 0x0003340401007387 */ /* 0x0001e20000100800 */
[----:B------:R-:W-:Y:S02]  /*84d10*/  LOP3.LUT R15, R15, 0xffff, RZ, 0xc0, !PT ;  /* 0x0000ffff0f0f7812 */ /* 0x000fe400078ec0ff */
[----:B------:R-:W-:Y:S01]  /*84d20*/  PRMT R7, R7, 0x3340, R6 ;  /* 0x0000334007077816 */ /* 0x000fe20000000006 */
[----:B------:R1:W-:Y:S01]  /*84d30*/  STL [R1+0x5f8], R21 ;  /* 0x0005f81501007387 */ /* 0x0003e20000100800 */
[----:B------:R-:W-:-:S03]  /*84d40*/  PRMT R14, R15, 0x3340, R14 ;  /* 0x000033400f0e7816 */ /* 0x000fc6000000000e */
[----:B------:R-:W4:Y:S04]  /*84d50*/  LDL.LU R6, [R1+0x818] ;  /* 0x0008180001067983 */ /* 0x000f280000300800 */
[----:B0-----:R-:W4:Y:S04]  /*84d60*/  LDL.LU R4, [R1+0x820] ;  /* 0x0008200001047983 */ /* 0x001f280000300800 */
[----:B------:R-:W4:Y:S01]  /*84d70*/  LDL.LU R24, [R1+0x35c] ;  /* 0x00035c0001187983 */ /* 0x000f220000300800 */
[----:B------:R-:W-:-:S03]  /*84d80*/  LOP3.LUT R15, R28, 0xffff, RZ, 0xc0, !PT ;  /* 0x0000ffff1c0f7812 */ /* 0x000fc600078ec0ff */
[----:B------:R-:W4:Y:S01]  /*84d90*/  LDL.LU R23, [R1+0x230] ;  /* 0x0002300001177983 */ /* 0x000f220000300800 */
[----:B------:R-:W-:-:S03]  /*84da0*/  LOP3.LUT R16, R16, 0xffff, RZ, 0xc0, !PT ;  /* 0x0000ffff10107812 */ /* 0x000fc600078ec0ff */
[----:B-1----:R-:W4:Y:S01]  /*84db0*/  LDL.LU R21, [R1+0x22c] ;  /* 0x00022c0001157983 */ /* 0x002f220000300800 */
[----:B--2---:R-:W-:-:S03]  /*84dc0*/  LOP3.LUT R18, R18, 0xffff, RZ, 0xc0, !PT ;  /* 0x0000ffff12127812 */ /* 0x004fc600078ec0ff */
[----:B------:R0:W-:Y:S01]  /*84dd0*/  STL [R1+0x330], R7 ;  /* 0x0003300701007387 */ /* 0x0001e20000100800 */
[----:B------:R-:W-:Y:S02]  /*84de0*/  LOP3.LUT R17, R17, 0xffff, RZ, 0xc0, !PT ;  /* 0x0000ffff11117812 */ /* 0x000fe400078ec0ff */
[----:B------:R-:W-:Y:S01]  /*84df0*/  PRMT R16, R16, 0x3340, R15 ;  /* 0x0000334010107816 */ /* 0x000fe2000000000f */
[----:B------:R1:W-:Y:S01]  /*84e00*/  STL [R1+0x5fc], R22 ;  /* 0x0005fc1601007387 */ /* 0x0003e20000100800 */
[----:B------:R-:W-:-:S03]  /*84e10*/  PRMT R15, R18, 0x3340, R17 ;  /* 0x00003340120f7816 */ /* 0x000fc60000000011 */
[----:B------:R-:W2:Y:S04]  /*84e20*/  LDL.LU R18, [R1+0x368] ;  /* 0x0003680001127983 */ /* 0x000ea80000300800 */
[----:B0-----:R-:W2:Y:S04]  /*84e30*/  LDL.LU R7, [R1+0x814] ;  /* 0x0008140001077983 */ /* 0x001ea80000300800 */
[----:B-1----:R-:W2:Y:S04]  /*84e40*/  LDL.LU R22, [R1+0x224] ;  /* 0x0002240001167983 */ /* 0x002ea80000300800 */
[----:B------:R-:W2:Y:S04]  /*84e50*/  LDL.LU R28, [R1+0x220] ;  /* 0x00022000011c7983 */ /* 0x000ea80000300800 */
[----:B------:R0:W-:Y:S01]  /*84e60*/  STL [R1+0x5e8], R15 ;  /* 0x0005e80f01007387 */ /* 0x0001e20000100800 */
[----:B---3--:R-:W-:-:S03]  /*84e70*/  LOP3.LUT R20, R20, 0xffff, RZ, 0xc0, !PT ;  /* 0x0000ffff14147812 */ /* 0x008fc600078ec0ff */
[----:B0-----:R-:W3:Y:S01]  /*84e80*/  LDL.LU R15, [R1+0x238] ;  /* 0x00023800010f7983 */ /* 0x001ee20000300800 */
[----:B------:R-:W-:Y:S02]  /*84e90*/  PRMT R20, R25, 0x3340, R20 ;  /* 0x0000334019147816 */ /* 0x000fe40000000014 */
[----:B----4-:R-:W-:Y:S01]  /*84ea0*/  LOP3.LUT R9, R9, 0xffff, RZ, 0xc0, !PT ;  /* 0x0000ffff09097812 */ /* 0x010fe200078ec0ff */
[----:B------:R-:W4:Y:S04]  /*84eb0*/  LDL.LU R25, [R1+0x360] ;  /* 0x0003600001197983 */ /* 0x000f280000300800 */
[----:B------:R0:W-:Y:S01]  /*84ec0*/  STL [R1+0x5f4], R20 ;  /* 0x0005f41401007387 */ /* 0x0001e20000100800 */
[----:B------:R-:W-:-:S03]  /*84ed0*/  LOP3.LUT R8, R8, 0xffff, RZ, 0xc0, !PT ;  /* 0x0000ffff08087812 */ /* 0x000fc600078ec0ff */
[----:B------:R1:W-:Y:S01]  /*84ee0*/  STL [R1+0x5f0], R14 ;  /* 0x0005f00e01007387 */ /* 0x0003e20000100800 */
[----:B------:R-:W-:-:S03]  /*84ef0*/  LOP3.LUT R5, R5, 0xffff, RZ, 0xc0, !PT ;  /* 0x0000ffff05057812 */ /* 0x000fc600078ec0ff */
[----:B------:R1:W-:Y:S04]  /*84f00*/  STL [R1+0x5ec], R16 ;  /* 0x0005ec1001007387 */ /* 0x0003e80000100800 */
[----:B0-----:R-:W3:Y:S01]  /*84f10*/  LDL.LU R20, [R1+0x228] ;  /* 0x0002280001147983 */ /* 0x001ee20000300800 */
[----:B------:R-:W-:Y:S02]  /*84f20*/  PRMT R8, R9, 0x3340, R8 ;  /* 0x0000334009087816 */ /* 0x000fe40000000008 */
[----:B-1----:R-:W-:Y:S01]  /*84f30*/  LOP3.LUT R14, R26, 0xffff, RZ, 0xc0, !PT ;  /* 0x0000ffff1a0e7812 */ /* 0x002fe200078ec0ff */
[----:B------:R-:W3:Y:S01]  /*84f40*/  LDL.LU R17, [R1+0x240] ;  /* 0x0002400001117983 */ /* 0x000ee20000300800 */
[----:B------:R-:W-:-:S03]  /*84f50*/  LOP3.LUT R10, R10, 0xffff, RZ, 0xc0, !PT ;  /* 0x0000ffff0a0a7812 */ /* 0x000fc600078ec0ff */
[----:B------:R0:W-:Y:S04]  /*84f60*/  STL [R1+0x5e0], R8 ;  /* 0x0005e00801007387 */ /* 0x0001e80000100800 */
[----:B------:R-:W3:Y:S01]  /*84f70*/  LDL.LU R26, [R1+0x364] ;  /* 0x00036400011a7983 */ /* 0x000ee20000300800 */
[----:B------:R-:W-:-:S03]  /*84f80*/  LOP3.LUT R13, R13, 0xffff, RZ, 0xc0, !PT ;  /* 0x0000ffff0d0d7812 */ /* 0x000fc600078ec0ff */
[----:B------:R-:W3:Y:S01]  /*84f90*/  LDL.LU R16, [R1+0x23c] ;  /* 0x00023c0001107983 */ /* 0x000ee20000300800 */
[----:B------:R-:W-:-:S03]  /*84fa0*/  LOP3.LUT R9, R27, 0xffff, RZ, 0xc0, !PT ;  /* 0x0000ffff1b097812 */ /* 0x000fc600078ec0ff */
[----:B------:R-:W3:Y:S01]  /*84fb0*/  LDL.LU R27, [R1+0x248] ;  /* 0x00024800011b7983 */ /* 0x000ee20000300800 */
[----:B0-----:R-:W-:-:S03]  /*84fc0*/  LOP3.LUT R8, R29, 0xffff, RZ, 0xc0, !PT ;  /* 0x0000ffff1d087812 */ /* 0x001fc600078ec0ff */
[----:B------:R-:W3:Y:S01]  /*84fd0*/  LDL.LU R29, [R1+0x244] ;  /* 0x00024400011d7983 */ /* 0x000ee20000300800 */
[----:B------:R-:W-:Y:S02]  /*84fe0*/  LOP3.LUT R11, R11, 0xffff, RZ, 0xc0, !PT ;  /* 0x0000ffff0b0b7812 */ /* 0x000fe400078ec0ff */
[----:B------:R-:W-:Y:S02]  /*84ff0*/  LOP3.LUT R12, R12, 0xffff, RZ, 0xc0, !PT ;  /* 0x0000ffff0c0c7812 */ /* 0x000fe400078ec0ff */
[----:B------:R-:W-:Y:S02]  /*85000*/  LOP3.LUT R2, R2, 0xffff, RZ, 0xc0, !PT ;  /* 0x0000ffff02027812 */ /* 0x000fe400078ec0ff */
[----:B------:R-:W-:Y:S02]  /*85010*/  LOP3.LUT R3, R3, 0xffff, RZ, 0xc0, !PT ;  /* 0x0000ffff03037812 */ /* 0x000fe400078ec0ff */
[----:B------:R-:W-:Y:S02]  /*85020*/  PRMT R10, R10, 0x3340, R9 ;  /* 0x000033400a0a7816 */ /* 0x000fe40000000009 */
[----:B------:R-:W-:-:S02]  /*85030*/  PRMT R8, R13, 0x3340, R8 ;  /* 0x000033400d087816 */ /* 0x000fc40000000008 */
[----:B------:R-:W-:Y:S02]  /*85040*/  LOP3.LUT R19, R19, 0xffff, RZ, 0xc0, !PT ;  /* 0x0000ffff13137812 */ /* 0x000fe400078ec0ff */
[----:B------:R-:W-:Y:S02]  /*85050*/  PRMT R9, R12, 0x3340, R11 ;  /* 0x000033400c097816 */ /* 0x000fe4000000000b */
[----:B------:R-:W-:Y:S01]  /*85060*/  PRMT R2, R3, 0x3340, R2 ;  /* 0x0000334003027816 */ /* 0x000fe20000000002 */
[----:B------:R0:W-:Y:S01]  /*85070*/  STL [R1+0x5d4], R8 ;  /* 0x0005d40801007387 */ /* 0x0001e20000100800 */
[----:B------:R-:W-:-:S03]  /*85080*/  PRMT R14, R19, 0x3340, R14 ;  /* 0x00003340130e7816 */ /* 0x000fc6000000000e */
[----:B------:R-:W-:Y:S01]  /*85090*/  STL [R1+0x5d8], R9 ;  /* 0x0005d80901007387 */ /* 0x000fe20000100800 */
[----:B------:R-:W-:-:S03]  /*850a0*/  LOP3.LUT R6, R6, 0xffff, RZ, 0xc0, !PT ;  /* 0x0000ffff06067812 */ /* 0x000fc600078ec0ff */
[----:B------:R1:W-:Y:S01]  /*850b0*/  STL [R1+0x5d0], R2 ;  /* 0x0005d00201007387 */ /* 0x0003e20000100800 */
[----:B0-----:R-:W-:-:S03]  /*850c0*/  LOP3.LUT R8, R4, 0xffff, RZ, 0xc0, !PT ;  /* 0x0000ffff04087812 */ /* 0x001fc600078ec0ff */
[----:B------:R-:W3:Y:S01]  /*850d0*/  LDL.LU R19, [R1+0x370] ;  /* 0x0003700001137983 */ /* 0x000ee20000300800 */
[----:B------:R-:W-:-:S03]  /*850e0*/  LOP3.LUT R4, R24, 0xffff, RZ, 0xc0, !PT ;  /* 0x0000ffff18047812 */ /* 0x000fc600078ec0ff */
[----:B------:R-:W3:Y:S01]  /*850f0*/  LDL.LU R24, [R1+0x234] ;  /* 0x0002340001187983 */ /* 0x000ee20000300800 */
[----:B------:R-:W-:-:S03]  /*85100*/  LOP3.LUT R3, R23, 0xffff, RZ, 0xc0, !PT ;  /* 0x0000ffff17037812 */ /* 0x000fc600078ec0ff */
[----:B------:R-:W3:Y:S01]  /*85110*/  LDL.LU R23, [R1+0x260] ;  /* 0x0002600001177983 */ /* 0x000ee20000300800 */
[----:B-1----:R-:W-:-:S03]  /*85120*/  LOP3.LUT R2, R21, 0xffff, RZ, 0xc0, !PT ;  /* 0x0000ffff15027812 */ /* 0x002fc600078ec0ff */
[----:B------:R-:W3:Y:S01]  /*85130*/  LDL.LU R21, [R1+0x25c] ;  /* 0x00025c0001157983 */ /* 0x000ee20000300800 */
[----:B------:R-:W-:-:S03]  /*85140*/  PRMT R5, R6, 0x3340, R5 ;  /* 0x0000334006057816 */ /* 0x000fc60000000005 */
[----:B------:R0:W-:Y:S04]  /*85150*/  STL [R1+0x5e4], R14 ;  /* 0x0005e40e01007387 */ /* 0x0001e80000100800 */
[----:B------:R1:W-:Y:S01]  /*85160*/  STL [R1+0x5dc], R10 ;  /* 0x0005dc0a01007387 */ /* 0x0003e20000100800 */
[----:B--2---:R-:W-:-:S03]  /*85170*/  LOP3.LUT R7, R7, 0xffff, RZ, 0xc0, !PT ;  /* 0x0000ffff07077812 */ /* 0x004fc600078ec0ff */
[----:B------:R2:W-:Y:S01]  /*85180*/  STL [R1+0x5cc], R5 ;  /* 0x0005cc0501007387 */ /* 0x0005e20000100800 */
[----:B------:R-:W-:-:S03]  /*85190*/  LOP3.LUT R6, R22, 0xffff, RZ, 0xc0, !PT ;  /* 0x0000ffff16067812 */ /* 0x000fc600078ec0ff */
[----:B0-----:R-:W3:Y:S01]  /*851a0*/  LDL.LU R14, [R1+0x378] ;  /* 0x00037800010e7983 */ /* 0x001ee20000300800 */
[----:B-1----:R-:W-:-:S03]  /*851b0*/  PRMT R10, R7, 0x3340, R4 ;  /* 0x00003340070a7816 */ /* 0x002fc60000000004 */
[----:B------:R-:W3:Y:S01]  /*851c0*/  LDL.LU R22, [R1+0x250] ;  /* 0x0002500001167983 */ /* 0x000ee20000300800 */
[----:B--2---:R-:W-:-:S03]  /*851d0*/  LOP3.LUT R5, R28, 0xffff, RZ, 0xc0, !PT ;  /* 0x0000ffff1c057812 */ /* 0x004fc600078ec0ff */
[----:B------:R-:W2:Y:S01]  /*851e0*/  LDL.LU R28, [R1+0x374] ;  /* 0x00037400011c7983 */ /* 0x000ea20000300800 */
[----:B------:R-:W-:-:S05]  /*851f0*/  PRMT R5, R5, 0x3340, R6 ;  /* 0x0000334005057816 */ /* 0x000fca0000000006 */
[----:B------:R0:W-:Y:S01]  /*85200*/  STL [R1+0x5c0], R5 ;  /* 0x0005c00501007387 */ /* 0x0001e20000100800 */
[----:B----4-:R-:W-:-:S03]  /*85210*/  LOP3.LUT R9, R25, 0xffff, RZ, 0xc0, !PT ;  /* 0x0000ffff19097812 */ /* 0x010fc600078ec0ff */
[----:B------:R-:W4:Y:S01]  /*85220*/  LDL.LU R25, [R1+0x36c] ;  /* 0x00036c0001197983 */ /* 0x000f220000300800 */
[----:B------:R-:W-:Y:S02]  /*85230*/  PRMT R11, R8, 0x3340, R9 ;  /* 0x00003340080b7816 */ /* 0x000fe40000000009 */
[----:B------:R-:W-:Y:S02]  /*85240*/  LOP3.LUT R8, R18, 0xffff, RZ, 0xc0, !PT ;  /* 0x0000ffff12087812 */ /* 0x000fe400078ec0ff */
[----:B------:R-:W2:Y:S01]  /*85250*/  LDL.LU R18, [R1+0x258] ;  /* 0x0002580001127983 */ /* 0x000ea20000300800 */
[----:B---3--:R-:W-:-:S03]  /*85260*/  LOP3.LUT R7, R20, 0xffff, RZ, 0xc0, !PT ;  /* 0x0000ffff14077812 */ /* 0x008fc600078ec0ff */
[----:B------:R-:W3:Y:S01]  /*85270*/  LDL.LU R20, [R1+0x254] ;  /* 0x0002540001147983 */ /* 0x000ee20000300800 */
[----:B0-----:R-:W-:-:S03]  /*85280*/  LOP3.LUT R5, R15, 0xffff, RZ, 0xc0, !PT ;  /* 0x0000ffff0f057812 */ /* 0x001fc600078ec0ff */
[----:B------:R-:W3:Y:S01]  /*85290*/  LDL.LU R15, [R1+0x268] ;  /* 0x00026800010f7983 */ /* 0x000ee20000300800 */
[----:B------:R-:W-:Y:S02]  /*852a0*/  PRMT R2, R2, 0x3340, R3 ;  /* 0x0000334002027816 */ /* 0x000fe40000000003 */
[----:B------:R-:W-:-:S03]  /*852b0*/  LOP3.LUT R3, R0, 0xffff, RZ, 0xc0, !PT ;  /* 0x0000ffff00037812 */ /* 0x000fc600078ec0ff */
[----:B------:R0:W-:Y:S01]  /*852c0*/  STL [R1+0x5c8], R2 ;  /* 0x0005c80201007387 */ /* 0x0001e20000100800 */
[----:B------:R-:W-:-:S03]  /*852d0*/  LOP3.LUT R4, R26, 0xffff, RZ, 0xc0, !PT ;  /* 0x0000ffff1a047812 */ /* 0x000fc600078ec0ff */
[----:B------:R-:W3:Y:S01]  /*852e0*/  LDL.LU R26, [R1+0x24c] ;  /* 0x00024c00011a7983 */ /* 0x000ee20000300800 */
[----:B------:R-:W-:Y:S02]  /*852f0*/  PRMT R7, R7, 0x3340, R8 ;  /* 0x0000334007077816 */ /* 0x000fe40000000008 */
[----:B------:R-:W-:Y:S02]  /*85300*/  PRMT R3, R3, 0x3340, R4 ;  /* 0x0000334003037816 */ /* 0x000fe40000000004 */
[----:B0-----:R-:W-:Y:S02]  /*85310*/  LOP3.LUT R2, R27, 0xffff, RZ, 0xc0, !PT ;  /* 0x0000ffff1b027812 */ /* 0x001fe400078ec0ff */
[----:B------:R-:W3:Y:S01]  /*85320*/  LDL.LU R27, [R1+0x278] ;  /* 0x00027800011b7983 */ /* 0x000ee20000300800 */
[----:B------:R-:W-:-:S03]  /*85330*/  LOP3.LUT R0, R29, 0xffff, RZ, 0xc0, !PT ;  /* 0x0000ffff1d007812 */ /* 0x000fc600078ec0ff */
[----:B------:R-:W3:Y:S01]  /*85340*/  LDL.LU R29, [R1+0x274] ;  /* 0x00027400011d7983 */ /* 0x000ee20000300800 */
[----:B------:R-:W-:-:S03]  /*85350*/  PRMT R0, R0, 0x3340, R2 ;  /* 0x0000334000007816 */ /* 0x000fc60000000002 */
[----:B------:R0:W-:Y:S01]  /*85360*/  STL [R1+0x5c4], R7 ;  /* 0x0005c40701007387 */ /* 0x0001e20000100800 */
[----:B------:R-:W-:-:S03]  /*85370*/  LOP3.LUT R6, R16, 0xffff, RZ, 0xc0, !PT ;  /* 0x0000ffff10067812 */ /* 0x000fc600078ec0ff */
[----:B------:R1:W-:Y:S04]  /*85380*/  STL [R1+0x5b4], R3 ;  /* 0x0005b40301007387 */ /* 0x0003e80000100800 */
[----:B------:R1:W-:Y:S01]  /*85390*/  STL [R1+0x5b0], R0 ;  /* 0x0005b00001007387 */ /* 0x0003e20000100800 */
[----:B0-----:R-:W-:-:S03]  /*853a0*/  LOP3.LUT R7, R17, 0xffff, RZ, 0xc0, !PT ;  /* 0x0000ffff11077812 */ /* 0x001fc600078ec0ff */
[----:B------:R-:W3:Y:S01]  /*853b0*/  LDL.LU R17, [R1+0x270] ;  /* 0x0002700001117983 */ /* 0x000ee20000300800 */
[----:B------:R-:W-:-:S03]  /*853c0*/  PRMT R5, R5, 0x3340, R6 ;  /* 0x0000334005057816 */ /* 0x000fc60000000006 */
[----:B------:R-:W3:Y:S04]  /*853d0*/  LDL.LU R16, [R1+0x26c] ;  /* 0x00026c0001107983 */ /* 0x000ee80000300800 */
[----:B------:R0:W-:Y:S01]  /*853e0*/  STL [R1+0x3f4], R5 ;  /* 0x0003f40501007387 */ /* 0x0001e20000100800 */
[----:B------:R-:W-:-:S03]  /*853f0*/  LOP3.LUT R8, R19, 0xffff, RZ, 0xc0, !PT ;  /* 0x0000ffff13087812 */ /* 0x000fc600078ec0ff */
[----:B------:R-:W3:Y:S01]  /*85400*/  LDL.LU R19, [R1+0x380] ;  /* 0x0003800001137983 */ /* 0x000ee20000300800 */
[----:B-1----:R-:W-:-:S03]  /*85410*/  LOP3.LUT R3, R24, 0xffff, RZ, 0xc0, !PT ;  /* 0x0000ffff18037812 */ /* 0x002fc600078ec0ff */
[----:B------:R-:W3:Y:S01]  /*85420*/  LDL.LU R24, [R1+0x264] ;  /* 0x0002640001187983 */ /* 0x000ee20000300800 */
[----:B------:R-:W-:-:S03]  /*85430*/  LOP3.LUT R2, R23, 0xffff, RZ, 0xc0, !PT ;  /* 0x0000ffff17027812 */ /* 0x000fc600078ec0ff */
[----:B------:R-:W3:Y:S01]  /*85440*/  LDL.LU R23, [R1+0x290] ;  /* 0x0002900001177983 */ /* 0x000ee20000300800 */
[----:B------:R-:W-:-:S03]  /*85450*/  LOP3.LUT R0, R21, 0xffff, RZ, 0xc0, !PT ;  /* 0x0000ffff15007812 */ /* 0x000fc600078ec0ff */
[----:B------:R-:W3:Y:S01]  /*85460*/  LDL.LU R21, [R1+0x28c] ;  /* 0x00028c0001157983 */ /* 0x000ee20000300800 */
[----:B------:R-:W-:-:S05]  /*85470*/  PRMT R7, R7, 0x3340, R8 ;  /* 0x0000334007077816 */ /* 0x000fca0000000008 */
[----:B------:R2:W-:Y:S01]  /*85480*/  STL [R1+0x3f8], R7 ;  /* 0x0003f80701007387 */ /* 0x0005e20000100800 */
[----:B------:R-:W-:-:S03]  /*85490*/  LOP3.LUT R8, R14, 0xffff, RZ, 0xc0, !PT ;  /* 0x0000ffff0e087812 */ /* 0x000fc600078ec0ff */
[----:B------:R-:W3:Y:S01]  /*854a0*/  LDL.LU R14, [R1+0x388] ;  /* 0x00038800010e7983 */ /* 0x000ee20000300800 */
[----:B0-----:R-:W-:-:S03]  /*854b0*/  LOP3.LUT R5, R22, 0xffff, RZ, 0xc0, !PT ;  /* 0x0000ffff16057812 */ /* 0x001fc600078ec0ff */
[----:B------:R-:W3:Y:S01]  /*854c0*/  LDL.LU R22, [R1+0x280] ;  /* 0x0002800001167983 */ /* 0x000ee20000300800 */
[----:B----4-:R-:W-:-:S03]  /*854d0*/  LOP3.LUT R4, R25, 0xffff, RZ, 0xc0, !PT ;  /* 0x0000ffff19047812 */ /* 0x010fc600078ec0ff */
[----:B------:R-:W4:Y:S01]  /*854e0*/  LDL.LU R25, [R1+0x37c] ;  /* 0x00037c0001197983 */ /* 0x000f220000300800 */
[----:B--2---:R-:W-:-:S03]  /*854f0*/  LOP3.LUT R7, R18, 0xffff, RZ, 0xc0, !PT ;  /* 0x0000ffff12077812 */ /* 0x004fc600078ec0ff */
[----:B------:R-:W2:Y:S01]  /*85500*/  LDL.LU R18, [R1+0x288] ;  /* 0x0002880001127983 */ /* 0x000ea20000300800 */
[----:B------:R-:W-:Y:S02]  /*85510*/  PRMT R3, R3, 0x3340, R4 ;  /* 0x0000334003037816 */ /* 0x000fe40000000004 */
[----:B---3--:R-:W-:Y:S02]  /*85520*/  LOP3.LUT R6, R20, 0xffff, RZ, 0xc0, !PT ;  /* 0x0000ffff14067812 */ /* 0x008fe400078ec0ff */
[----:B------:R-:W3:Y:S02]  /*85530*/  LDL.LU R20, [R1+0x284] ;  /* 0x0002840001147983 */ /* 0x000ee40000300800 */
[----:B------:R-:W-:Y:S02]  /*85540*/  PRMT R5, R5, 0x3340, R6 ;  /* 0x0000334005057816 */ /* 0x000fe40000000006 */
[----:B------:R-:W-:Y:S02]  /*85550*/  LOP3.LUT R4, R28, 0xffff, RZ, 0xc0, !PT ;  /* 0x0000ffff1c047812 */ /* 0x000fe400078ec0ff */
[----:B------:R-:W3:Y:S04]  /*85560*/  LDL.LU R28, [R1+0x384] ;  /* 0x00038400011c7983 */ /* 0x000ee80000300800 */
[----:B------:R0:W-:Y:S02]  /*85570*/  STL [R1+0x3e4], R5 ;  /* 0x0003e40501007387 */ /* 0x0001e40000100800 */
[----:B0-----:R-:W-:-:S02]  /*85580*/  LOP3.LUT R5, R15, 0xffff, RZ, 0xc0, !PT ;  /* 0x0000ffff0f057812 */ /* 0x001fc400078ec0ff */
[----:B------:R-:W3:Y:S01]  /*85590*/  LDL.LU R15, [R1+0x298] ;  /* 0x00029800010f7983 */ /* 0x000ee20000300800 */
[----:B------:R-:W-:Y:S02]  /*855a0*/  PRMT R0, R0, 0x3340, R2 ;  /* 0x0000334000007816 */ /* 0x000fe40000000002 */
[----:B------:R-:W-:Y:S01]  /*855b0*/  LOP3.LUT R2, R27, 0xffff, RZ, 0xc0, !PT ;  /* 0x0000ffff1b027812 */ /* 0x000fe200078ec0ff */
[----:B------:R0:W-:Y:S04]  /*855c0*/  STL [R1+0x3f0], R3 ;  /* 0x0003f00301007387 */ /* 0x0001e80000100800 */
[----:B------:R1:W-:Y:S01]  /*855d0*/  STL [R1+0x3ec], R0 ;  /* 0x0003ec0001007387 */ /* 0x0003e20000100800 */
[----:B------:R-:W-:-:S03]  /*855e0*/  PRMT R7, R7, 0x3340, R8 ;  /* 0x0000334007077816 */ /* 0x000fc60000000008 */
[----:B------:R-:W3:Y:S01]  /*855f0*/  LDL.LU R27, [R1+0x2a8] ;  /* 0x0002a800011b7983 */ /* 0x000ee20000300800 */
[----:B0-----:R-:W-:Y:S02]  /*85600*/  LOP3.LUT R3, R26, 0xffff, RZ, 0xc0, !PT ;  /* 0x0000ffff1a037812 */ /* 0x001fe400078ec0ff */
[----:B-1----:R-:W-:Y:S01]  /*85610*/  LOP3.LUT R0, R29, 0xffff, RZ, 0xc0, !PT ;  /* 0x0000ffff1d007812 */ /* 0x002fe200078ec0ff */
[----:B------:R0:W-:Y:S01]  /*85620*/  STL [R1+0x3e8], R7 ;  /* 0x0003e80701007387 */ /* 0x0001e20000100800 */
[----:B------:R-:W-:Y:S02]  /*85630*/  PRMT R3, R3, 0x3340, R4 ;  /* 0x0000334003037816 */ /* 0x000fe40000000004 */
[----:B------:R-:W-:Y:S01]  /*85640*/  PRMT R0, R0, 0x3340, R2 ;  /* 0x0000334000007816 */ /* 0x000fe20000000002 */
[----:B------:R-:W3:Y:S01]  /*85650*/  LDL.LU R29, [R1+0x2a4] ;  /* 0x0002a400011d7983 */ /* 0x000ee20000300800 */
[----:B------:R-:W-:-:S03]  /*85660*/  LOP3.LUT R6, R16, 0xffff, RZ, 0xc0, !PT ;  /* 0x0000ffff10067812 */ /* 0x000fc600078ec0ff */
[----:B------:R1:W-:Y:S01]  /*85670*/  STL [R1+0x3e0], R3 ;  /* 0x0003e00301007387 */ /* 0x0003e20000100800 */
[----:B0-----:R-:W-:-:S03]  /*85680*/  LOP3.LUT R7, R17, 0xffff, RZ, 0xc0, !PT ;  /* 0x0000ffff11077812 */ /* 0x001fc600078ec0ff */
[----:B------:R0:W-:Y:S01]  /*85690*/  STL [R1+0x3dc], R0 ;  /* 0x0003dc0001007387 */ /* 0x0001e20000100800 */
[----:B------:R-:W-:-:S03]  /*856a0*/  PRMT R5, R5, 0x3340, R6 ;  /* 0x0000334005057816 */ /* 0x000fc60000000006 */
[----:B------:R-:W3:Y:S04]  /*856b0*/  LDL.LU R17, [R1+0x2a0] ;  /* 0x0002a00001117983 */ /* 0x000ee80000300800 */
[----:B------:R-:W3:Y:S01]  /*856c0*/  LDL.LU R16, [R1+0x29c] ;  /* 0x00029c0001107983 */ /* 0x000ee20000300800 */
[----:B------:R-:W-:-:S03]  /*856d0*/  LOP3.LUT R8, R19, 0xffff, RZ, 0xc0, !PT ;  /* 0x0000ffff13087812 */ /* 0x000fc600078ec0ff */
[----:B------:R-:W3:Y:S01]  /*856e0*/  LDL.LU R26, [R1+0x27c] ;  /* 0x00027c00011a7983 */ /* 0x000ee20000300800 */
[----:B-1----:R-:W-:-:S03]  /*856f0*/  LOP3.LUT R3, R24, 0xffff, RZ, 0xc0, !PT ;  /* 0x0000ffff18037812 */ /* 0x002fc600078ec0ff */
[----:B------:R-:W3:Y:S01]  /*85700*/  LDL.LU R19, [R1+0x390] ;  /* 0x0003900001137983 */ /* 0x000ee20000300800 */
[----:B------:R-:W-:-:S03]  /*85710*/  LOP3.LUT R2, R23, 0xffff, RZ, 0xc0, !PT ;  /* 0x0000ffff17027812 */ /* 0x000fc600078ec0ff */
[----:B------:R-:W-:Y:S01]  /*85720*/  STL [R1+0x800], R11 ;  /* 0x0008000b01007387 */ /* 0x000fe20000100800 */
[----:B0-----:R-:W-:-:S03]  /*85730*/  LOP3.LUT R0, R21, 0xffff, RZ, 0xc0, !PT ;  /* 0x0000ffff15007812 */ /* 0x001fc600078ec0ff */
[----:B------:R-:W-:Y:S01]  /*85740*/  STL [R1+0x804], R10 ;  /* 0x0008040a01007387 */ /* 0x000fe20000100800 */
[----:B------:R-:W-:Y:S02]  /*85750*/  PRMT R7, R7, 0x3340, R8 ;  /* 0x0000334007077816 */ /* 0x000fe40000000008 */
[----:B------:R-:W-:Y:S01]  /*85760*/  PRMT R0, R0, 0x3340, R2 ;  /* 0x0000334000007816 */ /* 0x000fe20000000002 */
[----:B------:R-:W3:Y:S04]  /*85770*/  LDL.LU R24, [R1+0x294] ;  /* 0x0002940001187983 */ /* 0x000ee80000300800 */
[----:B------:R-:W-:Y:S04]  /*85780*/  STL [R1+0x37c], R7 ;  /* 0x00037c0701007387 */ /* 0x000fe80000100800 */
[----:B------:R-:W3:Y:S04]  /*85790*/  LDL.LU R23, [R1+0x2c0] ;  /* 0x0002c00001177983 */ /* 0x000ee80000300800 */
[----:B------:R-:W3:Y:S01]  /*857a0*/  LDL.LU R21, [R1+0x2bc] ;  /* 0x0002bc0001157983 */ /* 0x000ee20000300800 */
[----:B------:R-:W-:-:S03]  /*857b0*/  LOP3.LUT R8, R14, 0xffff, RZ, 0xc0, !PT ;  /* 0x0000ffff0e087812 */ /* 0x000fc600078ec0ff */
[----:B------:R0:W-:Y:S04]  /*857c0*/  STL [R1+0x378], R5 ;  /* 0x0003780501007387 */ /* 0x0001e80000100800 */
[----:B------:R-:W-:Y:S04]  /*857d0*/  STL [R1+0x370], R0 ;  /* 0x0003700001007387 */ /* 0x000fe80000100800 */
[----:B------:R-:W3:Y:S01]  /*857e0*/  LDL.LU R14, [R1+0x398] ;  /* 0x00039800010e7983 */ /* 0x000ee20000300800 */
[----:B0-----:R-:W-:Y:S02]  /*857f0*/  LOP3.LUT R5, R22, 0xffff, RZ, 0xc0, !PT ;  /* 0x0000ffff16057812 */ /* 0x001fe400078ec0ff */
[----:B----4-:R-:W-:-:S02]  /*85800*/  LOP3.LUT R4, R25, 0xffff, RZ, 0xc0, !PT ;  /* 0x0000ffff19047812 */ /* 0x010fc400078ec0ff */
[----:B------:R-:W4:Y:S02]  /*85810*/  LDL.LU R25, [R1+0x38c] ;  /* 0x00038c0001197983 */ /* 0x000f240000300800 */
[----:B------:R-:W-:Y:S02]  /*85820*/  PRMT R3, R3, 0x3340, R4 ;  /* 0x0000334003037816 */ /* 0x000fe40000000004 */
[----:B--2---:R-:W-:-:S03]  /*85830*/  LOP3.LUT R7, R18, 0xffff, RZ, 0xc0, !PT ;  /* 0x0000ffff12077812 */ /* 0x004fc600078ec0ff */
[----:B------:R-:W-:Y:S04]  /*85840*/  STL [R1+0x374], R3 ;  /* 0x0003740301007387 */ /* 0x000fe80000100800 */
[----:B------:R-:W2:Y:S01]  /*85850*/  LDL.LU R18, [R1+0x2b8] ;  /* 0x0002b80001127983 */ /* 0x000ea20000300800 */
[----:B---3--:R-:W-:-:S03]  /*85860*/  LOP3.LUT R6, R20, 0xffff, RZ, 0xc0, !PT ;  /* 0x0000ffff14067812 */ /* 0x008fc600078ec0ff */
[----:B------:R-:W3:Y:S04]  /*85870*/  LDL.LU R22, [R1+0x2b0] ;  /* 0x0002b00001167983 */ /* 0x000ee80000300800 */
[----:B------:R-:W3:Y:S01]  /*85880*/  LDL.LU R20, [R1+0x2b4] ;  /* 0x0002b40001147983 */ /* 0x000ee20000300800 */
[----:B------:R-:W-:Y:S02]  /*85890*/  PRMT R5, R5, 0x3340, R6 ;  /* 0x0000334005057816 */ /* 0x000fe40000000006 */
[----:B------:R-:W-:Y:S01]  /*858a0*/  LOP3.LUT R4, R28, 0xffff, RZ, 0xc0, !PT ;  /* 0x0000ffff1c047812 */ /* 0x000fe200078ec0ff */
[----:B------:R-:W3:Y:S04]  /*858b0*/  LDL.LU R10, [R1+0x574] ;  /* 0x00057400010a7983 */ /* 0x000ee80000300800 */
[----:B------:R-:W3:Y:S04]  /*858c0*/  LDL.LU R28, [R1+0x394] ;  /* 0x00039400011c7983 */ /* 0x000ee80000300800 */
[----:B------:R0:W-:Y:S01]  /*858d0*/  STL [R1+0x368], R5 ;  /* 0x0003680501007387 */ /* 0x0001e20000100800 */
[----:B------:R-:W-:-:S03]  /*858e0*/  PRMT R7, R7, 0x3340, R8 ;  /* 0x0000334007077816 */ /* 0x000fc60000000008 */
[----:B------:R-:W3:Y:S04]  /*858f0*/  LDL.LU R11, [R1+0x578] ;  /* 0x00057800010b7983 */ /* 0x000ee80000300800 */
[----:B------:R-:W3:Y:S01]  /*85900*/  LDL.LU R12, [R1+0x57c] ;  /* 0x00057c00010c7983 */ /* 0x000ee20000300800 */
[----:B0-----:R-:W-:-:S03]  /*85910*/  LOP3.LUT R5, R15, 0xffff, RZ, 0xc0, !PT ;  /* 0x0000ffff0f057812 */ /* 0x001fc600078ec0ff */
[----:B------:R-:W3:Y:S04]  /*85920*/  LDL.LU R15, [R1+0x2c8] ;  /* 0x0002c800010f7983 */ /* 0x000ee80000300800 */
[----:B------:R0:W-:Y:S01]  /*85930*/  STL [R1+0x36c], R7 ;  /* 0x00036c0701007387 */ /* 0x0001e20000100800 */
[----:B------:R-:W-:-:S03]  /*85940*/  LOP3.LUT R2, R27, 0xffff, RZ, 0xc0, !PT ;  /* 0x0000ffff1b027812 */ /* 0x000fc600078ec0ff */
[----:B------:R-:W3:Y:S04]  /*85950*/  LDL.LU R27, [R1+0x2d8] ;  /* 0x0002d800011b7983 */ /* 0x000ee80000300800 */
[----:B------:R-:W3:Y:S01]  /*85960*/  LDL.LU R9, [R1+0x584] ;  /* 0x0005840001097983 */ /* 0x000ee20000300800 */
[----:B------:R-:W-:-:S03]  /*85970*/  LOP3.LUT R0, R29, 0xffff, RZ, 0xc0, !PT ;  /* 0x0000ffff1d007812 */ /* 0x000fc600078ec0ff */
[----:B------:R-:W3:Y:S04]  /*85980*/  LDL.LU R13, [R1+0x590] ;  /* 0x00059000010d7983 */ /* 0x000ee80000300800 */
        /* <DEDUP_REMOVED lines=11> */
[----:B------:R-:W-:Y:S02]  /*85a40*/  PRMT R7, R7, 0x3340, R8 ;  /* 0x0000334007077816 */ /* 0x000fe40000000008 */
[----:B------:R-:W-:Y:S01]  /*85a50*/  PRMT R3, R3, 0x3340, R4 ;  /* 0x0000334003037816 */ /* 0x000fe20000000004 */
[----:B------:R0:W-:Y:S04]  /*85a60*/  STL [R1+0x360], R0 ;  /* 0x0003600001007387 */ /* 0x0001e80000100800 */
[----:B------:R-:W-:Y:S04]  /*85a70*/  STL [R1+0x35c], R7 ;  /* 0x00035c0701007387 */ /* 0x000fe80000100800 */
[----:B------:R-:W-:Y:S04]  /*85a80*/  STL [R1+0x358], R5 ;  /* 0x0003580501007387 */ /* 0x000fe80000100800 */
[----:B------:R1:W-:Y:S01]  /*85a90*/  STL [R1+0x364], R3 ;  /* 0x0003640301007387 */ /* 0x0003e20000100800 */
[----:B0-----:R-:W-:-:S03]  /*85aa0*/  LOP3.LUT R0, R21, 0xffff, RZ, 0xc0, !PT ;  /* 0x0000ffff15007812 */ /* 0x001fc600078ec0ff */
[----:B------:R-:W3:Y:S01]  /*85ab0*/  LDL.LU R21, [R1+0x2ec] ;  /* 0x0002ec0001157983 */ /* 0x000ee20000300800 */
[----:B------:R-:W-:Y:S02]  /*85ac0*/  LOP3.LUT R2, R23, 0xffff, RZ, 0xc0, !PT ;  /* 0x0000ffff17027812 */ /* 0x000fe400078ec0ff */
[----:B-1----:R-:W-:Y:S01]  /*85ad0*/  LOP3.LUT R3, R24, 0xffff, RZ, 0xc0, !PT ;  /* 0x0000ffff18037812 */ /* 0x002fe200078ec0ff */
[----:B------:R-:W3:Y:S04]  /*85ae0*/  LDL.LU R23, [R1+0x2f0] ;  /* 0x0002f00001177983 */ /* 0x000ee80000300800 */
[----:B------:R-:W3:Y:S01]  /*85af0*/  LDL.LU R24, [R1+0x2c4] ;  /* 0x0002c40001187983 */ /* 0x000ee20000300800 */
[----:B----4-:R-:W-:-:S03]  /*85b00*/  LOP3.LUT R4, R25, 0xffff, RZ, 0xc0, !PT ;  /* 0x0000ffff19047812 */ /* 0x010fc600078ec0ff */
[----:B------:R-:W4:Y:S01]  /*85b10*/  LDL.LU R25, [R1+0x39c] ;  /* 0x00039c0001197983 */ /* 0x000f220000300800 */
[----:B------:R-:W-:Y:S02]  /*85b20*/  PRMT R3, R3, 0x3340, R4 ;  /* 0x0000334003037816 */ /* 0x000fe40000000004 */
[----:B--2---:R-:W-:Y:S02]  /*85b30*/  LOP3.LUT R7, R18, 0xffff, RZ, 0xc0, !PT ;  /* 0x0000ffff12077812 */ /* 0x004fe400078ec0ff */
[----:B------:R-:W2:Y:S01]  /*85b40*/  LDL.LU R18, [R1+0x2e8] ;  /* 0x0002e80001127983 */ /* 0x000ea20000300800 */
[----:B---3--:R-:W-:-:S03]  /*85b50*/  LOP3.LUT R5, R22, 0xffff, RZ, 0xc0, !PT ;  /* 0x0000ffff16057812 */ /* 0x008fc600078ec0ff */
[----:B------:R-:W3:Y:S01]  /*85b60*/  LDL.LU R22, [R1+0x2e0] ;  /* 0x0002e00001167983 */ /* 0x000ee20000300800 */
[----:B------:R-:W-:-:S03]  /*85b70*/  LOP3.LUT R6, R20, 0xffff, RZ, 0xc0, !PT ;  /* 0x0000ffff14067812 */ /* 0x000fc600078ec0ff */
[----:B------:R-:W3:Y:S01]  /*85b80*/  LDL.LU R20, [R1+0x2e4] ;  /* 0x0002e40001147983 */ /* 0x000ee20000300800 */
[----:B------:R-:W-:Y:S02]  /*85b90*/  PRMT R5, R5, 0x3340, R6 ;  /* 0x0000334005057816 */ /* 0x000fe40000000006 */
[----:B------:R-:W-:-:S03]  /*85ba0*/  LOP3.LUT R4, R28, 0xffff, RZ, 0xc0, !PT ;  /* 0x0000ffff1c047812 */ /* 0x000fc600078ec0ff */
[----:B------:R0:W-:Y:S04]  /*85bb0*/  STL [R1+0x348], R5 ;  /* 0x0003480501007387 */ /* 0x0001e80000100800 */
[----:B------:R-:W3:Y:S01]  /*85bc0*/  LDL.LU R28, [R1+0x3a4] ;  /* 0x0003a400011c7983 */ /* 0x000ee20000300800 */
[----:B0-----:R-:W-:-:S03]  /*85bd0*/  LOP3.LUT R5, R15, 0xffff, RZ, 0xc0, !PT ;  /* 0x0000ffff0f057812 */ /* 0x001fc600078ec0ff */
[----:B------:R-:W3:Y:S01]  /*85be0*/  LDL.LU R15, [R1+0x2f8] ;  /* 0x0002f800010f7983 */ /* 0x000ee20000300800 */
[----:B------:R-:W-:-:S03]  /*85bf0*/  LOP3.LUT R8, R14, 0xffff, RZ, 0xc0, !PT ;  /* 0x0000ffff0e087812 */ /* 0x000fc600078ec0ff */
[----:B------:R-:W3:Y:S01]  /*85c00*/  LDL.LU R14, [R1+0x3a8] ;  /* 0x0003a800010e7983 */ /* 0x000ee20000300800 */
[----:B------:R-:W-:Y:S02]  /*85c10*/  PRMT R0, R0, 0x3340, R2 ;  /* 0x0000334000007816 */ /* 0x000fe40000000002 */
[----:B------:R-:W-:Y:S01]  /*85c20*/  PRMT R7, R7, 0x3340, R8 ;  /* 0x0000334007077816 */ /* 0x000fe20000000008 */
[----:B------:R-:W-:Y:S01]  /*85c30*/  STL [R1+0x354], R3 ;  /* 0x0003540301007387 */ /* 0x000fe20000100800 */
[----:B------:R-:W-:-:S03]  /*85c40*/  LOP3.LUT R2, R27, 0xffff, RZ, 0xc0, !PT ;  /* 0x0000ffff1b027812 */ /* 0x000fc600078ec0ff */
[----:B------:R0:W-:Y:S04]  /*85c50*/  STL [R1+0x350], R0 ;  /* 0x0003500001007387 */ /* 0x0001e80000100800 */
[----:B------:R1:W-:Y:S04]  /*85c60*/  STL [R1+0x34c], R7 ;  /* 0x00034c0701007387 */ /* 0x0003e80000100800 */
[----:B------:R-:W3:Y:S01]  /*85c70*/  LDL.LU R27, [R1+0x308] ;  /* 0x00030800011b7983 */ /* 0x000ee20000300800 */
[----:B0-----:R-:W-:-:S03]  /*85c80*/  LOP3.LUT R0, R29, 0xffff, RZ, 0xc0, !PT ;  /* 0x0000ffff1d007812 */ /* 0x001fc600078ec0ff */
[----:B------:R-:W3:Y:S01]  /*85c90*/  LDL.LU R29, [R1+0x304] ;  /* 0x00030400011d7983 */ /* 0x000ee20000300800 */
[----:B-1----:R-:W-:-:S03]  /*85ca0*/  LOP3.LUT R7, R17, 0xffff, RZ, 0xc0, !PT ;  /* 0x0000ffff11077812 */ /* 0x002fc600078ec0ff */
        /* <DEDUP_REMOVED lines=17> */
[----:B------:R-:W-:-:S03]  /*85dc0*/  LOP3.LUT R2, R23, 0xffff, RZ, 0xc0, !PT ;  /* 0x0000ffff17027812 */ /* 0x000fc600078ec0ff */
[----:B------:R-:W3:Y:S01]  /*85dd0*/  LDL.LU R23, [R1+0x320] ;  /* 0x0003200001177983 */ /* 0x000ee20000300800 */
[----:B-1----:R-:W-:-:S03]  /*85de0*/  LOP3.LUT R3, R24, 0xffff, RZ, 0xc0, !PT ;  /* 0x0000ffff18037812 */ /* 0x002fc600078ec0ff */
        /* <DEDUP_REMOVED lines=16> */
[----:B------:R-:W-:-:S03]  /*85ef0*/  LOP3.LUT R8, R14, 0xffff, RZ, 0xc0, !PT ;  /* 0x0000ffff0e087812 */ /* 0x000fc600078ec0ff */
[----:B------:R-:W3:Y:S01]  /*85f00*/  LDL.LU R14, [R1+0x3b8] ;  /* 0x0003b800010e7983 */ /* 0x000ee20000300800 */
[----:B------:R-:W-:Y:S02]  /*85f10*/  PRMT R0, R0, 0x3340, R2 ;  /* 0x0000334000007816 */ /* 0x000fe40000000002 */
[----:B------:R-:W-:Y:S01]  /*85f20*/  PRMT R7, R7, 0x3340, R8 ;  /* 0x0000334007077816 */ /* 0x000fe20000000008 */
[----:B------:R-:W-:Y:S04]  /*85f30*/  STL [R1+0x2f0], R3 ;  /* 0x0002f00301007387 */ /* 0x000fe80000100800 */
[----:B------:R0:W-:Y:S04]  /*85f40*/  STL [R1+0x2ec], R0 ;  /* 0x0002ec0001007387 */ /* 0x0001e80000100800 */
[----:B------:R1:W-:Y:S01]  /*85f50*/  STL [R1+0x2e0], R7 ;  /* 0x0002e00701007387 */ /* 0x0003e20000100800 */
[----:B------:R-:W-:-:S03]  /*85f60*/  LOP3.LUT R2, R27, 0xffff, RZ, 0xc0, !PT ;  /* 0x0000ffff1b027812 */ /* 0x000fc600078ec0ff */
        /* <DEDUP_REMOVED lines=136> */
[----:B------:R-:W-:Y:S02]  /*867f0*/  LOP3.LUT R8, R14, 0xffff, RZ, 0xc0, !PT ;  /* 0x0000ffff0e087812 */ /* 0x000fe400078ec0ff */
[----:B------:R-:W-:Y:S01]  /*86800*/  PRMT R0, R0, 0x3340, R2 ;  /* 0x0000334000007816 */ /* 0x000fe20000000002 */
[----:B------:R-:W-:Y:S01]  /*86810*/  STL [R1+0x288], R3 ;  /* 0x0002880301007387 */ /* 0x000fe20000100800 */
[----:B------:R-:W-:-:S03]  /*86820*/  PRMT R7, R7, 0x3340, R8 ;  /* 0x0000334007077816 */ /* 0x000fc60000000008 */
[----:B------:R0:W-:Y:S04]  /*86830*/  STL [R1+0x284], R0 ;  /* 0x0002840001007387 */ /* 0x0001e80000100800 */
[----:B------:R1:W-:Y:S04]  /*86840*/  STL [R1+0x280], R7 ;  /* 0x0002800701007387 */ /* 0x0003e80000100800 */
[----:B------:R-:W3:Y:S01]  /*86850*/  LDL.LU R14, [R1+0x49c] ;  /* 0x00049c00010e7983 */ /* 0x000ee20000300800 */
[----:B------:R-:W-:-:S03]  /*86860*/  LOP3.LUT R2, R27, 0xffff, RZ, 0xc0, !PT ;  /* 0x0000ffff1b027812 */ /* 0x000fc600078ec0ff */
[----:B------:R-:W3:Y:S01]  /*86870*/  LDL.LU R27, [R1+0x4b0] ;  /* 0x0004b000011b7983 */ /* 0x000ee20000300800 */
[----:B0-----:R-:W-:-:S03]  /*86880*/  LOP3.LUT R0, R29, 0xffff, RZ, 0xc0, !PT ;  /* 0x0000ffff1d007812 */ /* 0x001fc600078ec0ff */
[----:B------:R-:W3:Y:S01]  /*86890*/  LDL.LU R29, [R1+0x4b4] ;  /* 0x0004b400011d7983 */ /* 0x000ee20000300800 */
[----:B-1----:R-:W-:Y:S02]  /*868a0*/  LOP3.LUT R7, R17, 0xffff, RZ, 0xc0, !PT ;  /* 0x0000ffff11077812 */ /* 0x002fe400078ec0ff */
[----:B------:R-:W-:Y:S01]  /*868b0*/  LOP3.LUT R6, R16, 0xffff, RZ, 0xc0, !PT ;  /* 0x0000ffff10067812 */ /* 0x000fe200078ec0ff */
[----:B------:R-:W3:Y:S01]  /*868c0*/  LDL.LU R17, [R1+0x4b8] ;  /* 0x0004b80001117983 */ /* 0x000ee20000300800 */
[----:B------:R-:W-:-:S03]  /*868d0*/  LOP3.LUT R3, R26, 0xffff, RZ, 0xc0, !PT ;  /* 0x0000ffff1a037812 */ /* 0x000fc600078ec0ff */
[----:B------:R-:W3:Y:S01]  /*868e0*/  LDL.LU R16, [R1+0x4c0] ;  /* 0x0004c00001107983 */ /* 0x000ee20000300800 */
[----:B------:R-:W-:-:S03]  /*868f0*/  LOP3.LUT R8, R19, 0xffff, RZ, 0xc0, !PT ;  /* 0x0000ffff13087812 */ /* 0x000fc600078ec0ff */
[----:B------:R-:W3:Y:S01]  /*86900*/  LDL.LU R26, [R1+0x4a8] ;  /* 0x0004a800011a7983 */ /* 0x000ee20000300800 */
[----:B------:R-:W-:Y:S02]  /*86910*/  PRMT R0, R0, 0x3340, R2 ;  /* 0x0000334000007816 */ /* 0x000fe40000000002 */
[----:B------:R-:W-:Y:S01]  /*86920*/  PRMT R7, R7, 0x3340, R8 ;  /* 0x0000334007077816 */ /* 0x000fe20000000008 */
[----:B------:R-:W3:Y:S01]  /*86930*/  LDL.LU R19, [R1+0x4bc] ;  /* 0x0004bc0001137983 */ /* 0x000ee20000300800 */
        /* <DEDUP_REMOVED lines=17> */
[----:B---3--:R-:W-:Y:S02]  /*86a50*/  LOP3.LUT R5, R22, 0xffff, RZ, 0xc0, !PT ;  /* 0x0000ffff16057812 */ /* 0x008fe400078ec0ff */
[----:B------:R-:W-:Y:S02]  /*86a60*/  LOP3.LUT R6, R20, 0xffff, RZ, 0xc0, !PT ;  /* 0x0000ffff14067812 */ /* 0x000fe400078ec0ff */
[----:B------:R-:W-:Y:S01]  /*86a70*/  LOP3.LUT R4, R28, 0xffff, RZ, 0xc0, !PT ;  /* 0x0000ffff1c047812 */ /* 0x000fe200078ec0ff */
[----:B------:R-:W3:Y:S01]  /*86a80*/  LDL.LU R20, [R1+0x4e4] ;  /* 0x0004e40001147983 */ /* 0x000ee20000300800 */
[----:B------:R-:W-:-:S03]  /*86a90*/  PRMT R5, R5, 0x3340, R6 ;  /* 0x0000334005057816 */ /* 0x000fc60000000006 */
[----:B------:R-:W3:Y:S04]  /*86aa0*/  LDL.LU R28, [R1+0x4ec] ;  /* 0x0004ec00011c7983 */ /* 0x000ee80000300800 */
[----:B------:R0:W-:Y:S01]  /*86ab0*/  STL [R1+0x25c], R5 ;  /* 0x00025c0501007387 */ /* 0x0001e20000100800 */
[----:B------:R-:W-:-:S03]  /*86ac0*/  PRMT R0, R0, 0x3340, R2 ;  /* 0x0000334000007816 */ /* 0x000fc60000000002 */
[----:B------:R-:W-:Y:S04]  /*86ad0*/  STL [R1+0x268], R3 ;  /* 0x0002680301007387 */ /* 0x000fe80000100800 */
[----:B------:R-:W3:Y:S01]  /*86ae0*/  LDL.LU R22, [R1+0x4d8] ;  /* 0x0004d80001167983 */ /* 0x000ee20000300800 */
[----:B0-----:R-:W-:-:S03]  /*86af0*/  LOP3.LUT R5, R15, 0xffff, RZ, 0xc0, !PT ;  /* 0x0000ffff0f057812 */ /* 0x001fc600078ec0ff */
[----:B------:R-:W3:Y:S04]  /*86b00*/  LDL.LU R15, [R1+0x504] ;  /* 0x00050400010f7983 */ /* 0x000ee80000300800 */
[----:B------:R0:W-:Y:S01]  /*86b10*/  STL [R1+0x264], R0 ;  /* 0x0002640001007387 */ /* 0x0001e20000100800 */
[----:B------:R-:W-:-:S03]  /*86b20*/  LOP3.LUT R8, R14, 0xffff, RZ, 0xc0, !PT ;  /* 0x0000ffff0e087812 */ /* 0x000fc600078ec0ff */
[----:B------:R-:W3:Y:S01]  /*86b30*/  LDL.LU R14, [R1+0x4dc] ;  /* 0x0004dc00010e7983 */ /* 0x000ee20000300800 */
[----:B------:R-:W-:Y:S02]  /*86b40*/  LOP3.LUT R2, R27, 0xffff, RZ, 0xc0, !PT ;  /* 0x0000ffff1b027812 */ /* 0x000fe400078ec0ff */
[----:B0-----:R-:W-:Y:S01]  /*86b50*/  LOP3.LUT R0, R29, 0xffff, RZ, 0xc0, !PT ;  /* 0x0000ffff1d007812 */ /* 0x001fe200078ec0ff */
[----:B------:R-:W3:Y:S01]  /*86b60*/  LDL.LU R27, [R1+0x4f0] ;  /* 0x0004f000011b7983 */ /* 0x000ee20000300800 */
[----:B------:R-:W-:Y:S02]  /*86b70*/  PRMT R7, R7, 0x3340, R8 ;  /* 0x0000334007077816 */ /* 0x000fe40000000008 */
[----:B------:R-:W-:Y:S01]  /*86b80*/  PRMT R0, R0, 0x3340, R2 ;  /* 0x0000334000007816 */ /* 0x000fe20000000002 */
[----:B------:R-:W3:Y:S01]  /*86b90*/  LDL.LU R29, [R1+0x4f4] ;  /* 0x0004f400011d7983 */ /* 0x000ee20000300800 */
[----:B------:R-:W-:-:S03]  /*86ba0*/  LOP3.LUT R6, R16, 0xffff, RZ, 0xc0, !PT ;  /* 0x0000ffff10067812 */ /* 0x000fc600078ec0ff */
[----:B------:R-:W3:Y:S01]  /*86bb0*/  LDL.LU R16, [R1+0x500] ;  /* 0x0005000001107983 */ /* 0x000ee20000300800 */
[----:B------:R-:W-:-:S03]  /*86bc0*/  LOP3.LUT R3, R26, 0xffff, RZ, 0xc0, !PT ;  /* 0x0000ffff1a037812 */ /* 0x000fc600078ec0ff */
[----:B------:R-:W3:Y:S01]  /*86bd0*/  LDL.LU R26, [R1+0x4e8] ;  /* 0x0004e800011a7983 */ /* 0x000ee20000300800 */
[----:B------:R-:W-:Y:S02]  /*86be0*/  PRMT R5, R5, 0x3340, R6 ;  /* 0x0000334005057816 */ /* 0x000fe40000000006 */
[----:B------:R-:W-:Y:S01]  /*86bf0*/  PRMT R3, R3, 0x3340, R4 ;  /* 0x0000334003037816 */ /* 0x000fe20000000004 */
[----:B------:R0:W-:Y:S04]  /*86c00*/  STL [R1+0x260], R7 ;  /* 0x0002600701007387 */ /* 0x0001e80000100800 */
[----:B------:R1:W-:Y:S04]  /*86c10*/  STL [R1+0x254], R0 ;  /* 0x0002540001007387 */ /* 0x0003e80000100800 */
[----:B------:R-:W-:Y:S01]  /*86c20*/  STL [R1+0x24c], R5 ;  /* 0x00024c0501007387 */ /* 0x000fe20000100800 */
[----:B0-----:R-:W-:-:S03]  /*86c30*/  LOP3.LUT R7, R17, 0xffff, RZ, 0xc0, !PT ;  /* 0x0000ffff11077812 */ /* 0x001fc600078ec0ff */
[----:B------:R0:W-:Y:S04]  /*86c40*/  STL [R1+0x258], R3 ;  /* 0x0002580301007387 */ /* 0x0001e80000100800 */
[----:B------:R-:W3:Y:S01]  /*86c50*/  LDL.LU R17, [R1+0x4f8] ;  /* 0x0004f80001117983 */ /* 0x000ee20000300800 */
[----:B-1----:R-:W-:-:S03]  /*86c60*/  LOP3.LUT R0, R21, 0xffff, RZ, 0xc0, !PT ;  /* 0x0000ffff15007812 */ /* 0x002fc600078ec0ff */
[----:B------:R-:W3:Y:S01]  /*86c70*/  LDL.LU R21, [R1+0x50c] ;  /* 0x00050c0001157983 */ /* 0x000ee20000300800 */
[----:B------:R-:W-:-:S03]  /*86c80*/  LOP3.LUT R2, R23, 0xffff, RZ, 0xc0, !PT ;  /* 0x0000ffff17027812 */ /* 0x000fc600078ec0ff */
[----:B------:R-:W3:Y:S01]  /*86c90*/  LDL.LU R23, [R1+0x514] ;  /* 0x0005140001177983 */ /* 0x000ee20000300800 */
[----:B0-----:R-:W-:-:S03]  /*86ca0*/  LOP3.LUT R3, R24, 0xffff, RZ, 0xc0, !PT ;  /* 0x0000ffff18037812 */ /* 0x001fc600078ec0ff */
        /* <DEDUP_REMOVED lines=8> */
[----:B------:R-:W-:Y:S02]  /*86d30*/  PRMT R5, R5, 0x3340, R6 ;  /* 0x0000334005057816 */ /* 0x000fe40000000006 */
[----:B------:R-:W-:Y:S02]  /*86d40*/  LOP3.LUT R4, R28, 0xffff, RZ, 0xc0, !PT ;  /* 0x0000ffff1c047812 */ /* 0x000fe400078ec0ff */
[----:B------:R-:W3:Y:S04]  /*86d50*/  LDL.LU R28, [R1+0x530] ;  /* 0x00053000011c7983 */ /* 0x000ee80000300800 */
[----:B------:R0:W-:Y:S02]  /*86d60*/  STL [R1+0x23c], R5 ;  /* 0x00023c0501007387 */ /* 0x0001e40000100800 */
[----:B0-----:R-:W-:-:S02]  /*86d70*/  LOP3.LUT R5, R15, 0xffff, RZ, 0xc0, !PT ;  /* 0x0000ffff0f057812 */ /* 0x001fc400078ec0ff */
[----:B------:R-:W3:Y:S01]  /*86d80*/  LDL.LU R15, [R1+0x544] ;  /* 0x00054400010f7983 */ /* 0x000ee20000300800 */
[----:B------:R-:W-:-:S03]  /*86d90*/  LOP3.LUT R8, R19, 0xffff, RZ, 0xc0, !PT ;  /* 0x0000ffff13087812 */ /* 0x000fc600078ec0ff */
[----:B------:R-:W3:Y:S01]  /*86da0*/  LDL.LU R19, [R1+0x4fc] ;  /* 0x0004fc0001137983 */ /* 0x000ee20000300800 */
[----:B------:R-:W-:Y:S02]  /*86db0*/  PRMT R7, R7, 0x3340, R8 ;  /* 0x0000334007077816 */ /* 0x000fe40000000008 */
[----:B------:R-:W-:Y:S01]  /*86dc0*/  PRMT R0, R0, 0x3340, R2 ;  /* 0x0000334000007816 */ /* 0x000fe20000000002 */
[----:B------:R-:W-:Y:S01]  /*86dd0*/  STL [R1+0x248], R3 ;  /* 0x0002480301007387 */ /* 0x000fe20000100800 */
[----:B------:R-:W-:-:S03]  /*86de0*/  LOP3.LUT R8, R14, 0xffff, RZ, 0xc0, !PT ;  /* 0x0000ffff0e087812 */ /* 0x000fc600078ec0ff */
[----:B------:R0:W-:Y:S01]  /*86df0*/  STL [R1+0x250], R7 ;  /* 0x0002500701007387 */ /* 0x0001e20000100800 */
[----:B------:R-:W-:-:S03]  /*86e00*/  LOP3.LUT R2, R27, 0xffff, RZ, 0xc0, !PT ;  /* 0x0000ffff1b027812 */ /* 0x000fc600078ec0ff */
[----:B------:R1:W-:Y:S04]  /*86e10*/  STL [R1+0x244], R0 ;  /* 0x0002440001007387 */ /* 0x0003e80000100800 */
[----:B------:R-:W3:Y:S01]  /*86e20*/  LDL.LU R14, [R1+0x518] ;  /* 0x00051800010e7983 */ /* 0x000ee20000300800 */
[----:B0-----:R-:W-:-:S03]  /*86e30*/  LOP3.LUT R7, R22, 0xffff, RZ, 0xc0, !PT ;  /* 0x0000ffff16077812 */ /* 0x001fc600078ec0ff */
[----:B------:R-:W3:Y:S01]  /*86e40*/  LDL.LU R22, [R1+0x520] ;  /* 0x0005200001167983 */ /* 0x000ee20000300800 */
[----:B-1----:R-:W-:Y:S02]  /*86e50*/  LOP3.LUT R0, R29, 0xffff, RZ, 0xc0, !PT ;  /* 0x0000ffff1d007812 */ /* 0x002fe400078ec0ff */
[----:B------:R-:W-:Y:S01]  /*86e60*/  PRMT R7, R7, 0x3340, R8 ;  /* 0x0000334007077816 */ /* 0x000fe20000000008 */
[----:B------:R-:W3:Y:S01]  /*86e70*/  LDL.LU R27, [R1+0x52c] ;  /* 0x00052c00011b7983 */ /* 0x000ee20000300800 */
[----:B------:R-:W-:Y:S02]  /*86e80*/  LOP3.LUT R3, R26, 0xffff, RZ, 0xc0, !PT ;  /* 0x0000ffff1a037812 */ /* 0x000fe400078ec0ff */
[----:B------:R-:W-:Y:S01]  /*86e90*/  LOP3.LUT R6, R16, 0xffff, RZ, 0xc0, !PT ;  /* 0x0000ffff10067812 */ /* 0x000fe200078ec0ff */
[----:B------:R-:W3:Y:S01]  /*86ea0*/  LDL.LU R26, [R1+0x528] ;  /* 0x00052800011a7983 */ /* 0x000ee20000300800 */
[----:B------:R-:W-:Y:S02]  /*86eb0*/  PRMT R3, R3, 0x3340, R4 ;  /* 0x0000334003037816 */ /* 0x000fe40000000004 */
[----:B------:R-:W-:Y:S01]  /*86ec0*/  PRMT R0, R0, 0x3340, R2 ;  /* 0x0000334000007816 */ /* 0x000fe20000000002 */
[----:B------:R-:W3:Y:S01]  /*86ed0*/  LDL.LU R29, [R1+0x534] ;  /* 0x00053400011d7983 */ /* 0x000ee20000300800 */
[----:B------:R-:W-:-:S03]  /*86ee0*/  PRMT R5, R5, 0x3340, R6 ;  /* 0x0000334005057816 */ /* 0x000fc60000000006 */
[----:B------:R0:W-:Y:S04]  /*86ef0*/  STL [R1+0x240], R7 ;  /* 0x0002400701007387 */ /* 0x0001e80000100800 */
[----:B------:R-:W-:Y:S04]  /*86f00*/  STL [R1+0x238], R3 ;  /* 0x0002380301007387 */ /* 0x000fe80000100800 */
[----:B------:R-:W3:Y:S01]  /*86f10*/  LDL.LU R16, [R1+0x53c] ;  /* 0x00053c0001107983 */ /* 0x000ee20000300800 */
[----:B0-----:R-:W-:-:S03]  /*86f20*/  LOP3.LUT R7, R17, 0xffff, RZ, 0xc0, !PT ;  /* 0x0000ffff11077812 */ /* 0x001fc600078ec0ff */
[----:B------:R-:W3:Y:S01]  /*86f30*/  LDL.LU R17, [R1+0x538] ;  /* 0x0005380001117983 */ /* 0x000ee20000300800 */
[----:B------:R-:W-:-:S03]  /*86f40*/  LOP3.LUT R4, R21, 0xffff, RZ, 0xc0, !PT ;  /* 0x0000ffff15047812 */ /* 0x000fc600078ec0ff */
[----:B------:R-:W3:Y:S04]  /*86f50*/  LDL.LU R21, [R1+0x540] ;  /* 0x0005400001157983 */ /* 0x000ee80000300800 */
[----:B------:R0:W-:Y:S01]  /*86f60*/  STL [R1+0x234], R0 ;  /* 0x0002340001007387 */ /* 0x0001e20000100800 */
[----:B------:R-:W-:-:S03]  /*86f70*/  LOP3.LUT R2, R24, 0xffff, RZ, 0xc0, !PT ;  /* 0x0000ffff18027812 */ /* 0x000fc600078ec0ff */
[----:B------:R-:W3:Y:S04]  /*86f80*/  LDL.LU R24, [R1+0x548] ;  /* 0x0005480001187983 */ /* 0x000ee80000300800 */
[----:B------:R3:W-:Y:S01]  /*86f90*/  STL [R1+0x22c], R5 ;  /* 0x00022c0501007387 */ /* 0x0007e20000100800 */
[----:B0-----:R-:W-:-:S03]  /*86fa0*/  LOP3.LUT R0, R23, 0xffff, RZ, 0xc0, !PT ;  /* 0x0000ffff17007812 */ /* 0x001fc600078ec0ff */
[----:B------:R-:W3:Y:S01]  /*86fb0*/  LDL.LU R23, [R1+0x54c] ;  /* 0x00054c0001177983 */ /* 0x000ee20000300800 */
[----:B----4-:R-:W-:-:S03]  /*86fc0*/  LOP3.LUT R3, R25, 0xffff, RZ, 0xc0, !PT ;  /* 0x0000ffff19037812 */ /* 0x010fc600078ec0ff */
[----:B------:R-:W4:Y:S01]  /*86fd0*/  LDL.LU R25, [R1+0x550] ;  /* 0x0005500001197983 */ /* 0x000f220000300800 */
[----:B------:R-:W-:Y:S02]  /*86fe0*/  PRMT R3, R3, 0x3340, R4 ;  /* 0x0000334003037816 */ /* 0x000fe40000000004 */
[----:B--2---:R-:W-:Y:S02]  /*86ff0*/  LOP3.LUT R6, R18, 0xffff, RZ, 0xc0, !PT ;  /* 0x0000ffff12067812 */ /* 0x004fe400078ec0ff */
[----:B---3--:R-:W-:Y:S02]  /*87000*/  LOP3.LUT R5, R20, 0xffff, RZ, 0xc0, !PT ;  /* 0x0000ffff14057812 */ /* 0x008fe400078ec0ff */
[----:B------:R-:W-:Y:S02]  /*87010*/  LOP3.LUT R4, R28, 0xffff, RZ, 0xc0, !PT ;  /* 0x0000ffff1c047812 */ /* 0x000fe400078ec0ff */
[----:B------:R-:W-:Y:S01]  /*87020*/  PRMT R0, R0, 0x3340, R2 ;  /* 0x0000334000007816 */ /* 0x000fe20000000002 */
[----:B------:R-:W-:Y:S01]  /*87030*/  STL [R1+0x228], R3 ;  /* 0x0002280301007387 */ /* 0x000fe20000100800 */
[----:B------:R-:W-:-:S03]  /*87040*/  PRMT R28, R5, 0x3340, R6 ;  /* 0x00003340051c7816 */ /* 0x000fc60000000006 */
[----:B------:R-:W2:Y:S04]  /*87050*/  LDL.LU R20, [R1+0x55c] ;  /* 0x00055c0001147983 */ /* 0x000ea80000300800 */
[----:B------:R-:W3:Y:S01]  /*87060*/  LDL.LU R18, [R1+0x570] ;  /* 0x0005700001127983 */ /* 0x000ee20000300800 */
[----:B------:R-:W-:-:S03]  /*87070*/  LOP3.LUT R5, R15, 0xffff, RZ, 0xc0, !PT ;  /* 0x0000ffff0f057812 */ /* 0x000fc600078ec0ff */
[----:B------:R-:W2:Y:S01]  /*87080*/  LDL.LU R15, [R1+0x594] ;  /* 0x00059400010f7983 */ /* 0x000ea20000300800 */
[----:B------:R-:W-:-:S03]  /*87090*/  LOP3.LUT R8, R19, 0xffff, RZ, 0xc0, !PT ;  /* 0x0000ffff13087812 */ /* 0x000fc600078ec0ff */
[----:B------:R-:W-:Y:S01]  /*870a0*/  STL [R1+0x224], R0 ;  /* 0x0002240001007387 */ /* 0x000fe20000100800 */
[----:B------:R-:W-:-:S03]  /*870b0*/  PRMT R7, R7, 0x3340, R8 ;  /* 0x0000334007077816 */ /* 0x000fc60000000008 */
[----:B------:R0:W-:Y:S04]  /*870c0*/  STL [R1+0x7a0], R28 ;  /* 0x0007a01c01007387 */ /* 0x0001e80000100800 */
[----:B------:R1:W-:Y:S04]  /*870d0*/  STL [R1+0x230], R7 ;  /* 0x0002300701007387 */ /* 0x0003e80000100800 */
[----:B------:R-:W3:Y:S04]  /*870e0*/  LDL.LU R19, [R1+0x560] ;  /* 0x0005600001137983 */ /* 0x000ee80000300800 */
[----:B0-----:R-:W3:Y:S01]  /*870f0*/  LDL.LU R28, [R1+0x564] ;  /* 0x00056400011c7983 */ /* 0x001ee20000300800 */
[----:B------:R-:W-:-:S02]  /*87100*/  LOP3.LUT R8, R22, 0xffff, RZ, 0xc0, !PT ;  /* 0x0000ffff16087812 */ /* 0x000fc400078ec0ff */
[----:B-1----:R-:W-:Y:S01]  /*87110*/  LOP3.LUT R7, R14, 0xffff, RZ, 0xc0, !PT ;  /* 0x0000ffff0e077812 */ /* 0x002fe200078ec0ff */
[----:B------:R-:W3:Y:S01]  /*87120*/  LDL.LU R22, [R1+0x554] ;  /* 0x0005540001167983 */ /* 0x000ee20000300800 */
[----:B------:R-:W-:-:S03]  /*87130*/  LOP3.LUT R2, R27, 0xffff, RZ, 0xc0, !PT ;  /* 0x0000ffff1b027812 */ /* 0x000fc600078ec0ff */
[----:B------:R-:W3:Y:S01]  /*87140*/  LDL.LU R14, [R1+0x588] ;  /* 0x00058800010e7983 */ /* 0x000ee20000300800 */
[----:B------:R-:W-:Y:S02]  /*87150*/  LOP3.LUT R3, R26, 0xffff, RZ, 0xc0, !PT ;  /* 0x0000ffff1a037812 */ /* 0x000fe400078ec0ff */
[----:B------:R-:W-:Y:S02]  /*87160*/  LOP3.LUT R0, R29, 0xffff, RZ, 0xc0, !PT ;  /* 0x0000ffff1d007812 */ /* 0x000fe400078ec0ff */
[----:B------:R-:W-:Y:S02]  /*87170*/  PRMT R29, R7, 0x3340, R8 ;  /* 0x00003340071d7816 */ /* 0x000fe40000000008 */
[----:B------:R-:W-:Y:S02]  /*87180*/  PRMT R27, R3, 0x3340, R4 ;  /* 0x00003340031b7816 */ /* 0x000fe40000000004 */
[----:B------:R-:W-:Y:S02]  /*87190*/  PRMT R26, R0, 0x3340, R2 ;  /* 0x00003340001a7816 */ /* 0x000fe40000000002 */
[----:B------:R-:W-:-:S02]  /*871a0*/  LOP3.LUT R6, R16, 0xffff, RZ, 0xc0, !PT ;  /* 0x0000ffff10067812 */ /* 0x000fc400078ec0ff */
[----:B------:R-:W-:Y:S02]  /*871b0*/  LOP3.LUT R7, R17, 0xffff, RZ, 0xc0, !PT ;  /* 0x0000ffff11077812 */ /* 0x000fe400078ec0ff */
[----:B------:R-:W-:Y:S01]  /*871c0*/  LOP3.LUT R8, R21, 0xffff, RZ, 0xc0, !PT ;  /* 0x0000ffff15087812 */ /* 0x000fe200078ec0ff */
[----:B------:R-:W-:Y:S01]  /*871d0*/  STL [R1+0x79c], R29 ;  /* 0x00079c1d01007387 */ /* 0x000fe20000100800 */
[----:B------:R-:W-:-:S03]  /*871e0*/  LOP3.LUT R0, R24, 0xffff, RZ, 0xc0, !PT ;  /* 0x0000ffff18007812 */ /* 0x000fc600078ec0ff */
[----:B------:R0:W-:Y:S01]  /*871f0*/  STL [R1+0x7a4], R27 ;  /* 0x0007a41b01007387 */ /* 0x0001e20000100800 */
[----:B------:R-:W-:Y:S02]  /*87200*/  PRMT R24, R5, 0x3340, R6 ;  /* 0x0000334005187816 */ /* 0x000fe40000000006 */
[----:B------:R-:W-:Y:S01]  /*87210*/  LOP3.LUT R2, R23, 0xffff, RZ, 0xc0, !PT ;  /* 0x0000ffff17027812 */ /* 0x000fe200078ec0ff */
[----:B------:R-:W-:Y:S04]  /*87220*/  STL [R1+0x7a8], R26 ;  /* 0x0007a81a01007387 */ /* 0x000fe80000100800 */
[----:B0-----:R-:W3:Y:S04]  /*87230*/  LDL.LU R27, [R1+0x558] ;  /* 0x00055800011b7983 */ /* 0x001ee80000300800 */
[----:B------:R-:W3:Y:S04]  /*87240*/  LDL.LU R29, [R1+0x568] ;  /* 0x00056800011d7983 */ /* 0x000ee80000300800 */
[----:B------:R-:W3:Y:S04]  /*87250*/  LDL.LU R21, [R1+0x56c] ;  /* 0x00056c0001157983 */ /* 0x000ee80000300800 */
[----:B------:R-:W3:Y:S04]  /*87260*/  LDL.LU R17, [R1+0x580] ;  /* 0x0005800001117983 */ /* 0x000ee80000300800 */
[----:B------:R-:W3:Y:S04]  /*87270*/  LDL.LU R16, [R1+0x58c] ;  /* 0x00058c0001107983 */ /* 0x000ee80000300800 */
[----:B------:R-:W-:Y:S01]  /*87280*/  STL [R1+0x7b0], R24 ;  /* 0x0007b01801007387 */ /* 0x000fe20000100800 */
[----:B----4-:R-:W-:-:S02]  /*87290*/  LOP3.LUT R4, R25, 0xffff, RZ, 0xc0, !PT ;  /* 0x0000ffff19047812 */ /* 0x010fc400078ec0ff */
[----:B------:R-:W-:Y:S02]  /*872a0*/  PRMT R25, R7, 0x3340, R8 ;  /* 0x0000334007197816 */ /* 0x000fe40000000008 */
[----:B------:R-:W-:-:S03]  /*872b0*/  PRMT R23, R0, 0x3340, R4 ;  /* 0x0000334000177816 */ /* 0x000fc60000000004 */
[----:B------:R-:W-:Y:S04]  /*872c0*/  STL [R1+0x7ac], R25 ;  /* 0x0007ac1901007387 */ /* 0x000fe80000100800 */
[----:B------:R0:W-:Y:S04]  /*872d0*/  STL [R1+0x7b4], R23 ;  /* 0x0007b41701007387 */ /* 0x0001e80000100800 */
[----:B------:R-:W4:Y:S01]  /*872e0*/  LDL.LU R8, [R1+0x5a8] ;  /* 0x0005a80001087983 */ /* 0x000f220000300800 */
[----:B--2---:R-:W-:-:S03]  /*872f0*/  LOP3.LUT R5, R15, 0xffff, RZ, 0xc0, !PT ;  /* 0x0000ffff0f057812 */ /* 0x004fc600078ec0ff */
[----:B------:R-:W2:Y:S04]  /*87300*/  LDL.LU R6, [R1+0x598] ;  /* 0x0005980001067983 */ /* 0x000ea80000300800 */
[----:B------:R-:W2:Y:S01]  /*87310*/  LDL.LU R15, [R1+0x5ac] ;  /* 0x0005ac00010f7983 */ /* 0x000ea20000300800 */
[----:B------:R-:W-:-:S03]  /*87320*/  LOP3.LUT R4, R10, 0xffff, RZ, 0xc0, !PT ;  /* 0x0000ffff0a047812 */ /* 0x000fc600078ec0ff */
[----:B------:R-:W2:Y:S01]  /*87330*/  LDL.LU R10, [R1+0x3c8] ;  /* 0x0003c800010a7983 */ /* 0x000ea20000300800 */
[----:B---3--:R-:W-:Y:S02]  /*87340*/  LOP3.LUT R18, R18, 0xffff, RZ, 0xc0, !PT ;  /* 0x0000ffff12127812 */ /* 0x008fe400078ec0ff */
[----:B------:R-:W-:Y:S01]  /*87350*/  LOP3.LUT R13, R13, 0xffff, RZ, 0xc0, !PT ;  /* 0x0000ffff0d0d7812 */ /* 0x000fe200078ec0ff */
[----:B------:R-:W3:Y:S01]  /*87360*/  LDL.LU R7, [R1+0x5a4] ;  /* 0x0005a40001077983 */ /* 0x000ee20000300800 */
[----:B------:R-:W-:-:S03]  /*87370*/  LOP3.LUT R19, R19, 0xffff, RZ, 0xc0, !PT ;  /* 0x0000ffff13137812 */ /* 0x000fc600078ec0ff */
[----:B0-----:R-:W3:Y:S01]  /*87380*/  LDL.LU R23, [R1+0x5e8] ;  /* 0x0005e80001177983 */ /* 0x001ee20000300800 */
[----:B------:R-:W-:Y:S02]  /*87390*/  LOP3.LUT R20, R20, 0xffff, RZ, 0xc0, !PT ;  /* 0x0000ffff14147812 */ /* 0x000fe400078ec0ff */
[----:B------:R-:W-:Y:S01]  /*873a0*/  LOP3.LUT R12, R12, 0xffff, RZ, 0xc0, !PT ;  /* 0x0000ffff0c0c7812 */ /* 0x000fe200078ec0ff */
[----:B------:R-:W3:Y:S01]  /*873b0*/  LDL.LU R24, [R1+0x5e4] ;  /* 0x0005e40001187983 */ /* 0x000ee20000300800 */
[----:B------:R-:W-:-:S03]  /*873c0*/  LOP3.LUT R3, R22, 0xffff, RZ, 0xc0, !PT ;  /* 0x0000ffff16037812 */ /* 0x000fc600078ec0ff */
[----:B------:R-:W3:Y:S04]  /*873d0*/  LDL.LU R25, [R1+0x5e0] ;  /* 0x0005e00001197983 */ /* 0x000ee80000300800 */
[----:B------:R-:W3:Y:S01]  /*873e0*/  LDL.LU R26, [R1+0x5d8] ;  /* 0x0005d800011a7983 */ /* 0x000ee20000300800 */
[----:B----4-:R-:W-:Y:S02]  /*873f0*/  LOP3.LUT R8, R8, 0xffff, RZ, 0xc0, !PT ;  /* 0x0000ffff08087812 */ /* 0x010fe400078ec0ff */
[----:B--2---:R-:W-:-:S04]  /*87400*/  LOP3.LUT R15, R15, 0xffff, RZ, 0xc0, !PT ;  /* 0x0000ffff0f0f7812 */ /* 0x004fc800078ec0ff */
[----:B------:R-:W-:-:S05]  /*87410*/  PRMT R15, R8, 0x3340, R15 ;  /* 0x00003340080f7816 */ /* 0x000fca000000000f */
[----:B------:R0:W-:Y:S04]  /*87420*/  STL [R1+0x7e4], R15 ;  /* 0x0007e40f01007387 */ /* 0x0001e80000100800 */
[----:B0-----:R-:W2:Y:S04]  /*87430*/  LDL.LU R15, [R1+0x35c] ;  /* 0x00035c00010f7983 */ /* 0x001ea80000300800 */
[----:B------:R0:W-:Y:S04]  /*87440*/  STL [R1+0x808], R10 ;  /* 0x0008080a01007387 */ /* 0x0001e80000100800 */
[----:B0-----:R-:W4:Y:S01]  /*87450*/  LDL.LU R10, [R1+0x3cc] ;  /* 0x0003cc00010a7983 */ /* 0x001f220000300800 */
[----:B------:R-:W-:-:S02]  /*87460*/  PRMT R22, R3, 0x3340, R2 ;  /* 0x0000334003167816 */ /* 0x000fc40000000002 */
[----:B------:R-:W-:Y:S02]  /*87470*/  LOP3.LUT R0, R27, 0xffff, RZ, 0xc0, !PT ;  /* 0x0000ffff1b007812 */ /* 0x000fe400078ec0ff */
[----:B------:R-:W-:Y:S01]  /*87480*/  LOP3.LUT R3, R29, 0xffff, RZ, 0xc0, !PT ;  /* 0x0000ffff1d037812 */ /* 0x000fe200078ec0ff */
[----:B--2---:R0:W-:Y:S01]  /*87490*/  STL [R1+0x7ec], R15 ;  /* 0x0007ec0f01007387 */ /* 0x0041e20000100800 */
[----:B------:R-:W-:Y:S02]  /*874a0*/  PRMT R19, R0, 0x3340, R19 ;  /* 0x0000334000137816 */ /* 0x000fe40000000013 */
[----:B------:R-:W-:Y:S01]  /*874b0*/  LOP3.LUT R17, R17, 0xffff, RZ, 0xc0, !PT ;  /* 0x0000ffff11117812 */ /* 0x000fe200078ec0ff */
[----:B----4-:R1:W-:Y:S04]  /*874c0*/  STL [R1+0x80c], R10 ;  /* 0x00080c0a01007387 */ /* 0x0103e80000100800 */
[----:B0-----:R-:W2:Y:S01]  /*874d0*/  LDL.LU R15, [R1+0x368] ;  /* 0x00036800010f7983 */ /* 0x001ea20000300800 */
[----:B------:R-:W-:-:S02]  /*874e0*/  PRMT R18, R3, 0x3340, R18 ;  /* 0x0000334003127816 */ /* 0x000fc40000000012 */
[----:B------:R-:W-:Y:S02]  /*874f0*/  LOP3.LUT R0, R11, 0xffff, RZ, 0xc0, !PT ;  /* 0x0000ffff0b007812 */ /* 0x000fe400078ec0ff */
[----:B------:R-:W-:Y:S01]  /*87500*/  LOP3.LUT R21, R21, 0xffff, RZ, 0xc0, !PT ;  /* 0x0000ffff15157812 */ /* 0x000fe200078ec0ff */
[----:B-1----:R-:W4:Y:S01]  /*87510*/  LDL.LU R10, [R1+0x3d0] ;  /* 0x0003d000010a7983 */ /* 0x002f220000300800 */
[----:B------:R-:W-:Y:S02]  /*87520*/  LOP3.LUT R3, R16, 0xffff, RZ, 0xc0, !PT ;  /* 0x0000ffff10037812 */ /* 0x000fe400078ec0ff */
[----:B------:R-:W-:Y:S01]  /*87530*/  PRMT R17, R0, 0x3340, R17 ;  /* 0x0000334000117816 */ /* 0x000fe20000000011 */
[----:B------:R-:W4:Y:S01]  /*87540*/  LDL.LU R16, [R1+0x5a0] ;  /* 0x0005a00001107983 */ /* 0x000f220000300800 */
[----:B------:R-:W-:-:S03]  /*87550*/  PRMT R0, R5, 0x3340, R3 ;  /* 0x0000334005007816 */ /* 0x000fc60000000003 */
[----:B------:R-:W4:Y:S01]  /*87560*/  LDL.LU R5, [R1+0x3c4] ;  /* 0x0003c40001057983 */ /* 0x000f220000300800 */
[----:B------:R-:W-:Y:S02]  /*87570*/  PRMT R21, R4, 0x3340, R21 ;  /* 0x0000334004157816 */ /* 0x000fe40000000015 */
[----:B------:R-:W-:Y:S01]  /*87580*/  LOP3.LUT R2, R28, 0xffff, RZ, 0xc0, !PT ;  /* 0x0000ffff1c027812 */ /* 0x000fe200078ec0ff */
[----:B------:R-:W4:Y:S01]  /*87590*/  LDL.LU R11, [R1+0x3d4] ;  /* 0x0003d400010b7983 */ /* 0x000f220000300800 */
[----:B------:R-:W-:-:S03]  /*875a0*/  LOP3.LUT R6, R6, 0xffff, RZ, 0xc0, !PT ;  /* 0x0000ffff06067812 */ /* 0x000fc600078ec0ff */
[----:B------:R-:W-:Y:S01]  /*875b0*/  STL [R1+0x7b8], R22 ;  /* 0x0007b81601007387 */ /* 0x000fe20000100800 */
[----:B---3--:R-:W-:-:S03]  /*875c0*/  LOP3.LUT R7, R7, 0xffff, RZ, 0xc0, !PT ;  /* 0x0000ffff07077812 */ /* 0x008fc600078ec0ff */
[----:B------:R-:W3:Y:S04]  /*875d0*/  LDL.LU R27, [R1+0x5d4] ;  /* 0x0005d400011b7983 */ /* 0x000ee80000300800 */
[----:B------:R-:W3:Y:S04]  /*875e0*/  LDL.LU R29, [R1+0x5cc] ;  /* 0x0005cc00011d7983 */ /* 0x000ee80000300800 */
[----:B--2---:R0:W-:Y:S01]  /*875f0*/  STL [R1+0x7f0], R15 ;  /* 0x0007f00f01007387 */ /* 0x0041e20000100800 */
[----:B------:R-:W-:-:S03]  /*87600*/  LOP3.LUT R4, R14, 0xffff, RZ, 0xc0, !PT ;  /* 0x0000ffff0e047812 */ /* 0x000fc600078ec0ff */
[----:B------:R-:W2:Y:S01]  /*87610*/  LDL.LU R3, [R1+0x334] ;  /* 0x0003340001037983 */ /* 0x000ea20000300800 */
[----:B----4-:R-:W-:-:S03]  /*87620*/  PRMT R5, R5, 0x5410, R10 ;  /* 0x0000541005057816 */ /* 0x010fc6000000000a */
[----:B0-----:R-:W4:Y:S01]  /*87630*/  LDL.LU R15, [R1+0x370] ;  /* 0x00037000010f7983 */ /* 0x001f220000300800 */
[----:B------:R-:W-:-:S03]  /*87640*/  PRMT R13, R4, 0x3340, R13 ;  /* 0x00003340040d7816 */ /* 0x000fc6000000000d */
[----:B------:R-:W3:Y:S04]  /*87650*/  LDL.LU R4, [R1+0x338] ;  /* 0x0003380001047983 */ /* 0x000ee80000300800 */
[----:B------:R-:W3:Y:S01]  /*87660*/  LDL.LU R10, [R1+0x80c] ;  /* 0x00080c00010a7983 */ /* 0x000ee20000300800 */
[----:B------:R-:W-:Y:S02]  /*87670*/  PRMT R20, R2, 0x3340, R20 ;  /* 0x0000334002147816 */ /* 0x000fe40000000014 */
[----:B------:R-:W-:Y:S01]  /*87680*/  LOP3.LUT R2, R9, 0xffff, RZ, 0xc0, !PT ;  /* 0x0000ffff09027812 */ /* 0x000fe200078ec0ff */
[----:B------:R-:W2:Y:S01]  /*87690*/  LDL.LU R14, [R1+0x59c] ;  /* 0x00059c00010e7983 */ /* 0x000ea20000300800 */
[----:B------:R-:W-:-:S03]  /*876a0*/  LOP3.LUT R16, R16, 0xffff, RZ, 0xc0, !PT ;  /* 0x0000ffff10107812 */ /* 0x000fc600078ec0ff */
[----:B------:R0:W-:Y:S04]  /*876b0*/  STL [R1+0x7d8], R0 ;  /* 0x0007d80001007387 */ /* 0x0001e80000100800 */
[----:B------:R-:W-:Y:S04]  /*876c0*/  STL [R1+0x7bc], R19 ;  /* 0x0007bc1301007387 */ /* 0x000fe80000100800 */
[----:B------:R-:W2:Y:S04]  /*876d0*/  LDL.LU R22, [R1+0x5ec] ;  /* 0x0005ec0001167983 */ /* 0x000ea80000300800 */
[----:B------:R-:W2:Y:S04]  /*876e0*/  LDL.LU R28, [R1+0x5d0] ;  /* 0x0005d000011c7983 */ /* 0x000ea80000300800 */
[----:B----4-:R1:W-:Y:S01]  /*876f0*/  STL [R1+0x7f4], R15 ;  /* 0x0007f40f01007387 */ /* 0x0103e20000100800 */
[----:B------:R-:W-:-:S03]  /*87700*/  PRMT R12, R2, 0x3340, R12 ;  /* 0x00003340020c7816 */ /* 0x000fc6000000000c */
[----:B------:R-:W4:Y:S01]  /*87710*/  LDL.LU R2, [R1+0x3c0] ;  /* 0x0003c00001027983 */ /* 0x000f220000300800 */
[----:B---3--:R-:W-:-:S03]  /*87720*/  PRMT R4, R4, 0x5410, R10 ;  /* 0x0000541004047816 */ /* 0x008fc6000000000a */
[----:B0-----:R-:W3:Y:S04]  /*87730*/  LDL.LU R0, [R1+0x330] ;  /* 0x0003300001007983 */ /* 0x001ee80000300800 */
[----:B-1----:R-:W2:Y:S04]  /*87740*/  LDL.LU R15, [R1+0x378] ;  /* 0x00037800010f7983 */ /* 0x002ea80000300800 */
[----:B------:R-:W4:Y:S01]  /*87750*/  LDL.LU R10, [R1+0x808] ;  /* 0x00080800010a7983 */ /* 0x000f220000300800 */
[----:B------:R-:W-:-:S03]  /*87760*/  PRMT R16, R6, 0x3340, R16 ;  /* 0x0000334006107816 */ /* 0x000fc60000000010 */
[----:B------:R-:W3:Y:S04]  /*87770*/  LDL.LU R6, [R1+0x3d8] ;  /* 0x0003d80001067983 */ /* 0x000ee80000300800 */
[----:B------:R-:W3:Y:S04]  /*87780*/  LDL.LU R19, [R1+0x5f0] ;  /* 0x0005f00001137983 */ /* 0x000ee80000300800 */
[----:B------:R-:W3:Y:S04]  /*87790*/  LDL.LU R9, [R1+0x5dc] ;  /* 0x0005dc0001097983 */ /* 0x000ee80000300800 */
[----:B--2---:R0:W-:Y:S04]  /*877a0*/  STL [R1+0x7f8], R15 ;  /* 0x0007f80f01007387 */ /* 0x0041e80000100800 */
[----:B0-----:R-:W2:Y:S01]  /*877b0*/  LDL.LU R15, [R1+0x3dc] ;  /* 0x0003dc00010f7983 */ /* 0x001ea20000300800 */
[----:B----4-:R-:W-:-:S02]  /*877c0*/  PRMT R3, R3, 0x5410, R10 ;  /* 0x0000541003037816 */ /* 0x010fc4000000000a */
[----:B------:R-:W-:Y:S01]  /*877d0*/  PRMT R2, R2, 0x5410, R11 ;  /* 0x0000541002027816 */ /* 0x000fe2000000000b */
[----:B------:R-:W4:Y:S01]  /*877e0*/  LDL.LU R10, [R1+0x804] ;  /* 0x00080400010a7983 */ /* 0x000f220000300800 */
[----:B------:R-:W-:-:S03]  /*877f0*/  LOP3.LUT R14, R14, 0xffff, RZ, 0xc0, !PT ;  /* 0x0000ffff0e0e7812 */ /* 0x000fc600078ec0ff */
[----:B------:R0:W-:Y:S01]  /*87800*/  STL.64 [R1+0x18], R2 ;  /* 0x0000180201007387 */ /* 0x0001e20000100a00 */
[----:B------:R-:W-:Y:S02]  /*87810*/  PRMT R14, R7, 0x3340, R14 ;  /* 0x00003340070e7816 */ /* 0x000fe4000000000e */
[----:B---3--:R-:W-:Y:S01]  /*87820*/  PRMT R7, R22, 0x5410, R19 ;  /* 0x0000541016077816 */ /* 0x008fe20000000013 */
[----:B------:R-:W3:Y:S01]  /*87830*/  LDL.LU R11, [R1+0x800] ;  /* 0x00080000010b7983 */ /* 0x000ee20000300800 */
[----:B------:R-:W-:Y:S02]  /*87840*/  PRMT R9, R9, 0x5410, R25 ;  /* 0x0000541009097816 */ /* 0x000fe40000000019 */
[----:B------:R-:W-:Y:S01]  /*87850*/  PRMT R8, R27, 0x5410, R26 ;  /* 0x000054101b087816 */ /* 0x000fe2000000001a */
[----:B------:R-:W-:Y:S01]  /*87860*/  STL [R1+0x7c0], R20 ;  /* 0x0007c01401007387 */ /* 0x000fe20000100800 */
[----:B0-----:R-:W-:-:S03]  /*87870*/  PRMT R3, R0, 0x5410, R6 ;  /* 0x0000541000037816 */ /* 0x001fc60000000006 */
[----:B------:R-:W-:Y:S01]  /*87880*/  STL [R1+0x7c4], R18 ;  /* 0x0007c41201007387 */ /* 0x000fe20000100800 */
[----:B------:R-:W-:-:S03]  /*87890*/  PRMT R6, R24, 0x5410, R23 ;  /* 0x0000541018067816 */ /* 0x000fc60000000017 */
[----:B--2---:R0:W-:Y:S04]  /*878a0*/  STL [R1+0x7fc], R15 ;  /* 0x0007fc0f01007387 */ /* 0x0041e80000100800 */
[----:B------:R1:W-:Y:S04]  /*878b0*/  STL.64 [R1+0x30], R6 ;  /* 0x0000300601007387 */ /* 0x0003e80000100a00 */
[----:B------:R2:W-:Y:S04]  /*878c0*/  STL.64 [R1+0x38], R8 ;  /* 0x0000380801007387 */ /* 0x0005e80000100a00 */
[----:B0-----:R-:W4:Y:S04]  /*878d0*/  LDL.LU R15, [R1+0x3e4] ;  /* 0x0003e400010f7983 */ /* 0x001f280000300800 */
[----:B-1----:R-:W4:Y:S04]  /*878e0*/  LDL.LU R6, [R1+0x3e0] ;  /* 0x0003e00001067983 */ /* 0x002f280000300800 */
[----:B--2---:R-:W2:Y:S04]  /*878f0*/  LDL.LU R9, [R1+0x37c] ;  /* 0x00037c0001097983 */ /* 0x004ea80000300800 */
[----:B------:R-:W2:Y:S01]  /*87900*/  LDL.LU R8, [R1+0x374] ;  /* 0x0003740001087983 */ /* 0x000ea20000300800 */
[----:B---3--:R-:W-:-:S02]  /*87910*/  PRMT R11, R11, 0x5410, R28 ;  /* 0x000054100b0b7816 */ /* 0x008fc4000000001c */
[----:B----4-:R-:W-:Y:S01]  /*87920*/  PRMT R10, R10, 0x5410, R29 ;  /* 0x000054100a0a7816 */ /* 0x010fe2000000001d */
[----:B------:R-:W3:Y:S04]  /*87930*/  LDL.LU R18, [R1+0x5f8] ;  /* 0x0005f80001127983 */ /* 0x000ee80000300800 */
[----:B------:R-:W3:Y:S04]  /*87940*/  LDL.LU R20, [R1+0x5f4] ;  /* 0x0005f40001147983 */ /* 0x000ee80000300800 */
[----:B------:R0:W-:Y:S04]  /*87950*/  STL [R1+0x7d0], R12 ;  /* 0x0007d00c01007387 */ /* 0x0001e80000100800 */
[----:B------:R-:W-:Y:S04]  /*87960*/  STL [R1+0x7d4], R13 ;  /* 0x0007d40d01007387 */ /* 0x000fe80000100800 */
[----:B------:R-:W-:Y:S04]  /*87970*/  STL.64 [R1+0x10], R4 ;  /* 0x0000100401007387 */ /* 0x000fe80000100a00 */
[----:B------:R-:W4:Y:S04]  /*87980*/  LDL.LU R19, [R1+0x5c4] ;  /* 0x0005c40001137983 */ /* 0x000f280000300800 */
[----:B------:R-:W4:Y:S04]  /*87990*/  LDL.LU R22, [R1+0x5c0] ;  /* 0x0005c00001167983 */ /* 0x000f280000300800 */
[----:B------:R-:W4:Y:S04]  /*879a0*/  LDL.LU R23, [R1+0x5b4] ;  /* 0x0005b40001177983 */ /* 0x000f280000300800 */
[----:B------:R-:W-:Y:S04]  /*879b0*/  STL [R1+0x7c8], R21 ;  /* 0x0007c81501007387 */ /* 0x000fe80000100800 */
[----:B------:R-:W-:Y:S04]  /*879c0*/  STL [R1+0x7cc], R17 ;  /* 0x0007cc1101007387 */ /* 0x000fe80000100800 */
[----:B------:R-:W-:Y:S04]  /*879d0*/  STL [R1+0x7dc], R16 ;  /* 0x0007dc1001007387 */ /* 0x000fe80000100800 */
[----:B------:R-:W-:Y:S04]  /*879e0*/  STL [R1+0x7e0], R14 ;  /* 0x0007e00e01007387 */ /* 0x000fe80000100800 */
[----:B------:R-:W4:Y:S04]  /*879f0*/  LDL.LU R26, [R1+0x3f4] ;  /* 0x0003f400011a7983 */ /* 0x000f280000300800 */
[----:B------:R-:W4:Y:S04]  /*87a00*/  LDL.LU R27, [R1+0x3f0] ;  /* 0x0003f000011b7983 */ /* 0x000f280000300800 */
[----:B------:R-:W4:Y:S04]  /*87a10*/  LDL.LU R24, [R1+0x5b0] ;  /* 0x0005b00001187983 */ /* 0x000f280000300800 */
[----:B------:R-:W4:Y:S04]  /*87a20*/  LDL.LU R25, [R1+0x3f8] ;  /* 0x0003f80001197983 */ /* 0x000f280000300800 */
[----:B------:R-:W4:Y:S01]  /*87a30*/  LDL.LU R0, [R1+0x350] ;  /* 0x0003500001007983 */ /* 0x000f220000300800 */
[----:B------:R-:W-:-:S03]  /*87a40*/  PRMT R6, R6, 0x5410, R15 ;  /* 0x0000541006067816 */ /* 0x000fc6000000000f */
[----:B------:R1:W-:Y:S04]  /*87a50*/  STL.64 [R1+0x40], R10 ;  /* 0x0000400a01007387 */ /* 0x0003e80000100a00 */
[----:B------:R-:W2:Y:S04]  /*87a60*/  LDL.LU R15, [R1+0x7fc] ;  /* 0x0007fc00010f7983 */ /* 0x000ea80000300800 */
[----:B0-----:R-:W4:Y:S04]  /*87a70*/  LDL.LU R12, [R1+0x604] ;  /* 0x00060400010c7983 */ /* 0x001f280000300800 */
[----:B-1----:R-:W4:Y:S04]  /*87a80*/  LDL.LU R11, [R1+0x36c] ;  /* 0x00036c00010b7983 */ /* 0x002f280000300800 */
[----:B------:R-:W4:Y:S01]  /*87a90*/  LDL.LU R13, [R1+0x608] ;  /* 0x00060800010d7983 */ /* 0x000f220000300800 */
[----:B---3--:R-:W-:-:S03]  /*87aa0*/  PRMT R4, R20, 0x5410, R18 ;  /* 0x0000541014047816 */ /* 0x008fc60000000012 */
        /* <DEDUP_REMOVED lines=10> */
[----:B------:R-:W2:Y:S02]  /*87b50*/  LDL.LU R15, [R1+0x7f8] ;  /* 0x0007f800010f7983 */ /* 0x000ea40000300800 */
[----:B--2---:R-:W-:Y:S02]  /*87b60*/  PRMT R8, R8, 0x5410, R15 ;  /* 0x0000541008087816 */ /* 0x004fe4000000000f */
[----:B------:R-:W2:Y:S01]  /*87b70*/  LDL.LU R15, [R1+0x7f4] ;  /* 0x0007f400010f7983 */ /* 0x000ea20000300800 */
[----:B----4-:R-:W-:Y:S02]  /*87b80*/  PRMT R2, R12, 0x5410, R13 ;  /* 0x000054100c027816 */ /* 0x010fe4000000000d */
[----:B---3--:R-:W-:Y:S01]  /*87b90*/  PRMT R5, R21, 0x5410, R17 ;  /* 0x0000541015057816 */ /* 0x008fe20000000011 */
[----:B------:R-:W3:Y:S01]  /*87ba0*/  LDL.LU R13, [R1+0x34c] ;  /* 0x00034c00010d7983 */ /* 0x000ee20000300800 */
[----:B--2---:R-:W-:-:S03]  /*87bb0*/  PRMT R11, R11, 0x5410, R15 ;  /* 0x000054100b0b7816 */ /* 0x004fc6000000000f */
[----:B------:R0:W-:Y:S04]  /*87bc0*/  STL.64 [R1+0x20], R2 ;  /* 0x0000200201007387 */ /* 0x0001e80000100a00 */
[----:B------:R-:W2:Y:S01]  /*87bd0*/  LDL.LU R15, [R1+0x7f0] ;  /* 0x0007f000010f7983 */ /* 0x000ea20000300800 */
[----:B------:R-:W-:-:S03]  /*87be0*/  PRMT R7, R29, 0x5410, R28 ;  /* 0x000054101d077816 */ /* 0x000fc6000000001c */
[----:B------:R-:W-:Y:S01]  /*87bf0*/  STL.64 [R1+0x28], R4 ;  /* 0x0000280401007387 */ /* 0x000fe20000100a00 */
[----:B0-----:R-:W-:-:S03]  /*87c00*/  PRMT R3, R19, 0x5410, R20 ;  /* 0x0000541013037816 */ /* 0x001fc60000000014 */
[----:B------:R-:W4:Y:S01]  /*87c10*/  LDL.LU R28, [R1+0x2cc] ;  /* 0x0002cc00011c7983 */ /* 0x000f220000300800 */
[----:B------:R-:W-:-:S03]  /*87c20*/  PRMT R2, R23, 0x5410, R22 ;  /* 0x0000541017027816 */ /* 0x000fc60000000016 */
[----:B------:R-:W4:Y:S04]  /*87c30*/  LDL.LU R29, [R1+0x2c8] ;  /* 0x0002c800011d7983 */ /* 0x000f280000300800 */
[----:B------:R0:W-:Y:S04]  /*87c40*/  STL.64 [R1+0x48], R2 ;  /* 0x0000480201007387 */ /* 0x0001e80000100a00 */
[----:B------:R-:W3:Y:S04]  /*87c50*/  LDL.LU R21, [R1+0x340] ;  /* 0x0003400001157983 */ /* 0x000ee80000300800 */
[----:B------:R-:W3:Y:S04]  /*87c60*/  LDL.LU R12, [R1+0x348] ;  /* 0x00034800010c7983 */ /* 0x000ee80000300800 */
[----:B0-----:R-:W4:Y:S04]  /*87c70*/  LDL.LU R3, [R1+0x360] ;  /* 0x0003600001037983 */ /* 0x001f280000300800 */
[----:B------:R-:W3:Y:S01]  /*87c80*/  LDL.LU R17, [R1+0x344] ;  /* 0x0003440001117983 */ /* 0x000ee20000300800 */
[----:B--2---:R-:W-:-:S03]  /*87c90*/  PRMT R10, R10, 0x5410, R15 ;  /* 0x000054100a0a7816 */ /* 0x004fc6000000000f */
[----:B------:R-:W2:Y:S04]  /*87ca0*/  LDL.LU R20, [R1+0x32c] ;  /* 0x00032c0001147983 */ /* 0x000ea80000300800 */
[----:B------:R-:W4:Y:S01]  /*87cb0*/  LDL.LU R15, [R1+0x7ec] ;  /* 0x0007ec00010f7983 */ /* 0x000f220000300800 */
[----:B------:R-:W-:Y:S02]  /*87cc0*/  PRMT R2, R16, 0x5410, R14 ;  /* 0x0000541010027816 */ /* 0x000fe4000000000e */
[----:B------:R-:W-:Y:S01]  /*87cd0*/  PRMT R4, R27, 0x5410, R26 ;  /* 0x000054101b047816 */ /* 0x000fe2000000001a */
[----:B------:R-:W2:Y:S04]  /*87ce0*/  LDL.LU R19, [R1+0x2f0] ;  /* 0x0002f00001137983 */ /* 0x000ea80000300800 */
[----:B------:R-:W3:Y:S04]  /*87cf0*/  LDL.LU R26, [R1+0x2d4] ;  /* 0x0002d400011a7983 */ /* 0x000ee80000300800 */
[----:B------:R-:W3:Y:S01]  /*87d00*/  LDL.LU R27, [R1+0x2d0] ;  /* 0x0002d000011b7983 */ /* 0x000ee20000300800 */
[----:B------:R-:W-:-:S03]  /*87d10*/  PRMT R5, R25, 0x5410, R24 ;  /* 0x0000541019057816 */ /* 0x000fc60000000018 */
[----:B------:R-:W2:Y:S04]  /*87d20*/  LDL.LU R22, [R1+0x2ec] ;  /* 0x0002ec0001167983 */ /* 0x000ea80000300800 */
[----:B------:R-:W2:Y:S04]  /*87d30*/  LDL.LU R23, [R1+0x2e0] ;  /* 0x0002e00001177983 */ /* 0x000ea80000300800 */
[----:B------:R-:W2:Y:S04]  /*87d40*/  LDL.LU R24, [R1+0x2dc] ;  /* 0x0002dc0001187983 */ /* 0x000ea80000300800 */
[----:B------:R-:W2:Y:S01]  /*87d50*/  LDL.LU R25, [R1+0x2d8] ;  /* 0x0002d80001197983 */ /* 0x000ea20000300800 */
[----:B----4-:R-:W-:-:S03]  /*87d60*/  PRMT R3, R15, 0x5410, R3 ;  /* 0x000054100f037816 */ /* 0x010fc60000000003 */
[----:B------:R-:W-:Y:S04]  /*87d70*/  STL.64 [R1+0x68], R10 ;  /* 0x0000680a01007387 */ /* 0x000fe80000100a00 */
[----:B------:R-:W4:Y:S04]  /*87d80*/  LDL.LU R15, [R1+0x2bc] ;  /* 0x0002bc00010f7983 */ /* 0x000f280000300800 */
[----:B------:R0:W-:Y:S04]  /*87d90*/  STL.64 [R1+0x70], R2 ;  /* 0x0000700201007387 */ /* 0x0001e80000100a00 */
[----:B------:R1:W-:Y:S04]  /*87da0*/  STL.64 [R1+0x58], R6 ;  /* 0x0000580601007387 */ /* 0x0003e80000100a00 */
[----:B------:R-:W-:Y:S04]  /*87db0*/  STL.64 [R1+0x60], R8 ;  /* 0x0000600801007387 */ /* 0x000fe80000100a00 */
[----:B0-----:R-:W2:Y:S01]  /*87dc0*/  LDL.LU R3, [R1+0x2c0] ;  /* 0x0002c00001037983 */ /* 0x001ea20000300800 */
[----:B---3--:R-:W-:-:S02]  /*87dd0*/  PRMT R11, R27, 0x5410, R26 ;  /* 0x000054101b0b7816 */ /* 0x008fc4000000001a */
[----:B------:R-:W-:Y:S01]  /*87de0*/  PRMT R10, R29, 0x5410, R28 ;  /* 0x000054101d0a7816 */ /* 0x000fe2000000001c */
[----:B------:R-:W3:Y:S04]  /*87df0*/  LDL.LU R2, [R1+0x2b8] ;  /* 0x0002b80001027983 */ /* 0x000ee80000300800 */
[----:B------:R-:W3:Y:S04]  /*87e00*/  LDL.LU R14, [R1+0x2b4] ;  /* 0x0002b400010e7983 */ /* 0x000ee80000300800 */
[----:B------:R-:W3:Y:S04]  /*87e10*/  LDL.LU R16, [R1+0x2ac] ;  /* 0x0002ac0001107983 */ /* 0x000ee80000300800 */
[----:B----4-:R0:W-:Y:S01]  /*87e20*/  STL [R1+0x7e8], R15 ;  /* 0x0007e80f01007387 */ /* 0x0101e20000100800 */
[----:B-1----:R-:W-:-:S03]  /*87e30*/  PRMT R7, R18, 0x5410, R21 ;  /* 0x0000541012077816 */ /* 0x002fc60000000015 */
[----:B------:R1:W-:Y:S04]  /*87e40*/  STL.64 [R1+0x90], R10 ;  /* 0x0000900a01007387 */ /* 0x0003e80000100a00 */
[----:B------:R-:W4:Y:S04]  /*87e50*/  LDL.LU R21, [R1+0x284] ;  /* 0x0002840001157983 */ /* 0x000f280000300800 */
[----:B0-----:R-:W3:Y:S04]  /*87e60*/  LDL.LU R15, [R1+0x2c4] ;  /* 0x0002c400010f7983 */ /* 0x001ee80000300800 */
[----:B------:R-:W4:Y:S04]  /*87e70*/  LDL.LU R18, [R1+0x27c] ;  /* 0x00027c0001127983 */ /* 0x000f280000300800 */
[----:B-1----:R-:W4:Y:S04]  /*87e80*/  LDL.LU R11, [R1+0x280] ;  /* 0x00028000010b7983 */ /* 0x002f280000300800 */
[----:B------:R-:W4:Y:S01]  /*87e90*/  LDL.LU R10, [R1+0x278] ;  /* 0x00027800010a7983 */ /* 0x000f220000300800 */
[----:B--2---:R-:W-:-:S02]  /*87ea0*/  PRMT R6, R19, 0x5410, R20 ;  /* 0x0000541013067816 */ /* 0x004fc40000000014 */
[----:B------:R-:W-:Y:S01]  /*87eb0*/  PRMT R9, R23, 0x5410, R22 ;  /* 0x0000541017097816 */ /* 0x000fe20000000016 */
[----:B------:R0:W-:Y:S01]  /*87ec0*/  STL.64 [R1+0x50], R4 ;  /* 0x0000500401007387 */ /* 0x0001e20000100a00 */
[----:B------:R-:W-:-:S03]  /*87ed0*/  PRMT R8, R25, 0x5410, R24 ;  /* 0x0000541019087816 */ /* 0x000fc60000000018 */
[----:B------:R-:W2:Y:S04]  /*87ee0*/  LDL.LU R29, [R1+0x22c] ;  /* 0x00022c00011d7983 */ /* 0x000ea80000300800 */
[----:B------:R-:W2:Y:S04]  /*87ef0*/  LDL.LU R26, [R1+0x244] ;  /* 0x00024400011a7983 */ /* 0x000ea80000300800 */
[----:B------:R-:W2:Y:S04]  /*87f00*/  LDL.LU R27, [R1+0x23c] ;  /* 0x00023c00011b7983 */ /* 0x000ea80000300800 */
[----:B------:R-:W2:Y:S01]  /*87f10*/  LDL.LU R28, [R1+0x234] ;  /* 0x00023400011c7983 */ /* 0x000ea20000300800 */
[----:B---3--:R-:W-:-:S03]  /*87f20*/  PRMT R3, R3, 0x5410, R15 ;  /* 0x0000541003037816 */ /* 0x008fc6000000000f */
[----:B------:R1:W-:Y:S04]  /*87f30*/  STL.64 [R1+0x80], R6 ;  /* 0x0000800601007387 */ /* 0x0003e80000100a00 */
[----:B------:R-:W3:Y:S01]  /*87f40*/  LDL.LU R15, [R1+0x7e8] ;  /* 0x0007e800010f7983 */ /* 0x000ee20000300800 */
[----:B0-----:R-:W-:Y:S02]  /*87f50*/  PRMT R5, R13, 0x5410, R0 ;  /* 0x000054100d057816 */ /* 0x001fe40000000000 */
[----:B------:R-:W-:Y:S01]  /*87f60*/  PRMT R4, R17, 0x5410, R12 ;  /* 0x0000541011047816 */ /* 0x000fe2000000000c */
[----:B------:R0:W-:Y:S04]  /*87f70*/  STL.64 [R1+0x88], R8 ;  /* 0x0000880801007387 */ /* 0x0001e80000100a00 */
[----:B------:R-:W2:Y:S04]  /*87f80*/  LDL.LU R0, [R1+0x2a4] ;  /* 0x0002a40001007983 */ /* 0x000ea80000300800 */
[----:B------:R-:W2:Y:S04]  /*87f90*/  LDL.LU R13, [R1+0x29c] ;  /* 0x00029c00010d7983 */ /* 0x000ea80000300800 */
[----:B------:R-:W2:Y:S04]  /*87fa0*/  LDL.LU R12, [R1+0x294] ;  /* 0x00029400010c7983 */ /* 0x000ea80000300800 */
[----:B------:R-:W2:Y:S04]  /*87fb0*/  LDL.LU R17, [R1+0x28c] ;  /* 0x00028c0001117983 */ /* 0x000ea80000300800 */
[----:B-1----:R-:W2:Y:S04]  /*87fc0*/  LDL.LU R7, [R1+0x2a0] ;  /* 0x0002a00001077983 */ /* 0x002ea80000300800 */
[----:B------:R-:W2:Y:S04]  /*87fd0*/  LDL.LU R6, [R1+0x298] ;  /* 0x0002980001067983 */ /* 0x000ea80000300800 */
[----:B0-----:R-:W2:Y:S04]  /*87fe0*/  LDL.LU R9, [R1+0x290] ;  /* 0x0002900001097983 */ /* 0x001ea80000300800 */
[----:B------:R-:W2:Y:S04]  /*87ff0*/  LDL.LU R8, [R1+0x288] ;  /* 0x0002880001087983 */ /* 0x000ea80000300800 */
[----:B------:R0:W-:Y:S01]  /*88000*/  STL.64 [R1+0x78], R4 ;  /* 0x0000780401007387 */ /* 0x0001e20000100a00 */
[----:B----4-:R-:W-:-:S02]  /*88010*/  PRMT R11, R11, 0x5410, R21 ;  /* 0x000054100b0b7816 */ /* 0x010fc40000000015 */
[----:B------:R-:W-:Y:S01]  /*88020*/  PRMT R10, R10, 0x5410, R18 ;  /* 0x000054100a0a7816 */ /* 0x000fe20000000012 */
[----:B------:R-:W4:Y:S04]  /*88030*/  LDL.LU R20, [R1+0x274] ;  /* 0x0002740001147983 */ /* 0x000f280000300800 */
[----:B------:R-:W4:Y:S04]  /*88040*/  LDL.LU R19, [R1+0x26c] ;  /* 0x00026c0001137983 */ /* 0x000f280000300800 */
[----:B0-----:R-:W4:Y:S04]  /*88050*/  LDL.LU R5, [R1+0x2b0] ;  /* 0x0002b00001057983 */ /* 0x001f280000300800 */
[----:B------:R-:W4:Y:S04]  /*88060*/  LDL.LU R4, [R1+0x2a8] ;  /* 0x0002a80001047983 */ /* 0x000f280000300800 */
        /* <DEDUP_REMOVED lines=8> */
[----:B------:R-:W4:Y:S01]  /*880f0*/  LDL.LU R21, [R1+0x7c8] ;  /* 0x0007c80001157983 */ /* 0x000f220000300800 */
[----:B---3--:R-:W-:-:S03]  /*88100*/  PRMT R2, R2, 0x5410, R15 ;  /* 0x0000541002027816 */ /* 0x008fc6000000000f */
[----:B------:R-:W3:Y:S04]  /*88110*/  LDL.LU R15, [R1+0x7e4] ;  /* 0x0007e400010f7983 */ /* 0x000ee80000300800 */
[----:B------:R0:W-:Y:S04]  /*88120*/  STL.64 [R1+0x98], R2 ;  /* 0x0000980201007387 */ /* 0x0001e80000100a00 */
[----:B0-----:R-:W3:Y:S04]  /*88130*/  LDL.LU R3, [R1+0x270] ;  /* 0x0002700001037983 */ /* 0x001ee80000300800 */
[----:B------:R-:W3:Y:S01]  /*88140*/  LDL.LU R2, [R1+0x268] ;  /* 0x0002680001027983 */ /* 0x000ee20000300800 */
[----:B--2---:R-:W-:-:S03]  /*88150*/  PRMT R7, R7, 0x5410, R0 ;  /* 0x0000541007077816 */ /* 0x004fc60000000000 */
[----:B------:R-:W2:Y:S01]  /*88160*/  LDL.LU R0, [R1+0x7d8] ;  /* 0x0007d80001007983 */ /* 0x000ea20000300800 */
[----:B------:R-:W-:-:S03]  /*88170*/  PRMT R6, R6, 0x5410, R13 ;  /* 0x0000541006067816 */ /* 0x000fc6000000000d */
[----:B------:R-:W2:Y:S01]  /*88180*/  LDL.LU R13, [R1+0x7d4] ;  /* 0x0007d400010d7983 */ /* 0x000ea20000300800 */
[----:B------:R-:W-:Y:S02]  /*88190*/  PRMT R9, R9, 0x5410, R12 ;  /* 0x0000541009097816 */ /* 0x000fe4000000000c */
[----:B------:R-:W-:Y:S01]  /*881a0*/  PRMT R8, R8, 0x5410, R17 ;  /* 0x0000541008087816 */ /* 0x000fe20000000011 */
[----:B------:R0:W-:Y:S04]  /*881b0*/  STL.64 [R1+0xa8], R6 ;  /* 0x0000a80601007387 */ /* 0x0001e80000100a00 */
[----:B------:R1:W-:Y:S04]  /*881c0*/  STL.64 [R1+0xb0], R8 ;  /* 0x0000b00801007387 */ /* 0x0003e80000100a00 */
[----:B------:R-:W2:Y:S04]  /*881d0*/  LDL.LU R12, [R1+0x7d0] ;  /* 0x0007d000010c7983 */ /* 0x000ea80000300800 */
[----:B0-----:R-:W2:Y:S04]  /*881e0*/  LDL.LU R6, [R1+0x248] ;  /* 0x0002480001067983 */ /* 0x001ea80000300800 */
[----:B-1----:R-:W2:Y:S04]  /*881f0*/  LDL.LU R9, [R1+0x240] ;  /* 0x0002400001097983 */ /* 0x002ea80000300800 */
[----:B------:R-:W2:Y:S01]  /*88200*/  LDL.LU R8, [R1+0x238] ;  /* 0x0002380001087983 */ /* 0x000ea20000300800 */
[----:B----4-:R-:W-:-:S02]  /*88210*/  PRMT R5, R5, 0x5410, R14 ;  /* 0x0000541005057816 */ /* 0x010fc4000000000e */
[----:B------:R-:W-:Y:S01]  /*88220*/  PRMT R4, R4, 0x5410, R16 ;  /* 0x0000541004047816 */ /* 0x000fe20000000010 */
[----:B------:R-:W4:Y:S04]  /*88230*/  LDL.LU R7, [R1+0x250] ;  /* 0x0002500001077983 */ /* 0x000f280000300800 */
[----:B------:R0:W-:Y:S04]  /*88240*/  STL.64 [R1+0xa0], R4 ;  /* 0x0000a00401007387 */ /* 0x0001e80000100a00 */
[----:B------:R-:W4:Y:S01]  /*88250*/  LDL.LU R16, [R1+0x7dc] ;  /* 0x0007dc0001107983 */ /* 0x000f220000300800 */
[----:B------:R-:W-:-:S03]  /*88260*/  PRMT R10, R10, 0x5410, R29 ;  /* 0x000054100a0a7816 */ /* 0x000fc6000000001d */
[----:B------:R-:W4:Y:S04]  /*88270*/  LDL.LU R14, [R1+0x7e0] ;  /* 0x0007e000010e7983 */ /* 0x000f280000300800 */
[----:B0-----:R-:W4:Y:S04]  /*88280*/  LDL.LU R5, [R1+0x260] ;  /* 0x0002600001057983 */ /* 0x001f280000300800 */
[----:B------:R-:W4:Y:S04]  /*88290*/  LDL.LU R4, [R1+0x258] ;  /* 0x0002580001047983 */ /* 0x000f280000300800 */
[----:B------:R-:W4:Y:S01]  /*882a0*/  LDL.LU R29, [R1+0x79c] ;  /* 0x00079c00011d7983 */ /* 0x000f220000300800 */
[----:B------:R-:W-:-:S03]  /*882b0*/  PRMT R11, R11, 0x5410, R28 ;  /* 0x000054100b0b7816 */ /* 0x000fc6000000001c */
[----:B------:R-:W4:Y:S04]  /*882c0*/  LDL.LU R28, [R1+0x7a0] ;  /* 0x0007a000011c7983 */ /* 0x000f280000300800 */
[----:B------:R-:W4:Y:S01]  /*882d0*/  LDL.LU R17, [R1+0x7cc] ;  /* 0x0007cc0001117983 */ /* 0x000f220000300800 */
[----:B---3--:R-:W-:-:S03]  /*882e0*/  PRMT R3, R3, 0x5410, R20 ;  /* 0x0000541003037816 */ /* 0x008fc60000000014 */
[----:B------:R-:W3:Y:S01]  /*882f0*/  LDL.LU R20, [R1+0x7c0] ;  /* 0x0007c00001147983 */ /* 0x000ee20000300800 */
[----:B------:R-:W-:-:S03]  /*88300*/  PRMT R2, R2, 0x5410, R19 ;  /* 0x0000541002027816 */ /* 0x000fc60000000013 */
[----:B------:R-:W3:Y:S04]  /*88310*/  LDL.LU R19, [R1+0x7bc] ;  /* 0x0007bc0001137983 */ /* 0x000ee80000300800 */
[----:B------:R0:W-:Y:S04]  /*88320*/  STL.64 [R1+0xc0], R2 ;  /* 0x0000c00201007387 */ /* 0x0001e80000100a00 */
[----:B0-----:R-:W3:Y:S01]  /*88330*/  LDL.LU R3, [R1+0x224] ;  /* 0x0002240001037983 */ /* 0x001ee20000300800 */
[----:B--2---:R-:W-:-:S03]  /*88340*/  PRMT R6, R6, 0x5410, R25 ;  /* 0x0000541006067816 */ /* 0x004fc60000000019 */
[----:B------:R-:W2:Y:S01]  /*88350*/  LDL.LU R25, [R1+0x7ac] ;  /* 0x0007ac0001197983 */ /* 0x000ea20000300800 */
[----:B------:R-:W-:-:S03]  /*88360*/  PRMT R9, R9, 0x5410, R26 ;  /* 0x0000541009097816 */ /* 0x000fc6000000001a */
[----:B------:R-:W2:Y:S01]  /*88370*/  LDL.LU R26, [R1+0x7a8] ;  /* 0x0007a800011a7983 */ /* 0x000ea20000300800 */
[----:B------:R-:W-:-:S03]  /*88380*/  PRMT R8, R8, 0x5410, R27 ;  /* 0x0000541008087816 */ /* 0x000fc6000000001b */
[----:B------:R-:W2:Y:S01]  /*88390*/  LDL.LU R27, [R1+0x7a4] ;  /* 0x0007a400011b7983 */ /* 0x000ea20000300800 */
[----:B----4-:R-:W-:Y:S02]  /*883a0*/  PRMT R5, R5, 0x5410, R22 ;  /* 0x0000541005057816 */ /* 0x010fe40000000016 */
[----:B------:R-:W-:Y:S01]  /*883b0*/  PRMT R7, R7, 0x5410, R24 ;  /* 0x0000541007077816 */ /* 0x000fe20000000018 */
[----:B------:R-:W4:Y:S01]  /*883c0*/  LDL.LU R22, [R1+0x7b8] ;  /* 0x0007b80001167983 */ /* 0x000f220000300800 */
[----:B------:R-:W-:-:S03]  /*883d0*/  PRMT R4, R4, 0x5410, R23 ;  /* 0x0000541004047816 */ /* 0x000fc60000000017 */
[----:B------:R-:W4:Y:S04]  /*883e0*/  LDL.LU R23, [R1+0x7b4] ;  /* 0x0007b40001177983 */ /* 0x000f280000300800 */
[----:B------:R3:W-:Y:S04]  /*883f0*/  STL.64 [R1+0xc8], R4 ;  /* 0x0000c80401007387 */ /* 0x0007e80000100a00 */
[----:B------:R-:W4:Y:S01]  /*88400*/  LDL.LU R24, [R1+0x7b0] ;  /* 0x0007b00001187983 */ /* 0x000f220000300800 */
[----:B---3--:R-:W-:-:S03]  /*88410*/  PRMT R5, R29, 0x5410, R3 ;  /* 0x000054101d057816 */ /* 0x008fc60000000003 */
[----:B------:R-:W3:Y:S04]  /*88420*/  LDL.LU R29, [R1+0x798] ;  /* 0x00079800011d7983 */ /* 0x000ee80000300800 */
[----:B------:R0:W-:Y:S01]  /*88430*/  STL.64 [R1+0xe0], R10 ;  /* 0x0000e00a01007387 */ /* 0x0001e20000100a00 */
[----:B--2---:R-:W-:-:S03]  /*88440*/  PRMT R3, R25, 0x5410, R26 ;  /* 0x0000541019037816 */ /* 0x004fc6000000001a */
[----:B------:R-:W2:Y:S01]  /*88450*/  LDL R26, [R1+0x6e8] ;  /* 0x0006e800011a7983 */ /* 0x000ea20000100800 */
[----:B------:R-:W-:-:S03]  /*88460*/  PRMT R4, R27, 0x5410, R28 ;  /* 0x000054101b047816 */ /* 0x000fc6000000001c */
[----:B0-----:R-:W2:Y:S04]  /*88470*/  LDL R10, [R1+0x700] ;  /* 0x00070000010a7983 */ /* 0x001ea80000100800 */
[----:B------:R-:W2:Y:S04]  /*88480*/  LDL R11, [R1+0x684] ;  /* 0x00068400010b7983 */ /* 0x000ea80000100800 */
[----:B------:R-:W2:Y:S04]  /*88490*/  LDL R27, [R1+0x6ec] ;  /* 0x0006ec00011b7983 */ /* 0x000ea80000100800 */
[----:B------:R0:W-:Y:S04]  /*884a0*/  STL.64 [R1+0xd8], R8 ;  /* 0x0000d80801007387 */ /* 0x0001e80000100a00 */
[----:B------:R1:W-:Y:S04]  /*884b0*/  STL.64 [R1+0xd0], R6 ;  /* 0x0000d00601007387 */ /* 0x0003e80000100a00 */
[----:B0-----:R-:W2:Y:S01]  /*884c0*/  LDL.64 R8, [R1+0x5b8] ;  /* 0x0005b80001087983 */ /* 0x001ea20000100a00 */
[----:B-1----:R-:W-:-:S02]  /*884d0*/  PRMT R7, R16, 0x5410, R0 ;  /* 0x0000541010077816 */ /* 0x002fc40000000000 */
[----:B---3--:R-:W-:Y:S02]  /*884e0*/  PRMT R0, R29, 0x7610, R0 ;  /* 0x000076101d007816 */ /* 0x008fe40000000000 */
[----:B------:R0:W5:Y:S01]  /*884f0*/  LDL.LU R29, [R1+0x794] ;  /* 0x00079400011d7983 */ /* 0x0001620000300800 */
[----:B------:R-:W-:Y:S02]  /*88500*/  PRMT R18, R18, 0x5410, R20 ;  /* 0x0000541012127816 */ /* 0x000fe40000000014 */
[----:B----4-:R-:W-:Y:S02]  /*88510*/  PRMT R2, R23, 0x5410, R24 ;  /* 0x0000541017027816 */ /* 0x010fe40000000018 */
        /* <DEDUP_REMOVED lines=10> */
[----:B------:R-:W-:Y:S04]  /*885c0*/  STL.64 [R1+0x118], R26 ;  /* 0x0001181a01007387 */ /* 0x000fe80000100a00 */
[----:B------:R-:W-:Y:S01]  /*885d0*/  STL [R1], R11 ;  /* 0x0000000b01007387 */ /* 0x000fe20000100800 */
[----:B------:R-:W-:Y:S03]  /*885e0*/  BSSY.RECONVERGENT B2, `(.L_x_227) ;  /* 0x0000009000027945 */ /* 0x000fe60003800200 */
[----:B------:R1:W-:Y:S02]  /*885f0*/  STL.64 [R1+0x8], R8 ;  /* 0x0000080801007387 */ /* 0x0003e40000100a00 */
[----:B01----:R-:W-:-:S07]  /*88600*/  IMAD.MOV.U32 R8, RZ, RZ, RZ ;  /* 0x000000ffff087224 */ /* 0x003fce00078e00ff */
.L_x_228:
[----:B------:R-:W-:-:S05]  /*88610*/  IMAD.IADD R3, R1, 0x1, R8 ;  /* 0x0000000101037824 */ /* 0x000fca00078e0208 */
[----:B------:R-:W2:Y:S02]  /*88620*/  LDL.U8 R2, [R3+0x10] ;  /* 0x0000100003027983 */ /* 0x000ea40000100000 */
[----:B--2---:R-:W-:Y:S01]  /*88630*/  ISETP.NE.AND P0, PT, R2, RZ, PT ;  /* 0x000000ff0200720c */ /* 0x004fe20003f05270 */
[----:B------:R-:W-:Y:S02]  /*88640*/  IMAD.MOV.U32 R2, RZ, RZ, R8 ;  /* 0x000000ffff027224 */ /* 0x000fe400078e0008 */
[----:B------:R-:W-:-:S10]  /*88650*/  VIADD R8, R8, 0x1 ;  /* 0x0000000108087836 */ /* 0x000fd40000000000 */
[----:B------:R-:W-:Y:S05]  /*88660*/  @P0 BRA `(.L_x_228) ;  /* 0xfffffffc00e80947 */ /* 0x000fea000383ffff */
[----:B------:R-:W-:Y:S05]  /*88670*/  BSYNC.RECONVERGENT B2 ;  /* 0x0000000000027941 */ /* 0x000fea0003800200 */
.L_x_227:
[----:B------:R-:W-:Y:S01]  /*88680*/  LOP3.LUT P0, RZ, R0, 0xff, RZ, 0xc0, !PT ;  /* 0x000000ff00ff7812 */ /* 0x000fe2000780c0ff */
[----:B------:R-:W-:-:S12]  /*88690*/  BSSY.RECONVERGENT B2, `(.L_x_229) ;  /* 0x000000b000027945 */ /* 0x000fd80003800200 */
[----:B------:R-:W-:Y:S05]  /*886a0*/  @!P0 BRA `(.L_x_230) ;  /* 0x0000000000248947 */ /* 0x000fea0003800000 */
[----:B------:R-:W-:-:S07]  /*886b0*/  IMAD.MOV.U32 R4, RZ, RZ, RZ ;  /* 0x000000ffff047224 */ /* 0x000fce00078e00ff */
.L_x_231:
        /* <DEDUP_REMOVED lines=8> */
.L_x_230:
[----:B------:R-:W-:Y:S05]  /*88740*/  BSYNC.RECONVERGENT B2 ;  /* 0x0000000000027941 */ /* 0x000fea0003800200 */
.L_x_229:
[----:B------:R-:W-:Y:S01]  /*88750*/  IMAD.IADD R2, R1, 0x1, R2 ;  /* 0x0000000101027824 */ /* 0x000fe200078e0202 */
[----:B-----5:R-:W-:Y:S04]  /*88760*/  STL [R1+0x794], R29 ;  /* 0x0007941d01007387 */ /* 0x020fe80000100800 */
[----:B------:R0:W-:Y:S04]  /*88770*/  STL.U8 [R2+0x10], RZ ;  /* 0x000010ff02007387 */ /* 0x0001e80000100000 */
[----:B------:R-:W2:Y:S04]  /*88780*/  LDL.64 R10, [R1+0x50] ;  /* 0x00005000010a7983 */ /* 0x000ea80000100a00 */
[----:B------:R-:W3:Y:S04]  /*88790*/  LDL.64 R4, [R1+0x10] ;  /* 0x0000100001047983 */ /* 0x000ee80000100a00 */
        /* <DEDUP_REMOVED lines=31> */
[----:B0-----:R-:W4:Y:S04]  /*88990*/  LDL.64 R2, [R1+0x18] ;  /* 0x0000180001027983 */ /* 0x001f280000100a00 */
[----:B------:R-:W4:Y:S04]  /*889a0*/  LDL.64 R20, [R1+0x28] ;  /* 0x0000280001147983 */ /* 0x000f280000100a00 */
[----:B-1----:R-:W4:Y:S04]  /*889b0*/  LDL.64 R28, [R1+0x58] ;  /* 0x00005800011c7983 */ /* 0x002f280000100a00 */
[----:B------:R-:W4:Y:S04]  /*889c0*/  LDL.64 R18, [R1+0x30] ;  /* 0x0000300001127983 */ /* 0x000f280000100a00 */
[----:B------:R-:W4:Y:S04]  /*889d0*/  LDL.64 R16, [R1+0x38] ;  /* 0x0000380001107983 */ /* 0x000f280000100a00 */
[----:B------:R-:W4:Y:S04]  /*889e0*/  LDL.64 R14, [R1+0x40] ;  /* 0x00004000010e7983 */ /* 0x000f280000100a00 */
[----:B------:R-:W4:Y:S04]  /*889f0*/  LDL.64 R12, [R1+0x48] ;  /* 0x00004800010c7983 */ /* 0x000f280000100a00 */
[----:B------:R-:W4:Y:S04]  /*88a00*/  LDL.64 R26, [R1+0x60] ;  /* 0x00006000011a7983 */ /* 0x000f280000100a00 */
[----:B------:R-:W4:Y:S04]  /*88a10*/  LDL.64 R24, [R1+0x68] ;  /* 0x0000680001187983 */ /* 0x000f280000100a00 */
[----:B------:R-:W4:Y:S04]  /*88a20*/  LDL.64 R22, [R1+0x70] ;  /* 0x0000700001167983 */ /* 0x000f280000100a00 */
[----:B--2---:R0:W-:Y:S01]  /*88a30*/  STL.64 [R1+0x270], R10 ;  /* 0x0002700a01007387 */ /* 0x0041e20000100a00 */
[----:B---3--:R-:W-:-:S02]  /*88a40*/  IMAD.MOV.U32 R6, RZ, RZ, R5 ;  /* 0x000000ffff067224 */ /* 0x008fc400078e0005 */
[----:B------:R-:W-:Y:S02]  /*88a50*/  IMAD.MOV.U32 R0, RZ, RZ, R4 ;  /* 0x000000ffff007224 */ /* 0x000fe400078e0004 */
[----:B------:R-:W2:Y:S04]  /*88a60*/  LDL.64 R4, [R1+0x20] ;  /* 0x0000200001047983 */ /* 0x000ea80000100a00 */
[----:B0-----:R-:W3:Y:S01]  /*88a70*/  LDL.64 R10, [R1+0xa0] ;  /* 0x0000a000010a7983 */ /* 0x001ee20000100a00 */
[----:B----4-:R-:W-:-:S03]  /*88a80*/  IMAD.MOV.U32 R8, RZ, RZ, R2 ;  /* 0x000000ffff087224 */ /* 0x010fc600078e0002 */
[----:B------:R0:W-:Y:S01]  /*88a90*/  STL.64 [R1+0x268], R28 ;  /* 0x0002681c01007387 */ /* 0x0001e20000100a00 */
[----:B------:R-:W-:-:S03]  /*88aa0*/  IMAD.MOV.U32 R7, RZ, RZ, R3 ;  /* 0x000000ffff077224 */ /* 0x000fc600078e0003 */
[----:B0-----:R-:W4:Y:S01]  /*88ab0*/  LDL.LU R28, [R1+0x684] ;  /* 0x00068400011c7983 */ /* 0x001f220000300800 */
[----:B--2---:R-:W-:Y:S02]  /*88ac0*/  IMAD.MOV.U32 R2, RZ, RZ, R5 ;  /* 0x000000ffff027224 */ /* 0x004fe400078e0005 */
[----:B---3--:R-:W-:-:S05]  /*88ad0*/  IMAD.MOV.U32 R29, RZ, RZ, R11 ;  /* 0x000000ffff1d7224 */ /* 0x008fca00078e000b */
[----:B------:R0:W-:Y:S02]  /*88ae0*/  STL [R1+0xbd4], R29 ;  /* 0x000bd41d01007387 */ /* 0x0001e40000100800 */
[----:B0-----:R-:W-:Y:S02]  /*88af0*/  IMAD.MOV.U32 R29, RZ, RZ, R2 ;  /* 0x000000ffff1d7224 */ /* 0x001fe400078e0002 */
[----:B------:R-:W2:Y:S04]  /*88b00*/  LDL.64 R2, [R1+0xa8] ;  /* 0x0000a80001027983 */ /* 0x000ea80000100a00 */
[----:B--2---:R0:W-:Y:S02]  /*88b10*/  STL [R1+0xbd8], R2 ;  /* 0x000bd80201007387 */ /* 0x0041e40000100800 */
[----:B0-----:R-:W-:-:S02]  /*88b20*/  IMAD.MOV.U32 R2, RZ, RZ, R4 ;  /* 0x000000ffff027224 */ /* 0x001fc400078e0004 */
[----:B------:R-:W2:Y:S04]  /*88b30*/  LDL.64 R4, [R1+0xb0] ;  /* 0x0000b00001047983 */ /* 0x000ea80000100a00 */
[----:B--2---:R0:W-:Y:S04]  /*88b40*/  STL [R1+0xbe0], R4 ;  /* 0x000be00401007387 */ /* 0x0041e80000100800 */
[----:B------:R1:W-:Y:S01]  /*88b50*/  STL [R1+0xbdc], R5 ;  /* 0x000bdc0501007387 */ /* 0x0003e20000100800 */
[----:B0-----:R-:W-:Y:S02]  /*88b60*/  IMAD.MOV.U32 R4, RZ, RZ, R7 ;  /* 0x000000ffff047224 */ /* 0x001fe400078e0007 */
[----:B-1----:R-:W-:-:S02]  /*88b70*/  IMAD.MOV.U32 R5, RZ, RZ, R6 ;  /* 0x000000ffff057224 */ /* 0x002fc400078e0006 */
[----:B------:R-:W2:Y:S04]  /*88b80*/  LDL.64 R6, [R1+0xb8] ;  /* 0x0000b80001067983 */ /* 0x000ea80000100a00 */
[----:B------:R0:W-:Y:S04]  /*88b90*/  STL [R1+0xbf8], R29 ;  /* 0x000bf81d01007387 */ /* 0x0001e80000100800 */
[----:B------:R1:W-:Y:S04]  /*88ba0*/  STL [R1+0xbd0], R3 ;  /* 0x000bd00301007387 */ /* 0x0003e80000100800 */
[----:B0-----:R-:W4:Y:S04]  /*88bb0*/  LDL.LU R29, [R1+0x700] ;  /* 0x00070000011d7983 */ /* 0x001f280000300800 */
[----:B-1----:R-:W3:Y:S04]  /*88bc0*/  LDL.LU R3, [R1+0x6ec] ;  /* 0x0006ec0001037983 */ /* 0x002ee80000300800 */
[----:B--2---:R0:W-:Y:S02]  /*88bd0*/  STL [R1+0xbe4], R7 ;  /* 0x000be40701007387 */ /* 0x0041e40000100800 */
[----:B0-----:R-:W-:-:S02]  /*88be0*/  IMAD.MOV.U32 R7, RZ, RZ, R8 ;  /* 0x000000ffff077224 */ /* 0x001fc400078e0008 */
[----:B------:R-:W2:Y:S04]  /*88bf0*/  LDL.64 R8, [R1+0xc0] ;  /* 0x0000c00001087983 */ /* 0x000ea80000100a00 */
[----:B------:R0:W-:Y:S02]  /*88c00*/  STL [R1+0xbe8], R6 ;  /* 0x000be80601007387 */ /* 0x0001e40000100800 */
[----:B0-----:R-:W-:Y:S02]  /*88c10*/  IMAD.MOV.U32 R6, RZ, RZ, R0 ;  /* 0x000000ffff067224 */ /* 0x001fe400078e0000 */
[----:B------:R-:W3:Y:S04]  /*88c20*/  LDL.LU R0, [R1+0x6e8] ;  /* 0x0006e80001007983 */ /* 0x000ee80000300800 */
[----:B------:R0:W-:Y:S04]  /*88c30*/  STL [R1+0x220], R10 ;  /* 0x0002200a01007387 */ /* 0x0001e80000100800 */
[----:B0-----:R-:W3:Y:S04]  /*88c40*/  LDL.64 R10, [R1+0xc8] ;  /* 0x0000c800010a7983 */ /* 0x001ee80000100a00 */
[----:B--2---:R-:W-:Y:S04]  /*88c50*/  STL [R1+0xbf0], R8 ;  /* 0x000bf00801007387 */ /* 0x004fe80000100800 */
[----:B------:R0:W-:Y:S04]  /*88c60*/  STL [R1+0xbec], R9 ;  /* 0x000bec0901007387 */ /* 0x0001e80000100800 */
[----:B0-----:R-:W2:Y:S01]  /*88c70*/  LDL.LU.64 R8, [R1+0x5b8] ;  /* 0x0005b80001087983 */ /* 0x001ea20000300a00 */
[----:B----4-:R-:W-:-:S02]  /*88c80*/  IMAD.IADD R28, R28, 0x1, R29 ;  /* 0x000000011c1c7824 */ /* 0x010fc400078e021d */
[----:B---3--:R-:W-:-:S03]  /*88c90*/  IMAD.MOV.U32 R29, RZ, RZ, R3 ;  /* 0x000000ffff1d7224 */ /* 0x008fc600078e0003 */
[----:B------:R0:W-:Y:S02]  /*88ca0*/  STL [R1+0x684], R28 ;  /* 0x0006841c01007387 */ /* 0x0001e40000100800 */
[----:B0-----:R-:W-:Y:S02]  /*88cb0*/  IMAD.MOV.U32 R28, RZ, RZ, R0 ;  /* 0x000000ffff1c7224 */ /* 0x001fe400078e0000 */
[----:B------:R-:W-:Y:S04]  /*88cc0*/  STL.64 [R1+0x298], R20 ;  /* 0x0002981401007387 */ /* 0x000fe80000100a00 */
[----:B------:R-:W3:Y:S01]  /*88cd0*/  LDL.LU R3, [R1+0x298] ;  /* 0x0002980001037983 */ /* 0x000ee20000300800 */
[----:B------:R-:W-:-:S03]  /*88ce0*/  PRMT R0, R6, 0x7770, RZ ;  /* 0x0000777006007816 */ /* 0x000fc600000000ff */
[----:B------:R0:W-:Y:S04]  /*88cf0*/  STL [R1+0xbf4], R11 ;  /* 0x000bf40b01007387 */ /* 0x0001e80000100800 */
[----:B------:R-:W-:Y:S04]  /*88d00*/  STL.64 [R1+0x290], R18 ;  /* 0x0002901201007387 */ /* 0x000fe80000100a00 */
[----:B------:R-:W-:Y:S01]  /*88d10*/  STL.64 [R1+0x288], R16 ;  /* 0x0002881001007387 */ /* 0x000fe20000100a00 */
[----:B0-----:R-:W-:-:S03]  /*88d20*/  PRMT R11, R5, 0x7771, RZ ;  /* 0x00007771050b7816 */ /* 0x001fc600000000ff */
[----:B------:R-:W-:Y:S04]  /*88d30*/  STL.64 [R1+0x280], R14 ;  /* 0x0002800e01007387 */ /* 0x000fe80000100a00 */
[----:B------:R0:W-:Y:S04]  /*88d40*/  STL [R1+0x2c0], R11 ;  /* 0x0002c00b01007387 */ /* 0x0001e80000100800 */
[----:B------:R-:W-:Y:S04]  /*88d50*/  STL.64 [R1+0x278], R12 ;  /* 0x0002780c01007387 */ /* 0x000fe80000100a00 */
[----:B------:R-:W4:Y:S01]  /*88d60*/  LDL.64 R20, [R1+0x78] ;  /* 0x0000780001147983 */ /* 0x000f220000100a00 */
[----:B0-----:R-:W-:-:S03]  /*88d70*/  PRMT R11, R7, 0x7771, RZ ;  /* 0x00007771070b7816 */ /* 0x001fc600000000ff */
[----:B------:R-:W-:Y:S01]  /*88d80*/  STL.64 [R1+0x260], R26 ;  /* 0x0002601a01007387 */ /* 0x000fe20000100a00 */
[----:B--2---:R-:W-:-:S03]  /*88d90*/  DADD R8, R8, R28 ;  /* 0x0000000008087229 */ /* 0x004fc6000000001c */
[----:B------:R-:W-:Y:S04]  /*88da0*/  STL [R1+0x2cc], R11 ;  /* 0x0002cc0b01007387 */ /* 0x000fe80000100800 */
[----:B------:R-:W2:Y:S01]  /*88db0*/  LDL.LU R29, [R1+0xbf8] ;  /* 0x000bf800011d7983 */ /* 0x000ea20000300800 */
[----:B------:R-:W-:-:S03]  /*88dc0*/  PRMT R28, R6, 0x7771, RZ ;  /* 0x00007771061c7816 */ /* 0x000fc600000000ff */
[----:B------:R0:W-:Y:S04]  /*88dd0*/  STL.64 [R1+0x5b8], R8 ;  /* 0x0005b80801007387 */ /* 0x0001e80000100a00 */
[----:B------:R-:W3:Y:S04]  /*88de0*/  LDL.64 R18, [R1+0x80] ;  /* 0x0000800001127983 */ /* 0x000ee80000100a00 */
[----:B------:R-:W-:Y:S01]  /*88df0*/  STL.64 [R1+0x258], R24 ;  /* 0x0002581801007387 */ /* 0x000fe20000100a00 */
[----:B0-----:R-:W-:-:S03]  /*88e00*/  PRMT R9, R6, 0x7772, RZ ;  /* 0x0000777206097816 */ /* 0x001fc600000000ff */
[----:B------:R-:W3:Y:S01]  /*88e10*/  LDL.64 R16, [R1+0x88] ;  /* 0x0000880001107983 */ /* 0x000ee20000100a00 */
[----:B------:R-:W-:-:S03]  /*88e20*/  PRMT R8, R6, 0x7773, RZ ;  /* 0x0000777306087816 */ /* 0x000fc600000000ff */
[----:B------:R-:W3:Y:S04]  /*88e30*/  LDL.LU R6, [R1+0x29c] ;  /* 0x00029c0001067983 */ /* 0x000ee80000300800 */
[----:B------:R0:W-:Y:S04]  /*88e40*/  STL [R1+0x2b8], R9 ;  /* 0x0002b80901007387 */ /* 0x0001e80000100800 */
[----:B------:R1:W-:Y:S01]  /*88e50*/  STL [R1+0x2b0], R8 ;  /* 0x0002b00801007387 */ /* 0x0003e20000100800 */
[----:B------:R-:W-:-:S03]  /*88e60*/  PRMT R11, R4, 0x7771, RZ ;  /* 0x00007771040b7816 */ /* 0x000fc600000000ff */
[----:B------:R-:W-:Y:S01]  /*88e70*/  STL.64 [R1+0x250], R22 ;  /* 0x0002501601007387 */ /* 0x000fe20000100a00 */
[----:B0-----:R-:W-:-:S03]  /*88e80*/  PRMT R9, R5, 0x7770, RZ ;  /* 0x0000777005097816 */ /* 0x001fc600000000ff */
[----:B------:R-:W3:Y:S01]  /*88e90*/  LDL.64 R14, [R1+0x90] ;  /* 0x00009000010e7983 */ /* 0x000ee20000100a00 */
[----:B-1----:R-:W-:-:S03]  /*88ea0*/  PRMT R8, R5, 0x7772, RZ ;  /* 0x0000777205087816 */ /* 0x002fc600000000ff */
[----:B------:R0:W-:Y:S04]  /*88eb0*/  STL [R1+0x2bc], R9 ;  /* 0x0002bc0901007387 */ /* 0x0001e80000100800 */
[----:B------:R1:W-:Y:S04]  /*88ec0*/  STL [R1+0x2d8], R11 ;  /* 0x0002d80b01007387 */ /* 0x0003e80000100800 */
[----:B----4-:R-:W-:Y:S01]  /*88ed0*/  STL.64 [R1+0x248], R20 ;  /* 0x0002481401007387 */ /* 0x010fe20000100a00 */
[----:B0-----:R-:W-:-:S03]  /*88ee0*/  PRMT R9, R5, 0x7773, RZ ;  /* 0x0000777305097816 */ /* 0x001fc600000000ff */
[----:B------:R-:W4:Y:S04]  /*88ef0*/  LDL.LU R5, [R1+0x290] ;  /* 0x0002900001057983 */ /* 0x000f280000300800 */
[----:B------:R0:W-:Y:S04]  /*88f00*/  STL [R1+0x2c4], R8 ;  /* 0x0002c40801007387 */ /* 0x0001e80000100800 */
[----:B------:R0:W-:Y:S01]  /*88f10*/  STL [R1+0x2b4], R9 ;  /* 0x0002b40901007387 */ /* 0x0001e20000100800 */
[----:B-1----:R-:W-:-:S03]  /*88f20*/  PRMT R11, R2, 0x7771, RZ ;  /* 0x00007771020b7816 */ /* 0x002fc600000000ff */
[----:B------:R-:W4:Y:S01]  /*88f30*/  LDL.64 R12, [R1+0x98] ;  /* 0x00009800010c7983 */ /* 0x000f220000100a00 */
[----:B0-----:R-:W-:-:S03]  /*88f40*/  PRMT R8, R7, 0x7770, RZ ;  /* 0x0000777007087816 */ /* 0x001fc600000000ff */
[----:B------:R-:W4:Y:S01]  /*88f50*/  LDL.64 R20, [R1+0xf0] ;  /* 0x0000f00001147983 */ /* 0x000f220000100a00 */
[----:B------:R-:W-:-:S03]  /*88f60*/  PRMT R9, R7, 0x7772, RZ ;  /* 0x0000777207097816 */ /* 0x000fc600000000ff */
[----:B------:R0:W-:Y:S04]  /*88f70*/  STL [R1+0x2c8], R8 ;  /* 0x0002c80801007387 */ /* 0x0001e80000100800 */
[----:B------:R-:W4:Y:S04]  /*88f80*/  LDL.64 R22, [R1+0xf8] ;  /* 0x0000f80001167983 */ /* 0x000f280000100a00 */
[----:B------:R-:W4:Y:S01]  /*88f90*/  LDL.64 R24, [R1+0x100] ;  /* 0x0001000001187983 */ /* 0x000f220000100a00 */
[----:B0-----:R-:W-:-:S03]  /*88fa0*/  PRMT R8, R7, 0x7773, RZ ;  /* 0x0000777307087816 */ /* 0x001fc600000000ff */
[----:B------:R-:W4:Y:S04]  /*88fb0*/  LDL.LU R7, [R1+0x294] ;  /* 0x0002940001077983 */ /* 0x000f280000300800 */
[----:B------:R0:W-:Y:S04]  /*88fc0*/  STL [R1+0x2d0], R9 ;  /* 0x0002d00901007387 */ /* 0x0001e80000100800 */
[----:B------:R1:W-:Y:S04]  /*88fd0*/  STL [R1+0x2a8], R8 ;  /* 0x0002a80801007387 */ /* 0x0003e80000100800 */
[----:B------:R-:W4:Y:S01]  /*88fe0*/  LDL.64 R26, [R1+0x108] ;  /* 0x00010800011a7983 */ /* 0x000f220000100a00 */
[----:B0-----:R-:W-:-:S02]  /*88ff0*/  PRMT R9, R4, 0x7770, RZ ;  /* 0x0000777004097816 */ /* 0x001fc400000000ff */
[----:B-1----:R-:W-:-:S03]  /*89000*/  PRMT R8, R4, 0x7772, RZ ;  /* 0x0000777204087816 */ /* 0x002fc600000000ff */
[----:B------:R0:W-:Y:S02]  /*89010*/  STL [R1+0x2d4], R9 ;  /* 0x0002d40901007387 */ /* 0x0001e40000100800 */
[----:B0-----:R-:W-:Y:S02]  /*89020*/  PRMT R9, R4, 0x7773, RZ ;  /* 0x0000777304097816 */ /* 0x001fe400000000ff */
[----:B------:R-:W4:Y:S04]  /*89030*/  LDL.LU R4, [R1+0x288] ;  /* 0x0002880001047983 */ /* 0x000f280000300800 */
[----:B------:R0:W-:Y:S04]  /*89040*/  STL [R1+0x2dc], R8 ;  /* 0x0002dc0801007387 */ /* 0x0001e80000100800 */
[----:B------:R1:W-:Y:S01]  /*89050*/  STL [R1+0x2ac], R9 ;  /* 0x0002ac0901007387 */ /* 0x0003e20000100800 */
[----:B0-----:R-:W-:-:S02]  /*89060*/  PRMT R8, R2, 0x7770, RZ ;  /* 0x0000777002087816 */ /* 0x001fc400000000ff */
[----:B-1----:R-:W-:-:S03]  /*89070*/  PRMT R9, R2, 0x7772, RZ ;  /* 0x0000777202097816 */ /* 0x002fc600000000ff */
[----:B------:R0:W-:Y:S02]  /*89080*/  STL [R1+0x2e0], R8 ;  /* 0x0002e00801007387 */ /* 0x0001e40000100800 */
[----:B0-----:R-:W-:Y:S02]  /*89090*/  PRMT R8, R2, 0x7773, RZ ;  /* 0x0000777302087816 */ /* 0x001fe400000000ff */
[----:B------:R-:W4:Y:S04]  /*890a0*/  LDL.LU R2, [R1+0x28c] ;  /* 0x00028c0001027983 */ /* 0x000f280000300800 */
        /* <DEDUP_REMOVED lines=36> */
[----:B------:R0:W-:Y:S02]  /*892f0*/  STL [R1+0x290], R8 ;  /* 0x0002900801007387 */ /* 0x0001e40000100800 */
[----:B0-----:R-:W-:-:S02]  /*89300*/  PRMT R8, R7, 0x7771, RZ ;  /* 0x0000777107087816 */ /* 0x001fc400000000ff */
        /* <DEDUP_REMOVED lines=44> */
[----:B0-----:R-:W-:-:S05]  /*895d0*/  PRMT R7, R6, 0x7770, RZ ;  /* 0x0000777006077816 */ /* 0x001fca00000000ff */
        /* <DEDUP_REMOVED lines=43> */
[----:B------:R-:W-:Y:S04]  /*89890*/  STL [R1+0x3b8], R8 ;  /* 0x0003b80801007387 */ /* 0x000fe80000100800 */
[----:B------:R-:W-:Y:S04]  /*898a0*/  STL [R1+0x3b4], R11 ;  /* 0x0003b40b01007387 */ /* 0x000fe80000100800 */
[----:B------:R-:W-:Y:S04]  /*898b0*/  STL [R1+0x268], R9 ;  /* 0x0002680901007387 */ /* 0x000fe80000100800 */
[----:B------:R-:W-:Y:S04]  /*898c0*/  STL.64 [R1+0x240], R18 ;  /* 0x0002401201007387 */ /* 0x000fe80000100a00 */
[----:B------:R0:W-:Y:S04]  /*898d0*/  STL.64 [R1+0x238], R16 ;  /* 0x0002381001007387 */ /* 0x0001e80000100a00 */
[----:B------:R1:W-:Y:S04]  /*898e0*/  STL.64 [R1+0x230], R14 ;  /* 0x0002300e01007387 */ /* 0x0003e80000100a00 */
[----:B------:R1:W-:Y:S04]  /*898f0*/  STL.64 [R1+0x228], R12 ;  /* 0x0002280c01007387 */ /* 0x0003e80000100a00 */
[----:B0-----:R-:W4:Y:S04]  /*89900*/  LDL.64 R16, [R1+0xe0] ;  /* 0x0000e00001107983 */ /* 0x001f280000100a00 */
[----:B-1----:R-:W4:Y:S04]  /*89910*/  LDL.64 R14, [R1+0xd8] ;  /* 0x0000d800010e7983 */ /* 0x002f280000100a00 */
[----:B------:R-:W4:Y:S04]  /*89920*/  LDL.64 R12, [R1+0xd0] ;  /* 0x0000d000010c7983 */ /* 0x000f280000100a00 */
[----:B------:R-:W4:Y:S01]  /*89930*/  LDL.64 R18, [R1+0xe8] ;  /* 0x0000e80001127983 */ /* 0x000f220000100a00 */
[----:B--2---:R-:W-:-:S02]  /*89940*/  PRMT R8, R29, 0x7770, RZ ;  /* 0x000077701d087816 */ /* 0x004fc400000000ff */
[C---:B------:R-:W-:Y:S02]  /*89950*/  PRMT R11, R29.reuse, 0x7771, RZ ;  /* 0x000077711d0b7816 */ /* 0x040fe400000000ff */
[C---:B------:R-:W-:Y:S01]  /*89960*/  PRMT R9, R29.reuse, 0x7772, RZ ;  /* 0x000077721d097816 */ /* 0x040fe200000000ff */
        /* <DEDUP_REMOVED lines=14> */
[----:B------:R0:W-:Y:S02]  /*89a50*/  STL [R1+0x414], R8 ;  /* 0x0004140801007387 */ /* 0x0001e40000100800 */
[----:B0-----:R-:W-:-:S05]  /*89a60*/  PRMT R8, R7, 0x7772, RZ ;  /* 0x0000777207087816 */ /* 0x001fca00000000ff */
[----:B------:R0:W-:Y:S04]  /*89a70*/  STL [R1+0x420], R8 ;  /* 0x0004200801007387 */ /* 0x0001e80000100800 */
[----:B0-----:R-:W3:Y:S04]  /*89a80*/  LDL.LU R8, [R1+0x240] ;  /* 0x0002400001087983 */ /* 0x001ee80000300800 */
[----:B------:R0:W-:Y:S02]  /*89a90*/  STL [R1+0x40c], R9 ;  /* 0x00040c0901007387 */ /* 0x0001e40000100800 */
[----:B0-----:R-:W-:-:S05]  /*89aa0*/  PRMT R9, R7, 0x7771, RZ ;  /* 0x0000777107097816 */ /* 0x001fca00000000ff */
[----:B------:R4:W-:Y:S02]  /*89ab0*/  STL [R1+0x418], R9 ;  /* 0x0004180901007387 */ /* 0x0009e40000100800 */
[----:B----4-:R-:W-:-:S05]  /*89ac0*/  PRMT R9, R6, 0x7770, RZ ;  /* 0x0000777006097816 */ /* 0x010fca00000000ff */
[----:B------:R0:W-:Y:S01]  /*89ad0*/  STL [R1+0x424], R9 ;  /* 0x0004240901007387 */ /* 0x0001e20000100800 */
[----:B------:R-:W-:Y:S02]  /*89ae0*/  PRMT R7, R7, 0x7773, RZ ;  /* 0x0000777307077816 */ /* 0x000fe400000000ff */
[----:B0-----:R-:W-:-:S05]  /*89af0*/  PRMT R9, R6, 0x7772, RZ ;  /* 0x0000777206097816 */ /* 0x001fca00000000ff */
[----:B------:R0:W-:Y:S04]  /*89b00*/  STL [R1+0x430], R9 ;  /* 0x0004300901007387 */ /* 0x0001e80000100800 */
[----:B------:R1:W-:Y:S04]  /*89b10*/  STL [R1+0x41c], R7 ;  /* 0x00041c0701007387 */ /* 0x0003e80000100800 */
[----:B0-----:R-:W4:Y:S01]  /*89b20*/  LDL.LU R9, [R1+0x244] ;  /* 0x0002440001097983 */ /* 0x001f220000300800 */
[C---:B-1----:R-:W-:Y:S02]  /*89b30*/  PRMT R7, R6.reuse, 0x7771, RZ ;  /* 0x0000777106077816 */ /* 0x042fe400000000ff */
[----:B------:R-:W-:-:S05]  /*89b40*/  PRMT R6, R6, 0x7773, RZ ;  /* 0x0000777306067816 */ /* 0x000fca00000000ff */
[----:B------:R0:W-:Y:S04]  /*89b50*/  STL [R1+0x42c], R6 ;  /* 0x00042c0601007387 */ /* 0x0001e80000100800 */
[----:B------:R1:W-:Y:S01]  /*89b60*/  STL [R1+0x428], R7 ;  /* 0x0004280701007387 */ /* 0x0003e20000100800 */
[----:B0-----:R-:W-:-:S05]  /*89b70*/  PRMT R6, R5, 0x7771, RZ ;  /* 0x0000777105067816 */ /* 0x001fca00000000ff */
[----:B------:R0:W-:Y:S01]  /*89b80*/  STL [R1+0x438], R6 ;  /* 0x0004380601007387 */ /* 0x0001e20000100800 */
[----:B-1----:R-:W-:-:S03]  /*89b90*/  PRMT R7, R5, 0x7770, RZ ;  /* 0x0000777005077816 */ /* 0x002fc600000000ff */
[----:B0-----:R-:W4:Y:S04]  /*89ba0*/  LDL.LU R6, [R1+0x238] ;  /* 0x0002380001067983 */ /* 0x001f280000300800 */
[----:B------:R0:W-:Y:S02]  /*89bb0*/  STL [R1+0x434], R7 ;  /* 0x0004340701007387 */ /* 0x0001e40000100800 */
[----:B0-----:R-:W-:-:S05]  /*89bc0*/  PRMT R7, R5, 0x7772, RZ ;  /* 0x0000777205077816 */ /* 0x001fca00000000ff */
[----:B------:R0:W-:Y:S02]  /*89bd0*/  STL [R1+0x440], R7 ;  /* 0x0004400701007387 */ /* 0x0001e40000100800 */
[----:B0-----:R-:W-:-:S05]  /*89be0*/  PRMT R7, R4, 0x7770, RZ ;  /* 0x0000777004077816 */ /* 0x001fca00000000ff */
[----:B------:R0:W-:Y:S01]  /*89bf0*/  STL [R1+0x444], R7 ;  /* 0x0004440701007387 */ /* 0x0001e20000100800 */
[----:B------:R-:W-:-:S03]  /*89c00*/  PRMT R5, R5, 0x7773, RZ ;  /* 0x0000777305057816 */ /* 0x000fc600000000ff */
[----:B0-----:R-:W4:Y:S04]  /*89c10*/  LDL.LU R7, [R1+0x23c] ;  /* 0x00023c0001077983 */ /* 0x001f280000300800 */
[----:B------:R0:W-:Y:S04]  /*89c20*/  STL [R1+0x410], R11 ;  /* 0x0004100b01007387 */ /* 0x0001e80000100800 */
[----:B------:R1:W-:Y:S01]  /*89c30*/  STL [R1+0x43c], R5 ;  /* 0x00043c0501007387 */ /* 0x0003e20000100800 */
[C---:B0-----:R-:W-:Y:S02]  /*89c40*/  PRMT R11, R4.reuse, 0x7771, RZ ;  /* 0x00007771040b7816 */ /* 0x041fe400000000ff */
[----:B-1----:R-:W-:-:S02]  /*89c50*/  PRMT R5, R4, 0x7772, RZ ;  /* 0x0000777204057816 */ /* 0x002fc400000000ff */
        /* <DEDUP_REMOVED lines=19> */
[C---:B-1----:R-:W-:Y:S02]  /*89d90*/  PRMT R11, R29.reuse, 0x7772, RZ ;  /* 0x000077721d0b7816 */ /* 0x042fe400000000ff */
[----:B------:R-:W-:-:S05]  /*89da0*/  PRMT R29, R29, 0x7773, RZ ;  /* 0x000077731d1d7816 */ /* 0x000fca00000000ff */
[----:B------:R3:W-:Y:S04]  /*89db0*/  STL [R1+0x46c], R29 ;  /* 0x00046c1d01007387 */ /* 0x0007e80000100800 */
[----:B------:R0:W-:Y:S01]  /*89dc0*/  STL [R1+0x470], R11 ;  /* 0x0004700b01007387 */ /* 0x0001e20000100800 */
[C---:B---3--:R-:W-:Y:S02]  /*89dd0*/  PRMT R29, R3.reuse, 0x7771, RZ ;  /* 0x00007771031d7816 */ /* 0x048fe400000000ff */
[----:B0-----:R-:W-:-:S03]  /*89de0*/  PRMT R11, R3, 0x7770, RZ ;  /* 0x00007770030b7816 */ /* 0x001fc600000000ff */
[----:B------:R0:W-:Y:S04]  /*89df0*/  STL [R1+0x478], R29 ;  /* 0x0004781d01007387 */ /* 0x0001e80000100800 */
[----:B------:R1:W-:Y:S04]  /*89e00*/  STL [R1+0x474], R11 ;  /* 0x0004740b01007387 */ /* 0x0003e80000100800 */
[----:B0-----:R-:W3:Y:S01]  /*89e10*/  LDL.LU R29, [R1+0x22c] ;  /* 0x00022c00011d7983 */ /* 0x001ee20000300800 */
[----:B-1----:R-:W-:-:S05]  /*89e20*/  PRMT R11, R3, 0x7772, RZ ;  /* 0x00007772030b7816 */ /* 0x002fca00000000ff */
[----:B------:R0:W-:Y:S02]  /*89e30*/  STL [R1+0x480], R11 ;  /* 0x0004800b01007387 */ /* 0x0001e40000100800 */
[----:B0-----:R-:W-:Y:S02]  /*89e40*/  PRMT R11, R3, 0x7773, RZ ;  /* 0x00007773030b7816 */ /* 0x001fe400000000ff */
[----:B------:R-:W-:-:S05]  /*89e50*/  PRMT R3, R8, 0x7770, RZ ;  /* 0x0000777008037816 */ /* 0x000fca00000000ff */
        /* <DEDUP_REMOVED lines=17> */
[C---:B0-----:R-:W-:Y:S02]  /*89f70*/  PRMT R9, R6.reuse, 0x7771, RZ ;  /* 0x0000777106097816 */ /* 0x041fe400000000ff */
[----:B------:R0:W-:Y:S04]  /*89f80*/  STL [R1+0x490], R11 ;  /* 0x0004900b01007387 */ /* 0x0001e80000100800 */
[----:B------:R1:W-:Y:S04]  /*89f90*/  STL [R1+0x4a8], R9 ;  /* 0x0004a80901007387 */ /* 0x0003e80000100800 */
[----:B------:R4:W-:Y:S04]  /*89fa0*/  STL [R1+0x4a0], R8 ;  /* 0x0004a00801007387 */ /* 0x0009e80000100800 */
[----:B0-----:R-:W3:Y:S01]  /*89fb0*/  LDL.LU R11, [R1+0xbf4] ;  /* 0x000bf400010b7983 */ /* 0x001ee20000300800 */
[----:B-1----:R-:W-:-:S02]  /*89fc0*/  PRMT R9, R6, 0x7772, RZ ;  /* 0x0000777206097816 */ /* 0x002fc400000000ff */
[----:B------:R-:W-:Y:S01]  /*89fd0*/  PRMT R6, R6, 0x7773, RZ ;  /* 0x0000777306067816 */ /* 0x000fe200000000ff */
[----:B----4-:R-:W4:Y:S04]  /*89fe0*/  LDL.LU R8, [R1+0xbf0] ;  /* 0x000bf00001087983 */ /* 0x010f280000300800 */
[----:B------:R0:W-:Y:S04]  /*89ff0*/  STL [R1+0x4b0], R9 ;  /* 0x0004b00901007387 */ /* 0x0001e80000100800 */
[----:B------:R1:W-:Y:S04]  /*8a000*/  STL [R1+0x4ac], R6 ;  /* 0x0004ac0601007387 */ /* 0x0003e80000100800 */
[----:B0-----:R-:W4:Y:S01]  /*8a010*/  LDL.LU R9, [R1+0xbec] ;  /* 0x000bec0001097983 */ /* 0x001f220000300800 */
[----:B-1----:R-:W-:-:S05]  /*8a020*/  PRMT R6, R7, 0x7770, RZ ;  /* 0x0000777007067816 */ /* 0x002fca00000000ff */
        /* <DEDUP_REMOVED lines=41> */
[----:B------:R-:W-:-:S03]  /*8a2c0*/  PRMT R3, R3, 0x7773, RZ ;  /* 0x0000777303037816 */ /* 0x000fc600000000ff */
[----:B------:R0:W-:Y:S04]  /*8a2d0*/  STL [R1+0x500], R2 ;  /* 0x0005000201007387 */ /* 0x0001e80000100800 */
[----:B------:R-:W-:Y:S04]  /*8a2e0*/  STL [R1+0x50c], R3 ;  /* 0x00050c0301007387 */ /* 0x000fe80000100800 */
[----:B0-----:R-:W3:Y:S04]  /*8a2f0*/  LDL.LU R2, [R1+0xbd8] ;  /* 0x000bd80001027983 */ /* 0x001ee80000300800 */
[----:B------:R0:W-:Y:S04]  /*8a300*/  STL [R1+0x4e0], R4 ;  /* 0x0004e00401007387 */ /* 0x0001e80000100800 */
[----:B------:R1:W-:Y:S04]  /*8a310*/  STL [R1+0x4f0], R5 ;  /* 0x0004f00501007387 */ /* 0x0003e80000100800 */
[----:B0-----:R-:W4:Y:S04]  /*8a320*/  LDL.LU R4, [R1+0xbe0] ;  /* 0x000be00001047983 */ /* 0x001f280000300800 */
[----:B-1----:R-:W4:Y:S04]  /*8a330*/  LDL.LU R5, [R1+0xbdc] ;  /* 0x000bdc0001057983 */ /* 0x002f280000300800 */
[----:B------:R0:W-:Y:S04]  /*8a340*/  STL [R1+0x4c0], R6 ;  /* 0x0004c00601007387 */ /* 0x0001e80000100800 */
[----:B0-----:R-:W4:Y:S04]  /*8a350*/  LDL.LU R6, [R1+0xbe8] ;  /* 0x000be80001067983 */ /* 0x001f280000300800 */
        /* <DEDUP_REMOVED lines=10> */
[----:B------:R3:W-:Y:S02]  /*8a400*/  STL [R1+0x51c], R29 ;  /* 0x00051c1d01007387 */ /* 0x0007e40000100800 */
[----:B---3--:R-:W-:-:S05]  /*8a410*/  PRMT R29, R2, 0x7770, RZ ;  /* 0x00007770021d7816 */ /* 0x008fca00000000ff */
[----:B------:R0:W-:Y:S02]  /*8a420*/  STL [R1+0x524], R29 ;  /* 0x0005241d01007387 */ /* 0x0001e40000100800 */
[----:B0-----:R-:W-:-:S05]  /*8a430*/  PRMT R29, R2, 0x7771, RZ ;  /* 0x00007771021d7816 */ /* 0x001fca00000000ff */
[----:B------:R0:W-:Y:S04]  /*8a440*/  STL [R1+0x528], R29 ;  /* 0x0005281d01007387 */ /* 0x0001e80000100800 */
[----:B------:R-:W-:Y:S01]  /*8a450*/  STL [R1+0xb3c], R2 ;  /* 0x000b3c0201007387 */ /* 0x000fe20000100800 */
[----:B0-----:R-:W-:-:S03]  /*8a460*/  PRMT R29, R2, 0x7772, RZ ;  /* 0x00007772021d7816 */ /* 0x001fc600000000ff */
[----:B------:R-:W-:Y:S04]  /*8a470*/  STL [R1+0xb94], R2 ;  /* 0x000b940201007387 */ /* 0x000fe80000100800 */
[----:B------:R0:W-:Y:S04]  /*8a480*/  STL [R1+0x530], R29 ;  /* 0x0005301d01007387 */ /* 0x0001e80000100800 */
[----:B------:R2:W-:Y:S01]  /*8a490*/  STL [R1+0xb9c], R2 ;  /* 0x000b9c0201007387 */ /* 0x0005e20000100800 */
[----:B0-----:R-:W-:-:S05]  /*8a4a0*/  PRMT R29, R2, 0x7773, RZ ;  /* 0x00007773021d7816 */ /* 0x001fca00000000ff */
[----:B------:R-:W-:Y:S04]  /*8a4b0*/  STL [R1+0x52c], R29 ;  /* 0x00052c1d01007387 */ /* 0x000fe80000100800 */
[----:B----4-:R-:W-:Y:S04]  /*8a4c0*/  STL [R1+0xb44], R4 ;  /* 0x000b440401007387 */ /* 0x010fe80000100800 */
        /* <DEDUP_REMOVED lines=20> */
[----:B0-----:R-:W-:-:S03]  /*8a610*/  PRMT R2, R6, 0x7770, RZ ;  /* 0x0000777006027816 */ /* 0x001fc600000000ff */
[----:B------:R-:W-:Y:S01]  /*8a620*/  STL [R1+0xb40], R3 ;  /* 0x000b400301007387 */ /* 0x000fe20000100800 */
[----:B-1----:R-:W-:-:S03]  /*8a630*/  PRMT R29, R3, 0x7772, RZ ;  /* 0x00007772031d7816 */ /* 0x002fc600000000ff */
[----:B------:R-:W-:Y:S04]  /*8a640*/  STL [R1+0xb48], R3 ;  /* 0x000b480301007387 */ /* 0x000fe80000100800 */
[----:B------:R-:W-:Y:S04]  /*8a650*/  STL [R1+0xba0], R3 ;  /* 0x000ba00301007387 */ /* 0x000fe80000100800 */
        /* <DEDUP_REMOVED lines=11> */
[----:B-1----:R-:W-:Y:S01]  /*8a710*/  PRMT R2, R7, 0x7773, RZ ;  /* 0x0000777307027816 */ /* 0x002fe200000000ff */
[----:B------:R0:W-:Y:S04]  /*8a720*/  STL [R1+0x540], R29 ;  /* 0x0005401d01007387 */ /* 0x0001e80000100800 */
[----:B------:R1:W-:Y:S04]  /*8a730*/  STL [R1+0x560], R3 ;  /* 0x0005600301007387 */ /* 0x0003e80000100800 */
[----:B------:R2:W-:Y:S01]  /*8a740*/  STL [R1+0x57c], R2 ;  /* 0x00057c0201007387 */ /* 0x0005e20000100800 */
[----:B0-----:R-:W-:-:S02]  /*8a750*/  PRMT R29, R4, 0x7771, RZ ;  /* 0x00007771041d7816 */ /* 0x001fc400000000ff */
[----:B------:R-:W-:Y:S02]  /*8a760*/  PRMT R4, R5, 0x7771, RZ ;  /* 0x0000777105047816 */ /* 0x000fe400000000ff */
        /* <DEDUP_REMOVED lines=25> */
[----:B--2---:R-:W-:Y:S01]  /*8a900*/  PRMT R2, R10, 0x7772, RZ ;  /* 0x000077720a027816 */ /* 0x004fe200000000ff */
[----:B------:R0:W-:Y:S01]  /*8a910*/  STL [R1+0x594], R4 ;  /* 0x0005940401007387 */ /* 0x0001e20000100800 */
[----:B------:R-:W-:-:S03]  /*8a920*/  PRMT R5, R28, 0x7610, R5 ;  /* 0x000076101c057816 */ /* 0x000fc60000000005 */
[----:B------:R1:W-:Y:S04]  /*8a930*/  STL [R1+0x5a4], R3 ;  /* 0x0005a40301007387 */ /* 0x0003e80000100800 */
[----:B------:R2:W-:Y:S01]  /*8a940*/  STL [R1+0x5b0], R2 ;  /* 0x0005b00201007387 */ /* 0x0005e20000100800 */
[C---:B0-----:R-:W-:Y:S02]  /*8a950*/  PRMT R4, R10.reuse, 0x7771, RZ ;  /* 0x000077710a047816 */ /* 0x041fe400000000ff */
[----:B-1----:R-:W-:Y:S02]  /*8a960*/  PRMT R3, R10, 0x7773, RZ ;  /* 0x000077730a037816 */ /* 0x002fe400000000ff */
[C---:B--2---:R-:W-:Y:S01]  /*8a970*/  PRMT R2, R11.reuse, 0x7770, RZ ;  /* 0x000077700b027816 */ /* 0x044fe200000000ff */
[----:B------:R0:W-:Y:S04]  /*8a980*/  STL [R1+0x5a8], R4 ;  /* 0x0005a80401007387 */ /* 0x0001e80000100800 */
[----:B------:R1:W-:Y:S04]  /*8a990*/  STL [R1+0x5ac], R3 ;  /* 0x0005ac0301007387 */ /* 0x0003e80000100800 */
[----:B------:R2:W-:Y:S01]  /*8a9a0*/  STL [R1+0x5b4], R2 ;  /* 0x0005b40201007387 */ /* 0x0005e20000100800 */
[----:B0-----:R-:W-:-:S03]  /*8a9b0*/  PRMT R4, R11, 0x7771, RZ ;  /* 0x000077710b047816 */ /* 0x001fc600000000ff */
[----:B------:R0:W-:Y:S01]  /*8a9c0*/  STL.S16 [R1+0x32c], R5 ;  /* 0x00032c0501007387 */ /* 0x0001e20000100600 */
[C---:B-1----:R-:W-:Y:S02]  /*8a9d0*/  PRMT R3, R11.reuse, 0x7772, RZ ;  /* 0x000077720b037816 */ /* 0x042fe400000000ff */
[----:B--2---:R-:W-:Y:S02]  /*8a9e0*/  PRMT R2, R11, 0x7773, RZ ;  /* 0x000077730b027816 */ /* 0x004fe400000000ff */
[----:B------:R-:W2:Y:S04]  /*8a9f0*/  LDL.LU R11, [R1+0x2b8] ;  /* 0x0002b800010b7983 */ /* 0x000ea80000300800 */
[----:B0-----:R-:W2:Y:S04]  /*8aa00*/  LDL.LU R5, [R1+0xbcc] ;  /* 0x000bcc0001057983 */ /* 0x001ea80000300800 */
[----:B------:R0:W-:Y:S02]  /*8aa10*/  STL [R1+0x5c4], R2 ;  /* 0x0005c40201007387 */ /* 0x0001e40000100800 */
[----:B0-----:R-:W-:-:S05]  /*8aa20*/  PRMT R2, R12, 0x7770, RZ ;  /* 0x000077700c027816 */ /* 0x001fca00000000ff */
        /* <DEDUP_REMOVED lines=37> */
[----:B0-----:R-:W-:-:S03]  /*8ac80*/  PRMT R4, R16, 0x7771, RZ ;  /* 0x0000777110047816 */ /* 0x001fc600000000ff */
[----:B------:R-:W-:Y:S01]  /*8ac90*/  STL [R1+0xb54], R7 ;  /* 0x000b540701007387 */ /* 0x000fe20000100800 */
[----:B-1----:R-:W-:-:S03]  /*8aca0*/  PRMT R3, R16, 0x7772, RZ ;  /* 0x0000777210037816 */ /* 0x002fc600000000ff */
[----:B------:R-:W-:Y:S01]  /*8acb0*/  STL [R1+0xb5c], R7 ;  /* 0x000b5c0701007387 */ /* 0x000fe20000100800 */
[----:B---3--:R-:W-:-:S03]  /*8acc0*/  PRMT R2, R17, 0x7770, RZ ;  /* 0x0000777011027816 */ /* 0x008fc600000000ff */
[----:B------:R0:W-:Y:S04]  /*8acd0*/  STL [R1+0xbc0], R7 ;  /* 0x000bc00701007387 */ /* 0x0001e80000100800 */
[----:B------:R1:W-:Y:S04]  /*8ace0*/  STL [R1+0x610], R4 ;  /* 0x0006100401007387 */ /* 0x0003e80000100800 */
[----:B------:R3:W-:Y:S04]  /*8acf0*/  STL [R1+0x618], R3 ;  /* 0x0006180301007387 */ /* 0x0007e80000100800 */
[----:B0-----:R-:W4:Y:S01]  /*8ad00*/  LDL.LU R7, [R1+0x2b0] ;  /* 0x0002b00001077983 */ /* 0x001f220000300800 */
[----:B-1----:R-:W-:-:S03]  /*8ad10*/  PRMT R4, R17, 0x7771, RZ ;  /* 0x0000777111047816 */ /* 0x002fc600000000ff */
[----:B------:R0:W-:Y:S01]  /*8ad20*/  STL [R1+0x61c], R2 ;  /* 0x00061c0201007387 */ /* 0x0001e20000100800 */
[----:B---3--:R-:W-:-:S03]  /*8ad30*/  PRMT R3, R17, 0x7772, RZ ;  /* 0x0000777211037816 */ /* 0x008fc600000000ff */
[----:B------:R-:W-:Y:S04]  /*8ad40*/  STL [R1+0xb84], R14 ;  /* 0x000b840e01007387 */ /* 0x000fe80000100800 */
[----:B------:R1:W-:Y:S01]  /*8ad50*/  STL [R1+0xb88], R15 ;  /* 0x000b880f01007387 */ /* 0x0003e20000100800 */
[----:B0-----:R-:W-:-:S03]  /*8ad60*/  PRMT R2, R17, 0x7773, RZ ;  /* 0x0000777311027816 */ /* 0x001fc600000000ff */
[----:B------:R0:W-:Y:S04]  /*8ad70*/  STL [R1+0xb90], R17 ;  /* 0x000b901101007387 */ /* 0x0001e80000100800 */
[----:B-1----:R-:W3:Y:S04]  /*8ad80*/  LDL.64 R14, [R1+0x5b8] ;  /* 0x0005b800010e7983 */ /* 0x002ee80000100a00 */
[----:B0-----:R-:W4:Y:S01]  /*8ad90*/  LDL R17, [R1+0x684] ;  /* 0x0006840001117983 */ /* 0x001f220000100800 */
[----:B--2---:R-:W-:-:S03]  /*8ada0*/  PRMT R5, R11, 0x7610, R5 ;  /* 0x000076100b057816 */ /* 0x004fc60000000005 */
[----:B------:R-:W-:Y:S04]  /*8adb0*/  STL [R1+0x624], R2 ;  /* 0x0006240201007387 */ /* 0x000fe80000100800 */
[----:B------:R0:W-:Y:S04]  /*8adc0*/  STL.S16 [R1+0x3c4], R5 ;  /* 0x0003c40501007387 */ /* 0x0001e80000100600 */
[----:B------:R1:W-:Y:S04]  /*8add0*/  STL [R1+0x628], R3 ;  /* 0x0006280301007387 */ /* 0x0003e80000100800 */
[----:B------:R2:W-:Y:S04]  /*8ade0*/  STL [R1+0x620], R4 ;  /* 0x0006200401007387 */ /* 0x0005e80000100800 */
[----:B0-----:R-:W4:Y:S01]  /*8adf0*/  LDL.LU R5, [R1+0xbc4] ;  /* 0x000bc40001057983 */ /* 0x001f220000300800 */
[----:B------:R-:W-:-:S02]  /*8ae00*/  PRMT R2, R18, 0x7772, RZ ;  /* 0x0000777212027816 */ /* 0x000fc400000000ff */
[C---:B-1----:R-:W-:Y:S01]  /*8ae10*/  PRMT R3, R18.reuse, 0x7770, RZ ;  /* 0x0000777012037816 */ /* 0x042fe200000000ff */
[----:B------:R-:W-:Y:S04]  /*8ae20*/  STL [R1+0x548], R29 ;  /* 0x0005481d01007387 */ /* 0x000fe80000100800 */
[----:B------:R0:W-:Y:S01]  /*8ae30*/  STL [R1+0x638], R2 ;  /* 0x0006380201007387 */ /* 0x0001e20000100800 */
[----:B--2---:R-:W-:-:S03]  /*8ae40*/  PRMT R4, R18, 0x7771, RZ ;  /* 0x0000777112047816 */ /* 0x004fc600000000ff */
[----:B------:R1:W-:Y:S04]  /*8ae50*/  STL [R1+0x62c], R3 ;  /* 0x00062c0301007387 */ /* 0x0003e80000100800 */
[----:B------:R-:W-:Y:S01]  /*8ae60*/  STL [R1+0xb50], R6 ;  /* 0x000b500601007387 */ /* 0x000fe20000100800 */
[----:B0-----:R-:W-:-:S03]  /*8ae70*/  PRMT R2, R19, 0x7770, RZ ;  /* 0x0000777013027816 */ /* 0x001fc600000000ff */
[----:B------:R-:W-:Y:S01]  /*8ae80*/  STL [R1+0xbb8], R6 ;  /* 0x000bb80601007387 */ /* 0x000fe20000100800 */
[----:B-1----:R-:W-:-:S03]  /*8ae90*/  PRMT R3, R18, 0x7773, RZ ;  /* 0x0000777312037816 */ /* 0x002fc600000000ff */
[----:B------:R0:W-:Y:S04]  /*8aea0*/  STL [R1+0x63c], R2 ;  /* 0x00063c0201007387 */ /* 0x0001e80000100800 */
[----:B------:R1:W-:Y:S01]  /*8aeb0*/  STL [R1+0x630], R4 ;  /* 0x0006300401007387 */ /* 0x0003e20000100800 */
[----:B------:R-:W-:-:S03]  /*8aec0*/  PRMT R29, R20, 0x7770, RZ ;  /* 0x00007770141d7816 */ /* 0x000fc600000000ff */
[----:B------:R-:W-:Y:S01]  /*8aed0*/  STL [R1+0xb58], R8 ;  /* 0x000b580801007387 */ /* 0x000fe20000100800 */
[----:B0-----:R-:W-:-:S03]  /*8aee0*/  PRMT R2, R19, 0x7773, RZ ;  /* 0x0000777313027816 */ /* 0x001fc600000000ff */
[----:B------:R0:W-:Y:S01]  /*8aef0*/  STL [R1+0x634], R3 ;  /* 0x0006340301007387 */ /* 0x0001e20000100800 */
[----:B-1----:R-:W-:-:S03]  /*8af00*/  PRMT R4, R19, 0x7771, RZ ;  /* 0x0000777113047816 */ /* 0x002fc600000000ff */
[----:B------:R1:W-:Y:S04]  /*8af10*/  STL [R1+0x644], R2 ;  /* 0x0006440201007387 */ /* 0x0003e80000100800 */
[----:B------:R-:W-:Y:S01]  /*8af20*/  STL [R1+0x890], R29 ;  /* 0x0008901d01007387 */ /* 0x000fe20000100800 */
[----:B0-----:R-:W-:-:S03]  /*8af30*/  PRMT R3, R19, 0x7772, RZ ;  /* 0x0000777213037816 */ /* 0x001fc600000000ff */
[----:B------:R-:W-:Y:S01]  /*8af40*/  STL [R1+0xb60], R9 ;  /* 0x000b600901007387 */ /* 0x000fe20000100800 */
[----:B-1----:R-:W-:-:S03]  /*8af50*/  PRMT R2, R20, 0x7773, RZ ;  /* 0x0000777314027816 */ /* 0x002fc600000000ff */
[----:B------:R0:W-:Y:S04]  /*8af60*/  STL [R1+0x640], R4 ;  /* 0x0006400401007387 */ /* 0x0001e80000100800 */
[----:B------:R1:W-:Y:S04]  /*8af70*/  STL [R1+0x648], R3 ;  /* 0x0006480301007387 */ /* 0x0003e80000100800 */
[----:B------:R2:W-:Y:S01]  /*8af80*/  STL [R1+0x654], R2 ;  /* 0x0006540201007387 */ /* 0x0005e20000100800 */
[----:B0-----:R-:W-:-:S03]  /*8af90*/  PRMT R4, R20, 0x7771, RZ ;  /* 0x0000777114047816 */ /* 0x001fc600000000ff */
[----:B------:R-:W-:Y:S01]  /*8afa0*/  STL [R1+0xb68], R9 ;  /* 0x000b680901007387 */ /* 0x000fe20000100800 */
[----:B-1----:R-:W-:-:S03]  /*8afb0*/  PRMT R3, R20, 0x7772, RZ ;  /* 0x0000777214037816 */ /* 0x002fc600000000ff */
[----:B------:R-:W-:Y:S01]  /*8afc0*/  STL [R1+0xb70], R9 ;  /* 0x000b700901007387 */ /* 0x000fe20000100800 */
[----:B--2---:R-:W-:-:S03]  /*8afd0*/  PRMT R2, R21, 0x7772, RZ ;  /* 0x0000777215027816 */ /* 0x004fc600000000ff */
        /* <DEDUP_REMOVED lines=11> */
[----:B0-----:R-:W-:Y:S02]  /*8b090*/  PRMT R4, R21, 0x7773, RZ ;  /* 0x0000777315047816 */ /* 0x001fe400000000ff */
[----:B------:R-:W-:Y:S01]  /*8b0a0*/  PRMT R29, R0, 0x7610, R29 ;  /* 0x00007610001d7816 */ /* 0x000fe2000000001d */
        /* <DEDUP_REMOVED lines=24> */
[----:B------:R-:W-:Y:S01]  /*8b230*/  STL.S16 [R1+0x3c0], R29 ;  /* 0x0003c01d01007387 */ /* 0x000fe20000100600 */
[----:B-1----:R-:W-:-:S03]  /*8b240*/  PRMT R3, R24, 0x7771, RZ ;  /* 0x0000777118037816 */ /* 0x002fc600000000ff */
[----:B---3--:R-:W-:Y:S01]  /*8b250*/  STL.64 [R1+0x8], R14 ;  /* 0x0000080e01007387 */ /* 0x008fe20000100a00 */
[----:B--2---:R-:W-:-:S03]  /*8b260*/  PRMT R2, R25, 0x7771, RZ ;  /* 0x0000777119027816 */ /* 0x004fc600000000ff */
[----:B------:R0:W-:Y:S04]  /*8b270*/  STL [R1+0x690], R4 ;  /* 0x0006900401007387 */ /* 0x0001e80000100800 */
[----:B------:R1:W-:Y:S04]  /*8b280*/  STL [R1+0x694], R3 ;  /* 0x0006940301007387 */ /* 0x0003e80000100800 */
[----:B------:R2:W-:Y:S01]  /*8b290*/  STL [R1+0x6a4], R2 ;  /* 0x0006a40201007387 */ /* 0x0005e20000100800 */
[----:B0-----:R-:W-:-:S03]  /*8b2a0*/  PRMT R4, R24, 0x7773, RZ ;  /* 0x0000777318047816 */ /* 0x001fc600000000ff */
[----:B----4-:R-:W-:Y:S01]  /*8b2b0*/  STL [R1], R17 ;  /* 0x0000001101007387 */ /* 0x010fe20000100800 */
[----:B-1----:R-:W-:-:S03]  /*8b2c0*/  PRMT R3, R25, 0x7770, RZ ;  /* 0x0000777019037816 */ /* 0x002fc600000000ff */
[----:B------:R-:W-:Y:S01]  /*8b2d0*/  STL [R1+0xb7c], R13 ;  /* 0x000b7c0d01007387 */ /* 0x000fe20000100800 */
[----:B--2---:R-:W-:-:S03]  /*8b2e0*/  PRMT R2, R25, 0x7772, RZ ;  /* 0x0000777219027816 */ /* 0x004fc600000000ff */
[----:B------:R0:W-:Y:S04]  /*8b2f0*/  STL [R1+0x698], R4 ;  /* 0x0006980401007387 */ /* 0x0001e80000100800 */
[----:B------:R1:W-:Y:S04]  /*8b300*/  STL [R1+0x6a0], R3 ;  /* 0x0006a00301007387 */ /* 0x0003e80000100800 */
[----:B------:R2:W-:Y:S01]  /*8b310*/  STL [R1+0x6ac], R2 ;  /* 0x0006ac0201007387 */ /* 0x0005e20000100800 */
[----:B0-----:R-:W-:-:S03]  /*8b320*/  PRMT R4, R26, 0x7771, RZ ;  /* 0x000077711a047816 */ /* 0x001fc600000000ff */
[----:B------:R-:W3:Y:S01]  /*8b330*/  LDL.LU R9, [R1+0x2bc] ;  /* 0x0002bc0001097983 */ /* 0x000ee20000300800 */
[----:B-1----:R-:W-:-:S03]  /*8b340*/  PRMT R3, R25, 0x7773, RZ ;  /* 0x0000777319037816 */ /* 0x002fc600000000ff */
[----:B------:R-:W4:Y:S01]  /*8b350*/  LDL.LU R12, [R1+0x2c0] ;  /* 0x0002c000010c7983 */ /* 0x000f220000300800 */
[----:B--2---:R-:W-:-:S03]  /*8b360*/  PRMT R2, R26, 0x7770, RZ ;  /* 0x000077701a027816 */ /* 0x004fc600000000ff */
[----:B------:R0:W-:Y:S04]  /*8b370*/  STL [R1+0x6a8], R3 ;  /* 0x0006a80301007387 */ /* 0x0001e80000100800 */
[----:B------:R1:W-:Y:S04]  /*8b380*/  STL [R1+0x6b0], R2 ;  /* 0x0006b00201007387 */ /* 0x0003e80000100800 */
[----:B------:R2:W-:Y:S01]  /*8b390*/  STL [R1+0x6b4], R4 ;  /* 0x0006b40401007387 */ /* 0x0005e20000100800 */
[----:B0-----:R-:W-:-:S03]  /*8b3a0*/  PRMT R3, R26, 0x7772, RZ ;  /* 0x000077721a037816 */ /* 0x001fc600000000ff */
[----:B------:R-:W4:Y:S01]  /*8b3b0*/  LDL.LU R10, [R1+0x2c4] ;  /* 0x0002c400010a7983 */ /* 0x000f220000300800 */
[----:B-1----:R-:W-:-:S03]  /*8b3c0*/  PRMT R2, R26, 0x7773, RZ ;  /* 0x000077731a027816 */ /* 0x002fc600000000ff */
[----:B------:R-:W3:Y:S01]  /*8b3d0*/  LDL.LU R6, [R1+0x2b4] ;  /* 0x0002b40001067983 */ /* 0x000ee20000300800 */
[----:B--2---:R-:W-:-:S03]  /*8b3e0*/  PRMT R4, R27, 0x7772, RZ ;  /* 0x000077721b047816 */ /* 0x004fc600000000ff */
[----:B------:R0:W-:Y:S04]  /*8b3f0*/  STL [R1+0x6bc], R3 ;  /* 0x0006bc0301007387 */ /* 0x0001e80000100800 */
[----:B------:R1:W-:Y:S04]  /*8b400*/  STL [R1+0x6b8], R2 ;  /* 0x0006b80201007387 */ /* 0x0003e80000100800 */
[----:B------:R2:W-:Y:S01]  /*8b410*/  STL [R1+0x6cc], R4 ;  /* 0x0006cc0401007387 */ /* 0x0005e20000100800 */
[----:B0-----:R-:W-:-:S03]  /*8b420*/  PRMT R3, R27, 0x7770, RZ ;  /* 0x000077701b037816 */ /* 0x001fc600000000ff */
[----:B------:R-:W4:Y:S01]  /*8b430*/  LDL.LU R8, [R1+0x2c8] ;  /* 0x0002c80001087983 */ /* 0x000f220000300800 */
[----:B-1----:R-:W-:-:S03]  /*8b440*/  PRMT R2, R27, 0x7771, RZ ;  /* 0x000077711b027816 */ /* 0x002fc600000000ff */
[----:B------:R-:W4:Y:S01]  /*8b450*/  LDL.LU R19, [R1+0x2cc] ;  /* 0x0002cc0001137983 */ /* 0x000f220000300800 */
[----:B--2---:R-:W-:-:S03]  /*8b460*/  PRMT R4, R27, 0x7773, RZ ;  /* 0x000077731b047816 */ /* 0x004fc600000000ff */
[----:B------:R0:W-:Y:S04]  /*8b470*/  STL [R1+0x6c0], R3 ;  /* 0x0006c00301007387 */ /* 0x0001e80000100800 */
[----:B------:R1:W-:Y:S04]  /*8b480*/  STL [R1+0x6c4], R2 ;  /* 0x0006c40201007387 */ /* 0x0003e80000100800 */
[----:B------:R2:W-:Y:S04]  /*8b490*/  STL [R1+0x6c8], R4 ;  /* 0x0006c80401007387 */ /* 0x0005e80000100800 */
[----:B0-----:R-:W4:Y:S04]  /*8b4a0*/  LDL.LU R3, [R1+0x2d0] ;  /* 0x0002d00001037983 */ /* 0x001f280000300800 */
[----:B------:R-:W4:Y:S04]  /*8b4b0*/  LDL.LU R18, [R1+0x2a8] ;  /* 0x0002a80001127983 */ /* 0x000f280000300800 */
[----:B-1----:R-:W4:Y:S04]  /*8b4c0*/  LDL.LU R2, [R1+0x2d4] ;  /* 0x0002d40001027983 */ /* 0x002f280000300800 */
[----:B------:R-:W4:Y:S04]  /*8b4d0*/  LDL.LU R16, [R1+0x2d8] ;  /* 0x0002d80001107983 */ /* 0x000f280000300800 */
[----:B--2---:R-:W2:Y:S04]  /*8b4e0*/  LDL.LU R4, [R1+0x2dc] ;  /* 0x0002dc0001047983 */ /* 0x004ea80000300800 */
[----:B------:R-:W2:Y:S04]  /*8b4f0*/  LDL.LU R17, [R1+0x2ac] ;  /* 0x0002ac0001117983 */ /* 0x000ea80000300800 */
[----:B------:R-:W2:Y:S04]  /*8b500*/  LDL.LU R15, [R1+0x2e0] ;  /* 0x0002e000010f7983 */ /* 0x000ea80000300800 */
[----:B------:R-:W2:Y:S04]  /*8b510*/  LDL.LU R14, [R1+0x2e4] ;  /* 0x0002e400010e7983 */ /* 0x000ea80000300800 */
[----:B------:R-:W2:Y:S01]  /*8b520*/  LDL.LU R29, [R1+0x2e8] ;  /* 0x0002e800011d7983 */ /* 0x000ea20000300800 */
[----:B------:R-:W-:-:S03]  /*8b530*/  PRMT R5, R7, 0x7610, R5 ;  /* 0x0000761007057816 */ /* 0x000fc60000000005 */
[----:B------:R-:W2:Y:S04]  /*8b540*/  LDL.LU R11, [R1+0xbc8] ;  /* 0x000bc800010b7983 */ /* 0x000ea80000300800 */
[----:B------:R-:W2:Y:S04]  /*8b550*/  LDL.LU R7, [R1+0xbc0] ;  /* 0x000bc00001077983 */ /* 0x000ea80000300800 */
[----:B------:R0:W-:Y:S04]  /*8b560*/  STL.S16 [R1+0x3c8], R5 ;  /* 0x0003c80501007387 */ /* 0x0001e80000100600 */
[----:B0-----:R-:W3:Y:S02]  /*8b570*/  LDL.LU R5, [R1+0xbbc] ;  /* 0x000bbc0001057983 */ /* 0x001ee40000300800 */
[----:B---3--:R-:W-:-:S02]  /*8b580*/  PRMT R5, R6, 0x7610, R5 ;  /* 0x0000761006057816 */ /* 0x008fc40000000005 */
[----:B------:R-:W-:Y:S01]  /*8b590*/  PRMT R13, R9, 0x7610, R13 ;  /* 0x00007610090d7816 */ /* 0x000fe2000000000d */
[----:B------:R-:W3:Y:S04]  /*8b5a0*/  LDL.LU R6, [R1+0xbb8] ;  /* 0x000bb80001067983 */ /* 0x000ee80000300800 */
[----:B------:R0:W-:Y:S04]  /*8b5b0*/  STL.S16 [R1+0x3d4], R5 ;  /* 0x0003d40501007387 */ /* 0x0001e80000100600 */
[----:B------:R-:W2:Y:S04]  /*8b5c0*/  LDL.LU R9, [R1+0x2a0] ;  /* 0x0002a00001097983 */ /* 0x000ea80000300800 */
[----:B0-----:R-:W4:Y:S02]  /*8b5d0*/  LDL.LU R5, [R1+0xbb4] ;  /* 0x000bb40001057983 */ /* 0x001f240000300800 */
[----:B----4-:R-:W-:-:S02]  /*8b5e0*/  PRMT R5, R19, 0x7610, R5 ;  /* 0x0000761013057816 */ /* 0x010fc40000000005 */
[----:B------:R0:W-:Y:S04]  /*8b5f0*/  STL.S16 [R1+0x3cc], R13 ;  /* 0x0003cc0d01007387 */ /* 0x0001e80000100600 */
[----:B------:R1:W-:Y:S01]  /*8b600*/  STL.S16 [R1+0x334], R5 ;  /* 0x0003340501007387 */ /* 0x0003e20000100600 */
[----:B--2---:R-:W-:-:S03]  /*8b610*/  PRMT R26, R9, 0x7610, R26 ;  /* 0x00007610091a7816 */ /* 0x004fc6000000001a */
[----:B------:R-:W2:Y:S04]  /*8b620*/  LDL.LU R9, [R1+0xb80] ;  /* 0x000b800001097983 */ /* 0x000ea80000300800 */
[----:B0-----:R-:W2:Y:S04]  /*8b630*/  LDL.LU R13, [R1+0x2ec] ;  /* 0x0002ec00010d7983 */ /* 0x001ea80000300800 */
[----:B-1----:R-:W4:Y:S01]  /*8b640*/  LDL.LU R5, [R1+0xbac] ;  /* 0x000bac0001057983 */ /* 0x002f220000300800 */
[----:B------:R-:W-:-:S03]  /*8b650*/  PRMT R11, R12, 0x7610, R11 ;  /* 0x000076100c0b7816 */ /* 0x000fc6000000000b */
[----:B------:R-:W2:Y:S01]  /*8b660*/  LDL.LU R12, [R1+0x2f0] ;  /* 0x0002f000010c7983 */ /* 0x000ea20000300800 */
[----:B------:R-:W-:Y:S02]  /*8b670*/  PRMT R7, R10, 0x7610, R7 ;  /* 0x000076100a077816 */ /* 0x000fe40000000007 */
[----:B---3--:R-:W-:Y:S01]  /*8b680*/  PRMT R6, R8, 0x7610, R6 ;  /* 0x0000761008067816 */ /* 0x008fe20000000006 */
[----:B------:R-:W3:Y:S01]  /*8b690*/  LDL.LU R19, [R1+0xbb0] ;  /* 0x000bb00001137983 */ /* 0x000ee20000300800 */
[----:B----4-:R-:W-:Y:S02]  /*8b6a0*/  PRMT R5, R3, 0x7610, R5 ;  /* 0x0000761003057816 */ /* 0x010fe40000000005 */
[----:B--2---:R-:W-:Y:S01]  /*8b6b0*/  PRMT R9, R13, 0x7610, R9 ;  /* 0x000076100d097816 */ /* 0x004fe20000000009 */
[----:B------:R-:W2:Y:S04]  /*8b6c0*/  LDL.LU R3, [R1+0xba8] ;  /* 0x000ba80001037983 */ /* 0x000ea80000300800 */
[----:B------:R0:W-:Y:S04]  /*8b6d0*/  STL.S16 [R1+0x3d0], R7 ;  /* 0x0003d00701007387 */ /* 0x0001e80000100600 */
[----:B------:R1:W-:Y:S04]  /*8b6e0*/  STL.S16 [R1+0x3f0], R9 ;  /* 0x0003f00901007387 */ /* 0x0003e80000100600 */
[----:B------:R4:W-:Y:S04]  /*8b6f0*/  STL.S16 [R1+0x3dc], R5 ;  /* 0x0003dc0501007387 */ /* 0x0009e80000100600 */
[----:B0-----:R-:W3:Y:S04]  /*8b700*/  LDL.LU R7, [R1+0x2f8] ;  /* 0x0002f80001077983 */ /* 0x001ee80000300800 */
[----:B-1----:R-:W3:Y:S04]  /*8b710*/  LDL.LU R9, [R1+0xb78] ;  /* 0x000b780001097983 */ /* 0x002ee80000300800 */
[----:B----4-:R-:W4:Y:S04]  /*8b720*/  LDL.LU R5, [R1+0x298] ;  /* 0x0002980001057983 */ /* 0x010f280000300800 */
[----:B------:R0:W-:Y:S04]  /*8b730*/  STL.S16 [R1+0x3d8], R6 ;  /* 0x0003d80601007387 */ /* 0x0001e80000100600 */
[----:B------:R1:W-:Y:S01]  /*8b740*/  STL.S16 [R1+0x330], R11 ;  /* 0x0003300b01007387 */ /* 0x0003e20000100600 */
[----:B------:R-:W-:-:S02]  /*8b750*/  PRMT R27, R29, 0x7610, R27 ;  /* 0x000076101d1b7816 */ /* 0x000fc4000000001b */
[----:B------:R-:W-:Y:S01]  /*8b760*/  PRMT R28, R15, 0x7610, R28 ;  /* 0x000076100f1c7816 */ /* 0x000fe2000000001c */
[----:B------:R-:W-:Y:S04]  /*8b770*/  STL [R1+0x7a8], R26 ;  /* 0x0007a81a01007387 */ /* 0x000fe80000100800 */
[----:B0-----:R-:W4:Y:S04]  /*8b780*/  LDL.LU R6, [R1+0x300] ;  /* 0x0003000001067983 */ /* 0x001f280000300800 */
[----:B-1----:R-:W4:Y:S04]  /*8b790*/  LDL.LU R11, [R1+0x2f4] ;  /* 0x0002f400010b7983 */ /* 0x002f280000300800 */
[----:B------:R-:W4:Y:S04]  /*8b7a0*/  LDL.LU R10, [R1+0x2a4] ;  /* 0x0002a400010a7983 */ /* 0x000f280000300800 */
[----:B------:R-:W4:Y:S04]  /*8b7b0*/  LDL.LU R13, [R1+0xb7c] ;  /* 0x000b7c00010d7983 */ /* 0x000f280000300800 */
[----:B------:R-:W4:Y:S01]  /*8b7c0*/  LDL.LU R8, [R1+0x2fc] ;  /* 0x0002fc0001087983 */ /* 0x000f220000300800 */
[----:B--2---:R-:W-:-:S03]  /*8b7d0*/  PRMT R3, R18, 0x7610, R3 ;  /* 0x0000761012037816 */ /* 0x004fc60000000003 */
[----:B------:R-:W-:Y:S04]  /*8b7e0*/  STL [R1+0x7a0], R27 ;  /* 0x0007a01b01007387 */ /* 0x000fe80000100800 */
[----:B------:R0:W-:Y:S01]  /*8b7f0*/  STL.S16 [R1+0x3e0], R3 ;  /* 0x0003e00301007387 */ /* 0x0001e20000100600 */
[----:B---3--:R-:W-:-:S03]  /*8b800*/  PRMT R9, R12, 0x7610, R9 ;  /* 0x000076100c097816 */ /* 0x008fc60000000009 */
[----:B0-----:R-:W2:Y:S04]  /*8b810*/  LDL.LU R3, [R1+0xba0] ;  /* 0x000ba00001037983 */ /* 0x001ea80000300800 */
[----:B------:R-:W3:Y:S01]  /*8b820*/  LDL.LU R27, [R1+0x31c] ;  /* 0x00031c00011b7983 */ /* 0x000ee20000300800 */
[----:B------:R-:W-:-:S03]  /*8b830*/  PRMT R25, R7, 0x7610, R25 ;  /* 0x0000761007197816 */ /* 0x000fc60000000019 */
[----:B------:R0:W-:Y:S01]  /*8b840*/  STL.S16 [R1+0x340], R9 ;  /* 0x0003400901007387 */ /* 0x0001e20000100600 */
[----:B----4-:R-:W-:-:S03]  /*8b850*/  PRMT R23, R5, 0x7610, R23 ;  /* 0x0000761005177816 */ /* 0x010fc60000000017 */
[----:B------:R1:W-:Y:S04]  /*8b860*/  STL [R1+0x798], R28 ;  /* 0x0007981c01007387 */ /* 0x0003e80000100800 */
[----:B------:R-:W4:Y:S04]  /*8b870*/  LDL.LU R18, [R1+0xba4] ;  /* 0x000ba40001127983 */ /* 0x000f280000300800 */
[----:B0-----:R-:W3:Y:S01]  /*8b880*/  LDL.LU R9, [R1+0xb70] ;  /* 0x000b700001097983 */ /* 0x001ee20000300800 */
[----:B------:R-:W-:-:S03]  /*8b890*/  PRMT R24, R6, 0x7610, R24 ;  /* 0x0000761006187816 */ /* 0x000fc60000000018 */
[----:B------:R-:W4:Y:S04]  /*8b8a0*/  LDL.LU R26, [R1+0x290] ;  /* 0x00029000011a7983 */ /* 0x000f280000300800 */
[----:B------:R-:W4:Y:S04]  /*8b8b0*/  LDL.LU R15, [R1+0xb88] ;  /* 0x000b8800010f7983 */ /* 0x000f280000300800 */
[----:B------:R-:W4:Y:S04]  /*8b8c0*/  LDL.LU R29, [R1+0x324] ;  /* 0x00032400011d7983 */ /* 0x000f280000300800 */
[----:B------:R-:W4:Y:S01]  /*8b8d0*/  LDL.LU R12, [R1+0xb74] ;  /* 0x000b7400010c7983 */ /* 0x000f220000300800 */
[----:B--2---:R-:W-:-:S03]  /*8b8e0*/  PRMT R3, R2, 0x7610, R3 ;  /* 0x0000761002037816 */ /* 0x004fc60000000003 */
[----:B------:R0:W-:Y:S04]  /*8b8f0*/  STL [R1+0x7b0], R25 ;  /* 0x0007b01901007387 */ /* 0x0001e80000100800 */
[----:B------:R-:W2:Y:S01]  /*8b900*/  LDL.LU R2, [R1+0xb9c] ;  /* 0x000b9c0001027983 */ /* 0x000ea20000300800 */
[----:B-1----:R-:W-:-:S03]  /*8b910*/  PRMT R28, R14, 0x7610, R28 ;  /* 0x000076100e1c7816 */ /* 0x002fc6000000001c */
[----:B------:R1:W-:Y:S04]  /*8b920*/  STL [R1+0x7c0], R23 ;  /* 0x0007c01701007387 */ /* 0x0003e80000100800 */
[----:B------:R1:W-:Y:S04]  /*8b930*/  STL.S16 [R1+0x3e4], R3 ;  /* 0x0003e40301007387 */ /* 0x0003e80000100600 */
[----:B0-----:R-:W4:Y:S01]  /*8b940*/  LDL.LU R25, [R1+0x318] ;  /* 0x0003180001197983 */ /* 0x001f220000300800 */
[----:B---3--:R-:W-:-:S03]  /*8b950*/  PRMT R9, R11, 0x7610, R9 ;  /* 0x000076100b097816 */ /* 0x008fc60000000009 */
[----:B-1----:R-:W3:Y:S04]  /*8b960*/  LDL.LU R23, [R1+0x310] ;  /* 0x0003100001177983 */ /* 0x002ee80000300800 */
[----:B------:R-:W3:Y:S04]  /*8b970*/  LDL.LU R3, [R1+0x304] ;  /* 0x0003040001037983 */ /* 0x000ee80000300800 */
[----:B------:R-:W3:Y:S04]  /*8b980*/  LDL.LU R7, [R1+0xb5c] ;  /* 0x000b5c0001077983 */ /* 0x000ee80000300800 */
[----:B------:R-:W3:Y:S04]  /*8b990*/  LDL.LU R6, [R1+0xb50] ;  /* 0x000b500001067983 */ /* 0x000ee80000300800 */
[----:B------:R-:W3:Y:S01]  /*8b9a0*/  LDL.LU R5, [R1+0xb4c] ;  /* 0x000b4c0001057983 */ /* 0x000ee20000300800 */
[----:B--2---:R-:W-:-:S03]  /*8b9b0*/  PRMT R2, R16, 0x7610, R2 ;  /* 0x0000761010027816 */ /* 0x004fc60000000002 */
[----:B------:R0:W-:Y:S04]  /*8b9c0*/  STL.S16 [R1+0x33c], R28 ;  /* 0x00033c1c01007387 */ /* 0x0001e80000100600 */
[----:B------:R-:W2:Y:S04]  /*8b9d0*/  LDL.LU R16, [R1+0xb98] ;  /* 0x000b980001107983 */ /* 0x000ea80000300800 */
[----:B------:R1:W-:Y:S04]  /*8b9e0*/  STL.S16 [R1+0x338], R2 ;  /* 0x0003380201007387 */ /* 0x0003e80000100600 */
[----:B------:R4:W-:Y:S04]  /*8b9f0*/  STL [R1+0x7b8], R24 ;  /* 0x0007b81801007387 */ /* 0x0009e80000100800 */
[----:B0-----:R-:W2:Y:S04]  /*8ba00*/  LDL.LU R28, [R1+0x320] ;  /* 0x00032000011c7983 */ /* 0x001ea80000300800 */
[----:B-1----:R-:W2:Y:S04]  /*8ba10*/  LDL.LU R2, [R1+0xb94] ;  /* 0x000b940001027983 */ /* 0x002ea80000300800 */
[----:B------:R0:W-:Y:S04]  /*8ba20*/  STL.S16 [R1+0x3f4], R9 ;  /* 0x0003f40901007387 */ /* 0x0001e80000100600 */
[----:B----4-:R-:W4:Y:S01]  /*8ba30*/  LDL.LU R24, [R1+0x314] ;  /* 0x0003140001187983 */ /* 0x010f220000300800 */
[----:B------:R-:W-:-:S02]  /*8ba40*/  PRMT R18, R25, 0x7610, R18 ;  /* 0x0000761019127816 */ /* 0x000fc40000000012 */
[----:B---3--:R-:W-:Y:S01]  /*8ba50*/  PRMT R19, R23, 0x7610, R19 ;  /* 0x0000761017137816 */ /* 0x008fe20000000013 */
[----:B------:R-:W3:Y:S04]  /*8ba60*/  LDL.LU R14, [R1+0xb84] ;  /* 0x000b8400010e7983 */ /* 0x000ee80000300800 */
[----:B0-----:R-:W3:Y:S01]  /*8ba70*/  LDL.LU R9, [R1+0xb68] ;  /* 0x000b680001097983 */ /* 0x001ee20000300800 */
[----:B------:R-:W-:-:S03]  /*8ba80*/  PRMT R15, R29, 0x7610, R15 ;  /* 0x000076101d0f7816 */ /* 0x000fc6000000000f */
[----:B------:R-:W3:Y:S01]  /*8ba90*/  LDL.LU R11, [R1+0xb6c] ;  /* 0x000b6c00010b7983 */ /* 0x000ee20000300800 */
[----:B--2---:R-:W-:Y:S02]  /*8baa0*/  PRMT R16, R17, 0x7610, R16 ;  /* 0x0000761011107816 */ /* 0x004fe40000000010 */
[----:B------:R-:W-:Y:S01]  /*8bab0*/  PRMT R22, R3, 0x7610, R22 ;  /* 0x0000761003167816 */ /* 0x000fe20000000016 */
[----:B------:R-:W2:Y:S04]  /*8bac0*/  LDL.LU R17, [R1+0xb90] ;  /* 0x000b900001117983 */ /* 0x000ea80000300800 */
[----:B------:R0:W-:Y:S04]  /*8bad0*/  STL.S16 [R1+0x3ec], R16 ;  /* 0x0003ec1001007387 */ /* 0x0001e80000100600 */
[----:B------:R4:W-:Y:S01]  /*8bae0*/  STL [R1+0x7e0], R19 ;  /* 0x0007e01301007387 */ /* 0x0009e20000100800 */
[----:B------:R-:W-:-:S03]  /*8baf0*/  PRMT R2, R4, 0x7610, R2 ;  /* 0x0000761004027816 */ /* 0x000fc60000000002 */
[----:B0-----:R-:W2:Y:S04]  /*8bb00*/  LDL.LU R16, [R1+0xb8c] ;  /* 0x000b8c0001107983 */ /* 0x001ea80000300800 */
[----:B------:R0:W-:Y:S01]  /*8bb10*/  STL [R1+0x7e8], R18 ;  /* 0x0007e81201007387 */ /* 0x0001e20000100800 */
[----:B----4-:R-:W-:-:S03]  /*8bb20*/  PRMT R19, R24, 0x7610, R19 ;  /* 0x0000761018137816 */ /* 0x010fc60000000013 */
[----:B------:R-:W4:Y:S04]  /*8bb30*/  LDL.LU R4, [R1+0x308] ;  /* 0x0003080001047983 */ /* 0x000f280000300800 */
[----:B------:R1:W-:Y:S01]  /*8bb40*/  STL.S16 [R1+0x3e8], R2 ;  /* 0x0003e80201007387 */ /* 0x0003e20000100600 */
[----:B---3--:R-:W-:-:S03]  /*8bb50*/  PRMT R9, R10, 0x7610, R9 ;  /* 0x000076100a097816 */ /* 0x008fc60000000009 */
[----:B------:R-:W4:Y:S01]  /*8bb60*/  LDL.LU R3, [R1+0xb48] ;  /* 0x000b480001037983 */ /* 0x000f220000300800 */
[----:B------:R-:W-:-:S03]  /*8bb70*/  PRMT R7, R8, 0x7610, R7 ;  /* 0x0000761008077816 */ /* 0x000fc60000000007 */
[----:B------:R-:W3:Y:S04]  /*8bb80*/  LDL.LU R29, [R1+0x288] ;  /* 0x00028800011d7983 */ /* 0x000ee80000300800 */
[----:B------:R-:W3:Y:S01]  /*8bb90*/  LDL.LU R25, [R1+0x35c] ;  /* 0x00035c0001197983 */ /* 0x000ee20000300800 */
[----:B--2---:R-:W-:-:S03]  /*8bba0*/  PRMT R16, R27, 0x7610, R16 ;  /* 0x000076101b107816 */ /* 0x004fc60000000010 */
[----:B------:R2:W-:Y:S04]  /*8bbb0*/  STL [R1+0x7c8], R22 ;  /* 0x0007c81601007387 */ /* 0x0005e80000100800 */
[----:B------:R-:W3:Y:S01]  /*8bbc0*/  LDL.LU R27, [R1+0x328] ;  /* 0x00032800011b7983 */ /* 0x000ee20000300800 */
[----:B------:R-:W-:Y:S02]  /*8bbd0*/  PRMT R17, R26, 0x7610, R17 ;  /* 0x000076101a117816 */ /* 0x000fe40000000011 */
[----:B0-----:R-:W-:Y:S01]  /*8bbe0*/  PRMT R18, R28, 0x7610, R18 ;  /* 0x000076101c127816 */ /* 0x001fe20000000012 */
[----:B-1----:R-:W3:Y:S04]  /*8bbf0*/  LDL.LU R2, [R1+0x30c] ;  /* 0x00030c0001027983 */ /* 0x002ee80000300800 */
[----:B--2---:R-:W2:Y:S04]  /*8bc00*/  LDL.LU R22, [R1+0x29c] ;  /* 0x00029c0001167983 */ /* 0x004ea80000300800 */
[----:B------:R-:W2:Y:S04]  /*8bc10*/  LDL.LU R26, [R1+0x294] ;  /* 0x00029400011a7983 */ /* 0x000ea80000300800 */
[----:B------:R-:W2:Y:S04]  /*8bc20*/  LDL.LU R24, [R1+0x354] ;  /* 0x0003540001187983 */ /* 0x000ea80000300800 */
[----:B------:R-:W2:Y:S04]  /*8bc30*/  LDL.LU R28, [R1+0x358] ;  /* 0x00035800011c7983 */ /* 0x000ea80000300800 */
[----:B------:R0:W-:Y:S01]  /*8bc40*/  STL.S16 [R1+0x3f8], R9 ;  /* 0x0003f80901007387 */ /* 0x0001e20000100600 */
[----:B----4-:R-:W-:-:S03]  /*8bc50*/  PRMT R3, R4, 0x7610, R3 ;  /* 0x0000761004037816 */ /* 0x010fc60000000003 */
[----:B------:R-:W4:Y:S04]  /*8bc60*/  LDL.LU R10, [R1+0xb64] ;  /* 0x000b6400010a7983 */ /* 0x000f280000300800 */
[----:B------:R-:W4:Y:S04]  /*8bc70*/  LDL.LU R8, [R1+0xb58] ;  /* 0x000b580001087983 */ /* 0x000f280000300800 */
[----:B0-----:R-:W4:Y:S01]  /*8bc80*/  LDL.LU R9, [R1+0xb60] ;  /* 0x000b600001097983 */ /* 0x001f220000300800 */
[----:B---3--:R-:W-:-:S03]  /*8bc90*/  PRMT R13, R27, 0x7610, R13 ;  /* 0x000076101b0d7816 */ /* 0x008fc6000000000d */
[----:B------:R0:W-:Y:S04]  /*8bca0*/  STL [R1+0x7f0], R17 ;  /* 0x0007f01101007387 */ /* 0x0001e80000100800 */
[----:B------:R-:W4:Y:S01]  /*8bcb0*/  LDL.LU R27, [R1+0x364] ;  /* 0x00036400011b7983 */ /* 0x000f220000300800 */
[----:B------:R-:W-:Y:S02]  /*8bcc0*/  PRMT R21, R2, 0x7610, R21 ;  /* 0x0000761002157816 */ /* 0x000fe40000000015 */
[----:B--2---:R-:W-:Y:S02]  /*8bcd0*/  PRMT R20, R22, 0x7610, R20 ;  /* 0x0000761016147816 */ /* 0x004fe40000000014 */
[----:B------:R-:W-:Y:S01]  /*8bce0*/  PRMT R14, R26, 0x7610, R14 ;  /* 0x000076101a0e7816 */ /* 0x000fe2000000000e */
[----:B------:R1:W-:Y:S01]  /*8bcf0*/  STL.S16 [R1+0x344], R7 ;  /* 0x0003440701007387 */ /* 0x0003e20000100600 */
[----:B0-----:R-:W-:-:S02]  /*8bd00*/  PRMT R17, R24, 0x7610, R17 ;  /* 0x0000761018117816 */ /* 0x001fc40000000011 */
[----:B------:R-:W-:Y:S01]  /*8bd10*/  PRMT R12, R28, 0x7610, R12 ;  /* 0x000076101c0c7816 */ /* 0x000fe2000000000c */
[----:B------:R0:W-:Y:S04]  /*8bd20*/  STL.S16 [R1+0x348], R3 ;  /* 0x0003480301007387 */ /* 0x0001e80000100600 */
[----:B-1----:R-:W2:Y:S04]  /*8bd30*/  LDL.LU R7, [R1+0xb54] ;  /* 0x000b540001077983 */ /* 0x002ea80000300800 */
[----:B------:R-:W3:Y:S04]  /*8bd40*/  LDL.LU R4, [R1+0xb44] ;  /* 0x000b440001047983 */ /* 0x000ee80000300800 */
[----:B0-----:R-:W2:Y:S04]  /*8bd50*/  LDL.LU R3, [R1+0xb40] ;  /* 0x000b400001037983 */ /* 0x001ea80000300800 */
[----:B------:R-:W2:Y:S04]  /*8bd60*/  LDL.LU R2, [R1+0xb3c] ;  /* 0x000b3c0001027983 */ /* 0x000ea80000300800 */
[----:B------:R-:W-:Y:S04]  /*8bd70*/  STL [R1+0x7d0], R21 ;  /* 0x0007d01501007387 */ /* 0x000fe80000100800 */
[----:B------:R-:W-:Y:S04]  /*8bd80*/  STL [R1+0x7d8], R20 ;  /* 0x0007d81401007387 */ /* 0x000fe80000100800 */
        /* <DEDUP_REMOVED lines=97> */
[----:B------:R-:W-:Y:S04]  /*8c3a0*/  STL [R1+0x810], R13 ;  /* 0x0008100d01007387 */ /* 0x000fe80000100800 */
[----:B------:R-:W-:Y:S04]  /*8c3b0*/  STL [R1+0x8a0], R13 ;  /* 0x0008a00d01007387 */ /* 0x000fe80000100800 */
[----:B------:R-:W-:Y:S04]  /*8c3c0*/  STL [R1+0x928], R13 ;  /* 0x0009280d01007387 */ /* 0x000fe80000100800 */
[----:B------:R-:W-:Y:S04]  /*8c3d0*/  STL [R1+0x9b0], R13 ;  /* 0x0009b00d01007387 */ /* 0x000fe80000100800 */
[----:B------:R-:W-:Y:S04]  /*8c3e0*/  STL [R1+0xa38], R13 ;  /* 0x000a380d01007387 */ /* 0x000fe80000100800 */
[----:B------:R-:W-:Y:S04]  /*8c3f0*/  STL [R1+0xac0], R13 ;  /* 0x000ac00d01007387 */ /* 0x000fe80000100800 */
[----:B------:R-:W4:Y:S04]  /*8c400*/  LDL.LU R28, [R1+0x28c] ;  /* 0x00028c00011c7983 */ /* 0x000f280000300800 */
[----:B------:R0:W-:Y:S04]  /*8c410*/  STL.S16 [R1+0x354], R17 ;  /* 0x0003541101007387 */ /* 0x0001e80000100600 */
[----:B------:R-:W-:Y:S04]  /*8c420*/  STL [R1+0x818], R12 ;  /* 0x0008180c01007387 */ /* 0x000fe80000100800 */
[----:B------:R-:W-:Y:S04]  /*8c430*/  STL [R1+0x8a8], R12 ;  /* 0x0008a80c01007387 */ /* 0x000fe80000100800 */
[----:B------:R-:W-:Y:S04]  /*8c440*/  STL [R1+0x930], R12 ;  /* 0x0009300c01007387 */ /* 0x000fe80000100800 */
[----:B------:R-:W-:Y:S04]  /*8c450*/  STL [R1+0x9b8], R12 ;  /* 0x0009b80c01007387 */ /* 0x000fe80000100800 */
[----:B------:R-:W-:Y:S04]  /*8c460*/  STL [R1+0xa40], R12 ;  /* 0x000a400c01007387 */ /* 0x000fe80000100800 */
[----:B------:R1:W-:Y:S04]  /*8c470*/  STL [R1+0xac8], R12 ;  /* 0x000ac80c01007387 */ /* 0x0003e80000100800 */
[----:B------:R-:W3:Y:S04]  /*8c480*/  LDL.LU R27, [R1+0x374] ;  /* 0x00037400011b7983 */ /* 0x000ee80000300800 */
[----:B0-----:R-:W2:Y:S01]  /*8c490*/  LDL.LU R17, [R1+0x380] ;  /* 0x0003800001117983 */ /* 0x001ea20000300800 */
[----:B------:R-:W-:-:S03]  /*8c4a0*/  PRMT R10, R25, 0x7610, R10 ;  /* 0x00007610190a7816 */ /* 0x000fc6000000000a */
[----:B------:R-:W4:Y:S01]  /*8c4b0*/  LDL.LU R25, [R1+0x370] ;  /* 0x0003700001197983 */ /* 0x000f220000300800 */
[----:B------:R-:W-:-:S03]  /*8c4c0*/  PRMT R11, R29, 0x7610, R11 ;  /* 0x000076101d0b7816 */ /* 0x000fc6000000000b */
[----:B------:R-:W4:Y:S04]  /*8c4d0*/  LDL.LU R29, [R1+0x368] ;  /* 0x00036800011d7983 */ /* 0x000f280000300800 */
[----:B------:R-:W4:Y:S04]  /*8c4e0*/  LDL.LU R24, [R1+0x36c] ;  /* 0x00036c0001187983 */ /* 0x000f280000300800 */
[----:B------:R-:W4:Y:S04]  /*8c4f0*/  LDL.LU R23, [R1+0x394] ;  /* 0x0003940001177983 */ /* 0x000f280000300800 */
[----:B------:R-:W4:Y:S04]  /*8c500*/  LDL.LU R22, [R1+0x390] ;  /* 0x0003900001167983 */ /* 0x000f280000300800 */
[----:B------:R-:W4:Y:S04]  /*8c510*/  LDL.LU R21, [R1+0x38c] ;  /* 0x00038c0001157983 */ /* 0x000f280000300800 */
[----:B------:R-:W4:Y:S04]  /*8c520*/  LDL.LU R20, [R1+0x278] ;  /* 0x0002780001147983 */ /* 0x000f280000300800 */
[----:B------:R-:W4:Y:S04]  /*8c530*/  LDL.LU R19, [R1+0x388] ;  /* 0x0003880001137983 */ /* 0x000f280000300800 */
[----:B------:R-:W1:Y:S01]  /*8c540*/  LDL.LU R18, [R1+0x384] ;  /* 0x0003840001127983 */ /* 0x000e620000300800 */
[----:B---3--:R-:W-:-:S03]  /*8c550*/  PRMT R4, R27, 0x7610, R4 ;  /* 0x000076101b047816 */ /* 0x008fc60000000004 */
[----:B------:R-:W3:Y:S01]  /*8c560*/  LDL.LU R27, [R1+0x3a0] ;  /* 0x0003a000011b7983 */ /* 0x000ee20000300800 */
[----:B--2---:R-:W-:Y:S02]  /*8c570*/  PRMT R0, R17, 0x7610, R0 ;  /* 0x0000761011007816 */ /* 0x004fe40000000000 */
[----:B----4-:R-:W-:-:S03]  /*8c580*/  PRMT R7, R29, 0x7610, R7 ;  /* 0x000076101d077816 */ /* 0x010fc60000000007 */
[----:B------:R-:W-:Y:S04]  /*8c590*/  STL [R1+0x870], R0 ;  /* 0x0008700001007387 */ /* 0x000fe80000100800 */
[----:B------:R-:W-:Y:S04]  /*8c5a0*/  STL [R1+0x900], R0 ;  /* 0x0009000001007387 */ /* 0x000fe80000100800 */
[----:B------:R-:W-:Y:S04]  /*8c5b0*/  STL [R1+0x988], R0 ;  /* 0x0009880001007387 */ /* 0x000fe80000100800 */
[----:B------:R-:W-:Y:S04]  /*8c5c0*/  STL [R1+0xa10], R0 ;  /* 0x000a100001007387 */ /* 0x000fe80000100800 */
[----:B------:R-:W-:Y:S04]  /*8c5d0*/  STL [R1+0xa98], R0 ;  /* 0x000a980001007387 */ /* 0x000fe80000100800 */
[----:B------:R3:W-:Y:S04]  /*8c5e0*/  STL [R1+0xb20], R0 ;  /* 0x000b200001007387 */ /* 0x0007e80000100800 */
[----:B------:R-:W2:Y:S01]  /*8c5f0*/  LDL.LU R29, [R1+0x37c] ;  /* 0x00037c00011d7983 */ /* 0x000ea20000300800 */
[----:B------:R-:W-:-:S02]  /*8c600*/  PRMT R16, R26, 0x7610, R16 ;  /* 0x000076101a107816 */ /* 0x000fc40000000010 */
[----:B------:R-:W-:Y:S01]  /*8c610*/  PRMT R8, R28, 0x7610, R8 ;  /* 0x000076101c087816 */ /* 0x000fe20000000008 */
        /* <DEDUP_REMOVED lines=27> */
[----:B-1----:R-:W-:-:S03]  /*8c7d0*/  PRMT R12, R18, 0x7610, R12 ;  /* 0x00007610120c7816 */ /* 0x002fc6000000000c */
[----:B------:R-:W4:Y:S01]  /*8c7e0*/  LDL.LU R17, [R1+0x41c] ;  /* 0x00041c0001117983 */ /* 0x000f220000300800 */
[----:B---3--:R-:W-:-:S03]  /*8c7f0*/  PRMT R0, R27, 0x7610, R0 ;  /* 0x000076101b007816 */ /* 0x008fc60000000000 */
[----:B------:R0:W-:Y:S04]  /*8c800*/  STL.S16 [R1+0x358], R16 ;  /* 0x0003581001007387 */ /* 0x0001e80000100600 */
[----:B------:R1:W-:Y:S04]  /*8c810*/  STL.S16 [R1+0x238], R0 ;  /* 0x0002380001007387 */ /* 0x0003e80000100600 */
[----:B------:R-:W3:Y:S04]  /*8c820*/  LDL.LU R28, [R1+0x378] ;  /* 0x00037800011c7983 */ /* 0x000ee80000300800 */
[----:B0-----:R-:W3:Y:S04]  /*8c830*/  LDL.LU R16, [R1+0x284] ;  /* 0x0002840001107983 */ /* 0x001ee80000300800 */
[----:B-1----:R-:W3:Y:S04]  /*8c840*/  LDL.LU R0, [R1+0x3b0] ;  /* 0x0003b00001007983 */ /* 0x002ee80000300800 */
[----:B------:R-:W3:Y:S04]  /*8c850*/  LDL.LU R25, [R1+0x398] ;  /* 0x0003980001197983 */ /* 0x000ee80000300800 */
[----:B------:R-:W3:Y:S01]  /*8c860*/  LDL.LU R24, [R1+0x27c] ;  /* 0x00027c0001187983 */ /* 0x000ee20000300800 */
[----:B--2---:R-:W-:-:S02]  /*8c870*/  PRMT R3, R29, 0x7610, R3 ;  /* 0x000076101d037816 */ /* 0x004fc40000000003 */
[----:B----4-:R-:W-:Y:S01]  /*8c880*/  PRMT R5, R26, 0x7610, R5 ;  /* 0x000076101a057816 */ /* 0x010fe20000000005 */
        /* <DEDUP_REMOVED lines=22> */
[----:B------:R-:W-:-:S03]  /*8c9f0*/  PRMT R11, R19, 0x7610, R11 ;  /* 0x00007610130b7816 */ /* 0x000fc6000000000b */
[----:B------:R-:W-:Y:S04]  /*8ca00*/  STL.S16 [R1+0x35c], R14 ;  /* 0x00035c0e01007387 */ /* 0x000fe80000100600 */
[----:B------:R-:W4:Y:S04]  /*8ca10*/  LDL.LU R18, [R1+0x424] ;  /* 0x0004240001127983 */ /* 0x000f280000300800 */
[----:B---3--:R0:W-:Y:S01]  /*8ca20*/  STL [R1+0xb28], R0 ;  /* 0x000b280001007387 */ /* 0x0081e20000100800 */
[----:B------:R-:W-:Y:S02]  /*8ca30*/  PRMT R2, R16, 0x7610, R2 ;  /* 0x0000761010027816 */ /* 0x000fe40000000002 */
[----:B------:R-:W-:Y:S01]  /*8ca40*/  PRMT R13, R28, 0x7610, R13 ;  /* 0x000076101c0d7816 */ /* 0x000fe2000000000d */
[----:B------:R-:W-:Y:S04]  /*8ca50*/  STL [R1+0x860], R3 ;  /* 0x0008600301007387 */ /* 0x000fe80000100800 */
        /* <DEDUP_REMOVED lines=32> */
[----:B---3--:R0:W-:Y:S01]  /*8cc60*/  STL [R1+0xb30], R0 ;  /* 0x000b300001007387 */ /* 0x0081e20000100800 */
[----:B--2---:R-:W-:-:S02]  /*8cc70*/  PRMT R2, R29, 0x7610, R2 ;  /* 0x000076101d027816 */ /* 0x004fc40000000002 */
        /* <DEDUP_REMOVED lines=11> */
[----:B------:R-:W4:Y:S04]  /*8cd30*/  LDL.LU R11, [R1+0x410] ;  /* 0x00041000010b7983 */ /* 0x000f280000300800 */
[----:B------:R-:W4:Y:S04]  /*8cd40*/  LDL.LU R12, [R1+0x40c] ;  /* 0x00040c00010c7983 */ /* 0x000f280000300800 */
[----:B------:R-:W-:Y:S04]  /*8cd50*/  STL.S16 [R1+0x360], R13 ;  /* 0x0003600d01007387 */ /* 0x000fe80000100600 */
        /* <DEDUP_REMOVED lines=101> */
[----:B----4-:R-:W-:Y:S02]  /*8d3b0*/  PRMT R13, R17, 0x7610, R13 ;  /* 0x00007610110d7816 */ /* 0x010fe4000000000d */
[----:B---3--:R-:W-:Y:S02]  /*8d3c0*/  PRMT R12, R18, 0x7610, R12 ;  /* 0x00007610120c7816 */ /* 0x008fe4000000000c */
        /* <DEDUP_REMOVED lines=33> */
[----:B------:R-:W4:Y:S04]  /*8d5e0*/  LDL.LU R27, [R1+0x4c4] ;  /* 0x0004c400011b7983 */ /* 0x000f280000300800 */
        /* <DEDUP_REMOVED lines=206> */
[----:B------:R0:W-:Y:S04]  /*8e2d0*/  STL [R1+0x9a0], R0 ;  /* 0x0009a00001007387 */ /* 0x0001e80000100800 */
[----:B------:R1:W-:Y:S04]  /*8e2e0*/  STL.S16 [R1+0x40c], R15 ;  /* 0x00040c0f01007387 */ /* 0x0003e80000100600 */
[----:B------:R-:W3:Y:S04]  /*8e2f0*/  LDL.LU R12, [R1+0x9b8] ;  /* 0x0009b800010c7983 */ /* 0x000ee80000300800 */
        /* <DEDUP_REMOVED lines=20> */
[----:B----4-:R-:W-:Y:S02]  /*8e440*/  PRMT R13, R17, 0x7610, R13 ;  /* 0x00007610110d7816 */ /* 0x010fe4000000000d */
[----:B---3--:R-:W-:Y:S01]  /*8e450*/  PRMT R12, R18, 0x7610, R12 ;  /* 0x00007610120c7816 */ /* 0x008fe2000000000c */
        /* <DEDUP_REMOVED lines=25> */
[----:B------:R-:W4:Y:S01]  /*8e5f0*/  LDL.LU R27, [R1+0x5c8] ;  /* 0x0005c800011b7983 */ /* 0x000f220000300800 */
        /* <DEDUP_REMOVED lines=158> */
[----:B------:R-:W-:Y:S01]  /*8efe0*/  PRMT R14, R16, 0x7610, R14 ;  /* 0x00007610100e7816 */ /* 0x000fe2000000000e */
[----:B------:R-:W2:Y:S04]  /*8eff0*/  LDL.LU R2, [R1+0x8f8] ;  /* 0x0008f80001027983 */ /* 0x000ea80000300800 */
[----:B------:R0:W-:Y:S01]  /*8f000*/  STL.S16 [R1+0x4bc], R15 ;  /* 0x0004bc0f01007387 */ /* 0x0001e20000100600 */
[----:B----4-:R-:W-:-:S03]  /*8f010*/  PRMT R0, R28, 0x7610, R0 ;  /* 0x000076101c007816 */ /* 0x010fc60000000000 */
[----:B------:R-:W4:Y:S04]  /*8f020*/  LDL.LU R16, [R1+0x614] ;  /* 0x0006140001107983 */ /* 0x000f280000300800 */
[----:B0-----:R-:W3:Y:S02]  /*8f030*/  LDL.LU R15, [R1+0x8f4] ;  /* 0x0008f400010f7983 */ /* 0x001ee40000300800 */
[----:B---3--:R-:W-:Y:S02]  /*8f040*/  PRMT R15, R3, 0x7610, R15 ;  /* 0x00007610030f7816 */ /* 0x008fe4000000000f */
[----:B------:R0:W-:Y:S04]  /*8f050*/  STL.S16 [R1+0x480], R14 ;  /* 0x0004800e01007387 */ /* 0x0001e80000100600 */
[----:B------:R1:W-:Y:S04]  /*8f060*/  STL.S16 [R1+0x4b4], R15 ;  /* 0x0004b40f01007387 */ /* 0x0003e80000100600 */
[----:B------:R3:W-:Y:S04]  /*8f070*/  STL.S16 [R1+0x510], R0 ;  /* 0x0005100001007387 */ /* 0x0007e80000100600 */
[----:B0-----:R-:W2:Y:S04]  /*8f080*/  LDL.LU R14, [R1+0x610] ;  /* 0x00061000010e7983 */ /* 0x001ea80000300800 */
[----:B-1----:R-:W4:Y:S04]  /*8f090*/  LDL.LU R15, [R1+0x8ec] ;  /* 0x0008ec00010f7983 */ /* 0x002f280000300800 */
[----:B---3--:R-:W3:Y:S04]  /*8f0a0*/  LDL.LU R0, [R1+0x65c] ;  /* 0x00065c0001007983 */ /* 0x008ee80000300800 */
[----:B------:R-:W2:Y:S01]  /*8f0b0*/  LDL.LU R3, [R1+0x8f0] ;  /* 0x0008f00001037983 */ /* 0x000ea20000300800 */
[----:B----4-:R-:W-:-:S03]  /*8f0c0*/  PRMT R15, R4, 0x7610, R15 ;  /* 0x00007610040f7816 */ /* 0x010fc6000000000f */
[----:B------:R-:W4:Y:S04]  /*8f0d0*/  LDL.LU R4, [R1+0x8e8] ;  /* 0x0008e80001047983 */ /* 0x000f280000300800 */
[----:B------:R0:W-:Y:S04]  /*8f0e0*/  STL.S16 [R1+0x4b0], R15 ;  /* 0x0004b00f01007387 */ /* 0x0001e80000100600 */
[----:B0-----:R-:W3:Y:S02]  /*8f0f0*/  LDL.LU R15, [R1+0x8e4] ;  /* 0x0008e400010f7983 */ /* 0x001ee40000300800 */
[----:B---3--:R-:W-:-:S02]  /*8f100*/  PRMT R15, R5, 0x7610, R15 ;  /* 0x00007610050f7816 */ /* 0x008fc4000000000f */
[----:B------:R0:W-:Y:S04]  /*8f110*/  STL [R1+0x878], R0 ;  /* 0x0008780001007387 */ /* 0x0001e80000100800 */
[----:B------:R1:W-:Y:S04]  /*8f120*/  STL.S16 [R1+0x4e8], R15 ;  /* 0x0004e80f01007387 */ /* 0x0003e80000100600 */
[----:B------:R-:W3:Y:S04]  /*8f130*/  LDL.LU R5, [R1+0x8e0] ;  /* 0x0008e00001057983 */ /* 0x000ee80000300800 */
[----:B0-----:R-:W2:Y:S04]  /*8f140*/  LDL.LU R0, [R1+0x654] ;  /* 0x0006540001007983 */ /* 0x001ea80000300800 */
[----:B-1----:R-:W4:Y:S02]  /*8f150*/  LDL.LU R15, [R1+0x8dc] ;  /* 0x0008dc00010f7983 */ /* 0x002f240000300800 */
[----:B----4-:R-:W-:-:S02]  /*8f160*/  PRMT R15, R6, 0x7610, R15 ;  /* 0x00007610060f7816 */ /* 0x010fc4000000000f */
[----:B--2---:R0:W-:Y:S04]  /*8f170*/  STL [R1+0x880], R0 ;  /* 0x0008800001007387 */ /* 0x0041e80000100800 */
        /* <DEDUP_REMOVED lines=33> */
[----:B------:R0:W-:Y:S04]  /*8f390*/  STL [R1+0x888], R0 ;  /* 0x0008880001007387 */ /* 0x0001e80000100800 */
[----:B------:R1:W-:Y:S04]  /*8f3a0*/  STL.S16 [R1+0x50c], R15 ;  /* 0x00050c0f01007387 */ /* 0x0003e80000100600 */
[----:B------:R-:W2:Y:S04]  /*8f3b0*/  LDL.LU R14, [R1+0x898] ;  /* 0x00089800010e7983 */ /* 0x000ea80000300800 */
[----:B0-----:R-:W2:Y:S04]  /*8f3c0*/  LDL.LU R0, [R1+0x650] ;  /* 0x0006500001007983 */ /* 0x001ea80000300800 */
[----:B-1----:R-:W4:Y:S02]  /*8f3d0*/  LDL.LU R15, [R1+0x894] ;  /* 0x00089400010f7983 */ /* 0x002f240000300800 */
[----:B----4-:R-:W-:-:S02]  /*8f3e0*/  PRMT R15, R29, 0x7610, R15 ;  /* 0x000076101d0f7816 */ /* 0x010fc4000000000f */
[----:B------:R-:W4:Y:S01]  /*8f3f0*/  LDL.LU R29, [R1+0x890] ;  /* 0x00089000011d7983 */ /* 0x000f220000300800 */
[----:B---3--:R-:W-:Y:S02]  /*8f400*/  PRMT R13, R17, 0x7610, R13 ;  /* 0x00007610110d7816 */ /* 0x008fe4000000000d */
[----:B----4-:R-:W-:Y:S02]  /*8f410*/  PRMT R2, R29, 0x7610, R2 ;  /* 0x000076101d027816 */ /* 0x010fe40000000002 */
[----:B------:R-:W3:Y:S01]  /*8f420*/  LDL.LU R29, [R1+0x88c] ;  /* 0x00088c00011d7983 */ /* 0x000ee20000300800 */
        /* <DEDUP_REMOVED lines=10> */
[----:B--2---:R-:W-:Y:S01]  /*8f4d0*/  PRMT R14, R16, 0x7610, R14 ;  /* 0x00007610100e7816 */ /* 0x004fe2000000000e */
        /* <DEDUP_REMOVED lines=14> */
[----:B0-----:R-:W2:Y:S04]  /*8f5c0*/  LDL.LU R2, [R1+0x660] ;  /* 0x0006600001027983 */ /* 0x001ea80000300800 */
        /* <DEDUP_REMOVED lines=41> */
[----:B-1----:R-:W2:Y:S02]  /*8f860*/  LDL.LU R29, [R1+0x86c] ;  /* 0x00086c00011d7983 */ /* 0x002ea40000300800 */
[----:B--2---:R-:W-:-:S02]  /*8f870*/  PRMT R29, R2, 0x7610, R29 ;  /* 0x00007610021d7816 */ /* 0x004fc4000000001d */
        /* <DEDUP_REMOVED lines=106> */
[----:B-1----:R0:W5:Y:S02]  /*8ff20*/  LDL.LU R29, [R1+0x794] ;  /* 0x00079400011d7983 */ /* 0x0021640000300800 */
.L_x_226:
[----:B------:R-:W-:Y:S05]  /*8ff30*/  BSYNC.RECONVERGENT B1 ;  /* 0x0000000000017941 */ /* 0x000fea0003800200 */
.L_x_225:
[----:B-----5:R2:W-:Y:S04]  /*8ff40*/  STL [R1+0x8c0], R29 ;  /* 0x0008c01d01007387 */ /* 0x0205e80000100800 */
[----:B--2---:R-:W2:Y:S04]  /*8ff50*/  LDL R29, [R1+0x33c] ;  /* 0x00033c00011d7983 */ /* 0x004ea80000100800 */
[----:B------:R3:W-:Y:S04]  /*8ff60*/  STL [R1+0x8b0], R17 ;  /* 0x0008b01101007387 */ /* 0x0007e80000100800 */
[----:B------:R-:W-:Y:S04]  /*8ff70*/  STL [R1+0x8bc], R26 ;  /* 0x0008bc1a01007387 */ /* 0x000fe80000100800 */
[----:B---3--:R-:W3:Y:S04]  /*8ff80*/  LDL R17, [R1+0x344] ;  /* 0x0003440001117983 */ /* 0x008ee80000100800 */
[----:B------:R4:W-:Y:S04]  /*8ff90*/  STL [R1+0x8b8], R23 ;  /* 0x0008b81701007387 */ /* 0x0009e80000100800 */
[----:B------:R1:W-:Y:S04]  /*8ffa0*/  STL [R1+0x8a4], R8 ;  /* 0x0008a40801007387 */ /* 0x0003e80000100800 */
[----:B------:R0:W-:Y:S04]  /*8ffb0*/  STL [R1+0x8ac], R14 ;  /* 0x0008ac0e01007387 */ /* 0x0001e80000100800 */
[----:B----4-:R-:W4:Y:S01]  /*8ffc0*/  LDL R23, [R1+0x34c] ;  /* 0x00034c0001177983 */ /* 0x010f220000100800 */
[----:B-1----:R-:W-:-:S03]  /*8ffd0*/  LOP3.LUT R8, R28, 0xff, RZ, 0xc0, !PT ;  /* 0x000000ff1c087812 */ /* 0x002fc600078ec0ff */
[----:B------:R-:W4:Y:S01]  /*8ffe0*/  LDL R26, [R1+0x350] ;  /* 0x00035000011a7983 */ /* 0x000f220000100800 */
[----:B0-----:R-:W-:-:S03]  /*8fff0*/  IMAD.U32 R14, R27, 0x10000, RZ ;  /* 0x000100001b0e7824 */ /* 0x001fc600078e00ff */
[----:B------:R0:W-:Y:S04]  /*90000*/  STL [R1+0x8b4], R20 ;  /* 0x0008b41401007387 */ /* 0x0001e80000100800 */
[----:B------:R1:W-:Y:S01]  /*90010*/  STL [R1+0x8a0], R5 ;  /* 0x0008a00501007387 */ /* 0x0003e20000100800 */
[----:B------:R-:W-:Y:S01]  /*90020*/  LOP3.LUT R14, R14, 0xff0000, RZ, 0xc0, !PT ;  /* 0x00ff00000e0e7812 */ /* 0x000fe200078ec0ff */
[----:B0-----:R-:W-:Y:S02]  /*90030*/  IMAD.U32 R20, R24, 0x10000, RZ ;  /* 0x0001000018147824 */ /* 0x001fe400078e00ff */
[----:B------:R-:W-:Y:S01]  /*90040*/  STL [R1+0x89c], R2 ;  /* 0x00089c0201007387 */ /* 0x000fe20000100800 */
[----:B-1----:R-:W-:-:S03]  /*90050*/  LOP3.LUT R5, R25, 0xff, RZ, 0xc0, !PT ;  /* 0x000000ff19057812 */ /* 0x002fc600078ec0ff */
[----:B------:R-:W-:Y:S04]  /*90060*/  STL [R1+0x7bc], R13 ;  /* 0x0007bc0d01007387 */ /* 0x000fe80000100800 */
[----:B------:R0:W-:Y:S04]  /*90070*/  STL [R1+0x8a8], R11 ;  /* 0x0008a80b01007387 */ /* 0x0001e80000100800 */
[----:B------:R1:W-:Y:S04]  /*90080*/  STL [R1+0x7a0], R27 ;  /* 0x0007a01b01007387 */ /* 0x0003e80000100800 */
[----:B0-----:R-:W4:Y:S04]  /*90090*/  LDL R11, [R1+0x348] ;  /* 0x00034800010b7983 */ /* 0x001f280000100800 */
[----:B-1----:R-:W4:Y:S01]  /*900a0*/  LDL R27, [R1+0x360] ;  /* 0x00036000011b7983 */ /* 0x002f220000100800 */
[----:B--2---:R-:W-:-:S03]  /*900b0*/  PRMT R8, R29, 0x7604, R8 ;  /* 0x000076041d087816 */ /* 0x004fc60000000008 */
[----:B------:R-:W2:Y:S01]  /*900c0*/  LDL R29, [R1+0x354] ;  /* 0x00035400011d7983 */ /* 0x000ea20000100800 */
[----:B---3--:R-:W-:Y:S02]  /*900d0*/  PRMT R2, R17, 0x7604, R5 ;  /* 0x0000760411027816 */ /* 0x008fe40000000005 */
[----:B------:R-:W-:Y:S01]  /*900e0*/  LOP3.LUT R5, R20, 0xff0000, RZ, 0xc0, !PT ;  /* 0x00ff000014057812 */ /* 0x000fe200078ec0ff */
[----:B------:R-:W-:Y:S02]  /*900f0*/  IMAD.U32 R20, R15, 0x10000, RZ ;  /* 0x000100000f147824 */ /* 0x000fe400078e00ff */
[----:B------:R-:W-:Y:S02]  /*90100*/  IMAD.IADD R17, R8, 0x1, R14 ;  /* 0x0000000108117824 */ /* 0x000fe400078e020e */
[----:B------:R-:W-:Y:S01]  /*90110*/  IMAD.IADD R14, R2, 0x1, R5 ;  /* 0x00000001020e7824 */ /* 0x000fe200078e0205 */
[----:B------:R-:W-:Y:S02]  /*90120*/  LOP3.LUT R2, R13, 0xff, RZ, 0xc0, !PT ;  /* 0x000000ff0d027812 */ /* 0x000fe400078ec0ff */
[----:B------:R-:W-:-:S02]  /*90130*/  LOP3.LUT R13, R20, 0xff0000, RZ, 0xc0, !PT ;  /* 0x00ff0000140d7812 */ /* 0x000fc400078ec0ff */
[----:B------:R-:W3:Y:S01]  /*90140*/  LDL R20, [R1+0x35c] ;  /* 0x00035c0001147983 */ /* 0x000ee20000100800 */
[----:B------:R-:W-:-:S03]  /*90150*/  LOP3.LUT R8, R19, 0xff, RZ, 0xc0, !PT ;  /* 0x000000ff13087812 */ /* 0x000fc600078ec0ff */
[----:B------:R0:W-:Y:S04]  /*90160*/  STL.64 [R1+0x798], R24 ;  /* 0x0007981801007387 */ /* 0x0001e80000100a00 */
[----:B------:R1:W-:Y:S01]  /*90170*/  STL [R1+0x7a4], R22 ;  /* 0x0007a41601007387 */ /* 0x0003e20000100800 */
[----:B----4-:R-:W-:-:S03]  /*90180*/  PRMT R8, R23, 0x7604, R8 ;  /* 0x0000760417087816 */ /* 0x010fc60000000008 */
[----:B------:R4:W-:Y:S01]  /*90190*/  STL [R1+0x8c8], R14 ;  /* 0x0008c80e01007387 */ /* 0x0009e20000100800 */
[----:B0-----:R-:W-:Y:S01]  /*901a0*/  LOP3.LUT R25, R22, 0xff, RZ, 0xc0, !PT ;  /* 0x000000ff16197812 */ /* 0x001fe200078ec0ff */
[----:B------:R-:W-:Y:S02]  /*901b0*/  IMAD.U32 R24, R21, 0x10000, RZ ;  /* 0x0001000015187824 */ /* 0x000fe400078e00ff */
[----:B------:R0:W-:Y:S01]  /*901c0*/  STL [R1+0x7b8], R15 ;  /* 0x0007b80f01007387 */ /* 0x0001e20000100800 */
[----:B-1----:R-:W-:-:S03]  /*901d0*/  IMAD.U32 R22, R18, 0x10000, RZ ;  /* 0x0001000012167824 */ /* 0x002fc600078e00ff */
[----:B------:R1:W-:Y:S02]  /*901e0*/  STL [R1+0x7c4], R10 ;  /* 0x0007c40a01007387 */ /* 0x0003e40000100800 */
[----:B----4-:R-:W-:Y:S02]  /*901f0*/  LOP3.LUT R14, R22, 0xff0000, RZ, 0xc0, !PT ;  /* 0x00ff0000160e7812 */ /* 0x010fe400078ec0ff */
[----:B------:R4:W-:Y:S01]  /*90200*/  STL [R1+0x794], R28 ;  /* 0x0007941c01007387 */ /* 0x0009e20000100800 */
[----:B0-----:R-:W-:Y:S02]  /*90210*/  LOP3.LUT R15, R24, 0xff0000, RZ, 0xc0, !PT ;  /* 0x00ff0000180f7812 */ /* 0x001fe400078ec0ff */
[----:B------:R-:W-:Y:S01]  /*90220*/  IMAD.IADD R8, R8, 0x1, R14 ;  /* 0x0000000108087824 */ /* 0x000fe200078e020e */
[----:B------:R-:W-:Y:S01]  /*90230*/  LOP3.LUT R14, R10, 0xff, RZ, 0xc0, !PT ;  /* 0x000000ff0a0e7812 */ /* 0x000fe200078ec0ff */
[----:B------:R-:W3:Y:S04]  /*90240*/  LDL R24, [R1+0x220] ;  /* 0x0002200001187983 */ /* 0x000ee80000100800 */
[----:B-1----:R-:W3:Y:S04]  /*90250*/  LDL R10, [R1+0x358] ;  /* 0x00035800010a7983 */ /* 0x002ee80000100800 */
[----:B----4-:R-:W4:Y:S04]  /*90260*/  LDL R28, [R1+0x364] ;  /* 0x00036400011c7983 */ /* 0x010f280000100800 */
[----:B------:R-:W4:Y:S01]  /*90270*/  LDL R23, [R1+0x228] ;  /* 0x0002280001177983 */ /* 0x000f220000100800 */
[----:B------:R-:W-:-:S03]  /*90280*/  LOP3.LUT R5, R16, 0xff, RZ, 0xc0, !PT ;  /* 0x000000ff10057812 */ /* 0x000fc600078ec0ff */
[----:B------:R0:W-:Y:S01]  /*90290*/  STL [R1+0x8c4], R17 ;  /* 0x0008c41101007387 */ /* 0x0001e20000100800 */
[----:B------:R-:W-:-:S03]  /*902a0*/  PRMT R5, R26, 0x7604, R5 ;  /* 0x000076041a057816 */ /* 0x000fc60000000005 */
[----:B------:R-:W4:Y:S04]  /*902b0*/  LDL R26, [R1+0x234] ;  /* 0x00023400011a7983 */ /* 0x000f280000100800 */
[----:B------:R1:W-:Y:S01]  /*902c0*/  STL [R1+0x7c0], R12 ;  /* 0x0007c00c01007387 */ /* 0x0003e20000100800 */
[----:B0-----:R-:W-:-:S03]  /*902d0*/  IMAD.U32 R17, R12, 0x10000, RZ ;  /* 0x000100000c117824 */ /* 0x001fc600078e00ff */
[----:B------:R3:W-:Y:S01]  /*902e0*/  STL [R1+0x7cc], R7 ;  /* 0x0007cc0701007387 */ /* 0x0007e20000100800 */
[----:B------:R-:W-:-:S03]  /*902f0*/  PRMT R11, R11, 0x7604, R25 ;  /* 0x000076040b0b7816 */ /* 0x000fc60000000019 */
[----:B------:R-:W-:Y:S01]  /*90300*/  STL [R1+0x7c8], R9 ;  /* 0x0007c80901007387 */ /* 0x000fe20000100800 */
[----:B-1----:R-:W-:Y:S02]  /*90310*/  LOP3.LUT R12, R17, 0xff0000, RZ, 0xc0, !PT ;  /* 0x00ff0000110c7812 */ /* 0x002fe400078ec0ff */
[----:B------:R-:W-:Y:S01]  /*90320*/  LOP3.LUT R17, R7, 0xff, RZ, 0xc0, !PT ;  /* 0x000000ff07117812 */ /* 0x000fe200078ec0ff */
[----:B------:R-:W-:Y:S04]  /*90330*/  STL [R1+0x7d0], R6 ;  /* 0x0007d00601007387 */ /* 0x000fe80000100800 */
[----:B------:R-:W4:Y:S04]  /*90340*/  LDL R25, [R1+0x240] ;  /* 0x0002400001197983 */ /* 0x000f280000100800 */
[----:B------:R-:W-:Y:S04]  /*90350*/  STL [R1+0x7d4], R4 ;  /* 0x0007d40401007387 */ /* 0x000fe80000100800 */
[----:B------:R-:W-:Y:S04]  /*90360*/  STL [R1+0x7b0], R18 ;  /* 0x0007b01201007387 */ /* 0x000fe80000100800 */
[----:B------:R0:W-:Y:S04]  /*90370*/  STL [R1+0x7b4], R16 ;  /* 0x0007b41001007387 */ /* 0x0001e80000100800 */
[----:B------:R1:W-:Y:S04]  /*90380*/  STL [R1+0x7a8], R21 ;  /* 0x0007a81501007387 */ /* 0x0003e80000100800 */
[----:B------:R-:W4:Y:S01]  /*90390*/  LDL R22, [R1+0x244] ;  /* 0x0002440001167983 */ /* 0x000f220000100800 */
[----:B--2---:R-:W-:Y:S01]  /*903a0*/  PRMT R2, R29, 0x7604, R2 ;  /* 0x000076041d027816 */ /* 0x004fe20000000002 */
[----:B------:R-:W-:-:S02]  /*903b0*/  IMAD.IADD R5, R5, 0x1, R13 ;  /* 0x0000000105057824 */ /* 0x000fc400078e020d */
[----:B------:R-:W2:Y:S02]  /*903c0*/  LDL R29, [R1+0x22c] ;  /* 0x00022c00011d7983 */ /* 0x000ea40000100800 */
[----:B------:R-:W-:Y:S01]  /*903d0*/  IMAD.IADD R2, R2, 0x1, R12 ;  /* 0x0000000102027824 */ /* 0x000fe200078e020c */
[----:B---3--:R-:W-:Y:S01]  /*903e0*/  PRMT R7, R20, 0x7604, R17 ;  /* 0x0000760414077816 */ /* 0x008fe20000000011 */
[----:B0-----:R-:W3:Y:S04]  /*903f0*/  LDL R16, [R1+0x24c] ;  /* 0x00024c0001107983 */ /* 0x001ee80000100800 */
[----:B------:R-:W3:Y:S01]  /*90400*/  LDL R20, [R1+0x36c] ;  /* 0x00036c0001147983 */ /* 0x000ee20000100800 */
[----:B------:R-:W-:Y:S02]  /*90410*/  IMAD.U32 R12, R9, 0x10000, RZ ;  /* 0x00010000090c7824 */ /* 0x000fe400078e00ff */
[----:B------:R-:W-:Y:S01]  /*90420*/  IMAD.U32 R9, R6, 0x10000, RZ ;  /* 0x0001000006097824 */ /* 0x000fe200078e00ff */
[----:B------:R-:W-:Y:S01]  /*90430*/  LOP3.LUT R6, R4, 0xff, RZ, 0xc0, !PT ;  /* 0x000000ff04067812 */ /* 0x000fe200078ec0ff */
[----:B-1----:R-:W3:Y:S03]  /*90440*/  LDL R21, [R1+0x250] ;  /* 0x0002500001157983 */ /* 0x002ee60000100800 */
[----:B------:R-:W-:Y:S01]  /*90450*/  PRMT R4, R27, 0x7604, R6 ;  /* 0x000076041b047816 */ /* 0x000fe20000000006 */
[----:B------:R4:W-:Y:S04]  /*90460*/  STL [R1+0x7dc], R0 ;  /* 0x0007dc0001007387 */ /* 0x0009e80000100800 */
[----:B------:R-:W3:Y:S01]  /*90470*/  LDL R27, [R1+0x370] ;  /* 0x00037000011b7983 */ /* 0x000ee20000100800 */
[----:B------:R-:W-:-:S02]  /*90480*/  LOP3.LUT R18, R0, 0xff, RZ, 0xc0, !PT ;  /* 0x000000ff00127812 */ /* 0x000fc400078ec0ff */
[----:B------:R-:W-:Y:S02]  /*90490*/  LOP3.LUT R12, R12, 0xff0000, RZ, 0xc0, !PT ;  /* 0x00ff00000c0c7812 */ /* 0x000fe400078ec0ff */
[----:B------:R-:W-:Y:S01]  /*904a0*/  PRMT R10, R10, 0x7604, R14 ;  /* 0x000076040a0a7816 */ /* 0x000fe2000000000e */
[----:B------:R-:W-:Y:S01]  /*904b0*/  IMAD.U32 R13, R24, 0x10000, RZ ;  /* 0x00010000180d7824 */ /* 0x000fe200078e00ff */
[----:B------:R-:W-:Y:S01]  /*904c0*/  LOP3.LUT R9, R9, 0xff0000, RZ, 0xc0, !PT ;  /* 0x00ff000009097812 */ /* 0x000fe200078ec0ff */
[----:B------:R-:W3:Y:S01]  /*904d0*/  LDL R24, [R1+0x368] ;  /* 0x0003680001187983 */ /* 0x000ee20000100800 */
[----:B----4-:R-:W-:Y:S01]  /*904e0*/  PRMT R0, R28, 0x7604, R18 ;  /* 0x000076041c007816 */ /* 0x010fe20000000012 */
[----:B------:R-:W-:Y:S02]  /*904f0*/  IMAD.IADD R10, R10, 0x1, R12 ;  /* 0x000000010a0a7824 */ /* 0x000fe400078e020c */
[----:B------:R-:W4:Y:S04]  /*90500*/  LDL R28, [R1+0x374] ;  /* 0x00037400011c7983 */ /* 0x000f280000100800 */
[----:B------:R0:W-:Y:S01]  /*90510*/  STL [R1+0x694], R10 ;  /* 0x0006940a01007387 */ /* 0x0001e20000100800 */
[----:B------:R-:W-:-:S02]  /*90520*/  IMAD.IADD R11, R11, 0x1, R15 ;  /* 0x000000010b0b7824 */ /* 0x000fc400078e020f */
[----:B------:R-:W-:Y:S01]  /*90530*/  IMAD.IADD R7, R7, 0x1, R9 ;  /* 0x0000000107077824 */ /* 0x000fe200078e0209 */
[----:B------:R-:W4:Y:S04]  /*90540*/  LDL R15, [R1+0x238] ;  /* 0x00023800010f7983 */ /* 0x000f280000100800 */
[----:B------:R-:W4:Y:S01]  /*90550*/  LDL R18, [R1+0x264] ;  /* 0x0002640001127983 */ /* 0x000f220000100800 */
[----:B0-----:R-:W-:-:S03]  /*90560*/  LOP3.LUT R10, R23, 0xff, RZ, 0xc0, !PT ;  /* 0x000000ff170a7812 */ /* 0x001fc600078ec0ff */
[----:B------:R-:W4:Y:S04]  /*90570*/  LDL R23, [R1+0x258] ;  /* 0x0002580001177983 */ /* 0x000f280000100800 */
[----:B------:R0:W-:Y:S04]  /*90580*/  STL [R1+0x688], R7 ;  /* 0x0006880701007387 */ /* 0x0001e80000100800 */
[----:B------:R1:W-:Y:S04]  /*90590*/  STL [R1+0x7ac], R19 ;  /* 0x0007ac1301007387 */ /* 0x0003e80000100800 */
[----:B------:R3:W-:Y:S01]  /*905a0*/  STL [R1+0x7d8], R3 ;  /* 0x0007d80301007387 */ /* 0x0007e20000100800 */
[----:B0-----:R-:W-:-:S03]  /*905b0*/  LOP3.LUT R7, R26, 0xff, RZ, 0xc0, !PT ;  /* 0x000000ff1a077812 */ /* 0x001fc600078ec0ff */
[----:B------:R-:W4:Y:S01]  /*905c0*/  LDL R26, [R1+0x270] ;  /* 0x00027000011a7983 */ /* 0x000f220000100800 */
[----:B-1----:R-:W-:-:S03]  /*905d0*/  IMAD.U32 R19, R3, 0x10000, RZ ;  /* 0x0001000003137824 */ /* 0x002fc600078e00ff */
[----:B------:R-:W4:Y:S02]  /*905e0*/  LDL.LU R17, [R1+0x8c4] ;  /* 0x0008c40001117983 */ /* 0x000f240000300800 */
[----:B------:R-:W-:Y:S02]  /*905f0*/  LOP3.LUT R6, R19, 0xff0000, RZ, 0xc0, !PT ;  /* 0x00ff000013067812 */ /* 0x000fe400078ec0ff */
[----:B------:R-:W4:Y:S03]  /*90600*/  LDL.LU R14, [R1+0x8c8] ;  /* 0x0008c800010e7983 */ /* 0x000f260000300800 */
[----:B------:R-:W-:Y:S02]  /*90610*/  IMAD.IADD R4, R4, 0x1, R6 ;  /* 0x0000000104047824 */ /* 0x000fe400078e0206 */
[----:B--2---:R-:W-:Y:S01]  /*90620*/  IMAD.U32 R12, R29, 0x10000, RZ ;  /* 0x000100001d0c7824 */ /* 0x004fe200078e00ff */
[----:B---3--:R-:W-:Y:S01]  /*90630*/  PRMT R7, R20, 0x7604, R7 ;  /* 0x0000760414077816 */ /* 0x008fe20000000007 */
[----:B------:R-:W2:Y:S04]  /*90640*/  LDL R29, [R1+0x25c] ;  /* 0x00025c00011d7983 */ /* 0x000ea80000100800 */
[----:B------:R-:W3:Y:S04]  /*90650*/  LDL R20, [R1+0x37c] ;  /* 0x00037c0001147983 */ /* 0x000ee80000100800 */
[----:B------:R0:W-:Y:S01]  /*90660*/  STL [R1+0x68c], R4 ;  /* 0x00068c0401007387 */ /* 0x0001e20000100800 */
[----:B------:R-:W-:-:S03]  /*90670*/  LOP3.LUT R3, R13, 0xff0000, RZ, 0xc0, !PT ;  /* 0x00ff00000d037812 */ /* 0x000fc600078ec0ff */
[----:B------:R-:W3:Y:S01]  /*90680*/  LDL R19, [R1+0x268] ;  /* 0x0002680001137983 */ /* 0x000ee20000100800 */
[----:B0-----:R-:W-:-:S03]  /*90690*/  LOP3.LUT R4, R25, 0xff, RZ, 0xc0, !PT ;  /* 0x000000ff19047812 */ /* 0x001fc600078ec0ff */
[----:B------:R-:W3:Y:S01]  /*906a0*/  LDL R25, [R1+0x274] ;  /* 0x0002740001197983 */ /* 0x000ee20000100800 */
[----:B------:R-:W-:-:S03]  /*906b0*/  PRMT R4, R27, 0x7604, R4 ;  /* 0x000076041b047816 */ /* 0x000fc60000000004 */
[----:B------:R-:W3:Y:S01]  /*906c0*/  LDL R27, [R1+0x380] ;  /* 0x00038000011b7983 */ /* 0x000ee20000100800 */
[----:B------:R-:W-:Y:S01]  /*906d0*/  IMAD.IADD R0, R0, 0x1, R3 ;  /* 0x0000000100007824 */ /* 0x000fe200078e0203 */
[----:B------:R-:W-:Y:S01]  /*906e0*/  LOP3.LUT R12, R12, 0xff0000, RZ, 0xc0, !PT ;  /* 0x00ff00000c0c7812 */ /* 0x000fe200078ec0ff */
[----:B------:R-:W-:Y:S02]  /*906f0*/  IMAD.U32 R6, R22, 0x10000, RZ ;  /* 0x0001000016067824 */ /* 0x000fe400078e00ff */
[----:B------:R-:W3:Y:S01]  /*90700*/  LDL R22, [R1+0x27c] ;  /* 0x00027c0001167983 */ /* 0x000ee20000100800 */
[----:B------:R-:W-:Y:S01]  /*90710*/  IMAD.U32 R3, R21, 0x10000, RZ ;  /* 0x0001000015037824 */ /* 0x000fe200078e00ff */
[----:B------:R-:W-:Y:S02]  /*90720*/  PRMT R10, R24, 0x7604, R10 ;  /* 0x00007604180a7816 */ /* 0x000fe4000000000a */
[----:B------:R0:W-:Y:S04]  /*90730*/  STL [R1+0x678], R0 ;  /* 0x0006780001007387 */ /* 0x0001e80000100800 */
[----:B------:R-:W3:Y:S01]  /*90740*/  LDL R21, [R1+0x280] ;  /* 0x0002800001157983 */ /* 0x000ee20000100800 */
[----:B------:R-:W-:Y:S01]  /*90750*/  IMAD.IADD R10, R10, 0x1, R12 ;  /* 0x000000010a0a7824 */ /* 0x000fe200078e020c */
[----:B------:R-:W-:-:S02]  /*90760*/  LOP3.LUT R3, R3, 0xff0000, RZ, 0xc0, !PT ;  /* 0x00ff000003037812 */ /* 0x000fc400078ec0ff */
[----:B------:R-:W3:Y:S01]  /*90770*/  LDL R24, [R1+0x378] ;  /* 0x0003780001187983 */ /* 0x000ee20000100800 */
[----:B0-----:R-:W-:-:S03]  /*90780*/  LOP3.LUT R0, R16, 0xff, RZ, 0xc0, !PT ;  /* 0x000000ff10007812 */ /* 0x001fc600078ec0ff */
[----:B------:R0:W-:Y:S01]  /*90790*/  STL [R1+0x67c], R10 ;  /* 0x00067c0a01007387 */ /* 0x0001e20000100800 */
[----:B----4-:R-:W-:-:S03]  /*907a0*/  PRMT R0, R28, 0x7604, R0 ;  /* 0x000076041c007816 */ /* 0x010fc60000000000 */
[----:B------:R-:W4:Y:S01]  /*907b0*/  LDL R28, [R1+0x384] ;  /* 0x00038400011c7983 */ /* 0x000f220000100800 */
[----:B------:R-:W-:Y:S01]  /*907c0*/  IMAD.U32 R9, R15, 0x10000, RZ ;  /* 0x000100000f097824 */ /* 0x000fe200078e00ff */
[----:B------:R-:W-:Y:S02]  /*907d0*/  LOP3.LUT R6, R6, 0xff0000, RZ, 0xc0, !PT ;  /* 0x00ff000006067812 */ /* 0x000fe400078ec0ff */
[----:B------:R-:W4:Y:S01]  /*907e0*/  LDL R16, [R1+0x2a4] ;  /* 0x0002a40001107983 */ /* 0x000f220000100800 */
[----:B0-----:R-:W-:-:S03]  /*907f0*/  LOP3.LUT R10, R23, 0xff, RZ, 0xc0, !PT ;  /* 0x000000ff170a7812 */ /* 0x001fc600078ec0ff */
[----:B------:R-:W4:Y:S01]  /*90800*/  LDL R23, [R1+0x288] ;  /* 0x0002880001177983 */ /* 0x000f220000100800 */
[----:B------:R-:W-:Y:S01]  /*90810*/  LOP3.LUT R9, R9, 0xff0000, RZ, 0xc0, !PT ;  /* 0x00ff000009097812 */ /* 0x000fe200078ec0ff */
[----:B------:R-:W-:Y:S02]  /*90820*/  IMAD.IADD R0, R0, 0x1, R3 ;  /* 0x0000000100007824 */ /* 0x000fe400078e0203 */
[----:B------:R-:W4:Y:S02]  /*90830*/  LDL R15, [R1+0x294] ;  /* 0x00029400010f7983 */ /* 0x000f240000100800 */
[----:B------:R-:W-:Y:S01]  /*90840*/  IMAD.IADD R7, R7, 0x1, R9 ;  /* 0x0000000107077824 */ /* 0x000fe200078e0209 */
[----:B------:R-:W-:Y:S02]  /*90850*/  LOP3.LUT R3, R26, 0xff, RZ, 0xc0, !PT ;  /* 0x000000ff1a037812 */ /* 0x000fe400078ec0ff */
[----:B------:R-:W4:Y:S04]  /*90860*/  LDL R26, [R1+0x298] ;  /* 0x00029800011a7983 */ /* 0x000f280000100800 */
[----:B------:R0:W-:Y:S02]  /*90870*/  STL [R1+0x670], R7 ;  /* 0x0006700701007387 */ /* 0x0001e40000100800 */
[----:B0-----:R-:W-:Y:S01]  /*90880*/  LOP3.LUT R7, R18, 0xff, RZ, 0xc0, !PT ;  /* 0x000000ff12077812 */ /* 0x001fe200078ec0ff */
[----:B------:R-:W-:-:S02]  /*90890*/  IMAD.IADD R4, R4, 0x1, R6 ;  /* 0x0000000104047824 */ /* 0x000fc400078e0206 */
[----:B--2---:R-:W-:Y:S01]  /*908a0*/  IMAD.U32 R12, R29, 0x10000, RZ ;  /* 0x000100001d0c7824 */ /* 0x004fe200078e00ff */
[----:B------:R0:W-:Y:S04]  /*908b0*/  STL [R1+0x668], R0 ;  /* 0x0006680001007387 */ /* 0x0001e80000100800 */
[----:B------:R-:W2:Y:S01]  /*908c0*/  LDL R29, [R1+0x28c] ;  /* 0x00028c00011d7983 */ /* 0x000ea20000100800 */
[----:B---3--:R-:W-:-:S03]  /*908d0*/  PRMT R7, R20, 0x7604, R7 ;  /* 0x0000760414077816 */ /* 0x008fc60000000007 */
[----:B------:R-:W3:Y:S01]  /*908e0*/  LDL R20, [R1+0x38c] ;  /* 0x00038c0001147983 */ /* 0x000ee20000100800 */
[----:B------:R-:W-:-:S03]  /*908f0*/  IMAD.U32 R9, R19, 0x10000, RZ ;  /* 0x0001000013097824 */ /* 0x000fc600078e00ff */
[----:B------:R-:W3:Y:S01]  /*90900*/  LDL R18, [R1+0x2ac] ;  /* 0x0002ac0001127983 */ /* 0x000ee20000100800 */
[----:B------:R-:W-:Y:S01]  /*90910*/  IMAD.U32 R6, R25, 0x10000, RZ ;  /* 0x0001000019067824 */ /* 0x000fe200078e00ff */
[----:B------:R-:W-:Y:S02]  /*90920*/  PRMT R3, R27, 0x7604, R3 ;  /* 0x000076041b037816 */ /* 0x000fe40000000003 */
[----:B------:R-:W3:Y:S04]  /*90930*/  LDL R25, [R1+0x2a0] ;  /* 0x0002a00001197983 */ /* 0x000ee80000100800 */
[----:B------:R-:W3:Y:S01]  /*90940*/  LDL R27, [R1+0x390] ;  /* 0x00039000011b7983 */ /* 0x000ee20000100800 */
[----:B0-----:R-:W-:-:S03]  /*90950*/  LOP3.LUT R0, R22, 0xff, RZ, 0xc0, !PT ;  /* 0x000000ff16007812 */ /* 0x001fc600078ec0ff */
[----:B------:R0:W-:Y:S04]  /*90960*/  STL [R1+0x674], R4 ;  /* 0x0006740401007387 */ /* 0x0001e80000100800 */
[----:B------:R-:W3:Y:S04]  /*90970*/  LDL R19, [R1+0x2b0] ;  /* 0x0002b00001137983 */ /* 0x000ee80000100800 */
[----:B------:R-:W3:Y:S01]  /*90980*/  LDL R22, [R1+0x388] ;  /* 0x0003880001167983 */ /* 0x000ee20000100800 */
[----:B0-----:R-:W-:Y:S01]  /*90990*/  IMAD.U32 R4, R21, 0x10000, RZ ;  /* 0x0001000015047824 */ /* 0x001fe200078e00ff */
[----:B------:R-:W-:-:S02]  /*909a0*/  PRMT R10, R24, 0x7604, R10 ;  /* 0x00007604180a7816 */ /* 0x000fc4000000000a */
[----:B------:R-:W3:Y:S01]  /*909b0*/  LDL R21, [R1+0x2bc] ;  /* 0x0002bc0001157983 */ /* 0x000ee20000100800 */
[----:B----4-:R-:W-:-:S03]  /*909c0*/  PRMT R0, R28, 0x7604, R0 ;  /* 0x000076041c007816 */ /* 0x010fc60000000000 */
[----:B------:R-:W4:Y:S01]  /*909d0*/  LDL R24, [R1+0x2c4] ;  /* 0x0002c40001187983 */ /* 0x000f220000100800 */
[----:B------:R-:W-:-:S03]  /*909e0*/  LOP3.LUT R4, R4, 0xff0000, RZ, 0xc0, !PT ;  /* 0x00ff000004047812 */ /* 0x000fc600078ec0ff */
[----:B------:R-:W4:Y:S02]  /*909f0*/  LDL R28, [R1+0x394] ;  /* 0x00039400011c7983 */ /* 0x000f240000100800 */
[----:B------:R-:W-:Y:S01]  /*90a00*/  IMAD.IADD R0, R0, 0x1, R4 ;  /* 0x0000000100007824 */ /* 0x000fe200078e0204 */
[----:B------:R-:W-:Y:S02]  /*90a10*/  LOP3.LUT R13, R23, 0xff, RZ, 0xc0, !PT ;  /* 0x000000ff170d7812 */ /* 0x000fe400078ec0ff */
[----:B------:R-:W4:Y:S01]  /*90a20*/  LDL R23, [R1+0x2b8] ;  /* 0x0002b80001177983 */ /* 0x000f220000100800 */
[----:B------:R-:W-:-:S05]  /*90a30*/  LOP3.LUT R12, R12, 0xff0000, RZ, 0xc0, !PT ;  /* 0x00ff00000c0c7812 */ /* 0x000fca00078ec0ff */
[----:B------:R-:W-:Y:S02]  /*90a40*/  IMAD.IADD R10, R10, 0x1, R12 ;  /* 0x000000010a0a7824 */ /* 0x000fe400078e020c */
[----:B------:R-:W-:Y:S02]  /*90a50*/  IMAD.U32 R12, R26, 0x10000, RZ ;  /* 0x000100001a0c7824 */ /* 0x000fe400078e00ff */
[----:B------:R-:W4:Y:S04]  /*90a60*/  LDL R26, [R1+0x2d0] ;  /* 0x0002d000011a7983 */ /* 0x000f280000100800 */
[----:B------:R0:W-:Y:S02]  /*90a70*/  STL [R1+0x66c], R10 ;  /* 0x00066c0a01007387 */ /* 0x0001e40000100800 */
[----:B0-----:R-:W-:-:S02]  /*90a80*/  LOP3.LUT R10, R15, 0xff, RZ, 0xc0, !PT ;  /* 0x000000ff0f0a7812 */ /* 0x001fc400078ec0ff */
[----:B------:R-:W-:-:S05]  /*90a90*/  LOP3.LUT R9, R9, 0xff0000, RZ, 0xc0, !PT ;  /* 0x00ff000009097812 */ /* 0x000fca00078ec0ff */
[----:B------:R-:W-:-:S05]  /*90aa0*/  IMAD.IADD R7, R7, 0x1, R9 ;  /* 0x0000000107077824 */ /* 0x000fca00078e0209 */
[----:B------:R0:W-:Y:S01]  /*90ab0*/  STL [R1+0x660], R7 ;  /* 0x0006600701007387 */ /* 0x0001e20000100800 */
[----:B--2---:R-:W-:-:S03]  /*90ac0*/  IMAD.U32 R4, R29, 0x10000, RZ ;  /* 0x000100001d047824 */ /* 0x004fc600078e00ff */
[----:B------:R-:W2:Y:S01]  /*90ad0*/  LDL R29, [R1+0x2c8] ;  /* 0x0002c800011d7983 */ /* 0x000ea20000100800 */
[----:B---3--:R-:W-:-:S03]  /*90ae0*/  PRMT R10, R20, 0x7604, R10 ;  /* 0x00007604140a7816 */ /* 0x008fc6000000000a */
[----:B------:R-:W3:Y:S01]  /*90af0*/  LDL R20, [R1+0x39c] ;  /* 0x00039c0001147983 */ /* 0x000ee20000100800 */
[----:B0-----:R-:W-:Y:S02]  /*90b00*/  LOP3.LUT R7, R25, 0xff, RZ, 0xc0, !PT ;  /* 0x000000ff19077812 */ /* 0x001fe400078ec0ff */
[----:B------:R-:W-:Y:S01]  /*90b10*/  LOP3.LUT R6, R6, 0xff0000, RZ, 0xc0, !PT ;  /* 0x00ff000006067812 */ /* 0x000fe200078ec0ff */
[----:B------:R0:W-:Y:S01]  /*90b20*/  STL [R1+0x658], R0 ;  /* 0x0006580001007387 */ /* 0x0001e20000100800 */
[----:B------:R-:W-:-:S03]  /*90b30*/  PRMT R7, R27, 0x7604, R7 ;  /* 0x000076041b077816 */ /* 0x000fc60000000007 */
[----:B------:R-:W3:Y:S01]  /*90b40*/  LDL R27, [R1+0x3a0] ;  /* 0x0003a000011b7983 */ /* 0x000ee20000100800 */
[----:B------:R-:W-:Y:S01]  /*90b50*/  IMAD.IADD R3, R3, 0x1, R6 ;  /* 0x0000000103037824 */ /* 0x000fe200078e0206 */
[----:B------:R-:W-:Y:S02]  /*90b60*/  LOP3.LUT R15, R4, 0xff0000, RZ, 0xc0, !PT ;  /* 0x00ff0000040f7812 */ /* 0x000fe400078ec0ff */
[----:B------:R-:W3:Y:S01]  /*90b70*/  LDL R25, [R1+0x2d4] ;  /* 0x0002d40001197983 */ /* 0x000ee20000100800 */
[----:B------:R-:W-:Y:S01]  /*90b80*/  IMAD.U32 R6, R19, 0x10000, RZ ;  /* 0x0001000013067824 */ /* 0x000fe200078e00ff */
[----:B0-----:R-:W-:Y:S02]  /*90b90*/  LOP3.LUT R0, R18, 0xff, RZ, 0xc0, !PT ;  /* 0x000000ff12007812 */ /* 0x001fe400078ec0ff */
[----:B------:R-:W3:Y:S01]  /*90ba0*/  LDL R4, [R1+0x2dc] ;  /* 0x0002dc0001047983 */ /* 0x000ee20000100800 */
[----:B------:R-:W-:Y:S01]  /*90bb0*/  LOP3.LUT R12, R12, 0xff0000, RZ, 0xc0, !PT ;  /* 0x00ff00000c0c7812 */ /* 0x000fe200078ec0ff */
[----:B------:R-:W-:-:S02]  /*90bc0*/  IMAD.U32 R9, R16, 0x10000, RZ ;  /* 0x0001000010097824 */ /* 0x000fc400078e00ff */
[----:B------:R-:W3:Y:S01]  /*90bd0*/  LDL R19, [R1+0x2e0] ;  /* 0x0002e00001137983 */ /* 0x000ee20000100800 */
[----:B------:R-:W-:Y:S01]  /*90be0*/  PRMT R13, R22, 0x7604, R13 ;  /* 0x00007604160d7816 */ /* 0x000fe2000000000d */
[----:B------:R-:W-:Y:S01]  /*90bf0*/  IMAD.IADD R10, R10, 0x1, R12 ;  /* 0x000000010a0a7824 */ /* 0x000fe200078e020c */
[----:B------:R-:W-:Y:S01]  /*90c00*/  LOP3.LUT R9, R9, 0xff0000, RZ, 0xc0, !PT ;  /* 0x00ff000009097812 */ /* 0x000fe200078ec0ff */
[----:B------:R-:W3:Y:S01]  /*90c10*/  LDL R22, [R1+0x398] ;  /* 0x0003980001167983 */ /* 0x000ee20000100800 */
[----:B------:R-:W-:-:S03]  /*90c20*/  LOP3.LUT R6, R6, 0xff0000, RZ, 0xc0, !PT ;  /* 0x00ff000006067812 */ /* 0x000fc600078ec0ff */
[----:B------:R-:W3:Y:S01]  /*90c30*/  LDL R18, [R1+0x304] ;  /* 0x0003040001127983 */ /* 0x000ee20000100800 */
[----:B----4-:R-:W-:-:S03]  /*90c40*/  PRMT R0, R28, 0x7604, R0 ;  /* 0x000076041c007816 */ /* 0x010fc60000000000 */
[----:B------:R-:W4:Y:S01]  /*90c50*/  LDL R28, [R1+0x3a4] ;  /* 0x0003a400011c7983 */ /* 0x000f220000100800 */
[----:B------:R-:W-:Y:S01]  /*90c60*/  IMAD.IADD R13, R13, 0x1, R15 ;  /* 0x000000010d0d7824 */ /* 0x000fe200078e020f */
[----:B------:R-:W-:Y:S02]  /*90c70*/  LOP3.LUT R12, R23, 0xff, RZ, 0xc0, !PT ;  /* 0x000000ff170c7812 */ /* 0x000fe400078ec0ff */
[----:B------:R-:W-:Y:S01]  /*90c80*/  STL [R1+0x650], R10 ;  /* 0x0006500a01007387 */ /* 0x000fe20000100800 */
[----:B------:R-:W-:-:S03]  /*90c90*/  IMAD.IADD R7, R7, 0x1, R9 ;  /* 0x0000000107077824 */ /* 0x000fc600078e0209 */
[----:B------:R-:W4:Y:S01]  /*90ca0*/  LDL R23, [R1+0x2e8] ;  /* 0x0002e80001177983 */ /* 0x000f220000100800 */
[----:B------:R-:W-:-:S03]  /*90cb0*/  LOP3.LUT R9, R24, 0xff, RZ, 0xc0, !PT ;  /* 0x000000ff18097812 */ /* 0x000fc600078ec0ff */
[----:B------:R0:W-:Y:S04]  /*90cc0*/  STL [R1+0x65c], R13 ;  /* 0x00065c0d01007387 */ /* 0x0001e80000100800 */
[----:B------:R-:W4:Y:S01]  /*90cd0*/  LDL R24, [R1+0x310] ;  /* 0x0003100001187983 */ /* 0x000f220000100800 */
[----:B------:R-:W-:-:S03]  /*90ce0*/  IMAD.IADD R0, R0, 0x1, R6 ;  /* 0x0000000100007824 */ /* 0x000fc600078e0206 */
[----:B------:R-:W4:Y:S01]  /*90cf0*/  LDL R16, [R1+0x300] ;  /* 0x0003000001107983 */ /* 0x000f220000100800 */
[----:B0-----:R-:W-:-:S03]  /*90d00*/  IMAD.U32 R13, R21, 0x10000, RZ ;  /* 0x00010000150d7824 */ /* 0x001fc600078e00ff */
[----:B------:R-:W4:Y:S01]  /*90d10*/  LDL R21, [R1+0x30c] ;  /* 0x00030c0001157983 */ /* 0x000f220000100800 */
[----:B------:R-:W-:-:S03]  /*90d20*/  LOP3.LUT R6, R26, 0xff, RZ, 0xc0, !PT ;  /* 0x000000ff1a067812 */ /* 0x000fc600078ec0ff */
[----:B------:R-:W4:Y:S04]  /*90d30*/  LDL R26, [R1+0x2f8] ;  /* 0x0002f800011a7983 */ /* 0x000f280000100800 */
[----:B------:R-:W4:Y:S01]  /*90d40*/  LDL R15, [R1+0x2ec] ;  /* 0x0002ec00010f7983 */ /* 0x000f220000100800 */
[----:B--2---:R-:W-:-:S03]  /*90d50*/  IMAD.U32 R10, R29, 0x10000, RZ ;  /* 0x000100001d0a7824 */ /* 0x004fc600078e00ff */
[----:B------:R-:W2:Y:S01]  /*90d60*/  LDL R29, [R1+0x2f4] ;  /* 0x0002f400011d7983 */ /* 0x000ea20000100800 */
[----:B---3--:R-:W-:-:S03]  /*90d70*/  PRMT R9, R20, 0x7604, R9 ;  /* 0x0000760414097816 */ /* 0x008fc60000000009 */
[----:B------:R-:W3:Y:S01]  /*90d80*/  LDL R20, [R1+0x3ac] ;  /* 0x0003ac0001147983 */ /* 0x000ee20000100800 */
[----:B------:R-:W-:-:S03]  /*90d90*/  PRMT R6, R27, 0x7604, R6 ;  /* 0x000076041b067816 */ /* 0x000fc60000000006 */
[----:B------:R-:W3:Y:S04]  /*90da0*/  LDL R27, [R1+0x3b0] ;  /* 0x0003b000011b7983 */ /* 0x000ee80000100800 */
[----:B------:R0:W-:Y:S04]  /*90db0*/  STL [R1+0x654], R7 ;  /* 0x0006540701007387 */ /* 0x0001e80000100800 */
[----:B------:R1:W-:Y:S01]  /*90dc0*/  STL [R1+0x648], R0 ;  /* 0x0006480001007387 */ /* 0x0003e20000100800 */
[----:B0-----:R-:W-:-:S03]  /*90dd0*/  IMAD.U32 R7, R25, 0x10000, RZ ;  /* 0x0001000019077824 */ /* 0x001fc600078e00ff */
[----:B------:R-:W3:Y:S01]  /*90de0*/  LDL R25, [R1+0x3a8] ;  /* 0x0003a80001197983 */ /* 0x000ee20000100800 */
[----:B-1----:R-:W-:Y:S01]  /*90df0*/  LOP3.LUT R0, R4, 0xff, RZ, 0xc0, !PT ;  /* 0x000000ff04007812 */ /* 0x002fe200078ec0ff */
[----:B------:R-:W-:Y:S01]  /*90e00*/  IMAD.U32 R4, R19, 0x10000, RZ ;  /* 0x0001000013047824 */ /* 0x000fe200078e00ff */
[----:B------:R-:W-:Y:S01]  /*90e10*/  LOP3.LUT R7, R7, 0xff0000, RZ, 0xc0, !PT ;  /* 0x00ff000007077812 */ /* 0x000fe200078ec0ff */
[----:B------:R-:W3:Y:S01]  /*90e20*/  LDL R19, [R1+0x318] ;  /* 0x0003180001137983 */ /* 0x000ee20000100800 */
[----:B----4-:R-:W-:Y:S02]  /*90e30*/  PRMT R0, R28, 0x7604, R0 ;  /* 0x000076041c007816 */ /* 0x010fe40000000000 */
[----:B------:R-:W-:Y:S01]  /*90e40*/  LOP3.LUT R10, R10, 0xff0000, RZ, 0xc0, !PT ;  /* 0x00ff00000a0a7812 */ /* 0x000fe200078ec0ff */
[----:B------:R-:W4:Y:S01]  /*90e50*/  LDL R28, [R1+0x3b4] ;  /* 0x0003b400011c7983 */ /* 0x000f220000100800 */
[----:B------:R-:W-:Y:S01]  /*90e60*/  LOP3.LUT R4, R4, 0xff0000, RZ, 0xc0, !PT ;  /* 0x00ff000004047812 */ /* 0x000fe200078ec0ff */
[----:B------:R-:W-:Y:S01]  /*90e70*/  IMAD.IADD R6, R6, 0x1, R7 ;  /* 0x0000000106067824 */ /* 0x000fe200078e0207 */
[----:B------:R-:W-:Y:S01]  /*90e80*/  PRMT R12, R22, 0x7604, R12 ;  /* 0x00007604160c7816 */ /* 0x000fe2000000000c */
[----:B------:R-:W-:Y:S01]  /*90e90*/  IMAD.IADD R9, R9, 0x1, R10 ;  /* 0x0000000109097824 */ /* 0x000fe200078e020a */
[----:B------:R-:W-:Y:S01]  /*90ea0*/  LOP3.LUT R13, R13, 0xff0000, RZ, 0xc0, !PT ;  /* 0x00ff00000d0d7812 */ /* 0x000fe200078ec0ff */
[----:B------:R-:W-:Y:S01]  /*90eb0*/  IMAD.IADD R0, R0, 0x1, R4 ;  /* 0x0000000100007824 */ /* 0x000fe200078e0204 */
[----:B------:R-:W-:Y:S01]  /*90ec0*/  LOP3.LUT R7, R23, 0xff, RZ, 0xc0, !PT ;  /* 0x000000ff17077812 */ /* 0x000fe200078ec0ff */
[----:B------:R-:W4:Y:S04]  /*90ed0*/  LDL R22, [R1+0x31c] ;  /* 0x00031c0001167983 */ /* 0x000f280000100800 */
[----:B------:R-:W4:Y:S01]  /*90ee0*/  LDL R23, [R1+0x408] ;  /* 0x0004080001177983 */ /* 0x000f220000100800 */
[----:B------:R-:W-:-:S02]  /*90ef0*/  IMAD.U32 R4, R24, 0x10000, RZ ;  /* 0x0001000018047824 */ /* 0x000fc400078e00ff */
[----:B------:R-:W-:Y:S01]  /*90f00*/  IMAD.IADD R12, R12, 0x1, R13 ;  /* 0x000000010c0c7824 */ /* 0x000fe200078e020d */
[----:B------:R0:W-:Y:S04]  /*90f10*/  STL [R1+0x638], R0 ;  /* 0x0006380001007387 */ /* 0x0001e80000100800 */
[----:B------:R-:W4:Y:S01]  /*90f20*/  LDL R24, [R1+0x424] ;  /* 0x0004240001187983 */ /* 0x000f220000100800 */
[----:B0-----:R-:W-:-:S03]  /*90f30*/  LOP3.LUT R0, R21, 0xff, RZ, 0xc0, !PT ;  /* 0x000000ff15007812 */ /* 0x001fc600078ec0ff */
[----:B------:R-:W4:Y:S04]  /*90f40*/  LDL R21, [R1+0x428] ;  /* 0x0004280001157983 */ /* 0x000f280000100800 */
[----:B------:R0:W-:Y:S02]  /*90f50*/  STL [R1+0x64c], R12 ;  /* 0x00064c0c01007387 */ /* 0x0001e40000100800 */
[----:B0-----:R-:W-:Y:S02]  /*90f60*/  IMAD.U32 R12, R26, 0x10000, RZ ;  /* 0x000100001a0c7824 */ /* 0x001fe400078e00ff */
[----:B------:R-:W4:Y:S04]  /*90f70*/  LDL R26, [R1+0x3fc] ;  /* 0x0003fc00011a7983 */ /* 0x000f280000100800 */
[----:B------:R0:W-:Y:S02]  /*90f80*/  STL [R1+0x644], R6 ;  /* 0x0006440601007387 */ /* 0x0001e40000100800 */
[----:B0-----:R-:W-:-:S02]  /*90f90*/  LOP3.LUT R6, R16, 0xff, RZ, 0xc0, !PT ;  /* 0x000000ff10067812 */ /* 0x001fc400078ec0ff */
[----:B--2---:R-:W-:Y:S01]  /*90fa0*/  LOP3.LUT R10, R29, 0xff, RZ, 0xc0, !PT ;  /* 0x000000ff1d0a7812 */ /* 0x004fe200078ec0ff */
[----:B------:R0:W-:Y:S04]  /*90fb0*/  STL [R1+0x640], R9 ;  /* 0x0006400901007387 */ /* 0x0001e80000100800 */
[----:B------:R-:W2:Y:S01]  /*90fc0*/  LDL R29, [R1+0x404] ;  /* 0x00040400011d7983 */ /* 0x000ea20000100800 */
[----:B---3--:R-:W-:-:S03]  /*90fd0*/  PRMT R10, R20, 0x7604, R10 ;  /* 0x00007604140a7816 */ /* 0x008fc6000000000a */
[----:B------:R-:W3:Y:S01]  /*90fe0*/  LDL R20, [R1+0x40c] ;  /* 0x00040c0001147983 */ /* 0x000ee20000100800 */
[----:B------:R-:W-:Y:S01]  /*90ff0*/  LOP3.LUT R12, R12, 0xff0000, RZ, 0xc0, !PT ;  /* 0x00ff00000c0c7812 */ /* 0x000fe200078ec0ff */
[----:B------:R-:W-:Y:S01]  /*91000*/  IMAD.U32 R15, R15, 0x10000, RZ ;  /* 0x000100000f0f7824 */ /* 0x000fe200078e00ff */
[----:B------:R-:W-:Y:S01]  /*91010*/  LOP3.LUT R4, R4, 0xff0000, RZ, 0xc0, !PT ;  /* 0x00ff000004047812 */ /* 0x000fe200078ec0ff */
[----:B------:R-:W3:Y:S01]  /*91020*/  LDL R16, [R1+0x418] ;  /* 0x0004180001107983 */ /* 0x000ee20000100800 */
[----:B------:R-:W-:-:S03]  /*91030*/  PRMT R6, R27, 0x7604, R6 ;  /* 0x000076041b067816 */ /* 0x000fc60000000006 */
[----:B------:R-:W3:Y:S01]  /*91040*/  LDL R27, [R1+0x3bc] ;  /* 0x0003bc00011b7983 */ /* 0x000ee20000100800 */
[----:B0-----:R-:W-:Y:S02]  /*91050*/  IMAD.U32 R9, R18, 0x10000, RZ ;  /* 0x0001000012097824 */ /* 0x001fe400078e00ff */
[----:B------:R-:W-:Y:S01]  /*91060*/  IMAD.IADD R10, R10, 0x1, R12 ;  /* 0x000000010a0a7824 */ /* 0x000fe200078e020c */
[----:B------:R-:W-:Y:S01]  /*91070*/  LOP3.LUT R15, R15, 0xff0000, RZ, 0xc0, !PT ;  /* 0x00ff00000f0f7812 */ /* 0x000fe200078ec0ff */
[----:B------:R-:W3:Y:S01]  /*91080*/  LDL R18, [R1+0x444] ;  /* 0x0004440001127983 */ /* 0x000ee20000100800 */
[----:B------:R-:W-:Y:S02]  /*91090*/  LOP3.LUT R9, R9, 0xff0000, RZ, 0xc0, !PT ;  /* 0x00ff000009097812 */ /* 0x000fe400078ec0ff */
[----:B------:R-:W-:Y:S02]  /*910a0*/  PRMT R13, R25, 0x7604, R7 ;  /* 0x00007604190d7816 */ /* 0x000fe40000000007 */
[----:B------:R-:W3:Y:S04]  /*910b0*/  LDL R7, [R1+0x324] ;  /* 0x0003240001077983 */ /* 0x000ee80000100800 */
[----:B------:R-:W3:Y:S01]  /*910c0*/  LDL R25, [R1+0x3b8] ;  /* 0x0003b80001197983 */ /* 0x000ee20000100800 */
[----:B----4-:R-:W-:-:S03]  /*910d0*/  PRMT R0, R28, 0x7604, R0 ;  /* 0x000076041c007816 */ /* 0x010fc60000000000 */
[----:B------:R-:W4:Y:S01]  /*910e0*/  LDL R28, [R1+0x42c] ;  /* 0x00042c00011c7983 */ /* 0x000f220000100800 */
[----:B------:R-:W-:Y:S02]  /*910f0*/  IMAD.IADD R6, R6, 0x1, R9 ;  /* 0x0000000106067824 */ /* 0x000fe400078e0209 */
[----:B------:R-:W-:Y:S01]  /*91100*/  IMAD.IADD R0, R0, 0x1, R4 ;  /* 0x0000000100007824 */ /* 0x000fe200078e0204 */
[----:B------:R-:W-:Y:S01]  /*91110*/  STL [R1+0x630], R10 ;  /* 0x0006300a01007387 */ /* 0x000fe20000100800 */
[----:B------:R-:W-:-:S03]  /*91120*/  IMAD.IADD R13, R13, 0x1, R15 ;  /* 0x000000010d0d7824 */ /* 0x000fc600078e020f */
[----:B------:R-:W4:Y:S01]  /*91130*/  LDL R15, [R1+0x438] ;  /* 0x00043800010f7983 */ /* 0x000f220000100800 */
[----:B------:R-:W-:-:S03]  /*91140*/  LOP3.LUT R9, R23, 0xff, RZ, 0xc0, !PT ;  /* 0x000000ff17097812 */ /* 0x000fc600078ec0ff */
[----:B------:R-:W4:Y:S04]  /*91150*/  LDL R23, [R1+0x414] ;  /* 0x0004140001177983 */ /* 0x000f280000100800 */
[----:B------:R0:W-:Y:S01]  /*91160*/  STL [R1+0x628], R0 ;  /* 0x0006280001007387 */ /* 0x0001e20000100800 */
[----:B------:R-:W-:-:S03]  /*91170*/  IMAD.U32 R4, R24, 0x10000, RZ ;  /* 0x0001000018047824 */ /* 0x000fc600078e00ff */
[----:B------:R-:W4:Y:S01]  /*91180*/  LDL R24, [R1+0x41c] ;  /* 0x00041c0001187983 */ /* 0x000f220000100800 */
[----:B------:R-:W-:-:S03]  /*91190*/  LOP3.LUT R12, R19, 0xff, RZ, 0xc0, !PT ;  /* 0x000000ff130c7812 */ /* 0x000fc600078ec0ff */
[----:B------:R1:W-:Y:S01]  /*911a0*/  STL [R1+0x634], R6 ;  /* 0x0006340601007387 */ /* 0x0003e20000100800 */
[----:B0-----:R-:W-:-:S03]  /*911b0*/  LOP3.LUT R0, R21, 0xff, RZ, 0xc0, !PT ;  /* 0x000000ff15007812 */ /* 0x001fc600078ec0ff */
[----:B------:R-:W4:Y:S04]  /*911c0*/  LDL R21, [R1+0x43c] ;  /* 0x00043c0001157983 */ /* 0x000f280000100800 */
[----:B------:R-:W4:Y:S01]  /*911d0*/  LDL R19, [R1+0x434] ;  /* 0x0004340001137983 */ /* 0x000f220000100800 */
[----:B-1----:R-:W-:-:S03]  /*911e0*/  LOP3.LUT R6, R26, 0xff, RZ, 0xc0, !PT ;  /* 0x000000ff1a067812 */ /* 0x002fc600078ec0ff */
[----:B------:R-:W4:Y:S04]  /*911f0*/  LDL R26, [R1+0x464] ;  /* 0x00046400011a7983 */ /* 0x000f280000100800 */
[----:B------:R0:W-:Y:S02]  /*91200*/  STL [R1+0x63c], R13 ;  /* 0x00063c0d01007387 */ /* 0x0001e40000100800 */
[----:B0-----:R-:W-:Y:S02]  /*91210*/  IMAD.U32 R13, R22, 0x10000, RZ ;  /* 0x00010000160d7824 */ /* 0x001fe400078e00ff */
[----:B------:R-:W4:Y:S01]  /*91220*/  LDL R22, [R1+0x468] ;  /* 0x0004680001167983 */ /* 0x000f220000100800 */
[----:B--2---:R-:W-:-:S03]  /*91230*/  IMAD.U32 R10, R29, 0x10000, RZ ;  /* 0x000100001d0a7824 */ /* 0x004fc600078e00ff */
[----:B------:R-:W2:Y:S01]  /*91240*/  LDL R29, [R1+0x448] ;  /* 0x00044800011d7983 */ /* 0x000ea20000100800 */
[----:B---3--:R-:W-:-:S03]  /*91250*/  PRMT R9, R20, 0x7604, R9 ;  /* 0x0000760414097816 */ /* 0x008fc60000000009 */
[----:B------:R-:W3:Y:S01]  /*91260*/  LDL R20, [R1+0x44c] ;  /* 0x00044c0001147983 */ /* 0x000ee20000100800 */
[----:B------:R-:W-:-:S03]  /*91270*/  PRMT R6, R27, 0x7604, R6 ;  /* 0x000076041b067816 */ /* 0x000fc60000000006 */
[----:B------:R-:W3:Y:S01]  /*91280*/  LDL R27, [R1+0x46c] ;  /* 0x00046c00011b7983 */ /* 0x000ee20000100800 */
[----:B------:R-:W-:Y:S02]  /*91290*/  LOP3.LUT R13, R13, 0xff0000, RZ, 0xc0, !PT ;  /* 0x00ff00000d0d7812 */ /* 0x000fe400078ec0ff */
[----:B------:R-:W-:Y:S02]  /*912a0*/  LOP3.LUT R4, R4, 0xff0000, RZ, 0xc0, !PT ;  /* 0x00ff000004047812 */ /* 0x000fe400078ec0ff */
[----:B------:R-:W-:Y:S01]  /*912b0*/  LOP3.LUT R10, R10, 0xff0000, RZ, 0xc0, !PT ;  /* 0x00ff00000a0a7812 */ /* 0x000fe200078ec0ff */
[----:B------:R-:W-:Y:S01]  /*912c0*/  IMAD.U32 R7, R7, 0x10000, RZ ;  /* 0x0001000007077824 */ /* 0x000fe200078e00ff */
[----:B------:R-:W-:-:S04]  /*912d0*/  PRMT R12, R25, 0x7604, R12 ;  /* 0x00007604190c7816 */ /* 0x000fc8000000000c */
[----:B------:R-:W-:Y:S02]  /*912e0*/  LOP3.LUT R7, R7, 0xff0000, RZ, 0xc0, !PT ;  /* 0x00ff000007077812 */ /* 0x000fe400078ec0ff */
[----:B----4-:R-:W-:Y:S01]  /*912f0*/  PRMT R0, R28, 0x7604, R0 ;  /* 0x000076041c007816 */ /* 0x010fe20000000000 */
[----:B------:R-:W-:Y:S02]  /*91300*/  IMAD.IADD R12, R12, 0x1, R13 ;  /* 0x000000010c0c7824 */ /* 0x000fe400078e020d */
[----:B------:R-:W-:Y:S01]  /*91310*/  IMAD.IADD R28, R6, 0x1, R7 ;  /* 0x00000001061c7824 */ /* 0x000fe200078e0207 */
[----:B------:R-:W4:Y:S01]  /*91320*/  LDL R13, [R1+0x484] ;  /* 0x00048400010d7983 */ /* 0x000f220000100800 */
[----:B------:R-:W-:Y:S01]  /*91330*/  IMAD.IADD R25, R0, 0x1, R4 ;  /* 0x0000000100197824 */ /* 0x000fe200078e0204 */
[----:B------:R-:W-:Y:S02]  /*91340*/  LOP3.LUT R0, R16, 0xff, RZ, 0xc0, !PT ;  /* 0x000000ff10007812 */ /* 0x000fe400078ec0ff */
[----:B------:R0:W-:Y:S01]  /*91350*/  STL [R1+0x62c], R12 ;  /* 0x00062c0c01007387 */ /* 0x0001e20000100800 */
[----:B------:R-:W-:Y:S01]  /*91360*/  LOP3.LUT R15, R15, 0xff, RZ, 0xc0, !PT ;  /* 0x000000ff0f0f7812 */ /* 0x000fe200078ec0ff */
[----:B------:R-:W-:-:S02]  /*91370*/  IMAD.U32 R16, R23, 0x10000, RZ ;  /* 0x0001000017107824 */ /* 0x000fc400078e00ff */
[----:B------:R-:W4:Y:S01]  /*91380*/  LDL R23, [R1+0x458] ;  /* 0x0004580001177983 */ /* 0x000f220000100800 */
[----:B------:R-:W-:-:S03]  /*91390*/  IMAD.IADD R9, R9, 0x1, R10 ;  /* 0x0000000109097824 */ /* 0x000fc600078e020a */
[----:B0-----:R-:W4:Y:S01]  /*913a0*/  LDL R12, [R1+0x488] ;  /* 0x00048800010c7983 */ /* 0x001f220000100800 */
[----:B------:R-:W-:Y:S02]  /*913b0*/  PRMT R0, R24, 0x7604, R0 ;  /* 0x0000760418007816 */ /* 0x000fe40000000000 */
[----:B------:R-:W-:Y:S02]  /*913c0*/  LOP3.LUT R24, R16, 0xff0000, RZ, 0xc0, !PT ;  /* 0x00ff000010187812 */ /* 0x000fe400078ec0ff */
[----:B------:R-:W4:Y:S01]  /*913d0*/  LDL R16, [R1+0x45c] ;  /* 0x00045c0001107983 */ /* 0x000f220000100800 */
[----:B------:R-:W-:-:S03]  /*913e0*/  PRMT R15, R21, 0x7604, R15 ;  /* 0x00007604150f7816 */ /* 0x000fc6000000000f */
[----:B------:R-:W4:Y:S01]  /*913f0*/  LDL R21, [R1+0x48c] ;  /* 0x00048c0001157983 */ /* 0x000f220000100800 */
[----:B------:R-:W-:-:S03]  /*91400*/  IMAD.U32 R10, R19, 0x10000, RZ ;  /* 0x00010000130a7824 */ /* 0x000fc600078e00ff */
[----:B------:R0:W-:Y:S04]  /*91410*/  STL [R1+0x620], R9 ;  /* 0x0006200901007387 */ /* 0x0001e80000100800 */
[----:B------:R-:W4:Y:S04]  /*91420*/  LDL R19, [R1+0x474] ;  /* 0x0004740001137983 */ /* 0x000f280000100800 */
[----:B0-----:R-:W4:Y:S01]  /*91430*/  LDL R9, [R1+0x478] ;  /* 0x0004780001097983 */ /* 0x001f220000100800 */
[----:B------:R-:W-:-:S03]  /*91440*/  IMAD.U32 R7, R26, 0x10000, RZ ;  /* 0x000100001a077824 */ /* 0x000fc600078e00ff */
[----:B------:R-:W4:Y:S01]  /*91450*/  LDL R26, [R1+0x4a8] ;  /* 0x0004a800011a7983 */ /* 0x000f220000100800 */
[----:B------:R-:W-:Y:S01]  /*91460*/  IMAD.U32 R18, R18, 0x10000, RZ ;  /* 0x0001000012127824 */ /* 0x000fe200078e00ff */
[----:B------:R-:W-:-:S04]  /*91470*/  LOP3.LUT R4, R22, 0xff, RZ, 0xc0, !PT ;  /* 0x000000ff16047812 */ /* 0x000fc800078ec0ff */
[----:B------:R-:W-:Y:S02]  /*91480*/  LOP3.LUT R22, R18, 0xff0000, RZ, 0xc0, !PT ;  /* 0x00ff000012167812 */ /* 0x000fe400078ec0ff */
[----:B------:R-:W-:Y:S02]  /*91490*/  LOP3.LUT R18, R10, 0xff0000, RZ, 0xc0, !PT ;  /* 0x00ff00000a127812 */ /* 0x000fe400078ec0ff */
[----:B------:R-:W4:Y:S03]  /*914a0*/  LDL R10, [R1+0x47c] ;  /* 0x00047c00010a7983 */ /* 0x000f260000100800 */
[----:B------:R-:W-:Y:S02]  /*914b0*/  IMAD.IADD R15, R15, 0x1, R18 ;  /* 0x000000010f0f7824 */ /* 0x000fe400078e0212 */
[----:B------:R-:W4:Y:S04]  /*914c0*/  LDL R18, [R1+0x4c8] ;  /* 0x0004c80001127983 */ /* 0x000f280000100800 */
[----:B------:R0:W-:Y:S04]  /*914d0*/  STL [R1+0x614], R15 ;  /* 0x0006140f01007387 */ /* 0x0001e80000100800 */
[----:B0-----:R-:W4:Y:S01]  /*914e0*/  LDL R15, [R1+0x494] ;  /* 0x00049400010f7983 */ /* 0x001f220000100800 */
[----:B--2---:R-:W-:-:S03]  /*914f0*/  LOP3.LUT R6, R29, 0xff, RZ, 0xc0, !PT ;  /* 0x000000ff1d067812 */ /* 0x004fc600078ec0ff */
[----:B------:R-:W2:Y:S01]  /*91500*/  LDL R29, [R1+0x454] ;  /* 0x00045400011d7983 */ /* 0x000ea20000100800 */
[----:B---3--:R-:W-:Y:S01]  /*91510*/  PRMT R20, R20, 0x7604, R6 ;  /* 0x0000760414147816 */ /* 0x008fe20000000006 */
[----:B------:R-:W-:Y:S02]  /*91520*/  IMAD.IADD R24, R0, 0x1, R24 ;  /* 0x0000000100187824 */ /* 0x000fe400078e0218 */
[----:B------:R-:W3:Y:S02]  /*91530*/  LDL R6, [R1+0x4a4] ;  /* 0x0004a40001067983 */ /* 0x000ee40000100800 */
[----:B------:R-:W-:Y:S02]  /*91540*/  IMAD.IADD R20, R20, 0x1, R22 ;  /* 0x0000000114147824 */ /* 0x000fe400078e0216 */
[----:B------:R-:W3:Y:S04]  /*91550*/  LDL R0, [R1+0x4ac] ;  /* 0x0004ac0001007983 */ /* 0x000ee80000100800 */
[----:B------:R-:W3:Y:S01]  /*91560*/  LDL R22, [R1+0x498] ;  /* 0x0004980001167983 */ /* 0x000ee20000100800 */
[----:B------:R-:W-:-:S03]  /*91570*/  PRMT R4, R27, 0x7604, R4 ;  /* 0x000076041b047816 */ /* 0x000fc60000000004 */
[----:B------:R-:W3:Y:S01]  /*91580*/  LDL R27, [R1+0x4c4] ;  /* 0x0004c400011b7983 */ /* 0x000ee20000100800 */
[----:B------:R-:W-:-:S03]  /*91590*/  LOP3.LUT R7, R7, 0xff0000, RZ, 0xc0, !PT ;  /* 0x00ff000007077812 */ /* 0x000fc600078ec0ff */
[----:B------:R4:W-:Y:S04]  /*915a0*/  STL [R1+0x87c], R24 ;  /* 0x00087c1801007387 */ /* 0x0009e80000100800 */
[----:B------:R-:W-:Y:S01]  /*915b0*/  STL [R1+0x610], R20 ;  /* 0x0006101401007387 */ /* 0x000fe20000100800 */
[----:B------:R-:W-:-:S03]  /*915c0*/  IMAD.IADD R4, R4, 0x1, R7 ;  /* 0x0000000104047824 */ /* 0x000fc600078e0207 */
[----:B------:R0:W-:Y:S01]  /*915d0*/  STL [R1+0x878], R25 ;  /* 0x0008781901007387 */ /* 0x0001e20000100800 */
[----:B----4-:R-:W-:-:S03]  /*915e0*/  LOP3.LUT R24, R23, 0xff, RZ, 0xc0, !PT ;  /* 0x000000ff17187812 */ /* 0x010fc600078ec0ff */
[----:B------:R-:W4:Y:S01]  /*915f0*/  LDL R23, [R1+0x4b8] ;  /* 0x0004b80001177983 */ /* 0x000f220000100800 */
[----:B------:R-:W-:Y:S02]  /*91600*/  LOP3.LUT R12, R12, 0xff, RZ, 0xc0, !PT ;  /* 0x000000ff0c0c7812 */ /* 0x000fe400078ec0ff */
[----:B------:R-:W-:Y:S02]  /*91610*/  PRMT R16, R16, 0x7604, R24 ;  /* 0x0000760410107816 */ /* 0x000fe40000000018 */
[----:B------:R-:W-:Y:S02]  /*91620*/  PRMT R12, R21, 0x7604, R12 ;  /* 0x00007604150c7816 */ /* 0x000fe4000000000c */
[----:B------:R-:W4:Y:S01]  /*91630*/  LDL R21, [R1+0x4bc] ;  /* 0x0004bc0001157983 */ /* 0x000f220000100800 */
[----:B------:R-:W-:Y:S01]  /*91640*/  LOP3.LUT R7, R9, 0xff, RZ, 0xc0, !PT ;  /* 0x000000ff09077812 */ /* 0x000fe200078ec0ff */
[----:B------:R-:W-:Y:S02]  /*91650*/  IMAD.U32 R9, R19, 0x10000, RZ ;  /* 0x0001000013097824 */ /* 0x000fe400078e00ff */
[----:B------:R-:W4:Y:S01]  /*91660*/  LDL R19, [R1+0x4e4] ;  /* 0x0004e40001137983 */ /* 0x000f220000100800 */
[----:B0-----:R-:W-:-:S03]  /*91670*/  LOP3.LUT R25, R26, 0xff, RZ, 0xc0, !PT ;  /* 0x000000ff1a197812 */ /* 0x001fc600078ec0ff */
[----:B------:R-:W4:Y:S01]  /*91680*/  LDL R26, [R1+0x49c] ;  /* 0x00049c00011a7983 */ /* 0x000f220000100800 */
[----:B------:R-:W-:-:S03]  /*91690*/  IMAD.U32 R13, R13, 0x10000, RZ ;  /* 0x000100000d0d7824 */ /* 0x000fc600078e00ff */
[----:B------:R0:W-:Y:S02]  /*916a0*/  STL [R1+0x608], R4 ;  /* 0x0006080401007387 */ /* 0x0001e40000100800 */
[----:B------:R-:W-:Y:S02]  /*916b0*/  LOP3.LUT R13, R13, 0xff0000, RZ, 0xc0, !PT ;  /* 0x00ff00000d0d7812 */ /* 0x000fe400078ec0ff */
[----:B0-----:R-:W4:Y:S01]  /*916c0*/  LDL R4, [R1+0x4e8] ;  /* 0x0004e80001047983 */ /* 0x001f220000100800 */
[----:B------:R-:W-:Y:S02]  /*916d0*/  PRMT R7, R10, 0x7604, R7 ;  /* 0x000076040a077816 */ /* 0x000fe40000000007 */
[----:B------:R-:W-:Y:S02]  /*916e0*/  LOP3.LUT R10, R9, 0xff0000, RZ, 0xc0, !PT ;  /* 0x00ff0000090a7812 */ /* 0x000fe400078ec0ff */
[----:B------:R-:W4:Y:S01]  /*916f0*/  LDL R9, [R1+0x4ec] ;  /* 0x0004ec0001097983 */ /* 0x000f220000100800 */
[----:B------:R-:W-:-:S02]  /*91700*/  IMAD.IADD R12, R12, 0x1, R13 ;  /* 0x000000010c0c7824 */ /* 0x000fc400078e020d */
[----:B------:R-:W-:Y:S01]  /*91710*/  IMAD.IADD R7, R7, 0x1, R10 ;  /* 0x0000000107077824 */ /* 0x000fe200078e020a */
[----:B------:R-:W4:Y:S04]  /*91720*/  LDL R13, [R1+0x508] ;  /* 0x00050800010d7983 */ /* 0x000f280000100800 */
[----:B------:R0:W-:Y:S04]  /*91730*/  STL [R1+0x604], R7 ;  /* 0x0006040701007387 */ /* 0x0001e80000100800 */
[----:B------:R-:W-:Y:S01]  /*91740*/  STL [R1+0x600], R12 ;  /* 0x0006000c01007387 */ /* 0x000fe20000100800 */
[----:B0-----:R-:W-:Y:S01]  /*91750*/  IMAD.U32 R7, R15, 0x10000, RZ ;  /* 0x000100000f077824 */ /* 0x001fe200078e00ff */
[----:B------:R-:W-:-:S02]  /*91760*/  LOP3.LUT R15, R18, 0xff, RZ, 0xc0, !PT ;  /* 0x000000ff120f7812 */ /* 0x000fc400078ec0ff */
[----:B------:R-:W4:Y:S01]  /*91770*/  LDL R18, [R1+0x504] ;  /* 0x0005040001127983 */ /* 0x000f220000100800 */
[----:B--2---:R-:W-:-:S03]  /*91780*/  IMAD.U32 R20, R29, 0x10000, RZ ;  /* 0x000100001d147824 */ /* 0x004fc600078e00ff */
[----:B------:R-:W2:Y:S02]  /*91790*/  LDL R29, [R1+0x4b4] ;  /* 0x0004b400011d7983 */ /* 0x000ea40000100800 */
[----:B------:R-:W-:Y:S02]  /*917a0*/  LOP3.LUT R24, R20, 0xff0000, RZ, 0xc0, !PT ;  /* 0x00ff000014187812 */ /* 0x000fe400078ec0ff */
[----:B------:R-:W2:Y:S03]  /*917b0*/  LDL R20, [R1+0x4cc] ;  /* 0x0004cc0001147983 */ /* 0x000ea60000100800 */
[----:B------:R-:W-:-:S05]  /*917c0*/  IMAD.IADD R16, R16, 0x1, R24 ;  /* 0x0000000110107824 */ /* 0x000fca00078e0218 */
[----:B------:R3:W-:Y:S02]  /*917d0*/  STL [R1+0x60c], R16 ;  /* 0x00060c1001007387 */ /* 0x0007e40000100800 */
[----:B---3--:R-:W-:Y:S02]  /*917e0*/  LOP3.LUT R16, R22, 0xff, RZ, 0xc0, !PT ;  /* 0x000000ff16107812 */ /* 0x008fe400078ec0ff */
[----:B------:R-:W3:Y:S01]  /*917f0*/  LDL R22, [R1+0x4d8] ;  /* 0x0004d80001167983 */ /* 0x000ee20000100800 */
[----:B------:R-:W-:-:S03]  /*91800*/  IMAD.U32 R12, R27, 0x10000, RZ ;  /* 0x000100001b0c7824 */ /* 0x000fc600078e00ff */
[----:B------:R-:W3:Y:S01]  /*91810*/  LDL R27, [R1+0x4f4] ;  /* 0x0004f400011b7983 */ /* 0x000ee20000100800 */
[----:B------:R-:W-:Y:S01]  /*91820*/  IMAD.U32 R6, R6, 0x10000, RZ ;  /* 0x0001000006067824 */ /* 0x000fe200078e00ff */
[----:B------:R-:W-:-:S04]  /*91830*/  PRMT R0, R0, 0x7604, R25 ;  /* 0x0000760400007816 */ /* 0x000fc80000000019 */
[----:B------:R-:W-:-:S05]  /*91840*/  LOP3.LUT R6, R6, 0xff0000, RZ, 0xc0, !PT ;  /* 0x00ff000006067812 */ /* 0x000fca00078ec0ff */
[----:B------:R-:W-:Y:S01]  /*91850*/  IMAD.IADD R0, R0, 0x1, R6 ;  /* 0x0000000100007824 */ /* 0x000fe200078e0206 */
[----:B------:R-:W-:Y:S02]  /*91860*/  LOP3.LUT R24, R7, 0xff0000, RZ, 0xc0, !PT ;  /* 0x00ff000007187812 */ /* 0x000fe400078ec0ff */
[----:B------:R-:W3:Y:S04]  /*91870*/  LDL R7, [R1+0x524] ;  /* 0x0005240001077983 */ /* 0x000ee80000100800 */
[----:B------:R0:W-:Y:S01]  /*91880*/  STL [R1+0x5f8], R0 ;  /* 0x0005f80001007387 */ /* 0x0001e20000100800 */
[----:B----4-:R-:W-:-:S03]  /*91890*/  LOP3.LUT R10, R23, 0xff, RZ, 0xc0, !PT ;  /* 0x000000ff170a7812 */ /* 0x010fc600078ec0ff */
[----:B------:R1:W-:Y:S04]  /*918a0*/  STL [R1+0x874], R28 ;  /* 0x0008741c01007387 */ /* 0x0003e80000100800 */
[----:B------:R-:W4:Y:S01]  /*918b0*/  LDL R23, [R1+0x4d4] ;  /* 0x0004d40001177983 */ /* 0x000f220000100800 */
[----:B------:R-:W-:-:S03]  /*918c0*/  PRMT R10, R21, 0x7604, R10 ;  /* 0x00007604150a7816 */ /* 0x000fc6000000000a */
[----:B------:R-:W4:Y:S01]  /*918d0*/  LDL R21, [R1+0x50c] ;  /* 0x00050c0001157983 */ /* 0x000f220000100800 */
[----:B0-----:R-:W-:Y:S01]  /*918e0*/  IMAD.U32 R0, R19, 0x10000, RZ ;  /* 0x0001000013007824 */ /* 0x001fe200078e00ff */
[----:B------:R-:W-:Y:S02]  /*918f0*/  PRMT R19, R26, 0x7604, R16 ;  /* 0x000076041a137816 */ /* 0x000fe40000000010 */
[----:B------:R-:W4:Y:S01]  /*91900*/  LDL R26, [R1+0x528] ;  /* 0x00052800011a7983 */ /* 0x000f220000100800 */
[----:B------:R-:W-:Y:S02]  /*91910*/  LOP3.LUT R16, R12, 0xff0000, RZ, 0xc0, !PT ;  /* 0x00ff00000c107812 */ /* 0x000fe400078ec0ff */
[----:B------:R-:W-:-:S05]  /*91920*/  IMAD.IADD R19, R19, 0x1, R24 ;  /* 0x0000000113137824 */ /* 0x000fca00078e0218 */
[----:B------:R3:W-:Y:S01]  /*91930*/  STL [R1+0x5fc], R19 ;  /* 0x0005fc1301007387 */ /* 0x0007e20000100800 */
[----:B------:R-:W-:-:S04]  /*91940*/  LOP3.LUT R4, R4, 0xff, RZ, 0xc0, !PT ;  /* 0x000000ff04047812 */ /* 0x000fc800078ec0ff */
[----:B------:R-:W-:Y:S02]  /*91950*/  PRMT R4, R9, 0x7604, R4 ;  /* 0x0000760409047816 */ /* 0x000fe40000000004 */
[----:B------:R-:W4:Y:S01]  /*91960*/  LDL R9, [R1+0x4fc] ;  /* 0x0004fc0001097983 */ /* 0x000f220000100800 */
[----:B-1----:R-:W-:-:S03]  /*91970*/  IMAD.U32 R28, R18, 0x10000, RZ ;  /* 0x00010000121c7824 */ /* 0x002fc600078e00ff */
[----:B------:R-:W4:Y:S01]  /*91980*/  LDL R18, [R1+0x568] ;  /* 0x0005680001127983 */ /* 0x000f220000100800 */
[----:B--2---:R-:W-:-:S03]  /*91990*/  IMAD.U32 R6, R29, 0x10000, RZ ;  /* 0x000100001d067824 */ /* 0x004fc600078e00ff */
[----:B------:R-:W2:Y:S01]  /*919a0*/  LDL R29, [R1+0x4f8] ;  /* 0x0004f800011d7983 */ /* 0x000ea20000100800 */
[----:B------:R-:W-:-:S03]  /*919b0*/  PRMT R15, R20, 0x7604, R15 ;  /* 0x00007604140f7816 */ /* 0x000fc6000000000f */
[----:B------:R-:W2:Y:S01]  /*919c0*/  LDL R20, [R1+0x4dc] ;  /* 0x0004dc0001147983 */ /* 0x000ea20000100800 */
[----:B------:R-:W-:Y:S02]  /*919d0*/  LOP3.LUT R12, R6, 0xff0000, RZ, 0xc0, !PT ;  /* 0x00ff0000060c7812 */ /* 0x000fe400078ec0ff */
[----:B------:R-:W-:Y:S02]  /*919e0*/  LOP3.LUT R6, R0, 0xff0000, RZ, 0xc0, !PT ;  /* 0x00ff000000067812 */ /* 0x000fe400078ec0ff */
[----:B------:R-:W2:Y:S01]  /*919f0*/  LDL R0, [R1+0x530] ;  /* 0x0005300001007983 */ /* 0x000ea20000100800 */
[----:B------:R-:W-:-:S03]  /*91a00*/  IMAD.IADD R10, R10, 0x1, R12 ;  /* 0x000000010a0a7824 */ /* 0x000fc600078e020c */
[----:B------:R-:W2:Y:S01]  /*91a10*/  LDL R12, [R1+0x548] ;  /* 0x00054800010c7983 */ /* 0x000ea20000100800 */
[----:B---3--:R-:W-:-:S03]  /*91a20*/  LOP3.LUT R19, R22, 0xff, RZ, 0xc0, !PT ;  /* 0x000000ff16137812 */ /* 0x008fc600078ec0ff */
[----:B------:R-:W3:Y:S01]  /*91a30*/  LDL R22, [R1+0x538] ;  /* 0x0005380001167983 */ /* 0x000ee20000100800 */
[----:B------:R-:W-:-:S03]  /*91a40*/  IMAD.U32 R24, R27, 0x10000, RZ ;  /* 0x000100001b187824 */ /* 0x000fc600078e00ff */
[----:B------:R-:W3:Y:S04]  /*91a50*/  LDL R27, [R1+0x564] ;  /* 0x00056400011b7983 */ /* 0x000ee80000100800 */
[----:B------:R0:W-:Y:S01]  /*91a60*/  STL [R1+0x5f4], R10 ;  /* 0x0005f40a01007387 */ /* 0x0001e20000100800 */
[----:B------:R-:W-:-:S03]  /*91a70*/  IMAD.IADD R15, R15, 0x1, R16 ;  /* 0x000000010f0f7824 */ /* 0x000fc600078e0210 */
[----:B------:R-:W3:Y:S04]  /*91a80*/  LDL R16, [R1+0x544] ;  /* 0x0005440001107983 */ /* 0x000ee80000100800 */
[----:B0-----:R-:W3:Y:S01]  /*91a90*/  LDL R10, [R1+0x518] ;  /* 0x00051800010a7983 */ /* 0x001ee20000100800 */
[----:B------:R-:W-:Y:S01]  /*91aa0*/  IMAD.IADD R4, R4, 0x1, R6 ;  /* 0x0000000104047824 */ /* 0x000fe200078e0206 */
[----:B------:R-:W-:Y:S02]  /*91ab0*/  LOP3.LUT R25, R13, 0xff, RZ, 0xc0, !PT ;  /* 0x000000ff0d197812 */ /* 0x000fe400078ec0ff */
[----:B------:R0:W-:Y:S04]  /*91ac0*/  STL [R1+0x5f0], R15 ;  /* 0x0005f00f01007387 */ /* 0x0001e80000100800 */
[----:B------:R-:W3:Y:S04]  /*91ad0*/  LDL R13, [R1+0x534] ;  /* 0x00053400010d7983 */ /* 0x000ee80000100800 */
[----:B------:R-:W3:Y:S04]  /*91ae0*/  LDL R6, [R1+0x550] ;  /* 0x0005500001067983 */ /* 0x000ee80000100800 */
[----:B0-----:R-:W3:Y:S04]  /*91af0*/  LDL R15, [R1+0x514] ;  /* 0x00051400010f7983 */ /* 0x001ee80000100800 */
[----:B------:R0:W-:Y:S01]  /*91b00*/  STL [R1+0x5e8], R4 ;  /* 0x0005e80401007387 */ /* 0x0001e20000100800 */
[----:B------:R-:W-:-:S03]  /*91b10*/  IMAD.U32 R7, R7, 0x10000, RZ ;  /* 0x0001000007077824 */ /* 0x000fc600078e00ff */
[----:B0-----:R-:W3:Y:S01]  /*91b20*/  LDL R4, [R1+0x520] ;  /* 0x0005200001047983 */ /* 0x001ee20000100800 */
[----:B----4-:R-:W-:-:S03]  /*91b30*/  PRMT R25, R21, 0x7604, R25 ;  /* 0x0000760415197816 */ /* 0x010fc60000000019 */
[----:B------:R-:W4:Y:S01]  /*91b40*/  LDL R21, [R1+0x570] ;  /* 0x0005700001157983 */ /* 0x000f220000100800 */
[----:B------:R-:W-:Y:S02]  /*91b50*/  LOP3.LUT R7, R7, 0xff0000, RZ, 0xc0, !PT ;  /* 0x00ff000007077812 */ /* 0x000fe400078ec0ff */
[----:B------:R-:W-:Y:S02]  /*91b60*/  LOP3.LUT R26, R26, 0xff, RZ, 0xc0, !PT ;  /* 0x000000ff1a1a7812 */ /* 0x000fe400078ec0ff */
[----:B------:R-:W-:Y:S02]  /*91b70*/  LOP3.LUT R28, R28, 0xff0000, RZ, 0xc0, !PT ;  /* 0x00ff00001c1c7812 */ /* 0x000fe400078ec0ff */
[----:B------:R-:W-:-:S03]  /*91b80*/  LOP3.LUT R24, R24, 0xff0000, RZ, 0xc0, !PT ;  /* 0x00ff000018187812 */ /* 0x000fc600078ec0ff */
[----:B------:R-:W-:-:S05]  /*91b90*/  IMAD.IADD R25, R25, 0x1, R28 ;  /* 0x0000000119197824 */ /* 0x000fca00078e021c */
[----:B------:R0:W-:Y:S01]  /*91ba0*/  STL [R1+0x6fc], R25 ;  /* 0x0006fc1901007387 */ /* 0x0001e20000100800 */
[----:B--2---:R-:W-:-:S03]  /*91bb0*/  PRMT R20, R20, 0x7604, R19 ;  /* 0x0000760414147816 */ /* 0x004fc60000000013 */
[----:B------:R-:W2:Y:S01]  /*91bc0*/  LDL R19, [R1+0x540] ;  /* 0x0005400001137983 */ /* 0x000ea20000100800 */
[----:B------:R-:W-:Y:S02]  /*91bd0*/  PRMT R0, R0, 0x7604, R26 ;  /* 0x0000760400007816 */ /* 0x000fe4000000001a */
[----:B------:R-:W-:Y:S01]  /*91be0*/  LOP3.LUT R29, R29, 0xff, RZ, 0xc0, !PT ;  /* 0x000000ff1d1d7812 */ /* 0x000fe200078ec0ff */
[----:B------:R-:W2:Y:S02]  /*91bf0*/  LDL.LU R26, [R1+0x8bc] ;  /* 0x0008bc00011a7983 */ /* 0x000ea40000300800 */
[----:B------:R-:W-:-:S05]  /*91c00*/  IMAD.IADD R0, R0, 0x1, R7 ;  /* 0x0000000100007824 */ /* 0x000fca00078e0207 */
[----:B------:R1:W-:Y:S01]  /*91c10*/  STL [R1+0x6f0], R0 ;  /* 0x0006f00001007387 */ /* 0x0003e20000100800 */
[----:B------:R-:W-:Y:S02]  /*91c20*/  PRMT R9, R9, 0x7604, R29 ;  /* 0x0000760409097816 */ /* 0x000fe4000000001d */
[----:B0-----:R-:W-:Y:S01]  /*91c30*/  LOP3.LUT R25, R12, 0xff, RZ, 0xc0, !PT ;  /* 0x000000ff0c197812 */ /* 0x001fe200078ec0ff */
[----:B------:R-:W2:Y:S01]  /*91c40*/  LDL.LU R29, [R1+0x8c0] ;  /* 0x0008c000011d7983 */ /* 0x000ea20000300800 */
[----:B---3--:R-:W-:-:S03]  /*91c50*/  LOP3.LUT R7, R22, 0xff, RZ, 0xc0, !PT ;  /* 0x000000ff16077812 */ /* 0x008fc600078ec0ff */
[----:B------:R-:W3:Y:S04]  /*91c60*/  LDL R22, [R1+0x560] ;  /* 0x0005600001167983 */ /* 0x000ee80000100800 */
[----:B-1----:R-:W3:Y:S01]  /*91c70*/  LDL R0, [R1+0x558] ;  /* 0x0005580001007983 */ /* 0x002ee20000100800 */
[----:B------:R-:W-:-:S03]  /*91c80*/  IMAD.IADD R9, R9, 0x1, R24 ;  /* 0x0000000109097824 */ /* 0x000fc600078e0218 */
[----:B------:R-:W3:Y:S04]  /*91c90*/  LDL R12, [R1+0x588] ;  /* 0x00058800010c7983 */ /* 0x000ee80000100800 */
[----:B------:R0:W-:Y:S02]  /*91ca0*/  STL [R1+0x5e4], R9 ;  /* 0x0005e40901007387 */ /* 0x0001e40000100800 */
[----:B0-----:R-:W-:Y:S01]  /*91cb0*/  LOP3.LUT R9, R18, 0xff, RZ, 0xc0, !PT ;  /* 0x000000ff12097812 */ /* 0x001fe200078ec0ff */
[----:B------:R-:W-:Y:S02]  /*91cc0*/  IMAD.U32 R18, R27, 0x10000, RZ ;  /* 0x000100001b127824 */ /* 0x000fe400078e00ff */
[----:B------:R-:W3:Y:S01]  /*91cd0*/  LDL R27, [R1+0x590] ;  /* 0x00059000011b7983 */ /* 0x000ee20000100800 */
[----:B------:R-:W-:-:S03]  /*91ce0*/  LOP3.LUT R28, R10, 0xff, RZ, 0xc0, !PT ;  /* 0x000000ff0a1c7812 */ /* 0x000fc600078ec0ff */
[----:B------:R-:W3:Y:S01]  /*91cf0*/  LDL R10, [R1+0x554] ;  /* 0x00055400010a7983 */ /* 0x000ee20000100800 */
[----:B------:R-:W-:-:S03]  /*91d00*/  IMAD.U32 R24, R16, 0x10000, RZ ;  /* 0x0001000010187824 */ /* 0x000fc600078e00ff */
[----:B------:R-:W3:Y:S01]  /*91d10*/  LDL R16, [R1+0x584] ;  /* 0x0005840001107983 */ /* 0x000ee20000100800 */
[----:B------:R-:W-:Y:S02]  /*91d20*/  IMAD.U32 R15, R15, 0x10000, RZ ;  /* 0x000100000f0f7824 */ /* 0x000fe400078e00ff */
[----:B------:R-:W-:Y:S01]  /*91d30*/  IMAD.U32 R13, R13, 0x10000, RZ ;  /* 0x000100000d0d7824 */ /* 0x000fe200078e00ff */
[----:B------:R-:W-:Y:S02]  /*91d40*/  PRMT R6, R6, 0x7604, R25 ;  /* 0x0000760406067816 */ /* 0x000fe40000000019 */
[----:B------:R-:W-:Y:S02]  /*91d50*/  LOP3.LUT R15, R15, 0xff0000, RZ, 0xc0, !PT ;  /* 0x00ff00000f0f7812 */ /* 0x000fe400078ec0ff */
[----:B------:R-:W-:Y:S02]  /*91d60*/  LOP3.LUT R25, R13, 0xff0000, RZ, 0xc0, !PT ;  /* 0x00ff00000d197812 */ /* 0x000fe400078ec0ff */
[----:B------:R-:W3:Y:S01]  /*91d70*/  LDL R13, [R1+0x578] ;  /* 0x00057800010d7983 */ /* 0x000ee20000100800 */
[----:B------:R-:W-:-:S02]  /*91d80*/  PRMT R4, R4, 0x7604, R28 ;  /* 0x0000760404047816 */ /* 0x000fc4000000001c */
[----:B------:R-:W-:Y:S02]  /*91d90*/  LOP3.LUT R28, R24, 0xff0000, RZ, 0xc0, !PT ;  /* 0x00ff0000181c7812 */ /* 0x000fe400078ec0ff */
[----:B------:R-:W-:Y:S02]  /*91da0*/  LOP3.LUT R24, R18, 0xff0000, RZ, 0xc0, !PT ;  /* 0x00ff000012187812 */ /* 0x000fe400078ec0ff */
[----:B------:R-:W3:Y:S01]  /*91db0*/  LDL R18, [R1+0x574] ;  /* 0x0005740001127983 */ /* 0x000ee20000100800 */
[----:B------:R-:W-:Y:S01]  /*91dc0*/  IMAD.IADD R4, R4, 0x1, R15 ;  /* 0x0000000104047824 */ /* 0x000fe200078e020f */
[----:B----4-:R-:W-:Y:S02]  /*91dd0*/  PRMT R9, R21, 0x7604, R9 ;  /* 0x0000760415097816 */ /* 0x010fe40000000009 */
[----:B------:R-:W4:Y:S04]  /*91de0*/  LDL R15, [R1+0x580] ;  /* 0x00058000010f7983 */ /* 0x000f280000100800 */
[----:B------:R-:W4:Y:S01]  /*91df0*/  LDL R21, [R1+0x5a4] ;  /* 0x0005a40001157983 */ /* 0x000f220000100800 */
[----:B------:R-:W-:-:S03]  /*91e00*/  IMAD.IADD R6, R6, 0x1, R28 ;  /* 0x0000000106067824 */ /* 0x000fc600078e021c */
[----:B------:R-:W4:Y:S04]  /*91e10*/  LDL R28, [R1+0x5ac] ;  /* 0x0005ac00011c7983 */ /* 0x000f280000100800 */
[----:B------:R0:W-:Y:S04]  /*91e20*/  STL [R1+0x880], R6 ;  /* 0x0008800601007387 */ /* 0x0001e80000100800 */
[----:B------:R1:W-:Y:S01]  /*91e30*/  STL [R1+0x870], R4 ;  /* 0x0008700401007387 */ /* 0x0003e20000100800 */
[----:B--2---:R-:W-:-:S03]  /*91e40*/  PRMT R7, R19, 0x7604, R7 ;  /* 0x0000760413077816 */ /* 0x004fc60000000007 */
[----:B------:R-:W2:Y:S01]  /*91e50*/  LDL R19, [R1+0x5a8] ;  /* 0x0005a80001137983 */ /* 0x000ea20000100800 */
[----:B---3--:R-:W-:-:S04]  /*91e60*/  LOP3.LUT R0, R0, 0xff, RZ, 0xc0, !PT ;  /* 0x000000ff00007812 */ /* 0x008fc800078ec0ff */
[----:B0-----:R-:W-:Y:S02]  /*91e70*/  PRMT R6, R22, 0x7604, R0 ;  /* 0x0000760416067816 */ /* 0x001fe40000000000 */
[----:B------:R-:W3:Y:S04]  /*91e80*/  LDL R0, [R1+0x598] ;  /* 0x0005980001007983 */ /* 0x000ee80000100800 */
[----:B------:R-:W2:Y:S01]  /*91e90*/  LDL R22, [R1+0x5a0] ;  /* 0x0005a00001167983 */ /* 0x000ea20000100800 */
[----:B-1----:R-:W-:-:S04]  /*91ea0*/  LOP3.LUT R4, R12, 0xff, RZ, 0xc0, !PT ;  /* 0x000000ff0c047812 */ /* 0x002fc800078ec0ff */
[----:B------:R-:W-:Y:S02]  /*91eb0*/  PRMT R4, R27, 0x7604, R4 ;  /* 0x000076041b047816 */ /* 0x000fe40000000004 */
[----:B------:R-:W2:Y:S01]  /*91ec0*/  LDL R27, [R1+0x594] ;  /* 0x00059400011b7983 */ /* 0x000ea20000100800 */
[----:B------:R-:W-:Y:S02]  /*91ed0*/  IMAD.IADD R9, R9, 0x1, R24 ;  /* 0x0000000109097824 */ /* 0x000fe400078e0218 */
[----:B------:R-:W-:Y:S01]  /*91ee0*/  IMAD.IADD R7, R7, 0x1, R25 ;  /* 0x0000000107077824 */ /* 0x000fe200078e0219 */
[----:B------:R-:W2:Y:S04]  /*91ef0*/  LDL R24, [R1+0x3e4] ;  /* 0x0003e40001187983 */ /* 0x000ea80000100800 */
[----:B------:R0:W-:Y:S04]  /*91f00*/  STL [R1+0x888], R9 ;  /* 0x0008880901007387 */ /* 0x0001e80000100800 */
[----:B------:R1:W-:Y:S04]  /*91f10*/  STL [R1+0x884], R7 ;  /* 0x0008840701007387 */ /* 0x0003e80000100800 */
[----:B------:R-:W2:Y:S01]  /*91f20*/  LDL R25, [R1+0x338] ;  /* 0x0003380001197983 */ /* 0x000ea20000100800 */
[----:B0-----:R-:W-:-:S02]  /*91f30*/  IMAD.U32 R9, R10, 0x10000, RZ ;  /* 0x000100000a097824 */ /* 0x001fc400078e00ff */
[----:B-1----:R-:W-:-:S03]  /*91f40*/  IMAD.U32 R7, R16, 0x10000, RZ ;  /* 0x0001000010077824 */ /* 0x002fc600078e00ff */
[----:B------:R-:W-:Y:S01]  /*91f50*/  LOP3.LUT R9, R9, 0xff0000, RZ, 0xc0, !PT ;  /* 0x00ff000009097812 */ /* 0x000fe200078ec0ff */
[----:B------:R-:W-:Y:S01]  /*91f60*/  IMAD.U32 R23, R23, 0x10000, RZ ;  /* 0x0001000017177824 */ /* 0x000fe200078e00ff */
[----:B------:R-:W2:Y:S01]  /*91f70*/  LDL R16, [R1+0x3c4] ;  /* 0x0003c40001107983 */ /* 0x000ea20000100800 */
[----:B------:R-:W-:Y:S02]  /*91f80*/  LOP3.LUT R7, R7, 0xff0000, RZ, 0xc0, !PT ;  /* 0x00ff000007077812 */ /* 0x000fe400078ec0ff */
[----:B------:R-:W-:Y:S02]  /*91f90*/  IMAD.IADD R10, R6, 0x1, R9 ;  /* 0x00000001060a7824 */ /* 0x000fe400078e0209 */
[----:B------:R-:W2:Y:S01]  /*91fa0*/  LDL R9, [R1+0x3cc] ;  /* 0x0003cc0001097983 */ /* 0x000ea20000100800 */
[----:B------:R-:W-:Y:S01]  /*91fb0*/  LOP3.LUT R6, R13, 0xff, RZ, 0xc0, !PT ;  /* 0x000000ff0d067812 */ /* 0x000fe200078ec0ff */
[----:B------:R-:W-:Y:S02]  /*91fc0*/  IMAD.IADD R12, R4, 0x1, R7 ;  /* 0x00000001040c7824 */ /* 0x000fe400078e0207 */
[----:B------:R-:W-:Y:S01]  /*91fd0*/  IMAD.U32 R4, R18, 0x10000, RZ ;  /* 0x0001000012047824 */ /* 0x000fe200078e00ff */
[----:B----4-:R-:W-:Y:S01]  /*91fe0*/  PRMT R13, R15, 0x7604, R6 ;  /* 0x000076040f0d7816 */ /* 0x010fe20000000006 */
[----:B------:R-:W4:Y:S01]  /*91ff0*/  LDL R7, [R1+0x330] ;  /* 0x0003300001077983 */ /* 0x000f220000100800 */
[----:B------:R-:W-:-:S03]  /*92000*/  IMAD.U32 R15, R21, 0x10000, RZ ;  /* 0x00010000150f7824 */ /* 0x000fc600078e00ff */
[----:B------:R2:W-:Y:S01]  /*92010*/  STL [R1+0x890], R12 ;  /* 0x0008900c01007387 */ /* 0x0005e20000100800 */
[----:B------:R-:W-:-:S03]  /*92020*/  LOP3.LUT R21, R4, 0xff0000, RZ, 0xc0, !PT ;  /* 0x00ff000004157812 */ /* 0x000fc600078ec0ff */
[----:B------:R-:W4:Y:S04]  /*92030*/  LDL R6, [R1+0x3d0] ;  /* 0x0003d00001067983 */ /* 0x000f280000100800 */
[----:B------:R-:W4:Y:S01]  /*92040*/  LDL R4, [R1+0x3d8] ;  /* 0x0003d80001047983 */ /* 0x000f220000100800 */
[----:B------:R-:W-:-:S03]  /*92050*/  IMAD.IADD R13, R13, 0x1, R21 ;  /* 0x000000010d0d7824 */ /* 0x000fc600078e0215 */
[----:B------:R-:W4:Y:S01]  /*92060*/  LDL R21, [R1+0x334] ;  /* 0x0003340001157983 */ /* 0x000f220000100800 */
[----:B------:R-:W-:-:S03]  /*92070*/  LOP3.LUT R15, R15, 0xff0000, RZ, 0xc0, !PT ;  /* 0x00ff00000f0f7812 */ /* 0x000fc600078ec0ff */
[----:B------:R0:W-:Y:S01]  /*92080*/  STL [R1+0x894], R13 ;  /* 0x0008940d01007387 */ /* 0x0001e20000100800 */
[----:B---3--:R-:W-:Y:S02]  /*92090*/  LOP3.LUT R0, R0, 0xff, RZ, 0xc0, !PT ;  /* 0x000000ff00007812 */ /* 0x008fe400078ec0ff */
[----:B------:R-:W-:Y:S01]  /*920a0*/  LOP3.LUT R23, R23, 0xff0000, RZ, 0xc0, !PT ;  /* 0x00ff000017177812 */ /* 0x000fe200078ec0ff */
[----:B------:R-:W-:Y:S01]  /*920b0*/  STL [R1+0x88c], R10 ;  /* 0x00088c0a01007387 */ /* 0x000fe20000100800 */
[----:B--2---:R-:W-:-:S03]  /*920c0*/  LOP3.LUT R12, R19, 0xff, RZ, 0xc0, !PT ;  /* 0x000000ff130c7812 */ /* 0x004fc600078ec0ff */
[----:B------:R-:W2:Y:S01]  /*920d0*/  LDL R19, [R1+0x3dc] ;  /* 0x0003dc0001137983 */ /* 0x000ea20000100800 */
[----:B------:R-:W-:Y:S02]  /*920e0*/  PRMT R12, R28, 0x7604, R12 ;  /* 0x000076041c0c7816 */ /* 0x000fe4000000000c */
[----:B0-----:R-:W-:Y:S01]  /*920f0*/  PRMT R13, R22, 0x7604, R0 ;  /* 0x00007604160d7816 */ /* 0x001fe20000000000 */
[----:B------:R-:W3:Y:S04]  /*92100*/  LDL R28, [R1+0x3e8] ;  /* 0x0003e800011c7983 */ /* 0x000ee80000100800 */
[----:B------:R-:W3:Y:S01]  /*92110*/  LDL R0, [R1+0x3f0] ;  /* 0x0003f00001007983 */ /* 0x000ee20000100800 */
[----:B------:R-:W-:-:S03]  /*92120*/  IMAD.IADD R15, R12, 0x1, R15 ;  /* 0x000000010c0f7824 */ /* 0x000fc600078e020f */
[----:B------:R-:W3:Y:S04]  /*92130*/  LDL R22, [R1+0x3f4] ;  /* 0x0003f40001167983 */ /* 0x000ee80000100800 */
[----:B------:R0:W-:Y:S04]  /*92140*/  STL [R1+0x898], R15 ;  /* 0x0008980f01007387 */ /* 0x0001e80000100800 */
[----:B------:R-:W3:Y:S01]  /*92150*/  LDL R18, [R1+0x32c] ;  /* 0x00032c0001127983 */ /* 0x000ee20000100800 */
[----:B------:R-:W-:Y:S01]  /*92160*/  LOP3.LUT R9, R9, 0xffff, RZ, 0xc0, !PT ;  /* 0x0000ffff09097812 */ /* 0x000fe200078ec0ff */
[----:B0-----:R-:W-:-:S02]  /*92170*/  IMAD.U32 R15, R27, 0x10000, RZ ;  /* 0x000100001b0f7824 */ /* 0x001fc400078e00ff */
[----:B------:R-:W3:Y:S04]  /*92180*/  LDL R10, [R1+0x3c0] ;  /* 0x0003c000010a7983 */ /* 0x000ee80000100800 */
[----:B------:R-:W3:Y:S04]  /*92190*/  LDL R27, [R1+0x340] ;  /* 0x00034000011b7983 */ /* 0x000ee80000100800 */
[----:B------:R0:W-:Y:S02]  /*921a0*/  STL [R1+0x6e4], R9 ;  /* 0x0006e40901007387 */ /* 0x0001e40000100800 */
[----:B0-----:R-:W-:-:S04]  /*921b0*/  LOP3.LUT R9, R9, 0xff, RZ, 0xc0, !PT ;  /* 0x000000ff09097812 */ /* 0x001fc800078ec0ff */
[----:B----4-:R-:W-:Y:S02]  /*921c0*/  PRMT R7, R7, 0x7604, R9 ;  /* 0x0000760407077816 */ /* 0x010fe40000000009 */
[----:B------:R-:W-:Y:S02]  /*921d0*/  LOP3.LUT R9, R6, 0xffff, RZ, 0xc0, !PT ;  /* 0x0000ffff06097812 */ /* 0x000fe400078ec0ff */
[----:B------:R-:W-:-:S05]  /*921e0*/  LOP3.LUT R4, R4, 0xffff, RZ, 0xc0, !PT ;  /* 0x0000ffff04047812 */ /* 0x000fca00078ec0ff */
[----:B------:R0:W-:Y:S02]  /*921f0*/  STL [R1+0x6e0], R4 ;  /* 0x0006e00401007387 */ /* 0x0001e40000100800 */
[----:B0-----:R-:W-:-:S04]  /*92200*/  LOP3.LUT R4, R4, 0xff, RZ, 0xc0, !PT ;  /* 0x000000ff04047812 */ /* 0x001fc800078ec0ff */
[----:B------:R-:W-:Y:S01]  /*92210*/  PRMT R4, R21, 0x7604, R4 ;  /* 0x0000760415047816 */ /* 0x000fe20000000004 */
[----:B------:R0:W-:Y:S02]  /*92220*/  STL [R1+0x6d8], R9 ;  /* 0x0006d80901007387 */ /* 0x0001e40000100800 */
[----:B0-----:R-:W-:-:S05]  /*92230*/  IMAD.U32 R9, R9, 0x10000, RZ ;  /* 0x0001000009097824 */ /* 0x001fca00078e00ff */
[----:B------:R-:W-:Y:S01]  /*92240*/  LOP3.LUT R9, R9, 0xff0000, RZ, 0xc0, !PT ;  /* 0x00ff000009097812 */ /* 0x000fe200078ec0ff */
[----:B------:R-:W-:Y:S02]  /*92250*/  IMAD.IADD R20, R20, 0x1, R23 ;  /* 0x0000000114147824 */ /* 0x000fe400078e0217 */
[----:B------:R-:W4:Y:S04]  /*92260*/  LDL.LU R23, [R1+0x8b8] ;  /* 0x0008b80001177983 */ /* 0x000f280000300800 */
[----:B------:R0:W-:Y:S04]  /*92270*/  STL [R1+0x5ec], R20 ;  /* 0x0005ec1401007387 */ /* 0x0001e80000100800 */
[----:B0-----:R-:W4:Y:S01]  /*92280*/  LDL.LU R20, [R1+0x8b4] ;  /* 0x0008b40001147983 */ /* 0x001f220000300800 */
[----:B--2---:R-:W-:-:S05]  /*92290*/  LOP3.LUT R6, R19, 0xffff, RZ, 0xc0, !PT ;  /* 0x0000ffff13067812 */ /* 0x004fca00078ec0ff */
[----:B------:R0:W-:Y:S02]  /*922a0*/  STL [R1+0x6d4], R6 ;  /* 0x0006d40601007387 */ /* 0x0001e40000100800 */
[----:B0-----:R-:W-:-:S05]  /*922b0*/  IMAD.U32 R6, R6, 0x10000, RZ ;  /* 0x0001000006067824 */ /* 0x001fca00078e00ff */
[----:B------:R-:W-:-:S05]  /*922c0*/  LOP3.LUT R6, R6, 0xff0000, RZ, 0xc0, !PT ;  /* 0x00ff000006067812 */ /* 0x000fca00078ec0ff */
[----:B------:R-:W-:Y:S01]  /*922d0*/  IMAD.IADD R21, R4, 0x1, R6 ;  /* 0x0000000104157824 */ /* 0x000fe200078e0206 */
[----:B------:R-:W-:Y:S01]  /*922e0*/  LOP3.LUT R4, R24, 0xffff, RZ, 0xc0, !PT ;  /* 0x0000ffff18047812 */ /* 0x000fe200078ec0ff */
[----:B------:R-:W-:Y:S01]  /*922f0*/  IMAD.IADD R19, R7, 0x1, R9 ;  /* 0x0000000107137824 */ /* 0x000fe200078e0209 */
[----:B---3--:R-:W-:Y:S01]  /*92300*/  LOP3.LUT R0, R0, 0xffff, RZ, 0xc0, !PT ;  /* 0x0000ffff00007812 */ /* 0x008fe200078ec0ff */
[----:B------:R-:W-:Y:S04]  /*92310*/  STL [R1+0x7e0], R26 ;  /* 0x0007e01a01007387 */ /* 0x000fe80000100800 */
[----:B------:R0:W-:Y:S01]  /*92320*/  STL [R1+0x6d0], R4 ;  /* 0x0006d00401007387 */ /* 0x0001e20000100800 */
[----:B------:R-:W-:Y:S02]  /*92330*/  LOP3.LUT R6, R22, 0xffff, RZ, 0xc0, !PT ;  /* 0x0000ffff16067812 */ /* 0x000fe400078ec0ff */
[----:B------:R-:W-:Y:S01]  /*92340*/  LOP3.LUT R12, R16, 0xffff, RZ, 0xc0, !PT ;  /* 0x0000ffff100c7812 */ /* 0x000fe200078ec0ff */
[----:B------:R-:W2:Y:S01]  /*92350*/  LDL.LU R24, [R1+0x67c] ;  /* 0x00067c0001187983 */ /* 0x000ea20000300800 */
[----:B0-----:R-:W-:-:S04]  /*92360*/  LOP3.LUT R4, R4, 0xff, RZ, 0xc0, !PT ;  /* 0x000000ff04047812 */ /* 0x001fc800078ec0ff */
[----:B------:R-:W-:Y:S02]  /*92370*/  PRMT R7, R25, 0x7604, R4 ;  /* 0x0000760419077816 */ /* 0x000fe40000000004 */
[----:B------:R-:W-:Y:S01]  /*92380*/  LOP3.LUT R4, R28, 0xffff, RZ, 0xc0, !PT ;  /* 0x0000ffff1c047812 */ /* 0x000fe200078ec0ff */
[----:B------:R0:W-:Y:S04]  /*92390*/  STL [R1+0x6dc], R0 ;  /* 0x0006dc0001007387 */ /* 0x0001e80000100800 */
[----:B------:R1:W-:Y:S04]  /*923a0*/  STL [R1+0x6c0], R4 ;  /* 0x0006c00401007387 */ /* 0x0003e80000100800 */
[----:B------:R3:W-:Y:S01]  /*923b0*/  STL [R1+0x6b8], R6 ;  /* 0x0006b80601007387 */ /* 0x0007e20000100800 */
[----:B0-----:R-:W-:-:S02]  /*923c0*/  LOP3.LUT R0, R0, 0xff, RZ, 0xc0, !PT ;  /* 0x000000ff00007812 */ /* 0x001fc400078ec0ff */
[----:B------:R-:W-:Y:S01]  /*923d0*/  LOP3.LUT R10, R10, 0xffff, RZ, 0xc0, !PT ;  /* 0x0000ffff0a0a7812 */ /* 0x000fe200078ec0ff */
[----:B------:R0:W-:Y:S01]  /*923e0*/  STL [R1+0x6e8], R12 ;  /* 0x0006e80c01007387 */ /* 0x0001e20000100800 */
[----:B-1----:R-:W-:Y:S01]  /*923f0*/  IMAD.U32 R4, R4, 0x10000, RZ ;  /* 0x0001000004047824 */ /* 0x002fe200078e00ff */
[----:B------:R-:W-:Y:S02]  /*92400*/  LOP3.LUT R15, R15, 0xff0000, RZ, 0xc0, !PT ;  /* 0x00ff00000f0f7812 */ /* 0x000fe400078ec0ff */
[----:B------:R-:W2:Y:S02]  /*92410*/  LDL R25, [R1+0x254] ;  /* 0x0002540001197983 */ /* 0x000ea40000100800 */
[----:B------:R-:W-:Y:S02]  /*92420*/  LOP3.LUT R9, R4, 0xff0000, RZ, 0xc0, !PT ;  /* 0x00ff000004097812 */ /* 0x000fe400078ec0ff */
[----:B------:R-:W-:Y:S01]  /*92430*/  PRMT R4, R27, 0x7604, R0 ;  /* 0x000076041b047816 */ /* 0x000fe20000000000 */
[----:B------:R-:W2:Y:S01]  /*92440*/  LDL.LU R28, [R1+0x668] ;  /* 0x00066800011c7983 */ /* 0x000ea20000300800 */
[----:B------:R-:W1:Y:S01]  /*92450*/  S2R R0, SR_LANEID ;  /* 0x0000000000007919 */ /* 0x000e620000000000 */
[----:B---3--:R-:W-:-:S05]  /*92460*/  IMAD.U32 R6, R6, 0x10000, RZ ;  /* 0x0001000006067824 */ /* 0x008fca00078e00ff */
[----:B------:R-:W-:-:S05]  /*92470*/  LOP3.LUT R6, R6, 0xff0000, RZ, 0xc0, !PT ;  /* 0x00ff000006067812 */ /* 0x000fca00078ec0ff */
[----:B------:R-:W-:Y:S01]  /*92480*/  IMAD.IADD R27, R4, 0x1, R6 ;  /* 0x00000001041b7824 */ /* 0x000fe200078e0206 */
[----:B------:R-:W-:Y:S01]  /*92490*/  STL [R1+0x6ec], R10 ;  /* 0x0006ec0a01007387 */ /* 0x000fe20000100800 */
[----:B0-----:R-:W-:Y:S02]  /*924a0*/  IMAD.U32 R12, R12, 0x10000, RZ ;  /* 0x000100000c0c7824 */ /* 0x001fe400078e00ff */
[----:B------:R-:W-:Y:S01]  /*924b0*/  IMAD.IADD R16, R13, 0x1, R15 ;  /* 0x000000010d107824 */ /* 0x000fe200078e020f */
[----:B------:R-:W3:Y:S01]  /*924c0*/  LDL R6, [R1+0x278] ;  /* 0x0002780001067983 */ /* 0x000ee20000100800 */
[----:B-1----:R-:W-:-:S03]  /*924d0*/  VIADD R0, R0, 0x2 ;  /* 0x0000000200007836 */ /* 0x002fc60000000000 */
[----:B----4-:R0:W-:Y:S02]  /*924e0*/  STL [R1+0x7e4], R23 ;  /* 0x0007e41701007387 */ /* 0x0101e40000100800 */
[----:B------:R-:W-:Y:S02]  /*924f0*/  ISETP.GT.AND P0, PT, R0, R29, PT ;  /* 0x0000001d0000720c */ /* 0x000fe40003f04270 */
[----:B------:R-:W4:Y:S01]  /*92500*/  LDL.LU R15, [R1+0x670] ;  /* 0x00067000010f7983 */ /* 0x000f220000300800 */
[----:B------:R-:W-:-:S03]  /*92510*/  LOP3.LUT R0, R26, 0xffff, RZ, 0xc0, !PT ;  /* 0x0000ffff1a007812 */ /* 0x000fc600078ec0ff */
[----:B------:R-:W-:Y:S02]  /*92520*/  STL [R1+0x7e8], R20 ;  /* 0x0007e81401007387 */ /* 0x000fe40000100800 */
[----:B------:R-:W-:Y:S02]  /*92530*/  IMAD R4, R0, 0x1000000, R17 ;  /* 0x0100000000047824 */ /* 0x000fe400078e0211 */
[----:B------:R-:W2:Y:S01]  /*92540*/  LDL.LU R17, [R1+0x8b0] ;  /* 0x0008b00001117983 */ /* 0x000ea20000300800 */
[----:B------:R-:W-:-:S03]  /*92550*/  LOP3.LUT R0, R23, 0xffff, RZ, 0xc0, !PT ;  /* 0x0000ffff17007812 */ /* 0x000fc600078ec0ff */
[----:B------:R1:W-:Y:S04]  /*92560*/  STL [R1+0x6a8], R4 ;  /* 0x0006a80401007387 */ /* 0x0003e80000100800 */
[----:B0-----:R-:W3:Y:S01]  /*92570*/  LDL R23, [R1+0x230] ;  /* 0x0002300001177983 */ /* 0x001ee20000100800 */
[----:B------:R-:W-:-:S03]  /*92580*/  LOP3.LUT R10, R10, 0xff, RZ, 0xc0, !PT ;  /* 0x000000ff0a0a7812 */ /* 0x000fc600078ec0ff */
[----:B------:R-:W4:Y:S01]  /*92590*/  LDL R26, [R1+0x23c] ;  /* 0x00023c00011a7983 */ /* 0x000f220000100800 */
[----:B-1----:R-:W-:-:S03]  /*925a0*/  IMAD R4, R0, 0x1000000, R14 ;  /* 0x0100000000047824 */ /* 0x002fc600078e020e */
[----:B------:R-:W3:Y:S01]  /*925b0*/  LDL.LU R14, [R1+0x8ac] ;  /* 0x0008ac00010e7983 */ /* 0x000ee20000300800 */
[----:B------:R-:W-:-:S03]  /*925c0*/  LOP3.LUT R0, R20, 0xffff, RZ, 0xc0, !PT ;  /* 0x0000ffff14007812 */ /* 0x000fc600078ec0ff */
[----:B------:R0:W-:Y:S04]  /*925d0*/  STL [R1+0x6a0], R4 ;  /* 0x0006a00401007387 */ /* 0x0001e80000100800 */
[----:B------:R-:W4:Y:S01]  /*925e0*/  LDL.LU R20, [R1+0x678] ;  /* 0x0006780001147983 */ /* 0x000f220000300800 */
[----:B------:R-:W-:-:S03]  /*925f0*/  LOP3.LUT R12, R12, 0xff0000, RZ, 0xc0, !PT ;  /* 0x00ff00000c0c7812 */ /* 0x000fc600078ec0ff */
[----:B------:R-:W4:Y:S01]  /*92600*/  LDL R13, [R1+0x248] ;  /* 0x00024800010d7983 */ /* 0x000f220000100800 */
[----:B0-----:R-:W-:-:S03]  /*92610*/  IMAD R4, R0, 0x1000000, R11 ;  /* 0x0100000000047824 */ /* 0x001fc600078e020b */
[----:B------:R-:W4:Y:S01]  /*92620*/  LDL.LU R11, [R1+0x8a8] ;  /* 0x0008a800010b7983 */ /* 0x000f220000300800 */
[----:B--2---:R-:W-:-:S05]  /*92630*/  LOP3.LUT R0, R17, 0xffff, RZ, 0xc0, !PT ;  /* 0x0000ffff11007812 */ /* 0x004fca00078ec0ff */
[----:B------:R-:W-:Y:S02]  /*92640*/  IMAD R0, R0, 0x1000000, R8 ;  /* 0x0100000000007824 */ /* 0x000fe400078e0208 */
[----:B------:R-:W2:Y:S04]  /*92650*/  LDL.LU R8, [R1+0x8a4] ;  /* 0x0008a40001087983 */ /* 0x000ea80000300800 */
[----:B------:R3:W-:Y:S02]  /*92660*/  STL [R1+0x698], R0 ;  /* 0x0006980001007387 */ /* 0x0007e40000100800 */
[----:B---3--:R-:W-:-:S05]  /*92670*/  LOP3.LUT R0, R14, 0xffff, RZ, 0xc0, !PT ;  /* 0x0000ffff0e007812 */ /* 0x008fca00078ec0ff */
[----:B------:R-:W-:Y:S01]  /*92680*/  IMAD R0, R0, 0x1000000, R5 ;  /* 0x0100000000007824 */ /* 0x000fe200078e0205 */
[----:B------:R-:W-:Y:S04]  /*92690*/  STL [R1+0x6a4], R4 ;  /* 0x0006a40401007387 */ /* 0x000fe80000100800 */
[----:B------:R4:W-:Y:S04]  /*926a0*/  STL [R1+0x69c], R0 ;  /* 0x00069c0001007387 */ /* 0x0009e80000100800 */
[----:B------:R-:W3:Y:S01]  /*926b0*/  LDL.LU R5, [R1+0x8a0] ;  /* 0x0008a00001057983 */ /* 0x000ee20000300800 */
[----:B----4-:R-:W-:-:S05]  /*926c0*/  LOP3.LUT R0, R11, 0xffff, RZ, 0xc0, !PT ;  /* 0x0000ffff0b007812 */ /* 0x010fca00078ec0ff */
[----:B------:R-:W-:Y:S01]  /*926d0*/  IMAD R4, R0, 0x1000000, R2 ;  /* 0x0100000000047824 */ /* 0x000fe200078e0202 */
[----:B------:R0:W-:Y:S04]  /*926e0*/  STL [R1+0x7f4], R11 ;  /* 0x0007f40b01007387 */ /* 0x0001e80000100800 */
[----:B------:R-:W-:Y:S04]  /*926f0*/  STL [R1+0x690], R4 ;  /* 0x0006900401007387 */ /* 0x000fe80000100800 */
[----:B------:R1:W-:Y:S04]  /*92700*/  STL [R1+0x7ec], R17 ;  /* 0x0007ec1101007387 */ /* 0x0003e80000100800 */
[----:B0-----:R-:W4:Y:S04]  /*92710*/  LDL.LU R11, [R1+0x688] ;  /* 0x00068800010b7983 */ /* 0x001f280000300800 */
[----:B------:R-:W4:Y:S04]  /*92720*/  LDL.LU R2, [R1+0x89c] ;  /* 0x00089c0001027983 */ /* 0x000f280000300800 */
[----:B-1----:R-:W4:Y:S04]  /*92730*/  LDL R17, [R1+0x224] ;  /* 0x0002240001117983 */ /* 0x002f280000100800 */
[----:B------:R0:W-:Y:S01]  /*92740*/  STL [R1+0x7f0], R14 ;  /* 0x0007f00e01007387 */ /* 0x0001e20000100800 */
[----:B------:R-:W-:-:S03]  /*92750*/  PRMT R10, R18, 0x7604, R10 ;  /* 0x00007604120a7816 */ /* 0x000fc6000000000a */
[----:B------:R-:W4:Y:S04]  /*92760*/  LDL R0, [R1+0x260] ;  /* 0x0002600001007983 */ /* 0x000f280000100800 */
[----:B0-----:R-:W4:Y:S01]  /*92770*/  LDL.LU R14, [R1+0x68c] ;  /* 0x00068c00010e7983 */ /* 0x001f220000300800 */
[----:B------:R-:W-:-:S03]  /*92780*/  IMAD.IADD R18, R10, 0x1, R12 ;  /* 0x000000010a127824 */ /* 0x000fc600078e020c */
[----:B------:R-:W4:Y:S01]  /*92790*/  LDL.LU R12, [R1+0x674] ;  /* 0x00067400010c7983 */ /* 0x000f220000300800 */
[----:B------:R-:W-:-:S03]  /*927a0*/  IMAD.IADD R22, R7, 0x1, R9 ;  /* 0x0000000107167824 */ /* 0x000fc600078e0209 */
[----:B------:R-:W4:Y:S04]  /*927b0*/  LDL.LU R10, [R1+0x66c] ;  /* 0x00066c00010a7983 */ /* 0x000f280000300800 */
[----:B------:R-:W4:Y:S04]  /*927c0*/  LDL R9, [R1+0x26c] ;  /* 0x00026c0001097983 */ /* 0x000f280000100800 */
[----:B------:R-:W4:Y:S01]  /*927d0*/  LDL.LU R7, [R1+0x660] ;  /* 0x0006600001077983 */ /* 0x000f220000300800 */
[----:B--2---:R-:W-:-:S03]  /*927e0*/  LOP3.LUT R4, R8, 0xffff, RZ, 0xc0, !PT ;  /* 0x0000ffff08047812 */ /* 0x004fc600078ec0ff */
[----:B------:R0:W-:Y:S04]  /*927f0*/  STL [R1+0x7f8], R8 ;  /* 0x0007f80801007387 */ /* 0x0001e80000100800 */
[----:B0-----:R-:W2:Y:S04]  /*92800*/  LDL.LU R8, [R1+0x694] ;  /* 0x0006940001087983 */ /* 0x001ea80000300800 */
[----:B---3--:R0:W-:Y:S04]  /*92810*/  STL [R1+0x7fc], R5 ;  /* 0x0007fc0501007387 */ /* 0x0081e80000100800 */
[----:B----4-:R1:W-:Y:S01]  /*92820*/  STL [R1+0x800], R2 ;  /* 0x0008000201007387 */ /* 0x0103e20000100800 */
[----:B--2---:R-:W-:Y:S01]  /*92830*/  IMAD R8, R4, 0x1000000, R8 ;  /* 0x0100000004087824 */ /* 0x004fe200078e0208 */
[----:B------:R-:W-:-:S02]  /*92840*/  LOP3.LUT R4, R5, 0xffff, RZ, 0xc0, !PT ;  /* 0x0000ffff05047812 */ /* 0x000fc400078ec0ff */
[----:B0-----:R-:W-:Y:S02]  /*92850*/  LOP3.LUT R5, R2, 0xffff, RZ, 0xc0, !PT ;  /* 0x0000ffff02057812 */ /* 0x001fe400078ec0ff */
[----:B------:R0:W-:Y:S01]  /*92860*/  STL [R1+0x694], R8 ;  /* 0x0006940801007387 */ /* 0x0001e20000100800 */
[----:B-1----:R-:W-:Y:S02]  /*92870*/  LOP3.LUT R2, R17, 0xffff, RZ, 0xc0, !PT ;  /* 0x0000ffff11027812 */ /* 0x002fe400078ec0ff */
[----:B------:R-:W-:Y:S01]  /*92880*/  IMAD R5, R5, 0x1000000, R14 ;  /* 0x0100000005057824 */ /* 0x000fe200078e020e */
[----:B------:R-:W2:Y:S01]  /*92890*/  LDL.LU R17, [R1+0x630] ;  /* 0x0006300001117983 */ /* 0x000ea20000300800 */
[----:B0-----:R-:W-:-:S03]  /*928a0*/  IMAD R8, R4, 0x1000000, R11 ;  /* 0x0100000004087824 */ /* 0x001fc600078e020b */
[----:B------:R-:W-:Y:S04]  /*928b0*/  STL [R1+0x68c], R5 ;  /* 0x00068c0501007387 */ /* 0x000fe80000100800 */
[----:B------:R0:W-:Y:S04]  /*928c0*/  STL [R1+0x688], R8 ;  /* 0x0006880801007387 */ /* 0x0001e80000100800 */
[----:B------:R-:W3:Y:S04]  /*928d0*/  LDL R4, [R1+0x284] ;  /* 0x0002840001047983 */ /* 0x000ee80000100800 */
[----:B------:R-:W4:Y:S01]  /*928e0*/  LDL R11, [R1+0x2f0] ;  /* 0x0002f000010b7983 */ /* 0x000f220000100800 */
[----:B0-----:R-:W-:Y:S01]  /*928f0*/  IMAD R8, R2, 0x1000000, R20 ;  /* 0x0100000002087824 */ /* 0x001fe200078e0214 */
[----:B------:R-:W-:-:S02]  /*92900*/  LOP3.LUT R2, R23, 0xffff, RZ, 0xc0, !PT ;  /* 0x0000ffff17027812 */ /* 0x000fc400078ec0ff */
[----:B------:R-:W2:Y:S03]  /*92910*/  LDL.LU R20, [R1+0x65c] ;  /* 0x00065c0001147983 */ /* 0x000ea60000300800 */
[----:B------:R-:W-:Y:S01]  /*92920*/  IMAD R5, R2, 0x1000000, R24 ;  /* 0x0100000002057824 */ /* 0x000fe200078e0218 */
[----:B------:R-:W-:Y:S01]  /*92930*/  LOP3.LUT R2, R26, 0xffff, RZ, 0xc0, !PT ;  /* 0x0000ffff1a027812 */ /* 0x000fe200078ec0ff */
[----:B------:R0:W-:Y:S04]  /*92940*/  STL [R1+0x678], R8 ;  /* 0x0006780801007387 */ /* 0x0001e80000100800 */
[----:B------:R1:W-:Y:S04]  /*92950*/  STL [R1+0x67c], R5 ;  /* 0x00067c0501007387 */ /* 0x0003e80000100800 */
[----:B------:R-:W4:Y:S04]  /*92960*/  LDL.LU R24, [R1+0x658] ;  /* 0x0006580001187983 */ /* 0x000f280000300800 */
[----:B0-----:R-:W2:Y:S01]  /*92970*/  LDL R8, [R1+0x290] ;  /* 0x0002900001087983 */ /* 0x001ea20000100800 */
[----:B-1----:R-:W-:Y:S01]  /*92980*/  IMAD R5, R2, 0x1000000, R15 ;  /* 0x0100000002057824 */ /* 0x002fe200078e020f */
[----:B------:R-:W-:-:S02]  /*92990*/  LOP3.LUT R2, R13, 0xffff, RZ, 0xc0, !PT ;  /* 0x0000ffff0d027812 */ /* 0x000fc400078ec0ff */
[----:B------:R-:W2:Y:S03]  /*929a0*/  LDL R23, [R1+0x29c] ;  /* 0x00029c0001177983 */ /* 0x000ea60000100800 */
[----:B------:R-:W-:Y:S01]  /*929b0*/  IMAD R2, R2, 0x1000000, R12 ;  /* 0x0100000002027824 */ /* 0x000fe200078e020c */
[----:B------:R-:W2:Y:S04]  /*929c0*/  LDL.LU R26, [R1+0x650] ;  /* 0x00065000011a7983 */ /* 0x000ea80000300800 */
[----:B------:R0:W-:Y:S04]  /*929d0*/  STL [R1+0x674], R2 ;  /* 0x0006740201007387 */ /* 0x0001e80000100800 */
[----:B------:R-:W-:Y:S04]  /*929e0*/  STL [R1+0x670], R5 ;  /* 0x0006700501007387 */ /* 0x000fe80000100800 */
[----:B------:R-:W2:Y:S01]  /*929f0*/  LDL R14, [R1+0x2fc] ;  /* 0x0002fc00010e7983 */ /* 0x000ea20000100800 */
[----:B0-----:R-:W-:-:S03]  /*92a00*/  LOP3.LUT R2, R25, 0xffff, RZ, 0xc0, !PT ;  /* 0x0000ffff19027812 */ /* 0x001fc600078ec0ff */
[----:B------:R-:W2:Y:S02]  /*92a10*/  LDL R25, [R1+0x2a8] ;  /* 0x0002a80001197983 */ /* 0x000ea40000100800 */
[----:B------:R-:W-:Y:S02]  /*92a20*/  IMAD R2, R2, 0x1000000, R28 ;  /* 0x0100000002027824 */ /* 0x000fe400078e021c */
[----:B------:R-:W2:Y:S04]  /*92a30*/  LDL R12, [R1+0x2c0] ;  /* 0x0002c000010c7983 */ /* 0x000ea80000100800 */
[----:B------:R-:W2:Y:S04]  /*92a40*/  LDL.LU R28, [R1+0x654] ;  /* 0x00065400011c7983 */ /* 0x000ea80000300800 */
[----:B------:R0:W-:Y:S04]  /*92a50*/  STL [R1+0x668], R2 ;  /* 0x0006680201007387 */ /* 0x0001e80000100800 */
[----:B------:R-:W2:Y:S04]  /*92a60*/  LDL.LU R15, [R1+0x648] ;  /* 0x00064800010f7983 */ /* 0x000ea80000300800 */
[----:B------:R-:W2:Y:S01]  /*92a70*/  LDL.LU R13, [R1+0x64c] ;  /* 0x00064c00010d7983 */ /* 0x000ea20000300800 */
[----:B0-----:R-:W-:-:S03]  /*92a80*/  LOP3.LUT R2, R0, 0xffff, RZ, 0xc0, !PT ;  /* 0x0000ffff00027812 */ /* 0x001fc600078ec0ff */
[----:B------:R-:W2:Y:S02]  /*92a90*/  LDL R0, [R1+0x2b4] ;  /* 0x0002b40001007983 */ /* 0x000ea40000100800 */
[----:B------:R-:W-:Y:S01]  /*92aa0*/  IMAD R10, R2, 0x1000000, R10 ;  /* 0x01000000020a7824 */ /* 0x000fe200078e020a */
[----:B------:R-:W-:Y:S02]  /*92ab0*/  LOP3.LUT R2, R9, 0xffff, RZ, 0xc0, !PT ;  /* 0x0000ffff09027812 */ /* 0x000fe400078ec0ff */
[----:B------:R-:W2:Y:S03]  /*92ac0*/  LDL.LU R9, [R1+0x644] ;  /* 0x0006440001097983 */ /* 0x000ea60000300800 */
[----:B------:R-:W-:Y:S01]  /*92ad0*/  IMAD R5, R2, 0x1000000, R7 ;  /* 0x0100000002057824 */ /* 0x000fe200078e0207 */
[----:B------:R-:W-:Y:S01]  /*92ae0*/  LOP3.LUT R2, R6, 0xffff, RZ, 0xc0, !PT ;  /* 0x0000ffff06027812 */ /* 0x000fe200078ec0ff */
[----:B------:R-:W2:Y:S04]  /*92af0*/  LDL R7, [R1+0x2d8] ;  /* 0x0002d80001077983 */ /* 0x000ea80000100800 */
[----:B------:R-:W-:Y:S01]  /*92b00*/  IMAD R2, R2, 0x1000000, R3 ;  /* 0x0100000002027824 */ /* 0x000fe200078e0203 */
[----:B------:R-:W2:Y:S04]  /*92b10*/  LDL.LU R6, [R1+0x638] ;  /* 0x0006380001067983 */ /* 0x000ea80000300800 */
[----:B------:R0:W-:Y:S04]  /*92b20*/  STL [R1+0x664], R2 ;  /* 0x0006640201007387 */ /* 0x0001e80000100800 */
[----:B------:R-:W-:Y:S04]  /*92b30*/  STL [R1+0x660], R5 ;  /* 0x0006600501007387 */ /* 0x000fe80000100800 */
[----:B------:R-:W2:Y:S04]  /*92b40*/  LDL R3, [R1+0x2cc] ;  /* 0x0002cc0001037983 */ /* 0x000ea80000100800 */
[----:B0-----:R-:W2:Y:S04]  /*92b50*/  LDL R2, [R1+0x2e4] ;  /* 0x0002e40001027983 */ /* 0x001ea80000100800 */
[----:B------:R0:W-:Y:S04]  /*92b60*/  STL [R1+0x66c], R10 ;  /* 0x00066c0a01007387 */ /* 0x0001e80000100800 */
[----:B0-----:R-:W2:Y:S01]  /*92b70*/  LDL.LU R10, [R1+0x640] ;  /* 0x00064000010a7983 */ /* 0x001ea20000300800 */
[----:B---3--:R-:W-:-:S05]  /*92b80*/  LOP3.LUT R4, R4, 0xffff, RZ, 0xc0, !PT ;  /* 0x0000ffff04047812 */ /* 0x008fca00078ec0ff */
[----:B----4-:R-:W-:Y:S02]  /*92b90*/  IMAD R4, R4, 0x1000000, R24 ;  /* 0x0100000004047824 */ /* 0x010fe400078e0218 */
[----:B------:R-:W3:Y:S01]  /*92ba0*/  LDL.LU R24, [R1+0x63c] ;  /* 0x00063c0001187983 */ /* 0x000ee20000300800 */
[----:B--2---:R-:W-:-:S05]  /*92bb0*/  LOP3.LUT R5, R8, 0xffff, RZ, 0xc0, !PT ;  /* 0x0000ffff08057812 */ /* 0x004fca00078ec0ff */
[----:B------:R-:W-:Y:S01]  /*92bc0*/  IMAD R8, R5, 0x1000000, R20 ;  /* 0x0100000005087824 */ /* 0x000fe200078e0214 */
[----:B------:R-:W-:Y:S01]  /*92bd0*/  LOP3.LUT R5, R23, 0xffff, RZ, 0xc0, !PT ;  /* 0x0000ffff17057812 */ /* 0x000fe200078ec0ff */
[----:B------:R0:W-:Y:S04]  /*92be0*/  STL [R1+0x658], R4 ;  /* 0x0006580401007387 */ /* 0x0001e80000100800 */
[----:B------:R1:W-:Y:S04]  /*92bf0*/  STL [R1+0x65c], R8 ;  /* 0x00065c0801007387 */ /* 0x0003e80000100800 */
[----:B------:R-:W2:Y:S04]  /*92c00*/  LDL.LU R20, [R1+0x634] ;  /* 0x0006340001147983 */ /* 0x000ea80000300800 */
[----:B0-----:R-:W4:Y:S01]  /*92c10*/  LDL R4, [R1+0x308] ;  /* 0x0003080001047983 */ /* 0x001f220000100800 */
[----:B-1----:R-:W-:-:S03]  /*92c20*/  IMAD R8, R5, 0x1000000, R26 ;  /* 0x0100000005087824 */ /* 0x002fc600078e021a */
[----:B------:R-:W2:Y:S01]  /*92c30*/  LDL R23, [R1+0x314] ;  /* 0x0003140001177983 */ /* 0x000ea20000100800 */
[----:B------:R-:W-:-:S03]  /*92c40*/  LOP3.LUT R5, R25, 0xffff, RZ, 0xc0, !PT ;  /* 0x0000ffff19057812 */ /* 0x000fc600078ec0ff */
[----:B------:R-:W2:Y:S01]  /*92c50*/  LDL.LU R25, [R1+0x62c] ;  /* 0x00062c0001197983 */ /* 0x000ea20000300800 */
[----:B------:R-:W-:-:S03]  /*92c60*/  LOP3.LUT R12, R12, 0xffff, RZ, 0xc0, !PT ;  /* 0x0000ffff0c0c7812 */ /* 0x000fc600078ec0ff */
[----:B------:R-:W2:Y:S01]  /*92c70*/  LDL.LU R26, [R1+0x628] ;  /* 0x00062800011a7983 */ /* 0x000ea20000300800 */
[----:B------:R-:W-:-:S03]  /*92c80*/  IMAD R5, R5, 0x1000000, R28 ;  /* 0x0100000005057824 */ /* 0x000fc600078e021c */
[----:B------:R-:W2:Y:S04]  /*92c90*/  LDL R28, [R1+0x320] ;  /* 0x00032000011c7983 */ /* 0x000ea80000100800 */
[----:B------:R0:W-:Y:S02]  /*92ca0*/  STL [R1+0x650], R8 ;  /* 0x0006500801007387 */ /* 0x0001e40000100800 */
[----:B0-----:R-:W-:Y:S02]  /*92cb0*/  LOP3.LUT R8, R0, 0xffff, RZ, 0xc0, !PT ;  /* 0x0000ffff00087812 */ /* 0x001fe400078ec0ff */
[----:B------:R-:W2:Y:S01]  /*92cc0*/  LDL R0, [R1+0x400] ;  /* 0x0004000001007983 */ /* 0x000ea20000100800 */
[----:B------:R-:W-:-:S05]  /*92cd0*/  LOP3.LUT R2, R2, 0xffff, RZ, 0xc0, !PT ;  /* 0x0000ffff02027812 */ /* 0x000fca00078ec0ff */
[----:B------:R-:W-:Y:S01]  /*92ce0*/  IMAD R2, R2, 0x1000000, R6 ;  /* 0x0100000002027824 */ /* 0x000fe200078e0206 */
[----:B------:R-:W-:Y:S02]  /*92cf0*/  LOP3.LUT R3, R3, 0xffff, RZ, 0xc0, !PT ;  /* 0x0000ffff03037812 */ /* 0x000fe400078ec0ff */
[----:B------:R-:W-:Y:S01]  /*92d00*/  LOP3.LUT R7, R7, 0xffff, RZ, 0xc0, !PT ;  /* 0x0000ffff07077812 */ /* 0x000fe200078ec0ff */
[----:B------:R-:W-:Y:S01]  /*92d10*/  IMAD R8, R8, 0x1000000, R15 ;  /* 0x0100000008087824 */ /* 0x000fe200078e020f */
[----:B------:R0:W-:Y:S01]  /*92d20*/  STL [R1+0x638], R2 ;  /* 0x0006380201007387 */ /* 0x0001e20000100800 */
[----:B------:R-:W-:Y:S02]  /*92d30*/  IMAD R12, R12, 0x1000000, R13 ;  /* 0x010000000c0c7824 */ /* 0x000fe400078e020d */
[----:B------:R-:W-:Y:S01]  /*92d40*/  IMAD R3, R3, 0x1000000, R10 ;  /* 0x0100000003037824 */ /* 0x000fe200078e020a */
[----:B------:R1:W-:Y:S01]  /*92d50*/  STL [R1+0x654], R5 ;  /* 0x0006540501007387 */ /* 0x0003e20000100800 */
[----:B------:R-:W-:-:S03]  /*92d60*/  IMAD R7, R7, 0x1000000, R9 ;  /* 0x0100000007077824 */ /* 0x000fc600078e0209 */
[----:B------:R-:W2:Y:S01]  /*92d70*/  LDL.LU R15, [R1+0x898] ;  /* 0x00089800010f7983 */ /* 0x000ea20000300800 */
[----:B0-----:R-:W-:-:S03]  /*92d80*/  LOP3.LUT R2, R11, 0xffff, RZ, 0xc0, !PT ;  /* 0x0000ffff0b027812 */ /* 0x001fc600078ec0ff */
[----:B------:R-:W2:Y:S04]  /*92d90*/  LDL R11, [R1+0x410] ;  /* 0x00041000010b7983 */ /* 0x000ea80000100800 */
[----:B------:R0:W-:Y:S04]  /*92da0*/  STL [R1+0x640], R3 ;  /* 0x0006400301007387 */ /* 0x0001e80000100800 */
[----:B-1----:R-:W2:Y:S04]  /*92db0*/  LDL.LU R5, [R1+0x620] ;  /* 0x0006200001057983 */ /* 0x002ea80000300800 */
[----:B------:R1:W-:Y:S04]  /*92dc0*/  STL [R1+0x648], R8 ;  /* 0x0006480801007387 */ /* 0x0003e80000100800 */
[----:B0-----:R-:W2:Y:S04]  /*92dd0*/  LDL R3, [R1+0x420] ;  /* 0x0004200001037983 */ /* 0x001ea80000100800 */
[----:B------:R0:W-:Y:S04]  /*92de0*/  STL [R1+0x64c], R12 ;  /* 0x00064c0c01007387 */ /* 0x0001e80000100800 */
[----:B------:R0:W-:Y:S04]  /*92df0*/  STL [R1+0x644], R7 ;  /* 0x0006440701007387 */ /* 0x0001e80000100800 */
[----:B-1----:R-:W2:Y:S04]  /*92e00*/  LDL R8, [R1+0x328] ;  /* 0x0003280001087983 */ /* 0x002ea80000100800 */
[----:B------:R-:W2:Y:S04]  /*92e10*/  LDL.LU R13, [R1+0x894] ;  /* 0x00089400010d7983 */ /* 0x000ea80000300800 */
[----:B0-----:R-:W2:Y:S04]  /*92e20*/  LDL.LU R12, [R1+0x890] ;  /* 0x00089000010c7983 */ /* 0x001ea80000300800 */
[----:B------:R-:W2:Y:S04]  /*92e30*/  LDL.LU R10, [R1+0x88c] ;  /* 0x00088c00010a7983 */ /* 0x000ea80000300800 */
[----:B------:R-:W2:Y:S04]  /*92e40*/  LDL.LU R9, [R1+0x888] ;  /* 0x0008880001097983 */ /* 0x000ea80000300800 */
[----:B------:R-:W2:Y:S04]  /*92e50*/  LDL.LU R7, [R1+0x884] ;  /* 0x0008840001077983 */ /* 0x000ea80000300800 */
[----:B------:R-:W2:Y:S01]  /*92e60*/  LDL.LU R6, [R1+0x880] ;  /* 0x0008800001067983 */ /* 0x000ea20000300800 */
[----:B---3--:R-:W-:-:S03]  /*92e70*/  IMAD R2, R2, 0x1000000, R24 ;  /* 0x0100000002027824 */ /* 0x008fc600078e0218 */
[----:B------:R-:W3:Y:S04]  /*92e80*/  LDL.LU R24, [R1+0x87c] ;  /* 0x00087c0001187983 */ /* 0x000ee80000300800 */
[----:B------:R0:W-:Y:S02]  /*92e90*/  STL [R1+0x63c], R2 ;  /* 0x00063c0201007387 */ /* 0x0001e40000100800 */
[----:B0-----:R-:W-:-:S05]  /*92ea0*/  LOP3.LUT R2, R14, 0xffff, RZ, 0xc0, !PT ;  /* 0x0000ffff0e027812 */ /* 0x001fca00078ec0ff */
[----:B------:R-:W-:Y:S01]  /*92eb0*/  IMAD R14, R2, 0x1000000, R17 ;  /* 0x01000000020e7824 */ /* 0x000fe200078e0211 */
[----:B----4-:R-:W-:Y:S01]  /*92ec0*/  LOP3.LUT R2, R4, 0xffff, RZ, 0xc0, !PT ;  /* 0x0000ffff04027812 */ /* 0x010fe200078ec0ff */
[----:B------:R-:W4:Y:S04]  /*92ed0*/  LDL R17, [R1+0x460] ;  /* 0x0004600001117983 */ /* 0x000f280000100800 */
[----:B--2---:R-:W-:Y:S01]  /*92ee0*/  IMAD R2, R2, 0x1000000, R20 ;  /* 0x0100000002027824 */ /* 0x004fe200078e0214 */
[----:B------:R0:W-:Y:S04]  /*92ef0*/  STL [R1+0x630], R14 ;  /* 0x0006300e01007387 */ /* 0x0001e80000100800 */
[----:B------:R-:W2:Y:S01]  /*92f00*/  LDL.LU R4, [R1+0x610] ;  /* 0x0006100001047983 */ /* 0x000ea20000300800 */
[----:B------:R-:W-:-:S03]  /*92f10*/  LOP3.LUT R28, R28, 0xffff, RZ, 0xc0, !PT ;  /* 0x0000ffff1c1c7812 */ /* 0x000fc600078ec0ff */
[----:B0-----:R-:W4:Y:S04]  /*92f20*/  LDL R14, [R1+0x430] ;  /* 0x00043000010e7983 */ /* 0x001f280000100800 */
[----:B------:R0:W-:Y:S01]  /*92f30*/  STL [R1+0x634], R2 ;  /* 0x0006340201007387 */ /* 0x0001e20000100800 */
[----:B------:R-:W-:-:S03]  /*92f40*/  IMAD R28, R28, 0x1000000, R25 ;  /* 0x010000001c1c7824 */ /* 0x000fc600078e0219 */
[----:B------:R-:W2:Y:S04]  /*92f50*/  LDL.LU R25, [R1+0x878] ;  /* 0x0008780001197983 */ /* 0x000ea80000300800 */
[----:B------:R1:W-:Y:S01]  /*92f60*/  STL [R1+0x62c], R28 ;  /* 0x00062c1c01007387 */ /* 0x0003e20000100800 */
[----:B------:R-:W-:-:S03]  /*92f70*/  LOP3.LUT R0, R0, 0xffff, RZ, 0xc0, !PT ;  /* 0x0000ffff00007812 */ /* 0x000fc600078ec0ff */
[----:B0-----:R-:W4:Y:S01]  /*92f80*/  LDL R2, [R1+0x450] ;  /* 0x0004500001027983 */ /* 0x001f220000100800 */
[----:B------:R-:W-:-:S03]  /*92f90*/  LOP3.LUT R23, R23, 0xffff, RZ, 0xc0, !PT ;  /* 0x0000ffff17177812 */ /* 0x000fc600078ec0ff */
[----:B------:R-:W4:Y:S04]  /*92fa0*/  LDL.LU R20, [R1+0x60c] ;  /* 0x00060c0001147983 */ /* 0x000f280000300800 */
[----:B-1----:R-:W4:Y:S01]  /*92fb0*/  LDL.LU R28, [R1+0x874] ;  /* 0x00087400011c7983 */ /* 0x002f220000300800 */
[----:B------:R-:W-:-:S03]  /*92fc0*/  IMAD R26, R23, 0x1000000, R26 ;  /* 0x01000000171a7824 */ /* 0x000fc600078e021a */
[----:B------:R-:W4:Y:S01]  /*92fd0*/  LDL R23, [R1+0x480] ;  /* 0x0004800001177983 */ /* 0x000f220000100800 */
[----:B------:R-:W-:Y:S01]  /*92fe0*/  LOP3.LUT R11, R11, 0xffff, RZ, 0xc0, !PT ;  /* 0x0000ffff0b0b7812 */ /* 0x000fe200078ec0ff */
[----:B------:R-:W-:Y:S01]  /*92ff0*/  IMAD R5, R0, 0x1000000, R5 ;  /* 0x0100000000057824 */ /* 0x000fe200078e0205 */
[----:B------:R-:W-:-:S04]  /*93000*/  LOP3.LUT R3, R3, 0xffff, RZ, 0xc0, !PT ;  /* 0x0000ffff03037812 */ /* 0x000fc800078ec0ff */
[----:B------:R0:W-:Y:S04]  /*93010*/  STL [R1+0x620], R5 ;  /* 0x0006200501007387 */ /* 0x0001e80000100800 */
[----:B------:R1:W-:Y:S04]  /*93020*/  STL [R1+0x628], R26 ;  /* 0x0006281a01007387 */ /* 0x0003e80000100800 */
[----:B------:R-:W4:Y:S01]  /*93030*/  LDL R0, [R1+0x470] ;  /* 0x0004700001007983 */ /* 0x000f220000100800 */
[----:B0-----:R-:W-:-:S03]  /*93040*/  LOP3.LUT R5, R8, 0xffff, RZ, 0xc0, !PT ;  /* 0x0000ffff08057812 */ /* 0x001fc600078ec0ff */
[----:B------:R-:W4:Y:S04]  /*93050*/  LDL.LU R8, [R1+0x5f8] ;  /* 0x0005f80001087983 */ /* 0x000f280000300800 */
[----:B-1----:R-:W4:Y:S01]  /*93060*/  LDL.LU R26, [R1+0x600] ;  /* 0x00060000011a7983 */ /* 0x002f220000300800 */
[----:B---3--:R-:W-:-:S03]  /*93070*/  IMAD R24, R11, 0x1000000, R24 ;  /* 0x010000000b187824 */ /* 0x008fc600078e0218 */
[----:B------:R-:W3:Y:S04]  /*93080*/  LDL R11, [R1+0x490] ;  /* 0x00049000010b7983 */ /* 0x000ee80000100800 */
[----:B------:R0:W-:Y:S04]  /*93090*/  STL [R1+0x81c], R24 ;  /* 0x00081c1801007387 */ /* 0x0001e80000100800 */
[----:B0-----:R-:W3:Y:S01]  /*930a0*/  LDL R24, [R1+0x440] ;  /* 0x0004400001187983 */ /* 0x001ee20000100800 */
[----:B--2---:R-:W-:-:S03]  /*930b0*/  IMAD R25, R3, 0x1000000, R25 ;  /* 0x0100000003197824 */ /* 0x004fc600078e0219 */
[----:B------:R-:W2:Y:S04]  /*930c0*/  LDL R3, [R1+0x4a0] ;  /* 0x0004a00001037983 */ /* 0x000ea80000100800 */
[----:B------:R0:W-:Y:S01]  /*930d0*/  STL [R1+0x818], R25 ;  /* 0x0008181901007387 */ /* 0x0001e20000100800 */
[----:B----4-:R-:W-:-:S03]  /*930e0*/  IMAD R28, R5, 0x1000000, R28 ;  /* 0x01000000051c7824 */ /* 0x010fc600078e021c */
[----:B0-----:R-:W4:Y:S04]  /*930f0*/  LDL.LU R25, [R1+0x614] ;  /* 0x0006140001197983 */ /* 0x001f280000300800 */
[----:B------:R0:W-:Y:S04]  /*93100*/  STL [R1+0x814], R28 ;  /* 0x0008141c01007387 */ /* 0x0001e80000100800 */
[----:B------:R-:W2:Y:S04]  /*93110*/  LDL.LU R5, [R1+0x604] ;  /* 0x0006040001057983 */ /* 0x000ea80000300800 */
[----:B0-----:R-:W2:Y:S01]  /*93120*/  LDL.LU R28, [R1+0x608] ;  /* 0x00060800011c7983 */ /* 0x001ea20000300800 */
[----:B------:R-:W-:-:S02]  /*93130*/  LOP3.LUT R2, R2, 0xffff, RZ, 0xc0, !PT ;  /* 0x0000ffff02027812 */ /* 0x000fc400078ec0ff */
[----:B---3--:R-:W-:-:S05]  /*93140*/  LOP3.LUT R24, R24, 0xffff, RZ, 0xc0, !PT ;  /* 0x0000ffff18187812 */ /* 0x008fca00078ec0ff */
[----:B------:R-:W-:Y:S01]  /*93150*/  IMAD R24, R24, 0x1000000, R4 ;  /* 0x0100000018187824 */ /* 0x000fe200078e0204 */
[----:B------:R-:W-:Y:S01]  /*93160*/  LOP3.LUT R0, R0, 0xffff, RZ, 0xc0, !PT ;  /* 0x0000ffff00007812 */ /* 0x000fe200078ec0ff */
[----:B------:R-:W3:Y:S04]  /*93170*/  LDL.LU R4, [R1+0x870] ;  /* 0x0008700001047983 */ /* 0x000ee80000300800 */
[----:B------:R0:W-:Y:S02]  /*93180*/  STL [R1+0x610], R24 ;  /* 0x0006101801007387 */ /* 0x0001e40000100800 */
[----:B0-----:R-:W-:Y:S02]  /*93190*/  LOP3.LUT R24, R14, 0xffff, RZ, 0xc0, !PT ;  /* 0x0000ffff0e187812 */ /* 0x001fe400078ec0ff */
[----:B------:R-:W3:Y:S03]  /*931a0*/  LDL.LU R14, [R1+0x5f0] ;  /* 0x0005f000010e7983 */ /* 0x000ee60000300800 */
[----:B----4-:R-:W-:Y:S01]  /*931b0*/  IMAD R25, R24, 0x1000000, R25 ;  /* 0x0100000018197824 */ /* 0x010fe200078e0219 */
[----:B------:R-:W-:-:S02]  /*931c0*/  LOP3.LUT R24, R17, 0xffff, RZ, 0xc0, !PT ;  /* 0x0000ffff11187812 */ /* 0x000fc400078ec0ff */
[----:B------:R-:W4:Y:S04]  /*931d0*/  LDL.LU R17, [R1+0x5f4] ;  /* 0x0005f40001117983 */ /* 0x000f280000300800 */
[----:B------:R2:W-:Y:S02]  /*931e0*/  STL [R1+0x614], R25 ;  /* 0x0006141901007387 */ /* 0x0005e40000100800 */
[----:B--2---:R-:W-:Y:S02]  /*931f0*/  IMAD R25, R24, 0x1000000, R28 ;  /* 0x0100000018197824 */ /* 0x004fe400078e021c */
[----:B------:R-:W-:Y:S01]  /*93200*/  IMAD R24, R2, 0x1000000, R20 ;  /* 0x0100000002187824 */ /* 0x000fe200078e0214 */
[----:B------:R-:W-:Y:S02]  /*93210*/  LOP3.LUT R2, R23, 0xffff, RZ, 0xc0, !PT ;  /* 0x0000ffff17027812 */ /* 0x000fe400078ec0ff */
[----:B------:R-:W-:Y:S01]  /*93220*/  LOP3.LUT R3, R3, 0xffff, RZ, 0xc0, !PT ;  /* 0x0000ffff03037812 */ /* 0x000fe200078ec0ff */
[----:B------:R-:W-:Y:S01]  /*93230*/  IMAD R5, R0, 0x1000000, R5 ;  /* 0x0100000000057824 */ /* 0x000fe200078e0205 */
[----:B------:R-:W2:Y:S01]  /*93240*/  LDL R20, [R1+0x4e0] ;  /* 0x0004e00001147983 */ /* 0x000ea20000100800 */
[----:B------:R-:W-:-:S02]  /*93250*/  IMAD R2, R2, 0x1000000, R26 ;  /* 0x0100000002027824 */ /* 0x000fc400078e021a */
[----:B------:R-:W-:Y:S01]  /*93260*/  IMAD R8, R3, 0x1000000, R8 ;  /* 0x0100000003087824 */ /* 0x000fe200078e0208 */
[----:B------:R0:W-:Y:S04]  /*93270*/  STL [R1+0x808], R5 ;  /* 0x0008080501007387 */ /* 0x0001e80000100800 */
[----:B------:R1:W-:Y:S04]  /*93280*/  STL [R1+0x804], R2 ;  /* 0x0008040201007387 */ /* 0x0003e80000100800 */
[----:B------:R1:W-:Y:S04]  /*93290*/  STL [R1+0x80c], R8 ;  /* 0x00080c0801007387 */ /* 0x0003e80000100800 */
[----:B0-----:R-:W3:Y:S04]  /*932a0*/  LDL R5, [R1+0x4c0] ;  /* 0x0004c00001057983 */ /* 0x001ee80000100800 */
[----:B-1----:R-:W4:Y:S04]  /*932b0*/  LDL R2, [R1+0x4b0] ;  /* 0x0004b00001027983 */ /* 0x002f280000100800 */
[----:B------:R-:W2:Y:S04]  /*932c0*/  LDL.LU R8, [R1+0x5fc] ;  /* 0x0005fc0001087983 */ /* 0x000ea80000300800 */
[----:B------:R0:W-:Y:S04]  /*932d0*/  STL [R1+0x60c], R24 ;  /* 0x00060c1801007387 */ /* 0x0001e80000100800 */
[----:B------:R1:W-:Y:S04]  /*932e0*/  STL [R1+0x608], R25 ;  /* 0x0006081901007387 */ /* 0x0003e80000100800 */
[----:B------:R-:W3:Y:S04]  /*932f0*/  LDL.LU R23, [R1+0x5ec] ;  /* 0x0005ec0001177983 */ /* 0x000ee80000300800 */
[----:B0-----:R-:W3:Y:S04]  /*93300*/  LDL R24, [R1+0x4d0] ;  /* 0x0004d00001187983 */ /* 0x001ee80000100800 */
[----:B-1----:R-:W3:Y:S04]  /*93310*/  LDL R25, [R1+0x500] ;  /* 0x0005000001197983 */ /* 0x002ee80000100800 */
[----:B------:R-:W3:Y:S04]  /*93320*/  LDL R0, [R1+0x4f0] ;  /* 0x0004f00001007983 */ /* 0x000ee80000100800 */
[----:B------:R-:W3:Y:S01]  /*93330*/  LDL.LU R28, [R1+0x5e4] ;  /* 0x0005e400011c7983 */ /* 0x000ee20000300800 */
[----:B------:R-:W-:-:S03]  /*93340*/  LOP3.LUT R11, R11, 0xffff, RZ, 0xc0, !PT ;  /* 0x0000ffff0b0b7812 */ /* 0x000fc600078ec0ff */
[----:B------:R-:W3:Y:S04]  /*93350*/  LDL.LU R26, [R1+0x6fc] ;  /* 0x0006fc00011a7983 */ /* 0x000ee80000300800 */
[----:B------:R-:W3:Y:S01]  /*93360*/  LDL R3, [R1+0x51c] ;  /* 0x00051c0001037983 */ /* 0x000ee20000100800 */
[----:B----4-:R-:W-:-:S05]  /*93370*/  LOP3.LUT R2, R2, 0xffff, RZ, 0xc0, !PT ;  /* 0x0000ffff02027812 */ /* 0x010fca00078ec0ff */
[----:B------:R-:W-:Y:S02]  /*93380*/  IMAD R17, R2, 0x1000000, R17 ;  /* 0x0100000002117824 */ /* 0x000fe400078e0211 */
[----:B--2---:R-:W-:Y:S01]  /*93390*/  IMAD R11, R11, 0x1000000, R8 ;  /* 0x010000000b0b7824 */ /* 0x004fe200078e0208 */
[----:B---3--:R-:W-:Y:S01]  /*933a0*/  LOP3.LUT R5, R5, 0xffff, RZ, 0xc0, !PT ;  /* 0x0000ffff05057812 */ /* 0x008fe200078ec0ff */
[----:B------:R-:W2:Y:S04]  /*933b0*/  LDL R8, [R1+0x53c] ;  /* 0x00053c0001087983 */ /* 0x000ea80000100800 */
[----:B------:R0:W-:Y:S04]  /*933c0*/  STL [R1+0x824], R17 ;  /* 0x0008241101007387 */ /* 0x0001e80000100800 */
[----:B------:R-:W3:Y:S04]  /*933d0*/  LDL R2, [R1+0x55c] ;  /* 0x00055c0001027983 */ /* 0x000ee80000100800 */
[----:B0-----:R-:W4:Y:S04]  /*933e0*/  LDL.LU R17, [R1+0x5e8] ;  /* 0x0005e80001117983 */ /* 0x001f280000300800 */
[----:B------:R0:W-:Y:S04]  /*933f0*/  STL [R1+0x810], R11 ;  /* 0x0008100b01007387 */ /* 0x0001e80000100800 */
[----:B0-----:R-:W2:Y:S01]  /*93400*/  LDL R11, [R1+0x510] ;  /* 0x00051000010b7983 */ /* 0x001ea20000100800 */
[----:B------:R-:W-:-:S03]  /*93410*/  IMAD R14, R5, 0x1000000, R14 ;  /* 0x01000000050e7824 */ /* 0x000fc600078e020e */
[----:B------:R-:W3:Y:S04]  /*93420*/  LDL R5, [R1+0x52c] ;  /* 0x00052c0001057983 */ /* 0x000ee80000100800 */
[----:B------:R0:W-:Y:S01]  /*93430*/  STL [R1+0x820], R14 ;  /* 0x0008200e01007387 */ /* 0x0001e20000100800 */
[----:B------:R-:W-:-:S03]  /*93440*/  LOP3.LUT R20, R20, 0xffff, RZ, 0xc0, !PT ;  /* 0x0000ffff14147812 */ /* 0x000fc600078ec0ff */
[----:B0-----:R-:W3:Y:S01]  /*93450*/  LDL.LU R14, [R1+0x6f0] ;  /* 0x0006f000010e7983 */ /* 0x001ee20000300800 */
[----:B------:R-:W-:-:S05]  /*93460*/  LOP3.LUT R0, R0, 0xffff, RZ, 0xc0, !PT ;  /* 0x0000ffff00007812 */ /* 0x000fca00078ec0ff */
[----:B------:R-:W-:Y:S02]  /*93470*/  IMAD R0, R0, 0x1000000, R28 ;  /* 0x0100000000007824 */ /* 0x000fe400078e021c */
[----:B------:R-:W3:Y:S04]  /*93480*/  LDL R28, [R1+0x56c] ;  /* 0x00056c00011c7983 */ /* 0x000ee80000100800 */
[----:B------:R2:W-:Y:S01]  /*93490*/  STL [R1+0x834], R0 ;  /* 0x0008340001007387 */ /* 0x0005e20000100800 */
[----:B----4-:R-:W-:Y:S01]  /*934a0*/  IMAD R20, R20, 0x1000000, R17 ;  /* 0x0100000014147824 */ /* 0x010fe200078e0211 */
[----:B------:R-:W-:Y:S02]  /*934b0*/  LOP3.LUT R17, R24, 0xffff, RZ, 0xc0, !PT ;  /* 0x0000ffff18117812 */ /* 0x000fe400078ec0ff */
[----:B------:R-:W4:Y:S03]  /*934c0*/  LDL R24, [R1+0x54c] ;  /* 0x00054c0001187983 */ /* 0x000f260000100800 */
[----:B------:R-:W-:Y:S01]  /*934d0*/  IMAD R23, R17, 0x1000000, R23 ;  /* 0x0100000011177824 */ /* 0x000fe200078e0217 */
[----:B------:R-:W-:-:S02]  /*934e0*/  LOP3.LUT R17, R25, 0xffff, RZ, 0xc0, !PT ;  /* 0x0000ffff19117812 */ /* 0x000fc400078ec0ff */
[----:B------:R-:W4:Y:S03]  /*934f0*/  LDL R25, [R1+0x57c] ;  /* 0x00057c0001197983 */ /* 0x000f260000100800 */
[----:B------:R-:W-:Y:S01]  /*93500*/  IMAD R26, R17, 0x1000000, R26 ;  /* 0x01000000111a7824 */ /* 0x000fe200078e021a */
[----:B------:R0:W-:Y:S04]  /*93510*/  STL [R1+0x82c], R23 ;  /* 0x00082c1701007387 */ /* 0x0001e80000100800 */
[----:B------:R1:W-:Y:S01]  /*93520*/  STL [R1+0x830], R26 ;  /* 0x0008301a01007387 */ /* 0x0003e20000100800 */
[----:B--2---:R-:W-:-:S03]  /*93530*/  LOP3.LUT R0, R11, 0xffff, RZ, 0xc0, !PT ;  /* 0x0000ffff0b007812 */ /* 0x004fc600078ec0ff */
[----:B------:R-:W2:Y:S04]  /*93540*/  LDL R17, [R1+0x3d4] ;  /* 0x0003d40001117983 */ /* 0x000ea80000100800 */
[----:B0-----:R-:W2:Y:S04]  /*93550*/  LDL R23, [R1+0x58c] ;  /* 0x00058c0001177983 */ /* 0x001ea80000100800 */
[----:B-1----:R-:W2:Y:S01]  /*93560*/  LDL R26, [R1+0x59c] ;  /* 0x00059c00011a7983 */ /* 0x002ea20000100800 */
[----:B------:R-:W-:Y:S01]  /*93570*/  IMAD R4, R0, 0x1000000, R4 ;  /* 0x0100000000047824 */ /* 0x000fe200078e0204 */
[----:B------:R-:W-:-:S02]  /*93580*/  LOP3.LUT R0, R8, 0xffff, RZ, 0xc0, !PT ;  /* 0x0000ffff08007812 */ /* 0x000fc400078ec0ff */
[----:B------:R-:W-:Y:S01]  /*93590*/  LOP3.LUT R3, R3, 0xffff, RZ, 0xc0, !PT ;  /* 0x0000ffff03037812 */ /* 0x000fe200078ec0ff */
[----:B------:R0:W-:Y:S02]  /*935a0*/  STL [R1+0x828], R20 ;  /* 0x0008281401007387 */ /* 0x0001e40000100800 */
[----:B------:R-:W-:Y:S01]  /*935b0*/  IMAD R6, R0, 0x1000000, R6 ;  /* 0x0100000000067824 */ /* 0x000fe200078e0206 */
[----:B---3--:R-:W-:Y:S01]  /*935c0*/  LOP3.LUT R0, R5, 0xffff, RZ, 0xc0, !PT ;  /* 0x0000ffff05007812 */ /* 0x008fe200078ec0ff */
[----:B------:R-:W3:Y:S04]  /*935d0*/  LDL R8, [R1+0x3ec] ;  /* 0x0003ec0001087983 */ /* 0x000ee80000100800 */
[----:B------:R-:W3:Y:S01]  /*935e0*/  LDL R5, [R1+0x3f8] ;  /* 0x0003f80001057983 */ /* 0x000ee20000100800 */
[----:B------:R-:W-:Y:S01]  /*935f0*/  IMAD R7, R0, 0x1000000, R7 ;  /* 0x0100000000077824 */ /* 0x000fe200078e0207 */
[----:B------:R-:W-:-:S02]  /*93600*/  LOP3.LUT R0, R2, 0xffff, RZ, 0xc0, !PT ;  /* 0x0000ffff02007812 */ /* 0x000fc400078ec0ff */
[----:B------:R-:W3:Y:S01]  /*93610*/  LDL.LU R2, [R1+0x6a8] ;  /* 0x0006a80001027983 */ /* 0x000ee20000300800 */
[----:B------:R-:W-:-:S03]  /*93620*/  IMAD R3, R3, 0x1000000, R14 ;  /* 0x0100000003037824 */ /* 0x000fc600078e020e */
[----:B------:R-:W3:Y:S01]  /*93630*/  LDL.LU R14, [R1+0x6a0] ;  /* 0x0006a000010e7983 */ /* 0x000ee20000300800 */
[----:B------:R-:W-:-:S03]  /*93640*/  IMAD R9, R0, 0x1000000, R9 ;  /* 0x0100000000097824 */ /* 0x000fc600078e0209 */
[----:B0-----:R-:W3:Y:S04]  /*93650*/  LDL R20, [R1+0x3c8] ;  /* 0x0003c80001147983 */ /* 0x001ee80000100800 */
[----:B------:R-:W3:Y:S01]  /*93660*/  LDL R11, [R1+0x3e0] ;  /* 0x0003e000010b7983 */ /* 0x000ee20000100800 */
[----:B----4-:R-:W-:-:S03]  /*93670*/  LOP3.LUT R0, R24, 0xffff, RZ, 0xc0, !PT ;  /* 0x0000ffff18007812 */ /* 0x010fc600078ec0ff */
[----:B------:R-:W4:Y:S02]  /*93680*/  LDL.LU R24, [R1+0x6a4] ;  /* 0x0006a40001187983 */ /* 0x000f240000300800 */
[----:B------:R-:W-:Y:S01]  /*93690*/  IMAD R10, R0, 0x1000000, R10 ;  /* 0x01000000000a7824 */ /* 0x000fe200078e020a */
[----:B------:R-:W-:Y:S02]  /*936a0*/  LOP3.LUT R0, R25, 0xffff, RZ, 0xc0, !PT ;  /* 0x0000ffff19007812 */ /* 0x000fe400078ec0ff */
[----:B------:R-:W4:Y:S03]  /*936b0*/  LDL.LU R25, [R1+0x698] ;  /* 0x0006980001197983 */ /* 0x000f260000300800 */
[----:B------:R-:W-:Y:S01]  /*936c0*/  IMAD R12, R0, 0x1000000, R12 ;  /* 0x01000000000c7824 */ /* 0x000fe200078e020c */
[----:B------:R-:W-:Y:S02]  /*936d0*/  LOP3.LUT R0, R28, 0xffff, RZ, 0xc0, !PT ;  /* 0x0000ffff1c007812 */ /* 0x000fe400078ec0ff */
[----:B------:R-:W4:Y:S03]  /*936e0*/  LDL.LU R28, [R1+0x69c] ;  /* 0x00069c00011c7983 */ /* 0x000f260000300800 */
[----:B------:R-:W-:Y:S01]  /*936f0*/  IMAD R13, R0, 0x1000000, R13 ;  /* 0x01000000000d7824 */ /* 0x000fe200078e020d */
[----:B--2---:R-:W-:Y:S01]  /*93700*/  LOP3.LUT R0, R26, 0xffff, RZ, 0xc0, !PT ;  /* 0x0000ffff1a007812 */ /* 0x004fe200078ec0ff */
[----:B------:R3:W-:Y:S04]  /*93710*/  STL [R1+0x838], R3 ;  /* 0x0008380301007387 */ /* 0x0007e80000100800 */
[----:B------:R-:W-:Y:S01]  /*93720*/  IMAD R15, R0, 0x1000000, R15 ;  /* 0x01000000000f7824 */ /* 0x000fe200078e020f */
[----:B------:R-:W-:Y:S01]  /*93730*/  LOP3.LUT R0, R23, 0xffff, RZ, 0xc0, !PT ;  /* 0x0000ffff17007812 */ /* 0x000fe200078ec0ff */
[----:B------:R-:W-:Y:S04]  /*93740*/  STL [R1+0x83c], R4 ;  /* 0x00083c0401007387 */ /* 0x000fe80000100800 */
[----:B------:R-:W-:Y:S01]  /*93750*/  IMAD R16, R0, 0x1000000, R16 ;  /* 0x0100000000107824 */ /* 0x000fe200078e0210 */
[----:B------:R-:W-:Y:S01]  /*93760*/  LOP3.LUT R0, R17, 0xffff, RZ, 0xc0, !PT ;  /* 0x0000ffff11007812 */ /* 0x000fe200078ec0ff */
[----:B------:R-:W-:Y:S04]  /*93770*/  STL [R1+0x840], R6 ;  /* 0x0008400601007387 */ /* 0x000fe80000100800 */
[----:B------:R0:W-:Y:S01]  /*93780*/  STL [R1+0x6c8], R0 ;  /* 0x0006c80001007387 */ /* 0x0001e20000100800 */
[----:B------:R-:W-:-:S03]  /*93790*/  IMAD R19, R0, 0x1000000, R19 ;  /* 0x0100000000137824 */ /* 0x000fc600078e0213 */
[----:B------:R-:W-:Y:S01]  /*937a0*/  STL [R1+0x844], R7 ;  /* 0x0008440701007387 */ /* 0x000fe20000100800 */
[----:B---3--:R-:W-:-:S03]  /*937b0*/  LOP3.LUT R3, R20, 0xffff, RZ, 0xc0, !PT ;  /* 0x0000ffff14037812 */ /* 0x008fc600078ec0ff */
[----:B------:R-:W-:Y:S01]  /*937c0*/  STL [R1+0x848], R9 ;  /* 0x0008480901007387 */ /* 0x000fe20000100800 */
[----:B0-----:R-:W-:-:S03]  /*937d0*/  LOP3.LUT R0, R5, 0xffff, RZ, 0xc0, !PT ;  /* 0x0000ffff05007812 */ /* 0x001fc600078ec0ff */
[----:B------:R-:W-:Y:S02]  /*937e0*/  STL [R1+0x6cc], R3 ;  /* 0x0006cc0301007387 */ /* 0x000fe40000100800 */
[----:B------:R-:W-:Y:S02]  /*937f0*/  IMAD R27, R0, 0x1000000, R27 ;  /* 0x01000000001b7824 */ /* 0x000fe400078e021b */
[----:B------:R-:W-:Y:S04]  /*93800*/  STL [R1+0x680], R0 ;  /* 0x0006800001007387 */ /* 0x000fe80000100800 */
[----:B------:R0:W1:Y:S01]  /*93810*/  SHFL.DOWN PT, R0, R2, 0x2, R29 ;  /* 0x0840000002007989 */ /* 0x00006200000e001d */
[----:B------:R-:W-:Y:S01]  /*93820*/  IMAD R18, R3, 0x1000000, R18 ;  /* 0x0100000003127824 */ /* 0x000fe200078e0212 */
[----:B------:R-:W-:-:S02]  /*93830*/  LOP3.LUT R4, R11, 0xffff, RZ, 0xc0, !PT ;  /* 0x0000ffff0b047812 */ /* 0x000fc400078ec0ff */
[----:B------:R-:W2:Y:S04]  /*93840*/  LDL.LU R5, [R1+0x68c] ;  /* 0x00068c0001057983 */ /* 0x000ea80000300800 */
[----:B------:R-:W-:Y:S04]  /*93850*/  STL [R1+0x84c], R10 ;  /* 0x00084c0a01007387 */ /* 0x000fe80000100800 */
[----:B0-----:R-:W3:Y:S04]  /*93860*/  LDL.LU R2, [R1+0x678] ;  /* 0x0006780001027983 */ /* 0x001ee80000300800 */
[----:B------:R-:W-:Y:S04]  /*93870*/  STL [R1+0x850], R12 ;  /* 0x0008500c01007387 */ /* 0x000fe80000100800 */
[----:B------:R-:W-:Y:S04]  /*93880*/  STL [R1+0x854], R13 ;  /* 0x0008540d01007387 */ /* 0x000fe80000100800 */
[----:B-1----:R-:W-:Y:S04]  /*93890*/  STL [R1+0x6a8], R0 ;  /* 0x0006a80001007387 */ /* 0x002fe80000100800 */
[----:B------:R-:W0:Y:S01]  /*938a0*/  SHFL.DOWN PT, R0, R14, 0x2, R29 ;  /* 0x084000000e007989 */ /* 0x000e2200000e001d */
[----:B------:R-:W-:Y:S01]  /*938b0*/  LOP3.LUT R3, R8, 0xffff, RZ, 0xc0, !PT ;  /* 0x0000ffff08037812 */ /* 0x000fe200078ec0ff */
[----:B------:R-:W-:-:S02]  /*938c0*/  IMAD R21, R4, 0x1000000, R21 ;  /* 0x0100000004157824 */ /* 0x000fc400078e0215 */
[----:B------:R-:W-:Y:S04]  /*938d0*/  STL [R1+0x6c4], R4 ;  /* 0x0006c40401007387 */ /* 0x000fe80000100800 */
[----:B------:R-:W3:Y:S04]  /*938e0*/  LDL.LU R11, [R1+0x694] ;  /* 0x00069400010b7983 */ /* 0x000ee80000300800 */
[----:B------:R-:W-:Y:S04]  /*938f0*/  STL [R1+0x858], R15 ;  /* 0x0008580f01007387 */ /* 0x000fe80000100800 */
[----:B------:R-:W-:Y:S04]  /*93900*/  STL [R1+0x85c], R16 ;  /* 0x00085c1001007387 */ /* 0x000fe80000100800 */
[----:B------:R1:W-:Y:S04]  /*93910*/  STL [R1+0x860], R18 ;  /* 0x0008601201007387 */ /* 0x0003e80000100800 */
[----:B0-----:R-:W-:Y:S01]  /*93920*/  STL [R1+0x6a0], R0 ;  /* 0x0006a00001007387 */ /* 0x001fe20000100800 */
[----:B------:R-:W-:-:S03]  /*93930*/  IMAD R22, R3, 0x1000000, R22 ;  /* 0x0100000003167824 */ /* 0x000fc600078e0216 */
[----:B------:R-:W-:Y:S04]  /*93940*/  STL [R1+0x6bc], R3 ;  /* 0x0006bc0301007387 */ /* 0x000fe80000100800 */
[----:B------:R-:W3:Y:S04]  /*93950*/  LDL.LU R8, [R1+0x688] ;  /* 0x0006880001087983 */ /* 0x000ee80000300800 */
[----:B------:R-:W-:Y:S04]  /*93960*/  STL [R1+0x864], R19 ;  /* 0x0008641301007387 */ /* 0x000fe80000100800 */
[----:B------:R-:W-:Y:S04]  /*93970*/  STL [R1+0x868], R21 ;  /* 0x0008681501007387 */ /* 0x000fe80000100800 */
        /* <DEDUP_REMOVED lines=14> */
[----:B----4-:R0:W-:Y:S04]  /*93a60*/  SHFL.DOWN PT, R0, R28, 0x2, R29 ;  /* 0x084000001c007989 */ /* 0x0101e800000e001d */
[----:B------:R1:W4:Y:S04]  /*93a70*/  SHFL.DOWN PT, R3, R25, 0x2, R29 ;  /* 0x0840000019037989 */ /* 0x00032800000e001d */
[----:B------:R1:W3:Y:S04]  /*93a80*/  SHFL.DOWN PT, R4, R24, 0x2, R29 ;  /* 0x0840000018047989 */ /* 0x0002e800000e001d */
[----:B0-----:R-:W3:Y:S04]  /*93a90*/  LDL.LU R28, [R1+0x620] ;  /* 0x00062000011c7983 */ /* 0x001ee80000300800 */
[----:B-1----:R-:W3:Y:S04]  /*93aa0*/  LDL.LU R25, [R1+0x62c] ;  /* 0x00062c0001197983 */ /* 0x002ee80000300800 */
[----:B------:R-:W3:Y:S04]  /*93ab0*/  LDL.LU R24, [R1+0x628] ;  /* 0x0006280001187983 */ /* 0x000ee80000300800 */
[----:B------:R-:W-:Y:S04]  /*93ac0*/  STL [R1+0x86c], R22 ;  /* 0x00086c1601007387 */ /* 0x000fe80000100800 */
[----:B----4-:R-:W-:Y:S04]  /*93ad0*/  STL [R1+0x698], R3 ;  /* 0x0006980301007387 */ /* 0x010fe80000100800 */
[----:B--2---:R-:W-:Y:S04]  /*93ae0*/  SHFL.DOWN PT, R5, R5, 0x2, R29 ;  /* 0x0840000005057989 */ /* 0x004fe800000e001d */
[----:B---3--:R-:W-:Y:S04]  /*93af0*/  SHFL.DOWN PT, R2, R2, 0x2, R29 ;  /* 0x0840000002027989 */ /* 0x008fe800000e001d */
[----:B------:R-:W0:Y:S04]  /*93b00*/  SHFL.DOWN PT, R11, R11, 0x2, R29 ;  /* 0x084000000b0b7989 */ /* 0x000e2800000e001d */
[----:B------:R-:W1:Y:S04]  /*93b10*/  SHFL.DOWN PT, R8, R8, 0x2, R29 ;  /* 0x0840000008087989 */ /* 0x000e6800000e001d */
[----:B------:R2:W-:Y:S04]  /*93b20*/  STL [R1+0x6a4], R4 ;  /* 0x0006a40401007387 */ /* 0x0005e80000100800 */
[----:B------:R3:W-:Y:S04]  /*93b30*/  STL [R1+0x69c], R0 ;  /* 0x00069c0001007387 */ /* 0x0007e80000100800 */
[----:B0-----:R0:W-:Y:S04]  /*93b40*/  STL [R1+0x694], R11 ;  /* 0x0006940b01007387 */ /* 0x0011e80000100800 */
[----:B------:R-:W-:Y:S04]  /*93b50*/  STL [R1+0x68c], R5 ;  /* 0x00068c0501007387 */ /* 0x000fe80000100800 */
[----:B------:R-:W-:Y:S04]  /*93b60*/  STL [R1+0x678], R2 ;  /* 0x0006780201007387 */ /* 0x000fe80000100800 */
[----:B-1----:R1:W-:Y:S04]  /*93b70*/  STL [R1+0x688], R8 ;  /* 0x0006880801007387 */ /* 0x0023e80000100800 */
[----:B------:R-:W4:Y:S04]  /*93b80*/  LDL.LU R22, [R1+0x690] ;  /* 0x0006900001167983 */ /* 0x000f280000300800 */
[----:B------:R-:W4:Y:S04]  /*93b90*/  LDL.LU R21, [R1+0x67c] ;  /* 0x00067c0001157983 */ /* 0x000f280000300800 */
[----:B------:R-:W4:Y:S04]  /*93ba0*/  LDL.LU R19, [R1+0x670] ;  /* 0x0006700001137983 */ /* 0x000f280000300800 */
[----:B--2---:R-:W2:Y:S04]  /*93bb0*/  LDL.LU R4, [R1+0x648] ;  /* 0x0006480001047983 */ /* 0x004ea80000300800 */
[----:B------:R-:W2:Y:S04]  /*93bc0*/  LDL.LU R3, [R1+0x64c] ;  /* 0x00064c0001037983 */ /* 0x000ea80000300800 */
[----:B---3--:R-:W3:Y:S04]  /*93bd0*/  LDL.LU R0, [R1+0x640] ;  /* 0x0006400001007983 */ /* 0x008ee80000300800 */
[----:B0-----:R-:W3:Y:S04]  /*93be0*/  LDL.LU R11, [R1+0x610] ;  /* 0x00061000010b7983 */ /* 0x001ee80000300800 */
[----:B-1----:R-:W3:Y:S04]  /*93bf0*/  LDL.LU R8, [R1+0x614] ;  /* 0x0006140001087983 */ /* 0x002ee80000300800 */
[----:B------:R-:W3:Y:S04]  /*93c00*/  LDL.LU R5, [R1+0x608] ;  /* 0x0006080001057983 */ /* 0x000ee80000300800 */
[----:B------:R-:W3:Y:S04]  /*93c10*/  LDL.LU R2, [R1+0x60c] ;  /* 0x00060c0001027983 */ /* 0x000ee80000300800 */
[----:B------:R-:W0:Y:S04]  /*93c20*/  SHFL.DOWN PT, R28, R28, 0x2, R29 ;  /* 0x084000001c1c7989 */ /* 0x000e2800000e001d */
[----:B------:R-:W1:Y:S04]  /*93c30*/  SHFL.DOWN PT, R25, R25, 0x2, R29 ;  /* 0x0840000019197989 */ /* 0x000e6800000e001d */
[----:B0-----:R0:W-:Y:S04]  /*93c40*/  STL [R1+0x620], R28 ;  /* 0x0006201c01007387 */ /* 0x0011e80000100800 */
[----:B0-----:R-:W3:Y:S04]  /*93c50*/  LDL.LU R28, [R1+0x814] ;  /* 0x00081400011c7983 */ /* 0x001ee80000300800 */
[----:B-1----:R0:W-:Y:S04]  /*93c60*/  STL [R1+0x62c], R25 ;  /* 0x00062c1901007387 */ /* 0x0021e80000100800 */
[----:B------:R-:W1:Y:S04]  /*93c70*/  SHFL.DOWN PT, R24, R24, 0x2, R29 ;  /* 0x0840000018187989 */ /* 0x000e6800000e001d */
[----:B0-----:R-:W3:Y:S04]  /*93c80*/  LDL.LU R25, [R1+0x818] ;  /* 0x0008180001197983 */ /* 0x001ee80000300800 */
[----:B-1----:R0:W-:Y:S04]  /*93c90*/  STL [R1+0x628], R24 ;  /* 0x0006281801007387 */ /* 0x0021e80000100800 */
        /* <DEDUP_REMOVED lines=13> */
[----:B----4-:R-:W0:Y:S04]  /*93d70*/  SHFL.DOWN PT, R22, R22, 0x2, R29 ;  /* 0x0840000016167989 */ /* 0x010e2800000e001d */
[----:B------:R-:W1:Y:S04]  /*93d80*/  SHFL.DOWN PT, R21, R21, 0x2, R29 ;  /* 0x0840000015157989 */ /* 0x000e6800000e001d */
[----:B------:R-:W4:Y:S04]  /*93d90*/  SHFL.DOWN PT, R19, R19, 0x2, R29 ;  /* 0x0840000013137989 */ /* 0x000f2800000e001d */
[----:B--2---:R-:W2:Y:S04]  /*93da0*/  SHFL.DOWN PT, R4, R4, 0x2, R29 ;  /* 0x0840000004047989 */ /* 0x004ea800000e001d */
[----:B------:R-:W2:Y:S04]  /*93db0*/  SHFL.DOWN PT, R3, R3, 0x2, R29 ;  /* 0x0840000003037989 */ /* 0x000ea800000e001d */
[----:B---3--:R-:W3:Y:S04]  /*93dc0*/  SHFL.DOWN PT, R0, R0, 0x2, R29 ;  /* 0x0840000000007989 */ /* 0x008ee800000e001d */
[----:B------:R-:W3:Y:S04]  /*93dd0*/  SHFL.DOWN PT, R17, R17, 0x2, R29 ;  /* 0x0840000011117989 */ /* 0x000ee800000e001d */
[----:B------:R-:W3:Y:S04]  /*93de0*/  SHFL.DOWN PT, R14, R14, 0x2, R29 ;  /* 0x084000000e0e7989 */ /* 0x000ee800000e001d */
[----:B------:R-:W-:Y:S04]  /*93df0*/  SHFL.DOWN PT, R11, R11, 0x2, R29 ;  /* 0x084000000b0b7989 */ /* 0x000fe800000e001d */
[----:B------:R-:W-:Y:S04]  /*93e00*/  SHFL.DOWN PT, R8, R8, 0x2, R29 ;  /* 0x0840000008087989 */ /* 0x000fe800000e001d */
[----:B------:R-:W-:Y:S04]  /*93e10*/  SHFL.DOWN PT, R5, R5, 0x2, R29 ;  /* 0x0840000005057989 */ /* 0x000fe800000e001d */
[----:B------:R-:W-:Y:S04]  /*93e20*/  SHFL.DOWN PT, R2, R2, 0x2, R29 ;  /* 0x0840000002027989 */ /* 0x000fe800000e001d */
[----:B0-----:R-:W-:Y:S04]  /*93e30*/  STL [R1+0x690], R22 ;  /* 0x0006901601007387 */ /* 0x001fe80000100800 */
[----:B-1----:R-:W-:Y:S04]  /*93e40*/  STL [R1+0x67c], R21 ;  /* 0x00067c1501007387 */ /* 0x002fe80000100800 */
        /* <DEDUP_REMOVED lines=10> */
[----:B--2---:R-:W-:Y:S04]  /*93ef0*/  STL [R1+0x648], R4 ;  /* 0x0006480401007387 */ /* 0x004fe80000100800 */
[----:B------:R-:W-:Y:S04]  /*93f00*/  STL [R1+0x64c], R3 ;  /* 0x00064c0301007387 */ /* 0x000fe80000100800 */
[----:B---3--:R-:W-:Y:S04]  /*93f10*/  STL [R1+0x640], R0 ;  /* 0x0006400001007387 */ /* 0x008fe80000100800 */
[----:B------:R-:W0:Y:S04]  /*93f20*/  SHFL.DOWN PT, R28, R28, 0x2, R29 ;  /* 0x084000001c1c7989 */ /* 0x000e2800000e001d */
[----:B------:R-:W-:Y:S04]  /*93f30*/  STL [R1+0x644], R26 ;  /* 0x0006441a01007387 */ /* 0x000fe80000100800 */
[----:B------:R-:W-:Y:S04]  /*93f40*/  STL [R1+0x638], R23 ;  /* 0x0006381701007387 */ /* 0x000fe80000100800 */
[----:B------:R-:W-:Y:S04]  /*93f50*/  STL [R1+0x63c], R20 ;  /* 0x00063c1401007387 */ /* 0x000fe80000100800 */
[----:B------:R-:W-:Y:S04]  /*93f60*/  STL [R1+0x630], R17 ;  /* 0x0006301101007387 */ /* 0x000fe80000100800 */
[----:B------:R-:W-:Y:S04]  /*93f70*/  STL [R1+0x634], R14 ;  /* 0x0006340e01007387 */ /* 0x000fe80000100800 */
[----:B0-----:R-:W-:Y:S04]  /*93f80*/  STL [R1+0x624], R28 ;  /* 0x0006241c01007387 */ /* 0x001fe80000100800 */
[----:B------:R-:W0:Y:S04]  /*93f90*/  SHFL.DOWN PT, R28, R25, 0x2, R29 ;  /* 0x08400000191c7989 */ /* 0x000e2800000e001d */
[----:B------:R-:W-:Y:S04]  /*93fa0*/  STL [R1+0x610], R11 ;  /* 0x0006100b01007387 */ /* 0x000fe80000100800 */
[----:B------:R-:W-:Y:S04]  /*93fb0*/  STL [R1+0x614], R8 ;  /* 0x0006140801007387 */ /* 0x000fe80000100800 */
[----:B------:R-:W-:Y:S04]  /*93fc0*/  STL [R1+0x608], R5 ;  /* 0x0006080501007387 */ /* 0x000fe80000100800 */
[----:B------:R-:W1:Y:S04]  /*93fd0*/  SHFL.DOWN PT, R25, R24, 0x2, R29 ;  /* 0x0840000018197989 */ /* 0x000e6800000e001d */
[----:B------:R-:W-:Y:S04]  /*93fe0*/  STL [R1+0x60c], R2 ;  /* 0x00060c0201007387 */ /* 0x000fe80000100800 */
[----:B0-----:R0:W-:Y:S04]  /*93ff0*/  STL [R1+0x618], R28 ;  /* 0x0006181c01007387 */ /* 0x0011e80000100800 */
[----:B------:R-:W2:Y:S04]  /*94000*/  LDL.LU R22, [R1+0x86c] ;  /* 0x00086c0001167983 */ /* 0x000ea80000300800 */
[----:B------:R-:W3:Y:S04]  /*94010*/  LDL.LU R21, [R1+0x868] ;  /* 0x0008680001157983 */ /* 0x000ee80000300800 */
[----:B0-----:R-:W4:Y:S04]  /*94020*/  LDL R28, [R1+0x684] ;  /* 0x00068400011c7983 */ /* 0x001f280000100800 */
[----:B-1----:R0:W-:Y:S04]  /*94030*/  STL [R1+0x61c], R25 ;  /* 0x00061c1901007387 */ /* 0x0021e80000100800 */
[----:B------:R-:W2:Y:S04]  /*94040*/  LDL.LU R19, [R1+0x864] ;  /* 0x0008640001137983 */ /* 0x000ea80000300800 */
[----:B------:R-:W3:Y:S04]  /*94050*/  LDL.LU R18, [R1+0x860] ;  /* 0x0008600001127983 */ /* 0x000ee80000300800 */
[----:B0-----:R-:W2:Y:S04]  /*94060*/  LDL.64 R24, [R1+0x5b8] ;  /* 0x0005b80001187983 */ /* 0x001ea80000100a00 */
        /* <DEDUP_REMOVED lines=20> */
[----:B------:R-:W0:Y:S04]  /*941b0*/  SHFL.DOWN PT, R27, R27, 0x2, R29 ;  /* 0x084000001b1b7989 */ /* 0x000e2800000e001d */
[----:B0-----:R0:W-:Y:S04]  /*941c0*/  STL [R1+0x6ac], R27 ;  /* 0x0006ac1b01007387 */ /* 0x0011e80000100800 */
[----:B0-----:R0:W5:Y:S04]  /*941d0*/  LDL.LU R27, [R1+0x7a0] ;  /* 0x0007a000011b7983 */ /* 0x0011680000300800 */
[----:B----4-:R-:W1:Y:S04]  /*941e0*/  SHFL.DOWN PT, R28, R28, 0x2, R29 ;  /* 0x084000001c1c7989 */ /* 0x010e6800000e001d */
[----:B-1----:R-:W-:Y:S04]  /*941f0*/  STL [R1+0x700], R28 ;  /* 0x0007001c01007387 */ /* 0x002fe80000100800 */
[----:B--2---:R-:W1:Y:S04]  /*94200*/  SHFL.DOWN PT, R28, R24, 0x2, R29 ;  /* 0x08400000181c7989 */ /* 0x004e6800000e001d */
[----:B---3--:R-:W-:Y:S04]  /*94210*/  SHFL.DOWN PT, R12, R12, 0x2, R29 ;  /* 0x084000000c0c7989 */ /* 0x008fe800000e001d */
        /* <DEDUP_REMOVED lines=15> */
[----:B------:R-:W1:Y:S04]  /*94310*/  SHFL.DOWN PT, R2, R2, 0x2, R29 ;  /* 0x0840000002027989 */ /* 0x000e6800000e001d */
[----:B------:R-:W2:Y:S04]  /*94320*/  SHFL.DOWN PT, R4, R4, 0x2, R29 ;  /* 0x0840000004047989 */ /* 0x000ea800000e001d */
[----:B------:R-:W3:Y:S04]  /*94330*/  SHFL.DOWN PT, R13, R13, 0x2, R29 ;  /* 0x084000000d0d7989 */ /* 0x000ee800000e001d */
[----:B------:R-:W4:Y:S04]  /*94340*/  SHFL.DOWN PT, R15, R15, 0x2, R29 ;  /* 0x084000000f0f7989 */ /* 0x000f2800000e001d */
[----:B------:R-:W0:Y:S04]  /*94350*/  SHFL.DOWN PT, R16, R16, 0x2, R29 ;  /* 0x0840000010107989 */ /* 0x000e2800000e001d */
[----:B------:R-:W0:Y:S04]  /*94360*/  SHFL.DOWN PT, R18, R18, 0x2, R29 ;  /* 0x0840000012127989 */ /* 0x000e2800000e001d */
[----:B------:R-:W0:Y:S04]  /*94370*/  SHFL.DOWN PT, R19, R19, 0x2, R29 ;  /* 0x0840000013137989 */ /* 0x000e2800000e001d */
[----:B------:R-:W0:Y:S04]  /*94380*/  SHFL.DOWN PT, R21, R21, 0x2, R29 ;  /* 0x0840000015157989 */ /* 0x000e2800000e001d */
[----:B------:R-:W0:Y:S04]  /*94390*/  SHFL.DOWN PT, R22, R22, 0x2, R29 ;  /* 0x0840000016167989 */ /* 0x000e2800000e001d */
[----:B------:R-:W0:Y:S04]  /*943a0*/  SHFL.DOWN PT, R28, R25, 0x2, R29 ;  /* 0x08400000191c7989 */ /* 0x000e2800000e001d */
[----:B-1----:R1:W-:Y:S04]  /*943b0*/  STL [R1+0x600], R2 ;  /* 0x0006000201007387 */ /* 0x0023e80000100800 */
        /* <DEDUP_REMOVED lines=10> */
[----:B--2---:R2:W-:Y:S04]  /*94460*/  STL [R1+0x5dc], R4 ;  /* 0x0005dc0401007387 */ /* 0x0045e80000100800 */
[----:B------:R2:W-:Y:S04]  /*94470*/  STL [R1+0x5d0], R6 ;  /* 0x0005d00601007387 */ /* 0x0005e80000100800 */
[----:B------:R2:W-:Y:S04]  /*94480*/  STL [R1+0x5d4], R7 ;  /* 0x0005d40701007387 */ /* 0x0005e80000100800 */
[----:B------:R2:W-:Y:S04]  /*94490*/  STL [R1+0x5c8], R9 ;  /* 0x0005c80901007387 */ /* 0x0005e80000100800 */
[----:B------:R2:W-:Y:S04]  /*944a0*/  STL [R1+0x5cc], R10 ;  /* 0x0005cc0a01007387 */ /* 0x0005e80000100800 */
[----:B------:R2:W-:Y:S04]  /*944b0*/  STL [R1+0x5c0], R12 ;  /* 0x0005c00c01007387 */ /* 0x0005e80000100800 */
[----:B---3--:R3:W-:Y:S04]  /*944c0*/  STL [R1+0x5c4], R13 ;  /* 0x0005c40d01007387 */ /* 0x0087e80000100800 */
[----:B----4-:R4:W-:Y:S04]  /*944d0*/  STL [R1+0x5b0], R15 ;  /* 0x0005b00f01007387 */ /* 0x0109e80000100800 */
[----:B0-----:R0:W-:Y:S04]  /*944e0*/  STL [R1+0x5b4], R16 ;  /* 0x0005b41001007387 */ /* 0x0011e80000100800 */
[----:B------:R0:W-:Y:S04]  /*944f0*/  STL [R1+0x6f8], R18 ;  /* 0x0006f81201007387 */ /* 0x0001e80000100800 */
[----:B------:R0:W-:Y:S04]  /*94500*/  STL [R1+0x6fc], R19 ;  /* 0x0006fc1301007387 */ /* 0x0001e80000100800 */
[----:B------:R0:W-:Y:S04]  /*94510*/  STL [R1+0x6b0], R21 ;  /* 0x0006b01501007387 */ /* 0x0001e80000100800 */
[----:B------:R0:W-:Y:S04]  /*94520*/  STL [R1+0x6b4], R22 ;  /* 0x0006b41601007387 */ /* 0x0001e80000100800 */
[----:B------:R0:W-:Y:S04]  /*94530*/  STL [R1+0x6f4], R28 ;  /* 0x0006f41c01007387 */ /* 0x0001e80000100800 */
        /* <DEDUP_REMOVED lines=12> */
[----:B------:R1:W5:Y:S04]  /*94600*/  LDL.LU R6, [R1+0x7d0] ;  /* 0x0007d00001067983 */ /* 0x0003680000300800 */
[----:B------:R1:W5:Y:S04]  /*94610*/  LDL.LU R7, [R1+0x7cc] ;  /* 0x0007cc0001077983 */ /* 0x0003680000300800 */
[----:B------:R1:W5:Y:S04]  /*94620*/  LDL.LU R9, [R1+0x7c8] ;  /* 0x0007c80001097983 */ /* 0x0003680000300800 */
[----:B------:R1:W5:Y:S04]  /*94630*/  LDL.LU R10, [R1+0x7c4] ;  /* 0x0007c400010a7983 */ /* 0x0003680000300800 */
[----:B------:R1:W5:Y:S04]  /*94640*/  LDL.LU R12, [R1+0x7c0] ;  /* 0x0007c000010c7983 */ /* 0x0003680000300800 */
[----:B---3--:R1:W5:Y:S04]  /*94650*/  LDL.LU R13, [R1+0x7bc] ;  /* 0x0007bc00010d7983 */ /* 0x0083680000300800 */
[----:B----4-:R1:W5:Y:S04]  /*94660*/  LDL.LU R15, [R1+0x7b8] ;  /* 0x0007b800010f7983 */ /* 0x0103680000300800 */
[----:B0-----:R1:W5:Y:S04]  /*94670*/  LDL.LU R16, [R1+0x7b4] ;  /* 0x0007b40001107983 */ /* 0x0013680000300800 */
        /* <DEDUP_REMOVED lines=1163> */
.L_x_235:
[----:B------:R-:W-:-:S05]  /*98f30*/  IMAD.IADD R3, R1, 0x1, R8 ;  /* 0x0000000101037824 */ /* 0x000fca00078e0208 */
[----:B------:R-:W2:Y:S02]  /*98f40*/  LDL.U8 R2, [R3+0x10] ;  /* 0x0000100003027983 */ /* 0x000ea40000100000 */
[----:B--2---:R-:W-:Y:S01]  /*98f50*/  ISETP.NE.AND P0, PT, R2, RZ, PT ;  /* 0x000000ff0200720c */ /* 0x004fe20003f05270 */
[----:B------:R-:W-:Y:S02]  /*98f60*/  IMAD.MOV.U32 R2, RZ, RZ, R8 ;  /* 0x000000ffff027224 */ /* 0x000fe400078e0008 */
[----:B------:R-:W-:-:S10]  /*98f70*/  VIADD R8, R8, 0x1 ;  /* 0x0000000108087836 */ /* 0x000fd40000000000 */
[----:B------:R-:W-:Y:S05]  /*98f80*/  @P0 BRA `(.L_x_235) ;  /* 0xfffffffc00e80947 */ /* 0x000fea000383ffff */
[----:B------:R-:W-:Y:S05]  /*98f90*/  BSYNC.RECONVERGENT B2 ;  /* 0x0000000000027941 */ /* 0x000fea0003800200 */
.L_x_234:
[----:B------:R-:W-:Y:S01]  /*98fa0*/  LOP3.LUT P0, RZ, R0, 0xff, RZ, 0xc0, !PT ;  /* 0x000000ff00ff7812 */ /* 0x000fe2000780c0ff */
[----:B------:R-:W-:-:S12]  /*98fb0*/  BSSY.RECONVERGENT B2, `(.L_x_236) ;  /* 0x000000b000027945 */ /* 0x000fd80003800200 */
[----:B------:R-:W-:Y:S05]  /*98fc0*/  @!P0 BRA `(.L_x_237) ;  /* 0x0000000000248947 */ /* 0x000fea0003800000 */
[----:B------:R-:W-:-:S07]  /*98fd0*/  IMAD.MOV.U32 R4, RZ, RZ, RZ ;  /* 0x000000ffff047224 */ /* 0x000fce00078e00ff */
.L_x_238:
        /* <DEDUP_REMOVED lines=8> */
.L_x_237:
[----:B------:R-:W-:Y:S05]  /*99060*/  BSYNC.RECONVERGENT B2 ;  /* 0x0000000000027941 */ /* 0x000fea0003800200 */
.L_x_236:
        /* <DEDUP_REMOVED lines=1918> */
.L_x_233:
[----:B------:R-:W-:Y:S05]  /*a0850*/  BSYNC.RECONVERGENT B1 ;  /* 0x0000000000017941 */ /* 0x000fea0003800200 */
.L_x_232:
        /* <DEDUP_REMOVED lines=2303> */
.L_x_242:
[----:B------:R-:W-:-:S05]  /*a9850*/  IMAD.IADD R3, R1, 0x1, R8 ;  /* 0x0000000101037824 */ /* 0x000fca00078e0208 */
[----:B------:R-:W2:Y:S02]  /*a9860*/  LDL.U8 R2, [R3+0x10] ;  /* 0x0000100003027983 */ /* 0x000ea40000100000 */
[----:B--2---:R-:W-:Y:S01]  /*a9870*/  ISETP.NE.AND P0, PT, R2, RZ, PT ;  /* 0x000000ff0200720c */ /* 0x004fe20003f05270 */
[----:B------:R-:W-:Y:S02]  /*a9880*/  IMAD.MOV.U32 R2, RZ, RZ, R8 ;  /* 0x000000ffff027224 */ /* 0x000fe400078e0008 */
[----:B------:R-:W-:-:S10]  /*a9890*/  VIADD R8, R8, 0x1 ;  /* 0x0000000108087836 */ /* 0x000fd40000000000 */
[----:B------:R-:W-:Y:S05]  /*a98a0*/  @P0 BRA `(.L_x_242) ;  /* 0xfffffffc00e80947 */ /* 0x000fea000383ffff */
[----:B------:R-:W-:Y:S05]  /*a98b0*/  BSYNC.RECONVERGENT B2 ;  /* 0x0000000000027941 */ /* 0x000fea0003800200 */
.L_x_241:
[----:B------:R-:W-:Y:S01]  /*a98c0*/  LOP3.LUT P0, RZ, R0, 0xff, RZ, 0xc0, !PT ;  /* 0x000000ff00ff7812 */ /* 0x000fe2000780c0ff */
[----:B------:R-:W-:-:S12]  /*a98d0*/  BSSY.RECONVERGENT B2, `(.L_x_243) ;  /* 0x000000b000027945 */ /* 0x000fd80003800200 */
[----:B------:R-:W-:Y:S05]  /*a98e0*/  @!P0 BRA `(.L_x_244) ;  /* 0x0000000000248947 */ /* 0x000fea0003800000 */
[----:B------:R-:W-:-:S07]  /*a98f0*/  IMAD.MOV.U32 R4, RZ, RZ, RZ ;  /* 0x000000ffff047224 */ /* 0x000fce00078e00ff */
.L_x_245:
        /* <DEDUP_REMOVED lines=8> */
.L_x_244:
[----:B------:R-:W-:Y:S05]  /*a9980*/  BSYNC.RECONVERGENT B2 ;  /* 0x0000000000027941 */ /* 0x000fea0003800200 */
.L_x_243:
        /* <DEDUP_REMOVED lines=1918> */
.L_x_240:
[----:B------:R-:W-:Y:S05]  /*b1170*/  BSYNC.RECONVERGENT B1 ;  /* 0x0000000000017941 */ /* 0x000fea0003800200 */
.L_x_239:
        /* <DEDUP_REMOVED lines=2303> */
.L_x_249:
[----:B------:R-:W-:-:S05]  /*ba170*/  IMAD.IADD R3, R1, 0x1, R8 ;  /* 0x0000000101037824 */ /* 0x000fca00078e0208 */
[----:B------:R-:W2:Y:S02]  /*ba180*/  LDL.U8 R2, [R3+0x10] ;  /* 0x0000100003027983 */ /* 0x000ea40000100000 */
[----:B--2---:R-:W-:Y:S01]  /*ba190*/  ISETP.NE.AND P0, PT, R2, RZ, PT ;  /* 0x000000ff0200720c */ /* 0x004fe20003f05270 */
[----:B------:R-:W-:Y:S02]  /*ba1a0*/  IMAD.MOV.U32 R2, RZ, RZ, R8 ;  /* 0x000000ffff027224 */ /* 0x000fe400078e0008 */
[----:B------:R-:W-:-:S10]  /*ba1b0*/  VIADD R8, R8, 0x1 ;  /* 0x0000000108087836 */ /* 0x000fd40000000000 */
[----:B------:R-:W-:Y:S05]  /*ba1c0*/  @P0 BRA `(.L_x_249) ;  /* 0xfffffffc00e80947 */ /* 0x000fea000383ffff */
[----:B------:R-:W-:Y:S05]  /*ba1d0*/  BSYNC.RECONVERGENT B2 ;  /* 0x0000000000027941 */ /* 0x000fea0003800200 */
.L_x_248:
[----:B------:R-:W-:Y:S01]  /*ba1e0*/  LOP3.LUT P0, RZ, R0, 0xff, RZ, 0xc0, !PT ;  /* 0x000000ff00ff7812 */ /* 0x000fe2000780c0ff */
[----:B------:R-:W-:-:S12]  /*ba1f0*/  BSSY.RECONVERGENT B2, `(.L_x_250) ;  /* 0x000000b000027945 */ /* 0x000fd80003800200 */
[----:B------:R-:W-:Y:S05]  /*ba200*/  @!P0 BRA `(.L_x_251) ;  /* 0x0000000000248947 */ /* 0x000fea0003800000 */
[----:B------:R-:W-:-:S07]  /*ba210*/  IMAD.MOV.U32 R4, RZ, RZ, RZ ;  /* 0x000000ffff047224 */ /* 0x000fce00078e00ff */
.L_x_252:
        /* <DEDUP_REMOVED lines=8> */
.L_x_251:
[----:B------:R-:W-:Y:S05]  /*ba2a0*/  BSYNC.RECONVERGENT B2 ;  /* 0x0000000000027941 */ /* 0x000fea0003800200 */
.L_x_250:
        /* <DEDUP_REMOVED lines=1918> */
.L_x_247:
[----:B------:R-:W-:Y:S05]  /*c1a90*/  BSYNC.RECONVERGENT B1 ;  /* 0x0000000000017941 */ /* 0x000fea0003800200 */
.L_x_246:
[----:B-----5:R2:W-:Y:S04]  /*c1aa0*/  STL [R1+0x8b0], R14 ;  /* 0x0008b00e01007387 */ /* 0x0205e80000100800 */
[----:B------:R3:W-:Y:S04]  /*c1ab0*/  STL [R1+0x8c4], R29 ;  /* 0x0008c41d01007387 */ /* 0x0007e80000100800 */
[----:B--2---:R-:W2:Y:S04]  /*c1ac0*/  LDL R14, [R1+0x344] ;  /* 0x00034400010e7983 */ /* 0x004ea80000100800 */
[----:B---3--:R-:W3:Y:S04]  /*c1ad0*/  LDL R29, [R1+0x348] ;  /* 0x00034800011d7983 */ /* 0x008ee80000100800 */
[----:B------:R4:W-:Y:S04]  /*c1ae0*/  STL [R1+0x8b4], R17 ;  /* 0x0008b41101007387 */ /* 0x0009e80000100800 */
[----:B------:R1:W-:Y:S04]  /*c1af0*/  STL [R1+0x8c0], R26 ;  /* 0x0008c01a01007387 */ /* 0x0003e80000100800 */
[----:B----4-:R-:W4:Y:S04]  /*c1b00*/  LDL R17, [R1+0x33c] ;  /* 0x00033c0001117983 */ /* 0x010f280000100800 */
[----:B-1----:R-:W4:Y:S04]  /*c1b10*/  LDL R26, [R1+0x34c] ;  /* 0x00034c00011a7983 */ /* 0x002f280000100800 */
[----:B------:R1:W-:Y:S04]  /*c1b20*/  STL [R1+0x8a4], R5 ;  /* 0x0008a40501007387 */ /* 0x0003e80000100800 */
[----:B------:R0:W-:Y:S04]  /*c1b30*/  STL [R1+0x8bc], R23 ;  /* 0x0008bc1701007387 */ /* 0x0001e80000100800 */
[----:B------:R-:W-:Y:S01]  /*c1b40*/  STL [R1+0x8b8], R20 ;  /* 0x0008b81401007387 */ /* 0x000fe20000100800 */
[----:B-1----:R-:W-:-:S03]  /*c1b50*/  IMAD.U32 R5, R27, 0x10000, RZ ;  /* 0x000100001b057824 */ /* 0x002fc600078e00ff */
[----:B------:R1:W-:Y:S01]  /*c1b60*/  STL [R1+0x7ac], R21 ;  /* 0x0007ac1501007387 */ /* 0x0003e20000100800 */
[----:B0-----:R-:W-:Y:S01]  /*c1b70*/  IMAD.U32 R23, R21, 0x10000, RZ ;  /* 0x0001000015177824 */ /* 0x001fe200078e00ff */
[----:B-1----:R-:W-:Y:S02]  /*c1b80*/  LOP3.LUT R21, R5, 0xff0000, RZ, 0xc0, !PT ;  /* 0x00ff000005157812 */ /* 0x002fe400078ec0ff */
[----:B------:R-:W4:Y:S04]  /*c1b90*/  LDL R5, [R1+0x350] ;  /* 0x0003500001057983 */ /* 0x000f280000100800 */
[----:B------:R0:W-:Y:S04]  /*c1ba0*/  STL [R1+0x8a8], R8 ;  /* 0x0008a80801007387 */ /* 0x0001e80000100800 */
[----:B------:R1:W-:Y:S01]  /*c1bb0*/  STL [R1+0x8ac], R11 ;  /* 0x0008ac0b01007387 */ /* 0x0003e20000100800 */
[----:B------:R-:W-:Y:S01]  /*c1bc0*/  IMAD.U32 R20, R24, 0x10000, RZ ;  /* 0x0001000018147824 */ /* 0x000fe200078e00ff */
[----:B0-----:R-:W-:-:S02]  /*c1bd0*/  LOP3.LUT R8, R25, 0xff, RZ, 0xc0, !PT ;  /* 0x000000ff19087812 */ /* 0x001fc400078ec0ff */
[----:B------:R0:W-:Y:S01]  /*c1be0*/  STL [R1+0x8a0], R2 ;  /* 0x0008a00201007387 */ /* 0x0001e20000100800 */
[----:B-1----:R-:W-:Y:S02]  /*c1bf0*/  LOP3.LUT R11, R22, 0xff, RZ, 0xc0, !PT ;  /* 0x000000ff160b7812 */ /* 0x002fe400078ec0ff */
[----:B------:R-:W-:Y:S02]  /*c1c00*/  LOP3.LUT R20, R20, 0xff0000, RZ, 0xc0, !PT ;  /* 0x00ff000014147812 */ /* 0x000fe400078ec0ff */
[----:B0-----:R-:W-:Y:S01]  /*c1c10*/  LOP3.LUT R2, R28, 0xff, RZ, 0xc0, !PT ;  /* 0x000000ff1c027812 */ /* 0x001fe200078ec0ff */
[----:B------:R-:W-:Y:S04]  /*c1c20*/  STL [R1+0x7c8], R10 ;  /* 0x0007c80a01007387 */ /* 0x000fe80000100800 */
[----:B------:R0:W-:Y:S04]  /*c1c30*/  STL.64 [R1+0x798], R24 ;  /* 0x0007981801007387 */ /* 0x0001e80000100a00 */
[----:B------:R1:W-:Y:S04]  /*c1c40*/  STL [R1+0x7a4], R27 ;  /* 0x0007a41b01007387 */ /* 0x0003e80000100800 */
[----:B------:R1:W-:Y:S01]  /*c1c50*/  STL [R1+0x7a8], R22 ;  /* 0x0007a81601007387 */ /* 0x0003e20000100800 */
[----:B0-----:R-:W-:-:S03]  /*c1c60*/  IMAD.U32 R24, R18, 0x10000, RZ ;  /* 0x0001000012187824 */ /* 0x001fc600078e00ff */
[----:B------:R0:W-:Y:S01]  /*c1c70*/  STL [R1+0x7bc], R15 ;  /* 0x0007bc0f01007387 */ /* 0x0001e20000100800 */
[----:B-1----:R-:W-:Y:S01]  /*c1c80*/  IMAD.U32 R27, R15, 0x10000, RZ ;  /* 0x000100000f1b7824 */ /* 0x002fe200078e00ff */
[----:B------:R-:W-:Y:S02]  /*c1c90*/  LOP3.LUT R22, R16, 0xff, RZ, 0xc0, !PT ;  /* 0x000000ff10167812 */ /* 0x000fe400078ec0ff */
[----:B------:R1:W-:Y:S01]  /*c1ca0*/  STL [R1+0x7a0], R28 ;  /* 0x0007a01c01007387 */ /* 0x0003e20000100800 */
[----:B0-----:R-:W-:-:S03]  /*c1cb0*/  LOP3.LUT R15, R24, 0xff0000, RZ, 0xc0, !PT ;  /* 0x00ff0000180f7812 */ /* 0x001fc600078ec0ff */
[----:B------:R-:W4:Y:S04]  /*c1cc0*/  LDL R24, [R1+0x22c] ;  /* 0x00022c0001187983 */ /* 0x000f280000100800 */
[----:B-1----:R-:W4:Y:S01]  /*c1cd0*/  LDL R28, [R1+0x364] ;  /* 0x00036400011c7983 */ /* 0x002f220000100800 */
[----:B------:R-:W-:-:S03]  /*c1ce0*/  LOP3.LUT R25, R13, 0xff, RZ, 0xc0, !PT ;  /* 0x000000ff0d197812 */ /* 0x000fc600078ec0ff */
[----:B------:R0:W-:Y:S02]  /*c1cf0*/  STL [R1+0x7c0], R13 ;  /* 0x0007c00d01007387 */ /* 0x0001e40000100800 */
[----:B0-----:R-:W-:Y:S02]  /*c1d00*/  LOP3.LUT R13, R27, 0xff0000, RZ, 0xc0, !PT ;  /* 0x00ff00001b0d7812 */ /* 0x001fe400078ec0ff */
[----:B------:R-:W4:Y:S01]  /*c1d10*/  LDL R27, [R1+0x238] ;  /* 0x00023800011b7983 */ /* 0x000f220000100800 */
[----:B--2---:R-:W-:Y:S02]  /*c1d20*/  PRMT R14, R14, 0x7604, R8 ;  /* 0x000076040e0e7816 */ /* 0x004fe40000000008 */
[----:B---3--:R-:W-:Y:S02]  /*c1d30*/  PRMT R8, R29, 0x7604, R11 ;  /* 0x000076041d087816 */ /* 0x008fe4000000000b */
[----:B------:R-:W2:Y:S01]  /*c1d40*/  LDL R29, [R1+0x358] ;  /* 0x00035800011d7983 */ /* 0x000ea20000100800 */
[----:B------:R-:W-:Y:S01]  /*c1d50*/  LOP3.LUT R11, R23, 0xff0000, RZ, 0xc0, !PT ;  /* 0x00ff0000170b7812 */ /* 0x000fe200078ec0ff */
[----:B------:R-:W-:-:S02]  /*c1d60*/  IMAD.IADD R14, R14, 0x1, R20 ;  /* 0x000000010e0e7824 */ /* 0x000fc400078e0214 */
[----:B------:R-:W-:Y:S02]  /*c1d70*/  IMAD.U32 R20, R9, 0x10000, RZ ;  /* 0x0001000009147824 */ /* 0x000fe400078e00ff */
[----:B------:R-:W-:Y:S01]  /*c1d80*/  IMAD.IADD R11, R8, 0x1, R11 ;  /* 0x00000001080b7824 */ /* 0x000fe200078e020b */
[----:B----4-:R-:W-:Y:S02]  /*c1d90*/  PRMT R17, R17, 0x7604, R2 ;  /* 0x0000760411117816 */ /* 0x010fe40000000002 */
[----:B------:R-:W3:Y:S01]  /*c1da0*/  LDL R2, [R1+0x354] ;  /* 0x0003540001027983 */ /* 0x000ee20000100800 */
[----:B------:R-:W-:Y:S02]  /*c1db0*/  LOP3.LUT R8, R19, 0xff, RZ, 0xc0, !PT ;  /* 0x000000ff13087812 */ /* 0x000fe400078ec0ff */
[----:B------:R-:W-:Y:S01]  /*c1dc0*/  IMAD.IADD R17, R17, 0x1, R21 ;  /* 0x0000000111117824 */ /* 0x000fe200078e0215 */
[----:B------:R-:W-:Y:S02]  /*c1dd0*/  LOP3.LUT R21, R10, 0xff, RZ, 0xc0, !PT ;  /* 0x000000ff0a157812 */ /* 0x000fe400078ec0ff */
[----:B------:R-:W-:-:S02]  /*c1de0*/  PRMT R8, R26, 0x7604, R8 ;  /* 0x000076041a087816 */ /* 0x000fc40000000008 */
[----:B------:R-:W-:Y:S01]  /*c1df0*/  LOP3.LUT R10, R20, 0xff0000, RZ, 0xc0, !PT ;  /* 0x00ff0000140a7812 */ /* 0x000fe200078ec0ff */
[----:B------:R-:W4:Y:S04]  /*c1e00*/  LDL R26, [R1+0x228] ;  /* 0x00022800011a7983 */ /* 0x000f280000100800 */
[----:B------:R-:W4:Y:S01]  /*c1e10*/  LDL R20, [R1+0x360] ;  /* 0x0003600001147983 */ /* 0x000f220000100800 */
[----:B------:R-:W-:-:S03]  /*c1e20*/  PRMT R5, R5, 0x7604, R22 ;  /* 0x0000760405057816 */ /* 0x000fc60000000016 */
[----:B------:R-:W4:Y:S04]  /*c1e30*/  LDL R22, [R1+0x35c] ;  /* 0x00035c0001167983 */ /* 0x000f280000100800 */
[----:B------:R-:W-:Y:S04]  /*c1e40*/  STL [R1+0x7cc], R9 ;  /* 0x0007cc0901007387 */ /* 0x000fe80000100800 */
[----:B------:R0:W-:Y:S01]  /*c1e50*/  STL [R1+0x7b0], R19 ;  /* 0x0007b01301007387 */ /* 0x0001e20000100800 */
[----:B------:R-:W-:-:S03]  /*c1e60*/  IMAD.U32 R23, R12, 0x10000, RZ ;  /* 0x000100000c177824 */ /* 0x000fc600078e00ff */
[----:B0-----:R-:W4:Y:S04]  /*c1e70*/  LDL R19, [R1+0x220] ;  /* 0x0002200001137983 */ /* 0x001f280000100800 */
[----:B------:R0:W-:Y:S04]  /*c1e80*/  STL [R1+0x7c4], R12 ;  /* 0x0007c40c01007387 */ /* 0x0001e80000100800 */
[----:B------:R-:W-:Y:S01]  /*c1e90*/  STL [R1+0x7e0], R0 ;  /* 0x0007e00001007387 */ /* 0x000fe20000100800 */
[----:B0-----:R-:W-:-:S03]  /*c1ea0*/  LOP3.LUT R12, R23, 0xff0000, RZ, 0xc0, !PT ;  /* 0x00ff0000170c7812 */ /* 0x001fc600078ec0ff */
[----:B------:R-:W4:Y:S01]  /*c1eb0*/  LDL R23, [R1+0x234] ;  /* 0x0002340001177983 */ /* 0x000f220000100800 */
[----:B------:R-:W-:Y:S02]  /*c1ec0*/  IMAD.IADD R5, R5, 0x1, R13 ;  /* 0x0000000105057824 */ /* 0x000fe400078e020d */
[----:B------:R-:W-:Y:S01]  /*c1ed0*/  IMAD.U32 R13, R6, 0x10000, RZ ;  /* 0x00010000060d7824 */ /* 0x000fe200078e00ff */
[----:B------:R0:W-:Y:S04]  /*c1ee0*/  STL [R1+0x7d4], R6 ;  /* 0x0007d40601007387 */ /* 0x0001e80000100800 */
[----:B------:R-:W-:Y:S04]  /*c1ef0*/  STL [R1+0x7dc], R3 ;  /* 0x0007dc0301007387 */ /* 0x000fe80000100800 */
[----:B0-----:R-:W4:Y:S04]  /*c1f00*/  LDL R6, [R1+0x250] ;  /* 0x0002500001067983 */ /* 0x001f280000100800 */
[----:B------:R0:W-:Y:S04]  /*c1f10*/  STL [R1+0x7b4], R18 ;  /* 0x0007b41201007387 */ /* 0x0001e80000100800 */
[----:B------:R-:W-:Y:S01]  /*c1f20*/  STL [R1+0x7d8], R4 ;  /* 0x0007d80401007387 */ /* 0x000fe20000100800 */
[----:B0-----:R-:W-:-:S02]  /*c1f30*/  LOP3.LUT R18, R13, 0xff0000, RZ, 0xc0, !PT ;  /* 0x00ff00000d127812 */ /* 0x001fc400078ec0ff */
[----:B---3--:R-:W-:Y:S01]  /*c1f40*/  PRMT R2, R2, 0x7604, R25 ;  /* 0x0000760402027816 */ /* 0x008fe20000000019 */
[----:B------:R-:W-:Y:S01]  /*c1f50*/  IMAD.IADD R8, R8, 0x1, R15 ;  /* 0x0000000108087824 */ /* 0x000fe200078e020f */
[----:B--2---:R-:W-:Y:S01]  /*c1f60*/  PRMT R9, R29, 0x7604, R21 ;  /* 0x000076041d097816 */ /* 0x004fe20000000015 */
[----:B------:R-:W2:Y:S04]  /*c1f70*/  LDL R25, [R1+0x368] ;  /* 0x0003680001197983 */ /* 0x000ea80000100800 */
[----:B------:R-:W-:Y:S01]  /*c1f80*/  IMAD.IADD R9, R9, 0x1, R10 ;  /* 0x0000000109097824 */ /* 0x000fe200078e020a */
[----:B------:R-:W3:Y:S04]  /*c1f90*/  LDL R29, [R1+0x240] ;  /* 0x00024000011d7983 */ /* 0x000ee80000100800 */
[----:B------:R0:W-:Y:S01]  /*c1fa0*/  STL [R1+0x694], R9 ;  /* 0x0006940901007387 */ /* 0x0001e20000100800 */
[----:B------:R-:W-:-:S02]  /*c1fb0*/  LOP3.LUT R21, R0, 0xff, RZ, 0xc0, !PT ;  /* 0x000000ff00157812 */ /* 0x000fc400078ec0ff */
[----:B----4-:R-:W-:Y:S01]  /*c1fc0*/  LOP3.LUT R0, R26, 0xff, RZ, 0xc0, !PT ;  /* 0x000000ff1a007812 */ /* 0x010fe200078ec0ff */
[----:B------:R-:W-:Y:S01]  /*c1fd0*/  IMAD.IADD R2, R2, 0x1, R12 ;  /* 0x0000000102027824 */ /* 0x000fe200078e020c */
[----:B------:R-:W4:Y:S04]  /*c1fe0*/  LDL R26, [R1+0x244] ;  /* 0x00024400011a7983 */ /* 0x000f280000100800 */
[----:B------:R-:W4:Y:S01]  /*c1ff0*/  LDL R15, [R1+0x25c] ;  /* 0x00025c00010f7983 */ /* 0x000f220000100800 */
[----:B0-----:R-:W-:-:S03]  /*c2000*/  LOP3.LUT R9, R4, 0xff, RZ, 0xc0, !PT ;  /* 0x000000ff04097812 */ /* 0x001fc600078ec0ff */
[----:B------:R-:W4:Y:S01]  /*c2010*/  LDL R13, [R1+0x258] ;  /* 0x00025800010d7983 */ /* 0x000f220000100800 */
[----:B------:R-:W-:-:S03]  /*c2020*/  PRMT R9, R20, 0x7604, R9 ;  /* 0x0000760414097816 */ /* 0x000fc60000000009 */
[----:B------:R-:W4:Y:S01]  /*c2030*/  LDL R20, [R1+0x370] ;  /* 0x0003700001147983 */ /* 0x000f220000100800 */
[----:B------:R-:W-:Y:S01]  /*c2040*/  IMAD.U32 R10, R3, 0x10000, RZ ;  /* 0x00010000030a7824 */ /* 0x000fe200078e00ff */
[----:B------:R-:W-:Y:S01]  /*c2050*/  LOP3.LUT R12, R7, 0xff, RZ, 0xc0, !PT ;  /* 0x000000ff070c7812 */ /* 0x000fe200078ec0ff */
[----:B------:R-:W-:Y:S02]  /*c2060*/  IMAD.U32 R3, R24, 0x10000, RZ ;  /* 0x0001000018037824 */ /* 0x000fe400078e00ff */
[----:B------:R-:W4:Y:S01]  /*c2070*/  LDL R24, [R1+0x24c] ;  /* 0x00024c0001187983 */ /* 0x000f220000100800 */
[----:B------:R-:W-:Y:S02]  /*c2080*/  PRMT R12, R22, 0x7604, R12 ;  /* 0x00007604160c7816 */ /* 0x000fe4000000000c */
[----:B------:R-:W-:Y:S01]  /*c2090*/  PRMT R4, R28, 0x7604, R21 ;  /* 0x000076041c047816 */ /* 0x000fe20000000015 */
[----:B------:R-:W-:Y:S04]  /*c20a0*/  STL [R1+0x7d0], R7 ;  /* 0x0007d00701007387 */ /* 0x000fe80000100800 */
[----:B------:R-:W4:Y:S01]  /*c20b0*/  LDL R28, [R1+0x374] ;  /* 0x00037400011c7983 */ /* 0x000f220000100800 */
[----:B------:R-:W-:Y:S01]  /*c20c0*/  IMAD.IADD R12, R12, 0x1, R18 ;  /* 0x000000010c0c7824 */ /* 0x000fe200078e0212 */
[----:B------:R-:W-:-:S02]  /*c20d0*/  LOP3.LUT R10, R10, 0xff0000, RZ, 0xc0, !PT ;  /* 0x00ff00000a0a7812 */ /* 0x000fc400078ec0ff */
[----:B------:R0:W-:Y:S04]  /*c20e0*/  STL [R1+0x7b8], R16 ;  /* 0x0007b81001007387 */ /* 0x0001e80000100800 */
[----:B------:R1:W-:Y:S01]  /*c20f0*/  STL [R1+0x688], R12 ;  /* 0x0006880c01007387 */ /* 0x0003e20000100800 */
[----:B------:R-:W-:Y:S02]  /*c2100*/  IMAD.U32 R19, R19, 0x10000, RZ ;  /* 0x0001000013137824 */ /* 0x000fe400078e00ff */
[----:B------:R-:W-:Y:S01]  /*c2110*/  IMAD.IADD R9, R9, 0x1, R10 ;  /* 0x0000000109097824 */ /* 0x000fe200078e020a */
[----:B------:R-:W4:Y:S04]  /*c2120*/  LDL R18, [R1+0x270] ;  /* 0x0002700001127983 */ /* 0x000f280000100800 */
[----:B0-----:R-:W4:Y:S01]  /*c2130*/  LDL R16, [R1+0x36c] ;  /* 0x00036c0001107983 */ /* 0x001f220000100800 */
[----:B-1----:R-:W-:-:S03]  /*c2140*/  IMAD.U32 R12, R27, 0x10000, RZ ;  /* 0x000100001b0c7824 */ /* 0x002fc600078e00ff */
[----:B------:R-:W4:Y:S01]  /*c2150*/  LDL R27, [R1+0x268] ;  /* 0x00026800011b7983 */ /* 0x000f220000100800 */
[----:B------:R-:W-:Y:S02]  /*c2160*/  LOP3.LUT R7, R19, 0xff0000, RZ, 0xc0, !PT ;  /* 0x00ff000013077812 */ /* 0x000fe400078ec0ff */
[----:B------:R-:W-:Y:S01]  /*c2170*/  LOP3.LUT R10, R23, 0xff, RZ, 0xc0, !PT ;  /* 0x000000ff170a7812 */ /* 0x000fe200078ec0ff */
[----:B------:R4:W-:Y:S02]  /*c2180*/  STL [R1+0x68c], R9 ;  /* 0x00068c0901007387 */ /* 0x0009e40000100800 */
[----:B------:R-:W-:Y:S02]  /*c2190*/  IMAD.IADD R4, R4, 0x1, R7 ;  /* 0x0000000104047824 */ /* 0x000fe400078e0207 */
[----:B------:R-:W4:Y:S04]  /*c21a0*/  LDL R23, [R1+0x264] ;  /* 0x0002640001177983 */ /* 0x000f280000100800 */
[----:B------:R0:W-:Y:S04]  /*c21b0*/  STL [R1+0x678], R4 ;  /* 0x0006780401007387 */ /* 0x0001e80000100800 */
[----:B------:R-:W4:Y:S01]  /*c21c0*/  LDL R19, [R1+0x274] ;  /* 0x0002740001137983 */ /* 0x000f220000100800 */
[----:B------:R-:W-:-:S03]  /*c21d0*/  IMAD.U32 R6, R6, 0x10000, RZ ;  /* 0x0001000006067824 */ /* 0x000fc600078e00ff */
[----:B------:R-:W4:Y:S02]  /*c21e0*/  LDL R21, [R1+0x27c] ;  /* 0x00027c0001157983 */ /* 0x000f240000100800 */
[----:B------:R-:W-:Y:S02]  /*c21f0*/  LOP3.LUT R6, R6, 0xff0000, RZ, 0xc0, !PT ;  /* 0x00ff000006067812 */ /* 0x000fe400078ec0ff */
[----:B--2---:R-:W-:Y:S01]  /*c2200*/  PRMT R0, R25, 0x7604, R0 ;  /* 0x0000760419007816 */ /* 0x004fe20000000000 */
[----:B------:R-:W2:Y:S04]  /*c2210*/  LDL R22, [R1+0x28c] ;  /* 0x00028c0001167983 */ /* 0x000ea80000100800 */
[----:B------:R-:W2:Y:S01]  /*c2220*/  LDL R25, [R1+0x378] ;  /* 0x0003780001197983 */ /* 0x000ea20000100800 */
[----:B---3--:R-:W-:-:S03]  /*c2230*/  LOP3.LUT R7, R29, 0xff, RZ, 0xc0, !PT ;  /* 0x000000ff1d077812 */ /* 0x008fc600078ec0ff */
[----:B------:R-:W3:Y:S01]  /*c2240*/  LDL R29, [R1+0x280] ;  /* 0x00028000011d7983 */ /* 0x000ee20000100800 */
[----:B----4-:R-:W-:-:S03]  /*c2250*/  IMAD.U32 R9, R26, 0x10000, RZ ;  /* 0x000100001a097824 */ /* 0x010fc600078e00ff */
[----:B------:R-:W4:Y:S01]  /*c2260*/  LDL R26, [R1+0x288] ;  /* 0x00028800011a7983 */ /* 0x000f220000100800 */
[----:B------:R-:W-:-:S03]  /*c2270*/  PRMT R7, R20, 0x7604, R7 ;  /* 0x0000760414077816 */ /* 0x000fc60000000007 */
[----:B------:R-:W4:Y:S01]  /*c2280*/  LDL R20, [R1+0x380] ;  /* 0x0003800001147983 */ /* 0x000f220000100800 */
[----:B0-----:R-:W-:-:S03]  /*c2290*/  LOP3.LUT R4, R24, 0xff, RZ, 0xc0, !PT ;  /* 0x000000ff18047812 */ /* 0x001fc600078ec0ff */
[----:B------:R-:W4:Y:S01]  /*c22a0*/  LDL R24, [R1+0x37c] ;  /* 0x00037c0001187983 */ /* 0x000f220000100800 */
[----:B------:R-:W-:-:S03]  /*c22b0*/  PRMT R4, R28, 0x7604, R4 ;  /* 0x000076041c047816 */ /* 0x000fc60000000004 */
[----:B------:R-:W4:Y:S02]  /*c22c0*/  LDL R28, [R1+0x384] ;  /* 0x00038400011c7983 */ /* 0x000f240000100800 */
[----:B------:R-:W-:-:S05]  /*c22d0*/  IMAD.IADD R4, R4, 0x1, R6 ;  /* 0x0000000104047824 */ /* 0x000fca00078e0206 */
[----:B------:R0:W-:Y:S02]  /*c22e0*/  STL [R1+0x668], R4 ;  /* 0x0006680401007387 */ /* 0x0001e40000100800 */
[----:B0-----:R-:W-:Y:S02]  /*c22f0*/  IMAD.U32 R4, R27, 0x10000, RZ ;  /* 0x000100001b047824 */ /* 0x001fe400078e00ff */
[----:B------:R-:W4:Y:S01]  /*c2300*/  LDL R27, [R1+0x298] ;  /* 0x00029800011b7983 */ /* 0x000f220000100800 */
[----:B------:R-:W-:-:S05]  /*c2310*/  LOP3.LUT R3, R3, 0xff0000, RZ, 0xc0, !PT ;  /* 0x00ff000003037812 */ /* 0x000fca00078ec0ff */
[----:B------:R-:W-:Y:S02]  /*c2320*/  IMAD.IADD R0, R0, 0x1, R3 ;  /* 0x0000000100007824 */ /* 0x000fe400078e0203 */
[----:B------:R-:W-:Y:S01]  /*c2330*/  IMAD.U32 R3, R15, 0x10000, RZ ;  /* 0x000100000f037824 */ /* 0x000fe200078e00ff */
[----:B------:R-:W-:Y:S01]  /*c2340*/  PRMT R10, R16, 0x7604, R10 ;  /* 0x00007604100a7816 */ /* 0x000fe2000000000a */
[----:B------:R-:W4:Y:S04]  /*c2350*/  LDL R15, [R1+0x2bc] ;  /* 0x0002bc00010f7983 */ /* 0x000f280000100800 */
[----:B------:R0:W-:Y:S01]  /*c2360*/  STL [R1+0x67c], R0 ;  /* 0x00067c0001007387 */ /* 0x0001e20000100800 */
[----:B------:R-:W-:Y:S02]  /*c2370*/  LOP3.LUT R3, R3, 0xff0000, RZ, 0xc0, !PT ;  /* 0x00ff000003037812 */ /* 0x000fe400078ec0ff */
[----:B------:R-:W-:Y:S01]  /*c2380*/  LOP3.LUT R12, R12, 0xff0000, RZ, 0xc0, !PT ;  /* 0x00ff00000c0c7812 */ /* 0x000fe200078ec0ff */
[----:B------:R-:W4:Y:S01]  /*c2390*/  LDL R16, [R1+0x38c] ;  /* 0x00038c0001107983 */ /* 0x000f220000100800 */
[----:B0-----:R-:W-:-:S03]  /*c23a0*/  LOP3.LUT R0, R13, 0xff, RZ, 0xc0, !PT ;  /* 0x000000ff0d007812 */ /* 0x001fc600078ec0ff */
[----:B------:R-:W-:Y:S01]  /*c23b0*/  IMAD.IADD R10, R10, 0x1, R12 ;  /* 0x000000010a0a7824 */ /* 0x000fe200078e020c */
[----:B------:R-:W-:Y:S02]  /*c23c0*/  LOP3.LUT R6, R23, 0xff, RZ, 0xc0, !PT ;  /* 0x000000ff17067812 */ /* 0x000fe400078ec0ff */
[----:B------:R-:W4:Y:S01]  /*c23d0*/  LDL R23, [R1+0x294] ;  /* 0x0002940001177983 */ /* 0x000f220000100800 */
[----:B------:R-:W-:-:S03]  /*c23e0*/  IMAD.U32 R13, R19, 0x10000, RZ ;  /* 0x00010000130d7824 */ /* 0x000fc600078e00ff */
[----:B------:R0:W-:Y:S02]  /*c23f0*/  STL [R1+0x670], R10 ;  /* 0x0006700a01007387 */ /* 0x0001e40000100800 */
[----:B------:R-:W-:Y:S02]  /*c2400*/  LOP3.LUT R13, R13, 0xff0000, RZ, 0xc0, !PT ;  /* 0x00ff00000d0d7812 */ /* 0x000fe400078ec0ff */
[----:B0-----:R-:W-:Y:S02]  /*c2410*/  LOP3.LUT R10, R21, 0xff, RZ, 0xc0, !PT ;  /* 0x000000ff150a7812 */ /* 0x001fe400078ec0ff */
[----:B--2---:R-:W-:Y:S01]  /*c2420*/  PRMT R0, R25, 0x7604, R0 ;  /* 0x0000760419007816 */ /* 0x004fe20000000000 */
[----:B------:R-:W2:Y:S04]  /*c2430*/  LDL R21, [R1+0x2d4] ;  /* 0x0002d40001157983 */ /* 0x000ea80000100800 */
[----:B------:R-:W2:Y:S01]  /*c2440*/  LDL R25, [R1+0x388] ;  /* 0x0003880001197983 */ /* 0x000ea20000100800 */
[----:B------:R-:W-:Y:S01]  /*c2450*/  IMAD.IADD R0, R0, 0x1, R3 ;  /* 0x0000000100007824 */ /* 0x000fe200078e0203 */
[----:B------:R-:W-:Y:S01]  /*c2460*/  LOP3.LUT R3, R18, 0xff, RZ, 0xc0, !PT ;  /* 0x000000ff12037812 */ /* 0x000fe200078ec0ff */
[----:B---3--:R-:W-:-:S02]  /*c2470*/  IMAD.U32 R12, R29, 0x10000, RZ ;  /* 0x000100001d0c7824 */ /* 0x008fc400078e00ff */
[----:B------:R-:W3:Y:S04]  /*c2480*/  LDL R29, [R1+0x2a0] ;  /* 0x0002a000011d7983 */ /* 0x000ee80000100800 */
[----:B------:R0:W-:Y:S01]  /*c2490*/  STL [R1+0x66c], R0 ;  /* 0x00066c0001007387 */ /* 0x0001e20000100800 */
[----:B----4-:R-:W-:Y:S02]  /*c24a0*/  PRMT R3, R20, 0x7604, R3 ;  /* 0x0000760414037816 */ /* 0x010fe40000000003 */
[----:B0-----:R-:W-:Y:S01]  /*c24b0*/  LOP3.LUT R0, R26, 0xff, RZ, 0xc0, !PT ;  /* 0x000000ff1a007812 */ /* 0x001fe200078ec0ff */
[----:B------:R-:W4:Y:S04]  /*c24c0*/  LDL R20, [R1+0x390] ;  /* 0x0003900001147983 */ /* 0x000f280000100800 */
[----:B------:R-:W4:Y:S01]  /*c24d0*/  LDL R26, [R1+0x2a4] ;  /* 0x0002a400011a7983 */ /* 0x000f220000100800 */
[----:B------:R-:W-:-:S03]  /*c24e0*/  PRMT R18, R24, 0x7604, R6 ;  /* 0x0000760418127816 */ /* 0x000fc60000000006 */
[----:B------:R-:W4:Y:S01]  /*c24f0*/  LDL R6, [R1+0x2ac] ;  /* 0x0002ac0001067983 */ /* 0x000f220000100800 */
[----:B------:R-:W-:-:S03]  /*c2500*/  PRMT R10, R28, 0x7604, R10 ;  /* 0x000076041c0a7816 */ /* 0x000fc6000000000a */
[----:B------:R-:W4:Y:S01]  /*c2510*/  LDL R28, [R1+0x394] ;  /* 0x00039400011c7983 */ /* 0x000f220000100800 */
[----:B------:R-:W-:Y:S01]  /*c2520*/  IMAD.IADD R3, R3, 0x1, R13 ;  /* 0x0000000103037824 */ /* 0x000fe200078e020d */
[----:B------:R-:W-:Y:S02]  /*c2530*/  LOP3.LUT R9, R9, 0xff0000, RZ, 0xc0, !PT ;  /* 0x00ff000009097812 */ /* 0x000fe400078ec0ff */
[----:B------:R-:W-:Y:S01]  /*c2540*/  LOP3.LUT R19, R4, 0xff0000, RZ, 0xc0, !PT ;  /* 0x00ff000004137812 */ /* 0x000fe200078ec0ff */
[----:B------:R-:W4:Y:S01]  /*c2550*/  LDL R24, [R1+0x398] ;  /* 0x0003980001187983 */ /* 0x000f220000100800 */
[----:B------:R-:W-:-:S03]  /*c2560*/  IMAD.U32 R13, R27, 0x10000, RZ ;  /* 0x000100001b0d7824 */ /* 0x000fc600078e00ff */
[----:B------:R-:W4:Y:S04]  /*c2570*/  LDL R4, [R1+0x2b8] ;  /* 0x0002b80001047983 */ /* 0x000f280000100800 */
[----:B------:R-:W4:Y:S01]  /*c2580*/  LDL R27, [R1+0x2dc] ;  /* 0x0002dc00011b7983 */ /* 0x000f220000100800 */
[----:B------:R-:W-:Y:S02]  /*c2590*/  IMAD.IADD R7, R7, 0x1, R9 ;  /* 0x0000000107077824 */ /* 0x000fe400078e0209 */
[----:B------:R-:W-:Y:S01]  /*c25a0*/  IMAD.U32 R9, R22, 0x10000, RZ ;  /* 0x0001000016097824 */ /* 0x000fe200078e00ff */
[----:B------:R-:W-:Y:S01]  /*c25b0*/  LOP3.LUT R12, R12, 0xff0000, RZ, 0xc0, !PT ;  /* 0x00ff00000c0c7812 */ /* 0x000fe200078ec0ff */
[----:B------:R-:W-:Y:S01]  /*c25c0*/  IMAD.IADD R18, R18, 0x1, R19 ;  /* 0x0000000112127824 */ /* 0x000fe200078e0213 */
[----:B------:R0:W-:Y:S02]  /*c25d0*/  STL [R1+0x674], R7 ;  /* 0x0006740701007387 */ /* 0x0001e40000100800 */
[----:B------:R-:W-:Y:S01]  /*c25e0*/  LOP3.LUT R9, R9, 0xff0000, RZ, 0xc0, !PT ;  /* 0x00ff000009097812 */ /* 0x000fe200078ec0ff */
[----:B------:R-:W-:Y:S01]  /*c25f0*/  IMAD.IADD R10, R10, 0x1, R12 ;  /* 0x000000010a0a7824 */ /* 0x000fe200078e020c */
[----:B------:R-:W4:Y:S01]  /*c2600*/  LDL R19, [R1+0x2d0] ;  /* 0x0002d00001137983 */ /* 0x000f220000100800 */
[----:B--2---:R-:W-:-:S03]  /*c2610*/  PRMT R0, R25, 0x7604, R0 ;  /* 0x0000760419007816 */ /* 0x004fc60000000000 */
[----:B0-----:R-:W2:Y:S01]  /*c2620*/  LDL R7, [R1+0x2b0] ;  /* 0x0002b00001077983 */ /* 0x001ea20000100800 */
[----:B------:R-:W-:Y:S01]  /*c2630*/  LOP3.LUT R12, R23, 0xff, RZ, 0xc0, !PT ;  /* 0x000000ff170c7812 */ /* 0x000fe200078ec0ff */
[----:B------:R-:W-:Y:S01]  /*c2640*/  IMAD.IADD R0, R0, 0x1, R9 ;  /* 0x0000000100007824 */ /* 0x000fe200078e0209 */
[----:B---3--:R-:W-:Y:S01]  /*c2650*/  LOP3.LUT R9, R29, 0xff, RZ, 0xc0, !PT ;  /* 0x000000ff1d097812 */ /* 0x008fe200078ec0ff */
[----:B------:R-:W3:Y:S04]  /*c2660*/  LDL R23, [R1+0x2c4] ;  /* 0x0002c40001177983 */ /* 0x000ee80000100800 */
[----:B------:R-:W3:Y:S04]  /*c2670*/  LDL R29, [R1+0x2e0] ;  /* 0x0002e000011d7983 */ /* 0x000ee80000100800 */
[----:B------:R0:W-:Y:S04]  /*c2680*/  STL [R1+0x658], R10 ;  /* 0x0006580a01007387 */ /* 0x0001e80000100800 */
[----:B------:R1:W-:Y:S01]  /*c2690*/  STL [R1+0x660], R18 ;  /* 0x0006601201007387 */ /* 0x0003e20000100800 */
[----:B----4-:R-:W-:-:S03]  /*c26a0*/  PRMT R9, R20, 0x7604, R9 ;  /* 0x0000760414097816 */ /* 0x010fc60000000009 */
[----:B------:R-:W4:Y:S01]  /*c26b0*/  LDL R20, [R1+0x3a0] ;  /* 0x0003a00001147983 */ /* 0x000f220000100800 */
[----:B0-----:R-:W-:-:S03]  /*c26c0*/  IMAD.U32 R10, R26, 0x10000, RZ ;  /* 0x000100001a0a7824 */ /* 0x001fc600078e00ff */
[----:B------:R-:W4:Y:S01]  /*c26d0*/  LDL R26, [R1+0x39c] ;  /* 0x00039c00011a7983 */ /* 0x000f220000100800 */
[----:B------:R-:W-:-:S03]  /*c26e0*/  LOP3.LUT R6, R6, 0xff, RZ, 0xc0, !PT ;  /* 0x000000ff06067812 */ /* 0x000fc600078ec0ff */
[----:B-1----:R-:W4:Y:S01]  /*c26f0*/  LDL R18, [R1+0x2c8] ;  /* 0x0002c80001127983 */ /* 0x002f220000100800 */
[----:B------:R-:W-:Y:S02]  /*c2700*/  LOP3.LUT R10, R10, 0xff0000, RZ, 0xc0, !PT ;  /* 0x00ff00000a0a7812 */ /* 0x000fe400078ec0ff */
[----:B------:R-:W-:Y:S01]  /*c2710*/  PRMT R6, R28, 0x7604, R6 ;  /* 0x000076041c067816 */ /* 0x000fe20000000006 */
[----:B------:R-:W4:Y:S04]  /*c2720*/  LDL R25, [R1+0x2ec] ;  /* 0x0002ec0001197983 */ /* 0x000f280000100800 */
[----:B------:R-:W4:Y:S01]  /*c2730*/  LDL R28, [R1+0x3a4] ;  /* 0x0003a400011c7983 */ /* 0x000f220000100800 */
[----:B------:R-:W-:Y:S01]  /*c2740*/  IMAD.IADD R9, R9, 0x1, R10 ;  /* 0x0000000109097824 */ /* 0x000fe200078e020a */
[----:B------:R-:W-:-:S02]  /*c2750*/  LOP3.LUT R13, R13, 0xff0000, RZ, 0xc0, !PT ;  /* 0x00ff00000d0d7812 */ /* 0x000fc400078ec0ff */
[----:B------:R-:W4:Y:S01]  /*c2760*/  LDL R22, [R1+0x2e8] ;  /* 0x0002e80001167983 */ /* 0x000f220000100800 */
[----:B------:R-:W-:-:S03]  /*c2770*/  LOP3.LUT R10, R27, 0xff, RZ, 0xc0, !PT ;  /* 0x000000ff1b0a7812 */ /* 0x000fc600078ec0ff */
[----:B------:R-:W4:Y:S01]  /*c2780*/  LDL R27, [R1+0x2f8] ;  /* 0x0002f800011b7983 */ /* 0x000f220000100800 */
[----:B------:R-:W-:-:S03]  /*c2790*/  PRMT R12, R16, 0x7604, R12 ;  /* 0x00007604100c7816 */ /* 0x000fc6000000000c */
[----:B------:R0:W-:Y:S02]  /*c27a0*/  STL [R1+0x65c], R0 ;  /* 0x00065c0001007387 */ /* 0x0001e40000100800 */
[----:B------:R-:W-:Y:S01]  /*c27b0*/  IMAD.IADD R12, R12, 0x1, R13 ;  /* 0x000000010c0c7824 */ /* 0x000fe200078e020d */
[----:B0-----:R-:W-:-:S04]  /*c27c0*/  LOP3.LUT R0, R4, 0xff, RZ, 0xc0, !PT ;  /* 0x000000ff04007812 */ /* 0x001fc800078ec0ff */
[----:B------:R-:W-:Y:S02]  /*c27d0*/  PRMT R0, R24, 0x7604, R0 ;  /* 0x0000760418007816 */ /* 0x000fe40000000000 */
[----:B------:R-:W4:Y:S01]  /*c27e0*/  LDL R24, [R1+0x3a8] ;  /* 0x0003a80001187983 */ /* 0x000f220000100800 */
[----:B------:R-:W-:-:S03]  /*c27f0*/  LOP3.LUT R13, R19, 0xff, RZ, 0xc0, !PT ;  /* 0x000000ff130d7812 */ /* 0x000fc600078ec0ff */
[----:B------:R0:W-:Y:S01]  /*c2800*/  STL [R1+0x650], R12 ;  /* 0x0006500c01007387 */ /* 0x0001e20000100800 */
[----:B------:R-:W-:Y:S02]  /*c2810*/  IMAD.U32 R4, R15, 0x10000, RZ ;  /* 0x000100000f047824 */ /* 0x000fe400078e00ff */
[----:B------:R-:W-:Y:S01]  /*c2820*/  IMAD.U32 R16, R21, 0x10000, RZ ;  /* 0x0001000015107824 */ /* 0x000fe200078e00ff */
[----:B------:R1:W-:Y:S02]  /*c2830*/  STL [R1+0x654], R9 ;  /* 0x0006540901007387 */ /* 0x0003e40000100800 */
[----:B------:R-:W-:Y:S02]  /*c2840*/  LOP3.LUT R4, R4, 0xff0000, RZ, 0xc0, !PT ;  /* 0x00ff000004047812 */ /* 0x000fe400078ec0ff */
[----:B------:R-:W4:Y:S03]  /*c2850*/  LDL R15, [R1+0x31c] ;  /* 0x00031c00010f7983 */ /* 0x000f260000100800 */
[----:B------:R-:W-:-:S02]  /*c2860*/  IMAD.IADD R0, R0, 0x1, R4 ;  /* 0x0000000100007824 */ /* 0x000fc400078e0204 */
[----:B--2---:R-:W-:-:S05]  /*c2870*/  IMAD.U32 R7, R7, 0x10000, RZ ;  /* 0x0001000007077824 */ /* 0x004fca00078e00ff */
[----:B------:R-:W-:-:S05]  /*c2880*/  LOP3.LUT R7, R7, 0xff0000, RZ, 0xc0, !PT ;  /* 0x00ff000007077812 */ /* 0x000fca00078ec0ff */
[----:B------:R-:W-:Y:S01]  /*c2890*/  IMAD.IADD R7, R6, 0x1, R7 ;  /* 0x0000000106077824 */ /* 0x000fe200078e0207 */
[----:B---3--:R-:W-:Y:S01]  /*c28a0*/  LOP3.LUT R6, R23, 0xff, RZ, 0xc0, !PT ;  /* 0x000000ff17067812 */ /* 0x008fe200078ec0ff */
[----:B0-----:R-:W-:Y:S01]  /*c28b0*/  IMAD.U32 R12, R29, 0x10000, RZ ;  /* 0x000100001d0c7824 */ /* 0x001fe200078e00ff */
[----:B------:R-:W2:Y:S04]  /*c28c0*/  LDL R23, [R1+0x2f4] ;  /* 0x0002f40001177983 */ /* 0x000ea80000100800 */
[----:B------:R-:W3:Y:S01]  /*c28d0*/  LDL R29, [R1+0x300] ;  /* 0x00030000011d7983 */ /* 0x000ee20000100800 */
[----:B----4-:R-:W-:-:S03]  /*c28e0*/  PRMT R13, R20, 0x7604, R13 ;  /* 0x00007604140d7816 */ /* 0x010fc6000000000d */
[----:B------:R-:W4:Y:S01]  /*c28f0*/  LDL R20, [R1+0x3b0] ;  /* 0x0003b00001147983 */ /* 0x000f220000100800 */
[----:B------:R-:W-:-:S03]  /*c2900*/  PRMT R19, R26, 0x7604, R6 ;  /* 0x000076041a137816 */ /* 0x000fc60000000006 */
[----:B------:R-:W4:Y:S01]  /*c2910*/  LDL R26, [R1+0x304] ;  /* 0x00030400011a7983 */ /* 0x000f220000100800 */
[----:B------:R-:W-:Y:S01]  /*c2920*/  IMAD.U32 R4, R18, 0x10000, RZ ;  /* 0x0001000012047824 */ /* 0x000fe200078e00ff */
[----:B------:R-:W-:Y:S02]  /*c2930*/  LOP3.LUT R18, R16, 0xff0000, RZ, 0xc0, !PT ;  /* 0x00ff000010127812 */ /* 0x000fe400078ec0ff */
[----:B------:R0:W-:Y:S04]  /*c2940*/  STL [R1+0x648], R7 ;  /* 0x0006480701007387 */ /* 0x0001e80000100800 */
[----:B------:R-:W4:Y:S01]  /*c2950*/  LDL R6, [R1+0x30c] ;  /* 0x00030c0001067983 */ /* 0x000f220000100800 */
[----:B-1----:R-:W-:Y:S01]  /*c2960*/  IMAD.U32 R9, R25, 0x10000, RZ ;  /* 0x0001000019097824 */ /* 0x002fe200078e00ff */
[----:B------:R-:W-:Y:S01]  /*c2970*/  PRMT R10, R28, 0x7604, R10 ;  /* 0x000076041c0a7816 */ /* 0x000fe2000000000a */
[----:B------:R-:W-:Y:S01]  /*c2980*/  IMAD.IADD R13, R13, 0x1, R18 ;  /* 0x000000010d0d7824 */ /* 0x000fe200078e0212 */
[----:B------:R-:W4:Y:S04]  /*c2990*/  LDL R25, [R1+0x3ac] ;  /* 0x0003ac0001197983 */ /* 0x000f280000100800 */
[----:B0-----:R-:W4:Y:S04]  /*c29a0*/  LDL R7, [R1+0x310] ;  /* 0x0003100001077983 */ /* 0x001f280000100800 */
[----:B------:R-:W4:Y:S04]  /*c29b0*/  LDL R28, [R1+0x3b4] ;  /* 0x0003b400011c7983 */ /* 0x000f280000100800 */
[----:B------:R0:W-:Y:S01]  /*c29c0*/  STL [R1+0x644], R13 ;  /* 0x0006440d01007387 */ /* 0x0001e20000100800 */
[----:B------:R-:W-:-:S03]  /*c29d0*/  LOP3.LUT R21, R4, 0xff0000, RZ, 0xc0, !PT ;  /* 0x00ff000004157812 */ /* 0x000fc600078ec0ff */
[----:B------:R-:W4:Y:S04]  /*c29e0*/  LDL R4, [R1+0x318] ;  /* 0x0003180001047983 */ /* 0x000f280000100800 */
[----:B------:R-:W4:Y:S01]  /*c29f0*/  LDL R16, [R1+0x3b8] ;  /* 0x0003b80001107983 */ /* 0x000f220000100800 */
[----:B0-----:R-:W-:-:S03]  /*c2a00*/  IMAD.U32 R13, R27, 0x10000, RZ ;  /* 0x000100001b0d7824 */ /* 0x001fc600078e00ff */
[----:B------:R-:W4:Y:S01]  /*c2a10*/  LDL R27, [R1+0x428] ;  /* 0x00042800011b7983 */ /* 0x000f220000100800 */
[----:B------:R-:W-:-:S03]  /*c2a20*/  IMAD.IADD R19, R19, 0x1, R21 ;  /* 0x0000000113137824 */ /* 0x000fc600078e0215 */
[----:B------:R0:W-:Y:S01]  /*c2a30*/  STL [R1+0x64c], R0 ;  /* 0x00064c0001007387 */ /* 0x0001e20000100800 */
[----:B------:R-:W-:Y:S02]  /*c2a40*/  LOP3.LUT R12, R12, 0xff0000, RZ, 0xc0, !PT ;  /* 0x00ff00000c0c7812 */ /* 0x000fe400078ec0ff */
[----:B------:R-:W-:Y:S01]  /*c2a50*/  LOP3.LUT R9, R9, 0xff0000, RZ, 0xc0, !PT ;  /* 0x00ff000009097812 */ /* 0x000fe200078ec0ff */
[----:B------:R-:W4:Y:S04]  /*c2a60*/  LDL R21, [R1+0x3fc] ;  /* 0x0003fc0001157983 */ /* 0x000f280000100800 */
[----:B------:R-:W4:Y:S01]  /*c2a70*/  LDL R18, [R1+0x408] ;  /* 0x0004080001127983 */ /* 0x000f220000100800 */
[----:B0-----:R-:W-:Y:S01]  /*c2a80*/  LOP3.LUT R0, R22, 0xff, RZ, 0xc0, !PT ;  /* 0x000000ff16007812 */ /* 0x001fe200078ec0ff */
[----:B------:R-:W-:-:S02]  /*c2a90*/  IMAD.IADD R10, R10, 0x1, R12 ;  /* 0x000000010a0a7824 */ /* 0x000fc400078e020c */
[----:B------:R-:W4:Y:S01]  /*c2aa0*/  LDL R22, [R1+0x424] ;  /* 0x0004240001167983 */ /* 0x000f220000100800 */
[----:B------:R-:W-:-:S03]  /*c2ab0*/  PRMT R0, R24, 0x7604, R0 ;  /* 0x0000760418007816 */ /* 0x000fc60000000000 */
[----:B------:R-:W-:Y:S02]  /*c2ac0*/  STL [R1+0x638], R10 ;  /* 0x0006380a01007387 */ /* 0x000fe40000100800 */
[----:B------:R-:W-:Y:S02]  /*c2ad0*/  IMAD.IADD R0, R0, 0x1, R9 ;  /* 0x0000000100007824 */ /* 0x000fe400078e0209 */
[----:B------:R0:W-:Y:S04]  /*c2ae0*/  STL [R1+0x640], R19 ;  /* 0x0006401301007387 */ /* 0x0001e80000100800 */
[----:B------:R-:W4:Y:S04]  /*c2af0*/  LDL R24, [R1+0x418] ;  /* 0x0004180001187983 */ /* 0x000f280000100800 */
[----:B0-----:R-:W4:Y:S01]  /*c2b00*/  LDL R19, [R1+0x404] ;  /* 0x0004040001137983 */ /* 0x001f220000100800 */
        /* <DEDUP_REMOVED lines=8> */
[----:B------:R-:W-:Y:S01]  /*c2b90*/  LOP3.LUT R6, R6, 0xff, RZ, 0xc0, !PT ;  /* 0x000000ff06067812 */ /* 0x000fe200078ec0ff */
[----:B------:R-:W-:Y:S01]  /*c2ba0*/  IMAD.U32 R7, R7, 0x10000, RZ ;  /* 0x0001000007077824 */ /* 0x000fe200078e00ff */
[----:B------:R-:W-:Y:S02]  /*c2bb0*/  PRMT R12, R25, 0x7604, R12 ;  /* 0x00007604190c7816 */ /* 0x000fe4000000000c */
[----:B------:R-:W4:Y:S01]  /*c2bc0*/  LDL R25, [R1+0x3bc] ;  /* 0x0003bc0001197983 */ /* 0x000f220000100800 */
[----:B------:R-:W-:Y:S02]  /*c2bd0*/  PRMT R6, R28, 0x7604, R6 ;  /* 0x000076041c067816 */ /* 0x000fe40000000006 */
[----:B------:R-:W-:Y:S01]  /*c2be0*/  LOP3.LUT R7, R7, 0xff0000, RZ, 0xc0, !PT ;  /* 0x00ff000007077812 */ /* 0x000fe200078ec0ff */
[----:B------:R-:W4:Y:S04]  /*c2bf0*/  LDL R28, [R1+0x41c] ;  /* 0x00041c00011c7983 */ /* 0x000f280000100800 */
[----:B------:R-:W-:Y:S01]  /*c2c00*/  IMAD.IADD R6, R6, 0x1, R7 ;  /* 0x0000000106067824 */ /* 0x000fe200078e0207 */
[----:B------:R-:W-:-:S02]  /*c2c10*/  LOP3.LUT R7, R27, 0xff, RZ, 0xc0, !PT ;  /* 0x000000ff1b077812 */ /* 0x000fc400078ec0ff */
[----:B------:R-:W4:Y:S04]  /*c2c20*/  LDL R27, [R1+0x444] ;  /* 0x00044400011b7983 */ /* 0x000f280000100800 */
[----:B------:R0:W-:Y:S02]  /*c2c30*/  STL [R1+0x63c], R0 ;  /* 0x00063c0001007387 */ /* 0x0001e40000100800 */
[----:B0-----:R-:W-:Y:S01]  /*c2c40*/  LOP3.LUT R0, R4, 0xff, RZ, 0xc0, !PT ;  /* 0x000000ff04007812 */ /* 0x001fe200078ec0ff */
[----:B------:R-:W-:-:S03]  /*c2c50*/  IMAD.U32 R4, R15, 0x10000, RZ ;  /* 0x000100000f047824 */ /* 0x000fc600078e00ff */
[----:B------:R-:W-:Y:S02]  /*c2c60*/  PRMT R0, R16, 0x7604, R0 ;  /* 0x0000760410007816 */ /* 0x000fe40000000000 */
[----:B------:R-:W-:Y:S02]  /*c2c70*/  LOP3.LUT R4, R4, 0xff0000, RZ, 0xc0, !PT ;  /* 0x00ff000004047812 */ /* 0x000fe400078ec0ff */
[----:B------:R-:W-:Y:S02]  /*c2c80*/  LOP3.LUT R10, R10, 0xff0000, RZ, 0xc0, !PT ;  /* 0x00ff00000a0a7812 */ /* 0x000fe400078ec0ff */
[----:B------:R-:W-:Y:S01]  /*c2c90*/  LOP3.LUT R13, R13, 0xff0000, RZ, 0xc0, !PT ;  /* 0x00ff00000d0d7812 */ /* 0x000fe200078ec0ff */
[----:B------:R-:W-:Y:S01]  /*c2ca0*/  IMAD.IADD R0, R0, 0x1, R4 ;  /* 0x0000000100007824 */ /* 0x000fe200078e0204 */
[----:B------:R-:W-:Y:S01]  /*c2cb0*/  STL [R1+0x628], R6 ;  /* 0x0006280601007387 */ /* 0x000fe20000100800 */
[----:B------:R-:W-:-:S03]  /*c2cc0*/  IMAD.IADD R9, R9, 0x1, R10 ;  /* 0x0000000109097824 */ /* 0x000fc600078e020a */
[----:B------:R0:W-:Y:S01]  /*c2cd0*/  STL [R1+0x62c], R0 ;  /* 0x00062c0001007387 */ /* 0x0001e20000100800 */
[----:B------:R-:W-:-:S03]  /*c2ce0*/  IMAD.IADD R12, R12, 0x1, R13 ;  /* 0x000000010c0c7824 */ /* 0x000fc600078e020d */
[----:B------:R1:W-:Y:S01]  /*c2cf0*/  STL [R1+0x634], R9 ;  /* 0x0006340901007387 */ /* 0x0003e20000100800 */
[----:B------:R-:W-:-:S03]  /*c2d00*/  IMAD.U32 R15, R19, 0x10000, RZ ;  /* 0x00010000130f7824 */ /* 0x000fc600078e00ff */
[----:B------:R-:W4:Y:S01]  /*c2d10*/  LDL R16, [R1+0x44c] ;  /* 0x00044c0001107983 */ /* 0x000f220000100800 */
[----:B0-----:R-:W-:-:S03]  /*c2d20*/  LOP3.LUT R0, R21, 0xff, RZ, 0xc0, !PT ;  /* 0x000000ff15007812 */ /* 0x001fc600078ec0ff */
[----:B------:R-:W4:Y:S01]  /*c2d30*/  LDL R21, [R1+0x464] ;  /* 0x0004640001157983 */ /* 0x000f220000100800 */
[----:B-1----:R-:W-:Y:S01]  /*c2d40*/  LOP3.LUT R9, R18, 0xff, RZ, 0xc0, !PT ;  /* 0x000000ff12097812 */ /* 0x002fe200078ec0ff */
[----:B------:R-:W-:Y:S02]  /*c2d50*/  IMAD.U32 R10, R22, 0x10000, RZ ;  /* 0x00010000160a7824 */ /* 0x000fe400078e00ff */
[----:B------:R-:W4:Y:S01]  /*c2d60*/  LDL R22, [R1+0x454] ;  /* 0x0004540001167983 */ /* 0x000f220000100800 */
[----:B------:R-:W-:Y:S02]  /*c2d70*/  LOP3.LUT R19, R15, 0xff0000, RZ, 0xc0, !PT ;  /* 0x00ff00000f137812 */ /* 0x000fe400078ec0ff */
[----:B------:R-:W-:Y:S01]  /*c2d80*/  LOP3.LUT R4, R24, 0xff, RZ, 0xc0, !PT ;  /* 0x000000ff18047812 */ /* 0x000fe200078ec0ff */
[----:B--2---:R-:W-:Y:S02]  /*c2d90*/  IMAD.U32 R13, R23, 0x10000, RZ ;  /* 0x00010000170d7824 */ /* 0x004fe400078e00ff */
        /* <DEDUP_REMOVED lines=8> */
[----:B------:R-:W4:Y:S04]  /*c2e20*/  LDL R13, [R1+0x46c] ;  /* 0x00046c00010d7983 */ /* 0x000f280000100800 */
[----:B------:R-:W4:Y:S01]  /*c2e30*/  LDL R26, [R1+0x458] ;  /* 0x00045800011a7983 */ /* 0x000f220000100800 */
[----:B------:R-:W-:Y:S02]  /*c2e40*/  PRMT R0, R25, 0x7604, R0 ;  /* 0x0000760419007816 */ /* 0x000fe40000000000 */
[----:B------:R-:W-:-:S03]  /*c2e50*/  PRMT R4, R28, 0x7604, R4 ;  /* 0x000076041c047816 */ /* 0x000fc60000000004 */
[----:B------:R-:W-:Y:S01]  /*c2e60*/  IMAD.IADD R28, R0, 0x1, R15 ;  /* 0x00000001001c7824 */ /* 0x000fe200078e020f */
[----:B------:R0:W-:Y:S01]  /*c2e70*/  STL [R1+0x630], R12 ;  /* 0x0006300c01007387 */ /* 0x0001e20000100800 */
[----:B------:R-:W-:Y:S01]  /*c2e80*/  IMAD.IADD R18, R18, 0x1, R19 ;  /* 0x0000000112127824 */ /* 0x000fe200078e0213 */
[----:B------:R-:W-:Y:S02]  /*c2e90*/  LOP3.LUT R10, R10, 0xff0000, RZ, 0xc0, !PT ;  /* 0x00ff00000a0a7812 */ /* 0x000fe400078ec0ff */
[----:B------:R-:W4:Y:S01]  /*c2ea0*/  LDL R19, [R1+0x478] ;  /* 0x0004780001137983 */ /* 0x000f220000100800 */
[----:B------:R-:W-:-:S03]  /*c2eb0*/  LOP3.LUT R6, R6, 0xff0000, RZ, 0xc0, !PT ;  /* 0x00ff000006067812 */ /* 0x000fc600078ec0ff */
[----:B------:R-:W4:Y:S04]  /*c2ec0*/  LDL R0, [R1+0x45c] ;  /* 0x00045c0001007983 */ /* 0x000f280000100800 */
[----:B0-----:R-:W4:Y:S01]  /*c2ed0*/  LDL R12, [R1+0x434] ;  /* 0x00043400010c7983 */ /* 0x001f220000100800 */
[----:B------:R-:W-:-:S03]  /*c2ee0*/  IMAD.U32 R15, R27, 0x10000, RZ ;  /* 0x000100001b0f7824 */ /* 0x000fc600078e00ff */
[----:B------:R-:W4:Y:S04]  /*c2ef0*/  LDL R27, [R1+0x474] ;  /* 0x00047400011b7983 */ /* 0x000f280000100800 */
[----:B------:R0:W-:Y:S01]  /*c2f00*/  STL [R1+0x620], R18 ;  /* 0x0006201201007387 */ /* 0x0001e20000100800 */
[----:B------:R-:W-:-:S03]  /*c2f10*/  IMAD.IADD R25, R7, 0x1, R10 ;  /* 0x0000000107197824 */ /* 0x000fc600078e020a */
[----:B0-----:R-:W4:Y:S04]  /*c2f20*/  LDL R18, [R1+0x484] ;  /* 0x0004840001127983 */ /* 0x001f280000100800 */
[----:B------:R-:W-:Y:S01]  /*c2f30*/  STL [R1+0x878], R28 ;  /* 0x0008781c01007387 */ /* 0x000fe20000100800 */
[----:B------:R-:W-:Y:S02]  /*c2f40*/  IMAD.IADD R24, R4, 0x1, R6 ;  /* 0x0000000104187824 */ /* 0x000fe400078e0206 */
[----:B------:R-:W-:Y:S02]  /*c2f50*/  IMAD.U32 R7, R21, 0x10000, RZ ;  /* 0x0001000015077824 */ /* 0x000fe400078e00ff */
[----:B------:R-:W4:Y:S01]  /*c2f60*/  LDL R21, [R1+0x4a4] ;  /* 0x0004a40001157983 */ /* 0x000f220000100800 */
[----:B------:R-:W-:-:S03]  /*c2f70*/  IMAD.U32 R4, R22, 0x10000, RZ ;  /* 0x0001000016047824 */ /* 0x000fc600078e00ff */
[----:B------:R-:W4:Y:S04]  /*c2f80*/  LDL R22, [R1+0x48c] ;  /* 0x00048c0001167983 */ /* 0x000f280000100800 */
[----:B------:R0:W-:Y:S02]  /*c2f90*/  STL [R1+0x880], R24 ;  /* 0x0008801801007387 */ /* 0x0001e40000100800 */
[----:B0-----:R-:W-:Y:S02]  /*c2fa0*/  LOP3.LUT R24, R15, 0xff0000, RZ, 0xc0, !PT ;  /* 0x00ff00000f187812 */ /* 0x001fe400078ec0ff */
[----:B--2---:R-:W-:Y:S02]  /*c2fb0*/  LOP3.LUT R28, R23, 0xff, RZ, 0xc0, !PT ;  /* 0x000000ff171c7812 */ /* 0x004fe400078ec0ff */
[----:B------:R-:W2:Y:S01]  /*c2fc0*/  LDL R23, [R1+0x488] ;  /* 0x0004880001177983 */ /* 0x000ea20000100800 */
[----:B---3--:R-:W-:-:S03]  /*c2fd0*/  LOP3.LUT R10, R29, 0xff, RZ, 0xc0, !PT ;  /* 0x000000ff1d0a7812 */ /* 0x008fc600078ec0ff */
[----:B------:R-:W3:Y:S01]  /*c2fe0*/  LDL R29, [R1+0x4a8] ;  /* 0x0004a800011d7983 */ /* 0x000ee20000100800 */
[----:B----4-:R-:W-:-:S03]  /*c2ff0*/  PRMT R10, R20, 0x7604, R10 ;  /* 0x00007604140a7816 */ /* 0x010fc6000000000a */
[----:B------:R-:W4:Y:S01]  /*c3000*/  LDL R20, [R1+0x47c] ;  /* 0x00047c0001147983 */ /* 0x000f220000100800 */
[----:B------:R-:W-:-:S03]  /*c3010*/  LOP3.LUT R6, R9, 0xff, RZ, 0xc0, !PT ;  /* 0x000000ff09067812 */ /* 0x000fc600078ec0ff */
[----:B------:R-:W3:Y:S01]  /*c3020*/  LDL R9, [R1+0x494] ;  /* 0x0004940001097983 */ /* 0x000ee20000100800 */
[----:B------:R-:W-:Y:S02]  /*c3030*/  PRMT R16, R16, 0x7604, R28 ;  /* 0x0000760410107816 */ /* 0x000fe4000000001c */
[----:B------:R-:W-:Y:S02]  /*c3040*/  PRMT R6, R13, 0x7604, R6 ;  /* 0x000076040d067816 */ /* 0x000fe40000000006 */
[----:B------:R-:W3:Y:S01]  /*c3050*/  LDL R13, [R1+0x4ac] ;  /* 0x0004ac00010d7983 */ /* 0x000ee20000100800 */
[----:B------:R-:W-:-:S05]  /*c3060*/  IMAD.IADD R16, R16, 0x1, R24 ;  /* 0x0000000110107824 */ /* 0x000fca00078e0218 */
[----:B------:R0:W-:Y:S02]  /*c3070*/  STL [R1+0x610], R16 ;  /* 0x0006101001007387 */ /* 0x0001e40000100800 */
[----:B0-----:R-:W-:Y:S02]  /*c3080*/  IMAD.U32 R16, R27, 0x10000, RZ ;  /* 0x000100001b107824 */ /* 0x001fe400078e00ff */
[----:B------:R-:W3:Y:S01]  /*c3090*/  LDL R27, [R1+0x4c4] ;  /* 0x0004c400011b7983 */ /* 0x000ee20000100800 */
[----:B------:R-:W-:-:S03]  /*c30a0*/  IMAD.U32 R12, R12, 0x10000, RZ ;  /* 0x000100000c0c7824 */ /* 0x000fc600078e00ff */
[----:B------:R0:W-:Y:S02]  /*c30b0*/  STL [R1+0x87c], R25 ;  /* 0x00087c1901007387 */ /* 0x0001e40000100800 */
[----:B------:R-:W-:Y:S02]  /*c30c0*/  LOP3.LUT R15, R12, 0xff0000, RZ, 0xc0, !PT ;  /* 0x00ff00000c0f7812 */ /* 0x000fe400078ec0ff */
[----:B------:R-:W3:Y:S01]  /*c30d0*/  LDL R12, [R1+0x49c] ;  /* 0x00049c00010c7983 */ /* 0x000ee20000100800 */
[----:B0-----:R-:W-:-:S03]  /*c30e0*/  LOP3.LUT R25, R26, 0xff, RZ, 0xc0, !PT ;  /* 0x000000ff1a197812 */ /* 0x001fc600078ec0ff */
[----:B------:R-:W3:Y:S01]  /*c30f0*/  LDL R26, [R1+0x498] ;  /* 0x00049800011a7983 */ /* 0x000ee20000100800 */
[----:B------:R-:W-:Y:S01]  /*c3100*/  LOP3.LUT R7, R7, 0xff0000, RZ, 0xc0, !PT ;  /* 0x00ff000007077812 */ /* 0x000fe200078ec0ff */
[----:B------:R-:W-:Y:S02]  /*c3110*/  IMAD.U32 R24, R18, 0x10000, RZ ;  /* 0x0001000012187824 */ /* 0x000fe400078e00ff */
[----:B------:R-:W3:Y:S02]  /*c3120*/  LDL R18, [R1+0x4b8] ;  /* 0x0004b80001127983 */ /* 0x000ee40000100800 */
[----:B------:R-:W-:Y:S02]  /*c3130*/  IMAD.IADD R6, R6, 0x1, R7 ;  /* 0x0000000106067824 */ /* 0x000fe400078e0207 */
[----:B------:R-:W-:Y:S01]  /*c3140*/  IMAD.IADD R10, R10, 0x1, R15 ;  /* 0x000000010a0a7824 */ /* 0x000fe200078e020f */
[----:B------:R-:W-:Y:S02]  /*c3150*/  LOP3.LUT R15, R19, 0xff, RZ, 0xc0, !PT ;  /* 0x000000ff130f7812 */ /* 0x000fe400078ec0ff */
[----:B------:R0:W-:Y:S04]  /*c3160*/  STL [R1+0x608], R6 ;  /* 0x0006080601007387 */ /* 0x0001e80000100800 */
[----:B------:R-:W3:Y:S01]  /*c3170*/  LDL R19, [R1+0x4b4] ;  /* 0x0004b40001137983 */ /* 0x000ee20000100800 */
[----:B------:R-:W-:Y:S01]  /*c3180*/  PRMT R0, R0, 0x7604, R25 ;  /* 0x0000760400007816 */ /* 0x000fe20000000019 */
[----:B0-----:R-:W-:-:S02]  /*c3190*/  IMAD.U32 R6, R21, 0x10000, RZ ;  /* 0x0001000015067824 */ /* 0x001fc400078e00ff */
[----:B------:R-:W3:Y:S01]  /*c31a0*/  LDL R21, [R1+0x4e4] ;  /* 0x0004e40001157983 */ /* 0x000ee20000100800 */
[----:B------:R-:W-:-:S05]  /*c31b0*/  LOP3.LUT R4, R4, 0xff0000, RZ, 0xc0, !PT ;  /* 0x00ff000004047812 */ /* 0x000fca00078ec0ff */
[----:B------:R-:W-:Y:S01]  /*c31c0*/  IMAD.IADD R0, R0, 0x1, R4 ;  /* 0x0000000100007824 */ /* 0x000fe200078e0204 */
[----:B------:R-:W-:Y:S01]  /*c31d0*/  LOP3.LUT R24, R24, 0xff0000, RZ, 0xc0, !PT ;  /* 0x00ff000018187812 */ /* 0x000fe200078ec0ff */
[----:B------:R0:W-:Y:S01]  /*c31e0*/  STL [R1+0x614], R10 ;  /* 0x0006140a01007387 */ /* 0x0001e20000100800 */
[----:B--2---:R-:W-:-:S03]  /*c31f0*/  LOP3.LUT R7, R23, 0xff, RZ, 0xc0, !PT ;  /* 0x000000ff17077812 */ /* 0x004fc600078ec0ff */
[----:B------:R-:W2:Y:S01]  /*c3200*/  LDL R23, [R1+0x4c8] ;  /* 0x0004c80001177983 */ /* 0x000ea20000100800 */
[----:B------:R-:W-:Y:S02]  /*c3210*/  PRMT R22, R22, 0x7604, R7 ;  /* 0x0000760416167816 */ /* 0x000fe40000000007 */
[----:B----4-:R-:W-:Y:S01]  /*c3220*/  PRMT R15, R20, 0x7604, R15 ;  /* 0x00007604140f7816 */ /* 0x010fe2000000000f */
[----:B---3--:R-:W-:Y:S01]  /*c3230*/  IMAD.U32 R4, R9, 0x10000, RZ ;  /* 0x0001000009047824 */ /* 0x008fe200078e00ff */
[----:B------:R-:W-:Y:S01]  /*c3240*/  LOP3.LUT R20, R16, 0xff0000, RZ, 0xc0, !PT ;  /* 0x00ff000010147812 */ /* 0x000fe200078ec0ff */
[----:B------:R-:W3:Y:S04]  /*c3250*/  LDL R9, [R1+0x4cc] ;  /* 0x0004cc0001097983 */ /* 0x000ee80000100800 */
[----:B------:R-:W4:Y:S01]  /*c3260*/  LDL R16, [R1+0x4bc] ;  /* 0x0004bc0001107983 */ /* 0x000f220000100800 */
[----:B0-----:R-:W-:Y:S01]  /*c3270*/  LOP3.LUT R10, R29, 0xff, RZ, 0xc0, !PT ;  /* 0x000000ff1d0a7812 */ /* 0x001fe200078ec0ff */
[----:B------:R-:W-:-:S02]  /*c3280*/  IMAD.IADD R22, R22, 0x1, R24 ;  /* 0x0000000116167824 */ /* 0x000fc400078e0218 */
[----:B------:R-:W-:Y:S01]  /*c3290*/  STL [R1+0x60c], R0 ;  /* 0x00060c0001007387 */ /* 0x000fe20000100800 */
[----:B------:R-:W-:Y:S02]  /*c32a0*/  PRMT R10, R13, 0x7604, R10 ;  /* 0x000076040d0a7816 */ /* 0x000fe4000000000a */
[----:B------:R-:W-:Y:S01]  /*c32b0*/  LOP3.LUT R13, R6, 0xff0000, RZ, 0xc0, !PT ;  /* 0x00ff0000060d7812 */ /* 0x000fe200078ec0ff */
[----:B------:R0:W-:Y:S04]  /*c32c0*/  STL [R1+0x600], R22 ;  /* 0x0006001601007387 */ /* 0x0001e80000100800 */
[----:B------:R-:W-:Y:S01]  /*c32d0*/  IMAD.IADD R10, R10, 0x1, R13 ;  /* 0x000000010a0a7824 */ /* 0x000fe200078e020d */
[----:B------:R-:W4:Y:S04]  /*c32e0*/  LDL R7, [R1+0x4d4] ;  /* 0x0004d40001077983 */ /* 0x000f280000100800 */
[----:B------:R-:W4:Y:S04]  /*c32f0*/  LDL R29, [R1+0x4e8] ;  /* 0x0004e800011d7983 */ /* 0x000f280000100800 */
[----:B0-----:R-:W4:Y:S04]  /*c3300*/  LDL R22, [R1+0x504] ;  /* 0x0005040001167983 */ /* 0x001f280000100800 */
[----:B------:R0:W-:Y:S02]  /*c3310*/  STL [R1+0x5f8], R10 ;  /* 0x0005f80a01007387 */ /* 0x0001e40000100800 */
[----:B0-----:R-:W-:-:S02]  /*c3320*/  IMAD.U32 R10, R27, 0x10000, RZ ;  /* 0x000100001b0a7824 */ /* 0x001fc400078e00ff */
[----:B------:R-:W4:Y:S01]  /*c3330*/  LDL R27, [R1+0x4f4] ;  /* 0x0004f400011b7983 */ /* 0x000f220000100800 */
[----:B------:R-:W-:-:S03]  /*c3340*/  LOP3.LUT R6, R4, 0xff0000, RZ, 0xc0, !PT ;  /* 0x00ff000004067812 */ /* 0x000fc600078ec0ff */
[----:B------:R-:W4:Y:S01]  /*c3350*/  LDL R4, [R1+0x4dc] ;  /* 0x0004dc0001047983 */ /* 0x000f220000100800 */
[----:B------:R-:W-:-:S03]  /*c3360*/  LOP3.LUT R0, R26, 0xff, RZ, 0xc0, !PT ;  /* 0x000000ff1a007812 */ /* 0x000fc600078ec0ff */
[----:B------:R-:W4:Y:S01]  /*c3370*/  LDL R26, [R1+0x4d8] ;  /* 0x0004d800011a7983 */ /* 0x000f220000100800 */
[----:B------:R-:W-:Y:S01]  /*c3380*/  IMAD.IADD R15, R15, 0x1, R20 ;  /* 0x000000010f0f7824 */ /* 0x000fe200078e0214 */
[----:B------:R-:W-:Y:S02]  /*c3390*/  PRMT R0, R12, 0x7604, R0 ;  /* 0x000076040c007816 */ /* 0x000fe40000000000 */
[----:B------:R-:W4:Y:S04]  /*c33a0*/  LDL R12, [R1+0x4ec] ;  /* 0x0004ec00010c7983 */ /* 0x000f280000100800 */
[----:B------:R0:W-:Y:S01]  /*c33b0*/  STL [R1+0x604], R15 ;  /* 0x0006040f01007387 */ /* 0x0001e20000100800 */
[----:B------:R-:W-:Y:S01]  /*c33c0*/  IMAD.IADD R0, R0, 0x1, R6 ;  /* 0x0000000100007824 */ /* 0x000fe200078e0206 */
[----:B------:R-:W-:-:S02]  /*c33d0*/  LOP3.LUT R6, R18, 0xff, RZ, 0xc0, !PT ;  /* 0x000000ff12067812 */ /* 0x000fc400078ec0ff */
[----:B------:R-:W4:Y:S01]  /*c33e0*/  LDL R18, [R1+0x524] ;  /* 0x0005240001127983 */ /* 0x000f220000100800 */
[----:B------:R-:W-:-:S03]  /*c33f0*/  IMAD.U32 R13, R21, 0x10000, RZ ;  /* 0x00010000150d7824 */ /* 0x000fc600078e00ff */
[----:B0-----:R-:W4:Y:S04]  /*c3400*/  LDL R15, [R1+0x528] ;  /* 0x00052800010f7983 */ /* 0x001f280000100800 */
[----:B------:R0:W-:Y:S04]  /*c3410*/  STL [R1+0x5fc], R0 ;  /* 0x0005fc0001007387 */ /* 0x0001e80000100800 */
[----:B------:R-:W4:Y:S01]  /*c3420*/  LDL R21, [R1+0x514] ;  /* 0x0005140001157983 */ /* 0x000f220000100800 */
[----:B------:R-:W-:-:S03]  /*c3430*/  LOP3.LUT R28, R10, 0xff0000, RZ, 0xc0, !PT ;  /* 0x00ff00000a1c7812 */ /* 0x000fc600078ec0ff */
[----:B------:R-:W4:Y:S01]  /*c3440*/  LDL R20, [R1+0x4f8] ;  /* 0x0004f80001147983 */ /* 0x000f220000100800 */
[----:B0-----:R-:W-:-:S03]  /*c3450*/  IMAD.U32 R0, R19, 0x10000, RZ ;  /* 0x0001000013007824 */ /* 0x001fc600078e00ff */
[----:B------:R-:W4:Y:S04]  /*c3460*/  LDL R19, [R1+0x518] ;  /* 0x0005180001137983 */ /* 0x000f280000100800 */
[----:B------:R-:W4:Y:S01]  /*c3470*/  LDL R10, [R1+0x4fc] ;  /* 0x0004fc00010a7983 */ /* 0x000f220000100800 */
[----:B--2---:R-:W-:-:S03]  /*c3480*/  LOP3.LUT R24, R23, 0xff, RZ, 0xc0, !PT ;  /* 0x000000ff17187812 */ /* 0x004fc600078ec0ff */
[----:B------:R-:W2:Y:S01]  /*c3490*/  LDL R23, [R1+0x508] ;  /* 0x0005080001177983 */ /* 0x000ea20000100800 */
[----:B---3--:R-:W-:-:S03]  /*c34a0*/  PRMT R25, R9, 0x7604, R24 ;  /* 0x0000760409197816 */ /* 0x008fc60000000018 */
[----:B------:R-:W3:Y:S01]  /*c34b0*/  LDL R9, [R1+0x50c] ;  /* 0x00050c0001097983 */ /* 0x000ee20000100800 */
[----:B----4-:R-:W-:-:S03]  /*c34c0*/  PRMT R16, R16, 0x7604, R6 ;  /* 0x0000760410107816 */ /* 0x010fc60000000006 */
[----:B------:R-:W4:Y:S01]  /*c34d0*/  LDL R6, [R1+0x530] ;  /* 0x0005300001067983 */ /* 0x000f220000100800 */
[----:B------:R-:W-:-:S03]  /*c34e0*/  LOP3.LUT R24, R0, 0xff0000, RZ, 0xc0, !PT ;  /* 0x00ff000000187812 */ /* 0x000fc600078ec0ff */
[----:B------:R-:W4:Y:S02]  /*c34f0*/  LDL R0, [R1+0x520] ;  /* 0x0005200001007983 */ /* 0x000f240000100800 */
[----:B------:R-:W-:Y:S02]  /*c3500*/  IMAD.IADD R16, R16, 0x1, R24 ;  /* 0x0000000110107824 */ /* 0x000fe400078e0218 */
[----:B------:R-:W-:Y:S02]  /*c3510*/  IMAD.U32 R24, R22, 0x10000, RZ ;  /* 0x0001000016187824 */ /* 0x000fe400078e00ff */
[----:B------:R-:W4:Y:S04]  /*c3520*/  LDL R22, [R1+0x548] ;  /* 0x0005480001167983 */ /* 0x000f280000100800 */
[----:B------:R0:W-:Y:S02]  /*c3530*/  STL [R1+0x5f4], R16 ;  /* 0x0005f41001007387 */ /* 0x0001e40000100800 */
[----:B0-----:R-:W-:-:S02]  /*c3540*/  IMAD.U32 R16, R27, 0x10000, RZ ;  /* 0x000100001b107824 */ /* 0x001fc400078e00ff */
[----:B------:R-:W4:Y:S01]  /*c3550*/  LDL R27, [R1+0x534] ;  /* 0x00053400011b7983 */ /* 0x000f220000100800 */
[----:B------:R-:W-:Y:S01]  /*c3560*/  IMAD.U32 R7, R7, 0x10000, RZ ;  /* 0x0001000007077824 */ /* 0x000fe200078e00ff */
[----:B------:R-:W-:-:S04]  /*c3570*/  LOP3.LUT R29, R29, 0xff, RZ, 0xc0, !PT ;  /* 0x000000ff1d1d7812 */ /* 0x000fc800078ec0ff */
[----:B------:R-:W-:Y:S02]  /*c3580*/  LOP3.LUT R7, R7, 0xff0000, RZ, 0xc0, !PT ;  /* 0x00ff000007077812 */ /* 0x000fe400078ec0ff */
[----:B------:R-:W-:-:S04]  /*c3590*/  LOP3.LUT R26, R26, 0xff, RZ, 0xc0, !PT ;  /* 0x000000ff1a1a7812 */ /* 0x000fc800078ec0ff */
[----:B------:R-:W-:Y:S02]  /*c35a0*/  PRMT R4, R4, 0x7604, R26 ;  /* 0x0000760404047816 */ /* 0x000fe4000000001a */
[----:B------:R-:W-:Y:S02]  /*c35b0*/  PRMT R12, R12, 0x7604, R29 ;  /* 0x000076040c0c7816 */ /* 0x000fe4000000001d */
[----:B------:R-:W-:Y:S01]  /*c35c0*/  LOP3.LUT R13, R13, 0xff0000, RZ, 0xc0, !PT ;  /* 0x00ff00000d0d7812 */ /* 0x000fe200078ec0ff */
[----:B------:R-:W-:Y:S02]  /*c35d0*/  IMAD.IADD R4, R4, 0x1, R7 ;  /* 0x0000000104047824 */ /* 0x000fe400078e0207 */
[----:B------:R-:W-:Y:S01]  /*c35e0*/  IMAD.IADD R25, R25, 0x1, R28 ;  /* 0x0000000119197824 */ /* 0x000fe200078e021c */
[----:B------:R-:W4:Y:S01]  /*c35f0*/  LDL R7, [R1+0x544] ;  /* 0x0005440001077983 */ /* 0x000f220000100800 */
[----:B------:R-:W-:-:S03]  /*c3600*/  IMAD.IADD R12, R12, 0x1, R13 ;  /* 0x000000010c0c7824 */ /* 0x000fc600078e020d */
[----:B------:R-:W4:Y:S04]  /*c3610*/  LDL R13, [R1+0x538] ;  /* 0x00053800010d7983 */ /* 0x000f280000100800 */
[----:B------:R0:W-:Y:S01]  /*c3620*/  STL [R1+0x5e8], R12 ;  /* 0x0005e80c01007387 */ /* 0x0001e20000100800 */
[----:B------:R-:W-:-:S03]  /*c3630*/  LOP3.LUT R28, R15, 0xff, RZ, 0xc0, !PT ;  /* 0x000000ff0f1c7812 */ /* 0x000fc600078ec0ff */
[----:B------:R-:W4:Y:S04]  /*c3640*/  LDL.LU R29, [R1+0x8c4] ;  /* 0x0008c400011d7983 */ /* 0x000f280000300800 */
[----:B------:R-:W4:Y:S01]  /*c3650*/  LDL R15, [R1+0x550] ;  /* 0x00055000010f7983 */ /* 0x000f220000100800 */
[----:B0-----:R-:W-:-:S03]  /*c3660*/  IMAD.U32 R12, R18, 0x10000, RZ ;  /* 0x00010000120c7824 */ /* 0x001fc600078e00ff */
[----:B------:R-:W4:Y:S04]  /*c3670*/  LDL R18, [R1+0x540] ;  /* 0x0005400001127983 */ /* 0x000f280000100800 */
[----:B------:R0:W-:Y:S04]  /*c3680*/  STL [R1+0x5f0], R25 ;  /* 0x0005f01901007387 */ /* 0x0001e80000100800 */
[----:B------:R1:W-:Y:S01]  /*c3690*/  STL [R1+0x5ec], R4 ;  /* 0x0005ec0401007387 */ /* 0x0003e20000100800 */
[----:B------:R-:W-:Y:S02]  /*c36a0*/  LOP3.LUT R20, R20, 0xff, RZ, 0xc0, !PT ;  /* 0x000000ff14147812 */ /* 0x000fe400078ec0ff */
[----:B------:R-:W-:Y:S01]  /*c36b0*/  LOP3.LUT R24, R24, 0xff0000, RZ, 0xc0, !PT ;  /* 0x00ff000018187812 */ /* 0x000fe200078ec0ff */
[----:B------:R-:W4:Y:S01]  /*c36c0*/  LDL.LU R26, [R1+0x8c0] ;  /* 0x0008c000011a7983 */ /* 0x000f220000300800 */
[----:B0-----:R-:W-:-:S03]  /*c36d0*/  LOP3.LUT R25, R19, 0xff, RZ, 0xc0, !PT ;  /* 0x000000ff13197812 */ /* 0x001fc600078ec0ff */
[----:B------:R-:W4:Y:S01]  /*c36e0*/  LDL R19, [R1+0x568] ;  /* 0x0005680001137983 */ /* 0x000f220000100800 */
[----:B-1----:R-:W-:-:S03]  /*c36f0*/  IMAD.U32 R4, R21, 0x10000, RZ ;  /* 0x0001000015047824 */ /* 0x002fc600078e00ff */
[----:B------:R-:W4:Y:S01]  /*c3700*/  LDL R21, [R1+0x564] ;  /* 0x0005640001157983 */ /* 0x000f220000100800 */
[----:B------:R-:W-:Y:S02]  /*c3710*/  PRMT R10, R10, 0x7604, R20 ;  /* 0x000076040a0a7816 */ /* 0x000fe40000000014 */
[----:B------:R-:W-:Y:S01]  /*c3720*/  LOP3.LUT R16, R16, 0xff0000, RZ, 0xc0, !PT ;  /* 0x00ff000010107812 */ /* 0x000fe200078ec0ff */
[----:B------:R-:W4:Y:S01]  /*c3730*/  LDL.LU R20, [R1+0x8b8] ;  /* 0x0008b80001147983 */ /* 0x000f220000300800 */
[----:B------:R-:W-:-:S03]  /*c3740*/  LOP3.LUT R12, R12, 0xff0000, RZ, 0xc0, !PT ;  /* 0x00ff00000c0c7812 */ /* 0x000fc600078ec0ff */
[----:B------:R-:W-:Y:S02]  /*c3750*/  IMAD.IADD R16, R10, 0x1, R16 ;  /* 0x000000010a107824 */ /* 0x000fe400078e0210 */
[----:B------:R-:W4:Y:S01]  /*c3760*/  LDL R10, [R1+0x554] ;  /* 0x00055400010a7983 */ /* 0x000f220000100800 */
[----:B------:R-:W-:-:S03]  /*c3770*/  LOP3.LUT R4, R4, 0xff0000, RZ, 0xc0, !PT ;  /* 0x00ff000004047812 */ /* 0x000fc600078ec0ff */
[----:B------:R0:W-:Y:S04]  /*c3780*/  STL [R1+0x5e4], R16 ;  /* 0x0005e41001007387 */ /* 0x0001e80000100800 */
[----:B0-----:R-:W4:Y:S01]  /*c3790*/  LDL R16, [R1+0x588] ;  /* 0x0005880001107983 */ /* 0x001f220000100800 */
[----:B--2---:R-:W-:-:S04]  /*c37a0*/  LOP3.LUT R23, R23, 0xff, RZ, 0xc0, !PT ;  /* 0x000000ff17177812 */ /* 0x004fc800078ec0ff */
[----:B---3--:R-:W-:Y:S02]  /*c37b0*/  PRMT R9, R9, 0x7604, R23 ;  /* 0x0000760409097816 */ /* 0x008fe40000000017 */
[----:B------:R-:W2:Y:S01]  /*c37c0*/  LDL.LU R23, [R1+0x8bc] ;  /* 0x0008bc0001177983 */ /* 0x000ea20000300800 */
[----:B----4-:R-:W-:-:S03]  /*c37d0*/  PRMT R6, R6, 0x7604, R28 ;  /* 0x0000760406067816 */ /* 0x010fc6000000001c */
[----:B------:R-:W3:Y:S01]  /*c37e0*/  LDL R28, [R1+0x570] ;  /* 0x00057000011c7983 */ /* 0x000ee20000100800 */
[----:B------:R-:W-:-:S03]  /*c37f0*/  IMAD.IADD R24, R9, 0x1, R24 ;  /* 0x0000000109187824 */ /* 0x000fc600078e0218 */
[----:B------:R-:W4:Y:S01]  /*c3800*/  LDL R9, [R1+0x558] ;  /* 0x0005580001097983 */ /* 0x000f220000100800 */
[----:B------:R-:W-:-:S03]  /*c3810*/  IMAD.IADD R6, R6, 0x1, R12 ;  /* 0x0000000106067824 */ /* 0x000fc600078e020c */
[----:B------:R-:W2:Y:S04]  /*c3820*/  LDL R12, [R1+0x560] ;  /* 0x00056000010c7983 */ /* 0x000ea80000100800 */
[----:B------:R0:W-:Y:S01]  /*c3830*/  STL [R1+0x5d8], R6 ;  /* 0x0005d80601007387 */ /* 0x0001e20000100800 */
[----:B------:R-:W-:-:S03]  /*c3840*/  PRMT R0, R0, 0x7604, R25 ;  /* 0x0000760400007816 */ /* 0x000fc60000000019 */
[----:B------:R1:W-:Y:S01]  /*c3850*/  STL [R1+0x5e0], R24 ;  /* 0x0005e01801007387 */ /* 0x0003e20000100800 */
[----:B0-----:R-:W-:-:S03]  /*c3860*/  LOP3.LUT R6, R22, 0xff, RZ, 0xc0, !PT ;  /* 0x000000ff16067812 */ /* 0x001fc600078ec0ff */
[----:B------:R-:W2:Y:S04]  /*c3870*/  LDL R25, [R1+0x338] ;  /* 0x0003380001197983 */ /* 0x000ea80000100800 */
[----:B------:R-:W2:Y:S01]  /*c3880*/  LDL R22, [R1+0x584] ;  /* 0x0005840001167983 */ /* 0x000ea20000100800 */
[----:B------:R-:W-:Y:S02]  /*c3890*/  IMAD.IADD R4, R0, 0x1, R4 ;  /* 0x0000000100047824 */ /* 0x000fe400078e0204 */
[----:B------:R-:W-:Y:S02]  /*c38a0*/  IMAD.U32 R0, R27, 0x10000, RZ ;  /* 0x000100001b007824 */ /* 0x000fe400078e00ff */
[----:B------:R-:W2:Y:S04]  /*c38b0*/  LDL R27, [R1+0x590] ;  /* 0x00059000011b7983 */ /* 0x000ea80000100800 */
[----:B------:R0:W-:Y:S01]  /*c38c0*/  STL [R1+0x874], R4 ;  /* 0x0008740401007387 */ /* 0x0001e20000100800 */
[----:B-1----:R-:W-:Y:S01]  /*c38d0*/  LOP3.LUT R24, R0, 0xff0000, RZ, 0xc0, !PT ;  /* 0x00ff000000187812 */ /* 0x002fe200078ec0ff */
[----:B------:R-:W-:Y:S01]  /*c38e0*/  IMAD.U32 R7, R7, 0x10000, RZ ;  /* 0x0001000007077824 */ /* 0x000fe200078e00ff */
[----:B0-----:R-:W-:-:S02]  /*c38f0*/  LOP3.LUT R4, R13, 0xff, RZ, 0xc0, !PT ;  /* 0x000000ff0d047812 */ /* 0x001fc400078ec0ff */
[----:B------:R-:W2:Y:S01]  /*c3900*/  LDL R13, [R1+0x578] ;  /* 0x00057800010d7983 */ /* 0x000ea20000100800 */
[----:B------:R-:W-:Y:S02]  /*c3910*/  PRMT R6, R15, 0x7604, R6 ;  /* 0x000076040f067816 */ /* 0x000fe40000000006 */
[----:B------:R-:W-:Y:S02]  /*c3920*/  LOP3.LUT R15, R7, 0xff0000, RZ, 0xc0, !PT ;  /* 0x00ff0000070f7812 */ /* 0x000fe400078ec0ff */
[----:B------:R-:W-:Y:S02]  /*c3930*/  PRMT R7, R18, 0x7604, R4 ;  /* 0x0000760412077816 */ /* 0x000fe40000000004 */
[----:B------:R-:W2:Y:S01]  /*c3940*/  LDL R18, [R1+0x580] ;  /* 0x0005800001127983 */ /* 0x000ea20000100800 */
[----:B------:R-:W-:-:S03]  /*c3950*/  IMAD.IADD R6, R6, 0x1, R15 ;  /* 0x0000000106067824 */ /* 0x000fc600078e020f */
[----:B------:R-:W2:Y:S01]  /*c3960*/  LDL R15, [R1+0x574] ;  /* 0x00057400010f7983 */ /* 0x000ea20000100800 */
[----:B------:R-:W-:Y:S01]  /*c3970*/  IMAD.IADD R7, R7, 0x1, R24 ;  /* 0x0000000107077824 */ /* 0x000fe200078e0218 */
[----:B------:R-:W-:Y:S01]  /*c3980*/  LOP3.LUT R4, R19, 0xff, RZ, 0xc0, !PT ;  /* 0x000000ff13047812 */ /* 0x000fe200078ec0ff */
[----:B------:R-:W-:Y:S01]  /*c3990*/  IMAD.U32 R0, R21, 0x10000, RZ ;  /* 0x0001000015007824 */ /* 0x000fe200078e00ff */
[----:B------:R-:W2:Y:S04]  /*c39a0*/  LDL R19, [R1+0x5a8] ;  /* 0x0005a80001137983 */ /* 0x000ea80000100800 */
[----:B------:R-:W2:Y:S04]  /*c39b0*/  LDL R21, [R1+0x5a4] ;  /* 0x0005a40001157983 */ /* 0x000ea80000100800 */
[----:B------:R-:W-:Y:S04]  /*c39c0*/  STL [R1+0x884], R6 ;  /* 0x0008840601007387 */ /* 0x000fe80000100800 */
[----:B------:R0:W-:Y:S04]  /*c39d0*/  STL [R1+0x888], R7 ;  /* 0x0008880701007387 */ /* 0x0001e80000100800 */
[----:B------:R-:W2:Y:S01]  /*c39e0*/  LDL R24, [R1+0x3e4] ;  /* 0x0003e40001187983 */ /* 0x000ea20000100800 */
[----:B0-----:R-:W-:Y:S01]  /*c39f0*/  LOP3.LUT R7, R0, 0xff0000, RZ, 0xc0, !PT ;  /* 0x00ff000000077812 */ /* 0x001fe200078ec0ff */
[----:B------:R-:W-:Y:S01]  /*c3a00*/  IMAD.U32 R0, R10, 0x10000, RZ ;  /* 0x000100000a007824 */ /* 0x000fe200078e00ff */
[----:B---3--:R-:W-:-:S02]  /*c3a10*/  PRMT R6, R28, 0x7604, R4 ;  /* 0x000076041c067816 */ /* 0x008fc40000000004 */
[----:B------:R-:W3:Y:S01]  /*c3a20*/  LDL R28, [R1+0x5ac] ;  /* 0x0005ac00011c7983 */ /* 0x000ee20000100800 */
[----:B----4-:R-:W-:Y:S02]  /*c3a30*/  LOP3.LUT R4, R9, 0xff, RZ, 0xc0, !PT ;  /* 0x000000ff09047812 */ /* 0x010fe400078ec0ff */
[----:B------:R-:W-:-:S05]  /*c3a40*/  IMAD.IADD R9, R6, 0x1, R7 ;  /* 0x0000000106097824 */ /* 0x000fca00078e0207 */
[----:B------:R0:W-:Y:S01]  /*c3a50*/  STL [R1+0x88c], R9 ;  /* 0x00088c0901007387 */ /* 0x0001e20000100800 */
[----:B--2---:R-:W-:Y:S02]  /*c3a60*/  PRMT R7, R12, 0x7604, R4 ;  /* 0x000076040c077816 */ /* 0x004fe40000000004 */
[----:B0-----:R-:W-:Y:S02]  /*c3a70*/  LOP3.LUT R9, R0, 0xff0000, RZ, 0xc0, !PT ;  /* 0x00ff000000097812 */ /* 0x001fe400078ec0ff */
[----:B------:R-:W2:Y:S01]  /*c3a80*/  LDL R0, [R1+0x598] ;  /* 0x0005980001007983 */ /* 0x000ea20000100800 */
[----:B------:R-:W-:-:S03]  /*c3a90*/  IMAD.U32 R4, R22, 0x10000, RZ ;  /* 0x0001000016047824 */ /* 0x000fc600078e00ff */
[----:B------:R-:W4:Y:S01]  /*c3aa0*/  LDL R22, [R1+0x5a0] ;  /* 0x0005a00001167983 */ /* 0x000f220000100800 */
[----:B------:R-:W-:Y:S01]  /*c3ab0*/  LOP3.LUT R6, R16, 0xff, RZ, 0xc0, !PT ;  /* 0x000000ff10067812 */ /* 0x000fe200078ec0ff */
[----:B------:R-:W-:Y:S02]  /*c3ac0*/  IMAD.IADD R10, R7, 0x1, R9 ;  /* 0x00000001070a7824 */ /* 0x000fe400078e0209 */
[----:B------:R-:W4:Y:S01]  /*c3ad0*/  LDL R16, [R1+0x3c4] ;  /* 0x0003c40001107983 */ /* 0x000f220000100800 */
[----:B------:R-:W-:-:S03]  /*c3ae0*/  PRMT R6, R27, 0x7604, R6 ;  /* 0x000076041b067816 */ /* 0x000fc60000000006 */
[----:B------:R-:W4:Y:S04]  /*c3af0*/  LDL R9, [R1+0x3cc] ;  /* 0x0003cc0001097983 */ /* 0x000f280000100800 */
[----:B------:R-:W4:Y:S01]  /*c3b00*/  LDL R27, [R1+0x594] ;  /* 0x00059400011b7983 */ /* 0x000f220000100800 */
[----:B------:R-:W-:-:S05]  /*c3b10*/  LOP3.LUT R7, R4, 0xff0000, RZ, 0xc0, !PT ;  /* 0x00ff000004077812 */ /* 0x000fca00078ec0ff */
[----:B------:R-:W-:Y:S02]  /*c3b20*/  IMAD.IADD R12, R6, 0x1, R7 ;  /* 0x00000001060c7824 */ /* 0x000fe400078e0207 */
[----:B------:R-:W4:Y:S04]  /*c3b30*/  LDL R7, [R1+0x330] ;  /* 0x0003300001077983 */ /* 0x000f280000100800 */
[----:B------:R0:W-:Y:S04]  /*c3b40*/  STL [R1+0x894], R12 ;  /* 0x0008940c01007387 */ /* 0x0001e80000100800 */
[----:B------:R-:W4:Y:S01]  /*c3b50*/  LDL R6, [R1+0x3d0] ;  /* 0x0003d00001067983 */ /* 0x000f220000100800 */
[----:B------:R-:W-:-:S04]  /*c3b60*/  LOP3.LUT R4, R13, 0xff, RZ, 0xc0, !PT ;  /* 0x000000ff0d047812 */ /* 0x000fc800078ec0ff */
[----:B------:R-:W-:Y:S02]  /*c3b70*/  PRMT R13, R18, 0x7604, R4 ;  /* 0x00007604120d7816 */ /* 0x000fe40000000004 */
[----:B--2---:R-:W-:Y:S01]  /*c3b80*/  LOP3.LUT R0, R0, 0xff, RZ, 0xc0, !PT ;  /* 0x000000ff00007812 */ /* 0x004fe200078ec0ff */
[----:B------:R-:W-:Y:S01]  /*c3b90*/  IMAD.U32 R4, R15, 0x10000, RZ ;  /* 0x000100000f047824 */ /* 0x000fe200078e00ff */
[----:B0-----:R-:W-:Y:S01]  /*c3ba0*/  LOP3.LUT R12, R19, 0xff, RZ, 0xc0, !PT ;  /* 0x000000ff130c7812 */ /* 0x001fe200078ec0ff */
[----:B------:R-:W-:Y:S01]  /*c3bb0*/  IMAD.U32 R15, R21, 0x10000, RZ ;  /* 0x00010000150f7824 */ /* 0x000fe200078e00ff */
[----:B------:R-:W2:Y:S02]  /*c3bc0*/  LDL R19, [R1+0x3dc] ;  /* 0x0003dc0001137983 */ /* 0x000ea40000100800 */
[----:B------:R-:W-:Y:S02]  /*c3bd0*/  LOP3.LUT R21, R4, 0xff0000, RZ, 0xc0, !PT ;  /* 0x00ff000004157812 */ /* 0x000fe400078ec0ff */
[----:B------:R-:W2:Y:S03]  /*c3be0*/  LDL R4, [R1+0x3d8] ;  /* 0x0003d80001047983 */ /* 0x000ea60000100800 */
[----:B------:R-:W-:Y:S01]  /*c3bf0*/  IMAD.IADD R13, R13, 0x1, R21 ;  /* 0x000000010d0d7824 */ /* 0x000fe200078e0215 */
[----:B------:R0:W-:Y:S04]  /*c3c00*/  STL [R1+0x890], R10 ;  /* 0x0008900a01007387 */ /* 0x0001e80000100800 */
[----:B------:R-:W2:Y:S01]  /*c3c10*/  LDL R21, [R1+0x334] ;  /* 0x0003340001157983 */ /* 0x000ea20000100800 */
[----:B---3--:R-:W-:-:S02]  /*c3c20*/  PRMT R12, R28, 0x7604, R12 ;  /* 0x000076041c0c7816 */ /* 0x008fc4000000000c */
[----:B------:R-:W-:Y:S01]  /*c3c30*/  LOP3.LUT R15, R15, 0xff0000, RZ, 0xc0, !PT ;  /* 0x00ff00000f0f7812 */ /* 0x000fe200078ec0ff */
[----:B------:R1:W-:Y:S04]  /*c3c40*/  STL [R1+0x898], R13 ;  /* 0x0008980d01007387 */ /* 0x0003e80000100800 */
[----:B------:R-:W3:Y:S01]  /*c3c50*/  LDL R28, [R1+0x3e8] ;  /* 0x0003e800011c7983 */ /* 0x000ee20000100800 */
[----:B------:R-:W-:Y:S01]  /*c3c60*/  IMAD.IADD R15, R12, 0x1, R15 ;  /* 0x000000010c0f7824 */ /* 0x000fe200078e020f */
[----:B----4-:R-:W-:Y:S02]  /*c3c70*/  LOP3.LUT R9, R9, 0xffff, RZ, 0xc0, !PT ;  /* 0x0000ffff09097812 */ /* 0x010fe400078ec0ff */
[----:B0-----:R-:W4:Y:S01]  /*c3c80*/  LDL R10, [R1+0x3c0] ;  /* 0x0003c000010a7983 */ /* 0x001f220000100800 */
[----:B-1----:R-:W-:-:S03]  /*c3c90*/  PRMT R13, R22, 0x7604, R0 ;  /* 0x00007604160d7816 */ /* 0x002fc60000000000 */
[----:B------:R-:W3:Y:S04]  /*c3ca0*/  LDL R0, [R1+0x3f0] ;  /* 0x0003f00001007983 */ /* 0x000ee80000100800 */
[----:B------:R0:W-:Y:S04]  /*c3cb0*/  STL [R1+0x89c], R15 ;  /* 0x00089c0f01007387 */ /* 0x0001e80000100800 */
[----:B------:R-:W4:Y:S04]  /*c3cc0*/  LDL R22, [R1+0x3f4] ;  /* 0x0003f40001167983 */ /* 0x000f280000100800 */
[----:B------:R-:W4:Y:S01]  /*c3cd0*/  LDL R18, [R1+0x32c] ;  /* 0x00032c0001127983 */ /* 0x000f220000100800 */
[----:B0-----:R-:W-:-:S03]  /*c3ce0*/  IMAD.U32 R15, R27, 0x10000, RZ ;  /* 0x000100001b0f7824 */ /* 0x001fc600078e00ff */
[----:B------:R-:W4:Y:S04]  /*c3cf0*/  LDL R27, [R1+0x340] ;  /* 0x00034000011b7983 */ /* 0x000f280000100800 */
[----:B------:R0:W-:Y:S02]  /*c3d00*/  STL [R1+0x6e4], R9 ;  /* 0x0006e40901007387 */ /* 0x0001e40000100800 */
[----:B0-----:R-:W-:-:S04]  /*c3d10*/  LOP3.LUT R9, R9, 0xff, RZ, 0xc0, !PT ;  /* 0x000000ff09097812 */ /* 0x001fc800078ec0ff */
[----:B------:R-:W-:Y:S02]  /*c3d20*/  PRMT R7, R7, 0x7604, R9 ;  /* 0x0000760407077816 */ /* 0x000fe40000000009 */
[----:B------:R-:W-:-:S05]  /*c3d30*/  LOP3.LUT R9, R6, 0xffff, RZ, 0xc0, !PT ;  /* 0x0000ffff06097812 */ /* 0x000fca00078ec0ff */
[----:B------:R0:W-:Y:S02]  /*c3d40*/  STL [R1+0x6d8], R9 ;  /* 0x0006d80901007387 */ /* 0x0001e40000100800 */
[----:B0-----:R-:W-:-:S05]  /*c3d50*/  IMAD.U32 R9, R9, 0x10000, RZ ;  /* 0x0001000009097824 */ /* 0x001fca00078e00ff */
[----:B------:R-:W-:Y:S02]  /*c3d60*/  LOP3.LUT R9, R9, 0xff0000, RZ, 0xc0, !PT ;  /* 0x00ff000009097812 */ /* 0x000fe400078ec0ff */
[----:B--2---:R-:W-:Y:S02]  /*c3d70*/  LOP3.LUT R6, R19, 0xffff, RZ, 0xc0, !PT ;  /* 0x0000ffff13067812 */ /* 0x004fe400078ec0ff */
[----:B------:R-:W-:-:S03]  /*c3d80*/  LOP3.LUT R4, R4, 0xffff, RZ, 0xc0, !PT ;  /* 0x0000ffff04047812 */ /* 0x000fc600078ec0ff */
[----:B------:R0:W-:Y:S04]  /*c3d90*/  STL [R1+0x6d4], R6 ;  /* 0x0006d40601007387 */ /* 0x0001e80000100800 */
[----:B------:R1:W-:Y:S01]  /*c3da0*/  STL [R1+0x6e0], R4 ;  /* 0x0006e00401007387 */ /* 0x0003e20000100800 */
[----:B0-----:R-:W-:Y:S01]  /*c3db0*/  IMAD.U32 R6, R6, 0x10000, RZ ;  /* 0x0001000006067824 */ /* 0x001fe200078e00ff */
[----:B-1----:R-:W-:-:S04]  /*c3dc0*/  LOP3.LUT R4, R4, 0xff, RZ, 0xc0, !PT ;  /* 0x000000ff04047812 */ /* 0x002fc800078ec0ff */
[----:B------:R-:W-:Y:S02]  /*c3dd0*/  LOP3.LUT R6, R6, 0xff0000, RZ, 0xc0, !PT ;  /* 0x00ff000006067812 */ /* 0x000fe400078ec0ff */
[----:B------:R-:W-:-:S05]  /*c3de0*/  PRMT R4, R21, 0x7604, R4 ;  /* 0x0000760415047816 */ /* 0x000fca0000000004 */
[----:B------:R-:W-:Y:S01]  /*c3df0*/  IMAD.IADD R21, R4, 0x1, R6 ;  /* 0x0000000104157824 */ /* 0x000fe200078e0206 */
[----:B------:R-:W-:Y:S01]  /*c3e00*/  LOP3.LUT R4, R24, 0xffff, RZ, 0xc0, !PT ;  /* 0x0000ffff18047812 */ /* 0x000fe200078ec0ff */
[----:B------:R-:W-:Y:S01]  /*c3e10*/  IMAD.IADD R19, R7, 0x1, R9 ;  /* 0x0000000107137824 */ /* 0x000fe200078e0209 */
[----:B---3--:R-:W-:Y:S01]  /*c3e20*/  LOP3.LUT R0, R0, 0xffff, RZ, 0xc0, !PT ;  /* 0x0000ffff00007812 */ /* 0x008fe200078ec0ff */
[----:B------:R-:W-:Y:S04]  /*c3e30*/  STL [R1+0x7ec], R20 ;  /* 0x0007ec1401007387 */ /* 0x000fe80000100800 */
[----:B------:R0:W-:Y:S01]  /*c3e40*/  STL [R1+0x6d0], R4 ;  /* 0x0006d00401007387 */ /* 0x0001e20000100800 */
[----:B----4-:R-:W-:Y:S02]  /*c3e50*/  LOP3.LUT R6, R22, 0xffff, RZ, 0xc0, !PT ;  /* 0x0000ffff16067812 */ /* 0x010fe400078ec0ff */
[----:B------:R-:W-:Y:S01]  /*c3e60*/  LOP3.LUT R12, R16, 0xffff, RZ, 0xc0, !PT ;  /* 0x0000ffff100c7812 */ /* 0x000fe200078ec0ff */
[----:B------:R-:W-:Y:S01]  /*c3e70*/  STL [R1+0x7e8], R23 ;  /* 0x0007e81701007387 */ /* 0x000fe20000100800 */
[----:B------:R-:W-:-:S02]  /*c3e80*/  LOP3.LUT R10, R10, 0xffff, RZ, 0xc0, !PT ;  /* 0x0000ffff0a0a7812 */ /* 0x000fc400078ec0ff */
[----:B------:R-:W-:Y:S01]  /*c3e90*/  LOP3.LUT R15, R15, 0xff0000, RZ, 0xc0, !PT ;  /* 0x00ff00000f0f7812 */ /* 0x000fe200078ec0ff */
[----:B------:R-:W-:Y:S01]  /*c3ea0*/  STL [R1+0x7e4], R26 ;  /* 0x0007e41a01007387 */ /* 0x000fe20000100800 */
[----:B0-----:R-:W-:-:S03]  /*c3eb0*/  LOP3.LUT R4, R4, 0xff, RZ, 0xc0, !PT ;  /* 0x000000ff04047812 */ /* 0x001fc600078ec0ff */
[----:B------:R-:W2:Y:S01]  /*c3ec0*/  LDL.LU R24, [R1+0x67c] ;  /* 0x00067c0001187983 */ /* 0x000ea20000300800 */
[----:B------:R-:W-:Y:S02]  /*c3ed0*/  PRMT R7, R25, 0x7604, R4 ;  /* 0x0000760419077816 */ /* 0x000fe40000000004 */
[----:B------:R-:W-:Y:S01]  /*c3ee0*/  LOP3.LUT R4, R28, 0xffff, RZ, 0xc0, !PT ;  /* 0x0000ffff1c047812 */ /* 0x000fe200078ec0ff */
[----:B------:R0:W-:Y:S04]  /*c3ef0*/  STL [R1+0x6dc], R0 ;  /* 0x0006dc0001007387 */ /* 0x0001e80000100800 */
[----:B------:R1:W-:Y:S04]  /*c3f00*/  STL [R1+0x6c0], R4 ;  /* 0x0006c00401007387 */ /* 0x0003e80000100800 */
[----:B------:R3:W-:Y:S01]  /*c3f10*/  STL [R1+0x6b8], R6 ;  /* 0x0006b80601007387 */ /* 0x0007e20000100800 */
[----:B0-----:R-:W-:-:S03]  /*c3f20*/  LOP3.LUT R0, R0, 0xff, RZ, 0xc0, !PT ;  /* 0x000000ff00007812 */ /* 0x001fc600078ec0ff */
[----:B------:R0:W-:Y:S01]  /*c3f30*/  STL [R1+0x6e8], R12 ;  /* 0x0006e80c01007387 */ /* 0x0001e20000100800 */
[----:B-1----:R-:W-:-:S03]  /*c3f40*/  IMAD.U32 R4, R4, 0x10000, RZ ;  /* 0x0001000004047824 */ /* 0x002fc600078e00ff */
[----:B------:R1:W-:Y:S02]  /*c3f50*/  STL [R1+0x6ec], R10 ;  /* 0x0006ec0a01007387 */ /* 0x0003e40000100800 */
[----:B------:R-:W-:Y:S01]  /*c3f60*/  LOP3.LUT R9, R4, 0xff0000, RZ, 0xc0, !PT ;  /* 0x00ff000004097812 */ /* 0x000fe200078ec0ff */
[----:B------:R-:W-:Y:S01]  /*c3f70*/  IMAD.IADD R16, R13, 0x1, R15 ;  /* 0x000000010d107824 */ /* 0x000fe200078e020f */
[----:B------:R-:W-:Y:S01]  /*c3f80*/  PRMT R4, R27, 0x7604, R0 ;  /* 0x000076041b047816 */ /* 0x000fe20000000000 */
[----:B---3--:R-:W-:Y:S01]  /*c3f90*/  IMAD.U32 R6, R6, 0x10000, RZ ;  /* 0x0001000006067824 */ /* 0x008fe200078e00ff */
[----:B------:R-:W3:Y:S04]  /*c3fa0*/  S2R R0, SR_LANEID ;  /* 0x0000000000007919 */ /* 0x000ee80000000000 */
[----:B------:R-:W-:Y:S01]  /*c3fb0*/  LOP3.LUT R6, R6, 0xff0000, RZ, 0xc0, !PT ;  /* 0x00ff000006067812 */ /* 0x000fe200078ec0ff */
[----:B0-----:R-:W-:Y:S01]  /*c3fc0*/  IMAD.U32 R12, R12, 0x10000, RZ ;  /* 0x000100000c0c7824 */ /* 0x001fe200078e00ff */
[----:B-1----:R-:W-:Y:S01]  /*c3fd0*/  LOP3.LUT R10, R10, 0xff, RZ, 0xc0, !PT ;  /* 0x000000ff0a0a7812 */ /* 0x002fe200078ec0ff */
[----:B------:R-:W4:Y:S02]  /*c3fe0*/  LDL.LU R15, [R1+0x670] ;  /* 0x00067000010f7983 */ /* 0x000f240000300800 */
[----:B------:R-:W-:-:S02]  /*c3ff0*/  IMAD.IADD R27, R4, 0x1, R6 ;  /* 0x00000001041b7824 */ /* 0x000fc400078e0206 */
[----:B------:R-:W4:Y:S04]  /*c4000*/  LDL R13, [R1+0x248] ;  /* 0x00024800010d7983 */ /* 0x000f280000100800 */
[----:B------:R-:W4:Y:S04]  /*c4010*/  LDL R25, [R1+0x254] ;  /* 0x0002540001197983 */ /* 0x000f280000100800 */
[----:B------:R-:W4:Y:S01]  /*c4020*/  LDL.LU R28, [R1+0x668] ;  /* 0x00066800011c7983 */ /* 0x000f220000300800 */
[----:B---3--:R-:W-:Y:S01]  /*c4030*/  VIADD R0, R0, 0x10 ;  /* 0x0000001000007836 */ /* 0x008fe20000000000 */
[----:B------:R-:W-:Y:S01]  /*c4040*/  PRMT R10, R18, 0x7604, R10 ;  /* 0x00007604120a7816 */ /* 0x000fe2000000000a */
[----:B------:R-:W-:Y:S01]  /*c4050*/  IMAD.IADD R22, R7, 0x1, R9 ;  /* 0x0000000107167824 */ /* 0x000fe200078e0209 */
[----:B------:R-:W-:Y:S01]  /*c4060*/  LOP3.LUT R12, R12, 0xff0000, RZ, 0xc0, !PT ;  /* 0x00ff00000c0c7812 */ /* 0x000fe200078ec0ff */
[----:B------:R-:W3:Y:S01]  /*c4070*/  LDL R9, [R1+0x26c] ;  /* 0x00026c0001097983 */ /* 0x000ee20000100800 */
[----:B------:R-:W-:-:S02]  /*c4080*/  ISETP.GT.AND P0, PT, R0, R29, PT ;  /* 0x0000001d0000720c */ /* 0x000fc40003f04270 */
[----:B------:R-:W-:Y:S01]  /*c4090*/  LOP3.LUT R0, R26, 0xffff, RZ, 0xc0, !PT ;  /* 0x0000ffff1a007812 */ /* 0x000fe200078ec0ff */
[----:B------:R-:W3:Y:S04]  /*c40a0*/  LDL.LU R7, [R1+0x660] ;  /* 0x0006600001077983 */ /* 0x000ee80000300800 */
[----:B------:R-:W-:Y:S01]  /*c40b0*/  IMAD R4, R0, 0x1000000, R17 ;  /* 0x0100000000047824 */ /* 0x000fe200078e0211 */
[----:B------:R-:W4:Y:S04]  /*c40c0*/  LDL R26, [R1+0x23c] ;  /* 0x00023c00011a7983 */ /* 0x000f280000100800 */
[----:B------:R-:W2:Y:S01]  /*c40d0*/  LDL.LU R17, [R1+0x8b4] ;  /* 0x0008b40001117983 */ /* 0x000ea20000300800 */
[----:B------:R-:W-:-:S03]  /*c40e0*/  LOP3.LUT R0, R23, 0xffff, RZ, 0xc0, !PT ;  /* 0x0000ffff17007812 */ /* 0x000fc600078ec0ff */
[----:B------:R0:W-:Y:S04]  /*c40f0*/  STL [R1+0x6a8], R4 ;  /* 0x0006a80401007387 */ /* 0x0001e80000100800 */
[----:B------:R-:W3:Y:S04]  /*c4100*/  LDL R23, [R1+0x230] ;  /* 0x0002300001177983 */ /* 0x000ee80000100800 */
[----:B------:R-:W4:Y:S01]  /*c4110*/  LDL R6, [R1+0x278] ;  /* 0x0002780001067983 */ /* 0x000f220000100800 */
[----:B0-----:R-:W-:-:S03]  /*c4120*/  IMAD R4, R0, 0x1000000, R14 ;  /* 0x0100000000047824 */ /* 0x001fc600078e020e */
[----:B------:R-:W3:Y:S01]  /*c4130*/  LDL.LU R14, [R1+0x8b0] ;  /* 0x0008b000010e7983 */ /* 0x000ee20000300800 */
[----:B------:R-:W-:-:S03]  /*c4140*/  LOP3.LUT R0, R20, 0xffff, RZ, 0xc0, !PT ;  /* 0x0000ffff14007812 */ /* 0x000fc600078ec0ff */
[----:B------:R0:W-:Y:S04]  /*c4150*/  STL [R1+0x6a0], R4 ;  /* 0x0006a00401007387 */ /* 0x0001e80000100800 */
[----:B------:R-:W4:Y:S01]  /*c4160*/  LDL.LU R20, [R1+0x678] ;  /* 0x0006780001147983 */ /* 0x000f220000300800 */
        /* <DEDUP_REMOVED lines=20> */
[----:B------:R-:W-:-:S03]  /*c42b0*/  IMAD.IADD R18, R10, 0x1, R12 ;  /* 0x000000010a127824 */ /* 0x000fc600078e020c */
[----:B------:R-:W4:Y:S04]  /*c42c0*/  LDL.LU R12, [R1+0x674] ;  /* 0x00067400010c7983 */ /* 0x000f280000300800 */
[----:B------:R-:W4:Y:S04]  /*c42d0*/  LDL R0, [R1+0x260] ;  /* 0x0002600001007983 */ /* 0x000f280000100800 */
[----:B0-----:R-:W4:Y:S04]  /*c42e0*/  LDL.LU R14, [R1+0x68c] ;  /* 0x00068c00010e7983 */ /* 0x001f280000300800 */
        /* <DEDUP_REMOVED lines=354> */
[----:B------:R-:W3:Y:S04]  /*c5910*/  SHFL.DOWN PT, R11, R11, 0x10, R29 ;  /* 0x0a0000000b0b7989 */ /* 0x000ee800000e001d */
[----:B------:R-:W3:Y:S04]  /*c5920*/  SHFL.DOWN PT, R8, R8, 0x10, R29 ;  /* 0x0a00000008087989 */ /* 0x000ee800000e001d */
[----:B------:R-:W3:Y:S04]  /*c5930*/  SHFL.DOWN PT, R5, R5, 0x10, R29 ;  /* 0x0a00000005057989 */ /* 0x000ee800000e001d */
[----:B------:R-:W3:Y:S04]  /*c5940*/  SHFL.DOWN PT, R2, R2, 0x10, R29 ;  /* 0x0a00000002027989 */ /* 0x000ee800000e001d */
[----:B0-----:R0:W-:Y:S04]  /*c5950*/  STL [R1+0x690], R22 ;  /* 0x0006901601007387 */ /* 0x0011e80000100800 */
[----:B-1----:R1:W-:Y:S04]  /*c5960*/  STL [R1+0x67c], R21 ;  /* 0x00067c1501007387 */ /* 0x0023e80000100800 */
[----:B----4-:R4:W-:Y:S04]  /*c5970*/  STL [R1+0x670], R19 ;  /* 0x0006701301007387 */ /* 0x0109e80000100800 */
        /* <DEDUP_REMOVED lines=18> */
[----:B------:R-:W-:Y:S04]  /*c5aa0*/  STL [R1+0x614], R8 ;  /* 0x0006140801007387 */ /* 0x000fe80000100800 */
[----:B------:R-:W2:Y:S04]  /*c5ab0*/  SHFL.DOWN PT, R28, R28, 0x10, R29 ;  /* 0x0a0000001c1c7989 */ /* 0x000ea800000e001d */
[----:B------:R-:W-:Y:S04]  /*c5ac0*/  STL [R1+0x608], R5 ;  /* 0x0006080501007387 */ /* 0x000fe80000100800 */
[----:B------:R-:W-:Y:S04]  /*c5ad0*/  STL [R1+0x60c], R2 ;  /* 0x00060c0201007387 */ /* 0x000fe80000100800 */
[----:B0-----:R-:W3:Y:S04]  /*c5ae0*/  LDL.LU R22, [R1+0x870] ;  /* 0x0008700001167983 */ /* 0x001ee80000300800 */
[----:B-1----:R-:W3:Y:S04]  /*c5af0*/  LDL.LU R21, [R1+0x86c] ;  /* 0x00086c0001157983 */ /* 0x002ee80000300800 */
[----:B----4-:R-:W4:Y:S04]  /*c5b00*/  LDL.LU R19, [R1+0x868] ;  /* 0x0008680001137983 */ /* 0x010f280000300800 */
[----:B--2---:R-:W-:Y:S04]  /*c5b10*/  STL [R1+0x624], R28 ;  /* 0x0006241c01007387 */ /* 0x004fe80000100800 */
[----:B------:R-:W0:Y:S04]  /*c5b20*/  SHFL.DOWN PT, R28, R25, 0x10, R29 ;  /* 0x0a000000191c7989 */ /* 0x000e2800000e001d */
[----:B------:R-:W2:Y:S04]  /*c5b30*/  LDL.LU R18, [R1+0x864] ;  /* 0x0008640001127983 */ /* 0x000ea80000300800 */
[----:B------:R-:W2:Y:S04]  /*c5b40*/  LDL.LU R16, [R1+0x860] ;  /* 0x0008600001107983 */ /* 0x000ea80000300800 */
[----:B------:R-:W2:Y:S04]  /*c5b50*/  LDL.LU R15, [R1+0x85c] ;  /* 0x00085c00010f7983 */ /* 0x000ea80000300800 */
[----:B------:R-:W1:Y:S04]  /*c5b60*/  SHFL.DOWN PT, R25, R24, 0x10, R29 ;  /* 0x0a00000018197989 */ /* 0x000e6800000e001d */
[----:B------:R-:W2:Y:S04]  /*c5b70*/  LDL.LU R13, [R1+0x858] ;  /* 0x00085800010d7983 */ /* 0x000ea80000300800 */
[----:B0-----:R0:W-:Y:S04]  /*c5b80*/  STL [R1+0x618], R28 ;  /* 0x0006181c01007387 */ /* 0x0011e80000100800 */
[----:B------:R-:W2:Y:S04]  /*c5b90*/  LDL.LU R12, [R1+0x854] ;  /* 0x00085400010c7983 */ /* 0x000ea80000300800 */
[----:B------:R-:W2:Y:S04]  /*c5ba0*/  LDL.LU R10, [R1+0x850] ;  /* 0x00085000010a7983 */ /* 0x000ea80000300800 */
[----:B0-----:R-:W2:Y:S04]  /*c5bb0*/  LDL R28, [R1+0x684] ;  /* 0x00068400011c7983 */ /* 0x001ea80000100800 */
[----:B-1----:R0:W-:Y:S04]  /*c5bc0*/  STL [R1+0x61c], R25 ;  /* 0x00061c1901007387 */ /* 0x0021e80000100800 */
        /* <DEDUP_REMOVED lines=11> */
[----:B0-----:R-:W2:Y:S04]  /*c5c80*/  LDL.64 R24, [R1+0x5b8] ;  /* 0x0005b80001187983 */ /* 0x001ea80000100a00 */
[----:B------:R-:W2:Y:S04]  /*c5c90*/  LDL.LU R11, [R1+0x814] ;  /* 0x00081400010b7983 */ /* 0x000ea80000300800 */
[----:B------:R-:W2:Y:S04]  /*c5ca0*/  LDL.LU R8, [R1+0x810] ;  /* 0x0008100001087983 */ /* 0x000ea80000300800 */
[----:B------:R-:W2:Y:S04]  /*c5cb0*/  LDL.LU R5, [R1+0x80c] ;  /* 0x00080c0001057983 */ /* 0x000ea80000300800 */
[----:B------:R-:W2:Y:S04]  /*c5cc0*/  LDL.LU R2, [R1+0x808] ;  /* 0x0008080001027983 */ /* 0x000ea80000300800 */
[----:B------:R-:W0:Y:S04]  /*c5cd0*/  SHFL.DOWN PT, R27, R27, 0x10, R29 ;  /* 0x0a0000001b1b7989 */ /* 0x000e2800000e001d */
[----:B0-----:R0:W-:Y:S04]  /*c5ce0*/  STL [R1+0x6ac], R27 ;  /* 0x0006ac1b01007387 */ /* 0x0011e80000100800 */
[----:B0-----:R0:W5:Y:S04]  /*c5cf0*/  LDL.LU R27, [R1+0x7a4] ;  /* 0x0007a400011b7983 */ /* 0x0011680000300800 */
[----:B---3--:R-:W-:Y:S04]  /*c5d00*/  SHFL.DOWN PT, R22, R22, 0x10, R29 ;  /* 0x0a00000016167989 */ /* 0x008fe800000e001d */
[----:B------:R-:W-:Y:S04]  /*c5d10*/  SHFL.DOWN PT, R21, R21, 0x10, R29 ;  /* 0x0a00000015157989 */ /* 0x000fe800000e001d */
[----:B----4-:R-:W-:Y:S04]  /*c5d20*/  SHFL.DOWN PT, R19, R19, 0x10, R29 ;  /* 0x0a00000013137989 */ /* 0x010fe800000e001d */
[----:B--2---:R-:W-:Y:S04]  /*c5d30*/  SHFL.DOWN PT, R18, R18, 0x10, R29 ;  /* 0x0a00000012127989 */ /* 0x004fe800000e001d */
[----:B------:R-:W-:Y:S04]  /*c5d40*/  SHFL.DOWN PT, R16, R16, 0x10, R29 ;  /* 0x0a00000010107989 */ /* 0x000fe800000e001d */
[----:B------:R-:W1:Y:S04]  /*c5d50*/  SHFL.DOWN PT, R28, R28, 0x10, R29 ;  /* 0x0a0000001c1c7989 */ /* 0x000e6800000e001d */
        /* <DEDUP_REMOVED lines=21> */
[----:B-1----:R-:W-:Y:S04]  /*c5eb0*/  STL [R1+0x604], R5 ;  /* 0x0006040501007387 */ /* 0x002fe80000100800 */
[----:B--2---:R1:W-:Y:S04]  /*c5ec0*/  STL [R1+0x600], R2 ;  /* 0x0006000201007387 */ /* 0x0043e80000100800 */
        /* <DEDUP_REMOVED lines=22> */
[----:B------:R0:W-:Y:S04]  /*c6030*/  STL [R1+0x6f0], R28 ;  /* 0x0006f01c01007387 */ /* 0x0001e80000100800 */
[----:B------:R0:W0:Y:S04]  /*c6040*/  SHFL.DOWN PT, R29, R25, 0x10, R29 ;  /* 0x0a000000191d7989 */ /* 0x00002800000e001d */
[----:B-1----:R1:W5:Y:S04]  /*c6050*/  LDL.LU R2, [R1+0x804] ;  /* 0x0008040001027983 */ /* 0x0023680000300800 */
[----:B------:R1:W5:Y:S04]  /*c6060*/  LDL.LU R5, [R1+0x800] ;  /* 0x0008000001057983 */ /* 0x0003680000300800 */
[----:B--2---:R1:W5:Y:S04]  /*c6070*/  LDL.LU R8, [R1+0x7fc] ;  /* 0x0007fc0001087983 */ /* 0x0043680000300800 */
        /* <DEDUP_REMOVED lines=22> */
[----:B------:R1:W5:Y:S04]  /*c61e0*/  LDL.LU.64 R24, [R1+0x798] ;  /* 0x0007980001187983 */ /* 0x0003680000300a00 */
[----:B------:R1:W-:Y:S01]  /*c61f0*/  STL [R1+0x6f4], R29 ;  /* 0x0006f41d01007387 */ /* 0x0003e20000100800 */
[----:B------:R-:W-:Y:S04]  /*c6200*/  BSSY.RECONVERGENT B1, `(.L_x_253) ;  /* 0x0000c11000017945 */ /* 0x000fe80003800200 */
[----:B------:R-:W-:Y:S05]  /*c6210*/  @P0 BRA `(.L_x_254) ;  /* 0x000000c0003c0947 */ /* 0x000fea0003800000 */
[----:B-----5:R0:W-:Y:S04]  /*c6220*/  STL.64 [R1+0x858], R24 ;  /* 0x0008581801007387 */ /* 0x0201e80000100a00 */
        /* <DEDUP_REMOVED lines=9> */
[----:B------:R0:W-:Y:S04]  /*c62c0*/  STL [R1+0x8d8], R28 ;  /* 0x0008d81c01007387 */ /* 0x0001e80000100800 */
[----:B-1----:R-:W3:Y:S04]  /*c62d0*/  LDL.LU R29, [R1+0x6a4] ;  /* 0x0006a400011d7983 */ /* 0x002ee80000300800 */
[----:B0-----:R-:W3:Y:S04]  /*c62e0*/  LDL.LU R22, [R1+0x640] ;  /* 0x0006400001167983 */ /* 0x001ee80000300800 */
[----:B------:R-:W3:Y:S04]  /*c62f0*/  LDL.LU R23, [R1+0x644] ;  /* 0x0006440001177983 */ /* 0x000ee80000300800 */
[----:B------:R-:W3:Y:S04]  /*c6300*/  LDL.LU R28, [R1+0x6a0] ;  /* 0x0006a000011c7983 */ /* 0x000ee80000300800 */
[----:B----4-:R0:W-:Y:S04]  /*c6310*/  STL.64 [R1+0x188], R24 ;  /* 0x0001881801007387 */ /* 0x0101e80000100a00 */
[----:B0-----:R-:W4:Y:S04]  /*c6320*/  LDL R24, [R1+0x6f8] ;  /* 0x0006f80001187983 */ /* 0x001f280000100800 */
[----:B------:R-:W4:Y:S04]  /*c6330*/  LDL.LU R25, [R1+0x6fc] ;  /* 0x0006fc0001197983 */ /* 0x000f280000300800 */
[----:B----4-:R0:W-:Y:S04]  /*c6340*/  STL.64 [R1+0x878], R24 ;  /* 0x0008781801007387 */ /* 0x0101e80000100a00 */
[----:B0-----:R-:W4:Y:S04]  /*c6350*/  LDL.LU R24, [R1+0x5d0] ;  /* 0x0005d00001187983 */ /* 0x001f280000300800 */
        /* <DEDUP_REMOVED lines=22> */
[----:B--2---:R0:W-:Y:S04]  /*c64c0*/  STL.64 [R1+0x8e8], R20 ;  /* 0x0008e81401007387 */ /* 0x0041e80000100a00 */
[----:B0-----:R-:W2:Y:S04]  /*c64d0*/  LDL.LU R20, [R1+0x6b0] ;  /* 0x0006b00001147983 */ /* 0x001ea80000300800 */
[----:B------:R-:W2:Y:S04]  /*c64e0*/  LDL.LU R21, [R1+0x6b4] ;  /* 0x0006b40001157983 */ /* 0x000ea80000300800 */
[----:B----4-:R0:W-:Y:S04]  /*c64f0*/  STL.64 [R1+0x1a8], R24 ;  /* 0x0001a81801007387 */ /* 0x0101e80000100a00 */
[----:B0-----:R-:W4:Y:S04]  /*c6500*/  LDL.LU.64 R24, [R1+0x8d0] ;  /* 0x0008d00001187983 */ /* 0x001f280000300a00 */
[----:B--2---:R0:W-:Y:S04]  /*c6510*/  STL.64 [R1+0x128], R20 ;  /* 0x0001281401007387 */ /* 0x0041e80000100a00 */
[----:B---3--:R1:W-:Y:S04]  /*c6520*/  STL.64 [R1+0x8e0], R26 ;  /* 0x0008e01a01007387 */ /* 0x0083e80000100a00 */
[----:B0-----:R-:W2:Y:S04]  /*c6530*/  LDL.LU.64 R20, [R1+0x8e8] ;  /* 0x0008e80001147983 */ /* 0x001ea80000300a00 */
[----:B-1----:R-:W3:Y:S04]  /*c6540*/  LDL.LU R26, [R1+0x6a8] ;  /* 0x0006a800011a7983 */ /* 0x002ee80000300800 */
[----:B------:R-:W3:Y:S04]  /*c6550*/  LDL.LU R27, [R1+0x6ac] ;  /* 0x0006ac00011b7983 */ /* 0x000ee80000300800 */
[----:B----4-:R0:W-:Y:S04]  /*c6560*/  STL.64 [R1+0x1b0], R24 ;  /* 0x0001b01801007387 */ /* 0x0101e80000100a00 */
[----:B0-----:R-:W4:Y:S04]  /*c6570*/  LDL.LU.64 R24, [R1+0x8c8] ;  /* 0x0008c80001187983 */ /* 0x001f280000300a00 */
[----:B--2---:R0:W-:Y:S04]  /*c6580*/  STL.64 [R1+0x198], R20 ;  /* 0x0001981401007387 */ /* 0x0041e80000100a00 */
[----:B---3--:R1:W-:Y:S04]  /*c6590*/  STL.64 [R1+0x130], R26 ;  /* 0x0001301a01007387 */ /* 0x0083e80000100a00 */
[----:B0-----:R-:W2:Y:S04]  /*c65a0*/  LDL.LU R20, [R1+0x5c0] ;  /* 0x0005c00001147983 */ /* 0x001ea80000300800 */
[----:B------:R-:W2:Y:S04]  /*c65b0*/  LDL.LU R21, [R1+0x5c4] ;  /* 0x0005c40001157983 */ /* 0x000ea80000300800 */
[----:B-1----:R-:W3:Y:S04]  /*c65c0*/  LDL.LU.64 R26, [R1+0x8e0] ;  /* 0x0008e000011a7983 */ /* 0x002ee80000300a00 */
[----:B----4-:R0:W-:Y:S04]  /*c65d0*/  STL.64 [R1+0x1b8], R24 ;  /* 0x0001b81801007387 */ /* 0x0101e80000100a00 */
[----:B0-----:R-:W4:Y:S04]  /*c65e0*/  LDL.LU.64 R24, [R1+0x8c0] ;  /* 0x0008c00001187983 */ /* 0x001f280000300a00 */
[----:B--2---:R0:W-:Y:S04]  /*c65f0*/  STL.64 [R1+0x888], R20 ;  /* 0x0008881401007387 */ /* 0x0041e80000100a00 */
[----:B---3--:R1:W-:Y:S04]  /*c6600*/  STL.64 [R1+0x1a0], R26 ;  /* 0x0001a01a01007387 */ /* 0x0083e80000100a00 */
[----:B0-----:R-:W2:Y:S04]  /*c6610*/  LDL.LU R20, [R1+0x5e0] ;  /* 0x0005e00001147983 */ /* 0x001ea80000300800 */
[----:B------:R-:W2:Y:S04]  /*c6620*/  LDL.LU R21, [R1+0x5e4] ;  /* 0x0005e40001157983 */ /* 0x000ea80000300800 */
        /* <DEDUP_REMOVED lines=12> */
[----:B------:R0:W-:Y:S04]  /*c66f0*/  STL [R1+0x810], R6 ;  /* 0x0008100601007387 */ /* 0x0001e80000100800 */
[----:B------:R1:W-:Y:S04]  /*c6700*/  STL [R1+0x80c], R7 ;  /* 0x00080c0701007387 */ /* 0x0003e80000100800 */
[----:B0-----:R-:W4:Y:S04]  /*c6710*/  LDL.LU R6, [R1+0x698] ;  /* 0x0006980001067983 */ /* 0x001f280000300800 */
[----:B-1----:R-:W4:Y:S04]  /*c6720*/  LDL.LU R7, [R1+0x69c] ;  /* 0x00069c0001077983 */ /* 0x002f280000300800 */
[----:B--2---:R0:W-:Y:S04]  /*c6730*/  STL.64 [R1+0x1d8], R20 ;  /* 0x0001d81401007387 */ /* 0x0041e80000100a00 */
[----:B------:R1:W-:Y:S04]  /*c6740*/  STL.64 [R1+0x190], R22 ;  /* 0x0001901601007387 */ /* 0x0003e80000100a00 */
[----:B---3--:R2:W-:Y:S04]  /*c6750*/  STL.64 [R1+0x1e8], R26 ;  /* 0x0001e81a01007387 */ /* 0x0085e80000100a00 */
[----:B0-----:R-:W3:Y:S04]  /*c6760*/  LDL.LU.64 R20, [R1+0x8a0] ;  /* 0x0008a00001147983 */ /* 0x001ee80000300a00 */
[----:B-1----:R-:W3:Y:S04]  /*c6770*/  LDL.LU R22, [R1+0x5b0] ;  /* 0x0005b00001167983 */ /* 0x002ee80000300800 */
[----:B------:R-:W3:Y:S04]  /*c6780*/  LDL.LU R23, [R1+0x5b4] ;  /* 0x0005b40001177983 */ /* 0x000ee80000300800 */
[----:B--2---:R-:W2:Y:S04]  /*c6790*/  LDL.LU.64 R26, [R1+0x890] ;  /* 0x00089000011a7983 */ /* 0x004ea80000300a00 */
[----:B----4-:R0:W-:Y:S04]  /*c67a0*/  STL.64 [R1+0x1d0], R24 ;  /* 0x0001d01801007387 */ /* 0x0101e80000100a00 */
[----:B0-----:R-:W4:Y:S04]  /*c67b0*/  LDL.LU.64 R24, [R1+0x8a8] ;  /* 0x0008a80001187983 */ /* 0x001f280000300a00 */
[----:B------:R0:W-:Y:S04]  /*c67c0*/  STL.64 [R1+0x138], R28 ;  /* 0x0001381c01007387 */ /* 0x0001e80000100a00 */
[----:B------:R1:W-:Y:S04]  /*c67d0*/  STL [R1+0x850], R14 ;  /* 0x0008500e01007387 */ /* 0x0003e80000100800 */
[----:B------:R1:W-:Y:S04]  /*c67e0*/  STL [R1+0x84c], R15 ;  /* 0x00084c0f01007387 */ /* 0x0003e80000100800 */
[----:B0-----:R-:W4:Y:S04]  /*c67f0*/  LDL.LU R29, [R1+0x334] ;  /* 0x00033400011d7983 */ /* 0x001f280000300800 */
[----:B------:R0:W-:Y:S04]  /*c6800*/  STL.64 [R1+0x140], R6 ;  /* 0x0001400601007387 */ /* 0x0001e80000100a00 */
[----:B-1----:R-:W4:Y:S04]  /*c6810*/  LDL.LU R14, [R1+0x650] ;  /* 0x00065000010e7983 */ /* 0x002f280000300800 */
[----:B------:R-:W4:Y:S04]  /*c6820*/  LDL.LU R15, [R1+0x654] ;  /* 0x00065400010f7983 */ /* 0x000f280000300800 */
[----:B0-----:R-:W4:Y:S04]  /*c6830*/  LDL.LU R6, [R1+0x6e0] ;  /* 0x0006e00001067983 */ /* 0x001f280000300800 */
[----:B---3--:R0:W-:Y:S04]  /*c6840*/  STL.64 [R1+0x1f0], R20 ;  /* 0x0001f01401007387 */ /* 0x0081e80000100a00 */
[----:B------:R1:W-:Y:S04]  /*c6850*/  STL.64 [R1+0x880], R22 ;  /* 0x0008801601007387 */ /* 0x0003e80000100a00 */
[----:B------:R3:W-:Y:S04]  /*c6860*/  STL [R1+0x848], R16 ;  /* 0x0008481001007387 */ /* 0x0007e80000100800 */
[----:B0-----:R-:W4:Y:S04]  /*c6870*/  LDL.LU.64 R20, [R1+0x888] ;  /* 0x0008880001147983 */ /* 0x001f280000300a00 */
[----:B------:R0:W-:Y:S04]  /*c6880*/  STL [R1+0x844], R17 ;  /* 0x0008441101007387 */ /* 0x0001e80000100800 */
[----:B-1----:R-:W4:Y:S04]  /*c6890*/  LDL.LU R22, [R1+0x5d8] ;  /* 0x0005d80001167983 */ /* 0x002f280000300800 */
[----:B------:R-:W4:Y:S04]  /*c68a0*/  LDL.LU R23, [R1+0x5dc] ;  /* 0x0005dc0001177983 */ /* 0x000f280000300800 */
[----:B--2---:R1:W-:Y:S04]  /*c68b0*/  STL.64 [R1+0x208], R26 ;  /* 0x0002081a01007387 */ /* 0x0043e80000100a00 */
[----:B---3--:R-:W2:Y:S04]  /*c68c0*/  LDL.LU R16, [R1+0x658] ;  /* 0x0006580001107983 */ /* 0x008ea80000300800 */
[----:B0-----:R-:W2:Y:S04]  /*c68d0*/  LDL.LU R17, [R1+0x65c] ;  /* 0x00065c0001117983 */ /* 0x001ea80000300800 */
[----:B-1----:R-:W3:Y:S04]  /*c68e0*/  LDL.LU.64 R26, [R1+0x870] ;  /* 0x00087000011a7983 */ /* 0x002ee80000300a00 */
[----:B------:R0:W-:Y:S04]  /*c68f0*/  STL [R1+0x840], R18 ;  /* 0x0008401201007387 */ /* 0x0001e80000100800 */
[----:B------:R1:W-:Y:S04]  /*c6900*/  STL [R1+0x83c], R19 ;  /* 0x00083c1301007387 */ /* 0x0003e80000100800 */
[----:B------:R1:W-:Y:S04]  /*c6910*/  STL [R1+0x838], R8 ;  /* 0x0008380801007387 */ /* 0x0003e80000100800 */
[----:B------:R1:W-:Y:S04]  /*c6920*/  STL [R1+0x834], R9 ;  /* 0x0008340901007387 */ /* 0x0003e80000100800 */
[----:B0-----:R-:W3:Y:S04]  /*c6930*/  LDL.LU R18, [R1+0x660] ;  /* 0x0006600001127983 */ /* 0x001ee80000300800 */
[----:B-1----:R-:W3:Y:S04]  /*c6940*/  LDL.LU R19, [R1+0x664] ;  /* 0x0006640001137983 */ /* 0x002ee80000300800 */
[----:B------:R-:W3:Y:S04]  /*c6950*/  LDL.LU R8, [R1+0x668] ;  /* 0x0006680001087983 */ /* 0x000ee80000300800 */
[----:B------:R-:W3:Y:S04]  /*c6960*/  LDL.LU R9, [R1+0x66c] ;  /* 0x00066c0001097983 */ /* 0x000ee80000300800 */
        /* <DEDUP_REMOVED lines=10> */
[----:B-1----:R-:W3:Y:S04]  /*c6a10*/  LDL.LU R2, [R1+0x688] ;  /* 0x0006880001027983 */ /* 0x002ee80000300800 */
[----:B------:R1:W-:Y:S04]  /*c6a20*/  STL [R1+0x818], R4 ;  /* 0x0008180401007387 */ /* 0x0003e80000100800 */
[----:B0-----:R-:W3:Y:S04]  /*c6a30*/  LDL.LU R3, [R1+0x68c] ;  /* 0x00068c0001037983 */ /* 0x001ee80000300800 */
[----:B------:R0:W-:Y:S04]  /*c6a40*/  STL [R1+0x814], R5 ;  /* 0x0008140501007387 */ /* 0x0001e80000100800 */
[----:B-1----:R-:W3:Y:S04]  /*c6a50*/  LDL.LU R4, [R1+0x690] ;  /* 0x0006900001047983 */ /* 0x002ee80000300800 */
[----:B------:R-:W3:Y:S04]  /*c6a60*/  LDL.LU R28, [R1+0x8d8] ;  /* 0x0008d800011c7983 */ /* 0x000ee80000300800 */
[----:B0-----:R-:W3:Y:S04]  /*c6a70*/  LDL.LU R5, [R1+0x694] ;  /* 0x0006940001057983 */ /* 0x001ee80000300800 */
[----:B------:R-:W3:Y:S04]  /*c6a80*/  LDL.LU R7, [R1+0x340] ;  /* 0x0003400001077983 */ /* 0x000ee80000300800 */
[----:B----4-:R0:W-:Y:S04]  /*c6a90*/  STL.64 [R1+0x1e0], R24 ;  /* 0x0001e01801007387 */ /* 0x0101e80000100a00 */
[----:B0-----:R-:W4:Y:S01]  /*c6aa0*/  LDL.LU.64 R24, [R1+0x898] ;  /* 0x0008980001187983 */ /* 0x001f220000300a00 */
[----:B------:R-:W-:-:S03]  /*c6ab0*/  LOP3.LUT R29, R29, 0xffff, RZ, 0xc0, !PT ;  /* 0x0000ffff1d1d7812 */ /* 0x000fc600078ec0ff */
[----:B------:R0:W-:Y:S01]  /*c6ac0*/  STL.64 [R1+0x180], R14 ;  /* 0x0001800e01007387 */ /* 0x0001e20000100a00 */
[----:B------:R-:W-:-:S03]  /*c6ad0*/  PRMT R29, R6, 0x3340, R29 ;  /* 0x00003340061d7816 */ /* 0x000fc6000000001d */
[----:B------:R1:W-:Y:S04]  /*c6ae0*/  STL [R1+0x808], R0 ;  /* 0x0008080001007387 */ /* 0x0003e80000100800 */
[----:B0-----:R-:W4:Y:S04]  /*c6af0*/  LDL.LU R14, [R1+0x6c8] ;  /* 0x0006c800010e7983 */ /* 0x001f280000300800 */
[----:B------:R-:W4:Y:S04]  /*c6b00*/  LDL.LU R15, [R1+0x6d8] ;  /* 0x0006d800010f7983 */ /* 0x000f280000300800 */
[----:B------:R0:W-:Y:S04]  /*c6b10*/  STL.64 [R1+0x210], R20 ;  /* 0x0002101401007387 */ /* 0x0001e80000100a00 */
[----:B------:R-:W-:Y:S04]  /*c6b20*/  STL [R1+0x3c0], R29 ;  /* 0x0003c01d01007387 */ /* 0x000fe80000100800 */
[----:B-1----:R-:W4:Y:S04]  /*c6b30*/  LDL.LU R0, [R1+0x6dc] ;  /* 0x0006dc0001007983 */ /* 0x002f280000300800 */
[----:B0-----:R-:W4:Y:S04]  /*c6b40*/  LDL.LU.64 R20, [R1+0x868] ;  /* 0x0008680001147983 */ /* 0x001f280000300a00 */
[----:B------:R0:W-:Y:S04]  /*c6b50*/  STL.64 [R1+0x1f8], R22 ;  /* 0x0001f81601007387 */ /* 0x0001e80000100a00 */
[----:B------:R-:W4:Y:S04]  /*c6b60*/  LDL.LU R6, [R1+0x810] ;  /* 0x0008100001067983 */ /* 0x000f280000300800 */
[----:B--2---:R1:W-:Y:S04]  /*c6b70*/  STL.64 [R1+0x178], R16 ;  /* 0x0001781001007387 */ /* 0x0043e80000100a00 */
[----:B0-----:R-:W2:Y:S01]  /*c6b80*/  LDL.LU.64 R22, [R1+0x880] ;  /* 0x0008800001167983 */ /* 0x001ea20000300a00 */
[----:B---3--:R-:W-:-:S03]  /*c6b90*/  LOP3.LUT R29, R26, 0xffff, RZ, 0xc0, !PT ;  /* 0x0000ffff1a1d7812 */ /* 0x008fc600078ec0ff */
[----:B------:R-:W3:Y:S04]  /*c6ba0*/  LDL.LU R26, [R1+0x33c] ;  /* 0x00033c00011a7983 */ /* 0x000ee80000300800 */
[----:B-1----:R-:W3:Y:S04]  /*c6bb0*/  LDL.LU R16, [R1+0x6cc] ;  /* 0x0006cc0001107983 */ /* 0x002ee80000300800 */
[----:B------:R-:W3:Y:S01]  /*c6bc0*/  LDL.LU R17, [R1+0x6e8] ;  /* 0x0006e80001117983 */ /* 0x000ee20000300800 */
[----:B------:R-:W-:-:S03]  /*c6bd0*/  LOP3.LUT R27, R27, 0xffff, RZ, 0xc0, !PT ;  /* 0x0000ffff1b1b7812 */ /* 0x000fc600078ec0ff */
[----:B------:R0:W-:Y:S04]  /*c6be0*/  STL.64 [R1+0x170], R18 ;  /* 0x0001701201007387 */ /* 0x0001e80000100a00 */
[----:B------:R1:W-:Y:S04]  /*c6bf0*/  STL.64 [R1+0x168], R8 ;  /* 0x0001680801007387 */ /* 0x0003e80000100a00 */
[----:B0-----:R-:W3:Y:S04]  /*c6c00*/  LDL.LU R18, [R1+0x6bc] ;  /* 0x0006bc0001127983 */ /* 0x001ee80000300800 */
[----:B------:R-:W3:Y:S04]  /*c6c10*/  LDL.LU R19, [R1+0x6c0] ;  /* 0x0006c00001137983 */ /* 0x000ee80000300800 */
[----:B-1----:R-:W3:Y:S04]  /*c6c20*/  LDL.LU R8, [R1+0x6c4] ;  /* 0x0006c40001087983 */ /* 0x002ee80000300800 */
[----:B------:R-:W3:Y:S01]  /*c6c30*/  LDL.LU R9, [R1+0x6d4] ;  /* 0x0006d40001097983 */ /* 0x000ee20000300800 */
[----:B------:R-:W-:-:S03]  /*c6c40*/  PRMT R27, R27, 0x3340, R29 ;  /* 0x000033401b1b7816 */ /* 0x000fc6000000001d */
[----:B------:R-:W3:Y:S04]  /*c6c50*/  LDL.LU R29, [R1+0x348] ;  /* 0x00034800011d7983 */ /* 0x000ee80000300800 */
[----:B----4-:R0:W-:Y:S04]  /*c6c60*/  STL.64 [R1+0x200], R24 ;  /* 0x0002001801007387 */ /* 0x0101e80000100a00 */
[----:B0-----:R-:W4:Y:S04]  /*c6c70*/  LDL.LU.64 R24, [R1+0x878] ;  /* 0x0008780001187983 */ /* 0x001f280000300a00 */
[----:B------:R0:W-:Y:S04]  /*c6c80*/  STL.64 [R1+0x158], R12 ;  /* 0x0001580c01007387 */ /* 0x0001e80000100a00 */
[----:B------:R1:W-:Y:S04]  /*c6c90*/  STL.64 [R1+0x160], R10 ;  /* 0x0001600a01007387 */ /* 0x0003e80000100a00 */
[----:B------:R1:W-:Y:S04]  /*c6ca0*/  STL.64 [R1+0x150], R2 ;  /* 0x0001500201007387 */ /* 0x0003e80000100a00 */
[----:B0-----:R-:W4:Y:S04]  /*c6cb0*/  LDL.LU R12, [R1+0x330] ;  /* 0x00033000010c7983 */ /* 0x001f280000300800 */
[----:B-1----:R-:W4:Y:S04]  /*c6cc0*/  LDL.LU R10, [R1+0x680] ;  /* 0x00068000010a7983 */ /* 0x002f280000300800 */
[----:B------:R-:W4:Y:S04]  /*c6cd0*/  LDL.LU R11, [R1+0x6b8] ;  /* 0x0006b800010b7983 */ /* 0x000f280000300800 */
[----:B------:R-:W4:Y:S01]  /*c6ce0*/  LDL.LU R13, [R1+0x6e4] ;  /* 0x0006e400010d7983 */ /* 0x000f220000300800 */
[----:B------:R-:W-:-:S03]  /*c6cf0*/  PRMT R15, R15, 0x3340, R14 ;  /* 0x000033400f0f7816 */ /* 0x000fc6000000000e */
[----:B------:R-:W4:Y:S04]  /*c6d00*/  LDL.LU R2, [R1+0x32c] ;  /* 0x00032c0001027983 */ /* 0x000f280000300800 */
[----:B------:R-:W4:Y:S01]  /*c6d10*/  LDL.LU R3, [R1+0x6ec] ;  /* 0x0006ec0001037983 */ /* 0x000f220000300800 */
[----:B------:R-:W-:Y:S02]  /*c6d20*/  LOP3.LUT R20, R20, 0xffff, RZ, 0xc0, !PT ;  /* 0x0000ffff14147812 */ /* 0x000fe400078ec0ff */
[----:B------:R-:W-:Y:S01]  /*c6d30*/  LOP3.LUT R21, R21, 0xffff, RZ, 0xc0, !PT ;  /* 0x0000ffff15157812 */ /* 0x000fe200078ec0ff */
[----:B------:R0:W-:Y:S01]  /*c6d40*/  STL.64 [R1+0x148], R4 ;  /* 0x0001480401007387 */ /* 0x0001e20000100a00 */
[----:B------:R-:W-:Y:S02]  /*c6d50*/  LOP3.LUT R28, R28, 0xffff, RZ, 0xc0, !PT ;  /* 0x0000ffff1c1c7812 */ /* 0x000fe400078ec0ff */
[----:B------:R-:W-:Y:S01]  /*c6d60*/  PRMT R21, R21, 0x3340, R20 ;  /* 0x0000334015157816 */ /* 0x000fe20000000014 */
[----:B------:R1:W-:Y:S04]  /*c6d70*/  STL [R1+0x3cc], R15 ;  /* 0x0003cc0f01007387 */ /* 0x0003e80000100800 */
[----:B------:R-:W4:Y:S04]  /*c6d80*/  LDL.LU R14, [R1+0x850] ;  /* 0x00085000010e7983 */ /* 0x000f280000300800 */
[----:B--2---:R2:W-:Y:S04]  /*c6d90*/  STL.64 [R1+0x218], R22 ;  /* 0x0002181601007387 */ /* 0x0045e80000100a00 */
[----:B0-----:R-:W4:Y:S01]  /*c6da0*/  LDL.LU R4, [R1+0x338] ;  /* 0x0003380001047983 */ /* 0x001f220000300800 */
[----:B---3--:R-:W-:-:S03]  /*c6db0*/  LOP3.LUT R26, R26, 0xffff, RZ, 0xc0, !PT ;  /* 0x0000ffff1a1a7812 */ /* 0x008fc600078ec0ff */
[----:B-1----:R-:W3:Y:S04]  /*c6dc0*/  LDL.LU R15, [R1+0x84c] ;  /* 0x00084c00010f7983 */ /* 0x002ee80000300800 */
[----:B--2---:R-:W2:Y:S01]  /*c6dd0*/  LDL.LU.64 R22, [R1+0x860] ;  /* 0x0008600001167983 */ /* 0x004ea20000300a00 */
[----:B------:R-:W-:-:S03]  /*c6de0*/  PRMT R17, R17, 0x3340, R16 ;  /* 0x0000334011117816 */ /* 0x000fc60000000010 */
[----:B------:R-:W2:Y:S04]  /*c6df0*/  LDL.LU R20, [R1+0x344] ;  /* 0x0003440001147983 */ /* 0x000ea80000300800 */
[----:B------:R0:W-:Y:S04]  /*c6e00*/  STL [R1+0x604], R27 ;  /* 0x0006041b01007387 */ /* 0x0001e80000100800 */
[----:B------:R-:W2:Y:S04]  /*c6e10*/  LDL.LU R5, [R1+0x6d0] ;  /* 0x0006d00001057983 */ /* 0x000ea80000300800 */
[----:B------:R-:W2:Y:S01]  /*c6e20*/  LDL.LU R16, [R1+0x848] ;  /* 0x0008480001107983 */ /* 0x000ea20000300800 */
[----:B0-----:R-:W-:-:S03]  /*c6e30*/  PRMT R27, R28, 0x3340, R26 ;  /* 0x000033401c1b7816 */ /* 0x001fc6000000001a */
[----:B------:R0:W-:Y:S04]  /*c6e40*/  STL [R1+0x3c8], R17 ;  /* 0x0003c81101007387 */ /* 0x0001e80000100800 */
[----:B------:R-:W2:Y:S01]  /*c6e50*/  LDL.LU R28, [R1+0x350] ;  /* 0x00035000011c7983 */ /* 0x000ea20000300800 */
[----:B------:R-:W-:Y:S02]  /*c6e60*/  PRMT R19, R19, 0x3340, R18 ;  /* 0x0000334013137816 */ /* 0x000fe40000000012 */
[----:B------:R-:W-:Y:S01]  /*c6e70*/  PRMT R9, R9, 0x3340, R8 ;  /* 0x0000334009097816 */ /* 0x000fe20000000008 */
[----:B------:R-:W2:Y:S04]  /*c6e80*/  LDL.LU R18, [R1+0x840] ;  /* 0x0008400001127983 */ /* 0x000ea80000300800 */
[----:B0-----:R-:W2:Y:S04]  /*c6e90*/  LDL.LU R17, [R1+0x844] ;  /* 0x0008440001117983 */ /* 0x001ea80000300800 */
[----:B------:R0:W-:Y:S04]  /*c6ea0*/  STL [R1+0x3d0], R9 ;  /* 0x0003d00901007387 */ /* 0x0001e80000100800 */
[----:B------:R-:W2:Y:S04]  /*c6eb0*/  LDL.LU R8, [R1+0x838] ;  /* 0x0008380001087983 */ /* 0x000ea80000300800 */
[----:B------:R1:W-:Y:S04]  /*c6ec0*/  STL [R1+0x5fc], R21 ;  /* 0x0005fc1501007387 */ /* 0x0003e80000100800 */
[----:B0-----:R-:W2:Y:S04]  /*c6ed0*/  LDL.LU R9, [R1+0x834] ;  /* 0x0008340001097983 */ /* 0x001ea80000300800 */
[----:B------:R-:W2:Y:S01]  /*c6ee0*/  LDL.LU R26, [R1+0x34c] ;  /* 0x00034c00011a7983 */ /* 0x000ea20000300800 */
[----:B-1----:R-:W-:-:S03]  /*c6ef0*/  LOP3.LUT R21, R29, 0xffff, RZ, 0xc0, !PT ;  /* 0x0000ffff1d157812 */ /* 0x002fc600078ec0ff */
[----:B------:R-:W2:Y:S04]  /*c6f00*/  LDL.LU R29, [R1+0x354] ;  /* 0x00035400011d7983 */ /* 0x000ea80000300800 */
[----:B----4-:R0:W-:Y:S04]  /*c6f10*/  STL.64 [R1+0x120], R24 ;  /* 0x0001201801007387 */ /* 0x0101e80000100a00 */
[----:B0-----:R-:W4:Y:S01]  /*c6f20*/  LDL.LU.64 R24, [R1+0x858] ;  /* 0x0008580001187983 */ /* 0x001f220000300a00 */
[----:B------:R-:W-:-:S03]  /*c6f30*/  LOP3.LUT R12, R12, 0xffff, RZ, 0xc0, !PT ;  /* 0x0000ffff0c0c7812 */ /* 0x000fc600078ec0ff */
[----:B------:R0:W-:Y:S01]  /*c6f40*/  STL [R1+0x600], R27 ;  /* 0x0006001b01007387 */ /* 0x0001e20000100800 */
[----:B------:R-:W-:-:S03]  /*c6f50*/  PRMT R11, R11, 0x3340, R10 ;  /* 0x000033400b0b7816 */ /* 0x000fc6000000000a */
[----:B------:R1:W-:Y:S01]  /*c6f60*/  STL [R1+0x3c4], R19 ;  /* 0x0003c41301007387 */ /* 0x0003e20000100800 */
[----:B------:R-:W-:-:S03]  /*c6f70*/  PRMT R13, R13, 0x3340, R12 ;  /* 0x000033400d0d7816 */ /* 0x000fc6000000000c */
[----:B------:R-:W4:Y:S01]  /*c6f80*/  LDL.LU R10, [R1+0x830] ;  /* 0x00083000010a7983 */ /* 0x000f220000300800 */
[----:B------:R-:W-:-:S03]  /*c6f90*/  LOP3.LUT R2, R2, 0xffff, RZ, 0xc0, !PT ;  /* 0x0000ffff02027812 */ /* 0x000fc600078ec0ff */
[----:B------:R1:W-:Y:S01]  /*c6fa0*/  STL [R1+0x3d4], R11 ;  /* 0x0003d40b01007387 */ /* 0x0003e20000100800 */
[----:B------:R-:W-:-:S03]  /*c6fb0*/  PRMT R3, R3, 0x3340, R2 ;  /* 0x0000334003037816 */ /* 0x000fc60000000002 */
[----:B------:R3:W-:Y:S04]  /*c6fc0*/  STL [R1+0x338], R13 ;  /* 0x0003380d01007387 */ /* 0x0007e80000100800 */
[----:B0-----:R-:W4:Y:S04]  /*c6fd0*/  LDL.LU R27, [R1+0x358] ;  /* 0x00035800011b7983 */ /* 0x001f280000300800 */
[----:B-1----:R-:W4:Y:S04]  /*c6fe0*/  LDL.LU R19, [R1+0x83c] ;  /* 0x00083c0001137983 */ /* 0x002f280000300800 */
[----:B------:R-:W4:Y:S04]  /*c6ff0*/  LDL.LU R11, [R1+0x82c] ;  /* 0x00082c00010b7983 */ /* 0x000f280000300800 */
[----:B------:R-:W4:Y:S04]  /*c7000*/  LDL.LU R12, [R1+0x828] ;  /* 0x00082800010c7983 */ /* 0x000f280000300800 */
[----:B---3--:R-:W3:Y:S01]  /*c7010*/  LDL.LU R13, [R1+0x824] ;  /* 0x00082400010d7983 */ /* 0x008ee20000300800 */
[----:B------:R-:W-:-:S02]  /*c7020*/  LOP3.LUT R4, R4, 0xffff, RZ, 0xc0, !PT ;  /* 0x0000ffff04047812 */ /* 0x000fc400078ec0ff */
[----:B------:R-:W-:Y:S01]  /*c7030*/  LOP3.LUT R14, R14, 0xffff, RZ, 0xc0, !PT ;  /* 0x0000ffff0e0e7812 */ /* 0x000fe200078ec0ff */
[----:B------:R0:W-:Y:S01]  /*c7040*/  STL [R1+0x334], R3 ;  /* 0x0003340301007387 */ /* 0x0001e20000100800 */
[----:B------:R-:W-:Y:S02]  /*c7050*/  LOP3.LUT R15, R15, 0xffff, RZ, 0xc0, !PT ;  /* 0x0000ffff0f0f7812 */ /* 0x000fe400078ec0ff */
[----:B--2---:R-:W-:Y:S01]  /*c7060*/  LOP3.LUT R22, R22, 0xffff, RZ, 0xc0, !PT ;  /* 0x0000ffff16167812 */ /* 0x004fe200078ec0ff */
[----:B------:R-:W2:Y:S01]  /*c7070*/  LDL.LU R2, [R1+0x820] ;  /* 0x0008200001027983 */ /* 0x000ea20000300800 */
[----:B------:R-:W-:Y:S02]  /*c7080*/  LOP3.LUT R23, R23, 0xffff, RZ, 0xc0, !PT ;  /* 0x0000ffff17177812 */ /* 0x000fe400078ec0ff */
[----:B------:R-:W-:Y:S01]  /*c7090*/  LOP3.LUT R20, R20, 0xffff, RZ, 0xc0, !PT ;  /* 0x0000ffff14147812 */ /* 0x000fe200078ec0ff */
[----:B0-----:R-:W2:Y:S01]  /*c70a0*/  LDL.LU R3, [R1+0x81c] ;  /* 0x00081c0001037983 */ /* 0x001ea20000300800 */
[----:B------:R-:W-:-:S02]  /*c70b0*/  PRMT R22, R22, 0x3340, R21 ;  /* 0x0000334016167816 */ /* 0x000fc40000000015 */
[----:B------:R-:W-:Y:S02]  /*c70c0*/  PRMT R14, R15, 0x3340, R14 ;  /* 0x000033400f0e7816 */ /* 0x000fe4000000000e */
[----:B------:R-:W-:Y:S02]  /*c70d0*/  PRMT R5, R5, 0x3340, R4 ;  /* 0x0000334005057816 */ /* 0x000fe40000000004 */
[----:B------:R-:W2:Y:S01]  /*c70e0*/  LDL.LU R4, [R1+0x818] ;  /* 0x0008180001047983 */ /* 0x000ea20000300800 */
[----:B------:R-:W-:Y:S02]  /*c70f0*/  LOP3.LUT R16, R16, 0xffff, RZ, 0xc0, !PT ;  /* 0x0000ffff10107812 */ /* 0x000fe400078ec0ff */
[----:B------:R-:W-:Y:S01]  /*c7100*/  LOP3.LUT R7, R7, 0xffff, RZ, 0xc0, !PT ;  /* 0x0000ffff07077812 */ /* 0x000fe200078ec0ff */
[----:B------:R0:W-:Y:S01]  /*c7110*/  STL [R1+0x330], R5 ;  /* 0x0003300501007387 */ /* 0x0001e20000100800 */
[----:B------:R-:W-:Y:S02]  /*c7120*/  LOP3.LUT R15, R28, 0xffff, RZ, 0xc0, !PT ;  /* 0x0000ffff1c0f7812 */ /* 0x000fe400078ec0ff */
[----:B------:R-:W-:-:S02]  /*c7130*/  PRMT R0, R0, 0x3340, R7 ;  /* 0x0000334000007816 */ /* 0x000fc40000000007 */
[----:B------:R-:W-:Y:S01]  /*c7140*/  LOP3.LUT R18, R18, 0xffff, RZ, 0xc0, !PT ;  /* 0x0000ffff12127812 */ /* 0x000fe200078ec0ff */
[----:B0-----:R-:W2:Y:S01]  /*c7150*/  LDL.LU R5, [R1+0x814] ;  /* 0x0008140001057983 */ /* 0x001ea20000300800 */
[----:B------:R-:W-:-:S03]  /*c7160*/  LOP3.LUT R17, R17, 0xffff, RZ, 0xc0, !PT ;  /* 0x0000ffff11117812 */ /* 0x000fc600078ec0ff */
[----:B------:R-:W2:Y:S01]  /*c7170*/  LDL.LU R7, [R1+0x80c] ;  /* 0x00080c0001077983 */ /* 0x000ea20000300800 */
[----:B------:R-:W-:Y:S02]  /*c7180*/  PRMT R16, R16, 0x3340, R15 ;  /* 0x0000334010107816 */ /* 0x000fe4000000000f */
[----:B------:R-:W-:Y:S02]  /*c7190*/  PRMT R15, R18, 0x3340, R17 ;  /* 0x00003340120f7816 */ /* 0x000fe40000000011 */
[----:B------:R-:W-:Y:S01]  /*c71a0*/  LOP3.LUT R8, R8, 0xffff, RZ, 0xc0, !PT ;  /* 0x0000ffff08087812 */ /* 0x000fe200078ec0ff */
[----:B------:R-:W2:Y:S01]  /*c71b0*/  LDL.LU R18, [R1+0x368] ;  /* 0x0003680001127983 */ /* 0x000ea20000300800 */
[----:B------:R-:W-:-:S03]  /*c71c0*/  LOP3.LUT R9, R9, 0xffff, RZ, 0xc0, !PT ;  /* 0x0000ffff09097812 */ /* 0x000fc600078ec0ff */
[----:B------:R0:W-:Y:S01]  /*c71d0*/  STL [R1+0x5f8], R22 ;  /* 0x0005f81601007387 */ /* 0x0001e20000100800 */
[----:B------:R-:W-:-:S03]  /*c71e0*/  PRMT R8, R9, 0x3340, R8 ;  /* 0x0000334009087816 */ /* 0x000fc60000000008 */
[----:B------:R1:W-:Y:S04]  /*c71f0*/  STL [R1+0x32c], R0 ;  /* 0x00032c0001007387 */ /* 0x0003e80000100800 */
[----:B------:R1:W-:Y:S04]  /*c7200*/  STL [R1+0x5dc], R8 ;  /* 0x0005dc0801007387 */ /* 0x0003e80000100800 */
[----:B0-----:R-:W2:Y:S04]  /*c7210*/  LDL.LU R22, [R1+0x224] ;  /* 0x0002240001167983 */ /* 0x001ea80000300800 */
[----:B-1----:R-:W2:Y:S01]  /*c7220*/  LDL.LU R0, [R1+0x808] ;  /* 0x0008080001007983 */ /* 0x002ea20000300800 */
[----:B------:R-:W-:-:S03]  /*c7230*/  LOP3.LUT R8, R29, 0xffff, RZ, 0xc0, !PT ;  /* 0x0000ffff1d087812 */ /* 0x000fc600078ec0ff */
[----:B------:R-:W2:Y:S04]  /*c7240*/  LDL.LU R28, [R1+0x220] ;  /* 0x00022000011c7983 */ /* 0x000ea80000300800 */
[----:B------:R-:W2:Y:S04]  /*c7250*/  LDL.LU R29, [R1+0x244] ;  /* 0x00024400011d7983 */ /* 0x000ea80000300800 */
[----:B------:R0:W-:Y:S01]  /*c7260*/  STL [R1+0x5e8], R16 ;  /* 0x0005e81001007387 */ /* 0x0001e20000100800 */
[----:B----4-:R-:W-:-:S03]  /*c7270*/  LOP3.LUT R25, R25, 0xffff, RZ, 0xc0, !PT ;  /* 0x0000ffff19197812 */ /* 0x010fc600078ec0ff */
[----:B0-----:R-:W4:Y:S01]  /*c7280*/  LDL.LU R16, [R1+0x23c] ;  /* 0x00023c0001107983 */ /* 0x001f220000300800 */
[----:B------:R-:W-:Y:S02]  /*c7290*/  LOP3.LUT R24, R24, 0xffff, RZ, 0xc0, !PT ;  /* 0x0000ffff18187812 */ /* 0x000fe400078ec0ff */
[----:B------:R-:W-:Y:S01]  /*c72a0*/  PRMT R20, R25, 0x3340, R20 ;  /* 0x0000334019147816 */ /* 0x000fe20000000014 */
[----:B------:R-:W-:Y:S01]  /*c72b0*/  STL [R1+0x5ec], R14 ;  /* 0x0005ec0e01007387 */ /* 0x000fe20000100800 */
[----:B------:R-:W-:-:S03]  /*c72c0*/  PRMT R21, R24, 0x3340, R23 ;  /* 0x0000334018157816 */ /* 0x000fc60000000017 */
[----:B------:R-:W4:Y:S04]  /*c72d0*/  LDL.LU R25, [R1+0x360] ;  /* 0x0003600001197983 */ /* 0x000f280000300800 */
[----:B------:R0:W-:Y:S04]  /*c72e0*/  STL [R1+0x5f4], R21 ;  /* 0x0005f41501007387 */ /* 0x0001e80000100800 */
[----:B------:R-:W4:Y:S04]  /*c72f0*/  LDL.LU R24, [R1+0x35c] ;  /* 0x00035c0001187983 */ /* 0x000f280000300800 */
[----:B------:R-:W4:Y:S04]  /*c7300*/  LDL.LU R23, [R1+0x230] ;  /* 0x0002300001177983 */ /* 0x000f280000300800 */
[----:B0-----:R-:W4:Y:S04]  /*c7310*/  LDL.LU R21, [R1+0x22c] ;  /* 0x00022c0001157983 */ /* 0x001f280000300800 */
[----:B------:R0:W-:Y:S01]  /*c7320*/  STL [R1+0x5f0], R20 ;  /* 0x0005f01401007387 */ /* 0x0001e20000100800 */
[----:B------:R-:W-:-:S02]  /*c7330*/  LOP3.LUT R10, R10, 0xffff, RZ, 0xc0, !PT ;  /* 0x0000ffff0a0a7812 */ /* 0x000fc400078ec0ff */
[----:B------:R-:W-:Y:S01]  /*c7340*/  LOP3.LUT R19, R19, 0xffff, RZ, 0xc0, !PT ;  /* 0x0000ffff13137812 */ /* 0x000fe200078ec0ff */
[----:B------:R-:W4:Y:S04]  /*c7350*/  LDL.LU R17, [R1+0x240] ;  /* 0x0002400001117983 */ /* 0x000f280000300800 */
[----:B0-----:R-:W4:Y:S01]  /*c7360*/  LDL.LU R20, [R1+0x228] ;  /* 0x0002280001147983 */ /* 0x001f220000300800 */
[----:B------:R-:W-:Y:S02]  /*c7370*/  LOP3.LUT R9, R27, 0xffff, RZ, 0xc0, !PT ;  /* 0x0000ffff1b097812 */ /* 0x000fe400078ec0ff */
[----:B------:R-:W-:Y:S01]  /*c7380*/  LOP3.LUT R11, R11, 0xffff, RZ, 0xc0, !PT ;  /* 0x0000ffff0b0b7812 */ /* 0x000fe200078ec0ff */
[----:B------:R-:W4:Y:S01]  /*c7390*/  LDL.LU R27, [R1+0x248] ;  /* 0x00024800011b7983 */ /* 0x000f220000300800 */
[----:B------:R-:W-:-:S02]  /*c73a0*/  LOP3.LUT R12, R12, 0xffff, RZ, 0xc0, !PT ;  /* 0x0000ffff0c0c7812 */ /* 0x000fc400078ec0ff */
[----:B---3--:R-:W-:Y:S02]  /*c73b0*/  LOP3.LUT R13, R13, 0xffff, RZ, 0xc0, !PT ;  /* 0x0000ffff0d0d7812 */ /* 0x008fe400078ec0ff */
[----:B------:R-:W-:Y:S02]  /*c73c0*/  LOP3.LUT R14, R26, 0xffff, RZ, 0xc0, !PT ;  /* 0x0000ffff1a0e7812 */ /* 0x000fe400078ec0ff */
[----:B------:R-:W-:Y:S01]  /*c73d0*/  PRMT R10, R10, 0x3340, R9 ;  /* 0x000033400a0a7816 */ /* 0x000fe20000000009 */
[----:B------:R-:W3:Y:S01]  /*c73e0*/  LDL.LU R26, [R1+0x364] ;  /* 0x00036400011a7983 */ /* 0x000ee20000300800 */
[----:B------:R-:W-:Y:S02]  /*c73f0*/  PRMT R9, R12, 0x3340, R11 ;  /* 0x000033400c097816 */ /* 0x000fe4000000000b */
[----:B------:R-:W-:Y:S02]  /*c7400*/  PRMT R8, R13, 0x3340, R8 ;  /* 0x000033400d087816 */ /* 0x000fe40000000008 */
[----:B------:R-:W-:-:S02]  /*c7410*/  PRMT R14, R19, 0x3340, R14 ;  /* 0x00003340130e7816 */ /* 0x000fc4000000000e */
[----:B--2---:R-:W-:Y:S01]  /*c7420*/  LOP3.LUT R2, R2, 0xffff, RZ, 0xc0, !PT ;  /* 0x0000ffff02027812 */ /* 0x004fe200078ec0ff */
[----:B------:R-:W2:Y:S01]  /*c7430*/  LDL.LU R19, [R1+0x370] ;  /* 0x0003700001137983 */ /* 0x000ea20000300800 */
[----:B------:R-:W-:-:S03]  /*c7440*/  LOP3.LUT R3, R3, 0xffff, RZ, 0xc0, !PT ;  /* 0x0000ffff03037812 */ /* 0x000fc600078ec0ff */
[----:B------:R-:W-:Y:S01]  /*c7450*/  STL [R1+0x5d4], R9 ;  /* 0x0005d40901007387 */ /* 0x000fe20000100800 */
[----:B------:R-:W-:-:S03]  /*c7460*/  PRMT R2, R3, 0x3340, R2 ;  /* 0x0000334003027816 */ /* 0x000fc60000000002 */
[----:B------:R0:W-:Y:S01]  /*c7470*/  STL [R1+0x5d0], R8 ;  /* 0x0005d00801007387 */ /* 0x0001e20000100800 */
[----:B------:R-:W-:-:S03]  /*c7480*/  LOP3.LUT R6, R6, 0xffff, RZ, 0xc0, !PT ;  /* 0x0000ffff06067812 */ /* 0x000fc600078ec0ff */
[----:B------:R1:W-:Y:S01]  /*c7490*/  STL [R1+0x5e4], R15 ;  /* 0x0005e40f01007387 */ /* 0x0003e20000100800 */
[----:B0-----:R-:W-:-:S03]  /*c74a0*/  LOP3.LUT R8, R4, 0xffff, RZ, 0xc0, !PT ;  /* 0x0000ffff04087812 */ /* 0x001fc600078ec0ff */
[----:B------:R-:W-:Y:S04]  /*c74b0*/  STL [R1+0x5cc], R2 ;  /* 0x0005cc0201007387 */ /* 0x000fe80000100800 */
[----:B-1----:R-:W2:Y:S04]  /*c74c0*/  LDL.LU R15, [R1+0x238] ;  /* 0x00023800010f7983 */ /* 0x002ea80000300800 */
[----:B------:R0:W-:Y:S01]  /*c74d0*/  STL [R1+0x5e0], R14 ;  /* 0x0005e00e01007387 */ /* 0x0001e20000100800 */
[----:B------:R-:W-:-:S03]  /*c74e0*/  LOP3.LUT R5, R5, 0xffff, RZ, 0xc0, !PT ;  /* 0x0000ffff05057812 */ /* 0x000fc600078ec0ff */
[----:B------:R-:W-:Y:S01]  /*c74f0*/  STL [R1+0x5d8], R10 ;  /* 0x0005d80a01007387 */ /* 0x000fe20000100800 */
[----:B------:R-:W-:-:S03]  /*c7500*/  LOP3.LUT R7, R7, 0xffff, RZ, 0xc0, !PT ;  /* 0x0000ffff07077812 */ /* 0x000fc600078ec0ff */
[----:B0-----:R-:W2:Y:S01]  /*c7510*/  LDL.LU R14, [R1+0x378] ;  /* 0x00037800010e7983 */ /* 0x001ea20000300800 */
[----:B------:R-:W-:-:S05]  /*c7520*/  PRMT R5, R6, 0x3340, R5 ;  /* 0x0000334006057816 */ /* 0x000fca0000000005 */
[----:B------:R0:W-:Y:S01]  /*c7530*/  STL [R1+0x5c8], R5 ;  /* 0x0005c80501007387 */ /* 0x0001e20000100800 */
[----:B------:R-:W-:-:S03]  /*c7540*/  LOP3.LUT R6, R22, 0xffff, RZ, 0xc0, !PT ;  /* 0x0000ffff16067812 */ /* 0x000fc600078ec0ff */
[----:B------:R-:W2:Y:S01]  /*c7550*/  LDL.LU R22, [R1+0x250] ;  /* 0x0002500001167983 */ /* 0x000ea20000300800 */
[----:B0-----:R-:W-:-:S03]  /*c7560*/  LOP3.LUT R5, R28, 0xffff, RZ, 0xc0, !PT ;  /* 0x0000ffff1c057812 */ /* 0x001fc600078ec0ff */
[----:B------:R-:W2:Y:S01]  /*c7570*/  LDL.LU R28, [R1+0x374] ;  /* 0x00037400011c7983 */ /* 0x000ea20000300800 */
[----:B------:R-:W-:Y:S02]  /*c7580*/  PRMT R5, R5, 0x3340, R6 ;  /* 0x0000334005057816 */ /* 0x000fe40000000006 */
[----:B----4-:R-:W-:Y:S02]  /*c7590*/  LOP3.LUT R9, R25, 0xffff, RZ, 0xc0, !PT ;  /* 0x0000ffff19097812 */ /* 0x010fe400078ec0ff */
[----:B------:R-:W4:Y:S02]  /*c75a0*/  LDL.LU R25, [R1+0x36c] ;  /* 0x00036c0001197983 */ /* 0x000f240000300800 */
[----:B------:R-:W-:Y:S02]  /*c75b0*/  PRMT R11, R8, 0x3340, R9 ;  /* 0x00003340080b7816 */ /* 0x000fe40000000009 */
[----:B------:R-:W-:Y:S02]  /*c75c0*/  LOP3.LUT R8, R18, 0xffff, RZ, 0xc0, !PT ;  /* 0x0000ffff12087812 */ /* 0x000fe400078ec0ff */
[----:B------:R-:W-:Y:S01]  /*c75d0*/  LOP3.LUT R4, R24, 0xffff, RZ, 0xc0, !PT ;  /* 0x0000ffff18047812 */ /* 0x000fe200078ec0ff */
[----:B------:R-:W4:Y:S01]  /*c75e0*/  LDL.LU R18, [R1+0x258] ;  /* 0x0002580001127983 */ /* 0x000f220000300800 */
[----:B------:R-:W-:-:S03]  /*c75f0*/  LOP3.LUT R3, R23, 0xffff, RZ, 0xc0, !PT ;  /* 0x0000ffff17037812 */ /* 0x000fc600078ec0ff */
[----:B------:R-:W4:Y:S01]  /*c7600*/  LDL.LU R24, [R1+0x234] ;  /* 0x0002340001187983 */ /* 0x000f220000300800 */
[----:B------:R-:W-:-:S03]  /*c7610*/  LOP3.LUT R2, R21, 0xffff, RZ, 0xc0, !PT ;  /* 0x0000ffff15027812 */ /* 0x000fc600078ec0ff */
[----:B------:R-:W4:Y:S04]  /*c7620*/  LDL.LU R23, [R1+0x260] ;  /* 0x0002600001177983 */ /* 0x000f280000300800 */
[----:B------:R-:W4:Y:S01]  /*c7630*/  LDL.LU R21, [R1+0x25c] ;  /* 0x00025c0001157983 */ /* 0x000f220000300800 */
[----:B------:R-:W-:Y:S02]  /*c7640*/  PRMT R10, R7, 0x3340, R4 ;  /* 0x00003340070a7816 */ /* 0x000fe40000000004 */
[----:B------:R-:W-:Y:S02]  /*c7650*/  PRMT R2, R2, 0x3340, R3 ;  /* 0x0000334002027816 */ /* 0x000fe40000000003 */
[----:B------:R-:W-:Y:S02]  /*c7660*/  LOP3.LUT R3, R0, 0xffff, RZ, 0xc0, !PT ;  /* 0x0000ffff00037812 */ /* 0x000fe400078ec0ff */
[----:B------:R-:W-:-:S02]  /*c7670*/  LOP3.LUT R0, R29, 0xffff, RZ, 0xc0, !PT ;  /* 0x0000ffff1d007812 */ /* 0x000fc400078ec0ff */
[----:B------:R-:W-:Y:S01]  /*c7680*/  LOP3.LUT R7, R20, 0xffff, RZ, 0xc0, !PT ;  /* 0x0000ffff14077812 */ /* 0x000fe200078ec0ff */
[----:B------:R-:W4:Y:S04]  /*c7690*/  LDL.LU R29, [R1+0x274] ;  /* 0x00027400011d7983 */ /* 0x000f280000300800 */
[----:B------:R-:W4:Y:S01]  /*c76a0*/  LDL.LU R20, [R1+0x254] ;  /* 0x0002540001147983 */ /* 0x000f220000300800 */
[----:B------:R-:W-:-:S03]  /*c76b0*/  LOP3.LUT R6, R16, 0xffff, RZ, 0xc0, !PT ;  /* 0x0000ffff10067812 */ /* 0x000fc600078ec0ff */
[----:B------:R-:W4:Y:S01]  /*c76c0*/  LDL.LU R16, [R1+0x26c] ;  /* 0x00026c0001107983 */ /* 0x000f220000300800 */
[----:B------:R-:W-:Y:S02]  /*c76d0*/  PRMT R7, R7, 0x3340, R8 ;  /* 0x0000334007077816 */ /* 0x000fe40000000008 */
[----:B---3--:R-:W-:Y:S01]  /*c76e0*/  LOP3.LUT R4, R26, 0xffff, RZ, 0xc0, !PT ;  /* 0x0000ffff1a047812 */ /* 0x008fe200078ec0ff */
[----:B------:R0:W-:Y:S04]  /*c76f0*/  STL [R1+0x5c4], R2 ;  /* 0x0005c40201007387 */ /* 0x0001e80000100800 */
[----:B------:R1:W-:Y:S01]  /*c7700*/  STL [R1+0x5c0], R7 ;  /* 0x0005c00701007387 */ /* 0x0003e20000100800 */
[----:B--2---:R-:W-:-:S03]  /*c7710*/  LOP3.LUT R8, R19, 0xffff, RZ, 0xc0, !PT ;  /* 0x0000ffff13087812 */ /* 0x004fc600078ec0ff */
[----:B------:R-:W2:Y:S01]  /*c7720*/  LDL.LU R26, [R1+0x24c] ;  /* 0x00024c00011a7983 */ /* 0x000ea20000300800 */
[----:B0-----:R-:W-:-:S03]  /*c7730*/  LOP3.LUT R2, R27, 0xffff, RZ, 0xc0, !PT ;  /* 0x0000ffff1b027812 */ /* 0x001fc600078ec0ff */
[----:B------:R-:W3:Y:S01]  /*c7740*/  LDL.LU R27, [R1+0x278] ;  /* 0x00027800011b7983 */ /* 0x000ee20000300800 */
[----:B-1----:R-:W-:-:S03]  /*c7750*/  LOP3.LUT R7, R17, 0xffff, RZ, 0xc0, !PT ;  /* 0x0000ffff11077812 */ /* 0x002fc600078ec0ff */
[----:B------:R-:W2:Y:S01]  /*c7760*/  LDL.LU R19, [R1+0x380] ;  /* 0x0003800001137983 */ /* 0x000ea20000300800 */
[----:B------:R-:W-:-:S03]  /*c7770*/  PRMT R3, R3, 0x3340, R4 ;  /* 0x0000334003037816 */ /* 0x000fc60000000004 */
[----:B------:R-:W2:Y:S01]  /*c7780*/  LDL.LU R17, [R1+0x270] ;  /* 0x0002700001117983 */ /* 0x000ea20000300800 */
[----:B------:R-:W-:Y:S02]  /*c7790*/  PRMT R0, R0, 0x3340, R2 ;  /* 0x0000334000007816 */ /* 0x000fe40000000002 */
[----:B------:R-:W-:Y:S01]  /*c77a0*/  PRMT R7, R7, 0x3340, R8 ;  /* 0x0000334007077816 */ /* 0x000fe20000000008 */
[----:B------:R0:W-:Y:S04]  /*c77b0*/  STL [R1+0x5b4], R5 ;  /* 0x0005b40501007387 */ /* 0x0001e80000100800 */
[----:B------:R-:W-:Y:S04]  /*c77c0*/  STL [R1+0x5b0], R3 ;  /* 0x0005b00301007387 */ /* 0x000fe80000100800 */
[----:B------:R-:W-:Y:S01]  /*c77d0*/  STL [R1+0x3f8], R0 ;  /* 0x0003f80001007387 */ /* 0x000fe20000100800 */
[----:B0-----:R-:W-:-:S03]  /*c77e0*/  LOP3.LUT R5, R15, 0xffff, RZ, 0xc0, !PT ;  /* 0x0000ffff0f057812 */ /* 0x001fc600078ec0ff */
[----:B------:R-:W2:Y:S01]  /*c77f0*/  LDL.LU R15, [R1+0x268] ;  /* 0x00026800010f7983 */ /* 0x000ea20000300800 */
[----:B------:R-:W-:-:S03]  /*c7800*/  PRMT R5, R5, 0x3340, R6 ;  /* 0x0000334005057816 */ /* 0x000fc60000000006 */
[----:B------:R-:W-:Y:S01]  /*c7810*/  STL [R1+0x3f4], R7 ;  /* 0x0003f40701007387 */ /* 0x000fe20000100800 */
[----:B------:R-:W-:-:S03]  /*c7820*/  LOP3.LUT R8, R14, 0xffff, RZ, 0xc0, !PT ;  /* 0x0000ffff0e087812 */ /* 0x000fc600078ec0ff */
[----:B------:R-:W2:Y:S04]  /*c7830*/  LDL.LU R14, [R1+0x388] ;  /* 0x00038800010e7983 */ /* 0x000ea80000300800 */
[----:B------:R0:W-:Y:S02]  /*c7840*/  STL [R1+0x3f0], R5 ;  /* 0x0003f00501007387 */ /* 0x0001e40000100800 */
[----:B0-----:R-:W-:Y:S02]  /*c7850*/  LOP3.LUT R5, R22, 0xffff, RZ, 0xc0, !PT ;  /* 0x0000ffff16057812 */ /* 0x001fe400078ec0ff */
[----:B------:R-:W2:Y:S01]  /*c7860*/  LDL.LU R22, [R1+0x280] ;  /* 0x0002800001167983 */ /* 0x000ea20000300800 */
[----:B----4-:R-:W-:-:S03]  /*c7870*/  LOP3.LUT R4, R25, 0xffff, RZ, 0xc0, !PT ;  /* 0x0000ffff19047812 */ /* 0x010fc600078ec0ff */
[----:B------:R-:W4:Y:S01]  /*c7880*/  LDL.LU R25, [R1+0x37c] ;  /* 0x00037c0001197983 */ /* 0x000f220000300800 */
[----:B------:R-:W-:-:S03]  /*c7890*/  LOP3.LUT R7, R18, 0xffff, RZ, 0xc0, !PT ;  /* 0x0000ffff12077812 */ /* 0x000fc600078ec0ff */
[----:B------:R-:W4:Y:S01]  /*c78a0*/  LDL.LU R18, [R1+0x288] ;  /* 0x0002880001127983 */ /* 0x000f220000300800 */
[----:B------:R-:W-:-:S03]  /*c78b0*/  LOP3.LUT R3, R24, 0xffff, RZ, 0xc0, !PT ;  /* 0x0000ffff18037812 */ /* 0x000fc600078ec0ff */
[----:B------:R-:W4:Y:S01]  /*c78c0*/  LDL.LU R24, [R1+0x264] ;  /* 0x0002640001187983 */ /* 0x000f220000300800 */
[----:B------:R-:W-:-:S03]  /*c78d0*/  LOP3.LUT R2, R23, 0xffff, RZ, 0xc0, !PT ;  /* 0x0000ffff17027812 */ /* 0x000fc600078ec0ff */
[----:B------:R-:W4:Y:S01]  /*c78e0*/  LDL.LU R23, [R1+0x290] ;  /* 0x0002900001177983 */ /* 0x000f220000300800 */
[----:B------:R-:W-:-:S03]  /*c78f0*/  LOP3.LUT R0, R21, 0xffff, RZ, 0xc0, !PT ;  /* 0x0000ffff15007812 */ /* 0x000fc600078ec0ff */
[----:B------:R-:W4:Y:S01]  /*c7900*/  LDL.LU R21, [R1+0x28c] ;  /* 0x00028c0001157983 */ /* 0x000f220000300800 */
[----:B------:R-:W-:Y:S02]  /*c7910*/  PRMT R0, R0, 0x3340, R2 ;  /* 0x0000334000007816 */ /* 0x000fe40000000002 */
[----:B------:R-:W-:Y:S02]  /*c7920*/  PRMT R3, R3, 0x3340, R4 ;  /* 0x0000334003037816 */ /* 0x000fe40000000004 */
[----:B------:R-:W-:Y:S01]  /*c7930*/  LOP3.LUT R4, R28, 0xffff, RZ, 0xc0, !PT ;  /* 0x0000ffff1c047812 */ /* 0x000fe200078ec0ff */
[----:B------:R0:W-:Y:S04]  /*c7940*/  STL [R1+0x3e8], R0 ;  /* 0x0003e80001007387 */ /* 0x0001e80000100800 */
[----:B------:R-:W4:Y:S01]  /*c7950*/  LDL.LU R28, [R1+0x384] ;  /* 0x00038400011c7983 */ /* 0x000f220000300800 */
[----:B------:R-:W-:-:S03]  /*c7960*/  LOP3.LUT R6, R20, 0xffff, RZ, 0xc0, !PT ;  /* 0x0000ffff14067812 */ /* 0x000fc600078ec0ff */
[----:B------:R-:W4:Y:S01]  /*c7970*/  LDL.LU R20, [R1+0x284] ;  /* 0x0002840001147983 */ /* 0x000f220000300800 */
[----:B0-----:R-:W-:-:S03]  /*c7980*/  LOP3.LUT R0, R29, 0xffff, RZ, 0xc0, !PT ;  /* 0x0000ffff1d007812 */ /* 0x001fc600078ec0ff */
[----:B------:R-:W4:Y:S01]  /*c7990*/  LDL.LU R29, [R1+0x2a4] ;  /* 0x0002a400011d7983 */ /* 0x000f220000300800 */
[----:B------:R-:W-:Y:S02]  /*c79a0*/  PRMT R5, R5, 0x3340, R6 ;  /* 0x0000334005057816 */ /* 0x000fe40000000006 */
[----:B------:R-:W-:Y:S02]  /*c79b0*/  LOP3.LUT R6, R16, 0xffff, RZ, 0xc0, !PT ;  /* 0x0000ffff10067812 */ /* 0x000fe400078ec0ff */
[----:B------:R-:W4:Y:S01]  /*c79c0*/  LDL.LU R16, [R1+0x29c] ;  /* 0x00029c0001107983 */ /* 0x000f220000300800 */
[----:B------:R-:W-:-:S03]  /*c79d0*/  PRMT R7, R7, 0x3340, R8 ;  /* 0x0000334007077816 */ /* 0x000fc60000000008 */
[----:B------:R0:W-:Y:S04]  /*c79e0*/  STL [R1+0x3ec], R3 ;  /* 0x0003ec0301007387 */ /* 0x0001e80000100800 */
[----:B------:R1:W-:Y:S01]  /*c79f0*/  STL [R1+0x3e4], R7 ;  /* 0x0003e40701007387 */ /* 0x0003e20000100800 */
[----:B---3--:R-:W-:Y:S02]  /*c7a00*/  LOP3.LUT R2, R27, 0xffff, RZ, 0xc0, !PT ;  /* 0x0000ffff1b027812 */ /* 0x008fe400078ec0ff */
[----:B--2---:R-:W-:Y:S01]  /*c7a10*/  LOP3.LUT R8, R19, 0xffff, RZ, 0xc0, !PT ;  /* 0x0000ffff13087812 */ /* 0x004fe200078ec0ff */
[----:B------:R-:W2:Y:S01]  /*c7a20*/  LDL.LU R27, [R1+0x2a8] ;  /* 0x0002a800011b7983 */ /* 0x000ea20000300800 */
[----:B0-----:R-:W-:-:S03]  /*c7a30*/  LOP3.LUT R3, R26, 0xffff, RZ, 0xc0, !PT ;  /* 0x0000ffff1a037812 */ /* 0x001fc600078ec0ff */
[----:B------:R-:W3:Y:S01]  /*c7a40*/  LDL.LU R26, [R1+0x27c] ;  /* 0x00027c00011a7983 */ /* 0x000ee20000300800 */
[----:B-1----:R-:W-:Y:S02]  /*c7a50*/  LOP3.LUT R7, R17, 0xffff, RZ, 0xc0, !PT ;  /* 0x0000ffff11077812 */ /* 0x002fe400078ec0ff */
[----:B------:R-:W-:Y:S01]  /*c7a60*/  PRMT R3, R3, 0x3340, R4 ;  /* 0x0000334003037816 */ /* 0x000fe20000000004 */
[----:B------:R0:W-:Y:S01]  /*c7a70*/  STL [R1+0x3e0], R5 ;  /* 0x0003e00501007387 */ /* 0x0001e20000100800 */
[----:B------:R-:W-:Y:S02]  /*c7a80*/  PRMT R0, R0, 0x3340, R2 ;  /* 0x0000334000007816 */ /* 0x000fe40000000002 */
[----:B------:R-:W-:Y:S01]  /*c7a90*/  PRMT R7, R7, 0x3340, R8 ;  /* 0x0000334007077816 */ /* 0x000fe20000000008 */
[----:B------:R-:W3:Y:S04]  /*c7aa0*/  LDL.LU R19, [R1+0x390] ;  /* 0x0003900001137983 */ /* 0x000ee80000300800 */
[----:B------:R-:W3:Y:S01]  /*c7ab0*/  LDL.LU R17, [R1+0x2a0] ;  /* 0x0002a00001117983 */ /* 0x000ee20000300800 */
[----:B0-----:R-:W-:-:S03]  /*c7ac0*/  LOP3.LUT R5, R15, 0xffff, RZ, 0xc0, !PT ;  /* 0x0000ffff0f057812 */ /* 0x001fc600078ec0ff */
[----:B------:R-:W-:Y:S04]  /*c7ad0*/  STL [R1+0x3dc], R3 ;  /* 0x0003dc0301007387 */ /* 0x000fe80000100800 */
[----:B------:R-:W3:Y:S01]  /*c7ae0*/  LDL.LU R15, [R1+0x298] ;  /* 0x00029800010f7983 */ /* 0x000ee20000300800 */
[----:B------:R-:W-:-:S03]  /*c7af0*/  PRMT R5, R5, 0x3340, R6 ;  /* 0x0000334005057816 */ /* 0x000fc60000000006 */
[----:B------:R-:W-:Y:S01]  /*c7b00*/  STL [R1+0x3d8], R0 ;  /* 0x0003d80001007387 */ /* 0x000fe20000100800 */
[----:B------:R-:W-:-:S03]  /*c7b10*/  LOP3.LUT R8, R14, 0xffff, RZ, 0xc0, !PT ;  /* 0x0000ffff0e087812 */ /* 0x000fc600078ec0ff */
[----:B------:R-:W-:Y:S04]  /*c7b20*/  STL [R1+0x380], R7 ;  /* 0x0003800701007387 */ /* 0x000fe80000100800 */
[----:B------:R0:W-:Y:S04]  /*c7b30*/  STL [R1+0x37c], R5 ;  /* 0x00037c0501007387 */ /* 0x0001e80000100800 */
[----:B------:R-:W3:Y:S04]  /*c7b40*/  LDL.LU R14, [R1+0x398] ;  /* 0x00039800010e7983 */ /* 0x000ee80000300800 */
[----:B------:R-:W-:Y:S04]  /*c7b50*/  STL [R1+0x7f8], R11 ;  /* 0x0007f80b01007387 */ /* 0x000fe80000100800 */
[----:B------:R-:W-:Y:S01]  /*c7b60*/  STL [R1+0x7fc], R10 ;  /* 0x0007fc0a01007387 */ /* 0x000fe20000100800 */
[----:B0-----:R-:W-:-:S03]  /*c7b70*/  LOP3.LUT R5, R22, 0xffff, RZ, 0xc0, !PT ;  /* 0x0000ffff16057812 */ /* 0x001fc600078ec0ff */
[----:B------:R-:W3:Y:S01]  /*c7b80*/  LDL.LU R22, [R1+0x2b0] ;  /* 0x0002b00001167983 */ /* 0x000ee20000300800 */
        /* <DEDUP_REMOVED lines=12> */
[----:B------:R-:W-:Y:S01]  /*c7c50*/  PRMT R7, R7, 0x3340, R8 ;  /* 0x0000334007077816 */ /* 0x000fe20000000008 */
[----:B------:R-:W-:Y:S01]  /*c7c60*/  STL [R1+0x378], R3 ;  /* 0x0003780301007387 */ /* 0x000fe20000100800 */
[----:B------:R-:W-:-:S03]  /*c7c70*/  LOP3.LUT R4, R28, 0xffff, RZ, 0xc0, !PT ;  /* 0x0000ffff1c047812 */ /* 0x000fc600078ec0ff */
[----:B------:R0:W-:Y:S01]  /*c7c80*/  STL [R1+0x374], R0 ;  /* 0x0003740001007387 */ /* 0x0001e20000100800 */
[----:B------:R-:W-:-:S03]  /*c7c90*/  LOP3.LUT R6, R20, 0xffff, RZ, 0xc0, !PT ;  /* 0x0000ffff14067812 */ /* 0x000fc600078ec0ff */
[----:B------:R1:W-:Y:S04]  /*c7ca0*/  STL [R1+0x370], R7 ;  /* 0x0003700701007387 */ /* 0x0003e80000100800 */
[----:B------:R-:W4:Y:S01]  /*c7cb0*/  LDL.LU R20, [R1+0x2b4] ;  /* 0x0002b40001147983 */ /* 0x000f220000300800 */
[----:B0-----:R-:W-:-:S03]  /*c7cc0*/  LOP3.LUT R0, R29, 0xffff, RZ, 0xc0, !PT ;  /* 0x0000ffff1d007812 */ /* 0x001fc600078ec0ff */
[----:B------:R-:W4:Y:S04]  /*c7cd0*/  LDL.LU R28, [R1+0x394] ;  /* 0x00039400011c7983 */ /* 0x000f280000300800 */
[----:B------:R-:W4:Y:S01]  /*c7ce0*/  LDL.LU R29, [R1+0x2d4] ;  /* 0x0002d400011d7983 */ /* 0x000f220000300800 */
[----:B------:R-:W-:Y:S02]  /*c7cf0*/  PRMT R5, R5, 0x3340, R6 ;  /* 0x0000334005057816 */ /* 0x000fe40000000006 */
[----:B------:R-:W-:Y:S01]  /*c7d00*/  LOP3.LUT R6, R16, 0xffff, RZ, 0xc0, !PT ;  /* 0x0000ffff10067812 */ /* 0x000fe200078ec0ff */
[----:B------:R-:W4:Y:S04]  /*c7d10*/  LDL.LU R10, [R1+0x574] ;  /* 0x00057400010a7983 */ /* 0x000f280000300800 */
[----:B------:R-:W4:Y:S01]  /*c7d20*/  LDL.LU R16, [R1+0x2cc] ;  /* 0x0002cc0001107983 */ /* 0x000f220000300800 */
[----:B--2---:R-:W-:-:S03]  /*c7d30*/  LOP3.LUT R2, R27, 0xffff, RZ, 0xc0, !PT ;  /* 0x0000ffff1b027812 */ /* 0x004fc600078ec0ff */
[----:B------:R-:W2:Y:S01]  /*c7d40*/  LDL.LU R27, [R1+0x2d8] ;  /* 0x0002d800011b7983 */ /* 0x000ea20000300800 */
[----:B---3--:R-:W-:-:S03]  /*c7d50*/  LOP3.LUT R3, R26, 0xffff, RZ, 0xc0, !PT ;  /* 0x0000ffff1a037812 */ /* 0x008fc600078ec0ff */
[----:B------:R-:W3:Y:S01]  /*c7d60*/  LDL.LU R26, [R1+0x2ac] ;  /* 0x0002ac00011a7983 */ /* 0x000ee20000300800 */
[----:B------:R-:W-:Y:S02]  /*c7d70*/  PRMT R3, R3, 0x3340, R4 ;  /* 0x0000334003037816 */ /* 0x000fe40000000004 */
[----:B------:R-:W-:Y:S01]  /*c7d80*/  PRMT R0, R0, 0x3340, R2 ;  /* 0x0000334000007816 */ /* 0x000fe20000000002 */
[----:B------:R0:W-:Y:S01]  /*c7d90*/  STL [R1+0x36c], R5 ;  /* 0x00036c0501007387 */ /* 0x0001e20000100800 */
[----:B------:R-:W-:-:S03]  /*c7da0*/  LOP3.LUT R8, R19, 0xffff, RZ, 0xc0, !PT ;  /* 0x0000ffff13087812 */ /* 0x000fc600078ec0ff */
[----:B------:R-:W3:Y:S01]  /*c7db0*/  LDL.LU R19, [R1+0x3a0] ;  /* 0x0003a00001137983 */ /* 0x000ee20000300800 */
[----:B-1----:R-:W-:-:S03]  /*c7dc0*/  LOP3.LUT R7, R17, 0xffff, RZ, 0xc0, !PT ;  /* 0x0000ffff11077812 */ /* 0x002fc600078ec0ff */
[----:B------:R-:W3:Y:S04]  /*c7dd0*/  LDL.LU R17, [R1+0x2d0] ;  /* 0x0002d00001117983 */ /* 0x000ee80000300800 */
[----:B------:R-:W3:Y:S01]  /*c7de0*/  LDL.LU R11, [R1+0x578] ;  /* 0x00057800010b7983 */ /* 0x000ee20000300800 */
[----:B0-----:R-:W-:-:S03]  /*c7df0*/  LOP3.LUT R5, R15, 0xffff, RZ, 0xc0, !PT ;  /* 0x0000ffff0f057812 */ /* 0x001fc600078ec0ff */
[----:B------:R-:W3:Y:S01]  /*c7e00*/  LDL.LU R15, [R1+0x2c8] ;  /* 0x0002c800010f7983 */ /* 0x000ee20000300800 */
[----:B------:R-:W-:-:S03]  /*c7e10*/  PRMT R5, R5, 0x3340, R6 ;  /* 0x0000334005057816 */ /* 0x000fc60000000006 */
[----:B------:R-:W-:Y:S04]  /*c7e20*/  STL [R1+0x368], R3 ;  /* 0x0003680301007387 */ /* 0x000fe80000100800 */
[----:B------:R-:W-:Y:S01]  /*c7e30*/  STL [R1+0x364], R0 ;  /* 0x0003640001007387 */ /* 0x000fe20000100800 */
[----:B------:R-:W-:-:S03]  /*c7e40*/  PRMT R7, R7, 0x3340, R8 ;  /* 0x0000334007077816 */ /* 0x000fc60000000008 */
[----:B------:R0:W-:Y:S01]  /*c7e50*/  STL [R1+0x35c], R5 ;  /* 0x00035c0501007387 */ /* 0x0001e20000100800 */
[----:B------:R-:W-:-:S03]  /*c7e60*/  LOP3.LUT R8, R14, 0xffff, RZ, 0xc0, !PT ;  /* 0x0000ffff0e087812 */ /* 0x000fc600078ec0ff */
[----:B------:R-:W3:Y:S04]  /*c7e70*/  LDL.LU R14, [R1+0x3a8] ;  /* 0x0003a800010e7983 */ /* 0x000ee80000300800 */
[----:B------:R1:W-:Y:S04]  /*c7e80*/  STL [R1+0x360], R7 ;  /* 0x0003600701007387 */ /* 0x0003e80000100800 */
[----:B------:R-:W3:Y:S04]  /*c7e90*/  LDL.LU R12, [R1+0x57c] ;  /* 0x00057c00010c7983 */ /* 0x000ee80000300800 */
[----:B------:R-:W3:Y:S01]  /*c7ea0*/  LDL.LU R9, [R1+0x584] ;  /* 0x0005840001097983 */ /* 0x000ee20000300800 */
[----:B0-----:R-:W-:-:S03]  /*c7eb0*/  LOP3.LUT R5, R22, 0xffff, RZ, 0xc0, !PT ;  /* 0x0000ffff16057812 */ /* 0x001fc600078ec0ff */
[----:B------:R-:W3:Y:S04]  /*c7ec0*/  LDL.LU R13, [R1+0x590] ;  /* 0x00059000010d7983 */ /* 0x000ee80000300800 */
        /* <DEDUP_REMOVED lines=9> */
[----:B------:R-:W-:-:S05]  /*c7f60*/  PRMT R0, R0, 0x3340, R2 ;  /* 0x0000334000007816 */ /* 0x000fca0000000002 */
[----:B------:R0:W-:Y:S01]  /*c7f70*/  STL [R1+0x354], R0 ;  /* 0x0003540001007387 */ /* 0x0001e20000100800 */
[----:B-1----:R-:W-:Y:S02]  /*c7f80*/  LOP3.LUT R7, R18, 0xffff, RZ, 0xc0, !PT ;  /* 0x0000ffff12077812 */ /* 0x002fe400078ec0ff */
[----:B------:R-:W-:Y:S01]  /*c7f90*/  PRMT R3, R3, 0x3340, R4 ;  /* 0x0000334003037816 */ /* 0x000fe20000000004 */
[----:B------:R-:W4:Y:S01]  /*c7fa0*/  LDL.LU R18, [R1+0x2e8] ;  /* 0x0002e80001127983 */ /* 0x000f220000300800 */
[----:B------:R-:W-:-:S03]  /*c7fb0*/  LOP3.LUT R6, R20, 0xffff, RZ, 0xc0, !PT ;  /* 0x0000ffff14067812 */ /* 0x000fc600078ec0ff */
[----:B------:R-:W4:Y:S01]  /*c7fc0*/  LDL.LU R20, [R1+0x2e4] ;  /* 0x0002e40001147983 */ /* 0x000f220000300800 */
[----:B0-----:R-:W-:-:S03]  /*c7fd0*/  LOP3.LUT R0, R29, 0xffff, RZ, 0xc0, !PT ;  /* 0x0000ffff1d007812 */ /* 0x001fc600078ec0ff */
[----:B------:R-:W4:Y:S01]  /*c7fe0*/  LDL.LU R29, [R1+0x304] ;  /* 0x00030400011d7983 */ /* 0x000f220000300800 */
[----:B------:R-:W-:Y:S02]  /*c7ff0*/  LOP3.LUT R4, R28, 0xffff, RZ, 0xc0, !PT ;  /* 0x0000ffff1c047812 */ /* 0x000fe400078ec0ff */
[----:B------:R-:W-:Y:S01]  /*c8000*/  PRMT R5, R5, 0x3340, R6 ;  /* 0x0000334005057816 */ /* 0x000fe20000000006 */
[----:B------:R-:W4:Y:S01]  /*c8010*/  LDL.LU R28, [R1+0x3a4] ;  /* 0x0003a400011c7983 */ /* 0x000f220000300800 */
[----:B------:R-:W-:-:S03]  /*c8020*/  LOP3.LUT R6, R16, 0xffff, RZ, 0xc0, !PT ;  /* 0x0000ffff10067812 */ /* 0x000fc600078ec0ff */
[----:B------:R-:W4:Y:S01]  /*c8030*/  LDL.LU R16, [R1+0x2fc] ;  /* 0x0002fc0001107983 */ /* 0x000f220000300800 */
[----:B------:R-:W-:Y:S02]  /*c8040*/  PRMT R7, R7, 0x3340, R8 ;  /* 0x0000334007077816 */ /* 0x000fe40000000008 */
[----:B--2---:R-:W-:Y:S01]  /*c8050*/  LOP3.LUT R2, R27, 0xffff, RZ, 0xc0, !PT ;  /* 0x0000ffff1b027812 */ /* 0x004fe200078ec0ff */
[----:B------:R3:W-:Y:S04]  /*c8060*/  STL [R1+0x358], R3 ;  /* 0x0003580301007387 */ /* 0x0007e80000100800 */
[----:B------:R-:W2:Y:S01]  /*c8070*/  LDL.LU R27, [R1+0x308] ;  /* 0x00030800011b7983 */ /* 0x000ea20000300800 */
[----:B------:R-:W-:Y:S02]  /*c8080*/  PRMT R0, R0, 0x3340, R2 ;  /* 0x0000334000007816 */ /* 0x000fe40000000002 */
[----:B---3--:R-:W-:-:S02]  /*c8090*/  LOP3.LUT R3, R26, 0xffff, RZ, 0xc0, !PT ;  /* 0x0000ffff1a037812 */ /* 0x008fc400078ec0ff */
        /* <DEDUP_REMOVED lines=8> */
[----:B-1----:R-:W-:-:S03]  /*c8120*/  LOP3.LUT R5, R15, 0xffff, RZ, 0xc0, !PT ;  /* 0x0000ffff0f057812 */ /* 0x002fc600078ec0ff */
[----:B------:R-:W3:Y:S01]  /*c8130*/  LDL.LU R15, [R1+0x2f8] ;  /* 0x0002f800010f7983 */ /* 0x000ee20000300800 */
[----:B------:R-:W-:-:S03]  /*c8140*/  PRMT R5, R5, 0x3340, R6 ;  /* 0x0000334005057816 */ /* 0x000fc60000000006 */
[----:B------:R-:W-:Y:S04]  /*c8150*/  STL [R1+0x348], R3 ;  /* 0x0003480301007387 */ /* 0x000fe80000100800 */
[----:B------:R-:W-:Y:S01]  /*c8160*/  STL [R1+0x344], R0 ;  /* 0x0003440001007387 */ /* 0x000fe20000100800 */
[----:B------:R-:W-:Y:S02]  /*c8170*/  PRMT R7, R7, 0x3340, R8 ;  /* 0x0000334007077816 */ /* 0x000fe40000000008 */
[----:B------:R-:W-:Y:S01]  /*c8180*/  LOP3.LUT R8, R14, 0xffff, RZ, 0xc0, !PT ;  /* 0x0000ffff0e087812 */ /* 0x000fe200078ec0ff */
[----:B------:R0:W-:Y:S04]  /*c8190*/  STL [R1+0x33c], R5 ;  /* 0x00033c0501007387 */ /* 0x0001e80000100800 */
[----:B------:R-:W3:Y:S01]  /*c81a0*/  LDL.LU R14, [R1+0x3b8] ;  /* 0x0003b800010e7983 */ /* 0x000ee20000300800 */
[----:B0-----:R-:W-:-:S03]  /*c81b0*/  LOP3.LUT R5, R22, 0xffff, RZ, 0xc0, !PT ;  /* 0x0000ffff16057812 */ /* 0x001fc600078ec0ff */
[----:B------:R-:W3:Y:S04]  /*c81c0*/  LDL.LU R22, [R1+0x310] ;  /* 0x0003100001167983 */ /* 0x000ee80000300800 */
[----:B------:R0:W-:Y:S01]  /*c81d0*/  STL [R1+0x340], R7 ;  /* 0x0003400701007387 */ /* 0x0001e20000100800 */
        /* <DEDUP_REMOVED lines=10> */
[----:B0-----:R-:W-:-:S03]  /*c8280*/  LOP3.LUT R7, R18, 0xffff, RZ, 0xc0, !PT ;  /* 0x0000ffff12077812 */ /* 0x001fc600078ec0ff */
[----:B------:R-:W4:Y:S01]  /*c8290*/  LDL.LU R18, [R1+0x318] ;  /* 0x0003180001127983 */ /* 0x000f220000300800 */
[----:B------:R-:W-:Y:S02]  /*c82a0*/  PRMT R3, R3, 0x3340, R4 ;  /* 0x0000334003037816 */ /* 0x000fe40000000004 */
[----:B------:R-:W-:Y:S02]  /*c82b0*/  LOP3.LUT R6, R20, 0xffff, RZ, 0xc0, !PT ;  /* 0x0000ffff14067812 */ /* 0x000fe400078ec0ff */
[----:B------:R-:W4:Y:S01]  /*c82c0*/  LDL.LU R20, [R1+0x314] ;  /* 0x0003140001147983 */ /* 0x000f220000300800 */
[----:B-1----:R-:W-:-:S03]  /*c82d0*/  LOP3.LUT R0, R29, 0xffff, RZ, 0xc0, !PT ;  /* 0x0000ffff1d007812 */ /* 0x002fc600078ec0ff */
[----:B------:R-:W4:Y:S01]  /*c82e0*/  LDL.LU R29, [R1+0x324] ;  /* 0x00032400011d7983 */ /* 0x000f220000300800 */
[----:B------:R-:W-:Y:S02]  /*c82f0*/  PRMT R5, R5, 0x3340, R6 ;  /* 0x0000334005057816 */ /* 0x000fe40000000006 */
[----:B------:R-:W-:Y:S02]  /*c8300*/  LOP3.LUT R4, R28, 0xffff, RZ, 0xc0, !PT ;  /* 0x0000ffff1c047812 */ /* 0x000fe400078ec0ff */
[----:B------:R-:W4:Y:S01]  /*c8310*/  LDL.LU R28, [R1+0x3b4] ;  /* 0x0003b400011c7983 */ /* 0x000f220000300800 */
[----:B------:R-:W-:-:S03]  /*c8320*/  LOP3.LUT R6, R16, 0xffff, RZ, 0xc0, !PT ;  /* 0x0000ffff10067812 */ /* 0x000fc600078ec0ff */
[----:B------:R-:W4:Y:S01]  /*c8330*/  LDL.LU R16, [R1+0x400] ;  /* 0x0004000001107983 */ /* 0x000f220000300800 */
[----:B------:R-:W-:-:S03]  /*c8340*/  PRMT R7, R7, 0x3340, R8 ;  /* 0x0000334007077816 */ /* 0x000fc60000000008 */
[----:B------:R3:W-:Y:S01]  /*c8350*/  STL [R1+0x2f0], R3 ;  /* 0x0002f00301007387 */ /* 0x0007e20000100800 */
[----:B--2---:R-:W-:-:S03]  /*c8360*/  LOP3.LUT R2, R27, 0xffff, RZ, 0xc0, !PT ;  /* 0x0000ffff1b027812 */ /* 0x004fc600078ec0ff */
[----:B------:R-:W2:Y:S01]  /*c8370*/  LDL.LU R27, [R1+0x328] ;  /* 0x00032800011b7983 */ /* 0x000ea20000300800 */
[----:B------:R-:W-:Y:S02]  /*c8380*/  PRMT R0, R0, 0x3340, R2 ;  /* 0x0000334000007816 */ /* 0x000fe40000000002 */
[----:B---3--:R-:W-:Y:S02]  /*c8390*/  LOP3.LUT R3, R26, 0xffff, RZ, 0xc0, !PT ;  /* 0x0000ffff1a037812 */ /* 0x008fe400078ec0ff */
        /* <DEDUP_REMOVED lines=13> */
[----:B------:R-:W-:-:S03]  /*c8470*/  PRMT R7, R7, 0x3340, R8 ;  /* 0x0000334007077816 */ /* 0x000fc60000000008 */
[----:B------:R0:W-:Y:S01]  /*c8480*/  STL [R1+0x2c8], R5 ;  /* 0x0002c80501007387 */ /* 0x0001e20000100800 */
[----:B------:R-:W-:-:S03]  /*c8490*/  LOP3.LUT R8, R14, 0xffff, RZ, 0xc0, !PT ;  /* 0x0000ffff0e087812 */ /* 0x000fc600078ec0ff */
        /* <DEDUP_REMOVED lines=137> */
[----:B------:R-:W-:Y:S01]  /*c8d30*/  STL [R1+0x274], R3 ;  /* 0x0002740301007387 */ /* 0x000fe20000100800 */
[----:B------:R-:W-:-:S03]  /*c8d40*/  PRMT R5, R5, 0x3340, R6 ;  /* 0x0000334005057816 */ /* 0x000fc60000000006 */
[----:B------:R-:W-:Y:S01]  /*c8d50*/  STL [R1+0x270], R0 ;  /* 0x0002700001007387 */ /* 0x000fe20000100800 */
[----:B------:R-:W-:-:S03]  /*c8d60*/  PRMT R7, R7, 0x3340, R8 ;  /* 0x0000334007077816 */ /* 0x000fc60000000008 */
[----:B------:R0:W-:Y:S04]  /*c8d70*/  STL [R1+0x268], R5 ;  /* 0x0002680501007387 */ /* 0x0001e80000100800 */
[----:B------:R-:W3:Y:S01]  /*c8d80*/  LDL.LU R15, [R1+0x4c4] ;  /* 0x0004c400010f7983 */ /* 0x000ee20000300800 */
        /* <DEDUP_REMOVED lines=32> */
[----:B---3--:R-:W-:Y:S01]  /*c8f90*/  LOP3.LUT R3, R26, 0xffff, RZ, 0xc0, !PT ;  /* 0x0000ffff1a037812 */ /* 0x008fe200078ec0ff */
[----:B------:R0:W-:Y:S03]  /*c8fa0*/  STL [R1+0x25c], R7 ;  /* 0x00025c0701007387 */ /* 0x0001e60000100800 */
[----:B------:R-:W-:Y:S01]  /*c8fb0*/  PRMT R3, R3, 0x3340, R4 ;  /* 0x0000334003037816 */ /* 0x000fe20000000004 */
[----:B------:R-:W-:Y:S04]  /*c8fc0*/  STL [R1+0x250], R0 ;  /* 0x0002500001007387 */ /* 0x000fe80000100800 */
[----:B------:R-:W-:Y:S01]  /*c8fd0*/  STL [R1+0x254], R3 ;  /* 0x0002540301007387 */ /* 0x000fe20000100800 */
        /* <DEDUP_REMOVED lines=8> */
[----:B0-----:R-:W-:-:S03]  /*c9060*/  LOP3.LUT R5, R15, 0xffff, RZ, 0xc0, !PT ;  /* 0x0000ffff0f057812 */ /* 0x001fc600078ec0ff */
[----:B------:R-:W3:Y:S01]  /*c9070*/  LDL.LU R15, [R1+0x504] ;  /* 0x00050400010f7983 */ /* 0x000ee20000300800 */
[----:B------:R-:W-:-:S03]  /*c9080*/  LOP3.LUT R8, R14, 0xffff, RZ, 0xc0, !PT ;  /* 0x0000ffff0e087812 */ /* 0x000fc600078ec0ff */
[----:B------:R-:W3:Y:S01]  /*c9090*/  LDL.LU R14, [R1+0x518] ;  /* 0x00051800010e7983 */ /* 0x000ee20000300800 */
[----:B------:R-:W-:Y:S02]  /*c90a0*/  PRMT R5, R5, 0x3340, R6 ;  /* 0x0000334005057816 */ /* 0x000fe40000000006 */
[----:B-1----:R-:W-:Y:S02]  /*c90b0*/  LOP3.LUT R7, R22, 0xffff, RZ, 0xc0, !PT ;  /* 0x0000ffff16077812 */ /* 0x002fe400078ec0ff */
        /* <DEDUP_REMOVED lines=12> */
[----:B------:R-:W-:-:S03]  /*c9180*/  LOP3.LUT R6, R18, 0xffff, RZ, 0xc0, !PT ;  /* 0x0000ffff12067812 */ /* 0x000fc600078ec0ff */
[----:B------:R-:W4:Y:S01]  /*c9190*/  LDL.LU R18, [R1+0x51c] ;  /* 0x00051c0001127983 */ /* 0x000f220000300800 */
[----:B------:R-:W-:Y:S02]  /*c91a0*/  PRMT R3, R3, 0x3340, R4 ;  /* 0x0000334003037816 */ /* 0x000fe40000000004 */
[----:B0-----:R-:W-:Y:S02]  /*c91b0*/  LOP3.LUT R5, R20, 0xffff, RZ, 0xc0, !PT ;  /* 0x0000ffff14057812 */ /* 0x001fe400078ec0ff */
        /* <DEDUP_REMOVED lines=8> */
[----:B------:R-:W-:Y:S02]  /*c9240*/  PRMT R7, R7, 0x3340, R8 ;  /* 0x0000334007077816 */ /* 0x000fe40000000008 */
[----:B--2---:R-:W-:-:S03]  /*c9250*/  LOP3.LUT R2, R27, 0xffff, RZ, 0xc0, !PT ;  /* 0x0000ffff1b027812 */ /* 0x004fc600078ec0ff */
[----:B------:R-:W-:Y:S01]  /*c9260*/  STL [R1+0x23c], R7 ;  /* 0x00023c0701007387 */ /* 0x000fe20000100800 */
[----:B------:R-:W-:-:S03]  /*c9270*/  PRMT R0, R0, 0x3340, R2 ;  /* 0x0000334000007816 */ /* 0x000fc60000000002 */
[----:B------:R3:W-:Y:S04]  /*c9280*/  STL [R1+0x244], R3 ;  /* 0x0002440301007387 */ /* 0x0007e80000100800 */
[----:B------:R-:W-:Y:S04]  /*c9290*/  STL [R1+0x230], R0 ;  /* 0x0002300001007387 */ /* 0x000fe80000100800 */
[----:B------:R0:W-:Y:S04]  /*c92a0*/  STL [R1+0x238], R5 ;  /* 0x0002380501007387 */ /* 0x0001e80000100800 */
[----:B------:R-:W2:Y:S01]  /*c92b0*/  LDL.LU R27, [R1+0x52c] ;  /* 0x00052c00011b7983 */ /* 0x000ea20000300800 */
[----:B---3--:R-:W-:-:S03]  /*c92c0*/  LOP3.LUT R3, R26, 0xffff, RZ, 0xc0, !PT ;  /* 0x0000ffff1a037812 */ /* 0x008fc600078ec0ff */
        /* <DEDUP_REMOVED lines=8> */
[----:B0-----:R-:W-:-:S03]  /*c9350*/  LOP3.LUT R5, R15, 0xffff, RZ, 0xc0, !PT ;  /* 0x0000ffff0f057812 */ /* 0x001fc600078ec0ff */
[----:B------:R4:W-:Y:S01]  /*c9360*/  STL [R1+0x234], R3 ;  /* 0x0002340301007387 */ /* 0x0009e20000100800 */
[----:B-1----:R-:W-:-:S03]  /*c9370*/  LOP3.LUT R7, R14, 0xffff, RZ, 0xc0, !PT ;  /* 0x0000ffff0e077812 */ /* 0x002fc600078ec0ff */
[----:B------:R-:W3:Y:S01]  /*c9380*/  LDL.LU R15, [R1+0x544] ;  /* 0x00054400010f7983 */ /* 0x000ee20000300800 */
[----:B------:R-:W-:-:S03]  /*c9390*/  PRMT R5, R5, 0x3340, R6 ;  /* 0x0000334005057816 */ /* 0x000fc60000000006 */
[----:B------:R-:W3:Y:S01]  /*c93a0*/  LDL.LU R14, [R1+0x580] ;  /* 0x00058000010e7983 */ /* 0x000ee20000300800 */
[----:B------:R-:W-:-:S03]  /*c93b0*/  LOP3.LUT R8, R22, 0xffff, RZ, 0xc0, !PT ;  /* 0x0000ffff16087812 */ /* 0x000fc600078ec0ff */
        /* <DEDUP_REMOVED lines=8> */
[----:B------:R-:W-:Y:S02]  /*c9440*/  PRMT R0, R0, 0x3340, R2 ;  /* 0x0000334000007816 */ /* 0x000fe40000000002 */
[----:B------:R-:W-:Y:S02]  /*c9450*/  LOP3.LUT R4, R21, 0xffff, RZ, 0xc0, !PT ;  /* 0x0000ffff15047812 */ /* 0x000fe400078ec0ff */
[----:B------:R-:W4:Y:S04]  /*c9460*/  LDL.LU R21, [R1+0x540] ;  /* 0x0005400001157983 */ /* 0x000f280000300800 */
[----:B------:R1:W-:Y:S01]  /*c9470*/  STL [R1+0x220], R0 ;  /* 0x0002200001007387 */ /* 0x0003e20000100800 */
[----:B------:R-:W-:-:S02]  /*c9480*/  PRMT R3, R3, 0x3340, R4 ;  /* 0x0000334003037816 */ /* 0x000fc40000000004 */
[----:B------:R-:W-:Y:S02]  /*c9490*/  LOP3.LUT R6, R18, 0xffff, RZ, 0xc0, !PT ;  /* 0x0000ffff12067812 */ /* 0x000fe400078ec0ff */
[----:B------:R-:W4:Y:S01]  /*c94a0*/  LDL.LU R18, [R1+0x570] ;  /* 0x0005700001127983 */ /* 0x000f220000300800 */
[----:B0-----:R-:W-:Y:S02]  /*c94b0*/  LOP3.LUT R5, R20, 0xffff, RZ, 0xc0, !PT ;  /* 0x0000ffff14057812 */ /* 0x001fe400078ec0ff */
[----:B-1----:R-:W-:Y:S02]  /*c94c0*/  LOP3.LUT R0, R29, 0xffff, RZ, 0xc0, !PT ;  /* 0x0000ffff1d007812 */ /* 0x002fe400078ec0ff */
[----:B------:R-:W-:Y:S01]  /*c94d0*/  LOP3.LUT R4, R28, 0xffff, RZ, 0xc0, !PT ;  /* 0x0000ffff1c047812 */ /* 0x000fe200078ec0ff */
[----:B------:R-:W-:Y:S01]  /*c94e0*/  STL [R1+0x224], R3 ;  /* 0x0002240301007387 */ /* 0x000fe20000100800 */
[----:B------:R-:W-:-:S03]  /*c94f0*/  PRMT R29, R7, 0x3340, R8 ;  /* 0x00003340071d7816 */ /* 0x000fc60000000008 */
[----:B------:R-:W4:Y:S04]  /*c9500*/  LDL.LU R20, [R1+0x560] ;  /* 0x0005600001147983 */ /* 0x000f280000300800 */
[----:B------:R0:W-:Y:S01]  /*c9510*/  STL [R1+0x794], R29 ;  /* 0x0007941d01007387 */ /* 0x0001e20000100800 */
[----:B------:R-:W-:Y:S02]  /*c9520*/  PRMT R28, R5, 0x3340, R6 ;  /* 0x00003340051c7816 */ /* 0x000fe40000000006 */
[----:B------:R-:W-:Y:S02]  /*c9530*/  LOP3.LUT R6, R16, 0xffff, RZ, 0xc0, !PT ;  /* 0x0000ffff10067812 */ /* 0x000fe400078ec0ff */
[----:B------:R-:W4:Y:S04]  /*c9540*/  LDL.LU R16, [R1+0x58c] ;  /* 0x00058c0001107983 */ /* 0x000f280000300800 */
[----:B0-----:R-:W4:Y:S01]  /*c9550*/  LDL.LU R29, [R1+0x568] ;  /* 0x00056800011d7983 */ /* 0x001f220000300800 */
[----:B--2---:R-:W-:-:S02]  /*c9560*/  LOP3.LUT R2, R27, 0xffff, RZ, 0xc0, !PT ;  /* 0x0000ffff1b027812 */ /* 0x004fc400078ec0ff */
[----:B---3--:R-:W-:Y:S02]  /*c9570*/  LOP3.LUT R3, R26, 0xffff, RZ, 0xc0, !PT ;  /* 0x0000ffff1a037812 */ /* 0x008fe400078ec0ff */
[----:B------:R-:W-:Y:S02]  /*c9580*/  PRMT R26, R0, 0x3340, R2 ;  /* 0x00003340001a7816 */ /* 0x000fe40000000002 */
[----:B------:R-:W-:Y:S02]  /*c9590*/  PRMT R27, R3, 0x3340, R4 ;  /* 0x00003340031b7816 */ /* 0x000fe40000000004 */
[----:B------:R-:W-:Y:S01]  /*c95a0*/  LOP3.LUT R7, R17, 0xffff, RZ, 0xc0, !PT ;  /* 0x0000ffff11077812 */ /* 0x000fe200078ec0ff */
[----:B------:R-:W-:Y:S04]  /*c95b0*/  STL [R1+0x798], R28 ;  /* 0x0007981c01007387 */ /* 0x000fe80000100800 */
[----:B------:R0:W-:Y:S01]  /*c95c0*/  STL [R1+0x79c], R27 ;  /* 0x00079c1b01007387 */ /* 0x0001e20000100800 */
[----:B------:R-:W-:-:S03]  /*c95d0*/  LOP3.LUT R5, R15, 0xffff, RZ, 0xc0, !PT ;  /* 0x0000ffff0f057812 */ /* 0x000fc600078ec0ff */
[----:B------:R-:W-:Y:S04]  /*c95e0*/  STL [R1+0x7a0], R26 ;  /* 0x0007a01a01007387 */ /* 0x000fe80000100800 */
[----:B0-----:R-:W2:Y:S04]  /*c95f0*/  LDL.LU R27, [R1+0x558] ;  /* 0x00055800011b7983 */ /* 0x001ea80000300800 */
[----:B------:R-:W3:Y:S01]  /*c9600*/  LDL.LU R28, [R1+0x564] ;  /* 0x00056400011c7983 */ /* 0x000ee20000300800 */
[----:B------:R-:W-:-:S03]  /*c9610*/  LOP3.LUT R4, R22, 0xffff, RZ, 0xc0, !PT ;  /* 0x0000ffff16047812 */ /* 0x000fc600078ec0ff */
[----:B------:R-:W3:Y:S04]  /*c9620*/  LDL.LU R17, [R1+0x588] ;  /* 0x0005880001117983 */ /* 0x000ee80000300800 */
[----:B------:R-:W3:Y:S01]  /*c9630*/  LDL.LU R15, [R1+0x594] ;  /* 0x00059400010f7983 */ /* 0x000ee20000300800 */
[----:B----4-:R-:W-:Y:S02]  /*c9640*/  LOP3.LUT R0, R25, 0xffff, RZ, 0xc0, !PT ;  /* 0x0000ffff19007812 */ /* 0x010fe400078ec0ff */
[----:B------:R-:W-:Y:S02]  /*c9650*/  LOP3.LUT R2, R24, 0xffff, RZ, 0xc0, !PT ;  /* 0x0000ffff18027812 */ /* 0x000fe400078ec0ff */
[----:B------:R-:W-:Y:S02]  /*c9660*/  LOP3.LUT R3, R23, 0xffff, RZ, 0xc0, !PT ;  /* 0x0000ffff17037812 */ /* 0x000fe400078ec0ff */
[----:B------:R-:W-:-:S02]  /*c9670*/  PRMT R24, R5, 0x3340, R6 ;  /* 0x0000334005187816 */ /* 0x000fc40000000006 */
[----:B------:R-:W-:Y:S02]  /*c9680*/  LOP3.LUT R8, R21, 0xffff, RZ, 0xc0, !PT ;  /* 0x0000ffff15087812 */ /* 0x000fe400078ec0ff */
[----:B------:R-:W-:Y:S01]  /*c9690*/  PRMT R23, R2, 0x3340, R0 ;  /* 0x0000334002177816 */ /* 0x000fe20000000000 */
[----:B------:R-:W4:Y:S01]  /*c96a0*/  LDL.LU R21, [R1+0x56c] ;  /* 0x00056c0001157983 */ /* 0x000f220000300800 */
[----:B------:R-:W-:Y:S02]  /*c96b0*/  PRMT R25, R7, 0x3340, R8 ;  /* 0x0000334007197816 */ /* 0x000fe40000000008 */
[----:B------:R-:W-:Y:S02]  /*c96c0*/  PRMT R22, R4, 0x3340, R3 ;  /* 0x0000334004167816 */ /* 0x000fe40000000003 */
[----:B------:R-:W-:Y:S01]  /*c96d0*/  LOP3.LUT R18, R18, 0xffff, RZ, 0xc0, !PT ;  /* 0x0000ffff12127812 */ /* 0x000fe200078ec0ff */
[----:B------:R-:W-:Y:S04]  /*c96e0*/  STL [R1+0x7a4], R25 ;  /* 0x0007a41901007387 */ /* 0x000fe80000100800 */
        /* <DEDUP_REMOVED lines=13> */
[----:B0-----:R-:W4:Y:S01]  /*c97c0*/  LDL.LU R22, [R1+0x5e8] ;  /* 0x0005e80001167983 */ /* 0x001f220000300800 */
[----:B------:R-:W-:-:S03]  /*c97d0*/  LOP3.LUT R3, R29, 0xffff, RZ, 0xc0, !PT ;  /* 0x0000ffff1d037812 */ /* 0x000fc600078ec0ff */
[----:B------:R-:W4:Y:S01]  /*c97e0*/  LDL.LU R23, [R1+0x5e4] ;  /* 0x0005e40001177983 */ /* 0x000f220000300800 */
[----:B------:R-:W-:-:S03]  /*c97f0*/  PRMT R18, R3, 0x3340, R18 ;  /* 0x0000334003127816 */ /* 0x000fc60000000012 */
[----:B------:R-:W4:Y:S01]  /*c9800*/  LDL.LU R24, [R1+0x5e0] ;  /* 0x0005e00001187983 */ /* 0x000f220000300800 */
[----:B------:R-:W-:-:S03]  /*c9810*/  LOP3.LUT R3, R16, 0xffff, RZ, 0xc0, !PT ;  /* 0x0000ffff10037812 */ /* 0x000fc600078ec0ff */
[----:B------:R-:W3:Y:S04]  /*c9820*/  LDL.LU R16, [R1+0x5ac] ;  /* 0x0005ac0001107983 */ /* 0x000ee80000300800 */
[----:B------:R-:W4:Y:S04]  /*c9830*/  LDL.LU R25, [R1+0x5dc] ;  /* 0x0005dc0001197983 */ /* 0x000f280000300800 */
[----:B------:R-:W4:Y:S04]  /*c9840*/  LDL.LU R26, [R1+0x5d4] ;  /* 0x0005d400011a7983 */ /* 0x000f280000300800 */
[----:B------:R-:W4:Y:S01]  /*c9850*/  LDL.LU R29, [R1+0x5c8] ;  /* 0x0005c800011d7983 */ /* 0x000f220000300800 */
[----:B--2---:R-:W-:-:S02]  /*c9860*/  LOP3.LUT R8, R8, 0xffff, RZ, 0xc0, !PT ;  /* 0x0000ffff08087812 */ /* 0x004fc400078ec0ff */
[----:B---3--:R-:W-:-:S04]  /*c9870*/  LOP3.LUT R16, R16, 0xffff, RZ, 0xc0, !PT ;  /* 0x0000ffff10107812 */ /* 0x008fc800078ec0ff */
[----:B------:R-:W-:-:S05]  /*c9880*/  PRMT R16, R8, 0x3340, R16 ;  /* 0x0000334008107816 */ /* 0x000fca0000000010 */
[----:B------:R0:W-:Y:S04]  /*c9890*/  STL [R1+0x7dc], R16 ;  /* 0x0007dc1001007387 */ /* 0x0001e80000100800 */
[----:B0-----:R-:W2:Y:S04]  /*c98a0*/  LDL.LU R16, [R1+0x360] ;  /* 0x0003600001107983 */ /* 0x001ea80000300800 */
[----:B------:R0:W-:Y:S04]  /*c98b0*/  STL [R1+0x800], R10 ;  /* 0x0008000a01007387 */ /* 0x0001e80000100800 */
[----:B0-----:R-:W3:Y:S01]  /*c98c0*/  LDL.LU R10, [R1+0x3c8] ;  /* 0x0003c800010a7983 */ /* 0x001ee20000300800 */
[----:B------:R-:W-:-:S02]  /*c98d0*/  LOP3.LUT R0, R27, 0xffff, RZ, 0xc0, !PT ;  /* 0x0000ffff1b007812 */ /* 0x000fc400078ec0ff */
[----:B------:R-:W-:Y:S01]  /*c98e0*/  LOP3.LUT R5, R15, 0xffff, RZ, 0xc0, !PT ;  /* 0x0000ffff0f057812 */ /* 0x000fe200078ec0ff */
[----:B------:R-:W3:Y:S04]  /*c98f0*/  LDL.LU R27, [R1+0x5d0] ;  /* 0x0005d000011b7983 */ /* 0x000ee80000300800 */
[----:B--2---:R0:W-:Y:S01]  /*c9900*/  STL [R1+0x7e4], R16 ;  /* 0x0007e41001007387 */ /* 0x0041e20000100800 */
[----:B------:R-:W-:Y:S02]  /*c9910*/  PRMT R20, R0, 0x3340, R20 ;  /* 0x0000334000147816 */ /* 0x000fe40000000014 */
[----:B----4-:R-:W-:Y:S01]  /*c9920*/  LOP3.LUT R21, R21, 0xffff, RZ, 0xc0, !PT ;  /* 0x0000ffff15157812 */ /* 0x010fe200078ec0ff */
        /* <DEDUP_REMOVED lines=269> */
.L_x_256:
[----:B------:R-:W-:-:S05]  /*caa00*/  IMAD.IADD R3, R1, 0x1, R8 ;  /* 0x0000000101037824 */ /* 0x000fca00078e0208 */
[----:B------:R-:W2:Y:S02]  /*caa10*/  LDL.U8 R2, [R3+0x10] ;  /* 0x0000100003027983 */ /* 0x000ea40000100000 */
[----:B--2---:R-:W-:Y:S01]  /*caa20*/  ISETP.NE.AND P0, PT, R2, RZ, PT ;  /* 0x000000ff0200720c */ /* 0x004fe20003f05270 */
[----:B------:R-:W-:Y:S02]  /*caa30*/  IMAD.MOV.U32 R2, RZ, RZ, R8 ;  /* 0x000000ffff027224 */ /* 0x000fe400078e0008 */
[----:B------:R-:W-:-:S10]  /*caa40*/  VIADD R8, R8, 0x1 ;  /* 0x0000000108087836 */ /* 0x000fd40000000000 */
[----:B------:R-:W-:Y:S05]  /*caa50*/  @P0 BRA `(.L_x_256) ;  /* 0xfffffffc00e80947 */ /* 0x000fea000383ffff */
[----:B------:R-:W-:Y:S05]  /*caa60*/  BSYNC.RECONVERGENT B2 ;  /* 0x0000000000027941 */ /* 0x000fea0003800200 */
.L_x_255:
[----:B------:R-:W-:Y:S01]  /*caa70*/  LOP3.LUT P0, RZ, R0, 0xff, RZ, 0xc0, !PT ;  /* 0x000000ff00ff7812 */ /* 0x000fe2000780c0ff */
[----:B------:R-:W-:-:S12]  /*caa80*/  BSSY.RECONVERGENT B2, `(.L_x_257) ;  /* 0x000000b000027945 */ /* 0x000fd80003800200 */
[----:B------:R-:W-:Y:S05]  /*caa90*/  @!P0 BRA `(.L_x_258) ;  /* 0x0000000000248947 */ /* 0x000fea0003800000 */
[----:B------:R-:W-:-:S07]  /*caaa0*/  IMAD.MOV.U32 R4, RZ, RZ, RZ ;  /* 0x000000ffff047224 */ /* 0x000fce00078e00ff */
.L_x_259:
        /* <DEDUP_REMOVED lines=8> */
.L_x_258:
[----:B------:R-:W-:Y:S05]  /*cab30*/  BSYNC.RECONVERGENT B2 ;  /* 0x0000000000027941 */ /* 0x000fea0003800200 */
.L_x_257:
        /* <DEDUP_REMOVED lines=1917> */
.L_x_254:
[----:B------:R-:W-:Y:S05]  /*d2310*/  BSYNC.RECONVERGENT B1 ;  /* 0x0000000000017941 */ /* 0x000fea0003800200 */
.L_x_253:
[----:B01----:R-:W0:Y:S01]  /*d2320*/  S2R R29, SR_LANEID ;  /* 0x00000000001d7919 */ /* 0x003e220000000000 */
[----:B------:R-:W-:Y:S01]  /*d2330*/  BSSY.RECONVERGENT B1, `(.L_x_260) ;  /* 0x0000305000017945 */ /* 0x000fe20003800200 */
[----:B0-----:R-:W-:-:S13]  /*d2340*/  ISETP.NE.AND P0, PT, R29, RZ, PT ;  /* 0x000000ff1d00720c */ /* 0x001fda0003f05270 */
[----:B------:R-:W-:Y:S05]  /*d2350*/  @P0 BRA `(.L_x_261) ;  /* 0x0000003000080947 */ /* 0x000fea0003800000 */
[----:B-----5:R0:W-:Y:S04]  /*d2360*/  STL [R1+0x838], R15 ;  /* 0x0008380f01007387 */ /* 0x0201e80000100800 */
[----:B------:R1:W-:Y:S04]  /*d2370*/  STL [R1+0x818], R2 ;  /* 0x0008180201007387 */ /* 0x0003e80000100800 */
[----:B------:R-:W-:Y:S04]  /*d2380*/  STL [R1+0x83c], R14 ;  /* 0x00083c0e01007387 */ /* 0x000fe80000100800 */
[----:B0-----:R-:W2:Y:S04]  /*d2390*/  LDL R15, [R1+0x3d0] ;  /* 0x0003d000010f7983 */ /* 0x001ea80000100800 */
[----:B-1----:R-:W3:Y:S04]  /*d23a0*/  LDL R2, [R1+0x3d4] ;  /* 0x0003d40001027983 */ /* 0x002ee80000100800 */
[----:B------:R0:W-:Y:S04]  /*d23b0*/  STL [R1+0x7f4], R7 ;  /* 0x0007f40701007387 */ /* 0x0001e80000100800 */
[----:B------:R1:W-:Y:S01]  /*d23c0*/  STL [R1+0x830], R17 ;  /* 0x0008301101007387 */ /* 0x0003e20000100800 */
[----:B------:R-:W4:Y:S03]  /*d23d0*/  S2R R29, SR_CgaCtaId ;  /* 0x00000000001d7919 */ /* 0x000f260000008800 */
[----:B0-----:R-:W3:Y:S04]  /*d23e0*/  LDL R7, [R1+0x3c4] ;  /* 0x0003c40001077983 */ /* 0x001ee80000100800 */
[----:B-1----:R-:W3:Y:S04]  /*d23f0*/  LDL R17, [R1+0x3c8] ;  /* 0x0003c80001117983 */ /* 0x002ee80000100800 */
[----:B------:R0:W-:Y:S04]  /*d2400*/  STL [R1+0x814], R3 ;  /* 0x0008140301007387 */ /* 0x0001e80000100800 */
[----:B------:R1:W-:Y:S04]  /*d2410*/  STL [R1+0x81c], R13 ;  /* 0x00081c0d01007387 */ /* 0x0003e80000100800 */
[----:B------:R4:W-:Y:S01]  /*d2420*/  STL [R1+0x808], R6 ;  /* 0x0008080601007387 */ /* 0x0009e20000100800 */
[----:B0-----:R-:W0:Y:S01]  /*d2430*/  S2R R3, SR_TID.X ;  /* 0x0000000000037919 */ /* 0x001e220000002100 */
[----:B-1----:R-:W-:-:S02]  /*d2440*/  MOV R13, 0x400 ;  /* 0x00000400000d7802 */ /* 0x002fc40000000f00 */
[----:B------:R1:W-:Y:S02]  /*d2450*/  STL [R1+0x7f0], R0 ;  /* 0x0007f00001007387 */ /* 0x0003e40000100800 */
[----:B----4-:R-:W-:Y:S02]  /*d2460*/  LEA R6, R29, R13, 0x18 ;  /* 0x0000000d1d067211 */ /* 0x010fe400078ec0ff */
[----:B------:R4:W-:Y:S04]  /*d2470*/  STL [R1+0x820], R12 ;  /* 0x0008200c01007387 */ /* 0x0009e80000100800 */
[----:B------:R4:W-:Y:S04]  /*d2480*/  STL.64 [R1+0x7f8], R8 ;  /* 0x0007f80801007387 */ /* 0x0009e80000100a00 */
[----:B------:R-:W3:Y:S04]  /*d2490*/  LDL R13, [R1+0x338] ;  /* 0x00033800010d7983 */ /* 0x000ee80000100800 */
[----:B-1----:R-:W3:Y:S04]  /*d24a0*/  LDL R0, [R1+0x3e4] ;  /* 0x0003e40001007983 */ /* 0x002ee80000100800 */
[----:B----4-:R-:W4:Y:S04]  /*d24b0*/  LDL R12, [R1+0x3ec] ;  /* 0x0003ec00010c7983 */ /* 0x010f280000100800 */
[----:B------:R-:W4:Y:S04]  /*d24c0*/  LDL R9, [R1+0x3e8] ;  /* 0x0003e80001097983 */ /* 0x000f280000100800 */
[----:B------:R0:W-:Y:S04]  /*d24d0*/  STL [R1+0x80c], R5 ;  /* 0x00080c0501007387 */ /* 0x0001e80000100800 */
[----:B------:R1:W-:Y:S04]  /*d24e0*/  STL.64 [R1+0x800], R10 ;  /* 0x0008000a01007387 */ /* 0x0003e80000100a00 */
[----:B------:R1:W-:Y:S01]  /*d24f0*/  STL.64 [R1+0x828], R18 ;  /* 0x0008281201007387 */ /* 0x0003e20000100a00 */
[----:B0-----:R-:W-:-:S03]  /*d2500*/  SHF.R.U32.HI R5, RZ, 0x5, R3 ;  /* 0x00000005ff057819 */ /* 0x001fc60000011603 */
[----:B------:R-:W4:Y:S04]  /*d2510*/  LDL R14, [R1+0x330] ;  /* 0x00033000010e7983 */ /* 0x000f280000100800 */
[----:B-1----:R-:W4:Y:S04]  /*d2520*/  LDL R10, [R1+0x3f4] ;  /* 0x0003f400010a7983 */ /* 0x002f280000100800 */
[----:B------:R-:W4:Y:S04]  /*d2530*/  LDL R11, [R1+0x340] ;  /* 0x00034000010b7983 */ /* 0x000f280000100800 */
[----:B------:R-:W4:Y:S04]  /*d2540*/  LDL R19, [R1+0x3cc] ;  /* 0x0003cc0001137983 */ /* 0x000f280000100800 */
[----:B------:R0:W-:Y:S04]  /*d2550*/  STL [R1+0x834], R16 ;  /* 0x0008341001007387 */ /* 0x0001e80000100800 */
[----:B------:R-:W4:Y:S04]  /*d2560*/  LDL R18, [R1+0x3c0] ;  /* 0x0003c00001127983 */ /* 0x000f280000100800 */
[----:B------:R1:W-:Y:S04]  /*d2570*/  STL [R1+0x810], R4 ;  /* 0x0008100401007387 */ /* 0x0003e80000100800 */
[----:B0-----:R-:W4:Y:S04]  /*d2580*/  LDL R16, [R1+0x32c] ;  /* 0x00032c0001107983 */ /* 0x001f280000100800 */
[----:B------:R-:W4:Y:S04]  /*d2590*/  LDL R8, [R1+0x3d8] ;  /* 0x0003d80001087983 */ /* 0x000f280000100800 */
[----:B-1----:R-:W4:Y:S01]  /*d25a0*/  LDL R4, [R1+0x3dc] ;  /* 0x0003dc0001047983 */ /* 0x002f220000100800 */
[----:B--2---:R-:W-:-:S02]  /*d25b0*/  LOP3.LUT R29, R15, 0xffff, RZ, 0xc0, !PT ;  /* 0x0000ffff0f1d7812 */ /* 0x004fc400078ec0ff */
[----:B---3--:R-:W-:Y:S02]  /*d25c0*/  LOP3.LUT R3, R2, 0xffff, RZ, 0xc0, !PT ;  /* 0x0000ffff02037812 */ /* 0x008fe400078ec0ff */
[----:B------:R-:W2:Y:S02]  /*d25d0*/  LDL R2, [R1+0x3e0] ;  /* 0x0003e00001027983 */ /* 0x000ea40000100800 */
[----:B------:R-:W-:Y:S01]  /*d25e0*/  PRMT R15, R29, 0x3340, R3 ;  /* 0x000033401d0f7816 */ /* 0x000fe20000000003 */
[----:B------:R-:W-:Y:S01]  /*d25f0*/  IMAD R29, R5, 0x110, R6 ;  /* 0x00000110051d7824 */ /* 0x000fe200078e0206 */
[----:B------:R-:W3:Y:S04]  /*d2600*/  LDL R3, [R1+0x334] ;  /* 0x0003340001037983 */ /* 0x000ee80000100800 */
[----:B------:R-:W2:Y:S04]  /*d2610*/  LDL R5, [R1+0x3f8] ;  /* 0x0003f80001057983 */ /* 0x000ea80000100800 */
[----:B------:R-:W3:Y:S01]  /*d2620*/  LDL R6, [R1+0x3f0] ;  /* 0x0003f00001067983 */ /* 0x000ee20000100800 */
[----:B------:R-:W-:-:S02]  /*d2630*/  LOP3.LUT R7, R7, 0xffff, RZ, 0xc0, !PT ;  /* 0x0000ffff07077812 */ /* 0x000fc400078ec0ff */
[----:B------:R-:W-:-:S04]  /*d2640*/  LOP3.LUT R17, R17, 0xffff, RZ, 0xc0, !PT ;  /* 0x0000ffff11117812 */ /* 0x000fc800078ec0ff */
[----:B------:R-:W-:Y:S02]  /*d2650*/  PRMT R17, R7, 0x3340, R17 ;  /* 0x0000334007117816 */ /* 0x000fe40000000011 */
[----:B------:R-:W3:Y:S04]  /*d2660*/  LDL R7, [R1+0x33c] ;  /* 0x00033c0001077983 */ /* 0x000ee80000100800 */
[----:B------:R0:W-:Y:S01]  /*d2670*/  STL.64 [R1+0x798], R26 ;  /* 0x0007981a01007387 */ /* 0x0001e20000100a00 */
[----:B------:R-:W-:Y:S02]  /*d2680*/  LOP3.LUT R13, R13, 0xffff, RZ, 0xc0, !PT ;  /* 0x0000ffff0d0d7812 */ /* 0x000fe400078ec0ff */
[----:B------:R-:W-:Y:S02]  /*d2690*/  LOP3.LUT R0, R0, 0xffff, RZ, 0xc0, !PT ;  /* 0x0000ffff00007812 */ /* 0x000fe400078ec0ff */
[----:B----4-:R-:W-:-:S02]  /*d26a0*/  LOP3.LUT R12, R12, 0xffff, RZ, 0xc0, !PT ;  /* 0x0000ffff0c0c7812 */ /* 0x010fc400078ec0ff */
[----:B------:R-:W-:Y:S02]  /*d26b0*/  LOP3.LUT R9, R9, 0xffff, RZ, 0xc0, !PT ;  /* 0x0000ffff09097812 */ /* 0x000fe400078ec0ff */
[----:B------:R-:W-:Y:S02]  /*d26c0*/  PRMT R0, R0, 0x3340, R13 ;  /* 0x0000334000007816 */ /* 0x000fe4000000000d */
[----:B------:R-:W-:Y:S01]  /*d26d0*/  PRMT R9, R9, 0x3340, R12 ;  /* 0x0000334009097816 */ /* 0x000fe2000000000c */
[----:B------:R1:W-:Y:S03]  /*d26e0*/  STL [R1+0x7a8], R28 ;  /* 0x0007a81c01007387 */ /* 0x0003e60000100800 */
[----:B------:R-:W-:Y:S01]  /*d26f0*/  PRMT R9, R0, 0x5410, R9 ;  /* 0x0000541000097816 */ /* 0x000fe20000000009 */
[----:B------:R4:W-:Y:S04]  /*d2700*/  STL.64 [R1+0x7a0], R20 ;  /* 0x0007a01401007387 */ /* 0x0009e80000100a00 */
[----:B------:R-:W4:Y:S01]  /*d2710*/  LDL R0, [R1+0x348] ;  /* 0x0003480001007983 */ /* 0x000f220000100800 */
[----:B------:R-:W-:-:S03]  /*d2720*/  LOP3.LUT R14, R14, 0xffff, RZ, 0xc0, !PT ;  /* 0x0000ffff0e0e7812 */ /* 0x000fc600078ec0ff */
[----:B------:R-:W-:Y:S01]  /*d2730*/  STL [R1+0x7ac], R22 ;  /* 0x0007ac1601007387 */ /* 0x000fe20000100800 */
[----:B------:R-:W-:-:S03]  /*d2740*/  LOP3.LUT R10, R10, 0xffff, RZ, 0xc0, !PT ;  /* 0x0000ffff0a0a7812 */ /* 0x000fc600078ec0ff */
[----:B------:R-:W-:Y:S01]  /*d2750*/  STL [R1+0x7b0], R23 ;  /* 0x0007b01701007387 */ /* 0x000fe20000100800 */
[----:B------:R-:W-:-:S03]  /*d2760*/  LOP3.LUT R11, R11, 0xffff, RZ, 0xc0, !PT ;  /* 0x0000ffff0b0b7812 */ /* 0x000fc600078ec0ff */
[----:B------:R-:W4:Y:S01]  /*d2770*/  LDL.LU R12, [R1+0x820] ;  /* 0x00082000010c7983 */ /* 0x000f220000300800 */
[----:B------:R-:W-:-:S03]  /*d2780*/  LOP3.LUT R19, R19, 0xffff, RZ, 0xc0, !PT ;  /* 0x0000ffff13137812 */ /* 0x000fc600078ec0ff */
[----:B------:R-:W4:Y:S01]  /*d2790*/  LDL.LU R13, [R1+0x81c] ;  /* 0x00081c00010d7983 */ /* 0x000f220000300800 */
[----:B------:R-:W-:-:S03]  /*d27a0*/  PRMT R19, R19, 0x3340, R14 ;  /* 0x0000334013137816 */ /* 0x000fc6000000000e */
[----:B------:R-:W4:Y:S01]  /*d27b0*/  LDL.LU R14, [R1+0x83c] ;  /* 0x00083c00010e7983 */ /* 0x000f220000300800 */
[----:B------:R-:W-:-:S03]  /*d27c0*/  PRMT R19, R19, 0x5410, R15 ;  /* 0x0000541013137816 */ /* 0x000fc6000000000f */
[----:B------:R-:W4:Y:S01]  /*d27d0*/  LDL.LU R15, [R1+0x838] ;  /* 0x00083800010f7983 */ /* 0x000f220000300800 */
[----:B------:R-:W-:Y:S02]  /*d27e0*/  LOP3.LUT R18, R18, 0xffff, RZ, 0xc0, !PT ;  /* 0x0000ffff12127812 */ /* 0x000fe400078ec0ff */
[----:B------:R-:W-:-:S04]  /*d27f0*/  LOP3.LUT R16, R16, 0xffff, RZ, 0xc0, !PT ;  /* 0x0000ffff10107812 */ /* 0x000fc800078ec0ff */
[----:B------:R-:W-:Y:S02]  /*d2800*/  PRMT R18, R18, 0x3340, R16 ;  /* 0x0000334012127816 */ /* 0x000fe40000000010 */
[----:B------:R-:W4:Y:S01]  /*d2810*/  LDL.LU R16, [R1+0x834] ;  /* 0x0008340001107983 */ /* 0x000f220000300800 */
[----:B--2---:R-:W-:Y:S02]  /*d2820*/  LOP3.LUT R5, R5, 0xffff, RZ, 0xc0, !PT ;  /* 0x0000ffff05057812 */ /* 0x004fe400078ec0ff */
[----:B---3--:R-:W-:Y:S02]  /*d2830*/  LOP3.LUT R6, R6, 0xffff, RZ, 0xc0, !PT ;  /* 0x0000ffff06067812 */ /* 0x008fe400078ec0ff */
[----:B------:R-:W-:Y:S02]  /*d2840*/  PRMT R10, R10, 0x3340, R5 ;  /* 0x000033400a0a7816 */ /* 0x000fe40000000005 */
[----:B------:R-:W-:Y:S01]  /*d2850*/  PRMT R6, R6, 0x3340, R11 ;  /* 0x0000334006067816 */ /* 0x000fe2000000000b */
[----:B------:R-:W2:Y:S03]  /*d2860*/  LDL.LU R5, [R1+0x80c] ;  /* 0x00080c0001057983 */ /* 0x000ea60000300800 */
[----:B------:R-:W-:-:S02]  /*d2870*/  PRMT R11, R6, 0x5410, R10 ;  /* 0x00005410060b7816 */ /* 0x000fc4000000000a */
[----:B------:R-:W-:Y:S02]  /*d2880*/  LOP3.LUT R6, R26, 0xffff, RZ, 0xc0, !PT ;  /* 0x0000ffff1a067812 */ /* 0x000fe400078ec0ff */
[----:B0-----:R-:W-:Y:S02]  /*d2890*/  LOP3.LUT R26, R7, 0xffff, RZ, 0xc0, !PT ;  /* 0x0000ffff071a7812 */ /* 0x001fe400078ec0ff */
[----:B------:R-:W-:Y:S02]  /*d28a0*/  LOP3.LUT R7, R28, 0xffff, RZ, 0xc0, !PT ;  /* 0x0000ffff1c077812 */ /* 0x000fe400078ec0ff */
[----:B-1----:R-:W3:Y:S01]  /*d28b0*/  LDL R28, [R1+0x344] ;  /* 0x00034400011c7983 */ /* 0x002ee20000100800 */
        /* <DEDUP_REMOVED lines=8> */
[----:B----4-:R-:W-:Y:S02]  /*d2940*/  PRMT R21, R26, 0x3340, R7 ;  /* 0x000033401a157816 */ /* 0x010fe40000000007 */
[----:B------:R-:W4:Y:S01]  /*d2950*/  LDL R26, [R1+0x34c] ;  /* 0x00034c00011a7983 */ /* 0x000f220000100800 */
[----:B------:R-:W-:-:S03]  /*d2960*/  PRMT R18, R18, 0x5410, R17 ;  /* 0x0000541012127816 */ /* 0x000fc60000000011 */
[----:B------:R-:W4:Y:S04]  /*d2970*/  LDL.LU R17, [R1+0x830] ;  /* 0x0008300001117983 */ /* 0x000f280000300800 */
[----:B------:R0:W-:Y:S01]  /*d2980*/  STS.64 [R29+0x18], R18 ;  /* 0x000018121d007388 */ /* 0x0001e20000000a00 */
[----:B------:R-:W-:Y:S02]  /*d2990*/  LOP3.LUT R20, R22, 0xffff, RZ, 0xc0, !PT ;  /* 0x0000ffff16147812 */ /* 0x000fe400078ec0ff */
[----:B------:R-:W-:Y:S01]  /*d29a0*/  LOP3.LUT R2, R2, 0xffff, RZ, 0xc0, !PT ;  /* 0x0000ffff02027812 */ /* 0x000fe200078ec0ff */
[----:B------:R-:W4:Y:S04]  /*d29b0*/  LDL.LU R7, [R1+0x7f4] ;  /* 0x0007f40001077983 */ /* 0x000f280000300800 */
[----:B0-----:R-:W4:Y:S01]  /*d29c0*/  LDL.LU.64 R18, [R1+0x828] ;  /* 0x0008280001127983 */ /* 0x001f220000300a00 */
[----:B------:R-:W-:-:S02]  /*d29d0*/  LOP3.LUT R4, R4, 0xffff, RZ, 0xc0, !PT ;  /* 0x0000ffff04047812 */ /* 0x000fc400078ec0ff */
[----:B------:R-:W-:Y:S02]  /*d29e0*/  LOP3.LUT R3, R3, 0xffff, RZ, 0xc0, !PT ;  /* 0x0000ffff03037812 */ /* 0x000fe400078ec0ff */
[----:B------:R-:W-:Y:S02]  /*d29f0*/  LOP3.LUT R8, R8, 0xffff, RZ, 0xc0, !PT ;  /* 0x0000ffff08087812 */ /* 0x000fe400078ec0ff */
[----:B------:R-:W-:Y:S02]  /*d2a00*/  LOP3.LUT R0, R0, 0xffff, RZ, 0xc0, !PT ;  /* 0x0000ffff00007812 */ /* 0x000fe400078ec0ff */
[----:B------:R-:W-:Y:S02]  /*d2a10*/  PRMT R4, R4, 0x3340, R2 ;  /* 0x0000334004047816 */ /* 0x000fe40000000002 */
[----:B------:R-:W-:Y:S01]  /*d2a20*/  PRMT R20, R20, 0x3340, R0 ;  /* 0x0000334014147816 */ /* 0x000fe20000000000 */
[----:B------:R-:W4:Y:S01]  /*d2a30*/  LDL.LU R2, [R1+0x818] ;  /* 0x0008180001027983 */ /* 0x000f220000300800 */
[----:B------:R-:W-:-:S02]  /*d2a40*/  PRMT R8, R8, 0x3340, R3 ;  /* 0x0000334008087816 */ /* 0x000fc40000000003 */
[----:B------:R-:W-:Y:S01]  /*d2a50*/  PRMT R20, R20, 0x5410, R21 ;  /* 0x0000541014147816 */ /* 0x000fe20000000015 */
[----:B------:R-:W4:Y:S01]  /*d2a60*/  LDL.LU R3, [R1+0x814] ;  /* 0x0008140001037983 */ /* 0x000f220000300800 */
[----:B------:R-:W-:Y:S02]  /*d2a70*/  PRMT R8, R8, 0x5410, R4 ;  /* 0x0000541008087816 */ /* 0x000fe40000000004 */
[----:B------:R-:W-:Y:S01]  /*d2a80*/  LOP3.LUT R22, R23, 0xffff, RZ, 0xc0, !PT ;  /* 0x0000ffff17167812 */ /* 0x000fe200078ec0ff */
[----:B------:R-:W-:Y:S01]  /*d2a90*/  IMAD.MOV.U32 R21, RZ, RZ, R20 ;  /* 0x000000ffff157224 */ /* 0x000fe200078e0014 */
[----:B------:R-:W-:Y:S01]  /*d2aa0*/  LOP3.LUT R20, R24, 0xffff, RZ, 0xc0, !PT ;  /* 0x0000ffff18147812 */ /* 0x000fe200078ec0ff */
[----:B------:R0:W-:Y:S03]  /*d2ab0*/  STS.128 [R29+0x20], R8 ;  /* 0x000020081d007388 */ /* 0x0001e60000000c00 */
[----:B------:R-:W-:Y:S01]  /*d2ac0*/  PRMT R22, R20, 0x3340, R22 ;  /* 0x0000334014167816 */ /* 0x000fe20000000016 */
[----:B------:R-:W4:Y:S01]  /*d2ad0*/  LDL.LU R4, [R1+0x810] ;  /* 0x0008100001047983 */ /* 0x000f220000300800 */
[----:B------:R-:W-:-:S03]  /*d2ae0*/  LOP3.LUT R20, R25, 0xffff, RZ, 0xc0, !PT ;  /* 0x0000ffff19147812 */ /* 0x000fc600078ec0ff */
[----:B------:R-:W-:Y:S04]  /*d2af0*/  STL [R1+0x7bc], R14 ;  /* 0x0007bc0e01007387 */ /* 0x000fe80000100800 */
[----:B------:R-:W-:Y:S04]  /*d2b00*/  STL [R1+0x7c0], R15 ;  /* 0x0007c00f01007387 */ /* 0x000fe80000100800 */
[----:B0-----:R-:W4:Y:S04]  /*d2b10*/  LDL.LU.64 R8, [R1+0x7f8] ;  /* 0x0007f80001087983 */ /* 0x001f280000300a00 */
[----:B------:R-:W4:Y:S04]  /*d2b20*/  LDL.LU.64 R10, [R1+0x800] ;  /* 0x00080000010a7983 */ /* 0x000f280000300a00 */
[----:B------:R0:W-:Y:S04]  /*d2b30*/  STL [R1+0x7b8], R25 ;  /* 0x0007b81901007387 */ /* 0x0001e80000100800 */
[----:B------:R-:W4:Y:S04]  /*d2b40*/  LDL.LU R0, [R1+0x7f0] ;  /* 0x0007f00001007983 */ /* 0x000f280000300800 */
[----:B0-----:R-:W4:Y:S01]  /*d2b50*/  LDL R25, [R1+0x220] ;  /* 0x0002200001197983 */ /* 0x001f220000100800 */
[----:B---3--:R-:W-:-:S03]  /*d2b60*/  LOP3.LUT R23, R28, 0xffff, RZ, 0xc0, !PT ;  /* 0x0000ffff1c177812 */ /* 0x008fc600078ec0ff */
[----:B------:R-:W3:Y:S01]  /*d2b70*/  LDL R28, [R1+0x358] ;  /* 0x00035800011c7983 */ /* 0x000ee20000100800 */
        /* <DEDUP_REMOVED lines=10> */
[----:B----4-:R-:W-:Y:S02]  /*d2c20*/  LOP3.LUT R22, R26, 0xffff, RZ, 0xc0, !PT ;  /* 0x0000ffff1a167812 */ /* 0x010fe400078ec0ff */
[----:B------:R-:W4:Y:S01]  /*d2c30*/  LDL R26, [R1+0x360] ;  /* 0x00036000011a7983 */ /* 0x000f220000100800 */
[----:B------:R-:W-:Y:S02]  /*d2c40*/  LOP3.LUT R15, R17, 0xffff, RZ, 0xc0, !PT ;  /* 0x0000ffff110f7812 */ /* 0x000fe400078ec0ff */
[----:B------:R-:W-:-:S04]  /*d2c50*/  LOP3.LUT R14, R18, 0xffff, RZ, 0xc0, !PT ;  /* 0x0000ffff120e7812 */ /* 0x000fc800078ec0ff */
[----:B------:R-:W-:Y:S02]  /*d2c60*/  PRMT R15, R14, 0x3340, R15 ;  /* 0x000033400e0f7816 */ /* 0x000fe4000000000f */
[----:B------:R-:W-:-:S04]  /*d2c70*/  LOP3.LUT R14, R19, 0xffff, RZ, 0xc0, !PT ;  /* 0x0000ffff130e7812 */ /* 0x000fc800078ec0ff */
[----:B------:R-:W-:-:S04]  /*d2c80*/  PRMT R14, R14, 0x3340, R22 ;  /* 0x000033400e0e7816 */ /* 0x000fc80000000016 */
[----:B------:R-:W-:-:S05]  /*d2c90*/  PRMT R22, R14, 0x5410, R15 ;  /* 0x000054100e167816 */ /* 0x000fca000000000f */
[----:B------:R0:W-:Y:S04]  /*d2ca0*/  STS.128 [R29+0x30], R20 ;  /* 0x000030141d007388 */ /* 0x0001e80000000c00 */
[----:B------:R-:W-:Y:S04]  /*d2cb0*/  STL.64 [R1+0x7c8], R16 ;  /* 0x0007c81001007387 */ /* 0x000fe80000100a00 */
[----:B0-----:R-:W4:Y:S04]  /*d2cc0*/  LDL R20, [R1+0x35c] ;  /* 0x00035c0001147983 */ /* 0x001f280000100800 */
[----:B------:R-:W4:Y:S01]  /*d2cd0*/  LDL R21, [R1+0x22c] ;  /* 0x00022c0001157983 */ /* 0x000f220000100800 */
[----:B------:R-:W-:-:S02]  /*d2ce0*/  LOP3.LUT R15, R8, 0xffff, RZ, 0xc0, !PT ;  /* 0x0000ffff080f7812 */ /* 0x000fc400078ec0ff */
[----:B------:R-:W-:Y:S01]  /*d2cf0*/  LOP3.LUT R14, R9, 0xffff, RZ, 0xc0, !PT ;  /* 0x0000ffff090e7812 */ /* 0x000fe200078ec0ff */
[----:B------:R0:W-:Y:S04]  /*d2d00*/  STL [R1+0x7d8], R8 ;  /* 0x0007d80801007387 */ /* 0x0001e80000100800 */
[----:B------:R-:W-:Y:S01]  /*d2d10*/  STL [R1+0x7dc], R9 ;  /* 0x0007dc0901007387 */ /* 0x000fe20000100800 */
[----:B------:R-:W-:-:S03]  /*d2d20*/  PRMT R14, R14, 0x3340, R15 ;  /* 0x000033400e0e7816 */ /* 0x000fc6000000000f */
[----:B------:R-:W-:Y:S01]  /*d2d30*/  STL [R1+0x7e0], R10 ;  /* 0x0007e00a01007387 */ /* 0x000fe20000100800 */
[----:B0-----:R-:W-:-:S03]  /*d2d40*/  LOP3.LUT R8, R10, 0xffff, RZ, 0xc0, !PT ;  /* 0x0000ffff0a087812 */ /* 0x001fc600078ec0ff */
[----:B------:R-:W4:Y:S04]  /*d2d50*/  LDL R15, [R1+0x224] ;  /* 0x00022400010f7983 */ /* 0x000f280000100800 */
[----:B------:R0:W-:Y:S04]  /*d2d60*/  STL [R1+0x7b4], R24 ;  /* 0x0007b41801007387 */ /* 0x0001e80000100800 */
[----:B------:R-:W4:Y:S04]  /*d2d70*/  LDL R23, [R1+0x244] ;  /* 0x0002440001177983 */ /* 0x000f280000100800 */
[----:B------:R1:W-:Y:S04]  /*d2d80*/  STL.64 [R1+0x7d0], R18 ;  /* 0x0007d01201007387 */ /* 0x0003e80000100a00 */
[----:B0-----:R-:W4:Y:S04]  /*d2d90*/  LDL R24, [R1+0x248] ;  /* 0x0002480001187983 */ /* 0x001f280000100800 */
[----:B------:R-:W4:Y:S01]  /*d2da0*/  LDL R22, [R1+0x370] ;  /* 0x0003700001167983 */ /* 0x000f220000100800 */
[----:B---3--:R-:W-:-:S03]  /*d2db0*/  LOP3.LUT R9, R28, 0xffff, RZ, 0xc0, !PT ;  /* 0x0000ffff1c097812 */ /* 0x008fc600078ec0ff */
[----:B------:R-:W3:Y:S01]  /*d2dc0*/  LDL R28, [R1+0x368] ;  /* 0x00036800011c7983 */ /* 0x000ee20000100800 */
[----:B------:R-:W-:-:S04]  /*d2dd0*/  PRMT R8, R8, 0x3340, R9 ;  /* 0x0000334008087816 */ /* 0x000fc80000000009 */
[----:B------:R-:W-:Y:S02]  /*d2de0*/  PRMT R17, R8, 0x5410, R14 ;  /* 0x0000541008117816 */ /* 0x000fe4000000000e */
[----:B------:R-:W3:Y:S01]  /*d2df0*/  LDL R14, [R1+0x230] ;  /* 0x00023000010e7983 */ /* 0x000ee20000100800 */
[----:B--2---:R-:W-:-:S03]  /*d2e00*/  LOP3.LUT R10, R27, 0xffff, RZ, 0xc0, !PT ;  /* 0x0000ffff1b0a7812 */ /* 0x004fc600078ec0ff */
[----:B------:R-:W2:Y:S01]  /*d2e10*/  LDL R27, [R1+0x228] ;  /* 0x00022800011b7983 */ /* 0x000ea20000100800 */
[----:B------:R-:W-:Y:S02]  /*d2e20*/  LOP3.LUT R9, R11, 0xffff, RZ, 0xc0, !PT ;  /* 0x0000ffff0b097812 */ /* 0x000fe400078ec0ff */
[----:B------:R-:W-:-:S04]  /*d2e30*/  LOP3.LUT R8, R12, 0xffff, RZ, 0xc0, !PT ;  /* 0x0000ffff0c087812 */ /* 0x000fc800078ec0ff */
[----:B------:R-:W-:Y:S02]  /*d2e40*/  PRMT R9, R8, 0x3340, R9 ;  /* 0x0000334008097816 */ /* 0x000fe40000000009 */
[----:B------:R-:W-:-:S04]  /*d2e50*/  LOP3.LUT R8, R13, 0xffff, RZ, 0xc0, !PT ;  /* 0x0000ffff0d087812 */ /* 0x000fc800078ec0ff */
[----:B------:R-:W-:Y:S02]  /*d2e60*/  PRMT R8, R8, 0x3340, R10 ;  /* 0x0000334008087816 */ /* 0x000fe4000000000a */
[----:B----4-:R-:W-:Y:S02]  /*d2e70*/  LOP3.LUT R10, R26, 0xffff, RZ, 0xc0, !PT ;  /* 0x0000ffff1a0a7812 */ /* 0x010fe400078ec0ff */
[----:B------:R-:W4:Y:S01]  /*d2e80*/  LDL R26, [R1+0x364] ;  /* 0x00036400011a7983 */ /* 0x000f220000100800 */
        /* <DEDUP_REMOVED lines=11> */
[----:B------:R-:W-:Y:S02]  /*d2f40*/  LOP3.LUT R10, R20, 0xffff, RZ, 0xc0, !PT ;  /* 0x0000ffff140a7812 */ /* 0x000fe400078ec0ff */
[----:B------:R-:W4:Y:S02]  /*d2f50*/  LDL R20, [R1+0x240] ;  /* 0x0002400001147983 */ /* 0x000f240000100800 */
[----:B------:R-:W-:-:S04]  /*d2f60*/  PRMT R8, R8, 0x3340, R10 ;  /* 0x0000334008087816 */ /* 0x000fc8000000000a */
[----:B------:R-:W-:Y:S02]  /*d2f70*/  PRMT R18, R8, 0x5410, R9 ;  /* 0x0000541008127816 */ /* 0x000fe40000000009 */
[----:B------:R-:W-:Y:S02]  /*d2f80*/  LOP3.LUT R8, R21, 0xffff, RZ, 0xc0, !PT ;  /* 0x0000ffff15087812 */ /* 0x000fe400078ec0ff */
[----:B------:R-:W4:Y:S04]  /*d2f90*/  LDL R21, [R1+0x238] ;  /* 0x0002380001157983 */ /* 0x000f280000100800 */
[----:B------:R0:W-:Y:S04]  /*d2fa0*/  STS.128 [R29+0x40], R16 ;  /* 0x000040101d007388 */ /* 0x0001e80000000c00 */
[----:B------:R4:W-:Y:S04]  /*d2fb0*/  STL [R1+0x7e4], R11 ;  /* 0x0007e40b01007387 */ /* 0x0009e80000100800 */
[----:B0-----:R-:W4:Y:S04]  /*d2fc0*/  LDL R19, [R1+0x260] ;  /* 0x0002600001137983 */ /* 0x001f280000100800 */
[----:B------:R0:W-:Y:S04]  /*d2fd0*/  STL [R1+0x7e8], R12 ;  /* 0x0007e80c01007387 */ /* 0x0001e80000100800 */
[----:B------:R1:W-:Y:S04]  /*d2fe0*/  STL [R1+0x7ec], R13 ;  /* 0x0007ec0d01007387 */ /* 0x0003e80000100800 */
[----:B------:R-:W4:Y:S04]  /*d2ff0*/  LDL R17, [R1+0x520] ;  /* 0x0005200001117983 */ /* 0x000f280000100800 */
[----:B------:R-:W4:Y:S01]  /*d3000*/  LDL R18, [R1+0x524] ;  /* 0x0005240001127983 */ /* 0x000f220000100800 */
[----:B---3--:R-:W-:-:S03]  /*d3010*/  LOP3.LUT R10, R28, 0xffff, RZ, 0xc0, !PT ;  /* 0x0000ffff1c0a7812 */ /* 0x008fc600078ec0ff */
[----:B------:R-:W1:Y:S01]  /*d3020*/  LDL R28, [R1+0x36c] ;  /* 0x00036c00011c7983 */ /* 0x000e620000100800 */
[----:B------:R-:W-:-:S03]  /*d3030*/  LOP3.LUT R9, R14, 0xffff, RZ, 0xc0, !PT ;  /* 0x0000ffff0e097812 */ /* 0x000fc600078ec0ff */
[----:B------:R-:W3:Y:S01]  /*d3040*/  LDL R14, [R1+0x23c] ;  /* 0x00023c00010e7983 */ /* 0x000ee20000100800 */
[----:B------:R-:W-:Y:S02]  /*d3050*/  PRMT R9, R8, 0x3340, R9 ;  /* 0x0000334008097816 */ /* 0x000fe40000000009 */
[----:B--2---:R-:W-:Y:S02]  /*d3060*/  LOP3.LUT R8, R27, 0xffff, RZ, 0xc0, !PT ;  /* 0x0000ffff1b087812 */ /* 0x004fe400078ec0ff */
[----:B------:R-:W2:Y:S02]  /*d3070*/  LDL R27, [R1+0x234] ;  /* 0x00023400011b7983 */ /* 0x000ea40000100800 */
[----:B------:R-:W-:Y:S02]  /*d3080*/  PRMT R8, R8, 0x3340, R10 ;  /* 0x0000334008087816 */ /* 0x000fe4000000000a */
[----:B------:R-:W-:Y:S02]  /*d3090*/  LOP3.LUT R10, R15, 0xffff, RZ, 0xc0, !PT ;  /* 0x0000ffff0f0a7812 */ /* 0x000fe400078ec0ff */
[----:B------:R-:W2:Y:S01]  /*d30a0*/  LDL R15, [R1+0x25c] ;  /* 0x00025c00010f7983 */ /* 0x000ea20000100800 */
[----:B----4-:R-:W-:-:S03]  /*d30b0*/  LOP3.LUT R11, R26, 0xffff, RZ, 0xc0, !PT ;  /* 0x0000ffff1a0b7812 */ /* 0x010fc600078ec0ff */
[----:B------:R-:W4:Y:S01]  /*d30c0*/  LDL R26, [R1+0x258] ;  /* 0x00025800011a7983 */ /* 0x000f220000100800 */
[----:B------:R-:W-:Y:S02]  /*d30d0*/  PRMT R9, R8, 0x5410, R9 ;  /* 0x0000541008097816 */ /* 0x000fe40000000009 */
[----:B------:R-:W-:Y:S02]  /*d30e0*/  LOP3.LUT R8, R25, 0xffff, RZ, 0xc0, !PT ;  /* 0x0000ffff19087812 */ /* 0x000fe400078ec0ff */
[----:B------:R-:W4:Y:S02]  /*d30f0*/  LDL R25, [R1+0x378] ;  /* 0x0003780001197983 */ /* 0x000f240000100800 */
[----:B------:R-:W-:Y:S02]  /*d3100*/  PRMT R10, R8, 0x3340, R10 ;  /* 0x00003340080a7816 */ /* 0x000fe4000000000a */
[----:B------:R-:W-:-:S04]  /*d3110*/  LOP3.LUT R8, R0, 0xffff, RZ, 0xc0, !PT ;  /* 0x0000ffff00087812 */ /* 0x000fc800078ec0ff */
[----:B------:R-:W-:Y:S02]  /*d3120*/  PRMT R8, R8, 0x3340, R11 ;  /* 0x0000334008087816 */ /* 0x000fe4000000000b */
[----:B------:R-:W-:Y:S02]  /*d3130*/  LOP3.LUT R11, R24, 0xffff, RZ, 0xc0, !PT ;  /* 0x0000ffff180b7812 */ /* 0x000fe400078ec0ff */
[----:B------:R-:W-:Y:S01]  /*d3140*/  PRMT R8, R8, 0x5410, R10 ;  /* 0x0000541008087816 */ /* 0x000fe2000000000a */
[----:B------:R-:W4:Y:S01]  /*d3150*/  LDL R24, [R1+0x254] ;  /* 0x0002540001187983 */ /* 0x000f220000100800 */
[----:B------:R-:W-:-:S03]  /*d3160*/  LOP3.LUT R10, R23, 0xffff, RZ, 0xc0, !PT ;  /* 0x0000ffff170a7812 */ /* 0x000fc600078ec0ff */
[----:B------:R-:W4:Y:S01]  /*d3170*/  LDL R23, [R1+0x250] ;  /* 0x0002500001177983 */ /* 0x000f220000100800 */
[----:B------:R-:W-:Y:S02]  /*d3180*/  PRMT R11, R10, 0x3340, R11 ;  /* 0x000033400a0b7816 */ /* 0x000fe4000000000b */
[----:B0-----:R-:W-:Y:S02]  /*d3190*/  LOP3.LUT R12, R22, 0xffff, RZ, 0xc0, !PT ;  /* 0x0000ffff160c7812 */ /* 0x001fe400078ec0ff */
[----:B------:R-:W4:Y:S01]  /*d31a0*/  LDL R22, [R1+0x374] ;  /* 0x0003740001167983 */ /* 0x000f220000100800 */
[----:B------:R-:W-:-:S03]  /*d31b0*/  LOP3.LUT R10, R20, 0xffff, RZ, 0xc0, !PT ;  /* 0x0000ffff140a7812 */ /* 0x000fc600078ec0ff */
[----:B------:R-:W4:Y:S01]  /*d31c0*/  LDL R20, [R1+0x24c] ;  /* 0x00024c0001147983 */ /* 0x000f220000100800 */
[----:B------:R-:W-:-:S04]  /*d31d0*/  PRMT R10, R10, 0x3340, R12 ;  /* 0x000033400a0a7816 */ /* 0x000fc8000000000c */
[----:B------:R-:W-:Y:S02]  /*d31e0*/  PRMT R11, R10, 0x5410, R11 ;  /* 0x000054100a0b7816 */ /* 0x000fe4000000000b */
[----:B------:R-:W-:Y:S02]  /*d31f0*/  LOP3.LUT R10, R21, 0xffff, RZ, 0xc0, !PT ;  /* 0x0000ffff150a7812 */ /* 0x000fe400078ec0ff */
[----:B------:R-:W4:Y:S01]  /*d3200*/  LDL R21, [R1+0x274] ;  /* 0x0002740001157983 */ /* 0x000f220000100800 */
[----:B-1----:R-:W-:-:S03]  /*d3210*/  LOP3.LUT R13, R28, 0xffff, RZ, 0xc0, !PT ;  /* 0x0000ffff1c0d7812 */ /* 0x002fc600078ec0ff */
[----:B------:R-:W4:Y:S01]  /*d3220*/  LDL R28, [R1+0x380] ;  /* 0x00038000011c7983 */ /* 0x000f220000100800 */
[----:B---3--:R-:W-:-:S03]  /*d3230*/  LOP3.LUT R12, R14, 0xffff, RZ, 0xc0, !PT ;  /* 0x0000ffff0e0c7812 */ /* 0x008fc600078ec0ff */
[----:B------:R-:W3:Y:S01]  /*d3240*/  LDL R14, [R1+0x278] ;  /* 0x00027800010e7983 */ /* 0x000ee20000100800 */
        /* <DEDUP_REMOVED lines=11> */
[----:B----4-:R-:W-:Y:S02]  /*d3300*/  LOP3.LUT R8, R26, 0xffff, RZ, 0xc0, !PT ;  /* 0x0000ffff1a087812 */ /* 0x010fe400078ec0ff */
[----:B------:R-:W4:Y:S01]  /*d3310*/  LDL R26, [R1+0x264] ;  /* 0x00026400011a7983 */ /* 0x000f220000100800 */
[----:B------:R-:W-:-:S03]  /*d3320*/  LOP3.LUT R10, R25, 0xffff, RZ, 0xc0, !PT ;  /* 0x0000ffff190a7812 */ /* 0x000fc600078ec0ff */
[----:B------:R-:W4:Y:S01]  /*d3330*/  LDL R25, [R1+0x37c] ;  /* 0x00037c0001197983 */ /* 0x000f220000100800 */
[----:B------:R-:W-:Y:S02]  /*d3340*/  PRMT R8, R8, 0x3340, R10 ;  /* 0x0000334008087816 */ /* 0x000fe4000000000a */
[----:B------:R-:W-:Y:S02]  /*d3350*/  LOP3.LUT R10, R24, 0xffff, RZ, 0xc0, !PT ;  /* 0x0000ffff180a7812 */ /* 0x000fe400078ec0ff */
[----:B------:R-:W-:Y:S01]  /*d3360*/  PRMT R9, R8, 0x5410, R9 ;  /* 0x0000541008097816 */ /* 0x000fe20000000009 */
[----:B------:R-:W4:Y:S01]  /*d3370*/  LDL R24, [R1+0x290] ;  /* 0x0002900001187983 */ /* 0x000f220000100800 */
[----:B------:R-:W-:-:S03]  /*d3380*/  LOP3.LUT R8, R23, 0xffff, RZ, 0xc0, !PT ;  /* 0x0000ffff17087812 */ /* 0x000fc600078ec0ff */
[----:B------:R-:W4:Y:S01]  /*d3390*/  LDL R23, [R1+0x28c] ;  /* 0x00028c0001177983 */ /* 0x000f220000100800 */
[----:B------:R-:W-:Y:S02]  /*d33a0*/  PRMT R10, R8, 0x3340, R10 ;  /* 0x00003340080a7816 */ /* 0x000fe4000000000a */
[----:B------:R-:W-:Y:S02]  /*d33b0*/  LOP3.LUT R11, R22, 0xffff, RZ, 0xc0, !PT ;  /* 0x0000ffff160b7812 */ /* 0x000fe400078ec0ff */
[----:B------:R-:W-:Y:S01]  /*d33c0*/  LOP3.LUT R8, R20, 0xffff, RZ, 0xc0, !PT ;  /* 0x0000ffff14087812 */ /* 0x000fe200078ec0ff */
[----:B------:R-:W4:Y:S04]  /*d33d0*/  LDL R22, [R1+0x388] ;  /* 0x0003880001167983 */ /* 0x000f280000100800 */
[----:B------:R-:W4:Y:S01]  /*d33e0*/  LDL R20, [R1+0x288] ;  /* 0x0002880001147983 */ /* 0x000f220000100800 */
[----:B------:R-:W-:-:S04]  /*d33f0*/  PRMT R8, R8, 0x3340, R11 ;  /* 0x0000334008087816 */ /* 0x000fc8000000000b */
[----:B------:R-:W-:Y:S02]  /*d3400*/  PRMT R8, R8, 0x5410, R10 ;  /* 0x0000541008087816 */ /* 0x000fe4000000000a */
[----:B------:R-:W-:Y:S02]  /*d3410*/  LOP3.LUT R10, R21, 0xffff, RZ, 0xc0, !PT ;  /* 0x0000ffff150a7812 */ /* 0x000fe400078ec0ff */
[----:B------:R-:W4:Y:S01]  /*d3420*/  LDL R21, [R1+0x280] ;  /* 0x0002800001157983 */ /* 0x000f220000100800 */
[----:B------:R-:W-:-:S03]  /*d3430*/  LOP3.LUT R12, R28, 0xffff, RZ, 0xc0, !PT ;  /* 0x0000ffff1c0c7812 */ /* 0x000fc600078ec0ff */
[----:B------:R-:W4:Y:S01]  /*d3440*/  LDL R28, [R1+0x384] ;  /* 0x00038400011c7983 */ /* 0x000f220000100800 */
[----:B---3--:R-:W-:-:S03]  /*d3450*/  LOP3.LUT R11, R14, 0xffff, RZ, 0xc0, !PT ;  /* 0x0000ffff0e0b7812 */ /* 0x008fc600078ec0ff */
[----:B------:R-:W3:Y:S01]  /*d3460*/  LDL R14, [R1+0x284] ;  /* 0x00028400010e7983 */ /* 0x000ee20000100800 */
        /* <DEDUP_REMOVED lines=10> */
[----:B----4-:R-:W-:Y:S02]  /*d3510*/  LOP3.LUT R10, R26, 0xffff, RZ, 0xc0, !PT ;  /* 0x0000ffff1a0a7812 */ /* 0x010fe400078ec0ff */
[----:B------:R-:W4:Y:S01]  /*d3520*/  LDL R26, [R1+0x2a0] ;  /* 0x0002a000011a7983 */ /* 0x000f220000100800 */
[----:B------:R-:W-:-:S03]  /*d3530*/  LOP3.LUT R13, R25, 0xffff, RZ, 0xc0, !PT ;  /* 0x0000ffff190d7812 */ /* 0x000fc600078ec0ff */
[----:B------:R-:W4:Y:S01]  /*d3540*/  LDL R25, [R1+0x390] ;  /* 0x0003900001197983 */ /* 0x000f220000100800 */
[----:B------:R-:W-:-:S04]  /*d3550*/  PRMT R10, R10, 0x3340, R13 ;  /* 0x000033400a0a7816 */ /* 0x000fc8000000000d */
[----:B------:R-:W-:-:S05]  /*d3560*/  PRMT R10, R10, 0x5410, R12 ;  /* 0x000054100a0a7816 */ /* 0x000fca000000000c */
[----:B------:R0:W-:Y:S02]  /*d3570*/  STS.128 [R29+0x60], R8 ;  /* 0x000060081d007388 */ /* 0x0001e40000000c00 */
[----:B0-----:R-:W-:Y:S02]  /*d3580*/  LOP3.LUT R9, R24, 0xffff, RZ, 0xc0, !PT ;  /* 0x0000ffff18097812 */ /* 0x001fe400078ec0ff */
[----:B------:R-:W-:Y:S01]  /*d3590*/  LOP3.LUT R8, R23, 0xffff, RZ, 0xc0, !PT ;  /* 0x0000ffff17087812 */ /* 0x000fe200078ec0ff */
[----:B------:R-:W4:Y:S04]  /*d35a0*/  LDL R24, [R1+0x29c] ;  /* 0x00029c0001187983 */ /* 0x000f280000100800 */
[----:B------:R-:W4:Y:S01]  /*d35b0*/  LDL R23, [R1+0x298] ;  /* 0x0002980001177983 */ /* 0x000f220000100800 */
[----:B------:R-:W-:-:S02]  /*d35c0*/  PRMT R9, R8, 0x3340, R9 ;  /* 0x0000334008097816 */ /* 0x000fc40000000009 */
        /* <DEDUP_REMOVED lines=28> */
[----:B------:R-:W-:Y:S02]  /*d3790*/  LOP3.LUT R12, R24, 0xffff, RZ, 0xc0, !PT ;  /* 0x0000ffff180c7812 */ /* 0x000fe400078ec0ff */
[----:B------:R-:W4:Y:S01]  /*d37a0*/  LDL R24, [R1+0x2d8] ;  /* 0x0002d80001187983 */ /* 0x000f220000100800 */
[----:B------:R-:W-:-:S03]  /*d37b0*/  LOP3.LUT R10, R23, 0xffff, RZ, 0xc0, !PT ;  /* 0x0000ffff170a7812 */ /* 0x000fc600078ec0ff */
[----:B------:R-:W4:Y:S01]  /*d37c0*/  LDL R23, [R1+0x2d4] ;  /* 0x0002d40001177983 */ /* 0x000f220000100800 */
[----:B------:R-:W-:Y:S02]  /*d37d0*/  PRMT R12, R10, 0x3340, R12 ;  /* 0x000033400a0c7816 */ /* 0x000fe4000000000c */
[----:B------:R-:W-:Y:S02]  /*d37e0*/  LOP3.LUT R13, R22, 0xffff, RZ, 0xc0, !PT ;  /* 0x0000ffff160d7812 */ /* 0x000fe400078ec0ff */
[----:B------:R-:W4:Y:S01]  /*d37f0*/  LDL R22, [R1+0x3a0] ;  /* 0x0003a00001167983 */ /* 0x000f220000100800 */
[----:B------:R-:W-:-:S03]  /*d3800*/  LOP3.LUT R10, R20, 0xffff, RZ, 0xc0, !PT ;  /* 0x0000ffff140a7812 */ /* 0x000fc600078ec0ff */
[----:B------:R-:W4:Y:S01]  /*d3810*/  LDL R20, [R1+0x2d0] ;  /* 0x0002d00001147983 */ /* 0x000f220000100800 */
[----:B------:R-:W-:-:S04]  /*d3820*/  PRMT R10, R10, 0x3340, R13 ;  /* 0x000033400a0a7816 */ /* 0x000fc8000000000d */
[----:B------:R-:W-:-:S05]  /*d3830*/  PRMT R10, R10, 0x5410, R12 ;  /* 0x000054100a0a7816 */ /* 0x000fca000000000c */
[----:B------:R0:W-:Y:S02]  /*d3840*/  STS.128 [R29+0x70], R8 ;  /* 0x000070081d007388 */ /* 0x0001e40000000c00 */
[----:B0-----:R-:W-:Y:S02]  /*d3850*/  LOP3.LUT R8, R21, 0xffff, RZ, 0xc0, !PT ;  /* 0x0000ffff15087812 */ /* 0x001fe400078ec0ff */
        /* <DEDUP_REMOVED lines=243> */
[----:B------:R-:W2:Y:S01]  /*d4790*/  LDL R27, [R1+0x4d8] ;  /* 0x0004d800011b7983 */ /* 0x000ea20000100800 */
[----:B----4-:R-:W-:-:S03]  /*d47a0*/  LOP3.LUT R12, R26, 0xffff, RZ, 0xc0, !PT ;  /* 0x0000ffff1a0c7812 */ /* 0x010fc600078ec0ff */
        /* <DEDUP_REMOVED lines=9> */
[----:B------:R-:W4:Y:S02]  /*d4840*/  LDL R25, [R1+0x4e8] ;  /* 0x0004e80001197983 */ /* 0x000f240000100800 */
        /* <DEDUP_REMOVED lines=59> */
[----:B----4-:R-:W-:Y:S02]  /*d4c00*/  LOP3.LUT R9, R26, 0xffff, RZ, 0xc0, !PT ;  /* 0x0000ffff1a097812 */ /* 0x010fe400078ec0ff */
[----:B------:R-:W4:Y:S01]  /*d4c10*/  LDL R26, [R1+0x544] ;  /* 0x00054400011a7983 */ /* 0x000f220000100800 */
[----:B------:R-:W-:Y:S02]  /*d4c20*/  LOP3.LUT R10, R17, 0xffff, RZ, 0xc0, !PT ;  /* 0x0000ffff110a7812 */ /* 0x000fe400078ec0ff */
[----:B------:R-:W-:Y:S02]  /*d4c30*/  LOP3.LUT R8, R25, 0xffff, RZ, 0xc0, !PT ;  /* 0x0000ffff19087812 */ /* 0x000fe400078ec0ff */
[----:B------:R-:W3:Y:S02]  /*d4c40*/  LDL R25, [R1+0x548] ;  /* 0x0005480001197983 */ /* 0x000ee40000100800 */
[----:B------:R-:W-:-:S02]  /*d4c50*/  PRMT R9, R8, 0x3340, R9 ;  /* 0x0000334008097816 */ /* 0x000fc40000000009 */
[----:B------:R-:W-:Y:S02]  /*d4c60*/  LOP3.LUT R8, R24, 0xffff, RZ, 0xc0, !PT ;  /* 0x0000ffff18087812 */ /* 0x000fe400078ec0ff */
[----:B------:R-:W-:Y:S01]  /*d4c70*/  LOP3.LUT R12, R15, 0xffff, RZ, 0xc0, !PT ;  /* 0x0000ffff0f0c7812 */ /* 0x000fe200078ec0ff */
[----:B------:R-:W3:Y:S01]  /*d4c80*/  LDL R24, [R1+0x54c] ;  /* 0x00054c0001187983 */ /* 0x000ee20000100800 */
[----:B------:R-:W-:Y:S02]  /*d4c90*/  PRMT R8, R8, 0x3340, R10 ;  /* 0x0000334008087816 */ /* 0x000fe4000000000a */
[----:B------:R-:W-:Y:S02]  /*d4ca0*/  LOP3.LUT R10, R23, 0xffff, RZ, 0xc0, !PT ;  /* 0x0000ffff170a7812 */ /* 0x000fe400078ec0ff */
[----:B------:R-:W-:Y:S01]  /*d4cb0*/  PRMT R9, R8, 0x5410, R9 ;  /* 0x0000541008097816 */ /* 0x000fe20000000009 */
[----:B------:R-:W3:Y:S01]  /*d4cc0*/  LDL R23, [R1+0x554] ;  /* 0x0005540001177983 */ /* 0x000ee20000100800 */
[----:B------:R-:W-:-:S02]  /*d4cd0*/  LOP3.LUT R8, R18, 0xffff, RZ, 0xc0, !PT ;  /* 0x0000ffff12087812 */ /* 0x000fc400078ec0ff */
[----:B------:R-:W-:Y:S01]  /*d4ce0*/  LOP3.LUT R11, R22, 0xffff, RZ, 0xc0, !PT ;  /* 0x0000ffff160b7812 */ /* 0x000fe200078ec0ff */
        /* <DEDUP_REMOVED lines=18> */
[----:B----4-:R-:W-:-:S03]  /*d4e10*/  LOP3.LUT R10, R26, 0xffff, RZ, 0xc0, !PT ;  /* 0x0000ffff1a0a7812 */ /* 0x010fc600078ec0ff */
[----:B------:R-:W4:Y:S01]  /*d4e20*/  LDL R26, [R1+0x568] ;  /* 0x00056800011a7983 */ /* 0x000f220000100800 */
[----:B---3--:R-:W-:Y:S02]  /*d4e30*/  LOP3.LUT R13, R14, 0xffff, RZ, 0xc0, !PT ;  /* 0x0000ffff0e0d7812 */ /* 0x008fe400078ec0ff */
[----:B------:R-:W-:Y:S02]  /*d4e40*/  PRMT R12, R10, 0x3340, R12 ;  /* 0x000033400a0c7816 */ /* 0x000fe4000000000c */
[----:B------:R-:W-:Y:S02]  /*d4e50*/  LOP3.LUT R10, R25, 0xffff, RZ, 0xc0, !PT ;  /* 0x0000ffff190a7812 */ /* 0x000fe400078ec0ff */
[----:B------:R-:W3:Y:S02]  /*d4e60*/  LDL R25, [R1+0x594] ;  /* 0x0005940001197983 */ /* 0x000ee40000100800 */
[----:B------:R-:W-:Y:S02]  /*d4e70*/  PRMT R10, R10, 0x3340, R13 ;  /* 0x000033400a0a7816 */ /* 0x000fe4000000000d */
[----:B------:R-:W3:Y:S02]  /*d4e80*/  LDL R13, [R1+0x56c] ;  /* 0x00056c00010d7983 */ /* 0x000ee40000100800 */
[----:B------:R-:W-:-:S02]  /*d4e90*/  PRMT R10, R10, 0x5410, R12 ;  /* 0x000054100a0a7816 */ /* 0x000fc4000000000c */
[----:B------:R-:W3:Y:S04]  /*d4ea0*/  LDL R12, [R1+0x580] ;  /* 0x00058000010c7983 */ /* 0x000ee80000100800 */
[----:B------:R0:W-:Y:S02]  /*d4eb0*/  STS.128 [R29+0xf0], R8 ;  /* 0x0000f0081d007388 */ /* 0x0001e40000000c00 */
[----:B0-----:R-:W-:Y:S02]  /*d4ec0*/  LOP3.LUT R9, R24, 0xffff, RZ, 0xc0, !PT ;  /* 0x0000ffff18097812 */ /* 0x001fe400078ec0ff */
[----:B------:R-:W3:Y:S01]  /*d4ed0*/  LDL R11, [R1+0x574] ;  /* 0x00057400010b7983 */ /* 0x000ee20000100800 */
[----:B------:R-:W-:Y:S02]  /*d4ee0*/  LOP3.LUT R16, R22, 0xffff, RZ, 0xc0, !PT ;  /* 0x0000ffff16107812 */ /* 0x000fe400078ec0ff */
        /* <DEDUP_REMOVED lines=17> */
[----:B------:R-:W-:Y:S02]  /*d5000*/  LOP3.LUT R21, R28, 0xffff, RZ, 0xc0, !PT ;  /* 0x0000ffff1c157812 */ /* 0x000fe400078ec0ff */
[----:B------:R-:W2:Y:S01]  /*d5010*/  LDL R28, [R1+0x684] ;  /* 0x00068400011c7983 */ /* 0x000ea20000100800 */
[----:B----4-:R-:W-:-:S03]  /*d5020*/  LOP3.LUT R16, R26, 0xffff, RZ, 0xc0, !PT ;  /* 0x0000ffff1a107812 */ /* 0x010fc600078ec0ff */
[----:B------:R-:W4:Y:S01]  /*d5030*/  LDL R26, [R1+0x5a8] ;  /* 0x0005a800011a7983 */ /* 0x000f220000100800 */
[----:B------:R-:W-:-:S04]  /*d5040*/  PRMT R16, R16, 0x3340, R21 ;  /* 0x0000334010107816 */ /* 0x000fc80000000015 */
[----:B------:R-:W-:Y:S02]  /*d5050*/  PRMT R16, R16, 0x5410, R20 ;  /* 0x0000541010107816 */ /* 0x000fe40000000014 */
[----:B------:R-:W4:Y:S01]  /*d5060*/  LDL.64 R20, [R1+0x5b8] ;  /* 0x0005b80001147983 */ /* 0x000f220000100a00 */
[----:B------:R-:W-:Y:S02]  /*d5070*/  LOP3.LUT R19, R19, 0xffff, RZ, 0xc0, !PT ;  /* 0x0000ffff13137812 */ /* 0x000fe400078ec0ff */
[----:B------:R-:W-:Y:S02]  /*d5080*/  LOP3.LUT R18, R18, 0xffff, RZ, 0xc0, !PT ;  /* 0x0000ffff12127812 */ /* 0x000fe400078ec0ff */
[----:B---3--:R-:W-:Y:S02]  /*d5090*/  LOP3.LUT R25, R25, 0xffff, RZ, 0xc0, !PT ;  /* 0x0000ffff19197812 */ /* 0x008fe400078ec0ff */
[----:B------:R-:W-:Y:S02]  /*d50a0*/  LOP3.LUT R13, R13, 0xffff, RZ, 0xc0, !PT ;  /* 0x0000ffff0d0d7812 */ /* 0x000fe400078ec0ff */
[----:B------:R-:W-:-:S04]  /*d50b0*/  LOP3.LUT R12, R12, 0xffff, RZ, 0xc0, !PT ;  /* 0x0000ffff0c0c7812 */ /* 0x000fc800078ec0ff */
        /* <DEDUP_REMOVED lines=32> */
[----:B------:R1:W-:Y:S04]  /*d52c0*/  STS [R29+0x8], R28 ;  /* 0x0000081c1d007388 */ /* 0x0003e80000000800 */
[----:B------:R0:W5:Y:S04]  /*d52d0*/  LDL.LU R25, [R1+0x7b8] ;  /* 0x0007b80001197983 */ /* 0x0001680000300800 */
[----:B-1----:R0:W5:Y:S01]  /*d52e0*/  LDL.LU R28, [R1+0x7a8] ;  /* 0x0007a800011c7983 */ /* 0x0021620000300800 */
[----:B----4-:R-:W-:-:S04]  /*d52f0*/  LOP3.LUT R26, R26, 0xffff, RZ, 0xc0, !PT ;  /* 0x0000ffff1a1a7812 */ /* 0x010fc800078ec0ff */
        /* <DEDUP_REMOVED lines=8> */
.L_x_261:
[----:B------:R-:W-:Y:S05]  /*d5380*/  BSYNC.RECONVERGENT B1 ;  /* 0x0000000000017941 */ /* 0x000fea0003800200 */
.L_x_260:
[----:B------:R-:W1:Y:S01]  /*d5390*/  S2R R29, SR_TID.X ;  /* 0x00000000001d7919 */ /* 0x000e620000002100 */
[----:B------:R-:W-:Y:S01]  /*d53a0*/  BAR.SYNC.DEFER_BLOCKING 0x0 ;  /* 0x0000000000007b1d */ /* 0x000fe20000010000 */
[----:B-1----:R-:W-:-:S13]  /*d53b0*/  ISETP.NE.AND P0, PT, R29, RZ, PT ;  /* 0x000000ff1d00720c */ /* 0x002fda0003f05270 */
[----:B------:R-:W-:Y:S05]  /*d53c0*/  @P0 BRA `(.L_x_204) ;  /* 0x00000c5800a40947 */ /* 0x000fea0003800000 */
[----:B------:R-:W2:Y:S01]  /*d53d0*/  LDL R29, [R1+0x708] ;  /* 0x00070800011d7983 */ /* 0x000ea20000100800 */
[----:B------:R-:W-:Y:S01]  /*d53e0*/  BSSY.RECONVERGENT B1, `(.L_x_262) ;  /* 0x0000c52000017945 */ /* 0x000fe20003800200 */
[----:B--2---:R-:W-:-:S13]  /*d53f0*/  ISETP.GE.AND P1, PT, R29, 0x21, PT ;  /* 0x000000211d00780c */ /* 0x004fda0003f26270 */
[----:B------:R-:W-:Y:S05]  /*d5400*/  @!P1 BRA `(.L_x_263) ;  /* 0x000000c4003c9947 */ /* 0x000fea0003800000 */
[----:B------:R-:W2:Y:S04]  /*d5410*/  LDL.LU R29, [R1+0x3d0] ;  /* 0x0003d000011d7983 */ /* 0x000ea80000300800 */
[----:B-----5:R1:W-:Y:S04]  /*d5420*/  STL [R1+0x934], R8 ;  /* 0x0009340801007387 */ /* 0x0203e80000100800 */
[----:B------:R3:W-:Y:S04]  /*d5430*/  STL [R1+0x938], R19 ;  /* 0x0009381301007387 */ /* 0x0007e80000100800 */
[----:B-1----:R-:W4:Y:S04]  /*d5440*/  LDL.LU R8, [R1+0x3d4] ;  /* 0x0003d40001087983 */ /* 0x002f280000300800 */
[----:B---3--:R-:W3:Y:S01]  /*d5450*/  LDL.LU R19, [R1+0x330] ;  /* 0x0003300001137983 */ /* 0x008ee20000300800 */
[----:B--2---:R-:W-:-:S02]  /*d5460*/  LOP3.LUT R29, R29, 0xffff, RZ, 0xc0, !PT ;  /* 0x0000ffff1d1d7812 */ /* 0x004fc400078ec0ff */
[----:B----4-:R-:W-:-:S04]  /*d5470*/  LOP3.LUT R8, R8, 0xffff, RZ, 0xc0, !PT ;  /* 0x0000ffff08087812 */ /* 0x010fc800078ec0ff */
[----:B------:R-:W-:Y:S02]  /*d5480*/  PRMT R8, R29, 0x3340, R8 ;  /* 0x000033401d087816 */ /* 0x000fe40000000008 */
[----:B------:R-:W2:Y:S01]  /*d5490*/  LDL.LU R29, [R1+0x3cc] ;  /* 0x0003cc00011d7983 */ /* 0x000ea20000300800 */
[----:B---3--:R-:W-:-:S03]  /*d54a0*/  LOP3.LUT R19, R19, 0xffff, RZ, 0xc0, !PT ;  /* 0x0000ffff13137812 */ /* 0x008fc600078ec0ff */
        /* <DEDUP_REMOVED lines=13> */
[----:B------:R0:W-:Y:S04]  /*d5580*/  STL [R1+0x904], R0 ;  /* 0x0009040001007387 */ /* 0x0001e80000100800 */
[----:B------:R0:W-:Y:S04]  /*d5590*/  STL [R1+0x92c], R10 ;  /* 0x00092c0a01007387 */ /* 0x0001e80000100800 */
[----:B-1----:R-:W3:Y:S04]  /*d55a0*/  LDL.LU R5, [R1+0x334] ;  /* 0x0003340001057983 */ /* 0x002ee80000300800 */
[----:B0-----:R-:W3:Y:S04]  /*d55b0*/  LDL.LU R0, [R1+0x340] ;  /* 0x0003400001007983 */ /* 0x001ee80000300800 */
[----:B------:R-:W3:Y:S01]  /*d55c0*/  LDL.LU R10, [R1+0x3c4] ;  /* 0x0003c400010a7983 */ /* 0x000ee20000300800 */
[----:B------:R-:W-:-:S02]  /*d55d0*/  LOP3.LUT R28, R28, 0xffff, RZ, 0xc0, !PT ;  /* 0x0000ffff1c1c7812 */ /* 0x000fc400078ec0ff */
[----:B------:R-:W-:Y:S01]  /*d55e0*/  LOP3.LUT R21, R21, 0xffff, RZ, 0xc0, !PT ;  /* 0x0000ffff15157812 */ /* 0x000fe200078ec0ff */
[----:B------:R0:W-:Y:S01]  /*d55f0*/  STL [R1+0x924], R12 ;  /* 0x0009240c01007387 */ /* 0x0001e20000100800 */
[----:B------:R-:W-:-:S03]  /*d5600*/  LOP3.LUT R27, R27, 0xffff, RZ, 0xc0, !PT ;  /* 0x0000ffff1b1b7812 */ /* 0x000fc600078ec0ff */
[----:B------:R1:W-:Y:S04]  /*d5610*/  STL [R1+0x920], R13 ;  /* 0x0009200d01007387 */ /* 0x0003e80000100800 */
[----:B------:R1:W-:Y:S04]  /*d5620*/  STL [R1+0x918], R3 ;  /* 0x0009180301007387 */ /* 0x0003e80000100800 */
[----:B0-----:R-:W3:Y:S04]  /*d5630*/  LDL.LU R12, [R1+0x3ec] ;  /* 0x0003ec00010c7983 */ /* 0x001ee80000300800 */
        /* <DEDUP_REMOVED lines=8> */
[----:B------:R-:W3:Y:S04]  /*d56c0*/  LDL.LU R19, [R1+0x938] ;  /* 0x0009380001137983 */ /* 0x000ee80000300800 */
        /* <DEDUP_REMOVED lines=28> */
[----:B------:R-:W-:-:S04]  /*d5890*/  LOP3.LUT R10, R10, 0xffff, RZ, 0xc0, !PT ;  /* 0x0000ffff0a0a7812 */ /* 0x000fc800078ec0ff */
[----:B------:R-:W-:Y:S02]  /*d58a0*/  PRMT R10, R10, 0x3340, R9 ;  /* 0x000033400a0a7816 */ /* 0x000fe40000000009 */
[----:B------:R-:W2:Y:S04]  /*d58b0*/  LDL.LU R9, [R1+0x930] ;  /* 0x0009300001097983 */ /* 0x000ea80000300800 */
[----:B------:R0:W-:Y:S04]  /*d58c0*/  STL [R1+0x5f0], R29 ;  /* 0x0005f01d01007387 */ /* 0x0001e80000100800 */
[----:B0-----:R-:W2:Y:S01]  /*d58d0*/  LDL.LU R29, [R1+0x354] ;  /* 0x00035400011d7983 */ /* 0x001ea20000300800 */
[----:B---3--:R-:W-:-:S04]  /*d58e0*/  LOP3.LUT R26, R26, 0xffff, RZ, 0xc0, !PT ;  /* 0x0000ffff1a1a7812 */ /* 0x008fc800078ec0ff */
[----:B------:R-:W-:Y:S02]  /*d58f0*/  PRMT R26, R28, 0x3340, R26 ;  /* 0x000033401c1a7816 */ /* 0x000fe4000000001a */
[----:B------:R-:W3:Y:S04]  /*d5900*/  LDL.LU R28, [R1+0x358] ;  /* 0x00035800011c7983 */ /* 0x000ee80000300800 */
[----:B------:R0:W-:Y:S02]  /*d5910*/  STL [R1+0x5ec], R26 ;  /* 0x0005ec1a01007387 */ /* 0x0001e40000100800 */
[----:B0-----:R-:W-:Y:S02]  /*d5920*/  LOP3.LUT R26, R20, 0xffff, RZ, 0xc0, !PT ;  /* 0x0000ffff141a7812 */ /* 0x001fe400078ec0ff */
[----:B------:R-:W4:Y:S02]  /*d5930*/  LDL.LU R20, [R1+0x348] ;  /* 0x0003480001147983 */ /* 0x000f240000300800 */
[----:B------:R-:W-:-:S02]  /*d5940*/  PRMT R21, R21, 0x3340, R26 ;  /* 0x0000334015157816 */ /* 0x000fc4000000001a */
[----:B------:R-:W2:Y:S04]  /*d5950*/  LDL.LU R26, [R1+0x344] ;  /* 0x00034400011a7983 */ /* 0x000ea80000300800 */
[----:B------:R0:W-:Y:S04]  /*d5960*/  STL [R1+0x5e8], R21 ;  /* 0x0005e81501007387 */ /* 0x0001e80000100800 */
[----:B0-----:R-:W3:Y:S01]  /*d5970*/  LDL.LU R21, [R1+0x34c] ;  /* 0x00034c0001157983 */ /* 0x001ee20000300800 */
[----:B------:R-:W-:Y:S02]  /*d5980*/  LOP3.LUT R22, R22, 0xffff, RZ, 0xc0, !PT ;  /* 0x0000ffff16167812 */ /* 0x000fe400078ec0ff */
[----:B------:R-:W-:-:S02]  /*d5990*/  LOP3.LUT R25, R25, 0xffff, RZ, 0xc0, !PT ;  /* 0x0000ffff19197812 */ /* 0x000fc400078ec0ff */
[----:B------:R-:W-:Y:S02]  /*d59a0*/  LOP3.LUT R12, R12, 0xffff, RZ, 0xc0, !PT ;  /* 0x0000ffff0c0c7812 */ /* 0x000fe400078ec0ff */
[----:B------:R-:W-:Y:S01]  /*d59b0*/  LOP3.LUT R13, R13, 0xffff, RZ, 0xc0, !PT ;  /* 0x0000ffff0d0d7812 */ /* 0x000fe200078ec0ff */
[----:B------:R0:W-:Y:S01]  /*d59c0*/  STL [R1+0x60c], R10 ;  /* 0x00060c0a01007387 */ /* 0x0001e20000100800 */
[----:B------:R-:W-:Y:S02]  /*d59d0*/  LOP3.LUT R16, R16, 0xffff, RZ, 0xc0, !PT ;  /* 0x0000ffff10107812 */ /* 0x000fe400078ec0ff */
[----:B------:R-:W-:Y:S02]  /*d59e0*/  PRMT R13, R13, 0x3340, R12 ;  /* 0x000033400d0d7816 */ /* 0x000fe4000000000c */
[----:B------:R-:W-:Y:S01]  /*d59f0*/  LOP3.LUT R3, R3, 0xffff, RZ, 0xc0, !PT ;  /* 0x0000ffff03037812 */ /* 0x000fe200078ec0ff */
[----:B------:R-:W3:Y:S04]  /*d5a00*/  LDL.LU R12, [R1+0x924] ;  /* 0x00092400010c7983 */ /* 0x000ee80000300800 */
[----:B0-----:R-:W3:Y:S01]  /*d5a10*/  LDL.LU R10, [R1+0x92c] ;  /* 0x00092c00010a7983 */ /* 0x001ee20000300800 */
[----:B------:R-:W-:-:S02]  /*d5a20*/  LOP3.LUT R15, R15, 0xffff, RZ, 0xc0, !PT ;  /* 0x0000ffff0f0f7812 */ /* 0x000fc400078ec0ff */
[----:B------:R-:W-:Y:S01]  /*d5a30*/  LOP3.LUT R4, R4, 0xffff, RZ, 0xc0, !PT ;  /* 0x0000ffff04047812 */ /* 0x000fe200078ec0ff */
[----:B------:R0:W-:Y:S01]  /*d5a40*/  STL [R1+0x608], R13 ;  /* 0x0006080d01007387 */ /* 0x0001e20000100800 */
[----:B------:R-:W-:Y:S02]  /*d5a50*/  LOP3.LUT R6, R6, 0xffff, RZ, 0xc0, !PT ;  /* 0x0000ffff06067812 */ /* 0x000fe400078ec0ff */
[----:B------:R-:W-:Y:S02]  /*d5a60*/  PRMT R4, R4, 0x3340, R3 ;  /* 0x0000334004047816 */ /* 0x000fe40000000003 */
[----:B------:R-:W3:Y:S04]  /*d5a70*/  LDL.LU R3, [R1+0x918] ;  /* 0x0009180001037983 */ /* 0x000ee80000300800 */
[----:B0-----:R-:W3:Y:S01]  /*d5a80*/  LDL.LU R13, [R1+0x920] ;  /* 0x00092000010d7983 */ /* 0x001ee20000300800 */
[----:B------:R-:W-:-:S02]  /*d5a90*/  LOP3.LUT R7, R7, 0xffff, RZ, 0xc0, !PT ;  /* 0x0000ffff07077812 */ /* 0x000fc400078ec0ff */
[----:B------:R-:W-:Y:S02]  /*d5aa0*/  LOP3.LUT R19, R19, 0xffff, RZ, 0xc0, !PT ;  /* 0x0000ffff13137812 */ /* 0x000fe400078ec0ff */
[----:B------:R-:W-:Y:S01]  /*d5ab0*/  PRMT R7, R7, 0x3340, R6 ;  /* 0x0000334007077816 */ /* 0x000fe20000000006 */
[----:B------:R0:W-:Y:S01]  /*d5ac0*/  STL [R1+0x600], R4 ;  /* 0x0006000401007387 */ /* 0x0001e20000100800 */
[----:B------:R-:W-:Y:S02]  /*d5ad0*/  LOP3.LUT R17, R17, 0xffff, RZ, 0xc0, !PT ;  /* 0x0000ffff11117812 */ /* 0x000fe400078ec0ff */
[----:B------:R-:W-:Y:S01]  /*d5ae0*/  LOP3.LUT R18, R18, 0xffff, RZ, 0xc0, !PT ;  /* 0x0000ffff12127812 */ /* 0x000fe200078ec0ff */
[----:B------:R-:W3:Y:S04]  /*d5af0*/  LDL.LU R6, [R1+0x90c] ;  /* 0x00090c0001067983 */ /* 0x000ee80000300800 */
[----:B------:R1:W-:Y:S04]  /*d5b00*/  STL [R1+0x5f8], R7 ;  /* 0x0005f80701007387 */ /* 0x0003e80000100800 */
[----:B0-----:R-:W3:Y:S01]  /*d5b10*/  LDL.LU R4, [R1+0x914] ;  /* 0x0009140001047983 */ /* 0x001ee20000300800 */
[----:B------:R-:W-:-:S02]  /*d5b20*/  PRMT R17, R18, 0x3340, R17 ;  /* 0x0000334012117816 */ /* 0x000fc40000000011 */
[----:B------:R-:W-:Y:S01]  /*d5b30*/  LOP3.LUT R24, R24, 0xffff, RZ, 0xc0, !PT ;  /* 0x0000ffff18187812 */ /* 0x000fe200078ec0ff */
[----:B------:R-:W3:Y:S04]  /*d5b40*/  LDL.LU R18, [R1+0x244] ;  /* 0x0002440001127983 */ /* 0x000ee80000300800 */
[----:B-1----:R-:W3:Y:S04]  /*d5b50*/  LDL.LU R7, [R1+0x908] ;  /* 0x0009080001077983 */ /* 0x002ee80000300800 */
[----:B------:R0:W-:Y:S01]  /*d5b60*/  STL [R1+0x5d0], R17 ;  /* 0x0005d01101007387 */ /* 0x0001e20000100800 */
[----:B------:R-:W-:-:S03]  /*d5b70*/  LOP3.LUT R23, R23, 0xffff, RZ, 0xc0, !PT ;  /* 0x0000ffff17177812 */ /* 0x000fc600078ec0ff */
[----:B0-----:R-:W3:Y:S01]  /*d5b80*/  LDL.LU R17, [R1+0x22c] ;  /* 0x00022c0001117983 */ /* 0x001ee20000300800 */
[----:B------:R-:W-:-:S03]  /*d5b90*/  PRMT R23, R24, 0x3340, R23 ;  /* 0x0000334018177816 */ /* 0x000fc60000000017 */
[----:B------:R-:W3:Y:S01]  /*d5ba0*/  LDL.LU R24, [R1+0x240] ;  /* 0x0002400001187983 */ /* 0x000ee20000300800 */
[----:B----4-:R-:W-:-:S04]  /*d5bb0*/  LOP3.LUT R20, R20, 0xffff, RZ, 0xc0, !PT ;  /* 0x0000ffff14147812 */ /* 0x010fc800078ec0ff */
[----:B------:R-:W-:-:S05]  /*d5bc0*/  PRMT R20, R22, 0x3340, R20 ;  /* 0x0000334016147816 */ /* 0x000fca0000000014 */
[----:B------:R2:W-:Y:S02]  /*d5bd0*/  STL [R1+0x5e4], R20 ;  /* 0x0005e41401007387 */ /* 0x0005e40000100800 */
[----:B--2---:R-:W-:Y:S02]  /*d5be0*/  LOP3.LUT R20, R26, 0xffff, RZ, 0xc0, !PT ;  /* 0x0000ffff1a147812 */ /* 0x004fe400078ec0ff */
[----:B------:R-:W2:Y:S02]  /*d5bf0*/  LDL.LU R26, [R1+0x360] ;  /* 0x00036000011a7983 */ /* 0x000ea40000300800 */
[----:B------:R-:W-:Y:S02]  /*d5c00*/  PRMT R22, R25, 0x3340, R20 ;  /* 0x0000334019167816 */ /* 0x000fe40000000014 */
[----:B------:R-:W-:Y:S02]  /*d5c10*/  LOP3.LUT R20, R14, 0xffff, RZ, 0xc0, !PT ;  /* 0x0000ffff0e147812 */ /* 0x000fe400078ec0ff */
[----:B---3--:R-:W-:Y:S01]  /*d5c20*/  LOP3.LUT R10, R10, 0xffff, RZ, 0xc0, !PT ;  /* 0x0000ffff0a0a7812 */ /* 0x008fe200078ec0ff */
[----:B------:R-:W-:Y:S01]  /*d5c30*/  STL [R1+0x5e0], R23 ;  /* 0x0005e01701007387 */ /* 0x000fe20000100800 */
[----:B------:R-:W-:-:S02]  /*d5c40*/  LOP3.LUT R14, R27, 0xffff, RZ, 0xc0, !PT ;  /* 0x0000ffff1b0e7812 */ /* 0x000fc400078ec0ff */
[----:B------:R-:W-:Y:S01]  /*d5c50*/  PRMT R15, R15, 0x3340, R20 ;  /* 0x000033400f0f7816 */ /* 0x000fe20000000014 */
[----:B------:R-:W3:Y:S01]  /*d5c60*/  LDL.LU R27, [R1+0x35c] ;  /* 0x00035c00011b7983 */ /* 0x000ee20000300800 */
[----:B------:R-:W-:-:S03]  /*d5c70*/  PRMT R14, R16, 0x3340, R14 ;  /* 0x00003340100e7816 */ /* 0x000fc6000000000e */
[----:B------:R-:W4:Y:S04]  /*d5c80*/  LDL.LU R20, [R1+0x228] ;  /* 0x0002280001147983 */ /* 0x000f280000300800 */
[----:B------:R0:W-:Y:S04]  /*d5c90*/  STL [R1+0x5d4], R14 ;  /* 0x0005d40e01007387 */ /* 0x0001e80000100800 */
[----:B------:R1:W-:Y:S01]  /*d5ca0*/  STL [R1+0x5d8], R15 ;  /* 0x0005d80f01007387 */ /* 0x0003e20000100800 */
[----:B------:R-:W-:Y:S02]  /*d5cb0*/  LOP3.LUT R13, R13, 0xffff, RZ, 0xc0, !PT ;  /* 0x0000ffff0d0d7812 */ /* 0x000fe400078ec0ff */
[----:B------:R-:W-:Y:S01]  /*d5cc0*/  LOP3.LUT R5, R5, 0xffff, RZ, 0xc0, !PT ;  /* 0x0000ffff05057812 */ /* 0x000fe200078ec0ff */
[----:B------:R-:W-:Y:S01]  /*d5cd0*/  STL [R1+0x5dc], R22 ;  /* 0x0005dc1601007387 */ /* 0x000fe20000100800 */
[----:B0-----:R-:W-:-:S03]  /*d5ce0*/  LOP3.LUT R14, R21, 0xffff, RZ, 0xc0, !PT ;  /* 0x0000ffff150e7812 */ /* 0x001fc600078ec0ff */
[----:B------:R-:W4:Y:S01]  /*d5cf0*/  LDL.LU R21, [R1+0x224] ;  /* 0x0002240001157983 */ /* 0x000f220000300800 */
[----:B------:R-:W-:Y:S02]  /*d5d00*/  PRMT R16, R19, 0x3340, R14 ;  /* 0x0000334013107816 */ /* 0x000fe4000000000e */
[----:B-1----:R-:W-:Y:S01]  /*d5d10*/  LOP3.LUT R15, R8, 0xffff, RZ, 0xc0, !PT ;  /* 0x0000ffff080f7812 */ /* 0x002fe200078ec0ff */
[----:B------:R-:W4:Y:S01]  /*d5d20*/  LDL.LU R19, [R1+0x248] ;  /* 0x0002480001137983 */ /* 0x000f220000300800 */
[----:B------:R-:W-:Y:S02]  /*d5d30*/  LOP3.LUT R14, R9, 0xffff, RZ, 0xc0, !PT ;  /* 0x0000ffff090e7812 */ /* 0x000fe400078ec0ff */
[----:B------:R-:W-:Y:S01]  /*d5d40*/  LOP3.LUT R4, R4, 0xffff, RZ, 0xc0, !PT ;  /* 0x0000ffff04047812 */ /* 0x000fe200078ec0ff */
[----:B------:R-:W4:Y:S01]  /*d5d50*/  LDL.LU R25, [R1+0x370] ;  /* 0x0003700001197983 */ /* 0x000f220000300800 */
[----:B------:R-:W-:-:S03]  /*d5d60*/  PRMT R14, R14, 0x3340, R15 ;  /* 0x000033400e0e7816 */ /* 0x000fc6000000000f */
[----:B------:R-:W4:Y:S01]  /*d5d70*/  LDL.LU R15, [R1+0x230] ;  /* 0x00023000010f7983 */ /* 0x000f220000300800 */
[----:B------:R-:W-:-:S03]  /*d5d80*/  LOP3.LUT R9, R28, 0xffff, RZ, 0xc0, !PT ;  /* 0x0000ffff1c097812 */ /* 0x000fc600078ec0ff */
[----:B------:R0:W-:Y:S01]  /*d5d90*/  STL [R1+0x5cc], R16 ;  /* 0x0005cc1001007387 */ /* 0x0001e20000100800 */
[----:B------:R-:W-:-:S03]  /*d5da0*/  LOP3.LUT R8, R29, 0xffff, RZ, 0xc0, !PT ;  /* 0x0000ffff1d087812 */ /* 0x000fc600078ec0ff */
[----:B------:R-:W4:Y:S04]  /*d5db0*/  LDL.LU R28, [R1+0x220] ;  /* 0x00022000011c7983 */ /* 0x000f280000300800 */
[----:B------:R-:W4:Y:S04]  /*d5dc0*/  LDL.LU R29, [R1+0x364] ;  /* 0x00036400011d7983 */ /* 0x000f280000300800 */
[----:B0-----:R-:W4:Y:S01]  /*d5dd0*/  LDL.LU R16, [R1+0x368] ;  /* 0x0003680001107983 */ /* 0x001f220000300800 */
[----:B------:R-:W-:Y:S02]  /*d5de0*/  PRMT R9, R10, 0x3340, R9 ;  /* 0x000033400a097816 */ /* 0x000fe40000000009 */
[----:B------:R-:W-:Y:S01]  /*d5df0*/  PRMT R10, R13, 0x3340, R8 ;  /* 0x000033400d0a7816 */ /* 0x000fe20000000008 */
[----:B------:R-:W4:Y:S01]  /*d5e00*/  LDL.LU R23, [R1+0x23c] ;  /* 0x00023c0001177983 */ /* 0x000f220000300800 */
[----:B------:R-:W-:-:S03]  /*d5e10*/  LOP3.LUT R8, R3, 0xffff, RZ, 0xc0, !PT ;  /* 0x0000ffff03087812 */ /* 0x000fc600078ec0ff */
[----:B------:R0:W-:Y:S01]  /*d5e20*/  STL [R1+0x5c4], R9 ;  /* 0x0005c40901007387 */ /* 0x0001e20000100800 */
[----:B------:R-:W-:Y:S02]  /*d5e30*/  LOP3.LUT R6, R6, 0xffff, RZ, 0xc0, !PT ;  /* 0x0000ffff06067812 */ /* 0x000fe400078ec0ff */
[----:B------:R-:W-:Y:S01]  /*d5e40*/  LOP3.LUT R7, R7, 0xffff, RZ, 0xc0, !PT ;  /* 0x0000ffff07077812 */ /* 0x000fe200078ec0ff */
[----:B------:R-:W4:Y:S01]  /*d5e50*/  LDL.LU R22, [R1+0x238] ;  /* 0x0002380001167983 */ /* 0x000f220000300800 */
[----:B0-----:R-:W-:-:S04]  /*d5e60*/  LOP3.LUT R9, R2, 0xffff, RZ, 0xc0, !PT ;  /* 0x0000ffff02097812 */ /* 0x001fc800078ec0ff */
[----:B------:R-:W-:Y:S01]  /*d5e70*/  PRMT R8, R8, 0x3340, R9 ;  /* 0x0000334008087816 */ /* 0x000fe20000000009 */
[----:B------:R0:W-:Y:S04]  /*d5e80*/  STL [R1+0x5c8], R14 ;  /* 0x0005c80e01007387 */ /* 0x0001e80000100800 */
[----:B------:R-:W-:Y:S04]  /*d5e90*/  STL [R1+0x5b0], R8 ;  /* 0x0005b00801007387 */ /* 0x000fe80000100800 */
[----:B0-----:R-:W4:Y:S01]  /*d5ea0*/  LDL.LU R14, [R1+0x260] ;  /* 0x00026000010e7983 */ /* 0x001f220000300800 */
[----:B--2---:R-:W-:-:S03]  /*d5eb0*/  LOP3.LUT R3, R26, 0xffff, RZ, 0xc0, !PT ;  /* 0x0000ffff1a037812 */ /* 0x004fc600078ec0ff */
[----:B------:R-:W2:Y:S01]  /*d5ec0*/  LDL.LU R26, [R1+0x36c] ;  /* 0x00036c00011a7983 */ /* 0x000ea20000300800 */
[----:B------:R-:W-:Y:S02]  /*d5ed0*/  PRMT R4, R4, 0x3340, R3 ;  /* 0x0000334004047816 */ /* 0x000fe40000000003 */
[----:B------:R-:W-:-:S03]  /*d5ee0*/  PRMT R3, R6, 0x3340, R5 ;  /* 0x0000334006037816 */ /* 0x000fc60000000005 */
[----:B------:R0:W-:Y:S01]  /*d5ef0*/  STL [R1+0x3f8], R4 ;  /* 0x0003f80401007387 */ /* 0x0001e20000100800 */
[----:B---3--:R-:W-:-:S03]  /*d5f00*/  LOP3.LUT R2, R27, 0xffff, RZ, 0xc0, !PT ;  /* 0x0000ffff1b027812 */ /* 0x008fc600078ec0ff */
[----:B------:R-:W3:Y:S01]  /*d5f10*/  LDL.LU R27, [R1+0x234] ;  /* 0x00023400011b7983 */ /* 0x000ee20000300800 */
[----:B------:R-:W-:-:S03]  /*d5f20*/  PRMT R2, R7, 0x3340, R2 ;  /* 0x0000334007027816 */ /* 0x000fc60000000002 */
[----:B------:R1:W-:Y:S01]  /*d5f30*/  STL [R1+0x3f4], R3 ;  /* 0x0003f40301007387 */ /* 0x0003e20000100800 */
[----:B------:R-:W-:Y:S02]  /*d5f40*/  LOP3.LUT R7, R17, 0xffff, RZ, 0xc0, !PT ;  /* 0x0000ffff11077812 */ /* 0x000fe400078ec0ff */
[----:B----4-:R-:W-:Y:S01]  /*d5f50*/  LOP3.LUT R5, R20, 0xffff, RZ, 0xc0, !PT ;  /* 0x0000ffff14057812 */ /* 0x010fe200078ec0ff */
[----:B------:R4:W-:Y:S04]  /*d5f60*/  STL [R1+0x3f0], R2 ;  /* 0x0003f00201007387 */ /* 0x0009e80000100800 */
[----:B------:R-:W3:Y:S04]  /*d5f70*/  LDL.LU R17, [R1+0x378] ;  /* 0x0003780001117983 */ /* 0x000ee80000300800 */
[----:B------:R-:W3:Y:S01]  /*d5f80*/  LDL.LU R20, [R1+0x254] ;  /* 0x0002540001147983 */ /* 0x000ee20000300800 */
        /* <DEDUP_REMOVED lines=8> */
[----:B------:R-:W-:-:S03]  /*d6010*/  LOP3.LUT R6, R16, 0xffff, RZ, 0xc0, !PT ;  /* 0x0000ffff10067812 */ /* 0x000fc600078ec0ff */
[----:B------:R-:W4:Y:S01]  /*d6020*/  LDL.LU R16, [R1+0x258] ;  /* 0x0002580001107983 */ /* 0x000f220000300800 */
[----:B------:R-:W-:-:S05]  /*d6030*/  PRMT R5, R5, 0x3340, R6 ;  /* 0x0000334005057816 */ /* 0x000fca0000000006 */
[----:B------:R0:W-:Y:S02]  /*d6040*/  STL [R1+0x3e8], R5 ;  /* 0x0003e80501007387 */ /* 0x0001e40000100800 */
[----:B0-----:R-:W-:Y:S02]  /*d6050*/  LOP3.LUT R5, R24, 0xffff, RZ, 0xc0, !PT ;  /* 0x0000ffff18057812 */ /* 0x001fe400078ec0ff */
[----:B------:R-:W4:Y:S01]  /*d6060*/  LDL.LU R24, [R1+0x270] ;  /* 0x0002700001187983 */ /* 0x000f220000300800 */
[----:B------:R-:W-:Y:S02]  /*d6070*/  PRMT R7, R7, 0x3340, R8 ;  /* 0x0000334007077816 */ /* 0x000fe40000000008 */
[----:B------:R-:W-:Y:S02]  /*d6080*/  LOP3.LUT R0, R0, 0xffff, RZ, 0xc0, !PT ;  /* 0x0000ffff00007812 */ /* 0x000fe400078ec0ff */
[----:B------:R-:W-:Y:S01]  /*d6090*/  LOP3.LUT R8, R19, 0xffff, RZ, 0xc0, !PT ;  /* 0x0000ffff13087812 */ /* 0x000fe200078ec0ff */
[----:B------:R0:W-:Y:S01]  /*d60a0*/  STL [R1+0x3ec], R7 ;  /* 0x0003ec0701007387 */ /* 0x0001e20000100800 */
[----:B------:R-:W-:-:S03]  /*d60b0*/  PRMT R3, R3, 0x3340, R4 ;  /* 0x0000334003037816 */ /* 0x000fc60000000004 */
[----:B------:R-:W4:Y:S01]  /*d60c0*/  LDL.LU R19, [R1+0x278] ;  /* 0x0002780001137983 */ /* 0x000f220000300800 */
[----:B------:R-:W-:Y:S02]  /*d60d0*/  PRMT R0, R0, 0x3340, R2 ;  /* 0x0000334000007816 */ /* 0x000fe40000000002 */
[----:B0-----:R-:W-:Y:S02]  /*d60e0*/  LOP3.LUT R7, R18, 0xffff, RZ, 0xc0, !PT ;  /* 0x0000ffff12077812 */ /* 0x001fe400078ec0ff */
[----:B------:R-:W4:Y:S02]  /*d60f0*/  LDL.LU R18, [R1+0x274] ;  /* 0x0002740001127983 */ /* 0x000f240000300800 */
[----:B------:R-:W-:Y:S02]  /*d6100*/  PRMT R7, R7, 0x3340, R8 ;  /* 0x0000334007077816 */ /* 0x000fe40000000008 */
[----:B------:R0:W-:Y:S01]  /*d6110*/  STL [R1+0x3e4], R3 ;  /* 0x0003e40301007387 */ /* 0x0001e20000100800 */
[----:B------:R-:W-:-:S02]  /*d6120*/  LOP3.LUT R6, R25, 0xffff, RZ, 0xc0, !PT ;  /* 0x0000ffff19067812 */ /* 0x000fc400078ec0ff */
[----:B------:R-:W-:Y:S01]  /*d6130*/  LOP3.LUT R4, R23, 0xffff, RZ, 0xc0, !PT ;  /* 0x0000ffff17047812 */ /* 0x000fe200078ec0ff */
[----:B------:R3:W-:Y:S01]  /*d6140*/  STL [R1+0x3e0], R0 ;  /* 0x0003e00001007387 */ /* 0x0007e20000100800 */
[----:B------:R-:W-:-:S03]  /*d6150*/  LOP3.LUT R8, R14, 0xffff, RZ, 0xc0, !PT ;  /* 0x0000ffff0e087812 */ /* 0x000fc600078ec0ff */
[----:B------:R-:W-:Y:S01]  /*d6160*/  STL [R1+0x3dc], R7 ;  /* 0x0003dc0701007387 */ /* 0x000fe20000100800 */
[----:B0-----:R-:W-:-:S03]  /*d6170*/  LOP3.LUT R3, R22, 0xffff, RZ, 0xc0, !PT ;  /* 0x0000ffff16037812 */ /* 0x001fc600078ec0ff */
[----:B------:R-:W4:Y:S01]  /*d6180*/  LDL.LU R25, [R1+0x380] ;  /* 0x0003800001197983 */ /* 0x000f220000300800 */
[----:B------:R-:W-:-:S03]  /*d6190*/  PRMT R5, R5, 0x3340, R6 ;  /* 0x0000334005057816 */ /* 0x000fc60000000006 */
[----:B------:R-:W4:Y:S01]  /*d61a0*/  LDL.LU R23, [R1+0x26c] ;  /* 0x00026c0001177983 */ /* 0x000f220000300800 */
[----:B------:R-:W-:-:S03]  /*d61b0*/  PRMT R3, R3, 0x3340, R4 ;  /* 0x0000334003037816 */ /* 0x000fc60000000004 */
[----:B------:R-:W4:Y:S04]  /*d61c0*/  LDL.LU R22, [R1+0x268] ;  /* 0x0002680001167983 */ /* 0x000f280000300800 */
[----:B------:R-:W4:Y:S04]  /*d61d0*/  LDL.LU R14, [R1+0x290] ;  /* 0x00029000010e7983 */ /* 0x000f280000300800 */
[----:B------:R-:W-:Y:S04]  /*d61e0*/  STL [R1+0x3d8], R5 ;  /* 0x0003d80501007387 */ /* 0x000fe80000100800 */
[----:B------:R0:W-:Y:S01]  /*d61f0*/  STL [R1+0x3d4], R3 ;  /* 0x0003d40301007387 */ /* 0x0001e20000100800 */
[----:B--2---:R-:W-:-:S03]  /*d6200*/  LOP3.LUT R2, R26, 0xffff, RZ, 0xc0, !PT ;  /* 0x0000ffff1a027812 */ /* 0x004fc600078ec0ff */
[----:B------:R-:W2:Y:S01]  /*d6210*/  LDL.LU R26, [R1+0x37c] ;  /* 0x00037c00011a7983 */ /* 0x000ea20000300800 */
[----:B---3--:R-:W-:-:S03]  /*d6220*/  LOP3.LUT R0, R27, 0xffff, RZ, 0xc0, !PT ;  /* 0x0000ffff1b007812 */ /* 0x008fc600078ec0ff */
[----:B------:R-:W3:Y:S01]  /*d6230*/  LDL.LU R27, [R1+0x264] ;  /* 0x00026400011b7983 */ /* 0x000ee20000300800 */
[----:B------:R-:W-:-:S05]  /*d6240*/  PRMT R0, R0, 0x3340, R2 ;  /* 0x0000334000007816 */ /* 0x000fca0000000002 */
[----:B------:R4:W-:Y:S01]  /*d6250*/  STL [R1+0x3d0], R0 ;  /* 0x0003d00001007387 */ /* 0x0009e20000100800 */
[----:B------:R-:W-:-:S03]  /*d6260*/  LOP3.LUT R6, R17, 0xffff, RZ, 0xc0, !PT ;  /* 0x0000ffff11067812 */ /* 0x000fc600078ec0ff */
[----:B------:R-:W3:Y:S01]  /*d6270*/  LDL.LU R17, [R1+0x388] ;  /* 0x0003880001117983 */ /* 0x000ee20000300800 */
[----:B------:R-:W-:-:S03]  /*d6280*/  LOP3.LUT R4, R20, 0xffff, RZ, 0xc0, !PT ;  /* 0x0000ffff14047812 */ /* 0x000fc600078ec0ff */
[----:B------:R-:W3:Y:S01]  /*d6290*/  LDL.LU R20, [R1+0x284] ;  /* 0x0002840001147983 */ /* 0x000ee20000300800 */
[----:B0-----:R-:W-:-:S03]  /*d62a0*/  LOP3.LUT R3, R21, 0xffff, RZ, 0xc0, !PT ;  /* 0x0000ffff15037812 */ /* 0x001fc600078ec0ff */
[----:B------:R-:W3:Y:S01]  /*d62b0*/  LDL.LU R21, [R1+0x280] ;  /* 0x0002800001157983 */ /* 0x000ee20000300800 */
[----:B------:R-:W-:-:S03]  /*d62c0*/  LOP3.LUT R7, R15, 0xffff, RZ, 0xc0, !PT ;  /* 0x0000ffff0f077812 */ /* 0x000fc600078ec0ff */
[----:B------:R-:W3:Y:S01]  /*d62d0*/  LDL.LU R15, [R1+0x28c] ;  /* 0x00028c00010f7983 */ /* 0x000ee20000300800 */
[----:B------:R-:W-:-:S03]  /*d62e0*/  LOP3.LUT R2, R28, 0xffff, RZ, 0xc0, !PT ;  /* 0x0000ffff1c027812 */ /* 0x000fc600078ec0ff */
[----:B------:R-:W3:Y:S01]  /*d62f0*/  LDL.LU R28, [R1+0x384] ;  /* 0x00038400011c7983 */ /* 0x000ee20000300800 */
[----:B----4-:R-:W-:-:S03]  /*d6300*/  LOP3.LUT R0, R29, 0xffff, RZ, 0xc0, !PT ;  /* 0x0000ffff1d007812 */ /* 0x010fc600078ec0ff */
[----:B------:R-:W4:Y:S01]  /*d6310*/  LDL.LU R29, [R1+0x27c] ;  /* 0x00027c00011d7983 */ /* 0x000f220000300800 */
[----:B------:R-:W-:-:S03]  /*d6320*/  LOP3.LUT R5, R16, 0xffff, RZ, 0xc0, !PT ;  /* 0x0000ffff10057812 */ /* 0x000fc600078ec0ff */
[----:B------:R-:W4:Y:S01]  /*d6330*/  LDL.LU R16, [R1+0x288] ;  /* 0x0002880001107983 */ /* 0x000f220000300800 */
[----:B------:R-:W-:Y:S02]  /*d6340*/  PRMT R13, R5, 0x3340, R6 ;  /* 0x00003340050d7816 */ /* 0x000fe40000000006 */
[----:B------:R-:W-:Y:S02]  /*d6350*/  LOP3.LUT R5, R24, 0xffff, RZ, 0xc0, !PT ;  /* 0x0000ffff18057812 */ /* 0x000fe400078ec0ff */
[----:B------:R-:W4:Y:S01]  /*d6360*/  LDL.LU R24, [R1+0x2a0] ;  /* 0x0002a00001187983 */ /* 0x000f220000300800 */
[----:B------:R-:W-:Y:S02]  /*d6370*/  PRMT R7, R7, 0x3340, R8 ;  /* 0x0000334007077816 */ /* 0x000fe40000000008 */
[----:B------:R-:W-:-:S03]  /*d6380*/  PRMT R3, R3, 0x3340, R4 ;  /* 0x0000334003037816 */ /* 0x000fc60000000004 */
[----:B------:R0:W-:Y:S01]  /*d6390*/  STL [R1+0x3c4], R7 ;  /* 0x0003c40701007387 */ /* 0x0001e20000100800 */
[----:B------:R-:W-:-:S03]  /*d63a0*/  LOP3.LUT R8, R19, 0xffff, RZ, 0xc0, !PT ;  /* 0x0000ffff13087812 */ /* 0x000fc600078ec0ff */
[----:B------:R-:W4:Y:S01]  /*d63b0*/  LDL.LU R19, [R1+0x2a8] ;  /* 0x0002a80001137983 */ /* 0x000f220000300800 */
[----:B------:R-:W-:Y:S02]  /*d63c0*/  LOP3.LUT R11, R11, 0xffff, RZ, 0xc0, !PT ;  /* 0x0000ffff0b0b7812 */ /* 0x000fe400078ec0ff */
[----:B0-----:R-:W-:Y:S02]  /*d63d0*/  LOP3.LUT R7, R18, 0xffff, RZ, 0xc0, !PT ;  /* 0x0000ffff12077812 */ /* 0x001fe400078ec0ff */
[----:B------:R-:W4:Y:S01]  /*d63e0*/  LDL.LU R18, [R1+0x2a4] ;  /* 0x0002a40001127983 */ /* 0x000f220000300800 */
[----:B------:R-:W-:Y:S02]  /*d63f0*/  LOP3.LUT R12, R12, 0xffff, RZ, 0xc0, !PT ;  /* 0x0000ffff0c0c7812 */ /* 0x000fe400078ec0ff */
[----:B------:R-:W-:Y:S01]  /*d6400*/  PRMT R7, R7, 0x3340, R8 ;  /* 0x0000334007077816 */ /* 0x000fe20000000008 */
[----:B------:R0:W-:Y:S01]  /*d6410*/  STL [R1+0x3c0], R3 ;  /* 0x0003c00301007387 */ /* 0x0001e20000100800 */
[----:B------:R-:W-:-:S02]  /*d6420*/  PRMT R11, R12, 0x3340, R11 ;  /* 0x000033400c0b7816 */ /* 0x000fc4000000000b */
[----:B------:R-:W-:Y:S01]  /*d6430*/  PRMT R12, R0, 0x3340, R2 ;  /* 0x00003340000c7816 */ /* 0x000fe20000000002 */
[----:B------:R-:W-:Y:S01]  /*d6440*/  STL [R1+0x378], R7 ;  /* 0x0003780701007387 */ /* 0x000fe20000100800 */
[----:B------:R-:W-:-:S03]  /*d6450*/  LOP3.LUT R6, R25, 0xffff, RZ, 0xc0, !PT ;  /* 0x0000ffff19067812 */ /* 0x000fc600078ec0ff */
[----:B------:R-:W4:Y:S01]  /*d6460*/  LDL.LU R25, [R1+0x390] ;  /* 0x0003900001197983 */ /* 0x000f220000300800 */
[----:B------:R-:W-:-:S03]  /*d6470*/  LOP3.LUT R4, R23, 0xffff, RZ, 0xc0, !PT ;  /* 0x0000ffff17047812 */ /* 0x000fc600078ec0ff */
[----:B------:R-:W4:Y:S01]  /*d6480*/  LDL.LU R23, [R1+0x29c] ;  /* 0x00029c0001177983 */ /* 0x000f220000300800 */
[----:B0-----:R-:W-:-:S03]  /*d6490*/  LOP3.LUT R3, R22, 0xffff, RZ, 0xc0, !PT ;  /* 0x0000ffff16037812 */ /* 0x001fc600078ec0ff */
[----:B------:R-:W4:Y:S01]  /*d64a0*/  LDL.LU R22, [R1+0x298] ;  /* 0x0002980001167983 */ /* 0x000f220000300800 */
[----:B------:R-:W-:-:S03]  /*d64b0*/  LOP3.LUT R8, R14, 0xffff, RZ, 0xc0, !PT ;  /* 0x0000ffff0e087812 */ /* 0x000fc600078ec0ff */
[----:B------:R-:W4:Y:S01]  /*d64c0*/  LDL.LU R14, [R1+0x2c0] ;  /* 0x0002c000010e7983 */ /* 0x000f220000300800 */
[----:B------:R-:W-:Y:S02]  /*d64d0*/  PRMT R5, R5, 0x3340, R6 ;  /* 0x0000334005057816 */ /* 0x000fe40000000006 */
[----:B------:R-:W-:-:S03]  /*d64e0*/  PRMT R3, R3, 0x3340, R4 ;  /* 0x0000334003037816 */ /* 0x000fc60000000004 */
        /* <DEDUP_REMOVED lines=27> */
[----:B------:R-:W-:-:S03]  /*d66a0*/  PRMT R3, R3, 0x3340, R4 ;  /* 0x0000334003037816 */ /* 0x000fc60000000004 */
[----:B------:R0:W-:Y:S01]  /*d66b0*/  STL [R1+0x368], R7 ;  /* 0x0003680701007387 */ /* 0x0001e20000100800 */
[----:B------:R-:W-:-:S03]  /*d66c0*/  LOP3.LUT R8, R19, 0xffff, RZ, 0xc0, !PT ;  /* 0x0000ffff13087812 */ /* 0x000fc600078ec0ff */
[----:B------:R-:W4:Y:S01]  /*d66d0*/  LDL.LU R19, [R1+0x2d8] ;  /* 0x0002d80001137983 */ /* 0x000f220000300800 */
[----:B------:R-:W-:Y:S02]  /*d66e0*/  PRMT R0, R0, 0x3340, R2 ;  /* 0x0000334000007816 */ /* 0x000fe40000000002 */
[----:B0-----:R-:W-:Y:S02]  /*d66f0*/  LOP3.LUT R7, R18, 0xffff, RZ, 0xc0, !PT ;  /* 0x0000ffff12077812 */ /* 0x001fe400078ec0ff */
[----:B------:R-:W4:Y:S02]  /*d6700*/  LDL.LU R18, [R1+0x2d4] ;  /* 0x0002d40001127983 */ /* 0x000f240000300800 */
[----:B------:R-:W-:Y:S02]  /*d6710*/  PRMT R7, R7, 0x3340, R8 ;  /* 0x0000334007077816 */ /* 0x000fe40000000008 */
[----:B------:R0:W-:Y:S04]  /*d6720*/  STL [R1+0x360], R3 ;  /* 0x0003600301007387 */ /* 0x0001e80000100800 */
[----:B------:R3:W-:Y:S04]  /*d6730*/  STL [R1+0x35c], R0 ;  /* 0x00035c0001007387 */ /* 0x0007e80000100800 */
        /* <DEDUP_REMOVED lines=184> */
[----:B------:R-:W-:Y:S02]  /*d72c0*/  LOP3.LUT R8, R19, 0xffff, RZ, 0xc0, !PT ;  /* 0x0000ffff13087812 */ /* 0x000fe400078ec0ff */
[----:B------:R-:W-:Y:S01]  /*d72d0*/  PRMT R0, R0, 0x3340, R2 ;  /* 0x0000334000007816 */ /* 0x000fe20000000002 */
[----:B------:R1:W-:Y:S01]  /*d72e0*/  STL [R1+0x288], R3 ;  /* 0x0002880301007387 */ /* 0x0003e20000100800 */
[----:B0-----:R-:W-:-:S03]  /*d72f0*/  LOP3.LUT R7, R18, 0xffff, RZ, 0xc0, !PT ;  /* 0x0000ffff12077812 */ /* 0x001fc600078ec0ff */
[----:B------:R3:W-:Y:S01]  /*d7300*/  STL [R1+0x284], R0 ;  /* 0x0002840001007387 */ /* 0x0007e20000100800 */
[----:B------:R-:W-:-:S03]  /*d7310*/  PRMT R7, R7, 0x3340, R8 ;  /* 0x0000334007077816 */ /* 0x000fc60000000008 */
[----:B------:R-:W4:Y:S04]  /*d7320*/  LDL.LU R19, [R1+0x470] ;  /* 0x0004700001137983 */ /* 0x000f280000300800 */
[----:B------:R-:W-:Y:S04]  /*d7330*/  STL [R1+0x280], R7 ;  /* 0x0002800701007387 */ /* 0x000fe80000100800 */
[----:B------:R-:W4:Y:S01]  /*d7340*/  LDL.LU R18, [R1+0x474] ;  /* 0x0004740001127983 */ /* 0x000f220000300800 */
[----:B------:R-:W-:-:S03]  /*d7350*/  LOP3.LUT R6, R25, 0xffff, RZ, 0xc0, !PT ;  /* 0x0000ffff19067812 */ /* 0x000fc600078ec0ff */
[----:B------:R-:W4:Y:S01]  /*d7360*/  LDL.LU R25, [R1+0x47c] ;  /* 0x00047c0001197983 */ /* 0x000f220000300800 */
[----:B------:R-:W-:Y:S02]  /*d7370*/  LOP3.LUT R4, R23, 0xffff, RZ, 0xc0, !PT ;  /* 0x0000ffff17047812 */ /* 0x000fe400078ec0ff */
[----:B-1----:R-:W-:Y:S01]  /*d7380*/  LOP3.LUT R3, R22, 0xffff, RZ, 0xc0, !PT ;  /* 0x0000ffff16037812 */ /* 0x002fe200078ec0ff */
[----:B------:R-:W4:Y:S01]  /*d7390*/  LDL.LU R23, [R1+0x480] ;  /* 0x0004800001177983 */ /* 0x000f220000300800 */
[----:B------:R-:W-:Y:S02]  /*d73a0*/  PRMT R5, R5, 0x3340, R6 ;  /* 0x0000334005057816 */ /* 0x000fe40000000006 */
[----:B------:R-:W-:Y:S01]  /*d73b0*/  LOP3.LUT R8, R14, 0xffff, RZ, 0xc0, !PT ;  /* 0x0000ffff0e087812 */ /* 0x000fe200078ec0ff */
[----:B------:R-:W4:Y:S01]  /*d73c0*/  LDL.LU R22, [R1+0x484] ;  /* 0x0004840001167983 */ /* 0x000f220000300800 */
[----:B------:R-:W-:-:S03]  /*d73d0*/  PRMT R3, R3, 0x3340, R4 ;  /* 0x0000334003037816 */ /* 0x000fc60000000004 */
[----:B------:R-:W-:Y:S04]  /*d73e0*/  STL [R1+0x27c], R5 ;  /* 0x00027c0501007387 */ /* 0x000fe80000100800 */
[----:B------:R0:W-:Y:S04]  /*d73f0*/  STL [R1+0x278], R3 ;  /* 0x0002780301007387 */ /* 0x0001e80000100800 */
[----:B------:R-:W-:Y:S04]  /*d7400*/  STL [R1+0x5c0], R11 ;  /* 0x0005c00b01007387 */ /* 0x000fe80000100800 */
[----:B------:R-:W-:Y:S04]  /*d7410*/  STL [R1+0x5b4], R10 ;  /* 0x0005b40a01007387 */ /* 0x000fe80000100800 */
[----:B------:R-:W-:Y:S04]  /*d7420*/  STL [R1+0x8f8], R13 ;  /* 0x0008f80d01007387 */ /* 0x000fe80000100800 */
[----:B------:R-:W-:Y:S04]  /*d7430*/  STL [R1+0x8f4], R12 ;  /* 0x0008f40c01007387 */ /* 0x000fe80000100800 */
[----:B------:R-:W4:Y:S01]  /*d7440*/  LDL.LU R14, [R1+0x490] ;  /* 0x00049000010e7983 */ /* 0x000f220000300800 */
        /* <DEDUP_REMOVED lines=15> */
[----:B------:R-:W-:-:S03]  /*d7540*/  LOP3.LUT R2, R28, 0xffff, RZ, 0xc0, !PT ;  /* 0x0000ffff1c027812 */ /* 0x000fc600078ec0ff */
[----:B------:R-:W-:Y:S01]  /*d7550*/  STL [R1+0x270], R7 ;  /* 0x0002700701007387 */ /* 0x000fe20000100800 */
[----:B----4-:R-:W-:Y:S02]  /*d7560*/  LOP3.LUT R0, R29, 0xffff, RZ, 0xc0, !PT ;  /* 0x0000ffff1d007812 */ /* 0x010fe400078ec0ff */
[----:B------:R-:W-:Y:S02]  /*d7570*/  LOP3.LUT R5, R16, 0xffff, RZ, 0xc0, !PT ;  /* 0x0000ffff10057812 */ /* 0x000fe400078ec0ff */
[----:B------:R-:W4:Y:S04]  /*d7580*/  LDL.LU R16, [R1+0x498] ;  /* 0x0004980001107983 */ /* 0x000f280000300800 */
[----:B------:R-:W4:Y:S04]  /*d7590*/  LDL.LU R28, [R1+0x4ac] ;  /* 0x0004ac00011c7983 */ /* 0x000f280000300800 */
[----:B------:R-:W4:Y:S01]  /*d75a0*/  LDL.LU R29, [R1+0x4a8] ;  /* 0x0004a800011d7983 */ /* 0x000f220000300800 */
[----:B------:R-:W-:-:S02]  /*d75b0*/  PRMT R5, R5, 0x3340, R6 ;  /* 0x0000334005057816 */ /* 0x000fc40000000006 */
[----:B------:R-:W-:Y:S01]  /*d75c0*/  PRMT R0, R0, 0x3340, R2 ;  /* 0x0000334000007816 */ /* 0x000fe20000000002 */
[----:B------:R-:W4:Y:S04]  /*d75d0*/  LDL.LU R11, [R1+0x52c] ;  /* 0x00052c00010b7983 */ /* 0x000f280000300800 */
[----:B------:R0:W-:Y:S01]  /*d75e0*/  STL [R1+0x26c], R5 ;  /* 0x00026c0501007387 */ /* 0x0001e20000100800 */
[----:B------:R-:W-:-:S03]  /*d75f0*/  PRMT R3, R3, 0x3340, R4 ;  /* 0x0000334003037816 */ /* 0x000fc60000000004 */
[----:B------:R-:W4:Y:S04]  /*d7600*/  LDL.LU R10, [R1+0x534] ;  /* 0x00053400010a7983 */ /* 0x000f280000300800 */
[----:B------:R-:W4:Y:S01]  /*d7610*/  LDL.LU R13, [R1+0x558] ;  /* 0x00055800010d7983 */ /* 0x000f220000300800 */
[----:B0-----:R-:W-:-:S03]  /*d7620*/  LOP3.LUT R5, R24, 0xffff, RZ, 0xc0, !PT ;  /* 0x0000ffff18057812 */ /* 0x001fc600078ec0ff */
[----:B------:R-:W4:Y:S04]  /*d7630*/  LDL.LU R24, [R1+0x4b8] ;  /* 0x0004b80001187983 */ /* 0x000f280000300800 */
[----:B------:R-:W-:Y:S04]  /*d7640*/  STL [R1+0x264], R0 ;  /* 0x0002640001007387 */ /* 0x000fe80000100800 */
[----:B------:R0:W-:Y:S01]  /*d7650*/  STL [R1+0x268], R3 ;  /* 0x0002680301007387 */ /* 0x0001e20000100800 */
[----:B------:R-:W-:-:S03]  /*d7660*/  LOP3.LUT R8, R19, 0xffff, RZ, 0xc0, !PT ;  /* 0x0000ffff13087812 */ /* 0x000fc600078ec0ff */
[----:B------:R-:W4:Y:S04]  /*d7670*/  LDL.LU R19, [R1+0x4b0] ;  /* 0x0004b00001137983 */ /* 0x000f280000300800 */
[----:B------:R-:W4:Y:S01]  /*d7680*/  LDL.LU R12, [R1+0x574] ;  /* 0x00057400010c7983 */ /* 0x000f220000300800 */
[----:B------:R-:W-:-:S03]  /*d7690*/  LOP3.LUT R7, R18, 0xffff, RZ, 0xc0, !PT ;  /* 0x0000ffff12077812 */ /* 0x000fc600078ec0ff */
[----:B------:R-:W4:Y:S01]  /*d76a0*/  LDL.LU R18, [R1+0x4b4] ;  /* 0x0004b40001127983 */ /* 0x000f220000300800 */
[----:B------:R-:W-:-:S03]  /*d76b0*/  LOP3.LUT R6, R25, 0xffff, RZ, 0xc0, !PT ;  /* 0x0000ffff19067812 */ /* 0x000fc600078ec0ff */
[----:B------:R-:W4:Y:S01]  /*d76c0*/  LDL.LU R25, [R1+0x4bc] ;  /* 0x0004bc0001197983 */ /* 0x000f220000300800 */
[----:B------:R-:W-:Y:S02]  /*d76d0*/  PRMT R5, R5, 0x3340, R6 ;  /* 0x0000334005057816 */ /* 0x000fe40000000006 */
[----:B------:R-:W-:Y:S02]  /*d76e0*/  LOP3.LUT R4, R23, 0xffff, RZ, 0xc0, !PT ;  /* 0x0000ffff17047812 */ /* 0x000fe400078ec0ff */
[----:B------:R-:W4:Y:S01]  /*d76f0*/  LDL.LU R23, [R1+0x4c0] ;  /* 0x0004c00001177983 */ /* 0x000f220000300800 */
[----:B0-----:R-:W-:-:S03]  /*d7700*/  LOP3.LUT R3, R22, 0xffff, RZ, 0xc0, !PT ;  /* 0x0000ffff16037812 */ /* 0x001fc600078ec0ff */
[----:B------:R-:W4:Y:S01]  /*d7710*/  LDL.LU R22, [R1+0x4c4] ;  /* 0x0004c40001167983 */ /* 0x000f220000300800 */
[----:B------:R-:W-:-:S03]  /*d7720*/  PRMT R7, R7, 0x3340, R8 ;  /* 0x0000334007077816 */ /* 0x000fc60000000008 */
[----:B------:R-:W-:Y:S01]  /*d7730*/  STL [R1+0x25c], R5 ;  /* 0x00025c0501007387 */ /* 0x000fe20000100800 */
[----:B------:R-:W-:-:S03]  /*d7740*/  PRMT R3, R3, 0x3340, R4 ;  /* 0x0000334003037816 */ /* 0x000fc60000000004 */
[----:B------:R0:W-:Y:S01]  /*d7750*/  STL [R1+0x260], R7 ;  /* 0x0002600701007387 */ /* 0x0001e20000100800 */
[----:B------:R-:W-:-:S03]  /*d7760*/  LOP3.LUT R8, R14, 0xffff, RZ, 0xc0, !PT ;  /* 0x0000ffff0e087812 */ /* 0x000fc600078ec0ff */
        /* <DEDUP_REMOVED lines=13> */
[----:B----4-:R-:W-:-:S03]  /*d7840*/  LOP3.LUT R5, R16, 0xffff, RZ, 0xc0, !PT ;  /* 0x0000ffff10057812 */ /* 0x010fc600078ec0ff */
[----:B------:R-:W4:Y:S01]  /*d7850*/  LDL.LU R16, [R1+0x4e0] ;  /* 0x0004e00001107983 */ /* 0x000f220000300800 */
[----:B-1----:R-:W-:-:S03]  /*d7860*/  LOP3.LUT R0, R29, 0xffff, RZ, 0xc0, !PT ;  /* 0x0000ffff1d007812 */ /* 0x002fc600078ec0ff */
[----:B------:R-:W4:Y:S01]  /*d7870*/  LDL.LU R29, [R1+0x4d8] ;  /* 0x0004d800011d7983 */ /* 0x000f220000300800 */
[----:B------:R-:W-:-:S05]  /*d7880*/  PRMT R5, R5, 0x3340, R6 ;  /* 0x0000334005057816 */ /* 0x000fca0000000006 */
[----:B------:R0:W-:Y:S02]  /*d7890*/  STL [R1+0x24c], R5 ;  /* 0x00024c0501007387 */ /* 0x0001e40000100800 */
[----:B0-----:R-:W-:Y:S02]  /*d78a0*/  LOP3.LUT R5, R24, 0xffff, RZ, 0xc0, !PT ;  /* 0x0000ffff18057812 */ /* 0x001fe400078ec0ff */
[----:B------:R-:W4:Y:S01]  /*d78b0*/  LDL.LU R24, [R1+0x4f8] ;  /* 0x0004f80001187983 */ /* 0x000f220000300800 */
[----:B------:R-:W-:-:S03]  /*d78c0*/  LOP3.LUT R2, R28, 0xffff, RZ, 0xc0, !PT ;  /* 0x0000ffff1c027812 */ /* 0x000fc600078ec0ff */
[----:B------:R0:W-:Y:S01]  /*d78d0*/  STL [R1+0x258], R3 ;  /* 0x0002580301007387 */ /* 0x0001e20000100800 */
[----:B------:R-:W-:-:S03]  /*d78e0*/  PRMT R7, R7, 0x3340, R8 ;  /* 0x0000334007077816 */ /* 0x000fc60000000008 */
[----:B------:R-:W4:Y:S01]  /*d78f0*/  LDL.LU R28, [R1+0x4e8] ;  /* 0x0004e800011c7983 */ /* 0x000f220000300800 */
[----:B------:R-:W-:Y:S02]  /*d7900*/  PRMT R0, R0, 0x3340, R2 ;  /* 0x0000334000007816 */ /* 0x000fe40000000002 */
[----:B0-----:R-:W-:Y:S02]  /*d7910*/  LOP3.LUT R3, R21, 0xffff, RZ, 0xc0, !PT ;  /* 0x0000ffff15037812 */ /* 0x001fe400078ec0ff */
[----:B------:R-:W4:Y:S02]  /*d7920*/  LDL.LU R21, [R1+0x4ec] ;  /* 0x0004ec0001157983 */ /* 0x000f240000300800 */
[----:B------:R-:W-:Y:S02]  /*d7930*/  PRMT R3, R3, 0x3340, R4 ;  /* 0x0000334003037816 */ /* 0x000fe40000000004 */
[----:B------:R-:W-:Y:S01]  /*d7940*/  LOP3.LUT R6, R25, 0xffff, RZ, 0xc0, !PT ;  /* 0x0000ffff19067812 */ /* 0x000fe200078ec0ff */
[----:B------:R0:W-:Y:S01]  /*d7950*/  STL [R1+0x250], R7 ;  /* 0x0002500701007387 */ /* 0x0001e20000100800 */
[----:B------:R-:W-:-:S02]  /*d7960*/  LOP3.LUT R8, R19, 0xffff, RZ, 0xc0, !PT ;  /* 0x0000ffff13087812 */ /* 0x000fc400078ec0ff */
[----:B------:R-:W-:Y:S01]  /*d7970*/  PRMT R5, R5, 0x3340, R6 ;  /* 0x0000334005057816 */ /* 0x000fe20000000006 */
[----:B------:R1:W-:Y:S01]  /*d7980*/  STL [R1+0x248], R3 ;  /* 0x0002480301007387 */ /* 0x0003e20000100800 */
[----:B------:R-:W-:-:S03]  /*d7990*/  LOP3.LUT R4, R23, 0xffff, RZ, 0xc0, !PT ;  /* 0x0000ffff17047812 */ /* 0x000fc600078ec0ff */
[----:B------:R3:W-:Y:S01]  /*d79a0*/  STL [R1+0x244], R0 ;  /* 0x0002440001007387 */ /* 0x0007e20000100800 */
[----:B0-----:R-:W-:-:S03]  /*d79b0*/  LOP3.LUT R7, R18, 0xffff, RZ, 0xc0, !PT ;  /* 0x0000ffff12077812 */ /* 0x001fc600078ec0ff */
[----:B------:R-:W4:Y:S01]  /*d79c0*/  LDL.LU R19, [R1+0x4f0] ;  /* 0x0004f00001137983 */ /* 0x000f220000300800 */
[----:B-1----:R-:W-:-:S03]  /*d79d0*/  LOP3.LUT R3, R22, 0xffff, RZ, 0xc0, !PT ;  /* 0x0000ffff16037812 */ /* 0x002fc600078ec0ff */
[----:B------:R-:W4:Y:S04]  /*d79e0*/  LDL.LU R18, [R1+0x4f4] ;  /* 0x0004f40001127983 */ /* 0x000f280000300800 */
[----:B------:R-:W4:Y:S01]  /*d79f0*/  LDL.LU R25, [R1+0x4fc] ;  /* 0x0004fc0001197983 */ /* 0x000f220000300800 */
[----:B------:R-:W-:-:S03]  /*d7a00*/  PRMT R3, R3, 0x3340, R4 ;  /* 0x0000334003037816 */ /* 0x000fc60000000004 */
[----:B------:R-:W4:Y:S04]  /*d7a10*/  LDL.LU R23, [R1+0x500] ;  /* 0x0005000001177983 */ /* 0x000f280000300800 */
[----:B------:R-:W4:Y:S04]  /*d7a20*/  LDL.LU R22, [R1+0x504] ;  /* 0x0005040001167983 */ /* 0x000f280000300800 */
[----:B------:R-:W-:Y:S01]  /*d7a30*/  STL [R1+0x23c], R5 ;  /* 0x00023c0501007387 */ /* 0x000fe20000100800 */
[----:B------:R-:W-:-:S03]  /*d7a40*/  PRMT R7, R7, 0x3340, R8 ;  /* 0x0000334007077816 */ /* 0x000fc60000000008 */
[----:B------:R0:W-:Y:S01]  /*d7a50*/  STL [R1+0x238], R3 ;  /* 0x0002380301007387 */ /* 0x0001e20000100800 */
[----:B------:R-:W-:-:S03]  /*d7a60*/  LOP3.LUT R8, R14, 0xffff, RZ, 0xc0, !PT ;  /* 0x0000ffff0e087812 */ /* 0x000fc600078ec0ff */
[----:B------:R-:W4:Y:S04]  /*d7a70*/  LDL.LU R14, [R1+0x514] ;  /* 0x00051400010e7983 */ /* 0x000f280000300800 */
[----:B------:R1:W-:Y:S01]  /*d7a80*/  STL [R1+0x240], R7 ;  /* 0x0002400701007387 */ /* 0x0003e20000100800 */
[----:B--2---:R-:W-:-:S03]  /*d7a90*/  LOP3.LUT R2, R26, 0xffff, RZ, 0xc0, !PT ;  /* 0x0000ffff1a027812 */ /* 0x004fc600078ec0ff */
[----:B------:R-:W2:Y:S01]  /*d7aa0*/  LDL.LU R26, [R1+0x50c] ;  /* 0x00050c00011a7983 */ /* 0x000ea20000300800 */
[----:B---3--:R-:W-:-:S03]  /*d7ab0*/  LOP3.LUT R0, R27, 0xffff, RZ, 0xc0, !PT ;  /* 0x0000ffff1b007812 */ /* 0x008fc600078ec0ff */
[----:B------:R-:W3:Y:S01]  /*d7ac0*/  LDL.LU R27, [R1+0x508] ;  /* 0x00050800011b7983 */ /* 0x000ee20000300800 */
[----:B------:R-:W-:-:S03]  /*d7ad0*/  LOP3.LUT R6, R17, 0xffff, RZ, 0xc0, !PT ;  /* 0x0000ffff11067812 */ /* 0x000fc600078ec0ff */
[----:B------:R-:W3:Y:S01]  /*d7ae0*/  LDL.LU R17, [R1+0x518] ;  /* 0x0005180001117983 */ /* 0x000ee20000300800 */
[----:B0-----:R-:W-:-:S03]  /*d7af0*/  LOP3.LUT R3, R20, 0xffff, RZ, 0xc0, !PT ;  /* 0x0000ffff14037812 */ /* 0x001fc600078ec0ff */
        /* <DEDUP_REMOVED lines=11> */
[----:B------:R-:W-:-:S05]  /*d7bb0*/  PRMT R0, R0, 0x3340, R2 ;  /* 0x0000334000007816 */ /* 0x000fca0000000002 */
[----:B------:R0:W-:Y:S01]  /*d7bc0*/  STL [R1+0x234], R0 ;  /* 0x0002340001007387 */ /* 0x0001e20000100800 */
[----:B------:R-:W-:Y:S02]  /*d7bd0*/  PRMT R7, R7, 0x3340, R8 ;  /* 0x0000334007077816 */ /* 0x000fe40000000008 */
[----:B------:R-:W-:Y:S02]  /*d7be0*/  PRMT R3, R3, 0x3340, R4 ;  /* 0x0000334003037816 */ /* 0x000fe40000000004 */
[----:B------:R-:W-:Y:S02]  /*d7bf0*/  LOP3.LUT R2, R21, 0xffff, RZ, 0xc0, !PT ;  /* 0x0000ffff15027812 */ /* 0x000fe400078ec0ff */
[----:B0-----:R-:W-:Y:S01]  /*d7c00*/  LOP3.LUT R0, R28, 0xffff, RZ, 0xc0, !PT ;  /* 0x0000ffff1c007812 */ /* 0x001fe200078ec0ff */
[----:B------:R0:W-:Y:S03]  /*d7c10*/  STL [R1+0x22c], R7 ;  /* 0x00022c0701007387 */ /* 0x0001e60000100800 */
[----:B------:R-:W-:Y:S01]  /*d7c20*/  PRMT R0, R0, 0x3340, R2 ;  /* 0x0000334000007816 */ /* 0x000fe20000000002 */
[----:B------:R1:W-:Y:S04]  /*d7c30*/  STL [R1+0x230], R3 ;  /* 0x0002300301007387 */ /* 0x0003e80000100800 */
[----:B------:R-:W-:Y:S04]  /*d7c40*/  STL [R1+0x228], R0 ;  /* 0x0002280001007387 */ /* 0x000fe80000100800 */
[----:B------:R-:W4:Y:S04]  /*d7c50*/  LDL.LU R21, [R1+0x530] ;  /* 0x0005300001157983 */ /* 0x000f280000300800 */
[----:B------:R-:W4:Y:S01]  /*d7c60*/  LDL.LU R28, [R1+0x528] ;  /* 0x00052800011c7983 */ /* 0x000f220000300800 */
[----:B------:R-:W-:-:S03]  /*d7c70*/  LOP3.LUT R8, R19, 0xffff, RZ, 0xc0, !PT ;  /* 0x0000ffff13087812 */ /* 0x000fc600078ec0ff */
[----:B------:R-:W4:Y:S01]  /*d7c80*/  LDL.LU R19, [R1+0x540] ;  /* 0x0005400001137983 */ /* 0x000f220000300800 */
[----:B0-----:R-:W-:Y:S02]  /*d7c90*/  LOP3.LUT R7, R18, 0xffff, RZ, 0xc0, !PT ;  /* 0x0000ffff12077812 */ /* 0x001fe400078ec0ff */
[----:B------:R-:W-:Y:S02]  /*d7ca0*/  LOP3.LUT R6, R25, 0xffff, RZ, 0xc0, !PT ;  /* 0x0000ffff19067812 */ /* 0x000fe400078ec0ff */
[----:B------:R-:W4:Y:S01]  /*d7cb0*/  LDL.LU R25, [R1+0x538] ;  /* 0x0005380001197983 */ /* 0x000f220000300800 */
[----:B------:R-:W-:Y:S02]  /*d7cc0*/  LOP3.LUT R4, R23, 0xffff, RZ, 0xc0, !PT ;  /* 0x0000ffff17047812 */ /* 0x000fe400078ec0ff */
[----:B-1----:R-:W-:Y:S01]  /*d7cd0*/  LOP3.LUT R3, R22, 0xffff, RZ, 0xc0, !PT ;  /* 0x0000ffff16037812 */ /* 0x002fe200078ec0ff */
[----:B------:R-:W4:Y:S01]  /*d7ce0*/  LDL.LU R23, [R1+0x544] ;  /* 0x0005440001177983 */ /* 0x000f220000300800 */
[----:B------:R-:W-:-:S02]  /*d7cf0*/  PRMT R18, R5, 0x3340, R6 ;  /* 0x0000334005127816 */ /* 0x000fc40000000006 */
[----:B------:R-:W-:-:S03]  /*d7d00*/  PRMT R3, R3, 0x3340, R4 ;  /* 0x0000334003037816 */ /* 0x000fc60000000004 */
[----:B------:R0:W-:Y:S04]  /*d7d10*/  STL [R1+0x8d4], R18 ;  /* 0x0008d41201007387 */ /* 0x0001e80000100800 */
[----:B------:R-:W-:Y:S04]  /*d7d20*/  STL [R1+0x220], R3 ;  /* 0x0002200301007387 */ /* 0x000fe80000100800 */
[----:B0-----:R-:W4:Y:S01]  /*d7d30*/  LDL.LU R18, [R1+0x554] ;  /* 0x0005540001127983 */ /* 0x001f220000300800 */
[----:B--2---:R-:W-:Y:S02]  /*d7d40*/  LOP3.LUT R2, R26, 0xffff, RZ, 0xc0, !PT ;  /* 0x0000ffff1a027812 */ /* 0x004fe400078ec0ff */
[----:B------:R-:W-:-:S02]  /*d7d50*/  PRMT R26, R7, 0x3340, R8 ;  /* 0x00003340071a7816 */ /* 0x000fc40000000008 */
[----:B------:R-:W-:-:S03]  /*d7d60*/  LOP3.LUT R7, R14, 0xffff, RZ, 0xc0, !PT ;  /* 0x0000ffff0e077812 */ /* 0x000fc600078ec0ff */
[----:B------:R0:W-:Y:S04]  /*d7d70*/  STL [R1+0x8d0], R26 ;  /* 0x0008d01a01007387 */ /* 0x0001e80000100800 */
[----:B0-----:R-:W2:Y:S01]  /*d7d80*/  LDL.LU R26, [R1+0x560] ;  /* 0x00056000011a7983 */ /* 0x001ea20000300800 */
[----:B---3--:R-:W-:-:S03]  /*d7d90*/  LOP3.LUT R0, R27, 0xffff, RZ, 0xc0, !PT ;  /* 0x0000ffff1b007812 */ /* 0x008fc600078ec0ff */
[----:B------:R-:W3:Y:S01]  /*d7da0*/  LDL.LU R27, [R1+0x550] ;  /* 0x00055000011b7983 */ /* 0x000ee20000300800 */
[----:B------:R-:W-:-:S05]  /*d7db0*/  PRMT R22, R0, 0x3340, R2 ;  /* 0x0000334000167816 */ /* 0x000fca0000000002 */
[----:B------:R0:W-:Y:S01]  /*d7dc0*/  STL [R1+0x8d8], R22 ;  /* 0x0008d81601007387 */ /* 0x0001e20000100800 */
[----:B------:R-:W-:Y:S02]  /*d7dd0*/  LOP3.LUT R5, R17, 0xffff, RZ, 0xc0, !PT ;  /* 0x0000ffff11057812 */ /* 0x000fe400078ec0ff */
[----:B------:R-:W-:Y:S02]  /*d7de0*/  LOP3.LUT R3, R20, 0xffff, RZ, 0xc0, !PT ;  /* 0x0000ffff14037812 */ /* 0x000fe400078ec0ff */
[----:B------:R-:W2:Y:S04]  /*d7df0*/  LDL.LU R20, [R1+0x564] ;  /* 0x0005640001147983 */ /* 0x000ea80000300800 */
[----:B0-----:R-:W2:Y:S01]  /*d7e00*/  LDL.LU R22, [R1+0x54c] ;  /* 0x00054c0001167983 */ /* 0x001ea20000300800 */
[----:B------:R-:W-:-:S02]  /*d7e10*/  LOP3.LUT R6, R15, 0xffff, RZ, 0xc0, !PT ;  /* 0x0000ffff0f067812 */ /* 0x000fc400078ec0ff */
[----:B----4-:R-:W-:Y:S02]  /*d7e20*/  LOP3.LUT R4, R16, 0xffff, RZ, 0xc0, !PT ;  /* 0x0000ffff10047812 */ /* 0x010fe400078ec0ff */
[----:B------:R-:W4:Y:S01]  /*d7e30*/  LDL.LU R16, [R1+0x55c] ;  /* 0x00055c0001107983 */ /* 0x000f220000300800 */
[----:B------:R-:W-:-:S03]  /*d7e40*/  LOP3.LUT R8, R29, 0xffff, RZ, 0xc0, !PT ;  /* 0x0000ffff1d087812 */ /* 0x000fc600078ec0ff */
[----:B------:R-:W4:Y:S01]  /*d7e50*/  LDL.LU R29, [R1+0x548] ;  /* 0x00054800011d7983 */ /* 0x000f220000300800 */
[----:B------:R-:W-:Y:S02]  /*d7e60*/  PRMT R17, R3, 0x3340, R4 ;  /* 0x0000334003117816 */ /* 0x000fe40000000004 */
[----:B------:R-:W-:Y:S02]  /*d7e70*/  PRMT R15, R7, 0x3340, R8 ;  /* 0x00003340070f7816 */ /* 0x000fe40000000008 */
[----:B------:R-:W-:Y:S02]  /*d7e80*/  LOP3.LUT R8, R11, 0xffff, RZ, 0xc0, !PT ;  /* 0x0000ffff0b087812 */ /* 0x000fe400078ec0ff */
[----:B------:R-:W4:Y:S01]  /*d7e90*/  LDL.LU R11, [R1+0x578] ;  /* 0x00057800010b7983 */ /* 0x000f220000300800 */
[----:B------:R-:W-:-:S03]  /*d7ea0*/  LOP3.LUT R4, R24, 0xffff, RZ, 0xc0, !PT ;  /* 0x0000ffff18047812 */ /* 0x000fc600078ec0ff */
[----:B------:R-:W4:Y:S01]  /*d7eb0*/  LDL.LU R24, [R1+0x580] ;  /* 0x0005800001187983 */ /* 0x000f220000300800 */
[----:B------:R-:W-:Y:S02]  /*d7ec0*/  PRMT R9, R5, 0x3340, R6 ;  /* 0x0000334005097816 */ /* 0x000fe40000000006 */
[----:B------:R-:W-:Y:S02]  /*d7ed0*/  LOP3.LUT R7, R10, 0xffff, RZ, 0xc0, !PT ;  /* 0x0000ffff0a077812 */ /* 0x000fe400078ec0ff */
[----:B------:R-:W4:Y:S01]  /*d7ee0*/  LDL.LU R10, [R1+0x584] ;  /* 0x00058400010a7983 */ /* 0x000f220000300800 */
[----:B------:R-:W-:-:S03]  /*d7ef0*/  LOP3.LUT R2, R21, 0xffff, RZ, 0xc0, !PT ;  /* 0x0000ffff15027812 */ /* 0x000fc600078ec0ff */
[----:B------:R-:W4:Y:S01]  /*d7f00*/  LDL.LU R21, [R1+0x570] ;  /* 0x0005700001157983 */ /* 0x000f220000300800 */
[----:B------:R-:W-:-:S03]  /*d7f10*/  LOP3.LUT R0, R28, 0xffff, RZ, 0xc0, !PT ;  /* 0x0000ffff1c007812 */ /* 0x000fc600078ec0ff */
[----:B------:R-:W4:Y:S01]  /*d7f20*/  LDL.LU R28, [R1+0x568] ;  /* 0x00056800011c7983 */ /* 0x000f220000300800 */
[----:B------:R-:W-:Y:S02]  /*d7f30*/  PRMT R14, R0, 0x3340, R2 ;  /* 0x00003340000e7816 */ /* 0x000fe40000000002 */
[----:B------:R-:W-:Y:S02]  /*d7f40*/  LOP3.LUT R6, R19, 0xffff, RZ, 0xc0, !PT ;  /* 0x0000ffff13067812 */ /* 0x000fe400078ec0ff */
[----:B------:R-:W-:Y:S02]  /*d7f50*/  LOP3.LUT R5, R25, 0xffff, RZ, 0xc0, !PT ;  /* 0x0000ffff19057812 */ /* 0x000fe400078ec0ff */
[----:B------:R-:W4:Y:S01]  /*d7f60*/  LDL.LU R25, [R1+0x56c] ;  /* 0x00056c0001197983 */ /* 0x000f220000300800 */
[----:B------:R-:W-:Y:S02]  /*d7f70*/  LOP3.LUT R3, R23, 0xffff, RZ, 0xc0, !PT ;  /* 0x0000ffff17037812 */ /* 0x000fe400078ec0ff */
[----:B------:R-:W-:-:S02]  /*d7f80*/  PRMT R23, R7, 0x3340, R8 ;  /* 0x0000334007177816 */ /* 0x000fc40000000008 */
[----:B------:R-:W-:Y:S02]  /*d7f90*/  PRMT R8, R5, 0x3340, R6 ;  /* 0x0000334005087816 */ /* 0x000fe40000000006 */
[----:B------:R-:W-:Y:S02]  /*d7fa0*/  LOP3.LUT R5, R13, 0xffff, RZ, 0xc0, !PT ;  /* 0x0000ffff0d057812 */ /* 0x000fe400078ec0ff */
[----:B------:R-:W4:Y:S01]  /*d7fb0*/  LDL.LU R13, [R1+0x3cc] ;  /* 0x0003cc00010d7983 */ /* 0x000f220000300800 */
[----:B---3--:R-:W-:Y:S02]  /*d7fc0*/  LOP3.LUT R0, R27, 0xffff, RZ, 0xc0, !PT ;  /* 0x0000ffff1b007812 */ /* 0x008fe400078ec0ff */
[----:B------:R-:W-:Y:S02]  /*d7fd0*/  PRMT R27, R3, 0x3340, R4 ;  /* 0x00003340031b7816 */ /* 0x000fe40000000004 */
[----:B--2---:R-:W-:Y:S02]  /*d7fe0*/  LOP3.LUT R3, R26, 0xffff, RZ, 0xc0, !PT ;  /* 0x0000ffff1a037812 */ /* 0x004fe400078ec0ff */
[----:B----4-:R-:W-:-:S02]  /*d7ff0*/  LOP3.LUT R2, R29, 0xffff, RZ, 0xc0, !PT ;  /* 0x0000ffff1d027812 */ /* 0x010fc400078ec0ff */
[----:B------:R-:W-:Y:S01]  /*d8000*/  LOP3.LUT R24, R24, 0xffff, RZ, 0xc0, !PT ;  /* 0x0000ffff18187812 */ /* 0x000fe200078ec0ff */
[----:B------:R-:W2:Y:S01]  /*d8010*/  LDL.LU R29, [R1+0x57c] ;  /* 0x00057c00011d7983 */ /* 0x000ea20000300800 */
[----:B------:R-:W-:Y:S02]  /*d8020*/  PRMT R19, R2, 0x3340, R0 ;  /* 0x0000334002137816 */ /* 0x000fe40000000000 */
[----:B------:R-:W-:Y:S01]  /*d8030*/  LOP3.LUT R0, R22, 0xffff, RZ, 0xc0, !PT ;  /* 0x0000ffff16007812 */ /* 0x000fe200078ec0ff */
[----:B------:R-:W-:Y:S01]  /*d8040*/  STL [R1+0x8e0], R9 ;  /* 0x0008e00901007387 */ /* 0x000fe20000100800 */
[----:B------:R-:W-:Y:S02]  /*d8050*/  LOP3.LUT R2, R18, 0xffff, RZ, 0xc0, !PT ;  /* 0x0000ffff12027812 */ /* 0x000fe400078ec0ff */
[----:B------:R-:W-:Y:S01]  /*d8060*/  LOP3.LUT R4, R16, 0xffff, RZ, 0xc0, !PT ;  /* 0x0000ffff10047812 */ /* 0x000fe200078ec0ff */
[----:B------:R-:W-:Y:S01]  /*d8070*/  STL [R1+0x8e4], R17 ;  /* 0x0008e41101007387 */ /* 0x000fe20000100800 */
[----:B------:R-:W-:-:S02]  /*d8080*/  PRMT R16, R2, 0x3340, R0 ;  /* 0x0000334002107816 */ /* 0x000fc40000000000 */
[----:B------:R-:W-:Y:S01]  /*d8090*/  PRMT R0, R5, 0x3340, R3 ;  /* 0x0000334005007816 */ /* 0x000fe20000000003 */
[----:B------:R-:W-:Y:S01]  /*d80a0*/  STL [R1+0x8e8], R14 ;  /* 0x0008e80e01007387 */ /* 0x000fe20000100800 */
[----:B------:R-:W-:Y:S02]  /*d80b0*/  LOP3.LUT R3, R11, 0xffff, RZ, 0xc0, !PT ;  /* 0x0000ffff0b037812 */ /* 0x000fe400078ec0ff */
[----:B------:R-:W-:Y:S01]  /*d80c0*/  LOP3.LUT R2, R12, 0xffff, RZ, 0xc0, !PT ;  /* 0x0000ffff0c027812 */ /* 0x000fe200078ec0ff */
[----:B------:R-:W3:Y:S01]  /*d80d0*/  LDL.LU R11, [R1+0x5a8] ;  /* 0x0005a800010b7983 */ /* 0x000ee20000300800 */
[----:B------:R-:W-:-:S03]  /*d80e0*/  PRMT R24, R3, 0x3340, R24 ;  /* 0x0000334003187816 */ /* 0x000fc60000000018 */
[----:B------:R-:W4:Y:S04]  /*d80f0*/  LDL.LU R12, [R1+0x3c8] ;  /* 0x0003c800010c7983 */ /* 0x000f280000300800 */
[----:B------:R0:W-:Y:S01]  /*d8100*/  STL [R1+0x874], R24 ;  /* 0x0008741801007387 */ /* 0x0001e20000100800 */
[----:B------:R-:W-:-:S03]  /*d8110*/  LOP3.LUT R6, R20, 0xffff, RZ, 0xc0, !PT ;  /* 0x0000ffff14067812 */ /* 0x000fc600078ec0ff */
[----:B------:R-:W3:Y:S01]  /*d8120*/  LDL.LU R3, [R1+0x5a0] ;  /* 0x0005a00001037983 */ /* 0x000ee20000300800 */
[----:B------:R-:W-:Y:S02]  /*d8130*/  LOP3.LUT R7, R28, 0xffff, RZ, 0xc0, !PT ;  /* 0x0000ffff1c077812 */ /* 0x000fe400078ec0ff */
[----:B------:R-:W-:Y:S01]  /*d8140*/  LOP3.LUT R25, R25, 0xffff, RZ, 0xc0, !PT ;  /* 0x0000ffff19197812 */ /* 0x000fe200078ec0ff */
[----:B0-----:R-:W4:Y:S01]  /*d8150*/  LDL.LU R24, [R1+0x60c] ;  /* 0x00060c0001187983 */ /* 0x001f220000300800 */
[----:B------:R-:W-:Y:S02]  /*d8160*/  LOP3.LUT R20, R21, 0xffff, RZ, 0xc0, !PT ;  /* 0x0000ffff15147812 */ /* 0x000fe400078ec0ff */
[----:B------:R-:W-:Y:S01]  /*d8170*/  PRMT R21, R6, 0x3340, R4 ;  /* 0x0000334006157816 */ /* 0x000fe20000000004 */
[----:B------:R0:W-:Y:S01]  /*d8180*/  STL [R1+0x850], R23 ;  /* 0x0008501701007387 */ /* 0x0001e20000100800 */
[----:B------:R-:W-:Y:S02]  /*d8190*/  LOP3.LUT R4, R10, 0xffff, RZ, 0xc0, !PT ;  /* 0x0000ffff0a047812 */ /* 0x000fe400078ec0ff */
        /* <DEDUP_REMOVED lines=8> */
[----:B------:R-:W-:Y:S04]  /*d8220*/  STL [R1+0x8dc], R15 ;  /* 0x0008dc0f01007387 */ /* 0x000fe80000100800 */
[----:B------:R-:W3:Y:S04]  /*d8230*/  LDL.LU R22, [R1+0x5d4] ;  /* 0x0005d40001167983 */ /* 0x000ee80000300800 */
[----:B------:R-:W3:Y:S04]  /*d8240*/  LDL.LU R18, [R1+0x5d0] ;  /* 0x0005d00001127983 */ /* 0x000ee80000300800 */
[----:B------:R-:W3:Y:S01]  /*d8250*/  LDL.LU R26, [R1+0x5cc] ;  /* 0x0005cc00011a7983 */ /* 0x000ee20000300800 */
[----:B----4-:R-:W-:-:S03]  /*d8260*/  PRMT R12, R12, 0x5410, R24 ;  /* 0x000054100c0c7816 */ /* 0x010fc60000000018 */
[----:B0-----:R-:W4:Y:S04]  /*d8270*/  LDL.LU R23, [R1+0x5e8] ;  /* 0x0005e80001177983 */ /* 0x001f280000300800 */
[----:B------:R0:W-:Y:S01]  /*d8280*/  STL.64 [R1+0x10], R12 ;  /* 0x0000100c01007387 */ /* 0x0001e20000100a00 */
[----:B--2---:R-:W-:Y:S02]  /*d8290*/  LOP3.LUT R29, R29, 0xffff, RZ, 0xc0, !PT ;  /* 0x0000ffff1d1d7812 */ /* 0x004fe400078ec0ff */
[----:B------:R-:W-:Y:S01]  /*d82a0*/  PRMT R20, R7, 0x3340, R20 ;  /* 0x0000334007147816 */ /* 0x000fe20000000014 */
[----:B------:R-:W2:Y:S01]  /*d82b0*/  LDL.LU R10, [R1+0x5a4] ;  /* 0x0005a400010a7983 */ /* 0x000ea20000300800 */
[----:B---3--:R-:W-:-:S03]  /*d82c0*/  LOP3.LUT R2, R2, 0xffff, RZ, 0xc0, !PT ;  /* 0x0000ffff02027812 */ /* 0x008fc600078ec0ff */
[----:B------:R-:W3:Y:S04]  /*d82d0*/  LDL.LU R7, [R1+0x5ac] ;  /* 0x0005ac0001077983 */ /* 0x000ee80000300800 */
[----:B0-----:R-:W4:Y:S01]  /*d82e0*/  LDL.LU R13, [R1+0x3d4] ;  /* 0x0003d400010d7983 */ /* 0x001f220000300800 */
[----:B------:R-:W-:-:S03]  /*d82f0*/  PRMT R29, R4, 0x3340, R29 ;  /* 0x00003340041d7816 */ /* 0x000fc6000000001d */
[----:B------:R-:W2:Y:S01]  /*d8300*/  LDL.LU R4, [R1+0x594] ;  /* 0x0005940001047983 */ /* 0x000ea20000300800 */
[----:B------:R-:W-:Y:S02]  /*d8310*/  LOP3.LUT R3, R3, 0xffff, RZ, 0xc0, !PT ;  /* 0x0000ffff03037812 */ /* 0x000fe400078ec0ff */
[----:B------:R-:W-:Y:S01]  /*d8320*/  LOP3.LUT R6, R6, 0xffff, RZ, 0xc0, !PT ;  /* 0x0000ffff06067812 */ /* 0x000fe200078ec0ff */
[----:B------:R0:W-:Y:S01]  /*d8330*/  STL [R1+0x878], R29 ;  /* 0x0008781d01007387 */ /* 0x0001e20000100800 */
[----:B------:R-:W-:-:S03]  /*d8340*/  LOP3.LUT R11, R11, 0xffff, RZ, 0xc0, !PT ;  /* 0x0000ffff0b0b7812 */ /* 0x000fc600078ec0ff */
[----:B------:R-:W3:Y:S01]  /*d8350*/  LDL.LU R15, [R1+0x5d8] ;  /* 0x0005d800010f7983 */ /* 0x000ee20000300800 */
[----:B------:R-:W-:Y:S02]  /*d8360*/  LOP3.LUT R28, R28, 0xffff, RZ, 0xc0, !PT ;  /* 0x0000ffff1c1c7812 */ /* 0x000fe400078ec0ff */
[----:B------:R-:W-:Y:S01]  /*d8370*/  LOP3.LUT R5, R5, 0xffff, RZ, 0xc0, !PT ;  /* 0x0000ffff05057812 */ /* 0x000fe200078ec0ff */
[----:B------:R1:W-:Y:S04]  /*d8380*/  STL [R1+0x870], R25 ;  /* 0x0008701901007387 */ /* 0x0003e80000100800 */
[----:B0-----:R-:W3:Y:S04]  /*d8390*/  LDL.LU R29, [R1+0x59c] ;  /* 0x00059c00011d7983 */ /* 0x001ee80000300800 */
[----:B------:R-:W3:Y:S04]  /*d83a0*/  LDL.LU R12, [R1+0x3c4] ;  /* 0x0003c400010c7983 */ /* 0x000ee80000300800 */
[----:B------:R-:W-:Y:S04]  /*d83b0*/  STL [R1+0x854], R8 ;  /* 0x0008540801007387 */ /* 0x000fe80000100800 */
[----:B------:R-:W-:Y:S04]  /*d83c0*/  STL [R1+0x858], R27 ;  /* 0x0008581b01007387 */ /* 0x000fe80000100800 */
[----:B------:R-:W-:Y:S04]  /*d83d0*/  STL [R1+0x864], R0 ;  /* 0x0008640001007387 */ /* 0x000fe80000100800 */
[----:B------:R-:W-:Y:S04]  /*d83e0*/  STL [R1+0x868], R21 ;  /* 0x0008681501007387 */ /* 0x000fe80000100800 */
[----:B------:R-:W3:Y:S04]  /*d83f0*/  LDL.LU R24, [R1+0x5c0] ;  /* 0x0005c00001187983 */ /* 0x000ee80000300800 */
[----:B----4-:R0:W-:Y:S01]  /*d8400*/  STL [R1+0x8fc], R13 ;  /* 0x0008fc0d01007387 */ /* 0x0101e20000100800 */
[----:B--2---:R-:W-:-:S03]  /*d8410*/  LOP3.LUT R4, R4, 0xffff, RZ, 0xc0, !PT ;  /* 0x0000ffff04047812 */ /* 0x004fc600078ec0ff */
[----:B------:R2:W-:Y:S01]  /*d8420*/  STL [R1+0x86c], R20 ;  /* 0x00086c1401007387 */ /* 0x0005e20000100800 */
[----:B---3--:R-:W-:Y:S02]  /*d8430*/  LOP3.LUT R7, R7, 0xffff, RZ, 0xc0, !PT ;  /* 0x0000ffff07077812 */ /* 0x008fe400078ec0ff */
[----:B------:R-:W-:Y:S01]  /*d8440*/  PRMT R28, R5, 0x3340, R28 ;  /* 0x00003340051c7816 */ /* 0x000fe2000000001c */
[----:B-1----:R-:W3:Y:S04]  /*d8450*/  LDL.LU R25, [R1+0x608] ;  /* 0x0006080001197983 */ /* 0x002ee80000300800 */
[----:B0-----:R-:W4:Y:S01]  /*d8460*/  LDL.LU R13, [R1+0x3dc] ;  /* 0x0003dc00010d7983 */ /* 0x001f220000300800 */
[----:B------:R-:W-:Y:S02]  /*d8470*/  PRMT R2, R4, 0x3340, R2 ;  /* 0x0000334004027816 */ /* 0x000fe40000000002 */
[----:B------:R-:W-:Y:S01]  /*d8480*/  PRMT R4, R6, 0x3340, R3 ;  /* 0x0000334006047816 */ /* 0x000fe20000000003 */
[----:B--2---:R-:W3:Y:S01]  /*d8490*/  LDL.LU R20, [R1+0x604] ;  /* 0x0006040001147983 */ /* 0x004ee20000300800 */
[----:B------:R-:W-:-:S03]  /*d84a0*/  PRMT R6, R9, 0x5410, R17 ;  /* 0x0000541009067816 */ /* 0x000fc60000000011 */
[----:B------:R0:W-:Y:S01]  /*d84b0*/  STL [R1+0x2b4], R2 ;  /* 0x0002b40201007387 */ /* 0x0001e20000100800 */
[----:B------:R-:W-:Y:S02]  /*d84c0*/  LOP3.LUT R5, R29, 0xffff, RZ, 0xc0, !PT ;  /* 0x0000ffff1d057812 */ /* 0x000fe400078ec0ff */
[----:B------:R-:W-:Y:S01]  /*d84d0*/  LOP3.LUT R10, R10, 0xffff, RZ, 0xc0, !PT ;  /* 0x0000ffff0a0a7812 */ /* 0x000fe200078ec0ff */
[----:B------:R-:W2:Y:S04]  /*d84e0*/  LDL.LU R27, [R1+0x5f0] ;  /* 0x0005f000011b7983 */ /* 0x000ea80000300800 */
[----:B------:R-:W2:Y:S01]  /*d84f0*/  LDL.LU R8, [R1+0x5ec] ;  /* 0x0005ec0001087983 */ /* 0x000ea20000300800 */
[----:B0-----:R-:W-:Y:S02]  /*d8500*/  PRMT R2, R11, 0x3340, R7 ;  /* 0x000033400b027816 */ /* 0x001fe40000000007 */
[----:B------:R-:W-:Y:S01]  /*d8510*/  PRMT R7, R14, 0x5410, R23 ;  /* 0x000054100e077816 */ /* 0x000fe20000000017 */
[----:B------:R-:W2:Y:S04]  /*d8520*/  LDL.LU R21, [R1+0x600] ;  /* 0x0006000001157983 */ /* 0x000ea80000300800 */
[----:B------:R0:W-:Y:S04]  /*d8530*/  STL.64 [R1+0x28], R6 ;  /* 0x0000280601007387 */ /* 0x0001e80000100a00 */
[----:B------:R-:W2:Y:S04]  /*d8540*/  LDL.LU R0, [R1+0x5fc] ;  /* 0x0005fc0001007983 */ /* 0x000ea80000300800 */
[----:B----4-:R1:W-:Y:S04]  /*d8550*/  STL [R1+0x900], R13 ;  /* 0x0009000d01007387 */ /* 0x0103e80000100800 */
[----:B0-----:R-:W4:Y:S01]  /*d8560*/  LDL.LU R6, [R1+0x3e0] ;  /* 0x0003e00001067983 */ /* 0x001f220000300800 */
[----:B------:R-:W-:-:S02]  /*d8570*/  PRMT R3, R10, 0x3340, R5 ;  /* 0x000033400a037816 */ /* 0x000fc40000000005 */
[----:B------:R-:W-:Y:S01]  /*d8580*/  PRMT R11, R22, 0x5410, R15 ;  /* 0x00005410160b7816 */ /* 0x000fe2000000000f */
[----:B------:R0:W-:Y:S04]  /*d8590*/  STL [R1+0x87c], R28 ;  /* 0x00087c1c01007387 */ /* 0x0001e80000100800 */
[----:B-1----:R-:W4:Y:S01]  /*d85a0*/  LDL.LU R13, [R1+0x3e4] ;  /* 0x0003e400010d7983 */ /* 0x002f220000300800 */
[----:B------:R-:W-:-:S03]  /*d85b0*/  PRMT R10, R26, 0x5410, R18 ;  /* 0x000054101a0a7816 */ /* 0x000fc60000000012 */
[----:B------:R-:W-:Y:S04]  /*d85c0*/  STL [R1+0x2d4], R3 ;  /* 0x0002d40301007387 */ /* 0x000fe80000100800 */
[----:B------:R1:W-:Y:S04]  /*d85d0*/  STL.64 [R1+0x30], R10 ;  /* 0x0000300a01007387 */ /* 0x0003e80000100a00 */
[----:B0-----:R-:W2:Y:S04]  /*d85e0*/  LDL.LU R28, [R1+0x374] ;  /* 0x00037400011c7983 */ /* 0x001ea80000300800 */
[----:B------:R-:W2:Y:S04]  /*d85f0*/  LDL.LU R18, [R1+0x5c8] ;  /* 0x0005c80001127983 */ /* 0x000ea80000300800 */
[----:B-1----:R-:W2:Y:S04]  /*d8600*/  LDL.LU R11, [R1+0x3d8] ;  /* 0x0003d800010b7983 */ /* 0x002ea80000300800 */
[----:B------:R-:W2:Y:S04]  /*d8610*/  LDL.LU R10, [R1+0x3d0] ;  /* 0x0003d000010a7983 */ /* 0x000ea80000300800 */
[----:B------:R-:W-:Y:S04]  /*d8620*/  STL [R1+0x85c], R19 ;  /* 0x00085c1301007387 */ /* 0x000fe80000100800 */
[----:B------:R0:W-:Y:S04]  /*d8630*/  STL [R1+0x860], R16 ;  /* 0x0008601001007387 */ /* 0x0001e80000100800 */
[----:B------:R1:W-:Y:S04]  /*d8640*/  STL [R1+0x2b0], R4 ;  /* 0x0002b00401007387 */ /* 0x0003e80000100800 */
[----:B------:R-:W2:Y:S04]  /*d8650*/  LDL.LU R29, [R1+0x370] ;  /* 0x00037000011d7983 */ /* 0x000ea80000300800 */
[----:B------:R1:W-:Y:S04]  /*d8660*/  STL [R1+0x2d0], R2 ;  /* 0x0002d00201007387 */ /* 0x0003e80000100800 */
[----:B------:R-:W2:Y:S04]  /*d8670*/  LDL.LU R23, [R1+0x368] ;  /* 0x0003680001177983 */ /* 0x000ea80000300800 */
[----:B------:R-:W2:Y:S04]  /*d8680*/  LDL.LU R14, [R1+0x364] ;  /* 0x00036400010e7983 */ /* 0x000ea80000300800 */
[----:B------:R-:W2:Y:S04]  /*d8690*/  LDL.LU R17, [R1+0x360] ;  /* 0x0003600001117983 */ /* 0x000ea80000300800 */
[----:B------:R-:W2:Y:S04]  /*d86a0*/  LDL.LU R9, [R1+0x35c] ;  /* 0x00035c0001097983 */ /* 0x000ea80000300800 */
[----:B------:R-:W2:Y:S04]  /*d86b0*/  LDL.LU R15, [R1+0x358] ;  /* 0x00035800010f7983 */ /* 0x000ea80000300800 */
[----:B------:R-:W2:Y:S01]  /*d86c0*/  LDL.LU R22, [R1+0x354] ;  /* 0x0003540001167983 */ /* 0x000ea20000300800 */
[----:B----4-:R-:W-:-:S03]  /*d86d0*/  PRMT R6, R6, 0x5410, R13 ;  /* 0x0000541006067816 */ /* 0x010fc6000000000d */
[----:B------:R-:W4:Y:S04]  /*d86e0*/  LDL.LU R26, [R1+0x5c4] ;  /* 0x0005c400011a7983 */ /* 0x000f280000300800 */
[----:B------:R-:W4:Y:S01]  /*d86f0*/  LDL.LU R13, [R1+0x900] ;  /* 0x00090000010d7983 */ /* 0x000f220000300800 */
[----:B---3--:R-:W-:-:S03]  /*d8700*/  PRMT R3, R20, 0x5410, R25 ;  /* 0x0000541014037816 */ /* 0x008fc60000000019 */
[----:B------:R-:W3:Y:S04]  /*d8710*/  LDL.LU R25, [R1+0x5b4] ;  /* 0x0005b40001197983 */ /* 0x000ee80000300800 */
[----:B0-----:R-:W3:Y:S04]  /*d8720*/  LDL.LU R16, [R1+0x5f8] ;  /* 0x0005f80001107983 */ /* 0x001ee80000300800 */
[----:B------:R-:W3:Y:S04]  /*d8730*/  LDL.LU R19, [R1+0x5f4] ;  /* 0x0005f40001137983 */ /* 0x000ee80000300800 */
[----:B--2---:R0:W-:Y:S01]  /*d8740*/  STL [R1+0x8f0], R28 ;  /* 0x0008f01c01007387 */ /* 0x0041e20000100800 */
[----:B-1----:R-:W-:-:S03]  /*d8750*/  PRMT R4, R8, 0x5410, R27 ;  /* 0x0000541008047816 */ /* 0x002fc6000000001b */
[----:B------:R-:W2:Y:S01]  /*d8760*/  LDL.LU R8, [R1+0x36c] ;  /* 0x00036c0001087983 */ /* 0x000ea20000300800 */
[----:B------:R-:W-:-:S03]  /*d8770*/  PRMT R2, R0, 0x5410, R21 ;  /* 0x0000541000027816 */ /* 0x000fc60000000015 */
[----:B------:R-:W2:Y:S04]  /*d8780*/  LDL.LU R20, [R1+0x5b0] ;  /* 0x0005b00001147983 */ /* 0x000ea80000300800 */
[----:B0-----:R-:W2:Y:S04]  /*d8790*/  LDL.LU R28, [R1+0x3c0] ;  /* 0x0003c000011c7983 */ /* 0x001ea80000300800 */
[----:B------:R-:W2:Y:S01]  /*d87a0*/  LDL.LU R21, [R1+0x3f8] ;  /* 0x0003f80001157983 */ /* 0x000ea20000300800 */
[----:B----4-:R-:W-:-:S03]  /*d87b0*/  PRMT R11, R11, 0x5410, R13 ;  /* 0x000054100b0b7816 */ /* 0x010fc6000000000d */
[----:B------:R-:W4:Y:S04]  /*d87c0*/  LDL.LU R0, [R1+0x3f4] ;  /* 0x0003f40001007983 */ /* 0x000f280000300800 */
[----:B------:R-:W3:Y:S04]  /*d87d0*/  LDL.LU R13, [R1+0x8fc] ;  /* 0x0008fc00010d7983 */ /* 0x000ee80000300800 */
[----:B------:R-:W4:Y:S01]  /*d87e0*/  LDL.LU R27, [R1+0x3e8] ;  /* 0x0003e800011b7983 */ /* 0x000f220000300800 */
[----:B---3--:R-:W-:-:S03]  /*d87f0*/  PRMT R10, R10, 0x5410, R13 ;  /* 0x000054100a0a7816 */ /* 0x008fc6000000000d */
[----:B------:R-:W3:Y:S04]  /*d8800*/  LDL.LU R13, [R1+0x8f8] ;  /* 0x0008f800010d7983 */ /* 0x000ee80000300800 */
[----:B------:R0:W-:Y:S01]  /*d8810*/  STL.64 [R1+0x18], R2 ;  /* 0x0000180201007387 */ /* 0x0001e20000100a00 */
[----:B---3--:R-:W-:-:S03]  /*d8820*/  PRMT R13, R13, 0x5410, R12 ;  /* 0x000054100d0d7816 */ /* 0x008fc6000000000c */
[----:B------:R-:W3:Y:S01]  /*d8830*/  LDL.LU R12, [R1+0x8f4] ;  /* 0x0008f400010c7983 */ /* 0x000ee20000300800 */
[----:B0-----:R-:W-:Y:S02]  /*d8840*/  PRMT R3, R26, 0x5410, R18 ;  /* 0x000054101a037816 */ /* 0x001fe40000000012 */
[----:B------:R-:W-:Y:S01]  /*d8850*/  PRMT R2, R25, 0x5410, R24 ;  /* 0x0000541019027816 */ /* 0x000fe20000000018 */
[----:B------:R-:W4:Y:S01]  /*d8860*/  LDL.LU R18, [R1+0x350] ;  /* 0x0003500001127983 */ /* 0x000f220000300800 */
[----:B------:R-:W-:-:S03]  /*d8870*/  PRMT R5, R19, 0x5410, R16 ;  /* 0x0000541013057816 */ /* 0x000fc60000000010 */
[----:B------:R-:W4:Y:S04]  /*d8880*/  LDL.LU R16, [R1+0x3f0] ;  /* 0x0003f00001107983 */ /* 0x000f280000300800 */
[----:B------:R-:W4:Y:S04]  /*d8890*/  LDL.LU R19, [R1+0x3ec] ;  /* 0x0003ec0001137983 */ /* 0x000f280000300800 */
[----:B------:R0:W-:Y:S04]  /*d88a0*/  STL.64 [R1+0x38], R2 ;  /* 0x0000380201007387 */ /* 0x0001e80000100a00 */
[----:B------:R-:W4:Y:S04]  /*d88b0*/  LDL.LU R24, [R1+0x348] ;  /* 0x0003480001187983 */ /* 0x000f280000300800 */
[----:B------:R-:W4:Y:S04]  /*d88c0*/  LDL.LU R25, [R1+0x344] ;  /* 0x0003440001197983 */ /* 0x000f280000300800 */
[----:B0-----:R-:W4:Y:S01]  /*d88d0*/  LDL.LU R3, [R1+0x378] ;  /* 0x0003780001037983 */ /* 0x001f220000300800 */
[----:B--2---:R-:W-:-:S03]  /*d88e0*/  PRMT R2, R8, 0x5410, R29 ;  /* 0x0000541008027816 */ /* 0x004fc6000000001d */
[----:B------:R-:W2:Y:S04]  /*d88f0*/  LDL.LU R8, [R1+0x288] ;  /* 0x0002880001087983 */ /* 0x000ea80000300800 */
[----:B------:R0:W-:Y:S04]  /*d8900*/  STL.64 [R1+0x20], R4 ;  /* 0x0000200401007387 */ /* 0x0001e80000100a00 */
[----:B------:R-:W2:Y:S04]  /*d8910*/  LDL.LU R26, [R1+0x34c] ;  /* 0x00034c00011a7983 */ /* 0x000ea80000300800 */
[----:B------:R-:W-:Y:S01]  /*d8920*/  STL.64 [R1+0x50], R10 ;  /* 0x0000500a01007387 */ /* 0x000fe20000100a00 */
[----:B---3--:R-:W-:-:S03]  /*d8930*/  PRMT R12, R12, 0x5410, R28 ;  /* 0x000054100c0c7816 */ /* 0x008fc6000000001c */
[----:B------:R-:W3:Y:S04]  /*d8940*/  LDL.LU R29, [R1+0x254] ;  /* 0x00025400011d7983 */ /* 0x000ee80000300800 */
[----:B------:R-:W3:Y:S01]  /*d8950*/  LDL.LU R28, [R1+0x8f0] ;  /* 0x0008f000011c7983 */ /* 0x000ee20000300800 */
[----:B0-----:R-:W-:-:S03]  /*d8960*/  PRMT R5, R21, 0x5410, R20 ;  /* 0x0000541015057816 */ /* 0x001fc60000000014 */
[----:B------:R-:W3:Y:S04]  /*d8970*/  LDL.LU R20, [R1+0x340] ;  /* 0x0003400001147983 */ /* 0x000ee80000300800 */
[----:B------:R-:W3:Y:S01]  /*d8980*/  LDL.LU R21, [R1+0x33c] ;  /* 0x00033c0001157983 */ /* 0x000ee20000300800 */
[----:B----4-:R-:W-:Y:S02]  /*d8990*/  PRMT R4, R16, 0x5410, R0 ;  /* 0x0000541010047816 */ /* 0x010fe40000000000 */
[----:B------:R-:W-:Y:S01]  /*d89a0*/  PRMT R7, R27, 0x5410, R19 ;  /* 0x000054101b077816 */ /* 0x000fe20000000013 */
[----:B------:R-:W4:Y:S04]  /*d89b0*/  LDL.LU R0, [R1+0x338] ;  /* 0x0003380001007983 */ /* 0x000f280000300800 */
[----:B------:R-:W4:Y:S04]  /*d89c0*/  LDL.LU R16, [R1+0x334] ;  /* 0x0003340001107983 */ /* 0x000f280000300800 */
[----:B------:R-:W4:Y:S04]  /*d89d0*/  LDL.LU R19, [R1+0x330] ;  /* 0x0003300001137983 */ /* 0x000f280000300800 */
[----:B------:R-:W4:Y:S04]  /*d89e0*/  LDL.LU R27, [R1+0x32c] ;  /* 0x00032c00011b7983 */ /* 0x000f280000300800 */
[----:B--2---:R0:W-:Y:S04]  /*d89f0*/  STL [R1+0x8ec], R8 ;  /* 0x0008ec0801007387 */ /* 0x0041e80000100800 */
[----:B0-----:R-:W2:Y:S01]  /*d8a00*/  LDL.LU R8, [R1+0x2e0] ;  /* 0x0002e00001087983 */ /* 0x001ea20000300800 */
[----:B------:R-:W-:-:S03]  /*d8a10*/  PRMT R11, R25, 0x5410, R24 ;  /* 0x00005410190b7816 */ /* 0x000fc60000000018 */
[----:B------:R0:W-:Y:S01]  /*d8a20*/  STL.64 [R1+0x40], R4 ;  /* 0x0000400401007387 */ /* 0x0001e20000100a00 */
[----:B---3--:R-:W-:-:S03]  /*d8a30*/  PRMT R3, R28, 0x5410, R3 ;  /* 0x000054101c037816 */ /* 0x008fc60000000003 */
[----:B------:R-:W-:Y:S04]  /*d8a40*/  STL.64 [R1+0x48], R6 ;  /* 0x0000480601007387 */ /* 0x000fe80000100a00 */
[----:B------:R1:W-:Y:S01]  /*d8a50*/  STL.64 [R1+0x60], R2 ;  /* 0x0000600201007387 */ /* 0x0003e20000100a00 */
[----:B0-----:R-:W-:Y:S02]  /*d8a60*/  PRMT R5, R14, 0x5410, R23 ;  /* 0x000054100e057816 */ /* 0x001fe40000000017 */
[----:B------:R-:W-:Y:S01]  /*d8a70*/  PRMT R4, R9, 0x5410, R17 ;  /* 0x0000541009047816 */ /* 0x000fe20000000011 */
[----:B------:R-:W-:Y:S01]  /*d8a80*/  STL.64 [R1+0x58], R12 ;  /* 0x0000580c01007387 */ /* 0x000fe20000100a00 */
[----:B------:R-:W-:-:S03]  /*d8a90*/  PRMT R10, R21, 0x5410, R20 ;  /* 0x00005410150a7816 */ /* 0x000fc60000000014 */
[----:B------:R-:W3:Y:S04]  /*d8aa0*/  LDL.LU R28, [R1+0x258] ;  /* 0x00025800011c7983 */ /* 0x000ee80000300800 */
[----:B-1----:R-:W2:Y:S01]  /*d8ab0*/  LDL.LU R3, [R1+0x2dc] ;  /* 0x0002dc0001037983 */ /* 0x002ea20000300800 */
[----:B------:R-:W-:Y:S02]  /*d8ac0*/  PRMT R6, R26, 0x5410, R18 ;  /* 0x000054101a067816 */ /* 0x000fe40000000012 */
[----:B------:R-:W-:Y:S01]  /*d8ad0*/  PRMT R7, R22, 0x5410, R15 ;  /* 0x0000541016077816 */ /* 0x000fe2000000000f */
[----:B------:R0:W-:Y:S04]  /*d8ae0*/  STL.64 [R1+0x68], R4 ;  /* 0x0000680401007387 */ /* 0x0001e80000100a00 */
[----:B------:R1:W-:Y:S04]  /*d8af0*/  STL.64 [R1+0x78], R10 ;  /* 0x0000780a01007387 */ /* 0x0003e80000100a00 */
[----:B------:R-:W3:Y:S04]  /*d8b00*/  LDL.LU R17, [R1+0x2c8] ;  /* 0x0002c80001117983 */ /* 0x000ee80000300800 */
[----:B------:R-:W3:Y:S04]  /*d8b10*/  LDL.LU R9, [R1+0x2c0] ;  /* 0x0002c00001097983 */ /* 0x000ee80000300800 */
[----:B------:R-:W3:Y:S04]  /*d8b20*/  LDL.LU R18, [R1+0x2a0] ;  /* 0x0002a00001127983 */ /* 0x000ee80000300800 */
[----:B------:R-:W3:Y:S04]  /*d8b30*/  LDL.LU R26, [R1+0x298] ;  /* 0x00029800011a7983 */ /* 0x000ee80000300800 */
[----:B0-----:R-:W3:Y:S04]  /*d8b40*/  LDL.LU R5, [R1+0x2c4] ;  /* 0x0002c40001057983 */ /* 0x001ee80000300800 */
[----:B------:R-:W3:Y:S04]  /*d8b50*/  LDL.LU R4, [R1+0x2bc] ;  /* 0x0002bc0001047983 */ /* 0x000ee80000300800 */
[----:B-1----:R-:W3:Y:S04]  /*d8b60*/  LDL.LU R11, [R1+0x29c] ;  /* 0x00029c00010b7983 */ /* 0x002ee80000300800 */
[----:B------:R-:W3:Y:S04]  /*d8b70*/  LDL.LU R10, [R1+0x294] ;  /* 0x00029400010a7983 */ /* 0x000ee80000300800 */
[----:B------:R0:W-:Y:S04]  /*d8b80*/  STL.64 [R1+0x70], R6 ;  /* 0x0000700601007387 */ /* 0x0001e80000100a00 */
[----:B------:R-:W3:Y:S04]  /*d8b90*/  LDL.LU R15, [R1+0x2b8] ;  /* 0x0002b800010f7983 */ /* 0x000ee80000300800 */
[----:B------:R-:W3:Y:S04]  /*d8ba0*/  LDL.LU R22, [R1+0x2a8] ;  /* 0x0002a80001167983 */ /* 0x000ee80000300800 */
[----:B0-----:R-:W3:Y:S04]  /*d8bb0*/  LDL.LU R7, [R1+0x2ac] ;  /* 0x0002ac0001077983 */ /* 0x001ee80000300800 */
[----:B------:R-:W3:Y:S01]  /*d8bc0*/  LDL.LU R6, [R1+0x2a4] ;  /* 0x0002a40001067983 */ /* 0x000ee20000300800 */
[----:B----4-:R-:W-:-:S02]  /*d8bd0*/  PRMT R13, R16, 0x5410, R0 ;  /* 0x00005410100d7816 */ /* 0x010fc40000000000 */
[----:B------:R-:W-:Y:S01]  /*d8be0*/  PRMT R12, R27, 0x5410, R19 ;  /* 0x000054101b0c7816 */ /* 0x000fe20000000013 */
        /* <DEDUP_REMOVED lines=15> */
[----:B------:R-:W2:Y:S01]  /*d8ce0*/  LDL.LU R8, [R1+0x8ec] ;  /* 0x0008ec0001087983 */ /* 0x000ea20000300800 */
[----:B---3--:R-:W-:Y:S01]  /*d8cf0*/  PRMT R5, R5, 0x5410, R17 ;  /* 0x0000541005057816 */ /* 0x008fe20000000011 */
[----:B------:R-:W0:Y:S01]  /*d8d00*/  S2UR UR5, SR_CgaCtaId ;  /* 0x00000000000579c3 */ /* 0x000e220000008800 */
[----:B------:R-:W-:Y:S01]  /*d8d10*/  UMOV UR4, 0x400 ;  /* 0x0000040000047882 */ /* 0x000fe20000000000 */
[----:B------:R-:W3:Y:S01]  /*d8d20*/  LDL.LU R17, [R1+0x8e4] ;  /* 0x0008e40001117983 */ /* 0x000ee20000300800 */
[----:B------:R-:W-:-:S03]  /*d8d30*/  PRMT R4, R4, 0x5410, R9 ;  /* 0x0000541004047816 */ /* 0x000fc60000000009 */
[----:B------:R-:W3:Y:S01]  /*d8d40*/  LDL.LU R9, [R1+0x8e0] ;  /* 0x0008e00001097983 */ /* 0x000ee20000300800 */
[----:B------:R-:W-:Y:S02]  /*d8d50*/  PRMT R11, R11, 0x5410, R18 ;  /* 0x000054100b0b7816 */ /* 0x000fe40000000012 */
[----:B------:R-:W-:Y:S01]  /*d8d60*/  PRMT R10, R10, 0x5410, R26 ;  /* 0x000054100a0a7816 */ /* 0x000fe2000000001a */
[----:B------:R1:W-:Y:S04]  /*d8d70*/  STL.64 [R1+0x90], R4 ;  /* 0x0000900401007387 */ /* 0x0003e80000100a00 */
[----:B------:R0:W-:Y:S04]  /*d8d80*/  STL.64 [R1+0xa0], R10 ;  /* 0x0000a00a01007387 */ /* 0x0001e80000100a00 */
[----:B------:R-:W3:Y:S04]  /*d8d90*/  LDL.LU R18, [R1+0x8d4] ;  /* 0x0008d40001127983 */ /* 0x000ee80000300800 */
[----:B-1----:R-:W3:Y:S01]  /*d8da0*/  LDL.LU R4, [R1+0x264] ;  /* 0x0002640001047983 */ /* 0x002ee20000300800 */
[----:B------:R-:W-:-:S03]  /*d8db0*/  PRMT R7, R7, 0x5410, R15 ;  /* 0x0000541007077816 */ /* 0x000fc6000000000f */
[----:B0-----:R-:W3:Y:S01]  /*d8dc0*/  LDL.LU R11, [R1+0x268] ;  /* 0x00026800010b7983 */ /* 0x001ee20000300800 */
[----:B------:R-:W-:-:S03]  /*d8dd0*/  PRMT R6, R6, 0x5410, R22 ;  /* 0x0000541006067816 */ /* 0x000fc60000000016 */
        /* <DEDUP_REMOVED lines=10> */
[----:B------:R-:W4:Y:S01]  /*d8e80*/  LDL.LU R26, [R1+0x8d0] ;  /* 0x0008d000011a7983 */ /* 0x000f220000300800 */
[----:B------:R-:W-:-:S03]  /*d8e90*/  ULEA UR4, UR5, UR4, 0x18 ;  /* 0x0000000405047291 */ /* 0x000fc6000f8ec0ff */
[----:B------:R-:W4:Y:S04]  /*d8ea0*/  LDL.LU R22, [R1+0x8d8] ;  /* 0x0008d80001167983 */ /* 0x000f280000300800 */
[----:B0-----:R-:W4:Y:S04]  /*d8eb0*/  LDL.LU R3, [R1+0x27c] ;  /* 0x00027c0001037983 */ /* 0x001f280000300800 */
[----:B------:R-:W4:Y:S01]  /*d8ec0*/  LDL.LU R2, [R1+0x274] ;  /* 0x0002740001027983 */ /* 0x000f220000300800 */
[----:B--2---:R-:W-:-:S03]  /*d8ed0*/  PRMT R12, R23, 0x5410, R8 ;  /* 0x00005410170c7816 */ /* 0x004fc60000000008 */
[----:B------:R-:W2:Y:S04]  /*d8ee0*/  LDL.LU R8, [R1+0x22c] ;  /* 0x00022c0001087983 */ /* 0x000ea80000300800 */
[----:B------:R0:W-:Y:S04]  /*d8ef0*/  STL.64 [R1+0xa8], R12 ;  /* 0x0000a80c01007387 */ /* 0x0001e80000100a00 */
[----:B------:R-:W2:Y:S04]  /*d8f00*/  LDL.LU R23, [R1+0x224] ;  /* 0x0002240001177983 */ /* 0x000ea80000300800 */
[----:B0-----:R-:W4:Y:S04]  /*d8f10*/  LDL.LU R12, [R1+0x280] ;  /* 0x00028000010c7983 */ /* 0x001f280000300800 */
[----:B------:R-:W2:Y:S01]  /*d8f20*/  LDL.LU R13, [R1+0x278] ;  /* 0x00027800010d7983 */ /* 0x000ea20000300800 */
[----:B---3--:R-:W-:-:S02]  /*d8f30*/  PRMT R4, R4, 0x5410, R11 ;  /* 0x0000541004047816 */ /* 0x008fc4000000000b */
[----:B------:R-:W-:Y:S02]  /*d8f40*/  PRMT R11, R16, 0x5410, R0 ;  /* 0x00005410100b7816 */ /* 0x000fe40000000000 */
[----:B------:R-:W3:Y:S04]  /*d8f50*/  LDL.LU R0, [R1+0x230] ;  /* 0x0002300001007983 */ /* 0x000ee80000300800 */
[----:B------:R-:W3:Y:S01]  /*d8f60*/  LDL.LU R16, [R1+0x228] ;  /* 0x0002280001107983 */ /* 0x000ee20000300800 */
[----:B------:R-:W-:Y:S02]  /*d8f70*/  PRMT R5, R5, 0x5410, R10 ;  /* 0x0000541005057816 */ /* 0x000fe4000000000a */
[----:B------:R-:W-:Y:S02]  /*d8f80*/  PRMT R10, R25, 0x5410, R24 ;  /* 0x00005410190a7816 */ /* 0x000fe40000000018 */
[----:B------:R-:W3:Y:S01]  /*d8f90*/  LDL.LU R25, [R1+0x220] ;  /* 0x0002200001197983 */ /* 0x000ee20000300800 */
[----:B------:R-:W-:-:S02]  /*d8fa0*/  PRMT R7, R7, 0x5410, R6 ;  /* 0x0000541007077816 */ /* 0x000fc40000000006 */
[----:B------:R-:W-:Y:S01]  /*d8fb0*/  PRMT R6, R29, 0x5410, R28 ;  /* 0x000054101d067816 */ /* 0x000fe2000000001c */
[----:B------:R-:W-:Y:S04]  /*d8fc0*/  STL.64 [R1+0xb8], R4 ;  /* 0x0000b80401007387 */ /* 0x000fe80000100a00 */
[----:B------:R-:W-:Y:S04]  /*d8fd0*/  STL.64 [R1+0xc0], R6 ;  /* 0x0000c00601007387 */ /* 0x000fe80000100a00 */
[----:B------:R-:W0:Y:S04]  /*d8fe0*/  LDS.128 R4, [UR4+0x210] ;  /* 0x00021004ff047984 */ /* 0x000e280008000c00 */
[----:B------:R0:W-:Y:S02]  /*d8ff0*/  STL.64 [R1+0xc8], R10 ;  /* 0x0000c80a01007387 */ /* 0x0001e40000100a00 */
[----:B0-----:R-:W-:-:S02]  /*d9000*/  IMAD.MOV.U32 R11, RZ, RZ, R6 ;  /* 0x000000ffff0b7224 */ /* 0x001fc400078e0006 */
[----:B------:R-:W-:-:S03]  /*d9010*/  IMAD.MOV.U32 R10, RZ, RZ, R7 ;  /* 0x000000ffff0a7224 */ /* 0x000fc600078e0007 */
[----:B------:R-:W-:Y:S04]  /*d9020*/  STL [R1+0x888], R11 ;  /* 0x0008880b01007387 */ /* 0x000fe80000100800 */
[----:B------:R-:W-:Y:S01]  /*d9030*/  STL [R1+0x88c], R10 ;  /* 0x00088c0a01007387 */ /* 0x000fe20000100800 */
[----:B----4-:R-:W-:Y:S02]  /*d9040*/  PRMT R3, R3, 0x5410, R12 ;  /* 0x0000541003037816 */ /* 0x010fe4000000000c */
[----:B------:R-:W-:Y:S02]  /*d9050*/  PRMT R12, R27, 0x5410, R19 ;  /* 0x000054101b0c7816 */ /* 0x000fe40000000013 */
[----:B--2---:R-:W-:Y:S02]  /*d9060*/  PRMT R2, R2, 0x5410, R13 ;  /* 0x0000541002027816 */ /* 0x004fe4000000000d */
[----:B------:R-:W-:-:S05]  /*d9070*/  PRMT R13, R21, 0x5410, R20 ;  /* 0x00005410150d7816 */ /* 0x000fca0000000014 */
[----:B------:R0:W-:Y:S02]  /*d9080*/  STL.64 [R1+0xd0], R12 ;  /* 0x0000d00c01007387 */ /* 0x0001e40000100a00 */
[----:B0-----:R-:W-:Y:S02]  /*d9090*/  IMAD.MOV.U32 R13, RZ, RZ, R4 ;  /* 0x000000ffff0d7224 */ /* 0x001fe400078e0004 */
[----:B------:R-:W-:Y:S02]  /*d90a0*/  IMAD.MOV.U32 R12, RZ, RZ, R5 ;  /* 0x000000ffff0c7224 */ /* 0x000fe400078e0005 */
[----:B------:R-:W0:Y:S04]  /*d90b0*/  LDS.128 R4, [UR4+0x200] ;  /* 0x00020004ff047984 */ /* 0x000e280008000c00 */
[----:B------:R1:W-:Y:S04]  /*d90c0*/  STL.64 [R1+0xb0], R2 ;  /* 0x0000b00201007387 */ /* 0x0003e80000100a00 */
[----:B------:R-:W-:Y:S04]  /*d90d0*/  STL [R1+0x884], R12 ;  /* 0x0008840c01007387 */ /* 0x000fe80000100800 */
[----:B------:R-:W-:Y:S01]  /*d90e0*/  STL [R1+0x880], R13 ;  /* 0x0008800d01007387 */ /* 0x000fe20000100800 */
[----:B-1----:R-:W-:-:S03]  /*d90f0*/  PRMT R3, R23, 0x5410, R8 ;  /* 0x0000541017037816 */ /* 0x002fc60000000008 */
[----:B------:R-:W-:Y:S04]  /*d9100*/  STL.64 [R1+0x8c8], R14 ;  /* 0x0008c80e01007387 */ /* 0x000fe80000100a00 */
[----:B------:R-:W-:Y:S01]  /*d9110*/  LDS.128 R12, [UR4+0x1e0] ;  /* 0x0001e004ff0c7984 */ /* 0x000fe20008000c00 */
[----:B0-----:R-:W-:Y:S02]  /*d9120*/  IMAD.MOV.U32 R19, RZ, RZ, R4 ;  /* 0x000000ffff137224 */ /* 0x001fe400078e0004 */
[----:B------:R-:W-:Y:S02]  /*d9130*/  IMAD.MOV.U32 R27, RZ, RZ, R5 ;  /* 0x000000ffff1b7224 */ /* 0x000fe400078e0005 */
[----:B------:R-:W-:Y:S02]  /*d9140*/  IMAD.MOV.U32 R8, RZ, RZ, R6 ;  /* 0x000000ffff087224 */ /* 0x000fe400078e0006 */
[----:B------:R-:W-:-:S02]  /*d9150*/  IMAD.MOV.U32 R23, RZ, RZ, R7 ;  /* 0x000000ffff177224 */ /* 0x000fc400078e0007 */
[----:B------:R-:W0:Y:S02]  /*d9160*/  LDS.128 R4, [UR4+0x1f0] ;  /* 0x0001f004ff047984 */ /* 0x000e240008000c00 */
[----:B0-----:R-:W-:Y:S01]  /*d9170*/  IMAD.MOV.U32 R21, RZ, RZ, R5 ;  /* 0x000000ffff157224 */ /* 0x001fe200078e0005 */
[----:B------:R-:W-:Y:S01]  /*d9180*/  PRMT R5, R18, 0x5410, R26 ;  /* 0x0000541012057816 */ /* 0x000fe2000000001a */
[----:B------:R-:W-:Y:S02]  /*d9190*/  IMAD.MOV.U32 R26, RZ, RZ, R14 ;  /* 0x000000ffff1a7224 */ /* 0x000fe400078e000e */
[----:B------:R-:W-:Y:S02]  /*d91a0*/  IMAD.MOV.U32 R18, RZ, RZ, R15 ;  /* 0x000000ffff127224 */ /* 0x000fe400078e000f */
[----:B------:R-:W2:Y:S01]  /*d91b0*/  LDL.LU.64 R14, [R1+0x8c8] ;  /* 0x0008c800010e7983 */ /* 0x000ea20000300a00 */
[----:B---3--:R-:W-:Y:S01]  /*d91c0*/  PRMT R2, R16, 0x5410, R0 ;  /* 0x0000541010027816 */ /* 0x008fe20000000000 */
[----:B------:R-:W-:-:S02]  /*d91d0*/  IMAD.MOV.U32 R0, RZ, RZ, R6 ;  /* 0x000000ffff007224 */ /* 0x000fc400078e0006 */
[----:B------:R-:W-:-:S03]  /*d91e0*/  IMAD.MOV.U32 R20, RZ, RZ, R4 ;  /* 0x000000ffff147224 */ /* 0x000fc600078e0004 */
[----:B------:R0:W-:Y:S01]  /*d91f0*/  STL [R1+0x8a8], R0 ;  /* 0x0008a80001007387 */ /* 0x0001e20000100800 */
[----:B------:R-:W-:Y:S01]  /*d9200*/  PRMT R4, R22, 0x5410, R25 ;  /* 0x0000541016047816 */ /* 0x000fe20000000019 */
[----:B0-----:R-:W-:-:S04]  /*d9210*/  IMAD.MOV.U32 R0, RZ, RZ, R13 ;  /* 0x000000ffff007224 */ /* 0x001fc800078e000d */
[----:B------:R-:W-:Y:S01]  /*d9220*/  IMAD.MOV.U32 R22, RZ, RZ, R0 ;  /* 0x000000ffff167224 */ /* 0x000fe200078e0000 */
[----:B------:R-:W-:Y:S04]  /*d9230*/  STL [R1+0x89c], R23 ;  /* 0x00089c1701007387 */ /* 0x000fe80000100800 */
[----:B------:R-:W-:Y:S04]  /*d9240*/  STL [R1+0x8a4], R21 ;  /* 0x0008a41501007387 */ /* 0x000fe80000100800 */
[----:B------:R-:W-:Y:S04]  /*d9250*/  STL [R1+0x8a0], R20 ;  /* 0x0008a01401007387 */ /* 0x000fe80000100800 */
[----:B------:R-:W-:Y:S04]  /*d9260*/  STL [R1+0x8c0], R22 ;  /* 0x0008c01601007387 */ /* 0x000fe80000100800 */
[----:B------:R-:W0:Y:S04]  /*d9270*/  LDS.128 R20, [UR4+0x1d0] ;  /* 0x0001d004ff147984 */ /* 0x000e280008000c00 */
[----:B------:R1:W-:Y:S01]  /*d9280*/  STL [R1+0x898], R8 ;  /* 0x0008980801007387 */ /* 0x0003e20000100800 */
[----:B0-----:R-:W-:-:S02]  /*d9290*/  IMAD.MOV.U32 R6, RZ, RZ, R23 ;  /* 0x000000ffff067224 */ /* 0x001fc400078e0017 */
[----:B-1----:R-:W-:Y:S02]  /*d92a0*/  IMAD.MOV.U32 R8, RZ, RZ, R21 ;  /* 0x000000ffff087224 */ /* 0x002fe400078e0015 */
[----:B------:R-:W-:Y:S02]  /*d92b0*/  IMAD.MOV.U32 R0, RZ, RZ, R22 ;  /* 0x000000ffff007224 */ /* 0x000fe400078e0016 */
[----:B------:R-:W-:Y:S02]  /*d92c0*/  IMAD.MOV.U32 R25, RZ, RZ, R20 ;  /* 0x000000ffff197224 */ /* 0x000fe400078e0014 */
[----:B------:R-:W0:Y:S01]  /*d92d0*/  LDS.128 R20, [UR4+0x1c0] ;  /* 0x0001c004ff147984 */ /* 0x000e220008000c00 */
[----:B------:R-:W-:Y:S02]  /*d92e0*/  IMAD.MOV.U32 R16, RZ, RZ, R7 ;  /* 0x000000ffff107224 */ /* 0x000fe400078e0007 */
[----:B0-----:R-:W-:Y:S02]  /*d92f0*/  IMAD.MOV.U32 R13, RZ, RZ, R20 ;  /* 0x000000ffff0d7224 */ /* 0x001fe400078e0014 */
[----:B------:R-:W-:-:S02]  /*d9300*/  IMAD.MOV.U32 R28, RZ, RZ, R21 ;  /* 0x000000ffff1c7224 */ /* 0x000fc400078e0015 */
[----:B------:R-:W-:Y:S02]  /*d9310*/  IMAD.MOV.U32 R29, RZ, RZ, R22 ;  /* 0x000000ffff1d7224 */ /* 0x000fe400078e0016 */
[----:B------:R-:W-:Y:S02]  /*d9320*/  IMAD.MOV.U32 R24, RZ, RZ, R23 ;  /* 0x000000ffff187224 */ /* 0x000fe400078e0017 */
[----:B------:R-:W0:Y:S04]  /*d9330*/  LDS.128 R20, [UR4+0x1b0] ;  /* 0x0001b004ff147984 */ /* 0x000e280008000c00 */
[----:B------:R0:W-:Y:S02]  /*d9340*/  STL [R1+0x890], R19 ;  /* 0x0008901301007387 */ /* 0x0001e40000100800 */
[----:B0-----:R-:W-:-:S05]  /*d9350*/  IMAD.MOV.U32 R19, RZ, RZ, R20 ;  /* 0x000000ffff137224 */ /* 0x001fca00078e0014 */
[----:B------:R-:W-:Y:S04]  /*d9360*/  STL.64 [R1+0x8b8], R18 ;  /* 0x0008b81201007387 */ /* 0x000fe80000100a00 */
[----:B------:R-:W-:Y:S04]  /*d9370*/  STL [R1+0x894], R27 ;  /* 0x0008941b01007387 */ /* 0x000fe80000100800 */
[----:B------:R-:W-:Y:S01]  /*d9380*/  STL.64 [R1+0xd8], R2 ;  /* 0x0000d80201007387 */ /* 0x000fe20000100a00 */
[----:B------:R-:W-:Y:S02]  /*d9390*/  IMAD.MOV.U32 R10, RZ, RZ, R12 ;  /* 0x000000ffff0a7224 */ /* 0x000fe400078e000c */
[----:B------:R-:W-:Y:S01]  /*d93a0*/  IMAD.MOV.U32 R12, RZ, RZ, R23 ;  /* 0x000000ffff0c7224 */ /* 0x000fe200078e0017 */
[----:B--2---:R-:W-:Y:S01]  /*d93b0*/  PRMT R7, R9, 0x5410, R15 ;  /* 0x0000541009077816 */ /* 0x004fe2000000000f */
[----:B------:R-:W-:Y:S01]  /*d93c0*/  IMAD.MOV.U32 R9, RZ, RZ, R6 ;  /* 0x000000ffff097224 */ /* 0x000fe200078e0006 */
[----:B------:R-:W-:Y:S01]  /*d93d0*/  PRMT R6, R14, 0x5410, R17 ;  /* 0x000054100e067816 */ /* 0x000fe20000000011 */
[----:B------:R-:W-:-:S05]  /*d93e0*/  IMAD.MOV.U32 R17, RZ, RZ, R0 ;  /* 0x000000ffff117224 */ /* 0x000fca00078e0000 */
[----:B------:R-:W-:Y:S04]  /*d93f0*/  STL.64 [R1+0x8b0], R16 ;  /* 0x0008b01001007387 */ /* 0x000fe80000100a00 */
[----:B------:R-:W0:Y:S01]  /*d9400*/  LDS.128 R16, [UR4+0x1a0] ;  /* 0x0001a004ff107984 */ /* 0x000e220008000c00 */
[----:B------:R-:W-:Y:S02]  /*d9410*/  IMAD.MOV.U32 R14, RZ, RZ, R8 ;  /* 0x000000ffff0e7224 */ /* 0x000fe400078e0008 */
[----:B0-----:R-:W-:Y:S02]  /*d9420*/  IMAD.MOV.U32 R8, RZ, RZ, R16 ;  /* 0x000000ffff087224 */ /* 0x001fe400078e0010 */
[----:B------:R-:W-:Y:S02]  /*d9430*/  IMAD.MOV.U32 R27, RZ, RZ, R17 ;  /* 0x000000ffff1b7224 */ /* 0x000fe400078e0011 */
[----:B------:R-:W-:-:S02]  /*d9440*/  IMAD.MOV.U32 R3, RZ, RZ, R18 ;  /* 0x000000ffff037224 */ /* 0x000fc400078e0012 */
[----:B------:R-:W-:Y:S02]  /*d9450*/  IMAD.MOV.U32 R2, RZ, RZ, R19 ;  /* 0x000000ffff027224 */ /* 0x000fe400078e0013 */
[----:B------:R-:W0:Y:S02]  /*d9460*/  LDS.128 R16, [UR4+0x190] ;  /* 0x00019004ff107984 */ /* 0x000e240008000c00 */
[----:B0-----:R-:W-:Y:S02]  /*d9470*/  IMAD.MOV.U32 R20, RZ, RZ, R18 ;  /* 0x000000ffff147224 */ /* 0x001fe400078e0012 */
[----:B------:R-:W-:Y:S02]  /*d9480*/  IMAD.MOV.U32 R23, RZ, RZ, R19 ;  /* 0x000000ffff177224 */ /* 0x000fe400078e0013 */
[----:B------:R-:W2:Y:S04]  /*d9490*/  LDL.LU.64 R18, [R1+0x8b8] ;  /* 0x0008b80001127983 */ /* 0x000ea80000300a00 */
[----:B------:R-:W-:Y:S04]  /*d94a0*/  STL.64 [R1+0xe0], R4 ;  /* 0x0000e00401007387 */ /* 0x000fe80000100a00 */
[----:B------:R-:W-:Y:S04]  /*d94b0*/  STL.64 [R1+0xe8], R6 ;  /* 0x0000e80601007387 */ /* 0x000fe80000100a00 */
[----:B------:R-:W0:Y:S01]  /*d94c0*/  LDS.128 R4, [UR4+0x180] ;  /* 0x00018004ff047984 */ /* 0x000e220008000c00 */
[----:B------:R-:W-:-:S02]  /*d94d0*/  IMAD.MOV.U32 R15, RZ, RZ, R10 ;  /* 0x000000ffff0f7224 */ /* 0x000fc400078e000a */
[----:B------:R-:W-:Y:S02]  /*d94e0*/  IMAD.MOV.U32 R10, RZ, RZ, R21 ;  /* 0x000000ffff0a7224 */ /* 0x000fe400078e0015 */
[----:B------:R-:W-:Y:S02]  /*d94f0*/  IMAD.MOV.U32 R0, RZ, RZ, R16 ;  /* 0x000000ffff007224 */ /* 0x000fe400078e0010 */
[----:B------:R-:W-:Y:S02]  /*d9500*/  IMAD.MOV.U32 R21, RZ, RZ, R17 ;  /* 0x000000ffff157224 */ /* 0x000fe400078e0011 */
[----:B------:R-:W3:Y:S04]  /*d9510*/  LDL.LU.64 R16, [R1+0x8b0] ;  /* 0x0008b00001107983 */ /* 0x000ee80000300a00 */
[----:B0-----:R0:W-:Y:S04]  /*d9520*/  STL.64 [R1+0x798], R4 ;  /* 0x0007980401007387 */ /* 0x0011e80000100a00 */
[----:B------:R1:W-:Y:S01]  /*d9530*/  STL.64 [R1+0x7a0], R6 ;  /* 0x0007a00601007387 */ /* 0x0003e20000100a00 */
[----:B0-----:R-:W-:-:S02]  /*d9540*/  IMAD.MOV.U32 R4, RZ, RZ, R0 ;  /* 0x000000ffff047224 */ /* 0x001fc400078e0000 */
[----:B------:R-:W-:Y:S01]  /*d9550*/  IMAD.MOV.U32 R5, RZ, RZ, R21 ;  /* 0x000000ffff057224 */ /* 0x000fe200078e0015 */
[----:B------:R-:W4:Y:S01]  /*d9560*/  LDL.LU R0, [R1+0x8a8] ;  /* 0x0008a80001007983 */ /* 0x000f220000300800 */
[----:B-1----:R-:W-:-:S03]  /*d9570*/  IMAD.MOV.U32 R7, RZ, RZ, R23 ;  /* 0x000000ffff077224 */ /* 0x002fc600078e0017 */
[----:B------:R0:W-:Y:S04]  /*d9580*/  STL.64 [R1+0x7a8], R4 ;  /* 0x0007a80401007387 */ /* 0x0001e80000100a00 */
[----:B------:R-:W4:Y:S01]  /*d9590*/  LDL.LU R23, [R1+0x89c] ;  /* 0x00089c0001177983 */ /* 0x000f220000300800 */
[----:B------:R-:W-:-:S03]  /*d95a0*/  IMAD.MOV.U32 R11, RZ, RZ, R22 ;  /* 0x000000ffff0b7224 */ /* 0x000fc600078e0016 */
[----:B------:R-:W4:Y:S01]  /*d95b0*/  LDL.LU R22, [R1+0x8c0] ;  /* 0x0008c00001167983 */ /* 0x000f220000300800 */
[----:B0-----:R-:W-:-:S03]  /*d95c0*/  IMAD.MOV.U32 R4, RZ, RZ, R8 ;  /* 0x000000ffff047224 */ /* 0x001fc600078e0008 */
[----:B------:R-:W4:Y:S04]  /*d95d0*/  LDL.LU R21, [R1+0x8a4] ;  /* 0x0008a40001157983 */ /* 0x000f280000300800 */
[----:B------:R-:W4:Y:S01]  /*d95e0*/  LDL.LU R8, [R1+0x898] ;  /* 0x0008980001087983 */ /* 0x000f220000300800 */
[----:B------:R-:W-:Y:S02]  /*d95f0*/  IMAD.MOV.U32 R6, RZ, RZ, R20 ;  /* 0x000000ffff067224 */ /* 0x000fe400078e0014 */
[----:B------:R-:W-:Y:S01]  /*d9600*/  IMAD.MOV.U32 R5, RZ, RZ, R27 ;  /* 0x000000ffff057224 */ /* 0x000fe200078e001b */
[----:B------:R-:W4:Y:S04]  /*d9610*/  LDL.LU R20, [R1+0x8a0] ;  /* 0x0008a00001147983 */ /* 0x000f280000300800 */
[----:B------:R2:W-:Y:S04]  /*d9620*/  STL.64 [R1+0x7b8], R4 ;  /* 0x0007b80401007387 */ /* 0x0005e80000100a00 */
[----:B------:R-:W4:Y:S01]  /*d9630*/  LDL.LU R27, [R1+0x894] ;  /* 0x00089400011b7983 */ /* 0x000f220000300800 */
[----:B--2---:R-:W-:-:S03]  /*d9640*/  IMAD.MOV.U32 R4, RZ, RZ, R19 ;  /* 0x000000ffff047224 */ /* 0x004fc600078e0013 */
[----:B------:R-:W2:Y:S04]  /*d9650*/  LDL.LU R19, [R1+0x890] ;  /* 0x0008900001137983 */ /* 0x000ea80000300800 */
[----:B------:R0:W-:Y:S02]  /*d9660*/  STL.64 [R1+0x7b0], R6 ;  /* 0x0007b00601007387 */ /* 0x0001e40000100a00 */
[----:B0-----:R-:W-:Y:S02]  /*d9670*/  IMAD.MOV.U32 R6, RZ, RZ, R3 ;  /* 0x000000ffff067224 */ /* 0x001fe400078e0003 */
[----:B------:R-:W-:-:S05]  /*d9680*/  IMAD.MOV.U32 R7, RZ, RZ, R2 ;  /* 0x000000ffff077224 */ /* 0x000fca00078e0002 */
[----:B------:R0:W-:Y:S02]  /*d9690*/  STL.64 [R1+0x7c0], R6 ;  /* 0x0007c00601007387 */ /* 0x0001e40000100a00 */
[----:B0-----:R-:W-:Y:S02]  /*d96a0*/  IMAD.MOV.U32 R6, RZ, RZ, R11 ;  /* 0x000000ffff067224 */ /* 0x001fe400078e000b */
[----:B------:R-:W-:Y:S01]  /*d96b0*/  IMAD.MOV.U32 R7, RZ, RZ, R12 ;  /* 0x000000ffff077224 */ /* 0x000fe200078e000c */
[----:B------:R-:W2:Y:S04]  /*d96c0*/  LDL.LU R11, [R1+0x888] ;  /* 0x00088800010b7983 */ /* 0x000ea80000300800 */
[----:B------:R0:W-:Y:S01]  /*d96d0*/  STL.64 [R1+0x7d0], R6 ;  /* 0x0007d00601007387 */ /* 0x0001e20000100a00 */
[----:B------:R-:W-:-:S03]  /*d96e0*/  IMAD.MOV.U32 R5, RZ, RZ, R10 ;  /* 0x000000ffff057224 */ /* 0x000fc600078e000a */
[----:B------:R-:W2:Y:S04]  /*d96f0*/  LDL.LU R10, [R1+0x88c] ;  /* 0x00088c00010a7983 */ /* 0x000ea80000300800 */
[----:B------:R-:W2:Y:S01]  /*d9700*/  LDL.LU R12, [R1+0x884] ;  /* 0x00088400010c7983 */ /* 0x000ea20000300800 */
[----:B0-----:R-:W-:Y:S02]  /*d9710*/  IMAD.MOV.U32 R6, RZ, RZ, R29 ;  /* 0x000000ffff067224 */ /* 0x001fe400078e001d */
[----:B------:R-:W-:Y:S01]  /*d9720*/  IMAD.MOV.U32 R7, RZ, RZ, R24 ;  /* 0x000000ffff077224 */ /* 0x000fe200078e0018 */
[----:B------:R-:W-:Y:S04]  /*d9730*/  STL.64 [R1+0x7c8], R4 ;  /* 0x0007c80401007387 */ /* 0x000fe80000100a00 */
[----:B------:R3:W-:Y:S04]  /*d9740*/  STL.64 [R1+0x7e0], R6 ;  /* 0x0007e00601007387 */ /* 0x0007e80000100a00 */
[----:B------:R-:W2:Y:S04]  /*d9750*/  LDL.LU R29, [R1+0x878] ;  /* 0x00087800011d7983 */ /* 0x000ea80000300800 */
[----:B------:R-:W2:Y:S01]  /*d9760*/  LDL.LU R24, [R1+0x874] ;  /* 0x0008740001187983 */ /* 0x000ea20000300800 */
[----:B---3--:R-:W-:-:S02]  /*d9770*/  IMAD.MOV.U32 R6, RZ, RZ, R17 ;  /* 0x000000ffff067224 */ /* 0x008fc400078e0011 */
[----:B------:R-:W-:-:S05]  /*d9780*/  IMAD.MOV.U32 R7, RZ, RZ, R9 ;  /* 0x000000ffff077224 */ /* 0x000fca00078e0009 */
[----:B------:R0:W-:Y:S02]  /*d9790*/  STL.64 [R1+0x7f0], R6 ;  /* 0x0007f00601007387 */ /* 0x0001e40000100a00 */
[----:B0-----:R-:W-:Y:S02]  /*d97a0*/  IMAD.MOV.U32 R6, RZ, RZ, R26 ;  /* 0x000000ffff067224 */ /* 0x001fe400078e001a */
[----:B------:R-:W-:-:S05]  /*d97b0*/  IMAD.MOV.U32 R7, RZ, RZ, R18 ;  /* 0x000000ffff077224 */ /* 0x000fca00078e0012 */
[----:B------:R4:W-:Y:S02]  /*d97c0*/  STL.64 [R1+0x800], R6 ;  /* 0x0008000601007387 */ /* 0x0009e40000100a00 */
[----:B----4-:R-:W-:Y:S02]  /*d97d0*/  IMAD.MOV.U32 R6, RZ, RZ, R0 ;  /* 0x000000ffff067224 */ /* 0x010fe400078e0000 */
[----:B------:R-:W-:Y:S01]  /*d97e0*/  IMAD.MOV.U32 R7, RZ, RZ, R16 ;  /* 0x000000ffff077224 */ /* 0x000fe200078e0010 */
[----:B------:R-:W3:Y:S04]  /*d97f0*/  LDL.LU R0, [R1+0x864] ;  /* 0x0008640001007983 */ /* 0x000ee80000300800 */
[----:B------:R0:W-:Y:S01]  /*d9800*/  STL.64 [R1+0x810], R6 ;  /* 0x0008100601007387 */ /* 0x0001e20000100a00 */
[----:B------:R-:W-:-:S02]  /*d9810*/  IMAD.MOV.U32 R4, RZ, RZ, R13 ;  /* 0x000000ffff047224 */ /* 0x000fc400078e000d */
[----:B------:R-:W-:Y:S01]  /*d9820*/  IMAD.MOV.U32 R5, RZ, RZ, R28 ;  /* 0x000000ffff057224 */ /* 0x000fe200078e001c */
[----:B------:R-:W4:Y:S04]  /*d9830*/  LDL.LU R13, [R1+0x880] ;  /* 0x00088000010d7983 */ /* 0x000f280000300800 */
[----:B------:R-:W3:Y:S01]  /*d9840*/  LDL.LU R16, [R1+0x860] ;  /* 0x0008600001107983 */ /* 0x000ee20000300800 */
[----:B0-----:R-:W-:-:S03]  /*d9850*/  IMAD.MOV.U32 R6, RZ, RZ, R8 ;  /* 0x000000ffff067224 */ /* 0x001fc600078e0008 */
[----:B------:R-:W3:Y:S01]  /*d9860*/  LDL.LU R28, [R1+0x87c] ;  /* 0x00087c00011c7983 */ /* 0x000ee20000300800 */
[----:B------:R-:W-:-:S03]  /*d9870*/  IMAD.MOV.U32 R7, RZ, RZ, R23 ;  /* 0x000000ffff077224 */ /* 0x000fc600078e0017 */
[----:B------:R-:W4:Y:S04]  /*d9880*/  LDL.LU R8, [R1+0x854] ;  /* 0x0008540001087983 */ /* 0x000f280000300800 */
[----:B------:R-:W4:Y:S04]  /*d9890*/  LDL.LU R23, [R1+0x850] ;  /* 0x0008500001177983 */ /* 0x000f280000300800 */
[----:B------:R0:W-:Y:S02]  /*d98a0*/  STL.64 [R1+0x7d8], R4 ;  /* 0x0007d80401007387 */ /* 0x0001e40000100a00 */
[----:B0-----:R-:W-:-:S02]  /*d98b0*/  IMAD.MOV.U32 R4, RZ, RZ, R25 ;  /* 0x000000ffff047224 */ /* 0x001fc400078e0019 */
[----:B------:R-:W-:Y:S01]  /*d98c0*/  IMAD.MOV.U32 R5, RZ, RZ, R14 ;  /* 0x000000ffff057224 */ /* 0x000fe200078e000e */
[----:B------:R-:W-:Y:S04]  /*d98d0*/  STL.64 [R1+0x820], R6 ;  /* 0x0008200601007387 */ /* 0x000fe80000100a00 */
[----:B------:R0:W-:Y:S04]  /*d98e0*/  STL.64 [R1+0x7e8], R4 ;  /* 0x0007e80401007387 */ /* 0x0001e80000100a00 */
[----:B------:R-:W3:Y:S01]  /*d98f0*/  LDL.LU R25, [R1+0x870] ;  /* 0x0008700001197983 */ /* 0x000ee20000300800 */
[----:B0-----:R-:W-:-:S02]  /*d9900*/  IMAD.MOV.U32 R4, RZ, RZ, R15 ;  /* 0x000000ffff047224 */ /* 0x001fc400078e000f */
[----:B------:R-:W-:-:S05]  /*d9910*/  IMAD.MOV.U32 R5, RZ, RZ, R22 ;  /* 0x000000ffff057224 */ /* 0x000fca00078e0016 */
[----:B------:R0:W-:Y:S02]  /*d9920*/  STL.64 [R1+0x7f8], R4 ;  /* 0x0007f80401007387 */ /* 0x0001e40000100a00 */
[----:B0-----:R-:W-:Y:S02]  /*d9930*/  IMAD.MOV.U32 R4, RZ, RZ, R20 ;  /* 0x000000ffff047224 */ /* 0x001fe400078e0014 */
[----:B------:R-:W-:Y:S01]  /*d9940*/  IMAD.MOV.U32 R5, RZ, RZ, R21 ;  /* 0x000000ffff057224 */ /* 0x000fe200078e0015 */
[----:B------:R-:W3:Y:S04]  /*d9950*/  LDL.LU R20, [R1+0x86c] ;  /* 0x00086c0001147983 */ /* 0x000ee80000300800 */
[----:B------:R0:W-:Y:S04]  /*d9960*/  STL.64 [R1+0x808], R4 ;  /* 0x0008080401007387 */ /* 0x0001e80000100a00 */
[----:B------:R-:W3:Y:S01]  /*d9970*/  LDL.LU R21, [R1+0x868] ;  /* 0x0008680001157983 */ /* 0x000ee20000300800 */
[----:B0-----:R-:W-:-:S03]  /*d9980*/  IMAD.MOV.U32 R5, RZ, RZ, R27 ;  /* 0x000000ffff057224 */ /* 0x001fc600078e001b */
[----:B------:R-:W3:Y:S01]  /*d9990*/  LDL.LU R27, [R1+0x858] ;  /* 0x00085800011b7983 */ /* 0x000ee20000300800 */
[----:B--2---:R-:W-:-:S03]  /*d99a0*/  IMAD.MOV.U32 R4, RZ, RZ, R19 ;  /* 0x000000ffff047224 */ /* 0x004fc600078e0013 */
[----:B------:R-:W2:Y:S01]  /*d99b0*/  LDL.LU R19, [R1+0x85c] ;  /* 0x00085c0001137983 */ /* 0x000ea20000300800 */
[----:B------:R-:W-:Y:S02]  /*d99c0*/  IMAD.MOV.U32 R6, RZ, RZ, R11 ;  /* 0x000000ffff067224 */ /* 0x000fe400078e000b */
[----:B------:R-:W-:Y:S01]  /*d99d0*/  IMAD.MOV.U32 R7, RZ, RZ, R10 ;  /* 0x000000ffff077224 */ /* 0x000fe200078e000a */
[----:B------:R0:W-:Y:S02]  /*d99e0*/  STL.64 [R1+0x818], R4 ;  /* 0x0008180401007387 */ /* 0x0001e40000100a00 */
[----:B0-----:R-:W-:Y:S01]  /*d99f0*/  IMAD.MOV.U32 R5, RZ, RZ, R12 ;  /* 0x000000ffff057224 */ /* 0x001fe200078e000c */
[----:B----4-:R-:W-:Y:S02]  /*d9a00*/  PRMT R2, R8, 0x5410, R23 ;  /* 0x0000541008027816 */ /* 0x010fe40000000017 */
[----:B------:R-:W0:Y:S01]  /*d9a10*/  LDS.128 R8, [UR4+0x170] ;  /* 0x00017004ff087984 */ /* 0x000e220008000c00 */
[----:B------:R-:W-:-:S03]  /*d9a20*/  IMAD.MOV.U32 R4, RZ, RZ, R13 ;  /* 0x000000ffff047224 */ /* 0x000fc600078e000d */
[----:B------:R-:W-:Y:S04]  /*d9a30*/  STL.64 [R1+0x830], R6 ;  /* 0x0008300601007387 */ /* 0x000fe80000100a00 */
[----:B------:R1:W-:Y:S04]  /*d9a40*/  STL.64 [R1+0x828], R4 ;  /* 0x0008280401007387 */ /* 0x0003e80000100a00 */
[----:B------:R-:W-:Y:S04]  /*d9a50*/  LDS.128 R12, [UR4+0x160] ;  /* 0x00016004ff0c7984 */ /* 0x000fe80008000c00 */
[----:B-1----:R-:W4:Y:S04]  /*d9a60*/  LDL.LU R5, [R1+0x2b0] ;  /* 0x0002b00001057983 */ /* 0x002f280000300800 */
[----:B------:R-:W4:Y:S04]  /*d9a70*/  LDL.LU R4, [R1+0x2d0] ;  /* 0x0002d00001047983 */ /* 0x000f280000300800 */
[----:B0-----:R0:W-:Y:S02]  /*d9a80*/  STL.64 [R1+0x840], R8 ;  /* 0x0008400801007387 */ /* 0x0011e40000100a00 */
[----:B0-----:R-:W-:Y:S01]  /*d9a90*/  IMAD.MOV.U32 R9, RZ, RZ, R2 ;  /* 0x000000ffff097224 */ /* 0x001fe200078e0002 */
[----:B---3--:R-:W-:Y:S01]  /*d9aa0*/  PRMT R7, R24, 0x5410, R25 ;  /* 0x0000541018077816 */ /* 0x008fe20000000019 */
[----:B------:R0:W-:Y:S01]  /*d9ab0*/  STL.64 [R1+0x838], R10 ;  /* 0x0008380a01007387 */ /* 0x0001e20000100a00 */
[----:B------:R-:W-:-:S03]  /*d9ac0*/  PRMT R6, R28, 0x5410, R29 ;  /* 0x000054101c067816 */ /* 0x000fc6000000001d */
[----:B------:R-:W-:Y:S01]  /*d9ad0*/  LDS.64 R28, [UR4+0x220] ;  /* 0x00022004ff1c7984 */ /* 0x000fe20008000a00 */
[----:B--2---:R-:W-:-:S03]  /*d9ae0*/  PRMT R8, R19, 0x5410, R27 ;  /* 0x0000541013087816 */ /* 0x004fc6000000001b */
[----:B------:R1:W-:Y:S04]  /*d9af0*/  STL.64 [R1+0x100], R6 ;  /* 0x0001000601007387 */ /* 0x0003e80000100a00 */
[----:B------:R2:W-:Y:S01]  /*d9b00*/  STL.64 [R1+0x848], R8 ;  /* 0x0008480801007387 */ /* 0x0005e20000100a00 */
[----:B0-----:R-:W-:Y:S02]  /*d9b10*/  PRMT R11, R0, 0x5410, R16 ;  /* 0x00005410000b7816 */ /* 0x001fe40000000010 */
[----:B------:R-:W-:Y:S01]  /*d9b20*/  PRMT R10, R20, 0x5410, R21 ;  /* 0x00005410140a7816 */ /* 0x000fe20000000015 */
[----:B------:R-:W-:Y:S04]  /*d9b30*/  LDS.128 R16, [UR4+0x150] ;  /* 0x00015004ff107984 */ /* 0x000fe80008000c00 */
[----:B-1----:R-:W3:Y:S04]  /*d9b40*/  LDL.LU.64 R6, [R1+0x830] ;  /* 0x0008300001067983 */ /* 0x002ee80000300a00 */
[----:B--2---:R-:W4:Y:S04]  /*d9b50*/  LDL.LU R8, [R1+0x2b4] ;  /* 0x0002b40001087983 */ /* 0x004f280000300800 */
[----:B------:R-:W2:Y:S04]  /*d9b60*/  LDL.LU R9, [R1+0x2d4] ;  /* 0x0002d40001097983 */ /* 0x000ea80000300800 */
[----:B------:R-:W-:Y:S04]  /*d9b70*/  LDS.128 R20, [UR4+0x140] ;  /* 0x00014004ff147984 */ /* 0x000fe80008000c00 */
[----:B------:R-:W-:Y:S04]  /*d9b80*/  LDS.128 R24, [UR4+0x130] ;  /* 0x00013004ff187984 */ /* 0x000fe80008000c00 */
[----:B------:R-:W-:Y:S04]  /*d9b90*/  LDS.64 R2, [UR4+0x128] ;  /* 0x00012804ff027984 */ /* 0x000fe80008000a00 */
[----:B------:R-:W-:Y:S01]  /*d9ba0*/  LDS R0, [UR4+0x118] ;  /* 0x00011804ff007984 */ /* 0x000fe20008000800 */
[----:B----4-:R-:W-:-:S02]  /*d9bb0*/  PRMT R5, R5, 0x5410, R8 ;  /* 0x0000541005057816 */ /* 0x010fc40000000008 */
[----:B--2---:R-:W-:Y:S01]  /*d9bc0*/  PRMT R4, R4, 0x5410, R9 ;  /* 0x0000541004047816 */ /* 0x004fe20000000009 */
[----:B---3--:R0:W-:Y:S04]  /*d9bd0*/  STL.64 [R1+0x210], R6 ;  /* 0x0002100601007387 */ /* 0x0081e80000100a00 */
[----:B------:R1:W-:Y:S04]  /*d9be0*/  STL.64 [R1+0x108], R4 ;  /* 0x0001080401007387 */ /* 0x0003e80000100a00 */
[----:B------:R-:W2:Y:S04]  /*d9bf0*/  LDS.64 R8, [UR4+0x120] ;  /* 0x00012004ff087984 */ /* 0x000ea80008000a00 */
[----:B0-----:R-:W3:Y:S04]  /*d9c00*/  LDL.LU.64 R6, [R1+0x820] ;  /* 0x0008200001067983 */ /* 0x001ee80000300a00 */
[----:B-1----:R-:W4:Y:S04]  /*d9c10*/  LDL.LU.64 R4, [R1+0x828] ;  /* 0x0008280001047983 */ /* 0x002f280000300a00 */
[----:B----4-:R0:W-:Y:S04]  /*d9c20*/  STL.64 [R1+0x208], R4 ;  /* 0x0002080401007387 */ /* 0x0101e80000100a00 */
[----:B0-----:R-:W4:Y:S04]  /*d9c30*/  LDL.LU.64 R4, [R1+0x818] ;  /* 0x0008180001047983 */ /* 0x001f280000300a00 */
[----:B---3--:R0:W-:Y:S04]  /*d9c40*/  STL.64 [R1+0x200], R6 ;  /* 0x0002000601007387 */ /* 0x0081e80000100a00 */
[----:B0-----:R-:W3:Y:S04]  /*d9c50*/  LDL.LU.64 R6, [R1+0x810] ;  /* 0x0008100001067983 */ /* 0x001ee80000300a00 */
        /* <DEDUP_REMOVED lines=22> */
[----:B--2---:R0:W-:Y:S04]  /*d9dc0*/  STL.64 [R1+0x2d0], R8 ;  /* 0x0002d00801007387 */ /* 0x0041e80000100a00 */
[----:B0-----:R-:W2:Y:S04]  /*d9dd0*/  LDL.LU.64 R8, [R1+0x848] ;  /* 0x0008480001087983 */ /* 0x001ea80000300a00 */
        /* <DEDUP_REMOVED lines=10> */
[----:B------:R0:W-:Y:S04]  /*d9e80*/  STL.64 [R1+0xf8], R10 ;  /* 0x0000f80a01007387 */ /* 0x0001e80000100a00 */
[----:B--2---:R1:W-:Y:S04]  /*d9e90*/  STL.64 [R1+0x168], R8 ;  /* 0x0001680801007387 */ /* 0x0043e80000100a00 */
[----:B0-----:R-:W2:Y:S04]  /*d9ea0*/  LDL.LU.64 R10, [R1+0x838] ;  /* 0x00083800010a7983 */ /* 0x001ea80000300a00 */
[----:B-1----:R-:W2:Y:S04]  /*d9eb0*/  LDL R9, [R1+0x684] ;  /* 0x0006840001097983 */ /* 0x002ea80000100800 */
[----:B---3--:R0:W-:Y:S04]  /*d9ec0*/  STL.64 [R1+0x180], R6 ;  /* 0x0001800601007387 */ /* 0x0081e80000100a00 */
[----:B0-----:R-:W3:Y:S04]  /*d9ed0*/  LDL.64 R6, [R1+0x5b8] ;  /* 0x0005b80001067983 */ /* 0x001ee80000100a00 */
[----:B----4-:R0:W-:Y:S04]  /*d9ee0*/  STL.64 [R1+0x178], R4 ;  /* 0x0001780401007387 */ /* 0x0101e80000100a00 */
[----:B0-----:R-:W4:Y:S04]  /*d9ef0*/  LDL.64 R4, [R1+0x2d0] ;  /* 0x0002d00001047983 */ /* 0x001f280000100a00 */
        /* <DEDUP_REMOVED lines=12> */
[----:B------:R-:W-:Y:S01]  /*d9fc0*/  STL [R1+0x110], R0 ;  /* 0x0001100001007387 */ /* 0x000fe20000100800 */
[----:B------:R-:W-:Y:S03]  /*d9fd0*/  BSSY.RECONVERGENT B2, `(.L_x_264) ;  /* 0x000000b000027945 */ /* 0x000fe60003800200 */
[----:B---3--:R0:W-:Y:S02]  /*d9fe0*/  STL.64 [R1+0x8], R6 ;  /* 0x0000080601007387 */ /* 0x0081e40000100a00 */
[----:B0-----:R-:W-:-:S02]  /*d9ff0*/  IMAD.MOV.U32 R6, RZ, RZ, RZ ;  /* 0x000000ffff067224 */ /* 0x001fc400078e00ff */
[----:B----4-:R0:W-:Y:S02]  /*da000*/  STL.64 [R1+0x118], R4 ;  /* 0x0001180401007387 */ /* 0x0101e40000100a00 */
[----:B0-----:R-:W-:-:S07]  /*da010*/  PRMT R4, R2, 0x7770, RZ ;  /* 0x0000777002047816 */ /* 0x001fce00000000ff */
.L_x_265:
[----:B------:R-:W-:-:S05]  /*da020*/  IMAD.IADD R3, R1, 0x1, R6 ;  /* 0x0000000101037824 */ /* 0x000fca00078e0206 */
[----:B------:R-:W2:Y:S02]  /*da030*/  LDL.U8 R2, [R3+0x10] ;  /* 0x0000100003027983 */ /* 0x000ea40000100000 */
[----:B--2---:R-:W-:Y:S01]  /*da040*/  ISETP.NE.AND P1, PT, R2, RZ, PT ;  /* 0x000000ff0200720c */ /* 0x004fe20003f25270 */
[----:B------:R-:W-:Y:S02]  /*da050*/  IMAD.MOV.U32 R2, RZ, RZ, R6 ;  /* 0x000000ffff027224 */ /* 0x000fe400078e0006 */
[----:B------:R-:W-:-:S10]  /*da060*/  VIADD R6, R6, 0x1 ;  /* 0x0000000106067836 */ /* 0x000fd40000000000 */
[----:B------:R-:W-:Y:S05]  /*da070*/  @P1 BRA `(.L_x_265) ;  /* 0xfffffffc00e81947 */ /* 0x000fea000383ffff */
[----:B------:R-:W-:Y:S05]  /*da080*/  BSYNC.RECONVERGENT B2 ;  /* 0x0000000000027941 */ /* 0x000fea0003800200 */
.L_x_264:
[----:B------:R-:W-:-:S13]  /*da090*/  LOP3.LUT P1, RZ, R4, 0xff, RZ, 0xc0, !PT ;  /* 0x000000ff04ff7812 */ /* 0x000fda000782c0ff */
[----:B------:R-:W-:Y:S05]  /*da0a0*/  @!P1 BRA `(.L_x_266) ;  /* 0x00000000002c9947 */ /* 0x000fea0003800000 */
[----:B------:R-:W-:Y:S01]  /*da0b0*/  BSSY.RECONVERGENT B2, `(.L_x_266) ;  /* 0x000000a000027945 */ /* 0x000fe20003800200 */
[----:B------:R-:W-:-:S07]  /*da0c0*/  IMAD.MOV.U32 R6, RZ, RZ, RZ ;  /* 0x000000ffff067224 */ /* 0x000fce00078e00ff */
.L_x_267:
        /* <DEDUP_REMOVED lines=9> */
.L_x_266:
[----:B------:R-:W-:-:S05]  /*da160*/  IMAD.IADD R2, R1, 0x1, R2 ;  /* 0x0000000101027824 */ /* 0x000fca00078e0202 */
[----:B------:R0:W-:Y:S04]  /*da170*/  STL.U8 [R2+0x10], RZ ;  /* 0x000010ff02007387 */ /* 0x0001e80000100000 */
[----:B------:R-:W2:Y:S04]  /*da180*/  LDL.64 R18, [R1+0x18] ;  /* 0x0000180001127983 */ /* 0x000ea80000100a00 */
[----:B0-----:R-:W3:Y:S04]  /*da190*/  LDL.64 R2, [R1+0x30] ;  /* 0x0000300001027983 */ /* 0x001ee80000100a00 */
        /* <DEDUP_REMOVED lines=58> */
[----:B0-----:R-:W2:Y:S01]  /*da540*/  LDL.LU R5, [R1+0x29c] ;  /* 0x00029c0001057983 */ /* 0x001ea20000300800 */
[----:B----4-:R-:W-:-:S05]  /*da550*/  IMAD.IADD R7, R7, 0x1, R0 ;  /* 0x0000000107077824 */ /* 0x010fca00078e0200 */
[----:B------:R0:W-:Y:S04]  /*da560*/  STL [R1+0x684], R7 ;  /* 0x0006840701007387 */ /* 0x0001e80000100800 */
[----:B0-----:R-:W4:Y:S01]  /*da570*/  LDL.LU R7, [R1+0x290] ;  /* 0x0002900001077983 */ /* 0x001f220000300800 */
        /* <DEDUP_REMOVED lines=694> */
[----:B------:R-:W-:Y:S02]  /*dd0e0*/  PRMT R6, R8, 0x7610, R6 ;  /* 0x0000761008067816 */ /* 0x000fe40000000006 */
[----:B------:R-:W-:Y:S01]  /*dd0f0*/  PRMT R27, R13, 0x7610, R27 ;  /* 0x000076100d1b7816 */ /* 0x000fe2000000001b */
        /* <DEDUP_REMOVED lines=11> */
[----:B------:R-:W4:Y:S04]  /*dd1b0*/  LDL.LU R14, [R1+0xb80] ;  /* 0x000b8000010e7983 */ /* 0x000f280000300800 */
[----:B------:R-:W4:Y:S04]  /*dd1c0*/  LDL.LU R13, [R1+0xb74] ;  /* 0x000b7400010d7983 */ /* 0x000f280000300800 */
        /* <DEDUP_REMOVED lines=9> */
[----:B------:R-:W-:Y:S04]  /*dd260*/  STL [R1+0x7a0], R27 ;  /* 0x0007a01b01007387 */ /* 0x000fe80000100800 */
        /* <DEDUP_REMOVED lines=8> */
[----:B------:R-:W3:Y:S01]  /*dd2f0*/  LDL.LU R27, [R1+0x30c] ;  /* 0x00030c00011b7983 */ /* 0x000ee20000300800 */
        /* <DEDUP_REMOVED lines=8> */
[----:B0-----:R-:W2:Y:S04]  /*dd380*/  LDL.LU R9, [R1+0xb68] ;  /* 0x000b680001097983 */ /* 0x001ea80000300800 */
        /* <DEDUP_REMOVED lines=67> */
[----:B------:R-:W3:Y:S04]  /*dd7c0*/  LDL.LU R27, [R1+0x358] ;  /* 0x00035800011b7983 */ /* 0x000ee80000300800 */
[----:B------:R-:W-:Y:S04]  /*dd7d0*/  STL [R1+0xa9c], R29 ;  /* 0x000a9c1d01007387 */ /* 0x000fe80000100800 */
[----:B------:R-:W-:Y:S04]  /*dd7e0*/  STL [R1+0xaa4], R29 ;  /* 0x000aa41d01007387 */ /* 0x000fe80000100800 */
[----:B------:R-:W-:Y:S04]  /*dd7f0*/  STL [R1+0xaac], R29 ;  /* 0x000aac1d01007387 */ /* 0x000fe80000100800 */
[----:B------:R-:W-:Y:S04]  /*dd800*/  STL [R1+0xab4], R29 ;  /* 0x000ab41d01007387 */ /* 0x000fe80000100800 */
[----:B------:R-:W-:Y:S01]  /*dd810*/  STL [R1+0xabc], R29 ;  /* 0x000abc1d01007387 */ /* 0x000fe20000100800 */
[----:B----4-:R-:W-:-:S03]  /*dd820*/  PRMT R3, R16, 0x7610, R3 ;  /* 0x0000761010037816 */ /* 0x010fc60000000003 */
[----:B------:R-:W-:Y:S04]  /*dd830*/  STL [R1+0xac4], R29 ;  /* 0x000ac41d01007387 */ /* 0x000fe80000100800 */
[----:B------:R0:W-:Y:S04]  /*dd840*/  STL.S16 [R1+0x338], R3 ;  /* 0x0003380301007387 */ /* 0x0001e80000100600 */
[----:B------:R-:W4:Y:S04]  /*dd850*/  LDL.LU R16, [R1+0xb90] ;  /* 0x000b900001107983 */ /* 0x000f280000300800 */
[----:B------:R-:W-:Y:S04]  /*dd860*/  STL [R1+0xacc], R29 ;  /* 0x000acc1d01007387 */ /* 0x000fe80000100800 */
[----:B0-----:R-:W3:Y:S01]  /*dd870*/  LDL.LU R3, [R1+0xb8c] ;  /* 0x000b8c0001037983 */ /* 0x001ee20000300800 */
[----:B--2---:R-:W-:-:S02]  /*dd880*/  PRMT R9, R11, 0x7610, R9 ;  /* 0x000076100b097816 */ /* 0x004fc40000000009 */
[----:B------:R-:W-:Y:S01]  /*dd890*/  PRMT R25, R7, 0x7610, R25 ;  /* 0x0000761007197816 */ /* 0x000fe20000000019 */
[----:B------:R-:W-:Y:S04]  /*dd8a0*/  STL [R1+0xad4], R29 ;  /* 0x000ad41d01007387 */ /* 0x000fe80000100800 */
[----:B------:R0:W-:Y:S01]  /*dd8b0*/  STL.S16 [R1+0x3f4], R9 ;  /* 0x0003f40901007387 */ /* 0x0001e20000100600 */
[----:B------:R-:W-:Y:S02]  /*dd8c0*/  PRMT R22, R4, 0x7610, R22 ;  /* 0x0000761004167816 */ /* 0x000fe40000000016 */
[----:B------:R-:W-:Y:S01]  /*dd8d0*/  PRMT R20, R23, 0x7610, R20 ;  /* 0x0000761017147816 */ /* 0x000fe20000000014 */
[----:B------:R-:W2:Y:S04]  /*dd8e0*/  LDL.LU R7, [R1+0xb54] ;  /* 0x000b540001077983 */ /* 0x000ea80000300800 */
[----:B------:R-:W-:Y:S04]  /*dd8f0*/  STL [R1+0xadc], R29 ;  /* 0x000adc1d01007387 */ /* 0x000fe80000100800 */
[----:B0-----:R-:W2:Y:S04]  /*dd900*/  LDL.LU R9, [R1+0xb60] ;  /* 0x000b600001097983 */ /* 0x001ea80000300800 */
        /* <DEDUP_REMOVED lines=11> */
[----:B---3--:R-:W-:-:S02]  /*dd9c0*/  PRMT R3, R5, 0x7610, R3 ;  /* 0x0000761005037816 */ /* 0x008fc40000000003 */
[----:B----4-:R-:W-:Y:S01]  /*dd9d0*/  PRMT R16, R17, 0x7610, R16 ;  /* 0x0000761011107816 */ /* 0x010fe20000000010 */
[----:B------:R-:W3:Y:S04]  /*dd9e0*/  LDL.LU R5, [R1+0x304] ;  /* 0x0003040001057983 */ /* 0x000ee80000300800 */
[----:B------:R0:W-:Y:S04]  /*dd9f0*/  STL.S16 [R1+0x3e8], R3 ;  /* 0x0003e80301007387 */ /* 0x0001e80000100600 */
[----:B------:R-:W4:Y:S04]  /*dda00*/  LDL.LU R17, [R1+0xb88] ;  /* 0x000b880001117983 */ /* 0x000f280000300800 */
[----:B------:R-:W-:Y:S04]  /*dda10*/  STL [R1+0x7b0], R25 ;  /* 0x0007b01901007387 */ /* 0x000fe80000100800 */
[----:B0-----:R-:W3:Y:S04]  /*dda20*/  LDL.LU R3, [R1+0x308] ;  /* 0x0003080001037983 */ /* 0x001ee80000300800 */
[----:B------:R0:W-:Y:S01]  /*dda30*/  STL.S16 [R1+0x3ec], R16 ;  /* 0x0003ec1001007387 */ /* 0x0001e20000100600 */
[----:B--2---:R-:W-:-:S03]  /*dda40*/  PRMT R9, R10, 0x7610, R9 ;  /* 0x000076100a097816 */ /* 0x004fc60000000009 */
[----:B------:R-:W2:Y:S04]  /*dda50*/  LDL.LU R4, [R1+0xb44] ;  /* 0x000b440001047983 */ /* 0x000ea80000300800 */
[----:B------:R1:W-:Y:S04]  /*dda60*/  STL [R1+0x7c8], R22 ;  /* 0x0007c81601007387 */ /* 0x0003e80000100800 */
[----:B0-----:R-:W4:Y:S04]  /*dda70*/  LDL.LU R16, [R1+0xb84] ;  /* 0x000b840001107983 */ /* 0x001f280000300800 */
[----:B------:R0:W-:Y:S04]  /*dda80*/  STL [R1+0x7d8], R20 ;  /* 0x0007d81401007387 */ /* 0x0001e80000100800 */
[----:B------:R-:W4:Y:S04]  /*dda90*/  LDL.LU R25, [R1+0x28c] ;  /* 0x00028c0001197983 */ /* 0x000f280000300800 */
[----:B-1----:R-:W4:Y:S04]  /*ddaa0*/  LDL.LU R22, [R1+0x31c] ;  /* 0x00031c0001167983 */ /* 0x002f280000300800 */
[----:B0-----:R-:W4:Y:S04]  /*ddab0*/  LDL.LU R20, [R1+0x314] ;  /* 0x0003140001147983 */ /* 0x001f280000300800 */
[----:B------:R-:W4:Y:S01]  /*ddac0*/  LDL.LU R23, [R1+0x328] ;  /* 0x0003280001177983 */ /* 0x000f220000300800 */
[----:B------:R-:W-:-:S03]  /*ddad0*/  PRMT R13, R26, 0x7610, R13 ;  /* 0x000076101a0d7816 */ /* 0x000fc6000000000d */
[----:B------:R0:W-:Y:S04]  /*ddae0*/  STL.S16 [R1+0x3f8], R9 ;  /* 0x0003f80901007387 */ /* 0x0001e80000100600 */
[----:B------:R-:W4:Y:S01]  /*ddaf0*/  LDL.LU R26, [R1+0x364] ;  /* 0x00036400011a7983 */ /* 0x000f220000300800 */
[----:B------:R-:W-:Y:S02]  /*ddb00*/  PRMT R7, R8, 0x7610, R7 ;  /* 0x0000761008077816 */ /* 0x000fe40000000007 */
[----:B------:R-:W-:Y:S01]  /*ddb10*/  PRMT R15, R24, 0x7610, R15 ;  /* 0x00007610180f7816 */ /* 0x000fe2000000000f */
[----:B------:R1:W-:Y:S04]  /*ddb20*/  STL [R1+0x7e0], R19 ;  /* 0x0007e01301007387 */ /* 0x0003e80000100800 */
[----:B0-----:R-:W4:Y:S01]  /*ddb30*/  LDL.LU R9, [R1+0xb58] ;  /* 0x000b580001097983 */ /* 0x001f220000300800 */
[----:B------:R-:W-:-:S03]  /*ddb40*/  PRMT R12, R27, 0x7610, R12 ;  /* 0x000076101b0c7816 */ /* 0x000fc6000000000c */
[----:B------:R-:W4:Y:S01]  /*ddb50*/  LDL.LU R11, [R1+0xb64] ;  /* 0x000b6400010b7983 */ /* 0x000f220000300800 */
[----:B---3--:R-:W-:-:S03]  /*ddb60*/  PRMT R21, R3, 0x7610, R21 ;  /* 0x0000761003157816 */ /* 0x008fc60000000015 */
[----:B------:R-:W-:Y:S04]  /*ddb70*/  STL.S16 [R1+0x344], R7 ;  /* 0x0003440701007387 */ /* 0x000fe80000100600 */
[----:B------:R0:W-:Y:S01]  /*ddb80*/  STL [R1+0x7d0], R21 ;  /* 0x0007d01501007387 */ /* 0x0001e20000100800 */
[----:B-1----:R-:W-:Y:S02]  /*ddb90*/  PRMT R19, R2, 0x7610, R19 ;  /* 0x0000761002137816 */ /* 0x002fe40000000013 */
[----:B--2---:R-:W-:Y:S01]  /*ddba0*/  PRMT R4, R5, 0x7610, R4 ;  /* 0x0000761005047816 */ /* 0x004fe20000000004 */
[----:B------:R-:W2:Y:S04]  /*ddbb0*/  LDL.LU R10, [R1+0xb5c] ;  /* 0x000b5c00010a7983 */ /* 0x000ea80000300800 */
[----:B------:R-:W3:Y:S04]  /*ddbc0*/  LDL.LU R8, [R1+0xb50] ;  /* 0x000b500001087983 */ /* 0x000ee80000300800 */
[----:B0-----:R-:W2:Y:S01]  /*ddbd0*/  LDL.LU R21, [R1+0x288] ;  /* 0x0002880001157983 */ /* 0x001ea20000300800 */
[----:B----4-:R-:W-:-:S02]  /*ddbe0*/  PRMT R16, R28, 0x7610, R16 ;  /* 0x000076101c107816 */ /* 0x010fc40000000010 */
[----:B------:R-:W-:-:S03]  /*ddbf0*/  PRMT R14, R25, 0x7610, R14 ;  /* 0x00007610190e7816 */ /* 0x000fc6000000000e */
[----:B------:R0:W-:Y:S01]  /*ddc00*/  STL [R1+0x7f8], R16 ;  /* 0x0007f81001007387 */ /* 0x0001e20000100800 */
[----:B------:R-:W-:-:S03]  /*ddc10*/  PRMT R18, R20, 0x7610, R18 ;  /* 0x0000761014127816 */ /* 0x000fc60000000012 */
[----:B------:R1:W-:Y:S01]  /*ddc20*/  STL.S16 [R1+0x348], R4 ;  /* 0x0003480401007387 */ /* 0x0003e20000100600 */
[----:B0-----:R-:W-:-:S03]  /*ddc30*/  PRMT R16, R23, 0x7610, R16 ;  /* 0x0000761017107816 */ /* 0x001fc60000000010 */
[----:B------:R-:W4:Y:S04]  /*ddc40*/  LDL.LU R7, [R1+0xb4c] ;  /* 0x000b4c0001077983 */ /* 0x000f280000300800 */
[----:B------:R-:W3:Y:S04]  /*ddc50*/  LDL.LU R5, [R1+0xb40] ;  /* 0x000b400001057983 */ /* 0x000ee80000300800 */
[----:B-1----:R-:W4:Y:S04]  /*ddc60*/  LDL.LU R4, [R1+0xb3c] ;  /* 0x000b3c0001047983 */ /* 0x002f280000300800 */
[----:B------:R-:W3:Y:S01]  /*ddc70*/  LDL.LU R3, [R1+0xb38] ;  /* 0x000b380001037983 */ /* 0x000ee20000300800 */
[----:B------:R-:W-:-:S03]  /*ddc80*/  PRMT R9, R26, 0x7610, R9 ;  /* 0x000076101a097816 */ /* 0x000fc60000000009 */
[----:B------:R-:W3:Y:S04]  /*ddc90*/  LDL.LU R2, [R1+0xb34] ;  /* 0x000b340001027983 */ /* 0x000ee80000300800 */
[----:B------:R-:W-:Y:S04]  /*ddca0*/  STL [R1+0x7e8], R18 ;  /* 0x0007e81201007387 */ /* 0x000fe80000100800 */
[----:B------:R-:W-:Y:S04]  /*ddcb0*/  STL.S16 [R1+0x34c], R19 ;  /* 0x00034c1301007387 */ /* 0x000fe80000100600 */
[----:B------:R-:W4:Y:S04]  /*ddcc0*/  LDL.LU R28, [R1+0x280] ;  /* 0x00028000011c7983 */ /* 0x000f280000300800 */
[----:B------:R-:W-:Y:S04]  /*ddcd0*/  STL [R1+0x800], R15 ;  /* 0x0008000f01007387 */ /* 0x000fe80000100800 */
[----:B------:R-:W3:Y:S04]  /*ddce0*/  LDL.LU R24, [R1+0x35c] ;  /* 0x00035c0001187983 */ /* 0x000ee80000300800 */
[----:B------:R-:W-:Y:S04]  /*ddcf0*/  STL [R1+0x808], R14 ;  /* 0x0008080e01007387 */ /* 0x000fe80000100800 */
[----:B------:R-:W-:Y:S04]  /*ddd00*/  STL [R1+0x890], R14 ;  /* 0x0008900e01007387 */ /* 0x000fe80000100800 */
[----:B------:R-:W-:Y:S04]  /*ddd10*/  STL [R1+0x918], R14 ;  /* 0x0009180e01007387 */ /* 0x000fe80000100800 */
[----:B------:R-:W-:Y:S04]  /*ddd20*/  STL [R1+0x9a0], R14 ;  /* 0x0009a00e01007387 */ /* 0x000fe80000100800 */
[----:B------:R-:W-:Y:S04]  /*ddd30*/  STL [R1+0xa28], R14 ;  /* 0x000a280e01007387 */ /* 0x000fe80000100800 */
        /* <DEDUP_REMOVED lines=9> */
[----:B------:R-:W-:Y:S01]  /*dddd0*/  STL.S16 [R1+0x354], R16 ;  /* 0x0003541001007387 */ /* 0x000fe20000100600 */
[----:B--2---:R-:W-:-:S05]  /*ddde0*/  PRMT R17, R21, 0x7610, R17 ;  /* 0x0000761015117816 */ /* 0x004fca0000000011 */
[----:B------:R0:W-:Y:S02]  /*dddf0*/  STL [R1+0x7f0], R17 ;  /* 0x0007f01101007387 */ /* 0x0001e40000100800 */
[----:B0-----:R-:W-:-:S05]  /*dde00*/  PRMT R17, R22, 0x7610, R17 ;  /* 0x0000761016117816 */ /* 0x001fca0000000011 */
[----:B------:R0:W-:Y:S04]  /*dde10*/  STL.S16 [R1+0x350], R17 ;  /* 0x0003501101007387 */ /* 0x0001e80000100600 */
[----:B------:R-:W-:Y:S04]  /*dde20*/  STL [R1+0x818], R12 ;  /* 0x0008180c01007387 */ /* 0x000fe80000100800 */
        /* <DEDUP_REMOVED lines=10> */
[----:B------:R-:W3:Y:S04]  /*dded0*/  LDL.LU R24, [R1+0x370] ;  /* 0x0003700001187983 */ /* 0x000ee80000300800 */
[----:B------:R-:W3:Y:S04]  /*ddee0*/  LDL.LU R18, [R1+0x388] ;  /* 0x0003880001127983 */ /* 0x000ee80000300800 */
[----:B0-----:R-:W3:Y:S01]  /*ddef0*/  LDL.LU R17, [R1+0x384] ;  /* 0x0003840001117983 */ /* 0x001ee20000300800 */
[----:B--2---:R-:W-:-:S03]  /*ddf00*/  PRMT R4, R26, 0x7610, R4 ;  /* 0x000076101a047816 */ /* 0x004fc60000000004 */
[----:B------:R-:W2:Y:S01]  /*ddf10*/  LDL.LU R26, [R1+0x3a0] ;  /* 0x0003a000011a7983 */ /* 0x000ea20000300800 */
[----:B------:R-:W-:Y:S02]  /*ddf20*/  PRMT R0, R16, 0x7610, R0 ;  /* 0x0000761010007816 */ /* 0x000fe40000000000 */
[----:B----4-:R-:W-:-:S03]  /*ddf30*/  PRMT R7, R28, 0x7610, R7 ;  /* 0x000076101c077816 */ /* 0x010fc60000000007 */
[----:B------:R-:W-:Y:S04]  /*ddf40*/  STL [R1+0x870], R0 ;  /* 0x0008700001007387 */ /* 0x000fe80000100800 */
[----:B------:R-:W-:Y:S04]  /*ddf50*/  STL [R1+0x8f8], R0 ;  /* 0x0008f80001007387 */ /* 0x000fe80000100800 */
[----:B------:R-:W-:Y:S04]  /*ddf60*/  STL [R1+0x980], R0 ;  /* 0x0009800001007387 */ /* 0x000fe80000100800 */
[----:B------:R-:W-:Y:S04]  /*ddf70*/  STL [R1+0xa08], R0 ;  /* 0x000a080001007387 */ /* 0x000fe80000100800 */
[----:B------:R-:W-:Y:S04]  /*ddf80*/  STL [R1+0xa90], R0 ;  /* 0x000a900001007387 */ /* 0x000fe80000100800 */
[----:B------:R2:W-:Y:S04]  /*ddf90*/  STL [R1+0xb18], R0 ;  /* 0x000b180001007387 */ /* 0x0005e80000100800 */
[----:B------:R-:W4:Y:S01]  /*ddfa0*/  LDL.LU R28, [R1+0x37c] ;  /* 0x00037c00011c7983 */ /* 0x000f220000300800 */
        /* <DEDUP_REMOVED lines=9> */
[----:B---3--:R-:W-:-:S02]  /*de040*/  PRMT R6, R24, 0x7610, R6 ;  /* 0x0000761018067816 */ /* 0x008fc40000000006 */
        /* <DEDUP_REMOVED lines=25> */
[----:B--2---:R-:W-:-:S03]  /*de1e0*/  PRMT R0, R26, 0x7610, R0 ;  /* 0x000076101a007816 */ /* 0x004fc60000000000 */
[----:B------:R0:W-:Y:S04]  /*de1f0*/  STL.S16 [R1+0x358], R15 ;  /* 0x0003580f01007387 */ /* 0x0001e80000100600 */
[----:B------:R1:W-:Y:S04]  /*de200*/  STL.S16 [R1+0x238], R0 ;  /* 0x0002380001007387 */ /* 0x0003e80000100600 */
[----:B------:R-:W2:Y:S04]  /*de210*/  LDL.LU R27, [R1+0x378] ;  /* 0x00037800011b7983 */ /* 0x000ea80000300800 */
[----:B0-----:R-:W3:Y:S04]  /*de220*/  LDL.LU R15, [R1+0x27c] ;  /* 0x00027c00010f7983 */ /* 0x001ee80000300800 */
[----:B-1----:R-:W2:Y:S04]  /*de230*/  LDL.LU R0, [R1+0x3b0] ;  /* 0x0003b00001007983 */ /* 0x002ea80000300800 */
[----:B------:R-:W3:Y:S04]  /*de240*/  LDL.LU R24, [R1+0x398] ;  /* 0x0003980001187983 */ /* 0x000ee80000300800 */
[----:B------:R-:W3:Y:S01]  /*de250*/  LDL.LU R23, [R1+0x274] ;  /* 0x0002740001177983 */ /* 0x000ee20000300800 */
[----:B----4-:R-:W-:-:S02]  /*de260*/  PRMT R3, R28, 0x7610, R3 ;  /* 0x000076101c037816 */ /* 0x010fc40000000003 */
[----:B------:R-:W-:Y:S01]  /*de270*/  PRMT R5, R25, 0x7610, R5 ;  /* 0x0000761019057816 */ /* 0x000fe20000000005 */
        /* <DEDUP_REMOVED lines=21> */
[----:B------:R-:W4:Y:S04]  /*de3d0*/  LDL.LU R26, [R1+0x448] ;  /* 0x00044800011a7983 */ /* 0x000f280000300800 */
[----:B--2---:R0:W-:Y:S01]  /*de3e0*/  STL [R1+0xb20], R0 ;  /* 0x000b200001007387 */ /* 0x0041e20000100800 */
[----:B---3--:R-:W-:Y:S02]  /*de3f0*/  PRMT R2, R15, 0x7610, R2 ;  /* 0x000076100f027816 */ /* 0x008fe40000000002 */
        /* <DEDUP_REMOVED lines=10> */
[----:B------:R-:W3:Y:S04]  /*de4a0*/  LDL.LU R27, [R1+0x268] ;  /* 0x00026800011b7983 */ /* 0x000ee80000300800 */
        /* <DEDUP_REMOVED lines=19> */
[----:B------:R-:W3:Y:S04]  /*de5e0*/  LDL.LU R15, [R1+0x420] ;  /* 0x00042000010f7983 */ /* 0x000ee80000300800 */
[----:B------:R-:W3:Y:S04]  /*de5f0*/  LDL.LU R19, [R1+0x430] ;  /* 0x0004300001137983 */ /* 0x000ee80000300800 */
[----:B------:R-:W3:Y:S04]  /*de600*/  LDL.LU R20, [R1+0x42c] ;  /* 0x00042c0001147983 */ /* 0x000ee80000300800 */
[----:B--2---:R0:W-:Y:S01]  /*de610*/  STL [R1+0xb28], R0 ;  /* 0x000b280001007387 */ /* 0x0041e20000100800 */
[----:B----4-:R-:W-:-:S02]  /*de620*/  PRMT R2, R28, 0x7610, R2 ;  /* 0x000076101c027816 */ /* 0x010fc40000000002 */
[----:B---3--:R-:W-:Y:S01]  /*de630*/  PRMT R3, R27, 0x7610, R3 ;  /* 0x000076101b037816 */ /* 0x008fe20000000003 */
        /* <DEDUP_REMOVED lines=113> */
[----:B0-----:R-:W2:Y:S01]  /*ded50*/  LDL.LU R29, [R1+0xaac] ;  /* 0x000aac00011d7983 */ /* 0x001ea20000300800 */
[----:B------:R-:W-:Y:S02]  /*ded60*/  PRMT R2, R28, 0x7610, R2 ;  /* 0x000076101c027816 */ /* 0x000fe40000000002 */
[----:B---3--:R-:W-:-:S02]  /*ded70*/  PRMT R13, R16, 0x7610, R13 ;  /* 0x00007610100d7816 */ /* 0x008fc4000000000d */
[----:B----4-:R-:W-:Y:S02]  /*ded80*/  PRMT R12, R17, 0x7610, R12 ;  /* 0x00007610110c7816 */ /* 0x010fe4000000000c */
        /* <DEDUP_REMOVED lines=21> */
[----:B0-----:R-:W3:Y:S01]  /*deee0*/  LDL.LU R2, [R1+0x464] ;  /* 0x0004640001027983 */ /* 0x001ee20000300800 */
[----:B--2---:R-:W-:-:S05]  /*deef0*/  PRMT R14, R15, 0x7610, R14 ;  /* 0x000076100f0e7816 */ /* 0x004fca000000000e */
[----:B------:R-:W-:Y:S04]  /*def00*/  STL.S16 [R1+0x274], R14 ;  /* 0x0002740e01007387 */ /* 0x000fe80000100600 */
[----:B-1----:R-:W2:Y:S04]  /*def10*/  LDL.LU R3, [R1+0x468] ;  /* 0x0004680001037983 */ /* 0x002ea80000300800 */
[----:B------:R-:W4:Y:S01]  /*def20*/  LDL.LU R4, [R1+0x470] ;  /* 0x0004700001047983 */ /* 0x000f220000300800 */
[----:B------:R-:W-:-:S03]  /*def30*/  PRMT R29, R0, 0x7610, R29 ;  /* 0x00007610001d7816 */ /* 0x000fc6000000001d */
[----:B------:R-:W3:Y:S04]  /*def40*/  LDL.LU R0, [R1+0xaa8] ;  /* 0x000aa80001007983 */ /* 0x000ee80000300800 */
[----:B------:R0:W-:Y:S04]  /*def50*/  STL.S16 [R1+0x2a0], R29 ;  /* 0x0002a01d01007387 */ /* 0x0001e80000100600 */
[----:B------:R-:W4:Y:S04]  /*def60*/  LDL.LU R5, [R1+0x46c] ;  /* 0x00046c0001057983 */ /* 0x000f280000300800 */
[----:B------:R-:W4:Y:S04]  /*def70*/  LDL.LU R6, [R1+0x474] ;  /* 0x0004740001067983 */ /* 0x000f280000300800 */
[----:B0-----:R-:W3:Y:S04]  /*def80*/  LDL.LU R29, [R1+0xaa4] ;  /* 0x000aa400011d7983 */ /* 0x001ee80000300800 */
[----:B------:R-:W4:Y:S04]  /*def90*/  LDL.LU R7, [R1+0x478] ;  /* 0x0004780001077983 */ /* 0x000f280000300800 */
[----:B------:R-:W4:Y:S04]  /*defa0*/  LDL.LU R8, [R1+0x480] ;  /* 0x0004800001087983 */ /* 0x000f280000300800 */
[----:B------:R-:W4:Y:S04]  /*defb0*/  LDL.LU R9, [R1+0x47c] ;  /* 0x00047c0001097983 */ /* 0x000f280000300800 */
[----:B------:R-:W4:Y:S04]  /*defc0*/  LDL.LU R10, [R1+0x484] ;  /* 0x00048400010a7983 */ /* 0x000f280000300800 */
[----:B------:R-:W4:Y:S04]  /*defd0*/  LDL.LU R11, [R1+0x488] ;  /* 0x00048800010b7983 */ /* 0x000f280000300800 */
[----:B------:R-:W2:Y:S04]  /*defe0*/  LDL.LU R26, [R1+0x4c4] ;  /* 0x0004c400011a7983 */ /* 0x000ea80000300800 */
        /* <DEDUP_REMOVED lines=25> */
[----:B------:R-:W2:Y:S04]  /*df180*/  LDL.LU R0, [R1+0xa90] ;  /* 0x000a900001007983 */ /* 0x000ea80000300800 */
[----:B------:R0:W-:Y:S04]  /*df190*/  STL.S16 [R1+0x2a8], R29 ;  /* 0x0002a81d01007387 */ /* 0x0001e80000100600 */
[----:B0-----:R-:W3:Y:S02]  /*df1a0*/  LDL.LU R29, [R1+0xa8c] ;  /* 0x000a8c00011d7983 */ /* 0x001ee40000300800 */
[----:B---3--:R-:W-:-:S02]  /*df1b0*/  PRMT R29, R2, 0x7610, R29 ;  /* 0x00007610021d7816 */ /* 0x008fc4000000001d */
[----:B--2---:R-:W-:Y:S01]  /*df1c0*/  PRMT R0, R26, 0x7610, R0 ;  /* 0x000076101a007816 */ /* 0x004fe20000000000 */
        /* <DEDUP_REMOVED lines=195> */
[----:B----4-:R-:W-:Y:S02]  /*dfe00*/  PRMT R13, R16, 0x7610, R13 ;  /* 0x00007610100d7816 */ /* 0x010fe4000000000d */
[----:B---3--:R-:W-:-:S02]  /*dfe10*/  PRMT R12, R17, 0x7610, R12 ;  /* 0x00007610110c7816 */ /* 0x008fc4000000000c */
        /* <DEDUP_REMOVED lines=251> */
[----:B0-----:R-:W2:Y:S01]  /*e0dd0*/  LDL.LU R29, [R1+0x88c] ;  /* 0x00088c00011d7983 */ /* 0x001ea20000300800 */
        /* <DEDUP_REMOVED lines=11> */
[----:B----4-:R-:W-:Y:S01]  /*e0e90*/  PRMT R13, R16, 0x7610, R13 ;  /* 0x00007610100d7816 */ /* 0x010fe2000000000d */
        /* <DEDUP_REMOVED lines=10> */
[----:B------:R1:W-:Y:S04]  /*e0f40*/  STL.S16 [R1+0x510], R2 ;  /* 0x0005100201007387 */ /* 0x0003e80000100600 */
[----:B------:R3:W-:Y:S04]  /*e0f50*/  STL.S16 [R1+0x500], R13 ;  /* 0x0005000d01007387 */ /* 0x0007e80000100600 */
        /* <DEDUP_REMOVED lines=13> */
[----:B---3--:R-:W2:Y:S04]  /*e1030*/  LDL.LU R13, [R1+0x688] ;  /* 0x00068800010d7983 */ /* 0x008ea80000300800 */
[----:B------:R-:W3:Y:S01]  /*e1040*/  LDL.LU R15, [R1+0x694] ;  /* 0x00069400010f7983 */ /* 0x000ee20000300800 */
[----:B------:R-:W-:-:S03]  /*e1050*/  PRMT R29, R0, 0x7610, R29 ;  /* 0x00007610001d7816 */ /* 0x000fc6000000001d */
[----:B------:R-:W4:Y:S04]  /*e1060*/  LDL.LU R0, [R1+0x888] ;  /* 0x0008880001007983 */ /* 0x000f280000300800 */
[----:B------:R1:W-:Y:S04]  /*e1070*/  STL.S16 [R1+0x548], R29 ;  /* 0x0005481d01007387 */ /* 0x0003e80000100600 */
[----:B0-----:R-:W3:Y:S04]  /*e1080*/  LDL.LU R14, [R1+0x690] ;  /* 0x00069000010e7983 */ /* 0x001ee80000300800 */
[----:B------:R-:W3:Y:S04]  /*e1090*/  LDL.LU R16, [R1+0x69c] ;  /* 0x00069c0001107983 */ /* 0x000ee80000300800 */
[----:B-1----:R-:W4:Y:S04]  /*e10a0*/  LDL.LU R29, [R1+0x884] ;  /* 0x00088400011d7983 */ /* 0x002f280000300800 */
        /* <DEDUP_REMOVED lines=21> */
[----:B------:R1:W5:Y:S04]  /*e1200*/  LDL.LU R0, [R1+0x870] ;  /* 0x0008700001007983 */ /* 0x0003680000300800 */
        /* <DEDUP_REMOVED lines=45> */
[----:B0-----:R-:W2:Y:S02]  /*e14e0*/  LDL.LU R29, [R1+0x814] ;  /* 0x00081400011d7983 */ /* 0x001ea40000300800 */
[----:B--2---:R-:W-:-:S02]  /*e14f0*/  PRMT R29, R13, 0x7610, R29 ;  /* 0x000076100d1d7816 */ /* 0x004fc4000000001d */
        /* <DEDUP_REMOVED lines=64> */
.L_x_263:
[----:B------:R-:W-:Y:S05]  /*e1900*/  BSYNC.RECONVERGENT B1 ;  /* 0x0000000000017941 */ /* 0x000fea0003800200 */
.L_x_262:
[----:B-1----:R-:W2:Y:S01]  /*e1910*/  LDL R29, [R1+0x708] ;  /* 0x00070800011d7983 */ /* 0x002ea20000100800 */
        /* <DEDUP_REMOVED lines=1220> */
.L_x_271:
[----:B------:R-:W-:-:S05]  /*e6560*/  IMAD.IADD R3, R1, 0x1, R6 ;  /* 0x0000000101037824 */ /* 0x000fca00078e0206 */
[----:B------:R-:W2:Y:S02]  /*e6570*/  LDL.U8 R2, [R3+0x10] ;  /* 0x0000100003027983 */ /* 0x000ea40000100000 */
[----:B--2---:R-:W-:Y:S01]  /*e6580*/  ISETP.NE.AND P1, PT, R2, RZ, PT ;  /* 0x000000ff0200720c */ /* 0x004fe20003f25270 */
[----:B------:R-:W-:Y:S02]  /*e6590*/  IMAD.MOV.U32 R2, RZ, RZ, R6 ;  /* 0x000000ffff027224 */ /* 0x000fe400078e0006 */
[----:B------:R-:W-:-:S10]  /*e65a0*/  VIADD R6, R6, 0x1 ;  /* 0x0000000106067836 */ /* 0x000fd40000000000 */
[----:B------:R-:W-:Y:S05]  /*e65b0*/  @P1 BRA `(.L_x_271) ;  /* 0xfffffffc00e81947 */ /* 0x000fea000383ffff */
[----:B------:R-:W-:Y:S05]  /*e65c0*/  BSYNC.RECONVERGENT B2 ;  /* 0x0000000000027941 */ /* 0x000fea0003800200 */
.L_x_270:
[----:B------:R-:W-:-:S13]  /*e65d0*/  LOP3.LUT P1, RZ, R4, 0xff, RZ, 0xc0, !PT ;  /* 0x000000ff04ff7812 */ /* 0x000fda000782c0ff */
[----:B------:R-:W-:Y:S05]  /*e65e0*/  @!P1 BRA `(.L_x_272) ;  /* 0x00000000002c9947 */ /* 0x000fea0003800000 */
[----:B------:R-:W-:Y:S01]  /*e65f0*/  BSSY.RECONVERGENT B2, `(.L_x_272) ;  /* 0x000000a000027945 */ /* 0x000fe20003800200 */
[----:B------:R-:W-:-:S07]  /*e6600*/  IMAD.MOV.U32 R6, RZ, RZ, RZ ;  /* 0x000000ffff067224 */ /* 0x000fce00078e00ff */
.L_x_273:
        /* <DEDUP_REMOVED lines=9> */
.L_x_272:
        /* <DEDUP_REMOVED lines=1914> */
.L_x_269:
[----:B------:R-:W-:Y:S05]  /*ede40*/  BSYNC.RECONVERGENT B1 ;  /* 0x0000000000017941 */ /* 0x000fea0003800200 */
.L_x_268:
        /* <DEDUP_REMOVED lines=1221> */
.L_x_277:
[----:B------:R-:W-:-:S05]  /*f2aa0*/  IMAD.IADD R3, R1, 0x1, R6 ;  /* 0x0000000101037824 */ /* 0x000fca00078e0206 */
[----:B------:R-:W2:Y:S02]  /*f2ab0*/  LDL.U8 R2, [R3+0x10] ;  /* 0x0000100003027983 */ /* 0x000ea40000100000 */
[----:B--2---:R-:W-:Y:S01]  /*f2ac0*/  ISETP.NE.AND P1, PT, R2, RZ, PT ;  /* 0x000000ff0200720c */ /* 0x004fe20003f25270 */
[----:B------:R-:W-:Y:S02]  /*f2ad0*/  IMAD.MOV.U32 R2, RZ, RZ, R6 ;  /* 0x000000ffff027224 */ /* 0x000fe400078e0006 */
[----:B------:R-:W-:-:S10]  /*f2ae0*/  VIADD R6, R6, 0x1 ;  /* 0x0000000106067836 */ /* 0x000fd40000000000 */
[----:B------:R-:W-:Y:S05]  /*f2af0*/  @P1 BRA `(.L_x_277) ;  /* 0xfffffffc00e81947 */ /* 0x000fea000383ffff */
[----:B------:R-:W-:Y:S05]  /*f2b00*/  BSYNC.RECONVERGENT B2 ;  /* 0x0000000000027941 */ /* 0x000fea0003800200 */
.L_x_276:
[----:B------:R-:W-:-:S13]  /*f2b10*/  LOP3.LUT P1, RZ, R4, 0xff, RZ, 0xc0, !PT ;  /* 0x000000ff04ff7812 */ /* 0x000fda000782c0ff */
[----:B------:R-:W-:Y:S05]  /*f2b20*/  @!P1 BRA `(.L_x_278) ;  /* 0x00000000002c9947 */ /* 0x000fea0003800000 */
[----:B------:R-:W-:Y:S01]  /*f2b30*/  BSSY.RECONVERGENT B2, `(.L_x_278) ;  /* 0x000000a000027945 */ /* 0x000fe20003800200 */
[----:B------:R-:W-:-:S07]  /*f2b40*/  IMAD.MOV.U32 R6, RZ, RZ, RZ ;  /* 0x000000ffff067224 */ /* 0x000fce00078e00ff */
.L_x_279:
        /* <DEDUP_REMOVED lines=9> */
.L_x_278:
        /* <DEDUP_REMOVED lines=1914> */
.L_x_275:
[----:B------:R-:W-:Y:S05]  /*fa380*/  BSYNC.RECONVERGENT B1 ;  /* 0x0000000000017941 */ /* 0x000fea0003800200 */
.L_x_274:
        /* <DEDUP_REMOVED lines=1221> */
.L_x_283:
[----:B------:R-:W-:-:S05]  /*fefe0*/  IMAD.IADD R3, R1, 0x1, R6 ;  /* 0x0000000101037824 */ /* 0x000fca00078e0206 */
[----:B------:R-:W2:Y:S02]  /*feff0*/  LDL.U8 R2, [R3+0x10] ;  /* 0x0000100003027983 */ /* 0x000ea40000100000 */
[----:B--2---:R-:W-:Y:S01]  /*ff000*/  ISETP.NE.AND P1, PT, R2, RZ, PT ;  /* 0x000000ff0200720c */ /* 0x004fe20003f25270 */
[----:B------:R-:W-:Y:S02]  /*ff010*/  IMAD.MOV.U32 R2, RZ, RZ, R6 ;  /* 0x000000ffff027224 */ /* 0x000fe400078e0006 */
[----:B------:R-:W-:-:S10]  /*ff020*/  VIADD R6, R6, 0x1 ;  /* 0x0000000106067836 */ /* 0x000fd40000000000 */
[----:B------:R-:W-:Y:S05]  /*ff030*/  @P1 BRA `(.L_x_283) ;  /* 0xfffffffc00e81947 */ /* 0x000fea000383ffff */
[----:B------:R-:W-:Y:S05]  /*ff040*/  BSYNC.RECONVERGENT B2 ;  /* 0x0000000000027941 */ /* 0x000fea0003800200 */
.L_x_282:
[----:B------:R-:W-:-:S13]  /*ff050*/  LOP3.LUT P1, RZ, R4, 0xff, RZ, 0xc0, !PT ;  /* 0x000000ff04ff7812 */ /* 0x000fda000782c0ff */
[----:B------:R-:W-:Y:S05]  /*ff060*/  @!P1 BRA `(.L_x_284) ;  /* 0x00000000002c9947 */ /* 0x000fea0003800000 */
[----:B------:R-:W-:Y:S01]  /*ff070*/  BSSY.RECONVERGENT B2, `(.L_x_284) ;  /* 0x000000a000027945 */ /* 0x000fe20003800200 */
[----:B------:R-:W-:-:S07]  /*ff080*/  IMAD.MOV.U32 R6, RZ, RZ, RZ ;  /* 0x000000ffff067224 */ /* 0x000fce00078e00ff */
.L_x_285:
        /* <DEDUP_REMOVED lines=9> */
.L_x_284:
        /* <DEDUP_REMOVED lines=1914> */
.L_x_281:
[----:B------:R-:W-:Y:S05]  /*1068c0*/  BSYNC.RECONVERGENT B1 ;  /* 0x0000000000017941 */ /* 0x000fea0003800200 */
.L_x_280:
[----:B-1----:R-:W2:Y:S02]  /*1068d0*/  LDL.LU R29, [R1+0x708] ;  /* 0x00070800011d7983 */ /* 0x002ea40000300800 */
        /* <DEDUP_REMOVED lines=1219> */
.L_x_287:
[----:B------:R-:W-:-:S05]  /*10b510*/  IMAD.IADD R3, R1, 0x1, R6 ;  /* 0x0000000101037824 */ /* 0x000fca00078e0206 */
[----:B------:R-:W2:Y:S02]  /*10b520*/  LDL.U8 R2, [R3+0x10] ;  /* 0x0000100003027983 */ /* 0x000ea40000100000 */
[----:B--2---:R-:W-:Y:S01]  /*10b530*/  ISETP.NE.AND P1, PT, R2, RZ, PT ;  /* 0x000000ff0200720c */ /* 0x004fe20003f25270 */
[----:B------:R-:W-:Y:S02]  /*10b540*/  IMAD.MOV.U32 R2, RZ, RZ, R6 ;  /* 0x000000ffff027224 */ /* 0x000fe400078e0006 */
[----:B------:R-:W-:-:S10]  /*10b550*/  VIADD R6, R6, 0x1 ;  /* 0x0000000106067836 */ /* 0x000fd40000000000 */
[----:B------:R-:W-:Y:S05]  /*10b560*/  @P1 BRA `(.L_x_287) ;  /* 0xfffffffc00e81947 */ /* 0x000fea000383ffff */
[----:B------:R-:W-:Y:S05]  /*10b570*/  BSYNC.RECONVERGENT B1 ;  /* 0x0000000000017941 */ /* 0x000fea0003800200 */
.L_x_286:
[----:B------:R-:W-:-:S13]  /*10b580*/  LOP3.LUT P1, RZ, R4, 0xff, RZ, 0xc0, !PT ;  /* 0x000000ff04ff7812 */ /* 0x000fda000782c0ff */
[----:B------:R-:W-:Y:S05]  /*10b590*/  @!P1 BRA `(.L_x_288) ;  /* 0x00000000002c9947 */ /* 0x000fea0003800000 */
[----:B------:R-:W-:Y:S01]  /*10b5a0*/  BSSY.RECONVERGENT B1, `(.L_x_288) ;  /* 0x000000a000017945 */ /* 0x000fe20003800200 */
[----:B------:R-:W-:-:S07]  /*10b5b0*/  IMAD.MOV.U32 R6, RZ, RZ, RZ ;  /* 0x000000ffff067224 */ /* 0x000fce00078e00ff */
.L_x_289:
        /* <DEDUP_REMOVED lines=9> */
.L_x_288:
        /* <DEDUP_REMOVED lines=1914> */
[----:B------:R-:W-:Y:S05]  /*112df0*/  BRA `(.L_x_204) ;  /* 0x0000088000187947 */ /* 0x000fea0003800000 */
.L_x_155:
[----:B------:R-:W1:Y:S01]  /*112e00*/  S2R R29, SR_CTAID.X ;  /* 0x00000000001d7919 */ /* 0x000e620000002500 */
[----:B-----5:R-:W2:Y:S01]  /*112e10*/  LDC.64 R2, c[0x0][0x380] ;  /* 0x0000e000ff027b82 */ /* 0x020ea20000000a00 */
[----:B------:R-:W3:Y:S01]  /*112e20*/  LDCU UR4, c[0x0][0x3c0] ;  /* 0x00007800ff0477ac */ /* 0x000ee20008000800 */
[----:B------:R-:W4:Y:S01]  /*112e30*/  S2R R4, SR_TID.X ;  /* 0x0000000000047919 */ /* 0x000f220000002100 */
[----:B-1----:R-:W-:-:S04]  /*112e40*/  IMAD R29, R29, 0xc0, RZ ;  /* 0x000000c01d1d7824 */ /* 0x002fc800078e02ff */
[----:B----4-:R-:W-:-:S04]  /*112e50*/  IMAD.IADD R5, R29, 0x1, R4 ;  /* 0x000000011d057824 */ /* 0x010fc800078e0204 */
[----:B--2---:R-:W-:-:S05]  /*112e60*/  IMAD.WIDE.U32 R2, R5, 0x110, R2 ;  /* 0x0000011005027825 */ /* 0x004fca00078e0002 */
[----:B0-----:R-:W2:Y:S04]  /*112e70*/  LDG.E.64 R4, desc[UR6][R2.64+0x100] ;  /* 0x0001000602047981 */ /* 0x001ea8000c1e1b00 */
[----:B------:R-:W4:Y:S04]  /*112e80*/  LDG.E.64 R8, desc[UR6][R2.64+0x108] ;  /* 0x0001080602087981 */ /* 0x000f28000c1e1b00 */
[----:B------:R-:W4:Y:S04]  /*112e90*/  LDG.E.64 R16, desc[UR6][R2.64+0xf0] ;  /* 0x0000f00602107981 */ /* 0x000f28000c1e1b00 */
[----:B------:R-:W4:Y:S04]  /*112ea0*/  LDG.E.64 R18, desc[UR6][R2.64+0xe8] ;  /* 0x0000e80602127981 */ /* 0x000f28000c1e1b00 */
[----:B------:R-:W4:Y:S04]  /*112eb0*/  LDG.E.64 R20, desc[UR6][R2.64+0xe0] ;  /* 0x0000e00602147981 */ /* 0x000f28000c1e1b00 */
[----:B------:R-:W4:Y:S01]  /*112ec0*/  LDG.E.64 R22, desc[UR6][R2.64+0xd8] ;  /* 0x0000d80602167981 */ /* 0x000f22000c1e1b00 */
[----:B---3--:R-:W-:-:S03]  /*112ed0*/  UIMAD UR4, UR4, 0xc0, URZ ;  /* 0x000000c0040478a4 */ /* 0x008fc6000f8e02ff */
[----:B------:R-:W3:Y:S04]  /*112ee0*/  LDG.E.64 R24, desc[UR6][R2.64+0xd0] ;  /* 0x0000d00602187981 */ /* 0x000ee8000c1e1b00 */
[----:B------:R-:W3:Y:S04]  /*112ef0*/  LDG.E.64 R26, desc[UR6][R2.64+0xc8] ;  /* 0x0000c806021a7981 */ /* 0x000ee8000c1e1b00 */
[----:B------:R-:W3:Y:S04]  /*112f00*/  LDG.E.64 R28, desc[UR6][R2.64+0xc0] ;  /* 0x0000c006021c7981 */ /* 0x000ee8000c1e1b00 */
[----:B------:R-:W3:Y:S01]  /*112f10*/  LDG.E.64 R14, desc[UR6][R2.64+0xb0] ;  /* 0x0000b006020e7981 */ /* 0x000ee2000c1e1b00 */
[----:B--2---:R-:W-:-:S02]  /*112f20*/  IMAD.MOV.U32 R11, RZ, RZ, R4 ;  /* 0x000000ffff0b7224 */ /* 0x004fc400078e0004 */
[----:B------:R-:W-:Y:S02]  /*112f30*/  IMAD.MOV.U32 R12, RZ, RZ, R5 ;  /* 0x000000ffff0c7224 */ /* 0x000fe400078e0005 */
[----:B------:R-:W2:Y:S01]  /*112f40*/  LDG.E.64 R4, desc[UR6][R2.64+0xf8] ;  /* 0x0000f80602047981 */ /* 0x000ea2000c1e1b00 */
[----:B----4-:R-:W-:Y:S02]  /*112f50*/  IMAD.MOV.U32 R6, RZ, RZ, R8 ;  /* 0x000000ffff067224 */ /* 0x010fe400078e0008 */
[----:B------:R-:W-:Y:S02]  /*112f60*/  IMAD.MOV.U32 R10, RZ, RZ, R9 ;  /* 0x000000ffff0a7224 */ /* 0x000fe400078e0009 */
[----:B--2---:R-:W-:Y:S02]  /*112f70*/  IMAD.MOV.U32 R9, RZ, RZ, R5 ;  /* 0x000000ffff097224 */ /* 0x004fe400078e0005 */
[----:B------:R-:W-:Y:S02]  /*112f80*/  IMAD.MOV.U32 R8, RZ, RZ, R4 ;  /* 0x000000ffff087224 */ /* 0x000fe400078e0004 */
[----:B------:R-:W2:Y:S04]  /*112f90*/  LDG.E.64 R4, desc[UR6][R2.64+0xb8] ;  /* 0x0000b80602047981 */ /* 0x000ea8000c1e1b00 */
[----:B--2---:R0:W-:Y:S04]  /*112fa0*/  STL.64 [R1+0x260], R4 ;  /* 0x0002600401007387 */ /* 0x0041e80000100a00 */
[----:B0-----:R-:W2:Y:S04]  /*112fb0*/  LDG.E.64 R4, desc[UR6][R2.64+0x70] ;  /* 0x0000700602047981 */ /* 0x001ea8000c1e1b00 */
[----:B--2---:R0:W-:Y:S02]  /*112fc0*/  STL [R1+0xba0], R5 ;  /* 0x000ba00501007387 */ /* 0x0041e40000100800 */
[----:B0-----:R-:W-:-:S02]  /*112fd0*/  IMAD.MOV.U32 R5, RZ, RZ, R6 ;  /* 0x000000ffff057224 */ /* 0x001fc400078e0006 */
[----:B------:R-:W2:Y:S04]  /*112fe0*/  LDG.E.64 R6, desc[UR6][R2.64+0x68] ;  /* 0x0000680602067981 */ /* 0x000ea8000c1e1b00 */
[----:B--2---:R0:W-:Y:S04]  /*112ff0*/  STL [R1+0xbac], R6 ;  /* 0x000bac0601007387 */ /* 0x0041e80000100800 */
[----:B------:R1:W-:Y:S01]  /*113000*/  STL [R1+0xba8], R7 ;  /* 0x000ba80701007387 */ /* 0x0003e20000100800 */
[----:B0-----:R-:W-:Y:S02]  /*113010*/  IMAD.MOV.U32 R6, RZ, RZ, R9 ;  /* 0x000000ffff067224 */ /* 0x001fe400078e0009 */
[----:B-1----:R-:W-:-:S02]  /*113020*/  IMAD.MOV.U32 R7, RZ, RZ, R8 ;  /* 0x000000ffff077224 */ /* 0x002fc400078e0008 */
[----:B------:R-:W2:Y:S04]  /*113030*/  LDG.E.64 R8, desc[UR6][R2.64+0x60] ;  /* 0x0000600602087981 */ /* 0x000ea8000c1e1b00 */
[----:B------:R0:W-:Y:S04]  /*113040*/  STL [R1+0xba4], R4 ;  /* 0x000ba40401007387 */ /* 0x0001e80000100800 */
[----:B0-----:R-:W4:Y:S04]  /*113050*/  LDL.LU R4, [R1+0x2b8] ;  /* 0x0002b80001047983 */ /* 0x001f280000300800 */
[----:B--2---:R0:W-:Y:S04]  /*113060*/  STL [R1+0xbb4], R8 ;  /* 0x000bb40801007387 */ /* 0x0041e80000100800 */
[----:B------:R1:W-:Y:S01]  /*113070*/  STL [R1+0xbb0], R9 ;  /* 0x000bb00901007387 */ /* 0x0003e20000100800 */
[----:B0-----:R-:W-:-:S02]  /*113080*/  IMAD.MOV.U32 R8, RZ, RZ, R11 ;  /* 0x000000ffff087224 */ /* 0x001fc400078e000b */
[----:B-1----:R-:W-:Y:S02]  /*113090*/  IMAD.MOV.U32 R9, RZ, RZ, R10 ;  /* 0x000000ffff097224 */ /* 0x002fe400078e000a */
[----:B------:R-:W2:Y:S01]  /*1130a0*/  LDG.E.64 R10, desc[UR6][R2.64+0x58] ;  /* 0x00005806020a7981 */ /* 0x000ea2000c1e1b00 */
[----:B----4-:R-:W-:-:S03]  /*1130b0*/  ISETP.GE.U32.AND P0, PT, R4, UR4, PT ;  /* 0x0000000404007c0c */ /* 0x010fc6000bf06070 */
[----:B------:R-:W-:Y:S04]  /*1130c0*/  STL.64 [R1+0x298], R16 ;  /* 0x0002981001007387 */ /* 0x000fe80000100a00 */
[----:B------:R-:W4:Y:S01]  /*1130d0*/  LDL.LU R4, [R1+0x298] ;  /* 0x0002980001047983 */ /* 0x000f220000300800 */
[----:B------:R-:W-:-:S03]  /*1130e0*/  USHF.R.S32.HI UR5, URZ, 0x1f, UR4 ;  /* 0x0000001fff057899 */ /* 0x000fc60008011404 */
[----:B--2---:R0:W-:Y:S04]  /*1130f0*/  STL [R1+0xbbc], R10 ;  /* 0x000bbc0a01007387 */ /* 0x0041e80000100800 */
[----:B------:R1:W-:Y:S04]  /*113100*/  STL [R1+0xbb8], R11 ;  /* 0x000bb80b01007387 */ /* 0x0003e80000100800 */
[----:B------:R-:W-:Y:S01]  /*113110*/  STL.64 [R1+0x290], R18 ;  /* 0x0002901201007387 */ /* 0x000fe20000100a00 */
[----:B0-----:R-:W-:-:S03]  /*113120*/  IMAD.MOV.U32 R10, RZ, RZ, R12 ;  /* 0x000000ffff0a7224 */ /* 0x001fc600078e000c */
[----:B------:R-:W2:Y:S01]  /*113130*/  LDG.E.64 R12, desc[UR6][R2.64+0x50] ;  /* 0x00005006020c7981 */ /* 0x000ea2000c1e1b00 */
[----:B------:R-:W-:Y:S02]  /*113140*/  ISETP.GE.U32.AND.EX P0, PT, R0, UR5, PT, P0 ;  /* 0x0000000500007c0c */ /* 0x000fe4000bf06100 */
[C---:B------:R-:W-:Y:S01]  /*113150*/  PRMT R0, R5.reuse, 0x7770, RZ ;  /* 0x0000777005007816 */ /* 0x040fe200000000ff */
[----:B------:R-:W-:Y:S01]  /*113160*/  STL.64 [R1+0x288], R20 ;  /* 0x0002881401007387 */ /* 0x000fe20000100a00 */
[----:B-1----:R-:W-:-:S03]  /*113170*/  PRMT R11, R5, 0x7772, RZ ;  /* 0x00007772050b7816 */ /* 0x002fc600000000ff */
[----:B------:R-:W-:Y:S04]  /*113180*/  STL.64 [R1+0x280], R22 ;  /* 0x0002801601007387 */ /* 0x000fe80000100a00 */
[----:B------:R0:W-:Y:S04]  /*113190*/  STL [R1+0x2bc], R11 ;  /* 0x0002bc0b01007387 */ /* 0x0001e80000100800 */
[----:B---3--:R-:W-:Y:S04]  /*1131a0*/  STL.64 [R1+0x278], R24 ;  /* 0x0002781801007387 */ /* 0x008fe80000100a00 */
[----:B------:R-:W-:Y:S01]  /*1131b0*/  STL.64 [R1+0x270], R26 ;  /* 0x0002701a01007387 */ /* 0x000fe20000100a00 */
[----:B0-----:R-:W-:-:S03]  /*1131c0*/  PRMT R11, R9, 0x7770, RZ ;  /* 0x00007770090b7816 */ /* 0x001fc600000000ff */
[----:B------:R-:W3:Y:S04]  /*1131d0*/  LDG.E.64 R16, desc[UR6][R2.64+0xa8] ;  /* 0x0000a80602107981 */ /* 0x000ee8000c1e1b00 */
[----:B------:R0:W-:Y:S04]  /*1131e0*/  STL [R1+0x2c0], R11 ;  /* 0x0002c00b01007387 */ /* 0x0001e80000100800 */
[----:B------:R-:W-:Y:S04]  /*1131f0*/  STL.64 [R1+0x268], R28 ;  /* 0x0002681c01007387 */ /* 0x000fe80000100a00 */
[----:B------:R-:W3:Y:S01]  /*113200*/  LDG.E.64 R18, desc[UR6][R2.64+0xa0] ;  /* 0x0000a00602127981 */ /* 0x000ee2000c1e1b00 */
        /* <DEDUP_REMOVED lines=8> */
[----:B------:R-:W3:Y:S04]  /*113290*/  LDG.E.64 R26, desc[UR6][R2.64+0x80] ;  /* 0x00008006021a7981 */ /* 0x000ee8000c1e1b00 */
[----:B------:R-:W3:Y:S01]  /*1132a0*/  LDG.E.64 R28, desc[UR6][R2.64+0x78] ;  /* 0x00007806021c7981 */ /* 0x000ee2000c1e1b00 */
[----:B0-----:R-:W-:-:S03]  /*1132b0*/  PRMT R11, R10, 0x7770, RZ ;  /* 0x000077700a0b7816 */ /* 0x001fc600000000ff */
[----:B------:R-:W3:Y:S04]  /*1132c0*/  LDG.E.64 R14, desc[UR6][R2.64+0x48] ;  /* 0x00004806020e7981 */ /* 0x000ee8000c1e1b00 */
[----:B------:R-:W-:Y:S04]  /*1132d0*/  STL [R1+0x2d8], R11 ;  /* 0x0002d80b01007387 */ /* 0x000fe80000100800 */
[----:B--2---:R0:W-:Y:S04]  /*1132e0*/  STL [R1+0xbc4], R12 ;  /* 0x000bc40c01007387 */ /* 0x0041e80000100800 */
[----:B------:R1:W-:Y:S01]  /*1132f0*/  STL [R1+0xbc0], R13 ;  /* 0x000bc00d01007387 */ /* 0x0003e20000100800 */
[----:B0-----:R-:W-:-:S02]  /*113300*/  PRMT R12, R5, 0x7773, RZ ;  /* 0x00007773050c7816 */ /* 0x001fc400000000ff */
[----:B-1----:R-:W-:Y:S02]  /*113310*/  PRMT R13, R5, 0x7771, RZ ;  /* 0x00007771050d7816 */ /* 0x002fe400000000ff */
[----:B------:R-:W2:Y:S04]  /*113320*/  LDL.LU R5, [R1+0x29c] ;  /* 0x00029c0001057983 */ /* 0x000ea80000300800 */
[----:B------:R0:W-:Y:S04]  /*113330*/  STL [R1+0x2b8], R13 ;  /* 0x0002b80d01007387 */ /* 0x0001e80000100800 */
[----:B------:R1:W-:Y:S01]  /*113340*/  STL [R1+0x2b0], R12 ;  /* 0x0002b00c01007387 */ /* 0x0003e20000100800 */
[----:B0-----:R-:W-:-:S02]  /*113350*/  PRMT R13, R9, 0x7771, RZ ;  /* 0x00007771090d7816 */ /* 0x001fc400000000ff */
[----:B-1----:R-:W-:Y:S02]  /*113360*/  PRMT R12, R9, 0x7772, RZ ;  /* 0x00007772090c7816 */ /* 0x002fe400000000ff */
[----:B------:R-:W3:Y:S04]  /*113370*/  LDL.LU R9, [R1+0x290] ;  /* 0x0002900001097983 */ /* 0x000ee80000300800 */
[----:B------:R0:W-:Y:S04]  /*113380*/  STL [R1+0x2c8], R12 ;  /* 0x0002c80c01007387 */ /* 0x0001e80000100800 */
[----:B------:R1:W-:Y:S01]  /*113390*/  STL [R1+0x2c4], R13 ;  /* 0x0002c40d01007387 */ /* 0x0003e20000100800 */
[----:B0-----:R-:W-:-:S02]  /*1133a0*/  PRMT R12, R8, 0x7770, RZ ;  /* 0x00007770080c7816 */ /* 0x001fc400000000ff */
[----:B-1----:R-:W-:-:S03]  /*1133b0*/  PRMT R13, R8, 0x7771, RZ ;  /* 0x00007771080d7816 */ /* 0x002fc600000000ff */
[----:B------:R0:W-:Y:S02]  /*1133c0*/  STL [R1+0x2cc], R12 ;  /* 0x0002cc0c01007387 */ /* 0x0001e40000100800 */
[----:B0-----:R-:W-:Y:S02]  /*1133d0*/  PRMT R12, R8, 0x7773, RZ ;  /* 0x00007773080c7816 */ /* 0x001fe400000000ff */
[----:B------:R-:W3:Y:S01]  /*1133e0*/  LDL.LU R8, [R1+0x294] ;  /* 0x0002940001087983 */ /* 0x000ee20000300800 */
[----:B------:R-:W-:-:S03]  /*1133f0*/  PRMT R11, R10, 0x7773, RZ ;  /* 0x000077730a0b7816 */ /* 0x000fc600000000ff */
[----:B------:R0:W-:Y:S04]  /*113400*/  STL [R1+0x2d0], R13 ;  /* 0x0002d00d01007387 */ /* 0x0001e80000100800 */
        /* <DEDUP_REMOVED lines=120> */
[----:B------:R0:W-:Y:S04]  /*113b90*/  STL [R1+0x378], R13 ;  /* 0x0003780d01007387 */ /* 0x0001e80000100800 */
[----:B------:R-:W-:Y:S01]  /*113ba0*/  STL.64 [R1+0x250], R16 ;  /* 0x0002501001007387 */ /* 0x000fe20000100a00 */
[----:B0-----:R-:W-:Y:S02]  /*113bb0*/  PRMT R13, R8, 0x7773, RZ ;  /* 0x00007773080d7816 */ /* 0x001fe400000000ff */
[C---:B------:R-:W-:Y:S01]  /*113bc0*/  PRMT R8, R11.reuse, 0x7770, RZ ;  /* 0x000077700b087816 */ /* 0x040fe200000000ff */
[----:B------:R-:W-:Y:S04]  /*113bd0*/  STL [R1+0x37c], R12 ;  /* 0x00037c0c01007387 */ /* 0x000fe80000100800 */
[----:B------:R0:W-:Y:S04]  /*113be0*/  STL [R1+0x380], R8 ;  /* 0x0003800801007387 */ /* 0x0001e80000100800 */
[----:B------:R-:W-:Y:S04]  /*113bf0*/  STL.64 [R1+0x248], R18 ;  /* 0x0002481201007387 */ /* 0x000fe80000100a00 */
[----:B------:R-:W-:Y:S04]  /*113c00*/  STL.64 [R1+0x240], R20 ;  /* 0x0002401401007387 */ /* 0x000fe80000100a00 */
[----:B0-----:R-:W3:Y:S01]  /*113c10*/  LDL.LU R8, [R1+0x250] ;  /* 0x0002500001087983 */ /* 0x001ee20000300800 */
[----:B------:R-:W-:-:S03]  /*113c20*/  PRMT R12, R11, 0x7771, RZ ;  /* 0x000077710b0c7816 */ /* 0x000fc600000000ff */
[----:B------:R0:W-:Y:S04]  /*113c30*/  STL [R1+0x270], R13 ;  /* 0x0002700d01007387 */ /* 0x0001e80000100800 */
[----:B------:R1:W-:Y:S04]  /*113c40*/  STL [R1+0x384], R12 ;  /* 0x0003840c01007387 */ /* 0x0003e80000100800 */
[----:B------:R-:W-:Y:S01]  /*113c50*/  STL.64 [R1+0x238], R22 ;  /* 0x0002381601007387 */ /* 0x000fe20000100a00 */
[----:B0-----:R-:W-:-:S03]  /*113c60*/  PRMT R13, R11, 0x7772, RZ ;  /* 0x000077720b0d7816 */ /* 0x001fc600000000ff */
[----:B------:R-:W-:Y:S01]  /*113c70*/  STL.64 [R1+0x230], R24 ;  /* 0x0002301801007387 */ /* 0x000fe20000100a00 */
[----:B-1----:R-:W-:Y:S02]  /*113c80*/  PRMT R12, R11, 0x7773, RZ ;  /* 0x000077730b0c7816 */ /* 0x002fe400000000ff */
[C---:B------:R-:W-:Y:S01]  /*113c90*/  PRMT R11, R7.reuse, 0x7770, RZ ;  /* 0x00007770070b7816 */ /* 0x040fe200000000ff */
[----:B------:R0:W-:Y:S04]  /*113ca0*/  STL [R1+0x388], R13 ;  /* 0x0003880d01007387 */ /* 0x0001e80000100800 */
[----:B------:R1:W-:Y:S04]  /*113cb0*/  STL [R1+0x274], R12 ;  /* 0x0002740c01007387 */ /* 0x0003e80000100800 */
[----:B------:R1:W-:Y:S01]  /*113cc0*/  STL [R1+0x38c], R11 ;  /* 0x00038c0b01007387 */ /* 0x0003e20000100800 */
[----:B0-----:R-:W-:-:S03]  /*113cd0*/  PRMT R13, R7, 0x7771, RZ ;  /* 0x00007771070d7816 */ /* 0x001fc600000000ff */
[----:B------:R-:W-:Y:S01]  /*113ce0*/  STL.64 [R1+0x228], R26 ;  /* 0x0002281a01007387 */ /* 0x000fe20000100a00 */
[----:B-1----:R-:W-:-:S03]  /*113cf0*/  PRMT R12, R7, 0x7772, RZ ;  /* 0x00007772070c7816 */ /* 0x002fc600000000ff */
[----:B------:R-:W-:Y:S01]  /*113d00*/  STL.64 [R1+0x220], R28 ;  /* 0x0002201c01007387 */ /* 0x000fe20000100a00 */
[----:B------:R-:W-:-:S03]  /*113d10*/  PRMT R11, R7, 0x7773, RZ ;  /* 0x00007773070b7816 */ /* 0x000fc600000000ff */
[----:B------:R-:W3:Y:S04]  /*113d20*/  LDL.LU R7, [R1+0x254] ;  /* 0x0002540001077983 */ /* 0x000ee80000300800 */
[----:B------:R0:W-:Y:S04]  /*113d30*/  STL [R1+0x394], R12 ;  /* 0x0003940c01007387 */ /* 0x0001e80000100800 */
[----:B------:R1:W-:Y:S04]  /*113d40*/  STL [R1+0x390], R13 ;  /* 0x0003900d01007387 */ /* 0x0003e80000100800 */
[----:B------:R-:W3:Y:S01]  /*113d50*/  LDG.E.64 R16, desc[UR6][R2.64+0x40] ;  /* 0x0000400602107981 */ /* 0x000ee2000c1e1b00 */
[----:B0-----:R-:W-:-:S03]  /*113d60*/  PRMT R12, R6, 0x7770, RZ ;  /* 0x00007770060c7816 */ /* 0x001fc600000000ff */
[----:B------:R0:W-:Y:S01]  /*113d70*/  STL [R1+0x268], R11 ;  /* 0x0002680b01007387 */ /* 0x0001e20000100800 */
[----:B-1----:R-:W-:-:S03]  /*113d80*/  PRMT R13, R6, 0x7771, RZ ;  /* 0x00007771060d7816 */ /* 0x002fc600000000ff */
[----:B------:R1:W-:Y:S04]  /*113d90*/  STL [R1+0x398], R12 ;  /* 0x0003980c01007387 */ /* 0x0003e80000100800 */
[----:B------:R-:W3:Y:S01]  /*113da0*/  LDG.E.64 R18, desc[UR6][R2.64+0x38] ;  /* 0x0000380602127981 */ /* 0x000ee2000c1e1b00 */
[----:B0-----:R-:W-:-:S03]  /*113db0*/  PRMT R11, R6, 0x7772, RZ ;  /* 0x00007772060b7816 */ /* 0x001fc600000000ff */
[----:B------:R-:W3:Y:S01]  /*113dc0*/  LDG.E.64 R20, desc[UR6][R2.64+0x30] ;  /* 0x0000300602147981 */ /* 0x000ee2000c1e1b00 */
[----:B-1----:R-:W-:-:S03]  /*113dd0*/  PRMT R12, R6, 0x7773, RZ ;  /* 0x00007773060c7816 */ /* 0x002fc600000000ff */
[----:B------:R-:W3:Y:S04]  /*113de0*/  LDL.LU R6, [R1+0x248] ;  /* 0x0002480001067983 */ /* 0x000ee80000300800 */
[----:B------:R4:W-:Y:S04]  /*113df0*/  STL [R1+0x3a0], R11 ;  /* 0x0003a00b01007387 */ /* 0x0009e80000100800 */
[----:B------:R0:W-:Y:S04]  /*113e00*/  STL [R1+0x39c], R13 ;  /* 0x00039c0d01007387 */ /* 0x0001e80000100800 */
[----:B------:R-:W3:Y:S01]  /*113e10*/  LDG.E.64 R22, desc[UR6][R2.64+0x28] ;  /* 0x0000280602167981 */ /* 0x000ee2000c1e1b00 */
[----:B----4-:R-:W-:-:S03]  /*113e20*/  PRMT R11, R4, 0x7770, RZ ;  /* 0x00007770040b7816 */ /* 0x010fc600000000ff */
[----:B------:R1:W-:Y:S01]  /*113e30*/  STL [R1+0x26c], R12 ;  /* 0x00026c0c01007387 */ /* 0x0003e20000100800 */
[----:B0-----:R-:W-:-:S03]  /*113e40*/  PRMT R13, R4, 0x7771, RZ ;  /* 0x00007771040d7816 */ /* 0x001fc600000000ff */
[----:B------:R0:W-:Y:S04]  /*113e50*/  STL [R1+0x3a4], R11 ;  /* 0x0003a40b01007387 */ /* 0x0001e80000100800 */
[----:B------:R-:W4:Y:S01]  /*113e60*/  LDG.E.64 R24, desc[UR6][R2.64+0x20] ;  /* 0x0000200602187981 */ /* 0x000f22000c1e1b00 */
[----:B-1----:R-:W-:-:S03]  /*113e70*/  PRMT R12, R4, 0x7772, RZ ;  /* 0x00007772040c7816 */ /* 0x002fc600000000ff */
[----:B------:R-:W4:Y:S01]  /*113e80*/  LDG.E.64 R26, desc[UR6][R2.64+0x18] ;  /* 0x00001806021a7981 */ /* 0x000f22000c1e1b00 */
[----:B0-----:R-:W-:-:S03]  /*113e90*/  PRMT R11, R4, 0x7773, RZ ;  /* 0x00007773040b7816 */ /* 0x001fc600000000ff */
[----:B------:R-:W4:Y:S04]  /*113ea0*/  LDL.LU R4, [R1+0x24c] ;  /* 0x00024c0001047983 */ /* 0x000f280000300800 */
[----:B------:R2:W-:Y:S04]  /*113eb0*/  STL [R1+0x3ac], R12 ;  /* 0x0003ac0c01007387 */ /* 0x0005e80000100800 */
[----:B------:R-:W-:Y:S04]  /*113ec0*/  STL [R1+0x3a8], R13 ;  /* 0x0003a80d01007387 */ /* 0x000fe80000100800 */
[----:B------:R0:W-:Y:S04]  /*113ed0*/  STL [R1+0x260], R11 ;  /* 0x0002600b01007387 */ /* 0x0001e80000100800 */
[----:B------:R-:W4:Y:S01]  /*113ee0*/  LDG.E.64 R28, desc[UR6][R2.64+0x10] ;  /* 0x00001006021c7981 */ /* 0x000f22000c1e1b00 */
[----:B--2---:R-:W-:-:S02]  /*113ef0*/  PRMT R12, R5, 0x7770, RZ ;  /* 0x00007770050c7816 */ /* 0x004fc400000000ff */
[C---:B0-----:R-:W-:Y:S02]  /*113f00*/  PRMT R11, R5.reuse, 0x7771, RZ ;  /* 0x00007771050b7816 */ /* 0x041fe400000000ff */
[C---:B------:R-:W-:Y:S01]  /*113f10*/  PRMT R13, R5.reuse, 0x7772, RZ ;  /* 0x00007772050d7816 */ /* 0x040fe200000000ff */
        /* <DEDUP_REMOVED lines=52> */
[----:B----4-:R-:W-:-:S02]  /*114260*/  PRMT R7, R4, 0x7771, RZ ;  /* 0x0000777104077816 */ /* 0x010fc400000000ff */
[----:B0-----:R-:W-:-:S03]  /*114270*/  PRMT R12, R4, 0x7770, RZ ;  /* 0x00007770040c7816 */ /* 0x001fc600000000ff */
        /* <DEDUP_REMOVED lines=412> */
[----:B------:R0:W-:Y:S04]  /*115c40*/  STL [R1+0x73c], R6 ;  /* 0x00073c0601007387 */ /* 0x0001e80000100800 */
[----:B------:R-:W4:Y:S04]  /*115c50*/  LDL.LU R10, [R1+0x2c8] ;  /* 0x0002c800010a7983 */ /* 0x000f280000300800 */
        /* <DEDUP_REMOVED lines=36> */
[----:B------:R0:W-:Y:S01]  /*115ea0*/  STL [R1+0x730], R4 ;  /* 0x0007300401007387 */ /* 0x0001e20000100800 */
[----:B--2---:R-:W-:Y:S02]  /*115eb0*/  PRMT R13, R21, 0x7610, R13 ;  /* 0x00007610150d7816 */ /* 0x004fe4000000000d */
[----:B0-----:R-:W-:Y:S01]  /*115ec0*/  PRMT R4, R24, 0x7770, RZ ;  /* 0x0000777018047816 */ /* 0x001fe200000000ff */
[----:B------:R-:W-:Y:S04]  /*115ed0*/  STL [R1+0x714], R5 ;  /* 0x0007140501007387 */ /* 0x000fe80000100800 */
[----:B------:R0:W-:Y:S04]  /*115ee0*/  STL.S16 [R1+0x57c], R13 ;  /* 0x00057c0d01007387 */ /* 0x0001e80000100600 */
[----:B------:R1:W-:Y:S01]  /*115ef0*/  STL.S16 [R1+0x5a8], R9 ;  /* 0x0005a80901007387 */ /* 0x0003e20000100600 */
[----:B------:R-:W-:-:S03]  /*115f00*/  PRMT R20, R20, 0x7773, RZ ;  /* 0x0000777314147816 */ /* 0x000fc600000000ff */
[----:B------:R-:W-:Y:S04]  /*115f10*/  STL [R1+0x884], R19 ;  /* 0x0008841301007387 */ /* 0x000fe80000100800 */
[----:B0-----:R-:W2:Y:S04]  /*115f20*/  LDL.LU R13, [R1+0xb88] ;  /* 0x000b8800010d7983 */ /* 0x001ea80000300800 */
[----:B------:R0:W-:Y:S01]  /*115f30*/  STL [R1+0x738], R4 ;  /* 0x0007380401007387 */ /* 0x0001e20000100800 */
[----:B------:R-:W-:-:S03]  /*115f40*/  PRMT R5, R22, 0x7771, RZ ;  /* 0x0000777116057816 */ /* 0x000fc600000000ff */
[----:B-1----:R-:W3:Y:S04]  /*115f50*/  LDL.LU R9, [R1+0x2e0] ;  /* 0x0002e00001097983 */ /* 0x002ee80000300800 */
        /* <DEDUP_REMOVED lines=14> */
[----:B------:R-:W-:Y:S04]  /*116040*/  STL [R1+0x8ac], R20 ;  /* 0x0008ac1401007387 */ /* 0x000fe80000100800 */
[----:B------:R0:W-:Y:S04]  /*116050*/  STL [R1+0x750], R4 ;  /* 0x0007500401007387 */ /* 0x0001e80000100800 */
[----:B------:R-:W-:Y:S01]  /*116060*/  STL.S16 [R1+0x590], R16 ;  /* 0x0005901001007387 */ /* 0x000fe20000100600 */
[----:B------:R-:W-:-:S03]  /*116070*/  PRMT R17, R7, 0x7610, R17 ;  /* 0x0000761007117816 */ /* 0x000fc60000000011 */
[----:B------:R-:W-:Y:S01]  /*116080*/  STL.S16 [R1+0x5ac], R15 ;  /* 0x0005ac0f01007387 */ /* 0x000fe20000100600 */
[----:B0-----:R-:W-:-:S03]  /*116090*/  PRMT R4, R26, 0x7772, RZ ;  /* 0x000077721a047816 */ /* 0x001fc600000000ff */
[----:B------:R-:W-:Y:S04]  /*1160a0*/  STL.S16 [R1+0x5a4], R6 ;  /* 0x0005a40601007387 */ /* 0x000fe80000100600 */
[----:B------:R0:W-:Y:S04]  /*1160b0*/  STL [R1+0x764], R4 ;  /* 0x0007640401007387 */ /* 0x0001e80000100800 */
[----:B------:R-:W4:Y:S01]  /*1160c0*/  LDL.LU R21, [R1+0xb8c] ;  /* 0x000b8c0001157983 */ /* 0x000f220000300800 */
[----:B--2---:R-:W-:Y:S02]  /*1160d0*/  PRMT R13, R14, 0x7610, R13 ;  /* 0x000076100e0d7816 */ /* 0x004fe4000000000d */
[----:B------:R-:W-:Y:S01]  /*1160e0*/  PRMT R22, R22, 0x7773, RZ ;  /* 0x0000777316167816 */ /* 0x000fe200000000ff */
[----:B------:R-:W-:Y:S01]  /*1160f0*/  STL [R1+0x984], R20 ;  /* 0x0009841401007387 */ /* 0x000fe20000100800 */
[----:B0-----:R-:W-:-:S02]  /*116100*/  PRMT R4, R27, 0x7770, RZ ;  /* 0x000077701b047816 */ /* 0x001fc400000000ff */
        /* <DEDUP_REMOVED lines=8> */
[----:B------:R1:W-:Y:S04]  /*116190*/  STL.S16 [R1+0x578], R13 ;  /* 0x0005780d01007387 */ /* 0x0003e80000100600 */
[----:B------:R-:W-:Y:S01]  /*1161a0*/  STL [R1+0x734], R5 ;  /* 0x0007340501007387 */ /* 0x000fe20000100800 */
[----:B0-----:R-:W-:-:S03]  /*1161b0*/  PRMT R4, R28, 0x7770, RZ ;  /* 0x000077701c047816 */ /* 0x001fc600000000ff */
[----:B------:R-:W-:Y:S04]  /*1161c0*/  STL [R1+0x854], R22 ;  /* 0x0008541601007387 */ /* 0x000fe80000100800 */
[----:B------:R0:W-:Y:S04]  /*1161d0*/  STL [R1+0x778], R4 ;  /* 0x0007780401007387 */ /* 0x0001e80000100800 */
[----:B-1----:R-:W2:Y:S04]  /*1161e0*/  LDL.LU R13, [R1+0xb80] ;  /* 0x000b8000010d7983 */ /* 0x002ea80000300800 */
        /* <DEDUP_REMOVED lines=9> */
[----:B------:R-:W3:Y:S04]  /*116280*/  LDL.LU R20, [R1+0x2c0] ;  /* 0x0002c00001147983 */ /* 0x000ee80000300800 */
[----:B------:R1:W-:Y:S04]  /*116290*/  STL.S16 [R1+0x58c], R3 ;  /* 0x00058c0301007387 */ /* 0x0003e80000100600 */
[----:B0-----:R-:W2:Y:S01]  /*1162a0*/  LDL.LU R4, [R1+0x2dc] ;  /* 0x0002dc0001047983 */ /* 0x001ea20000300800 */
[----:B------:R-:W-:-:S03]  /*1162b0*/  PRMT R5, R24, 0x7772, RZ ;  /* 0x0000777218057816 */ /* 0x000fc600000000ff */
[----:B------:R-:W4:Y:S04]  /*1162c0*/  LDL.LU R8, [R1+0x2cc] ;  /* 0x0002cc0001087983 */ /* 0x000f280000300800 */
[----:B------:R0:W-:Y:S04]  /*1162d0*/  STL [R1+0x744], R5 ;  /* 0x0007440501007387 */ /* 0x0001e80000100800 */
[----:B-1----:R-:W4:Y:S04]  /*1162e0*/  LDL.LU R3, [R1+0x2a4] ;  /* 0x0002a40001037983 */ /* 0x002f280000300800 */
[----:B------:R1:W-:Y:S01]  /*1162f0*/  STL.S16 [R1+0x594], R18 ;  /* 0x0005941201007387 */ /* 0x0003e20000100600 */
[----:B0-----:R-:W-:-:S03]  /*116300*/  PRMT R5, R25, 0x7772, RZ ;  /* 0x0000777219057816 */ /* 0x001fc600000000ff */
        /* <DEDUP_REMOVED lines=20> */
[----:B------:R0:W-:Y:S04]  /*116450*/  STL [R1+0x78c], R5 ;  /* 0x00078c0501007387 */ /* 0x0001e80000100800 */
[----:B0-----:R-:W3:Y:S01]  /*116460*/  LDL.LU R5, [R1+0x2b0] ;  /* 0x0002b00001057983 */ /* 0x001ee20000300800 */
[----:B--2---:R-:W-:-:S03]  /*116470*/  PRMT R13, R4, 0x7610, R13 ;  /* 0x00007610040d7816 */ /* 0x004fc6000000000d */
[----:B------:R-:W2:Y:S01]  /*116480*/  LDL.LU R4, [R1+0xb7c] ;  /* 0x000b7c0001047983 */ /* 0x000ea20000300800 */
[----:B---3--:R-:W-:Y:S02]  /*116490*/  PRMT R22, R5, 0x7610, R22 ;  /* 0x0000761005167816 */ /* 0x008fe40000000016 */
[----:B------:R-:W-:Y:S01]  /*1164a0*/  PRMT R19, R20, 0x7610, R19 ;  /* 0x0000761014137816 */ /* 0x000fe20000000013 */
[----:B------:R-:W3:Y:S04]  /*1164b0*/  LDL.LU R5, [R1+0xb94] ;  /* 0x000b940001057983 */ /* 0x000ee80000300800 */
[----:B------:R0:W-:Y:S04]  /*1164c0*/  STL.S16 [R1+0x59c], R22 ;  /* 0x00059c1601007387 */ /* 0x0001e80000100600 */
[----:B------:R-:W4:Y:S04]  /*1164d0*/  LDL.LU R20, [R1+0x2ec] ;  /* 0x0002ec0001147983 */ /* 0x000f280000300800 */
[----:B0-----:R-:W3:Y:S01]  /*1164e0*/  LDL.LU R22, [R1+0x2e8] ;  /* 0x0002e80001167983 */ /* 0x001ee20000300800 */
[----:B--2---:R-:W-:-:S03]  /*1164f0*/  PRMT R4, R9, 0x7610, R4 ;  /* 0x0000761009047816 */ /* 0x004fc60000000004 */
[----:B------:R-:W3:Y:S02]  /*116500*/  LDL.LU R9, [R1+0xb78] ;  /* 0x000b780001097983 */ /* 0x000ee40000300800 */
[----:B---3--:R-:W-:Y:S02]  /*116510*/  PRMT R9, R22, 0x7610, R9 ;  /* 0x0000761016097816 */ /* 0x008fe40000000009 */
        /* <DEDUP_REMOVED lines=972> */
[----:B------:R-:W-:Y:S05]  /*11a1e0*/  @!P0 BRA `(.L_x_290) ;  /* 0x0000018800fc8947 */ /* 0x000fea0003800000 */
[----:B-----5:R1:W-:Y:S04]  /*11a1f0*/  STL [R1+0x798], R2 ;  /* 0x0007980201007387 */ /* 0x0203e80000100800 */
[----:B0-----:R-:W2:Y:S04]  /*11a200*/  LDL R29, [R1+0x5b4] ;  /* 0x0005b400011d7983 */ /* 0x001ea80000100800 */
[----:B-1----:R-:W3:Y:S04]  /*11a210*/  LDL R2, [R1+0x5b0] ;  /* 0x0005b00001027983 */ /* 0x002ee80000100800 */
[----:B------:R0:W-:Y:S02]  /*11a220*/  STL [R1+0x794], R0 ;  /* 0x0007940001007387 */ /* 0x0001e40000100800 */
[----:B0-----:R-:W0:Y:S02]  /*11a230*/  S2R R0, SR_CTAID.X ;  /* 0x0000000000007919 */ /* 0x001e240000002500 */
[----:B0-----:R-:W-:-:S05]  /*11a240*/  IMAD R0, R0, 0xc0, RZ ;  /* 0x000000c000007824 */ /* 0x001fca00078e02ff */
[----:B------:R-:W-:-:S05]  /*11a250*/  IADD3 R0, P2, PT, R0, UR4, RZ ;  /* 0x0000000400007c10 */ /* 0x000fca000ff5e0ff */
[----:B------:R2:W-:Y:S01]  /*11a260*/  STL [R1+0x65c], R0 ;  /* 0x00065c0001007387 */ /* 0x0005e20000100800 */
[----:B---3--:R-:W-:-:S04]  /*11a270*/  IADD3 R2, P1, PT, R2, -0xc0, RZ ;  /* 0xffffff4002027810 */ /* 0x008fc80007f3e0ff */
[----:B------:R-:W-:Y:S02]  /*11a280*/  ISETP.GT.U32.AND P0, PT, R0, R2, PT ;  /* 0x000000020000720c */ /* 0x000fe40003f04070 */
[----:B--2---:R-:W-:Y:S01]  /*11a290*/  IADD3.X R0, PT, PT, R29, -0x1, RZ, P1, !PT ;  /* 0xffffffff1d007810 */ /* 0x004fe20000ffe4ff */
[----:B------:R-:W-:Y:S01]  /*11a2a0*/  IMAD.X R29, RZ, RZ, UR5, P2 ;  /* 0x00000005ff1d7e24 */ /* 0x000fe200090e06ff */
[----:B------:R0:W-:Y:S04]  /*11a2b0*/  STL [R1+0x6dc], R2 ;  /* 0x0006dc0201007387 */ /* 0x0001e80000100800 */
[----:B------:R1:W-:Y:S01]  /*11a2c0*/  STL [R1+0x6e0], R0 ;  /* 0x0006e00001007387 */ /* 0x0003e20000100800 */
[----:B------:R-:W-:-:S03]  /*11a2d0*/  ISETP.GT.U32.AND.EX P0, PT, R29, R0, PT, P0 ;  /* 0x000000001d00720c */ /* 0x000fc60003f04100 */
[----:B0-----:R0:W5:Y:S04]  /*11a2e0*/  LDL.LU R2, [R1+0x798] ;  /* 0x0007980001027983 */ /* 0x0011680000300800 */
[----:B-1----:R0:W5:Y:S04]  /*11a2f0*/  LDL.LU R0, [R1+0x794] ;  /* 0x0007940001007983 */ /* 0x0021680000300800 */
[----:B------:R0:W-:Y:S02]  /*11a300*/  STL [R1+0x6d8], R29 ;  /* 0x0006d81d01007387 */ /* 0x0001e40000100800 */
[----:B------:R-:W-:Y:S05]  /*11a310*/  @P0 BRA `(.L_x_291) ;  /* 0x000000c400580947 */ /* 0x000fea0003800000 */
.L_x_297:
[----:B-1----:R1:W-:Y:S04]  /*11a320*/  STL [R1+0x8b8], R11 ;  /* 0x0008b80b01007387 */ /* 0x0023e80000100800 */
[----:B0-----:R-:W2:Y:S04]  /*11a330*/  LDL.LU R29, [R1+0x3d0] ;  /* 0x0003d000011d7983 */ /* 0x001ea80000300800 */
[----:B-1----:R-:W3:Y:S04]  /*11a340*/  LDL.LU R11, [R1+0x3d4] ;  /* 0x0003d400010b7983 */ /* 0x002ee80000300800 */
[----:B------:R0:W-:Y:S04]  /*11a350*/  STL [R1+0x8b0], R13 ;  /* 0x0008b00d01007387 */ /* 0x0001e80000100800 */
[----:B-----5:R1:W-:Y:S04]  /*11a360*/  STL [R1+0x8a8], R3 ;  /* 0x0008a80301007387 */ /* 0x0203e80000100800 */
[----:B------:R4:W-:Y:S04]  /*11a370*/  STL [R1+0x8a4], R4 ;  /* 0x0008a40401007387 */ /* 0x0009e80000100800 */
[----:B0-----:R-:W3:Y:S04]  /*11a380*/  LDL.LU R13, [R1+0x3c4] ;  /* 0x0003c400010d7983 */ /* 0x001ee80000300800 */
[----:B-----5:R0:W-:Y:S04]  /*11a390*/  STL [R1+0x8ac], R2 ;  /* 0x0008ac0201007387 */ /* 0x0201e80000100800 */
[----:B-1----:R-:W3:Y:S04]  /*11a3a0*/  LDL.LU R3, [R1+0x3cc] ;  /* 0x0003cc0001037983 */ /* 0x002ee80000300800 */
[----:B----4-:R-:W4:Y:S04]  /*11a3b0*/  LDL.LU R4, [R1+0x330] ;  /* 0x0003300001047983 */ /* 0x010f280000300800 */
[----:B0-----:R-:W4:Y:S04]  /*11a3c0*/  LDL.LU R2, [R1+0x3c8] ;  /* 0x0003c80001027983 */ /* 0x001f280000300800 */
[----:B------:R-:W-:Y:S04]  /*11a3d0*/  STL [R1+0x8a0], R5 ;  /* 0x0008a00501007387 */ /* 0x000fe80000100800 */
[----:B------:R-:W-:Y:S04]  /*11a3e0*/  STL [R1+0x89c], R6 ;  /* 0x00089c0601007387 */ /* 0x000fe80000100800 */
[----:B------:R-:W-:Y:S04]  /*11a3f0*/  STL [R1+0x898], R7 ;  /* 0x0008980701007387 */ /* 0x000fe80000100800 */
[----:B------:R0:W-:Y:S04]  /*11a400*/  STL [R1+0x894], R0 ;  /* 0x0008940001007387 */ /* 0x0001e80000100800 */
[----:B------:R1:W-:Y:S04]  /*11a410*/  STL [R1+0x8b4], R12 ;  /* 0x0008b40c01007387 */ /* 0x0003e80000100800 */
[----:B0-----:R-:W4:Y:S01]  /*11a420*/  LDL.LU R0, [R1+0x3ec] ;  /* 0x0003ec0001007983 */ /* 0x001f220000300800 */
[----:B------:R-:W-:-:S02]  /*11a430*/  LOP3.LUT R26, R26, 0xffff, RZ, 0xc0, !PT ;  /* 0x0000ffff1a1a7812 */ /* 0x000fc400078ec0ff */
[----:B------:R-:W-:Y:S01]  /*11a440*/  LOP3.LUT R27, R27, 0xffff, RZ, 0xc0, !PT ;  /* 0x0000ffff1b1b7812 */ /* 0x000fe200078ec0ff */
[----:B-1----:R-:W4:Y:S01]  /*11a450*/  LDL.LU R12, [R1+0x3c0] ;  /* 0x0003c000010c7983 */ /* 0x002f220000300800 */
[----:B--2---:R-:W-:Y:S02]  /*11a460*/  LOP3.LUT R29, R29, 0xffff, RZ, 0xc0, !PT ;  /* 0x0000ffff1d1d7812 */ /* 0x004fe400078ec0ff */
[----:B---3--:R-:W-:Y:S02]  /*11a470*/  LOP3.LUT R5, R11, 0xffff, RZ, 0xc0, !PT ;  /* 0x0000ffff0b057812 */ /* 0x008fe400078ec0ff */
[----:B------:R-:W-:Y:S01]  /*11a480*/  LOP3.LUT R6, R3, 0xffff, RZ, 0xc0, !PT ;  /* 0x0000ffff03067812 */ /* 0x000fe200078ec0ff */
[----:B------:R-:W2:Y:S01]  /*11a490*/  LDL.LU R11, [R1+0x32c] ;  /* 0x00032c00010b7983 */ /* 0x000ea20000300800 */
[----:B------:R-:W-:Y:S02]  /*11a4a0*/  PRMT R5, R29, 0x3340, R5 ;  /* 0x000033401d057816 */ /* 0x000fe40000000005 */
[----:B----4-:R-:W-:Y:S01]  /*11a4b0*/  LOP3.LUT R7, R4, 0xffff, RZ, 0xc0, !PT ;  /* 0x0000ffff04077812 */ /* 0x010fe200078ec0ff */
[----:B------:R-:W3:Y:S01]  /*11a4c0*/  LDL.LU R3, [R1+0x3e4] ;  /* 0x0003e40001037983 */ /* 0x000ee20000300800 */
[----:B------:R-:W-:-:S03]  /*11a4d0*/  LOP3.LUT R29, R13, 0xffff, RZ, 0xc0, !PT ;  /* 0x0000ffff0d1d7812 */ /* 0x000fc600078ec0ff */
[----:B------:R0:W-:Y:S01]  /*11a4e0*/  STL [R1+0x69c], R5 ;  /* 0x00069c0501007387 */ /* 0x0001e20000100800 */
[----:B------:R-:W-:-:S03]  /*11a4f0*/  PRMT R7, R6, 0x3340, R7 ;  /* 0x0000334006077816 */ /* 0x000fc60000000007 */
[----:B------:R-:W4:Y:S01]  /*11a500*/  LDL.LU R4, [R1+0x3e0] ;  /* 0x0003e00001047983 */ /* 0x000f220000300800 */
[----:B0-----:R-:W-:Y:S02]  /*11a510*/  LOP3.LUT R5, R2, 0xffff, RZ, 0xc0, !PT ;  /* 0x0000ffff02057812 */ /* 0x001fe400078ec0ff */
[----:B------:R-:W-:Y:S01]  /*11a520*/  LOP3.LUT R13, R0, 0xffff, RZ, 0xc0, !PT ;  /* 0x0000ffff000d7812 */ /* 0x000fe200078ec0ff */
[----:B------:R0:W-:Y:S01]  /*11a530*/  STL [R1+0x698], R7 ;  /* 0x0006980701007387 */ /* 0x0001e20000100800 */
[----:B------:R-:W-:-:S03]  /*11a540*/  PRMT R6, R29, 0x3340, R5 ;  /* 0x000033401d067816 */ /* 0x000fc60000000005 */
[----:B------:R-:W2:Y:S04]  /*11a550*/  LDL.LU R29, [R1+0x3e8] ;  /* 0x0003e800011d7983 */ /* 0x000ea80000300800 */
[----:B------:R-:W3:Y:S04]  /*11a560*/  LDL.LU R0, [R1+0x340] ;  /* 0x0003400001007983 */ /* 0x000ee80000300800 */
[----:B0-----:R-:W3:Y:S01]  /*11a570*/  LDL.LU R7, [R1+0x3f8] ;  /* 0x0003f80001077983 */ /* 0x001ee20000300800 */
[----:B------:R-:W-:-:S03]  /*11a580*/  PRMT R26, R27, 0x3340, R26 ;  /* 0x000033401b1a7816 */ /* 0x000fc6000000001a */
[----:B------:R-:W3:Y:S04]  /*11a590*/  LDL.LU R2, [R1+0x338] ;  /* 0x0003380001027983 */ /* 0x000ee80000300800 */
[----:B------:R-:W3:Y:S01]  /*11a5a0*/  LDL.LU R5, [R1+0x334] ;  /* 0x0003340001057983 */ /* 0x000ee20000300800 */
[----:B--2---:R-:W-:-:S04]  /*11a5b0*/  LOP3.LUT R29, R29, 0xffff, RZ, 0xc0, !PT ;  /* 0x0000ffff1d1d7812 */ /* 0x004fc800078ec0ff */
[----:B------:R-:W-:Y:S02]  /*11a5c0*/  PRMT R29, R29, 0x3340, R13 ;  /* 0x000033401d1d7816 */ /* 0x000fe4000000000d */
[----:B----4-:R-:W-:Y:S02]  /*11a5d0*/  LOP3.LUT R4, R4, 0xffff, RZ, 0xc0, !PT ;  /* 0x0000ffff04047812 */ /* 0x010fe400078ec0ff */
[----:B---3--:R-:W-:Y:S01]  /*11a5e0*/  LOP3.LUT R7, R7, 0xffff, RZ, 0xc0, !PT ;  /* 0x0000ffff07077812 */ /* 0x008fe200078ec0ff */
[----:B------:R0:W-:Y:S01]  /*11a5f0*/  STL [R1+0x68c], R29 ;  /* 0x00068c1d01007387 */ /* 0x0001e20000100800 */
[----:B------:R-:W-:-:S03]  /*11a600*/  LOP3.LUT R0, R0, 0xffff, RZ, 0xc0, !PT ;  /* 0x0000ffff00007812 */ /* 0x000fc600078ec0ff */
[----:B------:R1:W-:Y:S04]  /*11a610*/  STL [R1+0x670], R26 ;  /* 0x0006701a01007387 */ /* 0x0003e80000100800 */
[----:B------:R2:W-:Y:S04]  /*11a620*/  STL [R1+0x694], R6 ;  /* 0x0006940601007387 */ /* 0x0005e80000100800 */
[----:B0-----:R-:W3:Y:S01]  /*11a630*/  LDL.LU R29, [R1+0x3dc] ;  /* 0x0003dc00011d7983 */ /* 0x001ee20000300800 */
[----:B-1----:R-:W-:-:S03]  /*11a640*/  LOP3.LUT R26, R20, 0xffff, RZ, 0xc0, !PT ;  /* 0x0000ffff141a7812 */ /* 0x002fc600078ec0ff */
[----:B------:R-:W4:Y:S04]  /*11a650*/  LDL.LU R20, [R1+0x348] ;  /* 0x0003480001147983 */ /* 0x000f280000300800 */
[----:B--2---:R-:W2:Y:S01]  /*11a660*/  LDL.LU R6, [R1+0x3d8] ;  /* 0x0003d80001067983 */ /* 0x004ea20000300800 */
[----:B------:R-:W-:Y:S02]  /*11a670*/  LOP3.LUT R28, R28, 0xffff, RZ, 0xc0, !PT ;  /* 0x0000ffff1c1c7812 */ /* 0x000fe400078ec0ff */
[----:B------:R-:W-:Y:S01]  /*11a680*/  LOP3.LUT R22, R22, 0xffff, RZ, 0xc0, !PT ;  /* 0x0000ffff16167812 */ /* 0x000fe200078ec0ff */
[----:B------:R-:W2:Y:S01]  /*11a690*/  LDL.LU R13, [R1+0x8b0] ;  /* 0x0008b000010d7983 */ /* 0x000ea20000300800 */
[----:B---3--:R-:W-:-:S04]  /*11a6a0*/  LOP3.LUT R29, R29, 0xffff, RZ, 0xc0, !PT ;  /* 0x0000ffff1d1d7812 */ /* 0x008fc800078ec0ff */
[----:B------:R-:W-:Y:S02]  /*11a6b0*/  PRMT R29, R29, 0x3340, R4 ;  /* 0x000033401d1d7816 */ /* 0x000fe40000000004 */
[----:B------:R-:W-:Y:S01]  /*11a6c0*/  LOP3.LUT R23, R23, 0xffff, RZ, 0xc0, !PT ;  /* 0x0000ffff17177812 */ /* 0x000fe200078ec0ff */
        /* <DEDUP_REMOVED lines=13> */
[----:B------:R0:W-:Y:S04]  /*11a7a0*/  STL [R1+0x674], R29 ;  /* 0x0006741d01007387 */ /* 0x0001e80000100800 */
[----:B0-----:R-:W3:Y:S01]  /*11a7b0*/  LDL.LU R29, [R1+0x33c] ;  /* 0x00033c00011d7983 */ /* 0x001ee20000300800 */
[----:B------:R-:W-:-:S02]  /*11a7c0*/  LOP3.LUT R12, R12, 0xffff, RZ, 0xc0, !PT ;  /* 0x0000ffff0c0c7812 */ /* 0x000fc400078ec0ff */
[----:B------:R-:W-:Y:S02]  /*11a7d0*/  LOP3.LUT R21, R21, 0xffff, RZ, 0xc0, !PT ;  /* 0x0000ffff15157812 */ /* 0x000fe400078ec0ff */
[----:B------:R-:W-:Y:S02]  /*11a7e0*/  LOP3.LUT R20, R20, 0xffff, RZ, 0xc0, !PT ;  /* 0x0000ffff14147812 */ /* 0x000fe400078ec0ff */
[----:B------:R-:W-:Y:S02]  /*11a7f0*/  PRMT R23, R24, 0x3340, R23 ;  /* 0x0000334018177816 */ /* 0x000fe40000000017 */
[----:B------:R-:W-:Y:S02]  /*11a800*/  PRMT R12, R12, 0x3340, R11 ;  /* 0x000033400c0c7816 */ /* 0x000fe4000000000b */
[----:B------:R-:W-:Y:S02]  /*11a810*/  PRMT R21, R21, 0x3340, R26 ;  /* 0x0000334015157816 */ /* 0x000fe4000000001a */
[----:B------:R-:W-:Y:S01]  /*11a820*/  PRMT R20, R22, 0x3340, R20 ;  /* 0x0000334016147816 */ /* 0x000fe20000000014 */
[----:B------:R-:W4:Y:S01]  /*11a830*/  LDL.LU R26, [R1+0x34c] ;  /* 0x00034c00011a7983 */ /* 0x000f220000300800 */
[----:B------:R-:W-:-:S02]  /*11a840*/  LOP3.LUT R2, R2, 0xffff, RZ, 0xc0, !PT ;  /* 0x0000ffff02027812 */ /* 0x000fc400078ec0ff */
[----:B------:R-:W-:Y:S01]  /*11a850*/  LOP3.LUT R3, R3, 0xffff, RZ, 0xc0, !PT ;  /* 0x0000ffff03037812 */ /* 0x000fe200078ec0ff */
[----:B------:R-:W2:Y:S01]  /*11a860*/  LDL.LU R22, [R1+0x358] ;  /* 0x0003580001167983 */ /* 0x000ea20000300800 */
[----:B------:R-:W-:Y:S02]  /*11a870*/  LOP3.LUT R5, R5, 0xffff, RZ, 0xc0, !PT ;  /* 0x0000ffff05057812 */ /* 0x000fe400078ec0ff */
[----:B------:R-:W-:Y:S01]  /*11a880*/  PRMT R3, R3, 0x3340, R2 ;  /* 0x0000334003037816 */ /* 0x000fe20000000002 */
[----:B------:R0:W-:Y:S01]  /*11a890*/  STL [R1+0x660], R23 ;  /* 0x0006601701007387 */ /* 0x0001e20000100800 */
[----:B------:R-:W-:-:S03]  /*11a8a0*/  LOP3.LUT R6, R6, 0xffff, RZ, 0xc0, !PT ;  /* 0x0000ffff06067812 */ /* 0x000fc600078ec0ff */
[----:B------:R-:W4:Y:S04]  /*11a8b0*/  LDL.LU R11, [R1+0x8b8] ;  /* 0x0008b800010b7983 */ /* 0x000f280000300800 */
[----:B------:R1:W-:Y:S04]  /*11a8c0*/  STL [R1+0x690], R12 ;  /* 0x0006900c01007387 */ /* 0x0003e80000100800 */
[----:B0-----:R-:W2:Y:S01]  /*11a8d0*/  LDL.LU R23, [R1+0x354] ;  /* 0x0003540001177983 */ /* 0x001ea20000300800 */
[----:B------:R-:W-:-:S03]  /*11a8e0*/  PRMT R6, R6, 0x3340, R5 ;  /* 0x0000334006067816 */ /* 0x000fc60000000005 */
[----:B------:R0:W-:Y:S04]  /*11a8f0*/  STL [R1+0x67c], R3 ;  /* 0x00067c0301007387 */ /* 0x0001e80000100800 */
[----:B-1----:R-:W2:Y:S04]  /*11a900*/  LDL.LU R12, [R1+0x8b4] ;  /* 0x0008b400010c7983 */ /* 0x002ea80000300800 */
[----:B------:R-:W2:Y:S04]  /*11a910*/  LDL.LU R2, [R1+0x8ac] ;  /* 0x0008ac0001027983 */ /* 0x000ea80000300800 */
[----:B0-----:R-:W2:Y:S04]  /*11a920*/  LDL.LU R3, [R1+0x8a8] ;  /* 0x0008a80001037983 */ /* 0x001ea80000300800 */
[----:B------:R-:W2:Y:S04]  /*11a930*/  LDL.LU R5, [R1+0x8a0] ;  /* 0x0008a00001057983 */ /* 0x000ea80000300800 */
[----:B------:R0:W-:Y:S04]  /*11a940*/  STL [R1+0x678], R6 ;  /* 0x0006780601007387 */ /* 0x0001e80000100800 */
[----:B0-----:R-:W2:Y:S01]  /*11a950*/  LDL.LU R6, [R1+0x89c] ;  /* 0x00089c0001067983 */ /* 0x001ea20000300800 */
[----:B---3--:R-:W-:-:S03]  /*11a960*/  LOP3.LUT R27, R29, 0xffff, RZ, 0xc0, !PT ;  /* 0x0000ffff1d1b7812 */ /* 0x008fc600078ec0ff */
[----:B------:R-:W3:Y:S01]  /*11a970*/  LDL.LU R29, [R1+0x350] ;  /* 0x00035000011d7983 */ /* 0x000ee20000300800 */
[----:B------:R-:W-:-:S03]  /*11a980*/  PRMT R28, R28, 0x3340, R27 ;  /* 0x000033401c1c7816 */ /* 0x000fc6000000001b */
[----:B------:R-:W3:Y:S01]  /*11a990*/  LDL.LU R27, [R1+0x344] ;  /* 0x00034400011b7983 */ /* 0x000ee20000300800 */
[----:B------:R-:W-:-:S03]  /*11a9a0*/  LOP3.LUT R16, R16, 0xffff, RZ, 0xc0, !PT ;  /* 0x0000ffff10107812 */ /* 0x000fc600078ec0ff */
[----:B------:R0:W-:Y:S01]  /*11a9b0*/  STL [R1+0x664], R20 ;  /* 0x0006641401007387 */ /* 0x0001e20000100800 */
[----:B------:R-:W-:Y:S02]  /*11a9c0*/  LOP3.LUT R25, R25, 0xffff, RZ, 0xc0, !PT ;  /* 0x0000ffff19197812 */ /* 0x000fe400078ec0ff */
[----:B------:R-:W-:Y:S01]  /*11a9d0*/  LOP3.LUT R15, R15, 0xffff, RZ, 0xc0, !PT ;  /* 0x0000ffff0f0f7812 */ /* 0x000fe200078ec0ff */
[----:B------:R-:W-:Y:S01]  /*11a9e0*/  STL [R1+0x668], R21 ;  /* 0x0006681501007387 */ /* 0x000fe20000100800 */
[----:B0-----:R-:W-:Y:S02]  /*11a9f0*/  LOP3.LUT R20, R14, 0xffff, RZ, 0xc0, !PT ;  /* 0x0000ffff0e147812 */ /* 0x001fe400078ec0ff */
[----:B------:R-:W-:Y:S02]  /*11aa00*/  LOP3.LUT R17, R17, 0xffff, RZ, 0xc0, !PT ;  /* 0x0000ffff11117812 */ /* 0x000fe400078ec0ff */
[----:B------:R-:W-:Y:S02]  /*11aa10*/  PRMT R15, R15, 0x3340, R20 ;  /* 0x000033400f0f7816 */ /* 0x000fe40000000014 */
[----:B------:R-:W-:Y:S01]  /*11aa20*/  LOP3.LUT R9, R9, 0xffff, RZ, 0xc0, !PT ;  /* 0x0000ffff09097812 */ /* 0x000fe200078ec0ff */
[----:B------:R-:W3:Y:S01]  /*11aa30*/  LDL.LU R20, [R1+0x360] ;  /* 0x0003600001147983 */ /* 0x000ee20000300800 */
[----:B------:R-:W-:-:S02]  /*11aa40*/  LOP3.LUT R18, R18, 0xffff, RZ, 0xc0, !PT ;  /* 0x0000ffff12127812 */ /* 0x000fc400078ec0ff */
[----:B------:R-:W-:Y:S01]  /*11aa50*/  LOP3.LUT R19, R19, 0xffff, RZ, 0xc0, !PT ;  /* 0x0000ffff13137812 */ /* 0x000fe200078ec0ff */
[----:B------:R0:W-:Y:S01]  /*11aa60*/  STL [R1+0x654], R15 ;  /* 0x0006540f01007387 */ /* 0x0001e20000100800 */
[----:B------:R-:W-:Y:S02]  /*11aa70*/  LOP3.LUT R10, R10, 0xffff, RZ, 0xc0, !PT ;  /* 0x0000ffff0a0a7812 */ /* 0x000fe400078ec0ff */
[----:B----4-:R-:W-:Y:S02]  /*11aa80*/  LOP3.LUT R11, R11, 0xffff, RZ, 0xc0, !PT ;  /* 0x0000ffff0b0b7812 */ /* 0x010fe400078ec0ff */
[----:B------:R-:W-:Y:S02]  /*11aa90*/  LOP3.LUT R13, R13, 0xffff, RZ, 0xc0, !PT ;  /* 0x0000ffff0d0d7812 */ /* 0x000fe400078ec0ff */
[----:B0-----:R-:W-:Y:S02]  /*11aaa0*/  LOP3.LUT R15, R26, 0xffff, RZ, 0xc0, !PT ;  /* 0x0000ffff1a0f7812 */ /* 0x001fe400078ec0ff */
[----:B--2---:R-:W-:-:S02]  /*11aab0*/  LOP3.LUT R12, R12, 0xffff, RZ, 0xc0, !PT ;  /* 0x0000ffff0c0c7812 */ /* 0x004fc400078ec0ff */
[----:B------:R-:W-:Y:S02]  /*11aac0*/  PRMT R15, R19, 0x3340, R15 ;  /* 0x00003340130f7816 */ /* 0x000fe4000000000f */
[----:B------:R-:W-:Y:S01]  /*11aad0*/  LOP3.LUT R4, R4, 0xffff, RZ, 0xc0, !PT ;  /* 0x0000ffff04047812 */ /* 0x000fe200078ec0ff */
[----:B------:R-:W2:Y:S01]  /*11aae0*/  LDL.LU R19, [R1+0x220] ;  /* 0x0002200001137983 */ /* 0x000ea20000300800 */
[----:B------:R-:W-:-:S03]  /*11aaf0*/  LOP3.LUT R3, R3, 0xffff, RZ, 0xc0, !PT ;  /* 0x0000ffff03037812 */ /* 0x000fc600078ec0ff */
[----:B------:R0:W-:Y:S04]  /*11ab00*/  STL [R1+0x648], R15 ;  /* 0x0006480f01007387 */ /* 0x0001e80000100800 */
[----:B0-----:R-:W4:Y:S01]  /*11ab10*/  LDL.LU R15, [R1+0x228] ;  /* 0x00022800010f7983 */ /* 0x001f220000300800 */
[----:B---3--:R-:W-:-:S04]  /*11ab20*/  LOP3.LUT R14, R29, 0xffff, RZ, 0xc0, !PT ;  /* 0x0000ffff1d0e7812 */ /* 0x008fc800078ec0ff */
[----:B------:R-:W-:Y:S02]  /*11ab30*/  PRMT R14, R16, 0x3340, R14 ;  /* 0x00003340100e7816 */ /* 0x000fe4000000000e */
[----:B------:R-:W-:-:S03]  /*11ab40*/  LOP3.LUT R21, R27, 0xffff, RZ, 0xc0, !PT ;  /* 0x0000ffff1b157812 */ /* 0x000fc600078ec0ff */
[----:B------:R0:W-:Y:S01]  /*11ab50*/  STL [R1+0x650], R14 ;  /* 0x0006500e01007387 */ /* 0x0001e20000100800 */
[----:B------:R-:W-:Y:S02]  /*11ab60*/  PRMT R21, R25, 0x3340, R21 ;  /* 0x0000334019157816 */ /* 0x000fe40000000015 */
[----:B------:R-:W-:Y:S02]  /*11ab70*/  PRMT R16, R18, 0x3340, R17 ;  /* 0x0000334012107816 */ /* 0x000fe40000000011 */
[----:B------:R-:W3:Y:S01]  /*11ab80*/  LDL.LU R17, [R1+0x22c] ;  /* 0x00022c0001117983 */ /* 0x000ee20000300800 */
[----:B0-----:R-:W-:-:S03]  /*11ab90*/  LOP3.LUT R14, R8, 0xffff, RZ, 0xc0, !PT ;  /* 0x0000ffff080e7812 */ /* 0x001fc600078ec0ff */
[----:B------:R0:W-:Y:S01]  /*11aba0*/  STL [R1+0x658], R21 ;  /* 0x0006581501007387 */ /* 0x0001e20000100800 */
[----:B------:R-:W-:Y:S02]  /*11abb0*/  LOP3.LUT R8, R22, 0xffff, RZ, 0xc0, !PT ;  /* 0x0000ffff16087812 */ /* 0x000fe400078ec0ff */
[----:B------:R-:W-:Y:S01]  /*11abc0*/  PRMT R9, R9, 0x3340, R14 ;  /* 0x0000334009097816 */ /* 0x000fe2000000000e */
[----:B------:R1:W-:Y:S01]  /*11abd0*/  STL [R1+0x64c], R16 ;  /* 0x00064c1001007387 */ /* 0x0003e20000100800 */
[----:B------:R-:W-:-:S03]  /*11abe0*/  PRMT R8, R10, 0x3340, R8 ;  /* 0x000033400a087816 */ /* 0x000fc60000000008 */
[----:B------:R-:W2:Y:S04]  /*11abf0*/  LDL.LU R18, [R1+0x364] ;  /* 0x0003640001127983 */ /* 0x000ea80000300800 */
[----:B0-----:R-:W3:Y:S04]  /*11ac00*/  LDL.LU R21, [R1+0x230] ;  /* 0x0002300001157983 */ /* 0x001ee80000300800 */
[----:B------:R0:W-:Y:S01]  /*11ac10*/  STL [R1+0x644], R9 ;  /* 0x0006440901007387 */ /* 0x0001e20000100800 */
[----:B------:R-:W-:-:S03]  /*11ac20*/  PRMT R10, R12, 0x3340, R11 ;  /* 0x000033400c0a7816 */ /* 0x000fc6000000000b */
[----:B------:R0:W-:Y:S04]  /*11ac30*/  STL [R1+0x640], R8 ;  /* 0x0006400801007387 */ /* 0x0001e80000100800 */
[----:B-1----:R-:W2:Y:S01]  /*11ac40*/  LDL.LU R16, [R1+0x368] ;  /* 0x0003680001107983 */ /* 0x002ea20000300800 */
[----:B0-----:R-:W-:-:S03]  /*11ac50*/  LOP3.LUT R9, R23, 0xffff, RZ, 0xc0, !PT ;  /* 0x0000ffff17097812 */ /* 0x001fc600078ec0ff */
[----:B------:R-:W2:Y:S01]  /*11ac60*/  LDL.LU R11, [R1+0x248] ;  /* 0x00024800010b7983 */ /* 0x000ea20000300800 */
[----:B------:R-:W-:Y:S02]  /*11ac70*/  PRMT R9, R13, 0x3340, R9 ;  /* 0x000033400d097816 */ /* 0x000fe40000000009 */
[----:B------:R-:W-:Y:S01]  /*11ac80*/  LOP3.LUT R8, R2, 0xffff, RZ, 0xc0, !PT ;  /* 0x0000ffff02087812 */ /* 0x000fe200078ec0ff */
[----:B------:R0:W-:Y:S03]  /*11ac90*/  STL [R1+0x63c], R10 ;  /* 0x00063c0a01007387 */ /* 0x0001e60000100800 */
[----:B------:R-:W-:Y:S01]  /*11aca0*/  PRMT R3, R3, 0x3340, R8 ;  /* 0x0000334003037816 */ /* 0x000fe20000000008 */
[----:B------:R1:W-:Y:S01]  /*11acb0*/  STL [R1+0x638], R9 ;  /* 0x0006380901007387 */ /* 0x0003e20000100800 */
[----:B------:R-:W-:-:S03]  /*11acc0*/  LOP3.LUT R8, R6, 0xffff, RZ, 0xc0, !PT ;  /* 0x0000ffff06087812 */ /* 0x000fc600078ec0ff */
[----:B------:R-:W2:Y:S04]  /*11acd0*/  LDL.LU R22, [R1+0x35c] ;  /* 0x00035c0001167983 */ /* 0x000ea80000300800 */
[----:B0-----:R-:W2:Y:S01]  /*11ace0*/  LDL.LU R10, [R1+0x244] ;  /* 0x00024400010a7983 */ /* 0x001ea20000300800 */
[----:B-1----:R-:W-:-:S03]  /*11acf0*/  LOP3.LUT R9, R5, 0xffff, RZ, 0xc0, !PT ;  /* 0x0000ffff05097812 */ /* 0x002fc600078ec0ff */
[----:B------:R-:W2:Y:S01]  /*11ad00*/  LDL.LU R14, [R1+0x370] ;  /* 0x00037000010e7983 */ /* 0x000ea20000300800 */
[----:B------:R-:W-:-:S03]  /*11ad10*/  PRMT R8, R8, 0x3340, R9 ;  /* 0x0000334008087816 */ /* 0x000fc60000000009 */
[----:B------:R-:W2:Y:S04]  /*11ad20*/  LDL.LU R9, [R1+0x260] ;  /* 0x0002600001097983 */ /* 0x000ea80000300800 */
[----:B------:R-:W2:Y:S04]  /*11ad30*/  LDL.LU R13, [R1+0x240] ;  /* 0x00024000010d7983 */ /* 0x000ea80000300800 */
[----:B------:R-:W2:Y:S01]  /*11ad40*/  LDL.LU R12, [R1+0x234] ;  /* 0x00023400010c7983 */ /* 0x000ea20000300800 */
[----:B------:R-:W-:-:S03]  /*11ad50*/  LOP3.LUT R2, R20, 0xffff, RZ, 0xc0, !PT ;  /* 0x0000ffff14027812 */ /* 0x000fc600078ec0ff */
[----:B------:R0:W-:Y:S01]  /*11ad60*/  STL [R1+0x634], R3 ;  /* 0x0006340301007387 */ /* 0x0001e20000100800 */
[----:B------:R-:W-:Y:S02]  /*11ad70*/  PRMT R29, R4, 0x3340, R2 ;  /* 0x00003340041d7816 */ /* 0x000fe40000000002 */
[----:B----4-:R-:W-:Y:S01]  /*11ad80*/  LOP3.LUT R2, R15, 0xffff, RZ, 0xc0, !PT ;  /* 0x0000ffff0f027812 */ /* 0x010fe200078ec0ff */
[----:B------:R-:W4:Y:S01]  /*11ad90*/  LDL.LU R20, [R1+0x224] ;  /* 0x0002240001147983 */ /* 0x000f220000300800 */
[----:B------:R-:W-:-:S03]  /*11ada0*/  LOP3.LUT R7, R7, 0xffff, RZ, 0xc0, !PT ;  /* 0x0000ffff07077812 */ /* 0x000fc600078ec0ff */
[----:B------:R-:W4:Y:S01]  /*11adb0*/  LDL.LU R23, [R1+0x3b8] ;  /* 0x0003b80001177983 */ /* 0x000f220000300800 */
[----:B---3--:R-:W-:Y:S02]  /*11adc0*/  LOP3.LUT R5, R21, 0xffff, RZ, 0xc0, !PT ;  /* 0x0000ffff15057812 */ /* 0x008fe400078ec0ff */
[----:B--2---:R-:W-:Y:S01]  /*11add0*/  LOP3.LUT R6, R22, 0xffff, RZ, 0xc0, !PT ;  /* 0x0000ffff16067812 */ /* 0x004fe200078ec0ff */
[----:B------:R-:W-:Y:S01]  /*11ade0*/  STL [R1+0x630], R8 ;  /* 0x0006300801007387 */ /* 0x000fe20000100800 */
[----:B------:R-:W-:Y:S02]  /*11adf0*/  LOP3.LUT R4, R17, 0xffff, RZ, 0xc0, !PT ;  /* 0x0000ffff11047812 */ /* 0x000fe400078ec0ff */
[----:B0-----:R-:W-:Y:S01]  /*11ae00*/  LOP3.LUT R3, R16, 0xffff, RZ, 0xc0, !PT ;  /* 0x0000ffff10037812 */ /* 0x001fe200078ec0ff */
[----:B------:R-:W2:Y:S01]  /*11ae10*/  LDL.LU R17, [R1+0x23c] ;  /* 0x00023c0001117983 */ /* 0x000ea20000300800 */
[----:B------:R-:W-:Y:S02]  /*11ae20*/  PRMT R4, R4, 0x3340, R5 ;  /* 0x0000334004047816 */ /* 0x000fe40000000005 */
[----:B------:R-:W-:Y:S01]  /*11ae30*/  PRMT R6, R7, 0x3340, R6 ;  /* 0x0000334007067816 */ /* 0x000fe20000000006 */
[----:B------:R-:W3:Y:S04]  /*11ae40*/  LDL.LU R16, [R1+0x238] ;  /* 0x0002380001107983 */ /* 0x000ee80000300800 */
[----:B------:R0:W-:Y:S01]  /*11ae50*/  STL [R1+0x628], R4 ;  /* 0x0006280401007387 */ /* 0x0001e20000100800 */
[----:B------:R-:W-:-:S02]  /*11ae60*/  PRMT R2, R2, 0x3340, R3 ;  /* 0x0000334002027816 */ /* 0x000fc40000000003 */
[----:B------:R-:W-:Y:S01]  /*11ae70*/  LOP3.LUT R3, R10, 0xffff, RZ, 0xc0, !PT ;  /* 0x0000ffff0a037812 */ /* 0x000fe200078ec0ff */
[----:B------:R-:W3:Y:S04]  /*11ae80*/  LDL.LU R15, [R1+0x36c] ;  /* 0x00036c00010f7983 */ /* 0x000ee80000300800 */
[----:B------:R-:W3:Y:S01]  /*11ae90*/  LDL.LU R10, [R1+0x378] ;  /* 0x00037800010a7983 */ /* 0x000ee20000300800 */
[----:B0-----:R-:W-:-:S03]  /*11aea0*/  LOP3.LUT R4, R11, 0xffff, RZ, 0xc0, !PT ;  /* 0x0000ffff0b047812 */ /* 0x001fc600078ec0ff */
[----:B------:R-:W3:Y:S01]  /*11aeb0*/  LDL.LU R11, [R1+0x25c] ;  /* 0x00025c00010b7983 */ /* 0x000ee20000300800 */
[----:B------:R-:W-:Y:S02]  /*11aec0*/  PRMT R3, R3, 0x3340, R4 ;  /* 0x0000334003037816 */ /* 0x000fe40000000004 */
[----:B------:R-:W-:Y:S01]  /*11aed0*/  LOP3.LUT R4, R9, 0xffff, RZ, 0xc0, !PT ;  /* 0x0000ffff09047812 */ /* 0x000fe200078ec0ff */
[----:B------:R-:W3:Y:S04]  /*11aee0*/  LDL.LU R21, [R1+0x250] ;  /* 0x0002500001157983 */ /* 0x000ee80000300800 */
[----:B------:R-:W3:Y:S01]  /*11aef0*/  LDL.LU R9, [R1+0x274] ;  /* 0x0002740001097983 */ /* 0x000ee20000300800 */
[----:B------:R-:W-:Y:S02]  /*11af00*/  LOP3.LUT R5, R0, 0xffff, RZ, 0xc0, !PT ;  /* 0x0000ffff00057812 */ /* 0x000fe400078ec0ff */
[----:B------:R-:W-:Y:S01]  /*11af10*/  LOP3.LUT R0, R13, 0xffff, RZ, 0xc0, !PT ;  /* 0x0000ffff0d007812 */ /* 0x000fe200078ec0ff */
[----:B------:R0:W-:Y:S04]  /*11af20*/  STL [R1+0x62c], R6 ;  /* 0x00062c0601007387 */ /* 0x0001e80000100800 */
[----:B------:R1:W-:Y:S04]  /*11af30*/  STL [R1+0x624], R2 ;  /* 0x0006240201007387 */ /* 0x0003e80000100800 */
[----:B------:R-:W3:Y:S01]  /*11af40*/  LDL.LU R13, [R1+0x254] ;  /* 0x00025400010d7983 */ /* 0x000ee20000300800 */
[----:B0-----:R-:W-:-:S03]  /*11af50*/  LOP3.LUT R6, R18, 0xffff, RZ, 0xc0, !PT ;  /* 0x0000ffff12067812 */ /* 0x001fc600078ec0ff */
[----:B------:R-:W-:Y:S01]  /*11af60*/  STL [R1+0x618], R3 ;  /* 0x0006180301007387 */ /* 0x000fe20000100800 */
[----:B-1----:R-:W-:-:S03]  /*11af70*/  LOP3.LUT R2, R14, 0xffff, RZ, 0xc0, !PT ;  /* 0x0000ffff0e027812 */ /* 0x002fc600078ec0ff */
[----:B------:R-:W3:Y:S01]  /*11af80*/  LDL.LU R14, [R1+0x258] ;  /* 0x00025800010e7983 */ /* 0x000ee20000300800 */
[----:B------:R-:W-:Y:S02]  /*11af90*/  PRMT R5, R5, 0x3340, R6 ;  /* 0x0000334005057816 */ /* 0x000fe40000000006 */
[----:B----4-:R-:W-:Y:S01]  /*11afa0*/  LOP3.LUT R8, R20, 0xffff, RZ, 0xc0, !PT ;  /* 0x0000ffff14087812 */ /* 0x010fe200078ec0ff */
[----:B------:R-:W4:Y:S04]  /*11afb0*/  LDL.LU R18, [R1+0x26c] ;  /* 0x00026c0001127983 */ /* 0x000f280000300800 */
[----:B------:R0:W-:Y:S01]  /*11afc0*/  STL [R1+0x61c], R5 ;  /* 0x00061c0501007387 */ /* 0x0001e20000100800 */
[----:B------:R-:W-:Y:S02]  /*11afd0*/  PRMT R0, R0, 0x3340, R2 ;  /* 0x0000334000007816 */ /* 0x000fe40000000002 */
[----:B------:R-:W-:Y:S01]  /*11afe0*/  LOP3.LUT R7, R19, 0xffff, RZ, 0xc0, !PT ;  /* 0x0000ffff13077812 */ /* 0x000fe200078ec0ff */
[----:B------:R-:W4:Y:S04]  /*11aff0*/  LDL.LU R20, [R1+0x374] ;  /* 0x0003740001147983 */ /* 0x000f280000300800 */
[----:B------:R-:W4:Y:S01]  /*11b000*/  LDL.LU R22, [R1+0x2dc] ;  /* 0x0002dc0001167983 */ /* 0x000f220000300800 */
[----:B0-----:R-:W-:-:S03]  /*11b010*/  LOP3.LUT R5, R12, 0xffff, RZ, 0xc0, !PT ;  /* 0x0000ffff0c057812 */ /* 0x001fc600078ec0ff */
[----:B------:R-:W4:Y:S01]  /*11b020*/  LDL.LU R12, [R1+0x278] ;  /* 0x00027800010c7983 */ /* 0x000f220000300800 */
[----:B------:R-:W-:-:S03]  /*11b030*/  PRMT R7, R7, 0x3340, R8 ;  /* 0x0000334007077816 */ /* 0x000fc60000000008 */
[----:B------:R-:W-:Y:S04]  /*11b040*/  STL [R1+0x614], R0 ;  /* 0x0006140001007387 */ /* 0x000fe80000100800 */
[----:B------:R-:W-:Y:S04]  /*11b050*/  STL [R1+0x620], R7 ;  /* 0x0006200701007387 */ /* 0x000fe80000100800 */
[----:B------:R-:W4:Y:S01]  /*11b060*/  LDL.LU R19, [R1+0x24c] ;  /* 0x00024c0001137983 */ /* 0x000f220000300800 */
[----:B--2---:R-:W-:-:S03]  /*11b070*/  LOP3.LUT R8, R17, 0xffff, RZ, 0xc0, !PT ;  /* 0x0000ffff11087812 */ /* 0x004fc600078ec0ff */
[----:B------:R-:W2:Y:S01]  /*11b080*/  LDL.LU R17, [R1+0x268] ;  /* 0x0002680001117983 */ /* 0x000ea20000300800 */
[----:B---3--:R-:W-:Y:S02]  /*11b090*/  LOP3.LUT R3, R11, 0xffff, RZ, 0xc0, !PT ;  /* 0x0000ffff0b037812 */ /* 0x008fe400078ec0ff */
[----:B------:R-:W-:Y:S01]  /*11b0a0*/  LOP3.LUT R2, R10, 0xffff, RZ, 0xc0, !PT ;  /* 0x0000ffff0a027812 */ /* 0x000fe200078ec0ff */
[----:B------:R-:W3:Y:S01]  /*11b0b0*/  LDL.LU R11, [R1+0x380] ;  /* 0x00038000010b7983 */ /* 0x000ee20000300800 */
[----:B------:R-:W-:-:S03]  /*11b0c0*/  PRMT R3, R3, 0x3340, R4 ;  /* 0x0000334003037816 */ /* 0x000fc60000000004 */
[----:B------:R-:W2:Y:S04]  /*11b0d0*/  LDL.LU R10, [R1+0x270] ;  /* 0x00027000010a7983 */ /* 0x000ea80000300800 */
[----:B------:R0:W-:Y:S02]  /*11b0e0*/  STL [R1+0x608], R3 ;  /* 0x0006080301007387 */ /* 0x0001e40000100800 */
[----:B0-----:R-:W-:Y:S02]  /*11b0f0*/  LOP3.LUT R3, R9, 0xffff, RZ, 0xc0, !PT ;  /* 0x0000ffff09037812 */ /* 0x001fe400078ec0ff */
[----:B------:R-:W2:Y:S01]  /*11b100*/  LDL.LU R9, [R1+0x388] ;  /* 0x0003880001097983 */ /* 0x000ea20000300800 */
[----:B------:R-:W-:Y:S02]  /*11b110*/  LOP3.LUT R7, R16, 0xffff, RZ, 0xc0, !PT ;  /* 0x0000ffff10077812 */ /* 0x000fe400078ec0ff */
[----:B------:R-:W-:Y:S01]  /*11b120*/  LOP3.LUT R6, R15, 0xffff, RZ, 0xc0, !PT ;  /* 0x0000ffff0f067812 */ /* 0x000fe200078ec0ff */
[----:B------:R-:W2:Y:S01]  /*11b130*/  LDL.LU R16, [R1+0x37c] ;  /* 0x00037c0001107983 */ /* 0x000ea20000300800 */
[----:B------:R-:W-:-:S02]  /*11b140*/  PRMT R7, R7, 0x3340, R8 ;  /* 0x0000334007077816 */ /* 0x000fc40000000008 */
[----:B------:R-:W-:Y:S01]  /*11b150*/  LOP3.LUT R0, R14, 0xffff, RZ, 0xc0, !PT ;  /* 0x0000ffff0e007812 */ /* 0x000fe200078ec0ff */
[----:B------:R-:W2:Y:S01]  /*11b160*/  LDL.LU R15, [R1+0x264] ;  /* 0x00026400010f7983 */ /* 0x000ea20000300800 */
[----:B------:R-:W-:-:S03]  /*11b170*/  LOP3.LUT R8, R13, 0xffff, RZ, 0xc0, !PT ;  /* 0x0000ffff0d087812 */ /* 0x000fc600078ec0ff */
[----:B------:R-:W2:Y:S04]  /*11b180*/  LDL.LU R14, [R1+0x290] ;  /* 0x00029000010e7983 */ /* 0x000ea80000300800 */
[----:B------:R-:W2:Y:S01]  /*11b190*/  LDL.LU R13, [R1+0x28c] ;  /* 0x00028c00010d7983 */ /* 0x000ea20000300800 */
[----:B----4-:R-:W-:-:S03]  /*11b1a0*/  LOP3.LUT R4, R12, 0xffff, RZ, 0xc0, !PT ;  /* 0x0000ffff0c047812 */ /* 0x010fc600078ec0ff */
[----:B------:R-:W4:Y:S01]  /*11b1b0*/  LDL.LU R12, [R1+0x288] ;  /* 0x00028800010c7983 */ /* 0x000f220000300800 */
[----:B------:R-:W-:-:S05]  /*11b1c0*/  PRMT R0, R0, 0x3340, R2 ;  /* 0x0000334000007816 */ /* 0x000fca0000000002 */
[----:B------:R2:W-:Y:S01]  /*11b1d0*/  STL [R1+0x604], R0 ;  /* 0x0006040001007387 */ /* 0x0005e20000100800 */
[----:B------:R-:W-:-:S05]  /*11b1e0*/  PRMT R3, R3, 0x3340, R4 ;  /* 0x0000334003037816 */ /* 0x000fca0000000004 */
[----:B------:R0:W-:Y:S01]  /*11b1f0*/  STL [R1+0x5f8], R3 ;  /* 0x0005f80301007387 */ /* 0x0001e20000100800 */
[----:B---3--:R-:W-:-:S03]  /*11b200*/  LOP3.LUT R2, R11, 0xffff, RZ, 0xc0, !PT ;  /* 0x0000ffff0b027812 */ /* 0x008fc600078ec0ff */
[----:B------:R-:W3:Y:S01]  /*11b210*/  LDL.LU R11, [R1+0x284] ;  /* 0x00028400010b7983 */ /* 0x000ee20000300800 */
        /* <DEDUP_REMOVED lines=8> */
[----:B------:R-:W2:Y:S04]  /*11b2a0*/  LDL.LU R13, [R1+0x390] ;  /* 0x00039000010d7983 */ /* 0x000ea80000300800 */
[----:B------:R4:W-:Y:S02]  /*11b2b0*/  STL [R1+0x5f4], R0 ;  /* 0x0005f40001007387 */ /* 0x0009e40000100800 */
[----:B----4-:R-:W-:Y:S02]  /*11b2c0*/  LOP3.LUT R0, R12, 0xffff, RZ, 0xc0, !PT ;  /* 0x0000ffff0c007812 */ /* 0x010fe400078ec0ff */
[----:B------:R-:W4:Y:S04]  /*11b2d0*/  LDL.LU R12, [R1+0x29c] ;  /* 0x00029c00010c7983 */ /* 0x000f280000300800 */
[----:B------:R0:W-:Y:S01]  /*11b2e0*/  STL [R1+0x610], R7 ;  /* 0x0006100701007387 */ /* 0x0001e20000100800 */
[----:B------:R-:W-:-:S02]  /*11b2f0*/  PRMT R5, R5, 0x3340, R6 ;  /* 0x0000334005057816 */ /* 0x000fc40000000006 */
[----:B0-----:R-:W-:-:S03]  /*11b300*/  LOP3.LUT R7, R21, 0xffff, RZ, 0xc0, !PT ;  /* 0x0000ffff15077812 */ /* 0x001fc600078ec0ff */
[----:B------:R0:W-:Y:S01]  /*11b310*/  STL [R1+0x60c], R5 ;  /* 0x00060c0501007387 */ /* 0x0001e20000100800 */
[----:B------:R-:W-:-:S03]  /*11b320*/  PRMT R7, R7, 0x3340, R8 ;  /* 0x0000334007077816 */ /* 0x000fc60000000008 */
[----:B------:R-:W4:Y:S01]  /*11b330*/  LDL.LU R21, [R1+0x384] ;  /* 0x0003840001157983 */ /* 0x000f220000300800 */
[----:B------:R-:W-:-:S03]  /*11b340*/  LOP3.LUT R8, R18, 0xffff, RZ, 0xc0, !PT ;  /* 0x0000ffff12087812 */ /* 0x000fc600078ec0ff */
[----:B------:R1:W-:Y:S01]  /*11b350*/  STL [R1+0x600], R7 ;  /* 0x0006000701007387 */ /* 0x0003e20000100800 */
[----:B0-----:R-:W-:-:S03]  /*11b360*/  LOP3.LUT R5, R19, 0xffff, RZ, 0xc0, !PT ;  /* 0x0000ffff13057812 */ /* 0x001fc600078ec0ff */
[----:B------:R-:W4:Y:S01]  /*11b370*/  LDL.LU R19, [R1+0x2a8] ;  /* 0x0002a80001137983 */ /* 0x000f220000300800 */
[----:B------:R-:W-:-:S03]  /*11b380*/  PRMT R0, R0, 0x3340, R2 ;  /* 0x0000334000007816 */ /* 0x000fc60000000002 */
[----:B------:R-:W4:Y:S01]  /*11b390*/  LDL.LU R18, [R1+0x298] ;  /* 0x0002980001127983 */ /* 0x000f220000300800 */
[----:B-1----:R-:W-:-:S03]  /*11b3a0*/  LOP3.LUT R7, R17, 0xffff, RZ, 0xc0, !PT ;  /* 0x0000ffff11077812 */ /* 0x002fc600078ec0ff */
[----:B------:R-:W-:Y:S01]  /*11b3b0*/  STL [R1+0x5e4], R0 ;  /* 0x0005e40001007387 */ /* 0x000fe20000100800 */
[----:B------:R-:W-:Y:S02]  /*11b3c0*/  PRMT R7, R7, 0x3340, R8 ;  /* 0x0000334007077816 */ /* 0x000fe40000000008 */
[----:B------:R-:W-:Y:S01]  /*11b3d0*/  LOP3.LUT R6, R20, 0xffff, RZ, 0xc0, !PT ;  /* 0x0000ffff14067812 */ /* 0x000fe200078ec0ff */
[----:B------:R-:W4:Y:S04]  /*11b3e0*/  LDL.LU R17, [R1+0x38c] ;  /* 0x00038c0001117983 */ /* 0x000f280000300800 */
[----:B------:R-:W-:Y:S04]  /*11b3f0*/  STL [R1+0x5f0], R7 ;  /* 0x0005f00701007387 */ /* 0x000fe80000100800 */
[----:B------:R-:W4:Y:S01]  /*11b400*/  LDL.LU R20, [R1+0x27c] ;  /* 0x00027c0001147983 */ /* 0x000f220000300800 */
[----:B------:R-:W-:-:S02]  /*11b410*/  PRMT R5, R5, 0x3340, R6 ;  /* 0x0000334005057816 */ /* 0x000fc40000000006 */
[----:B------:R-:W-:Y:S02]  /*11b420*/  PRMT R3, R3, 0x3340, R4 ;  /* 0x0000334003037816 */ /* 0x000fe40000000004 */
[----:B------:R-:W-:Y:S01]  /*11b430*/  LOP3.LUT R6, R16, 0xffff, RZ, 0xc0, !PT ;  /* 0x0000ffff10067812 */ /* 0x000fe200078ec0ff */
[----:B------:R0:W-:Y:S04]  /*11b440*/  STL [R1+0x5fc], R5 ;  /* 0x0005fc0501007387 */ /* 0x0001e80000100800 */
[----:B------:R1:W-:Y:S04]  /*11b450*/  STL [R1+0x5e8], R3 ;  /* 0x0005e80301007387 */ /* 0x0003e80000100800 */
[----:B------:R-:W4:Y:S01]  /*11b460*/  LDL.LU R16, [R1+0x294] ;  /* 0x0002940001107983 */ /* 0x000f220000300800 */
[----:B0-----:R-:W-:-:S03]  /*11b470*/  LOP3.LUT R5, R15, 0xffff, RZ, 0xc0, !PT ;  /* 0x0000ffff0f057812 */ /* 0x001fc600078ec0ff */
[----:B------:R-:W4:Y:S01]  /*11b480*/  LDL.LU R15, [R1+0x2c0] ;  /* 0x0002c000010f7983 */ /* 0x000f220000300800 */
[----:B---3--:R-:W-:-:S03]  /*11b490*/  LOP3.LUT R8, R11, 0xffff, RZ, 0xc0, !PT ;  /* 0x0000ffff0b087812 */ /* 0x008fc600078ec0ff */
[----:B------:R-:W3:Y:S01]  /*11b4a0*/  LDL.LU R11, [R1+0x2bc] ;  /* 0x0002bc00010b7983 */ /* 0x000ee20000300800 */
[----:B--2---:R-:W-:-:S03]  /*11b4b0*/  LOP3.LUT R7, R10, 0xffff, RZ, 0xc0, !PT ;  /* 0x0000ffff0a077812 */ /* 0x004fc600078ec0ff */
[----:B------:R-:W2:Y:S01]  /*11b4c0*/  LDL.LU R10, [R1+0x398] ;  /* 0x00039800010a7983 */ /* 0x000ea20000300800 */
[----:B------:R-:W-:-:S03]  /*11b4d0*/  LOP3.LUT R0, R9, 0xffff, RZ, 0xc0, !PT ;  /* 0x0000ffff09007812 */ /* 0x000fc600078ec0ff */
[----:B------:R-:W2:Y:S01]  /*11b4e0*/  LDL.LU R9, [R1+0x2b4] ;  /* 0x0002b40001097983 */ /* 0x000ea20000300800 */
[----:B------:R-:W-:Y:S02]  /*11b4f0*/  PRMT R7, R7, 0x3340, R8 ;  /* 0x0000334007077816 */ /* 0x000fe40000000008 */
[----:B-1----:R-:W-:Y:S02]  /*11b500*/  LOP3.LUT R3, R14, 0xffff, RZ, 0xc0, !PT ;  /* 0x0000ffff0e037812 */ /* 0x002fe400078ec0ff */
[----:B------:R-:W2:Y:S01]  /*11b510*/  LDL.LU R14, [R1+0x2b8] ;  /* 0x0002b800010e7983 */ /* 0x000ea20000300800 */
[----:B------:R-:W-:-:S03]  /*11b520*/  LOP3.LUT R2, R13, 0xffff, RZ, 0xc0, !PT ;  /* 0x0000ffff0d027812 */ /* 0x000fc600078ec0ff */
[----:B------:R-:W2:Y:S01]  /*11b530*/  LDL.LU R13, [R1+0x2b0] ;  /* 0x0002b000010d7983 */ /* 0x000ea20000300800 */
[----:B----4-:R-:W-:-:S03]  /*11b540*/  LOP3.LUT R8, R12, 0xffff, RZ, 0xc0, !PT ;  /* 0x0000ffff0c087812 */ /* 0x010fc600078ec0ff */
[----:B------:R-:W4:Y:S01]  /*11b550*/  LDL.LU R12, [R1+0x394] ;  /* 0x00039400010c7983 */ /* 0x000f220000300800 */
[----:B------:R-:W-:Y:S02]  /*11b560*/  PRMT R5, R5, 0x3340, R6 ;  /* 0x0000334005057816 */ /* 0x000fe40000000006 */
[----:B------:R-:W-:Y:S01]  /*11b570*/  PRMT R0, R0, 0x3340, R2 ;  /* 0x0000334000007816 */ /* 0x000fe20000000002 */
[----:B------:R0:W-:Y:S04]  /*11b580*/  STL [R1+0x5e0], R7 ;  /* 0x0005e00701007387 */ /* 0x0001e80000100800 */
[----:B------:R1:W-:Y:S01]  /*11b590*/  STL [R1+0x5ec], R5 ;  /* 0x0005ec0501007387 */ /* 0x0003e20000100800 */
[----:B------:R-:W-:Y:S02]  /*11b5a0*/  LOP3.LUT R4, R19, 0xffff, RZ, 0xc0, !PT ;  /* 0x0000ffff13047812 */ /* 0x000fe400078ec0ff */
[----:B------:R-:W-:Y:S01]  /*11b5b0*/  LOP3.LUT R6, R21, 0xffff, RZ, 0xc0, !PT ;  /* 0x0000ffff15067812 */ /* 0x000fe200078ec0ff */
[----:B------:R-:W4:Y:S01]  /*11b5c0*/  LDL.LU R19, [R1+0x2d4] ;  /* 0x0002d40001137983 */ /* 0x000f220000300800 */
[----:B------:R-:W-:-:S02]  /*11b5d0*/  PRMT R3, R3, 0x3340, R4 ;  /* 0x0000334003037816 */ /* 0x000fc40000000004 */
[----:B0-----:R-:W-:Y:S01]  /*11b5e0*/  LOP3.LUT R7, R18, 0xffff, RZ, 0xc0, !PT ;  /* 0x0000ffff12077812 */ /* 0x001fe200078ec0ff */
[----:B------:R-:W4:Y:S04]  /*11b5f0*/  LDL.LU R21, [R1+0x2ac] ;  /* 0x0002ac0001157983 */ /* 0x000f280000300800 */
[----:B------:R-:W-:Y:S01]  /*11b600*/  STL [R1+0x5d8], R3 ;  /* 0x0005d80301007387 */ /* 0x000fe20000100800 */
[----:B------:R-:W-:-:S03]  /*11b610*/  PRMT R7, R7, 0x3340, R8 ;  /* 0x0000334007077816 */ /* 0x000fc60000000008 */
[----:B------:R-:W4:Y:S01]  /*11b620*/  LDL.LU R18, [R1+0x2cc] ;  /* 0x0002cc0001127983 */ /* 0x000f220000300800 */
[----:B-1----:R-:W-:-:S03]  /*11b630*/  LOP3.LUT R5, R20, 0xffff, RZ, 0xc0, !PT ;  /* 0x0000ffff14057812 */ /* 0x002fc600078ec0ff */
[----:B------:R-:W4:Y:S01]  /*11b640*/  LDL.LU R20, [R1+0x2d8] ;  /* 0x0002d80001147983 */ /* 0x000f220000300800 */
[----:B------:R-:W-:Y:S02]  /*11b650*/  PRMT R5, R5, 0x3340, R6 ;  /* 0x0000334005057816 */ /* 0x000fe40000000006 */
[----:B------:R-:W-:Y:S02]  /*11b660*/  LOP3.LUT R6, R17, 0xffff, RZ, 0xc0, !PT ;  /* 0x0000ffff11067812 */ /* 0x000fe400078ec0ff */
[----:B------:R-:W4:Y:S04]  /*11b670*/  LDL.LU R17, [R1+0x39c] ;  /* 0x00039c0001117983 */ /* 0x000f280000300800 */
[----:B------:R0:W-:Y:S04]  /*11b680*/  STL [R1+0x5dc], R5 ;  /* 0x0005dc0501007387 */ /* 0x0001e80000100800 */
[----:B------:R1:W-:Y:S01]  /*11b690*/  STL [R1+0x5d4], R0 ;  /* 0x0005d40001007387 */ /* 0x0003e20000100800 */
[----:B------:R-:W-:-:S03]  /*11b6a0*/  LOP3.LUT R4, R15, 0xffff, RZ, 0xc0, !PT ;  /* 0x0000ffff0f047812 */ /* 0x000fc600078ec0ff */
[----:B------:R1:W-:Y:S01]  /*11b6b0*/  STL [R1+0x5d0], R7 ;  /* 0x0005d00701007387 */ /* 0x0003e20000100800 */
[----:B0-----:R-:W-:-:S03]  /*11b6c0*/  LOP3.LUT R5, R16, 0xffff, RZ, 0xc0, !PT ;  /* 0x0000ffff10057812 */ /* 0x001fc600078ec0ff */
[----:B------:R-:W4:Y:S04]  /*11b6d0*/  LDL.LU R16, [R1+0x2c4] ;  /* 0x0002c40001107983 */ /* 0x000f280000300800 */
[----:B------:R-:W4:Y:S01]  /*11b6e0*/  LDL.LU R15, [R1+0x2f0] ;  /* 0x0002f000010f7983 */ /* 0x000f220000300800 */
[----:B------:R-:W-:Y:S02]  /*11b6f0*/  PRMT R5, R5, 0x3340, R6 ;  /* 0x0000334005057816 */ /* 0x000fe40000000006 */
[----:B---3--:R-:W-:Y:S02]  /*11b700*/  LOP3.LUT R3, R11, 0xffff, RZ, 0xc0, !PT ;  /* 0x0000ffff0b037812 */ /* 0x008fe400078ec0ff */
[----:B------:R-:W3:Y:S01]  /*11b710*/  LDL.LU R11, [R1+0x3a0] ;  /* 0x0003a000010b7983 */ /* 0x000ee20000300800 */
[----:B--2---:R-:W-:-:S03]  /*11b720*/  LOP3.LUT R2, R10, 0xffff, RZ, 0xc0, !PT ;  /* 0x0000ffff0a027812 */ /* 0x004fc600078ec0ff */
[----:B------:R-:W2:Y:S01]  /*11b730*/  LDL.LU R10, [R1+0x2d0] ;  /* 0x0002d000010a7983 */ /* 0x000ea20000300800 */
[----:B------:R-:W-:-:S03]  /*11b740*/  LOP3.LUT R8, R9, 0xffff, RZ, 0xc0, !PT ;  /* 0x0000ffff09087812 */ /* 0x000fc600078ec0ff */
[----:B------:R-:W2:Y:S01]  /*11b750*/  LDL.LU R9, [R1+0x2c8] ;  /* 0x0002c80001097983 */ /* 0x000ea20000300800 */
[----:B-1----:R-:W-:-:S03]  /*11b760*/  LOP3.LUT R0, R14, 0xffff, RZ, 0xc0, !PT ;  /* 0x0000ffff0e007812 */ /* 0x002fc600078ec0ff */
[----:B------:R-:W2:Y:S01]  /*11b770*/  LDL.LU R14, [R1+0x2ec] ;  /* 0x0002ec00010e7983 */ /* 0x000ea20000300800 */
[----:B------:R-:W-:-:S03]  /*11b780*/  LOP3.LUT R7, R13, 0xffff, RZ, 0xc0, !PT ;  /* 0x0000ffff0d077812 */ /* 0x000fc600078ec0ff */
[----:B------:R-:W2:Y:S01]  /*11b790*/  LDL.LU R13, [R1+0x3a8] ;  /* 0x0003a800010d7983 */ /* 0x000ea20000300800 */
[----:B----4-:R-:W-:-:S03]  /*11b7a0*/  LOP3.LUT R6, R12, 0xffff, RZ, 0xc0, !PT ;  /* 0x0000ffff0c067812 */ /* 0x010fc600078ec0ff */
[----:B------:R-:W4:Y:S01]  /*11b7b0*/  LDL.LU R12, [R1+0x2e8] ;  /* 0x0002e800010c7983 */ /* 0x000f220000300800 */
[----:B------:R-:W-:Y:S02]  /*11b7c0*/  PRMT R0, R0, 0x3340, R2 ;  /* 0x0000334000007816 */ /* 0x000fe40000000002 */
[----:B------:R-:W-:-:S03]  /*11b7d0*/  PRMT R7, R7, 0x3340, R8 ;  /* 0x0000334007077816 */ /* 0x000fc60000000008 */
[----:B------:R-:W-:Y:S01]  /*11b7e0*/  STL [R1+0x5c4], R0 ;  /* 0x0005c40001007387 */ /* 0x000fe20000100800 */
[----:B------:R-:W-:-:S03]  /*11b7f0*/  PRMT R3, R3, 0x3340, R4 ;  /* 0x0000334003037816 */ /* 0x000fc60000000004 */
[----:B------:R-:W-:Y:S04]  /*11b800*/  STL [R1+0x5c0], R7 ;  /* 0x0005c00701007387 */ /* 0x000fe80000100800 */
[----:B------:R-:W-:Y:S04]  /*11b810*/  STL [R1+0x5cc], R5 ;  /* 0x0005cc0501007387 */ /* 0x000fe80000100800 */
[----:B------:R0:W-:Y:S02]  /*11b820*/  STL [R1+0x5c8], R3 ;  /* 0x0005c80301007387 */ /* 0x0001e40000100800 */
[----:B0-----:R-:W-:-:S02]  /*11b830*/  LOP3.LUT R3, R19, 0xffff, RZ, 0xc0, !PT ;  /* 0x0000ffff13037812 */ /* 0x001fc400078ec0ff */
[----:B------:R-:W-:Y:S01]  /*11b840*/  LOP3.LUT R5, R21, 0xffff, RZ, 0xc0, !PT ;  /* 0x0000ffff15057812 */ /* 0x000fe200078ec0ff */
[----:B------:R-:W4:Y:S04]  /*11b850*/  LDL.LU R19, [R1+0x304] ;  /* 0x0003040001137983 */ /* 0x000f280000300800 */
[----:B------:R-:W4:Y:S01]  /*11b860*/  LDL.LU R21, [R1+0x308] ;  /* 0x0003080001157983 */ /* 0x000f220000300800 */
[----:B------:R-:W-:-:S03]  /*11b870*/  LOP3.LUT R8, R18, 0xffff, RZ, 0xc0, !PT ;  /* 0x0000ffff12087812 */ /* 0x000fc600078ec0ff */
[----:B------:R-:W4:Y:S01]  /*11b880*/  LDL.LU R18, [R1+0x3b0] ;  /* 0x0003b00001127983 */ /* 0x000f220000300800 */
[----:B------:R-:W-:Y:S02]  /*11b890*/  PRMT R5, R5, 0x3340, R6 ;  /* 0x0000334005057816 */ /* 0x000fe40000000006 */
[----:B------:R-:W-:-:S04]  /*11b8a0*/  LOP3.LUT R4, R20, 0xffff, RZ, 0xc0, !PT ;  /* 0x0000ffff14047812 */ /* 0x000fc800078ec0ff */
[----:B------:R-:W-:Y:S01]  /*11b8b0*/  PRMT R3, R3, 0x3340, R4 ;  /* 0x0000334003037816 */ /* 0x000fe20000000004 */
[----:B------:R-:W-:Y:S04]  /*11b8c0*/  STL [R1+0x5b4], R5 ;  /* 0x0005b40501007387 */ /* 0x000fe80000100800 */
[----:B------:R0:W-:Y:S02]  /*11b8d0*/  STL [R1+0x5b0], R3 ;  /* 0x0005b00301007387 */ /* 0x0001e40000100800 */
[----:B0-----:R-:W-:Y:S02]  /*11b8e0*/  LOP3.LUT R3, R15, 0xffff, RZ, 0xc0, !PT ;  /* 0x0000ffff0f037812 */ /* 0x001fe400078ec0ff */
[----:B------:R-:W4:Y:S01]  /*11b8f0*/  LDL.LU R15, [R1+0x2f8] ;  /* 0x0002f800010f7983 */ /* 0x000f220000300800 */
[----:B---3--:R-:W-:-:S03]  /*11b900*/  LOP3.LUT R2, R11, 0xffff, RZ, 0xc0, !PT ;  /* 0x0000ffff0b027812 */ /* 0x008fc600078ec0ff */
[----:B------:R-:W3:Y:S01]  /*11b910*/  LDL.LU R11, [R1+0x2e4] ;  /* 0x0002e400010b7983 */ /* 0x000ee20000300800 */
[----:B--2---:R-:W-:-:S03]  /*11b920*/  LOP3.LUT R0, R10, 0xffff, RZ, 0xc0, !PT ;  /* 0x0000ffff0a007812 */ /* 0x004fc600078ec0ff */
[----:B------:R-:W2:Y:S01]  /*11b930*/  LDL.LU R10, [R1+0x2e0] ;  /* 0x0002e000010a7983 */ /* 0x000ea20000300800 */
[----:B------:R-:W-:-:S05]  /*11b940*/  PRMT R0, R0, 0x3340, R2 ;  /* 0x0000334000007816 */ /* 0x000fca0000000002 */
[----:B------:R0:W-:Y:S01]  /*11b950*/  STL [R1+0x3f8], R0 ;  /* 0x0003f80001007387 */ /* 0x0001e20000100800 */
[----:B------:R-:W-:-:S03]  /*11b960*/  LOP3.LUT R7, R9, 0xffff, RZ, 0xc0, !PT ;  /* 0x0000ffff09077812 */ /* 0x000fc600078ec0ff */
[----:B------:R-:W2:Y:S01]  /*11b970*/  LDL.LU R9, [R1+0x3a4] ;  /* 0x0003a40001097983 */ /* 0x000ea20000300800 */
[----:B0-----:R-:W-:-:S03]  /*11b980*/  LOP3.LUT R0, R17, 0xffff, RZ, 0xc0, !PT ;  /* 0x0000ffff11007812 */ /* 0x001fc600078ec0ff */
[----:B------:R-:W2:Y:S01]  /*11b990*/  LDL.LU R17, [R1+0x300] ;  /* 0x0003000001117983 */ /* 0x000ea20000300800 */
[----:B------:R-:W-:-:S03]  /*11b9a0*/  LOP3.LUT R2, R16, 0xffff, RZ, 0xc0, !PT ;  /* 0x0000ffff10027812 */ /* 0x000fc600078ec0ff */
[----:B------:R-:W2:Y:S01]  /*11b9b0*/  LDL.LU R16, [R1+0x2fc] ;  /* 0x0002fc0001107983 */ /* 0x000ea20000300800 */
[----:B------:R-:W-:-:S03]  /*11b9c0*/  LOP3.LUT R4, R14, 0xffff, RZ, 0xc0, !PT ;  /* 0x0000ffff0e047812 */ /* 0x000fc600078ec0ff */
[----:B------:R-:W2:Y:S01]  /*11b9d0*/  LDL.LU R14, [R1+0x3ac] ;  /* 0x0003ac00010e7983 */ /* 0x000ea20000300800 */
[----:B------:R-:W-:-:S03]  /*11b9e0*/  LOP3.LUT R5, R13, 0xffff, RZ, 0xc0, !PT ;  /* 0x0000ffff0d057812 */ /* 0x000fc600078ec0ff */
[----:B------:R-:W2:Y:S01]  /*11b9f0*/  LDL.LU R13, [R1+0x2f4] ;  /* 0x0002f400010d7983 */ /* 0x000ea20000300800 */
[----:B----4-:R-:W-:-:S03]  /*11ba00*/  LOP3.LUT R6, R12, 0xffff, RZ, 0xc0, !PT ;  /* 0x0000ffff0c067812 */ /* 0x010fc600078ec0ff */
[----:B------:R-:W4:Y:S01]  /*11ba10*/  LDL.LU R12, [R1+0x320] ;  /* 0x00032000010c7983 */ /* 0x000f220000300800 */
[----:B------:R-:W-:Y:S02]  /*11ba20*/  PRMT R0, R2, 0x3340, R0 ;  /* 0x0000334002007816 */ /* 0x000fe40000000000 */
[----:B------:R-:W-:Y:S02]  /*11ba30*/  PRMT R2, R4, 0x3340, R3 ;  /* 0x0000334004027816 */ /* 0x000fe40000000003 */
[----:B------:R-:W-:Y:S01]  /*11ba40*/  PRMT R3, R6, 0x3340, R5 ;  /* 0x0000334006037816 */ /* 0x000fe20000000005 */
[----:B------:R-:W-:Y:S01]  /*11ba50*/  STL [R1+0x3f0], R0 ;  /* 0x0003f00001007387 */ /* 0x000fe20000100800 */
[----:B------:R-:W-:-:S03]  /*11ba60*/  PRMT R7, R7, 0x3340, R8 ;  /* 0x0000334007077816 */ /* 0x000fc60000000008 */
[----:B------:R-:W-:Y:S04]  /*11ba70*/  STL [R1+0x3ec], R2 ;  /* 0x0003ec0201007387 */ /* 0x000fe80000100800 */
[----:B------:R-:W-:Y:S01]  /*11ba80*/  STL [R1+0x3e8], R3 ;  /* 0x0003e80301007387 */ /* 0x000fe20000100800 */
[----:B------:R-:W-:-:S03]  /*11ba90*/  LOP3.LUT R4, R22, 0xffff, RZ, 0xc0, !PT ;  /* 0x0000ffff16047812 */ /* 0x000fc600078ec0ff */
[----:B------:R0:W-:Y:S04]  /*11baa0*/  STL [R1+0x3f4], R7 ;  /* 0x0003f40701007387 */ /* 0x0001e80000100800 */
[----:B------:R-:W4:Y:S01]  /*11bab0*/  LDL.LU R22, [R1+0x318] ;  /* 0x0003180001167983 */ /* 0x000f220000300800 */
[----:B------:R-:W-:-:S03]  /*11bac0*/  LOP3.LUT R6, R19, 0xffff, RZ, 0xc0, !PT ;  /* 0x0000ffff13067812 */ /* 0x000fc600078ec0ff */
[----:B------:R-:W4:Y:S01]  /*11bad0*/  LDL R19, [R1+0x6d8] ;  /* 0x0006d80001137983 */ /* 0x000f220000100800 */
[----:B------:R-:W-:-:S03]  /*11bae0*/  LOP3.LUT R5, R21, 0xffff, RZ, 0xc0, !PT ;  /* 0x0000ffff15057812 */ /* 0x000fc600078ec0ff */
[----:B------:R-:W4:Y:S01]  /*11baf0*/  LDL R21, [R1+0x65c] ;  /* 0x00065c0001157983 */ /* 0x000f220000100800 */
[----:B0-----:R-:W-:-:S03]  /*11bb00*/  LOP3.LUT R7, R18, 0xffff, RZ, 0xc0, !PT ;  /* 0x0000ffff12077812 */ /* 0x001fc600078ec0ff */
[----:B------:R-:W4:Y:S01]  /*11bb10*/  LDL.LU R18, [R1+0x314] ;  /* 0x0003140001127983 */ /* 0x000f220000300800 */
[----:B---3--:R-:W-:Y:S02]  /*11bb20*/  LOP3.LUT R0, R11, 0xffff, RZ, 0xc0, !PT ;  /* 0x0000ffff0b007812 */ /* 0x008fe400078ec0ff */
[----:B--2---:R-:W-:Y:S01]  /*11bb30*/  LOP3.LUT R2, R10, 0xffff, RZ, 0xc0, !PT ;  /* 0x0000ffff0a027812 */ /* 0x004fe200078ec0ff */
[----:B------:R-:W0:Y:S01]  /*11bb40*/  S2R R20, SR_TID.X ;  /* 0x0000000000147919 */ /* 0x000e220000002100 */
[----:B------:R-:W1:Y:S02]  /*11bb50*/  LDC.64 R10, c[0x0][0x380] ;  /* 0x0000e000ff0a7b82 */ /* 0x000e640000000a00 */
[----:B------:R-:W-:Y:S02]  /*11bb60*/  PRMT R0, R2, 0x3340, R0 ;  /* 0x0000334002007816 */ /* 0x000fe40000000000 */
[----:B------:R-:W-:Y:S02]  /*11bb70*/  PRMT R2, R6, 0x3340, R5 ;  /* 0x0000334006027816 */ /* 0x000fe40000000005 */
[----:B------:R-:W-:-:S02]  /*11bb80*/  LOP3.LUT R3, R9, 0xffff, RZ, 0xc0, !PT ;  /* 0x0000ffff09037812 */ /* 0x000fc400078ec0ff */
[----:B------:R-:W2:Y:S01]  /*11bb90*/  LDL.LU R9, [R1+0x31c] ;  /* 0x00031c0001097983 */ /* 0x000ea20000300800 */
[----:B------:R-:W-:-:S03]  /*11bba0*/  LOP3.LUT R8, R17, 0xffff, RZ, 0xc0, !PT ;  /* 0x0000ffff11087812 */ /* 0x000fc600078ec0ff */
[----:B------:R3:W-:Y:S01]  /*11bbb0*/  STL [R1+0x3e4], R0 ;  /* 0x0003e40001007387 */ /* 0x0007e20000100800 */
[----:B------:R-:W-:-:S03]  /*11bbc0*/  PRMT R3, R4, 0x3340, R3 ;  /* 0x0000334004037816 */ /* 0x000fc60000000003 */
[----:B------:R0:W-:Y:S04]  /*11bbd0*/  STL [R1+0x3dc], R2 ;  /* 0x0003dc0201007387 */ /* 0x0001e80000100800 */
[----:B------:R-:W2:Y:S01]  /*11bbe0*/  LDL.LU R17, [R1+0x310] ;  /* 0x0003100001117983 */ /* 0x000ea20000300800 */
[----:B---3--:R-:W-:-:S03]  /*11bbf0*/  PRMT R0, R8, 0x3340, R7 ;  /* 0x0000334008007816 */ /* 0x008fc60000000007 */
[----:B------:R3:W-:Y:S01]  /*11bc00*/  STL [R1+0x3e0], R3 ;  /* 0x0003e00301007387 */ /* 0x0007e20000100800 */
[----:B------:R-:W-:Y:S02]  /*11bc10*/  LOP3.LUT R4, R13, 0xffff, RZ, 0xc0, !PT ;  /* 0x0000ffff0d047812 */ /* 0x000fe400078ec0ff */
[----:B0-----:R-:W-:Y:S01]  /*11bc20*/  LOP3.LUT R2, R15, 0xffff, RZ, 0xc0, !PT ;  /* 0x0000ffff0f027812 */ /* 0x001fe200078ec0ff */
[----:B------:R0:W-:Y:S04]  /*11bc30*/  STL [R1+0x3d8], R0 ;  /* 0x0003d80001007387 */ /* 0x0001e80000100800 */
[----:B------:R-:W2:Y:S01]  /*11bc40*/  LDL.LU R15, [R1+0x30c] ;  /* 0x00030c00010f7983 */ /* 0x000ea20000300800 */
[----:B---3--:R-:W-:-:S03]  /*11bc50*/  LOP3.LUT R3, R14, 0xffff, RZ, 0xc0, !PT ;  /* 0x0000ffff0e037812 */ /* 0x008fc600078ec0ff */
[----:B------:R-:W3:Y:S01]  /*11bc60*/  LDL.LU R14, [R1+0x328] ;  /* 0x00032800010e7983 */ /* 0x000ee20000300800 */
[----:B0-----:R-:W-:-:S03]  /*11bc70*/  LOP3.LUT R0, R16, 0xffff, RZ, 0xc0, !PT ;  /* 0x0000ffff10007812 */ /* 0x001fc600078ec0ff */
[----:B------:R-:W3:Y:S04]  /*11bc80*/  LDL.LU R16, [R1+0x3b4] ;  /* 0x0003b40001107983 */ /* 0x000ee80000300800 */
[----:B------:R-:W3:Y:S01]  /*11bc90*/  LDL.LU R13, [R1+0x324] ;  /* 0x00032400010d7983 */ /* 0x000ee20000300800 */
[----:B----4-:R-:W-:-:S03]  /*11bca0*/  LOP3.LUT R5, R12, 0xffff, RZ, 0xc0, !PT ;  /* 0x0000ffff0c057812 */ /* 0x010fc600078ec0ff */
[----:B------:R-:W4:Y:S01]  /*11bcb0*/  LDL.LU R12, [R1+0x3bc] ;  /* 0x0003bc00010c7983 */ /* 0x000f220000300800 */
[----:B------:R-:W-:Y:S02]  /*11bcc0*/  PRMT R0, R2, 0x3340, R0 ;  /* 0x0000334002007816 */ /* 0x000fe40000000000 */
[----:B------:R-:W-:Y:S02]  /*11bcd0*/  LOP3.LUT R7, R23, 0xffff, RZ, 0xc0, !PT ;  /* 0x0000ffff17077812 */ /* 0x000fe400078ec0ff */
[----:B------:R-:W-:Y:S01]  /*11bce0*/  PRMT R3, R4, 0x3340, R3 ;  /* 0x0000334004037816 */ /* 0x000fe20000000003 */
[----:B------:R0:W-:Y:S01]  /*11bcf0*/  STL [R1+0x3d4], R0 ;  /* 0x0003d40001007387 */ /* 0x0001e20000100800 */
[----:B------:R-:W-:-:S04]  /*11bd00*/  LOP3.LUT R8, R22, 0xffff, RZ, 0xc0, !PT ;  /* 0x0000ffff16087812 */ /* 0x000fc800078ec0ff */
[----:B0-----:R-:W-:Y:S01]  /*11bd10*/  PRMT R0, R8, 0x3340, R7 ;  /* 0x0000334008007816 */ /* 0x001fe20000000007 */
[----:B------:R-:W-:Y:S01]  /*11bd20*/  STL [R1+0x3d0], R3 ;  /* 0x0003d00301007387 */ /* 0x000fe20000100800 */
[----:B------:R-:W-:-:S03]  /*11bd30*/  IADD3 R24, P0, PT, R20, R21, RZ ;  /* 0x0000001514187210 */ /* 0x000fc60007f1e0ff */
[----:B------:R0:W-:Y:S02]  /*11bd40*/  STL [R1+0x3c8], R0 ;  /* 0x0003c80001007387 */ /* 0x0001e40000100800 */
[----:B-1----:R-:W-:Y:S01]  /*11bd50*/  IMAD.WIDE.U32 R24, R24, 0x110, R10 ;  /* 0x0000011018187825 */ /* 0x002fe200078e000a */
[----:B0-----:R-:W-:Y:S02]  /*11bd60*/  LOP3.LUT R0, R18, 0xffff, RZ, 0xc0, !PT ;  /* 0x0000ffff12007812 */ /* 0x001fe400078ec0ff */
[----:B--2---:R-:W-:Y:S02]  /*11bd70*/  LOP3.LUT R6, R9, 0xffff, RZ, 0xc0, !PT ;  /* 0x0000ffff09067812 */ /* 0x004fe400078ec0ff */
[----:B------:R-:W2:Y:S02]  /*11bd80*/  LDL.LU R9, [R1+0x3fc] ;  /* 0x0003fc0001097983 */ /* 0x000ea40000300800 */
[----:B------:R-:W-:-:S05]  /*11bd90*/  PRMT R2, R6, 0x3340, R5 ;  /* 0x0000334006027816 */ /* 0x000fca0000000005 */
[----:B------:R0:W-:Y:S01]  /*11bda0*/  STL [R1+0x3cc], R2 ;  /* 0x0003cc0201007387 */ /* 0x0001e20000100800 */
[----:B------:R-:W-:Y:S01]  /*11bdb0*/  LOP3.LUT R3, R17, 0xffff, RZ, 0xc0, !PT ;  /* 0x0000ffff11037812 */ /* 0x000fe200078ec0ff */
[----:B0-----:R-:W-:-:S04]  /*11bdc0*/  IMAD.X R2, RZ, RZ, R19, P0 ;  /* 0x000000ffff027224 */ /* 0x001fc800000e0613 */
[----:B------:R-:W-:Y:S01]  /*11bdd0*/  IMAD R6, R2, 0x110, RZ ;  /* 0x0000011002067824 */ /* 0x000fe200078e02ff */
[----:B------:R-:W-:Y:S02]  /*11bde0*/  LOP3.LUT R5, R15, 0xffff, RZ, 0xc0, !PT ;  /* 0x0000ffff0f057812 */ /* 0x000fe400078ec0ff */
[----:B---3--:R-:W-:Y:S02]  /*11bdf0*/  LOP3.LUT R2, R14, 0xffff, RZ, 0xc0, !PT ;  /* 0x0000ffff0e027812 */ /* 0x008fe400078ec0ff */
[----:B------:R-:W-:Y:S02]  /*11be00*/  LOP3.LUT R4, R16, 0xffff, RZ, 0xc0, !PT ;  /* 0x0000ffff10047812 */ /* 0x000fe400078ec0ff */
[----:B------:R-:W-:Y:S02]  /*11be10*/  LOP3.LUT R7, R13, 0xffff, RZ, 0xc0, !PT ;  /* 0x0000ffff0d077812 */ /* 0x000fe400078ec0ff */
[----:B------:R-:W-:Y:S01]  /*11be20*/  PRMT R0, R3, 0x3340, R0 ;  /* 0x0000334003007816 */ /* 0x000fe20000000000 */
[----:B------:R-:W-:Y:S01]  /*11be30*/  IMAD.IADD R25, R25, 0x1, R6 ;  /* 0x0000000119197824 */ /* 0x000fe200078e0206 */
[----:B------:R-:W-:-:S02]  /*11be40*/  PRMT R3, R5, 0x3340, R4 ;  /* 0x0000334005037816 */ /* 0x000fc40000000004 */
[----:B------:R-:W-:Y:S02]  /*11be50*/  PRMT R2, R7, 0x3340, R2 ;  /* 0x0000334007027816 */ /* 0x000fe40000000002 */
[----:B----4-:R-:W-:Y:S01]  /*11be60*/  LOP3.LUT R8, R12, 0xffff, RZ, 0xc0, !PT ;  /* 0x0000ffff0c087812 */ /* 0x010fe200078ec0ff */
[----:B------:R-:W-:Y:S04]  /*11be70*/  STL [R1+0x3c0], R3 ;  /* 0x0003c00301007387 */ /* 0x000fe80000100800 */
[----:B------:R0:W-:Y:S04]  /*11be80*/  STL [R1+0x3bc], R2 ;  /* 0x0003bc0201007387 */ /* 0x0001e80000100800 */
[----:B------:R-:W3:Y:S04]  /*11be90*/  LDG.E.64 R12, desc[UR6][R24.64+0xe8] ;  /* 0x0000e806180c7981 */ /* 0x000ee8000c1e1b00 */
[----:B------:R-:W4:Y:S04]  /*11bea0*/  LDG.E.64 R6, desc[UR6][R24.64+0xd0] ;  /* 0x0000d00618067981 */ /* 0x000f28000c1e1b00 */
[----:B0-----:R-:W4:Y:S04]  /*11beb0*/  LDG.E.64 R2, desc[UR6][R24.64+0xc0] ;  /* 0x0000c00618027981 */ /* 0x001f28000c1e1b00 */
[----:B------:R-:W4:Y:S04]  /*11bec0*/  LDG.E.64 R10, desc[UR6][R24.64+0xe0] ;  /* 0x0000e006180a7981 */ /* 0x000f28000c1e1b00 */
[----:B------:R-:W4:Y:S04]  /*11bed0*/  LDG.E.64 R26, desc[UR6][R24.64+0x108] ;  /* 0x00010806181a7981 */ /* 0x000f28000c1e1b00 */
[----:B------:R-:W4:Y:S04]  /*11bee0*/  LDG.E.64 R20, desc[UR6][R24.64+0xb8] ;  /* 0x0000b80618147981 */ /* 0x000f28000c1e1b00 */
[----:B------:R-:W-:Y:S04]  /*11bef0*/  STL [R1+0x3c4], R0 ;  /* 0x0003c40001007387 */ /* 0x000fe80000100800 */
[----:B------:R-:W4:Y:S04]  /*11bf00*/  LDG.E.64 R4, desc[UR6][R24.64+0xc8] ;  /* 0x0000c80618047981 */ /* 0x000f28000c1e1b00 */
[----:B------:R-:W4:Y:S04]  /*11bf10*/  LDG.E.64 R16, desc[UR6][R24.64+0xf8] ;  /* 0x0000f80618107981 */ /* 0x000f28000c1e1b00 */
[----:B------:R-:W4:Y:S04]  /*11bf20*/  LDG.E.64 R14, desc[UR6][R24.64+0xf0] ;  /* 0x0000f006180e7981 */ /* 0x000f28000c1e1b00 */
[----:B------:R-:W4:Y:S04]  /*11bf30*/  LDG.E.64 R22, desc[UR6][R24.64+0xb0] ;  /* 0x0000b00618167981 */ /* 0x000f28000c1e1b00 */
[----:B------:R-:W-:Y:S04]  /*11bf40*/  STL [R1+0x66c], R28 ;  /* 0x00066c1c01007387 */ /* 0x000fe80000100800 */
[----:B------:R0:W-:Y:S04]  /*11bf50*/  STL [R1+0x88c], R29 ;  /* 0x00088c1d01007387 */ /* 0x0001e80000100800 */
[----:B------:R-:W4:Y:S04]  /*11bf60*/  LDG.E.64 R18, desc[UR6][R24.64+0x100] ;  /* 0x0001000618127981 */ /* 0x000f28000c1e1b00 */
[----:B0-----:R-:W4:Y:S01]  /*11bf70*/  LDG.E.64 R28, desc[UR6][R24.64+0xa8] ;  /* 0x0000a806181c7981 */ /* 0x001f22000c1e1b00 */
[----:B--2---:R-:W-:-:S04]  /*11bf80*/  LOP3.LUT R9, R9, 0xffff, RZ, 0xc0, !PT ;  /* 0x0000ffff09097812 */ /* 0x004fc800078ec0ff */
[----:B------:R-:W-:Y:S02]  /*11bf90*/  PRMT R0, R9, 0x3340, R8 ;  /* 0x0000334009007816 */ /* 0x000fe40000000008 */
[----:B------:R-:W2:Y:S04]  /*11bfa0*/  LDG.E.64 R8, desc[UR6][R24.64+0xd8] ;  /* 0x0000d80618087981 */ /* 0x000ea8000c1e1b00 */
[----:B---3--:R0:W-:Y:S04]  /*11bfb0*/  STL.64 [R1+0x2b0], R12 ;  /* 0x0002b00c01007387 */ /* 0x0081e80000100a00 */
[----:B----4-:R-:W-:Y:S04]  /*11bfc0*/  STL.64 [R1+0x298], R6 ;  /* 0x0002980601007387 */ /* 0x010fe80000100a00 */
[----:B------:R1:W-:Y:S04]  /*11bfd0*/  STL.64 [R1+0x288], R2 ;  /* 0x0002880201007387 */ /* 0x0003e80000100a00 */
[----:B0-----:R-:W3:Y:S04]  /*11bfe0*/  LDG.E.64 R12, desc[UR6][R24.64+0x80] ;  /* 0x00008006180c7981 */ /* 0x001ee8000c1e1b00 */
[----:B------:R0:W-:Y:S04]  /*11bff0*/  STL.64 [R1+0x2a8], R10 ;  /* 0x0002a80a01007387 */ /* 0x0001e80000100a00 */
[----:B-1----:R-:W4:Y:S04]  /*11c000*/  LDG.E.64 R2, desc[UR6][R24.64+0x58] ;  /* 0x0000580618027981 */ /* 0x002f28000c1e1b00 */
[----:B------:R-:W4:Y:S04]  /*11c010*/  LDG.E.64 R6, desc[UR6][R24.64+0x68] ;  /* 0x0000680618067981 */ /* 0x000f28000c1e1b00 */
[----:B0-----:R-:W4:Y:S04]  /*11c020*/  LDG.E.64 R10, desc[UR6][R24.64+0x78] ;  /* 0x00007806180a7981 */ /* 0x001f28000c1e1b00 */
[----:B------:R0:W-:Y:S04]  /*11c030*/  STL.64 [R1+0x2d0], R26 ;  /* 0x0002d01a01007387 */ /* 0x0001e80000100a00 */
[----:B------:R1:W-:Y:S04]  /*11c040*/  STL [R1+0x3b8], R0 ;  /* 0x0003b80001007387 */ /* 0x0003e80000100800 */
[----:B------:R1:W-:Y:S04]  /*11c050*/  STL.64 [R1+0x280], R20 ;  /* 0x0002801401007387 */ /* 0x0003e80000100a00 */
[----:B0-----:R-:W4:Y:S04]  /*11c060*/  LDG.E.64 R26, desc[UR6][R24.64+0xa0] ;  /* 0x0000a006181a7981 */ /* 0x001f28000c1e1b00 */
[----:B------:R0:W-:Y:S04]  /*11c070*/  STL.64 [R1+0x290], R4 ;  /* 0x0002900401007387 */ /* 0x0001e80000100a00 */
[----:B-1----:R-:W4:Y:S04]  /*11c080*/  LDL.LU R0, [R1+0x400] ;  /* 0x0004000001007983 */ /* 0x002f280000300800 */
[----:B------:R-:W4:Y:S04]  /*11c090*/  LDL.LU R20, [R1+0x404] ;  /* 0x0004040001147983 */ /* 0x000f280000300800 */
[----:B------:R1:W-:Y:S04]  /*11c0a0*/  STL.64 [R1+0x2c0], R16 ;  /* 0x0002c01001007387 */ /* 0x0003e80000100a00 */
[----:B------:R1:W-:Y:S04]  /*11c0b0*/  STL.64 [R1+0x2b8], R14 ;  /* 0x0002b80e01007387 */ /* 0x0003e80000100a00 */
[----:B0-----:R-:W4:Y:S04]  /*11c0c0*/  LDG.E.64 R4, desc[UR6][R24.64+0x60] ;  /* 0x0000600618047981 */ /* 0x001f28000c1e1b00 */
[----:B-1----:R-:W4:Y:S04]  /*11c0d0*/  LDG.E.64 R16, desc[UR6][R24.64+0x90] ;  /* 0x0000900618107981 */ /* 0x002f28000c1e1b00 */
[----:B------:R-:W4:Y:S04]  /*11c0e0*/  LDG.E.64 R14, desc[UR6][R24.64+0x88] ;  /* 0x00008806180e7981 */ /* 0x000f28000c1e1b00 */
[----:B------:R0:W-:Y:S04]  /*11c0f0*/  STL.64 [R1+0x278], R22 ;  /* 0x0002781601007387 */ /* 0x0001e80000100a00 */
[----:B------:R-:W4:Y:S04]  /*11c100*/  LDL.LU R21, [R1+0x40c] ;  /* 0x00040c0001157983 */ /* 0x000f280000300800 */
[----:B0-----:R-:W4:Y:S04]  /*11c110*/  LDL.LU R22, [R1+0x408] ;  /* 0x0004080001167983 */ /* 0x001f280000300800 */
[----:B------:R0:W-:Y:S04]  /*11c120*/  STL.64 [R1+0x270], R28 ;  /* 0x0002701c01007387 */ /* 0x0001e80000100a00 */
[----:B------:R-:W4:Y:S04]  /*11c130*/  LDL.LU R23, [R1+0x418] ;  /* 0x0004180001177983 */ /* 0x000f280000300800 */
[----:B0-----:R-:W4:Y:S04]  /*11c140*/  LDL.LU R28, [R1+0x410] ;  /* 0x00041000011c7983 */ /* 0x001f280000300800 */
[----:B--2---:R0:W-:Y:S04]  /*11c150*/  STL.64 [R1+0x2a0], R8 ;  /* 0x0002a00801007387 */ /* 0x0041e80000100a00 */
[----:B0-----:R-:W2:Y:S04]  /*11c160*/  LDG.E.64 R8, desc[UR6][R24.64+0x70] ;  /* 0x0000700618087981 */ /* 0x001ea8000c1e1b00 */
[----:B---3--:R0:W-:Y:S04]  /*11c170*/  STL.64 [R1+0x248], R12 ;  /* 0x0002480c01007387 */ /* 0x0081e80000100a00 */
[----:B----4-:R1:W-:Y:S04]  /*11c180*/  STL.64 [R1+0x220], R2 ;  /* 0x0002200201007387 */ /* 0x0103e80000100a00 */
[----:B0-----:R-:W3:Y:S04]  /*11c190*/  LDG.E.64 R12, desc[UR6][R24.64+0x38] ;  /* 0x00003806180c7981 */ /* 0x001ee8000c1e1b00 */
[----:B------:R0:W-:Y:S04]  /*11c1a0*/  STL.64 [R1+0x230], R6 ;  /* 0x0002300601007387 */ /* 0x0001e80000100a00 */
[----:B-1----:R-:W4:Y:S04]  /*11c1b0*/  LDG.E.64 R2, desc[UR6][R24.64+0x10] ;  /* 0x0000100618027981 */ /* 0x002f28000c1e1b00 */
[----:B------:R1:W-:Y:S04]  /*11c1c0*/  STL.64 [R1+0x240], R10 ;  /* 0x0002400a01007387 */ /* 0x0003e80000100a00 */
[----:B0-----:R-:W4:Y:S04]  /*11c1d0*/  LDG.E.64 R6, desc[UR6][R24.64+0x20] ;  /* 0x0000200618067981 */ /* 0x001f28000c1e1b00 */
[----:B-1----:R-:W4:Y:S04]  /*11c1e0*/  LDG.E.64 R10, desc[UR6][R24.64+0x30] ;  /* 0x00003006180a7981 */ /* 0x002f28000c1e1b00 */
[----:B------:R0:W-:Y:S01]  /*11c1f0*/  STL.64 [R1+0x268], R26 ;  /* 0x0002681a01007387 */ /* 0x0001e20000100a00 */
[----:B------:R-:W-:-:S02]  /*11c200*/  LOP3.LUT R0, R0, 0xffff, RZ, 0xc0, !PT ;  /* 0x0000ffff00007812 */ /* 0x000fc400078ec0ff */
[----:B------:R-:W-:Y:S01]  /*11c210*/  LOP3.LUT R20, R20, 0xffff, RZ, 0xc0, !PT ;  /* 0x0000ffff14147812 */ /* 0x000fe200078ec0ff */
[----:B------:R-:W-:Y:S04]  /*11c220*/  STL.64 [R1+0x2c8], R18 ;  /* 0x0002c81201007387 */ /* 0x000fe80000100a00 */
[----:B0-----:R-:W4:Y:S04]  /*11c230*/  LDL.LU R27, [R1+0x414] ;  /* 0x00041400011b7983 */ /* 0x001f280000300800 */
[----:B------:R-:W4:Y:S04]  /*11c240*/  LDL.LU R26, [R1+0x41c] ;  /* 0x00041c00011a7983 */ /* 0x000f280000300800 */
[----:B------:R0:W-:Y:S04]  /*11c250*/  STL.64 [R1+0x228], R4 ;  /* 0x0002280401007387 */ /* 0x0001e80000100a00 */
[----:B------:R1:W-:Y:S04]  /*11c260*/  STL.64 [R1+0x258], R16 ;  /* 0x0002581001007387 */ /* 0x0003e80000100a00 */
[----:B------:R1:W-:Y:S04]  /*11c270*/  STL.64 [R1+0x250], R14 ;  /* 0x0002500e01007387 */ /* 0x0003e80000100a00 */
[----:B0-----:R-:W4:Y:S04]  /*11c280*/  LDG.E.64 R4, desc[UR6][R24.64+0x18] ;  /* 0x0000180618047981 */ /* 0x001f28000c1e1b00 */
[----:B------:R-:W4:Y:S04]  /*11c290*/  LDG.E.64 R18, desc[UR6][R24.64+0x98] ;  /* 0x0000980618127981 */ /* 0x000f28000c1e1b00 */
[----:B-1----:R-:W4:Y:S04]  /*11c2a0*/  LDG.E.64 R16, desc[UR6][R24.64+0x48] ;  /* 0x0000480618107981 */ /* 0x002f28000c1e1b00 */
[----:B------:R-:W4:Y:S04]  /*11c2b0*/  LDG.E.64 R14, desc[UR6][R24.64+0x40] ;  /* 0x00004006180e7981 */ /* 0x000f28000c1e1b00 */
[----:B--2---:R0:W-:Y:S04]  /*11c2c0*/  STL.64 [R1+0x238], R8 ;  /* 0x0002380801007387 */ /* 0x0041e80000100a00 */
[----:B0-----:R-:W2:Y:S04]  /*11c2d0*/  LDG.E.64 R8, desc[UR6][R24.64+0x28] ;  /* 0x0000280618087981 */ /* 0x001ea8000c1e1b00 */
[----:B---3--:R0:W-:Y:S04]  /*11c2e0*/  STL.64 [R1+0x7b0], R12 ;  /* 0x0007b00c01007387 */ /* 0x0081e80000100a00 */
[----:B----4-:R1:W-:Y:S04]  /*11c2f0*/  STL.64 [R1+0x7d8], R2 ;  /* 0x0007d80201007387 */ /* 0x0103e80000100a00 */
[----:B0-----:R-:W3:Y:S04]  /*11c300*/  LDL.LU R12, [R1+0x428] ;  /* 0x00042800010c7983 */ /* 0x001ee80000300800 */
[----:B------:R0:W-:Y:S01]  /*11c310*/  STL.64 [R1+0x7c8], R6 ;  /* 0x0007c80601007387 */ /* 0x0001e20000100a00 */
[----:B-1----:R-:W-:-:S03]  /*11c320*/  PRMT R2, R20, 0x3340, R0 ;  /* 0x0000334014027816 */ /* 0x002fc60000000000 */
[----:B------:R-:W4:Y:S04]  /*11c330*/  LDL.LU R3, [R1+0x42c] ;  /* 0x00042c0001037983 */ /* 0x000f280000300800 */
[----:B------:R1:W-:Y:S04]  /*11c340*/  STL.64 [R1+0x7b8], R10 ;  /* 0x0007b80a01007387 */ /* 0x0003e80000100a00 */
[----:B0-----:R-:W4:Y:S04]  /*11c350*/  LDL.LU R7, [R1+0x420] ;  /* 0x0004200001077983 */ /* 0x001f280000300800 */
[----:B------:R0:W-:Y:S04]  /*11c360*/  STL [R1+0x3b4], R2 ;  /* 0x0003b40201007387 */ /* 0x0001e80000100800 */
[----:B-1----:R-:W4:Y:S01]  /*11c370*/  LDL.LU R11, [R1+0x430] ;  /* 0x00043000010b7983 */ /* 0x002f220000300800 */
[----:B------:R-:W-:-:S02]  /*11c380*/  LOP3.LUT R21, R21, 0xffff, RZ, 0xc0, !PT ;  /* 0x0000ffff15157812 */ /* 0x000fc400078ec0ff */
[----:B------:R-:W-:Y:S01]  /*11c390*/  LOP3.LUT R22, R22, 0xffff, RZ, 0xc0, !PT ;  /* 0x0000ffff16167812 */ /* 0x000fe200078ec0ff */
[----:B------:R-:W4:Y:S04]  /*11c3a0*/  LDL.LU R13, [R1+0x424] ;  /* 0x00042400010d7983 */ /* 0x000f280000300800 */
[----:B0-----:R-:W4:Y:S01]  /*11c3b0*/  LDL.LU R2, [R1+0x444] ;  /* 0x0004440001027983 */ /* 0x001f220000300800 */
[----:B------:R-:W-:-:S03]  /*11c3c0*/  PRMT R0, R22, 0x3340, R21 ;  /* 0x0000334016007816 */ /* 0x000fc60000000015 */
[----:B------:R-:W4:Y:S01]  /*11c3d0*/  LDL.LU R10, [R1+0x434] ;  /* 0x00043400010a7983 */ /* 0x000f220000300800 */
[----:B------:R-:W-:-:S03]  /*11c3e0*/  LOP3.LUT R20, R27, 0xffff, RZ, 0xc0, !PT ;  /* 0x0000ffff1b147812 */ /* 0x000fc600078ec0ff */
[----:B------:R0:W-:Y:S01]  /*11c3f0*/  STL [R1+0x3b0], R0 ;  /* 0x0003b00001007387 */ /* 0x0001e20000100800 */
[----:B------:R-:W-:Y:S02]  /*11c400*/  LOP3.LUT R21, R26, 0xffff, RZ, 0xc0, !PT ;  /* 0x0000ffff1a157812 */ /* 0x000fe400078ec0ff */
[----:B------:R-:W-:Y:S01]  /*11c410*/  LOP3.LUT R22, R23, 0xffff, RZ, 0xc0, !PT ;  /* 0x0000ffff17167812 */ /* 0x000fe200078ec0ff */
[----:B------:R-:W4:Y:S01]  /*11c420*/  LDL.LU R6, [R1+0x44c] ;  /* 0x00044c0001067983 */ /* 0x000f220000300800 */
[----:B0-----:R-:W-:-:S03]  /*11c430*/  LOP3.LUT R0, R28, 0xffff, RZ, 0xc0, !PT ;  /* 0x0000ffff1c007812 */ /* 0x001fc600078ec0ff */
[----:B------:R0:W-:Y:S01]  /*11c440*/  STL.64 [R1+0x7d0], R4 ;  /* 0x0007d00401007387 */ /* 0x0001e20000100a00 */
[----:B------:R-:W-:-:S03]  /*11c450*/  PRMT R0, R20, 0x3340, R0 ;  /* 0x0000334014007816 */ /* 0x000fc60000000000 */
[----:B------:R1:W-:Y:S04]  /*11c460*/  STL.64 [R1+0x260], R18 ;  /* 0x0002601201007387 */ /* 0x0003e80000100a00 */
[----:B------:R-:W-:Y:S04]  /*11c470*/  STL.64 [R1+0x7a0], R16 ;  /* 0x0007a01001007387 */ /* 0x000fe80000100a00 */
[----:B------:R1:W-:Y:S04]  /*11c480*/  STL.64 [R1+0x7a8], R14 ;  /* 0x0007a80e01007387 */ /* 0x0003e80000100a00 */
[----:B0-----:R-:W4:Y:S04]  /*11c490*/  LDL.LU R5, [R1+0x440] ;  /* 0x0004400001057983 */ /* 0x001f280000300800 */
[----:B-1----:R-:W4:Y:S04]  /*11c4a0*/  LDG.E.64 R18, desc[UR6][R24.64+0x50] ;  /* 0x0000500618127981 */ /* 0x002f28000c1e1b00 */
[----:B------:R-:W4:Y:S01]  /*11c4b0*/  LDG.E R15, desc[UR6][R24.64] ;  /* 0x00000006180f7981 */ /* 0x000f22000c1e1900 */
[----:B------:R-:W-:-:S03]  /*11c4c0*/  PRMT R14, R22, 0x3340, R21 ;  /* 0x00003340160e7816 */ /* 0x000fc60000000015 */
[----:B------:R0:W4:Y:S04]  /*11c4d0*/  LDG.E.64 R16, desc[UR6][R24.64+0x8] ;  /* 0x0000080618107981 */ /* 0x000128000c1e1b00 */
[----:B------:R-:W4:Y:S04]  /*11c4e0*/  LDL.LU R4, [R1+0x448] ;  /* 0x0004480001047983 */ /* 0x000f280000300800 */
[----:B------:R-:W-:Y:S04]  /*11c4f0*/  STL [R1+0x3ac], R0 ;  /* 0x0003ac0001007387 */ /* 0x000fe80000100800 */
[----:B--2---:R1:W-:Y:S04]  /*11c500*/  STL.64 [R1+0x7c0], R8 ;  /* 0x0007c00801007387 */ /* 0x0043e80000100a00 */
[----:B-1----:R-:W2:Y:S04]  /*11c510*/  LDL.LU R9, [R1+0x43c] ;  /* 0x00043c0001097983 */ /* 0x002ea80000300800 */
[----:B------:R-:W2:Y:S01]  /*11c520*/  LDL.LU R8, [R1+0x438] ;  /* 0x0004380001087983 */ /* 0x000ea20000300800 */
[----:B---3--:R-:W-:-:S02]  /*11c530*/  LOP3.LUT R22, R12, 0xffff, RZ, 0xc0, !PT ;  /* 0x0000ffff0c167812 */ /* 0x008fc400078ec0ff */
[----:B----4-:R-:W-:Y:S02]  /*11c540*/  LOP3.LUT R21, R3, 0xffff, RZ, 0xc0, !PT ;  /* 0x0000ffff03157812 */ /* 0x010fe400078ec0ff */
[----:B------:R-:W-:Y:S01]  /*11c550*/  LOP3.LUT R23, R11, 0xffff, RZ, 0xc0, !PT ;  /* 0x0000ffff0b177812 */ /* 0x000fe200078ec0ff */
[----:B------:R-:W3:Y:S01]  /*11c560*/  LDL.LU R3, [R1+0x454] ;  /* 0x0004540001037983 */ /* 0x000ee20000300800 */
[----:B------:R-:W-:Y:S02]  /*11c570*/  LOP3.LUT R0, R7, 0xffff, RZ, 0xc0, !PT ;  /* 0x0000ffff07007812 */ /* 0x000fe400078ec0ff */
[----:B------:R-:W-:Y:S01]  /*11c580*/  PRMT R11, R22, 0x3340, R21 ;  /* 0x00003340160b7816 */ /* 0x000fe20000000015 */
[----:B------:R-:W4:Y:S01]  /*11c590*/  LDL.LU R7, [R1+0x450] ;  /* 0x0004500001077983 */ /* 0x000f220000300800 */
[----:B------:R-:W-:Y:S02]  /*11c5a0*/  LOP3.LUT R22, R2, 0xffff, RZ, 0xc0, !PT ;  /* 0x0000ffff02167812 */ /* 0x000fe400078ec0ff */
[----:B------:R-:W-:Y:S01]  /*11c5b0*/  LOP3.LUT R20, R13, 0xffff, RZ, 0xc0, !PT ;  /* 0x0000ffff0d147812 */ /* 0x000fe200078ec0ff */
[----:B------:R-:W4:Y:S01]  /*11c5c0*/  LDL.LU R2, [R1+0x46c] ;  /* 0x00046c0001027983 */ /* 0x000f220000300800 */
[----:B0-----:R-:W-:-:S02]  /*11c5d0*/  LOP3.LUT R24, R10, 0xffff, RZ, 0xc0, !PT ;  /* 0x0000ffff0a187812 */ /* 0x001fc400078ec0ff */
[----:B------:R-:W-:Y:S01]  /*11c5e0*/  PRMT R0, R20, 0x3340, R0 ;  /* 0x0000334014007816 */ /* 0x000fe20000000000 */
[----:B------:R0:W-:Y:S01]  /*11c5f0*/  STL [R1+0x3a0], R11 ;  /* 0x0003a00b01007387 */ /* 0x0001e20000100800 */
[----:B------:R-:W-:-:S03]  /*11c600*/  PRMT R10, R24, 0x3340, R23 ;  /* 0x00003340180a7816 */ /* 0x000fc60000000017 */
[----:B------:R-:W-:Y:S01]  /*11c610*/  STL [R1+0x3a8], R14 ;  /* 0x0003a80e01007387 */ /* 0x000fe20000100800 */
[----:B------:R-:W-:-:S03]  /*11c620*/  LOP3.LUT R23, R6, 0xffff, RZ, 0xc0, !PT ;  /* 0x0000ffff06177812 */ /* 0x000fc600078ec0ff */
[----:B------:R-:W4:Y:S04]  /*11c630*/  LDL.LU R6, [R1+0x468] ;  /* 0x0004680001067983 */ /* 0x000f280000300800 */
[----:B------:R-:W-:Y:S04]  /*11c640*/  STL [R1+0x3a4], R0 ;  /* 0x0003a40001007387 */ /* 0x000fe80000100800 */
[----:B------:R1:W-:Y:S04]  /*11c650*/  STL [R1+0x39c], R10 ;  /* 0x00039c0a01007387 */ /* 0x0003e80000100800 */
[----:B------:R-:W4:Y:S04]  /*11c660*/  LDL.LU R13, [R1+0x45c] ;  /* 0x00045c00010d7983 */ /* 0x000f280000300800 */
[----:B------:R-:W4:Y:S01]  /*11c670*/  LDL.LU R12, [R1+0x460] ;  /* 0x00046000010c7983 */ /* 0x000f220000300800 */
[----:B------:R-:W-:-:S03]  /*11c680*/  LOP3.LUT R21, R5, 0xffff, RZ, 0xc0, !PT ;  /* 0x0000ffff05157812 */ /* 0x000fc600078ec0ff */
[----:B0-----:R-:W4:Y:S04]  /*11c690*/  LDL.LU R11, [R1+0x464] ;  /* 0x00046400010b7983 */ /* 0x001f280000300800 */
[----:B------:R-:W-:Y:S04]  /*11c6a0*/  STL.64 [R1+0x798], R18 ;  /* 0x0007981201007387 */ /* 0x000fe80000100a00 */
[----:B------:R-:W-:Y:S04]  /*11c6b0*/  STL [R1+0x308], R15 ;  /* 0x0003080f01007387 */ /* 0x000fe80000100800 */
[----:B------:R-:W-:Y:S01]  /*11c6c0*/  STL.64 [R1+0x2d8], R16 ;  /* 0x0002d81001007387 */ /* 0x000fe20000100a00 */
[----:B------:R-:W-:-:S03]  /*11c6d0*/  LOP3.LUT R24, R4, 0xffff, RZ, 0xc0, !PT ;  /* 0x0000ffff04187812 */ /* 0x000fc600078ec0ff */
[----:B------:R-:W4:Y:S04]  /*11c6e0*/  LDL.LU R5, [R1+0x458] ;  /* 0x0004580001057983 */ /* 0x000f280000300800 */
[----:B------:R-:W4:Y:S04]  /*11c6f0*/  LDL.LU R4, [R1+0x470] ;  /* 0x0004700001047983 */ /* 0x000f280000300800 */
[----:B-1----:R-:W4:Y:S04]  /*11c700*/  LDL.LU R10, [R1+0x474] ;  /* 0x00047400010a7983 */ /* 0x002f280000300800 */
[----:B------:R-:W4:Y:S04]  /*11c710*/  LDL.LU R28, [R1+0x560] ;  /* 0x00056000011c7983 */ /* 0x000f280000300800 */
[----:B------:R-:W4:Y:S04]  /*11c720*/  LDL.LU R27, [R1+0x558] ;  /* 0x00055800011b7983 */ /* 0x000f280000300800 */
[----:B------:R-:W4:Y:S01]  /*11c730*/  LDL.LU R29, [R1+0x694] ;  /* 0x00069400011d7983 */ /* 0x000f220000300800 */
[----:B--2---:R-:W-:-:S03]  /*11c740*/  LOP3.LUT R0, R9, 0xffff, RZ, 0xc0, !PT ;  /* 0x0000ffff09007812 */ /* 0x004fc600078ec0ff */
[----:B------:R-:W2:Y:S01]  /*11c750*/  LDL.LU R9, [R1+0x47c] ;  /* 0x00047c0001097983 */ /* 0x000ea20000300800 */
[----:B------:R-:W-:-:S03]  /*11c760*/  LOP3.LUT R20, R8, 0xffff, RZ, 0xc0, !PT ;  /* 0x0000ffff08147812 */ /* 0x000fc600078ec0ff */
[----:B------:R-:W2:Y:S01]  /*11c770*/  LDL.LU R8, [R1+0x478] ;  /* 0x0004780001087983 */ /* 0x000ea20000300800 */
[----:B---3--:R-:W-:Y:S02]  /*11c780*/  LOP3.LUT R26, R3, 0xffff, RZ, 0xc0, !PT ;  /* 0x0000ffff031a7812 */ /* 0x008fe400078ec0ff */
[----:B------:R-:W-:Y:S02]  /*11c790*/  PRMT R3, R22, 0x3340, R21 ;  /* 0x0000334016037816 */ /* 0x000fe40000000015 */
[----:B----4-:R-:W-:Y:S02]  /*11c7a0*/  LOP3.LUT R25, R7, 0xffff, RZ, 0xc0, !PT ;  /* 0x0000ffff07197812 */ /* 0x010fe400078ec0ff */
[----:B------:R-:W-:Y:S02]  /*11c7b0*/  PRMT R7, R20, 0x3340, R0 ;  /* 0x0000334014077816 */ /* 0x000fe40000000000 */
[----:B------:R-:W-:Y:S01]  /*11c7c0*/  PRMT R0, R24, 0x3340, R23 ;  /* 0x0000334018007816 */ /* 0x000fe20000000017 */
[----:B------:R0:W-:Y:S01]  /*11c7d0*/  STL [R1+0x394], R3 ;  /* 0x0003940301007387 */ /* 0x0001e20000100800 */
[----:B------:R-:W-:-:S03]  /*11c7e0*/  LOP3.LUT R23, R2, 0xffff, RZ, 0xc0, !PT ;  /* 0x0000ffff02177812 */ /* 0x000fc600078ec0ff */
[----:B------:R-:W3:Y:S04]  /*11c7f0*/  LDL.LU R2, [R1+0x488] ;  /* 0x0004880001027983 */ /* 0x000ee80000300800 */
[----:B0-----:R-:W4:Y:S01]  /*11c800*/  LDL.LU R3, [R1+0x484] ;  /* 0x0004840001037983 */ /* 0x001f220000300800 */
[----:B------:R-:W-:Y:S02]  /*11c810*/  PRMT R14, R26, 0x3340, R25 ;  /* 0x000033401a0e7816 */ /* 0x000fe40000000019 */
[----:B------:R-:W-:Y:S01]  /*11c820*/  LOP3.LUT R24, R6, 0xffff, RZ, 0xc0, !PT ;  /* 0x0000ffff06187812 */ /* 0x000fe200078ec0ff */
[----:B------:R0:W-:Y:S04]  /*11c830*/  STL [R1+0x398], R7 ;  /* 0x0003980701007387 */ /* 0x0001e80000100800 */
[----:B------:R-:W2:Y:S04]  /*11c840*/  LDL.LU R6, [R1+0x490] ;  /* 0x0004900001067983 */ /* 0x000ea80000300800 */
[----:B0-----:R-:W2:Y:S04]  /*11c850*/  LDL.LU R7, [R1+0x480] ;  /* 0x0004800001077983 */ /* 0x001ea80000300800 */
[----:B------:R0:W-:Y:S01]  /*11c860*/  STL [R1+0x390], R0 ;  /* 0x0003900001007387 */ /* 0x0001e20000100800 */
[----:B------:R-:W-:-:S02]  /*11c870*/  LOP3.LUT R21, R12, 0xffff, RZ, 0xc0, !PT ;  /* 0x0000ffff0c157812 */ /* 0x000fc400078ec0ff */
[----:B------:R-:W-:Y:S02]  /*11c880*/  LOP3.LUT R22, R11, 0xffff, RZ, 0xc0, !PT ;  /* 0x0000ffff0b167812 */ /* 0x000fe400078ec0ff */
[----:B------:R-:W-:Y:S02]  /*11c890*/  LOP3.LUT R20, R5, 0xffff, RZ, 0xc0, !PT ;  /* 0x0000ffff05147812 */ /* 0x000fe400078ec0ff */
[----:B------:R-:W-:Y:S01]  /*11c8a0*/  LOP3.LUT R25, R4, 0xffff, RZ, 0xc0, !PT ;  /* 0x0000ffff04197812 */ /* 0x000fe200078ec0ff */
[----:B------:R-:W2:Y:S01]  /*11c8b0*/  LDL.LU R5, [R1+0x48c] ;  /* 0x00048c0001057983 */ /* 0x000ea20000300800 */
[----:B0-----:R-:W-:-:S03]  /*11c8c0*/  LOP3.LUT R0, R13, 0xffff, RZ, 0xc0, !PT ;  /* 0x0000ffff0d007812 */ /* 0x001fc600078ec0ff */
[----:B------:R-:W2:Y:S01]  /*11c8d0*/  LDL.LU R4, [R1+0x494] ;  /* 0x0004940001047983 */ /* 0x000ea20000300800 */
[----:B------:R-:W-:Y:S02]  /*11c8e0*/  LOP3.LUT R26, R10, 0xffff, RZ, 0xc0, !PT ;  /* 0x0000ffff0a1a7812 */ /* 0x000fe400078ec0ff */
[----:B------:R-:W-:Y:S01]  /*11c8f0*/  PRMT R10, R20, 0x3340, R0 ;  /* 0x00003340140a7816 */ /* 0x000fe20000000000 */
[----:B------:R0:W-:Y:S01]  /*11c900*/  STL [R1+0x38c], R14 ;  /* 0x00038c0e01007387 */ /* 0x0001e20000100800 */
[----:B------:R-:W-:Y:S02]  /*11c910*/  PRMT R11, R24, 0x3340, R23 ;  /* 0x00003340180b7816 */ /* 0x000fe40000000017 */
[----:B------:R-:W-:Y:S01]  /*11c920*/  PRMT R0, R22, 0x3340, R21 ;  /* 0x0000334016007816 */ /* 0x000fe20000000015 */
[----:B------:R1:W-:Y:S04]  /*11c930*/  STL [R1+0x388], R10 ;  /* 0x0003880a01007387 */ /* 0x0003e80000100800 */
[----:B------:R-:W2:Y:S04]  /*11c940*/  LDL.LU R13, [R1+0x498] ;  /* 0x00049800010d7983 */ /* 0x000ea80000300800 */
[----:B0-----:R-:W2:Y:S04]  /*11c950*/  LDL.LU R14, [R1+0x49c] ;  /* 0x00049c00010e7983 */ /* 0x001ea80000300800 */
[----:B------:R-:W2:Y:S01]  /*11c960*/  LDL.LU R12, [R1+0x4a4] ;  /* 0x0004a400010c7983 */ /* 0x000ea20000300800 */
[----:B---3--:R-:W-:-:S03]  /*11c970*/  LOP3.LUT R24, R2, 0xffff, RZ, 0xc0, !PT ;  /* 0x0000ffff02187812 */ /* 0x008fc600078ec0ff */
[----:B------:R-:W3:Y:S01]  /*11c980*/  LDL.LU R2, [R1+0x4b0] ;  /* 0x0004b00001027983 */ /* 0x000ee20000300800 */
[----:B----4-:R-:W-:-:S03]  /*11c990*/  LOP3.LUT R22, R3, 0xffff, RZ, 0xc0, !PT ;  /* 0x0000ffff03167812 */ /* 0x010fc600078ec0ff */
[----:B------:R-:W4:Y:S01]  /*11c9a0*/  LDL.LU R3, [R1+0x4a0] ;  /* 0x0004a00001037983 */ /* 0x000f220000300800 */
[----:B-1----:R-:W-:Y:S02]  /*11c9b0*/  PRMT R10, R26, 0x3340, R25 ;  /* 0x000033401a0a7816 */ /* 0x002fe40000000019 */
[----:B--2---:R-:W-:Y:S01]  /*11c9c0*/  LOP3.LUT R20, R8, 0xffff, RZ, 0xc0, !PT ;  /* 0x0000ffff08147812 */ /* 0x004fe200078ec0ff */
[----:B------:R0:W-:Y:S01]  /*11c9d0*/  STL [R1+0x384], R0 ;  /* 0x0003840001007387 */ /* 0x0001e20000100800 */
[----:B------:R-:W-:-:S03]  /*11c9e0*/  LOP3.LUT R25, R6, 0xffff, RZ, 0xc0, !PT ;  /* 0x0000ffff06197812 */ /* 0x000fc600078ec0ff */
[----:B------:R1:W-:Y:S01]  /*11c9f0*/  STL [R1+0x380], R11 ;  /* 0x0003800b01007387 */ /* 0x0003e20000100800 */
[----:B------:R-:W-:-:S03]  /*11ca00*/  LOP3.LUT R21, R7, 0xffff, RZ, 0xc0, !PT ;  /* 0x0000ffff07157812 */ /* 0x000fc600078ec0ff */
[----:B------:R2:W-:Y:S01]  /*11ca10*/  STL [R1+0x37c], R10 ;  /* 0x00037c0a01007387 */ /* 0x0005e20000100800 */
[----:B0-----:R-:W-:-:S03]  /*11ca20*/  LOP3.LUT R0, R9, 0xffff, RZ, 0xc0, !PT ;  /* 0x0000ffff09007812 */ /* 0x001fc600078ec0ff */
[----:B------:R-:W4:Y:S01]  /*11ca30*/  LDL.LU R7, [R1+0x4c0] ;  /* 0x0004c00001077983 */ /* 0x000f220000300800 */
[----:B------:R-:W-:-:S03]  /*11ca40*/  PRMT R6, R20, 0x3340, R0 ;  /* 0x0000334014067816 */ /* 0x000fc60000000000 */
[----:B-1----:R-:W4:Y:S04]  /*11ca50*/  LDL.LU R11, [R1+0x4ac] ;  /* 0x0004ac00010b7983 */ /* 0x002f280000300800 */
[----:B--2---:R-:W2:Y:S04]  /*11ca60*/  LDL.LU R10, [R1+0x4b4] ;  /* 0x0004b400010a7983 */ /* 0x004ea80000300800 */
[----:B------:R0:W-:Y:S04]  /*11ca70*/  STL [R1+0x378], R6 ;  /* 0x0003780601007387 */ /* 0x0001e80000100800 */
[----:B------:R-:W2:Y:S04]  /*11ca80*/  LDL.LU R9, [R1+0x4bc] ;  /* 0x0004bc0001097983 */ /* 0x000ea80000300800 */
[----:B------:R-:W2:Y:S04]  /*11ca90*/  LDL.LU R8, [R1+0x4b8] ;  /* 0x0004b80001087983 */ /* 0x000ea80000300800 */
[----:B0-----:R-:W2:Y:S01]  /*11caa0*/  LDL.LU R6, [R1+0x4c4] ;  /* 0x0004c40001067983 */ /* 0x001ea20000300800 */
[----:B------:R-:W-:-:S03]  /*11cab0*/  LOP3.LUT R23, R5, 0xffff, RZ, 0xc0, !PT ;  /* 0x0000ffff05177812 */ /* 0x000fc600078ec0ff */
[----:B------:R-:W2:Y:S01]  /*11cac0*/  LDL.LU R5, [R1+0x4a8] ;  /* 0x0004a80001057983 */ /* 0x000ea20000300800 */
[----:B------:R-:W-:Y:S02]  /*11cad0*/  LOP3.LUT R26, R4, 0xffff, RZ, 0xc0, !PT ;  /* 0x0000ffff041a7812 */ /* 0x000fe400078ec0ff */
[----:B------:R-:W-:Y:S02]  /*11cae0*/  PRMT R4, R22, 0x3340, R21 ;  /* 0x0000334016047816 */ /* 0x000fe40000000015 */
[----:B------:R-:W-:-:S03]  /*11caf0*/  PRMT R15, R26, 0x3340, R25 ;  /* 0x000033401a0f7816 */ /* 0x000fc60000000019 */
[----:B------:R0:W-:Y:S04]  /*11cb00*/  STL [R1+0x374], R4 ;  /* 0x0003740401007387 */ /* 0x0001e80000100800 */
[----:B0-----:R-:W2:Y:S01]  /*11cb10*/  LDL.LU R4, [R1+0x4cc] ;  /* 0x0004cc0001047983 */ /* 0x001ea20000300800 */
[----:B---3--:R-:W-:-:S03]  /*11cb20*/  LOP3.LUT R25, R2, 0xffff, RZ, 0xc0, !PT ;  /* 0x0000ffff02197812 */ /* 0x008fc600078ec0ff */
        /* <DEDUP_REMOVED lines=8> */
[----:B--2---:R-:W-:-:S03]  /*11cbb0*/  LOP3.LUT R26, R10, 0xffff, RZ, 0xc0, !PT ;  /* 0x0000ffff0a1a7812 */ /* 0x004fc600078ec0ff */
[----:B------:R1:W-:Y:S01]  /*11cbc0*/  STL [R1+0x36c], R15 ;  /* 0x00036c0f01007387 */ /* 0x0003e20000100800 */
[----:B0-----:R-:W-:Y:S02]  /*11cbd0*/  LOP3.LUT R0, R14, 0xffff, RZ, 0xc0, !PT ;  /* 0x0000ffff0e007812 */ /* 0x001fe400078ec0ff */
[----:B------:R-:W-:Y:S01]  /*11cbe0*/  LOP3.LUT R23, R11, 0xffff, RZ, 0xc0, !PT ;  /* 0x0000ffff0b177812 */ /* 0x000fe200078ec0ff */
[----:B------:R-:W2:Y:S01]  /*11cbf0*/  LDL.LU R14, [R1+0x4d8] ;  /* 0x0004d800010e7983 */ /* 0x000ea20000300800 */
[----:B------:R-:W-:Y:S02]  /*11cc00*/  PRMT R10, R20, 0x3340, R0 ;  /* 0x00003340140a7816 */ /* 0x000fe40000000000 */
[----:B------:R-:W-:Y:S01]  /*11cc10*/  PRMT R0, R22, 0x3340, R21 ;  /* 0x0000334016007816 */ /* 0x000fe20000000015 */
[----:B------:R-:W2:Y:S01]  /*11cc20*/  LDL.LU R13, [R1+0x4e0] ;  /* 0x0004e000010d7983 */ /* 0x000ea20000300800 */
[----:B------:R-:W-:-:S03]  /*11cc30*/  LOP3.LUT R21, R7, 0xffff, RZ, 0xc0, !PT ;  /* 0x0000ffff07157812 */ /* 0x000fc600078ec0ff */
[----:B------:R0:W-:Y:S01]  /*11cc40*/  STL [R1+0x368], R10 ;  /* 0x0003680a01007387 */ /* 0x0001e20000100800 */
[----:B------:R-:W-:-:S03]  /*11cc50*/  LOP3.LUT R24, R5, 0xffff, RZ, 0xc0, !PT ;  /* 0x0000ffff05187812 */ /* 0x000fc600078ec0ff */
[----:B-1----:R-:W2:Y:S01]  /*11cc60*/  LDL.LU R15, [R1+0x4dc] ;  /* 0x0004dc00010f7983 */ /* 0x002ea20000300800 */
[----:B------:R-:W-:Y:S02]  /*11cc70*/  LOP3.LUT R22, R6, 0xffff, RZ, 0xc0, !PT ;  /* 0x0000ffff06167812 */ /* 0x000fe400078ec0ff */
[----:B------:R-:W-:Y:S01]  /*11cc80*/  PRMT R11, R24, 0x3340, R23 ;  /* 0x00003340180b7816 */ /* 0x000fe20000000017 */
[----:B------:R-:W2:Y:S01]  /*11cc90*/  LDL.LU R5, [R1+0x4d0] ;  /* 0x0004d00001057983 */ /* 0x000ea20000300800 */
[----:B0-----:R-:W-:-:S03]  /*11cca0*/  PRMT R10, R26, 0x3340, R25 ;  /* 0x000033401a0a7816 */ /* 0x001fc60000000019 */
[----:B------:R0:W-:Y:S01]  /*11ccb0*/  STL [R1+0x360], R11 ;  /* 0x0003600b01007387 */ /* 0x0001e20000100800 */
[----:B------:R-:W-:-:S03]  /*11ccc0*/  LOP3.LUT R20, R8, 0xffff, RZ, 0xc0, !PT ;  /* 0x0000ffff08147812 */ /* 0x000fc600078ec0ff */
[----:B------:R-:W-:Y:S04]  /*11ccd0*/  STL [R1+0x364], R0 ;  /* 0x0003640001007387 */ /* 0x000fe80000100800 */
[----:B------:R-:W2:Y:S01]  /*11cce0*/  LDL.LU R7, [R1+0x500] ;  /* 0x0005000001077983 */ /* 0x000ea20000300800 */
[----:B------:R-:W-:-:S03]  /*11ccf0*/  LOP3.LUT R23, R4, 0xffff, RZ, 0xc0, !PT ;  /* 0x0000ffff04177812 */ /* 0x000fc600078ec0ff */
[----:B------:R-:W2:Y:S04]  /*11cd00*/  LDL.LU R4, [R1+0x4e4] ;  /* 0x0004e40001047983 */ /* 0x000ea80000300800 */
[----:B0-----:R-:W2:Y:S04]  /*11cd10*/  LDL.LU R11, [R1+0x4e8] ;  /* 0x0004e800010b7983 */ /* 0x001ea80000300800 */
[----:B------:R-:W2:Y:S01]  /*11cd20*/  LDL.LU R6, [R1+0x504] ;  /* 0x0005040001067983 */ /* 0x000ea20000300800 */
[----:B---3--:R-:W-:Y:S02]  /*11cd30*/  LOP3.LUT R26, R2, 0xffff, RZ, 0xc0, !PT ;  /* 0x0000ffff021a7812 */ /* 0x008fe400078ec0ff */
[----:B----4-:R-:W-:Y:S01]  /*11cd40*/  LOP3.LUT R24, R3, 0xffff, RZ, 0xc0, !PT ;  /* 0x0000ffff03187812 */ /* 0x010fe200078ec0ff */
[----:B------:R0:W-:Y:S01]  /*11cd50*/  STL [R1+0x35c], R10 ;  /* 0x00035c0a01007387 */ /* 0x0001e20000100800 */
[----:B------:R-:W-:-:S03]  /*11cd60*/  PRMT R2, R22, 0x3340, R21 ;  /* 0x0000334016027816 */ /* 0x000fc60000000015 */
[----:B------:R-:W3:Y:S04]  /*11cd70*/  LDL.LU R3, [R1+0x4f0] ;  /* 0x0004f00001037983 */ /* 0x000ee80000300800 */
[----:B------:R1:W-:Y:S04]  /*11cd80*/  STL [R1+0x354], R2 ;  /* 0x0003540201007387 */ /* 0x0003e80000100800 */
[----:B0-----:R-:W4:Y:S04]  /*11cd90*/  LDL.LU R10, [R1+0x4f4] ;  /* 0x0004f400010a7983 */ /* 0x001f280000300800 */
[----:B------:R-:W4:Y:S04]  /*11cda0*/  LDL.LU R8, [R1+0x4f8] ;  /* 0x0004f80001087983 */ /* 0x000f280000300800 */
[----:B-1----:R-:W4:Y:S01]  /*11cdb0*/  LDL.LU R2, [R1+0x508] ;  /* 0x0005080001027983 */ /* 0x002f220000300800 */
[----:B------:R-:W-:-:S03]  /*11cdc0*/  LOP3.LUT R0, R9, 0xffff, RZ, 0xc0, !PT ;  /* 0x0000ffff09007812 */ /* 0x000fc600078ec0ff */
[----:B------:R-:W4:Y:S01]  /*11cdd0*/  LDL.LU R9, [R1+0x4fc] ;  /* 0x0004fc0001097983 */ /* 0x000f220000300800 */
[----:B--2---:R-:W-:Y:S02]  /*11cde0*/  LOP3.LUT R25, R5, 0xffff, RZ, 0xc0, !PT ;  /* 0x0000ffff05197812 */ /* 0x004fe400078ec0ff */
[----:B------:R-:W-:Y:S02]  /*11cdf0*/  PRMT R5, R20, 0x3340, R0 ;  /* 0x0000334014057816 */ /* 0x000fe40000000000 */
[----:B------:R-:W-:Y:S02]  /*11ce00*/  PRMT R0, R24, 0x3340, R23 ;  /* 0x0000334018007816 */ /* 0x000fe40000000017 */
[----:B------:R-:W-:Y:S01]  /*11ce10*/  PRMT R16, R26, 0x3340, R25 ;  /* 0x000033401a107816 */ /* 0x000fe20000000019 */
[----:B------:R0:W-:Y:S01]  /*11ce20*/  STL [R1+0x358], R5 ;  /* 0x0003580501007387 */ /* 0x0001e20000100800 */
[----:B------:R-:W-:Y:S02]  /*11ce30*/  LOP3.LUT R23, R12, 0xffff, RZ, 0xc0, !PT ;  /* 0x0000ffff0c177812 */ /* 0x000fe400078ec0ff */
[----:B------:R-:W-:Y:S01]  /*11ce40*/  LOP3.LUT R22, R4, 0xffff, RZ, 0xc0, !PT ;  /* 0x0000ffff04167812 */ /* 0x000fe200078ec0ff */
[----:B0-----:R-:W2:Y:S01]  /*11ce50*/  LDL.LU R5, [R1+0x50c] ;  /* 0x00050c0001057983 */ /* 0x001ea20000300800 */
[----:B------:R-:W-:-:S03]  /*11ce60*/  LOP3.LUT R24, R11, 0xffff, RZ, 0xc0, !PT ;  /* 0x0000ffff0b187812 */ /* 0x000fc600078ec0ff */
[----:B------:R-:W2:Y:S01]  /*11ce70*/  LDL.LU R4, [R1+0x510] ;  /* 0x0005100001047983 */ /* 0x000ea20000300800 */
[----:B------:R-:W-:Y:S02]  /*11ce80*/  PRMT R11, R24, 0x3340, R23 ;  /* 0x00003340180b7816 */ /* 0x000fe40000000017 */
[----:B---3--:R-:W-:Y:S01]  /*11ce90*/  LOP3.LUT R25, R3, 0xffff, RZ, 0xc0, !PT ;  /* 0x0000ffff03197812 */ /* 0x008fe200078ec0ff */
[----:B------:R0:W-:Y:S04]  /*11cea0*/  STL [R1+0x350], R0 ;  /* 0x0003500001007387 */ /* 0x0001e80000100800 */
[----:B------:R-:W3:Y:S01]  /*11ceb0*/  LDL.LU R3, [R1+0x514] ;  /* 0x0005140001037983 */ /* 0x000ee20000300800 */
[----:B------:R-:W-:Y:S02]  /*11cec0*/  LOP3.LUT R20, R14, 0xffff, RZ, 0xc0, !PT ;  /* 0x0000ffff0e147812 */ /* 0x000fe400078ec0ff */
[----:B----4-:R-:W-:-:S02]  /*11ced0*/  LOP3.LUT R26, R10, 0xffff, RZ, 0xc0, !PT ;  /* 0x0000ffff0a1a7812 */ /* 0x010fc400078ec0ff */
[----:B------:R-:W-:Y:S01]  /*11cee0*/  LOP3.LUT R21, R13, 0xffff, RZ, 0xc0, !PT ;  /* 0x0000ffff0d157812 */ /* 0x000fe200078ec0ff */
[----:B------:R1:W-:Y:S04]  /*11cef0*/  STL [R1+0x34c], R16 ;  /* 0x00034c1001007387 */ /* 0x0003e80000100800 */
[----:B------:R-:W4:Y:S01]  /*11cf00*/  LDL.LU R12, [R1+0x528] ;  /* 0x00052800010c7983 */ /* 0x000f220000300800 */
[----:B------:R-:W-:-:S03]  /*11cf10*/  LOP3.LUT R24, R2, 0xffff, RZ, 0xc0, !PT ;  /* 0x0000ffff02187812 */ /* 0x000fc600078ec0ff */
[----:B------:R-:W4:Y:S01]  /*11cf20*/  LDL.LU R2, [R1+0x530] ;  /* 0x0005300001027983 */ /* 0x000f220000300800 */
[----:B0-----:R-:W-:-:S03]  /*11cf30*/  LOP3.LUT R0, R15, 0xffff, RZ, 0xc0, !PT ;  /* 0x0000ffff0f007812 */ /* 0x001fc600078ec0ff */
[----:B-1----:R-:W4:Y:S01]  /*11cf40*/  LDL.LU R16, [R1+0x520] ;  /* 0x0005200001107983 */ /* 0x002f220000300800 */
[----:B------:R-:W-:Y:S02]  /*11cf50*/  PRMT R10, R20, 0x3340, R0 ;  /* 0x00003340140a7816 */ /* 0x000fe40000000000 */
[----:B------:R-:W-:Y:S01]  /*11cf60*/  PRMT R0, R22, 0x3340, R21 ;  /* 0x0000334016007816 */ /* 0x000fe20000000015 */
[----:B------:R-:W4:Y:S04]  /*11cf70*/  LDL.LU R15, [R1+0x518] ;  /* 0x00051800010f7983 */ /* 0x000f280000300800 */
[----:B------:R0:W-:Y:S01]  /*11cf80*/  STL [R1+0x348], R10 ;  /* 0x0003480a01007387 */ /* 0x0001e20000100800 */
[----:B------:R-:W-:-:S03]  /*11cf90*/  LOP3.LUT R20, R8, 0xffff, RZ, 0xc0, !PT ;  /* 0x0000ffff08147812 */ /* 0x000fc600078ec0ff */
[----:B------:R-:W4:Y:S04]  /*11cfa0*/  LDL.LU R14, [R1+0x51c] ;  /* 0x00051c00010e7983 */ /* 0x000f280000300800 */
[----:B------:R-:W4:Y:S01]  /*11cfb0*/  LDL.LU R13, [R1+0x524] ;  /* 0x00052400010d7983 */ /* 0x000f220000300800 */
[----:B0-----:R-:W-:-:S03]  /*11cfc0*/  PRMT R10, R26, 0x3340, R25 ;  /* 0x000033401a0a7816 */ /* 0x001fc60000000019 */
[----:B------:R0:W-:Y:S01]  /*11cfd0*/  STL [R1+0x344], R0 ;  /* 0x0003440001007387 */ /* 0x0001e20000100800 */
[----:B------:R-:W-:Y:S02]  /*11cfe0*/  LOP3.LUT R21, R7, 0xffff, RZ, 0xc0, !PT ;  /* 0x0000ffff07157812 */ /* 0x000fe400078ec0ff */
[----:B------:R-:W-:Y:S01]  /*11cff0*/  LOP3.LUT R22, R6, 0xffff, RZ, 0xc0, !PT ;  /* 0x0000ffff06167812 */ /* 0x000fe200078ec0ff */
[----:B------:R1:W-:Y:S04]  /*11d000*/  STL [R1+0x340], R11 ;  /* 0x0003400b01007387 */ /* 0x0003e80000100800 */
[----:B------:R2:W-:Y:S01]  /*11d010*/  STL [R1+0x33c], R10 ;  /* 0x00033c0a01007387 */ /* 0x0005e20000100800 */
[----:B0-----:R-:W-:-:S03]  /*11d020*/  LOP3.LUT R0, R9, 0xffff, RZ, 0xc0, !PT ;  /* 0x0000ffff09007812 */ /* 0x001fc600078ec0ff */
[----:B------:R-:W4:Y:S04]  /*11d030*/  LDL.LU R9, [R1+0x540] ;  /* 0x0005400001097983 */ /* 0x000f280000300800 */
[----:B-1----:R-:W4:Y:S01]  /*11d040*/  LDL.LU R11, [R1+0x52c] ;  /* 0x00052c00010b7983 */ /* 0x002f220000300800 */
[----:B--2---:R-:W-:-:S03]  /*11d050*/  LOP3.LUT R23, R5, 0xffff, RZ, 0xc0, !PT ;  /* 0x0000ffff05177812 */ /* 0x004fc600078ec0ff */
[----:B------:R-:W2:Y:S01]  /*11d060*/  LDL.LU R10, [R1+0x534] ;  /* 0x00053400010a7983 */ /* 0x000ea20000300800 */
[----:B------:R-:W-:Y:S02]  /*11d070*/  LOP3.LUT R25, R4, 0xffff, RZ, 0xc0, !PT ;  /* 0x0000ffff04197812 */ /* 0x000fe400078ec0ff */
[----:B------:R-:W-:Y:S01]  /*11d080*/  PRMT R4, R20, 0x3340, R0 ;  /* 0x0000334014047816 */ /* 0x000fe20000000000 */
[----:B------:R-:W2:Y:S01]  /*11d090*/  LDL.LU R8, [R1+0x538] ;  /* 0x0005380001087983 */ /* 0x000ea20000300800 */
[----:B------:R-:W-:-:S03]  /*11d0a0*/  PRMT R0, R24, 0x3340, R23 ;  /* 0x0000334018007816 */ /* 0x000fc60000000017 */
[----:B------:R0:W-:Y:S04]  /*11d0b0*/  STL [R1+0x338], R4 ;  /* 0x0003380401007387 */ /* 0x0001e80000100800 */
[----:B------:R-:W2:Y:S04]  /*11d0c0*/  LDL.LU R5, [R1+0x550] ;  /* 0x0005500001057983 */ /* 0x000ea80000300800 */
[----:B------:R-:W2:Y:S04]  /*11d0d0*/  LDL.LU R6, [R1+0x544] ;  /* 0x0005440001067983 */ /* 0x000ea80000300800 */
[----:B0-----:R-:W2:Y:S04]  /*11d0e0*/  LDL.LU R4, [R1+0x548] ;  /* 0x0005480001047983 */ /* 0x001ea80000300800 */
[----:B------:R-:W2:Y:S01]  /*11d0f0*/  LDL.LU R7, [R1+0x53c] ;  /* 0x00053c0001077983 */ /* 0x000ea20000300800 */
[----:B---3--:R-:W-:-:S02]  /*11d100*/  LOP3.LUT R26, R3, 0xffff, RZ, 0xc0, !PT ;  /* 0x0000ffff031a7812 */ /* 0x008fc400078ec0ff */
[----:B------:R-:W-:-:S05]  /*11d110*/  PRMT R3, R22, 0x3340, R21 ;  /* 0x0000334016037816 */ /* 0x000fca0000000015 */
[----:B------:R0:W-:Y:S01]  /*11d120*/  STL [R1+0x334], R3 ;  /* 0x0003340301007387 */ /* 0x0001e20000100800 */
[----:B----4-:R-:W-:-:S03]  /*11d130*/  LOP3.LUT R23, R2, 0xffff, RZ, 0xc0, !PT ;  /* 0x0000ffff02177812 */ /* 0x010fc600078ec0ff */
[----:B------:R-:W3:Y:S04]  /*11d140*/  LDL.LU R2, [R1+0x554] ;  /* 0x0005540001027983 */ /* 0x000ee80000300800 */
[----:B0-----:R-:W4:Y:S01]  /*11d150*/  LDL.LU R3, [R1+0x54c] ;  /* 0x00054c0001037983 */ /* 0x001f220000300800 */
[----:B------:R-:W-:Y:S02]  /*11d160*/  PRMT R17, R26, 0x3340, R25 ;  /* 0x000033401a117816 */ /* 0x000fe40000000019 */
[----:B------:R-:W-:Y:S01]  /*11d170*/  LOP3.LUT R20, R15, 0xffff, RZ, 0xc0, !PT ;  /* 0x0000ffff0f147812 */ /* 0x000fe200078ec0ff */
[----:B------:R0:W-:Y:S01]  /*11d180*/  STL [R1+0x330], R0 ;  /* 0x0003300001007387 */ /* 0x0001e20000100800 */
[----:B------:R-:W-:Y:S02]  /*11d190*/  LOP3.LUT R24, R12, 0xffff, RZ, 0xc0, !PT ;  /* 0x0000ffff0c187812 */ /* 0x000fe400078ec0ff */
[----:B------:R-:W-:-:S02]  /*11d1a0*/  LOP3.LUT R21, R14, 0xffff, RZ, 0xc0, !PT ;  /* 0x0000ffff0e157812 */ /* 0x000fc400078ec0ff */
[----:B0-----:R-:W-:Y:S02]  /*11d1b0*/  LOP3.LUT R0, R16, 0xffff, RZ, 0xc0, !PT ;  /* 0x0000ffff10007812 */ /* 0x001fe400078ec0ff */
[----:B------:R-:W-:Y:S02]  /*11d1c0*/  LOP3.LUT R22, R13, 0xffff, RZ, 0xc0, !PT ;  /* 0x0000ffff0d167812 */ /* 0x000fe400078ec0ff */
[----:B------:R-:W-:Y:S02]  /*11d1d0*/  PRMT R19, R20, 0x3340, R0 ;  /* 0x0000334014137816 */ /* 0x000fe40000000000 */
[----:B------:R-:W-:Y:S01]  /*11d1e0*/  PRMT R18, R22, 0x3340, R21 ;  /* 0x0000334016127816 */ /* 0x000fe20000000015 */
[----:B------:R0:W-:Y:S04]  /*11d1f0*/  STL [R1+0x32c], R17 ;  /* 0x00032c1101007387 */ /* 0x0001e80000100800 */
[----:B------:R1:W-:Y:S04]  /*11d200*/  STL [R1+0x828], R19 ;  /* 0x0008281301007387 */ /* 0x0003e80000100800 */
[----:B------:R1:W-:Y:S01]  /*11d210*/  STL [R1+0x82c], R18 ;  /* 0x00082c1201007387 */ /* 0x0003e20000100800 */
[----:B------:R-:W-:-:S02]  /*11d220*/  LOP3.LUT R0, R9, 0xffff, RZ, 0xc0, !PT ;  /* 0x0000ffff09007812 */ /* 0x000fc400078ec0ff */
[----:B------:R-:W-:Y:S01]  /*11d230*/  LOP3.LUT R25, R11, 0xffff, RZ, 0xc0, !PT ;  /* 0x0000ffff0b197812 */ /* 0x000fe200078ec0ff */
[----:B------:R-:W4:Y:S01]  /*11d240*/  LDL.LU R9, [R1+0x56c] ;  /* 0x00056c0001097983 */ /* 0x000f220000300800 */
[----:B--2---:R-:W-:-:S03]  /*11d250*/  LOP3.LUT R26, R10, 0xffff, RZ, 0xc0, !PT ;  /* 0x0000ffff0a1a7812 */ /* 0x004fc600078ec0ff */
[----:B------:R-:W2:Y:S01]  /*11d260*/  LDL.LU R11, [R1+0x570] ;  /* 0x00057000010b7983 */ /* 0x000ea20000300800 */
[----:B0-----:R-:W-:Y:S02]  /*11d270*/  PRMT R17, R24, 0x3340, R23 ;  /* 0x0000334018117816 */ /* 0x001fe40000000017 */
[----:B------:R-:W-:Y:S01]  /*11d280*/  PRMT R16, R26, 0x3340, R25 ;  /* 0x000033401a107816 */ /* 0x000fe20000000019 */
[----:B------:R-:W2:Y:S01]  /*11d290*/  LDL.LU R10, [R1+0x568] ;  /* 0x00056800010a7983 */ /* 0x000ea20000300800 */
[----:B------:R-:W-:-:S03]  /*11d2a0*/  LOP3.LUT R20, R8, 0xffff, RZ, 0xc0, !PT ;  /* 0x0000ffff08147812 */ /* 0x000fc600078ec0ff */
[----:B------:R-:W2:Y:S04]  /*11d2b0*/  LDL.LU R8, [R1+0x574] ;  /* 0x0005740001087983 */ /* 0x000ea80000300800 */
[----:B-1----:R-:W2:Y:S01]  /*11d2c0*/  LDL.LU R19, [R1+0x55c] ;  /* 0x00055c0001137983 */ /* 0x002ea20000300800 */
[----:B------:R-:W-:-:S03]  /*11d2d0*/  LOP3.LUT R23, R5, 0xffff, RZ, 0xc0, !PT ;  /* 0x0000ffff05177812 */ /* 0x000fc600078ec0ff */
[----:B------:R-:W2:Y:S01]  /*11d2e0*/  LDL.LU R18, [R1+0x564] ;  /* 0x0005640001127983 */ /* 0x000ea20000300800 */
[----:B------:R-:W-:Y:S02]  /*11d2f0*/  LOP3.LUT R22, R6, 0xffff, RZ, 0xc0, !PT ;  /* 0x0000ffff06167812 */ /* 0x000fe400078ec0ff */
[----:B------:R-:W-:Y:S01]  /*11d300*/  LOP3.LUT R24, R4, 0xffff, RZ, 0xc0, !PT ;  /* 0x0000ffff04187812 */ /* 0x000fe200078ec0ff */
[----:B------:R0:W-:Y:S04]  /*11d310*/  STL [R1+0x830], R17 ;  /* 0x0008301101007387 */ /* 0x0001e80000100800 */
[----:B------:R1:W-:Y:S01]  /*11d320*/  STL [R1+0x834], R16 ;  /* 0x0008341001007387 */ /* 0x0003e20000100800 */
[----:B------:R-:W-:-:S03]  /*11d330*/  LOP3.LUT R21, R7, 0xffff, RZ, 0xc0, !PT ;  /* 0x0000ffff07157812 */ /* 0x000fc600078ec0ff */
[----:B------:R-:W2:Y:S04]  /*11d340*/  LDL.LU R4, [R1+0x588] ;  /* 0x0005880001047983 */ /* 0x000ea80000300800 */
[----:B0-----:R-:W2:Y:S04]  /*11d350*/  LDL.LU R17, [R1+0x580] ;  /* 0x0005800001117983 */ /* 0x001ea80000300800 */
[----:B-1----:R-:W2:Y:S04]  /*11d360*/  LDL.LU R16, [R1+0x578] ;  /* 0x0005780001107983 */ /* 0x002ea80000300800 */
[----:B------:R-:W2:Y:S04]  /*11d370*/  LDL.LU R5, [R1+0x590] ;  /* 0x0005900001057983 */ /* 0x000ea80000300800 */
[----:B------:R-:W2:Y:S04]  /*11d380*/  LDL.LU R6, [R1+0x584] ;  /* 0x0005840001067983 */ /* 0x000ea80000300800 */
        /* <DEDUP_REMOVED lines=10> */
[----:B------:R-:W3:Y:S01]  /*11d430*/  LDL.LU R28, [R1+0x5a8] ;  /* 0x0005a800011c7983 */ /* 0x000ee20000300800 */
[----:B------:R-:W-:-:S03]  /*11d440*/  PRMT R14, R22, 0x3340, R21 ;  /* 0x00003340160e7816 */ /* 0x000fc60000000015 */
[----:B------:R-:W4:Y:S01]  /*11d450*/  LDL.LU R27, [R1+0x5ac] ;  /* 0x0005ac00011b7983 */ /* 0x000f220000300800 */
[----:B------:R-:W-:Y:S02]  /*11d460*/  LOP3.LUT R25, R9, 0xffff, RZ, 0xc0, !PT ;  /* 0x0000ffff09197812 */ /* 0x000fe400078ec0ff */
[----:B--2---:R-:W-:Y:S02]  /*11d470*/  LOP3.LUT R23, R11, 0xffff, RZ, 0xc0, !PT ;  /* 0x0000ffff0b177812 */ /* 0x004fe400078ec0ff */
        /* <DEDUP_REMOVED lines=9> */
[----:B---3--:R-:W-:-:S02]  /*11d510*/  LOP3.LUT R28, R28, 0xffff, RZ, 0xc0, !PT ;  /* 0x0000ffff1c1c7812 */ /* 0x008fc400078ec0ff */
[----:B----4-:R-:W-:Y:S01]  /*11d520*/  LOP3.LUT R27, R27, 0xffff, RZ, 0xc0, !PT ;  /* 0x0000ffff1b1b7812 */ /* 0x010fe200078ec0ff */
[----:B------:R0:W-:Y:S01]  /*11d530*/  STL [R1+0x890], R29 ;  /* 0x0008901d01007387 */ /* 0x0001e20000100800 */
[----:B------:R-:W-:Y:S02]  /*11d540*/  LOP3.LUT R24, R4, 0xffff, RZ, 0xc0, !PT ;  /* 0x0000ffff04187812 */ /* 0x000fe400078ec0ff */
[----:B------:R-:W-:Y:S01]  /*11d550*/  PRMT R10, R22, 0x3340, R21 ;  /* 0x00003340160a7816 */ /* 0x000fe20000000015 */
[----:B------:R-:W-:Y:S01]  /*11d560*/  STL [R1+0x844], R12 ;  /* 0x0008440c01007387 */ /* 0x000fe20000100800 */
[----:B------:R-:W-:Y:S02]  /*11d570*/  LOP3.LUT R23, R5, 0xffff, RZ, 0xc0, !PT ;  /* 0x0000ffff05177812 */ /* 0x000fe400078ec0ff */
[----:B------:R-:W-:Y:S01]  /*11d580*/  LOP3.LUT R26, R2, 0xffff, RZ, 0xc0, !PT ;  /* 0x0000ffff021a7812 */ /* 0x000fe200078ec0ff */
        /* <DEDUP_REMOVED lines=48> */
[----:B0-----:R-:W3:Y:S04]  /*11d890*/  LDL.LU R0, [R1+0x5e0] ;  /* 0x0005e00001007983 */ /* 0x001ee80000300800 */
[----:B---3--:R0:W-:Y:S04]  /*11d8a0*/  STL [R1+0x87c], R0 ;  /* 0x00087c0001007387 */ /* 0x0081e80000100800 */
[----:B0-----:R-:W3:Y:S01]  /*11d8b0*/  LDL.LU R0, [R1+0x5e8] ;  /* 0x0005e80001007983 */ /* 0x001ee20000300800 */
[----:B------:R-:W-:-:S03]  /*11d8c0*/  PRMT R21, R21, 0x5410, R29 ;  /* 0x0000541015157816 */ /* 0x000fc6000000001d */
[----:B------:R-:W4:Y:S01]  /*11d8d0*/  LDL.LU R29, [R1+0x890] ;  /* 0x00089000011d7983 */ /* 0x000f220000300800 */
[----:B------:R-:W-:-:S03]  /*11d8e0*/  LOP3.LUT R25, R25, 0xffff, RZ, 0xc0, !PT ;  /* 0x0000ffff19197812 */ /* 0x000fc600078ec0ff */
[----:B---3--:R0:W-:Y:S04]  /*11d8f0*/  STL [R1+0x880], R0 ;  /* 0x0008800001007387 */ /* 0x0081e80000100800 */
[----:B0-----:R-:W3:Y:S01]  /*11d900*/  LDL.LU R0, [R1+0x5f0] ;  /* 0x0005f00001007983 */ /* 0x001ee20000300800 */
[----:B------:R-:W-:-:S03]  /*11d910*/  PRMT R2, R26, 0x3340, R25 ;  /* 0x000033401a027816 */ /* 0x000fc60000000019 */
[----:B------:R0:W-:Y:S04]  /*11d920*/  STL [R1+0x868], R3 ;  /* 0x0008680301007387 */ /* 0x0001e80000100800 */
        /* <DEDUP_REMOVED lines=9> */
[----:B------:R-:W-:Y:S04]  /*11d9c0*/  STL [R1+0x860], R5 ;  /* 0x0008600501007387 */ /* 0x000fe80000100800 */
[----:B------:R2:W-:Y:S04]  /*11d9d0*/  STL.64 [R1+0x10], R20 ;  /* 0x0000101401007387 */ /* 0x0005e80000100a00 */
[----:B0-----:R-:W3:Y:S04]  /*11d9e0*/  LDL.LU R8, [R1+0x658] ;  /* 0x0006580001087983 */ /* 0x001ee80000300800 */
[----:B-1----:R-:W3:Y:S04]  /*11d9f0*/  LDL.LU R7, [R1+0x660] ;  /* 0x0006600001077983 */ /* 0x002ee80000300800 */
[----:B----4-:R-:W4:Y:S01]  /*11da00*/  LDL.LU R6, [R1+0x664] ;  /* 0x0006640001067983 */ /* 0x010f220000300800 */
[----:B--2---:R-:W-:-:S02]  /*11da10*/  PRMT R21, R3, 0x5410, R25 ;  /* 0x0000541003157816 */ /* 0x004fc40000000019 */
[----:B------:R-:W-:Y:S01]  /*11da20*/  PRMT R20, R4, 0x5410, R24 ;  /* 0x0000541004147816 */ /* 0x000fe20000000018 */
[----:B------:R-:W4:Y:S01]  /*11da30*/  LDL.LU R5, [R1+0x668] ;  /* 0x0006680001057983 */ /* 0x000f220000300800 */
[----:B------:R-:W-:Y:S02]  /*11da40*/  PRMT R25, R10, 0x5410, R9 ;  /* 0x000054100a197816 */ /* 0x000fe40000000009 */
[----:B------:R-:W-:Y:S01]  /*11da50*/  PRMT R24, R12, 0x5410, R11 ;  /* 0x000054100c187816 */ /* 0x000fe2000000000b */
[----:B------:R-:W2:Y:S01]  /*11da60*/  LDL.LU R10, [R1+0x628] ;  /* 0x00062800010a7983 */ /* 0x000ea20000300800 */
[----:B------:R-:W-:Y:S02]  /*11da70*/  PRMT R27, R14, 0x5410, R13 ;  /* 0x000054100e1b7816 */ /* 0x000fe4000000000d */
[----:B------:R-:W-:Y:S01]  /*11da80*/  PRMT R26, R16, 0x5410, R15 ;  /* 0x00005410101a7816 */ /* 0x000fe2000000000f */
[----:B------:R-:W2:Y:S01]  /*11da90*/  LDL.LU R11, [R1+0x624] ;  /* 0x00062400010b7983 */ /* 0x000ea20000300800 */
[----:B------:R-:W-:-:S02]  /*11daa0*/  PRMT R29, R29, 0x5410, R17 ;  /* 0x000054101d1d7816 */ /* 0x000fc40000000011 */
[----:B------:R-:W-:Y:S01]  /*11dab0*/  PRMT R28, R19, 0x5410, R18 ;  /* 0x00005410131c7816 */ /* 0x000fe20000000012 */
        /* <DEDUP_REMOVED lines=8> */
[----:B------:R0:W-:Y:S04]  /*11db40*/  STL.64 [R1+0x30], R24 ;  /* 0x0000301801007387 */ /* 0x0001e80000100a00 */
[----:B---3--:R1:W-:Y:S04]  /*11db50*/  STL [R1+0x888], R0 ;  /* 0x0008880001007387 */ /* 0x0083e80000100800 */
[----:B0-----:R-:W3:Y:S04]  /*11db60*/  LDL.LU R24, [R1+0x5fc] ;  /* 0x0005fc0001187983 */ /* 0x001ee80000300800 */
[----:B------:R0:W-:Y:S04]  /*11db70*/  STL.64 [R1+0x18], R22 ;  /* 0x0000181601007387 */ /* 0x0001e80000100a00 */
[----:B-1----:R-:W3:Y:S04]  /*11db80*/  LDL.LU R0, [R1+0x600] ;  /* 0x0006000001007983 */ /* 0x002ee80000300800 */
[----:B------:R-:W-:Y:S04]  /*11db90*/  STL.64 [R1+0x20], R20 ;  /* 0x0000201401007387 */ /* 0x000fe80000100a00 */
[----:B------:R1:W-:Y:S04]  /*11dba0*/  STL [R1+0x86c], R2 ;  /* 0x00086c0201007387 */ /* 0x0003e80000100800 */
[----:B------:R-:W3:Y:S01]  /*11dbb0*/  LDL.LU R3, [R1+0x5cc] ;  /* 0x0005cc0001037983 */ /* 0x000ee20000300800 */
[----:B0-----:R-:W-:-:S03]  /*11dbc0*/  PRMT R22, R8, 0x5410, R7 ;  /* 0x0000541008167816 */ /* 0x001fc60000000007 */
[----:B------:R-:W-:Y:S04]  /*11dbd0*/  STL.64 [R1+0x38], R26 ;  /* 0x0000381a01007387 */ /* 0x000fe80000100a00 */
[----:B------:R-:W-:Y:S01]  /*11dbe0*/  STL.64 [R1+0x40], R28 ;  /* 0x0000401c01007387 */ /* 0x000fe20000100a00 */
[----:B----4-:R-:W-:-:S03]  /*11dbf0*/  PRMT R23, R6, 0x5410, R5 ;  /* 0x0000541006177816 */ /* 0x010fc60000000005 */
[----:B-1----:R-:W4:Y:S04]  /*11dc00*/  LDL.LU R2, [R1+0x5d0] ;  /* 0x0005d00001027983 */ /* 0x002f280000300800 */
[----:B------:R0:W-:Y:S01]  /*11dc10*/  STL.64 [R1+0x28], R22 ;  /* 0x0000281601007387 */ /* 0x0001e20000100a00 */
[----:B--2---:R-:W-:-:S03]  /*11dc20*/  PRMT R21, R11, 0x5410, R10 ;  /* 0x000054100b157816 */ /* 0x004fc6000000000a */
[----:B------:R-:W2:Y:S04]  /*11dc30*/  LDL.LU R4, [R1+0x5c8] ;  /* 0x0005c80001047983 */ /* 0x000ea80000300800 */
[----:B------:R-:W2:Y:S01]  /*11dc40*/  LDL.LU R5, [R1+0x5c4] ;  /* 0x0005c40001057983 */ /* 0x000ea20000300800 */
[----:B------:R-:W-:-:S03]  /*11dc50*/  PRMT R20, R13, 0x5410, R12 ;  /* 0x000054100d147816 */ /* 0x000fc6000000000c */
[----:B------:R-:W2:Y:S04]  /*11dc60*/  LDL.LU R6, [R1+0x5c0] ;  /* 0x0005c00001067983 */ /* 0x000ea80000300800 */
[----:B------:R-:W2:Y:S01]  /*11dc70*/  LDL.LU R7, [R1+0x5b4] ;  /* 0x0005b40001077983 */ /* 0x000ea20000300800 */
[----:B0-----:R-:W-:-:S03]  /*11dc80*/  PRMT R23, R15, 0x5410, R14 ;  /* 0x000054100f177816 */ /* 0x001fc6000000000e */
[----:B------:R-:W2:Y:S04]  /*11dc90*/  LDL.LU R8, [R1+0x5b0] ;  /* 0x0005b00001087983 */ /* 0x000ea80000300800 */
[----:B------:R-:W2:Y:S01]  /*11dca0*/  LDL.LU R9, [R1+0x3f8] ;  /* 0x0003f80001097983 */ /* 0x000ea20000300800 */
[----:B------:R-:W-:-:S03]  /*11dcb0*/  PRMT R22, R17, 0x5410, R16 ;  /* 0x0000541011167816 */ /* 0x000fc60000000010 */
[----:B------:R-:W4:Y:S04]  /*11dcc0*/  LDL.LU R27, [R1+0x5f4] ;  /* 0x0005f400011b7983 */ /* 0x000f280000300800 */
[----:B------:R-:W2:Y:S01]  /*11dcd0*/  LDL.LU R26, [R1+0x5ec] ;  /* 0x0005ec00011a7983 */ /* 0x000ea20000300800 */
[----:B------:R-:W-:-:S03]  /*11dce0*/  PRMT R25, R19, 0x5410, R18 ;  /* 0x0000541013197816 */ /* 0x000fc60000000012 */
        /* <DEDUP_REMOVED lines=13> */
[----:B------:R-:W4:Y:S02]  /*11ddc0*/  LDL.LU R0, [R1+0x888] ;  /* 0x0008880001007983 */ /* 0x000f240000300800 */
[----:B----4-:R-:W-:Y:S02]  /*11ddd0*/  PRMT R27, R27, 0x5410, R0 ;  /* 0x000054101b1b7816 */ /* 0x010fe40000000000 */
[----:B------:R-:W2:Y:S02]  /*11dde0*/  LDL.LU R0, [R1+0x884] ;  /* 0x0008840001007983 */ /* 0x000ea40000300800 */
[----:B--2---:R-:W-:Y:S02]  /*11ddf0*/  PRMT R26, R26, 0x5410, R0 ;  /* 0x000054101a1a7816 */ /* 0x004fe40000000000 */
[----:B------:R-:W2:Y:S02]  /*11de00*/  LDL.LU R0, [R1+0x880] ;  /* 0x0008800001007983 */ /* 0x000ea40000300800 */
[----:B--2---:R-:W-:-:S02]  /*11de10*/  PRMT R29, R29, 0x5410, R0 ;  /* 0x000054101d1d7816 */ /* 0x004fc40000000000 */
        /* <DEDUP_REMOVED lines=247> */
.L_x_293:
[----:B------:R-:W-:-:S05]  /*11ed90*/  IMAD.IADD R3, R1, 0x1, R12 ;  /* 0x0000000101037824 */ /* 0x000fca00078e020c */
[----:B------:R-:W2:Y:S02]  /*11eda0*/  LDL.U8 R2, [R3+0x10] ;  /* 0x0000100003027983 */ /* 0x000ea40000100000 */
[----:B--2---:R-:W-:Y:S01]  /*11edb0*/  ISETP.NE.AND P0, PT, R2, RZ, PT ;  /* 0x000000ff0200720c */ /* 0x004fe20003f05270 */
[----:B------:R-:W-:Y:S02]  /*11edc0*/  IMAD.MOV.U32 R2, RZ, RZ, R12 ;  /* 0x000000ffff027224 */ /* 0x000fe400078e000c */
[----:B------:R-:W-:-:S10]  /*11edd0*/  VIADD R12, R12, 0x1 ;  /* 0x000000010c0c7836 */ /* 0x000fd40000000000 */
[----:B------:R-:W-:Y:S05]  /*11ede0*/  @P0 BRA `(.L_x_293) ;  /* 0xfffffffc00e80947 */ /* 0x000fea000383ffff */
[----:B------:R-:W-:Y:S05]  /*11edf0*/  BSYNC.RECONVERGENT B1 ;  /* 0x0000000000017941 */ /* 0x000fea0003800200 */
.L_x_292:
[----:B------:R-:W-:Y:S01]  /*11ee00*/  LOP3.LUT P0, RZ, R0, 0xff, RZ, 0xc0, !PT ;  /* 0x000000ff00ff7812 */ /* 0x000fe2000780c0ff */
[----:B------:R-:W-:-:S12]  /*11ee10*/  BSSY.RECONVERGENT B1, `(.L_x_294) ;  /* 0x000000b000017945 */ /* 0x000fd80003800200 */
[----:B------:R-:W-:Y:S05]  /*11ee20*/  @!P0 BRA `(.L_x_295) ;  /* 0x0000000000248947 */ /* 0x000fea0003800000 */
[----:B------:R-:W-:-:S07]  /*11ee30*/  IMAD.MOV.U32 R4, RZ, RZ, RZ ;  /* 0x000000ffff047224 */ /* 0x000fce00078e00ff */
.L_x_296:
        /* <DEDUP_REMOVED lines=8> */
.L_x_295:
[----:B------:R-:W-:Y:S05]  /*11eec0*/  BSYNC.RECONVERGENT B1 ;  /* 0x0000000000017941 */ /* 0x000fea0003800200 */
.L_x_294:
[----:B------:R-:W-:Y:S01]  /*11eed0*/  IMAD.IADD R2, R1, 0x1, R2 ;  /* 0x0000000101027824 */ /* 0x000fe200078e0202 */
[----:B------:R-:W2:Y:S04]  /*11eee0*/  LDL R0, [R1+0x65c] ;  /* 0x00065c0001007983 */ /* 0x000ea80000100800 */
        /* <DEDUP_REMOVED lines=9> */
[----:B0-----:R-:W2:Y:S01]  /*11ef80*/  LDL.64 R16, [R1+0x28] ;  /* 0x0000280001107983 */ /* 0x001ea20000100a00 */
[----:B------:R-:W-:-:S03]  /*11ef90*/  USHF.R.S32.HI UR5, URZ, 0x1f, UR4 ;  /* 0x0000001fff057899 */ /* 0x000fc60008011404 */
[----:B------:R-:W2:Y:S04]  /*11efa0*/  LDL.64 R28, [R1+0x50] ;  /* 0x00005000011c7983 */ /* 0x000ea80000100a00 */
        /* <DEDUP_REMOVED lines=13> */
[----:B------:R0:W-:Y:S04]  /*11f080*/  STL.64 [R1+0x270], R8 ;  /* 0x0002700801007387 */ /* 0x0001e80000100a00 */
[----:B--2---:R-:W2:Y:S04]  /*11f090*/  LDL.64 R6, [R1+0xb0] ;  /* 0x0000b00001067983 */ /* 0x004ea80000100a00 */
[----:B------:R1:W-:Y:S04]  /*11f0a0*/  STL.64 [R1+0x2a8], R18 ;  /* 0x0002a81201007387 */ /* 0x0003e80000100a00 */
[----:B0-----:R-:W2:Y:S04]  /*11f0b0*/  LDL.64 R8, [R1+0xb8] ;  /* 0x0000b80001087983 */ /* 0x001ea80000100a00 */
[----:B------:R0:W-:Y:S04]  /*11f0c0*/  STL.64 [R1+0x290], R16 ;  /* 0x0002901001007387 */ /* 0x0001e80000100a00 */
[----:B------:R-:W-:Y:S04]  /*11f0d0*/  STL.64 [R1+0x268], R28 ;  /* 0x0002681c01007387 */ /* 0x000fe80000100a00 */
[----:B------:R-:W-:Y:S04]  /*11f0e0*/  STL.64 [R1+0x260], R26 ;  /* 0x0002601a01007387 */ /* 0x000fe80000100a00 */
[----:B------:R-:W-:Y:S04]  /*11f0f0*/  STL.64 [R1+0x258], R24 ;  /* 0x0002581801007387 */ /* 0x000fe80000100a00 */
[----:B-1----:R-:W2:Y:S04]  /*11f100*/  LDL.64 R18, [R1+0x80] ;  /* 0x0000800001127983 */ /* 0x002ea80000100a00 */
[----:B------:R-:W2:Y:S04]  /*11f110*/  LDL.64 R12, [R1+0x88] ;  /* 0x00008800010c7983 */ /* 0x000ea80000100a00 */
[----:B------:R1:W-:Y:S04]  /*11f120*/  STL.64 [R1+0x248], R22 ;  /* 0x0002481601007387 */ /* 0x0003e80000100a00 */
[----:B------:R-:W2:Y:S04]  /*11f130*/  LDL.64 R14, [R1+0x90] ;  /* 0x00009000010e7983 */ /* 0x000ea80000100a00 */
[----:B------:R1:W-:Y:S04]  /*11f140*/  STL.64 [R1+0x240], R20 ;  /* 0x0002401401007387 */ /* 0x0003e80000100a00 */
[----:B0-----:R-:W2:Y:S04]  /*11f150*/  LDL.64 R16, [R1+0x98] ;  /* 0x0000980001107983 */ /* 0x001ea80000100a00 */
[----:B-1----:R-:W2:Y:S04]  /*11f160*/  LDL.64 R22, [R1+0xf0] ;  /* 0x0000f00001167983 */ /* 0x002ea80000100a00 */
[----:B------:R-:W2:Y:S04]  /*11f170*/  LDL.64 R20, [R1+0xe8] ;  /* 0x0000e80001147983 */ /* 0x000ea80000100a00 */
[----:B------:R-:W2:Y:S04]  /*11f180*/  LDL.64 R24, [R1+0xf8] ;  /* 0x0000f80001187983 */ /* 0x000ea80000100a00 */
[----:B------:R-:W2:Y:S04]  /*11f190*/  LDL.64 R26, [R1+0x100] ;  /* 0x00010000011a7983 */ /* 0x000ea80000100a00 */
[----:B------:R-:W2:Y:S04]  /*11f1a0*/  LDL.64 R28, [R1+0x108] ;  /* 0x00010800011c7983 */ /* 0x000ea80000100a00 */
[----:B----4-:R0:W-:Y:S04]  /*11f1b0*/  STL [R1+0xbe0], R2 ;  /* 0x000be00201007387 */ /* 0x0101e80000100800 */
[----:B------:R1:W-:Y:S04]  /*11f1c0*/  STL [R1+0xbdc], R3 ;  /* 0x000bdc0301007387 */ /* 0x0003e80000100800 */
[----:B0-----:R-:W4:Y:S04]  /*11f1d0*/  LDL.LU R2, [R1+0x298] ;  /* 0x0002980001027983 */ /* 0x001f280000300800 */
[----:B-1----:R-:W4:Y:S04]  /*11f1e0*/  LDL.LU R3, [R1+0x2a4] ;  /* 0x0002a40001037983 */ /* 0x002f280000300800 */
[----:B----4-:R0:W-:Y:S04]  /*11f1f0*/  STL.64 [R1+0xc00], R2 ;  /* 0x000c000201007387 */ /* 0x0101e80000100a00 */
[----:B0-----:R-:W4:Y:S04]  /*11f200*/  LDL.LU.64 R2, [R1+0x2d8] ;  /* 0x0002d80001027983 */ /* 0x001f280000300a00 */
[----:B---3--:R-:W-:Y:S04]  /*11f210*/  STL [R1+0xbd8], R5 ;  /* 0x000bd80501007387 */ /* 0x008fe80000100800 */
[----:B----4-:R-:W-:Y:S04]  /*11f220*/  STL [R1+0xc08], R3 ;  /* 0x000c080301007387 */ /* 0x010fe80000100800 */
[----:B------:R0:W-:Y:S02]  /*11f230*/  STL [R1+0xc0c], R2 ;  /* 0x000c0c0201007387 */ /* 0x0001e40000100800 */
[----:B0-----:R-:W0:Y:S02]  /*11f240*/  LDC.64 R2, c[0x0][0x3b8] ;  /* 0x0000ee00ff027b82 */ /* 0x001e240000000a00 */
[----:B0-----:R-:W-:-:S05]  /*11f250*/  IMAD.MOV.U32 R5, RZ, RZ, R2 ;  /* 0x000000ffff057224 */ /* 0x001fca00078e0002 */
[----:B------:R-:W-:Y:S01]  /*11f260*/  IADD3 R0, P1, PT, -R0, R5, RZ ;  /* 0x0000000500007210 */ /* 0x000fe20007f3e1ff */
[----:B------:R-:W-:Y:S03]  /*11f270*/  STL [R1+0xbfc], R10 ;  /* 0x000bfc0a01007387 */ /* 0x000fe60000100800 */
[----:B------:R-:W-:Y:S01]  /*11f280*/  ISETP.GE.U32.AND P0, PT, R0, UR4, PT ;  /* 0x0000000400007c0c */ /* 0x000fe2000bf06070 */
[----:B------:R0:W-:Y:S04]  /*11f290*/  STL [R1+0xbf8], R11 ;  /* 0x000bf80b01007387 */ /* 0x0001e80000100800 */
[----:B------:R-:W3:Y:S04]  /*11f2a0*/  LDL R0, [R1+0x6d8] ;  /* 0x0006d80001007983 */ /* 0x000ee80000100800 */
[----:B------:R1:W-:Y:S04]  /*11f2b0*/  STL.64 [R1+0x5b0], R2 ;  /* 0x0005b00201007387 */ /* 0x0003e80000100a00 */
[----:B0-----:R-:W4:Y:S04]  /*11f2c0*/  LDL.LU.64 R10, [R1+0x5b8] ;  /* 0x0005b800010a7983 */ /* 0x001f280000300a00 */
[----:B--2---:R0:W-:Y:S04]  /*11f2d0*/  STL [R1+0xbe8], R7 ;  /* 0x000be80701007387 */ /* 0x0041e80000100800 */
[----:B-1----:R-:W4:Y:S04]  /*11f2e0*/  LDL.LU R2, [R1+0xc0c] ;  /* 0x000c0c0001027983 */ /* 0x002f280000300800 */
[----:B------:R1:W-:Y:S04]  /*11f2f0*/  STL [R1+0xbf0], R9 ;  /* 0x000bf00901007387 */ /* 0x0003e80000100800 */
[----:B0-----:R-:W2:Y:S04]  /*11f300*/  LDL.LU R7, [R1+0x684] ;  /* 0x0006840001077983 */ /* 0x001ea80000300800 */
[----:B------:R0:W-:Y:S04]  /*11f310*/  STL [R1+0xbec], R6 ;  /* 0x000bec0601007387 */ /* 0x0001e80000100800 */
[----:B-1----:R-:W2:Y:S04]  /*11f320*/  LDL.LU R9, [R1+0x308] ;  /* 0x0003080001097983 */ /* 0x002ea80000300800 */
[----:B------:R1:W-:Y:S04]  /*11f330*/  STL [R1+0xbf4], R8 ;  /* 0x000bf40801007387 */ /* 0x0003e80000100800 */
[----:B0-----:R-:W4:Y:S04]  /*11f340*/  LDL.LU R6, [R1+0x2a8] ;  /* 0x0002a80001067983 */ /* 0x001f280000300800 */
[----:B------:R0:W-:Y:S04]  /*11f350*/  STL [R1+0xbe4], R4 ;  /* 0x000be40401007387 */ /* 0x0001e80000100800 */
[----:B-1----:R-:W4:Y:S04]  /*11f360*/  LDL.LU R8, [R1+0x2ac] ;  /* 0x0002ac0001087983 */ /* 0x002f280000300800 */
[----:B------:R-:W4:Y:S04]  /*11f370*/  LDL.LU R5, [R1+0x29c] ;  /* 0x00029c0001057983 */ /* 0x000f280000300800 */
[----:B0-----:R-:W4:Y:S01]  /*11f380*/  LDL.LU R4, [R1+0x2a0] ;  /* 0x0002a00001047983 */ /* 0x001f220000300800 */
[----:B---3--:R-:W-:-:S03]  /*11f390*/  IMAD.X R0, R3, 0x1, ~R0, P1 ;  /* 0x0000000103007824 */ /* 0x008fc600008e0e00 */
[----:B------:R-:W3:Y:S01]  /*11f3a0*/  LDL.LU R3, [R1+0xc08] ;  /* 0x000c080001037983 */ /* 0x000ee20000300800 */
[----:B--2---:R-:W-:-:S05]  /*11f3b0*/  IMAD.IADD R7, R9, 0x1, R7 ;  /* 0x0000000109077824 */ /* 0x004fca00078e0207 */
[----:B------:R0:W-:Y:S04]  /*11f3c0*/  STL [R1+0x684], R7 ;  /* 0x0006840701007387 */ /* 0x0001e80000100800 */
[----:B0-----:R-:W2:Y:S01]  /*11f3d0*/  LDL.LU R7, [R1+0x290] ;  /* 0x0002900001077983 */ /* 0x001ea20000300800 */
[----:B------:R-:W-:Y:S02]  /*11f3e0*/  ISETP.GE.U32.AND.EX P0, PT, R0, UR5, PT, P0 ;  /* 0x0000000500007c0c */ /* 0x000fe4000bf06100 */
[C---:B----4-:R-:W-:Y:S02]  /*11f3f0*/  PRMT R0, R6.reuse, 0x7770, RZ ;  /* 0x0000777006007816 */ /* 0x050fe400000000ff */
[C---:B------:R-:W-:Y:S01]  /*11f400*/  PRMT R9, R6.reuse, 0x7772, RZ ;  /* 0x0000777206097816 */ /* 0x040fe200000000ff */
[----:B---3--:R-:W-:Y:S01]  /*11f410*/  DADD R10, R2, R10 ;  /* 0x00000000020a7229 */ /* 0x008fe2000000000a */
[----:B------:R-:W3:Y:S06]  /*11f420*/  LDL.LU.64 R2, [R1+0xc00] ;  /* 0x000c000001027983 */ /* 0x000eec0000300a00 */
[----:B------:R0:W-:Y:S02]  /*11f430*/  STL.64 [R1+0x5b8], R10 ;  /* 0x0005b80a01007387 */ /* 0x0001e40000100a00 */
[----:B0-----:R-:W-:-:S02]  /*11f440*/  PRMT R11, R6, 0x7771, RZ ;  /* 0x00007771060b7816 */ /* 0x001fc400000000ff */
        /* <DEDUP_REMOVED lines=194> */
[----:B----4-:R-:W-:-:S03]  /*120070*/  PRMT R10, R7, 0x7771, RZ ;  /* 0x00007771070a7816 */ /* 0x010fc600000000ff */
[----:B------:R1:W-:Y:S04]  /*120080*/  STL.64 [R1+0x228], R14 ;  /* 0x0002280e01007387 */ /* 0x0003e80000100a00 */
[----:B------:R-:W-:Y:S01]  /*120090*/  STL.64 [R1+0x220], R16 ;  /* 0x0002201001007387 */ /* 0x000fe20000100a00 */
[----:B0-----:R-:W-:-:S03]  /*1200a0*/  PRMT R9, R6, 0x7771, RZ ;  /* 0x0000777106097816 */ /* 0x001fc600000000ff */
[----:B------:R-:W4:Y:S04]  /*1200b0*/  LDL.64 R12, [R1+0xc8] ;  /* 0x0000c800010c7983 */ /* 0x000f280000100a00 */
[----:B------:R0:W-:Y:S01]  /*1200c0*/  STL [R1+0x428], R9 ;  /* 0x0004280901007387 */ /* 0x0001e20000100800 */
[----:B------:R-:W-:-:S03]  /*1200d0*/  PRMT R7, R6, 0x7770, RZ ;  /* 0x0000777006077816 */ /* 0x000fc600000000ff */
[----:B------:R0:W-:Y:S04]  /*1200e0*/  STL [R1+0x418], R10 ;  /* 0x0004180a01007387 */ /* 0x0001e80000100800 */
[----:B-1----:R-:W4:Y:S04]  /*1200f0*/  LDL.64 R14, [R1+0xd0] ;  /* 0x0000d000010e7983 */ /* 0x002f280000100a00 */
[----:B0-----:R-:W4:Y:S01]  /*120100*/  LDL.LU R9, [R1+0x23c] ;  /* 0x00023c0001097983 */ /* 0x001f220000300800 */
[----:B------:R-:W-:-:S03]  /*120110*/  PRMT R10, R6, 0x7772, RZ ;  /* 0x00007772060a7816 */ /* 0x000fc600000000ff */
        /* <DEDUP_REMOVED lines=112> */
[----:B------:R1:W-:Y:S04]  /*120820*/  STL [R1+0x480], R10 ;  /* 0x0004800a01007387 */ /* 0x0003e80000100800 */
[----:B0-----:R-:W4:Y:S04]  /*120830*/  LDL.LU R4, [R1+0xbe4] ;  /* 0x000be40001047983 */ /* 0x001f280000300800 */
[----:B------:R0:W-:Y:S04]  /*120840*/  STL [R1+0x490], R11 ;  /* 0x0004900b01007387 */ /* 0x0001e80000100800 */
[----:B------:R0:W-:Y:S04]  /*120850*/  STL [R1+0x4a0], R8 ;  /* 0x0004a00801007387 */ /* 0x0001e80000100800 */
[----:B------:R0:W-:Y:S04]  /*120860*/  STL [R1+0x4b0], R9 ;  /* 0x0004b00901007387 */ /* 0x0001e80000100800 */
[----:B------:R0:W-:Y:S04]  /*120870*/  STL [R1+0x4c0], R6 ;  /* 0x0004c00601007387 */ /* 0x0001e80000100800 */
[----:B------:R0:W-:Y:S04]  /*120880*/  STL [R1+0x4d0], R7 ;  /* 0x0004d00701007387 */ /* 0x0001e80000100800 */
[----:B-1----:R-:W4:Y:S04]  /*120890*/  LDL.LU R10, [R1+0xbfc] ;  /* 0x000bfc00010a7983 */ /* 0x002f280000300800 */
[----:B0-----:R-:W4:Y:S04]  /*1208a0*/  LDL.LU R11, [R1+0xbf8] ;  /* 0x000bf800010b7983 */ /* 0x001f280000300800 */
        /* <DEDUP_REMOVED lines=11> */
[----:B------:R2:W-:Y:S04]  /*120960*/  STL [R1+0x50c], R5 ;  /* 0x00050c0501007387 */ /* 0x0005e80000100800 */
[----:B------:R-:W-:Y:S01]  /*120970*/  STL [R1+0xb34], R2 ;  /* 0x000b340201007387 */ /* 0x000fe20000100800 */
[----:B--2---:R-:W-:-:S03]  /*120980*/  PRMT R5, R3, 0x7770, RZ ;  /* 0x0000777003057816 */ /* 0x004fc600000000ff */
[----:B------:R-:W-:Y:S04]  /*120990*/  STL [R1+0xbd0], R2 ;  /* 0x000bd00201007387 */ /* 0x000fe80000100800 */
        /* <DEDUP_REMOVED lines=507> */
[----:B------:R-:W4:Y:S01]  /*122950*/  LDL.LU R26, [R1+0x364] ;  /* 0x00036400011a7983 */ /* 0x000f220000300800 */
[----:B------:R-:W-:-:S03]  /*122960*/  PRMT R7, R8, 0x7610, R7 ;  /* 0x0000761008077816 */ /* 0x000fc60000000007 */
[----:B------:R-:W4:Y:S04]  /*122970*/  LDL.LU R23, [R1+0x328] ;  /* 0x0003280001177983 */ /* 0x000f280000300800 */
[----:B0-----:R-:W4:Y:S04]  /*122980*/  LDL.LU R9, [R1+0xb58] ;  /* 0x000b580001097983 */ /* 0x001f280000300800 */
[----:B------:R0:W-:Y:S04]  /*122990*/  STL [R1+0x7e0], R19 ;  /* 0x0007e01301007387 */ /* 0x0001e80000100800 */
[----:B------:R-:W4:Y:S04]  /*1229a0*/  LDL.LU R27, [R1+0x358] ;  /* 0x00035800011b7983 */ /* 0x000f280000300800 */
        /* <DEDUP_REMOVED lines=16> */
[----:B-1----:R-:W4:Y:S04]  /*122ab0*/  LDL.LU R4, [R1+0xb3c] ;  /* 0x000b3c0001047983 */ /* 0x002f280000300800 */
        /* <DEDUP_REMOVED lines=23> */
[----:B------:R-:W-:Y:S04]  /*122c30*/  STL [R1+0xab8], R13 ;  /* 0x000ab80d01007387 */ /* 0x000fe80000100800 */
        /* <DEDUP_REMOVED lines=8> */
[----:B0-----:R-:W4:Y:S01]  /*122cc0*/  LDL.LU R16, [R1+0x380] ;  /* 0x0003800001107983 */ /* 0x001f220000300800 */
[----:B------:R-:W-:-:S03]  /*122cd0*/  PRMT R12, R27, 0x7610, R12 ;  /* 0x000076101b0c7816 */ /* 0x000fc6000000000c */
[----:B------:R-:W4:Y:S04]  /*122ce0*/  LDL.LU R27, [R1+0x284] ;  /* 0x00028400011b7983 */ /* 0x000f280000300800 */
[----:B------:R-:W4:Y:S04]  /*122cf0*/  LDL.LU R22, [R1+0x394] ;  /* 0x0003940001167983 */ /* 0x000f280000300800 */
[----:B------:R-:W4:Y:S04]  /*122d00*/  LDL.LU R21, [R1+0x390] ;  /* 0x0003900001157983 */ /* 0x000f280000300800 */
[----:B------:R-:W4:Y:S04]  /*122d10*/  LDL.LU R20, [R1+0x38c] ;  /* 0x00038c0001147983 */ /* 0x000f280000300800 */
[----:B------:R-:W4:Y:S01]  /*122d20*/  LDL.LU R19, [R1+0x270] ;  /* 0x0002700001137983 */ /* 0x000f220000300800 */
[----:B--2---:R-:W-:-:S03]  /*122d30*/  PRMT R15, R25, 0x7610, R15 ;  /* 0x00007610190f7816 */ /* 0x004fc6000000000f */
[----:B------:R-:W2:Y:S04]  /*122d40*/  LDL.LU R18, [R1+0x388] ;  /* 0x0003880001127983 */ /* 0x000ea80000300800 */
        /* <DEDUP_REMOVED lines=930> */
[----:B-----5:R0:W-:Y:S04]  /*126770*/  STL [R1+0x798], R2 ;  /* 0x0007980201007387 */ /* 0x0201e80000100800 */
[----:B------:R2:W-:Y:S04]  /*126780*/  STL [R1+0x79c], R3 ;  /* 0x00079c0301007387 */ /* 0x0005e80000100800 */
[----:B-1----:R-:W3:Y:S04]  /*126790*/  LDL.LU R29, [R1+0x6d8] ;  /* 0x0006d800011d7983 */ /* 0x002ee80000300800 */
[----:B0-----:R-:W4:Y:S04]  /*1267a0*/  LDL.LU R2, [R1+0x65c] ;  /* 0x00065c0001027983 */ /* 0x001f280000300800 */
[----:B--2---:R-:W2:Y:S04]  /*1267b0*/  LDL R3, [R1+0x6dc] ;  /* 0x0006dc0001037983 */ /* 0x004ea80000100800 */
[----:B------:R0:W-:Y:S04]  /*1267c0*/  STL [R1+0x794], R0 ;  /* 0x0007940001007387 */ /* 0x0001e80000100800 */
[----:B0-----:R-:W2:Y:S01]  /*1267d0*/  LDL R0, [R1+0x6e0] ;  /* 0x0006e00001007983 */ /* 0x001ea20000100800 */
[----:B----4-:R-:W-:-:S04]  /*1267e0*/  IADD3 R2, P0, PT, R2, UR4, RZ ;  /* 0x0000000402027c10 */ /* 0x010fc8000ff1e0ff */
[----:B---3--:R-:W-:Y:S02]  /*1267f0*/  IADD3.X R29, PT, PT, R29, UR5, RZ, P0, !PT ;  /* 0x000000051d1d7c10 */ /* 0x008fe400087fe4ff */
[----:B--2---:R-:W-:Y:S01]  /*126800*/  ISETP.GT.U32.AND P0, PT, R2, R3, PT ;  /* 0x000000030200720c */ /* 0x004fe20003f04070 */
[----:B------:R0:W-:Y:S04]  /*126810*/  STL [R1+0x65c], R2 ;  /* 0x00065c0201007387 */ /* 0x0001e80000100800 */
[----:B------:R1:W5:Y:S04]  /*126820*/  LDL.LU R3, [R1+0x79c] ;  /* 0x00079c0001037983 */ /* 0x0003680000300800 */
[----:B0-----:R1:W5:Y:S01]  /*126830*/  LDL.LU R2, [R1+0x798] ;  /* 0x0007980001027983 */ /* 0x0013620000300800 */
[----:B------:R-:W-:-:S03]  /*126840*/  ISETP.GT.U32.AND.EX P0, PT, R29, R0, PT, P0 ;  /* 0x000000001d00720c */ /* 0x000fc60003f04100 */
[----:B------:R1:W5:Y:S04]  /*126850*/  LDL.LU R0, [R1+0x794] ;  /* 0x0007940001007983 */ /* 0x0003680000300800 */
[----:B------:R1:W-:Y:S06]  /*126860*/  STL [R1+0x6d8], R29 ;  /* 0x0006d81d01007387 */ /* 0x0003ec0000100800 */
[----:B------:R-:W-:Y:S05]  /*126870*/  @!P0 BRA `(.L_x_297) ;  /* 0xffffff3800a88947 */ /* 0x000fea000383ffff */
.L_x_291:
[----:B-----5:R2:W-:Y:S04]  /*126880*/  STL [R1+0x798], R2 ;  /* 0x0007980201007387 */ /* 0x0205e80000100800 */
[----:B01----:R-:W3:Y:S04]  /*126890*/  LDL R29, [R1+0x65c] ;  /* 0x00065c00011d7983 */ /* 0x003ee80000100800 */
[----:B------:R0:W-:Y:S04]  /*1268a0*/  STL [R1+0x7a0], R4 ;  /* 0x0007a00401007387 */ /* 0x0001e80000100800 */
[----:B--2---:R-:W3:Y:S04]  /*1268b0*/  LDL.LU R2, [R1+0x5b0] ;  /* 0x0005b00001027983 */ /* 0x004ee80000300800 */
[----:B------:R1:W-:Y:S04]  /*1268c0*/  STL [R1+0x79c], R3 ;  /* 0x00079c0301007387 */ /* 0x0003e80000100800 */
[----:B0-----:R-:W2:Y:S04]  /*1268d0*/  LDL.LU R4, [R1+0x5b4] ;  /* 0x0005b40001047983 */ /* 0x001ea80000300800 */
[----:B-1----:R-:W2:Y:S04]  /*1268e0*/  LDL R3, [R1+0x6d8] ;  /* 0x0006d80001037983 */ /* 0x002ea80000100800 */
[----:B------:R0:W-:Y:S02]  /*1268f0*/  STL [R1+0x794], R0 ;  /* 0x0007940001007387 */ /* 0x0001e40000100800 */
[----:B0-----:R-:W0:Y:S01]  /*126900*/  S2R R0, SR_TID.X ;  /* 0x0000000000007919 */ /* 0x001e220000002100 */
[----:B---3--:R-:W-:Y:S01]  /*126910*/  ISETP.GE.U32.AND P0, PT, R29, R2, PT ;  /* 0x000000021d00720c */ /* 0x008fe20003f06070 */
[----:B------:R-:W-:-:S02]  /*126920*/  IMAD.IADD R29, R2, 0x1, -R29 ;  /* 0x00000001021d7824 */ /* 0x000fc400078e0a1d */
[----:B------:R1:W5:Y:S01]  /*126930*/  LDL.LU R2, [R1+0x798] ;  /* 0x0007980001027983 */ /* 0x0003620000300800 */
[----:B--2---:R-:W-:-:S03]  /*126940*/  ISETP.GE.U32.AND.EX P0, PT, R3, R4, PT, P0 ;  /* 0x000000040300720c */ /* 0x004fc60003f06100 */
[----:B------:R1:W5:Y:S01]  /*126950*/  LDL.LU R4, [R1+0x7a0] ;  /* 0x0007a00001047983 */ /* 0x0003620000300800 */
[----:B0-----:R-:W-:-:S03]  /*126960*/  ISETP.GE.OR P0, PT, R0, R29, P0 ;  /* 0x0000001d0000720c */ /* 0x001fc60000706670 */
[----:B------:R1:W5:Y:S04]  /*126970*/  LDL.LU R3, [R1+0x79c] ;  /* 0x00079c0001037983 */ /* 0x0003680000300800 */
[----:B------:R1:W5:Y:S01]  /*126980*/  LDL.LU R0, [R1+0x794] ;  /* 0x0007940001007983 */ /* 0x0003620000300800 */
[----:B------:R-:W-:Y:S05]  /*126990*/  BSSY.RECONVERGENT B1, `(.L_x_290) ;  /* 0x0000c44000017945 */ /* 0x000fea0003800200 */
[----:B------:R-:W-:Y:S05]  /*1269a0*/  @P0 BRA `(.L_x_298) ;  /* 0x000000c400080947 */ /* 0x000fea0003800000 */
[----:B------:R-:W0:Y:S02]  /*1269b0*/  S2R R29, SR_TID.X ;  /* 0x00000000001d7919 */ /* 0x000e240000002100 */
[----:B0-----:R0:W-:Y:S02]  /*1269c0*/  STL [R1+0x698], R29 ;  /* 0x0006981d01007387 */ /* 0x0011e40000100800 */
.L_x_304:
[----:B-----5:R2:W-:Y:S04]  /*1269d0*/  STL [R1+0x8b8], R11 ;  /* 0x0008b80b01007387 */ /* 0x0205e80000100800 */
[----:B0--3--:R-:W3:Y:S04]  /*1269e0*/  LDL.LU R29, [R1+0x3d0] ;  /* 0x0003d000011d7983 */ /* 0x009ee80000300800 */
[----:B--2---:R-:W2:Y:S04]  /*1269f0*/  LDL.LU R11, [R1+0x3d4] ;  /* 0x0003d400010b7983 */ /* 0x004ea80000300800 */
[----:B------:R0:W-:Y:S04]  /*126a00*/  STL [R1+0x8b0], R13 ;  /* 0x0008b00d01007387 */ /* 0x0001e80000100800 */
[----:B-----5:R4:W-:Y:S04]  /*126a10*/  STL [R1+0x8a8], R3 ;  /* 0x0008a80301007387 */ /* 0x0209e80000100800 */
[----:B------:R1:W-:Y:S04]  /*126a20*/  STL [R1+0x8a4], R4 ;  /* 0x0008a40401007387 */ /* 0x0003e80000100800 */
[----:B0-----:R-:W2:Y:S04]  /*126a30*/  LDL.LU R13, [R1+0x3c4] ;  /* 0x0003c400010d7983 */ /* 0x001ea80000300800 */
[----:B------:R0:W-:Y:S04]  /*126a40*/  STL [R1+0x8ac], R2 ;  /* 0x0008ac0201007387 */ /* 0x0001e80000100800 */
[----:B----4-:R-:W4:Y:S04]  /*126a50*/  LDL.LU R3, [R1+0x3cc] ;  /* 0x0003cc0001037983 */ /* 0x010f280000300800 */
[----:B-1----:R-:W4:Y:S04]  /*126a60*/  LDL.LU R4, [R1+0x330] ;  /* 0x0003300001047983 */ /* 0x002f280000300800 */
        /* <DEDUP_REMOVED lines=10> */
[----:B---3--:R-:W-:Y:S02]  /*126b10*/  LOP3.LUT R29, R29, 0xffff, RZ, 0xc0, !PT ;  /* 0x0000ffff1d1d7812 */ /* 0x008fe400078ec0ff */
[----:B--2---:R-:W-:Y:S02]  /*126b20*/  LOP3.LUT R5, R11, 0xffff, RZ, 0xc0, !PT ;  /* 0x0000ffff0b057812 */ /* 0x004fe400078ec0ff */
[----:B----4-:R-:W-:Y:S01]  /*126b30*/  LOP3.LUT R6, R3, 0xffff, RZ, 0xc0, !PT ;  /* 0x0000ffff03067812 */ /* 0x010fe200078ec0ff */
[----:B------:R-:W2:Y:S01]  /*126b40*/  LDL.LU R11, [R1+0x32c] ;  /* 0x00032c00010b7983 */ /* 0x000ea20000300800 */
[----:B------:R-:W-:Y:S02]  /*126b50*/  PRMT R5, R29, 0x3340, R5 ;  /* 0x000033401d057816 */ /* 0x000fe40000000005 */
[----:B------:R-:W-:Y:S01]  /*126b60*/  LOP3.LUT R7, R4, 0xffff, RZ, 0xc0, !PT ;  /* 0x0000ffff04077812 */ /* 0x000fe200078ec0ff */
        /* <DEDUP_REMOVED lines=38> */
[----:B------:R-:W-:Y:S01]  /*126dd0*/  PRMT R12, R12, 0x3340, R11 ;  /* 0x000033400c0c7816 */ /* 0x000fe2000000000b */
[----:B------:R-:W4:Y:S04]  /*126de0*/  LDL.LU R7, [R1+0x898] ;  /* 0x0008980001077983 */ /* 0x000f280000300800 */
[----:B------:R0:W-:Y:S01]  /*126df0*/  STL [R1+0x680], R29 ;  /* 0x0006801d01007387 */ /* 0x0001e20000100800 */
[----:B------:R-:W-:Y:S02]  /*126e00*/  LOP3.LUT R22, R22, 0xffff, RZ, 0xc0, !PT ;  /* 0x0000ffff16167812 */ /* 0x000fe400078ec0ff */
[----:B------:R-:W-:Y:S01]  /*126e10*/  LOP3.LUT R20, R20, 0xffff, RZ, 0xc0, !PT ;  /* 0x0000ffff14147812 */ /* 0x000fe200078ec0ff */
[----:B------:R-:W3:Y:S04]  /*126e20*/  LDL.LU R11, [R1+0x8b8] ;  /* 0x0008b800010b7983 */ /* 0x000ee80000300800 */
[----:B0-----:R-:W2:Y:S02]  /*126e30*/  LDL.LU R29, [R1+0x3f0] ;  /* 0x0003f000011d7983 */ /* 0x001ea40000300800 */
[----:B--2---:R-:W-:-:S04]  /*126e40*/  LOP3.LUT R29, R29, 0xffff, RZ, 0xc0, !PT ;  /* 0x0000ffff1d1d7812 */ /* 0x004fc800078ec0ff */
[----:B------:R-:W-:Y:S01]  /*126e50*/  PRMT R29, R29, 0x3340, R0 ;  /* 0x000033401d1d7816 */ /* 0x000fe20000000000 */
[----:B------:R0:W-:Y:S04]  /*126e60*/  STL [R1+0x690], R12 ;  /* 0x0006900c01007387 */ /* 0x0001e80000100800 */
[----:B------:R1:W-:Y:S01]  /*126e70*/  STL [R1+0x674], R29 ;  /* 0x0006741d01007387 */ /* 0x0003e20000100800 */
[----:B------:R-:W-:-:S03]  /*126e80*/  PRMT R20, R22, 0x3340, R20 ;  /* 0x0000334016147816 */ /* 0x000fc60000000014 */
[----:B------:R-:W2:Y:S04]  /*126e90*/  LDL.LU R22, [R1+0x358] ;  /* 0x0003580001167983 */ /* 0x000ea80000300800 */
[----:B0-----:R-:W4:Y:S04]  /*126ea0*/  LDL.LU R12, [R1+0x8b4] ;  /* 0x0008b400010c7983 */ /* 0x001f280000300800 */
[----:B-1----:R-:W3:Y:S01]  /*126eb0*/  LDL.LU R29, [R1+0x33c] ;  /* 0x00033c00011d7983 */ /* 0x002ee20000300800 */
[----:B------:R-:W-:Y:S02]  /*126ec0*/  LOP3.LUT R21, R21, 0xffff, RZ, 0xc0, !PT ;  /* 0x0000ffff15157812 */ /* 0x000fe400078ec0ff */
[----:B------:R-:W-:Y:S01]  /*126ed0*/  LOP3.LUT R23, R23, 0xffff, RZ, 0xc0, !PT ;  /* 0x0000ffff17177812 */ /* 0x000fe200078ec0ff */
[----:B------:R-:W2:Y:S01]  /*126ee0*/  LDL.LU R0, [R1+0x894] ;  /* 0x0008940001007983 */ /* 0x000ea20000300800 */
[----:B------:R-:W-:-:S03]  /*126ef0*/  PRMT R21, R21, 0x3340, R26 ;  /* 0x0000334015157816 */ /* 0x000fc6000000001a */
[----:B------:R-:W2:Y:S01]  /*126f00*/  LDL.LU R26, [R1+0x34c] ;  /* 0x00034c00011a7983 */ /* 0x000ea20000300800 */
[----:B------:R-:W-:Y:S02]  /*126f10*/  LOP3.LUT R24, R24, 0xffff, RZ, 0xc0, !PT ;  /* 0x0000ffff18187812 */ /* 0x000fe400078ec0ff */
[----:B------:R-:W-:Y:S02]  /*126f20*/  LOP3.LUT R2, R2, 0xffff, RZ, 0xc0, !PT ;  /* 0x0000ffff02027812 */ /* 0x000fe400078ec0ff */
[----:B------:R-:W-:Y:S02]  /*126f30*/  PRMT R23, R24, 0x3340, R23 ;  /* 0x0000334018177816 */ /* 0x000fe40000000017 */
[----:B------:R-:W-:Y:S02]  /*126f40*/  LOP3.LUT R3, R3, 0xffff, RZ, 0xc0, !PT ;  /* 0x0000ffff03037812 */ /* 0x000fe400078ec0ff */
[----:B---3--:R-:W-:Y:S02]  /*126f50*/  LOP3.LUT R27, R29, 0xffff, RZ, 0xc0, !PT ;  /* 0x0000ffff1d1b7812 */ /* 0x008fe400078ec0ff */
[----:B------:R-:W3:Y:S02]  /*126f60*/  LDL.LU R29, [R1+0x350] ;  /* 0x00035000011d7983 */ /* 0x000ee40000300800 */
[----:B------:R-:W-:-:S02]  /*126f70*/  PRMT R28, R28, 0x3340, R27 ;  /* 0x000033401c1c7816 */ /* 0x000fc4000000001b */
[----:B------:R-:W2:Y:S01]  /*126f80*/  LDL.LU R27, [R1+0x344] ;  /* 0x00034400011b7983 */ /* 0x000ea20000300800 */
[----:B------:R-:W-:-:S03]  /*126f90*/  PRMT R3, R3, 0x3340, R2 ;  /* 0x0000334003037816 */ /* 0x000fc60000000002 */
[----:B------:R0:W-:Y:S01]  /*126fa0*/  STL [R1+0x660], R23 ;  /* 0x0006601701007387 */ /* 0x0001e20000100800 */
[----:B------:R-:W-:Y:S02]  /*126fb0*/  LOP3.LUT R5, R5, 0xffff, RZ, 0xc0, !PT ;  /* 0x0000ffff05057812 */ /* 0x000fe400078ec0ff */
[----:B------:R-:W-:Y:S01]  /*126fc0*/  LOP3.LUT R6, R6, 0xffff, RZ, 0xc0, !PT ;  /* 0x0000ffff06067812 */ /* 0x000fe200078ec0ff */
[----:B------:R1:W-:Y:S04]  /*126fd0*/  STL [R1+0x67c], R3 ;  /* 0x00067c0301007387 */ /* 0x0003e80000100800 */
[----:B------:R-:W2:Y:S04]  /*126fe0*/  LDL.LU R2, [R1+0x8ac] ;  /* 0x0008ac0001027983 */ /* 0x000ea80000300800 */
[----:B0-----:R-:W2:Y:S01]  /*126ff0*/  LDL.LU R23, [R1+0x354] ;  /* 0x0003540001177983 */ /* 0x001ea20000300800 */
[----:B------:R-:W-:-:S03]  /*127000*/  PRMT R6, R6, 0x3340, R5 ;  /* 0x0000334006067816 */ /* 0x000fc60000000005 */
[----:B-1----:R-:W2:Y:S04]  /*127010*/  LDL.LU R3, [R1+0x8a8] ;  /* 0x0008a80001037983 */ /* 0x002ea80000300800 */
[----:B------:R-:W2:Y:S04]  /*127020*/  LDL.LU R5, [R1+0x8a0] ;  /* 0x0008a00001057983 */ /* 0x000ea80000300800 */
[----:B------:R0:W-:Y:S04]  /*127030*/  STL [R1+0x678], R6 ;  /* 0x0006780601007387 */ /* 0x0001e80000100800 */
[----:B0-----:R-:W2:Y:S01]  /*127040*/  LDL.LU R6, [R1+0x89c] ;  /* 0x00089c0001067983 */ /* 0x001ea20000300800 */
[----:B------:R-:W-:-:S03]  /*127050*/  LOP3.LUT R25, R25, 0xffff, RZ, 0xc0, !PT ;  /* 0x0000ffff19197812 */ /* 0x000fc600078ec0ff */
[----:B------:R0:W-:Y:S01]  /*127060*/  STL [R1+0x664], R20 ;  /* 0x0006641401007387 */ /* 0x0001e20000100800 */
[----:B------:R-:W-:-:S03]  /*127070*/  LOP3.LUT R15, R15, 0xffff, RZ, 0xc0, !PT ;  /* 0x0000ffff0f0f7812 */ /* 0x000fc600078ec0ff */
[----:B------:R2:W-:Y:S01]  /*127080*/  STL [R1+0x668], R21 ;  /* 0x0006681501007387 */ /* 0x0005e20000100800 */
[----:B------:R-:W-:Y:S02]  /*127090*/  LOP3.LUT R16, R16, 0xffff, RZ, 0xc0, !PT ;  /* 0x0000ffff10107812 */ /* 0x000fe400078ec0ff */
[----:B0-----:R-:W-:Y:S02]  /*1270a0*/  LOP3.LUT R20, R14, 0xffff, RZ, 0xc0, !PT ;  /* 0x0000ffff0e147812 */ /* 0x001fe400078ec0ff */
[----:B------:R-:W-:Y:S02]  /*1270b0*/  LOP3.LUT R17, R17, 0xffff, RZ, 0xc0, !PT ;  /* 0x0000ffff11117812 */ /* 0x000fe400078ec0ff */
[----:B------:R-:W-:Y:S02]  /*1270c0*/  PRMT R15, R15, 0x3340, R20 ;  /* 0x000033400f0f7816 */ /* 0x000fe40000000014 */
[----:B------:R-:W2:Y:S01]  /*1270d0*/  LDL.LU R20, [R1+0x360] ;  /* 0x0003600001147983 */ /* 0x000ea20000300800 */
[----:B------:R-:W-:-:S02]  /*1270e0*/  LOP3.LUT R18, R18, 0xffff, RZ, 0xc0, !PT ;  /* 0x0000ffff12127812 */ /* 0x000fc400078ec0ff */
[----:B------:R-:W-:Y:S02]  /*1270f0*/  LOP3.LUT R10, R10, 0xffff, RZ, 0xc0, !PT ;  /* 0x0000ffff0a0a7812 */ /* 0x000fe400078ec0ff */
[----:B----4-:R-:W-:Y:S02]  /*127100*/  LOP3.LUT R12, R12, 0xffff, RZ, 0xc0, !PT ;  /* 0x0000ffff0c0c7812 */ /* 0x010fe400078ec0ff */
[----:B------:R-:W-:Y:S02]  /*127110*/  LOP3.LUT R11, R11, 0xffff, RZ, 0xc0, !PT ;  /* 0x0000ffff0b0b7812 */ /* 0x000fe400078ec0ff */
[----:B---3--:R-:W-:Y:S02]  /*127120*/  LOP3.LUT R14, R29, 0xffff, RZ, 0xc0, !PT ;  /* 0x0000ffff1d0e7812 */ /* 0x008fe400078ec0ff */
[----:B--2---:R-:W-:-:S04]  /*127130*/  LOP3.LUT R21, R27, 0xffff, RZ, 0xc0, !PT ;  /* 0x0000ffff1b157812 */ /* 0x004fc800078ec0ff */
[----:B------:R-:W-:Y:S02]  /*127140*/  PRMT R21, R25, 0x3340, R21 ;  /* 0x0000334019157816 */ /* 0x000fe40000000015 */
[----:B------:R-:W-:Y:S02]  /*127150*/  PRMT R14, R16, 0x3340, R14 ;  /* 0x00003340100e7816 */ /* 0x000fe4000000000e */
[----:B------:R-:W-:Y:S01]  /*127160*/  PRMT R16, R18, 0x3340, R17 ;  /* 0x0000334012107816 */ /* 0x000fe20000000011 */
[----:B------:R0:W-:Y:S04]  /*127170*/  STL [R1+0x658], R21 ;  /* 0x0006581501007387 */ /* 0x0001e80000100800 */
[----:B------:R-:W2:Y:S04]  /*127180*/  LDL.LU R17, [R1+0x22c] ;  /* 0x00022c0001117983 */ /* 0x000ea80000300800 */
[----:B------:R1:W-:Y:S04]  /*127190*/  STL [R1+0x650], R14 ;  /* 0x0006500e01007387 */ /* 0x0003e80000100800 */
[----:B0-----:R-:W3:Y:S01]  /*1271a0*/  LDL.LU R21, [R1+0x230] ;  /* 0x0002300001157983 */ /* 0x001ee20000300800 */
[----:B------:R-:W-:-:S03]  /*1271b0*/  LOP3.LUT R19, R19, 0xffff, RZ, 0xc0, !PT ;  /* 0x0000ffff13137812 */ /* 0x000fc600078ec0ff */
[----:B------:R0:W-:Y:S01]  /*1271c0*/  STL [R1+0x654], R15 ;  /* 0x0006540f01007387 */ /* 0x0001e20000100800 */
[----:B-1----:R-:W-:Y:S02]  /*1271d0*/  LOP3.LUT R14, R8, 0xffff, RZ, 0xc0, !PT ;  /* 0x0000ffff080e7812 */ /* 0x002fe400078ec0ff */
[----:B------:R-:W-:Y:S02]  /*1271e0*/  LOP3.LUT R8, R22, 0xffff, RZ, 0xc0, !PT ;  /* 0x0000ffff16087812 */ /* 0x000fe400078ec0ff */
[----:B------:R-:W-:Y:S01]  /*1271f0*/  LOP3.LUT R9, R9, 0xffff, RZ, 0xc0, !PT ;  /* 0x0000ffff09097812 */ /* 0x000fe200078ec0ff */
[----:B------:R1:W-:Y:S01]  /*127200*/  STL [R1+0x64c], R16 ;  /* 0x00064c1001007387 */ /* 0x0003e20000100800 */
[----:B------:R-:W-:Y:S02]  /*127210*/  PRMT R8, R10, 0x3340, R8 ;  /* 0x000033400a087816 */ /* 0x000fe40000000008 */
[----:B------:R-:W-:Y:S01]  /*127220*/  PRMT R10, R12, 0x3340, R11 ;  /* 0x000033400c0a7816 */ /* 0x000fe2000000000b */
[----:B------:R-:W4:Y:S04]  /*127230*/  LDL.LU R22, [R1+0x35c] ;  /* 0x00035c0001167983 */ /* 0x000f280000300800 */
[----:B------:R-:W4:Y:S01]  /*127240*/  LDL.LU R12, [R1+0x248] ;  /* 0x00024800010c7983 */ /* 0x000f220000300800 */
[----:B0-----:R-:W-:-:S02]  /*127250*/  LOP3.LUT R15, R26, 0xffff, RZ, 0xc0, !PT ;  /* 0x0000ffff1a0f7812 */ /* 0x001fc400078ec0ff */
[----:B------:R-:W-:Y:S01]  /*127260*/  PRMT R9, R9, 0x3340, R14 ;  /* 0x0000334009097816 */ /* 0x000fe2000000000e */
[----:B-1----:R-:W4:Y:S01]  /*127270*/  LDL.LU R16, [R1+0x368] ;  /* 0x0003680001107983 */ /* 0x002f220000300800 */
[----:B------:R-:W-:Y:S02]  /*127280*/  PRMT R15, R19, 0x3340, R15 ;  /* 0x00003340130f7816 */ /* 0x000fe4000000000f */
[----:B------:R-:W-:Y:S01]  /*127290*/  LOP3.LUT R13, R13, 0xffff, RZ, 0xc0, !PT ;  /* 0x0000ffff0d0d7812 */ /* 0x000fe200078ec0ff */
[----:B------:R0:W-:Y:S04]  /*1272a0*/  STL [R1+0x644], R9 ;  /* 0x0006440901007387 */ /* 0x0001e80000100800 */
[----:B------:R1:W-:Y:S01]  /*1272b0*/  STL [R1+0x648], R15 ;  /* 0x0006480f01007387 */ /* 0x0003e20000100800 */
[----:B------:R-:W-:-:S03]  /*1272c0*/  LOP3.LUT R3, R3, 0xffff, RZ, 0xc0, !PT ;  /* 0x0000ffff03037812 */ /* 0x000fc600078ec0ff */
[----:B------:R1:W-:Y:S01]  /*1272d0*/  STL [R1+0x640], R8 ;  /* 0x0006400801007387 */ /* 0x0003e20000100800 */
[----:B0-----:R-:W-:-:S03]  /*1272e0*/  LOP3.LUT R9, R23, 0xffff, RZ, 0xc0, !PT ;  /* 0x0000ffff17097812 */ /* 0x001fc600078ec0ff */
[----:B------:R0:W-:Y:S04]  /*1272f0*/  STL [R1+0x63c], R10 ;  /* 0x00063c0a01007387 */ /* 0x0001e80000100800 */
[----:B-1----:R-:W4:Y:S01]  /*127300*/  LDL.LU R15, [R1+0x228] ;  /* 0x00022800010f7983 */ /* 0x002f220000300800 */
[----:B------:R-:W-:Y:S02]  /*127310*/  PRMT R9, R13, 0x3340, R9 ;  /* 0x000033400d097816 */ /* 0x000fe40000000009 */
[----:B------:R-:W-:Y:S01]  /*127320*/  LOP3.LUT R8, R2, 0xffff, RZ, 0xc0, !PT ;  /* 0x0000ffff02087812 */ /* 0x000fe200078ec0ff */
[----:B------:R-:W4:Y:S04]  /*127330*/  LDL.LU R11, [R1+0x244] ;  /* 0x00024400010b7983 */ /* 0x000f280000300800 */
[----:B0-----:R-:W4:Y:S01]  /*127340*/  LDL.LU R10, [R1+0x370] ;  /* 0x00037000010a7983 */ /* 0x001f220000300800 */
[----:B------:R-:W-:-:S03]  /*127350*/  PRMT R3, R3, 0x3340, R8 ;  /* 0x0000334003037816 */ /* 0x000fc60000000008 */
[----:B------:R0:W-:Y:S01]  /*127360*/  STL [R1+0x638], R9 ;  /* 0x0006380901007387 */ /* 0x0001e20000100800 */
[----:B------:R-:W-:-:S03]  /*127370*/  LOP3.LUT R8, R6, 0xffff, RZ, 0xc0, !PT ;  /* 0x0000ffff06087812 */ /* 0x000fc600078ec0ff */
[----:B------:R-:W4:Y:S01]  /*127380*/  LDL.LU R18, [R1+0x364] ;  /* 0x0003640001127983 */ /* 0x000f220000300800 */
[----:B------:R-:W-:-:S03]  /*127390*/  LOP3.LUT R4, R4, 0xffff, RZ, 0xc0, !PT ;  /* 0x0000ffff04047812 */ /* 0x000fc600078ec0ff */
[----:B------:R-:W4:Y:S01]  /*1273a0*/  LDL.LU R13, [R1+0x234] ;  /* 0x00023400010d7983 */ /* 0x000f220000300800 */
[----:B0-----:R-:W-:Y:S02]  /*1273b0*/  LOP3.LUT R9, R5, 0xffff, RZ, 0xc0, !PT ;  /* 0x0000ffff05097812 */ /* 0x001fe400078ec0ff */
[----:B------:R-:W-:Y:S01]  /*1273c0*/  LOP3.LUT R7, R7, 0xffff, RZ, 0xc0, !PT ;  /* 0x0000ffff07077812 */ /* 0x000fe200078ec0ff */
[----:B------:R-:W4:Y:S01]  /*1273d0*/  LDL.LU R19, [R1+0x220] ;  /* 0x0002200001137983 */ /* 0x000f220000300800 */
[----:B------:R-:W-:-:S03]  /*1273e0*/  PRMT R8, R8, 0x3340, R9 ;  /* 0x0000334008087816 */ /* 0x000fc60000000009 */
[----:B------:R-:W4:Y:S01]  /*1273f0*/  LDL.LU R9, [R1+0x260] ;  /* 0x0002600001097983 */ /* 0x000f220000300800 */
[----:B------:R-:W-:-:S03]  /*127400*/  LOP3.LUT R2, R20, 0xffff, RZ, 0xc0, !PT ;  /* 0x0000ffff14027812 */ /* 0x000fc600078ec0ff */
[----:B------:R0:W-:Y:S01]  /*127410*/  STL [R1+0x634], R3 ;  /* 0x0006340301007387 */ /* 0x0001e20000100800 */
[----:B------:R-:W-:-:S03]  /*127420*/  PRMT R29, R4, 0x3340, R2 ;  /* 0x00003340041d7816 */ /* 0x000fc60000000002 */
[----:B------:R-:W4:Y:S04]  /*127430*/  LDL.LU R14, [R1+0x36c] ;  /* 0x00036c00010e7983 */ /* 0x000f280000300800 */
[----:B------:R-:W4:Y:S04]  /*127440*/  LDL.LU R20, [R1+0x224] ;  /* 0x0002240001147983 */ /* 0x000f280000300800 */
[----:B------:R-:W4:Y:S01]  /*127450*/  LDL.LU R23, [R1+0x3b8] ;  /* 0x0003b80001177983 */ /* 0x000f220000300800 */
[----:B--2---:R-:W-:-:S03]  /*127460*/  LOP3.LUT R4, R17, 0xffff, RZ, 0xc0, !PT ;  /* 0x0000ffff11047812 */ /* 0x004fc600078ec0ff */
[----:B------:R-:W2:Y:S01]  /*127470*/  LDL.LU R17, [R1+0x240] ;  /* 0x0002400001117983 */ /* 0x000ea20000300800 */
[----:B---3--:R-:W-:Y:S02]  /*127480*/  LOP3.LUT R5, R21, 0xffff, RZ, 0xc0, !PT ;  /* 0x0000ffff15057812 */ /* 0x008fe400078ec0ff */
[----:B----4-:R-:W-:Y:S01]  /*127490*/  LOP3.LUT R6, R22, 0xffff, RZ, 0xc0, !PT ;  /* 0x0000ffff16067812 */ /* 0x010fe200078ec0ff */
[----:B------:R-:W-:Y:S01]  /*1274a0*/  STL [R1+0x630], R8 ;  /* 0x0006300801007387 */ /* 0x000fe20000100800 */
[----:B------:R-:W-:-:S03]  /*1274b0*/  PRMT R4, R4, 0x3340, R5 ;  /* 0x0000334004047816 */ /* 0x000fc60000000005 */
[----:B------:R-:W3:Y:S04]  /*1274c0*/  LDL.LU R21, [R1+0x254] ;  /* 0x0002540001157983 */ /* 0x000ee80000300800 */
[----:B------:R1:W-:Y:S01]  /*1274d0*/  STL [R1+0x628], R4 ;  /* 0x0006280401007387 */ /* 0x0003e20000100800 */
[----:B0-----:R-:W-:Y:S02]  /*1274e0*/  LOP3.LUT R3, R16, 0xffff, RZ, 0xc0, !PT ;  /* 0x0000ffff10037812 */ /* 0x001fe400078ec0ff */
[----:B------:R-:W-:Y:S01]  /*1274f0*/  LOP3.LUT R2, R15, 0xffff, RZ, 0xc0, !PT ;  /* 0x0000ffff0f027812 */ /* 0x000fe200078ec0ff */
[----:B------:R-:W4:Y:S01]  /*127500*/  LDL.LU R16, [R1+0x23c] ;  /* 0x00023c0001107983 */ /* 0x000f220000300800 */
[----:B-1----:R-:W-:-:S03]  /*127510*/  LOP3.LUT R4, R12, 0xffff, RZ, 0xc0, !PT ;  /* 0x0000ffff0c047812 */ /* 0x002fc600078ec0ff */
[----:B------:R-:W2:Y:S01]  /*127520*/  LDL.LU R12, [R1+0x25c] ;  /* 0x00025c00010c7983 */ /* 0x000ea20000300800 */
[----:B------:R-:W-:Y:S02]  /*127530*/  PRMT R2, R2, 0x3340, R3 ;  /* 0x0000334002027816 */ /* 0x000fe40000000003 */
[----:B------:R-:W-:Y:S01]  /*127540*/  LOP3.LUT R3, R11, 0xffff, RZ, 0xc0, !PT ;  /* 0x0000ffff0b037812 */ /* 0x000fe200078ec0ff */
[----:B------:R-:W3:Y:S04]  /*127550*/  LDL.LU R15, [R1+0x238] ;  /* 0x00023800010f7983 */ /* 0x000ee80000300800 */
[----:B------:R0:W-:Y:S04]  /*127560*/  STL [R1+0x624], R2 ;  /* 0x0006240201007387 */ /* 0x0001e80000100800 */
[----:B------:R-:W4:Y:S04]  /*127570*/  LDL.LU R11, [R1+0x378] ;  /* 0x00037800010b7983 */ /* 0x000f280000300800 */
[----:B------:R-:W3:Y:S01]  /*127580*/  LDL.LU R22, [R1+0x318] ;  /* 0x0003180001167983 */ /* 0x000ee20000300800 */
[----:B0-----:R-:W-:-:S03]  /*127590*/  LOP3.LUT R2, R10, 0xffff, RZ, 0xc0, !PT ;  /* 0x0000ffff0a027812 */ /* 0x001fc600078ec0ff */
[----:B------:R-:W3:Y:S01]  /*1275a0*/  LDL.LU R10, [R1+0x258] ;  /* 0x00025800010a7983 */ /* 0x000ee20000300800 */
[----:B------:R-:W-:Y:S02]  /*1275b0*/  PRMT R3, R3, 0x3340, R4 ;  /* 0x0000334003037816 */ /* 0x000fe40000000004 */
[----:B------:R-:W-:Y:S02]  /*1275c0*/  PRMT R6, R7, 0x3340, R6 ;  /* 0x0000334007067816 */ /* 0x000fe40000000006 */
[----:B------:R-:W-:Y:S02]  /*1275d0*/  LOP3.LUT R4, R9, 0xffff, RZ, 0xc0, !PT ;  /* 0x0000ffff09047812 */ /* 0x000fe400078ec0ff */
[----:B------:R-:W3:Y:S01]  /*1275e0*/  LDL.LU R9, [R1+0x274] ;  /* 0x0002740001097983 */ /* 0x000ee20000300800 */
[----:B------:R-:W-:-:S03]  /*1275f0*/  LOP3.LUT R5, R0, 0xffff, RZ, 0xc0, !PT ;  /* 0x0000ffff00057812 */ /* 0x000fc600078ec0ff */
[----:B------:R0:W-:Y:S02]  /*127600*/  STL [R1+0x62c], R6 ;  /* 0x00062c0601007387 */ /* 0x0001e40000100800 */
[----:B0-----:R-:W-:Y:S02]  /*127610*/  LOP3.LUT R6, R18, 0xffff, RZ, 0xc0, !PT ;  /* 0x0000ffff12067812 */ /* 0x001fe400078ec0ff */
[----:B------:R-:W-:Y:S02]  /*127620*/  STL [R1+0x618], R3 ;  /* 0x0006180301007387 */ /* 0x000fe40000100800 */
[----:B------:R-:W-:Y:S02]  /*127630*/  PRMT R5, R5, 0x3340, R6 ;  /* 0x0000334005057816 */ /* 0x000fe40000000006 */
[----:B------:R-:W3:Y:S04]  /*127640*/  LDL.LU R18, [R1+0x24c] ;  /* 0x00024c0001127983 */ /* 0x000ee80000300800 */
[----:B------:R0:W-:Y:S02]  /*127650*/  STL [R1+0x61c], R5 ;  /* 0x00061c0501007387 */ /* 0x0001e40000100800 */
[----:B0-----:R-:W-:-:S02]  /*127660*/  LOP3.LUT R5, R13, 0xffff, RZ, 0xc0, !PT ;  /* 0x0000ffff0d057812 */ /* 0x001fc400078ec0ff */
[----:B------:R-:W3:Y:S01]  /*127670*/  LDL.LU R13, [R1+0x278] ;  /* 0x00027800010d7983 */ /* 0x000ee20000300800 */
[----:B--2---:R-:W-:-:S03]  /*127680*/  LOP3.LUT R3, R12, 0xffff, RZ, 0xc0, !PT ;  /* 0x0000ffff0c037812 */ /* 0x004fc600078ec0ff */
[----:B------:R-:W2:Y:S01]  /*127690*/  LDL.LU R12, [R1+0x380] ;  /* 0x00038000010c7983 */ /* 0x000ea20000300800 */
[----:B------:R-:W-:Y:S02]  /*1276a0*/  LOP3.LUT R0, R17, 0xffff, RZ, 0xc0, !PT ;  /* 0x0000ffff11007812 */ /* 0x000fe400078ec0ff */
[----:B------:R-:W-:Y:S01]  /*1276b0*/  PRMT R3, R3, 0x3340, R4 ;  /* 0x0000334003037816 */ /* 0x000fe20000000004 */
[----:B------:R-:W2:Y:S01]  /*1276c0*/  LDL.LU R17, [R1+0x26c] ;  /* 0x00026c0001117983 */ /* 0x000ea20000300800 */
[----:B------:R-:W-:-:S05]  /*1276d0*/  PRMT R0, R0, 0x3340, R2 ;  /* 0x0000334000007816 */ /* 0x000fca0000000002 */
[----:B------:R3:W-:Y:S01]  /*1276e0*/  STL [R1+0x614], R0 ;  /* 0x0006140001007387 */ /* 0x0007e20000100800 */
[----:B----4-:R-:W-:-:S03]  /*1276f0*/  LOP3.LUT R2, R11, 0xffff, RZ, 0xc0, !PT ;  /* 0x0000ffff0b027812 */ /* 0x010fc600078ec0ff */
[----:B------:R-:W4:Y:S01]  /*127700*/  LDL.LU R11, [R1+0x270] ;  /* 0x00027000010b7983 */ /* 0x000f220000300800 */
[----:B---3--:R-:W-:-:S03]  /*127710*/  LOP3.LUT R0, R10, 0xffff, RZ, 0xc0, !PT ;  /* 0x0000ffff0a007812 */ /* 0x008fc600078ec0ff */
[----:B------:R-:W3:Y:S04]  /*127720*/  LDL.LU R10, [R1+0x290] ;  /* 0x00029000010a7983 */ /* 0x000ee80000300800 */
[----:B------:R0:W-:Y:S01]  /*127730*/  STL [R1+0x608], R3 ;  /* 0x0006080301007387 */ /* 0x0001e20000100800 */
[----:B------:R-:W-:-:S03]  /*127740*/  LOP3.LUT R7, R19, 0xffff, RZ, 0xc0, !PT ;  /* 0x0000ffff13077812 */ /* 0x000fc600078ec0ff */
[----:B------:R-:W4:Y:S01]  /*127750*/  LDL.LU R19, [R1+0x374] ;  /* 0x0003740001137983 */ /* 0x000f220000300800 */
[----:B0-----:R-:W-:-:S03]  /*127760*/  LOP3.LUT R3, R9, 0xffff, RZ, 0xc0, !PT ;  /* 0x0000ffff09037812 */ /* 0x001fc600078ec0ff */
[----:B------:R-:W4:Y:S01]  /*127770*/  LDL.LU R9, [R1+0x388] ;  /* 0x0003880001097983 */ /* 0x000f220000300800 */
[----:B------:R-:W-:-:S03]  /*127780*/  LOP3.LUT R6, R14, 0xffff, RZ, 0xc0, !PT ;  /* 0x0000ffff0e067812 */ /* 0x000fc600078ec0ff */
[----:B------:R-:W4:Y:S01]  /*127790*/  LDL.LU R14, [R1+0x264] ;  /* 0x00026400010e7983 */ /* 0x000f220000300800 */
[----:B------:R-:W-:Y:S02]  /*1277a0*/  PRMT R0, R0, 0x3340, R2 ;  /* 0x0000334000007816 */ /* 0x000fe40000000002 */
[----:B------:R-:W-:Y:S02]  /*1277b0*/  LOP3.LUT R4, R13, 0xffff, RZ, 0xc0, !PT ;  /* 0x0000ffff0d047812 */ /* 0x000fe400078ec0ff */
[----:B------:R-:W4:Y:S01]  /*1277c0*/  LDL.LU R13, [R1+0x28c] ;  /* 0x00028c00010d7983 */ /* 0x000f220000300800 */
[----:B--2---:R-:W-:-:S03]  /*1277d0*/  LOP3.LUT R2, R12, 0xffff, RZ, 0xc0, !PT ;  /* 0x0000ffff0c027812 */ /* 0x004fc600078ec0ff */
        /* <DEDUP_REMOVED lines=8> */
[----:B---3--:R-:W-:-:S03]  /*127860*/  LOP3.LUT R4, R10, 0xffff, RZ, 0xc0, !PT ;  /* 0x0000ffff0a047812 */ /* 0x008fc600078ec0ff */
[----:B------:R-:W3:Y:S01]  /*127870*/  LDL.LU R10, [R1+0x2a4] ;  /* 0x0002a400010a7983 */ /* 0x000ee20000300800 */
[----:B----4-:R-:W-:-:S03]  /*127880*/  LOP3.LUT R0, R11, 0xffff, RZ, 0xc0, !PT ;  /* 0x0000ffff0b007812 */ /* 0x010fc600078ec0ff */
[----:B------:R-:W4:Y:S01]  /*127890*/  LDL.LU R11, [R1+0x284] ;  /* 0x00028400010b7983 */ /* 0x000f220000300800 */
[----:B------:R-:W-:Y:S02]  /*1278a0*/  PRMT R0, R0, 0x3340, R2 ;  /* 0x0000334000007816 */ /* 0x000fe40000000002 */
[----:B------:R-:W-:Y:S02]  /*1278b0*/  PRMT R5, R5, 0x3340, R6 ;  /* 0x0000334005057816 */ /* 0x000fe40000000006 */
[----:B------:R-:W-:Y:S02]  /*1278c0*/  LOP3.LUT R2, R9, 0xffff, RZ, 0xc0, !PT ;  /* 0x0000ffff09027812 */ /* 0x000fe400078ec0ff */
[----:B------:R-:W4:Y:S01]  /*1278d0*/  LDL.LU R9, [R1+0x2a0] ;  /* 0x0002a00001097983 */ /* 0x000f220000300800 */
[----:B------:R-:W-:-:S03]  /*1278e0*/  LOP3.LUT R6, R19, 0xffff, RZ, 0xc0, !PT ;  /* 0x0000ffff13067812 */ /* 0x000fc600078ec0ff */
[----:B------:R0:W-:Y:S04]  /*1278f0*/  STL [R1+0x60c], R5 ;  /* 0x00060c0501007387 */ /* 0x0001e80000100800 */
[----:B------:R1:W-:Y:S04]  /*127900*/  STL [R1+0x620], R7 ;  /* 0x0006200701007387 */ /* 0x0003e80000100800 */
[----:B------:R1:W-:Y:S01]  /*127910*/  STL [R1+0x5f8], R3 ;  /* 0x0005f80301007387 */ /* 0x0003e20000100800 */
[----:B0-----:R-:W-:-:S03]  /*127920*/  LOP3.LUT R5, R18, 0xffff, RZ, 0xc0, !PT ;  /* 0x0000ffff12057812 */ /* 0x001fc600078ec0ff */
[----:B------:R-:W-:Y:S01]  /*127930*/  STL [R1+0x5f4], R0 ;  /* 0x0005f40001007387 */ /* 0x000fe20000100800 */
[----:B------:R-:W-:Y:S02]  /*127940*/  PRMT R5, R5, 0x3340, R6 ;  /* 0x0000334005057816 */ /* 0x000fe40000000006 */
[----:B-1----:R-:W-:Y:S01]  /*127950*/  LOP3.LUT R7, R15, 0xffff, RZ, 0xc0, !PT ;  /* 0x0000ffff0f077812 */ /* 0x002fe200078ec0ff */
[----:B------:R-:W4:Y:S01]  /*127960*/  LDL.LU R18, [R1+0x29c] ;  /* 0x00029c0001127983 */ /* 0x000f220000300800 */
[----:B------:R-:W-:-:S03]  /*127970*/  LOP3.LUT R3, R13, 0xffff, RZ, 0xc0, !PT ;  /* 0x0000ffff0d037812 */ /* 0x000fc600078ec0ff */
[----:B------:R0:W-:Y:S04]  /*127980*/  STL [R1+0x5fc], R5 ;  /* 0x0005fc0501007387 */ /* 0x0001e80000100800 */
[----:B------:R-:W4:Y:S04]  /*127990*/  LDL.LU R15, [R1+0x37c] ;  /* 0x00037c00010f7983 */ /* 0x000f280000300800 */
[----:B------:R-:W4:Y:S01]  /*1279a0*/  LDL.LU R13, [R1+0x390] ;  /* 0x00039000010d7983 */ /* 0x000f220000300800 */
[----:B0-----:R-:W-:-:S03]  /*1279b0*/  LOP3.LUT R5, R14, 0xffff, RZ, 0xc0, !PT ;  /* 0x0000ffff0e057812 */ /* 0x001fc600078ec0ff */
[----:B------:R-:W4:Y:S04]  /*1279c0*/  LDL.LU R14, [R1+0x2a8] ;  /* 0x0002a800010e7983 */ /* 0x000f280000300800 */
[----:B------:R-:W4:Y:S01]  /*1279d0*/  LDL.LU R19, [R1+0x27c] ;  /* 0x00027c0001137983 */ /* 0x000f220000300800 */
[----:B--2---:R-:W-:-:S03]  /*1279e0*/  LOP3.LUT R0, R12, 0xffff, RZ, 0xc0, !PT ;  /* 0x0000ffff0c007812 */ /* 0x004fc600078ec0ff */
[----:B------:R-:W2:Y:S01]  /*1279f0*/  LDL.LU R12, [R1+0x2c0] ;  /* 0x0002c000010c7983 */ /* 0x000ea20000300800 */
[----:B------:R-:W-:Y:S02]  /*127a00*/  PRMT R7, R7, 0x3340, R8 ;  /* 0x0000334007077816 */ /* 0x000fe40000000008 */
[----:B------:R-:W-:Y:S02]  /*127a10*/  LOP3.LUT R8, R21, 0xffff, RZ, 0xc0, !PT ;  /* 0x0000ffff15087812 */ /* 0x000fe400078ec0ff */
[----:B------:R-:W2:Y:S04]  /*127a20*/  LDL.LU R21, [R1+0x280] ;  /* 0x0002800001157983 */ /* 0x000ea80000300800 */
[----:B------:R0:W-:Y:S01]  /*127a30*/  STL [R1+0x610], R7 ;  /* 0x0006100701007387 */ /* 0x0001e20000100800 */
[----:B------:R-:W-:-:S02]  /*127a40*/  PRMT R3, R3, 0x3340, R4 ;  /* 0x0000334003037816 */ /* 0x000fc40000000004 */
[----:B0-----:R-:W-:-:S03]  /*127a50*/  LOP3.LUT R7, R20, 0xffff, RZ, 0xc0, !PT ;  /* 0x0000ffff14077812 */ /* 0x001fc600078ec0ff */
[----:B------:R3:W-:Y:S01]  /*127a60*/  STL [R1+0x5e8], R3 ;  /* 0x0005e80301007387 */ /* 0x0007e20000100800 */
[----:B------:R-:W-:-:S03]  /*127a70*/  PRMT R7, R7, 0x3340, R8 ;  /* 0x0000334007077816 */ /* 0x000fc60000000008 */
[----:B------:R-:W2:Y:S01]  /*127a80*/  LDL.LU R20, [R1+0x384] ;  /* 0x0003840001147983 */ /* 0x000ea20000300800 */
[----:B------:R-:W-:-:S03]  /*127a90*/  LOP3.LUT R8, R17, 0xffff, RZ, 0xc0, !PT ;  /* 0x0000ffff11087812 */ /* 0x000fc600078ec0ff */
[----:B------:R0:W-:Y:S01]  /*127aa0*/  STL [R1+0x600], R7 ;  /* 0x0006000701007387 */ /* 0x0001e20000100800 */
[----:B---3--:R-:W-:-:S03]  /*127ab0*/  LOP3.LUT R3, R10, 0xffff, RZ, 0xc0, !PT ;  /* 0x0000ffff0a037812 */ /* 0x008fc600078ec0ff */
[----:B------:R-:W3:Y:S01]  /*127ac0*/  LDL.LU R10, [R1+0x398] ;  /* 0x00039800010a7983 */ /* 0x000ee20000300800 */
[----:B------:R-:W-:-:S03]  /*127ad0*/  PRMT R0, R0, 0x3340, R2 ;  /* 0x0000334000007816 */ /* 0x000fc60000000002 */
[----:B------:R-:W3:Y:S01]  /*127ae0*/  LDL.LU R17, [R1+0x298] ;  /* 0x0002980001117983 */ /* 0x000ee20000300800 */
[----:B0-----:R-:W-:-:S03]  /*127af0*/  LOP3.LUT R7, R16, 0xffff, RZ, 0xc0, !PT ;  /* 0x0000ffff10077812 */ /* 0x001fc600078ec0ff */
[----:B------:R0:W-:Y:S01]  /*127b00*/  STL [R1+0x5e4], R0 ;  /* 0x0005e40001007387 */ /* 0x0001e20000100800 */
[----:B------:R-:W-:Y:S02]  /*127b10*/  PRMT R7, R7, 0x3340, R8 ;  /* 0x0000334007077816 */ /* 0x000fe40000000008 */
[----:B----4-:R-:W-:Y:S01]  /*127b20*/  LOP3.LUT R8, R11, 0xffff, RZ, 0xc0, !PT ;  /* 0x0000ffff0b087812 */ /* 0x010fe200078ec0ff */
[----:B------:R-:W4:Y:S04]  /*127b30*/  LDL.LU R16, [R1+0x38c] ;  /* 0x00038c0001107983 */ /* 0x000f280000300800 */
[----:B------:R-:W4:Y:S01]  /*127b40*/  LDL.LU R11, [R1+0x2bc] ;  /* 0x0002bc00010b7983 */ /* 0x000f220000300800 */
[----:B0-----:R-:W-:-:S03]  /*127b50*/  LOP3.LUT R0, R9, 0xffff, RZ, 0xc0, !PT ;  /* 0x0000ffff09007812 */ /* 0x001fc600078ec0ff */
        /* <DEDUP_REMOVED lines=8> */
[----:B--2---:R-:W-:Y:S02]  /*127be0*/  LOP3.LUT R4, R12, 0xffff, RZ, 0xc0, !PT ;  /* 0x0000ffff0c047812 */ /* 0x004fe400078ec0ff */
[----:B------:R-:W2:Y:S04]  /*127bf0*/  LDL.LU R12, [R1+0x2d4] ;  /* 0x0002d400010c7983 */ /* 0x000ea80000300800 */
[----:B------:R0:W-:Y:S01]  /*127c00*/  STL [R1+0x5f0], R7 ;  /* 0x0005f00701007387 */ /* 0x0001e20000100800 */
[----:B------:R-:W-:-:S03]  /*127c10*/  PRMT R0, R0, 0x3340, R2 ;  /* 0x0000334000007816 */ /* 0x000fc60000000002 */
[----:B------:R4:W-:Y:S01]  /*127c20*/  STL [R1+0x5d8], R3 ;  /* 0x0005d80301007387 */ /* 0x0009e20000100800 */
[----:B0-----:R-:W-:Y:S02]  /*127c30*/  LOP3.LUT R7, R21, 0xffff, RZ, 0xc0, !PT ;  /* 0x0000ffff15077812 */ /* 0x001fe400078ec0ff */
[----:B------:R-:W-:Y:S01]  /*127c40*/  PRMT R5, R5, 0x3340, R6 ;  /* 0x0000334005057816 */ /* 0x000fe20000000006 */
[----:B------:R-:W2:Y:S01]  /*127c50*/  LDL.LU R21, [R1+0x394] ;  /* 0x0003940001157983 */ /* 0x000ea20000300800 */
[----:B------:R-:W-:Y:S02]  /*127c60*/  PRMT R7, R7, 0x3340, R8 ;  /* 0x0000334007077816 */ /* 0x000fe40000000008 */
[----:B------:R-:W-:Y:S02]  /*127c70*/  LOP3.LUT R8, R18, 0xffff, RZ, 0xc0, !PT ;  /* 0x0000ffff12087812 */ /* 0x000fe400078ec0ff */
[----:B---3--:R-:W-:Y:S01]  /*127c80*/  LOP3.LUT R2, R10, 0xffff, RZ, 0xc0, !PT ;  /* 0x0000ffff0a027812 */ /* 0x008fe200078ec0ff */
[----:B------:R0:W-:Y:S04]  /*127c90*/  STL [R1+0x5e0], R7 ;  /* 0x0005e00701007387 */ /* 0x0001e80000100800 */
[----:B------:R-:W3:Y:S01]  /*127ca0*/  LDL.LU R10, [R1+0x2d0] ;  /* 0x0002d000010a7983 */ /* 0x000ee20000300800 */
[----:B----4-:R-:W-:-:S03]  /*127cb0*/  LOP3.LUT R3, R11, 0xffff, RZ, 0xc0, !PT ;  /* 0x0000ffff0b037812 */ /* 0x010fc600078ec0ff */
[----:B------:R1:W-:Y:S01]  /*127cc0*/  STL [R1+0x5ec], R5 ;  /* 0x0005ec0501007387 */ /* 0x0003e20000100800 */
[----:B0-----:R-:W-:-:S03]  /*127cd0*/  LOP3.LUT R7, R17, 0xffff, RZ, 0xc0, !PT ;  /* 0x0000ffff11077812 */ /* 0x001fc600078ec0ff */
[----:B------:R-:W4:Y:S01]  /*127ce0*/  LDL.LU R11, [R1+0x3a0] ;  /* 0x0003a000010b7983 */ /* 0x000f220000300800 */
[----:B------:R-:W-:Y:S02]  /*127cf0*/  PRMT R7, R7, 0x3340, R8 ;  /* 0x0000334007077816 */ /* 0x000fe40000000008 */
[----:B------:R-:W-:Y:S01]  /*127d00*/  LOP3.LUT R8, R9, 0xffff, RZ, 0xc0, !PT ;  /* 0x0000ffff09087812 */ /* 0x000fe200078ec0ff */
[----:B------:R-:W4:Y:S04]  /*127d10*/  LDL.LU R17, [R1+0x39c] ;  /* 0x00039c0001117983 */ /* 0x000f280000300800 */
[----:B------:R-:W4:Y:S01]  /*127d20*/  LDL.LU R9, [R1+0x2cc] ;  /* 0x0002cc0001097983 */ /* 0x000f220000300800 */
[----:B------:R-:W-:Y:S02]  /*127d30*/  LOP3.LUT R6, R20, 0xffff, RZ, 0xc0, !PT ;  /* 0x0000ffff14067812 */ /* 0x000fe400078ec0ff */
[----:B-1----:R-:W-:Y:S01]  /*127d40*/  LOP3.LUT R5, R19, 0xffff, RZ, 0xc0, !PT ;  /* 0x0000ffff13057812 */ /* 0x002fe200078ec0ff */
[----:B------:R-:W4:Y:S04]  /*127d50*/  LDL.LU R20, [R1+0x2ac] ;  /* 0x0002ac0001147983 */ /* 0x000f280000300800 */
[----:B------:R-:W4:Y:S01]  /*127d60*/  LDL.LU R19, [R1+0x2d8] ;  /* 0x0002d80001137983 */ /* 0x000f220000300800 */
[----:B------:R-:W-:-:S03]  /*127d70*/  PRMT R5, R5, 0x3340, R6 ;  /* 0x0000334005057816 */ /* 0x000fc60000000006 */
[----:B------:R-:W4:Y:S01]  /*127d80*/  LDL.LU R18, [R1+0x2c8] ;  /* 0x0002c80001127983 */ /* 0x000f220000300800 */
[----:B------:R-:W-:-:S03]  /*127d90*/  LOP3.LUT R6, R16, 0xffff, RZ, 0xc0, !PT ;  /* 0x0000ffff10067812 */ /* 0x000fc600078ec0ff */
[----:B------:R0:W-:Y:S04]  /*127da0*/  STL [R1+0x5dc], R5 ;  /* 0x0005dc0501007387 */ /* 0x0001e80000100800 */
[----:B------:R1:W-:Y:S04]  /*127db0*/  STL [R1+0x5d4], R0 ;  /* 0x0005d40001007387 */ /* 0x0003e80000100800 */
[----:B------:R1:W-:Y:S01]  /*127dc0*/  STL [R1+0x5d0], R7 ;  /* 0x0005d00701007387 */ /* 0x0003e20000100800 */
[----:B0-----:R-:W-:-:S03]  /*127dd0*/  LOP3.LUT R5, R15, 0xffff, RZ, 0xc0, !PT ;  /* 0x0000ffff0f057812 */ /* 0x001fc600078ec0ff */
[----:B------:R-:W4:Y:S01]  /*127de0*/  LDL.LU R16, [R1+0x2c4] ;  /* 0x0002c40001107983 */ /* 0x000f220000300800 */
[----:B-1----:R-:W-:-:S03]  /*127df0*/  LOP3.LUT R0, R14, 0xffff, RZ, 0xc0, !PT ;  /* 0x0000ffff0e007812 */ /* 0x002fc600078ec0ff */
[----:B------:R-:W4:Y:S01]  /*127e00*/  LDL.LU R15, [R1+0x2f0] ;  /* 0x0002f000010f7983 */ /* 0x000f220000300800 */
[----:B------:R-:W-:-:S03]  /*127e10*/  LOP3.LUT R7, R13, 0xffff, RZ, 0xc0, !PT ;  /* 0x0000ffff0d077812 */ /* 0x000fc600078ec0ff */
[----:B------:R-:W4:Y:S01]  /*127e20*/  LDL.LU R14, [R1+0x2ec] ;  /* 0x0002ec00010e7983 */ /* 0x000f220000300800 */
[----:B------:R-:W-:-:S03]  /*127e30*/  PRMT R3, R3, 0x3340, R4 ;  /* 0x0000334003037816 */ /* 0x000fc60000000004 */
[----:B------:R-:W4:Y:S04]  /*127e40*/  LDL.LU R13, [R1+0x3a8] ;  /* 0x0003a800010d7983 */ /* 0x000f280000300800 */
[----:B------:R2:W-:Y:S02]  /*127e50*/  STL [R1+0x5c8], R3 ;  /* 0x0005c80301007387 */ /* 0x0005e40000100800 */
[----:B--2---:R-:W-:Y:S02]  /*127e60*/  LOP3.LUT R3, R12, 0xffff, RZ, 0xc0, !PT ;  /* 0x0000ffff0c037812 */ /* 0x004fe400078ec0ff */
[----:B------:R-:W2:Y:S01]  /*127e70*/  LDL.LU R12, [R1+0x2e8] ;  /* 0x0002e800010c7983 */ /* 0x000ea20000300800 */
[----:B------:R-:W-:-:S05]  /*127e80*/  PRMT R0, R0, 0x3340, R2 ;  /* 0x0000334000007816 */ /* 0x000fca0000000002 */
[----:B------:R3:W-:Y:S01]  /*127e90*/  STL [R1+0x5c4], R0 ;  /* 0x0005c40001007387 */ /* 0x0007e20000100800 */
[----:B------:R-:W-:Y:S02]  /*127ea0*/  PRMT R5, R5, 0x3340, R6 ;  /* 0x0000334005057816 */ /* 0x000fe40000000006 */
[----:B------:R-:W-:Y:S02]  /*127eb0*/  PRMT R7, R7, 0x3340, R8 ;  /* 0x0000334007077816 */ /* 0x000fe40000000008 */
[----:B------:R-:W-:Y:S02]  /*127ec0*/  LOP3.LUT R6, R21, 0xffff, RZ, 0xc0, !PT ;  /* 0x0000ffff15067812 */ /* 0x000fe400078ec0ff */
[----:B------:R-:W2:Y:S01]  /*127ed0*/  LDL.LU R21, [R1+0x2dc] ;  /* 0x0002dc0001157983 */ /* 0x000ea20000300800 */
[----:B---3--:R-:W-:-:S03]  /*127ee0*/  LOP3.LUT R0, R10, 0xffff, RZ, 0xc0, !PT ;  /* 0x0000ffff0a007812 */ /* 0x008fc600078ec0ff */
[----:B------:R-:W3:Y:S01]  /*127ef0*/  LDL.LU R10, [R1+0x2e0] ;  /* 0x0002e000010a7983 */ /* 0x000ee20000300800 */
[----:B----4-:R-:W-:-:S03]  /*127f00*/  LOP3.LUT R2, R11, 0xffff, RZ, 0xc0, !PT ;  /* 0x0000ffff0b027812 */ /* 0x010fc600078ec0ff */
[----:B------:R-:W4:Y:S01]  /*127f10*/  LDL.LU R11, [R1+0x2e4] ;  /* 0x0002e400010b7983 */ /* 0x000f220000300800 */
[----:B------:R-:W-:Y:S02]  /*127f20*/  PRMT R0, R0, 0x3340, R2 ;  /* 0x0000334000007816 */ /* 0x000fe40000000002 */
[----:B------:R-:W-:-:S03]  /*127f30*/  LOP3.LUT R8, R9, 0xffff, RZ, 0xc0, !PT ;  /* 0x0000ffff09087812 */ /* 0x000fc600078ec0ff */
[----:B------:R0:W-:Y:S04]  /*127f40*/  STL [R1+0x3f8], R0 ;  /* 0x0003f80001007387 */ /* 0x0001e80000100800 */
[----:B------:R-:W4:Y:S01]  /*127f50*/  LDL.LU R9, [R1+0x3a4] ;  /* 0x0003a40001097983 */ /* 0x000f220000300800 */
[----:B0-----:R-:W-:-:S03]  /*127f60*/  LOP3.LUT R0, R17, 0xffff, RZ, 0xc0, !PT ;  /* 0x0000ffff11007812 */ /* 0x001fc600078ec0ff */
[----:B------:R-:W4:Y:S01]  /*127f70*/  LDL.LU R17, [R1+0x300] ;  /* 0x0003000001117983 */ /* 0x000f220000300800 */
[----:B------:R-:W-:-:S03]  /*127f80*/  LOP3.LUT R4, R19, 0xffff, RZ, 0xc0, !PT ;  /* 0x0000ffff13047812 */ /* 0x000fc600078ec0ff */
[----:B------:R0:W-:Y:S04]  /*127f90*/  STL [R1+0x5cc], R5 ;  /* 0x0005cc0501007387 */ /* 0x0001e80000100800 */
[----:B------:R1:W-:Y:S01]  /*127fa0*/  STL [R1+0x5c0], R7 ;  /* 0x0005c00701007387 */ /* 0x0003e20000100800 */
[----:B------:R-:W-:-:S03]  /*127fb0*/  PRMT R3, R3, 0x3340, R4 ;  /* 0x0000334003037816 */ /* 0x000fc60000000004 */
[----:B------:R-:W4:Y:S01]  /*127fc0*/  LDL.LU R19, [R1+0x304] ;  /* 0x0003040001137983 */ /* 0x000f220000300800 */
[----:B0-----:R-:W-:-:S03]  /*127fd0*/  LOP3.LUT R5, R20, 0xffff, RZ, 0xc0, !PT ;  /* 0x0000ffff14057812 */ /* 0x001fc600078ec0ff */
[----:B------:R-:W4:Y:S01]  /*127fe0*/  LDL.LU R20, [R1+0x308] ;  /* 0x0003080001147983 */ /* 0x000f220000300800 */
[----:B-1----:R-:W-:-:S03]  /*127ff0*/  LOP3.LUT R7, R18, 0xffff, RZ, 0xc0, !PT ;  /* 0x0000ffff12077812 */ /* 0x002fc600078ec0ff */
[----:B------:R-:W4:Y:S01]  /*128000*/  LDL.LU R18, [R1+0x3b0] ;  /* 0x0003b00001127983 */ /* 0x000f220000300800 */
[----:B------:R-:W-:Y:S02]  /*128010*/  PRMT R5, R5, 0x3340, R6 ;  /* 0x0000334005057816 */ /* 0x000fe40000000006 */
[----:B------:R-:W-:Y:S01]  /*128020*/  LOP3.LUT R2, R16, 0xffff, RZ, 0xc0, !PT ;  /* 0x0000ffff10027812 */ /* 0x000fe200078ec0ff */
[----:B------:R0:W-:Y:S01]  /*128030*/  STL [R1+0x5b0], R3 ;  /* 0x0005b00301007387 */ /* 0x0001e20000100800 */
[----:B------:R-:W-:-:S03]  /*128040*/  LOP3.LUT R4, R14, 0xffff, RZ, 0xc0, !PT ;  /* 0x0000ffff0e047812 */ /* 0x000fc600078ec0ff */
[----:B------:R1:W-:Y:S04]  /*128050*/  STL [R1+0x5b4], R5 ;  /* 0x0005b40501007387 */ /* 0x0003e80000100800 */
[----:B------:R-:W4:Y:S01]  /*128060*/  LDL.LU R16, [R1+0x2fc] ;  /* 0x0002fc0001107983 */ /* 0x000f220000300800 */
[----:B0-----:R-:W-:-:S03]  /*128070*/  LOP3.LUT R3, R15, 0xffff, RZ, 0xc0, !PT ;  /* 0x0000ffff0f037812 */ /* 0x001fc600078ec0ff */
[----:B------:R-:W4:Y:S01]  /*128080*/  LDL.LU R15, [R1+0x2f8] ;  /* 0x0002f800010f7983 */ /* 0x000f220000300800 */
[----:B-1----:R-:W-:-:S03]  /*128090*/  LOP3.LUT R5, R13, 0xffff, RZ, 0xc0, !PT ;  /* 0x0000ffff0d057812 */ /* 0x002fc600078ec0ff */
[----:B------:R-:W4:Y:S04]  /*1280a0*/  LDL.LU R14, [R1+0x3ac] ;  /* 0x0003ac00010e7983 */ /* 0x000f280000300800 */
[----:B------:R-:W4:Y:S01]  /*1280b0*/  LDL.LU R13, [R1+0x2f4] ;  /* 0x0002f400010d7983 */ /* 0x000f220000300800 */
[----:B--2---:R-:W-:-:S03]  /*1280c0*/  LOP3.LUT R6, R12, 0xffff, RZ, 0xc0, !PT ;  /* 0x0000ffff0c067812 */ /* 0x004fc600078ec0ff */
[----:B------:R-:W2:Y:S01]  /*1280d0*/  LDL.LU R12, [R1+0x320] ;  /* 0x00032000010c7983 */ /* 0x000ea20000300800 */
[----:B------:R-:W-:Y:S02]  /*1280e0*/  PRMT R0, R2, 0x3340, R0 ;  /* 0x0000334002007816 */ /* 0x000fe40000000000 */
[----:B------:R-:W-:Y:S02]  /*1280f0*/  PRMT R2, R4, 0x3340, R3 ;  /* 0x0000334004027816 */ /* 0x000fe40000000003 */
[----:B------:R-:W-:Y:S01]  /*128100*/  PRMT R3, R6, 0x3340, R5 ;  /* 0x0000334006037816 */ /* 0x000fe20000000005 */
[----:B------:R-:W-:Y:S01]  /*128110*/  STL [R1+0x3f0], R0 ;  /* 0x0003f00001007387 */ /* 0x000fe20000100800 */
[----:B------:R-:W-:-:S03]  /*128120*/  PRMT R7, R7, 0x3340, R8 ;  /* 0x0000334007077816 */ /* 0x000fc60000000008 */
[----:B------:R3:W-:Y:S04]  /*128130*/  STL [R1+0x3ec], R2 ;  /* 0x0003ec0201007387 */ /* 0x0007e80000100800 */
[----:B------:R0:W-:Y:S01]  /*128140*/  STL [R1+0x3e8], R3 ;  /* 0x0003e80301007387 */ /* 0x0001e20000100800 */
[----:B------:R-:W-:-:S03]  /*128150*/  LOP3.LUT R4, R21, 0xffff, RZ, 0xc0, !PT ;  /* 0x0000ffff15047812 */ /* 0x000fc600078ec0ff */
[----:B------:R1:W-:Y:S04]  /*128160*/  STL [R1+0x3f4], R7 ;  /* 0x0003f40701007387 */ /* 0x0003e80000100800 */
[----:B------:R-:W2:Y:S01]  /*128170*/  LDL R21, [R1+0x65c] ;  /* 0x00065c0001157983 */ /* 0x000ea20000100800 */
[----:B---3--:R-:W-:Y:S02]  /*128180*/  LOP3.LUT R2, R10, 0xffff, RZ, 0xc0, !PT ;  /* 0x0000ffff0a027812 */ /* 0x008fe400078ec0ff */
[----:B----4-:R-:W-:Y:S02]  /*128190*/  LOP3.LUT R0, R11, 0xffff, RZ, 0xc0, !PT ;  /* 0x0000ffff0b007812 */ /* 0x010fe400078ec0ff */
[----:B------:R-:W3:Y:S01]  /*1281a0*/  LDC.64 R10, c[0x0][0x380] ;  /* 0x0000e000ff0a7b82 */ /* 0x000ee20000000a00 */
[----:B0-----:R-:W-:-:S02]  /*1281b0*/  LOP3.LUT R3, R9, 0xffff, RZ, 0xc0, !PT ;  /* 0x0000ffff09037812 */ /* 0x001fc400078ec0ff */
[----:B------:R-:W4:Y:S01]  /*1281c0*/  LDL.LU R9, [R1+0x31c] ;  /* 0x00031c0001097983 */ /* 0x000f220000300800 */
[----:B------:R-:W-:Y:S02]  /*1281d0*/  LOP3.LUT R8, R17, 0xffff, RZ, 0xc0, !PT ;  /* 0x0000ffff11087812 */ /* 0x000fe400078ec0ff */
[----:B------:R-:W-:Y:S02]  /*1281e0*/  PRMT R17, R2, 0x3340, R0 ;  /* 0x0000334002117816 */ /* 0x000fe40000000000 */
[----:B------:R-:W-:-:S05]  /*1281f0*/  PRMT R0, R4, 0x3340, R3 ;  /* 0x0000334004007816 */ /* 0x000fca0000000003 */
[----:B------:R0:W-:Y:S01]  /*128200*/  STL [R1+0x3e0], R0 ;  /* 0x0003e00001007387 */ /* 0x0001e20000100800 */
[----:B------:R-:W-:-:S03]  /*128210*/  LOP3.LUT R6, R19, 0xffff, RZ, 0xc0, !PT ;  /* 0x0000ffff13067812 */ /* 0x000fc600078ec0ff */
[----:B------:R-:W3:Y:S01]  /*128220*/  LDL R19, [R1+0x6d8] ;  /* 0x0006d80001137983 */ /* 0x000ee20000100800 */
[----:B------:R-:W-:-:S03]  /*128230*/  LOP3.LUT R5, R20, 0xffff, RZ, 0xc0, !PT ;  /* 0x0000ffff14057812 */ /* 0x000fc600078ec0ff */
[----:B------:R-:W3:Y:S01]  /*128240*/  LDL R20, [R1+0x698] ;  /* 0x0006980001147983 */ /* 0x000ee20000100800 */
[----:B-1----:R-:W-:Y:S02]  /*128250*/  LOP3.LUT R7, R18, 0xffff, RZ, 0xc0, !PT ;  /* 0x0000ffff12077812 */ /* 0x002fe400078ec0ff */
[----:B------:R-:W-:Y:S01]  /*128260*/  PRMT R2, R6, 0x3340, R5 ;  /* 0x0000334006027816 */ /* 0x000fe20000000005 */
[----:B------:R-:W-:Y:S01]  /*128270*/  STL [R1+0x3e4], R17 ;  /* 0x0003e41101007387 */ /* 0x000fe20000100800 */
[----:B0-----:R-:W-:-:S03]  /*128280*/  PRMT R0, R8, 0x3340, R7 ;  /* 0x0000334008007816 */ /* 0x001fc60000000007 */
[----:B------:R0:W-:Y:S04]  /*128290*/  STL [R1+0x3dc], R2 ;  /* 0x0003dc0201007387 */ /* 0x0001e80000100800 */
[----:B------:R1:W-:Y:S04]  /*1282a0*/  STL [R1+0x3d8], R0 ;  /* 0x0003d80001007387 */ /* 0x0003e80000100800 */
[----:B------:R-:W3:Y:S01]  /*1282b0*/  LDL.LU R18, [R1+0x314] ;  /* 0x0003140001127983 */ /* 0x000ee20000300800 */
[----:B0-----:R-:W-:-:S03]  /*1282c0*/  LOP3.LUT R2, R15, 0xffff, RZ, 0xc0, !PT ;  /* 0x0000ffff0f027812 */ /* 0x001fc600078ec0ff */
[----:B------:R-:W3:Y:S01]  /*1282d0*/  LDL.LU R17, [R1+0x310] ;  /* 0x0003100001117983 */ /* 0x000ee20000300800 */
[----:B------:R-:W-:Y:S02]  /*1282e0*/  LOP3.LUT R3, R14, 0xffff, RZ, 0xc0, !PT ;  /* 0x0000ffff0e037812 */ /* 0x000fe400078ec0ff */
[----:B-1----:R-:W-:Y:S01]  /*1282f0*/  LOP3.LUT R0, R16, 0xffff, RZ, 0xc0, !PT ;  /* 0x0000ffff10007812 */ /* 0x002fe200078ec0ff */
[----:B------:R-:W3:Y:S01]  /*128300*/  LDL.LU R15, [R1+0x30c] ;  /* 0x00030c00010f7983 */ /* 0x000ee20000300800 */
[----:B------:R-:W-:-:S03]  /*128310*/  LOP3.LUT R4, R13, 0xffff, RZ, 0xc0, !PT ;  /* 0x0000ffff0d047812 */ /* 0x000fc600078ec0ff */
[----:B------:R-:W3:Y:S04]  /*128320*/  LDL.LU R16, [R1+0x3b4] ;  /* 0x0003b40001107983 */ /* 0x000ee80000300800 */
[----:B------:R-:W3:Y:S04]  /*128330*/  LDL.LU R14, [R1+0x328] ;  /* 0x00032800010e7983 */ /* 0x000ee80000300800 */
[----:B------:R-:W3:Y:S01]  /*128340*/  LDL.LU R13, [R1+0x324] ;  /* 0x00032400010d7983 */ /* 0x000ee20000300800 */
[----:B--2---:R-:W-:-:S03]  /*128350*/  LOP3.LUT R5, R12, 0xffff, RZ, 0xc0, !PT ;  /* 0x0000ffff0c057812 */ /* 0x004fc600078ec0ff */
[----:B------:R-:W2:Y:S01]  /*128360*/  LDL.LU R12, [R1+0x3bc] ;  /* 0x0003bc00010c7983 */ /* 0x000ea20000300800 */
[----:B------:R-:W-:Y:S02]  /*128370*/  PRMT R0, R2, 0x3340, R0 ;  /* 0x0000334002007816 */ /* 0x000fe40000000000 */
[----:B------:R-:W-:Y:S02]  /*128380*/  LOP3.LUT R7, R23, 0xffff, RZ, 0xc0, !PT ;  /* 0x0000ffff17077812 */ /* 0x000fe400078ec0ff */
[----:B------:R-:W-:Y:S01]  /*128390*/  LOP3.LUT R8, R22, 0xffff, RZ, 0xc0, !PT ;  /* 0x0000ffff16087812 */ /* 0x000fe200078ec0ff */
[----:B------:R0:W-:Y:S01]  /*1283a0*/  STL [R1+0x3d4], R0 ;  /* 0x0003d40001007387 */ /* 0x0001e20000100800 */
[----:B------:R-:W-:Y:S02]  /*1283b0*/  PRMT R3, R4, 0x3340, R3 ;  /* 0x0000334004037816 */ /* 0x000fe40000000003 */
[----:B0-----:R-:W-:-:S03]  /*1283c0*/  PRMT R0, R8, 0x3340, R7 ;  /* 0x0000334008007816 */ /* 0x001fc60000000007 */
[----:B------:R-:W-:Y:S04]  /*1283d0*/  STL [R1+0x3d0], R3 ;  /* 0x0003d00301007387 */ /* 0x000fe80000100800 */
[----:B------:R-:W-:Y:S01]  /*1283e0*/  STL [R1+0x3c8], R0 ;  /* 0x0003c80001007387 */ /* 0x000fe20000100800 */
[----:B----4-:R-:W-:-:S03]  /*1283f0*/  LOP3.LUT R6, R9, 0xffff, RZ, 0xc0, !PT ;  /* 0x0000ffff09067812 */ /* 0x010fc600078ec0ff */
[----:B------:R-:W4:Y:S01]  /*128400*/  LDL.LU R9, [R1+0x3fc] ;  /* 0x0003fc0001097983 */ /* 0x000f220000300800 */
[----:B------:R-:W-:-:S05]  /*128410*/  PRMT R2, R6, 0x3340, R5 ;  /* 0x0000334006027816 */ /* 0x000fca0000000005 */
[----:B------:R0:W-:Y:S01]  /*128420*/  STL [R1+0x3cc], R2 ;  /* 0x0003cc0201007387 */ /* 0x0001e20000100800 */
[----:B---3--:R-:W-:-:S05]  /*128430*/  IADD3 R24, P0, PT, R20, R21, RZ ;  /* 0x0000001514187210 */ /* 0x008fca0007f1e0ff */
[----:B0-----:R-:W-:Y:S02]  /*128440*/  IMAD.X R2, RZ, RZ, R19, P0 ;  /* 0x000000ffff027224 */ /* 0x001fe400000e0613 */
[----:B------:R-:W-:-:S04]  /*128450*/  IMAD.WIDE.U32 R24, R24, 0x110, R10 ;  /* 0x0000011018187825 */ /* 0x000fc800078e000a */
[----:B------:R-:W-:Y:S01]  /*128460*/  IMAD R6, R2, 0x110, RZ ;  /* 0x0000011002067824 */ /* 0x000fe200078e02ff */
[----:B------:R-:W-:Y:S02]  /*128470*/  LOP3.LUT R0, R18, 0xffff, RZ, 0xc0, !PT ;  /* 0x0000ffff12007812 */ /* 0x000fe400078ec0ff */
[----:B------:R-:W-:Y:S02]  /*128480*/  LOP3.LUT R3, R17, 0xffff, RZ, 0xc0, !PT ;  /* 0x0000ffff11037812 */ /* 0x000fe400078ec0ff */
[----:B------:R-:W-:Y:S02]  /*128490*/  LOP3.LUT R5, R15, 0xffff, RZ, 0xc0, !PT ;  /* 0x0000ffff0f057812 */ /* 0x000fe400078ec0ff */
[----:B------:R-:W-:Y:S02]  /*1284a0*/  LOP3.LUT R4, R16, 0xffff, RZ, 0xc0, !PT ;  /* 0x0000ffff10047812 */ /* 0x000fe400078ec0ff */
[----:B------:R-:W-:Y:S02]  /*1284b0*/  LOP3.LUT R2, R14, 0xffff, RZ, 0xc0, !PT ;  /* 0x0000ffff0e027812 */ /* 0x000fe400078ec0ff */
[----:B------:R-:W-:-:S02]  /*1284c0*/  LOP3.LUT R7, R13, 0xffff, RZ, 0xc0, !PT ;  /* 0x0000ffff0d077812 */ /* 0x000fc400078ec0ff */
[----:B------:R-:W-:Y:S01]  /*1284d0*/  PRMT R0, R3, 0x3340, R0 ;  /* 0x0000334003007816 */ /* 0x000fe20000000000 */
[----:B------:R-:W-:Y:S01]  /*1284e0*/  IMAD.IADD R25, R25, 0x1, R6 ;  /* 0x0000000119197824 */ /* 0x000fe200078e0206 */
[----:B------:R-:W-:Y:S02]  /*1284f0*/  PRMT R3, R5, 0x3340, R4 ;  /* 0x0000334005037816 */ /* 0x000fe40000000004 */
[----:B------:R-:W-:Y:S02]  /*128500*/  PRMT R2, R7, 0x3340, R2 ;  /* 0x0000334007027816 */ /* 0x000fe40000000002 */
[----:B------:R-:W3:Y:S04]  /*128510*/  LDG.E.64 R6, desc[UR6][R24.64+0xd0] ;  /* 0x0000d00618067981 */ /* 0x000ee8000c1e1b00 */
[----:B------:R-:W-:Y:S04]  /*128520*/  STL [R1+0x3c0], R3 ;  /* 0x0003c00301007387 */ /* 0x000fe80000100800 */
[----:B------:R0:W-:Y:S04]  /*128530*/  STL [R1+0x3bc], R2 ;  /* 0x0003bc0201007387 */ /* 0x0001e80000100800 */
[----:B------:R-:W3:Y:S04]  /*128540*/  LDG.E.64 R10, desc[UR6][R24.64+0xe0] ;  /* 0x0000e006180a7981 */ /* 0x000ee8000c1e1b00 */
[----:B------:R-:W3:Y:S04]  /*128550*/  LDG.E.64 R26, desc[UR6][R24.64+0x108] ;  /* 0x00010806181a7981 */ /* 0x000ee8000c1e1b00 */
[----:B0-----:R-:W3:Y:S04]  /*128560*/  LDG.E.64 R2, desc[UR6][R24.64+0xc0] ;  /* 0x0000c00618027981 */ /* 0x001ee8000c1e1b00 */
[----:B------:R-:W3:Y:S01]  /*128570*/  LDG.E.64 R20, desc[UR6][R24.64+0xb8] ;  /* 0x0000b80618147981 */ /* 0x000ee2000c1e1b00 */
[----:B--2---:R-:W-:-:S03]  /*128580*/  LOP3.LUT R8, R12, 0xffff, RZ, 0xc0, !PT ;  /* 0x0000ffff0c087812 */ /* 0x004fc600078ec0ff */
[----:B------:R-:W-:Y:S04]  /*128590*/  STL [R1+0x3c4], R0 ;  /* 0x0003c40001007387 */ /* 0x000fe80000100800 */
[----:B------:R-:W2:Y:S04]  /*1285a0*/  LDG.E.64 R12, desc[UR6][R24.64+0xe8] ;  /* 0x0000e806180c7981 */ /* 0x000ea8000c1e1b00 */
[----:B------:R-:W2:Y:S04]  /*1285b0*/  LDG.E.64 R4, desc[UR6][R24.64+0xc8] ;  /* 0x0000c80618047981 */ /* 0x000ea8000c1e1b00 */
[----:B------:R-:W2:Y:S04]  /*1285c0*/  LDG.E.64 R16, desc[UR6][R24.64+0xf8] ;  /* 0x0000f80618107981 */ /* 0x000ea8000c1e1b00 */
[----:B------:R-:W2:Y:S04]  /*1285d0*/  LDG.E.64 R14, desc[UR6][R24.64+0xf0] ;  /* 0x0000f006180e7981 */ /* 0x000ea8000c1e1b00 */
[----:B------:R-:W2:Y:S04]  /*1285e0*/  LDG.E.64 R22, desc[UR6][R24.64+0xb0] ;  /* 0x0000b00618167981 */ /* 0x000ea8000c1e1b00 */
[----:B------:R-:W-:Y:S04]  /*1285f0*/  STL [R1+0x66c], R28 ;  /* 0x00066c1c01007387 */ /* 0x000fe80000100800 */
[----:B------:R0:W-:Y:S04]  /*128600*/  STL [R1+0x88c], R29 ;  /* 0x00088c1d01007387 */ /* 0x0001e80000100800 */
[----:B------:R-:W2:Y:S04]  /*128610*/  LDG.E.64 R18, desc[UR6][R24.64+0x100] ;  /* 0x0001000618127981 */ /* 0x000ea8000c1e1b00 */
[----:B0-----:R-:W2:Y:S01]  /*128620*/  LDG.E.64 R28, desc[UR6][R24.64+0xa8] ;  /* 0x0000a806181c7981 */ /* 0x001ea2000c1e1b00 */
[----:B----4-:R-:W-:-:S04]  /*128630*/  LOP3.LUT R9, R9, 0xffff, RZ, 0xc0, !PT ;  /* 0x0000ffff09097812 */ /* 0x010fc800078ec0ff */
[----:B------:R-:W-:Y:S02]  /*128640*/  PRMT R0, R9, 0x3340, R8 ;  /* 0x0000334009007816 */ /* 0x000fe40000000008 */
[----:B------:R-:W4:Y:S04]  /*128650*/  LDG.E.64 R8, desc[UR6][R24.64+0xd8] ;  /* 0x0000d80618087981 */ /* 0x000f28000c1e1b00 */
[----:B---3--:R0:W-:Y:S04]  /*128660*/  STL.64 [R1+0x298], R6 ;  /* 0x0002980601007387 */ /* 0x0081e80000100a00 */
[----:B------:R1:W-:Y:S04]  /*128670*/  STL.64 [R1+0x2a8], R10 ;  /* 0x0002a80a01007387 */ /* 0x0003e80000100a00 */
[----:B0-----:R-:W3:Y:S04]  /*128680*/  LDG.E.64 R6, desc[UR6][R24.64+0x68] ;  /* 0x0000680618067981 */ /* 0x001ee8000c1e1b00 */
[----:B------:R0:W-:Y:S04]  /*128690*/  STL.64 [R1+0x288], R2 ;  /* 0x0002880201007387 */ /* 0x0001e80000100a00 */
[----:B-1----:R-:W3:Y:S04]  /*1286a0*/  LDG.E.64 R10, desc[UR6][R24.64+0x78] ;  /* 0x00007806180a7981 */ /* 0x002ee8000c1e1b00 */
[----:B0-----:R-:W3:Y:S04]  /*1286b0*/  LDG.E.64 R2, desc[UR6][R24.64+0x58] ;  /* 0x0000580618027981 */ /* 0x001ee8000c1e1b00 */
[----:B--2---:R0:W-:Y:S04]  /*1286c0*/  STL.64 [R1+0x2b0], R12 ;  /* 0x0002b00c01007387 */ /* 0x0041e80000100a00 */
[----:B0-----:R-:W2:Y:S04]  /*1286d0*/  LDG.E.64 R12, desc[UR6][R24.64+0x80] ;  /* 0x00008006180c7981 */ /* 0x001ea8000c1e1b00 */
[----:B------:R0:W-:Y:S04]  /*1286e0*/  STL.64 [R1+0x2d0], R26 ;  /* 0x0002d01a01007387 */ /* 0x0001e80000100a00 */
[----:B------:R1:W-:Y:S04]  /*1286f0*/  STL [R1+0x3b8], R0 ;  /* 0x0003b80001007387 */ /* 0x0003e80000100800 */
[----:B------:R1:W-:Y:S04]  /*128700*/  STL.64 [R1+0x280], R20 ;  /* 0x0002801401007387 */ /* 0x0003e80000100a00 */
[----:B0-----:R-:W2:Y:S04]  /*128710*/  LDG.E.64 R26, desc[UR6][R24.64+0xa0] ;  /* 0x0000a006181a7981 */ /* 0x001ea8000c1e1b00 */
[----:B------:R0:W-:Y:S04]  /*128720*/  STL.64 [R1+0x290], R4 ;  /* 0x0002900401007387 */ /* 0x0001e80000100a00 */
[----:B-1----:R-:W2:Y:S04]  /*128730*/  LDL.LU R0, [R1+0x400] ;  /* 0x0004000001007983 */ /* 0x002ea80000300800 */
[----:B------:R-:W2:Y:S04]  /*128740*/  LDL.LU R20, [R1+0x404] ;  /* 0x0004040001147983 */ /* 0x000ea80000300800 */
[----:B------:R1:W-:Y:S04]  /*128750*/  STL.64 [R1+0x2c0], R16 ;  /* 0x0002c01001007387 */ /* 0x0003e80000100a00 */
[----:B------:R1:W-:Y:S04]  /*128760*/  STL.64 [R1+0x2b8], R14 ;  /* 0x0002b80e01007387 */ /* 0x0003e80000100a00 */
[----:B0-----:R-:W2:Y:S04]  /*128770*/  LDG.E.64 R4, desc[UR6][R24.64+0x60] ;  /* 0x0000600618047981 */ /* 0x001ea8000c1e1b00 */
[----:B-1----:R-:W2:Y:S04]  /*128780*/  LDG.E.64 R16, desc[UR6][R24.64+0x90] ;  /* 0x0000900618107981 */ /* 0x002ea8000c1e1b00 */
[----:B------:R-:W2:Y:S04]  /*128790*/  LDG.E.64 R14, desc[UR6][R24.64+0x88] ;  /* 0x00008806180e7981 */ /* 0x000ea8000c1e1b00 */
[----:B----4-:R0:W-:Y:S04]  /*1287a0*/  STL.64 [R1+0x2a0], R8 ;  /* 0x0002a00801007387 */ /* 0x0101e80000100a00 */
[----:B------:R1:W-:Y:S04]  /*1287b0*/  STL.64 [R1+0x278], R22 ;  /* 0x0002781601007387 */ /* 0x0003e80000100a00 */
[----:B------:R-:W4:Y:S04]  /*1287c0*/  LDL.LU R21, [R1+0x40c] ;  /* 0x00040c0001157983 */ /* 0x000f280000300800 */
[----:B0-----:R-:W4:Y:S04]  /*1287d0*/  LDG.E.64 R8, desc[UR6][R24.64+0x70] ;  /* 0x0000700618087981 */ /* 0x001f28000c1e1b00 */
[----:B-1----:R-:W4:Y:S04]  /*1287e0*/  LDL.LU R22, [R1+0x408] ;  /* 0x0004080001167983 */ /* 0x002f280000300800 */
[----:B------:R0:W-:Y:S04]  /*1287f0*/  STL.64 [R1+0x270], R28 ;  /* 0x0002701c01007387 */ /* 0x0001e80000100a00 */
[----:B------:R-:W4:Y:S04]  /*128800*/  LDL.LU R23, [R1+0x418] ;  /* 0x0004180001177983 */ /* 0x000f280000300800 */
[----:B0-----:R-:W4:Y:S04]  /*128810*/  LDL.LU R28, [R1+0x410] ;  /* 0x00041000011c7983 */ /* 0x001f280000300800 */
        /* <DEDUP_REMOVED lines=9> */
[----:B------:R1:W-:Y:S01]  /*1288b0*/  STL.64 [R1+0x2c8], R18 ;  /* 0x0002c81201007387 */ /* 0x0003e20000100a00 */
[----:B------:R-:W-:-:S03]  /*1288c0*/  LOP3.LUT R0, R0, 0xffff, RZ, 0xc0, !PT ;  /* 0x0000ffff00007812 */ /* 0x000fc600078ec0ff */
[----:B0-----:R-:W2:Y:S01]  /*1288d0*/  LDL.LU R27, [R1+0x414] ;  /* 0x00041400011b7983 */ /* 0x001ea20000300800 */
[----:B------:R-:W-:-:S03]  /*1288e0*/  LOP3.LUT R20, R20, 0xffff, RZ, 0xc0, !PT ;  /* 0x0000ffff14147812 */ /* 0x000fc600078ec0ff */
[----:B------:R-:W2:Y:S04]  /*1288f0*/  LDL.LU R26, [R1+0x41c] ;  /* 0x00041c00011a7983 */ /* 0x000ea80000300800 */
[----:B-1----:R-:W2:Y:S04]  /*128900*/  LDG.E.64 R18, desc[UR6][R24.64+0x98] ;  /* 0x0000980618127981 */ /* 0x002ea8000c1e1b00 */
[----:B------:R0:W-:Y:S04]  /*128910*/  STL.64 [R1+0x228], R4 ;  /* 0x0002280401007387 */ /* 0x0001e80000100a00 */
[----:B------:R1:W-:Y:S04]  /*128920*/  STL.64 [R1+0x258], R16 ;  /* 0x0002581001007387 */ /* 0x0003e80000100a00 */
[----:B------:R1:W-:Y:S04]  /*128930*/  STL.64 [R1+0x250], R14 ;  /* 0x0002500e01007387 */ /* 0x0003e80000100a00 */
[----:B0-----:R-:W2:Y:S04]  /*128940*/  LDG.E.64 R4, desc[UR6][R24.64+0x18] ;  /* 0x0000180618047981 */ /* 0x001ea8000c1e1b00 */
[----:B-1----:R-:W2:Y:S04]  /*128950*/  LDG.E.64 R16, desc[UR6][R24.64+0x48] ;  /* 0x0000480618107981 */ /* 0x002ea8000c1e1b00 */
[----:B------:R-:W2:Y:S04]  /*128960*/  LDG.E.64 R14, desc[UR6][R24.64+0x40] ;  /* 0x00004006180e7981 */ /* 0x000ea8000c1e1b00 */
[----:B----4-:R0:W-:Y:S04]  /*128970*/  STL.64 [R1+0x238], R8 ;  /* 0x0002380801007387 */ /* 0x0101e80000100a00 */
[----:B0-----:R-:W4:Y:S04]  /*128980*/  LDG.E.64 R8, desc[UR6][R24.64+0x28] ;  /* 0x0000280618087981 */ /* 0x001f28000c1e1b00 */
[----:B---3--:R0:W-:Y:S04]  /*128990*/  STL.64 [R1+0x7c8], R6 ;  /* 0x0007c80601007387 */ /* 0x0081e80000100a00 */
[----:B------:R1:W-:Y:S04]  /*1289a0*/  STL.64 [R1+0x7b8], R10 ;  /* 0x0007b80a01007387 */ /* 0x0003e80000100a00 */
[----:B0-----:R-:W3:Y:S04]  /*1289b0*/  LDL.LU R7, [R1+0x420] ;  /* 0x0004200001077983 */ /* 0x001ee80000300800 */
[----:B------:R0:W-:Y:S04]  /*1289c0*/  STL.64 [R1+0x7d8], R2 ;  /* 0x0007d80201007387 */ /* 0x0001e80000100a00 */
[----:B-1----:R-:W3:Y:S01]  /*1289d0*/  LDL.LU R11, [R1+0x430] ;  /* 0x00043000010b7983 */ /* 0x002ee20000300800 */
[----:B------:R-:W-:-:S02]  /*1289e0*/  LOP3.LUT R21, R21, 0xffff, RZ, 0xc0, !PT ;  /* 0x0000ffff15157812 */ /* 0x000fc400078ec0ff */
[----:B------:R-:W-:Y:S01]  /*1289f0*/  LOP3.LUT R22, R22, 0xffff, RZ, 0xc0, !PT ;  /* 0x0000ffff16167812 */ /* 0x000fe200078ec0ff */
[----:B------:R-:W3:Y:S01]  /*128a00*/  LDL.LU R10, [R1+0x434] ;  /* 0x00043400010a7983 */ /* 0x000ee20000300800 */
[----:B0-----:R-:W-:-:S03]  /*128a10*/  PRMT R2, R20, 0x3340, R0 ;  /* 0x0000334014027816 */ /* 0x001fc60000000000 */
[----:B------:R-:W3:Y:S04]  /*128a20*/  LDL.LU R3, [R1+0x42c] ;  /* 0x00042c0001037983 */ /* 0x000ee80000300800 */
[----:B------:R0:W-:Y:S04]  /*128a30*/  STL [R1+0x3b4], R2 ;  /* 0x0003b40201007387 */ /* 0x0001e80000100800 */
[----:B------:R-:W3:Y:S04]  /*128a40*/  LDL.LU R6, [R1+0x44c] ;  /* 0x00044c0001067983 */ /* 0x000ee80000300800 */
[----:B0-----:R-:W3:Y:S04]  /*128a50*/  LDL.LU R2, [R1+0x444] ;  /* 0x0004440001027983 */ /* 0x001ee80000300800 */
[----:B--2---:R0:W-:Y:S04]  /*128a60*/  STL.64 [R1+0x7b0], R12 ;  /* 0x0007b00c01007387 */ /* 0x0041e80000100a00 */
[----:B0-----:R-:W2:Y:S01]  /*128a70*/  LDL.LU R12, [R1+0x428] ;  /* 0x00042800010c7983 */ /* 0x001ea20000300800 */
[----:B------:R-:W-:-:S03]  /*128a80*/  PRMT R0, R22, 0x3340, R21 ;  /* 0x0000334016007816 */ /* 0x000fc60000000015 */
[----:B------:R-:W2:Y:S01]  /*128a90*/  LDL.LU R13, [R1+0x424] ;  /* 0x00042400010d7983 */ /* 0x000ea20000300800 */
[----:B------:R-:W-:-:S03]  /*128aa0*/  LOP3.LUT R20, R27, 0xffff, RZ, 0xc0, !PT ;  /* 0x0000ffff1b147812 */ /* 0x000fc600078ec0ff */
[----:B------:R0:W-:Y:S01]  /*128ab0*/  STL [R1+0x3b0], R0 ;  /* 0x0003b00001007387 */ /* 0x0001e20000100800 */
[----:B------:R-:W-:Y:S02]  /*128ac0*/  LOP3.LUT R21, R26, 0xffff, RZ, 0xc0, !PT ;  /* 0x0000ffff1a157812 */ /* 0x000fe400078ec0ff */
[----:B------:R-:W-:Y:S01]  /*128ad0*/  LOP3.LUT R22, R23, 0xffff, RZ, 0xc0, !PT ;  /* 0x0000ffff17167812 */ /* 0x000fe200078ec0ff */
[----:B------:R1:W-:Y:S01]  /*128ae0*/  STL.64 [R1+0x260], R18 ;  /* 0x0002601201007387 */ /* 0x0003e20000100a00 */
[----:B0-----:R-:W-:-:S04]  /*128af0*/  LOP3.LUT R0, R28, 0xffff, RZ, 0xc0, !PT ;  /* 0x0000ffff1c007812 */ /* 0x001fc800078ec0ff */
[----:B------:R-:W-:Y:S01]  /*128b00*/  PRMT R0, R20, 0x3340, R0 ;  /* 0x0000334014007816 */ /* 0x000fe20000000000 */
[----:B-1----:R-:W2:Y:S04]  /*128b10*/  LDG.E.64 R18, desc[UR6][R24.64+0x50] ;  /* 0x0000500618127981 */ /* 0x002ea8000c1e1b00 */
[----:B------:R0:W-:Y:S04]  /*128b20*/  STL.64 [R1+0x7d0], R4 ;  /* 0x0007d00401007387 */ /* 0x0001e80000100a00 */
[----:B------:R1:W-:Y:S04]  /*128b30*/  STL.64 [R1+0x7a0], R16 ;  /* 0x0007a01001007387 */ /* 0x0003e80000100a00 */
[----:B------:R1:W-:Y:S04]  /*128b40*/  STL.64 [R1+0x7a8], R14 ;  /* 0x0007a80e01007387 */ /* 0x0003e80000100a00 */
[----:B0-----:R-:W2:Y:S04]  /*128b50*/  LDL.LU R5, [R1+0x440] ;  /* 0x0004400001057983 */ /* 0x001ea80000300800 */
[----:B-1----:R-:W2:Y:S04]  /*128b60*/  LDG.E.64 R16, desc[UR6][R24.64+0x8] ;  /* 0x0000080618107981 */ /* 0x002ea8000c1e1b00 */
[----:B------:R0:W2:Y:S01]  /*128b70*/  LDG.E R15, desc[UR6][R24.64] ;  /* 0x00000006180f7981 */ /* 0x0000a2000c1e1900 */
[----:B------:R-:W-:-:S03]  /*128b80*/  PRMT R14, R22, 0x3340, R21 ;  /* 0x00003340160e7816 */ /* 0x000fc60000000015 */
[----:B----4-:R1:W-:Y:S04]  /*128b90*/  STL.64 [R1+0x7c0], R8 ;  /* 0x0007c00801007387 */ /* 0x0103e80000100a00 */
[----:B------:R-:W4:Y:S04]  /*128ba0*/  LDL.LU R4, [R1+0x448] ;  /* 0x0004480001047983 */ /* 0x000f280000300800 */
[----:B------:R3:W-:Y:S04]  /*128bb0*/  STL [R1+0x3ac], R0 ;  /* 0x0003ac0001007387 */ /* 0x0007e80000100800 */
[----:B-1----:R-:W4:Y:S04]  /*128bc0*/  LDL.LU R9, [R1+0x43c] ;  /* 0x00043c0001097983 */ /* 0x002f280000300800 */
[----:B------:R-:W4:Y:S01]  /*128bd0*/  LDL.LU R8, [R1+0x438] ;  /* 0x0004380001087983 */ /* 0x000f220000300800 */
[----:B---3--:R-:W-:-:S03]  /*128be0*/  LOP3.LUT R0, R7, 0xffff, RZ, 0xc0, !PT ;  /* 0x0000ffff07007812 */ /* 0x008fc600078ec0ff */
[----:B------:R-:W3:Y:S01]  /*128bf0*/  LDL.LU R7, [R1+0x450] ;  /* 0x0004500001077983 */ /* 0x000ee20000300800 */
[----:B------:R-:W-:Y:S02]  /*128c00*/  LOP3.LUT R23, R11, 0xffff, RZ, 0xc0, !PT ;  /* 0x0000ffff0b177812 */ /* 0x000fe400078ec0ff */
[----:B------:R-:W-:Y:S02]  /*128c10*/  LOP3.LUT R21, R3, 0xffff, RZ, 0xc0, !PT ;  /* 0x0000ffff03157812 */ /* 0x000fe400078ec0ff */
[----:B------:R-:W3:Y:S01]  /*128c20*/  LDL.LU R3, [R1+0x454] ;  /* 0x0004540001037983 */ /* 0x000ee20000300800 */
[----:B--2---:R-:W-:Y:S02]  /*128c30*/  LOP3.LUT R22, R12, 0xffff, RZ, 0xc0, !PT ;  /* 0x0000ffff0c167812 */ /* 0x004fe400078ec0ff */
[----:B0-----:R-:W-:Y:S02]  /*128c40*/  LOP3.LUT R24, R10, 0xffff, RZ, 0xc0, !PT ;  /* 0x0000ffff0a187812 */ /* 0x001fe400078ec0ff */
[----:B------:R-:W-:Y:S01]  /*128c50*/  LOP3.LUT R20, R13, 0xffff, RZ, 0xc0, !PT ;  /* 0x0000ffff0d147812 */ /* 0x000fe200078ec0ff */
[----:B------:R-:W-:Y:S01]  /*128c60*/  STL [R1+0x3a8], R14 ;  /* 0x0003a80e01007387 */ /* 0x000fe20000100800 */
[----:B------:R-:W-:-:S02]  /*128c70*/  PRMT R11, R22, 0x3340, R21 ;  /* 0x00003340160b7816 */ /* 0x000fc40000000015 */
[----:B------:R-:W-:Y:S01]  /*128c80*/  LOP3.LUT R22, R2, 0xffff, RZ, 0xc0, !PT ;  /* 0x0000ffff02167812 */ /* 0x000fe200078ec0ff */
[----:B------:R-:W2:Y:S04]  /*128c90*/  LDL.LU R13, [R1+0x45c] ;  /* 0x00045c00010d7983 */ /* 0x000ea80000300800 */
[----:B------:R-:W2:Y:S01]  /*128ca0*/  LDL.LU R2, [R1+0x46c] ;  /* 0x00046c0001027983 */ /* 0x000ea20000300800 */
[----:B------:R-:W-:Y:S02]  /*128cb0*/  PRMT R0, R20, 0x3340, R0 ;  /* 0x0000334014007816 */ /* 0x000fe40000000000 */
[----:B------:R-:W-:Y:S01]  /*128cc0*/  PRMT R10, R24, 0x3340, R23 ;  /* 0x00003340180a7816 */ /* 0x000fe20000000017 */
[----:B------:R0:W-:Y:S01]  /*128cd0*/  STL [R1+0x3a0], R11 ;  /* 0x0003a00b01007387 */ /* 0x0001e20000100800 */
[----:B------:R-:W-:-:S03]  /*128ce0*/  LOP3.LUT R23, R6, 0xffff, RZ, 0xc0, !PT ;  /* 0x0000ffff06177812 */ /* 0x000fc600078ec0ff */
[----:B------:R-:W2:Y:S04]  /*128cf0*/  LDL.LU R6, [R1+0x468] ;  /* 0x0004680001067983 */ /* 0x000ea80000300800 */
[----:B------:R-:W-:Y:S04]  /*128d00*/  STL.64 [R1+0x798], R18 ;  /* 0x0007981201007387 */ /* 0x000fe80000100a00 */
[----:B------:R-:W-:Y:S04]  /*128d10*/  STL [R1+0x3a4], R0 ;  /* 0x0003a40001007387 */ /* 0x000fe80000100800 */
[----:B------:R1:W-:Y:S04]  /*128d20*/  STL [R1+0x39c], R10 ;  /* 0x00039c0a01007387 */ /* 0x0003e80000100800 */
[----:B------:R-:W2:Y:S01]  /*128d30*/  LDL.LU R12, [R1+0x460] ;  /* 0x00046000010c7983 */ /* 0x000ea20000300800 */
[----:B------:R-:W-:-:S03]  /*128d40*/  LOP3.LUT R21, R5, 0xffff, RZ, 0xc0, !PT ;  /* 0x0000ffff05157812 */ /* 0x000fc600078ec0ff */
[----:B0-----:R-:W2:Y:S04]  /*128d50*/  LDL.LU R11, [R1+0x464] ;  /* 0x00046400010b7983 */ /* 0x001ea80000300800 */
[----:B------:R-:W-:Y:S04]  /*128d60*/  STL.64 [R1+0x2d8], R16 ;  /* 0x0002d81001007387 */ /* 0x000fe80000100a00 */
[----:B------:R-:W-:Y:S04]  /*128d70*/  STL [R1+0x304], R15 ;  /* 0x0003040f01007387 */ /* 0x000fe80000100800 */
[----:B------:R-:W2:Y:S01]  /*128d80*/  LDL.LU R5, [R1+0x458] ;  /* 0x0004580001057983 */ /* 0x000ea20000300800 */
[----:B----4-:R-:W-:-:S03]  /*128d90*/  LOP3.LUT R24, R4, 0xffff, RZ, 0xc0, !PT ;  /* 0x0000ffff04187812 */ /* 0x010fc600078ec0ff */
[----:B------:R-:W4:Y:S04]  /*128da0*/  LDL.LU R4, [R1+0x470] ;  /* 0x0004700001047983 */ /* 0x000f280000300800 */
[----:B-1----:R-:W4:Y:S01]  /*128db0*/  LDL.LU R10, [R1+0x474] ;  /* 0x00047400010a7983 */ /* 0x002f220000300800 */
[----:B------:R-:W-:-:S03]  /*128dc0*/  LOP3.LUT R0, R9, 0xffff, RZ, 0xc0, !PT ;  /* 0x0000ffff09007812 */ /* 0x000fc600078ec0ff */
[----:B------:R-:W4:Y:S01]  /*128dd0*/  LDL.LU R9, [R1+0x47c] ;  /* 0x00047c0001097983 */ /* 0x000f220000300800 */
[----:B------:R-:W-:-:S03]  /*128de0*/  LOP3.LUT R20, R8, 0xffff, RZ, 0xc0, !PT ;  /* 0x0000ffff08147812 */ /* 0x000fc600078ec0ff */
[----:B------:R-:W4:Y:S04]  /*128df0*/  LDL.LU R8, [R1+0x478] ;  /* 0x0004780001087983 */ /* 0x000f280000300800 */
[----:B------:R-:W4:Y:S04]  /*128e00*/  LDL.LU R28, [R1+0x560] ;  /* 0x00056000011c7983 */ /* 0x000f280000300800 */
[----:B------:R-:W4:Y:S04]  /*128e10*/  LDL.LU R27, [R1+0x558] ;  /* 0x00055800011b7983 */ /* 0x000f280000300800 */
[----:B------:R-:W4:Y:S01]  /*128e20*/  LDL.LU R29, [R1+0x694] ;  /* 0x00069400011d7983 */ /* 0x000f220000300800 */
[----:B---3--:R-:W-:-:S02]  /*128e30*/  LOP3.LUT R25, R7, 0xffff, RZ, 0xc0, !PT ;  /* 0x0000ffff07197812 */ /* 0x008fc400078ec0ff */
[----:B------:R-:W-:Y:S02]  /*128e40*/  PRMT R7, R20, 0x3340, R0 ;  /* 0x0000334014077816 */ /* 0x000fe40000000000 */
[----:B------:R-:W-:Y:S02]  /*128e50*/  PRMT R0, R24, 0x3340, R23 ;  /* 0x0000334018007816 */ /* 0x000fe40000000017 */
[----:B------:R-:W-:Y:S02]  /*128e60*/  LOP3.LUT R26, R3, 0xffff, RZ, 0xc0, !PT ;  /* 0x0000ffff031a7812 */ /* 0x000fe400078ec0ff */
[----:B------:R-:W-:-:S05]  /*128e70*/  PRMT R3, R22, 0x3340, R21 ;  /* 0x0000334016037816 */ /* 0x000fca0000000015 */
[----:B------:R0:W-:Y:S04]  /*128e80*/  STL [R1+0x394], R3 ;  /* 0x0003940301007387 */ /* 0x0001e80000100800 */
[----:B0-----:R-:W3:Y:S01]  /*128e90*/  LDL.LU R3, [R1+0x484] ;  /* 0x0004840001037983 */ /* 0x001ee20000300800 */
[----:B--2---:R-:W-:-:S03]  /*128ea0*/  LOP3.LUT R23, R2, 0xffff, RZ, 0xc0, !PT ;  /* 0x0000ffff02177812 */ /* 0x004fc600078ec0ff */
[----:B------:R-:W2:Y:S01]  /*128eb0*/  LDL.LU R2, [R1+0x488] ;  /* 0x0004880001027983 */ /* 0x000ea20000300800 */
[----:B------:R-:W-:-:S03]  /*128ec0*/  PRMT R14, R26, 0x3340, R25 ;  /* 0x000033401a0e7816 */ /* 0x000fc60000000019 */
[----:B------:R0:W-:Y:S01]  /*128ed0*/  STL [R1+0x398], R7 ;  /* 0x0003980701007387 */ /* 0x0001e20000100800 */
[----:B------:R-:W-:-:S03]  /*128ee0*/  LOP3.LUT R24, R6, 0xffff, RZ, 0xc0, !PT ;  /* 0x0000ffff06187812 */ /* 0x000fc600078ec0ff */
[----:B------:R-:W2:Y:S04]  /*128ef0*/  LDL.LU R6, [R1+0x490] ;  /* 0x0004900001067983 */ /* 0x000ea80000300800 */
[----:B0-----:R-:W2:Y:S04]  /*128f00*/  LDL.LU R7, [R1+0x480] ;  /* 0x0004800001077983 */ /* 0x001ea80000300800 */
[----:B------:R0:W-:Y:S01]  /*128f10*/  STL [R1+0x390], R0 ;  /* 0x0003900001007387 */ /* 0x0001e20000100800 */
[----:B------:R-:W-:Y:S02]  /*128f20*/  LOP3.LUT R21, R12, 0xffff, RZ, 0xc0, !PT ;  /* 0x0000ffff0c157812 */ /* 0x000fe400078ec0ff */
[----:B------:R-:W-:-:S02]  /*128f30*/  LOP3.LUT R22, R11, 0xffff, RZ, 0xc0, !PT ;  /* 0x0000ffff0b167812 */ /* 0x000fc400078ec0ff */
[----:B------:R-:W-:Y:S02]  /*128f40*/  LOP3.LUT R20, R5, 0xffff, RZ, 0xc0, !PT ;  /* 0x0000ffff05147812 */ /* 0x000fe400078ec0ff */
[----:B----4-:R-:W-:Y:S01]  /*128f50*/  LOP3.LUT R25, R4, 0xffff, RZ, 0xc0, !PT ;  /* 0x0000ffff04197812 */ /* 0x010fe200078ec0ff */
[----:B------:R-:W4:Y:S01]  /*128f60*/  LDL.LU R5, [R1+0x48c] ;  /* 0x00048c0001057983 */ /* 0x000f220000300800 */
[----:B0-----:R-:W-:-:S03]  /*128f70*/  LOP3.LUT R0, R13, 0xffff, RZ, 0xc0, !PT ;  /* 0x0000ffff0d007812 */ /* 0x001fc600078ec0ff */
[----:B------:R-:W4:Y:S01]  /*128f80*/  LDL.LU R4, [R1+0x494] ;  /* 0x0004940001047983 */ /* 0x000f220000300800 */
[----:B------:R-:W-:Y:S02]  /*128f90*/  LOP3.LUT R26, R10, 0xffff, RZ, 0xc0, !PT ;  /* 0x0000ffff0a1a7812 */ /* 0x000fe400078ec0ff */
[----:B------:R-:W-:Y:S01]  /*128fa0*/  PRMT R10, R20, 0x3340, R0 ;  /* 0x00003340140a7816 */ /* 0x000fe20000000000 */
[----:B------:R0:W-:Y:S01]  /*128fb0*/  STL [R1+0x38c], R14 ;  /* 0x00038c0e01007387 */ /* 0x0001e20000100800 */
[----:B------:R-:W-:Y:S02]  /*128fc0*/  PRMT R11, R24, 0x3340, R23 ;  /* 0x00003340180b7816 */ /* 0x000fe40000000017 */
[----:B------:R-:W-:Y:S01]  /*128fd0*/  PRMT R0, R22, 0x3340, R21 ;  /* 0x0000334016007816 */ /* 0x000fe20000000015 */
[----:B------:R1:W-:Y:S01]  /*128fe0*/  STL [R1+0x388], R10 ;  /* 0x0003880a01007387 */ /* 0x0003e20000100800 */
[----:B------:R-:W-:-:S03]  /*128ff0*/  LOP3.LUT R20, R8, 0xffff, RZ, 0xc0, !PT ;  /* 0x0000ffff08147812 */ /* 0x000fc600078ec0ff */
[----:B------:R-:W4:Y:S04]  /*129000*/  LDL.LU R13, [R1+0x498] ;  /* 0x00049800010d7983 */ /* 0x000f280000300800 */
[----:B0-----:R-:W4:Y:S04]  /*129010*/  LDL.LU R14, [R1+0x49c] ;  /* 0x00049c00010e7983 */ /* 0x001f280000300800 */
[----:B------:R-:W4:Y:S01]  /*129020*/  LDL.LU R12, [R1+0x4a4] ;  /* 0x0004a400010c7983 */ /* 0x000f220000300800 */
[----:B---3--:R-:W-:Y:S02]  /*129030*/  LOP3.LUT R22, R3, 0xffff, RZ, 0xc0, !PT ;  /* 0x0000ffff03167812 */ /* 0x008fe400078ec0ff */
[----:B--2---:R-:W-:Y:S01]  /*129040*/  LOP3.LUT R24, R2, 0xffff, RZ, 0xc0, !PT ;  /* 0x0000ffff02187812 */ /* 0x004fe200078ec0ff */
[----:B------:R-:W2:Y:S04]  /*129050*/  LDL.LU R3, [R1+0x4a0] ;  /* 0x0004a00001037983 */ /* 0x000ea80000300800 */
[----:B------:R-:W3:Y:S01]  /*129060*/  LDL.LU R2, [R1+0x4b0] ;  /* 0x0004b00001027983 */ /* 0x000ee20000300800 */
[----:B-1----:R-:W-:-:S03]  /*129070*/  PRMT R10, R26, 0x3340, R25 ;  /* 0x000033401a0a7816 */ /* 0x002fc60000000019 */
[----:B------:R0:W-:Y:S01]  /*129080*/  STL [R1+0x384], R0 ;  /* 0x0003840001007387 */ /* 0x0001e20000100800 */
[----:B------:R-:W-:Y:S02]  /*129090*/  LOP3.LUT R25, R6, 0xffff, RZ, 0xc0, !PT ;  /* 0x0000ffff06197812 */ /* 0x000fe400078ec0ff */
[----:B------:R-:W-:Y:S01]  /*1290a0*/  LOP3.LUT R21, R7, 0xffff, RZ, 0xc0, !PT ;  /* 0x0000ffff07157812 */ /* 0x000fe200078ec0ff */
[----:B------:R1:W-:Y:S01]  /*1290b0*/  STL [R1+0x380], R11 ;  /* 0x0003800b01007387 */ /* 0x0003e20000100800 */
[----:B0-----:R-:W-:-:S03]  /*1290c0*/  LOP3.LUT R0, R9, 0xffff, RZ, 0xc0, !PT ;  /* 0x0000ffff09007812 */ /* 0x001fc600078ec0ff */
[----:B------:R0:W-:Y:S01]  /*1290d0*/  STL [R1+0x37c], R10 ;  /* 0x00037c0a01007387 */ /* 0x0001e20000100800 */
[----:B------:R-:W-:-:S03]  /*1290e0*/  PRMT R6, R20, 0x3340, R0 ;  /* 0x0000334014067816 */ /* 0x000fc60000000000 */
[----:B------:R-:W3:Y:S04]  /*1290f0*/  LDL.LU R7, [R1+0x4c0] ;  /* 0x0004c00001077983 */ /* 0x000ee80000300800 */
[----:B-1----:R-:W3:Y:S04]  /*129100*/  LDL.LU R11, [R1+0x4ac] ;  /* 0x0004ac00010b7983 */ /* 0x002ee80000300800 */
[----:B0-----:R-:W3:Y:S04]  /*129110*/  LDL.LU R10, [R1+0x4b4] ;  /* 0x0004b400010a7983 */ /* 0x001ee80000300800 */
[----:B------:R0:W-:Y:S04]  /*129120*/  STL [R1+0x378], R6 ;  /* 0x0003780601007387 */ /* 0x0001e80000100800 */
[----:B------:R-:W3:Y:S01]  /*129130*/  LDL.LU R9, [R1+0x4bc] ;  /* 0x0004bc0001097983 */ /* 0x000ee20000300800 */
[----:B----4-:R-:W-:-:S03]  /*129140*/  LOP3.LUT R23, R5, 0xffff, RZ, 0xc0, !PT ;  /* 0x0000ffff05177812 */ /* 0x010fc600078ec0ff */
[----:B------:R-:W4:Y:S01]  /*129150*/  LDL.LU R8, [R1+0x4b8] ;  /* 0x0004b80001087983 */ /* 0x000f220000300800 */
[----:B------:R-:W-:-:S03]  /*129160*/  LOP3.LUT R26, R4, 0xffff, RZ, 0xc0, !PT ;  /* 0x0000ffff041a7812 */ /* 0x000fc600078ec0ff */
[----:B------:R-:W4:Y:S01]  /*129170*/  LDL.LU R5, [R1+0x4a8] ;  /* 0x0004a80001057983 */ /* 0x000f220000300800 */
[----:B------:R-:W-:Y:S02]  /*129180*/  PRMT R4, R22, 0x3340, R21 ;  /* 0x0000334016047816 */ /* 0x000fe40000000015 */
[----:B------:R-:W-:Y:S01]  /*129190*/  PRMT R15, R26, 0x3340, R25 ;  /* 0x000033401a0f7816 */ /* 0x000fe20000000019 */
[----:B0-----:R-:W4:Y:S04]  /*1291a0*/  LDL.LU R6, [R1+0x4c4] ;  /* 0x0004c40001067983 */ /* 0x001f280000300800 */
[----:B------:R0:W-:Y:S04]  /*1291b0*/  STL [R1+0x374], R4 ;  /* 0x0003740401007387 */ /* 0x0001e80000100800 */
[----:B0-----:R-:W4:Y:S01]  /*1291c0*/  LDL.LU R4, [R1+0x4cc] ;  /* 0x0004cc0001047983 */ /* 0x001f220000300800 */
[----:B--2---:R-:W-:-:S03]  /*1291d0*/  LOP3.LUT R21, R3, 0xffff, RZ, 0xc0, !PT ;  /* 0x0000ffff03157812 */ /* 0x004fc600078ec0ff */
[----:B------:R-:W2:Y:S01]  /*1291e0*/  LDL.LU R3, [R1+0x4c8] ;  /* 0x0004c80001037983 */ /* 0x000ea20000300800 */
[----:B---3--:R-:W-:-:S03]  /*1291f0*/  LOP3.LUT R25, R2, 0xffff, RZ, 0xc0, !PT ;  /* 0x0000ffff02197812 */ /* 0x008fc600078ec0ff */
[----:B------:R-:W3:Y:S01]  /*129200*/  LDL.LU R2, [R1+0x4d4] ;  /* 0x0004d40001027983 */ /* 0x000ee20000300800 */
[----:B------:R-:W-:Y:S02]  /*129210*/  PRMT R0, R24, 0x3340, R23 ;  /* 0x0000334018007816 */ /* 0x000fe40000000017 */
[----:B------:R-:W-:Y:S02]  /*129220*/  LOP3.LUT R20, R13, 0xffff, RZ, 0xc0, !PT ;  /* 0x0000ffff0d147812 */ /* 0x000fe400078ec0ff */
[----:B------:R-:W-:Y:S01]  /*129230*/  LOP3.LUT R22, R12, 0xffff, RZ, 0xc0, !PT ;  /* 0x0000ffff0c167812 */ /* 0x000fe200078ec0ff */
[----:B------:R0:W-:Y:S04]  /*129240*/  STL [R1+0x370], R0 ;  /* 0x0003700001007387 */ /* 0x0001e80000100800 */
[----:B------:R-:W3:Y:S01]  /*129250*/  LDL.LU R12, [R1+0x4ec] ;  /* 0x0004ec00010c7983 */ /* 0x000ee20000300800 */
[----:B------:R-:W-:-:S03]  /*129260*/  LOP3.LUT R26, R10, 0xffff, RZ, 0xc0, !PT ;  /* 0x0000ffff0a1a7812 */ /* 0x000fc600078ec0ff */
[----:B------:R-:W-:Y:S01]  /*129270*/  STL [R1+0x36c], R15 ;  /* 0x00036c0f01007387 */ /* 0x000fe20000100800 */
[----:B0-----:R-:W-:Y:S02]  /*129280*/  LOP3.LUT R0, R14, 0xffff, RZ, 0xc0, !PT ;  /* 0x0000ffff0e007812 */ /* 0x001fe400078ec0ff */
[----:B------:R-:W-:Y:S01]  /*129290*/  LOP3.LUT R23, R11, 0xffff, RZ, 0xc0, !PT ;  /* 0x0000ffff0b177812 */ /* 0x000fe200078ec0ff */
[----:B------:R-:W3:Y:S01]  /*1292a0*/  LDL.LU R14, [R1+0x4d8] ;  /* 0x0004d800010e7983 */ /* 0x000ee20000300800 */
[----:B------:R-:W-:Y:S02]  /*1292b0*/  PRMT R10, R20, 0x3340, R0 ;  /* 0x00003340140a7816 */ /* 0x000fe40000000000 */
[----:B------:R-:W-:Y:S01]  /*1292c0*/  PRMT R0, R22, 0x3340, R21 ;  /* 0x0000334016007816 */ /* 0x000fe20000000015 */
[----:B------:R-:W3:Y:S01]  /*1292d0*/  LDL.LU R13, [R1+0x4e0] ;  /* 0x0004e000010d7983 */ /* 0x000ee20000300800 */
[----:B------:R-:W-:Y:S02]  /*1292e0*/  LOP3.LUT R21, R7, 0xffff, RZ, 0xc0, !PT ;  /* 0x0000ffff07157812 */ /* 0x000fe400078ec0ff */
[----:B----4-:R-:W-:Y:S01]  /*1292f0*/  LOP3.LUT R24, R5, 0xffff, RZ, 0xc0, !PT ;  /* 0x0000ffff05187812 */ /* 0x010fe200078ec0ff */
[----:B------:R0:W-:Y:S03]  /*129300*/  STL [R1+0x368], R10 ;  /* 0x0003680a01007387 */ /* 0x0001e60000100800 */
[----:B------:R-:W-:Y:S01]  /*129310*/  PRMT R11, R24, 0x3340, R23 ;  /* 0x00003340180b7816 */ /* 0x000fe20000000017 */
[----:B------:R-:W4:Y:S01]  /*129320*/  LDL.LU R5, [R1+0x4d0] ;  /* 0x0004d00001057983 */ /* 0x000f220000300800 */
[----:B------:R-:W-:-:S03]  /*129330*/  LOP3.LUT R22, R6, 0xffff, RZ, 0xc0, !PT ;  /* 0x0000ffff06167812 */ /* 0x000fc600078ec0ff */
[----:B------:R1:W-:Y:S01]  /*129340*/  STL [R1+0x360], R11 ;  /* 0x0003600b01007387 */ /* 0x0003e20000100800 */
[----:B0-----:R-:W-:-:S03]  /*129350*/  PRMT R10, R26, 0x3340, R25 ;  /* 0x000033401a0a7816 */ /* 0x001fc60000000019 */
[----:B------:R-:W4:Y:S01]  /*129360*/  LDL.LU R15, [R1+0x4dc] ;  /* 0x0004dc00010f7983 */ /* 0x000f220000300800 */
[----:B------:R-:W-:-:S03]  /*129370*/  LOP3.LUT R20, R8, 0xffff, RZ, 0xc0, !PT ;  /* 0x0000ffff08147812 */ /* 0x000fc600078ec0ff */
[----:B------:R-:W-:Y:S01]  /*129380*/  STL [R1+0x364], R0 ;  /* 0x0003640001007387 */ /* 0x000fe20000100800 */
[----:B------:R-:W-:-:S03]  /*129390*/  LOP3.LUT R23, R4, 0xffff, RZ, 0xc0, !PT ;  /* 0x0000ffff04177812 */ /* 0x000fc600078ec0ff */
[----:B------:R-:W4:Y:S04]  /*1293a0*/  LDL.LU R4, [R1+0x4e4] ;  /* 0x0004e40001047983 */ /* 0x000f280000300800 */
[----:B-1----:R-:W4:Y:S04]  /*1293b0*/  LDL.LU R11, [R1+0x4e8] ;  /* 0x0004e800010b7983 */ /* 0x002f280000300800 */
[----:B------:R-:W4:Y:S04]  /*1293c0*/  LDL.LU R7, [R1+0x500] ;  /* 0x0005000001077983 */ /* 0x000f280000300800 */
[----:B------:R-:W4:Y:S01]  /*1293d0*/  LDL.LU R6, [R1+0x504] ;  /* 0x0005040001067983 */ /* 0x000f220000300800 */
[----:B--2---:R-:W-:-:S02]  /*1293e0*/  LOP3.LUT R24, R3, 0xffff, RZ, 0xc0, !PT ;  /* 0x0000ffff03187812 */ /* 0x004fc400078ec0ff */
[----:B---3--:R-:W-:Y:S01]  /*1293f0*/  LOP3.LUT R26, R2, 0xffff, RZ, 0xc0, !PT ;  /* 0x0000ffff021a7812 */ /* 0x008fe200078ec0ff */
[----:B------:R-:W2:Y:S01]  /*129400*/  LDL.LU R3, [R1+0x4f0] ;  /* 0x0004f00001037983 */ /* 0x000ea20000300800 */
[----:B------:R-:W-:-:S03]  /*129410*/  PRMT R2, R22, 0x3340, R21 ;  /* 0x0000334016027816 */ /* 0x000fc60000000015 */
[----:B------:R0:W-:Y:S04]  /*129420*/  STL [R1+0x35c], R10 ;  /* 0x00035c0a01007387 */ /* 0x0001e80000100800 */
[----:B------:R1:W-:Y:S04]  /*129430*/  STL [R1+0x354], R2 ;  /* 0x0003540201007387 */ /* 0x0003e80000100800 */
[----:B------:R-:W3:Y:S04]  /*129440*/  LDL.LU R8, [R1+0x4f8] ;  /* 0x0004f80001087983 */ /* 0x000ee80000300800 */
[----:B0-----:R-:W3:Y:S04]  /*129450*/  LDL.LU R10, [R1+0x4f4] ;  /* 0x0004f400010a7983 */ /* 0x001ee80000300800 */
[----:B-1----:R-:W3:Y:S01]  /*129460*/  LDL.LU R2, [R1+0x508] ;  /* 0x0005080001027983 */ /* 0x002ee20000300800 */
[----:B------:R-:W-:-:S03]  /*129470*/  LOP3.LUT R0, R9, 0xffff, RZ, 0xc0, !PT ;  /* 0x0000ffff09007812 */ /* 0x000fc600078ec0ff */
[----:B------:R-:W3:Y:S01]  /*129480*/  LDL.LU R9, [R1+0x4fc] ;  /* 0x0004fc0001097983 */ /* 0x000ee20000300800 */
[----:B----4-:R-:W-:Y:S02]  /*129490*/  LOP3.LUT R25, R5, 0xffff, RZ, 0xc0, !PT ;  /* 0x0000ffff05197812 */ /* 0x010fe400078ec0ff */
[----:B------:R-:W-:Y:S02]  /*1294a0*/  PRMT R5, R20, 0x3340, R0 ;  /* 0x0000334014057816 */ /* 0x000fe40000000000 */
[----:B------:R-:W-:Y:S02]  /*1294b0*/  PRMT R0, R24, 0x3340, R23 ;  /* 0x0000334018007816 */ /* 0x000fe40000000017 */
[----:B------:R-:W-:Y:S01]  /*1294c0*/  PRMT R16, R26, 0x3340, R25 ;  /* 0x000033401a107816 */ /* 0x000fe20000000019 */
[----:B------:R0:W-:Y:S01]  /*1294d0*/  STL [R1+0x358], R5 ;  /* 0x0003580501007387 */ /* 0x0001e20000100800 */
[----:B------:R-:W-:Y:S02]  /*1294e0*/  LOP3.LUT R23, R12, 0xffff, RZ, 0xc0, !PT ;  /* 0x0000ffff0c177812 */ /* 0x000fe400078ec0ff */
[----:B------:R-:W-:Y:S01]  /*1294f0*/  LOP3.LUT R22, R4, 0xffff, RZ, 0xc0, !PT ;  /* 0x0000ffff04167812 */ /* 0x000fe200078ec0ff */
[----:B0-----:R-:W4:Y:S01]  /*129500*/  LDL.LU R5, [R1+0x50c] ;  /* 0x00050c0001057983 */ /* 0x001f220000300800 */
[----:B------:R-:W-:-:S03]  /*129510*/  LOP3.LUT R24, R11, 0xffff, RZ, 0xc0, !PT ;  /* 0x0000ffff0b187812 */ /* 0x000fc600078ec0ff */
[----:B------:R-:W4:Y:S01]  /*129520*/  LDL.LU R4, [R1+0x510] ;  /* 0x0005100001047983 */ /* 0x000f220000300800 */
[----:B------:R-:W-:Y:S02]  /*129530*/  PRMT R11, R24, 0x3340, R23 ;  /* 0x00003340180b7816 */ /* 0x000fe40000000017 */
[----:B--2---:R-:W-:Y:S01]  /*129540*/  LOP3.LUT R25, R3, 0xffff, RZ, 0xc0, !PT ;  /* 0x0000ffff03197812 */ /* 0x004fe200078ec0ff */
[----:B------:R0:W-:Y:S04]  /*129550*/  STL [R1+0x350], R0 ;  /* 0x0003500001007387 */ /* 0x0001e80000100800 */
[----:B------:R-:W2:Y:S01]  /*129560*/  LDL.LU R3, [R1+0x514] ;  /* 0x0005140001037983 */ /* 0x000ea20000300800 */
[----:B------:R-:W-:Y:S02]  /*129570*/  LOP3.LUT R20, R14, 0xffff, RZ, 0xc0, !PT ;  /* 0x0000ffff0e147812 */ /* 0x000fe400078ec0ff */
[----:B------:R-:W-:-:S02]  /*129580*/  LOP3.LUT R21, R13, 0xffff, RZ, 0xc0, !PT ;  /* 0x0000ffff0d157812 */ /* 0x000fc400078ec0ff */
[----:B---3--:R-:W-:Y:S01]  /*129590*/  LOP3.LUT R26, R10, 0xffff, RZ, 0xc0, !PT ;  /* 0x0000ffff0a1a7812 */ /* 0x008fe200078ec0ff */
[----:B------:R1:W-:Y:S01]  /*1295a0*/  STL [R1+0x34c], R16 ;  /* 0x00034c1001007387 */ /* 0x0003e20000100800 */
[----:B------:R-:W-:-:S03]  /*1295b0*/  LOP3.LUT R24, R2, 0xffff, RZ, 0xc0, !PT ;  /* 0x0000ffff02187812 */ /* 0x000fc600078ec0ff */
[----:B------:R-:W3:Y:S04]  /*1295c0*/  LDL.LU R14, [R1+0x51c] ;  /* 0x00051c00010e7983 */ /* 0x000ee80000300800 */
[----:B------:R-:W3:Y:S01]  /*1295d0*/  LDL.LU R2, [R1+0x530] ;  /* 0x0005300001027983 */ /* 0x000ee20000300800 */
[----:B0-----:R-:W-:-:S03]  /*1295e0*/  LOP3.LUT R0, R15, 0xffff, RZ, 0xc0, !PT ;  /* 0x0000ffff0f007812 */ /* 0x001fc600078ec0ff */
[----:B-1----:R-:W3:Y:S01]  /*1295f0*/  LDL.LU R16, [R1+0x520] ;  /* 0x0005200001107983 */ /* 0x002ee20000300800 */
[----:B------:R-:W-:Y:S02]  /*129600*/  PRMT R10, R20, 0x3340, R0 ;  /* 0x00003340140a7816 */ /* 0x000fe40000000000 */
[----:B------:R-:W-:Y:S01]  /*129610*/  PRMT R0, R22, 0x3340, R21 ;  /* 0x0000334016007816 */ /* 0x000fe20000000015 */
[----:B------:R-:W3:Y:S04]  /*129620*/  LDL.LU R15, [R1+0x518] ;  /* 0x00051800010f7983 */ /* 0x000ee80000300800 */
[----:B------:R0:W-:Y:S01]  /*129630*/  STL [R1+0x348], R10 ;  /* 0x0003480a01007387 */ /* 0x0001e20000100800 */
[----:B------:R-:W-:-:S03]  /*129640*/  LOP3.LUT R20, R8, 0xffff, RZ, 0xc0, !PT ;  /* 0x0000ffff08147812 */ /* 0x000fc600078ec0ff */
[----:B------:R-:W3:Y:S01]  /*129650*/  LDL.LU R13, [R1+0x524] ;  /* 0x00052400010d7983 */ /* 0x000ee20000300800 */
[----:B------:R-:W-:-:S03]  /*129660*/  LOP3.LUT R21, R7, 0xffff, RZ, 0xc0, !PT ;  /* 0x0000ffff07157812 */ /* 0x000fc600078ec0ff */
[----:B------:R1:W-:Y:S01]  /*129670*/  STL [R1+0x344], R0 ;  /* 0x0003440001007387 */ /* 0x0003e20000100800 */
[----:B0-----:R-:W-:-:S03]  /*129680*/  PRMT R10, R26, 0x3340, R25 ;  /* 0x000033401a0a7816 */ /* 0x001fc60000000019 */
[----:B------:R0:W-:Y:S01]  /*129690*/  STL [R1+0x340], R11 ;  /* 0x0003400b01007387 */ /* 0x0001e20000100800 */
[----:B------:R-:W-:-:S03]  /*1296a0*/  LOP3.LUT R22, R6, 0xffff, RZ, 0xc0, !PT ;  /* 0x0000ffff06167812 */ /* 0x000fc600078ec0ff */
[----:B------:R0:W-:Y:S01]  /*1296b0*/  STL [R1+0x33c], R10 ;  /* 0x00033c0a01007387 */ /* 0x0001e20000100800 */
[----:B-1----:R-:W-:-:S03]  /*1296c0*/  LOP3.LUT R0, R9, 0xffff, RZ, 0xc0, !PT ;  /* 0x0000ffff09007812 */ /* 0x002fc600078ec0ff */
[----:B------:R-:W3:Y:S04]  /*1296d0*/  LDL.LU R12, [R1+0x528] ;  /* 0x00052800010c7983 */ /* 0x000ee80000300800 */
[----:B0-----:R-:W3:Y:S04]  /*1296e0*/  LDL.LU R11, [R1+0x52c] ;  /* 0x00052c00010b7983 */ /* 0x001ee80000300800 */
[----:B------:R-:W3:Y:S01]  /*1296f0*/  LDL.LU R10, [R1+0x534] ;  /* 0x00053400010a7983 */ /* 0x000ee20000300800 */
[----:B----4-:R-:W-:Y:S02]  /*129700*/  LOP3.LUT R25, R4, 0xffff, RZ, 0xc0, !PT ;  /* 0x0000ffff04197812 */ /* 0x010fe400078ec0ff */
[----:B------:R-:W-:Y:S01]  /*129710*/  PRMT R4, R20, 0x3340, R0 ;  /* 0x0000334014047816 */ /* 0x000fe20000000000 */
[----:B------:R-:W4:Y:S01]  /*129720*/  LDL.LU R9, [R1+0x540] ;  /* 0x0005400001097983 */ /* 0x000f220000300800 */
[----:B------:R-:W-:-:S03]  /*129730*/  LOP3.LUT R23, R5, 0xffff, RZ, 0xc0, !PT ;  /* 0x0000ffff05177812 */ /* 0x000fc600078ec0ff */
[----:B------:R-:W4:Y:S01]  /*129740*/  LDL.LU R8, [R1+0x538] ;  /* 0x0005380001087983 */ /* 0x000f220000300800 */
[----:B------:R-:W-:-:S03]  /*129750*/  PRMT R0, R24, 0x3340, R23 ;  /* 0x0000334018007816 */ /* 0x000fc60000000017 */
[----:B------:R0:W-:Y:S04]  /*129760*/  STL [R1+0x338], R4 ;  /* 0x0003380401007387 */ /* 0x0001e80000100800 */
[----:B------:R-:W4:Y:S04]  /*129770*/  LDL.LU R5, [R1+0x550] ;  /* 0x0005500001057983 */ /* 0x000f280000300800 */
[----:B------:R-:W4:Y:S04]  /*129780*/  LDL.LU R6, [R1+0x544] ;  /* 0x0005440001067983 */ /* 0x000f280000300800 */
[----:B0-----:R-:W4:Y:S04]  /*129790*/  LDL.LU R4, [R1+0x548] ;  /* 0x0005480001047983 */ /* 0x001f280000300800 */
[----:B------:R-:W4:Y:S01]  /*1297a0*/  LDL.LU R7, [R1+0x53c] ;  /* 0x00053c0001077983 */ /* 0x000f220000300800 */
[----:B--2---:R-:W-:-:S02]  /*1297b0*/  LOP3.LUT R26, R3, 0xffff, RZ, 0xc0, !PT ;  /* 0x0000ffff031a7812 */ /* 0x004fc400078ec0ff */
[----:B------:R-:W-:-:S05]  /*1297c0*/  PRMT R3, R22, 0x3340, R21 ;  /* 0x0000334016037816 */ /* 0x000fca0000000015 */
[----:B------:R0:W-:Y:S04]  /*1297d0*/  STL [R1+0x334], R3 ;  /* 0x0003340301007387 */ /* 0x0001e80000100800 */
[----:B0-----:R-:W2:Y:S01]  /*1297e0*/  LDL.LU R3, [R1+0x54c] ;  /* 0x00054c0001037983 */ /* 0x001ea20000300800 */
[----:B---3--:R-:W-:-:S03]  /*1297f0*/  LOP3.LUT R23, R2, 0xffff, RZ, 0xc0, !PT ;  /* 0x0000ffff02177812 */ /* 0x008fc600078ec0ff */
[----:B------:R-:W3:Y:S01]  /*129800*/  LDL.LU R2, [R1+0x554] ;  /* 0x0005540001027983 */ /* 0x000ee20000300800 */
[----:B------:R-:W-:-:S03]  /*129810*/  LOP3.LUT R21, R14, 0xffff, RZ, 0xc0, !PT ;  /* 0x0000ffff0e157812 */ /* 0x000fc600078ec0ff */
[----:B------:R0:W-:Y:S01]  /*129820*/  STL [R1+0x330], R0 ;  /* 0x0003300001007387 */ /* 0x0001e20000100800 */
[----:B------:R-:W-:Y:S02]  /*129830*/  PRMT R17, R26, 0x3340, R25 ;  /* 0x000033401a117816 */ /* 0x000fe40000000019 */
[----:B------:R-:W-:Y:S02]  /*129840*/  LOP3.LUT R20, R15, 0xffff, RZ, 0xc0, !PT ;  /* 0x0000ffff0f147812 */ /* 0x000fe400078ec0ff */
[----:B0-----:R-:W-:Y:S02]  /*129850*/  LOP3.LUT R0, R16, 0xffff, RZ, 0xc0, !PT ;  /* 0x0000ffff10007812 */ /* 0x001fe400078ec0ff */
[----:B------:R-:W-:Y:S02]  /*129860*/  LOP3.LUT R22, R13, 0xffff, RZ, 0xc0, !PT ;  /* 0x0000ffff0d167812 */ /* 0x000fe400078ec0ff */
[----:B------:R-:W-:Y:S02]  /*129870*/  PRMT R19, R20, 0x3340, R0 ;  /* 0x0000334014137816 */ /* 0x000fe40000000000 */
[----:B------:R-:W-:Y:S01]  /*129880*/  PRMT R18, R22, 0x3340, R21 ;  /* 0x0000334016127816 */ /* 0x000fe20000000015 */
[----:B------:R0:W-:Y:S01]  /*129890*/  STL [R1+0x32c], R17 ;  /* 0x00032c1101007387 */ /* 0x0001e20000100800 */
[----:B------:R-:W-:-:S02]  /*1298a0*/  LOP3.LUT R24, R12, 0xffff, RZ, 0xc0, !PT ;  /* 0x0000ffff0c187812 */ /* 0x000fc400078ec0ff */
[----:B------:R-:W-:Y:S02]  /*1298b0*/  LOP3.LUT R25, R11, 0xffff, RZ, 0xc0, !PT ;  /* 0x0000ffff0b197812 */ /* 0x000fe400078ec0ff */
[----:B------:R-:W-:Y:S01]  /*1298c0*/  LOP3.LUT R26, R10, 0xffff, RZ, 0xc0, !PT ;  /* 0x0000ffff0a1a7812 */ /* 0x000fe200078ec0ff */
[----:B------:R-:W3:Y:S01]  /*1298d0*/  LDL.LU R11, [R1+0x570] ;  /* 0x00057000010b7983 */ /* 0x000ee20000300800 */
[----:B0-----:R-:W-:Y:S02]  /*1298e0*/  PRMT R17, R24, 0x3340, R23 ;  /* 0x0000334018117816 */ /* 0x001fe40000000017 */
[----:B------:R-:W-:Y:S01]  /*1298f0*/  PRMT R16, R26, 0x3340, R25 ;  /* 0x000033401a107816 */ /* 0x000fe20000000019 */
[----:B------:R-:W3:Y:S01]  /*129900*/  LDL.LU R10, [R1+0x568] ;  /* 0x00056800010a7983 */ /* 0x000ee20000300800 */
[----:B----4-:R-:W-:Y:S02]  /*129910*/  LOP3.LUT R0, R9, 0xffff, RZ, 0xc0, !PT ;  /* 0x0000ffff09007812 */ /* 0x010fe400078ec0ff */
[----:B------:R-:W-:Y:S01]  /*129920*/  LOP3.LUT R20, R8, 0xffff, RZ, 0xc0, !PT ;  /* 0x0000ffff08147812 */ /* 0x000fe200078ec0ff */
[----:B------:R0:W-:Y:S04]  /*129930*/  STL [R1+0x828], R19 ;  /* 0x0008281301007387 */ /* 0x0001e80000100800 */
[----:B------:R1:W-:Y:S04]  /*129940*/  STL [R1+0x82c], R18 ;  /* 0x00082c1201007387 */ /* 0x0003e80000100800 */
[----:B------:R-:W4:Y:S04]  /*129950*/  LDL.LU R9, [R1+0x56c] ;  /* 0x00056c0001097983 */ /* 0x000f280000300800 */
[----:B------:R-:W4:Y:S01]  /*129960*/  LDL.LU R8, [R1+0x574] ;  /* 0x0005740001087983 */ /* 0x000f220000300800 */
[----:B------:R-:W-:-:S03]  /*129970*/  LOP3.LUT R23, R5, 0xffff, RZ, 0xc0, !PT ;  /* 0x0000ffff05177812 */ /* 0x000fc600078ec0ff */
[----:B0-----:R-:W4:Y:S01]  /*129980*/  LDL.LU R19, [R1+0x55c] ;  /* 0x00055c0001137983 */ /* 0x001f220000300800 */
[----:B------:R-:W-:-:S03]  /*129990*/  LOP3.LUT R24, R4, 0xffff, RZ, 0xc0, !PT ;  /* 0x0000ffff04187812 */ /* 0x000fc600078ec0ff */
[----:B-1----:R-:W4:Y:S01]  /*1299a0*/  LDL.LU R18, [R1+0x564] ;  /* 0x0005640001127983 */ /* 0x002f220000300800 */
        /* <DEDUP_REMOVED lines=8> */
[----:B------:R-:W4:Y:S04]  /*129a30*/  LDL.LU R6, [R1+0x584] ;  /* 0x0005840001067983 */ /* 0x000f280000300800 */
[----:B------:R-:W4:Y:S01]  /*129a40*/  LDL.LU R7, [R1+0x57c] ;  /* 0x00057c0001077983 */ /* 0x000f220000300800 */
[----:B--2---:R-:W-:-:S03]  /*129a50*/  LOP3.LUT R25, R3, 0xffff, RZ, 0xc0, !PT ;  /* 0x0000ffff03197812 */ /* 0x004fc600078ec0ff */
[----:B------:R-:W2:Y:S01]  /*129a60*/  LDL.LU R3, [R1+0x58c] ;  /* 0x00058c0001037983 */ /* 0x000ea20000300800 */
[----:B---3--:R-:W-:-:S03]  /*129a70*/  LOP3.LUT R26, R2, 0xffff, RZ, 0xc0, !PT ;  /* 0x0000ffff021a7812 */ /* 0x008fc600078ec0ff */
[----:B------:R-:W3:Y:S01]  /*129a80*/  LDL.LU R2, [R1+0x594] ;  /* 0x0005940001027983 */ /* 0x000ee20000300800 */
        /* <DEDUP_REMOVED lines=10> */
[----:B------:R-:W-:Y:S02]  /*129b30*/  PRMT R11, R20, 0x3340, R0 ;  /* 0x00003340140b7816 */ /* 0x000fe40000000000 */
[----:B----4-:R-:W-:Y:S02]  /*129b40*/  LOP3.LUT R25, R9, 0xffff, RZ, 0xc0, !PT ;  /* 0x0000ffff09197812 */ /* 0x010fe400078ec0ff */
[----:B------:R-:W-:Y:S02]  /*129b50*/  LOP3.LUT R26, R8, 0xffff, RZ, 0xc0, !PT ;  /* 0x0000ffff081a7812 */ /* 0x000fe400078ec0ff */
[----:B------:R-:W-:-:S02]  /*129b60*/  PRMT R9, R24, 0x3340, R23 ;  /* 0x0000334018097816 */ /* 0x000fc40000000017 */
[----:B------:R-:W-:Y:S02]  /*129b70*/  LOP3.LUT R21, R19, 0xffff, RZ, 0xc0, !PT ;  /* 0x0000ffff13157812 */ /* 0x000fe400078ec0ff */
[----:B------:R-:W-:Y:S02]  /*129b80*/  LOP3.LUT R22, R18, 0xffff, RZ, 0xc0, !PT ;  /* 0x0000ffff12167812 */ /* 0x000fe400078ec0ff */
[----:B------:R-:W-:Y:S02]  /*129b90*/  PRMT R8, R26, 0x3340, R25 ;  /* 0x000033401a087816 */ /* 0x000fe40000000019 */
[----:B------:R-:W-:Y:S02]  /*129ba0*/  LOP3.LUT R24, R4, 0xffff, RZ, 0xc0, !PT ;  /* 0x0000ffff04187812 */ /* 0x000fe400078ec0ff */
[----:B------:R-:W-:Y:S02]  /*129bb0*/  LOP3.LUT R0, R17, 0xffff, RZ, 0xc0, !PT ;  /* 0x0000ffff11007812 */ /* 0x000fe400078ec0ff */
[----:B------:R-:W-:-:S02]  /*129bc0*/  LOP3.LUT R20, R16, 0xffff, RZ, 0xc0, !PT ;  /* 0x0000ffff10147812 */ /* 0x000fc400078ec0ff */
[----:B------:R-:W-:Y:S02]  /*129bd0*/  LOP3.LUT R23, R5, 0xffff, RZ, 0xc0, !PT ;  /* 0x0000ffff05177812 */ /* 0x000fe400078ec0ff */
[----:B--2---:R-:W-:Y:S02]  /*129be0*/  LOP3.LUT R28, R28, 0xffff, RZ, 0xc0, !PT ;  /* 0x0000ffff1c1c7812 */ /* 0x004fe400078ec0ff */
[----:B---3--:R-:W-:Y:S01]  /*129bf0*/  LOP3.LUT R27, R27, 0xffff, RZ, 0xc0, !PT ;  /* 0x0000ffff1b1b7812 */ /* 0x008fe200078ec0ff */
[----:B------:R0:W-:Y:S01]  /*129c00*/  STL [R1+0x890], R29 ;  /* 0x0008901d01007387 */ /* 0x0001e20000100800 */
[----:B------:R-:W-:Y:S02]  /*129c10*/  PRMT R10, R22, 0x3340, R21 ;  /* 0x00003340160a7816 */ /* 0x000fe40000000015 */
        /* <DEDUP_REMOVED lines=386> */
.L_x_300:
[----:B------:R-:W-:-:S05]  /*12b440*/  IMAD.IADD R3, R1, 0x1, R12 ;  /* 0x0000000101037824 */ /* 0x000fca00078e020c */
[----:B------:R-:W2:Y:S02]  /*12b450*/  LDL.U8 R2, [R3+0x10] ;  /* 0x0000100003027983 */ /* 0x000ea40000100000 */
[----:B--2---:R-:W-:Y:S01]  /*12b460*/  ISETP.NE.AND P0, PT, R2, RZ, PT ;  /* 0x000000ff0200720c */ /* 0x004fe20003f05270 */
[----:B------:R-:W-:Y:S02]  /*12b470*/  IMAD.MOV.U32 R2, RZ, RZ, R12 ;  /* 0x000000ffff027224 */ /* 0x000fe400078e000c */
[----:B------:R-:W-:-:S10]  /*12b480*/  VIADD R12, R12, 0x1 ;  /* 0x000000010c0c7836 */ /* 0x000fd40000000000 */
[----:B------:R-:W-:Y:S05]  /*12b490*/  @P0 BRA `(.L_x_300) ;  /* 0xfffffffc00e80947 */ /* 0x000fea000383ffff */
[----:B------:R-:W-:Y:S05]  /*12b4a0*/  BSYNC.RECONVERGENT B2 ;  /* 0x0000000000027941 */ /* 0x000fea0003800200 */
.L_x_299:
[----:B------:R-:W-:Y:S01]  /*12b4b0*/  LOP3.LUT P0, RZ, R0, 0xff, RZ, 0xc0, !PT ;  /* 0x000000ff00ff7812 */ /* 0x000fe2000780c0ff */
[----:B------:R-:W-:-:S12]  /*12b4c0*/  BSSY.RECONVERGENT B2, `(.L_x_301) ;  /* 0x000000b000027945 */ /* 0x000fd80003800200 */
[----:B------:R-:W-:Y:S05]  /*12b4d0*/  @!P0 BRA `(.L_x_302) ;  /* 0x0000000000248947 */ /* 0x000fea0003800000 */
[----:B------:R-:W-:-:S07]  /*12b4e0*/  IMAD.MOV.U32 R4, RZ, RZ, RZ ;  /* 0x000000ffff047224 */ /* 0x000fce00078e00ff */
.L_x_303:
        /* <DEDUP_REMOVED lines=8> */
.L_x_302:
[----:B------:R-:W-:Y:S05]  /*12b570*/  BSYNC.RECONVERGENT B2 ;  /* 0x0000000000027941 */ /* 0x000fea0003800200 */
.L_x_301:
[----:B------:R-:W-:Y:S01]  /*12b580*/  IMAD.IADD R2, R1, 0x1, R2 ;  /* 0x0000000101027824 */ /* 0x000fe200078e0202 */
[----:B------:R-:W2:Y:S01]  /*12b590*/  LDL R0, [R1+0x65c] ;  /* 0x00065c0001007983 */ /* 0x000ea20000100800 */
[----:B------:R-:W2:Y:S03]  /*12b5a0*/  LDCU UR4, c[0x0][0x3b8] ;  /* 0x00007700ff0477ac */ /* 0x000ea60008000800 */
[----:B------:R1:W-:Y:S04]  /*12b5b0*/  STL.U8 [R2+0x10], RZ ;  /* 0x000010ff02007387 */ /* 0x0003e80000100000 */
[----:B------:R-:W3:Y:S04]  /*12b5c0*/  LDL.64 R4, [R1+0x38] ;  /* 0x0000380001047983 */ /* 0x000ee80000100a00 */
[----:B-1----:R-:W4:Y:S04]  /*12b5d0*/  LDL.64 R2, [R1+0x30] ;  /* 0x0000300001027983 */ /* 0x002f280000100a00 */
        /* <DEDUP_REMOVED lines=13> */
[----:B----4-:R1:W-:Y:S04]  /*12b6b0*/  STL.64 [R1+0x288], R2 ;  /* 0x0002880201007387 */ /* 0x0103e80000100a00 */
[----:B0-----:R-:W3:Y:S04]  /*12b6c0*/  LDL.64 R4, [R1+0xa8] ;  /* 0x0000a80001047983 */ /* 0x001ee80000100a00 */
[----:B-1----:R-:W4:Y:S04]  /*12b6d0*/  LDL.64 R2, [R1+0xa0] ;  /* 0x0000a00001027983 */ /* 0x002f280000100a00 */
[----:B--2---:R-:W-:Y:S04]  /*12b6e0*/  STL.64 [R1+0x2a0], R16 ;  /* 0x0002a01001007387 */ /* 0x004fe80000100a00 */
[----:B------:R-:W-:Y:S04]  /*12b6f0*/  STL.64 [R1+0x298], R12 ;  /* 0x0002980c01007387 */ /* 0x000fe80000100a00 */
[----:B------:R0:W-:Y:S04]  /*12b700*/  STL.64 [R1+0x278], R6 ;  /* 0x0002780601007387 */ /* 0x0001e80000100a00 */
[----:B------:R1:W-:Y:S04]  /*12b710*/  STL.64 [R1+0x270], R8 ;  /* 0x0002700801007387 */ /* 0x0003e80000100a00 */
[----:B------:R2:W-:Y:S04]  /*12b720*/  STL.64 [R1+0x248], R10 ;  /* 0x0002480a01007387 */ /* 0x0005e80000100a00 */
[----:B0-----:R-:W4:Y:S04]  /*12b730*/  LDL.64 R6, [R1+0xb0] ;  /* 0x0000b00001067983 */ /* 0x001f280000100a00 */
[----:B-1----:R-:W4:Y:S04]  /*12b740*/  LDL.64 R8, [R1+0xb8] ;  /* 0x0000b80001087983 */ /* 0x002f280000100a00 */
[----:B--2---:R-:W2:Y:S04]  /*12b750*/  LDL.64 R10, [R1+0xc0] ;  /* 0x0000c000010a7983 */ /* 0x004ea80000100a00 */
[----:B------:R0:W-:Y:S01]  /*12b760*/  STL.64 [R1+0x2a8], R18 ;  /* 0x0002a81201007387 */ /* 0x0001e20000100a00 */
[----:B------:R-:W-:-:S03]  /*12b770*/  IADD3 R0, PT, PT, -R0, UR4, RZ ;  /* 0x0000000400007c10 */ /* 0x000fc6000fffe1ff */
[----:B------:R1:W-:Y:S04]  /*12b780*/  STL.64 [R1+0x290], R14 ;  /* 0x0002900e01007387 */ /* 0x0003e80000100a00 */
[----:B------:R-:W-:Y:S04]  /*12b790*/  STL.64 [R1+0x268], R28 ;  /* 0x0002681c01007387 */ /* 0x000fe80000100a00 */
[----:B------:R-:W-:Y:S04]  /*12b7a0*/  STL.64 [R1+0x260], R26 ;  /* 0x0002601a01007387 */ /* 0x000fe80000100a00 */
[----:B------:R-:W-:Y:S04]  /*12b7b0*/  STL.64 [R1+0x258], R24 ;  /* 0x0002581801007387 */ /* 0x000fe80000100a00 */
[----:B0-----:R-:W2:Y:S04]  /*12b7c0*/  LDL.64 R18, [R1+0x80] ;  /* 0x0000800001127983 */ /* 0x001ea80000100a00 */
[----:B------:R0:W-:Y:S04]  /*12b7d0*/  STL.64 [R1+0x250], R22 ;  /* 0x0002501601007387 */ /* 0x0001e80000100a00 */
[----:B------:R-:W2:Y:S04]  /*12b7e0*/  LDL.64 R16, [R1+0x88] ;  /* 0x0000880001107983 */ /* 0x000ea80000100a00 */
[----:B------:R-:W2:Y:S04]  /*12b7f0*/  LDL.64 R12, [R1+0x90] ;  /* 0x00009000010c7983 */ /* 0x000ea80000100a00 */
[----:B------:R0:W-:Y:S04]  /*12b800*/  STL.64 [R1+0x240], R20 ;  /* 0x0002401401007387 */ /* 0x0001e80000100a00 */
[----:B-1----:R-:W2:Y:S04]  /*12b810*/  LDL.64 R14, [R1+0x98] ;  /* 0x00009800010e7983 */ /* 0x002ea80000100a00 */
[----:B0-----:R-:W2:Y:S04]  /*12b820*/  LDL.64 R22, [R1+0xf0] ;  /* 0x0000f00001167983 */ /* 0x001ea80000100a00 */
[----:B------:R-:W2:Y:S04]  /*12b830*/  LDL.64 R20, [R1+0xe8] ;  /* 0x0000e80001147983 */ /* 0x000ea80000100a00 */
[----:B------:R-:W2:Y:S04]  /*12b840*/  LDL.64 R24, [R1+0xf8] ;  /* 0x0000f80001187983 */ /* 0x000ea80000100a00 */
[----:B------:R-:W2:Y:S04]  /*12b850*/  LDL.64 R26, [R1+0x100] ;  /* 0x00010000011a7983 */ /* 0x000ea80000100a00 */
[----:B------:R-:W2:Y:S04]  /*12b860*/  LDL.64 R28, [R1+0x108] ;  /* 0x00010800011c7983 */ /* 0x000ea80000100a00 */
[----:B---3--:R-:W-:Y:S04]  /*12b870*/  STL [R1+0xbe4], R4 ;  /* 0x000be40401007387 */ /* 0x008fe80000100800 */
[----:B----4-:R0:W-:Y:S04]  /*12b880*/  STL [R1+0xbe0], R2 ;  /* 0x000be00201007387 */ /* 0x0101e80000100800 */
[----:B------:R1:W-:Y:S04]  /*12b890*/  STL [R1+0xbdc], R3 ;  /* 0x000bdc0301007387 */ /* 0x0003e80000100800 */
[----:B------:R3:W-:Y:S04]  /*12b8a0*/  STL [R1+0xbd8], R5 ;  /* 0x000bd80501007387 */ /* 0x0007e80000100800 */
[----:B0-----:R-:W4:Y:S04]  /*12b8b0*/  LDL.LU R2, [R1+0x298] ;  /* 0x0002980001027983 */ /* 0x001f280000300800 */
[----:B-1----:R-:W4:Y:S04]  /*12b8c0*/  LDL.LU R3, [R1+0x2a4] ;  /* 0x0002a40001037983 */ /* 0x002f280000300800 */
[----:B------:R-:W4:Y:S04]  /*12b8d0*/  LDL.LU R4, [R1+0x2a0] ;  /* 0x0002a00001047983 */ /* 0x000f280000300800 */
[----:B---3--:R-:W3:Y:S04]  /*12b8e0*/  LDL.LU R5, [R1+0x29c] ;  /* 0x00029c0001057983 */ /* 0x008ee80000300800 */
[----:B------:R0:W-:Y:S04]  /*12b8f0*/  STL [R1+0xbe8], R7 ;  /* 0x000be80701007387 */ /* 0x0001e80000100800 */
[----:B0-----:R-:W3:Y:S04]  /*12b900*/  LDL.LU R7, [R1+0x698] ;  /* 0x0006980001077983 */ /* 0x001ee80000300800 */
[----:B------:R0:W-:Y:S04]  /*12b910*/  STL [R1+0xbf0], R9 ;  /* 0x000bf00901007387 */ /* 0x0001e80000100800 */
[----:B--2---:R1:W-:Y:S04]  /*12b920*/  STL [R1+0xbfc], R10 ;  /* 0x000bfc0a01007387 */ /* 0x0043e80000100800 */
[----:B0-----:R-:W2:Y:S04]  /*12b930*/  LDL.LU R9, [R1+0x684] ;  /* 0x0006840001097983 */ /* 0x001ea80000300800 */
[----:B-1----:R-:W2:Y:S04]  /*12b940*/  LDL.LU R10, [R1+0x304] ;  /* 0x00030400010a7983 */ /* 0x002ea80000300800 */
[----:B----4-:R0:W-:Y:S04]  /*12b950*/  STL.64 [R1+0xc00], R2 ;  /* 0x000c000201007387 */ /* 0x0101e80000100a00 */
[----:B---3--:R1:W-:Y:S04]  /*12b960*/  STL.64 [R1+0xc08], R4 ;  /* 0x000c080401007387 */ /* 0x0083e80000100a00 */
[----:B0-----:R-:W3:Y:S04]  /*12b970*/  LDL.LU.64 R2, [R1+0x5b8] ;  /* 0x0005b80001027983 */ /* 0x001ee80000300a00 */
[----:B-1----:R-:W3:Y:S04]  /*12b980*/  LDL.LU.64 R4, [R1+0x2d8] ;  /* 0x0002d80001047983 */ /* 0x002ee80000300a00 */
[----:B------:R0:W-:Y:S04]  /*12b990*/  STL [R1+0xbec], R6 ;  /* 0x000bec0601007387 */ /* 0x0001e80000100800 */
[----:B0-----:R-:W4:Y:S04]  /*12b9a0*/  LDL.LU R6, [R1+0x2a8] ;  /* 0x0002a80001067983 */ /* 0x001f280000300800 */
[----:B------:R0:W-:Y:S04]  /*12b9b0*/  STL [R1+0xbf4], R8 ;  /* 0x000bf40801007387 */ /* 0x0001e80000100800 */
[----:B0-----:R-:W4:Y:S01]  /*12b9c0*/  LDL.LU R8, [R1+0x2ac] ;  /* 0x0002ac0001087983 */ /* 0x001f220000300800 */
[----:B------:R-:W-:-:S05]  /*12b9d0*/  VIADD R7, R7, 0xc0 ;  /* 0x000000c007077836 */ /* 0x000fca0000000000 */
[----:B------:R0:W-:Y:S01]  /*12b9e0*/  STL [R1+0x698], R7 ;  /* 0x0006980701007387 */ /* 0x0001e20000100800 */
[----:B------:R-:W-:-:S03]  /*12b9f0*/  ISETP.GE.AND P0, PT, R7, R0, PT ;  /* 0x000000000700720c */ /* 0x000fc60003f06270 */
[----:B0-----:R-:W4:Y:S01]  /*12ba00*/  LDL.LU R7, [R1+0x290] ;  /* 0x0002900001077983 */ /* 0x001f220000300800 */
[----:B---3--:R-:W-:-:S03]  /*12ba10*/  DADD R2, R4, R2 ;  /* 0x0000000004027229 */ /* 0x008fc60000000002 */
[----:B------:R-:W3:Y:S04]  /*12ba20*/  LDL.LU.64 R4, [R1+0xc08] ;  /* 0x000c080001047983 */ /* 0x000ee80000300a00 */
[----:B------:R0:W-:Y:S04]  /*12ba30*/  STL.64 [R1+0x5b8], R2 ;  /* 0x0005b80201007387 */ /* 0x0001e80000100a00 */
[----:B0-----:R-:W3:Y:S01]  /*12ba40*/  LDL.LU.64 R2, [R1+0xc00] ;  /* 0x000c000001027983 */ /* 0x001ee20000300a00 */
[----:B--2---:R-:W-:Y:S01]  /*12ba50*/  IMAD.IADD R9, R10, 0x1, R9 ;  /* 0x000000010a097824 */ /* 0x004fe200078e0209 */
[----:B----4-:R-:W-:-:S02]  /*12ba60*/  PRMT R0, R6, 0x7770, RZ ;  /* 0x0000777006007816 */ /* 0x010fc400000000ff */
[----:B------:R0:W-:Y:S01]  /*12ba70*/  STL [R1+0xbf8], R11 ;  /* 0x000bf80b01007387 */ /* 0x0001e20000100800 */
[----:B------:R-:W-:-:S03]  /*12ba80*/  PRMT R10, R6, 0x7773, RZ ;  /* 0x00007773060a7816 */ /* 0x000fc600000000ff */
[----:B------:R1:W-:Y:S01]  /*12ba90*/  STL [R1+0x684], R9 ;  /* 0x0006840901007387 */ /* 0x0003e20000100800 */
[C---:B0-----:R-:W-:Y:S02]  /*12baa0*/  PRMT R11, R6.reuse, 0x7771, RZ ;  /* 0x00007771060b7816 */ /* 0x041fe400000000ff */
[----:B-1----:R-:W-:Y:S02]  /*12bab0*/  PRMT R9, R6, 0x7772, RZ ;  /* 0x0000777206097816 */ /* 0x002fe400000000ff */
        /* <DEDUP_REMOVED lines=73> */
[----:B-1----:R-:W-:-:S03]  /*12bf50*/  PRMT R10, R8, 0x7773, RZ ;  /* 0x00007773080a7816 */ /* 0x002fc600000000ff */
[----:B------:R0:W-:Y:S04]  /*12bf60*/  STL [R1+0x314], R11 ;  /* 0x0003140b01007387 */ /* 0x0001e80000100800 */
[----:B------:R1:W-:Y:S01]  /*12bf70*/  STL [R1+0x288], R10 ;  /* 0x0002880a01007387 */ /* 0x0003e20000100800 */
[C---:B---3--:R-:W-:Y:S02]  /*12bf80*/  PRMT R8, R4.reuse, 0x7770, RZ ;  /* 0x0000777004087816 */ /* 0x048fe400000000ff */
[C---:B0-----:R-:W-:Y:S02]  /*12bf90*/  PRMT R11, R4.reuse, 0x7771, RZ ;  /* 0x00007771040b7816 */ /* 0x041fe400000000ff */
[C---:B-1----:R-:W-:Y:S01]  /*12bfa0*/  PRMT R10, R4.reuse, 0x7772, RZ ;  /* 0x00007772040a7816 */ /* 0x042fe200000000ff */
[----:B------:R0:W-:Y:S02]  /*12bfb0*/  STL [R1+0x318], R8 ;  /* 0x0003180801007387 */ /* 0x0001e40000100800 */
[----:B0-----:R-:W-:-:S02]  /*12bfc0*/  PRMT R8, R4, 0x7773, RZ ;  /* 0x0000777304087816 */ /* 0x001fc400000000ff */
        /* <DEDUP_REMOVED lines=112> */
[----:B--2---:R-:W-:-:S03]  /*12c6d0*/  PRMT R10, R7, 0x7771, RZ ;  /* 0x00007771070a7816 */ /* 0x004fc600000000ff */
[----:B------:R0:W-:Y:S04]  /*12c6e0*/  STL.64 [R1+0x228], R12 ;  /* 0x0002280c01007387 */ /* 0x0001e80000100a00 */
[----:B------:R-:W-:Y:S01]  /*12c6f0*/  STL.64 [R1+0x220], R14 ;  /* 0x0002200e01007387 */ /* 0x000fe20000100a00 */
[----:B----4-:R-:W-:-:S03]  /*12c700*/  PRMT R9, R6, 0x7771, RZ ;  /* 0x0000777106097816 */ /* 0x010fc600000000ff */
[----:B------:R-:W2:Y:S04]  /*12c710*/  LDL.64 R16, [R1+0xd8] ;  /* 0x0000d80001107983 */ /* 0x000ea80000100a00 */
[----:B------:R1:W-:Y:S01]  /*12c720*/  STL [R1+0x428], R9 ;  /* 0x0004280901007387 */ /* 0x0003e20000100800 */
[----:B------:R-:W-:-:S03]  /*12c730*/  PRMT R7, R6, 0x7770, RZ ;  /* 0x0000777006077816 */ /* 0x000fc600000000ff */
[----:B------:R4:W-:Y:S04]  /*12c740*/  STL [R1+0x418], R10 ;  /* 0x0004180a01007387 */ /* 0x0009e80000100800 */
[----:B0-----:R-:W2:Y:S04]  /*12c750*/  LDL.64 R12, [R1+0xc8] ;  /* 0x0000c800010c7983 */ /* 0x001ea80000100a00 */
[----:B-1----:R-:W2:Y:S01]  /*12c760*/  LDL.LU R9, [R1+0x23c] ;  /* 0x00023c0001097983 */ /* 0x002ea20000300800 */
[----:B----4-:R-:W-:-:S03]  /*12c770*/  PRMT R10, R6, 0x7772, RZ ;  /* 0x00007772060a7816 */ /* 0x010fc600000000ff */
[----:B------:R0:W-:Y:S04]  /*12c780*/  STL [R1+0x424], R7 ;  /* 0x0004240701007387 */ /* 0x0001e80000100800 */
[----:B------:R-:W4:Y:S04]  /*12c790*/  LDL.64 R14, [R1+0xd0] ;  /* 0x0000d000010e7983 */ /* 0x000f280000100a00 */
[----:B------:R-:W4:Y:S01]  /*12c7a0*/  LDL.64 R18, [R1+0xe0] ;  /* 0x0000e00001127983 */ /* 0x000f220000100a00 */
[----:B0-----:R-:W-:-:S05]  /*12c7b0*/  PRMT R7, R6, 0x7773, RZ ;  /* 0x0000777306077816 */ /* 0x001fca00000000ff */
[----:B------:R0:W-:Y:S04]  /*12c7c0*/  STL [R1+0x42c], R7 ;  /* 0x00042c0701007387 */ /* 0x0001e80000100800 */
[----:B------:R-:W-:Y:S01]  /*12c7d0*/  STL [R1+0x430], R10 ;  /* 0x0004300a01007387 */ /* 0x000fe20000100800 */
[----:B---3--:R-:W-:-:S05]  /*12c7e0*/  PRMT R6, R4, 0x7770, RZ ;  /* 0x0000777004067816 */ /* 0x008fca00000000ff */
[----:B------:R1:W-:Y:S01]  /*12c7f0*/  STL [R1+0x434], R6 ;  /* 0x0004340601007387 */ /* 0x0003e20000100800 */
[----:B0-----:R-:W-:-:S03]  /*12c800*/  PRMT R7, R4, 0x7771, RZ ;  /* 0x0000777104077816 */ /* 0x001fc600000000ff */
[----:B-1----:R-:W3:Y:S04]  /*12c810*/  LDL.LU R6, [R1+0x230] ;  /* 0x0002300001067983 */ /* 0x002ee80000300800 */
[----:B------:R0:W-:Y:S02]  /*12c820*/  STL [R1+0x438], R7 ;  /* 0x0004380701007387 */ /* 0x0001e40000100800 */
[----:B0-----:R-:W-:-:S05]  /*12c830*/  PRMT R7, R4, 0x7773, RZ ;  /* 0x0000777304077816 */ /* 0x001fca00000000ff */
[----:B------:R0:W-:Y:S01]  /*12c840*/  STL [R1+0x43c], R7 ;  /* 0x00043c0701007387 */ /* 0x0001e20000100800 */
[----:B------:R-:W-:Y:S02]  /*12c850*/  PRMT R10, R4, 0x7772, RZ ;  /* 0x00007772040a7816 */ /* 0x000fe400000000ff */
[C---:B------:R-:W-:Y:S01]  /*12c860*/  PRMT R4, R3.reuse, 0x7770, RZ ;  /* 0x0000777003047816 */ /* 0x040fe200000000ff */
[----:B0-----:R-:W4:Y:S04]  /*12c870*/  LDL.LU R7, [R1+0x234] ;  /* 0x0002340001077983 */ /* 0x001f280000300800 */
[----:B------:R0:W-:Y:S02]  /*12c880*/  STL [R1+0x444], R4 ;  /* 0x0004440401007387 */ /* 0x0001e40000100800 */
[----:B0-----:R-:W-:-:S05]  /*12c890*/  PRMT R4, R3, 0x7772, RZ ;  /* 0x0000777203047816 */ /* 0x001fca00000000ff */
[----:B------:R0:W-:Y:S04]  /*12c8a0*/  STL [R1+0x450], R4 ;  /* 0x0004500401007387 */ /* 0x0001e80000100800 */
[----:B------:R1:W-:Y:S04]  /*12c8b0*/  STL [R1+0x440], R10 ;  /* 0x0004400a01007387 */ /* 0x0003e80000100800 */
[----:B0-----:R-:W4:Y:S01]  /*12c8c0*/  LDL.LU R4, [R1+0x228] ;  /* 0x0002280001047983 */ /* 0x001f220000300800 */
[C---:B-1----:R-:W-:Y:S02]  /*12c8d0*/  PRMT R10, R3.reuse, 0x7771, RZ ;  /* 0x00007771030a7816 */ /* 0x042fe400000000ff */
[----:B------:R-:W-:-:S03]  /*12c8e0*/  PRMT R3, R3, 0x7773, RZ ;  /* 0x0000777303037816 */ /* 0x000fc600000000ff */
[----:B------:R0:W-:Y:S04]  /*12c8f0*/  STL [R1+0x448], R10 ;  /* 0x0004480a01007387 */ /* 0x0001e80000100800 */
[----:B------:R1:W-:Y:S01]  /*12c900*/  STL [R1+0x44c], R3 ;  /* 0x00044c0301007387 */ /* 0x0003e20000100800 */
[C---:B0-----:R-:W-:Y:S02]  /*12c910*/  PRMT R10, R2.reuse, 0x7770, RZ ;  /* 0x00007770020a7816 */ /* 0x041fe400000000ff */
        /* <DEDUP_REMOVED lines=16> */
[----:B------:R-:W-:-:S05]  /*12ca20*/  PRMT R5, R11, 0x7770, RZ ;  /* 0x000077700b057816 */ /* 0x000fca00000000ff */
        /* <DEDUP_REMOVED lines=59> */
[----:B-1----:R-:W-:-:S05]  /*12cde0*/  PRMT R3, R5, 0x7770, RZ ;  /* 0x0000777005037816 */ /* 0x002fca00000000ff */
        /* <DEDUP_REMOVED lines=1534> */
.L_x_298:
[----:B------:R-:W-:Y:S05]  /*132dd0*/  BSYNC.RECONVERGENT B1 ;  /* 0x0000000000017941 */ /* 0x000fea0003800200 */
.L_x_290:
[----:B-----5:R2:W-:Y:S04]  /*132de0*/  STL [R1+0x8b4], R23 ;  /* 0x0008b41701007387 */ /* 0x0205e80000100800 */
[----:B------:R4:W-:Y:S04]  /*132df0*/  STL [R1+0x8bc], R0 ;  /* 0x0008bc0001007387 */ /* 0x0009e80000100800 */
[----:B--2---:R-:W2:Y:S04]  /*132e00*/  LDL R23, [R1+0x33c] ;  /* 0x00033c0001177983 */ /* 0x004ea80000100800 */
[----:B------:R3:W-:Y:S04]  /*132e10*/  STL [R1+0x8b8], R26 ;  /* 0x0008b81a01007387 */ /* 0x0007e80000100800 */
[----:B------:R0:W-:Y:S04]  /*132e20*/  STL [R1+0x89c], R5 ;  /* 0x00089c0501007387 */ /* 0x0001e80000100800 */
[----:B----4-:R-:W4:Y:S04]  /*132e30*/  LDL R0, [R1+0x350] ;  /* 0x0003500001007983 */ /* 0x010f280000100800 */
[----:B---3--:R-:W3:Y:S04]  /*132e40*/  LDL R26, [R1+0x34c] ;  /* 0x00034c00011a7983 */ /* 0x008ee80000100800 */
[----:B0-----:R-:W3:Y:S04]  /*132e50*/  LDL R5, [R1+0x344] ;  /* 0x0003440001057983 */ /* 0x001ee80000100800 */
[----:B------:R0:W-:Y:S04]  /*132e60*/  STL [R1+0x898], R2 ;  /* 0x0008980201007387 */ /* 0x0001e80000100800 */
[----:B0-----:R-:W3:Y:S01]  /*132e70*/  LDL R2, [R1+0x348] ;  /* 0x0003480001027983 */ /* 0x001ee20000100800 */
[----:B-1----:R-:W-:-:S03]  /*132e80*/  IMAD.U32 R29, R27, 0x10000, RZ ;  /* 0x000100001b1d7824 */ /* 0x002fc600078e00ff */
[----:B------:R0:W-:Y:S02]  /*132e90*/  STL [R1+0x8b0], R20 ;  /* 0x0008b01401007387 */ /* 0x0001e40000100800 */
[----:B------:R-:W-:Y:S02]  /*132ea0*/  LOP3.LUT R29, R29, 0xff0000, RZ, 0xc0, !PT ;  /* 0x00ff00001d1d7812 */ /* 0x000fe400078ec0ff */
[----:B------:R-:W-:Y:S01]  /*132eb0*/  STL [R1+0x8a0], R8 ;  /* 0x0008a00801007387 */ /* 0x000fe20000100800 */
[----:B0-----:R-:W-:-:S03]  /*132ec0*/  LOP3.LUT R20, R28, 0xff, RZ, 0xc0, !PT ;  /* 0x000000ff1c147812 */ /* 0x001fc600078ec0ff */
[----:B------:R-:W-:Y:S04]  /*132ed0*/  STL [R1+0x8ac], R17 ;  /* 0x0008ac1101007387 */ /* 0x000fe80000100800 */
[----:B------:R0:W-:Y:S04]  /*132ee0*/  STL [R1+0x8a4], R11 ;  /* 0x0008a40b01007387 */ /* 0x0001e80000100800 */
[----:B------:R1:W-:Y:S04]  /*132ef0*/  STL [R1+0x8a8], R14 ;  /* 0x0008a80e01007387 */ /* 0x0003e80000100800 */
[----:B------:R1:W-:Y:S01]  /*132f00*/  STL [R1+0x798], R27 ;  /* 0x0007981b01007387 */ /* 0x0003e20000100800 */
[----:B0-----:R-:W-:-:S03]  /*132f10*/  IMAD.U32 R11, R21, 0x10000, RZ ;  /* 0x00010000150b7824 */ /* 0x001fc600078e00ff */
[----:B------:R-:W-:Y:S01]  /*132f20*/  STL [R1+0x7bc], R15 ;  /* 0x0007bc0f01007387 */ /* 0x000fe20000100800 */
[----:B-1----:R-:W-:Y:S01]  /*132f30*/  IMAD.U32 R14, R24, 0x10000, RZ ;  /* 0x00010000180e7824 */ /* 0x002fe200078e00ff */
[----:B------:R-:W-:Y:S02]  /*132f40*/  LOP3.LUT R27, R25, 0xff, RZ, 0xc0, !PT ;  /* 0x000000ff191b7812 */ /* 0x000fe400078ec0ff */
[----:B------:R-:W-:Y:S02]  /*132f50*/  STL [R1+0x7c0], R13 ;  /* 0x0007c00d01007387 */ /* 0x000fe40000100800 */
[----:B------:R-:W-:Y:S02]  /*132f60*/  LOP3.LUT R14, R14, 0xff0000, RZ, 0xc0, !PT ;  /* 0x00ff00000e0e7812 */ /* 0x000fe400078ec0ff */
[----:B------:R0:W-:Y:S04]  /*132f70*/  STL.64 [R1+0x7a0], R24 ;  /* 0x0007a01801007387 */ /* 0x0001e80000100a00 */
[----:B------:R1:W-:Y:S04]  /*132f80*/  STL [R1+0x794], R28 ;  /* 0x0007941c01007387 */ /* 0x0003e80000100800 */
[----:B0-----:R-:W3:Y:S01]  /*132f90*/  LDL R25, [R1+0x360] ;  /* 0x0003600001197983 */ /* 0x001ee20000100800 */
[----:B-1----:R-:W-:-:S03]  /*132fa0*/  IMAD.U32 R28, R9, 0x10000, RZ ;  /* 0x00010000091c7824 */ /* 0x002fc600078e00ff */
[----:B------:R-:W-:Y:S04]  /*132fb0*/  STL [R1+0x7cc], R9 ;  /* 0x0007cc0901007387 */ /* 0x000fe80000100800 */
[----:B------:R0:W-:Y:S01]  /*132fc0*/  STL [R1+0x7b8], R16 ;  /* 0x0007b81001007387 */ /* 0x0001e20000100800 */
[----:B--2---:R-:W-:Y:S01]  /*132fd0*/  PRMT R8, R23, 0x7604, R20 ;  /* 0x0000760417087816 */ /* 0x004fe20000000014 */
[----:B------:R-:W-:Y:S01]  /*132fe0*/  IMAD.U32 R20, R15, 0x10000, RZ ;  /* 0x000100000f147824 */ /* 0x000fe200078e00ff */
[----:B------:R-:W-:-:S03]  /*132ff0*/  LOP3.LUT R23, R16, 0xff, RZ, 0xc0, !PT ;  /* 0x000000ff10177812 */ /* 0x000fc600078ec0ff */
[----:B------:R-:W-:Y:S01]  /*133000*/  IMAD.IADD R17, R8, 0x1, R29 ;  /* 0x0000000108117824 */ /* 0x000fe200078e021d */
[----:B------:R-:W-:Y:S01]  /*133010*/  LOP3.LUT R8, R19, 0xff, RZ, 0xc0, !PT ;  /* 0x000000ff13087812 */ /* 0x000fe200078ec0ff */
[----:B------:R-:W-:Y:S01]  /*133020*/  IMAD.U32 R29, R18, 0x10000, RZ ;  /* 0x00010000121d7824 */ /* 0x000fe200078e00ff */
[----:B------:R-:W-:Y:S01]  /*133030*/  LOP3.LUT R15, R11, 0xff0000, RZ, 0xc0, !PT ;  /* 0x00ff00000b0f7812 */ /* 0x000fe200078ec0ff */
[----:B0-----:R-:W2:Y:S03]  /*133040*/  LDL R16, [R1+0x22c] ;  /* 0x00022c0001107983 */ /* 0x001ea60000100800 */
[----:B------:R-:W-:Y:S01]  /*133050*/  LOP3.LUT R11, R29, 0xff0000, RZ, 0xc0, !PT ;  /* 0x00ff00001d0b7812 */ /* 0x000fe200078ec0ff */
[----:B------:R0:W-:Y:S01]  /*133060*/  STL [R1+0x8c0], R17 ;  /* 0x0008c01101007387 */ /* 0x0001e20000100800 */
[----:B----4-:R-:W-:Y:S02]  /*133070*/  PRMT R0, R0, 0x7604, R23 ;  /* 0x0000760400007816 */ /* 0x010fe40000000017 */
[----:B---3--:R-:W-:Y:S01]  /*133080*/  PRMT R8, R26, 0x7604, R8 ;  /* 0x000076041a087816 */ /* 0x008fe20000000008 */
[----:B------:R-:W3:Y:S01]  /*133090*/  LDL R23, [R1+0x240] ;  /* 0x0002400001177983 */ /* 0x000ee20000100800 */
[----:B------:R-:W-:-:S02]  /*1330a0*/  LOP3.LUT R29, R20, 0xff0000, RZ, 0xc0, !PT ;  /* 0x00ff0000141d7812 */ /* 0x000fc400078ec0ff */
[----:B------:R-:W-:Y:S02]  /*1330b0*/  PRMT R5, R5, 0x7604, R27 ;  /* 0x0000760405057816 */ /* 0x000fe4000000001b */
[----:B0-----:R-:W-:Y:S01]  /*1330c0*/  LOP3.LUT R17, R13, 0xff, RZ, 0xc0, !PT ;  /* 0x000000ff0d117812 */ /* 0x001fe200078ec0ff */
[----:B------:R-:W-:Y:S01]  /*1330d0*/  IMAD.IADD R11, R8, 0x1, R11 ;  /* 0x00000001080b7824 */ /* 0x000fe200078e020b */
[----:B------:R-:W4:Y:S01]  /*1330e0*/  LDL R13, [R1+0x35c] ;  /* 0x00035c00010d7983 */ /* 0x000f220000100800 */
[----:B------:R-:W-:Y:S02]  /*1330f0*/  IMAD.IADD R14, R5, 0x1, R14 ;  /* 0x00000001050e7824 */ /* 0x000fe400078e020e */
[----:B------:R-:W-:Y:S01]  /*133100*/  IMAD.IADD R8, R0, 0x1, R29 ;  /* 0x0000000100087824 */ /* 0x000fe200078e021d */
[----:B------:R-:W2:Y:S01]  /*133110*/  LDL R5, [R1+0x354] ;  /* 0x0003540001057983 */ /* 0x000ea20000100800 */
[----:B------:R-:W-:-:S03]  /*133120*/  IMAD.U32 R0, R12, 0x10000, RZ ;  /* 0x000100000c007824 */ /* 0x000fc600078e00ff */
[----:B------:R-:W3:Y:S02]  /*133130*/  LDL R20, [R1+0x228] ;  /* 0x0002280001147983 */ /* 0x000ee40000100800 */
[----:B------:R-:W-:Y:S02]  /*133140*/  LOP3.LUT R9, R0, 0xff0000, RZ, 0xc0, !PT ;  /* 0x00ff000000097812 */ /* 0x000fe400078ec0ff */
[----:B------:R-:W3:Y:S04]  /*133150*/  LDL.LU R0, [R1+0x8bc] ;  /* 0x0008bc0001007983 */ /* 0x000ee80000300800 */
[----:B------:R-:W3:Y:S01]  /*133160*/  LDL R26, [R1+0x244] ;  /* 0x00024400011a7983 */ /* 0x000ee20000100800 */
[----:B------:R-:W-:-:S03]  /*133170*/  LOP3.LUT R24, R22, 0xff, RZ, 0xc0, !PT ;  /* 0x000000ff16187812 */ /* 0x000fc600078ec0ff */
[----:B------:R-:W3:Y:S01]  /*133180*/  LDL R27, [R1+0x220] ;  /* 0x00022000011b7983 */ /* 0x000ee20000100800 */
[----:B------:R-:W-:-:S05]  /*133190*/  PRMT R2, R2, 0x7604, R24 ;  /* 0x0000760402027816 */ /* 0x000fca0000000018 */
[----:B------:R-:W-:Y:S02]  /*1331a0*/  IMAD.IADD R15, R2, 0x1, R15 ;  /* 0x00000001020f7824 */ /* 0x000fe400078e020f */
[----:B------:R-:W3:Y:S01]  /*1331b0*/  LDL R2, [R1+0x358] ;  /* 0x0003580001027983 */ /* 0x000ee20000100800 */
[----:B------:R-:W-:-:S03]  /*1331c0*/  LOP3.LUT R29, R7, 0xff, RZ, 0xc0, !PT ;  /* 0x000000ff071d7812 */ /* 0x000fc600078ec0ff */
[----:B------:R0:W-:Y:S02]  /*1331d0*/  STL [R1+0x7d0], R7 ;  /* 0x0007d00701007387 */ /* 0x0001e40000100800 */
[----:B0-----:R-:W-:Y:S02]  /*1331e0*/  LOP3.LUT R7, R28, 0xff0000, RZ, 0xc0, !PT ;  /* 0x00ff00001c077812 */ /* 0x001fe400078ec0ff */
[----:B------:R-:W3:Y:S01]  /*1331f0*/  LDL R28, [R1+0x368] ;  /* 0x00036800011c7983 */ /* 0x000ee20000100800 */
        /* <DEDUP_REMOVED lines=8> */
[----:B------:R-:W3:Y:S04]  /*133280*/  LDL R19, [R1+0x238] ;  /* 0x0002380001137983 */ /* 0x000ee80000100800 */
[----:B0-----:R-:W3:Y:S04]  /*133290*/  LDL R18, [R1+0x234] ;  /* 0x0002340001127983 */ /* 0x001ee80000100800 */
[----:B-1----:R-:W3:Y:S04]  /*1332a0*/  LDL R21, [R1+0x364] ;  /* 0x0003640001157983 */ /* 0x002ee80000100800 */
[----:B------:R0:W-:Y:S04]  /*1332b0*/  STL [R1+0x7d4], R6 ;  /* 0x0007d40601007387 */ /* 0x0001e80000100800 */
[----:B------:R-:W-:Y:S04]  /*1332c0*/  STL [R1+0x7d8], R4 ;  /* 0x0007d80401007387 */ /* 0x000fe80000100800 */
[----:B------:R1:W-:Y:S01]  /*1332d0*/  STL [R1+0x7dc], R3 ;  /* 0x0007dc0301007387 */ /* 0x0003e20000100800 */
[----:B0-----:R-:W-:-:S03]  /*1332e0*/  LOP3.LUT R6, R22, 0xff0000, RZ, 0xc0, !PT ;  /* 0x00ff000016067812 */ /* 0x001fc600078ec0ff */
[----:B------:R-:W3:Y:S01]  /*1332f0*/  LDL R22, [R1+0x36c] ;  /* 0x00036c0001167983 */ /* 0x000ee20000100800 */
[----:B-1----:R-:W-:-:S03]  /*133300*/  PRMT R3, R25, 0x7604, R24 ;  /* 0x0000760419037816 */ /* 0x002fc60000000018 */
[----:B------:R-:W3:Y:S04]  /*133310*/  LDL R24, [R1+0x370] ;  /* 0x0003700001187983 */ /* 0x000ee80000100800 */
[----:B------:R-:W3:Y:S01]  /*133320*/  LDL R25, [R1+0x24c] ;  /* 0x00024c0001197983 */ /* 0x000ee20000100800 */
[----:B----4-:R-:W-:Y:S02]  /*133330*/  PRMT R4, R13, 0x7604, R29 ;  /* 0x000076040d047816 */ /* 0x010fe4000000001d */
[----:B------:R-:W-:Y:S01]  /*133340*/  LOP3.LUT R29, R15, 0xff0000, RZ, 0xc0, !PT ;  /* 0x00ff00000f1d7812 */ /* 0x000fe200078ec0ff */
[----:B------:R0:W-:Y:S01]  /*133350*/  STL [R1+0x7c4], R12 ;  /* 0x0007c40c01007387 */ /* 0x0001e20000100800 */
[----:B--2---:R-:W-:Y:S01]  /*133360*/  PRMT R5, R5, 0x7604, R17 ;  /* 0x0000760405057816 */ /* 0x004fe20000000011 */
[----:B------:R-:W-:-:S02]  /*133370*/  IMAD.IADD R4, R4, 0x1, R6 ;  /* 0x0000000104047824 */ /* 0x000fc400078e0206 */
[----:B------:R-:W-:Y:S01]  /*133380*/  IMAD.IADD R3, R3, 0x1, R29 ;  /* 0x0000000103037824 */ /* 0x000fe200078e021d */
[----:B---3--:R-:W-:Y:S01]  /*133390*/  LOP3.LUT R6, R20, 0xff, RZ, 0xc0, !PT ;  /* 0x000000ff14067812 */ /* 0x008fe200078ec0ff */
        /* <DEDUP_REMOVED lines=2191> */
.L_x_308:
[----:B------:R-:W-:-:S05]  /*13bc90*/  IMAD.IADD R3, R1, 0x1, R8 ;  /* 0x0000000101037824 */ /* 0x000fca00078e0208 */
[----:B------:R-:W2:Y:S02]  /*13bca0*/  LDL.U8 R2, [R3+0x10] ;  /* 0x0000100003027983 */ /* 0x000ea40000100000 */
[----:B--2---:R-:W-:Y:S01]  /*13bcb0*/  ISETP.NE.AND P0, PT, R2, RZ, PT ;  /* 0x000000ff0200720c */ /* 0x004fe20003f05270 */
[----:B------:R-:W-:Y:S02]  /*13bcc0*/  IMAD.MOV.U32 R2, RZ, RZ, R8 ;  /* 0x000000ffff027224 */ /* 0x000fe400078e0008 */
[----:B------:R-:W-:-:S10]  /*13bcd0*/  VIADD R8, R8, 0x1 ;  /* 0x0000000108087836 */ /* 0x000fd40000000000 */
[----:B------:R-:W-:Y:S05]  /*13bce0*/  @P0 BRA `(.L_x_308) ;  /* 0xfffffffc00e80947 */ /* 0x000fea000383ffff */
[----:B------:R-:W-:Y:S05]  /*13bcf0*/  BSYNC.RECONVERGENT B2 ;  /* 0x0000000000027941 */ /* 0x000fea0003800200 */
.L_x_307:
[----:B------:R-:W-:Y:S01]  /*13bd00*/  LOP3.LUT P0, RZ, R0, 0xff, RZ, 0xc0, !PT ;  /* 0x000000ff00ff7812 */ /* 0x000fe2000780c0ff */
[----:B------:R-:W-:-:S12]  /*13bd10*/  BSSY.RECONVERGENT B2, `(.L_x_309) ;  /* 0x000000b000027945 */ /* 0x000fd80003800200 */
[----:B------:R-:W-:Y:S05]  /*13bd20*/  @!P0 BRA `(.L_x_310) ;  /* 0x0000000000248947 */ /* 0x000fea0003800000 */
[----:B------:R-:W-:-:S07]  /*13bd30*/  IMAD.MOV.U32 R4, RZ, RZ, RZ ;  /* 0x000000ffff047224 */ /* 0x000fce00078e00ff */
.L_x_311:
        /* <DEDUP_REMOVED lines=8> */
.L_x_310:
[----:B------:R-:W-:Y:S05]  /*13bdc0*/  BSYNC.RECONVERGENT B2 ;  /* 0x0000000000027941 */ /* 0x000fea0003800200 */
.L_x_309:
        /* <DEDUP_REMOVED lines=1917> */
.L_x_306:
[----:B------:R-:W-:Y:S05]  /*1435a0*/  BSYNC.RECONVERGENT B1 ;  /* 0x0000000000017941 */ /* 0x000fea0003800200 */
.L_x_305:
        /* <DEDUP_REMOVED lines=2282> */
.L_x_315:
[----:B------:R-:W-:-:S05]  /*14c450*/  IMAD.IADD R3, R1, 0x1, R8 ;  /* 0x0000000101037824 */ /* 0x000fca00078e0208 */
[----:B------:R-:W2:Y:S02]  /*14c460*/  LDL.U8 R2, [R3+0x10] ;  /* 0x0000100003027983 */ /* 0x000ea40000100000 */
[----:B--2---:R-:W-:Y:S01]  /*14c470*/  ISETP.NE.AND P0, PT, R2, RZ, PT ;  /* 0x000000ff0200720c */ /* 0x004fe20003f05270 */
[----:B------:R-:W-:Y:S02]  /*14c480*/  IMAD.MOV.U32 R2, RZ, RZ, R8 ;  /* 0x000000ffff027224 */ /* 0x000fe400078e0008 */
[----:B------:R-:W-:-:S10]  /*14c490*/  VIADD R8, R8, 0x1 ;  /* 0x0000000108087836 */ /* 0x000fd40000000000 */
[----:B------:R-:W-:Y:S05]  /*14c4a0*/  @P0 BRA `(.L_x_315) ;  /* 0xfffffffc00e80947 */ /* 0x000fea000383ffff */
[----:B------:R-:W-:Y:S05]  /*14c4b0*/  BSYNC.RECONVERGENT B2 ;  /* 0x0000000000027941 */ /* 0x000fea0003800200 */
.L_x_314:
[----:B------:R-:W-:Y:S01]  /*14c4c0*/  LOP3.LUT P0, RZ, R0, 0xff, RZ, 0xc0, !PT ;  /* 0x000000ff00ff7812 */ /* 0x000fe2000780c0ff */
[----:B------:R-:W-:-:S12]  /*14c4d0*/  BSSY.RECONVERGENT B2, `(.L_x_316) ;  /* 0x000000b000027945 */ /* 0x000fd80003800200 */
[----:B------:R-:W-:Y:S05]  /*14c4e0*/  @!P0 BRA `(.L_x_317) ;  /* 0x0000000000248947 */ /* 0x000fea0003800000 */
[----:B------:R-:W-:-:S07]  /*14c4f0*/  IMAD.MOV.U32 R4, RZ, RZ, RZ ;  /* 0x000000ffff047224 */ /* 0x000fce00078e00ff */
.L_x_318:
        /* <DEDUP_REMOVED lines=8> */
.L_x_317:
[----:B------:R-:W-:Y:S05]  /*14c580*/  BSYNC.RECONVERGENT B2 ;  /* 0x0000000000027941 */ /* 0x000fea0003800200 */
.L_x_316:
        /* <DEDUP_REMOVED lines=1917> */
.L_x_313:
[----:B------:R-:W-:Y:S05]  /*153d60*/  BSYNC.RECONVERGENT B1 ;  /* 0x0000000000017941 */ /* 0x000fea0003800200 */
.L_x_312:
        /* <DEDUP_REMOVED lines=2282> */
.L_x_322:
[----:B------:R-:W-:-:S05]  /*15cc10*/  IMAD.IADD R3, R1, 0x1, R8 ;  /* 0x0000000101037824 */ /* 0x000fca00078e0208 */
[----:B------:R-:W2:Y:S02]  /*15cc20*/  LDL.U8 R2, [R3+0x10] ;  /* 0x0000100003027983 */ /* 0x000ea40000100000 */
[----:B--2---:R-:W-:Y:S01]  /*15cc30*/  ISETP.NE.AND P0, PT, R2, RZ, PT ;  /* 0x000000ff0200720c */ /* 0x004fe20003f05270 */
[----:B------:R-:W-:Y:S02]  /*15cc40*/  IMAD.MOV.U32 R2, RZ, RZ, R8 ;  /* 0x000000ffff027224 */ /* 0x000fe400078e0008 */
[----:B------:R-:W-:-:S10]  /*15cc50*/  VIADD R8, R8, 0x1 ;  /* 0x0000000108087836 */ /* 0x000fd40000000000 */
[----:B------:R-:W-:Y:S05]  /*15cc60*/  @P0 BRA `(.L_x_322) ;  /* 0xfffffffc00e80947 */ /* 0x000fea000383ffff */
[----:B------:R-:W-:Y:S05]  /*15cc70*/  BSYNC.RECONVERGENT B2 ;  /* 0x0000000000027941 */ /* 0x000fea0003800200 */
.L_x_321:
[----:B------:R-:W-:Y:S01]  /*15cc80*/  LOP3.LUT P0, RZ, R0, 0xff, RZ, 0xc0, !PT ;  /* 0x000000ff00ff7812 */ /* 0x000fe2000780c0ff */
[----:B------:R-:W-:-:S12]  /*15cc90*/  BSSY.RECONVERGENT B2, `(.L_x_323) ;  /* 0x000000b000027945 */ /* 0x000fd80003800200 */
[----:B------:R-:W-:Y:S05]  /*15cca0*/  @!P0 BRA `(.L_x_324) ;  /* 0x0000000000248947 */ /* 0x000fea0003800000 */
[----:B------:R-:W-:-:S07]  /*15ccb0*/  IMAD.MOV.U32 R4, RZ, RZ, RZ ;  /* 0x000000ffff047224 */ /* 0x000fce00078e00ff */
.L_x_325:
        /* <DEDUP_REMOVED lines=8> */
.L_x_324:
[----:B------:R-:W-:Y:S05]  /*15cd40*/  BSYNC.RECONVERGENT B2 ;  /* 0x0000000000027941 */ /* 0x000fea0003800200 */
.L_x_323:
        /* <DEDUP_REMOVED lines=1917> */
.L_x_320:
[----:B------:R-:W-:Y:S05]  /*164520*/  BSYNC.RECONVERGENT B1 ;  /* 0x0000000000017941 */ /* 0x000fea0003800200 */
.L_x_319:
        /* <DEDUP_REMOVED lines=2282> */
.L_x_329:
[----:B------:R-:W-:-:S05]  /*16d3d0*/  IMAD.IADD R3, R1, 0x1, R8 ;  /* 0x0000000101037824 */ /* 0x000fca00078e0208 */
[----:B------:R-:W2:Y:S02]  /*16d3e0*/  LDL.U8 R2, [R3+0x10] ;  /* 0x0000100003027983 */ /* 0x000ea40000100000 */
[----:B--2---:R-:W-:Y:S01]  /*16d3f0*/  ISETP.NE.AND P0, PT, R2, RZ, PT ;  /* 0x000000ff0200720c */ /* 0x004fe20003f05270 */
[----:B------:R-:W-:Y:S02]  /*16d400*/  IMAD.MOV.U32 R2, RZ, RZ, R8 ;  /* 0x000000ffff027224 */ /* 0x000fe400078e0008 */
[----:B------:R-:W-:-:S10]  /*16d410*/  VIADD R8, R8, 0x1 ;  /* 0x0000000108087836 */ /* 0x000fd40000000000 */
[----:B------:R-:W-:Y:S05]  /*16d420*/  @P0 BRA `(.L_x_329) ;  /* 0xfffffffc00e80947 */ /* 0x000fea000383ffff */
[----:B------:R-:W-:Y:S05]  /*16d430*/  BSYNC.RECONVERGENT B2 ;  /* 0x0000000000027941 */ /* 0x000fea0003800200 */
.L_x_328:
[----:B------:R-:W-:Y:S01]  /*16d440*/  LOP3.LUT P0, RZ, R0, 0xff, RZ, 0xc0, !PT ;  /* 0x000000ff00ff7812 */ /* 0x000fe2000780c0ff */
[----:B------:R-:W-:-:S12]  /*16d450*/  BSSY.RECONVERGENT B2, `(.L_x_330) ;  /* 0x000000b000027945 */ /* 0x000fd80003800200 */
[----:B------:R-:W-:Y:S05]  /*16d460*/  @!P0 BRA `(.L_x_331) ;  /* 0x0000000000248947 */ /* 0x000fea0003800000 */
[----:B------:R-:W-:-:S07]  /*16d470*/  IMAD.MOV.U32 R4, RZ, RZ, RZ ;  /* 0x000000ffff047224 */ /* 0x000fce00078e00ff */
.L_x_332:
        /* <DEDUP_REMOVED lines=8> */
.L_x_331:
[----:B------:R-:W-:Y:S05]  /*16d500*/  BSYNC.RECONVERGENT B2 ;  /* 0x0000000000027941 */ /* 0x000fea0003800200 */
.L_x_330:
        /* <DEDUP_REMOVED lines=1917> */
.L_x_327:
[----:B------:R-:W-:Y:S05]  /*174ce0*/  BSYNC.RECONVERGENT B1 ;  /* 0x0000000000017941 */ /* 0x000fea0003800200 */
.L_x_326:
        /* <DEDUP_REMOVED lines=2282> */
.L_x_336:
[----:B------:R-:W-:-:S05]  /*17db90*/  IMAD.IADD R3, R1, 0x1, R8 ;  /* 0x0000000101037824 */ /* 0x000fca00078e0208 */
[----:B------:R-:W2:Y:S02]  /*17dba0*/  LDL.U8 R2, [R3+0x10] ;  /* 0x0000100003027983 */ /* 0x000ea40000100000 */
[----:B--2---:R-:W-:Y:S01]  /*17dbb0*/  ISETP.NE.AND P0, PT, R2, RZ, PT ;  /* 0x000000ff0200720c */ /* 0x004fe20003f05270 */
[----:B------:R-:W-:Y:S02]  /*17dbc0*/  IMAD.MOV.U32 R2, RZ, RZ, R8 ;  /* 0x000000ffff027224 */ /* 0x000fe400078e0008 */
[----:B------:R-:W-:-:S10]  /*17dbd0*/  VIADD R8, R8, 0x1 ;  /* 0x0000000108087836 */ /* 0x000fd40000000000 */
[----:B------:R-:W-:Y:S05]  /*17dbe0*/  @P0 BRA `(.L_x_336) ;  /* 0xfffffffc00e80947 */ /* 0x000fea000383ffff */
[----:B------:R-:W-:Y:S05]  /*17dbf0*/  BSYNC.RECONVERGENT B2 ;  /* 0x0000000000027941 */ /* 0x000fea0003800200 */
.L_x_335:
[----:B------:R-:W-:Y:S01]  /*17dc00*/  LOP3.LUT P0, RZ, R0, 0xff, RZ, 0xc0, !PT ;  /* 0x000000ff00ff7812 */ /* 0x000fe2000780c0ff */
[----:B------:R-:W-:-:S12]  /*17dc10*/  BSSY.RECONVERGENT B2, `(.L_x_337) ;  /* 0x000000b000027945 */ /* 0x000fd80003800200 */
[----:B------:R-:W-:Y:S05]  /*17dc20*/  @!P0 BRA `(.L_x_338) ;  /* 0x0000000000248947 */ /* 0x000fea0003800000 */
[----:B------:R-:W-:-:S07]  /*17dc30*/  IMAD.MOV.U32 R4, RZ, RZ, RZ ;  /* 0x000000ffff047224 */ /* 0x000fce00078e00ff */
.L_x_339:
        /* <DEDUP_REMOVED lines=8> */
.L_x_338:
[----:B------:R-:W-:Y:S05]  /*17dcc0*/  BSYNC.RECONVERGENT B2 ;  /* 0x0000000000027941 */ /* 0x000fea0003800200 */
.L_x_337:
        /* <DEDUP_REMOVED lines=1917> */
.L_x_334:
[----:B------:R-:W-:Y:S05]  /*1854a0*/  BSYNC.RECONVERGENT B1 ;  /* 0x0000000000017941 */ /* 0x000fea0003800200 */
.L_x_333:
        /* <DEDUP_REMOVED lines=774> */
.L_x_341:
[----:B------:R-:W-:Y:S05]  /*188510*/  BSYNC.RECONVERGENT B1 ;  /* 0x0000000000017941 */ /* 0x000fea0003800200 */
.L_x_340:
        /* <DEDUP_REMOVED lines=1232> */
.L_x_343:
[----:B------:R-:W-:-:S05]  /*18d220*/  IMAD.IADD R3, R1, 0x1, R6 ;  /* 0x0000000101037824 */ /* 0x000fca00078e0206 */
[----:B------:R-:W2:Y:S02]  /*18d230*/  LDL.U8 R2, [R3+0x120] ;  /* 0x0001200003027983 */ /* 0x000ea40000100000 */
[----:B--2---:R-:W-:Y:S01]  /*18d240*/  ISETP.NE.AND P1, PT, R2, RZ, PT ;  /* 0x000000ff0200720c */ /* 0x004fe20003f25270 */
[----:B------:R-:W-:Y:S02]  /*18d250*/  IMAD.MOV.U32 R2, RZ, RZ, R6 ;  /* 0x000000ffff027224 */ /* 0x000fe400078e0006 */
[----:B------:R-:W-:-:S10]  /*18d260*/  VIADD R6, R6, 0x1 ;  /* 0x0000000106067836 */ /* 0x000fd40000000000 */
[----:B------:R-:W-:Y:S05]  /*18d270*/  @P1 BRA `(.L_x_343) ;  /* 0xfffffffc00e81947 */ /* 0x000fea000383ffff */
[----:B------:R-:W-:Y:S05]  /*18d280*/  BSYNC.RECONVERGENT B1 ;  /* 0x0000000000017941 */ /* 0x000fea0003800200 */
.L_x_342:
[----:B------:R-:W-:-:S13]  /*18d290*/  LOP3.LUT P1, RZ, R4, 0xff, RZ, 0xc0, !PT ;  /* 0x000000ff04ff7812 */ /* 0x000fda000782c0ff */
[----:B------:R-:W-:Y:S05]  /*18d2a0*/  @!P1 BRA `(.L_x_344) ;  /* 0x00000000002c9947 */ /* 0x000fea0003800000 */
[----:B------:R-:W-:Y:S01]  /*18d2b0*/  BSSY.RECONVERGENT B1, `(.L_x_344) ;  /* 0x000000a000017945 */ /* 0x000fe20003800200 */
[----:B------:R-:W-:-:S07]  /*18d2c0*/  IMAD.MOV.U32 R6, RZ, RZ, RZ ;  /* 0x000000ffff067224 */ /* 0x000fce00078e00ff */
.L_x_345:
        /* <DEDUP_REMOVED lines=9> */
.L_x_344:
        /* <DEDUP_REMOVED lines=404> */
.L_x_347:
[----:B------:R-:W-:-:S05]  /*18eca0*/  IMAD.IADD R3, R1, 0x1, R10 ;  /* 0x0000000101037824 */ /* 0x000fca00078e020a */
[----:B------:R-:W2:Y:S02]  /*18ecb0*/  LDL.U8 R2, [R3+0x120] ;  /* 0x0001200003027983 */ /* 0x000ea40000100000 */
[----:B--2---:R-:W-:Y:S01]  /*18ecc0*/  ISETP.NE.AND P1, PT, R2, RZ, PT ;  /* 0x000000ff0200720c */ /* 0x004fe20003f25270 */
[----:B------:R-:W-:Y:S02]  /*18ecd0*/  IMAD.MOV.U32 R2, RZ, RZ, R10 ;  /* 0x000000ffff027224 */ /* 0x000fe400078e000a */
[----:B------:R-:W-:-:S10]  /*18ece0*/  VIADD R10, R10, 0x1 ;  /* 0x000000010a0a7836 */ /* 0x000fd40000000000 */
[----:B------:R-:W-:Y:S05]  /*18ecf0*/  @P1 BRA `(.L_x_347) ;  /* 0xfffffffc00e81947 */ /* 0x000fea000383ffff */
[----:B------:R-:W-:Y:S05]  /*18ed00*/  BSYNC.RECONVERGENT B1 ;  /* 0x0000000000017941 */ /* 0x000fea0003800200 */
.L_x_346:
[----:B------:R-:W-:-:S13]  /*18ed10*/  LOP3.LUT P1, RZ, R8, 0xff, RZ, 0xc0, !PT ;  /* 0x000000ff08ff7812 */ /* 0x000fda000782c0ff */
[----:B------:R-:W-:Y:S05]  /*18ed20*/  @!P1 BRA `(.L_x_348) ;  /* 0x00000000002c9947 */ /* 0x000fea0003800000 */
[----:B------:R-:W-:Y:S01]  /*18ed30*/  BSSY.RECONVERGENT B1, `(.L_x_348) ;  /* 0x000000a000017945 */ /* 0x000fe20003800200 */
[----:B------:R-:W-:-:S07]  /*18ed40*/  IMAD.MOV.U32 R4, RZ, RZ, RZ ;  /* 0x000000ffff047224 */ /* 0x000fce00078e00ff */
.L_x_349:
        /* <DEDUP_REMOVED lines=9> */
.L_x_348:
        /* <DEDUP_REMOVED lines=404> */
.L_x_351:
[----:B------:R-:W-:-:S05]  /*190720*/  IMAD.IADD R3, R1, 0x1, R10 ;  /* 0x0000000101037824 */ /* 0x000fca00078e020a */
[----:B------:R-:W2:Y:S02]  /*190730*/  LDL.U8 R2, [R3+0x120] ;  /* 0x0001200003027983 */ /* 0x000ea40000100000 */
[----:B--2---:R-:W-:Y:S01]  /*190740*/  ISETP.NE.AND P1, PT, R2, RZ, PT ;  /* 0x000000ff0200720c */ /* 0x004fe20003f25270 */
[----:B------:R-:W-:Y:S02]  /*190750*/  IMAD.MOV.U32 R2, RZ, RZ, R10 ;  /* 0x000000ffff027224 */ /* 0x000fe400078e000a */
[----:B------:R-:W-:-:S10]  /*190760*/  VIADD R10, R10, 0x1 ;  /* 0x000000010a0a7836 */ /* 0x000fd40000000000 */
[----:B------:R-:W-:Y:S05]  /*190770*/  @P1 BRA `(.L_x_351) ;  /* 0xfffffffc00e81947 */ /* 0x000fea000383ffff */
[----:B------:R-:W-:Y:S05]  /*190780*/  BSYNC.RECONVERGENT B1 ;  /* 0x0000000000017941 */ /* 0x000fea0003800200 */
.L_x_350:
[----:B------:R-:W-:-:S13]  /*190790*/  LOP3.LUT P1, RZ, R8, 0xff, RZ, 0xc0, !PT ;  /* 0x000000ff08ff7812 */ /* 0x000fda000782c0ff */
[----:B------:R-:W-:Y:S05]  /*1907a0*/  @!P1 BRA `(.L_x_352) ;  /* 0x00000000002c9947 */ /* 0x000fea0003800000 */
[----:B------:R-:W-:Y:S01]  /*1907b0*/  BSSY.RECONVERGENT B1, `(.L_x_352) ;  /* 0x000000a000017945 */ /* 0x000fe20003800200 */
[----:B------:R-:W-:-:S07]  /*1907c0*/  IMAD.MOV.U32 R4, RZ, RZ, RZ ;  /* 0x000000ffff047224 */ /* 0x000fce00078e00ff */
.L_x_353:
        /* <DEDUP_REMOVED lines=9> */
.L_x_352:
        /* <DEDUP_REMOVED lines=404> */
.L_x_355:
[----:B------:R-:W-:-:S05]  /*1921a0*/  IMAD.IADD R3, R1, 0x1, R10 ;  /* 0x0000000101037824 */ /* 0x000fca00078e020a */
[----:B------:R-:W2:Y:S02]  /*1921b0*/  LDL.U8 R2, [R3+0x120] ;  /* 0x0001200003027983 */ /* 0x000ea40000100000 */
[----:B--2---:R-:W-:Y:S01]  /*1921c0*/  ISETP.NE.AND P1, PT, R2, RZ, PT ;  /* 0x000000ff0200720c */ /* 0x004fe20003f25270 */
[----:B------:R-:W-:Y:S02]  /*1921d0*/  IMAD.MOV.U32 R2, RZ, RZ, R10 ;  /* 0x000000ffff027224 */ /* 0x000fe400078e000a */
[----:B------:R-:W-:-:S10]  /*1921e0*/  VIADD R10, R10, 0x1 ;  /* 0x000000010a0a7836 */ /* 0x000fd40000000000 */
[----:B------:R-:W-:Y:S05]  /*1921f0*/  @P1 BRA `(.L_x_355) ;  /* 0xfffffffc00e81947 */ /* 0x000fea000383ffff */
[----:B------:R-:W-:Y:S05]  /*192200*/  BSYNC.RECONVERGENT B1 ;  /* 0x0000000000017941 */ /* 0x000fea0003800200 */
.L_x_354:
[----:B------:R-:W-:-:S13]  /*192210*/  LOP3.LUT P1, RZ, R8, 0xff, RZ, 0xc0, !PT ;  /* 0x000000ff08ff7812 */ /* 0x000fda000782c0ff */
[----:B------:R-:W-:Y:S05]  /*192220*/  @!P1 BRA `(.L_x_356) ;  /* 0x00000000002c9947 */ /* 0x000fea0003800000 */
[----:B------:R-:W-:Y:S01]  /*192230*/  BSSY.RECONVERGENT B1, `(.L_x_356) ;  /* 0x000000a000017945 */ /* 0x000fe20003800200 */
[----:B------:R-:W-:-:S07]  /*192240*/  IMAD.MOV.U32 R4, RZ, RZ, RZ ;  /* 0x000000ffff047224 */ /* 0x000fce00078e00ff */
.L_x_357:
        /* <DEDUP_REMOVED lines=9> */
.L_x_356:
        /* <DEDUP_REMOVED lines=298> */
.L_x_359:
[----:B------:R-:W-:-:S05]  /*193580*/  IMAD.IADD R3, R1, 0x1, R6 ;  /* 0x0000000101037824 */ /* 0x000fca00078e0206 */
[----:B------:R-:W2:Y:S02]  /*193590*/  LDL.U8 R2, [R3+0x10] ;  /* 0x0000100003027983 */ /* 0x000ea40000100000 */
[----:B--2---:R-:W-:Y:S01]  /*1935a0*/  ISETP.NE.AND P1, PT, R2, RZ, PT ;  /* 0x000000ff0200720c */ /* 0x004fe20003f25270 */
[----:B------:R-:W-:Y:S02]  /*1935b0*/  IMAD.MOV.U32 R2, RZ, RZ, R6 ;  /* 0x000000ffff027224 */ /* 0x000fe400078e0006 */
[----:B------:R-:W-:-:S10]  /*1935c0*/  VIADD R6, R6, 0x1 ;  /* 0x0000000106067836 */ /* 0x000fd40000000000 */
[----:B------:R-:W-:Y:S05]  /*1935d0*/  @P1 BRA `(.L_x_359) ;  /* 0xfffffffc00e81947 */ /* 0x000fea000383ffff */
[----:B------:R-:W-:Y:S05]  /*1935e0*/  BSYNC.RECONVERGENT B1 ;  /* 0x0000000000017941 */ /* 0x000fea0003800200 */
.L_x_358:
[----:B------:R-:W-:-:S13]  /*1935f0*/  LOP3.LUT P1, RZ, R4, 0xff, RZ, 0xc0, !PT ;  /* 0x000000ff04ff7812 */ /* 0x000fda000782c0ff */
[----:B------:R-:W-:Y:S05]  /*193600*/  @!P1 BRA `(.L_x_360) ;  /* 0x00000000002c9947 */ /* 0x000fea0003800000 */
[----:B------:R-:W-:Y:S01]  /*193610*/  BSSY.RECONVERGENT B1, `(.L_x_360) ;  /* 0x000000a000017945 */ /* 0x000fe20003800200 */
[----:B------:R-:W-:-:S07]  /*193620*/  IMAD.MOV.U32 R6, RZ, RZ, RZ ;  /* 0x000000ffff067224 */ /* 0x000fce00078e00ff */
.L_x_361:
        /* <DEDUP_REMOVED lines=9> */
.L_x_360:
        /* <DEDUP_REMOVED lines=1914> */
.L_x_204:
[----:B------:R-:W-:Y:S05]  /*19ae60*/  BSYNC.RECONVERGENT B0 ;  /* 0x0000000000007941 */ /* 0x000fea0003800200 */
.L_x_154:
[----:B------:R-:W-:Y:S05]  /*19ae70*/  @P0 EXIT ;  /* 0x000000000000094d */ /* 0x000fea0003800000 */
[----:B01--4-:R-:W0:Y:S01]  /*19ae80*/  S2R R29, SR_CTAID.X ;  /* 0x00000000001d7919 */ /* 0x013e220000002500 */
[----:B-----5:R1:W-:Y:S04]  /*19ae90*/  STL.64 [R1+0x850], R14 ;  /* 0x0008500e01007387 */ /* 0x0203e80000100a00 */
[----:B------:R-:W-:Y:S01]  /*19aea0*/  STL.64 [R1+0x848], R16 ;  /* 0x0008481001007387 */ /* 0x000fe20000100a00 */
[----:B-1----:R-:W0:Y:S03]  /*19aeb0*/  LDC.64 R14, c[0x0][0x388] ;  /* 0x0000e200ff0e7b82 */ /* 0x002e260000000a00 */
[----:B------:R1:W-:Y:S04]  /*19aec0*/  STL [R1+0x838], R8 ;  /* 0x0008380801007387 */ /* 0x0003e80000100800 */
[----:B------:R2:W-:Y:S04]  /*19aed0*/  STL [R1+0x82c], R11 ;  /* 0x00082c0b01007387 */ /* 0x0005e80000100800 */
[----:B------:R4:W-:Y:S04]  /*19aee0*/  STL [R1+0x820], R2 ;  /* 0x0008200201007387 */ /* 0x0009e80000100800 */
[----:B-1----:R-:W3:Y:S04]  /*19aef0*/  LDL.LU R8, [R1+0x330] ;  /* 0x0003300001087983 */ /* 0x002ee80000300800 */
[----:B--2---:R-:W2:Y:S04]  /*19af00*/  LDL.LU R11, [R1+0x32c] ;  /* 0x00032c00010b7983 */ /* 0x004ea80000300800 */
[----:B----4-:R-:W4:Y:S01]  /*19af10*/  LDL.LU R2, [R1+0x338] ;  /* 0x0003380001027983 */ /* 0x010f220000300800 */
[----:B0-----:R-:W-:-:S03]  /*19af20*/  IMAD.WIDE.U32 R14, R29, 0x110, R14 ;  /* 0x000001101d0e7825 */ /* 0x001fc600078e000e */
[----:B------:R0:W-:Y:S04]  /*19af30*/  STL [R1+0x814], R5 ;  /* 0x0008140501007387 */ /* 0x0001e80000100800 */
[----:B------:R-:W2:Y:S04]  /*19af40*/  LDL.LU R29, [R1+0x3cc] ;  /* 0x0003cc00011d7983 */ /* 0x000ea80000300800 */
[----:B------:R1:W-:Y:S04]  /*19af50*/  STL [R1+0x808], R0 ;  /* 0x0008080001007387 */ /* 0x0003e80000100800 */
[----:B0-----:R-:W4:Y:S04]  /*19af60*/  LDL.LU R5, [R1+0x334] ;  /* 0x0003340001057983 */ /* 0x001f280000300800 */
[----:B------:R-:W4:Y:S04]  /*19af70*/  LDL.LU.64 R16, [R1+0x5b8] ;  /* 0x0005b80001107983 */ /* 0x000f280000300a00 */
[----:B-1----:R-:W4:Y:S04]  /*19af80*/  LDL.LU R0, [R1+0x340] ;  /* 0x0003400001007983 */ /* 0x002f280000300800 */
[----:B------:R0:W-:Y:S01]  /*19af90*/  STL [R1+0x840], R18 ;  /* 0x0008401201007387 */ /* 0x0001e20000100800 */
[----:B------:R-:W-:-:S03]  /*19afa0*/  LOP3.LUT R28, R28, 0xffff, RZ, 0xc0, !PT ;  /* 0x0000ffff1c1c7812 */ /* 0x000fc600078ec0ff */
[----:B------:R1:W-:Y:S04]  /*19afb0*/  STL [R1+0x834], R9 ;  /* 0x0008340901007387 */ /* 0x0003e80000100800 */
[----:B------:R1:W-:Y:S04]  /*19afc0*/  STL [R1+0x830], R10 ;  /* 0x0008300a01007387 */ /* 0x0003e80000100800 */
[----:B0-----:R-:W4:Y:S04]  /*19afd0*/  LDL.LU R18, [R1+0x3d4] ;  /* 0x0003d40001127983 */ /* 0x001f280000300800 */
[----:B-1----:R-:W4:Y:S04]  /*19afe0*/  LDL.LU R9, [R1+0x3c8] ;  /* 0x0003c80001097983 */ /* 0x002f280000300800 */
[----:B------:R-:W4:Y:S04]  /*19aff0*/  LDL.LU R10, [R1+0x3c4] ;  /* 0x0003c400010a7983 */ /* 0x000f280000300800 */
[----:B------:R0:W-:Y:S04]  /*19b000*/  STL [R1+0x83c], R19 ;  /* 0x00083c1301007387 */ /* 0x0001e80000100800 */
[----:B------:R1:W-:Y:S04]  /*19b010*/  STL [R1+0x828], R12 ;  /* 0x0008280c01007387 */ /* 0x0003e80000100800 */
[----:B0-----:R-:W4:Y:S04]  /*19b020*/  LDL.LU R19, [R1+0x3d0] ;  /* 0x0003d00001137983 */ /* 0x001f280000300800 */
[----:B-1----:R-:W4:Y:S01]  /*19b030*/  LDL.LU R12, [R1+0x3ec] ;  /* 0x0003ec00010c7983 */ /* 0x002f220000300800 */
[----:B---3--:R-:W-:-:S02]  /*19b040*/  LOP3.LUT R8, R8, 0xffff, RZ, 0xc0, !PT ;  /* 0x0000ffff08087812 */ /* 0x008fc400078ec0ff */
[----:B--2---:R-:W-:-:S04]  /*19b050*/  LOP3.LUT R29, R29, 0xffff, RZ, 0xc0, !PT ;  /* 0x0000ffff1d1d7812 */ /* 0x004fc800078ec0ff */
[----:B------:R-:W-:Y:S02]  /*19b060*/  PRMT R29, R29, 0x3340, R8 ;  /* 0x000033401d1d7816 */ /* 0x000fe40000000008 */
[----:B------:R-:W-:Y:S01]  /*19b070*/  LOP3.LUT R11, R11, 0xffff, RZ, 0xc0, !PT ;  /* 0x0000ffff0b0b7812 */ /* 0x000fe200078ec0ff */
[----:B------:R0:W-:Y:S04]  /*19b080*/  STL [R1+0x824], R13 ;  /* 0x0008240d01007387 */ /* 0x0001e80000100800 */
[----:B------:R1:W-:Y:S01]  /*19b090*/  STL [R1+0x5fc], R29 ;  /* 0x0005fc1d01007387 */ /* 0x0003e20000100800 */
[----:B----4-:R-:W-:Y:S02]  /*19b0a0*/  LOP3.LUT R2, R2, 0xffff, RZ, 0xc0, !PT ;  /* 0x0000ffff02027812 */ /* 0x010fe400078ec0ff */
[----:B------:R-:W-:-:S02]  /*19b0b0*/  LOP3.LUT R5, R5, 0xffff, RZ, 0xc0, !PT ;  /* 0x0000ffff05057812 */ /* 0x000fc400078ec0ff */
[----:B------:R-:W-:Y:S01]  /*19b0c0*/  LOP3.LUT R27, R27, 0xffff, RZ, 0xc0, !PT ;  /* 0x0000ffff1b1b7812 */ /* 0x000fe200078ec0ff */
[----:B0-----:R-:W2:Y:S04]  /*19b0d0*/  LDL.LU R13, [R1+0x3e8] ;  /* 0x0003e800010d7983 */ /* 0x001ea80000300800 */
[----:B-1----:R-:W3:Y:S01]  /*19b0e0*/  LDL.LU R29, [R1+0x3c0] ;  /* 0x0003c000011d7983 */ /* 0x002ee20000300800 */
[----:B------:R-:W-:-:S03]  /*19b0f0*/  LOP3.LUT R0, R0, 0xffff, RZ, 0xc0, !PT ;  /* 0x0000ffff00007812 */ /* 0x000fc600078ec0ff */
[----:B------:R0:W-:Y:S04]  /*19b100*/  STL [R1+0x81c], R3 ;  /* 0x00081c0301007387 */ /* 0x0001e80000100800 */
[----:B------:R1:W-:Y:S04]  /*19b110*/  STL [R1+0x818], R4 ;  /* 0x0008180401007387 */ /* 0x0003e80000100800 */
[----:B------:R4:W-:Y:S04]  /*19b120*/  STL [R1+0x810], R6 ;  /* 0x0008100601007387 */ /* 0x0009e80000100800 */
[----:B0-----:R-:W2:Y:S04]  /*19b130*/  LDL.LU R3, [R1+0x3e0] ;  /* 0x0003e00001037983 */ /* 0x001ea80000300800 */
[----:B-1----:R-:W2:Y:S04]  /*19b140*/  LDL.LU R4, [R1+0x3dc] ;  /* 0x0003dc0001047983 */ /* 0x002ea80000300800 */
[----:B----4-:R-:W4:Y:S04]  /*19b150*/  LDL.LU R6, [R1+0x3f8] ;  /* 0x0003f80001067983 */ /* 0x010f280000300800 */
[----:B------:R0:W-:Y:S04]  /*19b160*/  STL [R1+0x80c], R7 ;  /* 0x00080c0701007387 */ /* 0x0001e80000100800 */
[----:B------:R1:W-:Y:S01]  /*19b170*/  STG.E.64 desc[UR6][R14.64+0x8], R16 ;  /* 0x000008100e007986 */ /* 0x0003e2000c101b06 */
[----:B------:R-:W-:-:S02]  /*19b180*/  LOP3.LUT R21, R21, 0xffff, RZ, 0xc0, !PT ;  /* 0x0000ffff15157812 */ /* 0x000fc400078ec0ff */
[----:B------:R-:W-:Y:S01]  /*19b190*/  LOP3.LUT R9, R9, 0xffff, RZ, 0xc0, !PT ;  /* 0x0000ffff09097812 */ /* 0x000fe200078ec0ff */
[----:B------:R-:W4:Y:S04]  /*19b1a0*/  LDL.LU R8, [R1+0x838] ;  /* 0x0008380001087983 */ /* 0x000f280000300800 */
[----:B0-----:R-:W4:Y:S04]  /*19b1b0*/  LDL.LU R7, [R1+0x3f4] ;  /* 0x0003f40001077983 */ /* 0x001f280000300800 */
[----:B-1----:R-:W4:Y:S01]  /*19b1c0*/  LDL.LU.64 R14, [R1+0x850] ;  /* 0x00085000010e7983 */ /* 0x002f220000300a00 */
[----:B------:R-:W-:-:S03]  /*19b1d0*/  LOP3.LUT R10, R10, 0xffff, RZ, 0xc0, !PT ;  /* 0x0000ffff0a0a7812 */ /* 0x000fc600078ec0ff */
[----:B------:R-:W4:Y:S01]  /*19b1e0*/  LDL.LU.64 R16, [R1+0x848] ;  /* 0x0008480001107983 */ /* 0x000f220000300a00 */
[----:B---3--:R-:W-:-:S04]  /*19b1f0*/  LOP3.LUT R29, R29, 0xffff, RZ, 0xc0, !PT ;  /* 0x0000ffff1d1d7812 */ /* 0x008fc800078ec0ff */
[----:B------:R-:W-:Y:S02]  /*19b200*/  PRMT R29, R29, 0x3340, R11 ;  /* 0x000033401d1d7816 */ /* 0x000fe4000000000b */
[----:B------:R-:W-:Y:S01]  /*19b210*/  LOP3.LUT R18, R18, 0xffff, RZ, 0xc0, !PT ;  /* 0x0000ffff12127812 */ /* 0x000fe200078ec0ff */
[----:B------:R-:W3:Y:S04]  /*19b220*/  LDL.LU R11, [R1+0x82c] ;  /* 0x00082c00010b7983 */ /* 0x000ee80000300800 */
[----:B------:R0:W-:Y:S04]  /*19b230*/  STL [R1+0x5f4], R29 ;  /* 0x0005f41d01007387 */ /* 0x0001e80000100800 */
[----:B0-----:R-:W2:Y:S02]  /*19b240*/  LDL.LU R29, [R1+0x3e4] ;  /* 0x0003e400011d7983 */ /* 0x001ea40000300800 */
[----:B--2---:R-:W-:-:S04]  /*19b250*/  LOP3.LUT R29, R29, 0xffff, RZ, 0xc0, !PT ;  /* 0x0000ffff1d1d7812 */ /* 0x004fc800078ec0ff */
[----:B------:R-:W-:Y:S02]  /*19b260*/  PRMT R29, R29, 0x3340, R2 ;  /* 0x000033401d1d7816 */ /* 0x000fe40000000002 */
[----:B------:R-:W-:Y:S01]  /*19b270*/  LOP3.LUT R19, R19, 0xffff, RZ, 0xc0, !PT ;  /* 0x0000ffff13137812 */ /* 0x000fe200078ec0ff */
[----:B------:R-:W2:Y:S04]  /*19b280*/  LDL.LU R2, [R1+0x820] ;  /* 0x0008200001027983 */ /* 0x000ea80000300800 */
[----:B------:R0:W-:Y:S04]  /*19b290*/  STL [R1+0x5ec], R29 ;  /* 0x0005ec1d01007387 */ /* 0x0001e80000100800 */
[----:B0-----:R-:W4:Y:S02]  /*19b2a0*/  LDL.LU R29, [R1+0x3d8] ;  /* 0x0003d800011d7983 */ /* 0x001f240000300800 */
[----:B----4-:R-:W-:-:S04]  /*19b2b0*/  LOP3.LUT R29, R29, 0xffff, RZ, 0xc0, !PT ;  /* 0x0000ffff1d1d7812 */ /* 0x010fc800078ec0ff */
[----:B------:R-:W-:Y:S02]  /*19b2c0*/  PRMT R29, R29, 0x3340, R5 ;  /* 0x000033401d1d7816 */ /* 0x000fe40000000005 */
[----:B------:R-:W-:Y:S01]  /*19b2d0*/  PRMT R10, R10, 0x3340, R9 ;  /* 0x000033400a0a7816 */ /* 0x000fe20000000009 */
[----:B------:R-:W4:Y:S04]  /*19b2e0*/  LDL.LU R5, [R1+0x814] ;  /* 0x0008140001057983 */ /* 0x000f280000300800 */
[----:B------:R0:W-:Y:S01]  /*19b2f0*/  STL [R1+0x5e4], R29 ;  /* 0x0005e41d01007387 */ /* 0x0001e20000100800 */
[----:B------:R-:W-:Y:S02]  /*19b300*/  PRMT R19, R19, 0x3340, R18 ;  /* 0x0000334013137816 */ /* 0x000fe40000000012 */
[----:B------:R-:W-:Y:S01]  /*19b310*/  LOP3.LUT R12, R12, 0xffff, RZ, 0xc0, !PT ;  /* 0x0000ffff0c0c7812 */ /* 0x000fe200078ec0ff */
[----:B------:R-:W3:Y:S01]  /*19b320*/  LDL.LU R18, [R1+0x840] ;  /* 0x0008400001127983 */ /* 0x000ee20000300800 */
[----:B------:R-:W-:-:S02]  /*19b330*/  LOP3.LUT R22, R22, 0xffff, RZ, 0xc0, !PT ;  /* 0x0000ffff16167812 */ /* 0x000fc400078ec0ff */
[----:B------:R-:W-:Y:S01]  /*19b340*/  LOP3.LUT R13, R13, 0xffff, RZ, 0xc0, !PT ;  /* 0x0000ffff0d0d7812 */ /* 0x000fe200078ec0ff */
[----:B------:R-:W2:Y:S04]  /*19b350*/  LDL.LU R9, [R1+0x834] ;  /* 0x0008340001097983 */ /* 0x000ea80000300800 */
[----:B0-----:R-:W4:Y:S02]  /*19b360*/  LDL.LU R29, [R1+0x3f0] ;  /* 0x0003f000011d7983 */ /* 0x001f240000300800 */
[----:B----4-:R-:W-:-:S04]  /*19b370*/  LOP3.LUT R29, R29, 0xffff, RZ, 0xc0, !PT ;  /* 0x0000ffff1d1d7812 */ /* 0x010fc800078ec0ff */
[----:B------:R-:W-:Y:S01]  /*19b380*/  PRMT R29, R29, 0x3340, R0 ;  /* 0x000033401d1d7816 */ /* 0x000fe20000000000 */
[----:B------:R0:W-:Y:S04]  /*19b390*/  STL [R1+0x5f8], R10 ;  /* 0x0005f80a01007387 */ /* 0x0001e80000100800 */
[----:B------:R1:W-:Y:S01]  /*19b3a0*/  STL [R1+0x5dc], R29 ;  /* 0x0005dc1d01007387 */ /* 0x0003e20000100800 */
[----:B------:R-:W-:-:S03]  /*19b3b0*/  PRMT R13, R13, 0x3340, R12 ;  /* 0x000033400d0d7816 */ /* 0x000fc6000000000c */
[----:B------:R-:W4:Y:S04]  /*19b3c0*/  LDL.LU R12, [R1+0x828] ;  /* 0x00082800010c7983 */ /* 0x000f280000300800 */
[----:B0-----:R-:W2:Y:S01]  /*19b3d0*/  LDL.LU R10, [R1+0x830] ;  /* 0x00083000010a7983 */ /* 0x001ea20000300800 */
[----:B-1----:R-:W-:-:S03]  /*19b3e0*/  LOP3.LUT R29, R26, 0xffff, RZ, 0xc0, !PT ;  /* 0x0000ffff1a1d7812 */ /* 0x002fc600078ec0ff */
[----:B------:R-:W3:Y:S01]  /*19b3f0*/  LDL.LU R26, [R1+0x33c] ;  /* 0x00033c00011a7983 */ /* 0x000ee20000300800 */
[----:B------:R-:W-:-:S03]  /*19b400*/  PRMT R29, R27, 0x3340, R29 ;  /* 0x000033401b1d7816 */ /* 0x000fc6000000001d */
[----:B------:R-:W4:Y:S01]  /*19b410*/  LDL.LU R27, [R1+0x344] ;  /* 0x00034400011b7983 */ /* 0x000f220000300800 */
[----:B------:R-:W-:Y:S02]  /*19b420*/  LOP3.LUT R3, R3, 0xffff, RZ, 0xc0, !PT ;  /* 0x0000ffff03037812 */ /* 0x000fe400078ec0ff */
[----:B------:R-:W-:Y:S02]  /*19b430*/  LOP3.LUT R4, R4, 0xffff, RZ, 0xc0, !PT ;  /* 0x0000ffff04047812 */ /* 0x000fe400078ec0ff */
[----:B------:R-:W-:Y:S02]  /*19b440*/  LOP3.LUT R25, R25, 0xffff, RZ, 0xc0, !PT ;  /* 0x0000ffff19197812 */ /* 0x000fe400078ec0ff */
[----:B------:R-:W-:Y:S02]  /*19b450*/  LOP3.LUT R6, R6, 0xffff, RZ, 0xc0, !PT ;  /* 0x0000ffff06067812 */ /* 0x000fe400078ec0ff */
[----:B------:R-:W-:Y:S02]  /*19b460*/  LOP3.LUT R7, R7, 0xffff, RZ, 0xc0, !PT ;  /* 0x0000ffff07077812 */ /* 0x000fe400078ec0ff */
[----:B------:R-:W-:Y:S01]  /*19b470*/  LOP3.LUT R15, R15, 0xffff, RZ, 0xc0, !PT ;  /* 0x0000ffff0f0f7812 */ /* 0x000fe200078ec0ff */
[----:B------:R0:W-:Y:S01]  /*19b480*/  STL [R1+0x600], R19 ;  /* 0x0006001301007387 */ /* 0x0001e20000100800 */
[----:B------:R-:W-:-:S02]  /*19b490*/  LOP3.LUT R16, R16, 0xffff, RZ, 0xc0, !PT ;  /* 0x0000ffff10107812 */ /* 0x000fc400078ec0ff */
[----:B------:R-:W-:Y:S01]  /*19b4a0*/  LOP3.LUT R23, R23, 0xffff, RZ, 0xc0, !PT ;  /* 0x0000ffff17177812 */ /* 0x000fe200078ec0ff */
[----:B------:R-:W2:Y:S01]  /*19b4b0*/  LDL.LU R0, [R1+0x808] ;  /* 0x0008080001007983 */ /* 0x000ea20000300800 */
[----:B---3--:R-:W-:-:S03]  /*19b4c0*/  LOP3.LUT R26, R26, 0xffff, RZ, 0xc0, !PT ;  /* 0x0000ffff1a1a7812 */ /* 0x008fc600078ec0ff */
[----:B------:R1:W-:Y:S01]  /*19b4d0*/  STL [R1+0x5d8], R29 ;  /* 0x0005d81d01007387 */ /* 0x0003e20000100800 */
[----:B------:R-:W-:-:S03]  /*19b4e0*/  PRMT R26, R28, 0x3340, R26 ;  /* 0x000033401c1a7816 */ /* 0x000fc6000000001a */
[----:B0-----:R-:W3:Y:S04]  /*19b4f0*/  LDL.LU R19, [R1+0x83c] ;  /* 0x00083c0001137983 */ /* 0x001ee80000300800 */
[----:B------:R-:W4:Y:S04]  /*19b500*/  LDL.LU R28, [R1+0x348] ;  /* 0x00034800011c7983 */ /* 0x000f280000300800 */
[----:B------:R0:W-:Y:S04]  /*19b510*/  STL [R1+0x5d4], R26 ;  /* 0x0005d41a01007387 */ /* 0x0001e80000100800 */
[----:B-1----:R-:W3:Y:S01]  /*19b520*/  LDL.LU R29, [R1+0x358] ;  /* 0x00035800011d7983 */ /* 0x002ee20000300800 */
[----:B0-----:R-:W-:-:S02]  /*19b530*/  LOP3.LUT R26, R20, 0xffff, RZ, 0xc0, !PT ;  /* 0x0000ffff141a7812 */ /* 0x001fc400078ec0ff */
[----:B------:R-:W-:Y:S02]  /*19b540*/  PRMT R4, R4, 0x3340, R3 ;  /* 0x0000334004047816 */ /* 0x000fe40000000003 */
[----:B------:R-:W3:Y:S01]  /*19b550*/  LDL.LU R3, [R1+0x81c] ;  /* 0x00081c0001037983 */ /* 0x000ee20000300800 */
[----:B------:R-:W-:-:S03]  /*19b560*/  PRMT R7, R7, 0x3340, R6 ;  /* 0x0000334007077816 */ /* 0x000fc60000000006 */
[----:B------:R-:W3:Y:S01]  /*19b570*/  LDL.LU R6, [R1+0x810] ;  /* 0x0008100001067983 */ /* 0x000ee20000300800 */
[----:B----4-:R-:W-:Y:S02]  /*19b580*/  LOP3.LUT R20, R28, 0xffff, RZ, 0xc0, !PT ;  /* 0x0000ffff1c147812 */ /* 0x010fe400078ec0ff */
[----:B------:R-:W-:Y:S02]  /*19b590*/  PRMT R28, R21, 0x3340, R26 ;  /* 0x00003340151c7816 */ /* 0x000fe4000000001a */
[----:B------:R-:W4:Y:S01]  /*19b5a0*/  LDL.LU R21, [R1+0x350] ;  /* 0x0003500001157983 */ /* 0x000f220000300800 */
[----:B------:R-:W-:-:S03]  /*19b5b0*/  PRMT R20, R22, 0x3340, R20 ;  /* 0x0000334016147816 */ /* 0x000fc60000000014 */
[----:B------:R-:W4:Y:S04]  /*19b5c0*/  LDL.LU R26, [R1+0x34c] ;  /* 0x00034c00011a7983 */ /* 0x000f280000300800 */
[----:B------:R0:W-:Y:S04]  /*19b5d0*/  STL [R1+0x5cc], R20 ;  /* 0x0005cc1401007387 */ /* 0x0001e80000100800 */
[----:B------:R1:W-:Y:S01]  /*19b5e0*/  STL [R1+0x5d0], R28 ;  /* 0x0005d01c01007387 */ /* 0x0003e20000100800 */
[----:B0-----:R-:W-:-:S03]  /*19b5f0*/  LOP3.LUT R20, R27, 0xffff, RZ, 0xc0, !PT ;  /* 0x0000ffff1b147812 */ /* 0x001fc600078ec0ff */
[----:B------:R-:W4:Y:S01]  /*19b600*/  LDL.LU R27, [R1+0x360] ;  /* 0x00036000011b7983 */ /* 0x000f220000300800 */
[----:B------:R-:W-:Y:S02]  /*19b610*/  PRMT R22, R25, 0x3340, R20 ;  /* 0x0000334019167816 */ /* 0x000fe40000000014 */
[----:B------:R-:W-:Y:S01]  /*19b620*/  LOP3.LUT R20, R14, 0xffff, RZ, 0xc0, !PT ;  /* 0x0000ffff0e147812 */ /* 0x000fe200078ec0ff */
[----:B-1----:R-:W4:Y:S03]  /*19b630*/  LDL.LU R28, [R1+0x354] ;  /* 0x00035400011c7983 */ /* 0x002f260000300800 */
[----:B------:R-:W-:Y:S02]  /*19b640*/  PRMT R15, R15, 0x3340, R20 ;  /* 0x000033400f0f7816 */ /* 0x000fe40000000014 */
[----:B------:R-:W-:Y:S01]  /*19b650*/  LOP3.LUT R24, R24, 0xffff, RZ, 0xc0, !PT ;  /* 0x0000ffff18187812 */ /* 0x000fe200078ec0ff */
[----:B------:R-:W4:Y:S03]  /*19b660*/  LDL.LU R20, [R1+0x35c] ;  /* 0x00035c0001147983 */ /* 0x000f260000300800 */
[----:B------:R-:W-:Y:S01]  /*19b670*/  PRMT R23, R24, 0x3340, R23 ;  /* 0x0000334018177816 */ /* 0x000fe20000000017 */
[----:B------:R0:W-:Y:S04]  /*19b680*/  STL [R1+0x5f0], R13 ;  /* 0x0005f00d01007387 */ /* 0x0001e80000100800 */
[----:B------:R1:W-:Y:S01]  /*19b690*/  STL [R1+0x5e8], R4 ;  /* 0x0005e80401007387 */ /* 0x0003e20000100800 */
[----:B------:R-:W-:-:S02]  /*19b6a0*/  LOP3.LUT R17, R17, 0xffff, RZ, 0xc0, !PT ;  /* 0x0000ffff11117812 */ /* 0x000fc400078ec0ff */
[----:B------:R-:W-:Y:S01]  /*19b6b0*/  LOP3.LUT R18, R18, 0xffff, RZ, 0xc0, !PT ;  /* 0x0000ffff12127812 */ /* 0x000fe200078ec0ff */
[----:B------:R3:W-:Y:S04]  /*19b6c0*/  STL [R1+0x5c4], R22 ;  /* 0x0005c41601007387 */ /* 0x0007e80000100800 */
[----:B0-----:R-:W4:Y:S04]  /*19b6d0*/  LDL.LU R13, [R1+0x824] ;  /* 0x00082400010d7983 */ /* 0x001f280000300800 */
[----:B-1----:R-:W4:Y:S01]  /*19b6e0*/  LDL.LU R4, [R1+0x818] ;  /* 0x0008180001047983 */ /* 0x002f220000300800 */
[----:B--2---:R-:W-:-:S03]  /*19b6f0*/  LOP3.LUT R10, R10, 0xffff, RZ, 0xc0, !PT ;  /* 0x0000ffff0a0a7812 */ /* 0x004fc600078ec0ff */
[----:B------:R0:W-:Y:S01]  /*19b700*/  STL [R1+0x5c8], R23 ;  /* 0x0005c81701007387 */ /* 0x0001e20000100800 */
[----:B------:R-:W-:-:S03]  /*19b710*/  LOP3.LUT R11, R11, 0xffff, RZ, 0xc0, !PT ;  /* 0x0000ffff0b0b7812 */ /* 0x000fc600078ec0ff */
[----:B------:R-:W2:Y:S04]  /*19b720*/  LDL.LU R24, [R1+0x230] ;  /* 0x0002300001187983 */ /* 0x000ea80000300800 */
[----:B---3--:R-:W3:Y:S04]  /*19b730*/  LDL.LU R22, [R1+0x368] ;  /* 0x0003680001167983 */ /* 0x008ee80000300800 */
[----:B0-----:R-:W3:Y:S01]  /*19b740*/  LDL.LU R23, [R1+0x22c] ;  /* 0x00022c0001177983 */ /* 0x001ee20000300800 */
[----:B------:R-:W-:Y:S02]  /*19b750*/  LOP3.LUT R9, R9, 0xffff, RZ, 0xc0, !PT ;  /* 0x0000ffff09097812 */ /* 0x000fe400078ec0ff */
[----:B------:R-:W-:Y:S01]  /*19b760*/  LOP3.LUT R12, R12, 0xffff, RZ, 0xc0, !PT ;  /* 0x0000ffff0c0c7812 */ /* 0x000fe200078ec0ff */
[----:B------:R0:W-:Y:S04]  /*19b770*/  STL [R1+0x5e0], R7 ;  /* 0x0005e00701007387 */ /* 0x0001e80000100800 */
[----:B------:R-:W-:Y:S01]  /*19b780*/  STL [R1+0x5c0], R15 ;  /* 0x0005c00f01007387 */ /* 0x000fe20000100800 */
[----:B------:R-:W-:-:S03]  /*19b790*/  LOP3.LUT R3, R3, 0xffff, RZ, 0xc0, !PT ;  /* 0x0000ffff03037812 */ /* 0x000fc600078ec0ff */
[----:B------:R-:W3:Y:S04]  /*19b7a0*/  LDL.LU R25, [R1+0x364] ;  /* 0x0003640001197983 */ /* 0x000ee80000300800 */
[----:B0-----:R-:W3:Y:S01]  /*19b7b0*/  LDL.LU R7, [R1+0x80c] ;  /* 0x00080c0001077983 */ /* 0x001ee20000300800 */
[----:B------:R-:W-:Y:S02]  /*19b7c0*/  LOP3.LUT R19, R19, 0xffff, RZ, 0xc0, !PT ;  /* 0x0000ffff13137812 */ /* 0x000fe400078ec0ff */
[----:B----4-:R-:W-:Y:S02]  /*19b7d0*/  LOP3.LUT R14, R21, 0xffff, RZ, 0xc0, !PT ;  /* 0x0000ffff150e7812 */ /* 0x010fe400078ec0ff */
[----:B------:R-:W4:Y:S02]  /*19b7e0*/  LDL.LU R21, [R1+0x248] ;  /* 0x0002480001157983 */ /* 0x000f240000300800 */
[----:B------:R-:W-:-:S05]  /*19b7f0*/  PRMT R14, R16, 0x3340, R14 ;  /* 0x00003340100e7816 */ /* 0x000fca000000000e */
[----:B------:R0:W-:Y:S01]  /*19b800*/  STL [R1+0x5bc], R14 ;  /* 0x0005bc0e01007387 */ /* 0x0001e20000100800 */
[----:B------:R-:W-:Y:S02]  /*19b810*/  PRMT R16, R18, 0x3340, R17 ;  /* 0x0000334012107816 */ /* 0x000fe40000000011 */
[----:B0-----:R-:W-:Y:S02]  /*19b820*/  LOP3.LUT R14, R8, 0xffff, RZ, 0xc0, !PT ;  /* 0x0000ffff080e7812 */ /* 0x001fe400078ec0ff */
[----:B------:R-:W-:Y:S02]  /*19b830*/  LOP3.LUT R8, R29, 0xffff, RZ, 0xc0, !PT ;  /* 0x0000ffff1d087812 */ /* 0x000fe400078ec0ff */
[----:B------:R-:W4:Y:S02]  /*19b840*/  LDL.LU R29, [R1+0x228] ;  /* 0x00022800011d7983 */ /* 0x000f240000300800 */
[----:B------:R-:W-:Y:S02]  /*19b850*/  PRMT R17, R10, 0x3340, R8 ;  /* 0x000033400a117816 */ /* 0x000fe40000000008 */
[----:B------:R-:W-:-:S02]  /*19b860*/  PRMT R9, R9, 0x3340, R14 ;  /* 0x0000334009097816 */ /* 0x000fc4000000000e */
[----:B------:R-:W-:Y:S01]  /*19b870*/  PRMT R10, R12, 0x3340, R11 ;  /* 0x000033400c0a7816 */ /* 0x000fe2000000000b */
[----:B------:R0:W-:Y:S01]  /*19b880*/  STL [R1+0x7fc], R17 ;  /* 0x0007fc1101007387 */ /* 0x0001e20000100800 */
[----:B------:R-:W-:-:S03]  /*19b890*/  LOP3.LUT R15, R26, 0xffff, RZ, 0xc0, !PT ;  /* 0x0000ffff1a0f7812 */ /* 0x000fc600078ec0ff */
[----:B------:R-:W4:Y:S01]  /*19b8a0*/  LDL.LU R11, [R1+0x224] ;  /* 0x00022400010b7983 */ /* 0x000f220000300800 */
[----:B------:R-:W-:-:S03]  /*19b8b0*/  LOP3.LUT R8, R2, 0xffff, RZ, 0xc0, !PT ;  /* 0x0000ffff02087812 */ /* 0x000fc600078ec0ff */
[----:B------:R-:W4:Y:S04]  /*19b8c0*/  LDL.LU R26, [R1+0x244] ;  /* 0x00024400011a7983 */ /* 0x000f280000300800 */
[----:B0-----:R-:W4:Y:S01]  /*19b8d0*/  LDL.LU R17, [R1+0x220] ;  /* 0x0002200001117983 */ /* 0x001f220000300800 */
[----:B------:R-:W-:-:S03]  /*19b8e0*/  LOP3.LUT R2, R27, 0xffff, RZ, 0xc0, !PT ;  /* 0x0000ffff1b027812 */ /* 0x000fc600078ec0ff */
[----:B------:R0:W-:Y:S01]  /*19b8f0*/  STL [R1+0x3f4], R9 ;  /* 0x0003f40901007387 */ /* 0x0001e20000100800 */
[----:B------:R-:W-:-:S03]  /*19b900*/  PRMT R3, R3, 0x3340, R8 ;  /* 0x0000334003037816 */ /* 0x000fc60000000008 */
[----:B------:R-:W4:Y:S01]  /*19b910*/  LDL.LU R27, [R1+0x240] ;  /* 0x00024000011b7983 */ /* 0x000f220000300800 */
[----:B------:R-:W-:-:S03]  /*19b920*/  LOP3.LUT R8, R6, 0xffff, RZ, 0xc0, !PT ;  /* 0x0000ffff06087812 */ /* 0x000fc600078ec0ff */
[----:B------:R-:W4:Y:S01]  /*19b930*/  LDL.LU R14, [R1+0x238] ;  /* 0x00023800010e7983 */ /* 0x000f220000300800 */
[----:B0-----:R-:W-:-:S03]  /*19b940*/  LOP3.LUT R9, R28, 0xffff, RZ, 0xc0, !PT ;  /* 0x0000ffff1c097812 */ /* 0x001fc600078ec0ff */
[----:B------:R-:W4:Y:S01]  /*19b950*/  LDL.LU R28, [R1+0x370] ;  /* 0x00037000011c7983 */ /* 0x000f220000300800 */
[----:B------:R-:W-:-:S03]  /*19b960*/  LOP3.LUT R6, R20, 0xffff, RZ, 0xc0, !PT ;  /* 0x0000ffff14067812 */ /* 0x000fc600078ec0ff */
[----:B------:R-:W4:Y:S01]  /*19b970*/  LDL.LU R20, [R1+0x234] ;  /* 0x0002340001147983 */ /* 0x000f220000300800 */
[----:B------:R-:W-:-:S03]  /*19b980*/  PRMT R15, R19, 0x3340, R15 ;  /* 0x00003340130f7816 */ /* 0x000fc6000000000f */
[----:B------:R0:W-:Y:S04]  /*19b990*/  STL [R1+0x3f0], R10 ;  /* 0x0003f00a01007387 */ /* 0x0001e80000100800 */
[----:B------:R1:W-:Y:S01]  /*19b9a0*/  STL [R1+0x3f8], R15 ;  /* 0x0003f80f01007387 */ /* 0x0003e20000100800 */
[----:B------:R-:W-:Y:S02]  /*19b9b0*/  LOP3.LUT R13, R13, 0xffff, RZ, 0xc0, !PT ;  /* 0x0000ffff0d0d7812 */ /* 0x000fe400078ec0ff */
[----:B------:R-:W-:Y:S01]  /*19b9c0*/  LOP3.LUT R4, R4, 0xffff, RZ, 0xc0, !PT ;  /* 0x0000ffff04047812 */ /* 0x000fe200078ec0ff */
[----:B------:R2:W-:Y:S04]  /*19b9d0*/  STL [R1+0x5b8], R16 ;  /* 0x0005b81001007387 */ /* 0x0005e80000100800 */
[----:B0-----:R-:W4:Y:S04]  /*19b9e0*/  LDL.LU R10, [R1+0x23c] ;  /* 0x00023c00010a7983 */ /* 0x001f280000300800 */
[----:B-1----:R-:W4:Y:S01]  /*19b9f0*/  LDL.LU R15, [R1+0x36c] ;  /* 0x00036c00010f7983 */ /* 0x002f220000300800 */
[----:B------:R-:W-:-:S02]  /*19ba00*/  PRMT R19, R4, 0x3340, R2 ;  /* 0x0000334004137816 */ /* 0x000fc40000000002 */
[----:B--2---:R-:W-:Y:S01]  /*19ba10*/  PRMT R16, R13, 0x3340, R9 ;  /* 0x000033400d107816 */ /* 0x004fe20000000009 */
[----:B------:R0:W-:Y:S01]  /*19ba20*/  STL [R1+0x3ec], R3 ;  /* 0x0003ec0301007387 */ /* 0x0001e20000100800 */
[----:B------:R-:W-:Y:S02]  /*19ba30*/  LOP3.LUT R9, R5, 0xffff, RZ, 0xc0, !PT ;  /* 0x0000ffff05097812 */ /* 0x000fe400078ec0ff */
[----:B------:R-:W-:Y:S01]  /*19ba40*/  LOP3.LUT R5, R24, 0xffff, RZ, 0xc0, !PT ;  /* 0x0000ffff18057812 */ /* 0x000fe200078ec0ff */
[----:B------:R-:W2:Y:S01]  /*19ba50*/  LDL.LU R12, [R1+0x254] ;  /* 0x00025400010c7983 */ /* 0x000ea20000300800 */
[----:B---3--:R-:W-:-:S03]  /*19ba60*/  LOP3.LUT R4, R23, 0xffff, RZ, 0xc0, !PT ;  /* 0x0000ffff17047812 */ /* 0x008fc600078ec0ff */
[----:B------:R-:W3:Y:S01]  /*19ba70*/  LDL.LU R24, [R1+0x260] ;  /* 0x0002600001187983 */ /* 0x000ee20000300800 */
[----:B0-----:R-:W-:-:S03]  /*19ba80*/  LOP3.LUT R3, R22, 0xffff, RZ, 0xc0, !PT ;  /* 0x0000ffff16037812 */ /* 0x001fc600078ec0ff */
[----:B------:R-:W2:Y:S01]  /*19ba90*/  LDL.LU R23, [R1+0x25c] ;  /* 0x00025c0001177983 */ /* 0x000ea20000300800 */
[----:B------:R-:W-:-:S03]  /*19baa0*/  PRMT R8, R8, 0x3340, R9 ;  /* 0x0000334008087816 */ /* 0x000fc60000000009 */
[----:B------:R-:W2:Y:S01]  /*19bab0*/  LDL.LU R22, [R1+0x378] ;  /* 0x0003780001167983 */ /* 0x000ea20000300800 */
[----:B------:R-:W-:Y:S02]  /*19bac0*/  LOP3.LUT R7, R7, 0xffff, RZ, 0xc0, !PT ;  /* 0x0000ffff07077812 */ /* 0x000fe400078ec0ff */
[----:B------:R-:W-:Y:S01]  /*19bad0*/  PRMT R4, R4, 0x3340, R5 ;  /* 0x0000334004047816 */ /* 0x000fe20000000005 */
[----:B------:R-:W-:Y:S01]  /*19bae0*/  STL [R1+0x3e8], R8 ;  /* 0x0003e80801007387 */ /* 0x000fe20000100800 */
[----:B------:R-:W-:Y:S02]  /*19baf0*/  PRMT R18, R7, 0x3340, R6 ;  /* 0x0000334007127816 */ /* 0x000fe40000000006 */
[----:B------:R-:W-:Y:S01]  /*19bb00*/  LOP3.LUT R6, R25, 0xffff, RZ, 0xc0, !PT ;  /* 0x0000ffff19067812 */ /* 0x000fe200078ec0ff */
[----:B------:R4:W-:Y:S01]  /*19bb10*/  STL [R1+0x3e4], R4 ;  /* 0x0003e40401007387 */ /* 0x0009e20000100800 */
[----:B------:R-:W-:-:S03]  /*19bb20*/  LOP3.LUT R5, R0, 0xffff, RZ, 0xc0, !PT ;  /* 0x0000ffff00057812 */ /* 0x000fc600078ec0ff */
[----:B------:R-:W2:Y:S01]  /*19bb30*/  LDL.LU R25, [R1+0x24c] ;  /* 0x00024c0001197983 */ /* 0x000ea20000300800 */
[----:B------:R-:W-:-:S05]  /*19bb40*/  PRMT R5, R5, 0x3340, R6 ;  /* 0x0000334005057816 */ /* 0x000fca0000000006 */
[----:B------:R-:W-:Y:S01]  /*19bb50*/  STL [R1+0x3d8], R5 ;  /* 0x0003d80501007387 */ /* 0x000fe20000100800 */
[----:B----4-:R-:W-:-:S03]  /*19bb60*/  LOP3.LUT R4, R21, 0xffff, RZ, 0xc0, !PT ;  /* 0x0000ffff15047812 */ /* 0x010fc600078ec0ff */
        /* <DEDUP_REMOVED lines=9> */
[----:B------:R-:W4:Y:S04]  /*19bc00*/  LDL.LU R17, [R1+0x374] ;  /* 0x0003740001117983 */ /* 0x000f280000300800 */
[----:B------:R0:W-:Y:S01]  /*19bc10*/  STL [R1+0x3e0], R2 ;  /* 0x0003e00201007387 */ /* 0x0001e20000100800 */
[----:B------:R-:W-:-:S03]  /*19bc20*/  LOP3.LUT R0, R27, 0xffff, RZ, 0xc0, !PT ;  /* 0x0000ffff1b007812 */ /* 0x000fc600078ec0ff */
[----:B------:R-:W4:Y:S01]  /*19bc30*/  LDL.LU R27, [R1+0x270] ;  /* 0x00027000011b7983 */ /* 0x000f220000300800 */
[----:B0-----:R-:W-:-:S03]  /*19bc40*/  LOP3.LUT R2, R28, 0xffff, RZ, 0xc0, !PT ;  /* 0x0000ffff1c027812 */ /* 0x001fc600078ec0ff */
[----:B------:R-:W4:Y:S01]  /*19bc50*/  LDL.LU R28, [R1+0x380] ;  /* 0x00038000011c7983 */ /* 0x000f220000300800 */
[----:B------:R-:W-:-:S03]  /*19bc60*/  LOP3.LUT R5, R20, 0xffff, RZ, 0xc0, !PT ;  /* 0x0000ffff14057812 */ /* 0x000fc600078ec0ff */
[----:B------:R-:W4:Y:S01]  /*19bc70*/  LDL.LU R20, [R1+0x264] ;  /* 0x0002640001147983 */ /* 0x000f220000300800 */
[----:B------:R-:W-:-:S05]  /*19bc80*/  PRMT R7, R7, 0x3340, R8 ;  /* 0x0000334007077816 */ /* 0x000fca0000000008 */
[----:B------:R0:W-:Y:S01]  /*19bc90*/  STL [R1+0x3dc], R7 ;  /* 0x0003dc0701007387 */ /* 0x0001e20000100800 */
[----:B------:R-:W-:Y:S02]  /*19bca0*/  LOP3.LUT R8, R10, 0xffff, RZ, 0xc0, !PT ;  /* 0x0000ffff0a087812 */ /* 0x000fe400078ec0ff */
[----:B0-----:R-:W-:Y:S01]  /*19bcb0*/  LOP3.LUT R7, R14, 0xffff, RZ, 0xc0, !PT ;  /* 0x0000ffff0e077812 */ /* 0x001fe200078ec0ff */
[----:B------:R-:W4:Y:S01]  /*19bcc0*/  LDL.LU R10, [R1+0x26c] ;  /* 0x00026c00010a7983 */ /* 0x000f220000300800 */
[----:B------:R-:W-:-:S03]  /*19bcd0*/  LOP3.LUT R6, R15, 0xffff, RZ, 0xc0, !PT ;  /* 0x0000ffff0f067812 */ /* 0x000fc600078ec0ff */
[----:B------:R-:W4:Y:S04]  /*19bce0*/  LDL.LU R14, [R1+0x268] ;  /* 0x00026800010e7983 */ /* 0x000f280000300800 */
[----:B------:R-:W4:Y:S01]  /*19bcf0*/  LDL.LU R15, [R1+0x37c] ;  /* 0x00037c00010f7983 */ /* 0x000f220000300800 */
[----:B------:R-:W-:Y:S02]  /*19bd00*/  PRMT R3, R3, 0x3340, R4 ;  /* 0x0000334003037816 */ /* 0x000fe40000000004 */
[----:B------:R-:W-:Y:S02]  /*19bd10*/  PRMT R0, R0, 0x3340, R2 ;  /* 0x0000334000007816 */ /* 0x000fe40000000002 */
[----:B---3--:R-:W-:Y:S01]  /*19bd20*/  LOP3.LUT R4, R24, 0xffff, RZ, 0xc0, !PT ;  /* 0x0000ffff18047812 */ /* 0x008fe200078ec0ff */
[----:B------:R0:W-:Y:S04]  /*19bd30*/  STL [R1+0x3d4], R3 ;  /* 0x0003d40301007387 */ /* 0x0001e80000100800 */
[----:B------:R-:W-:Y:S01]  /*19bd40*/  STL [R1+0x3d0], R0 ;  /* 0x0003d00001007387 */ /* 0x000fe20000100800 */
[----:B--2---:R-:W-:-:S03]  /*19bd50*/  LOP3.LUT R2, R22, 0xffff, RZ, 0xc0, !PT ;  /* 0x0000ffff16027812 */ /* 0x004fc600078ec0ff */
[----:B------:R-:W2:Y:S01]  /*19bd60*/  LDL.LU R24, [R1+0x290] ;  /* 0x0002900001187983 */ /* 0x000ea20000300800 */
[----:B0-----:R-:W-:-:S03]  /*19bd70*/  LOP3.LUT R3, R23, 0xffff, RZ, 0xc0, !PT ;  /* 0x0000ffff17037812 */ /* 0x001fc600078ec0ff */
[----:B------:R-:W3:Y:S01]  /*19bd80*/  LDL.LU R23, [R1+0x28c] ;  /* 0x00028c0001177983 */ /* 0x000ee20000300800 */
[----:B------:R-:W-:-:S03]  /*19bd90*/  PRMT R7, R7, 0x3340, R8 ;  /* 0x0000334007077816 */ /* 0x000fc60000000008 */
[----:B------:R-:W3:Y:S01]  /*19bda0*/  LDL.LU R22, [R1+0x388] ;  /* 0x0003880001167983 */ /* 0x000ee20000300800 */
[----:B------:R-:W-:Y:S02]  /*19bdb0*/  PRMT R5, R5, 0x3340, R6 ;  /* 0x0000334005057816 */ /* 0x000fe40000000006 */
[----:B------:R-:W-:Y:S01]  /*19bdc0*/  PRMT R3, R3, 0x3340, R4 ;  /* 0x0000334003037816 */ /* 0x000fe20000000004 */
[----:B------:R-:W-:Y:S01]  /*19bdd0*/  STL [R1+0x3cc], R7 ;  /* 0x0003cc0701007387 */ /* 0x000fe20000100800 */
[----:B------:R-:W-:-:S03]  /*19bde0*/  LOP3.LUT R8, R12, 0xffff, RZ, 0xc0, !PT ;  /* 0x0000ffff0c087812 */ /* 0x000fc600078ec0ff */
[----:B------:R0:W-:Y:S04]  /*19bdf0*/  STL [R1+0x3c8], R5 ;  /* 0x0003c80501007387 */ /* 0x0001e80000100800 */
[----:B------:R-:W3:Y:S04]  /*19be00*/  LDL.LU R12, [R1+0x284] ;  /* 0x00028400010c7983 */ /* 0x000ee80000300800 */
[----:B------:R1:W-:Y:S01]  /*19be10*/  STL [R1+0x3c4], R3 ;  /* 0x0003c40301007387 */ /* 0x0003e20000100800 */
[----:B0-----:R-:W-:-:S03]  /*19be20*/  LOP3.LUT R5, R25, 0xffff, RZ, 0xc0, !PT ;  /* 0x0000ffff19057812 */ /* 0x001fc600078ec0ff */
        /* <DEDUP_REMOVED lines=8> */
[----:B-1----:R-:W-:-:S03]  /*19beb0*/  LOP3.LUT R3, R26, 0xffff, RZ, 0xc0, !PT ;  /* 0x0000ffff1a037812 */ /* 0x002fc600078ec0ff */
[----:B------:R-:W4:Y:S01]  /*19bec0*/  LDL.LU R26, [R1+0x2a4] ;  /* 0x0002a400011a7983 */ /* 0x000f220000300800 */
[----:B------:R-:W-:-:S03]  /*19bed0*/  LOP3.LUT R6, R17, 0xffff, RZ, 0xc0, !PT ;  /* 0x0000ffff11067812 */ /* 0x000fc600078ec0ff */
[----:B------:R-:W4:Y:S01]  /*19bee0*/  LDL.LU R17, [R1+0x384] ;  /* 0x0003840001117983 */ /* 0x000f220000300800 */
[----:B------:R-:W-:-:S03]  /*19bef0*/  PRMT R5, R5, 0x3340, R6 ;  /* 0x0000334005057816 */ /* 0x000fc60000000006 */
[----:B------:R0:W-:Y:S01]  /*19bf00*/  STL [R1+0x3c0], R0 ;  /* 0x0003c00001007387 */ /* 0x0001e20000100800 */
[----:B------:R-:W-:-:S03]  /*19bf10*/  PRMT R7, R7, 0x3340, R8 ;  /* 0x0000334007077816 */ /* 0x000fc60000000008 */
[----:B------:R1:W-:Y:S01]  /*19bf20*/  STL [R1+0x378], R5 ;  /* 0x0003780501007387 */ /* 0x0003e20000100800 */
[----:B------:R-:W-:Y:S02]  /*19bf30*/  LOP3.LUT R2, R28, 0xffff, RZ, 0xc0, !PT ;  /* 0x0000ffff1c027812 */ /* 0x000fe400078ec0ff */
[----:B0-----:R-:W-:Y:S01]  /*19bf40*/  LOP3.LUT R0, R27, 0xffff, RZ, 0xc0, !PT ;  /* 0x0000ffff1b007812 */ /* 0x001fe200078ec0ff */
[----:B------:R-:W4:Y:S04]  /*19bf50*/  LDL.LU R28, [R1+0x390] ;  /* 0x00039000011c7983 */ /* 0x000f280000300800 */
[----:B------:R-:W4:Y:S01]  /*19bf60*/  LDL.LU R27, [R1+0x2a0] ;  /* 0x0002a000011b7983 */ /* 0x000f220000300800 */
[----:B-1----:R-:W-:-:S03]  /*19bf70*/  LOP3.LUT R5, R20, 0xffff, RZ, 0xc0, !PT ;  /* 0x0000ffff14057812 */ /* 0x002fc600078ec0ff */
        /* <DEDUP_REMOVED lines=10> */
[----:B------:R3:W-:Y:S04]  /*19c020*/  STL [R1+0x374], R3 ;  /* 0x0003740301007387 */ /* 0x0007e80000100800 */
[----:B------:R-:W-:Y:S01]  /*19c030*/  STL [R1+0x370], R0 ;  /* 0x0003700001007387 */ /* 0x000fe20000100800 */
[----:B--2---:R-:W-:-:S03]  /*19c040*/  LOP3.LUT R4, R24, 0xffff, RZ, 0xc0, !PT ;  /* 0x0000ffff18047812 */ /* 0x004fc600078ec0ff */
[----:B------:R-:W2:Y:S01]  /*19c050*/  LDL.LU R24, [R1+0x2c0] ;  /* 0x0002c00001187983 */ /* 0x000ea20000300800 */
[----:B---3--:R-:W-:-:S03]  /*19c060*/  LOP3.LUT R3, R23, 0xffff, RZ, 0xc0, !PT ;  /* 0x0000ffff17037812 */ /* 0x008fc600078ec0ff */
[----:B------:R-:W3:Y:S01]  /*19c070*/  LDL.LU R23, [R1+0x2bc] ;  /* 0x0002bc0001177983 */ /* 0x000ee20000300800 */
[----:B------:R-:W-:-:S03]  /*19c080*/  LOP3.LUT R2, R22, 0xffff, RZ, 0xc0, !PT ;  /* 0x0000ffff16027812 */ /* 0x000fc600078ec0ff */
[----:B------:R-:W3:Y:S01]  /*19c090*/  LDL.LU R22, [R1+0x398] ;  /* 0x0003980001167983 */ /* 0x000ee20000300800 */
[----:B------:R-:W-:Y:S02]  /*19c0a0*/  PRMT R7, R7, 0x3340, R8 ;  /* 0x0000334007077816 */ /* 0x000fe40000000008 */
        /* <DEDUP_REMOVED lines=25> */
[----:B------:R-:W4:Y:S01]  /*19c240*/  LDL.LU R28, [R1+0x3a0] ;  /* 0x0003a000011c7983 */ /* 0x000f220000300800 */
[----:B0-----:R-:W-:-:S03]  /*19c250*/  LOP3.LUT R0, R27, 0xffff, RZ, 0xc0, !PT ;  /* 0x0000ffff1b007812 */ /* 0x001fc600078ec0ff */
        /* <DEDUP_REMOVED lines=23> */
[----:B------:R-:W-:Y:S04]  /*19c3d0*/  STL [R1+0x34c], R7 ;  /* 0x00034c0701007387 */ /* 0x000fe80000100800 */
[----:B------:R0:W-:Y:S01]  /*19c3e0*/  STL [R1+0x348], R5 ;  /* 0x0003480501007387 */ /* 0x0001e20000100800 */
[----:B------:R-:W-:-:S03]  /*19c3f0*/  LOP3.LUT R8, R12, 0xffff, RZ, 0xc0, !PT ;  /* 0x0000ffff0c087812 */ /* 0x000fc600078ec0ff */
[----:B------:R1:W-:Y:S04]  /*19c400*/  STL [R1+0x344], R3 ;  /* 0x0003440301007387 */ /* 0x0003e80000100800 */
[----:B------:R-:W3:Y:S01]  /*19c410*/  LDL.LU R12, [R1+0x2e4] ;  /* 0x0002e400010c7983 */ /* 0x000ee20000300800 */
        /* <DEDUP_REMOVED lines=182> */
[----:B------:R-:W-:Y:S02]  /*19cf80*/  LOP3.LUT R2, R22, 0xffff, RZ, 0xc0, !PT ;  /* 0x0000ffff16027812 */ /* 0x000fe400078ec0ff */
[----:B------:R-:W-:Y:S01]  /*19cf90*/  PRMT R7, R7, 0x3340, R8 ;  /* 0x0000334007077816 */ /* 0x000fe20000000008 */
[----:B------:R-:W3:Y:S01]  /*19cfa0*/  LDL.LU R22, [R1+0x49c] ;  /* 0x00049c0001167983 */ /* 0x000ee20000300800 */
[----:B------:R-:W-:Y:S02]  /*19cfb0*/  PRMT R5, R5, 0x3340, R6 ;  /* 0x0000334005057816 */ /* 0x000fe40000000006 */
[----:B------:R-:W-:Y:S01]  /*19cfc0*/  PRMT R3, R3, 0x3340, R4 ;  /* 0x0000334003037816 */ /* 0x000fe20000000004 */
[----:B------:R-:W-:Y:S04]  /*19cfd0*/  STL [R1+0x288], R7 ;  /* 0x0002880701007387 */ /* 0x000fe80000100800 */
[----:B------:R-:W-:Y:S04]  /*19cfe0*/  STL.64 [R1+0x800], R18 ;  /* 0x0008001201007387 */ /* 0x000fe80000100a00 */
[----:B------:R0:W-:Y:S01]  /*19cff0*/  STL [R1+0x284], R5 ;  /* 0x0002840501007387 */ /* 0x0001e20000100800 */
[----:B------:R-:W-:-:S03]  /*19d000*/  LOP3.LUT R8, R12, 0xffff, RZ, 0xc0, !PT ;  /* 0x0000ffff0c087812 */ /* 0x000fc600078ec0ff */
[----:B------:R1:W-:Y:S04]  /*19d010*/  STL [R1+0x280], R3 ;  /* 0x0002800301007387 */ /* 0x0003e80000100800 */
[----:B------:R-:W3:Y:S01]  /*19d020*/  LDL.LU R12, [R1+0x4a0] ;  /* 0x0004a000010c7983 */ /* 0x000ee20000300800 */
[----:B0-----:R-:W-:Y:S02]  /*19d030*/  LOP3.LUT R5, R25, 0xffff, RZ, 0xc0, !PT ;  /* 0x0000ffff19057812 */ /* 0x001fe400078ec0ff */
[----:B----4-:R-:W-:Y:S02]  /*19d040*/  LOP3.LUT R4, R21, 0xffff, RZ, 0xc0, !PT ;  /* 0x0000ffff15047812 */ /* 0x010fe400078ec0ff */
[----:B------:R-:W-:Y:S02]  /*19d050*/  LOP3.LUT R0, R29, 0xffff, RZ, 0xc0, !PT ;  /* 0x0000ffff1d007812 */ /* 0x000fe400078ec0ff */
[----:B------:R-:W4:Y:S02]  /*19d060*/  LDL.LU R29, [R1+0x498] ;  /* 0x00049800011d7983 */ /* 0x000f240000300800 */
[----:B------:R-:W-:-:S05]  /*19d070*/  PRMT R0, R0, 0x3340, R2 ;  /* 0x0000334000007816 */ /* 0x000fca0000000002 */
[----:B------:R0:W-:Y:S01]  /*19d080*/  STL [R1+0x27c], R0 ;  /* 0x00027c0001007387 */ /* 0x0001e20000100800 */
[----:B------:R-:W-:-:S03]  /*19d090*/  LOP3.LUT R7, R11, 0xffff, RZ, 0xc0, !PT ;  /* 0x0000ffff0b077812 */ /* 0x000fc600078ec0ff */
[----:B------:R-:W4:Y:S01]  /*19d0a0*/  LDL.LU R11, [R1+0x4a4] ;  /* 0x0004a400010b7983 */ /* 0x000f220000300800 */
[----:B-1----:R-:W-:-:S03]  /*19d0b0*/  LOP3.LUT R3, R26, 0xffff, RZ, 0xc0, !PT ;  /* 0x0000ffff1a037812 */ /* 0x002fc600078ec0ff */
[----:B------:R-:W4:Y:S01]  /*19d0c0*/  LDL.LU R25, [R1+0x4a8] ;  /* 0x0004a80001197983 */ /* 0x000f220000300800 */
[----:B------:R-:W-:-:S03]  /*19d0d0*/  LOP3.LUT R6, R17, 0xffff, RZ, 0xc0, !PT ;  /* 0x0000ffff11067812 */ /* 0x000fc600078ec0ff */
[----:B------:R-:W4:Y:S01]  /*19d0e0*/  LDL.LU R17, [R1+0x4ac] ;  /* 0x0004ac0001117983 */ /* 0x000f220000300800 */
[----:B------:R-:W-:-:S03]  /*19d0f0*/  PRMT R5, R5, 0x3340, R6 ;  /* 0x0000334005057816 */ /* 0x000fc60000000006 */
[----:B------:R-:W4:Y:S04]  /*19d100*/  LDL.LU R26, [R1+0x4b4] ;  /* 0x0004b400011a7983 */ /* 0x000f280000300800 */
[----:B------:R-:W4:Y:S01]  /*19d110*/  LDL.LU R21, [R1+0x4b0] ;  /* 0x0004b00001157983 */ /* 0x000f220000300800 */
[----:B------:R-:W-:-:S03]  /*19d120*/  LOP3.LUT R2, R28, 0xffff, RZ, 0xc0, !PT ;  /* 0x0000ffff1c027812 */ /* 0x000fc600078ec0ff */
[----:B------:R-:W4:Y:S01]  /*19d130*/  LDL.LU R18, [R1+0x580] ;  /* 0x0005800001127983 */ /* 0x000f220000300800 */
[----:B0-----:R-:W-:-:S03]  /*19d140*/  LOP3.LUT R0, R27, 0xffff, RZ, 0xc0, !PT ;  /* 0x0000ffff1b007812 */ /* 0x001fc600078ec0ff */
[----:B------:R-:W4:Y:S04]  /*19d150*/  LDL.LU R28, [R1+0x4bc] ;  /* 0x0004bc00011c7983 */ /* 0x000f280000300800 */
[----:B------:R-:W4:Y:S01]  /*19d160*/  LDL.LU R27, [R1+0x4b8] ;  /* 0x0004b800011b7983 */ /* 0x000f220000300800 */
[----:B------:R-:W-:-:S03]  /*19d170*/  PRMT R7, R7, 0x3340, R8 ;  /* 0x0000334007077816 */ /* 0x000fc60000000008 */
[----:B------:R0:W-:Y:S04]  /*19d180*/  STL [R1+0x274], R5 ;  /* 0x0002740501007387 */ /* 0x0001e80000100800 */
[----:B------:R-:W4:Y:S04]  /*19d190*/  LDL.LU R19, [R1+0x578] ;  /* 0x0005780001137983 */ /* 0x000f280000300800 */
[----:B------:R-:W4:Y:S01]  /*19d1a0*/  LDL.LU R9, [R1+0x57c] ;  /* 0x00057c0001097983 */ /* 0x000f220000300800 */
[----:B0-----:R-:W-:-:S03]  /*19d1b0*/  LOP3.LUT R5, R20, 0xffff, RZ, 0xc0, !PT ;  /* 0x0000ffff14057812 */ /* 0x001fc600078ec0ff */
[----:B------:R-:W4:Y:S01]  /*19d1c0*/  LDL.LU R20, [R1+0x4c8] ;  /* 0x0004c80001147983 */ /* 0x000f220000300800 */
[----:B------:R-:W-:Y:S02]  /*19d1d0*/  LOP3.LUT R8, R10, 0xffff, RZ, 0xc0, !PT ;  /* 0x0000ffff0a087812 */ /* 0x000fe400078ec0ff */
[----:B------:R-:W-:Y:S01]  /*19d1e0*/  LOP3.LUT R6, R15, 0xffff, RZ, 0xc0, !PT ;  /* 0x0000ffff0f067812 */ /* 0x000fe200078ec0ff */
[----:B------:R0:W-:Y:S04]  /*19d1f0*/  STL [R1+0x278], R7 ;  /* 0x0002780701007387 */ /* 0x0001e80000100800 */
[----:B------:R-:W4:Y:S04]  /*19d200*/  LDL.LU R10, [R1+0x4c0] ;  /* 0x0004c000010a7983 */ /* 0x000f280000300800 */
[----:B------:R-:W4:Y:S01]  /*19d210*/  LDL.LU R15, [R1+0x4cc] ;  /* 0x0004cc00010f7983 */ /* 0x000f220000300800 */
[----:B0-----:R-:W-:-:S03]  /*19d220*/  LOP3.LUT R7, R14, 0xffff, RZ, 0xc0, !PT ;  /* 0x0000ffff0e077812 */ /* 0x001fc600078ec0ff */
[----:B------:R-:W4:Y:S01]  /*19d230*/  LDL.LU R14, [R1+0x4c4] ;  /* 0x0004c400010e7983 */ /* 0x000f220000300800 */
[----:B------:R-:W-:Y:S02]  /*19d240*/  PRMT R3, R3, 0x3340, R4 ;  /* 0x0000334003037816 */ /* 0x000fe40000000004 */
[----:B------:R-:W-:Y:S01]  /*19d250*/  PRMT R0, R0, 0x3340, R2 ;  /* 0x0000334000007816 */ /* 0x000fe20000000002 */
[----:B------:R-:W4:Y:S01]  /*19d260*/  LDL.LU R13, [R1+0x584] ;  /* 0x00058400010d7983 */ /* 0x000f220000300800 */
[----:B--2---:R-:W-:-:S03]  /*19d270*/  LOP3.LUT R4, R24, 0xffff, RZ, 0xc0, !PT ;  /* 0x0000ffff18047812 */ /* 0x004fc600078ec0ff */
[----:B------:R3:W-:Y:S01]  /*19d280*/  STL [R1+0x270], R3 ;  /* 0x0002700301007387 */ /* 0x0007e20000100800 */
[----:B------:R-:W-:-:S03]  /*19d290*/  PRMT R7, R7, 0x3340, R8 ;  /* 0x0000334007077816 */ /* 0x000fc60000000008 */
[----:B------:R-:W2:Y:S01]  /*19d2a0*/  LDL.LU R24, [R1+0x4d0] ;  /* 0x0004d00001187983 */ /* 0x000ea20000300800 */
[----:B------:R-:W-:Y:S02]  /*19d2b0*/  PRMT R5, R5, 0x3340, R6 ;  /* 0x0000334005057816 */ /* 0x000fe40000000006 */
[----:B---3--:R-:W-:Y:S02]  /*19d2c0*/  LOP3.LUT R3, R23, 0xffff, RZ, 0xc0, !PT ;  /* 0x0000ffff17037812 */ /* 0x008fe400078ec0ff */
[----:B------:R-:W3:Y:S01]  /*19d2d0*/  LDL.LU R23, [R1+0x4d4] ;  /* 0x0004d40001177983 */ /* 0x000ee20000300800 */
[----:B------:R-:W-:Y:S02]  /*19d2e0*/  LOP3.LUT R2, R22, 0xffff, RZ, 0xc0, !PT ;  /* 0x0000ffff16027812 */ /* 0x000fe400078ec0ff */
[----:B------:R-:W-:Y:S01]  /*19d2f0*/  PRMT R3, R3, 0x3340, R4 ;  /* 0x0000334003037816 */ /* 0x000fe20000000004 */
[----:B------:R4:W-:Y:S04]  /*19d300*/  STL [R1+0x26c], R0 ;  /* 0x00026c0001007387 */ /* 0x0009e80000100800 */
[----:B------:R-:W3:Y:S04]  /*19d310*/  LDL.LU R22, [R1+0x4dc] ;  /* 0x0004dc0001167983 */ /* 0x000ee80000300800 */
[----:B------:R0:W-:Y:S01]  /*19d320*/  STL [R1+0x268], R7 ;  /* 0x0002680701007387 */ /* 0x0001e20000100800 */
[----:B------:R-:W-:-:S03]  /*19d330*/  LOP3.LUT R8, R12, 0xffff, RZ, 0xc0, !PT ;  /* 0x0000ffff0c087812 */ /* 0x000fc600078ec0ff */
[----:B------:R1:W-:Y:S04]  /*19d340*/  STL [R1+0x264], R5 ;  /* 0x0002640501007387 */ /* 0x0003e80000100800 */
[----:B------:R1:W-:Y:S04]  /*19d350*/  STL [R1+0x260], R3 ;  /* 0x0002600301007387 */ /* 0x0003e80000100800 */
[----:B------:R-:W3:Y:S01]  /*19d360*/  LDL.LU R12, [R1+0x4e0] ;  /* 0x0004e000010c7983 */ /* 0x000ee20000300800 */
[----:B----4-:R-:W-:-:S03]  /*19d370*/  LOP3.LUT R0, R29, 0xffff, RZ, 0xc0, !PT ;  /* 0x0000ffff1d007812 */ /* 0x010fc600078ec0ff */
[----:B------:R-:W4:Y:S01]  /*19d380*/  LDL.LU R29, [R1+0x4d8] ;  /* 0x0004d800011d7983 */ /* 0x000f220000300800 */
[----:B------:R-:W-:Y:S02]  /*19d390*/  PRMT R0, R0, 0x3340, R2 ;  /* 0x0000334000007816 */ /* 0x000fe40000000002 */
[----:B0-----:R-:W-:Y:S02]  /*19d3a0*/  LOP3.LUT R7, R11, 0xffff, RZ, 0xc0, !PT ;  /* 0x0000ffff0b077812 */ /* 0x001fe400078ec0ff */
[----:B------:R-:W4:Y:S01]  /*19d3b0*/  LDL.LU R11, [R1+0x4ec] ;  /* 0x0004ec00010b7983 */ /* 0x000f220000300800 */
[----:B-1----:R-:W-:-:S03]  /*19d3c0*/  LOP3.LUT R5, R25, 0xffff, RZ, 0xc0, !PT ;  /* 0x0000ffff19057812 */ /* 0x002fc600078ec0ff */
[----:B------:R-:W4:Y:S01]  /*19d3d0*/  LDL.LU R25, [R1+0x4f0] ;  /* 0x0004f00001197983 */ /* 0x000f220000300800 */
[----:B------:R-:W-:-:S03]  /*19d3e0*/  LOP3.LUT R6, R17, 0xffff, RZ, 0xc0, !PT ;  /* 0x0000ffff11067812 */ /* 0x000fc600078ec0ff */
[----:B------:R-:W4:Y:S01]  /*19d3f0*/  LDL.LU R17, [R1+0x4e8] ;  /* 0x0004e80001117983 */ /* 0x000f220000300800 */
[----:B------:R-:W-:-:S03]  /*19d400*/  LOP3.LUT R3, R26, 0xffff, RZ, 0xc0, !PT ;  /* 0x0000ffff1a037812 */ /* 0x000fc600078ec0ff */
[----:B------:R-:W4:Y:S01]  /*19d410*/  LDL.LU R26, [R1+0x4f4] ;  /* 0x0004f400011a7983 */ /* 0x000f220000300800 */
[----:B------:R-:W-:-:S03]  /*19d420*/  LOP3.LUT R4, R21, 0xffff, RZ, 0xc0, !PT ;  /* 0x0000ffff15047812 */ /* 0x000fc600078ec0ff */
[----:B------:R-:W4:Y:S01]  /*19d430*/  LDL.LU R21, [R1+0x4e4] ;  /* 0x0004e40001157983 */ /* 0x000f220000300800 */
[----:B------:R-:W-:-:S03]  /*19d440*/  PRMT R5, R5, 0x3340, R6 ;  /* 0x0000334005057816 */ /* 0x000fc60000000006 */
[----:B------:R0:W-:Y:S01]  /*19d450*/  STL [R1+0x25c], R0 ;  /* 0x00025c0001007387 */ /* 0x0001e20000100800 */
[----:B------:R-:W-:-:S03]  /*19d460*/  LOP3.LUT R2, R28, 0xffff, RZ, 0xc0, !PT ;  /* 0x0000ffff1c027812 */ /* 0x000fc600078ec0ff */
[----:B------:R-:W4:Y:S01]  /*19d470*/  LDL.LU R28, [R1+0x4fc] ;  /* 0x0004fc00011c7983 */ /* 0x000f220000300800 */
[----:B0-----:R-:W-:-:S03]  /*19d480*/  LOP3.LUT R0, R27, 0xffff, RZ, 0xc0, !PT ;  /* 0x0000ffff1b007812 */ /* 0x001fc600078ec0ff */
[----:B------:R-:W4:Y:S01]  /*19d490*/  LDL.LU R27, [R1+0x4f8] ;  /* 0x0004f800011b7983 */ /* 0x000f220000300800 */
[----:B------:R-:W-:-:S03]  /*19d4a0*/  PRMT R7, R7, 0x3340, R8 ;  /* 0x0000334007077816 */ /* 0x000fc60000000008 */
[----:B------:R0:W-:Y:S02]  /*19d4b0*/  STL [R1+0x254], R5 ;  /* 0x0002540501007387 */ /* 0x0001e40000100800 */
[----:B0-----:R-:W-:Y:S02]  /*19d4c0*/  LOP3.LUT R5, R20, 0xffff, RZ, 0xc0, !PT ;  /* 0x0000ffff14057812 */ /* 0x001fe400078ec0ff */
[----:B------:R-:W4:Y:S04]  /*19d4d0*/  LDL.LU R20, [R1+0x508] ;  /* 0x0005080001147983 */ /* 0x000f280000300800 */
[----:B------:R0:W-:Y:S01]  /*19d4e0*/  STL [R1+0x258], R7 ;  /* 0x0002580701007387 */ /* 0x0001e20000100800 */
[----:B------:R-:W-:-:S03]  /*19d4f0*/  LOP3.LUT R8, R10, 0xffff, RZ, 0xc0, !PT ;  /* 0x0000ffff0a087812 */ /* 0x000fc600078ec0ff */
[----:B------:R-:W4:Y:S01]  /*19d500*/  LDL.LU R10, [R1+0x500] ;  /* 0x00050000010a7983 */ /* 0x000f220000300800 */
[----:B------:R-:W-:-:S03]  /*19d510*/  LOP3.LUT R6, R15, 0xffff, RZ, 0xc0, !PT ;  /* 0x0000ffff0f067812 */ /* 0x000fc600078ec0ff */
[----:B------:R-:W4:Y:S01]  /*19d520*/  LDL.LU R15, [R1+0x50c] ;  /* 0x00050c00010f7983 */ /* 0x000f220000300800 */
[----:B0-----:R-:W-:-:S03]  /*19d530*/  LOP3.LUT R7, R14, 0xffff, RZ, 0xc0, !PT ;  /* 0x0000ffff0e077812 */ /* 0x001fc600078ec0ff */
[----:B------:R-:W4:Y:S01]  /*19d540*/  LDL.LU R14, [R1+0x504] ;  /* 0x00050400010e7983 */ /* 0x000f220000300800 */
[----:B------:R-:W-:Y:S02]  /*19d550*/  PRMT R3, R3, 0x3340, R4 ;  /* 0x0000334003037816 */ /* 0x000fe40000000004 */
[----:B------:R-:W-:-:S03]  /*19d560*/  PRMT R0, R0, 0x3340, R2 ;  /* 0x0000334000007816 */ /* 0x000fc60000000002 */
[----:B------:R3:W-:Y:S01]  /*19d570*/  STL [R1+0x250], R3 ;  /* 0x0002500301007387 */ /* 0x0007e20000100800 */
[----:B------:R-:W-:Y:S02]  /*19d580*/  PRMT R5, R5, 0x3340, R6 ;  /* 0x0000334005057816 */ /* 0x000fe40000000006 */
[----:B--2---:R-:W-:Y:S02]  /*19d590*/  LOP3.LUT R4, R24, 0xffff, RZ, 0xc0, !PT ;  /* 0x0000ffff18047812 */ /* 0x004fe400078ec0ff */
[----:B------:R-:W2:Y:S01]  /*19d5a0*/  LDL.LU R24, [R1+0x510] ;  /* 0x0005100001187983 */ /* 0x000ea20000300800 */
[----:B------:R-:W-:Y:S02]  /*19d5b0*/  PRMT R7, R7, 0x3340, R8 ;  /* 0x0000334007077816 */ /* 0x000fe40000000008 */
[----:B---3--:R-:W-:Y:S02]  /*19d5c0*/  LOP3.LUT R3, R23, 0xffff, RZ, 0xc0, !PT ;  /* 0x0000ffff17037812 */ /* 0x008fe400078ec0ff */
[----:B------:R-:W3:Y:S02]  /*19d5d0*/  LDL.LU R23, [R1+0x514] ;  /* 0x0005140001177983 */ /* 0x000ee40000300800 */
[----:B------:R-:W-:-:S02]  /*19d5e0*/  PRMT R3, R3, 0x3340, R4 ;  /* 0x0000334003037816 */ /* 0x000fc40000000004 */
[----:B------:R4:W-:Y:S01]  /*19d5f0*/  STL [R1+0x24c], R0 ;  /* 0x00024c0001007387 */ /* 0x0009e20000100800 */
[----:B------:R-:W-:-:S03]  /*19d600*/  LOP3.LUT R2, R22, 0xffff, RZ, 0xc0, !PT ;  /* 0x0000ffff16027812 */ /* 0x000fc600078ec0ff */
[----:B------:R0:W-:Y:S04]  /*19d610*/  STL [R1+0x244], R5 ;  /* 0x0002440501007387 */ /* 0x0001e80000100800 */
[----:B------:R1:W-:Y:S04]  /*19d620*/  STL [R1+0x240], R3 ;  /* 0x0002400301007387 */ /* 0x0003e80000100800 */
[----:B------:R1:W-:Y:S04]  /*19d630*/  STL [R1+0x248], R7 ;  /* 0x0002480701007387 */ /* 0x0003e80000100800 */
[----:B------:R-:W3:Y:S01]  /*19d640*/  LDL.LU R22, [R1+0x520] ;  /* 0x0005200001167983 */ /* 0x000ee20000300800 */
[----:B------:R-:W-:-:S03]  /*19d650*/  LOP3.LUT R8, R12, 0xffff, RZ, 0xc0, !PT ;  /* 0x0000ffff0c087812 */ /* 0x000fc600078ec0ff */
[----:B------:R-:W3:Y:S01]  /*19d660*/  LDL.LU R12, [R1+0x524] ;  /* 0x00052400010c7983 */ /* 0x000ee20000300800 */
[----:B----4-:R-:W-:-:S03]  /*19d670*/  LOP3.LUT R0, R29, 0xffff, RZ, 0xc0, !PT ;  /* 0x0000ffff1d007812 */ /* 0x010fc600078ec0ff */
[----:B------:R-:W4:Y:S01]  /*19d680*/  LDL.LU R29, [R1+0x518] ;  /* 0x00051800011d7983 */ /* 0x000f220000300800 */
[----:B------:R-:W-:Y:S02]  /*19d690*/  PRMT R0, R0, 0x3340, R2 ;  /* 0x0000334000007816 */ /* 0x000fe40000000002 */
[----:B------:R-:W-:-:S03]  /*19d6a0*/  LOP3.LUT R6, R11, 0xffff, RZ, 0xc0, !PT ;  /* 0x0000ffff0b067812 */ /* 0x000fc600078ec0ff */
[----:B------:R1:W-:Y:S01]  /*19d6b0*/  STL [R1+0x23c], R0 ;  /* 0x00023c0001007387 */ /* 0x0003e20000100800 */
[----:B------:R-:W-:-:S03]  /*19d6c0*/  LOP3.LUT R4, R25, 0xffff, RZ, 0xc0, !PT ;  /* 0x0000ffff19047812 */ /* 0x000fc600078ec0ff */
[----:B------:R-:W4:Y:S01]  /*19d6d0*/  LDL.LU R11, [R1+0x530] ;  /* 0x00053000010b7983 */ /* 0x000f220000300800 */
[----:B0-----:R-:W-:-:S03]  /*19d6e0*/  LOP3.LUT R5, R17, 0xffff, RZ, 0xc0, !PT ;  /* 0x0000ffff11057812 */ /* 0x001fc600078ec0ff */
[----:B------:R-:W4:Y:S01]  /*19d6f0*/  LDL.LU R25, [R1+0x52c] ;  /* 0x00052c0001197983 */ /* 0x000f220000300800 */
[----:B-1----:R-:W-:-:S03]  /*19d700*/  LOP3.LUT R3, R26, 0xffff, RZ, 0xc0, !PT ;  /* 0x0000ffff1a037812 */ /* 0x002fc600078ec0ff */
[----:B------:R-:W4:Y:S01]  /*19d710*/  LDL.LU R17, [R1+0x528] ;  /* 0x0005280001117983 */ /* 0x000f220000300800 */
[----:B------:R-:W-:Y:S02]  /*19d720*/  PRMT R5, R5, 0x3340, R6 ;  /* 0x0000334005057816 */ /* 0x000fe40000000006 */
[----:B------:R-:W-:Y:S01]  /*19d730*/  LOP3.LUT R7, R21, 0xffff, RZ, 0xc0, !PT ;  /* 0x0000ffff15077812 */ /* 0x000fe200078ec0ff */
[----:B------:R-:W4:Y:S04]  /*19d740*/  LDL.LU R26, [R1+0x534] ;  /* 0x00053400011a7983 */ /* 0x000f280000300800 */
[----:B------:R-:W4:Y:S01]  /*19d750*/  LDL.LU R21, [R1+0x51c] ;  /* 0x00051c0001157983 */ /* 0x000f220000300800 */
[----:B------:R-:W-:-:S03]  /*19d760*/  LOP3.LUT R2, R28, 0xffff, RZ, 0xc0, !PT ;  /* 0x0000ffff1c027812 */ /* 0x000fc600078ec0ff */
[----:B------:R-:W4:Y:S01]  /*19d770*/  LDL.LU R28, [R1+0x540] ;  /* 0x00054000011c7983 */ /* 0x000f220000300800 */
[----:B------:R-:W-:-:S03]  /*19d780*/  LOP3.LUT R0, R27, 0xffff, RZ, 0xc0, !PT ;  /* 0x0000ffff1b007812 */ /* 0x000fc600078ec0ff */
        /* <DEDUP_REMOVED lines=12> */
[----:B------:R-:W-:-:S05]  /*19d850*/  PRMT R3, R3, 0x3340, R4 ;  /* 0x0000334003037816 */ /* 0x000fca0000000004 */
[----:B------:R3:W-:Y:S01]  /*19d860*/  STL [R1+0x230], R3 ;  /* 0x0002300301007387 */ /* 0x0007e20000100800 */
[----:B------:R-:W-:Y:S02]  /*19d870*/  PRMT R0, R0, 0x3340, R2 ;  /* 0x0000334000007816 */ /* 0x000fe40000000002 */
[----:B--2---:R-:W-:Y:S02]  /*19d880*/  LOP3.LUT R4, R24, 0xffff, RZ, 0xc0, !PT ;  /* 0x0000ffff18047812 */ /* 0x004fe400078ec0ff */
[----:B------:R-:W-:Y:S02]  /*19d890*/  PRMT R7, R7, 0x3340, R8 ;  /* 0x0000334007077816 */ /* 0x000fe40000000008 */
[----:B---3--:R-:W-:Y:S01]  /*19d8a0*/  LOP3.LUT R3, R23, 0xffff, RZ, 0xc0, !PT ;  /* 0x0000ffff17037812 */ /* 0x008fe200078ec0ff */
[----:B------:R-:W-:Y:S03]  /*19d8b0*/  STL [R1+0x22c], R0 ;  /* 0x00022c0001007387 */ /* 0x000fe60000100800 */
[----:B------:R-:W-:Y:S01]  /*19d8c0*/  PRMT R3, R3, 0x3340, R4 ;  /* 0x0000334003037816 */ /* 0x000fe20000000004 */
[----:B------:R0:W-:Y:S04]  /*19d8d0*/  STL [R1+0x228], R7 ;  /* 0x0002280701007387 */ /* 0x0001e80000100800 */
[----:B------:R1:W-:Y:S04]  /*19d8e0*/  STL [R1+0x220], R3 ;  /* 0x0002200301007387 */ /* 0x0003e80000100800 */
[----:B------:R-:W2:Y:S04]  /*19d8f0*/  LDL.LU R24, [R1+0x54c] ;  /* 0x00054c0001187983 */ /* 0x000ea80000300800 */
[----:B------:R-:W3:Y:S01]  /*19d900*/  LDL.LU R23, [R1+0x554] ;  /* 0x0005540001177983 */ /* 0x000ee20000300800 */
[----:B------:R-:W-:-:S03]  /*19d910*/  LOP3.LUT R2, R22, 0xffff, RZ, 0xc0, !PT ;  /* 0x0000ffff16027812 */ /* 0x000fc600078ec0ff */
[----:B------:R-:W3:Y:S01]  /*19d920*/  LDL.LU R22, [R1+0x558] ;  /* 0x0005580001167983 */ /* 0x000ee20000300800 */
[----:B0-----:R-:W-:Y:S02]  /*19d930*/  LOP3.LUT R7, R12, 0xffff, RZ, 0xc0, !PT ;  /* 0x0000ffff0c077812 */ /* 0x001fe400078ec0ff */
[----:B------:R-:W-:Y:S01]  /*19d940*/  PRMT R5, R5, 0x3340, R6 ;  /* 0x0000334005057816 */ /* 0x000fe20000000006 */
[----:B------:R-:W3:Y:S01]  /*19d950*/  LDL.LU R12, [R1+0x590] ;  /* 0x00059000010c7983 */ /* 0x000ee20000300800 */
[----:B----4-:R-:W-:-:S04]  /*19d960*/  LOP3.LUT R0, R29, 0xffff, RZ, 0xc0, !PT ;  /* 0x0000ffff1d007812 */ /* 0x010fc800078ec0ff */
[----:B------:R-:W-:Y:S02]  /*19d970*/  PRMT R29, R0, 0x3340, R2 ;  /* 0x00003340001d7816 */ /* 0x000fe40000000002 */
[----:B------:R-:W-:Y:S02]  /*19d980*/  LOP3.LUT R4, R25, 0xffff, RZ, 0xc0, !PT ;  /* 0x0000ffff19047812 */ /* 0x000fe400078ec0ff */
[----:B-1----:R-:W-:Y:S02]  /*19d990*/  LOP3.LUT R3, R26, 0xffff, RZ, 0xc0, !PT ;  /* 0x0000ffff1a037812 */ /* 0x002fe400078ec0ff */
[----:B------:R-:W-:Y:S02]  /*19d9a0*/  LOP3.LUT R8, R21, 0xffff, RZ, 0xc0, !PT ;  /* 0x0000ffff15087812 */ /* 0x000fe400078ec0ff */
[----:B------:R-:W-:Y:S01]  /*19d9b0*/  PRMT R26, R3, 0x3340, R4 ;  /* 0x00003340031a7816 */ /* 0x000fe20000000004 */
[----:B------:R-:W4:Y:S01]  /*19d9c0*/  LDL.LU R21, [R1+0x560] ;  /* 0x0005600001157983 */ /* 0x000f220000300800 */
[----:B------:R-:W-:-:S02]  /*19d9d0*/  LOP3.LUT R2, R28, 0xffff, RZ, 0xc0, !PT ;  /* 0x0000ffff1c027812 */ /* 0x000fc400078ec0ff */
[----:B------:R-:W-:Y:S02]  /*19d9e0*/  PRMT R28, R7, 0x3340, R8 ;  /* 0x00003340071c7816 */ /* 0x000fe40000000008 */
[----:B------:R-:W-:Y:S01]  /*19d9f0*/  LOP3.LUT R0, R27, 0xffff, RZ, 0xc0, !PT ;  /* 0x0000ffff1b007812 */ /* 0x000fe200078ec0ff */
[----:B------:R0:W-:Y:S03]  /*19da00*/  STL [R1+0x7a4], R26 ;  /* 0x0007a41a01007387 */ /* 0x0001e60000100800 */
[----:B------:R-:W-:Y:S01]  /*19da10*/  PRMT R25, R0, 0x3340, R2 ;  /* 0x0000334000197816 */ /* 0x000fe20000000002 */
[----:B------:R1:W-:Y:S04]  /*19da20*/  STL.64 [R1+0x798], R28 ;  /* 0x0007981c01007387 */ /* 0x0003e80000100a00 */
[----:B------:R-:W4:Y:S04]  /*19da30*/  LDL.LU R8, [R1+0x574] ;  /* 0x0005740001087983 */ /* 0x000f280000300800 */
[----:B0-----:R-:W4:Y:S01]  /*19da40*/  LDL.LU R26, [R1+0x564] ;  /* 0x00056400011a7983 */ /* 0x001f220000300800 */
[----:B------:R-:W-:-:S03]  /*19da50*/  LOP3.LUT R0, R20, 0xffff, RZ, 0xc0, !PT ;  /* 0x0000ffff14007812 */ /* 0x000fc600078ec0ff */
[----:B-1----:R-:W4:Y:S04]  /*19da60*/  LDL.LU R29, [R1+0x56c] ;  /* 0x00056c00011d7983 */ /* 0x002f280000300800 */
[----:B------:R-:W4:Y:S01]  /*19da70*/  LDL.LU R20, [R1+0x55c] ;  /* 0x00055c0001147983 */ /* 0x000f220000300800 */
[----:B------:R-:W-:-:S03]  /*19da80*/  LOP3.LUT R2, R10, 0xffff, RZ, 0xc0, !PT ;  /* 0x0000ffff0a027812 */ /* 0x000fc600078ec0ff */
[----:B------:R0:W-:Y:S01]  /*19da90*/  STL [R1+0x224], R5 ;  /* 0x0002240501007387 */ /* 0x0001e20000100800 */
[----:B------:R-:W-:-:S03]  /*19daa0*/  LOP3.LUT R4, R15, 0xffff, RZ, 0xc0, !PT ;  /* 0x0000ffff0f047812 */ /* 0x000fc600078ec0ff */
[----:B------:R-:W4:Y:S01]  /*19dab0*/  LDL.LU R10, [R1+0x58c] ;  /* 0x00058c00010a7983 */ /* 0x000f220000300800 */
[----:B------:R-:W-:-:S03]  /*19dac0*/  LOP3.LUT R3, R14, 0xffff, RZ, 0xc0, !PT ;  /* 0x0000ffff0e037812 */ /* 0x000fc600078ec0ff */
[----:B------:R-:W4:Y:S04]  /*19dad0*/  LDL.LU R15, [R1+0x5a0] ;  /* 0x0005a000010f7983 */ /* 0x000f280000300800 */
[----:B------:R-:W4:Y:S01]  /*19dae0*/  LDL.LU R14, [R1+0x594] ;  /* 0x00059400010e7983 */ /* 0x000f220000300800 */
[----:B------:R-:W-:Y:S02]  /*19daf0*/  LOP3.LUT R6, R11, 0xffff, RZ, 0xc0, !PT ;  /* 0x0000ffff0b067812 */ /* 0x000fe400078ec0ff */
[----:B0-----:R-:W-:Y:S01]  /*19db00*/  LOP3.LUT R5, R17, 0xffff, RZ, 0xc0, !PT ;  /* 0x0000ffff11057812 */ /* 0x001fe200078ec0ff */
[----:B------:R-:W4:Y:S03]  /*19db10*/  LDL.LU R28, [R1+0x568] ;  /* 0x00056800011c7983 */ /* 0x000f260000300800 */
[----:B------:R-:W-:Y:S01]  /*19db20*/  PRMT R27, R5, 0x3340, R6 ;  /* 0x00003340051b7816 */ /* 0x000fe20000000006 */
[----:B------:R-:W4:Y:S04]  /*19db30*/  LDL.LU R11, [R1+0x588] ;  /* 0x00058800010b7983 */ /* 0x000f280000300800 */
[----:B------:R0:W-:Y:S04]  /*19db40*/  STL [R1+0x7a0], R27 ;  /* 0x0007a01b01007387 */ /* 0x0001e80000100800 */
[----:B------:R-:W4:Y:S04]  /*19db50*/  LDL.LU R17, [R1+0x598] ;  /* 0x0005980001117983 */ /* 0x000f280000300800 */
[----:B0-----:R-:W4:Y:S01]  /*19db60*/  LDL.LU R27, [R1+0x570] ;  /* 0x00057000011b7983 */ /* 0x001f220000300800 */
[----:B--2---:R-:W-:-:S02]  /*19db70*/  LOP3.LUT R5, R24, 0xffff, RZ, 0xc0, !PT ;  /* 0x0000ffff18057812 */ /* 0x004fc400078ec0ff */
[----:B---3--:R-:W-:Y:S02]  /*19db80*/  LOP3.LUT R6, R23, 0xffff, RZ, 0xc0, !PT ;  /* 0x0000ffff17067812 */ /* 0x008fe400078ec0ff */
[----:B------:R-:W-:Y:S02]  /*19db90*/  PRMT R24, R2, 0x3340, R0 ;  /* 0x0000334002187816 */ /* 0x000fe40000000000 */
[----:B------:R-:W-:Y:S02]  /*19dba0*/  LOP3.LUT R7, R22, 0xffff, RZ, 0xc0, !PT ;  /* 0x0000ffff16077812 */ /* 0x000fe400078ec0ff */
[----:B------:R-:W-:Y:S02]  /*19dbb0*/  PRMT R22, R6, 0x3340, R5 ;  /* 0x0000334006167816 */ /* 0x000fe40000000005 */
[----:B------:R-:W-:Y:S02]  /*19dbc0*/  LOP3.LUT R5, R18, 0xffff, RZ, 0xc0, !PT ;  /* 0x0000ffff12057812 */ /* 0x000fe400078ec0ff */
[----:B------:R-:W2:Y:S01]  /*19dbd0*/  LDL.LU R18, [R1+0x59c] ;  /* 0x00059c0001127983 */ /* 0x000ea20000300800 */
[----:B----4-:R-:W-:-:S04]  /*19dbe0*/  LOP3.LUT R21, R21, 0xffff, RZ, 0xc0, !PT ;  /* 0x0000ffff15157812 */ /* 0x010fc800078ec0ff */
[----:B------:R-:W-:Y:S02]  /*19dbf0*/  PRMT R21, R7, 0x3340, R21 ;  /* 0x0000334007157816 */ /* 0x000fe40000000015 */
[----:B------:R-:W-:Y:S02]  /*19dc00*/  LOP3.LUT R7, R19, 0xffff, RZ, 0xc0, !PT ;  /* 0x0000ffff13077812 */ /* 0x000fe400078ec0ff */
[----:B------:R-:W3:Y:S01]  /*19dc10*/  LDL.LU R19, [R1+0x5a4] ;  /* 0x0005a40001137983 */ /* 0x000ee20000300800 */
[----:B------:R-:W-:Y:S02]  /*19dc20*/  LOP3.LUT R6, R8, 0xffff, RZ, 0xc0, !PT ;  /* 0x0000ffff08067812 */ /* 0x000fe400078ec0ff */
[----:B------:R-:W-:Y:S02]  /*19dc30*/  LOP3.LUT R0, R26, 0xffff, RZ, 0xc0, !PT ;  /* 0x0000ffff1a007812 */ /* 0x000fe400078ec0ff */
[----:B------:R-:W-:Y:S02]  /*19dc40*/  LOP3.LUT R2, R29, 0xffff, RZ, 0xc0, !PT ;  /* 0x0000ffff1d027812 */ /* 0x000fe400078ec0ff */
[----:B------:R-:W-:Y:S01]  /*19dc50*/  LOP3.LUT R20, R20, 0xffff, RZ, 0xc0, !PT ;  /* 0x0000ffff14147812 */ /* 0x000fe200078ec0ff */
[----:B------:R-:W4:Y:S03]  /*19dc60*/  LDL.LU R29, [R1+0x5f0] ;  /* 0x0005f000011d7983 */ /* 0x000f260000300800 */
[----:B------:R-:W-:-:S02]  /*19dc70*/  PRMT R20, R0, 0x3340, R20 ;  /* 0x0000334000147816 */ /* 0x000fc40000000014 */
[----:B------:R-:W-:Y:S01]  /*19dc80*/  PRMT R23, R4, 0x3340, R3 ;  /* 0x0000334004177816 */ /* 0x000fe20000000003 */
[----:B------:R0:W-:Y:S01]  /*19dc90*/  STL [R1+0x7b4], R22 ;  /* 0x0007b41601007387 */ /* 0x0001e20000100800 */
[----:B------:R-:W-:Y:S02]  /*19dca0*/  PRMT R0, R6, 0x3340, R2 ;  /* 0x0000334006007816 */ /* 0x000fe40000000002 */
[----:B------:R-:W-:Y:S01]  /*19dcb0*/  PRMT R2, R7, 0x3340, R5 ;  /* 0x0000334007027816 */ /* 0x000fe20000000005 */
[----:B------:R1:W-:Y:S01]  /*19dcc0*/  STL [R1+0x7b8], R21 ;  /* 0x0007b81501007387 */ /* 0x0003e20000100800 */
[----:B------:R-:W-:Y:S02]  /*19dcd0*/  LOP3.LUT R5, R9, 0xffff, RZ, 0xc0, !PT ;  /* 0x0000ffff09057812 */ /* 0x000fe400078ec0ff */
[----:B------:R-:W-:Y:S01]  /*19dce0*/  LOP3.LUT R6, R10, 0xffff, RZ, 0xc0, !PT ;  /* 0x0000ffff0a067812 */ /* 0x000fe200078ec0ff */
[----:B------:R1:W-:Y:S01]  /*19dcf0*/  STL [R1+0x7a8], R25 ;  /* 0x0007a81901007387 */ /* 0x0003e20000100800 */
[----:B------:R-:W-:-:S02]  /*19dd00*/  LOP3.LUT R10, R14, 0xffff, RZ, 0xc0, !PT ;  /* 0x0000ffff0e0a7812 */ /* 0x000fc400078ec0ff */
[----:B------:R-:W-:Y:S01]  /*19dd10*/  LOP3.LUT R9, R15, 0xffff, RZ, 0xc0, !PT ;  /* 0x0000ffff0f097812 */ /* 0x000fe200078ec0ff */
[----:B------:R-:W3:Y:S04]  /*19dd20*/  LDL.LU R14, [R1+0x5ac] ;  /* 0x0005ac00010e7983 */ /* 0x000ee80000300800 */
[----:B------:R-:W4:Y:S01]  /*19dd30*/  LDL.LU R15, [R1+0x5a8] ;  /* 0x0005a800010f7983 */ /* 0x000f220000300800 */
[----:B------:R-:W-:Y:S02]  /*19dd40*/  LOP3.LUT R4, R28, 0xffff, RZ, 0xc0, !PT ;  /* 0x0000ffff1c047812 */ /* 0x000fe400078ec0ff */
[----:B------:R-:W-:Y:S01]  /*19dd50*/  LOP3.LUT R8, R11, 0xffff, RZ, 0xc0, !PT ;  /* 0x0000ffff0b087812 */ /* 0x000fe200078ec0ff */
[----:B------:R-:W-:Y:S04]  /*19dd60*/  STL [R1+0x7ac], R24 ;  /* 0x0007ac1801007387 */ /* 0x000fe80000100800 */
[----:B------:R-:W4:Y:S01]  /*19dd70*/  LDL.LU R26, [R1+0x3f8] ;  /* 0x0003f800011a7983 */ /* 0x000f220000300800 */
[----:B------:R-:W-:-:S03]  /*19dd80*/  LOP3.LUT R3, R27, 0xffff, RZ, 0xc0, !PT ;  /* 0x0000ffff1b037812 */ /* 0x000fc600078ec0ff */
[----:B------:R-:W-:Y:S01]  /*19dd90*/  STL [R1+0x7bc], R20 ;  /* 0x0007bc1401007387 */ /* 0x000fe20000100800 */
[----:B------:R-:W-:-:S03]  /*19dda0*/  PRMT R3, R4, 0x3340, R3 ;  /* 0x0000334004037816 */ /* 0x000fc60000000003 */
[----:B------:R-:W-:Y:S01]  /*19ddb0*/  STL [R1+0x7b0], R23 ;  /* 0x0007b01701007387 */ /* 0x000fe20000100800 */
[----:B------:R-:W-:Y:S02]  /*19ddc0*/  LOP3.LUT R4, R13, 0xffff, RZ, 0xc0, !PT ;  /* 0x0000ffff0d047812 */ /* 0x000fe400078ec0ff */
[----:B------:R-:W-:Y:S01]  /*19ddd0*/  LOP3.LUT R11, R17, 0xffff, RZ, 0xc0, !PT ;  /* 0x0000ffff110b7812 */ /* 0x000fe200078ec0ff */
[----:B0-----:R-:W4:Y:S01]  /*19dde0*/  LDL.LU R22, [R1+0x5c4] ;  /* 0x0005c40001167983 */ /* 0x001f220000300800 */
[----:B------:R-:W-:Y:S02]  /*19ddf0*/  PRMT R5, R4, 0x3340, R5 ;  /* 0x0000334004057816 */ /* 0x000fe40000000005 */
[----:B------:R-:W-:Y:S01]  /*19de00*/  PRMT R4, R10, 0x3340, R6 ;  /* 0x000033400a047816 */ /* 0x000fe20000000006 */
[----:B------:R-:W4:Y:S01]  /*19de10*/  LDL.LU R17, [R1+0x5e8] ;  /* 0x0005e80001117983 */ /* 0x000f220000300800 */
[----:B------:R-:W-:Y:S02]  /*19de20*/  PRMT R6, R11, 0x3340, R9 ;  /* 0x000033400b067816 */ /* 0x000fe40000000009 */
[----:B------:R-:W-:Y:S01]  /*19de30*/  LOP3.LUT R7, R12, 0xffff, RZ, 0xc0, !PT ;  /* 0x0000ffff0c077812 */ /* 0x000fe200078ec0ff */
[----:B------:R0:W-:Y:S01]  /*19de40*/  STL [R1+0x7c8], R2 ;  /* 0x0007c80201007387 */ /* 0x0001e20000100800 */
[----:B--2---:R-:W-:-:S03]  /*19de50*/  LOP3.LUT R10, R18, 0xffff, RZ, 0xc0, !PT ;  /* 0x0000ffff120a7812 */ /* 0x004fc600078ec0ff */
[----:B------:R-:W2:Y:S04]  /*19de60*/  LDL.LU R12, [R1+0x5e4] ;  /* 0x0005e400010c7983 */ /* 0x000ea80000300800 */
[----:B------:R-:W2:Y:S04]  /*19de70*/  LDL.LU R28, [R1+0x5f4] ;  /* 0x0005f400011c7983 */ /* 0x000ea80000300800 */
[----:B------:R-:W2:Y:S04]  /*19de80*/  LDL.LU R13, [R1+0x5ec] ;  /* 0x0005ec00010d7983 */ /* 0x000ea80000300800 */
[----:B------:R-:W-:Y:S04]  /*19de90*/  STL [R1+0x7c4], R0 ;  /* 0x0007c40001007387 */ /* 0x000fe80000100800 */
[----:B-1----:R-:W2:Y:S04]  /*19dea0*/  LDL.LU R21, [R1+0x5c8] ;  /* 0x0005c80001157983 */ /* 0x002ea80000300800 */
[----:B------:R-:W2:Y:S01]  /*19deb0*/  LDL.LU R25, [R1+0x5b8] ;  /* 0x0005b80001197983 */ /* 0x000ea20000300800 */
[----:B---3--:R-:W-:-:S02]  /*19dec0*/  LOP3.LUT R14, R14, 0xffff, RZ, 0xc0, !PT ;  /* 0x0000ffff0e0e7812 */ /* 0x008fc400078ec0ff */
[----:B----4-:R-:W-:Y:S01]  /*19ded0*/  LOP3.LUT R15, R15, 0xffff, RZ, 0xc0, !PT ;  /* 0x0000ffff0f0f7812 */ /* 0x010fe200078ec0ff */
[----:B------:R1:W-:Y:S01]  /*19dee0*/  STL [R1+0x7cc], R5 ;  /* 0x0007cc0501007387 */ /* 0x0003e20000100800 */
[----:B------:R-:W-:Y:S02]  /*19def0*/  LOP3.LUT R11, R19, 0xffff, RZ, 0xc0, !PT ;  /* 0x0000ffff130b7812 */ /* 0x000fe400078ec0ff */
[----:B------:R-:W-:Y:S01]  /*19df00*/  PRMT R7, R8, 0x3340, R7 ;  /* 0x0000334008077816 */ /* 0x000fe20000000007 */
[----:B0-----:R-:W3:Y:S01]  /*19df10*/  LDL.LU R2, [R1+0x5f8] ;  /* 0x0005f80001027983 */ /* 0x001ee20000300800 */
[----:B------:R-:W-:Y:S01]  /*19df20*/  PRMT R10, R11, 0x3340, R10 ;  /* 0x000033400b0a7816 */ /* 0x000fe2000000000a */
[----:B------:R-:W0:Y:S01]  /*19df30*/  LDC.64 R18, c[0x0][0x388] ;  /* 0x0000e200ff127b82 */ /* 0x000e220000000a00 */
[----:B------:R-:W-:Y:S01]  /*19df40*/  PRMT R11, R15, 0x3340, R14 ;  /* 0x000033400f0b7816 */ /* 0x000fe2000000000e */
[----:B------:R-:W4:Y:S04]  /*19df50*/  LDL.LU R8, [R1+0x600] ;  /* 0x0006000001087983 */ /* 0x000f280000300800 */
[----:B------:R1:W-:Y:S04]  /*19df60*/  STL [R1+0x7e0], R11 ;  /* 0x0007e00b01007387 */ /* 0x0003e80000100800 */
[----:B-1----:R-:W4:Y:S04]  /*19df70*/  LDL.LU R5, [R1+0x5fc] ;  /* 0x0005fc0001057983 */ /* 0x002f280000300800 */
[----:B------:R-:W3:Y:S04]  /*19df80*/  LDL.LU R14, [R1+0x684] ;  /* 0x00068400010e7983 */ /* 0x000ee80000300800 */
[----:B------:R-:W4:Y:S04]  /*19df90*/  LDL.LU R11, [R1+0x348] ;  /* 0x00034800010b7983 */ /* 0x000f280000300800 */
[----:B------:R1:W-:Y:S04]  /*19dfa0*/  STL [R1+0x7d4], R4 ;  /* 0x0007d40401007387 */ /* 0x0003e80000100800 */
[----:B------:R1:W-:Y:S04]  /*19dfb0*/  STL [R1+0x7d8], R6 ;  /* 0x0007d80601007387 */ /* 0x0003e80000100800 */
[----:B------:R0:W-:Y:S01]  /*19dfc0*/  STL [R1+0x7dc], R10 ;  /* 0x0007dc0a01007387 */ /* 0x0001e20000100800 */
[----:B--2---:R-:W-:-:S03]  /*19dfd0*/  PRMT R12, R12, 0x5410, R17 ;  /* 0x000054100c0c7816 */ /* 0x004fc60000000011 */
[----:B------:R2:W-:Y:S04]  /*19dfe0*/  STL [R1+0x7c0], R3 ;  /* 0x0007c00301007387 */ /* 0x0005e80000100800 */
[----:B------:R-:W3:Y:S04]  /*19dff0*/  LDL.LU R0, [R1+0x5d4] ;  /* 0x0005d40001007983 */ /* 0x000ee80000300800 */
[----:B-1----:R-:W3:Y:S04]  /*19e000*/  LDL.LU R4, [R1+0x5d8] ;  /* 0x0005d80001047983 */ /* 0x002ee80000300800 */
[----:B------:R-:W3:Y:S04]  /*19e010*/  LDL.LU R6, [R1+0x5dc] ;  /* 0x0005dc0001067983 */ /* 0x000ee80000300800 */
[----:B0-----:R-:W3:Y:S04]  /*19e020*/  LDL.LU R10, [R1+0x5e0] ;  /* 0x0005e000010a7983 */ /* 0x001ee80000300800 */
[----:B--2---:R-:W2:Y:S04]  /*19e030*/  LDL.LU R3, [R1+0x5d0] ;  /* 0x0005d00001037983 */ /* 0x004ea80000300800 */
[----:B------:R-:W2:Y:S04]  /*19e040*/  LDL.LU R20, [R1+0x5cc] ;  /* 0x0005cc0001147983 */ /* 0x000ea80000300800 */
[----:B------:R-:W2:Y:S04]  /*19e050*/  LDL.LU R23, [R1+0x5c0] ;  /* 0x0005c00001177983 */ /* 0x000ea80000300800 */
[----:B------:R-:W2:Y:S04]  /*19e060*/  LDL.LU R24, [R1+0x5bc] ;  /* 0x0005bc0001187983 */ /* 0x000ea80000300800 */
[----:B------:R0:W-:Y:S04]  /*19e070*/  STL [R1+0x7d0], R7 ;  /* 0x0007d00701007387 */ /* 0x0001e80000100800 */
[----:B------:R-:W2:Y:S04]  /*19e080*/  LDL.LU R27, [R1+0x3f4] ;  /* 0x0003f400011b7983 */ /* 0x000ea80000300800 */
[----:B------:R-:W2:Y:S04]  /*19e090*/  LDL.LU R17, [R1+0x7fc] ;  /* 0x0007fc0001117983 */ /* 0x000ea80000300800 */
[----:B0-----:R-:W2:Y:S04]  /*19e0a0*/  LDL.LU R7, [R1+0x3f0] ;  /* 0x0003f00001077983 */ /* 0x001ea80000300800 */
[----:B----4-:R0:W-:Y:S04]  /*19e0b0*/  STL [R1+0x7f0], R11 ;  /* 0x0007f00b01007387 */ /* 0x0101e80000100800 */
[----:B0-----:R-:W4:Y:S01]  /*19e0c0*/  LDL.LU R11, [R1+0x35c] ;  /* 0x00035c00010b7983 */ /* 0x001f220000300800 */
[----:B------:R-:W-:-:S02]  /*19e0d0*/  PRMT R9, R5, 0x5410, R8 ;  /* 0x0000541005097816 */ /* 0x000fc40000000008 */
[----:B---3--:R-:W-:Y:S01]  /*19e0e0*/  PRMT R8, R28, 0x5410, R2 ;  /* 0x000054101c087816 */ /* 0x008fe20000000002 */
[----:B------:R-:W3:Y:S01]  /*19e0f0*/  LDL.LU R5, [R1+0x3ec] ;  /* 0x0003ec0001057983 */ /* 0x000ee20000300800 */
[----:B------:R-:W0:Y:S01]  /*19e100*/  S2R R28, SR_CTAID.X ;  /* 0x00000000001c7919 */ /* 0x000e220000002500 */
[----:B------:R-:W-:Y:S02]  /*19e110*/  PRMT R13, R13, 0x5410, R29 ;  /* 0x000054100d0d7816 */ /* 0x000fe4000000001d */
[----:B------:R-:W3:Y:S04]  /*19e120*/  LDL.LU R2, [R1+0x3e8] ;  /* 0x0003e80001027983 */ /* 0x000ee80000300800 */
[----:B----4-:R1:W-:Y:S04]  /*19e130*/  STL [R1+0x7f4], R11 ;  /* 0x0007f40b01007387 */ /* 0x0103e80000100800 */
[----:B-1----:R-:W4:Y:S01]  /*19e140*/  LDL.LU R11, [R1+0x364] ;  /* 0x00036400010b7983 */ /* 0x002f220000300800 */
[----:B0-----:R-:W-:Y:S01]  /*19e150*/  IMAD.WIDE.U32 R28, R28, 0x110, R18 ;  /* 0x000001101c1c7825 */ /* 0x001fe200078e0012 */
[----:B--2---:R-:W-:-:S02]  /*19e160*/  PRMT R15, R24, 0x5410, R23 ;  /* 0x00005410180f7816 */ /* 0x004fc40000000017 */
[----:B------:R-:W-:Y:S01]  /*19e170*/  PRMT R17, R17, 0x5410, R27 ;  /* 0x0000541011117816 */ /* 0x000fe2000000001b */
[----:B------:R-:W3:Y:S04]  /*19e180*/  LDL.LU.64 R18, [R1+0x800] ;  /* 0x0008000001127983 */ /* 0x000ee80000300a00 */
[----:B------:R0:W-:Y:S04]  /*19e190*/  STG.E desc[UR6][R28.64], R14 ;  /* 0x0000000e1c007986 */ /* 0x0001e8000c101906 */
[----:B------:R1:W-:Y:S01]  /*19e1a0*/  STG.E.64 desc[UR6][R28.64+0x10], R8 ;  /* 0x000010081c007986 */ /* 0x0003e2000c101b06 */
[----:B------:R-:W-:-:S03]  /*19e1b0*/  PRMT R16, R16, 0x5410, R7 ;  /* 0x0000541010107816 */ /* 0x000fc60000000007 */
[----:B------:R2:W-:Y:S01]  /*19e1c0*/  STG.E.64 desc[UR6][R28.64+0x18], R12 ;  /* 0x0000180c1c007986 */ /* 0x0005e2000c101b06 */
[----:B0-----:R-:W-:-:S03]  /*19e1d0*/  PRMT R14, R26, 0x5410, R25 ;  /* 0x000054101a0e7816 */ /* 0x001fc60000000019 */
[----:B------:R-:W3:Y:S04]  /*19e1e0*/  LDL.LU R23, [R1+0x3c0] ;  /* 0x0003c00001177983 */ /* 0x000ee80000300800 */
[----:B------:R-:W3:Y:S01]  /*19e1f0*/  LDL.LU R24, [R1+0x380] ;  /* 0x0003800001187983 */ /* 0x000ee20000300800 */
[----:B-1----:R-:W-:Y:S02]  /*19e200*/  PRMT R9, R6, 0x5410, R10 ;  /* 0x0000541006097816 */ /* 0x002fe4000000000a */
[----:B------:R-:W-:Y:S01]  /*19e210*/  PRMT R8, R0, 0x5410, R4 ;  /* 0x0000541000087816 */ /* 0x000fe20000000004 */
[----:B------:R-:W3:Y:S01]  /*19e220*/  LDL.LU R25, [R1+0x378] ;  /* 0x0003780001197983 */ /* 0x000ee20000300800 */
[----:B--2---:R-:W-:Y:S02]  /*19e230*/  PRMT R13, R20, 0x5410, R3 ;  /* 0x00005410140d7816 */ /* 0x004fe40000000003 */
[----:B------:R-:W-:Y:S01]  /*19e240*/  PRMT R12, R22, 0x5410, R21 ;  /* 0x00005410160c7816 */ /* 0x000fe20000000015 */
[----:B------:R0:W-:Y:S04]  /*19e250*/  STG.E.64 desc[UR6][R28.64+0x20], R8 ;  /* 0x000020081c007986 */ /* 0x0001e8000c101b06 */
[----:B------:R1:W-:Y:S04]  /*19e260*/  STG.E.64 desc[UR6][R28.64+0x28], R12 ;  /* 0x0000280c1c007986 */ /* 0x0003e8000c101b06 */
[----:B------:R-:W-:Y:S04]  /*19e270*/  STG.E.64 desc[UR6][R28.64+0x30], R14 ;  /* 0x0000300e1c007986 */ /* 0x000fe8000c101b06 */
[----:B------:R2:W-:Y:S04]  /*19e280*/  STG.E.64 desc[UR6][R28.64+0x38], R16 ;  /* 0x000038101c007986 */ /* 0x0005e8000c101b06 */
[----:B0-----:R-:W3:Y:S04]  /*19e290*/  LDL.LU R9, [R1+0x3e0] ;  /* 0x0003e00001097983 */ /* 0x001ee80000300800 */
[----:B------:R-:W3:Y:S04]  /*19e2a0*/  LDL.LU R8, [R1+0x3d8] ;  /* 0x0003d80001087983 */ /* 0x000ee80000300800 */
[----:B-1----:R-:W3:Y:S04]  /*19e2b0*/  LDL.LU R12, [R1+0x3e4] ;  /* 0x0003e400010c7983 */ /* 0x002ee80000300800 */
[----:B--2---:R-:W2:Y:S04]  /*19e2c0*/  LDL.LU R16, [R1+0x368] ;  /* 0x0003680001107983 */ /* 0x004ea80000300800 */
        /* <DEDUP_REMOVED lines=12> */
[----:B----4-:R0:W-:Y:S04]  /*19e390*/  STL [R1+0x7f8], R11 ;  /* 0x0007f80b01007387 */ /* 0x0101e80000100800 */
[----:B0-----:R-:W2:Y:S01]  /*19e3a0*/  LDL.LU R11, [R1+0x36c] ;  /* 0x00036c00010b7983 */ /* 0x001ea20000300800 */
[----:B---3--:R-:W-:-:S02]  /*19e3b0*/  PRMT R19, R19, 0x5410, R5 ;  /* 0x0000541013137816 */ /* 0x008fc40000000005 */
[----:B------:R-:W-:Y:S01]  /*19e3c0*/  PRMT R18, R18, 0x5410, R2 ;  /* 0x0000541012127816 */ /* 0x000fe20000000002 */
[----:B------:R-:W3:Y:S04]  /*19e3d0*/  LDL.LU R5, [R1+0x334] ;  /* 0x0003340001057983 */ /* 0x000ee80000300800 */
[----:B------:R0:W-:Y:S04]  /*19e3e0*/  STG.E.64 desc[UR6][R28.64+0x40], R18 ;  /* 0x000040121c007986 */ /* 0x0001e8000c101b06 */
[----:B------:R-:W3:Y:S04]  /*19e3f0*/  LDL.LU R2, [R1+0x330] ;  /* 0x0003300001027983 */ /* 0x000ee80000300800 */
[----:B0-----:R-:W4:Y:S04]  /*19e400*/  LDL.LU R19, [R1+0x360] ;  /* 0x0003600001137983 */ /* 0x001f280000300800 */
[----:B------:R-:W3:Y:S01]  /*19e410*/  LDL.LU R18, [R1+0x358] ;  /* 0x0003580001127983 */ /* 0x000ee20000300800 */
[----:B--2---:R-:W-:-:S03]  /*19e420*/  PRMT R16, R16, 0x5410, R11 ;  /* 0x0000541010107816 */ /* 0x004fc6000000000b */
[----:B------:R-:W4:Y:S01]  /*19e430*/  LDL.LU R11, [R1+0x7f8] ;  /* 0x0007f800010b7983 */ /* 0x000f220000300800 */
[----:B------:R-:W-:Y:S02]  /*19e440*/  PRMT R9, R9, 0x5410, R12 ;  /* 0x0000541009097816 */ /* 0x000fe4000000000c */
[----:B------:R-:W-:Y:S02]  /*19e450*/  PRMT R8, R8, 0x5410, R13 ;  /* 0x0000541008087816 */ /* 0x000fe4000000000d */
[----:B----4-:R-:W-:Y:S02]  /*19e460*/  PRMT R19, R19, 0x5410, R11 ;  /* 0x0000541013137816 */ /* 0x010fe4000000000b */
[----:B------:R-:W3:Y:S04]  /*19e470*/  LDL.LU R11, [R1+0x7f4] ;  /* 0x0007f400010b7983 */ /* 0x000ee80000300800 */
[----:B------:R0:W-:Y:S04]  /*19e480*/  STG.E.64 desc[UR6][R28.64+0x48], R8 ;  /* 0x000048081c007986 */ /* 0x0001e8000c101b06 */
[----:B0-----:R-:W2:Y:S01]  /*19e490*/  LDL.LU R8, [R1+0x34c] ;  /* 0x00034c0001087983 */ /* 0x001ea20000300800 */
[----:B------:R-:W-:-:S02]  /*19e4a0*/  PRMT R13, R3, 0x5410, R0 ;  /* 0x00005410030d7816 */ /* 0x000fc40000000000 */
[----:B------:R-:W-:Y:S01]  /*19e4b0*/  PRMT R12, R21, 0x5410, R20 ;  /* 0x00005410150c7816 */ /* 0x000fe20000000014 */
[----:B------:R-:W4:Y:S01]  /*19e4c0*/  LDL.LU R9, [R1+0x350] ;  /* 0x0003500001097983 */ /* 0x000f220000300800 */
[----:B---3--:R-:W-:-:S03]  /*19e4d0*/  PRMT R18, R18, 0x5410, R11 ;  /* 0x0000541012127816 */ /* 0x008fc6000000000b */
[----:B------:R-:W3:Y:S04]  /*19e4e0*/  LDL.LU R0, [R1+0x32c] ;  /* 0x00032c0001007983 */ /* 0x000ee80000300800 */
[----:B------:R-:W2:Y:S01]  /*19e4f0*/  LDL.LU R11, [R1+0x7f0] ;  /* 0x0007f000010b7983 */ /* 0x000ea20000300800 */
[----:B------:R-:W-:-:S03]  /*19e500*/  PRMT R15, R23, 0x5410, R22 ;  /* 0x00005410170f7816 */ /* 0x000fc60000000016 */
[----:B------:R0:W-:Y:S01]  /*19e510*/  STG.E.64 desc[UR6][R28.64+0x50], R12 ;  /* 0x0000500c1c007986 */ /* 0x0001e2000c101b06 */
[----:B------:R-:W-:Y:S02]  /*19e520*/  PRMT R14, R25, 0x5410, R24 ;  /* 0x00005410190e7816 */ /* 0x000fe40000000018 */
[----:B------:R-:W-:Y:S01]  /*19e530*/  PRMT R17, R27, 0x5410, R26 ;  /* 0x000054101b117816 */ /* 0x000fe2000000001a */
[----:B------:R-:W3:Y:S04]  /*19e540*/  LDL.LU R3, [R1+0x2f0] ;  /* 0x0002f00001037983 */ /* 0x000ee80000300800 */
[----:B------:R-:W3:Y:S04]  /*19e550*/  LDL.LU R20, [R1+0x2ec] ;  /* 0x0002ec0001147983 */ /* 0x000ee80000300800 */
[----:B------:R-:W3:Y:S04]  /*19e560*/  LDL.LU R21, [R1+0x2e8] ;  /* 0x0002e80001157983 */ /* 0x000ee80000300800 */
[----:B0-----:R-:W4:Y:S01]  /*19e570*/  LDL.LU R13, [R1+0x354] ;  /* 0x00035400010d7983 */ /* 0x001f220000300800 */
[----:B--2---:R-:W-:-:S03]  /*19e580*/  PRMT R8, R11, 0x5410, R8 ;  /* 0x000054100b087816 */ /* 0x004fc60000000008 */
[----:B------:R0:W-:Y:S04]  /*19e590*/  STG.E.64 desc[UR6][R28.64+0x58], R14 ;  /* 0x0000580e1c007986 */ /* 0x0001e8000c101b06 */
[----:B------:R-:W2:Y:S01]  /*19e5a0*/  LDL.LU R11, [R1+0x2a8] ;  /* 0x0002a800010b7983 */ /* 0x000ea20000300800 */
[----:B------:R-:W-:-:S03]  /*19e5b0*/  PRMT R12, R7, 0x5410, R4 ;  /* 0x00005410070c7816 */ /* 0x000fc60000000004 */
[----:B------:R-:W-:Y:S04]  /*19e5c0*/  STG.E.64 desc[UR6][R28.64+0x60], R16 ;  /* 0x000060101c007986 */ /* 0x000fe8000c101b06 */
[----:B------:R-:W3:Y:S04]  /*19e5d0*/  LDL.LU R22, [R1+0x2d8] ;  /* 0x0002d80001167983 */ /* 0x000ee80000300800 */
[----:B------:R-:W3:Y:S04]  /*19e5e0*/  LDL.LU R23, [R1+0x2d4] ;  /* 0x0002d40001177983 */ /* 0x000ee80000300800 */
[----:B------:R-:W3:Y:S04]  /*19e5f0*/  LDL.LU R24, [R1+0x2d0] ;  /* 0x0002d00001187983 */ /* 0x000ee80000300800 */
[----:B------:R-:W3:Y:S04]  /*19e600*/  LDL.LU R25, [R1+0x2cc] ;  /* 0x0002cc0001197983 */ /* 0x000ee80000300800 */
[----:B------:R-:W3:Y:S04]  /*19e610*/  LDL.LU R26, [R1+0x2c8] ;  /* 0x0002c800011a7983 */ /* 0x000ee80000300800 */
[----:B------:R-:W3:Y:S04]  /*19e620*/  LDL.LU R27, [R1+0x2c4] ;  /* 0x0002c400011b7983 */ /* 0x000ee80000300800 */
[----:B--2---:R1:W-:Y:S01]  /*19e630*/  STL [R1+0x7e4], R11 ;  /* 0x0007e40b01007387 */ /* 0x0043e20000100800 */
[----:B----4-:R-:W-:-:S02]  /*19e640*/  PRMT R9, R9, 0x5410, R13 ;  /* 0x0000541009097816 */ /* 0x010fc4000000000d */
[----:B0-----:R-:W-:Y:S01]  /*19e650*/  PRMT R15, R2, 0x5410, R5 ;  /* 0x00005410020f7816 */ /* 0x001fe20000000005 */
[----:B------:R-:W2:Y:S01]  /*19e660*/  LDL.LU R4, [R1+0x290] ;  /* 0x0002900001047983 */ /* 0x000ea20000300800 */
[----:B---3--:R-:W-:-:S03]  /*19e670*/  PRMT R14, R3, 0x5410, R0 ;  /* 0x00005410030e7816 */ /* 0x008fc60000000000 */
[----:B------:R-:W3:Y:S04]  /*19e680*/  LDL.LU R7, [R1+0x288] ;  /* 0x0002880001077983 */ /* 0x000ee80000300800 */
[----:B-1----:R-:W4:Y:S04]  /*19e690*/  LDL.LU R11, [R1+0x2b0] ;  /* 0x0002b000010b7983 */ /* 0x002f280000300800 */
[----:B------:R0:W-:Y:S01]  /*19e6a0*/  STG.E.64 desc[UR6][R28.64+0x68], R18 ;  /* 0x000068121c007986 */ /* 0x0001e2000c101b06 */
[----:B------:R-:W-:Y:S02]  /*19e6b0*/  PRMT R13, R6, 0x5410, R10 ;  /* 0x00005410060d7816 */ /* 0x000fe4000000000a */
[----:B------:R-:W-:Y:S01]  /*19e6c0*/  PRMT R17, R21, 0x5410, R20 ;  /* 0x0000541015117816 */ /* 0x000fe20000000014 */
[----:B------:R-:W3:Y:S01]  /*19e6d0*/  LDL.LU R5, [R1+0x280] ;  /* 0x0002800001057983 */ /* 0x000ee20000300800 */
[----:B------:R-:W-:-:S03]  /*19e6e0*/  PRMT R16, R23, 0x5410, R22 ;  /* 0x0000541017107816 */ /* 0x000fc60000000016 */
[----:B------:R-:W3:Y:S04]  /*19e6f0*/  LDL.LU R2, [R1+0x278] ;  /* 0x0002780001027983 */ /* 0x000ee80000300800 */
[----:B------:R-:W3:Y:S04]  /*19e700*/  LDL.LU R0, [R1+0x270] ;  /* 0x0002700001007983 */ /* 0x000ee80000300800 */
[----:B------:R-:W3:Y:S04]  /*19e710*/  LDL.LU R3, [R1+0x268] ;  /* 0x0002680001037983 */ /* 0x000ee80000300800 */
[----:B----4-:R1:W-:Y:S04]  /*19e720*/  STL [R1+0x7e8], R11 ;  /* 0x0007e80b01007387 */ /* 0x0103e80000100800 */
[----:B------:R4:W-:Y:S01]  /*19e730*/  STG.E.64 desc[UR6][R28.64+0x70], R8 ;  /* 0x000070081c007986 */ /* 0x0009e2000c101b06 */
[----:B0-----:R-:W-:-:S02]  /*19e740*/  PRMT R19, R25, 0x5410, R24 ;  /* 0x0000541019137816 */ /* 0x001fc40000000018 */
[----:B------:R-:W-:Y:S01]  /*19e750*/  PRMT R18, R27, 0x5410, R26 ;  /* 0x000054101b127816 */ /* 0x000fe2000000001a */
[----:B------:R-:W2:Y:S04]  /*19e760*/  LDL.LU R10, [R1+0x2a0] ;  /* 0x0002a000010a7983 */ /* 0x000ea80000300800 */
[----:B-1----:R-:W3:Y:S04]  /*19e770*/  LDL.LU R11, [R1+0x2b8] ;  /* 0x0002b800010b7983 */ /* 0x002ee80000300800 */
[----:B------:R-:W2:Y:S04]  /*19e780*/  LDL.LU R6, [R1+0x298] ;  /* 0x0002980001067983 */ /* 0x000ea80000300800 */
[----:B----4-:R-:W4:Y:S04]  /*19e790*/  LDL.LU R9, [R1+0x2bc] ;  /* 0x0002bc0001097983 */ /* 0x010f280000300800 */
[----:B------:R-:W2:Y:S04]  /*19e7a0*/  LDL.LU R8, [R1+0x2b4] ;  /* 0x0002b40001087983 */ /* 0x000ea80000300800 */
[----:B------:R0:W-:Y:S04]  /*19e7b0*/  STG.E.64 desc[UR6][R28.64+0x78], R12 ;  /* 0x0000780c1c007986 */ /* 0x0001e8000c101b06 */
[----:B------:R-:W2:Y:S04]  /*19e7c0*/  LDL.LU R20, [R1+0x260] ;  /* 0x0002600001147983 */ /* 0x000ea80000300800 */
        /* <DEDUP_REMOVED lines=8> */
[----:B------:R-:W2:Y:S04]  /*19e850*/  LDL.LU R26, [R1+0x230] ;  /* 0x00023000011a7983 */ /* 0x000ea80000300800 */
[----:B---3--:R0:W-:Y:S04]  /*19e860*/  STL [R1+0x7ec], R11 ;  /* 0x0007ec0b01007387 */ /* 0x0081e80000100800 */
[----:B0-----:R-:W4:Y:S02]  /*19e870*/  LDL.LU R11, [R1+0x2c0] ;  /* 0x0002c000010b7983 */ /* 0x001f240000300800 */
[----:B----4-:R-:W-:-:S02]  /*19e880*/  PRMT R9, R9, 0x5410, R11 ;  /* 0x0000541009097816 */ /* 0x010fc4000000000b */
[----:B------:R-:W2:Y:S02]  /*19e890*/  LDL.LU R11, [R1+0x7ec] ;  /* 0x0007ec00010b7983 */ /* 0x000ea40000300800 */
[----:B--2---:R-:W-:Y:S02]  /*19e8a0*/  PRMT R8, R8, 0x5410, R11 ;  /* 0x0000541008087816 */ /* 0x004fe4000000000b */
[----:B------:R-:W2:Y:S04]  /*19e8b0*/  LDL.LU R11, [R1+0x7e8] ;  /* 0x0007e800010b7983 */ /* 0x000ea80000300800 */
[----:B------:R0:W-:Y:S04]  /*19e8c0*/  STG.E.64 desc[UR6][R28.64+0x80], R14 ;  /* 0x0000800e1c007986 */ /* 0x0001e8000c101b06 */
[----:B------:R1:W-:Y:S04]  /*19e8d0*/  STG.E.64 desc[UR6][R28.64+0x88], R16 ;  /* 0x000088101c007986 */ /* 0x0003e8000c101b06 */
[----:B------:R3:W-:Y:S04]  /*19e8e0*/  STG.E.64 desc[UR6][R28.64+0x90], R18 ;  /* 0x000090121c007986 */ /* 0x0007e8000c101b06 */
[----:B0-----:R-:W4:Y:S04]  /*19e8f0*/  LDL.LU R15, [R1+0x29c] ;  /* 0x00029c00010f7983 */ /* 0x001f280000300800 */
[----:B------:R-:W4:Y:S04]  /*19e900*/  LDL.LU R14, [R1+0x294] ;  /* 0x00029400010e7983 */ /* 0x000f280000300800 */
[----:B-1----:R-:W4:Y:S04]  /*19e910*/  LDL.LU R17, [R1+0x28c] ;  /* 0x00028c0001117983 */ /* 0x002f280000300800 */
[----:B------:R-:W4:Y:S04]  /*19e920*/  LDL.LU R16, [R1+0x284] ;  /* 0x0002840001107983 */ /* 0x000f280000300800 */
[----:B---3--:R-:W3:Y:S04]  /*19e930*/  LDL.LU R19, [R1+0x27c] ;  /* 0x00027c0001137983 */ /* 0x008ee80000300800 */
[----:B------:R-:W3:Y:S01]  /*19e940*/  LDL.LU R18, [R1+0x274] ;  /* 0x0002740001127983 */ /* 0x000ee20000300800 */
[----:B--2---:R-:W-:-:S03]  /*19e950*/  PRMT R13, R13, 0x5410, R11 ;  /* 0x000054100d0d7816 */ /* 0x004fc6000000000b */
[----:B------:R-:W2:Y:S04]  /*19e960*/  LDL.LU R11, [R1+0x7e4] ;  /* 0x0007e400010b7983 */ /* 0x000ea80000300800 */
[----:B------:R0:W-:Y:S01]  /*19e970*/  STG.E.64 desc[UR6][R28.64+0x98], R8 ;  /* 0x000098081c007986 */ /* 0x0001e2000c101b06 */
[----:B----4-:R-:W-:-:S03]  /*19e980*/  PRMT R15, R15, 0x5410, R10 ;  /* 0x000054100f0f7816 */ /* 0x010fc6000000000a */
[----:B0-----:R-:W4:Y:S01]  /*19e990*/  LDL.LU R9, [R1+0x26c] ;  /* 0x00026c0001097983 */ /* 0x001f220000300800 */
[----:B------:R-:W-:-:S03]  /*19e9a0*/  PRMT R14, R14, 0x5410, R6 ;  /* 0x000054100e0e7816 */ /* 0x000fc60000000006 */
[----:B------:R-:W4:Y:S01]  /*19e9b0*/  LDL.LU R8, [R1+0x264] ;  /* 0x0002640001087983 */ /* 0x000f220000300800 */
[----:B------:R-:W-:-:S03]  /*19e9c0*/  PRMT R17, R17, 0x5410, R4 ;  /* 0x0000541011117816 */ /* 0x000fc60000000004 */
[----:B------:R-:W4:Y:S01]  /*19e9d0*/  LDL.LU R6, [R1+0x7d8] ;  /* 0x0007d80001067983 */ /* 0x000f220000300800 */
[----:B------:R-:W-:-:S03]  /*19e9e0*/  PRMT R16, R16, 0x5410, R7 ;  /* 0x0000541010107816 */ /* 0x000fc60000000007 */
[----:B------:R-:W4:Y:S01]  /*19e9f0*/  LDL.LU R7, [R1+0x7d0] ;  /* 0x0007d00001077983 */ /* 0x000f220000300800 */
[----:B---3--:R-:W-:-:S03]  /*19ea00*/  PRMT R19, R19, 0x5410, R5 ;  /* 0x0000541013137816 */ /* 0x008fc60000000005 */
[----:B------:R-:W3:Y:S01]  /*19ea10*/  LDL.LU R5, [R1+0x7cc] ;  /* 0x0007cc0001057983 */ /* 0x000ee20000300800 */
[----:B------:R-:W-:-:S03]  /*19ea20*/  PRMT R18, R18, 0x5410, R2 ;  /* 0x0000541012127816 */ /* 0x000fc60000000002 */
[----:B------:R-:W3:Y:S04]  /*19ea30*/  LDL.LU R2, [R1+0x7c8] ;  /* 0x0007c80001027983 */ /* 0x000ee80000300800 */
[----:B------:R-:W3:Y:S04]  /*19ea40*/  LDL.LU R4, [R1+0x7d4] ;  /* 0x0007d40001047983 */ /* 0x000ee80000300800 */
[----:B------:R-:W3:Y:S01]  /*19ea50*/  LDL.LU R10, [R1+0x7dc] ;  /* 0x0007dc00010a7983 */ /* 0x000ee20000300800 */
[----:B--2---:R-:W-:-:S03]  /*19ea60*/  PRMT R12, R12, 0x5410, R11 ;  /* 0x000054100c0c7816 */ /* 0x004fc6000000000b */
[----:B------:R-:W2:Y:S04]  /*19ea70*/  LDL.LU R11, [R1+0x7e0] ;  /* 0x0007e000010b7983 */ /* 0x000ea80000300800 */
[----:B------:R0:W-:Y:S04]  /*19ea80*/  STG.E.64 desc[UR6][R28.64+0xa0], R12 ;  /* 0x0000a00c1c007986 */ /* 0x0001e8000c101b06 */
[----:B------:R1:W-:Y:S04]  /*19ea90*/  STG.E.64 desc[UR6][R28.64+0xa8], R14 ;  /* 0x0000a80e1c007986 */ /* 0x0003e8000c101b06 */
[----:B------:R4:W-:Y:S04]  /*19eaa0*/  STG.E.64 desc[UR6][R28.64+0xb0], R16 ;  /* 0x0000b0101c007986 */ /* 0x0009e8000c101b06 */
[----:B0-----:R-:W3:Y:S04]  /*19eab0*/  LDL.LU R13, [R1+0x25c] ;  /* 0x00025c00010d7983 */ /* 0x001ee80000300800 */
[----:B------:R-:W2:Y:S04]  /*19eac0*/  LDL.LU R12, [R1+0x254] ;  /* 0x00025400010c7983 */ /* 0x000ea80000300800 */
[----:B-1----:R-:W2:Y:S04]  /*19ead0*/  LDL.LU R15, [R1+0x24c] ;  /* 0x00024c00010f7983 */ /* 0x002ea80000300800 */
[----:B------:R-:W2:Y:S04]  /*19eae0*/  LDL.LU R14, [R1+0x244] ;  /* 0x00024400010e7983 */ /* 0x000ea80000300800 */
[----:B------:R0:W-:Y:S04]  /*19eaf0*/  STG.E.64 desc[UR6][R28.64+0xb8], R18 ;  /* 0x0000b8121c007986 */ /* 0x0001e8000c101b06 */
[----:B----4-:R-:W4:Y:S04]  /*19eb00*/  LDL.LU R17, [R1+0x23c] ;  /* 0x00023c0001117983 */ /* 0x010f280000300800 */
[----:B------:R-:W4:Y:S04]  /*19eb10*/  LDL.LU R16, [R1+0x234] ;  /* 0x0002340001107983 */ /* 0x000f280000300800 */
[----:B0-----:R-:W4:Y:S04]  /*19eb20*/  LDL.LU R18, [R1+0x224] ;  /* 0x0002240001127983 */ /* 0x001f280000300800 */
[----:B------:R-:W4:Y:S01]  /*19eb30*/  LDL.LU R19, [R1+0x22c] ;  /* 0x00022c0001137983 */ /* 0x000f220000300800 */
[----:B------:R-:W-:-:S02]  /*19eb40*/  PRMT R9, R9, 0x5410, R0 ;  /* 0x0000541009097816 */ /* 0x000fc40000000000 */
[----:B------:R-:W-:Y:S01]  /*19eb50*/  PRMT R8, R8, 0x5410, R3 ;  /* 0x0000541008087816 */ /* 0x000fe20000000003 */
[----:B------:R-:W4:Y:S04]  /*19eb60*/  LDL.LU R0, [R1+0x7c4] ;  /* 0x0007c40001007983 */ /* 0x000f280000300800 */
[----:B------:R0:W-:Y:S04]  /*19eb70*/  STG.E.64 desc[UR6][R28.64+0xc0], R8 ;  /* 0x0000c0081c007986 */ /* 0x0001e8000c101b06 */
[----:B------:R-:W4:Y:S04]  /*19eb80*/  LDL.LU R3, [R1+0x7c0] ;  /* 0x0007c00001037983 */ /* 0x000f280000300800 */
[----:B0-----:R-:W4:Y:S01]  /*19eb90*/  LDL.LU R9, [R1+0x220] ;  /* 0x0002200001097983 */ /* 0x001f220000300800 */
[----:B---3--:R-:W-:-:S03]  /*19eba0*/  PRMT R13, R13, 0x5410, R20 ;  /* 0x000054100d0d7816 */ /* 0x008fc60000000014 */
[----:B------:R-:W3:Y:S01]  /*19ebb0*/  LDL.LU R20, [R1+0x7bc] ;  /* 0x0007bc0001147983 */ /* 0x000ee20000300800 */
[----:B--2---:R-:W-:-:S03]  /*19ebc0*/  PRMT R12, R12, 0x5410, R21 ;  /* 0x000054100c0c7816 */ /* 0x004fc60000000015 */
[----:B------:R-:W2:Y:S01]  /*19ebd0*/  LDL.LU R21, [R1+0x7b8] ;  /* 0x0007b80001157983 */ /* 0x000ea20000300800 */
[----:B------:R-:W-:Y:S02]  /*19ebe0*/  PRMT R15, R15, 0x5410, R22 ;  /* 0x000054100f0f7816 */ /* 0x000fe40000000016 */
[----:B------:R-:W-:Y:S01]  /*19ebf0*/  PRMT R14, R14, 0x5410, R23 ;  /* 0x000054100e0e7816 */ /* 0x000fe20000000017 */
[----:B------:R0:W-:Y:S04]  /*19ec00*/  STG.E.64 desc[UR6][R28.64+0xc8], R12 ;  /* 0x0000c80c1c007986 */ /* 0x0001e8000c101b06 */
[----:B------:R1:W-:Y:S01]  /*19ec10*/  STG.E.64 desc[UR6][R28.64+0xd0], R14 ;  /* 0x0000d00e1c007986 */ /* 0x0003e2000c101b06 */
[----:B----4-:R-:W-:-:S03]  /*19ec20*/  PRMT R17, R17, 0x5410, R24 ;  /* 0x0000541011117816 */ /* 0x010fc60000000018 */
[----:B------:R-:W4:Y:S01]  /*19ec30*/  LDL.LU R23, [R1+0x7b0] ;  /* 0x0007b00001177983 */ /* 0x000f220000300800 */
[----:B------:R-:W-:-:S03]  /*19ec40*/  PRMT R16, R16, 0x5410, R25 ;  /* 0x0000541010107816 */ /* 0x000fc60000000019 */
[----:B------:R-:W4:Y:S01]  /*19ec50*/  LDL.LU R24, [R1+0x7ac] ;  /* 0x0007ac0001187983 */ /* 0x000f220000300800 */
[----:B0-----:R-:W0:Y:S03]  /*19ec60*/  LDC.64 R12, c[0x0][0x388] ;  /* 0x0000e200ff0c7b82 */ /* 0x001e260000000a00 */
[----:B------:R-:W2:Y:S01]  /*19ec70*/  LDL.LU R25, [R1+0x7a8] ;  /* 0x0007a80001197983 */ /* 0x000ea20000300800 */
[----:B------:R-:W-:-:S03]  /*19ec80*/  PRMT R18, R18, 0x5410, R27 ;  /* 0x0000541012127816 */ /* 0x000fc6000000001b */
[----:B------:R-:W2:Y:S01]  /*19ec90*/  LDL.LU R27, [R1+0x7a0] ;  /* 0x0007a000011b7983 */ /* 0x000ea20000300800 */
[----:B------:R-:W-:-:S03]  /*19eca0*/  PRMT R19, R19, 0x5410, R26 ;  /* 0x0000541013137816 */ /* 0x000fc6000000001a */
[----:B-1----:R-:W2:Y:S04]  /*19ecb0*/  LDL.LU.64 R28, [R1+0x798] ;  /* 0x00079800011c7983 */ /* 0x002ea80000300a00 */
[----:B------:R-:W2:Y:S04]  /*19ecc0*/  LDL.LU R26, [R1+0x7a4] ;  /* 0x0007a400011a7983 */ /* 0x000ea80000300800 */
[----:B------:R-:W2:Y:S01]  /*19ecd0*/  LDL.LU R22, [R1+0x7b4] ;  /* 0x0007b40001167983 */ /* 0x000ea20000300800 */
[----:B------:R-:W0:Y:S02]  /*19ece0*/  S2R R14, SR_CTAID.X ;  /* 0x00000000000e7919 */ /* 0x000e240000002500 */
[----:B0-----:R-:W-:-:S05]  /*19ecf0*/  IMAD.WIDE.U32 R14, R14, 0x110, R12 ;  /* 0x000001100e0e7825 */ /* 0x001fca00078e000c */
[----:B------:R-:W-:Y:S04]  /*19ed00*/  STG.E.64 desc[UR6][R14.64+0xd8], R16 ;  /* 0x0000d8100e007986 */ /* 0x000fe8000c101b06 */
[----:B------:R-:W-:Y:S01]  /*19ed10*/  STG.E.64 desc[UR6][R14.64+0xe0], R18 ;  /* 0x0000e0120e007986 */ /* 0x000fe2000c101b06 */
[----:B---3--:R-:W-:Y:S02]  /*19ed20*/  PRMT R20, R3, 0x5410, R20 ;  /* 0x0000541003147816 */ /* 0x008fe40000000014 */
[----:B------:R-:W-:Y:S02]  /*19ed30*/  PRMT R3, R2, 0x5410, R0 ;  /* 0x0000541002037816 */ /* 0x000fe40000000000 */
[----:B------:R-:W-:Y:S02]  /*19ed40*/  PRMT R2, R7, 0x5410, R5 ;  /* 0x0000541007027816 */ /* 0x000fe40000000005 */
[----:B------:R-:W-:-:S02]  /*19ed50*/  PRMT R5, R6, 0x5410, R4 ;  /* 0x0000541006057816 */ /* 0x000fc40000000004 */
[----:B------:R-:W-:Y:S02]  /*19ed60*/  PRMT R4, R11, 0x5410, R10 ;  /* 0x000054100b047816 */ /* 0x000fe4000000000a */
[----:B----4-:R-:W-:Y:S02]  /*19ed70*/  PRMT R12, R23, 0x5410, R24 ;  /* 0x00005410170c7816 */ /* 0x010fe40000000018 */
[----:B--2---:R-:W-:Y:S02]  /*19ed80*/  PRMT R9, R29, 0x5410, R9 ;  /* 0x000054101d097816 */ /* 0x004fe40000000009 */
[----:B------:R-:W-:Y:S02]  /*19ed90*/  PRMT R8, R27, 0x5410, R28 ;  /* 0x000054101b087816 */ /* 0x000fe4000000001c */
[----:B------:R-:W-:Y:S02]  /*19eda0*/  PRMT R13, R25, 0x5410, R26 ;  /* 0x00005410190d7816 */ /* 0x000fe4000000001a */
[----:B------:R-:W-:Y:S01]  /*19edb0*/  PRMT R21, R21, 0x5410, R22 ;  /* 0x0000541015157816 */ /* 0x000fe20000000016 */
[----:B------:R-:W-:Y:S04]  /*19edc0*/  STG.E.64 desc[UR6][R14.64+0xe8], R8 ;  /* 0x0000e8080e007986 */ /* 0x000fe8000c101b06 */
[----:B------:R-:W-:Y:S04]  /*19edd0*/  STG.E.64 desc[UR6][R14.64+0xf0], R12 ;  /* 0x0000f00c0e007986 */ /* 0x000fe8000c101b06 */
[----:B------:R-:W-:Y:S04]  /*19ede0*/  STG.E.64 desc[UR6][R14.64+0xf8], R20 ;  /* 0x0000f8140e007986 */ /* 0x000fe8000c101b06 */
[----:B------:R-:W-:Y:S04]  /*19edf0*/  STG.E.64 desc[UR6][R14.64+0x100], R2 ;  /* 0x000100020e007986 */ /* 0x000fe8000c101b06 */
[----:B------:R-:W-:Y:S01]  /*19ee00*/  STG.E.64 desc[UR6][R14.64+0x108], R4 ;  /* 0x000108040e007986 */ /* 0x000fe2000c101b06 */
[----:B------:R-:W-:Y:S05]  /*19ee10*/  EXIT ;  /* 0x000000000000794d */ /* 0x000fea0003800000 */
.L_x_362:
        /* <DEDUP_REMOVED lines=14> */
.L_x_978:


//--------------------- .text._ZN3cub18CUB_300001_SM_10006detail6reduce28DeviceReduceSingleTileKernelINS2_10policy_hubI4Itemy13Addition_funcE10Policy1000EN6thrust24THRUST_300001_SM_1000_NS6detail15normal_iteratorINSA_10device_ptrIS5_EEEEPS5_yS6_S5_S5_N4cuda3std3__410__identityEEEvT0_T1_T2_T3_T4_T6_ --------------------------
	.section	.text._ZN3cub18CUB_300001_SM_10006detail6reduce28DeviceReduceSingleTileKernelINS2_10policy_hubI4Itemy13Addition_funcE10Policy1000EN6thrust24THRUST_300001_SM_1000_NS6detail15normal_iteratorINSA_10device_ptrIS5_EEEEPS5_yS6_S5_S5_N4cuda3std3__410__identityEEEvT0_T1_T2_T3_T4_T6_,"ax",@progbits
	.align	128
        .global         _ZN3cub18CUB_300001_SM_10006detail6reduce28DeviceReduceSingleTileKernelINS2_10policy_hubI4Itemy13Addition_funcE10Policy1000EN6thrust24THRUST_300001_SM_1000_NS6detail15normal_iteratorINSA_10device_ptrIS5_EEEEPS5_yS6_S5_S5_N4cuda3std3__410__identityEEEvT0_T1_T2_T3_T4_T6_
        .type           _ZN3cub18CUB_300001_SM_10006detail6reduce28DeviceReduceSingleTileKernelINS2_10policy_hubI4Itemy13Addition_funcE10Policy1000EN6thrust24THRUST_300001_SM_1000_NS6detail15normal_iteratorINSA_10device_ptrIS5_EEEEPS5_yS6_S5_S5_N4cuda3std3__410__identityEEEvT0_T1_T2_T3_T4_T6_,@function
        .size           _ZN3cub18CUB_300001_SM_10006detail6reduce28DeviceReduceSingleTileKernelINS2_10policy_hubI4Itemy13Addition_funcE10Policy1000EN6thrust24THRUST_300001_SM_1000_NS6detail15normal_iteratorINSA_10device_ptrIS5_EEEEPS5_yS6_S5_S5_N4cuda3std3__410__identityEEEvT0_T1_T2_T3_T4_T6_,(.L_x_979 - _ZN3cub18CUB_300001_SM_10006detail6reduce28DeviceReduceSingleTileKernelINS2_10policy_hubI4Itemy13Addition_funcE10Policy1000EN6thrust24THRUST_300001_SM_1000_NS6detail15normal_iteratorINSA_10device_ptrIS5_EEEEPS5_yS6_S5_S5_N4cuda3std3__410__identityEEEvT0_T1_T2_T3_T4_T6_)
        .other          _ZN3cub18CUB_300001_SM_10006detail6reduce28DeviceReduceSingleTileKernelINS2_10policy_hubI4Itemy13Addition_funcE10Policy1000EN6thrust24THRUST_300001_SM_1000_NS6detail15normal_iteratorINSA_10device_ptrIS5_EEEEPS5_yS6_S5_S5_N4cuda3std3__410__identityEEEvT0_T1_T2_T3_T4_T6_,@"STO_CUDA_ENTRY STV_DEFAULT"
_ZN3cub18CUB_300001_SM_10006detail6reduce28DeviceReduceSingleTileKernelINS2_10policy_hubI4Itemy13Addition_funcE10Policy1000EN6thrust24THRUST_300001_SM_1000_NS6detail15normal_iteratorINSA_10device_ptrIS5_EEEEPS5_yS6_S5_S5_N4cuda3std3__410__identityEEEvT0_T1_T2_T3_T4_T6_:
.text._ZN3cub18CUB_300001_SM_10006detail6reduce28DeviceReduceSingleTileKernelINS2_10policy_hubI4Itemy13Addition_funcE10Policy1000EN6thrust24THRUST_300001_SM_1000_NS6detail15normal_iteratorINSA_10device_ptrIS5_EEEEPS5_yS6_S5_S5_N4cuda3std3__410__identityEEEvT0_T1_T2_T3_T4_T6_:
[----:B------:R-:W0:Y:S01]  /*0000*/  LDC R1, c[0x0][0x37c] ;  /* 0x0000df00ff017b82 */ /* 0x000e220000000800 */
[----:B------:R-:W1:Y:S01]  /*0010*/  LDCU.64 UR4, c[0x0][0x390] ;  /* 0x00007200ff0477ac */ /* 0x000e620008000a00 */
[----:B0-----:R-:W-:Y:S01]  /*0020*/  VIADD R1, R1, 0xfffffb50 ;  /* 0xfffffb5001017836 */ /* 0x001fe20000000000 */
[----:B------:R-:W0:Y:S01]  /*0030*/  LDCU.64 UR6, c[0x0][0x358] ;  /* 0x00006b00ff0677ac */ /* 0x000e220008000a00 */
[----:B-1----:R-:W-:Y:S02]  /*0040*/  IMAD.U32 R4, RZ, RZ, UR4 ;  /* 0x00000004ff047e24 */ /* 0x002fe4000f8e00ff */
[----:B------:R-:W-:-:S03]  /*0050*/  IMAD.U32 R5, RZ, RZ, UR5 ;  /* 0x00000005ff057e24 */ /* 0x000fc6000f8e00ff */
[----:B------:R-:W-:-:S04]  /*0060*/  ISETP.NE.U32.AND P0, PT, R4, RZ, PT ;  /* 0x000000ff0400720c */ /* 0x000fc80003f05070 */
[----:B------:R-:W-:-:S13]  /*0070*/  ISETP.NE.AND.EX P0, PT, R5, RZ, PT, P0 ;  /* 0x000000ff0500720c */ /* 0x000fda0003f05300 */
[----:B0-----:R-:W-:Y:S05]  /*0080*/  @P0 BRA `(.L_x_363) ;  /* 0x00000000004c0947 */ /* 0x001fea0003800000 */
[----:B------:R-:W0:Y:S01]  /*0090*/  S2R R0, SR_TID.X ;  /* 0x0000000000007919 */ /* 0x000e220000002100 */
[----:B------:R-:W1:Y:S01]  /*00a0*/  LDCU.64 UR8, c[0x0][0x388] ;  /* 0x00007100ff0877ac */ /* 0x000e620008000a00 */
[----:B------:R-:W-:Y:S01]  /*00b0*/  UMOV UR10, 0x20 ;  /* 0x00000020000a7882 */ /* 0x000fe20000000000 */
[----:B0-----:R-:W-:-:S13]  /*00c0*/  ISETP.NE.AND P0, PT, R0, RZ, PT ;  /* 0x000000ff0000720c */ /* 0x001fda0003f05270 */
[----:B-1----:R-:W-:Y:S05]  /*00d0*/  @P0 EXIT ;  /* 0x000000000000094d */ /* 0x002fea0003800000 */
[----:B------:R-:W-:-:S05]  /*00e0*/  UMOV UR4, URZ ;  /* 0x000000ff00047c82 */ /* 0x000fca0008000000 */
.L_x_364:
        /* <DEDUP_REMOVED lines=13> */
.L_x_363:
[----:B------:R-:W-:Y:S01]  /*01c0*/  ISETP.GT.U32.AND P0, PT, R4, 0xbf, PT ;  /* 0x000000bf0400780c */ /* 0x000fe20003f04070 */
[----:B------:R-:W-:Y:S03]  /*01d0*/  BSSY.RECONVERGENT B0, `(.L_x_365) ;  /* 0x0007fca000007945 */ /* 0x000fe60003800200 */
[----:B------:R-:W-:-:S13]  /*01e0*/  ISETP.GT.U32.AND.EX P0, PT, R5, RZ, PT, P0 ;  /* 0x000000ff0500720c */ /* 0x000fda0003f04100 */
[----:B------:R-:W-:Y:S05]  /*01f0*/  @P0 BRA `(.L_x_366) ;  /* 0x0000045800b40947 */ /* 0x000fea0003800000 */
[----:B------:R0:W-:Y:S01]  /*0200*/  STL [R1+0x39c], R10 ;  /* 0x00039c0a01007387 */ /* 0x0001e20000100800 */
[----:B------:R-:W-:Y:S01]  /*0210*/  IMAD.MOV.U32 R0, RZ, RZ, RZ ;  /* 0x000000ffff007224 */ /* 0x000fe200078e00ff */
[----:B------:R-:W-:Y:S02]  /*0220*/  PRMT R154, RZ, 0x7610, R154 ;  /* 0x00007610ff9a7816 */ /* 0x000fe4000000009a */
[----:B------:R1:W-:Y:S01]  /*0230*/  STL [R1+0x398], R11 ;  /* 0x0003980b01007387 */ /* 0x0003e20000100800 */
[----:B------:R-:W-:-:S03]  /*0240*/  PRMT R153, RZ, 0x7610, R153 ;  /* 0x00007610ff997816 */ /* 0x000fc60000000099 */
[----:B------:R2:W-:Y:S01]  /*0250*/  STL [R1+0x394], R12 ;  /* 0x0003940c01007387 */ /* 0x0005e20000100800 */
[----:B0-----:R-:W-:-:S03]  /*0260*/  PRMT R10, RZ, 0x7610, R10 ;  /* 0x00007610ff0a7816 */ /* 0x001fc6000000000a */
[----:B------:R0:W-:Y:S01]  /*0270*/  STL [R1+0x390], R13 ;  /* 0x0003900d01007387 */ /* 0x0001e20000100800 */
[----:B-1----:R-:W-:-:S03]  /*0280*/  PRMT R11, RZ, 0x7610, R11 ;  /* 0x00007610ff0b7816 */ /* 0x002fc6000000000b */
[----:B------:R1:W-:Y:S01]  /*0290*/  STL [R1+0x38c], R14 ;  /* 0x00038c0e01007387 */ /* 0x0003e20000100800 */
[----:B--2---:R-:W-:-:S03]  /*02a0*/  PRMT R12, RZ, 0x7610, R12 ;  /* 0x00007610ff0c7816 */ /* 0x004fc6000000000c */
[----:B------:R2:W-:Y:S01]  /*02b0*/  STL [R1+0x388], R15 ;  /* 0x0003880f01007387 */ /* 0x0005e20000100800 */
[----:B0-----:R-:W-:-:S03]  /*02c0*/  PRMT R13, RZ, 0x7610, R13 ;  /* 0x00007610ff0d7816 */ /* 0x001fc6000000000d */
[----:B------:R0:W-:Y:S01]  /*02d0*/  STL.S16 [R1+0x240], R10 ;  /* 0x0002400a01007387 */ /* 0x0001e20000100600 */
[----:B-1----:R-:W-:Y:S02]  /*02e0*/  PRMT R14, RZ, 0x7610, R14 ;  /* 0x00007610ff0e7816 */ /* 0x002fe4000000000e */
[----:B--2---:R-:W-:Y:S01]  /*02f0*/  PRMT R15, RZ, 0x7610, R15 ;  /* 0x00007610ff0f7816 */ /* 0x004fe2000000000f */
[----:B------:R1:W-:Y:S04]  /*0300*/  STL.S16 [R1+0x23c], R11 ;  /* 0x00023c0b01007387 */ /* 0x0003e80000100600 */
[----:B------:R2:W-:Y:S04]  /*0310*/  STL.S16 [R1+0x238], R12 ;  /* 0x0002380c01007387 */ /* 0x0005e80000100600 */
[----:B------:R3:W-:Y:S04]  /*0320*/  STL.S16 [R1+0x234], R13 ;  /* 0x0002340d01007387 */ /* 0x0007e80000100600 */
[----:B------:R4:W-:Y:S04]  /*0330*/  STL.S16 [R1+0x230], R14 ;  /* 0x0002300e01007387 */ /* 0x0009e80000100600 */
[----:B------:R5:W-:Y:S04]  /*0340*/  STL.S16 [R1+0x22c], R15 ;  /* 0x00022c0f01007387 */ /* 0x000be80000100600 */
[----:B0-----:R-:W5:Y:S01]  /*0350*/  LDL.LU R10, [R1+0x39c] ;  /* 0x00039c00010a7983 */ /* 0x001f620000300800 */
[----:B------:R-:W-:-:S02]  /*0360*/  PRMT R152, RZ, 0x7610, R152 ;  /* 0x00007610ff987816 */ /* 0x000fc40000000098 */
[----:B------:R-:W-:Y:S01]  /*0370*/  PRMT R151, RZ, 0x7610, R151 ;  /* 0x00007610ff977816 */ /* 0x000fe20000000097 */
[----:B-1----:R-:W5:Y:S01]  /*0380*/  LDL.LU R11, [R1+0x398] ;  /* 0x00039800010b7983 */ /* 0x002f620000300800 */
[----:B------:R-:W-:-:S03]  /*0390*/  PRMT R150, RZ, 0x7610, R150 ;  /* 0x00007610ff967816 */ /* 0x000fc60000000096 */
[----:B--2---:R-:W2:Y:S04]  /*03a0*/  LDL.LU R12, [R1+0x394] ;  /* 0x00039400010c7983 */ /* 0x004ea80000300800 */
[----:B---3--:R-:W3:Y:S04]  /*03b0*/  LDL.LU R13, [R1+0x390] ;  /* 0x00039000010d7983 */ /* 0x008ee80000300800 */
[----:B----4-:R-:W4:Y:S04]  /*03c0*/  LDL.LU R14, [R1+0x38c] ;  /* 0x00038c00010e7983 */ /* 0x010f280000300800 */
[----:B-----5:R-:W5:Y:S01]  /*03d0*/  LDL.LU R15, [R1+0x388] ;  /* 0x00038800010f7983 */ /* 0x020f620000300800 */
[----:B------:R-:W-:-:S05]  /*03e0*/  PRMT R5, RZ, 0x7610, R5 ;  /* 0x00007610ff057816 */ /* 0x000fca0000000005 */
[----:B------:R0:W-:Y:S02]  /*03f0*/  STL.S16 [R1+0x228], R5 ;  /* 0x0002280501007387 */ /* 0x0001e40000100600 */
[----:B0-----:R-:W0:Y:S01]  /*0400*/  S2R R5, SR_TID.X ;  /* 0x0000000000057919 */ /* 0x001e220000002100 */
[----:B------:R-:W-:Y:S02]  /*0410*/  PRMT R3, RZ, 0x7610, R3 ;  /* 0x00007610ff037816 */ /* 0x000fe40000000003 */
[----:B------:R-:W-:Y:S01]  /*0420*/  PRMT R2, RZ, 0x7610, R2 ;  /* 0x00007610ff027816 */ /* 0x000fe20000000002 */
[----:B------:R-:W-:Y:S01]  /*0430*/  BSSY.RECONVERGENT B1, `(.L_x_367) ;  /* 0x00002df000017945 */ /* 0x000fe20003800200 */
[----:B------:R-:W-:Y:S01]  /*0440*/  PRMT R149, RZ, 0x7610, R149 ;  /* 0x00007610ff957816 */ /* 0x000fe20000000095 */
[----:B------:R-:W-:Y:S01]  /*0450*/  STL.S16 [R1+0x224], R3 ;  /* 0x0002240301007387 */ /* 0x000fe20000100600 */
[----:B------:R-:W-:Y:S02]  /*0460*/  PRMT R148, RZ, 0x7610, R148 ;  /* 0x00007610ff947816 */ /* 0x000fe40000000094 */
[----:B------:R-:W-:Y:S01]  /*0470*/  PRMT R147, RZ, 0x7610, R147 ;  /* 0x00007610ff937816 */ /* 0x000fe20000000093 */
[----:B------:R1:W-:Y:S01]  /*0480*/  STL.S16 [R1+0x220], R2 ;  /* 0x0002200201007387 */ /* 0x0003e20000100600 */
[----:B------:R-:W-:-:S03]  /*0490*/  PRMT R146, RZ, 0x7610, R146 ;  /* 0x00007610ff927816 */ /* 0x000fc60000000092 */
[----:B0-----:R0:W-:Y:S01]  /*04a0*/  STL [R1+0x244], R5 ;  /* 0x0002440501007387 */ /* 0x0011e20000100800 */
[----:B------:R-:W-:Y:S02]  /*04b0*/  ISETP.GE.U32.AND P0, PT, R5, R4, PT ;  /* 0x000000040500720c */ /* 0x000fe40003f06070 */
[----:B-1----:R-:W-:Y:S02]  /*04c0*/  CS2R R2, SRZ ;  /* 0x0000000000027805 */ /* 0x002fe4000001ff00 */
        /* <DEDUP_REMOVED lines=234> */
[----:B--2---:R-:W-:Y:S02]  /*1370*/  PRMT R12, RZ, 0x7610, R12 ;  /* 0x00007610ff0c7816 */ /* 0x004fe4000000000c */
[----:B---3--:R-:W-:Y:S02]  /*1380*/  PRMT R13, RZ, 0x7610, R13 ;  /* 0x00007610ff0d7816 */ /* 0x008fe4000000000d */
[----:B----4-:R-:W-:Y:S02]  /*1390*/  PRMT R14, RZ, 0x7610, R14 ;  /* 0x00007610ff0e7816 */ /* 0x010fe4000000000e */
[----:B-----5:R-:W-:Y:S01]  /*13a0*/  PRMT R15, RZ, 0x7610, R15 ;  /* 0x00007610ff0f7816 */ /* 0x020fe2000000000f */
[----:B0-----:R-:W-:Y:S06]  /*13b0*/  @P0 BRA `(.L_x_368) ;  /* 0x0000001c00980947 */ /* 0x001fec0003800000 */
[----:B------:R-:W0:Y:S01]  /*13c0*/  LDC.64 R2, c[0x0][0x380] ;  /* 0x0000e000ff027b82 */ /* 0x000e220000000a00 */
[----:B------:R-:W-:Y:S01]  /*13d0*/  STL [R1+0x388], R4 ;  /* 0x0003880401007387 */ /* 0x000fe20000100800 */
[----:B0-----:R-:W-:-:S05]  /*13e0*/  IMAD.WIDE.U32 R2, R5, 0x110, R2 ;  /* 0x0000011005027825 */ /* 0x001fca00078e0002 */
[----:B------:R-:W2:Y:S04]  /*13f0*/  LDG.E R0, desc[UR6][R2.64] ;  /* 0x0000000602007981 */ /* 0x000ea8000c1e1900 */
        /* <DEDUP_REMOVED lines=31> */
[----:B------:R0:W4:Y:S04]  /*15f0*/  LDG.E.64 R14, desc[UR6][R2.64+0x10] ;  /* 0x00001006020e7981 */ /* 0x000128000c1e1b00 */
[----:B------:R-:W4:Y:S04]  /*1600*/  LDG.E.64 R2, desc[UR6][R2.64+0x8] ;  /* 0x0000080602027981 */ /* 0x000f28000c1e1b00 */
[----:B--2---:R3:W-:Y:S02]  /*1610*/  STL [R1+0x38c], R0 ;  /* 0x00038c0001007387 */ /* 0x0047e40000100800 */
[----:B---3--:R-:W-:-:S05]  /*1620*/  PRMT R0, R7, 0x7772, RZ ;  /* 0x0000777207007816 */ /* 0x008fca00000000ff */
[----:B------:R1:W-:Y:S01]  /*1630*/  STL [R1+0x250], R0 ;  /* 0x0002500001007387 */ /* 0x0003e20000100800 */
[----:B----4-:R-:W-:-:S05]  /*1640*/  PRMT R237, R18, 0x7771, RZ ;  /* 0x0000777112ed7816 */ /* 0x010fca00000000ff */
[----:B------:R-:W-:Y:S01]  /*1650*/  STL [R1+0x3e8], R237 ;  /* 0x0003e8ed01007387 */ /* 0x000fe20000100800 */
[----:B-1----:R-:W-:-:S05]  /*1660*/  PRMT R0, R8, 0x7772, RZ ;  /* 0x0000777208007816 */ /* 0x002fca00000000ff */
[----:B------:R1:W-:Y:S02]  /*1670*/  STL [R1+0x25c], R0 ;  /* 0x00025c0001007387 */ /* 0x0003e40000100800 */
[----:B-1----:R-:W-:Y:S02]  /*1680*/  PRMT R0, R9, 0x7772, RZ ;  /* 0x0000777209007816 */ /* 0x002fe400000000ff */
        /* <DEDUP_REMOVED lines=9> */
[----:B------:R1:W-:Y:S04]  /*1720*/  STL [R1+0x254], R3 ;  /* 0x0002540301007387 */ /* 0x0003e80000100800 */
[----:B------:R2:W-:Y:S01]  /*1730*/  STL [R1+0x268], R0 ;  /* 0x0002680001007387 */ /* 0x0005e20000100800 */
[C---:B0-----:R-:W-:Y:S02]  /*1740*/  PRMT R2, R9.reuse, 0x7771, RZ ;  /* 0x0000777109027816 */ /* 0x041fe400000000ff */
[----:B-1----:R-:W-:-:S02]  /*1750*/  PRMT R3, R9, 0x7770, RZ ;  /* 0x0000777009037816 */ /* 0x002fc400000000ff */
[----:B--2---:R-:W-:-:S03]  /*1760*/  PRMT R0, R10, 0x7772, RZ ;  /* 0x000077720a007816 */ /* 0x004fc600000000ff */
[----:B------:R0:W-:Y:S04]  /*1770*/  STL [R1+0x260], R3 ;  /* 0x0002600301007387 */ /* 0x0001e80000100800 */
[----:B------:R1:W-:Y:S04]  /*1780*/  STL [R1+0x264], R2 ;  /* 0x0002640201007387 */ /* 0x0003e80000100800 */
[----:B------:R2:W-:Y:S01]  /*1790*/  STL [R1+0x274], R0 ;  /* 0x0002740001007387 */ /* 0x0005e20000100800 */
[C---:B0-----:R-:W-:Y:S02]  /*17a0*/  PRMT R3, R10.reuse, 0x7770, RZ ;  /* 0x000077700a037816 */ /* 0x041fe400000000ff */
[----:B-1----:R-:W-:-:S02]  /*17b0*/  PRMT R2, R10, 0x7771, RZ ;  /* 0x000077710a027816 */ /* 0x002fc400000000ff */
        /* <DEDUP_REMOVED lines=18> */
[----:B--2---:R-:W-:Y:S01]  /*18e0*/  PRMT R0, R14, 0x7770, RZ ;  /* 0x000077700e007816 */ /* 0x004fe200000000ff */
[----:B------:R0:W-:Y:S01]  /*18f0*/  STL [R1+0x290], R3 ;  /* 0x0002900301007387 */ /* 0x0001e20000100800 */
[----:B------:R-:W-:-:S03]  /*1900*/  PRMT R10, R10, 0x7773, RZ ;  /* 0x000077730a0a7816 */ /* 0x000fc600000000ff */
[----:B------:R1:W-:Y:S04]  /*1910*/  STL [R1+0x294], R2 ;  /* 0x0002940201007387 */ /* 0x0003e80000100800 */
[----:B------:R2:W-:Y:S01]  /*1920*/  STL [R1+0x29c], R0 ;  /* 0x00029c0001007387 */ /* 0x0005e20000100800 */
[C---:B0-----:R-:W-:Y:S02]  /*1930*/  PRMT R3, R14.reuse, 0x7771, RZ ;  /* 0x000077710e037816 */ /* 0x041fe400000000ff */
[C---:B-1----:R-:W-:Y:S02]  /*1940*/  PRMT R2, R14.reuse, 0x7772, RZ ;  /* 0x000077720e027816 */ /* 0x042fe400000000ff */
[----:B--2---:R-:W-:Y:S01]  /*1950*/  PRMT R0, R14, 0x7773, RZ ;  /* 0x000077730e007816 */ /* 0x004fe200000000ff */
[----:B------:R0:W-:Y:S01]  /*1960*/  STL [R1+0x3c8], R10 ;  /* 0x0003c80a01007387 */ /* 0x0001e20000100800 */
[----:B------:R-:W-:-:S03]  /*1970*/  PRMT R4, R15, 0x7773, RZ ;  /* 0x000077730f047816 */ /* 0x000fc600000000ff */
[----:B------:R1:W-:Y:S04]  /*1980*/  STL [R1+0x2a0], R3 ;  /* 0x0002a00301007387 */ /* 0x0003e80000100800 */
[----:B------:R2:W-:Y:S01]  /*1990*/  STL [R1+0x2a8], R2 ;  /* 0x0002a80201007387 */ /* 0x0005e20000100800 */
[----:B0-----:R-:W-:-:S03]  /*19a0*/  PRMT R10, R237, 0x7610, R10 ;  /* 0x00007610ed0a7816 */ /* 0x001fc6000000000a */
[----:B------:R0:W-:Y:S01]  /*19b0*/  STL [R1+0x2a4], R0 ;  /* 0x0002a40001007387 */ /* 0x0001e20000100800 */
[----:B-1----:R-:W-:-:S03]  /*19c0*/  PRMT R3, R15, 0x7771, RZ ;  /* 0x000077710f037816 */ /* 0x002fc600000000ff */
[----:B------:R1:W-:Y:S01]  /*19d0*/  STL [R1+0x3a0], R14 ;  /* 0x0003a00e01007387 */ /* 0x0003e20000100800 */
[----:B--2---:R-:W-:-:S03]  /*19e0*/  PRMT R2, R15, 0x7770, RZ ;  /* 0x000077700f027816 */ /* 0x004fc600000000ff */
[----:B------:R2:W-:Y:S01]  /*19f0*/  STL [R1+0x3ac], R15 ;  /* 0x0003ac0f01007387 */ /* 0x0005e20000100800 */
[----:B0-----:R-:W-:-:S03]  /*1a00*/  PRMT R0, R15, 0x7772, RZ ;  /* 0x000077720f007816 */ /* 0x001fc600000000ff */
[----:B------:R-:W3:Y:S04]  /*1a10*/  LDL.LU R237, [R1+0x254] ;  /* 0x0002540001ed7983 */ /* 0x000ee80000300800 */
[----:B-1----:R-:W4:Y:S04]  /*1a20*/  LDL.LU R14, [R1+0x248] ;  /* 0x00024800010e7983 */ /* 0x002f280000300800 */
[----:B--2---:R-:W2:Y:S01]  /*1a30*/  LDL.LU R15, [R1+0x290] ;  /* 0x00029000010f7983 */ /* 0x004ea20000300800 */
        /* <DEDUP_REMOVED lines=11> */
[----:B------:R-:W-:Y:S01]  /*1af0*/  PRMT R211, R76, 0x7773, RZ ;  /* 0x000077734cd37816 */ /* 0x000fe200000000ff */
[----:B------:R-:W-:Y:S01]  /*1b00*/  STL [R1+0x3d4], R9 ;  /* 0x0003d40901007387 */ /* 0x000fe20000100800 */
[C---:B------:R-:W-:Y:S02]  /*1b10*/  PRMT R194, R87.reuse, 0x7770, RZ ;  /* 0x0000777057c27816 */ /* 0x040fe400000000ff */
[----:B------:R-:W-:-:S02]  /*1b20*/  PRMT R193, R87, 0x7771, RZ ;  /* 0x0000777157c17816 */ /* 0x000fc400000000ff */
[C---:B------:R-:W-:Y:S02]  /*1b30*/  PRMT R192, R87.reuse, 0x7772, RZ ;  /* 0x0000777257c07816 */ /* 0x040fe400000000ff */
[----:B------:R-:W-:Y:S02]  /*1b40*/  PRMT R191, R87, 0x7773, RZ ;  /* 0x0000777357bf7816 */ /* 0x000fe400000000ff */
[----:B------:R-:W-:Y:S01]  /*1b50*/  PRMT R76, R210, 0x7610, R76 ;  /* 0x00007610d24c7816 */ /* 0x000fe2000000004c */
[----:B------:R0:W-:Y:S01]  /*1b60*/  STL [R1+0x3a4], R13 ;  /* 0x0003a40d01007387 */ /* 0x0001e20000100800 */
[C---:B------:R-:W-:Y:S02]  /*1b70*/  PRMT R166, R116.reuse, 0x7770, RZ ;  /* 0x0000777074a67816 */ /* 0x040fe400000000ff */
[C---:B------:R-:W-:Y:S01]  /*1b80*/  PRMT R165, R116.reuse, 0x7771, RZ ;  /* 0x0000777174a57816 */ /* 0x040fe200000000ff */
[----:B------:R1:W-:Y:S01]  /*1b90*/  STL [R1+0x3e4], R236 ;  /* 0x0003e4ec01007387 */ /* 0x0003e20000100800 */
[----:B------:R-:W-:-:S02]  /*1ba0*/  PRMT R164, R116, 0x7772, RZ ;  /* 0x0000777274a47816 */ /* 0x000fc400000000ff */
[----:B------:R-:W-:Y:S02]  /*1bb0*/  PRMT R163, R116, 0x7773, RZ ;  /* 0x0000777374a37816 */ /* 0x000fe400000000ff */
[----:B------:R-:W-:Y:S01]  /*1bc0*/  PRMT R87, R215, 0x7610, R87 ;  /* 0x00007610d7577816 */ /* 0x000fe20000000057 */
[----:B0-----:R-:W2:Y:S01]  /*1bd0*/  LDL.LU R13, [R1+0x298] ;  /* 0x00029800010d7983 */ /* 0x001ea20000300800 */
[----:B------:R-:W-:Y:S02]  /*1be0*/  PRMT R210, R238, 0x7610, R210 ;  /* 0x00007610eed27816 */ /* 0x000fe400000000d2 */
[----:B------:R-:W-:Y:S02]  /*1bf0*/  PRMT R9, R236, 0x7610, R9 ;  /* 0x00007610ec097816 */ /* 0x000fe40000000009 */
[----:B------:R-:W-:Y:S01]  /*1c00*/  PRMT R116, R226, 0x7610, R116 ;  /* 0x00007610e2747816 */ /* 0x000fe20000000074 */
[----:B-1----:R-:W2:Y:S01]  /*1c10*/  LDL.LU R236, [R1+0x258] ;  /* 0x0002580001ec7983 */ /* 0x002ea20000300800 */
[----:B------:R-:W-:-:S02]  /*1c20*/  PRMT R215, R250, 0x7610, R215 ;  /* 0x00007610fad77816 */ /* 0x000fc400000000d7 */
[----:B---3--:R-:W-:Y:S02]  /*1c30*/  PRMT R238, R237, 0x7610, R238 ;  /* 0x00007610edee7816 */ /* 0x008fe400000000ee */
[----:B------:R-:W3:Y:S01]  /*1c40*/  LDL.LU R237, [R1+0x3e8] ;  /* 0x0003e80001ed7983 */ /* 0x000ee20000300800 */
[----:B----4-:R-:W-:-:S03]  /*1c50*/  PRMT R226, R14, 0x7610, R226 ;  /* 0x000076100ee27816 */ /* 0x010fc600000000e2 */
[----:B------:R-:W4:Y:S01]  /*1c60*/  LDL.LU R14, [R1+0x29c] ;  /* 0x00029c00010e7983 */ /* 0x000f220000300800 */
[----:B--2---:R-:W-:-:S03]  /*1c70*/  PRMT R250, R15, 0x7610, R250 ;  /* 0x000076100ffa7816 */ /* 0x004fc600000000fa */
[----:B------:R-:W4:Y:S01]  /*1c80*/  LDL.LU R15, [R1+0x3ac] ;  /* 0x0003ac00010f7983 */ /* 0x000f220000300800 */
        /* <DEDUP_REMOVED lines=8> */
[----:B------:R-:W-:Y:S01]  /*1d10*/  PRMT R227, R27, 0x7771, RZ ;  /* 0x000077711be37816 */ /* 0x000fe200000000ff */
[----:B------:R0:W-:Y:S01]  /*1d20*/  STL [R1+0x3ec], R7 ;  /* 0x0003ec0701007387 */ /* 0x0001e20000100800 */
[----:B------:R-:W-:Y:S02]  /*1d30*/  PRMT R217, R90, 0x7771, RZ ;  /* 0x000077715ad97816 */ /* 0x000fe400000000ff */
[----:B------:R-:W-:Y:S01]  /*1d40*/  PRMT R248, R79, 0x7771, RZ ;  /* 0x000077714ff87816 */ /* 0x000fe200000000ff */
[----:B------:R1:W-:Y:S01]  /*1d50*/  STL [R1+0x3e0], R8 ;  /* 0x0003e00801007387 */ /* 0x0003e20000100800 */
[----:B------:R-:W-:-:S03]  /*1d60*/  PRMT R202, R85, 0x7770, RZ ;  /* 0x0000777055ca7816 */ /* 0x000fc600000000ff */
[----:B------:R2:W-:Y:S01]  /*1d70*/  STL [R1+0x3bc], R11 ;  /* 0x0003bc0b01007387 */ /* 0x0005e20000100800 */
[----:B0-----:R-:W-:-:S03]  /*1d80*/  PRMT R7, R234, 0x7610, R7 ;  /* 0x00007610ea077816 */ /* 0x001fc60000000007 */
[----:B------:R0:W-:Y:S01]  /*1d90*/  STL [R1+0x398], R2 ;  /* 0x0003980201007387 */ /* 0x0001e20000100800 */
[----:B-1----:R-:W-:-:S03]  /*1da0*/  PRMT R8, R235, 0x7610, R8 ;  /* 0x00007610eb087816 */ /* 0x002fc60000000008 */
[----:B------:R1:W-:Y:S01]  /*1db0*/  STL [R1+0x39c], R3 ;  /* 0x00039c0301007387 */ /* 0x0003e20000100800 */
[----:B--2---:R-:W-:-:S03]  /*1dc0*/  VIADD R11, R5, 0xc0 ;  /* 0x000000c0050b7836 */ /* 0x004fc60000000000 */
[----:B------:R2:W-:Y:S01]  /*1dd0*/  STL [R1+0x3a8], R0 ;  /* 0x0003a80001007387 */ /* 0x0005e20000100800 */
[C---:B------:R-:W-:Y:S02]  /*1de0*/  PRMT R201, R85.reuse, 0x7771, RZ ;  /* 0x0000777155c97816 */ /* 0x040fe400000000ff */
[----:B0-----:R-:W-:Y:S01]  /*1df0*/  PRMT R2, R230, 0x7610, R2 ;  /* 0x00007610e6027816 */ /* 0x001fe20000000002 */
[----:B------:R0:W-:Y:S01]  /*1e00*/  STL [R1+0x3b4], R4 ;  /* 0x0003b40401007387 */ /* 0x0001e20000100800 */
[----:B------:R-:W-:Y:S02]  /*1e10*/  PRMT R200, R85, 0x7772, RZ ;  /* 0x0000777255c87816 */ /* 0x000fe400000000ff */
[----:B-1----:R-:W-:Y:S02]  /*1e20*/  PRMT R3, R231, 0x7610, R3 ;  /* 0x00007610e7037816 */ /* 0x002fe40000000003 */
[----:B------:R-:W-:Y:S02]  /*1e30*/  PRMT R199, R85, 0x7773, RZ ;  /* 0x0000777355c77816 */ /* 0x000fe400000000ff */
[----:B--2---:R-:W-:-:S02]  /*1e40*/  PRMT R0, R227, 0x7610, R0 ;  /* 0x00007610e3007816 */ /* 0x004fc40000000000 */
[----:B0-----:R-:W-:Y:S02]  /*1e50*/  PRMT R4, R232, 0x7610, R4 ;  /* 0x00007610e8047816 */ /* 0x001fe40000000004 */
[----:B------:R-:W-:Y:S01]  /*1e60*/  PRMT R85, R217, 0x7610, R85 ;  /* 0x00007610d9557816 */ /* 0x000fe20000000055 */
[----:B------:R-:W-:Y:S01]  /*1e70*/  STL [R1+0x244], R11 ;  /* 0x0002440b01007387 */ /* 0x000fe20000100800 */
[----:B------:R-:W-:Y:S02]  /*1e80*/  PRMT R217, R248, 0x7610, R217 ;  /* 0x00007610f8d97816 */ /* 0x000fe400000000d9 */
[----:B------:R-:W-:Y:S01]  /*1e90*/  PRMT R248, R13, 0x7610, R248 ;  /* 0x000076100df87816 */ /* 0x000fe200000000f8 */
[----:B------:R-:W-:Y:S04]  /*1ea0*/  STL.S16 [R1+0x23c], R10 ;  /* 0x00023c0a01007387 */ /* 0x000fe80000100600 */
[----:B------:R-:W-:Y:S04]  /*1eb0*/  STL.S16 [R1+0x240], R9 ;  /* 0x0002400901007387 */ /* 0x000fe80000100600 */
[----:B------:R0:W-:Y:S04]  /*1ec0*/  STL [R1+0x3f0], R235 ;  /* 0x0003f0eb01007387 */ /* 0x0001e80000100800 */
[----:B------:R-:W-:Y:S04]  /*1ed0*/  STL.S16 [R1+0x234], R8 ;  /* 0x0002340801007387 */ /* 0x000fe80000100600 */
[----:B------:R1:W-:Y:S04]  /*1ee0*/  STL.S16 [R1+0x238], R7 ;  /* 0x0002380701007387 */ /* 0x0003e80000100600 */
[----:B------:R2:W-:Y:S04]  /*1ef0*/  STL.S16 [R1+0x230], R4 ;  /* 0x0002300401007387 */ /* 0x0005e80000100600 */
[----:B------:R-:W-:Y:S04]  /*1f00*/  STL.S16 [R1+0x224], R3 ;  /* 0x0002240301007387 */ /* 0x000fe80000100600 */
[----:B------:R-:W-:Y:S04]  /*1f10*/  STL.S16 [R1+0x228], R2 ;  /* 0x0002280201007387 */ /* 0x000fe80000100600 */
[----:B0-----:R-:W4:Y:S04]  /*1f20*/  LDL.LU R235, [R1+0x24c] ;  /* 0x00024c0001eb7983 */ /* 0x001f280000300800 */
[----:B------:R0:W-:Y:S04]  /*1f30*/  STL.S16 [R1+0x220], R0 ;  /* 0x0002200001007387 */ /* 0x0001e80000100600 */
        /* <DEDUP_REMOVED lines=8> */
[----:B------:R-:W2:Y:S04]  /*1fc0*/  LDL.LU R3, [R1+0x2a0] ;  /* 0x0002a00001037983 */ /* 0x000ea80000300800 */
[----:B------:R-:W2:Y:S01]  /*1fd0*/  LDL.LU R2, [R1+0x2a8] ;  /* 0x0002a80001027983 */ /* 0x000ea20000300800 */
[----:B---3--:R-:W-:-:S03]  /*1fe0*/  PRMT R237, R236, 0x7610, R237 ;  /* 0x00007610eced7816 */ /* 0x008fc600000000ed */
[----:B------:R-:W3:Y:S01]  /*1ff0*/  LDL.LU R236, [R1+0x3e4] ;  /* 0x0003e40001ec7983 */ /* 0x000ee20000300800 */
[----:B----4-:R-:W-:-:S03]  /*2000*/  PRMT R15, R14, 0x7610, R15 ;  /* 0x000076100e0f7816 */ /* 0x010fc6000000000f */
[----:B------:R-:W4:Y:S01]  /*2010*/  LDL.LU R14, [R1+0x3a0] ;  /* 0x0003a000010e7983 */ /* 0x000f220000300800 */
[----:B------:R-:W-:Y:S02]  /*2020*/  PRMT R12, R12, 0x7773, RZ ;  /* 0x000077730c0c7816 */ /* 0x000fe400000000ff */
[----:B------:R-:W-:Y:S02]  /*2030*/  PRMT R219, R98, 0x7771, RZ ;  /* 0x0000777162db7816 */ /* 0x000fe400000000ff */
[----:B------:R-:W-:Y:S01]  /*2040*/  PRMT R207, R82, 0x7773, RZ ;  /* 0x0000777352cf7816 */ /* 0x000fe200000000ff */
[----:B------:R0:W-:Y:S01]  /*2050*/  STL [R1+0x3b0], R12 ;  /* 0x0003b00c01007387 */ /* 0x0001e20000100800 */
[----:B------:R-:W-:Y:S02]  /*2060*/  PRMT R229, R26, 0x7770, RZ ;  /* 0x000077701ae57816 */ /* 0x000fe400000000ff */
[----:B------:R-:W-:Y:S02]  /*2070*/  PRMT R225, R122, 0x7771, RZ ;  /* 0x000077717ae17816 */ /* 0x000fe400000000ff */
[----:B------:R-:W-:-:S02]  /*2080*/  PRMT R224, R114, 0x7770, RZ ;  /* 0x0000777072e07816 */ /* 0x000fc400000000ff */
[----:B------:R-:W-:Y:S02]  /*2090*/  PRMT R240, R77, 0x7773, RZ ;  /* 0x000077734df07816 */ /* 0x000fe400000000ff */
[----:B------:R-:W-:Y:S01]  /*20a0*/  PRMT R244, R78, 0x7773, RZ ;  /* 0x000077734ef47816 */ /* 0x000fe200000000ff */
[----:B0-----:R-:W4:Y:S01]  /*20b0*/  LDL.LU R12, [R1+0x28c] ;  /* 0x00028c00010c7983 */ /* 0x001f220000300800 */
        /* <DEDUP_REMOVED lines=10> */
[----:B------:R-:W-:Y:S02]  /*2160*/  PRMT R6, R6, 0x7773, RZ ;  /* 0x0000777306067816 */ /* 0x000fe400000000ff */
[C---:B------:R-:W-:Y:S02]  /*2170*/  PRMT R186, R93.reuse, 0x7770, RZ ;  /* 0x000077705dba7816 */ /* 0x040fe400000000ff */
        /* <DEDUP_REMOVED lines=25> */
[----:B------:R-:W-:Y:S01]  /*2310*/  STL [R1+0x3b8], R149 ;  /* 0x0003b89501007387 */ /* 0x000fe20000100800 */
[----:B------:R-:W-:Y:S02]  /*2320*/  PRMT R229, R249, 0x7610, R229 ;  /* 0x00007610f9e57816 */ /* 0x000fe400000000e5 */
[----:B------:R-:W-:Y:S01]  /*2330*/  PRMT R227, R6, 0x7610, R227 ;  /* 0x0000761006e37816 */ /* 0x000fe200000000e3 */
[----:B------:R-:W-:Y:S01]  /*2340*/  STL [R1+0x3c0], R150 ;  /* 0x0003c09601007387 */ /* 0x000fe20000100800 */
[----:B------:R-:W-:-:S02]  /*2350*/  PRMT R225, R235, 0x7610, R225 ;  /* 0x00007610ebe17816 */ /* 0x000fc400000000e1 */
[----:B------:R-:W-:Y:S01]  /*2360*/  PRMT R224, R7, 0x7610, R224 ;  /* 0x0000761007e07816 */ /* 0x000fe200000000e0 */
[----:B------:R-:W-:Y:S04]  /*2370*/  STL [R1+0x3c4], R151 ;  /* 0x0003c49701007387 */ /* 0x000fe80000100800 */
[----:B------:R-:W-:Y:S01]  /*2380*/  STL [R1+0x3cc], R152 ;  /* 0x0003cc9801007387 */ /* 0x000fe20000100800 */
[----:B------:R-:W-:-:S03]  /*2390*/  PRMT R232, R9, 0x7610, R232 ;  /* 0x0000761009e87816 */ /* 0x000fc600000000e8 */
[----:B------:R-:W-:Y:S01]  /*23a0*/  STL [R1+0x3d0], R153 ;  /* 0x0003d09901007387 */ /* 0x000fe20000100800 */
[----:B------:R-:W-:-:S03]  /*23b0*/  PRMT R244, R10, 0x7610, R244 ;  /* 0x000076100af47816 */ /* 0x000fc600000000f4 */
[----:B------:R-:W-:Y:S01]  /*23c0*/  STL [R1+0x3d8], R154 ;  /* 0x0003d89a01007387 */ /* 0x000fe20000100800 */
[----:B------:R-:W-:-:S03]  /*23d0*/  PRMT R240, R11, 0x7610, R240 ;  /* 0x000076100bf07816 */ /* 0x000fc600000000f0 */
[----:B------:R0:W-:Y:S01]  /*23e0*/  STL [R1+0x3dc], R143 ;  /* 0x0003dc8f01007387 */ /* 0x0001e20000100800 */
[----:B------:R-:W-:-:S03]  /*23f0*/  PRMT R247, R13, 0x7610, R247 ;  /* 0x000076100df77816 */ /* 0x000fc600000000f7 */
[----:B------:R-:W4:Y:S01]  /*2400*/  LDL.LU R235, [R1+0x3f0] ;  /* 0x0003f00001eb7983 */ /* 0x000f220000300800 */
[----:B--2---:R-:W-:-:S03]  /*2410*/  PRMT R6, R4, 0x7610, R6 ;  /* 0x0000761004067816 */ /* 0x004fc60000000006 */
[----:B------:R-:W2:Y:S01]  /*2420*/  LDL.LU R7, [R1+0x3ec] ;  /* 0x0003ec0001077983 */ /* 0x000ea20000300800 */
[----:B------:R-:W-:-:S03]  /*2430*/  PRMT R249, R0, 0x7610, R249 ;  /* 0x0000761000f97816 */ /* 0x000fc600000000f9 */
[----:B------:R-:W2:Y:S04]  /*2440*/  LDL.LU R9, [R1+0x3d4] ;  /* 0x0003d40001097983 */ /* 0x000ea80000300800 */
[----:B------:R-:W2:Y:S01]  /*2450*/  LDL.LU R10, [R1+0x3c8] ;  /* 0x0003c800010a7983 */ /* 0x000ea20000300800 */
[----:B------:R-:W-:-:S03]  /*2460*/  PRMT R13, R2, 0x7610, R13 ;  /* 0x00007610020d7816 */ /* 0x000fc6000000000d */
        /* <DEDUP_REMOVED lines=13> */
[----:B----4-:R-:W-:-:S03]  /*2540*/  PRMT R14, R3, 0x7610, R14 ;  /* 0x00007610030e7816 */ /* 0x010fc6000000000e */
[----:B------:R-:W4:Y:S01]  /*2550*/  LDL.LU R3, [R1+0x39c] ;  /* 0x00039c0001037983 */ /* 0x000f220000300800 */
[C---:B------:R-:W-:Y:S02]  /*2560*/  PRMT R144, R20.reuse, 0x7772, RZ ;  /* 0x0000777214907816 */ /* 0x040fe400000000ff */
[----:B------:R-:W-:Y:S02]  /*2570*/  PRMT R145, R20, 0x7773, RZ ;  /* 0x0000777314917816 */ /* 0x000fe400000000ff */
        /* <DEDUP_REMOVED lines=55> */
[C---:B------:R-:W-:Y:S02]  /*28f0*/  PRMT R54, R125.reuse, 0x7770, RZ ;  /* 0x000077707d367816 */ /* 0x040fe400000000ff */
[C---:B------:R-:W-:Y:S02]  /*2900*/  PRMT R53, R125.reuse, 0x7771, RZ ;  /* 0x000077717d357816 */ /* 0x040fe400000000ff */
[----:B------:R-:W-:-:S02]  /*2910*/  PRMT R52, R125, 0x7772, RZ ;  /* 0x000077727d347816 */ /* 0x000fc400000000ff */
[----:B------:R-:W-:Y:S02]  /*2920*/  PRMT R51, R125, 0x7773, RZ ;  /* 0x000077737d337816 */ /* 0x000fe400000000ff */
[----:B------:R-:W-:Y:S02]  /*2930*/  PRMT R221, R106, 0x7771, RZ ;  /* 0x000077716add7816 */ /* 0x000fe400000000ff */
[----:B------:R-:W-:Y:S02]  /*2940*/  PRMT R209, R82, 0x7771, RZ ;  /* 0x0000777152d17816 */ /* 0x000fe400000000ff */
[----:B------:R-:W-:Y:S02]  /*2950*/  PRMT R125, R228, 0x7610, R125 ;  /* 0x00007610e47d7816 */ /* 0x000fe4000000007d */
[----:B------:R-:W-:Y:S02]  /*2960*/  PRMT R223, R114, 0x7771, RZ ;  /* 0x0000777172df7816 */ /* 0x000fe400000000ff */
[----:B------:R-:W-:-:S02]  /*2970*/  PRMT R222, R106, 0x7770, RZ ;  /* 0x000077706ade7816 */ /* 0x000fc400000000ff */
[----:B------:R-:W-:Y:S02]  /*2980*/  PRMT R220, R98, 0x7770, RZ ;  /* 0x0000777062dc7816 */ /* 0x000fe400000000ff */
[----:B------:R-:W-:Y:S02]  /*2990*/  PRMT R218, R90, 0x7770, RZ ;  /* 0x000077705ada7816 */ /* 0x000fe400000000ff */
[----:B------:R-:W-:Y:S02]  /*29a0*/  PRMT R208, R82, 0x7772, RZ ;  /* 0x0000777252d07816 */ /* 0x000fe400000000ff */
[C---:B------:R-:W-:Y:S02]  /*29b0*/  PRMT R239, R77.reuse, 0x7771, RZ ;  /* 0x000077714def7816 */ /* 0x040fe400000000ff */
[----:B------:R-:W-:Y:S02]  /*29c0*/  PRMT R243, R78, 0x7771, RZ ;  /* 0x000077714ef37816 */ /* 0x000fe400000000ff */
[----:B------:R-:W-:Y:S01]  /*29d0*/  PRMT R228, R252, 0x7610, R228 ;  /* 0x00007610fce47816 */ /* 0x000fe200000000e4 */
[----:B------:R0:W-:Y:S01]  /*29e0*/  STL.S16 [R1+0x22c], R5 ;  /* 0x00022c0501007387 */ /* 0x0001e20000100600 */
[----:B------:R-:W-:-:S02]  /*29f0*/  PRMT R241, R77, 0x7772, RZ ;  /* 0x000077724df17816 */ /* 0x000fc400000000ff */
[C---:B------:R-:W-:Y:S02]  /*2a00*/  PRMT R242, R78.reuse, 0x7770, RZ ;  /* 0x000077704ef27816 */ /* 0x040fe400000000ff */
[----:B------:R-:W-:Y:S02]  /*2a10*/  PRMT R245, R78, 0x7772, RZ ;  /* 0x000077724ef57816 */ /* 0x000fe400000000ff */
[----:B------:R-:W-:Y:S02]  /*2a20*/  PRMT R252, R12, 0x7610, R252 ;  /* 0x000076100cfc7816 */ /* 0x000fe400000000fc */
[C---:B------:R-:W-:Y:S01]  /*2a30*/  PRMT R178, R101.reuse, 0x7770, RZ ;  /* 0x0000777065b27816 */ /* 0x040fe200000000ff */
[----:B------:R-:W4:Y:S01]  /*2a40*/  LDL.LU R12, [R1+0x3b0] ;  /* 0x0003b000010c7983 */ /* 0x000f220000300800 */
[C---:B------:R-:W-:Y:S02]  /*2a50*/  PRMT R177, R101.reuse, 0x7771, RZ ;  /* 0x0000777165b17816 */ /* 0x040fe400000000ff */
[C---:B------:R-:W-:Y:S01]  /*2a60*/  PRMT R176, R101.reuse, 0x7772, RZ ;  /* 0x0000777265b07816 */ /* 0x040fe200000000ff */
[----:B0-----:R-:W4:Y:S01]  /*2a70*/  LDL.LU R5, [R1+0x2a4] ;  /* 0x0002a40001057983 */ /* 0x001f220000300800 */
        /* <DEDUP_REMOVED lines=51> */
[----:B------:R0:W5:Y:S01]  /*2db0*/  LDL.LU R0, [R1+0x38c] ;  /* 0x00038c0001007983 */ /* 0x0001620000300800 */
[----:B---3--:R-:W-:-:S02]  /*2dc0*/  PRMT R235, R8, 0x7610, R235 ;  /* 0x0000761008eb7816 */ /* 0x008fc400000000eb */
[----:B------:R-:W-:Y:S02]  /*2dd0*/  PRMT R8, R4, 0x7610, R8 ;  /* 0x0000761004087816 */ /* 0x000fe40000000008 */
[----:B------:R0:W5:Y:S01]  /*2de0*/  LDL.LU R4, [R1+0x388] ;  /* 0x0003880001047983 */ /* 0x0001620000300800 */
[----:B----4-:R-:W-:-:S03]  /*2df0*/  PRMT R10, R3, 0x7610, R10 ;  /* 0x00007610030a7816 */ /* 0x010fc6000000000a */
[----:B------:R0:W5:Y:S01]  /*2e00*/  LDL.LU R3, [R1+0x390] ;  /* 0x0003900001037983 */ /* 0x0001620000300800 */
[----:B------:R-:W-:Y:S02]  /*2e10*/  PRMT R216, R90, 0x7772, RZ ;  /* 0x000077725ad87816 */ /* 0x000fe400000000ff */
[C---:B------:R-:W-:Y:S02]  /*2e20*/  PRMT R198, R86.reuse, 0x7770, RZ ;  /* 0x0000777056c67816 */ /* 0x040fe400000000ff */
[C---:B------:R-:W-:Y:S02]  /*2e30*/  PRMT R197, R86.reuse, 0x7771, RZ ;  /* 0x0000777156c57816 */ /* 0x040fe400000000ff */
[C---:B------:R-:W-:Y:S02]  /*2e40*/  PRMT R196, R86.reuse, 0x7772, RZ ;  /* 0x0000777256c47816 */ /* 0x040fe400000000ff */
[----:B------:R-:W-:Y:S02]  /*2e50*/  PRMT R195, R86, 0x7773, RZ ;  /* 0x0000777356c37816 */ /* 0x000fe400000000ff */
[----:B------:R-:W-:-:S02]  /*2e60*/  PRMT R86, R216, 0x7610, R86 ;  /* 0x00007610d8567816 */ /* 0x000fc40000000056 */
[C---:B------:R-:W-:Y:S02]  /*2e70*/  PRMT R118, R122.reuse, 0x7772, RZ ;  /* 0x000077727a767816 */ /* 0x040fe400000000ff */
[----:B------:R-:W-:Y:S02]  /*2e80*/  PRMT R119, R122, 0x7773, RZ ;  /* 0x000077737a777816 */ /* 0x000fe400000000ff */
        /* <DEDUP_REMOVED lines=56> */
[----:B0-----:R-:W-:-:S07]  /*3210*/  PRMT R12, R5, 0x7610, R12 ;  /* 0x00007610050c7816 */ /* 0x001fce000000000c */
.L_x_368:
[----:B------:R-:W-:Y:S05]  /*3220*/  BSYNC.RECONVERGENT B1 ;  /* 0x0000000000017941 */ /* 0x000fea0003800200 */
.L_x_367:
[----:B------:R-:W2:Y:S01]  /*3230*/  LDL R5, [R1+0x244] ;  /* 0x0002440001057983 */ /* 0x000ea20000100800 */
[----:B------:R-:W-:Y:S01]  /*3240*/  BSSY.RECONVERGENT B1, `(.L_x_369) ;  /* 0x000047b000017945 */ /* 0x000fe20003800200 */
[----:B--2--5:R-:W-:-:S13]  /*3250*/  ISETP.GE.U32.AND P0, PT, R5, R4, PT ;  /* 0x000000040500720c */ /* 0x024fda0003f06070 */
[----:B------:R-:W-:Y:S05]  /*3260*/  @P0 BRA `(.L_x_370) ;  /* 0x0000004400e00947 */ /* 0x000fea0003800000 */
.L_x_376:
[----:B-----5:R-:W-:Y:S01]  /*3270*/  LOP3.LUT R10, R10, 0xffff, RZ, 0xc0, !PT ;  /* 0x0000ffff0a0a7812 */ /* 0x020fe200078ec0ff */
[----:B------:R0:W-:Y:S01]  /*3280*/  STL [R1+0x38c], R2 ;  /* 0x00038c0201007387 */ /* 0x0001e20000100800 */
[----:B------:R-:W-:Y:S02]  /*3290*/  LOP3.LUT R11, R11, 0xffff, RZ, 0xc0, !PT ;  /* 0x0000ffff0b0b7812 */ /* 0x000fe400078ec0ff */
[----:B------:R-:W-:Y:S01]  /*32a0*/  LOP3.LUT R8, R8, 0xffff, RZ, 0xc0, !PT ;  /* 0x0000ffff08087812 */ /* 0x000fe200078ec0ff */
[----:B------:R1:W-:Y:S01]  /*32b0*/  STL [R1+0x388], R3 ;  /* 0x0003880301007387 */ /* 0x0003e20000100800 */
[----:B------:R-:W-:Y:S02]  /*32c0*/  LOP3.LUT R9, R9, 0xffff, RZ, 0xc0, !PT ;  /* 0x0000ffff09097812 */ /* 0x000fe400078ec0ff */
[----:B0-----:R-:W-:Y:S02]  /*32d0*/  PRMT R2, R11, 0x3340, R10 ;  /* 0x000033400b027816 */ /* 0x001fe4000000000a */
[----:B------:R-:W2:Y:S01]  /*32e0*/  LDL R10, [R1+0x244] ;  /* 0x00024400010a7983 */ /* 0x000ea20000100800 */
        /* <DEDUP_REMOVED lines=9> */
[----:B------:R-:W-:Y:S02]  /*3380*/  PRMT R61, R60, 0x3340, R61 ;  /* 0x000033403c3d7816 */ /* 0x000fe4000000003d */
        /* <DEDUP_REMOVED lines=10> */
[----:B-1----:R-:W-:Y:S02]  /*3430*/  PRMT R3, R9, 0x3340, R8 ;  /* 0x0000334009037816 */ /* 0x002fe40000000008 */
[----:B------:R-:W-:Y:S02]  /*3440*/  PRMT R100, R69, 0x3340, R100 ;  /* 0x0000334045647816 */ /* 0x000fe40000000064 */
[----:B------:R-:W-:Y:S01]  /*3450*/  LOP3.LUT R247, R247, 0xffff, RZ, 0xc0, !PT ;  /* 0x0000fffff7f77812 */ /* 0x000fe200078ec0ff */
[----:B------:R-:W3:Y:S01]  /*3460*/  LDL.LU R69, [R1+0x230] ;  /* 0x0002300001457983 */ /* 0x000ee20000300800 */
[----:B------:R-:W-:Y:S02]  /*3470*/  LOP3.LUT R248, R248, 0xffff, RZ, 0xc0, !PT ;  /* 0x0000fffff8f87812 */ /* 0x000fe400078ec0ff */
[----:B------:R-:W-:Y:S01]  /*3480*/  LOP3.LUT R252, R252, 0xffff, RZ, 0xc0, !PT ;  /* 0x0000fffffcfc7812 */ /* 0x000fe200078ec0ff */
[----:B------:R0:W-:Y:S02]  /*3490*/  STL [R1+0x258], R3 ;  /* 0x0002580301007387 */ /* 0x0001e40000100800 */
[----:B0-----:R-:W-:-:S02]  /*34a0*/  PRMT R3, R248, 0x3340, R247 ;  /* 0x00003340f8037816 */ /* 0x001fc400000000f7 */
[----:B------:R-:W-:-:S04]  /*34b0*/  LOP3.LUT R248, R251, 0xffff, RZ, 0xc0, !PT ;  /* 0x0000fffffbf87812 */ /* 0x000fc800078ec0ff */
[----:B------:R-:W-:Y:S02]  /*34c0*/  PRMT R248, R252, 0x3340, R248 ;  /* 0x00003340fcf87816 */ /* 0x000fe400000000f8 */
[----:B------:R-:W4:Y:S01]  /*34d0*/  LDL.LU R252, [R1+0x258] ;  /* 0x0002580001fc7983 */ /* 0x000f220000300800 */
        /* <DEDUP_REMOVED lines=64> */
[----:B------:R-:W2:Y:S01]  /*38e0*/  LDC.64 R52, c[0x0][0x380] ;  /* 0x0000e000ff347b82 */ /* 0x000ea20000000a00 */
        /* <DEDUP_REMOVED lines=58> */
[----:B--2---:R-:W-:Y:S01]  /*3c90*/  IMAD.WIDE.U32 R52, R10, 0x110, R52 ;  /* 0x000001100a347825 */ /* 0x004fe200078e0034 */
        /* <DEDUP_REMOVED lines=42> */
[----:B------:R-:W-:Y:S01]  /*3f40*/  PRMT R179, R180, 0x3340, R179 ;  /* 0x00003340b4b37816 */ /* 0x000fe200000000b3 */
[----:B------:R-:W-:Y:S01]  /*3f50*/  IMAD.MOV.U32 R251, RZ, RZ, R9 ;  /* 0x000000fffffb7224 */ /* 0x000fe200078e0009 */
[----:B------:R-:W-:Y:S01]  /*3f60*/  LOP3.LUT R187, R161, 0xffff, RZ, 0xc0, !PT ;  /* 0x0000ffffa1bb7812 */ /* 0x000fe200078ec0ff */
[----:B------:R-:W2:Y:S01]  /*3f70*/  LDG.E.64 R54, desc[UR6][R52.64+0xc8] ;  /* 0x0000c80634367981 */ /* 0x000ea2000c1e1b00 */
[----:B------:R-:W-:-:S02]  /*3f80*/  LOP3.LUT R227, R19, 0xffff, RZ, 0xc0, !PT ;  /* 0x0000ffff13e37812 */ /* 0x000fc400078ec0ff */
[----:B------:R-:W-:Y:S01]  /*3f90*/  LOP3.LUT R228, R21, 0xffff, RZ, 0xc0, !PT ;  /* 0x0000ffff15e47812 */ /* 0x000fe200078ec0ff */
[----:B------:R-:W5:Y:S01]  /*3fa0*/  LDG.E.64 R10, desc[UR6][R52.64+0xa8] ;  /* 0x0000a806340a7981 */ /* 0x000f62000c1e1b00 */
[----:B------:R-:W-:Y:S02]  /*3fb0*/  LOP3.LUT R229, R23, 0xffff, RZ, 0xc0, !PT ;  /* 0x0000ffff17e57812 */ /* 0x000fe400078ec0ff */
[----:B------:R-:W-:Y:S01]  /*3fc0*/  LOP3.LUT R235, R25, 0xffff, RZ, 0xc0, !PT ;  /* 0x0000ffff19eb7812 */ /* 0x000fe200078ec0ff */
[----:B------:R-:W5:Y:S01]  /*3fd0*/  LDG.E.64 R12, desc[UR6][R52.64+0xa0] ;  /* 0x0000a006340c7981 */ /* 0x000f62000c1e1b00 */
[----:B------:R-:W-:Y:S02]  /*3fe0*/  LOP3.LUT R230, R17, 0xffff, RZ, 0xc0, !PT ;  /* 0x0000ffff11e67812 */ /* 0x000fe400078ec0ff */
[----:B------:R-:W-:Y:S01]  /*3ff0*/  PRMT R249, R250, 0x3340, R249 ;  /* 0x00003340faf97816 */ /* 0x000fe200000000f9 */
[----:B------:R-:W-:Y:S01]  /*4000*/  IMAD.MOV.U32 R250, RZ, RZ, R8 ;  /* 0x000000fffffa7224 */ /* 0x000fe200078e0008 */
[----:B------:R-:W-:Y:S01]  /*4010*/  PRMT R180, R182, 0x3340, R181 ;  /* 0x00003340b6b47816 */ /* 0x000fe200000000b5 */
[----:B------:R-:W5:Y:S01]  /*4020*/  LDG.E.64 R8, desc[UR6][R52.64+0xb0] ;  /* 0x0000b00634087981 */ /* 0x000f62000c1e1b00 */
[----:B------:R-:W-:-:S02]  /*4030*/  PRMT R173, R174, 0x3340, R173 ;  /* 0x00003340aead7816 */ /* 0x000fc400000000ad */
[----:B------:R-:W-:Y:S01]  /*4040*/  PRMT R181, R168, 0x3340, R167 ;  /* 0x00003340a8b57816 */ /* 0x000fe200000000a7 */
[----:B------:R-:W5:Y:S01]  /*4050*/  LDG.E.64 R14, desc[UR6][R52.64+0x98] ;  /* 0x00009806340e7981 */ /* 0x000f62000c1e1b00 */
[----:B------:R-:W-:Y:S02]  /*4060*/  PRMT R182, R170, 0x3340, R169 ;  /* 0x00003340aab67816 */ /* 0x000fe400000000a9 */
[----:B------:R-:W-:Y:S01]  /*4070*/  PRMT R172, R172, 0x3340, R171 ;  /* 0x00003340acac7816 */ /* 0x000fe200000000ab */
[----:B------:R-:W2:Y:S01]  /*4080*/  LDG.E.64 R168, desc[UR6][R52.64+0x100] ;  /* 0x0001000634a87981 */ /* 0x000ea2000c1e1b00 */
[----:B------:R-:W-:Y:S02]  /*4090*/  PRMT R174, R160, 0x3340, R159 ;  /* 0x00003340a0ae7816 */ /* 0x000fe4000000009f */
[----:B------:R-:W-:Y:S01]  /*40a0*/  PRMT R187, R162, 0x3340, R187 ;  /* 0x00003340a2bb7816 */ /* 0x000fe200000000bb */
[----:B------:R-:W5:Y:S01]  /*40b0*/  LDG.E.64 R170, desc[UR6][R52.64+0x108] ;  /* 0x0001080634aa7981 */ /* 0x000f62000c1e1b00 */
[----:B------:R-:W-:-:S02]  /*40c0*/  PRMT R189, R164, 0x3340, R189 ;  /* 0x00003340a4bd7816 */ /* 0x000fc400000000bd */
[----:B------:R-:W-:Y:S01]  /*40d0*/  PRMT R197, R156, 0x3340, R197 ;  /* 0x000033409cc57816 */ /* 0x000fe200000000c5 */
[----:B------:R-:W2:Y:S01]  /*40e0*/  LDG.E.64 R166, desc[UR6][R52.64+0xf8] ;  /* 0x0000f80634a67981 */ /* 0x000ea2000c1e1b00 */
[----:B------:R-:W-:Y:S02]  /*40f0*/  PRMT R203, R44, 0x3340, R203 ;  /* 0x000033402ccb7816 */ /* 0x000fe400000000cb */
[----:B------:R-:W-:Y:S01]  /*4100*/  PRMT R205, R48, 0x3340, R205 ;  /* 0x0000334030cd7816 */ /* 0x000fe200000000cd */
[----:B------:R-:W2:Y:S01]  /*4110*/  LDG.E.64 R164, desc[UR6][R52.64+0xf0] ;  /* 0x0000f00634a47981 */ /* 0x000ea2000c1e1b00 */
[----:B------:R-:W-:Y:S02]  /*4120*/  PRMT R211, R36, 0x3340, R211 ;  /* 0x0000334024d37816 */ /* 0x000fe400000000d3 */
[----:B------:R-:W-:Y:S01]  /*4130*/  PRMT R213, R40, 0x3340, R213 ;  /* 0x0000334028d57816 */ /* 0x000fe200000000d5 */
[----:B------:R-:W2:Y:S01]  /*4140*/  LDG.E.64 R162, desc[UR6][R52.64+0xe8] ;  /* 0x0000e80634a27981 */ /* 0x000ea2000c1e1b00 */
        /* <DEDUP_REMOVED lines=10> */
[----:B------:R-:W-:Y:S01]  /*41f0*/  LOP3.LUT R236, R16, 0xffff, RZ, 0xc0, !PT ;  /* 0x0000ffff10ec7812 */ /* 0x000fe200078ec0ff */
[----:B------:R-:W2:Y:S01]  /*4200*/  LDG.E.64 R4, desc[UR6][R52.64+0xc0] ;  /* 0x0000c00634047981 */ /* 0x000ea2000c1e1b00 */
[----:B------:R-:W-:Y:S02]  /*4210*/  LOP3.LUT R65, R65, 0xffff, RZ, 0xc0, !PT ;  /* 0x0000ffff41417812 */ /* 0x000fe400078ec0ff */
[----:B------:R-:W-:Y:S01]  /*4220*/  LOP3.LUT R64, R64, 0xffff, RZ, 0xc0, !PT ;  /* 0x0000ffff40407812 */ /* 0x000fe200078ec0ff */
[----:B------:R-:W2:Y:S04]  /*4230*/  LDG.E.64 R6, desc[UR6][R52.64+0xb8] ;  /* 0x0000b80634067981 */ /* 0x000ea8000c1e1b00 */
        /* <DEDUP_REMOVED lines=17> */
[----:B------:R-:W2:Y:S04]  /*4350*/  LDG.E R188, desc[UR6][R52.64] ;  /* 0x0000000634bc7981 */ /* 0x000ea8000c1e1900 */
[----:B------:R0:W2:Y:S01]  /*4360*/  LDG.E.64 R50, desc[UR6][R52.64+0x8] ;  /* 0x0000080634327981 */ /* 0x0000a2000c1e1b00 */
[----:B------:R-:W-:-:S02]  /*4370*/  LOP3.LUT R67, R67, 0xffff, RZ, 0xc0, !PT ;  /* 0x0000ffff43437812 */ /* 0x000fc400078ec0ff */
[----:B------:R-:W-:Y:S02]  /*4380*/  LOP3.LUT R66, R66, 0xffff, RZ, 0xc0, !PT ;  /* 0x0000ffff42427812 */ /* 0x000fe400078ec0ff */
[----:B------:R-:W-:Y:S02]  /*4390*/  PRMT R65, R64, 0x3340, R65 ;  /* 0x0000334040417816 */ /* 0x000fe40000000041 */
[----:B0-----:R-:W-:Y:S02]  /*43a0*/  LOP3.LUT R53, R68, 0xffff, RZ, 0xc0, !PT ;  /* 0x0000ffff44357812 */ /* 0x001fe400078ec0ff */
        /* <DEDUP_REMOVED lines=17> */
[----:B------:R-:W-:Y:S01]  /*44c0*/  LOP3.LUT R67, R79, 0xffff, RZ, 0xc0, !PT ;  /* 0x0000ffff4f437812 */ /* 0x000fe200078ec0ff */
[----:B------:R-:W5:Y:S01]  /*44d0*/  LDL.LU R237, [R1+0x224] ;  /* 0x0002240001ed7983 */ /* 0x000f620000300800 */
[----:B------:R-:W-:Y:S02]  /*44e0*/  LOP3.LUT R78, R78, 0xffff, RZ, 0xc0, !PT ;  /* 0x0000ffff4e4e7812 */ /* 0x000fe400078ec0ff */
[----:B------:R-:W-:Y:S01]  /*44f0*/  LOP3.LUT R76, R76, 0xffff, RZ, 0xc0, !PT ;  /* 0x0000ffff4c4c7812 */ /* 0x000fe200078ec0ff */
[----:B------:R-:W2:Y:S01]  /*4500*/  LDL.LU R238, [R1+0x228] ;  /* 0x0002280001ee7983 */ /* 0x000ea20000300800 */
        /* <DEDUP_REMOVED lines=12> */
[----:B------:R-:W-:Y:S01]  /*45d0*/  LOP3.LUT R63, R73, 0xffff, RZ, 0xc0, !PT ;  /* 0x0000ffff493f7812 */ /* 0x000fe200078ec0ff */
[----:B------:R-:W2:Y:S01]  /*45e0*/  LDL.LU R76, [R1+0x22c] ;  /* 0x00022c00014c7983 */ /* 0x000ea20000300800 */
[----:B------:R-:W-:-:S02]  /*45f0*/  PRMT R91, R96, 0x3340, R91 ;  /* 0x00003340605b7816 */ /* 0x000fc4000000005b */
[----:B------:R-:W-:Y:S01]  /*4600*/  PRMT R94, R53, 0x3340, R94 ;  /* 0x00003340355e7816 */ /* 0x000fe2000000005e */
[----:B------:R-:W2:Y:S01]  /*4610*/  LDL.LU R73, [R1+0x238] ;  /* 0x0002380001497983 */ /* 0x000ea20000300800 */
[----:B------:R-:W-:Y:S02]  /*4620*/  LOP3.LUT R85, R85, 0xffff, RZ, 0xc0, !PT ;  /* 0x0000ffff55557812 */ /* 0x000fe400078ec0ff */
[----:B------:R-:W-:Y:S02]  /*4630*/  LOP3.LUT R84, R84, 0xffff, RZ, 0xc0, !PT ;  /* 0x0000ffff54547812 */ /* 0x000fe400078ec0ff */
[----:B------:R-:W-:Y:S02]  /*4640*/  LOP3.LUT R96, R111, 0xffff, RZ, 0xc0, !PT ;  /* 0x0000ffff6f607812 */ /* 0x000fe400078ec0ff */
[----:B------:R-:W-:Y:S02]  /*4650*/  LOP3.LUT R53, R110, 0xffff, RZ, 0xc0, !PT ;  /* 0x0000ffff6e357812 */ /* 0x000fe400078ec0ff */
[----:B------:R-:W-:-:S02]  /*4660*/  PRMT R63, R72, 0x3340, R63 ;  /* 0x00003340483f7816 */ /* 0x000fc4000000003f */
[----:B------:R-:W2:Y:S01]  /*4670*/  LDL.LU R72, [R1+0x234] ;  /* 0x0002340001487983 */ /* 0x000ea20000300800 */
        /* <DEDUP_REMOVED lines=29> */
[----:B------:R-:W-:Y:S01]  /*4850*/  PRMT R239, R242, 0x3340, R241 ;  /* 0x00003340f2ef7816 */ /* 0x000fe200000000f1 */
[----:B------:R-:W2:Y:S01]  /*4860*/  LDL.LU R71, [R1+0x240] ;  /* 0x0002400001477983 */ /* 0x000ea20000300800 */
[----:B------:R-:W-:-:S02]  /*4870*/  PRMT R59, R70, 0x3340, R59 ;  /* 0x00003340463b7816 */ /* 0x000fc4000000003b */
[----:B------:R-:W-:Y:S01]  /*4880*/  PRMT R108, R53, 0x3340, R108 ;  /* 0x00003340356c7816 */ /* 0x000fe2000000006c */
[----:B------:R-:W2:Y:S01]  /*4890*/  LDL.LU R241, [R1+0x220] ;  /* 0x0002200001f17983 */ /* 0x000ea20000300800 */
[----:B------:R-:W-:-:S03]  /*48a0*/  LOP3.LUT R101, R117, 0xffff, RZ, 0xc0, !PT ;  /* 0x0000ffff75657812 */ /* 0x000fc600078ec0ff */
[----:B------:R-:W2:Y:S01]  /*48b0*/  LDL.LU R70, [R1+0x23c] ;  /* 0x00023c0001467983 */ /* 0x000ea20000300800 */
[----:B------:R-:W-:Y:S02]  /*48c0*/  LOP3.LUT R116, R116, 0xffff, RZ, 0xc0, !PT ;  /* 0x0000ffff74747812 */ /* 0x000fe400078ec0ff */
[----:B---3--:R-:W-:Y:S02]  /*48d0*/  LOP3.LUT R114, R69, 0xffff, RZ, 0xc0, !PT ;  /* 0x0000ffff45727812 */ /* 0x008fe400078ec0ff */
[----:B------:R-:W-:Y:S02]  /*48e0*/  LOP3.LUT R53, R140, 0xffff, RZ, 0xc0, !PT ;  /* 0x0000ffff8c357812 */ /* 0x000fe400078ec0ff */
[----:B------:R-:W-:Y:S02]  /*48f0*/  PRMT R101, R116, 0x3340, R101 ;  /* 0x0000334074657816 */ /* 0x000fe40000000065 */
[----:B------:R-:W-:Y:S02]  /*4900*/  PRMT R114, R53, 0x3340, R114 ;  /* 0x0000334035727816 */ /* 0x000fe40000000072 */
[----:B------:R-:W-:-:S02]  /*4910*/  LOP3.LUT R116, R145, 0xffff, RZ, 0xc0, !PT ;  /* 0x0000ffff91747812 */ /* 0x000fc400078ec0ff */
[----:B------:R-:W-:Y:S02]  /*4920*/  LOP3.LUT R53, R144, 0xffff, RZ, 0xc0, !PT ;  /* 0x0000ffff90357812 */ /* 0x000fe400078ec0ff */
[----:B------:R-:W-:Y:S02]  /*4930*/  PRMT R249, R249, 0x5410, R3 ;  /* 0x00005410f9f97816 */ /* 0x000fe40000000003 */
[----:B------:R-:W-:Y:S01]  /*4940*/  PRMT R116, R53, 0x3340, R116 ;  /* 0x0000334035747816 */ /* 0x000fe20000000074 */
[----:B------:R-:W3:Y:S01]  /*4950*/  LDL.LU R3, [R1+0x388] ;  /* 0x0003880001037983 */ /* 0x000ee20000300800 */
[----:B----4-:R-:W-:-:S03]  /*4960*/  PRMT R53, R2, 0x5410, R252 ;  /* 0x0000541002357816 */ /* 0x010fc600000000fc */
[----:B------:R-:W3:Y:S01]  /*4970*/  LDL.LU R2, [R1+0x38c] ;  /* 0x00038c0001027983 */ /* 0x000ee20000300800 */
        /* <DEDUP_REMOVED lines=55> */
[----:B------:R-:W-:Y:S01]  /*4cf0*/  PRMT R110, R147, 0x3340, R110 ;  /* 0x00003340936e7816 */ /* 0x000fe2000000006e */
[----:B------:R-:W-:Y:S01]  /*4d00*/  STL.64 [R1+0xc0], R56 ;  /* 0x0000c03801007387 */ /* 0x000fe20000100a00 */
        /* <DEDUP_REMOVED lines=10> */
[----:B-----5:R-:W-:-:S04]  /*4db0*/  LOP3.LUT R109, R237, 0xffff, RZ, 0xc0, !PT ;  /* 0x0000ffffed6d7812 */ /* 0x020fc800078ec0ff */
[----:B------:R-:W-:Y:S02]  /*4dc0*/  PRMT R109, R52, 0x3340, R109 ;  /* 0x00003340346d7816 */ /* 0x000fe4000000006d */
[----:B------:R-:W-:Y:S02]  /*4dd0*/  LOP3.LUT R52, R137, 0xffff, RZ, 0xc0, !PT ;  /* 0x0000ffff89347812 */ /* 0x000fe400078ec0ff */
[----:B--2---:R-:W-:Y:S02]  /*4de0*/  LOP3.LUT R111, R238, 0xffff, RZ, 0xc0, !PT ;  /* 0x0000ffffee6f7812 */ /* 0x004fe400078ec0ff */
[----:B------:R-:W-:-:S04]  /*4df0*/  LOP3.LUT R113, R76, 0xffff, RZ, 0xc0, !PT ;  /* 0x0000ffff4c717812 */ /* 0x000fc800078ec0ff */
[----:B------:R-:W-:Y:S02]  /*4e00*/  PRMT R113, R52, 0x3340, R113 ;  /* 0x0000334034717816 */ /* 0x000fe40000000071 */
[----:B------:R-:W-:Y:S02]  /*4e10*/  LOP3.LUT R52, R143, 0xffff, RZ, 0xc0, !PT ;  /* 0x0000ffff8f347812 */ /* 0x000fe400078ec0ff */
[----:B------:R-:W-:-:S04]  /*4e20*/  LOP3.LUT R117, R72, 0xffff, RZ, 0xc0, !PT ;  /* 0x0000ffff48757812 */ /* 0x000fc800078ec0ff */
[----:B------:R-:W-:Y:S02]  /*4e30*/  PRMT R117, R52, 0x3340, R117 ;  /* 0x0000334034757816 */ /* 0x000fe40000000075 */
[----:B------:R-:W-:-:S05]  /*4e40*/  PRMT R52, R250, 0x5410, R251 ;  /* 0x00005410fa347816 */ /* 0x000fca00000000fb */
[----:B------:R0:W-:Y:S01]  /*4e50*/  STL.64 [R1+0x10], R52 ;  /* 0x0000103401007387 */ /* 0x0001e20000100a00 */
[----:B------:R-:W-:Y:S02]  /*4e60*/  LOP3.LUT R119, R73, 0xffff, RZ, 0xc0, !PT ;  /* 0x0000ffff49777812 */ /* 0x000fe400078ec0ff */
[----:B------:R-:W-:Y:S02]  /*4e70*/  PRMT R111, R134, 0x3340, R111 ;  /* 0x00003340866f7816 */ /* 0x000fe4000000006f */
[----:B0-----:R-:W-:Y:S02]  /*4e80*/  PRMT R53, R199, 0x5410, R200 ;  /* 0x00005410c7357816 */ /* 0x001fe400000000c8 */
[----:B------:R-:W-:-:S05]  /*4e90*/  PRMT R52, R193, 0x5410, R194 ;  /* 0x00005410c1347816 */ /* 0x000fca00000000c2 */
[----:B------:R0:W-:Y:S01]  /*4ea0*/  STL.64 [R1+0x48], R52 ;  /* 0x0000483401007387 */ /* 0x0001e20000100a00 */
[----:B------:R-:W-:Y:S02]  /*4eb0*/  PRMT R119, R146, 0x3340, R119 ;  /* 0x0000334092777816 */ /* 0x000fe40000000077 */
[----:B------:R-:W-:Y:S02]  /*4ec0*/  PRMT R72, R209, 0x5410, R210 ;  /* 0x00005410d1487816 */ /* 0x000fe400000000d2 */
[----:B------:R-:W-:Y:S02]  /*4ed0*/  PRMT R76, R201, 0x5410, R202 ;  /* 0x00005410c94c7816 */ /* 0x000fe400000000ca */
[----:B0-----:R-:W-:Y:S02]  /*4ee0*/  PRMT R53, R65, 0x5410, R66 ;  /* 0x0000541041357816 */ /* 0x001fe40000000042 */
[----:B------:R-:W-:Y:S02]  /*4ef0*/  PRMT R52, R61, 0x5410, R62 ;  /* 0x000054103d347816 */ /* 0x000fe4000000003e */
[----:B------:R-:W-:-:S03]  /*4f00*/  PRMT R61, R63, 0x5410, R74 ;  /* 0x000054103f3d7816 */ /* 0x000fc6000000004a */
[----:B------:R0:W-:Y:S01]  /*4f10*/  STL.64 [R1+0xa8], R52 ;  /* 0x0000a83401007387 */ /* 0x0001e20000100a00 */
[----:B------:R-:W-:Y:S02]  /*4f20*/  PRMT R238, R233, 0x5410, R234 ;  /* 0x00005410e9ee7816 */ /* 0x000fe400000000ea */
[----:B------:R-:W-:Y:S02]  /*4f30*/  LOP3.LUT R120, R71, 0xffff, RZ, 0xc0, !PT ;  /* 0x0000ffff47787812 */ /* 0x000fe400078ec0ff */
[----:B------:R-:W-:Y:S02]  /*4f40*/  LOP3.LUT R71, R150, 0xffff, RZ, 0xc0, !PT ;  /* 0x0000ffff96477812 */ /* 0x000fe400078ec0ff */
[----:B------:R-:W-:Y:S02]  /*4f50*/  LOP3.LUT R105, R241, 0xffff, RZ, 0xc0, !PT ;  /* 0x0000fffff1697812 */ /* 0x000fe400078ec0ff */
[----:B------:R-:W-:Y:S02]  /*4f60*/  LOP3.LUT R121, R70, 0xffff, RZ, 0xc0, !PT ;  /* 0x0000ffff46797812 */ /* 0x000fe400078ec0ff */
[----:B------:R-:W-:-:S02]  /*4f70*/  PRMT R105, R128, 0x3340, R105 ;  /* 0x0000334080697816 */ /* 0x000fc40000000069 */
[----:B------:R-:W-:Y:S02]  /*4f80*/  PRMT R120, R69, 0x3340, R120 ;  /* 0x0000334045787816 */ /* 0x000fe40000000078 */
[----:B------:R-:W-:Y:S02]  /*4f90*/  PRMT R118, R71, 0x3340, R118 ;  /* 0x0000334047767816 */ /* 0x000fe40000000076 */
[----:B------:R-:W-:Y:S01]  /*4fa0*/  PRMT R121, R68, 0x3340, R121 ;  /* 0x0000334044797816 */ /* 0x000fe20000000079 */
[----:B------:R1:W-:Y:S01]  /*4fb0*/  STL.64 [R1+0xb0], R60 ;  /* 0x0000b03c01007387 */ /* 0x0003e20000100a00 */
[----:B------:R-:W-:Y:S02]  /*4fc0*/  PRMT R68, R225, 0x5410, R226 ;  /* 0x00005410e1447816 */ /* 0x000fe400000000e2 */
        /* <DEDUP_REMOVED lines=30> */
[----:B-1----:R-:W-:Y:S02]  /*51b0*/  PRMT R61, R111, 0x5410, R104 ;  /* 0x000054106f3d7816 */ /* 0x002fe40000000068 */
        /* <DEDUP_REMOVED lines=64> */
[----:B---3--:R-:W-:Y:S04]  /*55c0*/  STL.64 [R1+0x8], R2 ;  /* 0x0000080201007387 */ /* 0x008fe80000100a00 */
[----:B------:R-:W-:Y:S04]  /*55d0*/  STL [R1+0x110], R188 ;  /* 0x000110bc01007387 */ /* 0x000fe80000100800 */
[----:B------:R-:W-:Y:S01]  /*55e0*/  STL.64 [R1+0x118], R50 ;  /* 0x0001183201007387 */ /* 0x000fe20000100a00 */
[----:B------:R-:W-:Y:S03]  /*55f0*/  BSSY.RECONVERGENT B2, `(.L_x_371) ;  /* 0x000000b000027945 */ /* 0x000fe60003800200 */
[----:B------:R0:W-:Y:S04]  /*5600*/  STL.64 [R1+0x1d0], R4 ;  /* 0x0001d00401007387 */ /* 0x0001e80000100a00 */
[----:B------:R1:W-:Y:S01]  /*5610*/  STL.64 [R1+0x1c8], R6 ;  /* 0x0001c80601007387 */ /* 0x0003e20000100a00 */
[----:B0-----:R-:W-:Y:S01]  /*5620*/  PRMT R4, R48, 0x7770, RZ ;  /* 0x0000777030047816 */ /* 0x001fe200000000ff */
[----:B-1----:R-:W-:-:S07]  /*5630*/  IMAD.MOV.U32 R6, RZ, RZ, RZ ;  /* 0x000000ffff067224 */ /* 0x002fce00078e00ff */
.L_x_372:
[----:B------:R-:W-:-:S05]  /*5640*/  IMAD.IADD R7, R1, 0x1, R6 ;  /* 0x0000000101077824 */ /* 0x000fca00078e0206 */
[----:B------:R-:W2:Y:S02]  /*5650*/  LDL.U8 R5, [R7+0x10] ;  /* 0x0000100007057983 */ /* 0x000ea40000100000 */
[----:B--2---:R-:W-:Y:S01]  /*5660*/  ISETP.NE.AND P0, PT, R5, RZ, PT ;  /* 0x000000ff0500720c */ /* 0x004fe20003f05270 */
[----:B------:R-:W-:Y:S02]  /*5670*/  IMAD.MOV.U32 R5, RZ, RZ, R6 ;  /* 0x000000ffff057224 */ /* 0x000fe400078e0006 */
[----:B------:R-:W-:-:S10]  /*5680*/  VIADD R6, R6, 0x1 ;  /* 0x0000000106067836 */ /* 0x000fd40000000000 */
[----:B------:R-:W-:Y:S05]  /*5690*/  @P0 BRA `(.L_x_372) ;  /* 0xfffffffc00e80947 */ /* 0x000fea000383ffff */
[----:B------:R-:W-:Y:S05]  /*56a0*/  BSYNC.RECONVERGENT B2 ;  /* 0x0000000000027941 */ /* 0x000fea0003800200 */
.L_x_371:
[----:B------:R-:W-:Y:S01]  /*56b0*/  LOP3.LUT P0, RZ, R4, 0xff, RZ, 0xc0, !PT ;  /* 0x000000ff04ff7812 */ /* 0x000fe2000780c0ff */
[----:B------:R-:W-:Y:S01]  /*56c0*/  BSSY.RECONVERGENT B2, `(.L_x_373) ;  /* 0x000000c000027945 */ /* 0x000fe20003800200 */
[----:B------:R-:W-:-:S11]  /*56d0*/  IMAD.MOV.U32 R6, RZ, RZ, R5 ;  /* 0x000000ffff067224 */ /* 0x000fd600078e0005 */
[----:B------:R-:W-:Y:S05]  /*56e0*/  @!P0 BRA `(.L_x_374) ;  /* 0x0000000000248947 */ /* 0x000fea0003800000 */
[----:B------:R-:W-:-:S07]  /*56f0*/  IMAD.MOV.U32 R8, RZ, RZ, RZ ;  /* 0x000000ffff087224 */ /* 0x000fce00078e00ff */
.L_x_375:
        /* <DEDUP_REMOVED lines=8> */
.L_x_374:
[----:B------:R-:W-:Y:S05]  /*5780*/  BSYNC.RECONVERGENT B2 ;  /* 0x0000000000027941 */ /* 0x000fea0003800200 */
.L_x_373:
[----:B------:R-:W-:Y:S01]  /*5790*/  IMAD.IADD R6, R1, 0x1, R6 ;  /* 0x0000000101067824 */ /* 0x000fe200078e0206 */
[----:B------:R-:W0:Y:S04]  /*57a0*/  LDCU UR4, c[0x0][0x390] ;  /* 0x00007200ff0477ac */ /* 0x000e280008000800 */
[----:B------:R1:W-:Y:S04]  /*57b0*/  STL.U8 [R6+0x10], RZ ;  /* 0x000010ff06007387 */ /* 0x0003e80000100000 */
[----:B------:R-:W2:Y:S04]  /*57c0*/  LDL.64 R4, [R1+0x108] ;  /* 0x0001080001047983 */ /* 0x000ea80000100a00 */
[----:B------:R-:W3:Y:S04]  /*57d0*/  LDL.64 R12, [R1+0xe8] ;  /* 0x0000e800010c7983 */ /* 0x000ee80000100a00 */
[----:B------:R-:W4:Y:S04]  /*57e0*/  LDL.64 R10, [R1+0xf0] ;  /* 0x0000f000010a7983 */ /* 0x000f280000100a00 */
[----:B------:R-:W4:Y:S04]  /*57f0*/  LDL.64 R8, [R1+0xf8] ;  /* 0x0000f80001087983 */ /* 0x000f280000100a00 */
[----:B-1----:R-:W4:Y:S04]  /*5800*/  LDL.64 R6, [R1+0x100] ;  /* 0x0001000001067983 */ /* 0x002f280000100a00 */
[----:B------:R-:W4:Y:S04]  /*5810*/  LDL.64 R246, [R1+0x18] ;  /* 0x0000180001f67983 */ /* 0x000f280000100a00 */
[----:B------:R-:W4:Y:S04]  /*5820*/  LDL.64 R44, [R1+0x10] ;  /* 0x00001000012c7983 */ /* 0x000f280000100a00 */
[----:B------:R-:W4:Y:S04]  /*5830*/  LDL.64 R38, [R1+0x80] ;  /* 0x0000800001267983 */ /* 0x000f280000100a00 */
[----:B------:R-:W4:Y:S04]  /*5840*/  LDL.64 R14, [R1+0xe0] ;  /* 0x0000e000010e7983 */ /* 0x000f280000100a00 */
[----:B------:R-:W4:Y:S04]  /*5850*/  LDL.64 R32, [R1+0x98] ;  /* 0x0000980001207983 */ /* 0x000f280000100a00 */
[----:B------:R-:W4:Y:S01]  /*5860*/  LDL.64 R26, [R1+0xb0] ;  /* 0x0000b000011a7983 */ /* 0x000f220000100a00 */
[----:B------:R-:W-:-:S03]  /*5870*/  IMAD.IADD R0, R188, 0x1, R0 ;  /* 0x00000001bc007824 */ /* 0x000fc600078e0200 */
[----:B------:R-:W4:Y:S04]  /*5880*/  LDL.64 R238, [R1+0x20] ;  /* 0x0000200001ee7983 */ /* 0x000f280000100a00 */
[----:B------:R-:W4:Y:S04]  /*5890*/  LDL.64 R34, [R1+0x90] ;  /* 0x0000900001227983 */ /* 0x000f280000100a00 */
[----:B------:R-:W4:Y:S04]  /*58a0*/  LDL.64 R30, [R1+0xa0] ;  /* 0x0000a000011e7983 */ /* 0x000f280000100a00 */
[----:B------:R-:W4:Y:S01]  /*58b0*/  LDL.64 R28, [R1+0xa8] ;  /* 0x0000a800011c7983 */ /* 0x000f220000100a00 */
[----:B------:R-:W-:-:S03]  /*58c0*/  DADD R2, R50, R2 ;  /* 0x0000000032027229 */ /* 0x000fc60000000002 */
        /* <DEDUP_REMOVED lines=17> */
[----:B--2---:R3:W-:Y:S02]  /*59e0*/  STL [R1+0x424], R5 ;  /* 0x0004240501007387 */ /* 0x0047e40000100800 */
        /* <DEDUP_REMOVED lines=55> */
[----:B------:R1:W-:Y:S04]  /*5d60*/  STL [R1+0x290], R5 ;  /* 0x0002900501007387 */ /* 0x0003e80000100800 */
[----:B------:R2:W-:Y:S01]  /*5d70*/  STL [R1+0x3f8], R138 ;  /* 0x0003f88a01007387 */ /* 0x0005e20000100800 */
[----:B-1----:R-:W-:-:S02]  /*5d80*/  PRMT R5, R6, 0x7773, RZ ;  /* 0x0000777306057816 */ /* 0x002fc400000000ff */
[----:B------:R-:W-:Y:S02]  /*5d90*/  PRMT R6, R138, 0x7610, R6 ;  /* 0x000076108a067816 */ /* 0x000fe40000000006 */
[----:B--2---:R-:W2:Y:S01]  /*5da0*/  LDL.LU R138, [R1+0x264] ;  /* 0x00026400018a7983 */ /* 0x004ea20000300800 */
[----:B------:R-:W-:Y:S02]  /*5db0*/  PRMT R43, R45, 0x7772, RZ ;  /* 0x000077722d2b7816 */ /* 0x000fe400000000ff */
[----:B------:R-:W-:Y:S02]  /*5dc0*/  PRMT R137, R39, 0x7773, RZ ;  /* 0x0000777327897816 */ /* 0x000fe400000000ff */
[----:B------:R-:W-:Y:S01]  /*5dd0*/  PRMT R9, R43, 0x7610, R9 ;  /* 0x000076102b097816 */ /* 0x000fe20000000009 */
[----:B------:R1:W-:Y:S01]  /*5de0*/  STL [R1+0x3f4], R6 ;  /* 0x0003f40601007387 */ /* 0x0003e20000100800 */
[----:B------:R-:W-:-:S03]  /*5df0*/  PRMT R43, R137, 0x7610, R43 ;  /* 0x00007610892b7816 */ /* 0x000fc6000000002b */
[----:B-1----:R-:W3:Y:S01]  /*5e00*/  LDL.LU R6, [R1+0x268] ;  /* 0x0002680001067983 */ /* 0x002ee20000300800 */
[----:B--2---:R-:W-:-:S03]  /*5e10*/  PRMT R137, R138, 0x7610, R137 ;  /* 0x000076108a897816 */ /* 0x004fc60000000089 */
[----:B------:R-:W3:Y:S04]  /*5e20*/  LDL.LU R138, [R1+0x3f8] ;  /* 0x0003f800018a7983 */ /* 0x000ee80000300800 */
[----:B------:R1:W-:Y:S01]  /*5e30*/  STL [R1+0x28c], R5 ;  /* 0x00028c0501007387 */ /* 0x0003e20000100800 */
[----:B------:R-:W-:Y:S02]  /*5e40*/  PRMT R145, R44, 0x7770, RZ ;  /* 0x000077702c917816 */ /* 0x000fe400000000ff */
[----:B-1----:R-:W-:-:S05]  /*5e50*/  PRMT R5, R7, 0x7770, RZ ;  /* 0x0000777007057816 */ /* 0x002fca00000000ff */
[----:B------:R1:W-:Y:S01]  /*5e60*/  STL [R1+0x294], R5 ;  /* 0x0002940501007387 */ /* 0x0003e20000100800 */
[C---:B------:R-:W-:Y:S02]  /*5e70*/  PRMT R151, R15.reuse, 0x7770, RZ ;  /* 0x000077700f977816 */ /* 0x040fe400000000ff */
[C---:B------:R-:W-:Y:S02]  /*5e80*/  PRMT R152, R15.reuse, 0x7771, RZ ;  /* 0x000077710f987816 */ /* 0x040fe400000000ff */
[----:B------:R-:W-:Y:S02]  /*5e90*/  PRMT R154, R15, 0x7772, RZ ;  /* 0x000077720f9a7816 */ /* 0x000fe400000000ff */
[----:B-1----:R-:W-:Y:S02]  /*5ea0*/  PRMT R5, R7, 0x7771, RZ ;  /* 0x0000777107057816 */ /* 0x002fe400000000ff */
[----:B------:R-:W-:Y:S02]  /*5eb0*/  PRMT R153, R15, 0x7773, RZ ;  /* 0x000077730f997816 */ /* 0x000fe400000000ff */
[----:B------:R-:W-:Y:S01]  /*5ec0*/  PRMT R15, R145, 0x7610, R15 ;  /* 0x00007610910f7816 */ /* 0x000fe2000000000f */
[----:B------:R1:W-:Y:S01]  /*5ed0*/  STL [R1+0x298], R5 ;  /* 0x0002980501007387 */ /* 0x0003e20000100800 */
[----:B------:R-:W-:-:S03]  /*5ee0*/  PRMT R139, R246, 0x7770, RZ ;  /* 0x00007770f68b7816 */ /* 0x000fc600000000ff */
[----:B------:R-:W-:Y:S01]  /*5ef0*/  STL [R1+0x3a0], R15 ;  /* 0x0003a00f01007387 */ /* 0x000fe20000100800 */
[----:B-1----:R-:W-:-:S03]  /*5f00*/  PRMT R5, R7, 0x7772, RZ ;  /* 0x0000777207057816 */ /* 0x002fc600000000ff */
[----:B------:R1:W-:Y:S04]  /*5f10*/  STL [R1+0x3a8], R15 ;  /* 0x0003a80f01007387 */ /* 0x0003e80000100800 */
[----:B------:R2:W-:Y:S04]  /*5f20*/  STL [R1+0x2a0], R5 ;  /* 0x0002a00501007387 */ /* 0x0005e80000100800 */
[----:B------:R4:W-:Y:S04]  /*5f30*/  STL [R1+0x3ec], R139 ;  /* 0x0003ec8b01007387 */ /* 0x0009e80000100800 */
[----:B-1----:R-:W3:Y:S01]  /*5f40*/  LDL.LU R15, [R1+0x22c] ;  /* 0x00022c00010f7983 */ /* 0x002ee20000300800 */
[----:B--2---:R-:W-:-:S02]  /*5f50*/  PRMT R5, R7, 0x7773, RZ ;  /* 0x0000777307057816 */ /* 0x004fc400000000ff */
[----:B------:R-:W-:Y:S02]  /*5f60*/  PRMT R7, R139, 0x7610, R7 ;  /* 0x000076108b077816 */ /* 0x000fe40000000007 */
[----:B----4-:R-:W2:Y:S01]  /*5f70*/  LDL.LU R139, [R1+0x270] ;  /* 0x00027000018b7983 */ /* 0x010ea20000300800 */
[----:B---3--:R-:W-:Y:S02]  /*5f80*/  PRMT R138, R6, 0x7610, R138 ;  /* 0x00007610068a7816 */ /* 0x008fe4000000008a */
[C---:B------:R-:W-:Y:S01]  /*5f90*/  PRMT R140, R45.reuse, 0x7771, RZ ;  /* 0x000077712d8c7816 */ /* 0x040fe200000000ff */
[----:B------:R-:W-:Y:S04]  /*5fa0*/  STL [R1+0x29c], R5 ;  /* 0x00029c0501007387 */ /* 0x000fe80000100800 */
[----:B------:R1:W-:Y:S01]  /*5fb0*/  STL.S16 [R1+0x22c], R138 ;  /* 0x00022c8a01007387 */ /* 0x0003e20000100600 */
[----:B------:R-:W-:-:S03]  /*5fc0*/  PRMT R141, R45, 0x7770, RZ ;  /* 0x000077702d8d7816 */ /* 0x000fc600000000ff */
[----:B------:R-:W-:Y:S01]  /*5fd0*/  STL [R1+0x3e0], R7 ;  /* 0x0003e00701007387 */ /* 0x000fe20000100800 */
[C---:B------:R-:W-:Y:S02]  /*5fe0*/  PRMT R142, R44.reuse, 0x7773, RZ ;  /* 0x000077732c8e7816 */ /* 0x040fe400000000ff */
[C---:B------:R-:W-:Y:S02]  /*5ff0*/  PRMT R144, R44.reuse, 0x7771, RZ ;  /* 0x000077712c907816 */ /* 0x040fe400000000ff */
[----:B------:R-:W-:Y:S01]  /*6000*/  PRMT R143, R44, 0x7772, RZ ;  /* 0x000077722c8f7816 */ /* 0x000fe200000000ff */
[----:B-1----:R-:W2:Y:S01]  /*6010*/  LDL.LU R138, [R1+0x3f0] ;  /* 0x0003f000018a7983 */ /* 0x002ea20000300800 */
[----:B------:R-:W-:-:S03]  /*6020*/  PRMT R10, R140, 0x7610, R10 ;  /* 0x000076108c0a7816 */ /* 0x000fc6000000000a */
[----:B------:R1:W-:Y:S01]  /*6030*/  STL [R1+0x3e8], R140 ;  /* 0x0003e88c01007387 */ /* 0x0003e20000100800 */
[C---:B------:R-:W-:Y:S02]  /*6040*/  PRMT R5, R4.reuse, 0x7770, RZ ;  /* 0x0000777004057816 */ /* 0x040fe400000000ff */
[----:B------:R-:W-:Y:S01]  /*6050*/  PRMT R11, R141, 0x7610, R11 ;  /* 0x000076108d0b7816 */ /* 0x000fe2000000000b */
[----:B------:R-:W-:Y:S04]  /*6060*/  STL [R1+0x3dc], R141 ;  /* 0x0003dc8d01007387 */ /* 0x000fe80000100800 */
[----:B------:R3:W-:Y:S04]  /*6070*/  STL [R1+0x3e4], R141 ;  /* 0x0003e48d01007387 */ /* 0x0007e80000100800 */
[----:B-1----:R-:W4:Y:S04]  /*6080*/  LDL.LU R140, [R1+0x26c] ;  /* 0x00026c00018c7983 */ /* 0x002f280000300800 */
[----:B------:R1:W-:Y:S04]  /*6090*/  STL [R1+0x2a4], R5 ;  /* 0x0002a40501007387 */ /* 0x0003e80000100800 */
[----:B---3--:R-:W3:Y:S04]  /*60a0*/  LDL.LU R141, [R1+0x274] ;  /* 0x00027400018d7983 */ /* 0x008ee80000300800 */
[----:B------:R-:W3:Y:S01]  /*60b0*/  LDL.LU R7, [R1+0x278] ;  /* 0x0002780001077983 */ /* 0x000ee20000300800 */
[----:B-1----:R-:W-:-:S02]  /*60c0*/  PRMT R5, R4, 0x7771, RZ ;  /* 0x0000777104057816 */ /* 0x002fc400000000ff */
[C---:B------:R-:W-:Y:S02]  /*60d0*/  PRMT R147, R14.reuse, 0x7770, RZ ;  /* 0x000077700e937816 */ /* 0x040fe400000000ff */
[C---:B------:R-:W-:Y:S02]  /*60e0*/  PRMT R148, R14.reuse, 0x7771, RZ ;  /* 0x000077710e947816 */ /* 0x040fe400000000ff */
[C---:B------:R-:W-:Y:S02]  /*60f0*/  PRMT R150, R14.reuse, 0x7772, RZ ;  /* 0x000077720e967816 */ /* 0x040fe400000000ff */
[----:B------:R-:W-:Y:S02]  /*6100*/  PRMT R149, R14, 0x7773, RZ ;  /* 0x000077730e957816 */ /* 0x000fe400000000ff */
[----:B------:R-:W-:Y:S02]  /*6110*/  PRMT R125, R32, 0x7770, RZ ;  /* 0x00007770207d7816 */ /* 0x000fe400000000ff */
[----:B------:R-:W-:-:S02]  /*6120*/  PRMT R68, R26, 0x7770, RZ ;  /* 0x000077701a447816 */ /* 0x000fc400000000ff */
[C---:B------:R-:W-:Y:S02]  /*6130*/  PRMT R69, R26.reuse, 0x7771, RZ ;  /* 0x000077711a457816 */ /* 0x040fe400000000ff */
[C---:B------:R-:W-:Y:S02]  /*6140*/  PRMT R70, R26.reuse, 0x7772, RZ ;  /* 0x000077721a467816 */ /* 0x040fe400000000ff */
[----:B------:R-:W-:Y:S02]  /*6150*/  PRMT R71, R26, 0x7773, RZ ;  /* 0x000077731a477816 */ /* 0x000fe400000000ff */
[----:B------:R-:W-:Y:S01]  /*6160*/  PRMT R42, R45, 0x7773, RZ ;  /* 0x000077732d2a7816 */ /* 0x000fe200000000ff */
[----:B------:R-:W-:Y:S04]  /*6170*/  STL [R1], R0 ;  /* 0x0000000001007387 */ /* 0x000fe80000100800 */
[----:B------:R-:W-:Y:S04]  /*6180*/  STL [R1+0x38c], R0 ;  /* 0x00038c0001007387 */ /* 0x000fe80000100800 */
[----:B------:R-:W-:Y:S04]  /*6190*/  STL [R1+0x394], R0 ;  /* 0x0003940001007387 */ /* 0x000fe80000100800 */
[----:B------:R-:W-:Y:S01]  /*61a0*/  STL [R1+0x3c4], R145 ;  /* 0x0003c49101007387 */ /* 0x000fe20000100800 */
[----:B------:R-:W-:-:S02]  /*61b0*/  PRMT R252, R246, 0x7772, RZ ;  /* 0x00007772f6fc7816 */ /* 0x000fc400000000ff */
[----:B------:R-:W-:Y:S02]  /*61c0*/  PRMT R251, R246, 0x7773, RZ ;  /* 0x00007773f6fb7816 */ /* 0x000fe400000000ff */
        /* <DEDUP_REMOVED lines=10> */
[----:B------:R-:W-:Y:S01]  /*6270*/  PRMT R63, R28, 0x7773, RZ ;  /* 0x000077731c3f7816 */ /* 0x000fe200000000ff */
[----:B------:R-:W-:Y:S01]  /*6280*/  STL.64 [R1+0x8], R2 ;  /* 0x0000080201007387 */ /* 0x000fe20000100a00 */
[----:B------:R-:W-:-:S03]  /*6290*/  PRMT R127, R35, 0x7773, RZ ;  /* 0x00007773237f7816 */ /* 0x000fc600000000ff */
[----:B------:R-:W-:Y:S01]  /*62a0*/  STL [R1+0x390], R3 ;  /* 0x0003900301007387 */ /* 0x000fe20000100800 */
[C---:B------:R-:W-:Y:S02]  /*62b0*/  PRMT R72, R27.reuse, 0x7770, RZ ;  /* 0x000077701b487816 */ /* 0x040fe400000000ff */
        /* <DEDUP_REMOVED lines=24> */
[----:B------:R-:W-:Y:S01]  /*6440*/  PRMT R107, R19, 0x7773, RZ ;  /* 0x00007773136b7816 */ /* 0x000fe200000000ff */
[----:B------:R-:W-:Y:S01]  /*6450*/  STL [R1+0x398], R2 ;  /* 0x0003980201007387 */ /* 0x000fe20000100800 */
        /* <DEDUP_REMOVED lines=9> */
[----:B------:R-:W-:-:S02]  /*64f0*/  PRMT R122, R32, 0x7772, RZ ;  /* 0x00007772207a7816 */ /* 0x000fc400000000ff */
[----:B------:R-:W-:Y:S02]  /*6500*/  PRMT R123, R32, 0x7773, RZ ;  /* 0x00007773207b7816 */ /* 0x000fe400000000ff */
[C---:B------:R-:W-:Y:S02]  /*6510*/  PRMT R64, R29.reuse, 0x7770, RZ ;  /* 0x000077701d407816 */ /* 0x040fe400000000ff */
[C---:B------:R-:W-:Y:S02]  /*6520*/  PRMT R65, R29.reuse, 0x7771, RZ ;  /* 0x000077711d417816 */ /* 0x040fe400000000ff */
[C---:B------:R-:W-:Y:S02]  /*6530*/  PRMT R66, R29.reuse, 0x7772, RZ ;  /* 0x000077721d427816 */ /* 0x040fe400000000ff */
[----:B------:R-:W-:Y:S01]  /*6540*/  PRMT R67, R29, 0x7773, RZ ;  /* 0x000077731d437816 */ /* 0x000fe200000000ff */
[----:B------:R-:W-:Y:S01]  /*6550*/  STL [R1+0x3c0], R9 ;  /* 0x0003c00901007387 */ /* 0x000fe20000100800 */
[----:B------:R-:W-:-:S02]  /*6560*/  PRMT R244, R238, 0x7772, RZ ;  /* 0x00007772eef47816 */ /* 0x000fc400000000ff */
[----:B------:R-:W-:Y:S01]  /*6570*/  PRMT R243, R238, 0x7773, RZ ;  /* 0x00007773eef37816 */ /* 0x000fe200000000ff */
[----:B------:R1:W5:Y:S01]  /*6580*/  LDL.LU R6, [R1+0x3f4] ;  /* 0x0003f40001067983 */ /* 0x0003620000300800 */
[----:B--2---:R-:W-:-:S03]  /*6590*/  PRMT R138, R139, 0x7610, R138 ;  /* 0x000076108b8a7816 */ /* 0x004fc6000000008a */
[----:B------:R2:W-:Y:S04]  /*65a0*/  STL [R1+0x2a8], R5 ;  /* 0x0002a80501007387 */ /* 0x0005e80000100800 */
[----:B------:R-:W4:Y:S01]  /*65b0*/  LDL.LU R139, [R1+0x3ec] ;  /* 0x0003ec00018b7983 */ /* 0x000f220000300800 */
[----:B------:R-:W-:-:S03]  /*65c0*/  PRMT R12, R142, 0x7610, R12 ;  /* 0x000076108e0c7816 */ /* 0x000fc6000000000c */
[----:B------:R0:W-:Y:S01]  /*65d0*/  STL [R1+0x3d8], R142 ;  /* 0x0003d88e01007387 */ /* 0x0001e20000100800 */
[----:B--2---:R-:W-:Y:S02]  /*65e0*/  PRMT R5, R4, 0x7772, RZ ;  /* 0x0000777204057816 */ /* 0x004fe400000000ff */
[----:B------:R-:W-:Y:S01]  /*65f0*/  PRMT R14, R144, 0x7610, R14 ;  /* 0x00007610900e7816 */ /* 0x000fe2000000000e */
[----:B------:R-:W-:Y:S04]  /*6600*/  STL [R1+0x3c8], R144 ;  /* 0x0003c89001007387 */ /* 0x000fe80000100800 */
[----:B------:R2:W-:Y:S04]  /*6610*/  STL [R1+0x2b0], R5 ;  /* 0x0002b00501007387 */ /* 0x0005e80000100800 */
[----:B0-----:R-:W3:Y:S01]  /*6620*/  LDL.LU R142, [R1+0x280] ;  /* 0x00028000018e7983 */ /* 0x001ee20000300800 */
[----:B------:R-:W-:-:S03]  /*6630*/  PRMT R13, R143, 0x7610, R13 ;  /* 0x000076108f0d7816 */ /* 0x000fc6000000000d */
[----:B------:R0:W-:Y:S04]  /*6640*/  STL [R1+0x3d0], R144 ;  /* 0x0003d09001007387 */ /* 0x0001e80000100800 */
[----:B--2---:R-:W2:Y:S04]  /*6650*/  LDL.LU R5, [R1+0x424] ;  /* 0x0004240001057983 */ /* 0x004ea80000300800 */
[----:B------:R1:W-:Y:S01]  /*6660*/  STL [R1+0x3d4], R143 ;  /* 0x0003d48f01007387 */ /* 0x0003e20000100800 */
[----:B------:R-:W-:Y:S02]  /*6670*/  PRMT R26, R125, 0x7610, R26 ;  /* 0x000076107d1a7816 */ /* 0x000fe4000000001a */
[----:B------:R-:W-:Y:S01]  /*6680*/  PRMT R8, R42, 0x7610, R8 ;  /* 0x000076102a087816 */ /* 0x000fe20000000008 */
[----:B0-----:R-:W3:Y:S04]  /*6690*/  LDL.LU R144, [R1+0x224] ;  /* 0x0002240001907983 */ /* 0x001ee80000300800 */
[----:B------:R-:W2:Y:S04]  /*66a0*/  LDL.LU R0, [R1+0x23c] ;  /* 0x00023c0001007983 */ /* 0x000ea80000300800 */
[----:B------:R-:W2:Y:S01]  /*66b0*/  LDL.LU R145, [R1+0x228] ;  /* 0x0002280001917983 */ /* 0x000ea20000300800 */
[----:B------:R-:W-:-:S02]  /*66c0*/  PRMT R246, R238, 0x7770, RZ ;  /* 0x00007770eef67816 */ /* 0x000fc400000000ff */
[----:B------:R-:W-:Y:S01]  /*66d0*/  PRMT R30, R129, 0x7610, R30 ;  /* 0x00007610811e7816 */ /* 0x000fe2000000001e */
[----:B-1----:R-:W2:Y:S01]  /*66e0*/  LDL.LU R143, [R1+0x27c] ;  /* 0x00027c00018f7983 */ /* 0x002ea20000300800 */
[----:B------:R-:W-:-:S03]  /*66f0*/  PRMT R28, R126, 0x7610, R28 ;  /* 0x000076107e1c7816 */ /* 0x000fc6000000001c */
[----:B------:R-:W-:Y:S04]  /*6700*/  STL [R1+0x3b4], R11 ;  /* 0x0003b40b01007387 */ /* 0x000fe80000100800 */
[----:B------:R-:W-:Y:S04]  /*6710*/  STL [R1+0x3bc], R11 ;  /* 0x0003bc0b01007387 */ /* 0x000fe80000100800 */
[----:B------:R-:W-:Y:S04]  /*6720*/  STL [R1+0x404], R250 ;  /* 0x000404fa01007387 */ /* 0x000fe80000100800 */
[----:B------:R-:W-:Y:S01]  /*6730*/  STL [R1+0x40c], R250 ;  /* 0x00040cfa01007387 */ /* 0x000fe20000100800 */
[----:B------:R-:W-:-:S03]  /*6740*/  PRMT R27, R127, 0x7610, R27 ;  /* 0x000076107f1b7816 */ /* 0x000fc6000000001b */
[----:B------:R-:W2:Y:S01]  /*6750*/  LDL.LU R3, [R1+0x234] ;  /* 0x0002340001037983 */ /* 0x000ea20000300800 */
        /* <DEDUP_REMOVED lines=8> */
[----:B------:R-:W-:Y:S01]  /*67e0*/  PRMT R247, R247, 0x7773, RZ ;  /* 0x00007773f7f77816 */ /* 0x000fe200000000ff */
[----:B------:R-:W-:Y:S01]  /*67f0*/  STL [R1+0x41c], R245 ;  /* 0x00041cf501007387 */ /* 0x000fe20000100800 */
[----:B------:R-:W-:Y:S02]  /*6800*/  PRMT R32, R130, 0x7610, R32 ;  /* 0x0000761082207816 */ /* 0x000fe40000000020 */
[----:B------:R-:W-:Y:S01]  /*6810*/  PRMT R29, R128, 0x7610, R29 ;  /* 0x00007610801d7816 */ /* 0x000fe2000000001d */
[----:B------:R-:W-:Y:S04]  /*6820*/  STL [R1+0x3fc], R252 ;  /* 0x0003fcfc01007387 */ /* 0x000fe80000100800 */
[----:B------:R-:W-:Y:S04]  /*6830*/  STL [R1+0x400], R251 ;  /* 0x000400fb01007387 */ /* 0x000fe80000100800 */
[----:B------:R-:W-:Y:S04]  /*6840*/  STL [R1+0x410], R248 ;  /* 0x000410f801007387 */ /* 0x000fe80000100800 */
[----:B------:R-:W2:Y:S01]  /*6850*/  LDL.LU R9, [R1+0x28c] ;  /* 0x00028c0001097983 */ /* 0x000ea20000300800 */
[----:B----4-:R-:W-:-:S02]  /*6860*/  PRMT R139, R140, 0x7610, R139 ;  /* 0x000076108c8b7816 */ /* 0x010fc4000000008b */
[----:B------:R-:W-:Y:S01]  /*6870*/  PRMT R4, R4, 0x7773, RZ ;  /* 0x0000777304047816 */ /* 0x000fe200000000ff */
[----:B------:R-:W4:Y:S04]  /*6880*/  LDL.LU R140, [R1+0x3e8] ;  /* 0x0003e800018c7983 */ /* 0x000f280000300800 */
[----:B------:R2:W-:Y:S01]  /*6890*/  STL [R1+0x2ac], R4 ;  /* 0x0002ac0401007387 */ /* 0x0005e20000100800 */
[----:B---3--:R-:W-:-:S03]  /*68a0*/  PRMT R125, R144, 0x7610, R125 ;  /* 0x00007610907d7816 */ /* 0x008fc6000000007d */
[----:B------:R0:W-:Y:S01]  /*68b0*/  STL [R1+0x3cc], R8 ;  /* 0x0003cc0801007387 */ /* 0x0001e20000100800 */
[----:B--2---:R-:W-:-:S03]  /*68c0*/  PRMT R4, R5, 0x7770, RZ ;  /* 0x0000777005047816 */ /* 0x004fc600000000ff */
[----:B------:R-:W2:Y:S04]  /*68d0*/  LDL.LU R144, [R1+0x284] ;  /* 0x0002840001907983 */ /* 0x000ea80000300800 */
[----:B------:R1:W-:Y:S04]  /*68e0*/  STL [R1+0x2b4], R4 ;  /* 0x0002b40401007387 */ /* 0x0003e80000100800 */
[----:B0-----:R-:W3:Y:S01]  /*68f0*/  LDL.LU R8, [R1+0x288] ;  /* 0x0002880001087983 */ /* 0x001ee20000300800 */
[----:B------:R-:W-:Y:S02]  /*6900*/  PRMT R126, R15, 0x7610, R126 ;  /* 0x000076100f7e7816 */ /* 0x000fe4000000007e */
[----:B------:R-:W-:Y:S01]  /*6910*/  PRMT R129, R0, 0x7610, R129 ;  /* 0x0000761000817816 */ /* 0x000fe20000000081 */
[----:B------:R0:W-:Y:S01]  /*6920*/  STL [R1+0x3a4], R14 ;  /* 0x0003a40e01007387 */ /* 0x0001e20000100800 */
[----:B-1----:R-:W-:-:S03]  /*6930*/  PRMT R4, R5, 0x7771, RZ ;  /* 0x0000777105047816 */ /* 0x002fc600000000ff */
[----:B------:R-:W-:Y:S04]  /*6940*/  STL [R1+0x418], R246 ;  /* 0x000418f601007387 */ /* 0x000fe80000100800 */
[----:B------:R1:W-:Y:S04]  /*6950*/  STL [R1+0x2b8], R4 ;  /* 0x0002b80401007387 */ /* 0x0003e80000100800 */
[----:B------:R1:W-:Y:S04]  /*6960*/  STL [R1+0x420], R246 ;  /* 0x000420f601007387 */ /* 0x0003e80000100800 */
[----:B0-----:R-:W2:Y:S01]  /*6970*/  LDL.LU R14, [R1+0x220] ;  /* 0x00022000010e7983 */ /* 0x001ea20000300800 */
[----:B-1----:R-:W-:-:S02]  /*6980*/  PRMT R4, R5, 0x7772, RZ ;  /* 0x0000777205047816 */ /* 0x002fc400000000ff */
[----:B------:R-:W-:Y:S01]  /*6990*/  PRMT R5, R5, 0x7773, RZ ;  /* 0x0000777305057816 */ /* 0x000fe200000000ff */
[----:B------:R-:W3:Y:S04]  /*69a0*/  LDL.LU R250, [R1+0x254] ;  /* 0x0002540001fa7983 */ /* 0x000ee80000300800 */
[----:B------:R0:W-:Y:S04]  /*69b0*/  STL [R1+0x388], R5 ;  /* 0x0003880501007387 */ /* 0x0001e80000100800 */
[----:B------:R-:W3:Y:S04]  /*69c0*/  LDL.LU R246, [R1+0x240] ;  /* 0x0002400001f67983 */ /* 0x000ee80000300800 */
[----:B------:R-:W3:Y:S04]  /*69d0*/  LDL.LU R11, [R1+0x294] ;  /* 0x00029400010b7983 */ /* 0x000ee80000300800 */
[----:B0-----:R-:W2:Y:S01]  /*69e0*/  LDL.LU R5, [R1+0x244] ;  /* 0x0002440001057983 */ /* 0x001ea20000300800 */
[----:B------:R-:W-:-:S02]  /*69f0*/  PRMT R127, R145, 0x7610, R127 ;  /* 0x00007610917f7816 */ /* 0x000fc4000000007f */
[----:B------:R-:W-:Y:S01]  /*6a00*/  PRMT R114, R146, 0x7610, R114 ;  /* 0x0000761092727816 */ /* 0x000fe20000000072 */
[----:B------:R-:W3:Y:S01]  /*6a10*/  LDL.LU R245, [R1+0x248] ;  /* 0x0002480001f57983 */ /* 0x000ee20000300800 */
[----:B------:R-:W-:Y:S02]  /*6a20*/  PRMT R119, R149, 0x7610, R119 ;  /* 0x0000761095777816 */ /* 0x000fe40000000077 */
[----:B------:R-:W-:Y:S01]  /*6a30*/  PRMT R121, R152, 0x7610, R121 ;  /* 0x0000761098797816 */ /* 0x000fe20000000079 */
[----:B------:R-:W3:Y:S01]  /*6a40*/  LDL.LU R249, [R1+0x258] ;  /* 0x0002580001f97983 */ /* 0x000ee20000300800 */
[----:B------:R-:W-:-:S03]  /*6a50*/  PRMT R2, R3, 0x7610, R2 ;  /* 0x0000761003027816 */ /* 0x000fc60000000002 */
[----:B------:R-:W3:Y:S04]  /*6a60*/  LDL.LU R10, [R1+0x298] ;  /* 0x00029800010a7983 */ /* 0x000ee80000300800 */
[----:B------:R-:W-:Y:S04]  /*6a70*/  STL [R1+0x3ac], R13 ;  /* 0x0003ac0d01007387 */ /* 0x000fe80000100800 */
[----:B------:R-:W-:Y:S04]  /*6a80*/  STL [R1+0x3b0], R12 ;  /* 0x0003b00c01007387 */ /* 0x000fe80000100800 */
[----:B------:R-:W-:Y:S04]  /*6a90*/  STL [R1+0x414], R247 ;  /* 0x000414f701007387 */ /* 0x000fe80000100800 */
[----:B------:R-:W3:Y:S04]  /*6aa0*/  LDL.LU R248, [R1+0x24c] ;  /* 0x00024c0001f87983 */ /* 0x000ee80000300800 */
[----:B------:R-:W3:Y:S04]  /*6ab0*/  LDL.LU R251, [R1+0x260] ;  /* 0x0002600001fb7983 */ /* 0x000ee80000300800 */
[----:B------:R-:W3:Y:S01]  /*6ac0*/  LDL.LU R252, [R1+0x25c] ;  /* 0x00025c0001fc7983 */ /* 0x000ee20000300800 */
[----:B----4-:R-:W-:-:S03]  /*6ad0*/  PRMT R140, R141, 0x7610, R140 ;  /* 0x000076108d8c7816 */ /* 0x010fc6000000008c */
[----:B------:R0:W-:Y:S04]  /*6ae0*/  STL [R1+0x2bc], R4 ;  /* 0x0002bc0401007387 */ /* 0x0001e80000100800 */
[----:B------:R-:W4:Y:S04]  /*6af0*/  LDL.LU R141, [R1+0x3e4] ;  /* 0x0003e400018d7983 */ /* 0x000f280000300800 */
[----:B------:R-:W4:Y:S01]  /*6b00*/  LDL.LU R15, [R1+0x2a4] ;  /* 0x0002a400010f7983 */ /* 0x000f220000300800 */
[----:B0-----:R-:W-:-:S03]  /*6b10*/  IMAD.U32 R4, RZ, RZ, UR4 ;  /* 0x00000004ff047e24 */ /* 0x001fc6000f8e00ff */
[----:B------:R-:W4:Y:S04]  /*6b20*/  LDL.LU R0, [R1+0x2b4] ;  /* 0x0002b40001007983 */ /* 0x000f280000300800 */
[----:B------:R0:W-:Y:S04]  /*6b30*/  STL [R1+0x39c], R4 ;  /* 0x00039c0401007387 */ /* 0x0001e80000100800 */
[----:B------:R-:W4:Y:S04]  /*6b40*/  LDL.LU R145, [R1+0x290] ;  /* 0x0002900001917983 */ /* 0x000f280000300800 */
[----:B------:R-:W4:Y:S01]  /*6b50*/  LDL.LU R3, [R1+0x2b8] ;  /* 0x0002b80001037983 */ /* 0x000f220000300800 */
[----:B--2---:R-:W-:Y:S01]  /*6b60*/  VIADD R5, R5, 0xc0 ;  /* 0x000000c005057836 */ /* 0x004fe20000000000 */
[----:B------:R-:W-:-:S02]  /*6b70*/  PRMT R124, R14, 0x7610, R124 ;  /* 0x000076100e7c7816 */ /* 0x000fc4000000007c */
[----:B---3--:R-:W-:Y:S01]  /*6b80*/  PRMT R131, R246, 0x7610, R131 ;  /* 0x00007610f6837816 */ /* 0x008fe20000000083 */
[----:B------:R-:W2:Y:S01]  /*6b90*/  LDL.LU R14, [R1+0x2a8] ;  /* 0x0002a800010e7983 */ /* 0x000ea20000300800 */
[----:B------:R-:W-:-:S03]  /*6ba0*/  ISETP.GE.AND P0, PT, R5, R4, PT ;  /* 0x000000040500720c */ /* 0x000fc60003f06270 */
[----:B0-----:R-:W3:Y:S01]  /*6bb0*/  LDL.LU R4, [R1+0x230] ;  /* 0x0002300001047983 */ /* 0x001ee20000300800 */
[----:B------:R-:W-:Y:S02]  /*6bc0*/  PRMT R134, R250, 0x7610, R134 ;  /* 0x00007610fa867816 */ /* 0x000fe40000000086 */
[----:B------:R-:W-:Y:S01]  /*6bd0*/  PRMT R146, R11, 0x7610, R146 ;  /* 0x000076100b927816 */ /* 0x000fe20000000092 */
[----:B------:R-:W-:Y:S04]  /*6be0*/  STL.S16 [R1+0x220], R2 ;  /* 0x0002200201007387 */ /* 0x000fe80000100600 */
[----:B------:R-:W2:Y:S04]  /*6bf0*/  LDL.LU R247, [R1+0x250] ;  /* 0x0002500001f77983 */ /* 0x000ea80000300800 */
[----:B------:R-:W2:Y:S04]  /*6c00*/  LDL.LU R12, [R1+0x2a0] ;  /* 0x0002a000010c7983 */ /* 0x000ea80000300800 */
[----:B------:R-:W2:Y:S01]  /*6c10*/  LDL.LU R13, [R1+0x29c] ;  /* 0x00029c00010d7983 */ /* 0x000ea20000300800 */
[----:B----4-:R-:W-:-:S03]  /*6c20*/  PRMT R141, R7, 0x7610, R141 ;  /* 0x00007610078d7816 */ /* 0x010fc6000000008d */
[----:B------:R0:W-:Y:S04]  /*6c30*/  STL [R1+0x244], R5 ;  /* 0x0002440501007387 */ /* 0x0001e80000100800 */
[----:B------:R1:W-:Y:S01]  /*6c40*/  STL.S16 [R1+0x230], R141 ;  /* 0x0002308d01007387 */ /* 0x0003e20000100600 */
[----:B------:R-:W-:Y:S02]  /*6c50*/  PRMT R149, R15, 0x7610, R149 ;  /* 0x000076100f957816 */ /* 0x000fe40000000095 */
[----:B------:R-:W-:Y:S01]  /*6c60*/  PRMT R152, R0, 0x7610, R152 ;  /* 0x0000761000987816 */ /* 0x000fe20000000098 */
[----:B------:R-:W4:Y:S04]  /*6c70*/  LDL.LU R246, [R1+0x420] ;  /* 0x0004200001f67983 */ /* 0x000f280000300800 */
[----:B0-----:R-:W3:Y:S04]  /*6c80*/  LDL.LU R5, [R1+0x238] ;  /* 0x0002380001057983 */ /* 0x001ee80000300800 */
[----:B-1----:R-:W2:Y:S04]  /*6c90*/  LDL.LU R141, [R1+0x3dc] ;  /* 0x0003dc00018d7983 */ /* 0x002ea80000300800 */
[----:B------:R-:W4:Y:S04]  /*6ca0*/  LDL.LU R250, [R1+0x40c] ;  /* 0x00040c0001fa7983 */ /* 0x000f280000300800 */
[----:B------:R-:W4:Y:S04]  /*6cb0*/  LDL.LU R11, [R1+0x3bc] ;  /* 0x0003bc00010b7983 */ /* 0x000f280000300800 */
[----:B------:R-:W4:Y:S04]  /*6cc0*/  LDL.LU R15, [R1+0x3a8] ;  /* 0x0003a800010f7983 */ /* 0x000f280000300800 */
[----:B------:R-:W4:Y:S04]  /*6cd0*/  LDL.LU R0, [R1+0x394] ;  /* 0x0003940001007983 */ /* 0x000f280000300800 */
[----:B------:R-:W4:Y:S01]  /*6ce0*/  LDL.LU R2, [R1+0x2ac] ;  /* 0x0002ac0001027983 */ /* 0x000f220000300800 */
[----:B------:R-:W-:-:S02]  /*6cf0*/  PRMT R238, R230, 0x7770, RZ ;  /* 0x00007770e6ee7816 */ /* 0x000fc400000000ff */
[----:B------:R-:W-:Y:S01]  /*6d00*/  PRMT R237, R230, 0x7771, RZ ;  /* 0x00007771e6ed7816 */ /* 0x000fe200000000ff */
[----:B------:R0:W5:Y:S01]  /*6d10*/  LDL.LU R7, [R1+0x3e0] ;  /* 0x0003e00001077983 */ /* 0x0001620000300800 */
[----:B--2---:R-:W-:-:S03]  /*6d20*/  PRMT R141, R142, 0x7610, R141 ;  /* 0x000076108e8d7816 */ /* 0x004fc6000000008d */
[----:B------:R-:W2:Y:S02]  /*6d30*/  LDL.LU R142, [R1+0x3d8] ;  /* 0x0003d800018e7983 */ /* 0x000ea40000300800 */
[----:B--2---:R-:W-:Y:S02]  /*6d40*/  PRMT R142, R143, 0x7610, R142 ;  /* 0x000076108f8e7816 */ /* 0x004fe4000000008e */
[----:B------:R-:W2:Y:S02]  /*6d50*/  LDL.LU R143, [R1+0x3d4] ;  /* 0x0003d400018f7983 */ /* 0x000ea40000300800 */
[----:B--2---:R-:W-:Y:S02]  /*6d60*/  PRMT R143, R144, 0x7610, R143 ;  /* 0x00007610908f7816 */ /* 0x004fe4000000008f */
[----:B------:R-:W2:Y:S02]  /*6d70*/  LDL.LU R144, [R1+0x3d0] ;  /* 0x0003d00001907983 */ /* 0x000ea40000300800 */
[----:B--2---:R-:W-:-:S02]  /*6d80*/  PRMT R144, R8, 0x7610, R144 ;  /* 0x0000761008907816 */ /* 0x004fc40000000090 */
[----:B---3--:R-:W-:Y:S01]  /*6d90*/  PRMT R130, R5, 0x7610, R130 ;  /* 0x0000761005827816 */ /* 0x008fe20000000082 */
[----:B------:R0:W5:Y:S04]  /*6da0*/  LDL.LU R8, [R1+0x3cc] ;  /* 0x0003cc0001087983 */ /* 0x0001680000300800 */
[----:B------:R1:W-:Y:S01]  /*6db0*/  STL.S16 [R1+0x234], R144 ;  /* 0x0002349001007387 */ /* 0x0003e20000100600 */
[----:B------:R-:W-:-:S03]  /*6dc0*/  PRMT R128, R4, 0x7610, R128 ;  /* 0x0000761004807816 */ /* 0x000fc60000000080 */
[----:B------:R-:W2:Y:S04]  /*6dd0*/  LDL.LU R5, [R1+0x2bc] ;  /* 0x0002bc0001057983 */ /* 0x000ea80000300800 */
[----:B------:R-:W3:Y:S04]  /*6de0*/  LDL.LU R4, [R1+0x2b0] ;  /* 0x0002b00001047983 */ /* 0x000ee80000300800 */
[----:B-1----:R-:W4:Y:S01]  /*6df0*/  LDL.LU R144, [R1+0x3c8] ;  /* 0x0003c80001907983 */ /* 0x002f220000300800 */
[C---:B------:R-:W-:Y:S02]  /*6e00*/  PRMT R236, R230.reuse, 0x7772, RZ ;  /* 0x00007772e6ec7816 */ /* 0x040fe400000000ff */
[----:B------:R-:W-:-:S02]  /*6e10*/  PRMT R235, R230, 0x7773, RZ ;  /* 0x00007773e6eb7816 */ /* 0x000fc400000000ff */
[C---:B------:R-:W-:Y:S02]  /*6e20*/  PRMT R230, R222.reuse, 0x7770, RZ ;  /* 0x00007770dee67816 */ /* 0x040fe400000000ff */
[C---:B------:R-:W-:Y:S02]  /*6e30*/  PRMT R229, R222.reuse, 0x7771, RZ ;  /* 0x00007771dee57816 */ /* 0x040fe400000000ff */
[C---:B------:R-:W-:Y:S02]  /*6e40*/  PRMT R228, R222.reuse, 0x7772, RZ ;  /* 0x00007772dee47816 */ /* 0x040fe400000000ff */
[----:B------:R-:W-:Y:S02]  /*6e50*/  PRMT R227, R222, 0x7773, RZ ;  /* 0x00007773dee37816 */ /* 0x000fe400000000ff */
[----:B----4-:R-:W-:Y:S02]  /*6e60*/  PRMT R144, R145, 0x7610, R144 ;  /* 0x0000761091907816 */ /* 0x010fe40000000090 */
[----:B------:R-:W4:Y:S01]  /*6e70*/  LDL.LU R145, [R1+0x3c4] ;  /* 0x0003c40001917983 */ /* 0x000f220000300800 */
        /* <DEDUP_REMOVED lines=33> */
[----:B------:R-:W-:Y:S02]  /*7090*/  PRMT R118, R33, 0x7772, RZ ;  /* 0x0000777221767816 */ /* 0x000fe400000000ff */
[----:B------:R-:W-:Y:S02]  /*70a0*/  PRMT R23, R123, 0x7610, R23 ;  /* 0x000076107b177816 */ /* 0x000fe40000000017 */
[C---:B------:R-:W-:Y:S02]  /*70b0*/  PRMT R166, R158.reuse, 0x7770, RZ ;  /* 0x000077709ea67816 */ /* 0x040fe400000000ff */
[----:B------:R-:W-:-:S02]  /*70c0*/  PRMT R165, R158, 0x7771, RZ ;  /* 0x000077719ea57816 */ /* 0x000fc400000000ff */
[C---:B------:R-:W-:Y:S02]  /*70d0*/  PRMT R164, R158.reuse, 0x7772, RZ ;  /* 0x000077729ea47816 */ /* 0x040fe400000000ff */
[----:B------:R-:W-:Y:S02]  /*70e0*/  PRMT R163, R158, 0x7773, RZ ;  /* 0x000077739ea37816 */ /* 0x000fe400000000ff */
[----:B------:R-:W-:Y:S02]  /*70f0*/  PRMT R136, R36, 0x7770, RZ ;  /* 0x0000777024887816 */ /* 0x000fe400000000ff */
[----:B------:R-:W-:Y:S02]  /*7100*/  PRMT R135, R37, 0x7771, RZ ;  /* 0x0000777125877816 */ /* 0x000fe400000000ff */
[C---:B------:R-:W-:Y:S02]  /*7110*/  PRMT R133, R34.reuse, 0x7770, RZ ;  /* 0x0000777022857816 */ /* 0x040fe400000000ff */
[----:B------:R-:W-:-:S02]  /*7120*/  PRMT R132, R34, 0x7771, RZ ;  /* 0x0000777122847816 */ /* 0x000fc400000000ff */
[----:B------:R-:W-:Y:S02]  /*7130*/  PRMT R123, R153, 0x7610, R123 ;  /* 0x00007610997b7816 */ /* 0x000fe4000000007b */
[----:B------:R-:W-:Y:S02]  /*7140*/  PRMT R246, R245, 0x7610, R246 ;  /* 0x00007610f5f67816 */ /* 0x000fe400000000f6 */
[----:B------:R-:W-:Y:S01]  /*7150*/  PRMT R250, R249, 0x7610, R250 ;  /* 0x00007610f9fa7816 */ /* 0x000fe200000000fa */
[----:B------:R0:W5:Y:S01]  /*7160*/  LDL.LU R245, [R1+0x41c] ;  /* 0x00041c0001f57983 */ /* 0x0001620000300800 */
[----:B------:R-:W-:Y:S02]  /*7170*/  PRMT R11, R10, 0x7610, R11 ;  /* 0x000076100a0b7816 */ /* 0x000fe4000000000b */
[----:B------:R-:W-:Y:S02]  /*7180*/  PRMT R15, R14, 0x7610, R15 ;  /* 0x000076100e0f7816 */ /* 0x000fe4000000000f */
[----:B------:R-:W-:-:S02]  /*7190*/  PRMT R0, R3, 0x7610, R0 ;  /* 0x0000761003007816 */ /* 0x000fc40000000000 */
        /* <DEDUP_REMOVED lines=11> */
[----:B--2---:R-:W-:-:S02]  /*7250*/  PRMT R153, R5, 0x7610, R153 ;  /* 0x0000761005997816 */ /* 0x004fc40000000099 */
[C---:B------:R-:W-:Y:S01]  /*7260*/  PRMT R50, R38.reuse, 0x7770, RZ ;  /* 0x0000777026327816 */ /* 0x040fe200000000ff */
[----:B------:R-:W2:Y:S01]  /*7270*/  LDL.LU R5, [R1+0x388] ;  /* 0x0003880001057983 */ /* 0x000ea20000300800 */
        /* <DEDUP_REMOVED lines=17> */
[----:B------:R-:W-:Y:S01]  /*7390*/  PRMT R115, R17, 0x7773, RZ ;  /* 0x0000777311737816 */ /* 0x000fe200000000ff */
[----:B------:R1:W-:Y:S01]  /*73a0*/  STL.S16 [R1+0x224], R246 ;  /* 0x000224f601007387 */ /* 0x0003e20000100600 */
[C---:B------:R-:W-:Y:S02]  /*73b0*/  PRMT R41, R36.reuse, 0x7771, RZ ;  /* 0x0000777124297816 */ /* 0x040fe400000000ff */
[C---:B------:R-:W-:Y:S01]  /*73c0*/  PRMT R40, R36.reuse, 0x7772, RZ ;  /* 0x0000777224287816 */ /* 0x040fe200000000ff */
[----:B------:R3:W-:Y:S01]  /*73d0*/  STL.S16 [R1+0x228], R250 ;  /* 0x000228fa01007387 */ /* 0x0007e20000100600 */
[----:B------:R-:W-:Y:S02]  /*73e0*/  PRMT R39, R36, 0x7773, RZ ;  /* 0x0000777324277816 */ /* 0x000fe400000000ff */
[C---:B------:R-:W-:Y:S01]  /*73f0*/  PRMT R38, R37.reuse, 0x7770, RZ ;  /* 0x0000777025267816 */ /* 0x040fe200000000ff */
[----:B------:R0:W-:Y:S01]  /*7400*/  STL.S16 [R1+0x238], R11 ;  /* 0x0002380b01007387 */ /* 0x0001e20000100600 */
[----:B------:R-:W-:-:S02]  /*7410*/  PRMT R36, R37, 0x7772, RZ ;  /* 0x0000777225247816 */ /* 0x000fc400000000ff */
[----:B------:R-:W-:Y:S01]  /*7420*/  PRMT R21, R120, 0x7610, R21 ;  /* 0x0000761078157816 */ /* 0x000fe20000000015 */
[----:B------:R0:W-:Y:S01]  /*7430*/  STL.S16 [R1+0x23c], R15 ;  /* 0x00023c0f01007387 */ /* 0x0001e20000100600 */
[----:B------:R-:W-:Y:S02]  /*7440*/  PRMT R20, R118, 0x7610, R20 ;  /* 0x0000761076147816 */ /* 0x000fe40000000014 */
[----:B------:R-:W-:Y:S01]  /*7450*/  PRMT R16, R117, 0x7610, R16 ;  /* 0x0000761075107816 */ /* 0x000fe20000000010 */
[----:B------:R0:W-:Y:S01]  /*7460*/  STL.S16 [R1+0x240], R0 ;  /* 0x0002400001007387 */ /* 0x0001e20000100600 */
[----:B------:R-:W-:Y:S02]  /*7470*/  PRMT R17, R116, 0x7610, R17 ;  /* 0x0000761074117816 */ /* 0x000fe40000000011 */
[----:B------:R-:W-:Y:S01]  /*7480*/  PRMT R42, R136, 0x7610, R42 ;  /* 0x00007610882a7816 */ /* 0x000fe2000000002a */
[----:B-1----:R1:W5:Y:S01]  /*7490*/  LDL.LU R246, [R1+0x418] ;  /* 0x0004180001f67983 */ /* 0x0023620000300800 */
[----:B------:R-:W-:-:S02]  /*74a0*/  PRMT R37, R135, 0x7610, R37 ;  /* 0x0000761087257816 */ /* 0x000fc40000000025 */
[----:B------:R-:W-:Y:S01]  /*74b0*/  PRMT R34, R133, 0x7610, R34 ;  /* 0x0000761085227816 */ /* 0x000fe20000000022 */
[----:B------:R1:W5:Y:S01]  /*74c0*/  LDL.LU R249, [R1+0x408] ;  /* 0x0004080001f97983 */ /* 0x0003620000300800 */
[----:B------:R-:W-:Y:S02]  /*74d0*/  PRMT R33, R132, 0x7610, R33 ;  /* 0x0000761084217816 */ /* 0x000fe40000000021 */
[----:B------:R-:W-:Y:S01]  /*74e0*/  PRMT R116, R147, 0x7610, R116 ;  /* 0x0000761093747816 */ /* 0x000fe20000000074 */
[----:B---3--:R1:W5:Y:S01]  /*74f0*/  LDL.LU R250, [R1+0x404] ;  /* 0x0004040001fa7983 */ /* 0x0083620000300800 */
[----:B------:R-:W-:Y:S02]  /*7500*/  PRMT R117, R148, 0x7610, R117 ;  /* 0x0000761094757816 */ /* 0x000fe40000000075 */
[----:B------:R-:W-:Y:S01]  /*7510*/  PRMT R118, R150, 0x7610, R118 ;  /* 0x0000761096767816 */ /* 0x000fe20000000076 */
[----:B------:R1:W5:Y:S01]  /*7520*/  LDL.LU R10, [R1+0x3b8] ;  /* 0x0003b800010a7983 */ /* 0x0003620000300800 */
[----:B------:R-:W-:-:S02]  /*7530*/  PRMT R120, R151, 0x7610, R120 ;  /* 0x0000761097787816 */ /* 0x000fc40000000078 */
[----:B------:R-:W-:Y:S01]  /*7540*/  PRMT R132, R247, 0x7610, R132 ;  /* 0x00007610f7847816 */ /* 0x000fe20000000084 */
[----:B0-----:R1:W5:Y:S01]  /*7550*/  LDL.LU R11, [R1+0x3b4] ;  /* 0x0003b400010b7983 */ /* 0x0013620000300800 */
        /* <DEDUP_REMOVED lines=19> */
[----:B----4-:R-:W-:-:S03]  /*7690*/  PRMT R145, R9, 0x7610, R145 ;  /* 0x0000761009917816 */ /* 0x010fc60000000091 */
[----:B------:R1:W5:Y:S01]  /*76a0*/  LDL.LU R9, [R1+0x3c0] ;  /* 0x0003c00001097983 */ /* 0x0003620000300800 */
[C---:B------:R-:W-:Y:S02]  /*76b0*/  PRMT R76, R24.reuse, 0x7770, RZ ;  /* 0x00007770184c7816 */ /* 0x040fe400000000ff */
[C---:B------:R-:W-:Y:S02]  /*76c0*/  PRMT R77, R24.reuse, 0x7771, RZ ;  /* 0x00007771184d7816 */ /* 0x040fe400000000ff */
[C---:B------:R-:W-:Y:S02]  /*76d0*/  PRMT R78, R24.reuse, 0x7772, RZ ;  /* 0x00007772184e7816 */ /* 0x040fe400000000ff */
[----:B------:R-:W-:Y:S02]  /*76e0*/  PRMT R79, R24, 0x7773, RZ ;  /* 0x00007773184f7816 */ /* 0x000fe400000000ff */
[----:B------:R-:W-:Y:S02]  /*76f0*/  PRMT R24, R122, 0x7610, R24 ;  /* 0x000076107a187816 */ /* 0x000fe40000000018 */
        /* <DEDUP_REMOVED lines=33> */
[----:B------:R-:W-:Y:S02]  /*7910*/  PRMT R122, R154, 0x7610, R122 ;  /* 0x000076109a7a7816 */ /* 0x000fe4000000007a */
        /* <DEDUP_REMOVED lines=11> */
[----:B--2---:R-:W-:Y:S01]  /*79d0*/  PRMT R154, R5, 0x7610, R154 ;  /* 0x00007610059a7816 */ /* 0x004fe2000000009a */
[----:B-1----:R-:W-:Y:S06]  /*79e0*/  @!P0 BRA `(.L_x_376) ;  /* 0xffffffb800208947 */ /* 0x002fec000383ffff */
.L_x_370:
[----:B------:R-:W-:Y:S05]  /*79f0*/  BSYNC.RECONVERGENT B1 ;  /* 0x0000000000017941 */ /* 0x000fea0003800200 */
.L_x_369:
[----:B-----5:R0:W-:Y:S01]  /*7a00*/  STL [R1+0x4a0], R12 ;  /* 0x0004a00c01007387 */ /* 0x0201e20000100800 */
[----:B------:R-:W-:-:S03]  /*7a10*/  IMAD.U32 R5, R236, 0x10000, RZ ;  /* 0x00010000ec057824 */ /* 0x000fc600078e00ff */
[----:B------:R1:W-:Y:S04]  /*7a20*/  STL [R1+0x49c], R8 ;  /* 0x00049c0801007387 */ /* 0x0003e80000100800 */
[----:B------:R2:W-:Y:S01]  /*7a30*/  STL [R1+0x494], R247 ;  /* 0x000494f701007387 */ /* 0x0005e20000100800 */
[----:B0-----:R-:W-:-:S03]  /*7a40*/  IMAD.U32 R12, R244, 0x10000, RZ ;  /* 0x00010000f40c7824 */ /* 0x001fc600078e00ff */
[----:B------:R0:W-:Y:S01]  /*7a50*/  STL [R1+0x4a4], R154 ;  /* 0x0004a49a01007387 */ /* 0x0001e20000100800 */
[----:B-1----:R-:W-:-:S03]  /*7a60*/  LOP3.LUT R8, R246, 0xff, RZ, 0xc0, !PT ;  /* 0x000000fff6087812 */ /* 0x002fc600078ec0ff */
[----:B------:R1:W-:Y:S01]  /*7a70*/  STL [R1+0x498], R251 ;  /* 0x000498fb01007387 */ /* 0x0003e20000100800 */
[----:B------:R-:W-:Y:S02]  /*7a80*/  LOP3.LUT R12, R12, 0xff0000, RZ, 0xc0, !PT ;  /* 0x00ff00000c0c7812 */ /* 0x000fe400078ec0ff */
[----:B--2---:R-:W-:Y:S01]  /*7a90*/  LOP3.LUT R247, R238, 0xff, RZ, 0xc0, !PT ;  /* 0x000000ffeef77812 */ /* 0x004fe200078ec0ff */
[----:B------:R2:W-:Y:S01]  /*7aa0*/  STL [R1+0x39c], R2 ;  /* 0x00039c0201007387 */ /* 0x0005e20000100800 */
[----:B------:R-:W-:Y:S01]  /*7ab0*/  PRMT R8, R245, 0x7604, R8 ;  /* 0x00007604f5087816 */ /* 0x000fe20000000008 */
[----:B0-----:R-:W-:Y:S02]  /*7ac0*/  IMAD.U32 R154, R232, 0x10000, RZ ;  /* 0x00010000e89a7824 */ /* 0x001fe400078e00ff */
[----:B------:R0:W-:Y:S01]  /*7ad0*/  STL [R1+0x398], R3 ;  /* 0x0003980301007387 */ /* 0x0001e20000100800 */
[----:B-1----:R-:W-:-:S03]  /*7ae0*/  LOP3.LUT R251, R234, 0xff, RZ, 0xc0, !PT ;  /* 0x000000ffeafb7812 */ /* 0x002fc600078ec0ff */
[----:B------:R1:W-:Y:S01]  /*7af0*/  STL [R1+0x3a0], R0 ;  /* 0x0003a00001007387 */ /* 0x0003e20000100800 */
[----:B--2---:R-:W-:-:S03]  /*7b00*/  PRMT R2, R237, 0x7604, R247 ;  /* 0x00007604ed027816 */ /* 0x004fc600000000f7 */
[----:B------:R2:W-:Y:S01]  /*7b10*/  STL [R1+0x3b4], R233 ;  /* 0x0003b4e901007387 */ /* 0x0005e20000100800 */
[----:B0-----:R-:W-:Y:S02]  /*7b20*/  LOP3.LUT R3, R5, 0xff0000, RZ, 0xc0, !PT ;  /* 0x00ff000005037812 */ /* 0x001fe400078ec0ff */
[----:B------:R-:W-:Y:S01]  /*7b30*/  LOP3.LUT R5, R154, 0xff0000, RZ, 0xc0, !PT ;  /* 0x00ff00009a057812 */ /* 0x000fe200078ec0ff */
[----:B------:R-:W-:Y:S01]  /*7b40*/  IMAD.IADD R154, R8, 0x1, R12 ;  /* 0x00000001089a7824 */ /* 0x000fe200078e020c */
[----:B-1----:R-:W-:Y:S01]  /*7b50*/  PRMT R0, R233, 0x7604, R251 ;  /* 0x00007604e9007816 */ /* 0x002fe200000000fb */
[----:B------:R-:W-:Y:S01]  /*7b60*/  IMAD.IADD R12, R2, 0x1, R3 ;  /* 0x00000001020c7824 */ /* 0x000fe200078e0203 */
[----:B------:R0:W-:Y:S01]  /*7b70*/  STL [R1+0x3d0], R218 ;  /* 0x0003d0da01007387 */ /* 0x0001e20000100800 */
[----:B------:R-:W-:Y:S02]  /*7b80*/  IMAD.U32 R2, R224, 0x10000, RZ ;  /* 0x00010000e0027824 */ /* 0x000fe400078e00ff */
[----:B------:R-:W-:Y:S01]  /*7b90*/  IMAD.IADD R8, R0, 0x1, R5 ;  /* 0x0000000100087824 */ /* 0x000fe200078e0205 */
[----:B------:R-:W-:Y:S01]  /*7ba0*/  LOP3.LUT R5, R222, 0xff, RZ, 0xc0, !PT ;  /* 0x000000ffde057812 */ /* 0x000fe200078ec0ff */
[----:B------:R-:W-:Y:S01]  /*7bb0*/  IMAD.U32 R3, R220, 0x10000, RZ ;  /* 0x00010000dc037824 */ /* 0x000fe200078e00ff */
[----:B------:R-:W-:Y:S01]  /*7bc0*/  LOP3.LUT R0, R218, 0xff, RZ, 0xc0, !PT ;  /* 0x000000ffda007812 */ /* 0x000fe200078ec0ff */
[----:B--2---:R-:W-:Y:S01]  /*7bd0*/  IMAD.U32 R233, R216, 0x10000, RZ ;  /* 0x00010000d8e97824 */ /* 0x004fe200078e00ff */
[----:B------:R1:W-:Y:S01]  /*7be0*/  STL [R1+0x3a4], R234 ;  /* 0x0003a4ea01007387 */ /* 0x0003e20000100800 */
[----:B0-----:R-:W-:-:S02]  /*7bf0*/  LOP3.LUT R218, R2, 0xff0000, RZ, 0xc0, !PT ;  /* 0x00ff000002da7812 */ /* 0x001fc400078ec0ff */
[----:B------:R-:W-:Y:S01]  /*7c00*/  PRMT R2, R221, 0x7604, R5 ;  /* 0x00007604dd027816 */ /* 0x000fe20000000005 */
[----:B------:R0:W-:Y:S01]  /*7c10*/  STL [R1+0x394], R236 ;  /* 0x000394ec01007387 */ /* 0x0001e20000100800 */
[----:B------:R-:W-:Y:S02]  /*7c20*/  LOP3.LUT R3, R3, 0xff0000, RZ, 0xc0, !PT ;  /* 0x00ff000003037812 */ /* 0x000fe400078ec0ff */
[----:B------:R-:W-:Y:S01]  /*7c30*/  PRMT R0, R217, 0x7604, R0 ;  /* 0x00007604d9007816 */ /* 0x000fe20000000000 */
[----:B------:R2:W-:Y:S01]  /*7c40*/  STL [R1+0x3a8], R232 ;  /* 0x0003a8e801007387 */ /* 0x0005e20000100800 */
[----:B-1----:R-:W-:Y:S02]  /*7c50*/  LOP3.LUT R234, R226, 0xff, RZ, 0xc0, !PT ;  /* 0x000000ffe2ea7812 */ /* 0x002fe400078ec0ff */
[----:B------:R-:W-:Y:S01]  /*7c60*/  LOP3.LUT R5, R233, 0xff0000, RZ, 0xc0, !PT ;  /* 0x00ff0000e9057812 */ /* 0x000fe200078ec0ff */
[----:B------:R1:W-:Y:S01]  /*7c70*/  STL [R1+0x3d4], R216 ;  /* 0x0003d4d801007387 */ /* 0x0003e20000100800 */
[----:B------:R-:W-:-:S02]  /*7c80*/  IMAD.IADD R233, R2, 0x1, R3 ;  /* 0x0000000102e97824 */ /* 0x000fc400078e0203 */
[----:B0-----:R-:W-:Y:S01]  /*7c90*/  IMAD.U32 R236, R228, 0x10000, RZ ;  /* 0x00010000e4ec7824 */ /* 0x001fe200078e00ff */
[----:B------:R0:W-:Y:S01]  /*7ca0*/  STL [R1+0x3e4], R217 ;  /* 0x0003e4d901007387 */ /* 0x0001e20000100800 */
[----:B------:R-:W-:Y:S01]  /*7cb0*/  IMAD.U32 R2, R208, 0x10000, RZ ;  /* 0x00010000d0027824 */ /* 0x000fe200078e00ff */
[----:B--2---:R-:W-:Y:S01]  /*7cc0*/  LOP3.LUT R232, R230, 0xff, RZ, 0xc0, !PT ;  /* 0x000000ffe6e87812 */ /* 0x004fe200078ec0ff */
[----:B------:R-:W-:Y:S01]  /*7cd0*/  IMAD.U32 R3, R204, 0x10000, RZ ;  /* 0x00010000cc037824 */ /* 0x000fe200078e00ff */
[----:B------:R2:W-:Y:S01]  /*7ce0*/  STL [R1+0x3cc], R220 ;  /* 0x0003ccdc01007387 */ /* 0x0005e20000100800 */
[----:B-1----:R-:W-:Y:S01]  /*7cf0*/  PRMT R216, R225, 0x7604, R234 ;  /* 0x00007604e1d87816 */ /* 0x002fe200000000ea */
[----:B------:R-:W-:Y:S01]  /*7d00*/  IMAD.IADD R234, R0, 0x1, R5 ;  /* 0x0000000100ea7824 */ /* 0x000fe200078e0205 */
[----:B------:R-:W-:Y:S01]  /*7d10*/  LOP3.LUT R5, R206, 0xff, RZ, 0xc0, !PT ;  /* 0x000000ffce057812 */ /* 0x000fe200078ec0ff */
[----:B------:R1:W-:Y:S01]  /*7d20*/  STL [R1+0x400], R202 ;  /* 0x000400ca01007387 */ /* 0x0003e20000100800 */
[----:B0-----:R-:W-:Y:S01]  /*7d30*/  IMAD.U32 R217, R200, 0x10000, RZ ;  /* 0x00010000c8d97824 */ /* 0x001fe200078e00ff */
[----:B------:R-:W-:-:S02]  /*7d40*/  PRMT R232, R229, 0x7604, R232 ;  /* 0x00007604e5e87816 */ /* 0x000fc400000000e8 */
[----:B------:R-:W-:Y:S01]  /*7d50*/  LOP3.LUT R0, R202, 0xff, RZ, 0xc0, !PT ;  /* 0x000000ffca007812 */ /* 0x000fe200078ec0ff */
[----:B------:R0:W-:Y:S01]  /*7d60*/  STL [R1+0x3b0], R237 ;  /* 0x0003b0ed01007387 */ /* 0x0001e20000100800 */
[----:B--2---:R-:W-:Y:S02]  /*7d70*/  LOP3.LUT R220, R236, 0xff0000, RZ, 0xc0, !PT ;  /* 0x00ff0000ecdc7812 */ /* 0x004fe400078ec0ff */
[----:B------:R-:W-:Y:S01]  /*7d80*/  LOP3.LUT R3, R3, 0xff0000, RZ, 0xc0, !PT ;  /* 0x00ff000003037812 */ /* 0x000fe200078ec0ff */
[----:B------:R2:W-:Y:S01]  /*7d90*/  STL [R1+0x3c8], R222 ;  /* 0x0003c8de01007387 */ /* 0x0005e20000100800 */
[----:B-1----:R-:W-:Y:S01]  /*7da0*/  LOP3.LUT R202, R2, 0xff0000, RZ, 0xc0, !PT ;  /* 0x00ff000002ca7812 */ /* 0x002fe200078ec0ff */
[----:B------:R-:W-:Y:S01]  /*7db0*/  IMAD.IADD R236, R232, 0x1, R220 ;  /* 0x00000001e8ec7824 */ /* 0x000fe200078e02dc */
[----:B------:R-:W-:Y:S01]  /*7dc0*/  PRMT R2, R205, 0x7604, R5 ;  /* 0x00007604cd027816 */ /* 0x000fe20000000005 */
[----:B------:R-:W-:Y:S01]  /*7dd0*/  IMAD.U32 R220, R212, 0x10000, RZ ;  /* 0x00010000d4dc7824 */ /* 0x000fe200078e00ff */
[----:B------:R-:W-:Y:S01]  /*7de0*/  PRMT R0, R201, 0x7604, R0 ;  /* 0x00007604c9007816 */ /* 0x000fe20000000000 */
[----:B0-----:R-:W-:Y:S01]  /*7df0*/  IMAD.IADD R237, R216, 0x1, R218 ;  /* 0x00000001d8ed7824 */ /* 0x001fe200078e02da */
[----:B------:R-:W-:Y:S01]  /*7e00*/  LOP3.LUT R218, R210, 0xff, RZ, 0xc0, !PT ;  /* 0x000000ffd2da7812 */ /* 0x000fe200078ec0ff */
[----:B------:R0:W-:Y:S01]  /*7e10*/  STL [R1+0x404], R200 ;  /* 0x000404c801007387 */ /* 0x0001e20000100800 */
[----:B------:R-:W-:Y:S01]  /*7e20*/  LOP3.LUT R5, R217, 0xff0000, RZ, 0xc0, !PT ;  /* 0x00ff0000d9057812 */ /* 0x000fe200078ec0ff */
[----:B--2---:R-:W-:Y:S01]  /*7e30*/  IMAD.IADD R222, R2, 0x1, R3 ;  /* 0x0000000102de7824 */ /* 0x004fe200078e0203 */
[----:B------:R-:W-:Y:S01]  /*7e40*/  LOP3.LUT R216, R214, 0xff, RZ, 0xc0, !PT ;  /* 0x000000ffd6d87812 */ /* 0x000fe200078ec0ff */
[----:B------:R1:W-:Y:S01]  /*7e50*/  STL [R1+0x38c], R244 ;  /* 0x00038cf401007387 */ /* 0x0003e20000100800 */
[----:B------:R-:W-:-:S02]  /*7e60*/  IMAD.U32 R2, R192, 0x10000, RZ ;  /* 0x00010000c0027824 */ /* 0x000fc400078e00ff */
[----:B------:R-:W-:Y:S01]  /*7e70*/  IMAD.U32 R3, R188, 0x10000, RZ ;  /* 0x00010000bc037824 */ /* 0x000fe200078e00ff */
[----:B------:R2:W-:Y:S01]  /*7e80*/  STL [R1+0x3fc], R204 ;  /* 0x0003fccc01007387 */ /* 0x0005e20000100800 */
[----:B------:R-:W-:Y:S02]  /*7e90*/  PRMT R216, R213, 0x7604, R216 ;  /* 0x00007604d5d87816 */ /* 0x000fe400000000d8 */
[----:B0-----:R-:W-:Y:S01]  /*7ea0*/  PRMT R200, R209, 0x7604, R218 ;  /* 0x00007604d1c87816 */ /* 0x001fe200000000da */
[----:B------:R0:W-:Y:S01]  /*7eb0*/  STL [R1+0x414], R201 ;  /* 0x000414c901007387 */ /* 0x0001e20000100800 */
[----:B------:R-:W-:Y:S01]  /*7ec0*/  LOP3.LUT R3, R3, 0xff0000, RZ, 0xc0, !PT ;  /* 0x00ff000003037812 */ /* 0x000fe200078ec0ff */
[----:B-1----:R-:W-:Y:S01]  /*7ed0*/  IMAD.IADD R244, R0, 0x1, R5 ;  /* 0x0000000100f47824 */ /* 0x002fe200078e0205 */
[----:B------:R-:W-:Y:S01]  /*7ee0*/  LOP3.LUT R5, R190, 0xff, RZ, 0xc0, !PT ;  /* 0x000000ffbe057812 */ /* 0x000fe200078ec0ff */
[----:B------:R1:W-:Y:S01]  /*7ef0*/  STL [R1+0x3b8], R230 ;  /* 0x0003b8e601007387 */ /* 0x0003e20000100800 */
[----:B------:R-:W-:-:S02]  /*7f00*/  LOP3.LUT R0, R186, 0xff, RZ, 0xc0, !PT ;  /* 0x000000ffba007812 */ /* 0x000fc400078ec0ff */
[----:B--2---:R-:W-:Y:S01]  /*7f10*/  LOP3.LUT R204, R220, 0xff0000, RZ, 0xc0, !PT ;  /* 0x00ff0000dccc7812 */ /* 0x004fe200078ec0ff */
[----:B------:R2:W-:Y:S01]  /*7f20*/  STL [R1+0x430], R186 ;  /* 0x000430ba01007387 */ /* 0x0005e20000100800 */
[----:B------:R-:W-:Y:S01]  /*7f30*/  PRMT R0, R185, 0x7604, R0 ;  /* 0x00007604b9007816 */ /* 0x000fe20000000000 */
[----:B0-----:R-:W-:Y:S02]  /*7f40*/  IMAD.U32 R201, R184, 0x10000, RZ ;  /* 0x00010000b8c97824 */ /* 0x001fe400078e00ff */
[----:B------:R0:W-:Y:S01]  /*7f50*/  STL [R1+0x390], R238 ;  /* 0x000390ee01007387 */ /* 0x0001e20000100800 */
[----:B-1----:R-:W-:Y:S01]  /*7f60*/  IMAD.IADD R230, R200, 0x1, R202 ;  /* 0x00000001c8e67824 */ /* 0x002fe200078e02ca */
[----:B------:R-:W-:Y:S02]  /*7f70*/  LOP3.LUT R202, R194, 0xff, RZ, 0xc0, !PT ;  /* 0x000000ffc2ca7812 */ /* 0x000fe400078ec0ff */
[----:B------:R1:W-:Y:S01]  /*7f80*/  STL [R1+0x434], R184 ;  /* 0x000434b801007387 */ /* 0x0003e20000100800 */
[----:B------:R-:W-:-:S02]  /*7f90*/  LOP3.LUT R200, R198, 0xff, RZ, 0xc0, !PT ;  /* 0x000000ffc6c87812 */ /* 0x000fc400078ec0ff */
[----:B--2---:R-:W-:Y:S01]  /*7fa0*/  LOP3.LUT R186, R2, 0xff0000, RZ, 0xc0, !PT ;  /* 0x00ff000002ba7812 */ /* 0x004fe200078ec0ff */
[----:B------:R2:W-:Y:S01]  /*7fb0*/  STL [R1+0x490], R239 ;  /* 0x000490ef01007387 */ /* 0x0005e20000100800 */
[----:B------:R-:W-:Y:S01]  /*7fc0*/  PRMT R2, R189, 0x7604, R5 ;  /* 0x00007604bd027816 */ /* 0x000fe20000000005 */
[----:B0-----:R-:W-:Y:S01]  /*7fd0*/  IMAD.IADD R238, R216, 0x1, R204 ;  /* 0x00000001d8ee7824 */ /* 0x001fe200078e02cc */
[----:B------:R-:W-:Y:S01]  /*7fe0*/  LOP3.LUT R5, R201, 0xff0000, RZ, 0xc0, !PT ;  /* 0x00ff0000c9057812 */ /* 0x000fe200078ec0ff */
[----:B------:R-:W-:Y:S01]  /*7ff0*/  IMAD.U32 R204, R196, 0x10000, RZ ;  /* 0x00010000c4cc7824 */ /* 0x000fe200078e00ff */
[----:B------:R0:W-:Y:S01]  /*8000*/  STL [R1+0x388], R246 ;  /* 0x000388f601007387 */ /* 0x0001e20000100800 */
[----:B-1----:R-:W-:Y:S02]  /*8010*/  PRMT R184, R193, 0x7604, R202 ;  /* 0x00007604c1b87816 */ /* 0x002fe400000000ca */
[----:B------:R-:W-:Y:S01]  /*8020*/  PRMT R200, R197, 0x7604, R200 ;  /* 0x00007604c5c87816 */ /* 0x000fe200000000c8 */
[----:B------:R1:W-:Y:S01]  /*8030*/  STL [R1+0x42c], R188 ;  /* 0x00042cbc01007387 */ /* 0x0003e20000100800 */
[----:B--2---:R-:W-:-:S02]  /*8040*/  IMAD.IADD R239, R2, 0x1, R3 ;  /* 0x0000000102ef7824 */ /* 0x004fc400078e0203 */
[----:B------:R-:W-:Y:S01]  /*8050*/  IMAD.U32 R2, R176, 0x10000, RZ ;  /* 0x00010000b0027824 */ /* 0x000fe200078e00ff */
[----:B------:R2:W-:Y:S01]  /*8060*/  STL [R1+0x444], R185 ;  /* 0x000444b901007387 */ /* 0x0005e20000100800 */
[----:B------:R-:W-:Y:S02]  /*8070*/  IMAD.U32 R3, R172, 0x10000, RZ ;  /* 0x00010000ac037824 */ /* 0x000fe400078e00ff */
[----:B0-----:R-:W-:Y:S01]  /*8080*/  IMAD.IADD R246, R0, 0x1, R5 ;  /* 0x0000000100f67824 */ /* 0x001fe200078e0205 */
[----:B------:R-:W-:Y:S01]  /*8090*/  LOP3.LUT R5, R174, 0xff, RZ, 0xc0, !PT ;  /* 0x000000ffae057812 */ /* 0x000fe200078ec0ff */
[----:B------:R-:W-:Y:S01]  /*80a0*/  IMAD.IADD R247, R184, 0x1, R186 ;  /* 0x00000001b8f77824 */ /* 0x000fe200078e02ba */
[----:B-1----:R-:W-:Y:S01]  /*80b0*/  LOP3.LUT R188, R204, 0xff0000, RZ, 0xc0, !PT ;  /* 0x00ff0000ccbc7812 */ /* 0x002fe200078ec0ff */
[----:B------:R0:W-:Y:S01]  /*80c0*/  STL [R1+0x460], R170 ;  /* 0x000460aa01007387 */ /* 0x0001e20000100800 */
[----:B------:R-:W-:Y:S01]  /*80d0*/  LOP3.LUT R186, R178, 0xff, RZ, 0xc0, !PT ;  /* 0x000000ffb2ba7812 */ /* 0x000fe200078ec0ff */
[----:B--2---:R-:W-:Y:S01]  /*80e0*/  IMAD.U32 R185, R168, 0x10000, RZ ;  /* 0x00010000a8b97824 */ /* 0x004fe200078e00ff */
[----:B------:R-:W-:Y:S01]  /*80f0*/  LOP3.LUT R0, R170, 0xff, RZ, 0xc0, !PT ;  /* 0x000000ffaa007812 */ /* 0x000fe200078ec0ff */
[----:B------:R1:W-:Y:S01]  /*8100*/  STL [R1+0x464], R168 ;  /* 0x000464a801007387 */ /* 0x0003e20000100800 */
[----:B------:R-:W-:Y:S01]  /*8110*/  LOP3.LUT R3, R3, 0xff0000, RZ, 0xc0, !PT ;  /* 0x00ff000003037812 */ /* 0x000fe200078ec0ff */
[----:B------:R-:W-:Y:S01]  /*8120*/  IMAD.IADD R251, R200, 0x1, R188 ;  /* 0x00000001c8fb7824 */ /* 0x000fe200078e02bc */
[----:B------:R-:W-:Y:S01]  /*8130*/  PRMT R0, R169, 0x7604, R0 ;  /* 0x00007604a9007816 */ /* 0x000fe20000000000 */
[----:B------:R-:W-:Y:S01]  /*8140*/  IMAD.U32 R188, R180, 0x10000, RZ ;  /* 0x00010000b4bc7824 */ /* 0x000fe200078e00ff */
[----:B0-----:R-:W-:Y:S01]  /*8150*/  LOP3.LUT R170, R2, 0xff0000, RZ, 0xc0, !PT ;  /* 0x00ff000002aa7812 */ /* 0x001fe200078ec0ff */
[----:B------:R0:W-:Y:S01]  /*8160*/  STL [R1+0x43c], R193 ;  /* 0x00043cc101007387 */ /* 0x0001e20000100800 */
[----:B------:R-:W-:-:S02]  /*8170*/  PRMT R2, R173, 0x7604, R5 ;  /* 0x00007604ad027816 */ /* 0x000fc40000000005 */
[----:B------:R-:W-:Y:S01]  /*8180*/  LOP3.LUT R5, R185, 0xff0000, RZ, 0xc0, !PT ;  /* 0x00ff0000b9057812 */ /* 0x000fe200078ec0ff */
[----:B------:R2:W-:Y:S01]  /*8190*/  STL [R1+0x440], R189 ;  /* 0x000440bd01007387 */ /* 0x0005e20000100800 */
[----:B-1----:R-:W-:Y:S02]  /*81a0*/  PRMT R168, R177, 0x7604, R186 ;  /* 0x00007604b1a87816 */ /* 0x002fe400000000ba */
[----:B------:R-:W-:Y:S01]  /*81b0*/  LOP3.LUT R184, R182, 0xff, RZ, 0xc0, !PT ;  /* 0x000000ffb6b87812 */ /* 0x000fe200078ec0ff */
[----:B------:R1:W-:Y:S01]  /*81c0*/  STL [R1+0x438], R197 ;  /* 0x000438c501007387 */ /* 0x0003e20000100800 */
[----:B0-----:R-:W-:Y:S02]  /*81d0*/  IMAD.IADD R193, R2, 0x1, R3 ;  /* 0x0000000102c17824 */ /* 0x001fe400078e0203 */
[----:B------:R-:W-:Y:S01]  /*81e0*/  PRMT R184, R181, 0x7604, R184 ;  /* 0x00007604b5b87816 */ /* 0x000fe200000000b8 */
[----:B------:R0:W-:Y:S01]  /*81f0*/  STL [R1+0x45c], R172 ;  /* 0x00045cac01007387 */ /* 0x0001e20000100800 */
[----:B------:R-:W-:-:S02]  /*8200*/  IMAD.U32 R2, R160, 0x10000, RZ ;  /* 0x00010000a0027824 */ /* 0x000fc400078e00ff */
[----:B--2---:R-:W-:Y:S01]  /*8210*/  IMAD.IADD R189, R168, 0x1, R170 ;  /* 0x00000001a8bd7824 */ /* 0x004fe200078e02aa */
[----:B------:R-:W-:Y:S01]  /*8220*/  LOP3.LUT R170, R162, 0xff, RZ, 0xc0, !PT ;  /* 0x000000ffa2aa7812 */ /* 0x000fe200078ec0ff */
[----:B------:R-:W-:Y:S01]  /*8230*/  IMAD.U32 R3, R156, 0x10000, RZ ;  /* 0x000100009c037824 */ /* 0x000fe200078e00ff */
[----:B------:R2:W-:Y:S01]  /*8240*/  STL [R1+0x474], R169 ;  /* 0x000474a901007387 */ /* 0x0005e20000100800 */
[----:B-1----:R-:W-:Y:S01]  /*8250*/  IMAD.IADD R197, R0, 0x1, R5 ;  /* 0x0000000100c57824 */ /* 0x002fe200078e0205 */
[----:B------:R-:W-:Y:S02]  /*8260*/  LOP3.LUT R5, R158, 0xff, RZ, 0xc0, !PT ;  /* 0x000000ff9e057812 */ /* 0x000fe400078ec0ff */
[----:B0-----:R-:W-:Y:S01]  /*8270*/  LOP3.LUT R172, R188, 0xff0000, RZ, 0xc0, !PT ;  /* 0x00ff0000bcac7812 */ /* 0x001fe200078ec0ff */
[----:B------:R0:W-:Y:S01]  /*8280*/  STL [R1+0x488], R158 ;  /* 0x0004889e01007387 */ /* 0x0001e20000100800 */
[----:B------:R-:W-:Y:S02]  /*8290*/  LOP3.LUT R0, R54, 0xff, RZ, 0xc0, !PT ;  /* 0x000000ff36007812 */ /* 0x000fe400078ec0ff */
[----:B------:R-:W-:Y:S01]  /*82a0*/  LOP3.LUT R3, R3, 0xff0000, RZ, 0xc0, !PT ;  /* 0x00ff000003037812 */ /* 0x000fe200078ec0ff */
[----:B------:R1:W-:Y:S01]  /*82b0*/  STL [R1+0x48c], R156 ;  /* 0x00048c9c01007387 */ /* 0x0003e20000100800 */
[----:B--2---:R-:W-:Y:S01]  /*82c0*/  IMAD.U32 R169, R52, 0x10000, RZ ;  /* 0x0001000034a97824 */ /* 0x004fe200078e00ff */
[----:B------:R-:W-:Y:S01]  /*82d0*/  LOP3.LUT R168, R166, 0xff, RZ, 0xc0, !PT ;  /* 0x000000ffa6a87812 */ /* 0x000fe200078ec0ff */
[----:B------:R-:W-:Y:S01]  /*82e0*/  IMAD.IADD R185, R184, 0x1, R172 ;  /* 0x00000001b8b97824 */ /* 0x000fe200078e02ac */
[----:B------:R-:W-:Y:S01]  /*82f0*/  PRMT R0, R53, 0x7604, R0 ;  /* 0x0000760435007816 */ /* 0x000fe20000000000 */
[----:B------:R-:W-:Y:S01]  /*8300*/  IMAD.U32 R172, R164, 0x10000, RZ ;  /* 0x00010000a4ac7824 */ /* 0x000fe200078e00ff */
[----:B0-----:R-:W-:Y:S01]  /*8310*/  LOP3.LUT R158, R2, 0xff0000, RZ, 0xc0, !PT ;  /* 0x00ff0000029e7812 */ /* 0x001fe200078ec0ff */
[----:B------:R0:W-:Y:S01]  /*8320*/  STL [R1+0x484], R160 ;  /* 0x000484a001007387 */ /* 0x0001e20000100800 */
[----:B------:R-:W-:-:S02]  /*8330*/  PRMT R2, R157, 0x7604, R5 ;  /* 0x000076049d027816 */ /* 0x000fc40000000005 */
[----:B-1----:R-:W-:Y:S01]  /*8340*/  PRMT R156, R161, 0x7604, R170 ;  /* 0x00007604a19c7816 */ /* 0x002fe200000000aa */
[----:B------:R1:W-:Y:S01]  /*8350*/  STL [R1+0x428], R190 ;  /* 0x000428be01007387 */ /* 0x0003e20000100800 */
[----:B------:R-:W-:Y:S01]  /*8360*/  LOP3.LUT R5, R169, 0xff0000, RZ, 0xc0, !PT ;  /* 0x00ff0000a9057812 */ /* 0x000fe200078ec0ff */
[----:B------:R-:W-:Y:S01]  /*8370*/  IMAD.IADD R188, R2, 0x1, R3 ;  /* 0x0000000102bc7824 */ /* 0x000fe200078e0203 */
[----:B------:R-:W-:Y:S01]  /*8380*/  PRMT R168, R165, 0x7604, R168 ;  /* 0x00007604a5a87816 */ /* 0x000fe200000000a8 */
[----:B------:R-:W-:Y:S01]  /*8390*/  IMAD.IADD R186, R156, 0x1, R158 ;  /* 0x000000019cba7824 */ /* 0x000fe200078e029e */
[----:B------:R-:W-:Y:S01]  /*83a0*/  LOP3.LUT R156, R46, 0xff, RZ, 0xc0, !PT ;  /* 0x000000ff2e9c7812 */ /* 0x000fe200078ec0ff */
[----:B------:R-:W-:Y:S01]  /*83b0*/  IMAD.U32 R158, R48, 0x10000, RZ ;  /* 0x00010000309e7824 */ /* 0x000fe200078e00ff */
[----:B0-----:R-:W-:Y:S01]  /*83c0*/  LOP3.LUT R160, R172, 0xff0000, RZ, 0xc0, !PT ;  /* 0x00ff0000aca07812 */ /* 0x001fe200078ec0ff */
[----:B------:R-:W-:Y:S01]  /*83d0*/  IMAD.U32 R2, R44, 0x10000, RZ ;  /* 0x000100002c027824 */ /* 0x000fe200078e00ff */
[----:B------:R0:W-:Y:S01]  /*83e0*/  STL [R1+0x47c], R164 ;  /* 0x00047ca401007387 */ /* 0x0001e20000100800 */
[----:B-1----:R-:W-:Y:S01]  /*83f0*/  IMAD.IADD R190, R0, 0x1, R5 ;  /* 0x0000000100be7824 */ /* 0x002fe200078e0205 */
[----:B------:R-:W-:Y:S01]  /*8400*/  LOP3.LUT R5, R42, 0xff, RZ, 0xc0, !PT ;  /* 0x000000ff2a057812 */ /* 0x000fe200078ec0ff */
[----:B------:R-:W-:Y:S01]  /*8410*/  IMAD.U32 R3, R40, 0x10000, RZ ;  /* 0x0001000028037824 */ /* 0x000fe200078e00ff */
[----:B------:R1:W-:Y:S01]  /*8420*/  STL [R1+0x480], R162 ;  /* 0x000480a201007387 */ /* 0x0003e20000100800 */
[----:B------:R-:W-:Y:S01]  /*8430*/  LOP3.LUT R0, R38, 0xff, RZ, 0xc0, !PT ;  /* 0x000000ff26007812 */ /* 0x000fe200078ec0ff */
[----:B------:R-:W-:Y:S01]  /*8440*/  IMAD.IADD R184, R168, 0x1, R160 ;  /* 0x00000001a8b87824 */ /* 0x000fe200078e02a0 */
[----:B------:R-:W-:Y:S01]  /*8450*/  PRMT R156, R45, 0x7604, R156 ;  /* 0x000076042d9c7816 */ /* 0x000fe2000000009c */
[----:B------:R2:W-:Y:S01]  /*8460*/  STL [R1+0x420], R194 ;  /* 0x000420c201007387 */ /* 0x0005e20000100800 */
[----:B------:R-:W-:Y:S01]  /*8470*/  LOP3.LUT R160, R50, 0xff, RZ, 0xc0, !PT ;  /* 0x000000ff32a07812 */ /* 0x000fe200078ec0ff */
[----:B0-----:R-:W-:Y:S01]  /*8480*/  IMAD.U32 R164, R36, 0x10000, RZ ;  /* 0x0001000024a47824 */ /* 0x001fe200078e00ff */
[----:B------:R-:W-:Y:S01]  /*8490*/  LOP3.LUT R3, R3, 0xff0000, RZ, 0xc0, !PT ;  /* 0x00ff000003037812 */ /* 0x000fe200078ec0ff */
[----:B------:R0:W-:Y:S01]  /*84a0*/  STL [R1+0x41c], R196 ;  /* 0x00041cc401007387 */ /* 0x0001e20000100800 */
[----:B------:R-:W-:-:S02]  /*84b0*/  PRMT R0, R37, 0x7604, R0 ;  /* 0x0000760425007816 */ /* 0x000fc40000000000 */
[----:B-1----:R-:W-:Y:S01]  /*84c0*/  LOP3.LUT R162, R158, 0xff0000, RZ, 0xc0, !PT ;  /* 0x00ff00009ea27812 */ /* 0x002fe200078ec0ff */
[----:B------:R1:W-:Y:S01]  /*84d0*/  STL [R1+0x418], R198 ;  /* 0x000418c601007387 */ /* 0x0003e20000100800 */
[----:B------:R-:W-:Y:S02]  /*84e0*/  LOP3.LUT R158, R2, 0xff0000, RZ, 0xc0, !PT ;  /* 0x00ff0000029e7812 */ /* 0x000fe400078ec0ff */
[----:B------:R-:W-:Y:S01]  /*84f0*/  PRMT R2, R41, 0x7604, R5 ;  /* 0x0000760429027816 */ /* 0x000fe20000000005 */
[----:B------:R3:W-:Y:S01]  /*8500*/  STL [R1+0x424], R192 ;  /* 0x000424c001007387 */ /* 0x0007e20000100800 */
[----:B------:R-:W-:Y:S01]  /*8510*/  LOP3.LUT R5, R164, 0xff0000, RZ, 0xc0, !PT ;  /* 0x00ff0000a4057812 */ /* 0x000fe200078ec0ff */
[----:B--2---:R-:W-:Y:S01]  /*8520*/  IMAD.IADD R194, R156, 0x1, R158 ;  /* 0x000000019cc27824 */ /* 0x004fe200078e029e */
        /* <DEDUP_REMOVED lines=9> */
[----:B------:R-:W-:Y:S01]  /*85c0*/  IMAD.U32 R3, R24, 0x10000, RZ ;  /* 0x0001000018037824 */ /* 0x000fe200078e00ff */
[----:B------:R-:W-:Y:S01]  /*85d0*/  LOP3.LUT R0, R22, 0xff, RZ, 0xc0, !PT ;  /* 0x000000ff16007812 */ /* 0x000fe200078ec0ff */
[----:B---3--:R-:W-:Y:S01]  /*85e0*/  IMAD.IADD R192, R160, 0x1, R162 ;  /* 0x00000001a0c07824 */ /* 0x008fe200078e02a2 */
[----:B------:R-:W-:Y:S01]  /*85f0*/  LOP3.LUT R162, R158, 0xff0000, RZ, 0xc0, !PT ;  /* 0x00ff00009ea27812 */ /* 0x000fe200078ec0ff */
[----:B------:R-:W-:Y:S01]  /*8600*/  IMAD.U32 R164, R20, 0x10000, RZ ;  /* 0x0001000014a47824 */ /* 0x000fe200078e00ff */
[----:B------:R-:W-:Y:S01]  /*8610*/  LOP3.LUT R158, R2, 0xff0000, RZ, 0xc0, !PT ;  /* 0x00ff0000029e7812 */ /* 0x000fe200078ec0ff */
[----:B------:R1:W-:Y:S01]  /*8620*/  STL [R1+0x40c], R209 ;  /* 0x00040cd101007387 */ /* 0x0003e20000100800 */
[----:B------:R-:W-:-:S02]  /*8630*/  LOP3.LUT R160, R34, 0xff, RZ, 0xc0, !PT ;  /* 0x000000ff22a07812 */ /* 0x000fc400078ec0ff */
[----:B------:R-:W-:Y:S01]  /*8640*/  PRMT R2, R25, 0x7604, R5 ;  /* 0x0000760419027816 */ /* 0x000fe20000000005 */
[----:B0-----:R-:W-:Y:S01]  /*8650*/  IMAD.IADD R205, R156, 0x1, R158 ;  /* 0x000000019ccd7824 */ /* 0x001fe200078e029e */
[----:B------:R-:W-:Y:S01]  /*8660*/  LOP3.LUT R3, R3, 0xff0000, RZ, 0xc0, !PT ;  /* 0x00ff000003037812 */ /* 0x000fe200078ec0ff */
[----:B------:R-:W-:Y:S01]  /*8670*/  IMAD.U32 R158, R58, 0x10000, RZ ;  /* 0x000100003a9e7824 */ /* 0x000fe200078e00ff */
[----:B------:R-:W-:Y:S01]  /*8680*/  PRMT R0, R21, 0x7604, R0 ;  /* 0x0000760415007816 */ /* 0x000fe20000000000 */
[----:B------:R0:W-:Y:S01]  /*8690*/  STL [R1+0x408], R213 ;  /* 0x000408d501007387 */ /* 0x0001e20000100800 */
[----:B------:R-:W-:Y:S01]  /*86a0*/  LOP3.LUT R5, R164, 0xff0000, RZ, 0xc0, !PT ;  /* 0x00ff0000a4057812 */ /* 0x000fe200078ec0ff */
[----:B-1----:R-:W-:Y:S01]  /*86b0*/  IMAD.IADD R209, R2, 0x1, R3 ;  /* 0x0000000102d17824 */ /* 0x002fe200078e0203 */
[----:B------:R-:W-:Y:S01]  /*86c0*/  PRMT R160, R33, 0x7604, R160 ;  /* 0x0000760421a07816 */ /* 0x000fe200000000a0 */
[----:B------:R-:W-:Y:S01]  /*86d0*/  IMAD.U32 R2, R18, 0x10000, RZ ;  /* 0x0001000012027824 */ /* 0x000fe200078e00ff */
[----:B------:R-:W-:Y:S01]  /*86e0*/  LOP3.LUT R156, R155, 0xff, RZ, 0xc0, !PT ;  /* 0x000000ff9b9c7812 */ /* 0x000fe200078ec0ff */
[----:B------:R-:W-:Y:S01]  /*86f0*/  IMAD.U32 R3, R62, 0x10000, RZ ;  /* 0x000100003e037824 */ /* 0x000fe200078e00ff */
[----:B------:R1:W-:Y:S01]  /*8700*/  STL [R1+0x3f8], R206 ;  /* 0x0003f8ce01007387 */ /* 0x0003e20000100800 */
[----:B------:R-:W-:Y:S01]  /*8710*/  IMAD.IADD R201, R160, 0x1, R162 ;  /* 0x00000001a0c97824 */ /* 0x000fe200078e02a2 */
[----:B------:R-:W-:Y:S01]  /*8720*/  LOP3.LUT R162, R158, 0xff0000, RZ, 0xc0, !PT ;  /* 0x00ff00009ea27812 */ /* 0x000fe200078ec0ff */
[----:B0-----:R-:W-:Y:S01]  /*8730*/  IMAD.IADD R213, R0, 0x1, R5 ;  /* 0x0000000100d57824 */ /* 0x001fe200078e0205 */
[----:B------:R-:W-:Y:S01]  /*8740*/  LOP3.LUT R5, R60, 0xff, RZ, 0xc0, !PT ;  /* 0x000000ff3c057812 */ /* 0x000fe200078ec0ff */
[----:B------:R-:W-:Y:S01]  /*8750*/  IMAD.U32 R164, R66, 0x10000, RZ ;  /* 0x0001000042a47824 */ /* 0x000fe200078e00ff */
[----:B------:R-:W-:Y:S01]  /*8760*/  LOP3.LUT R0, R64, 0xff, RZ, 0xc0, !PT ;  /* 0x000000ff40007812 */ /* 0x000fe200078ec0ff */
[----:B------:R0:W-:Y:S01]  /*8770*/  STL [R1+0x3f0], R210 ;  /* 0x0003f0d201007387 */ /* 0x0001e20000100800 */
[----:B------:R-:W-:-:S02]  /*8780*/  PRMT R156, R16, 0x7604, R156 ;  /* 0x00007604109c7816 */ /* 0x000fc4000000009c */
[----:B------:R-:W-:Y:S01]  /*8790*/  LOP3.LUT R158, R2, 0xff0000, RZ, 0xc0, !PT ;  /* 0x00ff0000029e7812 */ /* 0x000fe200078ec0ff */
[----:B------:R2:W-:Y:S01]  /*87a0*/  STL [R1+0x3ec], R212 ;  /* 0x0003ecd401007387 */ /* 0x0005e20000100800 */
[----:B------:R-:W-:Y:S02]  /*87b0*/  LOP3.LUT R160, R56, 0xff, RZ, 0xc0, !PT ;  /* 0x000000ff38a07812 */ /* 0x000fe400078ec0ff */
        /* <DEDUP_REMOVED lines=24> */
[----:B0-----:R-:W-:Y:S01]  /*8940*/  IMAD.IADD R210, R156, 0x1, R158 ;  /* 0x000000019cd27824 */ /* 0x001fe200078e029e */
[----:B------:R-:W-:Y:S01]  /*8950*/  LOP3.LUT R3, R3, 0xff0000, RZ, 0xc0, !PT ;  /* 0x00ff000003037812 */ /* 0x000fe200078ec0ff */
[----:B------:R-:W-:Y:S01]  /*8960*/  IMAD.U32 R158, R86, 0x10000, RZ ;  /* 0x00010000569e7824 */ /* 0x000fe200078e00ff */
[----:B------:R-:W-:Y:S01]  /*8970*/  PRMT R0, R81, 0x7604, R0 ;  /* 0x0000760451007816 */ /* 0x000fe20000000000 */
[----:B------:R-:W-:Y:S01]  /*8980*/  STL [R1+0x3dc], R225 ;  /* 0x0003dce101007387 */ /* 0x000fe20000100800 */
[----:B------:R-:W-:Y:S01]  /*8990*/  LOP3.LUT R5, R164, 0xff0000, RZ, 0xc0, !PT ;  /* 0x00ff0000a4057812 */ /* 0x000fe200078ec0ff */
[----:B--2---:R-:W-:Y:S01]  /*89a0*/  IMAD.IADD R212, R2, 0x1, R3 ;  /* 0x0000000102d47824 */ /* 0x004fe200078e0203 */
[----:B------:R-:W-:Y:S01]  /*89b0*/  PRMT R160, R69, 0x7604, R160 ;  /* 0x0000760445a07816 */ /* 0x000fe200000000a0 */
        /* <DEDUP_REMOVED lines=11> */
[----:B------:R-:W-:Y:S01]  /*8a70*/  LOP3.LUT R158, R2, 0xff0000, RZ, 0xc0, !PT ;  /* 0x00ff0000029e7812 */ /* 0x000fe200078ec0ff */
[----:B0-----:R-:W-:Y:S01]  /*8a80*/  IMAD.U32 R166, R114, 0x10000, RZ ;  /* 0x0001000072a67824 */ /* 0x001fe200078e00ff */
[----:B------:R-:W-:Y:S01]  /*8a90*/  PRMT R2, R93, 0x7604, R5 ;  /* 0x000076045d027816 */ /* 0x000fe20000000005 */
[----:B------:R-:W-:Y:S01]  /*8aa0*/  STL [R1+0x3e0], R221 ;  /* 0x0003e0dd01007387 */ /* 0x000fe20000100800 */
[----:B------:R-:W-:-:S02]  /*8ab0*/  PRMT R0, R97, 0x7604, R0 ;  /* 0x0000760461007816 */ /* 0x000fc40000000000 */
[----:B------:R-:W-:Y:S01]  /*8ac0*/  LOP3.LUT R5, R164, 0xff0000, RZ, 0xc0, !PT ;  /* 0x00ff0000a4057812 */ /* 0x000fe200078ec0ff */
[----:B------:R0:W-:Y:S01]  /*8ad0*/  STL [R1+0x450], R178 ;  /* 0x000450b201007387 */ /* 0x0001e20000100800 */
[----:B------:R-:W-:Y:S02]  /*8ae0*/  PRMT R160, R85, 0x7604, R160 ;  /* 0x0000760455a07816 */ /* 0x000fe400000000a0 */
[----:B------:R-:W-:Y:S01]  /*8af0*/  LOP3.LUT R3, R3, 0xff0000, RZ, 0xc0, !PT ;  /* 0x00ff000003037812 */ /* 0x000fe200078ec0ff */
[----:B------:R-:W-:Y:S01]  /*8b00*/  IMAD.IADD R229, R0, 0x1, R5 ;  /* 0x0000000100e57824 */ /* 0x000fe200078e0205 */
[----:B------:R-:W-:Y:S01]  /*8b10*/  LOP3.LUT R0, R100, 0xff, RZ, 0xc0, !PT ;  /* 0x000000ff64007812 */ /* 0x000fe200078ec0ff */
[----:B------:R-:W-:Y:S01]  /*8b20*/  IMAD.IADD R217, R160, 0x1, R162 ;  /* 0x00000001a0d97824 */ /* 0x000fe200078e02a2 */
[----:B------:R-:W-:Y:S01]  /*8b30*/  LOP3.LUT R5, R108, 0xff, RZ, 0xc0, !PT ;  /* 0x000000ff6c057812 */ /* 0x000fe200078ec0ff */
[----:B------:R-:W-:Y:S01]  /*8b40*/  IMAD.IADD R225, R2, 0x1, R3 ;  /* 0x0000000102e17824 */ /* 0x000fe200078e0203 */
[----:B------:R-:W-:Y:S01]  /*8b50*/  PRMT R162, R101, 0x7604, R0 ;  /* 0x0000760465a27816 */ /* 0x000fe20000000000 */
[----:B------:R-:W-:Y:S01]  /*8b60*/  IMAD.U32 R160, R102, 0x10000, RZ ;  /* 0x0001000066a07824 */ /* 0x000fe200078e00ff */
[----:B------:R-:W-:Y:S01]  /*8b70*/  LOP3.LUT R2, R112, 0xff, RZ, 0xc0, !PT ;  /* 0x000000ff70027812 */ /* 0x000fe200078ec0ff */
[----:B------:R-:W-:Y:S01]  /*8b80*/  IMAD.U32 R3, R106, 0x10000, RZ ;  /* 0x000100006a037824 */ /* 0x000fe200078e00ff */
[----:B------:R-:W2:Y:S01]  /*8b90*/  LDL R0, [R1+0x220] ;  /* 0x0002200001007983 */ /* 0x000ea20000100800 */
[----:B------:R-:W-:-:S02]  /*8ba0*/  LOP3.LUT R156, R88, 0xff, RZ, 0xc0, !PT ;  /* 0x000000ff589c7812 */ /* 0x000fc400078ec0ff */
[----:B------:R-:W-:Y:S01]  /*8bb0*/  LOP3.LUT R164, R160, 0xff0000, RZ, 0xc0, !PT ;  /* 0x00ff0000a0a47812 */ /* 0x000fe200078ec0ff */
[----:B------:R1:W-:Y:S01]  /*8bc0*/  STL [R1+0x44c], R180 ;  /* 0x00044cb401007387 */ /* 0x0003e20000100800 */
[----:B------:R-:W-:Y:S02]  /*8bd0*/  LOP3.LUT R160, R3, 0xff0000, RZ, 0xc0, !PT ;  /* 0x00ff000003a07812 */ /* 0x000fe400078ec0ff */
[----:B------:R-:W-:Y:S01]  /*8be0*/  PRMT R3, R109, 0x7604, R5 ;  /* 0x000076046d037816 */ /* 0x000fe20000000005 */
[----:B0-----:R-:W3:Y:S01]  /*8bf0*/  LDL R178, [R1+0x22c] ;  /* 0x00022c0001b27983 */ /* 0x001ee20000100800 */
[----:B------:R-:W-:Y:S02]  /*8c00*/  PRMT R2, R113, 0x7604, R2 ;  /* 0x0000760471027816 */ /* 0x000fe40000000002 */
[----:B------:R-:W-:Y:S01]  /*8c10*/  LOP3.LUT R5, R166, 0xff0000, RZ, 0xc0, !PT ;  /* 0x00ff0000a6057812 */ /* 0x000fe200078ec0ff */
[----:B------:R0:W-:Y:S01]  /*8c20*/  STL [R1+0x454], R176 ;  /* 0x000454b001007387 */ /* 0x0001e20000100800 */
[----:B------:R-:W-:-:S03]  /*8c30*/  PRMT R156, R89, 0x7604, R156 ;  /* 0x00007604599c7816 */ /* 0x000fc6000000009c */
[----:B------:R-:W-:Y:S01]  /*8c40*/  IMAD.IADD R245, R2, 0x1, R5 ;  /* 0x0000000102f57824 */ /* 0x000fe200078e0205 */
[----:B-1----:R-:W4:Y:S01]  /*8c50*/  LDL R180, [R1+0x230] ;  /* 0x0002300001b47983 */ /* 0x002f220000100800 */
[----:B------:R-:W-:Y:S01]  /*8c60*/  IMAD.IADD R221, R156, 0x1, R158 ;  /* 0x000000019cdd7824 */ /* 0x000fe200078e029e */
[----:B------:R-:W-:Y:S01]  /*8c70*/  LOP3.LUT R158, R104, 0xff, RZ, 0xc0, !PT ;  /* 0x000000ff689e7812 */ /* 0x000fe200078ec0ff */
[----:B------:R-:W-:Y:S01]  /*8c80*/  IMAD.U32 R156, R110, 0x10000, RZ ;  /* 0x000100006e9c7824 */ /* 0x000fe200078e00ff */
[----:B------:R-:W3:Y:S02]  /*8c90*/  LDL R2, [R1+0x228] ;  /* 0x0002280001027983 */ /* 0x000ee40000100800 */
[----:B------:R-:W-:Y:S02]  /*8ca0*/  PRMT R158, R105, 0x7604, R158 ;  /* 0x00007604699e7816 */ /* 0x000fe4000000009e */
[----:B------:R-:W-:Y:S01]  /*8cb0*/  LOP3.LUT R156, R156, 0xff0000, RZ, 0xc0, !PT ;  /* 0x00ff00009c9c7812 */ /* 0x000fe200078ec0ff */
[----:B0-----:R-:W4:Y:S02]  /*8cc0*/  LDL R176, [R1+0x224] ;  /* 0x0002240001b07983 */ /* 0x001f240000100800 */
[----:B------:R-:W-:-:S02]  /*8cd0*/  IMAD.IADD R218, R158, 0x1, R160 ;  /* 0x000000019eda7824 */ /* 0x000fc400078e02a0 */
[----:B------:R-:W-:Y:S01]  /*8ce0*/  IMAD.IADD R220, R3, 0x1, R156 ;  /* 0x0000000103dc7824 */ /* 0x000fe200078e029c */
[----:B------:R-:W4:Y:S01]  /*8cf0*/  LDL R232, [R1+0x234] ;  /* 0x0002340001e87983 */ /* 0x000f220000100800 */
[----:B------:R-:W-:Y:S02]  /*8d00*/  IMAD.U32 R160, R118, 0x10000, RZ ;  /* 0x0001000076a07824 */ /* 0x000fe400078e00ff */
[----:B------:R-:W-:Y:S01]  /*8d10*/  IMAD.U32 R3, R122, 0x10000, RZ ;  /* 0x000100007a037824 */ /* 0x000fe200078e00ff */
[----:B------:R-:W-:Y:S01]  /*8d20*/  LOP3.LUT R5, R124, 0xff, RZ, 0xc0, !PT ;  /* 0x000000ff7c057812 */ /* 0x000fe200078ec0ff */
[----:B------:R-:W-:Y:S01]  /*8d30*/  IMAD.U32 R156, R126, 0x10000, RZ ;  /* 0x000100007e9c7824 */ /* 0x000fe200078e00ff */
[----:B------:R0:W-:Y:S01]  /*8d40*/  STL [R1+0x3c0], R226 ;  /* 0x0003c0e201007387 */ /* 0x0001e20000100800 */
[----:B------:R-:W-:Y:S01]  /*8d50*/  IMAD.IADD R216, R162, 0x1, R164 ;  /* 0x00000001a2d87824 */ /* 0x000fe200078e02a4 */
[----:B------:R-:W-:Y:S02]  /*8d60*/  LOP3.LUT R164, R160, 0xff0000, RZ, 0xc0, !PT ;  /* 0x00ff0000a0a47812 */ /* 0x000fe400078ec0ff */
[----:B------:R-:W-:Y:S01]  /*8d70*/  LOP3.LUT R160, R3, 0xff0000, RZ, 0xc0, !PT ;  /* 0x00ff000003a07812 */ /* 0x000fe200078ec0ff */
[----:B------:R-:W-:Y:S01]  /*8d80*/  IMAD.U32 R166, R129, 0x10000, RZ ;  /* 0x0001000081a67824 */ /* 0x000fe200078e00ff */
[----:B------:R-:W-:Y:S01]  /*8d90*/  PRMT R3, R125, 0x7604, R5 ;  /* 0x000076047d037816 */ /* 0x000fe20000000005 */
[----:B------:R1:W-:Y:S01]  /*8da0*/  STL [R1+0x448], R182 ;  /* 0x000448b601007387 */ /* 0x0003e20000100800 */
[----:B------:R-:W-:-:S02]  /*8db0*/  LOP3.LUT R156, R156, 0xff0000, RZ, 0xc0, !PT ;  /* 0x00ff00009c9c7812 */ /* 0x000fc400078ec0ff */
[----:B------:R-:W-:Y:S01]  /*8dc0*/  LOP3.LUT R162, R116, 0xff, RZ, 0xc0, !PT ;  /* 0x000000ff74a27812 */ /* 0x000fe200078ec0ff */
[----:B------:R2:W-:Y:S01]  /*8dd0*/  STL [R1+0x3bc], R228 ;  /* 0x0003bce401007387 */ /* 0x0005e20000100800 */
[----:B------:R-:W-:Y:S01]  /*8de0*/  LOP3.LUT R168, R128, 0xff, RZ, 0xc0, !PT ;  /* 0x000000ff80a87812 */ /* 0x000fe200078ec0ff */
[----:B0-----:R-:W-:Y:S01]  /*8df0*/  IMAD.IADD R226, R3, 0x1, R156 ;  /* 0x0000000103e27824 */ /* 0x001fe200078e029c */
[----:B------:R-:W-:Y:S01]  /*8e00*/  PRMT R162, R117, 0x7604, R162 ;  /* 0x0000760475a27816 */ /* 0x000fe200000000a2 */
[----:B------:R-:W4:Y:S01]  /*8e10*/  LDL R3, [R1+0x238] ;  /* 0x0002380001037983 */ /* 0x000f220000100800 */
[----:B------:R-:W-:Y:S01]  /*8e20*/  LOP3.LUT R5, R166, 0xff0000, RZ, 0xc0, !PT ;  /* 0x00ff0000a6057812 */ /* 0x000fe200078ec0ff */
[----:B-1----:R-:W-:Y:S02]  /*8e30*/  IMAD.MOV.U32 R182, RZ, RZ, R222 ;  /* 0x000000ffffb67224 */ /* 0x002fe400078e00de */
[----:B------:R-:W-:Y:S01]  /*8e40*/  IMAD.IADD R222, R162, 0x1, R164 ;  /* 0x00000001a2de7824 */ /* 0x000fe200078e02a4 */
[----:B------:R-:W-:Y:S01]  /*8e50*/  LOP3.LUT R164, R134, 0xff, RZ, 0xc0, !PT ;  /* 0x000000ff86a47812 */ /* 0x000fe200078ec0ff */
[----:B------:R0:W-:Y:S04]  /*8e60*/  STL [R1+0x3c4], R224 ;  /* 0x0003c4e001007387 */ /* 0x0001e80000100800 */
[----:B------:R1:W-:Y:S04]  /*8e70*/  STL [R1+0x458], R174 ;  /* 0x000458ae01007387 */ /* 0x0003e80000100800 */
[----:B------:R-:W-:Y:S04]  /*8e80*/  STL [R1+0x470], R173 ;  /* 0x000470ad01007387 */ /* 0x000fe80000100800 */
[----:B------:R-:W-:Y:S04]  /*8e90*/  STL [R1+0x46c], R177 ;  /* 0x00046cb101007387 */ /* 0x000fe80000100800 */
[----:B------:R-:W-:Y:S01]  /*8ea0*/  STL [R1+0x468], R181 ;  /* 0x000468b501007387 */ /* 0x000fe20000100800 */
[----:B--2---:R-:W-:-:S05]  /*8eb0*/  PRMT R0, R0, 0x7604, R168 ;  /* 0x0000760400007816 */ /* 0x004fca00000000a8 */
[----:B------:R-:W-:Y:S02]  /*8ec0*/  IMAD.IADD R228, R0, 0x1, R5 ;  /* 0x0000000100e47824 */ /* 0x000fe400078e0205 */
[----:B------:R-:W2:Y:S01]  /*8ed0*/  LDL R0, [R1+0x23c] ;  /* 0x00023c0001007983 */ /* 0x000ea20000100800 */
[----:B---3--:R-:W-:-:S03]  /*8ee0*/  PRMT R164, R2, 0x7604, R164 ;  /* 0x0000760402a47816 */ /* 0x008fc600000000a4 */
[----:B------:R-:W3:Y:S01]  /*8ef0*/  LDL R2, [R1+0x240] ;  /* 0x0002400001027983 */ /* 0x000ee20000100800 */
[----:B------:R-:W-:-:S04]  /*8f00*/  LOP3.LUT R158, R120, 0xff, RZ, 0xc0, !PT ;  /* 0x000000ff789e7812 */ /* 0x000fc800078ec0ff */
[----:B------:R-:W-:Y:S01]  /*8f10*/  PRMT R158, R121, 0x7604, R158 ;  /* 0x00007604799e7816 */ /* 0x000fe2000000009e */
[----:B------:R-:W-:Y:S01]  /*8f20*/  IMAD.U32 R166, R132, 0x10000, RZ ;  /* 0x0001000084a67824 */ /* 0x000fe200078e00ff */
[----:B------:R-:W2:Y:S01]  /*8f30*/  S2R R156, SR_TID.X ;  /* 0x00000000009c7919 */ /* 0x000ea20000002100 */
[----:B------:R-:W-:Y:S02]  /*8f40*/  IMAD.U32 R162, R138, 0x10000, RZ ;  /* 0x000100008aa27824 */ /* 0x000fe400078e00ff */
[----:B0-----:R-:W-:Y:S02]  /*8f50*/  IMAD.IADD R224, R158, 0x1, R160 ;  /* 0x000000019ee07824 */ /* 0x001fe400078e02a0 */
[----:B------:R-:W-:Y:S01]  /*8f60*/  IMAD.U32 R160, R135, 0x10000, RZ ;  /* 0x0001000087a07824 */ /* 0x000fe200078e00ff */
[----:B------:R-:W-:Y:S01]  /*8f70*/  LOP3.LUT R5, R137, 0xff, RZ, 0xc0, !PT ;  /* 0x000000ff89057812 */ /* 0x000fe200078ec0ff */
[----:B------:R-:W-:Y:S01]  /*8f80*/  IMAD.U32 R170, R141, 0x10000, RZ ;  /* 0x000100008daa7824 */ /* 0x000fe200078e00ff */
[----:B------:R-:W-:-:S02]  /*8f90*/  LOP3.LUT R158, R140, 0xff, RZ, 0xc0, !PT ;  /* 0x000000ff8c9e7812 */ /* 0x000fc400078ec0ff */
[----:B------:R-:W-:Y:S02]  /*8fa0*/  LOP3.LUT R169, R166, 0xff0000, RZ, 0xc0, !PT ;  /* 0x00ff0000a6a97812 */ /* 0x000fe400078ec0ff */
[----:B------:R-:W-:Y:S02]  /*8fb0*/  LOP3.LUT R166, R160, 0xff0000, RZ, 0xc0, !PT ;  /* 0x00ff0000a0a67812 */ /* 0x000fe400078ec0ff */
[----:B------:R-:W-:Y:S02]  /*8fc0*/  LOP3.LUT R168, R131, 0xff, RZ, 0xc0, !PT ;  /* 0x000000ff83a87812 */ /* 0x000fe400078ec0ff */
[----:B------:R-:W-:Y:S02]  /*8fd0*/  PRMT R160, R178, 0x7604, R5 ;  /* 0x00007604b2a07816 */ /* 0x000fe40000000005 */
[----:B------:R-:W-:Y:S02]  /*8fe0*/  LOP3.LUT R162, R162, 0xff0000, RZ, 0xc0, !PT ;  /* 0x00ff0000a2a27812 */ /* 0x000fe400078ec0ff */
[----:B----4-:R-:W-:-:S02]  /*8ff0*/  PRMT R158, R180, 0x7604, R158 ;  /* 0x00007604b49e7816 */ /* 0x010fc4000000009e */
[----:B------:R-:W-:Y:S01]  /*9000*/  LOP3.LUT R5, R170, 0xff0000, RZ, 0xc0, !PT ;  /* 0x00ff0000aa057812 */ /* 0x000fe200078ec0ff */
[----:B-1----:R-:W-:Y:S01]  /*9010*/  IMAD.MOV.U32 R174, RZ, RZ, R237 ;  /* 0x000000ffffae7224 */ /* 0x002fe200078e00ed */
[----:B------:R-:W-:Y:S01]  /*9020*/  PRMT R168, R176, 0x7604, R168 ;  /* 0x00007604b0a87816 */ /* 0x000fe200000000a8 */
[----:B------:R-:W-:Y:S02]  /*9030*/  IMAD.MOV.U32 R176, RZ, RZ, R234 ;  /* 0x000000ffffb07224 */ /* 0x000fe400078e00ea */
[----:B------:R-:W-:Y:S02]  /*9040*/  IMAD.IADD R237, R160, 0x1, R162 ;  /* 0x00000001a0ed7824 */ /* 0x000fe400078e02a2 */
[----:B------:R-:W-:Y:S01]  /*9050*/  IMAD.IADD R234, R158, 0x1, R5 ;  /* 0x000000019eea7824 */ /* 0x000fe200078e0205 */
[----:B------:R-:W-:Y:S01]  /*9060*/  LOP3.LUT R158, R143, 0xff, RZ, 0xc0, !PT ;  /* 0x000000ff8f9e7812 */ /* 0x000fe200078ec0ff */
[----:B------:R-:W-:Y:S01]  /*9070*/  IMAD.U32 R160, R144, 0x10000, RZ ;  /* 0x0001000090a07824 */ /* 0x000fe200078e00ff */
[----:B------:R-:W-:Y:S01]  /*9080*/  LOP3.LUT R5, R146, 0xff, RZ, 0xc0, !PT ;  /* 0x000000ff92057812 */ /* 0x000fe200078ec0ff */
[----:B------:R-:W-:Y:S01]  /*9090*/  IMAD.U32 R162, R147, 0x10000, RZ ;  /* 0x0001000093a27824 */ /* 0x000fe200078e00ff */
[----:B------:R-:W-:-:S02]  /*90a0*/  PRMT R158, R232, 0x7604, R158 ;  /* 0x00007604e89e7816 */ /* 0x000fc4000000009e */
[----:B------:R-:W-:Y:S02]  /*90b0*/  LOP3.LUT R160, R160, 0xff0000, RZ, 0xc0, !PT ;  /* 0x00ff0000a0a07812 */ /* 0x000fe400078ec0ff */
[----:B------:R-:W-:Y:S02]  /*90c0*/  PRMT R3, R3, 0x7604, R5 ;  /* 0x0000760403037816 */ /* 0x000fe40000000005 */
[----:B------:R-:W-:Y:S01]  /*90d0*/  LOP3.LUT R5, R162, 0xff0000, RZ, 0xc0, !PT ;  /* 0x00ff0000a2057812 */ /* 0x000fe200078ec0ff */
[----:B------:R-:W-:Y:S01]  /*90e0*/  IMAD.IADD R232, R158, 0x1, R160 ;  /* 0x000000019ee87824 */ /* 0x000fe200078e02a0 */
[----:B------:R-:W-:Y:S01]  /*90f0*/  LOP3.LUT R160, R149, 0xff, RZ, 0xc0, !PT ;  /* 0x000000ff95a07812 */ /* 0x000fe200078ec0ff */
[----:B------:R-:W-:Y:S02]  /*9100*/  IMAD.U32 R158, R150, 0x10000, RZ ;  /* 0x00010000969e7824 */ /* 0x000fe400078e00ff */
[----:B------:R-:W-:Y:S01]  /*9110*/  IMAD.IADD R3, R3, 0x1, R5 ;  /* 0x0000000103037824 */ /* 0x000fe200078e0205 */
[----:B------:R-:W-:-:S02]  /*9120*/  LOP3.LUT R5, R152, 0xff, RZ, 0xc0, !PT ;  /* 0x000000ff98057812 */ /* 0x000fc400078ec0ff */
[----:B------:R-:W-:Y:S01]  /*9130*/  LOP3.LUT R158, R158, 0xff0000, RZ, 0xc0, !PT ;  /* 0x00ff00009e9e7812 */ /* 0x000fe200078ec0ff */
[----:B------:R-:W-:Y:S02]  /*9140*/  IMAD.MOV.U32 R180, RZ, RZ, R182 ;  /* 0x000000ffffb47224 */ /* 0x000fe400078e00b6 */
[----:B------:R-:W-:Y:S02]  /*9150*/  IMAD.MOV.U32 R178, RZ, RZ, R233 ;  /* 0x000000ffffb27224 */ /* 0x000fe400078e00e9 */
[----:B------:R-:W-:Y:S02]  /*9160*/  IMAD.MOV.U32 R182, RZ, RZ, R230 ;  /* 0x000000ffffb67224 */ /* 0x000fe400078e00e6 */
[----:B------:R-:W-:Y:S02]  /*9170*/  IMAD.MOV.U32 R172, RZ, RZ, R178 ;  /* 0x000000ffffac7224 */ /* 0x000fe400078e00b2 */
[----:B------:R-:W-:Y:S02]  /*9180*/  IMAD.MOV.U32 R178, RZ, RZ, R182 ;  /* 0x000000ffffb27224 */ /* 0x000fe400078e00b6 */
[----:B------:R-:W-:-:S02]  /*9190*/  IMAD.MOV.U32 R182, RZ, RZ, R244 ;  /* 0x000000ffffb67224 */ /* 0x000fc400078e00f4 */
[----:B------:R-:W-:Y:S02]  /*91a0*/  IMAD.MOV.U32 R170, RZ, RZ, R174 ;  /* 0x000000ffffaa7224 */ /* 0x000fe400078e00ae */
[----:B------:R-:W-:Y:S02]  /*91b0*/  IMAD.MOV.U32 R174, RZ, RZ, R176 ;  /* 0x000000ffffae7224 */ /* 0x000fe400078e00b0 */
[----:B------:R-:W-:Y:S02]  /*91c0*/  IMAD.MOV.U32 R176, RZ, RZ, R238 ;  /* 0x000000ffffb07224 */ /* 0x000fe400078e00ee */
[----:B------:R-:W-:Y:S02]  /*91d0*/  IMAD.IADD R230, R168, 0x1, R169 ;  /* 0x00000001a8e67824 */ /* 0x000fe400078e02a9 */
[----:B------:R-:W-:Y:S01]  /*91e0*/  IMAD.MOV.U32 R168, RZ, RZ, R236 ;  /* 0x000000ffffa87224 */ /* 0x000fe200078e00ec */
[----:B------:R-:W-:-:S05]  /*91f0*/  LOP3.LUT R162, R242, 0xffff, RZ, 0xc0, !PT ;  /* 0x0000fffff2a27812 */ /* 0x000fca00078ec0ff */
[----:B------:R-:W-:Y:S01]  /*9200*/  STL [R1+0x37c], R162 ;  /* 0x00037ca201007387 */ /* 0x000fe20000100800 */
[----:B------:R-:W-:Y:S01]  /*9210*/  IMAD.IADD R233, R164, 0x1, R166 ;  /* 0x00000001a4e97824 */ /* 0x000fe200078e02a6 */
[----:B--2---:R-:W-:Y:S01]  /*9220*/  PRMT R0, R0, 0x7604, R160 ;  /* 0x0000760400007816 */ /* 0x004fe200000000a0 */
[----:B------:R-:W-:-:S04]  /*9230*/  IMAD.U32 R160, R153, 0x10000, RZ ;  /* 0x0001000099a07824 */ /* 0x000fc800078e00ff */
[----:B------:R-:W-:Y:S01]  /*9240*/  IMAD.IADD R0, R0, 0x1, R158 ;  /* 0x0000000100007824 */ /* 0x000fe200078e029e */
[----:B------:R-:W-:Y:S02]  /*9250*/  LOP3.LUT R158, R156, 0x3e0, RZ, 0xc0, !PT ;  /* 0x000003e09c9e7812 */ /* 0x000fe400078ec0ff */
[----:B------:R-:W-:Y:S02]  /*9260*/  LOP3.LUT R156, R15, 0xffff, RZ, 0xc0, !PT ;  /* 0x0000ffff0f9c7812 */ /* 0x000fe400078ec0ff */
[----:B---3--:R-:W-:Y:S02]  /*9270*/  PRMT R2, R2, 0x7604, R5 ;  /* 0x0000760402027816 */ /* 0x008fe40000000005 */
[----:B------:R-:W-:Y:S02]  /*9280*/  LOP3.LUT R5, R160, 0xff0000, RZ, 0xc0, !PT ;  /* 0x00ff0000a0057812 */ /* 0x000fe400078ec0ff */
[----:B------:R-:W-:-:S03]  /*9290*/  LOP3.LUT R160, R13, 0xffff, RZ, 0xc0, !PT ;  /* 0x0000ffff0da07812 */ /* 0x000fc600078ec0ff */
[----:B------:R-:W-:Y:S02]  /*92a0*/  IMAD.IADD R2, R2, 0x1, R5 ;  /* 0x0000000102027824 */ /* 0x000fe400078e0205 */
[----:B------:R-:W-:Y:S01]  /*92b0*/  VIADD R5, R158, 0x20 ;  /* 0x000000209e057836 */ /* 0x000fe20000000000 */
[----:B------:R0:W-:Y:S01]  /*92c0*/  STL [R1+0x384], R156 ;  /* 0x0003849c01007387 */ /* 0x0001e20000100800 */
[----:B------:R-:W-:-:S03]  /*92d0*/  LOP3.LUT R158, RZ, R158, RZ, 0x33, !PT ;  /* 0x0000009eff9e7212 */ /* 0x000fc600078e33ff */
[----:B------:R-:W-:Y:S01]  /*92e0*/  ISETP.GT.AND P0, PT, R5, R4, PT ;  /* 0x000000040500720c */ /* 0x000fe20003f04270 */
[----:B------:R-:W-:Y:S01]  /*92f0*/  IMAD.U32 R5, R160, 0x10000, RZ ;  /* 0x00010000a0057824 */ /* 0x000fe200078e00ff */
[----:B0-----:R-:W-:Y:S01]  /*9300*/  LOP3.LUT R156, R156, 0xff, RZ, 0xc0, !PT ;  /* 0x000000ff9c9c7812 */ /* 0x001fe200078ec0ff */
[----:B------:R-:W-:-:S03]  /*9310*/  IMAD.IADD R244, R158, 0x1, R4 ;  /* 0x000000019ef47824 */ /* 0x000fc600078e0204 */
[----:B------:R-:W-:Y:S02]  /*9320*/  LOP3.LUT R5, R5, 0xff0000, RZ, 0xc0, !PT ;  /* 0x00ff000005057812 */ /* 0x000fe400078ec0ff */
[----:B------:R-:W-:Y:S02]  /*9330*/  PRMT R156, R14, 0x7604, R156 ;  /* 0x000076040e9c7816 */ /* 0x000fe4000000009c */
[----:B------:R-:W-:Y:S01]  /*9340*/  LOP3.LUT R4, R11, 0xffff, RZ, 0xc0, !PT ;  /* 0x0000ffff0b047812 */ /* 0x000fe200078ec0ff */
[----:B------:R0:W-:Y:S02]  /*9350*/  STL [R1+0x374], R160 ;  /* 0x000374a001007387 */ /* 0x0001e40000100800 */
[----:B------:R-:W-:Y:S01]  /*9360*/  IMAD.IADD R238, R156, 0x1, R5 ;  /* 0x000000019cee7824 */ /* 0x000fe200078e0205 */
[----:B------:R-:W-:Y:S01]  /*9370*/  LOP3.LUT R5, R9, 0xffff, RZ, 0xc0, !PT ;  /* 0x0000ffff09057812 */ /* 0x000fe200078ec0ff */
[----:B------:R1:W-:Y:S01]  /*9380*/  STL [R1+0x378], R4 ;  /* 0x0003780401007387 */ /* 0x0003e20000100800 */
[----:B------:R-:W-:-:S02]  /*9390*/  LOP3.LUT R158, R252, 0xffff, RZ, 0xc0, !PT ;  /* 0x0000fffffc9e7812 */ /* 0x000fc400078ec0ff */
[----:B0-----:R-:W-:Y:S01]  /*93a0*/  LOP3.LUT R160, R7, 0xffff, RZ, 0xc0, !PT ;  /* 0x0000ffff07a07812 */ /* 0x001fe200078ec0ff */
[----:B------:R0:W-:Y:S01]  /*93b0*/  STL [R1+0x368], R5 ;  /* 0x0003680501007387 */ /* 0x0001e20000100800 */
[----:B-1----:R-:W-:-:S03]  /*93c0*/  LOP3.LUT R4, R4, 0xff, RZ, 0xc0, !PT ;  /* 0x000000ff04047812 */ /* 0x002fc600078ec0ff */
[----:B------:R1:W-:Y:S01]  /*93d0*/  STL [R1+0x380], R160 ;  /* 0x000380a001007387 */ /* 0x0003e20000100800 */
[----:B------:R-:W-:Y:S02]  /*93e0*/  PRMT R156, R10, 0x7604, R4 ;  /* 0x000076040a9c7816 */ /* 0x000fe40000000004 */
[----:B------:R-:W-:Y:S01]  /*93f0*/  LOP3.LUT R4, R160, 0xff, RZ, 0xc0, !PT ;  /* 0x000000ffa0047812 */ /* 0x000fe200078ec0ff */
[----:B0-----:R-:W-:Y:S01]  /*9400*/  IMAD.U32 R5, R5, 0x10000, RZ ;  /* 0x0001000005057824 */ /* 0x001fe200078e00ff */
[----:B------:R0:W-:Y:S01]  /*9410*/  STL [R1+0x36c], R158 ;  /* 0x00036c9e01007387 */ /* 0x0001e20000100800 */
[----:B-1----:R-:W-:-:S03]  /*9420*/  IMAD.U32 R160, R158, 0x10000, RZ ;  /* 0x000100009ea07824 */ /* 0x002fc600078e00ff */
[----:B0-----:R-:W-:Y:S02]  /*9430*/  LOP3.LUT R158, R5, 0xff0000, RZ, 0xc0, !PT ;  /* 0x00ff0000059e7812 */ /* 0x001fe400078ec0ff */
[----:B------:R-:W-:Y:S02]  /*9440*/  PRMT R5, R6, 0x7604, R4 ;  /* 0x0000760406057816 */ /* 0x000fe40000000004 */
[----:B------:R-:W-:Y:S01]  /*9450*/  LOP3.LUT R4, R160, 0xff0000, RZ, 0xc0, !PT ;  /* 0x00ff0000a0047812 */ /* 0x000fe200078ec0ff */
[----:B------:R-:W-:Y:S01]  /*9460*/  IMAD.IADD R236, R156, 0x1, R158 ;  /* 0x000000019cec7824 */ /* 0x000fe200078e029e */
[----:B------:R-:W-:-:S03]  /*9470*/  LOP3.LUT R158, R250, 0xffff, RZ, 0xc0, !PT ;  /* 0x0000fffffa9e7812 */ /* 0x000fc600078ec0ff */
[----:B------:R-:W-:Y:S01]  /*9480*/  IMAD.IADD R156, R5, 0x1, R4 ;  /* 0x00000001059c7824 */ /* 0x000fe200078e0204 */
[----:B------:R-:W-:Y:S02]  /*9490*/  LOP3.LUT R5, R248, 0xffff, RZ, 0xc0, !PT ;  /* 0x0000fffff8057812 */ /* 0x000fe400078ec0ff */
[----:B------:R-:W-:Y:S02]  /*94a0*/  LOP3.LUT R4, R158, 0xff, RZ, 0xc0, !PT ;  /* 0x000000ff9e047812 */ /* 0x000fe400078ec0ff */
[----:B------:R-:W-:Y:S01]  /*94b0*/  LOP3.LUT R160, R240, 0xffff, RZ, 0xc0, !PT ;  /* 0x0000fffff0a07812 */ /* 0x000fe200078ec0ff */
[----:B------:R0:W-:Y:S04]  /*94c0*/  STL [R1+0x370], R158 ;  /* 0x0003709e01007387 */ /* 0x0001e80000100800 */
[----:B------:R1:W-:Y:S01]  /*94d0*/  STL [R1+0x360], R5 ;  /* 0x0003600501007387 */ /* 0x0003e20000100800 */
[----:B0-----:R-:W-:-:S02]  /*94e0*/  PRMT R158, R249, 0x7604, R4 ;  /* 0x00007604f99e7816 */ /* 0x001fc40000000004 */
[----:B------:R-:W-:Y:S01]  /*94f0*/  LOP3.LUT R4, R162, 0xff, RZ, 0xc0, !PT ;  /* 0x000000ffa2047812 */ /* 0x000fe200078ec0ff */
[----:B-1----:R-:W-:Y:S02]  /*9500*/  IMAD.U32 R5, R5, 0x10000, RZ ;  /* 0x0001000005057824 */ /* 0x002fe400078e00ff */
[----:B------:R-:W-:Y:S01]  /*9510*/  IMAD.U32 R162, R160, 0x10000, RZ ;  /* 0x00010000a0a27824 */ /* 0x000fe200078e00ff */
[----:B------:R0:W-:Y:S02]  /*9520*/  STL [R1+0x364], R160 ;  /* 0x000364a001007387 */ /* 0x0001e40000100800 */
[----:B0-----:R-:W-:Y:S02]  /*9530*/  LOP3.LUT R160, R5, 0xff0000, RZ, 0xc0, !PT ;  /* 0x00ff000005a07812 */ /* 0x001fe400078ec0ff */
[----:B------:R-:W-:Y:S02]  /*9540*/  PRMT R5, R241, 0x7604, R4 ;  /* 0x00007604f1057816 */ /* 0x000fe40000000004 */
[----:B------:R-:W-:Y:S01]  /*9550*/  LOP3.LUT R4, R162, 0xff0000, RZ, 0xc0, !PT ;  /* 0x00ff0000a2047812 */ /* 0x000fe200078ec0ff */
[----:B------:R-:W-:-:S04]  /*9560*/  IMAD.IADD R158, R158, 0x1, R160 ;  /* 0x000000019e9e7824 */ /* 0x000fc800078e02a0 */
[----:B------:R-:W-:Y:S01]  /*9570*/  IMAD.IADD R160, R5, 0x1, R4 ;  /* 0x0000000105a07824 */ /* 0x000fe200078e0204 */
[----:B------:R-:W-:-:S05]  /*9580*/  LOP3.LUT R4, R243, 0xffff, RZ, 0xc0, !PT ;  /* 0x0000fffff3047812 */ /* 0x000fca00078ec0ff */
        /* <DEDUP_REMOVED lines=123> */
[----:B------:R-:W-:-:S05]  /*9d40*/  SEL R4, R244, 0x1f, P0 ;  /* 0x0000001ff4047807 */ /* 0x000fca0000000000 */
[----:B------:R-:W0:Y:S01]  /*9d50*/  SHFL.DOWN PT, R5, R5, 0x1, R4 ;  /* 0x0820000005057989 */ /* 0x000e2200000e0004 */
[----:B---3--:R-:W-:-:S05]  /*9d60*/  LOP3.LUT R2, R12, 0xffff, RZ, 0xc0, !PT ;  /* 0x0000ffff0c027812 */ /* 0x008fca00078ec0ff */
[----:B------:R1:W-:Y:S02]  /*9d70*/  STL [R1+0x35c], R2 ;  /* 0x00035c0201007387 */ /* 0x0003e40000100800 */
[----:B-1----:R-:W-:Y:S02]  /*9d80*/  IMAD R2, R2, 0x1000000, R238 ;  /* 0x0100000002027824 */ /* 0x002fe400078e02ee */
[----:B0-----:R-:W-:Y:S04]  /*9d90*/  STL [R1+0x25c], R5 ;  /* 0x00025c0501007387 */ /* 0x001fe80000100800 */
[----:B------:R0:W1:Y:S04]  /*9da0*/  SHFL.DOWN PT, R5, R2, 0x1, R4 ;  /* 0x0820000002057989 */ /* 0x00006800000e0004 */
[----:B0-----:R-:W2:Y:S01]  /*9db0*/  LDL.LU R2, [R1+0x39c] ;  /* 0x00039c0001027983 */ /* 0x001ea20000300800 */
[----:B----4-:R-:W-:-:S05]  /*9dc0*/  LOP3.LUT R3, R8, 0xffff, RZ, 0xc0, !PT ;  /* 0x0000ffff08037812 */ /* 0x010fca00078ec0ff */
[----:B------:R0:W-:Y:S02]  /*9dd0*/  STL [R1+0x358], R3 ;  /* 0x0003580301007387 */ /* 0x0001e40000100800 */
[----:B0-----:R-:W-:Y:S02]  /*9de0*/  IMAD R3, R3, 0x1000000, R236 ;  /* 0x0100000003037824 */ /* 0x001fe400078e02ec */
[----:B-1----:R-:W-:Y:S04]  /*9df0*/  STL [R1+0x250], R5 ;  /* 0x0002500501007387 */ /* 0x002fe80000100800 */
[----:B------:R0:W1:Y:S04]  /*9e00*/  SHFL.DOWN PT, R5, R3, 0x1, R4 ;  /* 0x0820000003057989 */ /* 0x00006800000e0004 */
[----:B0-----:R-:W3:Y:S01]  /*9e10*/  LDL.LU R3, [R1+0x398] ;  /* 0x0003980001037983 */ /* 0x001ee20000300800 */
[----:B------:R-:W-:-:S05]  /*9e20*/  LOP3.LUT R244, R239, 0xffff, RZ, 0xc0, !PT ;  /* 0x0000ffffeff47812 */ /* 0x000fca00078ec0ff */
[----:B------:R0:W-:Y:S02]  /*9e30*/  STL [R1+0x244], R244 ;  /* 0x000244f401007387 */ /* 0x0001e40000100800 */
[----:B0-----:R-:W-:Y:S02]  /*9e40*/  IMAD R244, R244, 0x1000000, R160 ;  /* 0x01000000f4f47824 */ /* 0x001fe400078e02a0 */
[----:B------:R-:W-:Y:S01]  /*9e50*/  SHFL.DOWN PT, R246, R246, 0x1, R4 ;  /* 0x08200000f6f67989 */ /* 0x000fe200000e0004 */
[----:B------:R-:W-:-:S03]  /*9e60*/  LOP3.LUT R236, R251, 0xffff, RZ, 0xc0, !PT ;  /* 0x0000fffffbec7812 */ /* 0x000fc600078ec0ff */
[----:B------:R-:W-:Y:S04]  /*9e70*/  SHFL.DOWN PT, R0, R0, 0x1, R4 ;  /* 0x0820000000007989 */ /* 0x000fe800000e0004 */
[----:B------:R-:W0:Y:S04]  /*9e80*/  SHFL.DOWN PT, R244, R244, 0x1, R4 ;  /* 0x08200000f4f47989 */ /* 0x000e2800000e0004 */
[----:B------:R4:W-:Y:S04]  /*9e90*/  STL [R1+0x354], R236 ;  /* 0x000354ec01007387 */ /* 0x0009e80000100800 */
[----:B-1----:R-:W-:Y:S04]  /*9ea0*/  STL [R1+0x254], R5 ;  /* 0x0002540501007387 */ /* 0x002fe80000100800 */
[----:B------:R-:W1:Y:S04]  /*9eb0*/  SHFL.DOWN PT, R162, R162, 0x1, R4 ;  /* 0x08200000a2a27989 */ /* 0x000e6800000e0004 */
[----:B------:R-:W1:Y:S04]  /*9ec0*/  SHFL.DOWN PT, R164, R164, 0x1, R4 ;  /* 0x08200000a4a47989 */ /* 0x000e6800000e0004 */
[----:B------:R-:W-:Y:S04]  /*9ed0*/  SHFL.DOWN PT, R166, R166, 0x1, R4 ;  /* 0x08200000a6a67989 */ /* 0x000fe800000e0004 */
[----:B0-----:R-:W-:Y:S01]  /*9ee0*/  STL [R1+0x344], R244 ;  /* 0x000344f401007387 */ /* 0x001fe20000100800 */
[----:B----4-:R-:W-:-:S03]  /*9ef0*/  IMAD R236, R236, 0x1000000, R156 ;  /* 0x01000000ecec7824 */ /* 0x010fc600078e029c */
[----:B------:R0:W-:Y:S04]  /*9f00*/  STL [R1+0x28c], R246 ;  /* 0x00028cf601007387 */ /* 0x0001e80000100800 */
[----:B------:R-:W-:Y:S04]  /*9f10*/  SHFL.DOWN PT, R169, R169, 0x1, R4 ;  /* 0x08200000a9a97989 */ /* 0x000fe800000e0004 */
[----:B------:R-:W-:Y:S01]  /*9f20*/  SHFL.DOWN PT, R173, R173, 0x1, R4 ;  /* 0x08200000adad7989 */ /* 0x000fe200000e0004 */
[----:B0-----:R-:W0:Y:S03]  /*9f30*/  S2R R246, SR_LANEID ;  /* 0x0000000000f67919 */ /* 0x001e260000000000 */
        /* <DEDUP_REMOVED lines=50> */
[----:B--2---:R-:W2:Y:S04]  /*a260*/  SHFL.DOWN PT, R244, R2, 0x1, R4 ;  /* 0x0820000002f47989 */ /* 0x004ea800000e0004 */
[----:B------:R-:W4:Y:S04]  /*a270*/  SHFL.DOWN PT, R232, R232, 0x1, R4 ;  /* 0x08200000e8e87989 */ /* 0x000f2800000e0004 */
[----:B------:R-:W4:Y:S01]  /*a280*/  SHFL.DOWN PT, R234, R234, 0x1, R4 ;  /* 0x08200000eaea7989 */ /* 0x000f2200000e0004 */
[----:B------:R-:W-:-:S03]  /*a290*/  LOP3.LUT R238, R247, 0xffff, RZ, 0xc0, !PT ;  /* 0x0000fffff7ee7812 */ /* 0x000fc600078ec0ff */
[----:B------:R3:W-:Y:S01]  /*a2a0*/  STL [R1+0x258], R0 ;  /* 0x0002580001007387 */ /* 0x0007e20000100800 */
[----:B0-----:R-:W-:-:S03]  /*a2b0*/  ISETP.GE.AND P0, PT, R246, R4, PT ;  /* 0x00000004f600720c */ /* 0x001fc60003f06270 */
[----:B-1----:R-:W-:Y:S04]  /*a2c0*/  STL [R1+0x340], R162 ;  /* 0x000340a201007387 */ /* 0x002fe80000100800 */
[----:B------:R-:W-:Y:S04]  /*a2d0*/  STL [R1+0x338], R164 ;  /* 0x000338a401007387 */ /* 0x000fe80000100800 */
[----:B--2---:R-:W-:Y:S04]  /*a2e0*/  STL [R1+0x248], R244 ;  /* 0x000248f401007387 */ /* 0x004fe80000100800 */
[----:B------:R0:W-:Y:S04]  /*a2f0*/  STL [R1+0x350], R238 ;  /* 0x000350ee01007387 */ /* 0x0001e80000100800 */
[----:B---3--:R-:W1:Y:S04]  /*a300*/  SHFL.DOWN PT, R244, R3, 0x1, R4 ;  /* 0x0820000003f47989 */ /* 0x008e6800000e0004 */
[----:B------:R-:W2:Y:S01]  /*a310*/  LDL.LU R0, [R1+0x3a0] ;  /* 0x0003a00001007983 */ /* 0x000ea20000300800 */
[----:B0-----:R-:W-:-:S03]  /*a320*/  IMAD R238, R238, 0x1000000, R158 ;  /* 0x01000000eeee7824 */ /* 0x001fc600078e029e */
[----:B------:R-:W-:Y:S04]  /*a330*/  STL [R1+0x348], R5 ;  /* 0x0003480501007387 */ /* 0x000fe80000100800 */
        /* <DEDUP_REMOVED lines=54> */
[----:B------:R4:W4:Y:S04]  /*a6a0*/  SHFL.DOWN PT, R5, R238, 0x1, R4 ;  /* 0x08200000ee057989 */ /* 0x00092800000e0004 */
[----:B-1----:R1:W-:Y:S04]  /*a6b0*/  STL [R1+0x24c], R244 ;  /* 0x00024cf401007387 */ /* 0x0023e80000100800 */
[----:B------:R0:W5:Y:S04]  /*a6c0*/  LDL.LU R156, [R1+0x48c] ;  /* 0x00048c00019c7983 */ /* 0x0001680000300800 */
[----:B------:R0:W5:Y:S04]  /*a6d0*/  LDL.LU R158, [R1+0x488] ;  /* 0x00048800019e7983 */ /* 0x0001680000300800 */
[----:B------:R0:W5:Y:S04]  /*a6e0*/  LDL.LU R160, [R1+0x484] ;  /* 0x0004840001a07983 */ /* 0x0001680000300800 */
[----:B------:R0:W5:Y:S04]  /*a6f0*/  LDL.LU R162, [R1+0x480] ;  /* 0x0004800001a27983 */ /* 0x0001680000300800 */
[----:B------:R1:W5:Y:S04]  /*a700*/  LDL.LU R164, [R1+0x47c] ;  /* 0x00047c0001a47983 */ /* 0x0003680000300800 */
[----:B0-----:R0:W5:Y:S04]  /*a710*/  LDL.LU R166, [R1+0x478] ;  /* 0x0004780001a67983 */ /* 0x0011680000300800 */
        /* <DEDUP_REMOVED lines=55> */
[----:B-1----:R0:W5:Y:S04]  /*aa90*/  LDL.LU R244, [R1+0x38c] ;  /* 0x00038c0001f47983 */ /* 0x0021680000300800 */
[----:B------:R0:W5:Y:S01]  /*aaa0*/  LDL.LU R246, [R1+0x388] ;  /* 0x0003880001f67983 */ /* 0x0001620000300800 */
[----:B------:R-:W-:Y:S03]  /*aab0*/  BSSY.RECONVERGENT B1, `(.L_x_377) ;  /* 0x00004b4000017945 */ /* 0x000fe60003800200 */
[----:B------:R0:W-:Y:S04]  /*aac0*/  STL [R1+0x34c], R5 ;  /* 0x00034c0501007387 */ /* 0x0001e80000100800 */
[----:B------:R0:W1:Y:S01]  /*aad0*/  SHFL.DOWN PT, R5, R0, 0x1, R4 ;  /* 0x0820000000057989 */ /* 0x00006200000e0004 */
[----:B------:R-:W-:Y:S05]  /*aae0*/  @P0 BRA `(.L_x_378) ;  /* 0x0000004800c00947 */ /* 0x000fea0003800000 */
[----:B------:R-:W2:Y:S04]  /*aaf0*/  LDL.LU R250, [R1+0x300] ;  /* 0x0003000001fa7983 */ /* 0x000ea80000300800 */
[----:B------:R-:W2:Y:S04]  /*ab00*/  LDL.LU R251, [R1+0x304] ;  /* 0x0003040001fb7983 */ /* 0x000ea80000300800 */
[----:B------:R3:W-:Y:S04]  /*ab10*/  STL.64 [R1+0x408], R130 ;  /* 0x0004088201007387 */ /* 0x0007e80000100a00 */
[----:B------:R4:W-:Y:S04]  /*ab20*/  STL.64 [R1+0x400], R128 ;  /* 0x0004008001007387 */ /* 0x0009e80000100a00 */
[----:B------:R0:W-:Y:S04]  /*ab30*/  STL.64 [R1+0x3e8], R136 ;  /* 0x0003e88801007387 */ /* 0x0001e80000100a00 */
[----:B---3--:R-:W3:Y:S04]  /*ab40*/  LDL.LU R130, [R1+0x320] ;  /* 0x0003200001827983 */ /* 0x008ee80000300800 */
[----:B------:R-:W3:Y:S04]  /*ab50*/  LDL.LU R131, [R1+0x324] ;  /* 0x0003240001837983 */ /* 0x000ee80000300800 */
[----:B----4-:R-:W4:Y:S04]  /*ab60*/  LDL.LU R128, [R1+0x328] ;  /* 0x0003280001807983 */ /* 0x010f280000300800 */
[----:B------:R-:W4:Y:S04]  /*ab70*/  LDL.LU R129, [R1+0x32c] ;  /* 0x00032c0001817983 */ /* 0x000f280000300800 */
[----:B------:R1:W-:Y:S04]  /*ab80*/  STL.64 [R1+0x3e0], R134 ;  /* 0x0003e08601007387 */ /* 0x0003e80000100a00 */
[----:B0-----:R-:W4:Y:S04]  /*ab90*/  LDL.LU R136, [R1+0x340] ;  /* 0x0003400001887983 */ /* 0x001f280000300800 */
[----:B------:R-:W4:Y:S04]  /*aba0*/  LDL.LU R137, [R1+0x344] ;  /* 0x0003440001897983 */ /* 0x000f280000300800 */
[----:B-1----:R-:W4:Y:S04]  /*abb0*/  LDL.LU R134, [R1+0x348] ;  /* 0x0003480001867983 */ /* 0x002f280000300800 */
[----:B------:R-:W4:Y:S04]  /*abc0*/  LDL.LU R135, [R1+0x34c] ;  /* 0x00034c0001877983 */ /* 0x000f280000300800 */
[----:B------:R-:W4:Y:S04]  /*abd0*/  LDL.LU R12, [R1+0x2f0] ;  /* 0x0002f000010c7983 */ /* 0x000f280000300800 */
[----:B------:R-:W4:Y:S04]  /*abe0*/  LDL.LU R13, [R1+0x2f4] ;  /* 0x0002f400010d7983 */ /* 0x000f280000300800 */
[----:B------:R0:W-:Y:S04]  /*abf0*/  STL.64 [R1+0x420], R120 ;  /* 0x0004207801007387 */ /* 0x0001e80000100a00 */
[----:B------:R-:W4:Y:S04]  /*ac00*/  LDL.LU R8, [R1+0x2f8] ;  /* 0x0002f80001087983 */ /* 0x000f280000300800 */
[----:B------:R-:W4:Y:S04]  /*ac10*/  LDL.LU R9, [R1+0x2fc] ;  /* 0x0002fc0001097983 */ /* 0x000f280000300800 */
[----:B0-----:R-:W4:Y:S04]  /*ac20*/  LDL.LU R120, [R1+0x308] ;  /* 0x0003080001787983 */ /* 0x001f280000300800 */
[----:B------:R-:W4:Y:S04]  /*ac30*/  LDL.LU R121, [R1+0x30c] ;  /* 0x00030c0001797983 */ /* 0x000f280000300800 */
[----:B------:R-:W4:Y:S04]  /*ac40*/  LDL.LU R15, [R1+0x37c] ;  /* 0x00037c00010f7983 */ /* 0x000f280000300800 */
[----:B------:R0:W-:Y:S04]  /*ac50*/  STL.64 [R1+0x410], R116 ;  /* 0x0004107401007387 */ /* 0x0001e80000100a00 */
[----:B------:R1:W-:Y:S04]  /*ac60*/  STL.64 [R1+0x3f0], R124 ;  /* 0x0003f07c01007387 */ /* 0x0003e80000100a00 */
[----:B------:R-:W4:Y:S04]  /*ac70*/  LDL.LU R242, [R1+0x350] ;  /* 0x0003500001f27983 */ /* 0x000f280000300800 */
[----:B0-----:R-:W4:Y:S04]  /*ac80*/  LDL.LU R116, [R1+0x318] ;  /* 0x0003180001747983 */ /* 0x001f280000300800 */
[----:B------:R-:W4:Y:S04]  /*ac90*/  LDL.LU R117, [R1+0x31c] ;  /* 0x00031c0001757983 */ /* 0x000f280000300800 */
[----:B-1----:R-:W4:Y:S04]  /*aca0*/  LDL.LU R124, [R1+0x338] ;  /* 0x00033800017c7983 */ /* 0x002f280000300800 */
[----:B------:R-:W4:Y:S04]  /*acb0*/  LDL.LU R125, [R1+0x33c] ;  /* 0x00033c00017d7983 */ /* 0x000f280000300800 */
[----:B------:R-:W4:Y:S04]  /*acc0*/  LDL.LU R7, [R1+0x360] ;  /* 0x0003600001077983 */ /* 0x000f280000300800 */
[----:B------:R-:W4:Y:S04]  /*acd0*/  LDL.LU R252, [R1+0x370] ;  /* 0x0003700001fc7983 */ /* 0x000f280000300800 */
[----:B------:R0:W-:Y:S04]  /*ace0*/  STL.64 [R1+0x3f8], R126 ;  /* 0x0003f87e01007387 */ /* 0x0001e80000100a00 */
[----:B------:R1:W-:Y:S04]  /*acf0*/  STL.64 [R1+0x3c8], R140 ;  /* 0x0003c88c01007387 */ /* 0x0003e80000100a00 */
[----:B------:R1:W-:Y:S04]  /*ad00*/  STL.64 [R1+0x3b0], R146 ;  /* 0x0003b09201007387 */ /* 0x0003e80000100a00 */
[----:B0-----:R-:W4:Y:S04]  /*ad10*/  LDL.LU R126, [R1+0x330] ;  /* 0x00033000017e7983 */ /* 0x001f280000300800 */
[----:B------:R-:W4:Y:S04]  /*ad20*/  LDL.LU R127, [R1+0x334] ;  /* 0x00033400017f7983 */ /* 0x000f280000300800 */
[----:B-1----:R-:W4:Y:S04]  /*ad30*/  LDL.LU R140, [R1+0x288] ;  /* 0x00028800018c7983 */ /* 0x002f280000300800 */
[----:B------:R-:W4:Y:S01]  /*ad40*/  LDL.LU R141, [R1+0x28c] ;  /* 0x00028c00018d7983 */ /* 0x000f220000300800 */
[----:B------:R-:W-:-:S02]  /*ad50*/  LOP3.LUT R10, R10, 0xffff, RZ, 0xc0, !PT ;  /* 0x0000ffff0a0a7812 */ /* 0x000fc400078ec0ff */
[----:B------:R-:W-:Y:S01]  /*ad60*/  LOP3.LUT R14, R14, 0xffff, RZ, 0xc0, !PT ;  /* 0x0000ffff0e0e7812 */ /* 0x000fe200078ec0ff */
[----:B------:R-:W4:Y:S04]  /*ad70*/  LDL.LU R146, [R1+0x270] ;  /* 0x0002700001927983 */ /* 0x000f280000300800 */
[----:B------:R-:W4:Y:S04]  /*ad80*/  LDL.LU R147, [R1+0x274] ;  /* 0x0002740001937983 */ /* 0x000f280000300800 */
[----:B------:R-:W4:Y:S04]  /*ad90*/  LDL.LU R248, [R1+0x244] ;  /* 0x0002440001f87983 */ /* 0x000f280000300800 */
[----:B------:R-:W4:Y:S04]  /*ada0*/  LDL.LU R247, [R1+0x354] ;  /* 0x0003540001f77983 */ /* 0x000f280000300800 */
[----:B------:R0:W-:Y:S04]  /*adb0*/  STL.64 [R1+0x418], R118 ;  /* 0x0004187601007387 */ /* 0x0001e80000100a00 */
[----:B------:R1:W-:Y:S04]  /*adc0*/  STL.64 [R1+0x3d0], R142 ;  /* 0x0003d08e01007387 */ /* 0x0003e80000100a00 */
[----:B------:R-:W-:Y:S04]  /*add0*/  STL.64 [R1+0x3b8], R148 ;  /* 0x0003b89401007387 */ /* 0x000fe80000100a00 */
[----:B0-----:R-:W4:Y:S04]  /*ade0*/  LDL.LU R118, [R1+0x310] ;  /* 0x0003100001767983 */ /* 0x001f280000300800 */
[----:B------:R-:W4:Y:S01]  /*adf0*/  LDL.LU R119, [R1+0x314] ;  /* 0x0003140001777983 */ /* 0x000f220000300800 */
[----:B------:R-:W-:-:S02]  /*ae00*/  LOP3.LUT R6, R6, 0xffff, RZ, 0xc0, !PT ;  /* 0x0000ffff06067812 */ /* 0x000fc400078ec0ff */
[----:B------:R-:W-:Y:S01]  /*ae10*/  LOP3.LUT R223, R223, 0xffff, RZ, 0xc0, !PT ;  /* 0x0000ffffdfdf7812 */ /* 0x000fe200078ec0ff */
[----:B-1----:R-:W4:Y:S01]  /*ae20*/  LDL.LU R142, [R1+0x290] ;  /* 0x00029000018e7983 */ /* 0x002f220000300800 */
[----:B-----5:R-:W-:Y:S02]  /*ae30*/  LOP3.LUT R224, R224, 0xffff, RZ, 0xc0, !PT ;  /* 0x0000ffffe0e07812 */ /* 0x020fe400078ec0ff */
[----:B------:R-:W-:Y:S01]  /*ae40*/  LOP3.LUT R241, R241, 0xffff, RZ, 0xc0, !PT ;  /* 0x0000fffff1f17812 */ /* 0x000fe200078ec0ff */
[----:B------:R-:W4:Y:S04]  /*ae50*/  LDL.LU R143, [R1+0x294] ;  /* 0x00029400018f7983 */ /* 0x000f280000300800 */
[----:B------:R-:W-:Y:S04]  /*ae60*/  STL.64 [R1+0x3a0], R152 ;  /* 0x0003a09801007387 */ /* 0x000fe80000100a00 */
[----:B------:R-:W-:Y:S04]  /*ae70*/  STL.64 [R1+0x3d8], R132 ;  /* 0x0003d88401007387 */ /* 0x000fe80000100a00 */
[----:B------:R-:W-:Y:S04]  /*ae80*/  STL.64 [R1+0x3c0], R138 ;  /* 0x0003c08a01007387 */ /* 0x000fe80000100a00 */
[----:B------:R-:W-:Y:S04]  /*ae90*/  STL.64 [R1+0x3a8], R144 ;  /* 0x0003a89001007387 */ /* 0x000fe80000100a00 */
[----:B------:R-:W-:Y:S04]  /*aea0*/  STL.64 [R1+0x398], R150 ;  /* 0x0003989601007387 */ /* 0x000fe80000100a00 */
[----:B------:R-:W-:Y:S04]  /*aeb0*/  STL [R1+0x388], R4 ;  /* 0x0003880401007387 */ /* 0x000fe80000100800 */
[----:B------:R-:W-:Y:S04]  /*aec0*/  STL.64 [R1+0x390], R2 ;  /* 0x0003900201007387 */ /* 0x000fe80000100a00 */
[----:B------:R-:W4:Y:S04]  /*aed0*/  LDL.LU R240, [R1+0x35c] ;  /* 0x00035c0001f07983 */ /* 0x000f280000300800 */
[----:B------:R-:W4:Y:S04]  /*aee0*/  LDL.LU R11, [R1+0x374] ;  /* 0x00037400010b7983 */ /* 0x000f280000300800 */
[----:B--2---:R0:W-:Y:S04]  /*aef0*/  STL.64 [R1+0x170], R250 ;  /* 0x000170fa01007387 */ /* 0x0041e80000100a00 */
[----:B---3--:R1:W-:Y:S04]  /*af00*/  STL.64 [R1+0x150], R130 ;  /* 0x0001508201007387 */ /* 0x0083e80000100a00 */
[----:B0-----:R-:W2:Y:S04]  /*af10*/  LDL.LU R250, [R1+0x2d0] ;  /* 0x0002d00001fa7983 */ /* 0x001ea80000300800 */
[----:B------:R-:W2:Y:S04]  /*af20*/  LDL.LU R251, [R1+0x2d4] ;  /* 0x0002d40001fb7983 */ /* 0x000ea80000300800 */
[----:B----4-:R0:W-:Y:S04]  /*af30*/  STL.64 [R1+0x148], R128 ;  /* 0x0001488001007387 */ /* 0x0101e80000100a00 */
[----:B-1----:R-:W3:Y:S04]  /*af40*/  LDL.LU R130, [R1+0x2c8] ;  /* 0x0002c80001827983 */ /* 0x002ee80000300800 */
[----:B------:R-:W3:Y:S04]  /*af50*/  LDL.LU R131, [R1+0x2cc] ;  /* 0x0002cc0001837983 */ /* 0x000ee80000300800 */
[----:B0-----:R-:W4:Y:S04]  /*af60*/  LDL.LU R128, [R1+0x2c0] ;  /* 0x0002c00001807983 */ /* 0x001f280000300800 */
        /* <DEDUP_REMOVED lines=9> */
[----:B------:R0:W-:Y:S04]  /*b000*/  STL.64 [R1+0x168], R120 ;  /* 0x0001687801007387 */ /* 0x0001e80000100a00 */
[----:B------:R1:W-:Y:S01]  /*b010*/  STL.64 [R1+0x178], R8 ;  /* 0x0001780801007387 */ /* 0x0003e20000100a00 */
[----:B------:R-:W-:-:S02]  /*b020*/  PRMT R223, R224, 0x3340, R223 ;  /* 0x00003340e0df7816 */ /* 0x000fc400000000df */
[----:B------:R-:W-:Y:S01]  /*b030*/  PRMT R241, R15, 0x3340, R241 ;  /* 0x000033400ff17816 */ /* 0x000fe200000000f1 */
[----:B------:R-:W4:Y:S04]  /*b040*/  LDL.LU R152, [R1+0x260] ;  /* 0x0002600001987983 */ /* 0x000f280000300800 */
[----:B0-----:R-:W4:Y:S04]  /*b050*/  LDL.LU R120, [R1+0x2e8] ;  /* 0x0002e80001787983 */ /* 0x001f280000300800 */
[----:B------:R-:W4:Y:S04]  /*b060*/  LDL.LU R121, [R1+0x2ec] ;  /* 0x0002ec0001797983 */ /* 0x000f280000300800 */
[----:B-1----:R-:W4:Y:S04]  /*b070*/  LDL.LU R9, [R1+0x364] ;  /* 0x0003640001097983 */ /* 0x002f280000300800 */
[----:B------:R-:W4:Y:S01]  /*b080*/  LDL.LU R8, [R1+0x36c] ;  /* 0x00036c0001087983 */ /* 0x000f220000300800 */
        /* <DEDUP_REMOVED lines=17> */
[----:B------:R-:W-:Y:S01]  /*b1a0*/  LOP3.LUT R156, R156, 0xffff, RZ, 0xc0, !PT ;  /* 0x0000ffff9c9c7812 */ /* 0x000fe200078ec0ff */
[----:B0-----:R-:W4:Y:S01]  /*b1b0*/  LDL.LU R116, [R1+0x2d8] ;  /* 0x0002d80001747983 */ /* 0x001f220000300800 */
[----:B------:R-:W-:Y:S02]  /*b1c0*/  PRMT R7, R7, 0x3340, R242 ;  /* 0x0000334007077816 */ /* 0x000fe400000000f2 */
[----:B------:R-:W-:Y:S01]  /*b1d0*/  LOP3.LUT R47, R47, 0xffff, RZ, 0xc0, !PT ;  /* 0x0000ffff2f2f7812 */ /* 0x000fe200078ec0ff */
[----:B------:R-:W4:Y:S01]  /*b1e0*/  LDL.LU R117, [R1+0x2dc] ;  /* 0x0002dc0001757983 */ /* 0x000f220000300800 */
[----:B------:R-:W-:-:S02]  /*b1f0*/  LOP3.LUT R48, R48, 0xffff, RZ, 0xc0, !PT ;  /* 0x0000ffff30307812 */ /* 0x000fc400078ec0ff */
[----:B------:R-:W-:Y:S01]  /*b200*/  LOP3.LUT R249, R249, 0xffff, RZ, 0xc0, !PT ;  /* 0x0000fffff9f97812 */ /* 0x000fe200078ec0ff */
[----:B------:R0:W-:Y:S01]  /*b210*/  STL.64 [R1+0x138], R124 ;  /* 0x0001387c01007387 */ /* 0x0001e20000100a00 */
[----:B------:R-:W-:Y:S02]  /*b220*/  LOP3.LUT R39, R39, 0xffff, RZ, 0xc0, !PT ;  /* 0x0000ffff27277812 */ /* 0x000fe400078ec0ff */
[----:B------:R-:W-:Y:S01]  /*b230*/  LOP3.LUT R40, R40, 0xffff, RZ, 0xc0, !PT ;  /* 0x0000ffff28287812 */ /* 0x000fe200078ec0ff */
[----:B------:R-:W4:Y:S01]  /*b240*/  LDL.LU R242, [R1+0x228] ;  /* 0x0002280001f27983 */ /* 0x000f220000300800 */
[----:B------:R-:W-:Y:S02]  /*b250*/  LOP3.LUT R29, R29, 0xffff, RZ, 0xc0, !PT ;  /* 0x0000ffff1d1d7812 */ /* 0x000fe400078ec0ff */
[----:B------:R-:W-:Y:S01]  /*b260*/  LOP3.LUT R30, R30, 0xffff, RZ, 0xc0, !PT ;  /* 0x0000ffff1e1e7812 */ /* 0x000fe200078ec0ff */
[----:B------:R-:W4:Y:S01]  /*b270*/  LDL.LU R153, [R1+0x264] ;  /* 0x0002640001997983 */ /* 0x000f220000300800 */
[----:B------:R-:W-:-:S02]  /*b280*/  LOP3.LUT R19, R19, 0xffff, RZ, 0xc0, !PT ;  /* 0x0000ffff13137812 */ /* 0x000fc400078ec0ff */
[----:B------:R-:W-:Y:S01]  /*b290*/  LOP3.LUT R20, R20, 0xffff, RZ, 0xc0, !PT ;  /* 0x0000ffff14147812 */ /* 0x000fe200078ec0ff */
[----:B0-----:R-:W4:Y:S04]  /*b2a0*/  LDL.LU R124, [R1+0x2b0] ;  /* 0x0002b000017c7983 */ /* 0x001f280000300800 */
[----:B------:R-:W4:Y:S04]  /*b2b0*/  LDL.LU R148, [R1+0x278] ;  /* 0x0002780001947983 */ /* 0x000f280000300800 */
[----:B------:R-:W4:Y:S01]  /*b2c0*/  LDL.LU R149, [R1+0x27c] ;  /* 0x00027c0001957983 */ /* 0x000f220000300800 */
[----:B------:R-:W-:-:S02]  /*b2d0*/  LOP3.LUT R34, R34, 0xffff, RZ, 0xc0, !PT ;  /* 0x0000ffff22227812 */ /* 0x000fc400078ec0ff */
[----:B------:R-:W-:Y:S01]  /*b2e0*/  LOP3.LUT R27, R27, 0xffff, RZ, 0xc0, !PT ;  /* 0x0000ffff1b1b7812 */ /* 0x000fe200078ec0ff */
[----:B------:R-:W4:Y:S01]  /*b2f0*/  LDL.LU R125, [R1+0x2b4] ;  /* 0x0002b400017d7983 */ /* 0x000f220000300800 */
[----:B------:R-:W-:Y:S02]  /*b300*/  LOP3.LUT R45, R45, 0xffff, RZ, 0xc0, !PT ;  /* 0x0000ffff2d2d7812 */ /* 0x000fe400078ec0ff */
[----:B------:R-:W-:Y:S01]  /*b310*/  LOP3.LUT R46, R46, 0xffff, RZ, 0xc0, !PT ;  /* 0x0000ffff2e2e7812 */ /* 0x000fe200078ec0ff */
[----:B------:R-:W-:Y:S01]  /*b320*/  STL.64 [R1+0x140], R126 ;  /* 0x0001407e01007387 */ /* 0x000fe20000100a00 */
[----:B------:R-:W-:Y:S02]  /*b330*/  LOP3.LUT R49, R49, 0xffff, RZ, 0xc0, !PT ;  /* 0x0000ffff31317812 */ /* 0x000fe400078ec0ff */
[----:B------:R-:W-:Y:S01]  /*b340*/  LOP3.LUT R50, R50, 0xffff, RZ, 0xc0, !PT ;  /* 0x0000ffff32327812 */ /* 0x000fe200078ec0ff */
        /* <DEDUP_REMOVED lines=8> */
[----:B------:R-:W-:Y:S04]  /*b3d0*/  STL.64 [R1+0x1e8], R140 ;  /* 0x0001e88c01007387 */ /* 0x000fe80000100a00 */
[----:B------:R-:W-:Y:S04]  /*b3e0*/  STL.64 [R1+0x200], R146 ;  /* 0x0002009201007387 */ /* 0x000fe80000100a00 */
[----:B------:R-:W4:Y:S04]  /*b3f0*/  LDL.LU R4, [R1+0x358] ;  /* 0x0003580001047983 */ /* 0x000f280000300800 */
[----:B------:R-:W4:Y:S04]  /*b400*/  LDL.LU R12, [R1+0x368] ;  /* 0x00036800010c7983 */ /* 0x000f280000300800 */
[----:B------:R-:W4:Y:S04]  /*b410*/  LDL.LU.64 R2, [R1+0x250] ;  /* 0x0002500001027983 */ /* 0x000f280000300a00 */
[----:B--2---:R0:W-:Y:S04]  /*b420*/  STL.64 [R1+0x1a0], R250 ;  /* 0x0001a0fa01007387 */ /* 0x0041e80000100a00 */
[----:B---3--:R1:W-:Y:S04]  /*b430*/  STL.64 [R1+0x1a8], R130 ;  /* 0x0001a88201007387 */ /* 0x0083e80000100a00 */
[----:B0-----:R-:W2:Y:S04]  /*b440*/  LDL.LU R250, [R1+0x378] ;  /* 0x0003780001fa7983 */ /* 0x001ea80000300800 */
[----:B------:R-:W3:Y:S04]  /*b450*/  LDL.LU R251, [R1+0x384] ;  /* 0x0003840001fb7983 */ /* 0x000ee80000300800 */
[----:B----4-:R0:W-:Y:S04]  /*b460*/  STL.64 [R1+0x1b0], R128 ;  /* 0x0001b08001007387 */ /* 0x0101e80000100a00 */
[----:B-1----:R-:W4:Y:S04]  /*b470*/  LDL.LU.64 R130, [R1+0x408] ;  /* 0x0004080001827983 */ /* 0x002f280000300a00 */
[----:B------:R1:W-:Y:S04]  /*b480*/  STL.64 [R1+0x1c8], R136 ;  /* 0x0001c88801007387 */ /* 0x0003e80000100a00 */
[----:B0-----:R-:W4:Y:S04]  /*b490*/  LDL.LU.64 R128, [R1+0x400] ;  /* 0x0004000001807983 */ /* 0x001f280000300a00 */
[----:B------:R0:W-:Y:S04]  /*b4a0*/  STL.64 [R1+0x1d0], R134 ;  /* 0x0001d08601007387 */ /* 0x0001e80000100a00 */
[----:B-1----:R-:W4:Y:S01]  /*b4b0*/  LDL.LU.64 R136, [R1+0x3e8] ;  /* 0x0003e80001887983 */ /* 0x002f220000300a00 */
[----:B------:R-:W-:-:S02]  /*b4c0*/  PRMT R6, R13, 0x3340, R6 ;  /* 0x000033400d067816 */ /* 0x000fc40000000006 */
[----:B------:R-:W-:Y:S01]  /*b4d0*/  LOP3.LUT R224, R225, 0xffff, RZ, 0xc0, !PT ;  /* 0x0000ffffe1e07812 */ /* 0x000fe200078ec0ff */
[----:B------:R-:W4:Y:S04]  /*b4e0*/  LDL.LU R126, [R1+0x2b8] ;  /* 0x0002b800017e7983 */ /* 0x000f280000300800 */
[----:B0-----:R-:W4:Y:S01]  /*b4f0*/  LDL.LU.64 R134, [R1+0x3e0] ;  /* 0x0003e00001867983 */ /* 0x001f220000300a00 */
[----:B------:R-:W-:Y:S02]  /*b500*/  LOP3.LUT R13, R226, 0xffff, RZ, 0xc0, !PT ;  /* 0x0000ffffe20d7812 */ /* 0x000fe400078ec0ff */
[----:B------:R-:W-:Y:S01]  /*b510*/  LOP3.LUT R15, R215, 0xffff, RZ, 0xc0, !PT ;  /* 0x0000ffffd70f7812 */ /* 0x000fe200078ec0ff */
[----:B------:R-:W4:Y:S01]  /*b520*/  LDL.LU R127, [R1+0x2bc] ;  /* 0x0002bc00017f7983 */ /* 0x000f220000300800 */
[----:B------:R-:W-:-:S03]  /*b530*/  LOP3.LUT R226, R216, 0xffff, RZ, 0xc0, !PT ;  /* 0x0000ffffd8e27812 */ /* 0x000fc600078ec0ff */
[----:B------:R0:W-:Y:S01]  /*b540*/  STL.64 [R1+0x188], R120 ;  /* 0x0001887801007387 */ /* 0x0001e20000100a00 */
[----:B------:R-:W-:-:S03]  /*b550*/  PRMT R249, R252, 0x3340, R249 ;  /* 0x00003340fcf97816 */ /* 0x000fc600000000f9 */
[----:B------:R-:W4:Y:S01]  /*b560*/  LDL.LU.64 R140, [R1+0x3c8] ;  /* 0x0003c800018c7983 */ /* 0x000f220000300a00 */
[----:B------:R-:W-:Y:S02]  /*b570*/  PRMT R46, R46, 0x3340, R45 ;  /* 0x000033402e2e7816 */ /* 0x000fe4000000002d */
[----:B------:R-:W-:Y:S01]  /*b580*/  PRMT R9, R9, 0x3340, R248 ;  /* 0x0000334009097816 */ /* 0x000fe200000000f8 */
[----:B------:R-:W4:Y:S01]  /*b590*/  LDL.LU R252, [R1+0x230] ;  /* 0x0002300001fc7983 */ /* 0x000f220000300800 */
[----:B------:R-:W-:-:S03]  /*b5a0*/  PRMT R8, R8, 0x3340, R247 ;  /* 0x0000334008087816 */ /* 0x000fc600000000f7 */
[----:B------:R-:W4:Y:S01]  /*b5b0*/  LDL.LU.64 R146, [R1+0x3b0] ;  /* 0x0003b00001927983 */ /* 0x000f220000300a00 */
[----:B--2---:R-:W-:-:S03]  /*b5c0*/  PRMT R10, R250, 0x3340, R10 ;  /* 0x00003340fa0a7816 */ /* 0x004fc6000000000a */
[----:B0-----:R-:W2:Y:S01]  /*b5d0*/  LDL.LU.64 R120, [R1+0x420] ;  /* 0x0004200001787983 */ /* 0x001ea20000300a00 */
[----:B---3--:R-:W-:-:S03]  /*b5e0*/  PRMT R14, R251, 0x3340, R14 ;  /* 0x00003340fb0e7816 */ /* 0x008fc6000000000e */
[----:B------:R-:W3:Y:S04]  /*b5f0*/  LDL.LU R250, [R1+0x220] ;  /* 0x0002200001fa7983 */ /* 0x000ee80000300800 */
[----:B------:R-:W2:Y:S01]  /*b600*/  LDL.LU R251, [R1+0x224] ;  /* 0x0002240001fb7983 */ /* 0x000ea20000300800 */
[----:B------:R-:W-:Y:S02]  /*b610*/  PRMT R224, R13, 0x3340, R224 ;  /* 0x000033400de07816 */ /* 0x000fe400000000e0 */
[----:B------:R-:W-:Y:S01]  /*b620*/  PRMT R13, R226, 0x3340, R15 ;  /* 0x00003340e20d7816 */ /* 0x000fe2000000000f */
[----:B------:R-:W2:Y:S01]  /*b630*/  LDL.LU R248, [R1+0x238] ;  /* 0x0002380001f87983 */ /* 0x000ea20000300800 */
[----:B------:R-:W-:Y:S02]  /*b640*/  LOP3.LUT R15, R219, 0xffff, RZ, 0xc0, !PT ;  /* 0x0000ffffdb0f7812 */ /* 0x000fe400078ec0ff */
[----:B------:R-:W-:Y:S01]  /*b650*/  LOP3.LUT R226, R208, 0xffff, RZ, 0xc0, !PT ;  /* 0x0000ffffd0e27812 */ /* 0x000fe200078ec0ff */
[----:B------:R-:W2:Y:S01]  /*b660*/  LDL.LU R247, [R1+0x22c] ;  /* 0x00022c0001f77983 */ /* 0x000ea20000300800 */
[----:B------:R-:W-:-:S02]  /*b670*/  PRMT R208, R220, 0x3340, R15 ;  /* 0x00003340dcd07816 */ /* 0x000fc4000000000f */
[----:B------:R-:W-:Y:S02]  /*b680*/  LOP3.LUT R220, R200, 0xffff, RZ, 0xc0, !PT ;  /* 0x0000ffffc8dc7812 */ /* 0x000fe400078ec0ff */
[----:B------:R-:W-:Y:S02]  /*b690*/  PRMT R200, R212, 0x3340, R211 ;  /* 0x00003340d4c87816 */ /* 0x000fe400000000d3 */
[----:B------:R-:W-:Y:S02]  /*b6a0*/  LOP3.LUT R212, R192, 0xffff, RZ, 0xc0, !PT ;  /* 0x0000ffffc0d47812 */ /* 0x000fe400078ec0ff */
[----:B------:R-:W-:Y:S02]  /*b6b0*/  PRMT R192, R204, 0x3340, R203 ;  /* 0x00003340ccc07816 */ /* 0x000fe400000000cb */
[----:B------:R-:W-:Y:S02]  /*b6c0*/  LOP3.LUT R204, R184, 0xffff, RZ, 0xc0, !PT ;  /* 0x0000ffffb8cc7812 */ /* 0x000fe400078ec0ff */
        /* <DEDUP_REMOVED lines=36> */
[----:B----4-:R-:W-:-:S02]  /*b910*/  LOP3.LUT R79, R130, 0xffff, RZ, 0xc0, !PT ;  /* 0x0000ffff824f7812 */ /* 0x010fc400078ec0ff */
[----:B------:R-:W-:Y:S02]  /*b920*/  LOP3.LUT R16, R129, 0xffff, RZ, 0xc0, !PT ;  /* 0x0000ffff81107812 */ /* 0x000fe400078ec0ff */
[----:B------:R-:W-:Y:S02]  /*b930*/  PRMT R45, R50, 0x3340, R49 ;  /* 0x00003340322d7816 */ /* 0x000fe40000000031 */
[----:B------:R-:W-:Y:S02]  /*b940*/  PRMT R48, R15, 0x3340, R48 ;  /* 0x000033400f307816 */ /* 0x000fe40000000030 */
        /* <DEDUP_REMOVED lines=8> */
[----:B------:R-:W-:Y:S01]  /*b9d0*/  PRMT R83, R16, 0x3340, R83 ;  /* 0x0000334010537816 */ /* 0x000fe20000000053 */
[----:B------:R0:W-:Y:S04]  /*b9e0*/  STL.64 [R1+0x160], R118 ;  /* 0x0001607601007387 */ /* 0x0001e80000100a00 */
[----:B0-----:R-:W4:Y:S04]  /*b9f0*/  LDL.LU R118, [R1+0x2e0] ;  /* 0x0002e00001767983 */ /* 0x001f280000300800 */
[----:B------:R-:W4:Y:S01]  /*ba00*/  LDL.LU R119, [R1+0x2e4] ;  /* 0x0002e40001777983 */ /* 0x000f220000300800 */
[----:B---3--:R-:W-:-:S03]  /*ba10*/  LOP3.LUT R80, R250, 0xffff, RZ, 0xc0, !PT ;  /* 0x0000fffffa507812 */ /* 0x008fc600078ec0ff */
[----:B------:R-:W3:Y:S01]  /*ba20*/  LDL.LU R250, [R1+0x234] ;  /* 0x0002340001fa7983 */ /* 0x000ee20000300800 */
[----:B--2---:R-:W-:-:S03]  /*ba30*/  LOP3.LUT R16, R251, 0xffff, RZ, 0xc0, !PT ;  /* 0x0000fffffb107812 */ /* 0x004fc600078ec0ff */
[----:B------:R-:W2:Y:S01]  /*ba40*/  LDL.LU R251, [R1+0x240] ;  /* 0x0002400001fb7983 */ /* 0x000ea20000300800 */
        /* <DEDUP_REMOVED lines=38> */
[----:B------:R-:W-:Y:S02]  /*bcb0*/  PRMT R72, R15, 0x3340, R72 ;  /* 0x000033400f487816 */ /* 0x000fe40000000048 */
[----:B------:R-:W-:Y:S02]  /*bcc0*/  LOP3.LUT R76, R121, 0xffff, RZ, 0xc0, !PT ;  /* 0x0000ffff794c7812 */ /* 0x000fe400078ec0ff */
[----:B------:R-:W-:Y:S01]  /*bcd0*/  LOP3.LUT R15, R120, 0xffff, RZ, 0xc0, !PT ;  /* 0x0000ffff780f7812 */ /* 0x000fe200078ec0ff */
[----:B------:R0:W-:Y:S03]  /*bce0*/  STL.64 [R1+0x198], R116 ;  /* 0x0001987401007387 */ /* 0x0001e60000100a00 */
[----:B------:R-:W-:-:S02]  /*bcf0*/  PRMT R76, R15, 0x3340, R76 ;  /* 0x000033400f4c7816 */ /* 0x000fc4000000004c */
[----:B------:R-:W-:Y:S01]  /*bd00*/  LOP3.LUT R15, R128, 0xffff, RZ, 0xc0, !PT ;  /* 0x0000ffff800f7812 */ /* 0x000fe200078ec0ff */
[----:B------:R1:W-:Y:S01]  /*bd10*/  STL.64 [R1+0x1c0], R124 ;  /* 0x0001c07c01007387 */ /* 0x0003e20000100a00 */
[----:B------:R-:W-:Y:S02]  /*bd20*/  LOP3.LUT R84, R134, 0xffff, RZ, 0xc0, !PT ;  /* 0x0000ffff86547812 */ /* 0x000fe400078ec0ff */
[----:B------:R-:W-:Y:S01]  /*bd30*/  PRMT R80, R15, 0x3340, R80 ;  /* 0x000033400f507816 */ /* 0x000fe20000000050 */
[----:B0-----:R-:W2:Y:S01]  /*bd40*/  LDL.LU.64 R116, [R1+0x410] ;  /* 0x0004100001747983 */ /* 0x001ea20000300a00 */
[----:B------:R-:W-:-:S03]  /*bd50*/  LOP3.LUT R15, R242, 0xffff, RZ, 0xc0, !PT ;  /* 0x0000fffff20f7812 */ /* 0x000fc600078ec0ff */
[----:B------:R0:W-:Y:S01]  /*bd60*/  STL.64 [R1+0x1e0], R142 ;  /* 0x0001e08e01007387 */ /* 0x0001e20000100a00 */
[----:B------:R-:W-:-:S03]  /*bd70*/  PRMT R84, R84, 0x3340, R15 ;  /* 0x0000334054547816 */ /* 0x000fc6000000000f */
[----:B-1----:R-:W2:Y:S01]  /*bd80*/  LDL.LU.64 R124, [R1+0x3f0] ;  /* 0x0003f000017c7983 */ /* 0x002ea20000300a00 */
[----:B------:R-:W-:-:S03]  /*bd90*/  LOP3.LUT R15, R252, 0xffff, RZ, 0xc0, !PT ;  /* 0x0000fffffc0f7812 */ /* 0x000fc600078ec0ff */
[----:B------:R1:W-:Y:S04]  /*bda0*/  STL.64 [R1+0x1f8], R148 ;  /* 0x0001f89401007387 */ /* 0x0003e80000100a00 */
[----:B0-----:R-:W2:Y:S04]  /*bdb0*/  LDL.LU.64 R142, [R1+0x3d0] ;  /* 0x0003d000018e7983 */ /* 0x001ea80000300a00 */
[----:B------:R0:W-:Y:S04]  /*bdc0*/  STL.64 [R1+0x210], R152 ;  /* 0x0002109801007387 */ /* 0x0001e80000100a00 */
[----:B-1----:R-:W2:Y:S04]  /*bdd0*/  LDL.LU.64 R148, [R1+0x3b8] ;  /* 0x0003b80001947983 */ /* 0x002ea80000300a00 */
[----:B------:R-:W2:Y:S04]  /*bde0*/  LDL.LU R252, [R1+0x23c] ;  /* 0x00023c0001fc7983 */ /* 0x000ea80000300800 */
[----:B0-----:R-:W2:Y:S01]  /*bdf0*/  LDL.LU.64 R152, [R1+0x3a0] ;  /* 0x0003a00001987983 */ /* 0x001ea20000300a00 */
[----:B------:R-:W-:-:S02]  /*be00*/  LOP3.LUT R33, R59, 0xffff, RZ, 0xc0, !PT ;  /* 0x0000ffff3b217812 */ /* 0x000fc400078ec0ff */
[----:B------:R-:W-:Y:S02]  /*be10*/  LOP3.LUT R58, R58, 0xffff, RZ, 0xc0, !PT ;  /* 0x0000ffff3a3a7812 */ /* 0x000fe400078ec0ff */
[----:B------:R-:W-:Y:S02]  /*be20*/  LOP3.LUT R63, R89, 0xffff, RZ, 0xc0, !PT ;  /* 0x0000ffff593f7812 */ /* 0x000fe400078ec0ff */
[----:B------:R-:W-:Y:S01]  /*be30*/  LOP3.LUT R88, R88, 0xffff, RZ, 0xc0, !PT ;  /* 0x0000ffff58587812 */ /* 0x000fe200078ec0ff */
[----:B------:R0:W-:Y:S01]  /*be40*/  STL.64 [R1+0x1b8], R126 ;  /* 0x0001b87e01007387 */ /* 0x0001e20000100a00 */
[----:B------:R-:W-:Y:S02]  /*be50*/  PRMT R33, R58, 0x3340, R33 ;  /* 0x000033403a217816 */ /* 0x000fe40000000021 */
[----:B------:R-:W-:Y:S01]  /*be60*/  LOP3.LUT R58, R77, 0xffff, RZ, 0xc0, !PT ;  /* 0x0000ffff4d3a7812 */ /* 0x000fe200078ec0ff */
[----:B------:R1:W-:Y:S01]  /*be70*/  STL.64 [R1+0x1d8], R132 ;  /* 0x0001d88401007387 */ /* 0x0003e20000100a00 */
[----:B------:R-:W-:-:S03]  /*be80*/  PRMT R63, R88, 0x3340, R63 ;  /* 0x00003340583f7816 */ /* 0x000fc6000000003f */
[----:B------:R4:W-:Y:S01]  /*be90*/  STL.64 [R1+0x1f0], R138 ;  /* 0x0001f08a01007387 */ /* 0x0009e20000100a00 */
[----:B------:R-:W-:-:S03]  /*bea0*/  LOP3.LUT R59, R87, 0xffff, RZ, 0xc0, !PT ;  /* 0x0000ffff573b7812 */ /* 0x000fc600078ec0ff */
[----:B------:R4:W-:Y:S01]  /*beb0*/  STL.64 [R1+0x208], R144 ;  /* 0x0002089001007387 */ /* 0x0009e20000100a00 */
[----:B------:R-:W-:-:S03]  /*bec0*/  LOP3.LUT R86, R86, 0xffff, RZ, 0xc0, !PT ;  /* 0x0000ffff56567812 */ /* 0x000fc600078ec0ff */
[----:B------:R4:W-:Y:S01]  /*bed0*/  STL.64 [R1+0x218], R150 ;  /* 0x0002189601007387 */ /* 0x0009e20000100a00 */
[----:B------:R-:W-:-:S03]  /*bee0*/  LOP3.LUT R88, R140, 0xffff, RZ, 0xc0, !PT ;  /* 0x0000ffff8c587812 */ /* 0x000fc600078ec0ff */
[----:B0-----:R-:W2:Y:S01]  /*bef0*/  LDL.LU.64 R126, [R1+0x3f8] ;  /* 0x0003f800017e7983 */ /* 0x001ea20000300a00 */
[----:B------:R-:W-:-:S03]  /*bf00*/  LOP3.LUT R131, R131, 0xffff, RZ, 0xc0, !PT ;  /* 0x0000ffff83837812 */ /* 0x000fc600078ec0ff */
[----:B-1----:R-:W2:Y:S04]  /*bf10*/  LDL.LU.64 R132, [R1+0x3d8] ;  /* 0x0003d80001847983 */ /* 0x002ea80000300a00 */
[----:B----4-:R-:W4:Y:S04]  /*bf20*/  LDL.LU.64 R138, [R1+0x3c0] ;  /* 0x0003c000018a7983 */ /* 0x010f280000300a00 */
[----:B------:R-:W4:Y:S04]  /*bf30*/  LDL.LU.64 R144, [R1+0x3a8] ;  /* 0x0003a80001907983 */ /* 0x000f280000300a00 */
[----:B------:R-:W4:Y:S01]  /*bf40*/  LDL.LU.64 R150, [R1+0x398] ;  /* 0x0003980001967983 */ /* 0x000f220000300a00 */
[----:B------:R-:W-:-:S02]  /*bf50*/  PRMT R58, R17, 0x3340, R58 ;  /* 0x00003340113a7816 */ /* 0x000fc4000000003a */
[----:B------:R-:W-:Y:S02]  /*bf60*/  LOP3.LUT R40, R75, 0xffff, RZ, 0xc0, !PT ;  /* 0x0000ffff4b287812 */ /* 0x000fe400078ec0ff */
[----:B------:R-:W-:Y:S02]  /*bf70*/  LOP3.LUT R19, R74, 0xffff, RZ, 0xc0, !PT ;  /* 0x0000ffff4a137812 */ /* 0x000fe400078ec0ff */
[----:B------:R-:W-:Y:S02]  /*bf80*/  PRMT R59, R86, 0x3340, R59 ;  /* 0x00003340563b7816 */ /* 0x000fe4000000003b */
[----:B------:R-:W-:Y:S02]  /*bf90*/  LOP3.LUT R17, R92, 0xffff, RZ, 0xc0, !PT ;  /* 0x0000ffff5c117812 */ /* 0x000fe400078ec0ff */
[----:B------:R-:W-:Y:S02]  /*bfa0*/  PRMT R88, R88, 0x3340, R15 ;  /* 0x0000334058587816 */ /* 0x000fe4000000000f */
[----:B------:R-:W-:-:S02]  /*bfb0*/  PRMT R86, R131, 0x3340, R16 ;  /* 0x0000334083567816 */ /* 0x000fc40000000010 */
[----:B------:R-:W-:Y:S02]  /*bfc0*/  LOP3.LUT R15, R248, 0xffff, RZ, 0xc0, !PT ;  /* 0x0000fffff80f7812 */ /* 0x000fe400078ec0ff */
[----:B------:R-:W-:Y:S02]  /*bfd0*/  LOP3.LUT R92, R146, 0xffff, RZ, 0xc0, !PT ;  /* 0x0000ffff925c7812 */ /* 0x000fe400078ec0ff */
[----:B------:R-:W-:Y:S02]  /*bfe0*/  PRMT R12, R12, 0x3340, R4 ;  /* 0x000033400c0c7816 */ /* 0x000fe40000000004 */
[----:B------:R-:W-:Y:S02]  /*bff0*/  LOP3.LUT R16, R247, 0xffff, RZ, 0xc0, !PT ;  /* 0x0000fffff7107812 */ /* 0x000fe400078ec0ff */
[----:B------:R-:W-:Y:S01]  /*c000*/  LOP3.LUT R137, R137, 0xffff, RZ, 0xc0, !PT ;  /* 0x0000ffff89897812 */ /* 0x000fe200078ec0ff */
[----:B------:R0:W-:Y:S01]  /*c010*/  STL.64 [R1+0x120], R2 ;  /* 0x0001200201007387 */ /* 0x0001e20000100a00 */
[----:B------:R-:W-:-:S02]  /*c020*/  PRMT R40, R19, 0x3340, R40 ;  /* 0x0000334013287816 */ /* 0x000fc40000000028 */
[----:B------:R-:W-:Y:S01]  /*c030*/  LOP3.LUT R19, R90, 0xffff, RZ, 0xc0, !PT ;  /* 0x0000ffff5a137812 */ /* 0x000fe200078ec0ff */
[----:B------:R-:W-:Y:S01]  /*c040*/  IMAD.MOV.U32 R239, RZ, RZ, R2 ;  /* 0x000000ffffef7224 */ /* 0x000fe200078e0002 */
[----:B------:R-:W-:Y:S01]  /*c050*/  PRMT R92, R92, 0x3340, R15 ;  /* 0x000033405c5c7816 */ /* 0x000fe2000000000f */
[----:B------:R1:W-:Y:S01]  /*c060*/  STL.64 [R1+0x190], R118 ;  /* 0x0001907601007387 */ /* 0x0003e20000100a00 */
[----:B------:R-:W-:Y:S02]  /*c070*/  PRMT R90, R137, 0x3340, R16 ;  /* 0x00003340895a7816 */ /* 0x000fe40000000010 */
[----:B------:R-:W-:Y:S01]  /*c080*/  PRMT R15, R10, 0x5410, R12 ;  /* 0x000054100a0f7816 */ /* 0x000fe2000000000c */
[----:B------:R1:W5:Y:S04]  /*c090*/  LDL.LU R4, [R1+0x388] ;  /* 0x0003880001047983 */ /* 0x0003680000300800 */
[----:B0-----:R-:W4:Y:S04]  /*c0a0*/  LDL.LU.64 R2, [R1+0x390] ;  /* 0x0003900001027983 */ /* 0x001f280000300a00 */
[----:B-1----:R-:W4:Y:S01]  /*c0b0*/  LDL.LU.64 R118, [R1+0x418] ;  /* 0x0004180001767983 */ /* 0x002f220000300a00 */
[----:B---3--:R-:W-:-:S03]  /*c0c0*/  LOP3.LUT R16, R250, 0xffff, RZ, 0xc0, !PT ;  /* 0x0000fffffa107812 */ /* 0x008fc600078ec0ff */
[----:B------:R-:W3:Y:S01]  /*c0d0*/  LDL R250, [R1+0x248] ;  /* 0x0002480001fa7983 */ /* 0x000ee20000100800 */
[----:B--2---:R-:W-:-:S03]  /*c0e0*/  LOP3.LUT R10, R251, 0xffff, RZ, 0xc0, !PT ;  /* 0x0000fffffb0a7812 */ /* 0x004fc600078ec0ff */
[----:B------:R-:W3:Y:S01]  /*c0f0*/  LDL R251, [R1+0x24c] ;  /* 0x00024c0001fb7983 */ /* 0x000ee20000100800 */
[----:B------:R-:W-:Y:S02]  /*c100*/  LOP3.LUT R25, R67, 0xffff, RZ, 0xc0, !PT ;  /* 0x0000ffff43197812 */ /* 0x000fe400078ec0ff */
[----:B------:R-:W-:-:S04]  /*c110*/  LOP3.LUT R66, R66, 0xffff, RZ, 0xc0, !PT ;  /* 0x0000ffff42427812 */ /* 0x000fc800078ec0ff */
[----:B------:R-:W-:Y:S02]  /*c120*/  PRMT R25, R66, 0x3340, R25 ;  /* 0x0000334042197816 */ /* 0x000fe40000000019 */
[----:B------:R-:W-:Y:S02]  /*c130*/  LOP3.LUT R66, R93, 0xffff, RZ, 0xc0, !PT ;  /* 0x0000ffff5d427812 */ /* 0x000fe400078ec0ff */
[----:B------:R-:W-:Y:S02]  /*c140*/  LOP3.LUT R78, R78, 0xffff, RZ, 0xc0, !PT ;  /* 0x0000ffff4e4e7812 */ /* 0x000fe400078ec0ff */
[----:B------:R-:W-:Y:S02]  /*c150*/  PRMT R66, R17, 0x3340, R66 ;  /* 0x0000334011427816 */ /* 0x000fe40000000042 */
[----:B------:R-:W-:Y:S02]  /*c160*/  LOP3.LUT R74, R109, 0xffff, RZ, 0xc0, !PT ;  /* 0x0000ffff6d4a7812 */ /* 0x000fe400078ec0ff */
[----:B------:R-:W-:-:S02]  /*c170*/  LOP3.LUT R17, R108, 0xffff, RZ, 0xc0, !PT ;  /* 0x0000ffff6c117812 */ /* 0x000fc400078ec0ff */
[----:B------:R-:W-:Y:S02]  /*c180*/  PRMT R57, R78, 0x3340, R57 ;  /* 0x000033404e397816 */ /* 0x000fe40000000039 */
[----:B------:R-:W-:Y:S02]  /*c190*/  PRMT R74, R17, 0x3340, R74 ;  /* 0x00003340114a7816 */ /* 0x000fe4000000004a */
        /* <DEDUP_REMOVED lines=40> */
[----:B------:R-:W-:Y:S02]  /*c420*/  PRMT R87, R18, 0x3340, R87 ;  /* 0x0000334012577816 */ /* 0x000fe40000000057 */
[----:B------:R-:W-:Y:S02]  /*c430*/  LOP3.LUT R98, R149, 0xffff, RZ, 0xc0, !PT ;  /* 0x0000ffff95627812 */ /* 0x000fe400078ec0ff */
[----:B------:R-:W-:Y:S02]  /*c440*/  LOP3.LUT R11, R252, 0xffff, RZ, 0xc0, !PT ;  /* 0x0000fffffc0b7812 */ /* 0x000fe400078ec0ff */
[----:B------:R-:W-:-:S02]  /*c450*/  PRMT R218, R218, 0x3340, R217 ;  /* 0x00003340dada7816 */ /* 0x000fc400000000d9 */
        /* <DEDUP_REMOVED lines=59> */
[----:B------:R-:W-:-:S02]  /*c810*/  PRMT R64, R19, 0x3340, R64 ;  /* 0x0000334013407816 */ /* 0x000fc40000000040 */
[----:B------:R-:W-:Y:S01]  /*c820*/  PRMT R95, R18, 0x3340, R95 ;  /* 0x00003340125f7816 */ /* 0x000fe2000000005f */
[----:B------:R2:W-:Y:S01]  /*c830*/  STL.64 [R1+0x48], R6 ;  /* 0x0000480601007387 */ /* 0x0005e20000100a00 */
[----:B------:R-:W-:Y:S02]  /*c840*/  PRMT R19, R170, 0x5410, R167 ;  /* 0x00005410aa137816 */ /* 0x000fe400000000a7 */
[----:B------:R-:W-:Y:S01]  /*c850*/  PRMT R18, R169, 0x5410, R160 ;  /* 0x00005410a9127816 */ /* 0x000fe200000000a0 */
[----:B------:R4:W-:Y:S01]  /*c860*/  STL.64 [R1+0x50], R14 ;  /* 0x0000500e01007387 */ /* 0x0009e20000100a00 */
[----:B0-----:R-:W-:Y:S02]  /*c870*/  PRMT R13, R54, 0x5410, R51 ;  /* 0x00005410360d7816 */ /* 0x001fe40000000033 */
[----:B------:R-:W-:Y:S02]  /*c880*/  PRMT R12, R53, 0x5410, R44 ;  /* 0x00005410350c7816 */ /* 0x000fe4000000002c */
[----:B-1----:R-:W-:-:S02]  /*c890*/  PRMT R11, R162, 0x5410, R159 ;  /* 0x00005410a20b7816 */ /* 0x002fc4000000009f */
[----:B------:R-:W-:Y:S02]  /*c8a0*/  PRMT R10, R161, 0x5410, R52 ;  /* 0x00005410a10a7816 */ /* 0x000fe40000000034 */
[----:B--2---:R-:W-:Y:S02]  /*c8b0*/  PRMT R7, R38, 0x5410, R35 ;  /* 0x0000541026077816 */ /* 0x004fe40000000023 */
[----:B------:R-:W-:Y:S02]  /*c8c0*/  PRMT R6, R37, 0x5410, R28 ;  /* 0x0000541025067816 */ /* 0x000fe4000000001c */
[----:B----4-:R-:W-:Y:S02]  /*c8d0*/  PRMT R15, R32, 0x5410, R27 ;  /* 0x00005410200f7816 */ /* 0x010fe4000000001b */
[----:B------:R-:W-:Y:S02]  /*c8e0*/  PRMT R14, R31, 0x5410, R30 ;  /* 0x000054101f0e7816 */ /* 0x000fe4000000001e */
[----:B------:R-:W-:-:S02]  /*c8f0*/  LOP3.LUT R23, R23, 0xffff, RZ, 0xc0, !PT ;  /* 0x0000ffff17177812 */ /* 0x000fc400078ec0ff */
[----:B------:R-:W-:Y:S02]  /*c900*/  PRMT R43, R164, 0x3340, R43 ;  /* 0x00003340a42b7816 */ /* 0x000fe4000000002b */
[----:B------:R-:W-:Y:S01]  /*c910*/  PRMT R65, R94, 0x3340, R65 ;  /* 0x000033405e417816 */ /* 0x000fe20000000041 */
        /* <DEDUP_REMOVED lines=39> */
[----:B0-----:R-:W-:-:S02]  /*cb90*/  PRMT R19, R48, 0x5410, R25 ;  /* 0x0000541030137816 */ /* 0x001fc40000000019 */
[----:B------:R-:W-:Y:S02]  /*cba0*/  PRMT R18, R42, 0x5410, R41 ;  /* 0x000054102a127816 */ /* 0x000fe40000000029 */
[----:B-1----:R-:W-:Y:S02]  /*cbb0*/  PRMT R11, R55, 0x5410, R40 ;  /* 0x00005410370b7816 */ /* 0x002fe40000000028 */
[----:B------:R-:W-:Y:S02]  /*cbc0*/  PRMT R10, R50, 0x5410, R49 ;  /* 0x00005410320a7816 */ /* 0x000fe40000000031 */
[----:B--2---:R-:W-:Y:S02]  /*cbd0*/  PRMT R13, R60, 0x5410, R47 ;  /* 0x000054103c0d7816 */ /* 0x004fe4000000002f */
        /* <DEDUP_REMOVED lines=37> */
[----:B------:R-:W-:-:S02]  /*ce30*/  PRMT R231, R234, 0x5410, R231 ;  /* 0x00005410eae77816 */ /* 0x000fc400000000e7 */
[----:B------:R-:W-:Y:S02]  /*ce40*/  PRMT R230, R238, 0x5410, R235 ;  /* 0x00005410eee67816 */ /* 0x000fe400000000eb */
        /* <DEDUP_REMOVED lines=8> */
[----:B------:R-:W-:Y:S02]  /*ced0*/  PRMT R19, R88, 0x5410, R87 ;  /* 0x0000541058137816 */ /* 0x000fe40000000057 */
[----:B------:R-:W-:Y:S02]  /*cee0*/  PRMT R18, R90, 0x5410, R89 ;  /* 0x000054105a127816 */ /* 0x000fe40000000059 */
[----:B----4-:R-:W-:-:S02]  /*cef0*/  PRMT R7, R92, 0x5410, R91 ;  /* 0x000054105c077816 */ /* 0x010fc4000000005b */
        /* <DEDUP_REMOVED lines=12> */
[----:B------:R-:W-:-:S03]  /*cfc0*/  PRMT R17, R186, 0x5410, R183 ;  /* 0x00005410ba117816 */ /* 0x000fc600000000b7 */
        /* <DEDUP_REMOVED lines=11> */
[----:B------:R-:W-:Y:S04]  /*d080*/  STL.64 [R1+0x8], R2 ;  /* 0x0000080201007387 */ /* 0x000fe80000100a00 */
[----:B------:R0:W-:Y:S01]  /*d090*/  STL.64 [R1+0x20], R8 ;  /* 0x0000200801007387 */ /* 0x0001e20000100a00 */
[----:B------:R-:W-:-:S02]  /*d0a0*/  LOP3.LUT R67, R115, 0xffff, RZ, 0xc0, !PT ;  /* 0x0000ffff73437812 */ /* 0x000fc400078ec0ff */
[----:B------:R-:W-:Y:S01]  /*d0b0*/  LOP3.LUT R114, R114, 0xffff, RZ, 0xc0, !PT ;  /* 0x0000ffff72727812 */ /* 0x000fe200078ec0ff */
[----:B------:R1:W-:Y:S01]  /*d0c0*/  STL.64 [R1+0x58], R16 ;  /* 0x0000581001007387 */ /* 0x0003e20000100a00 */
[----:B------:R-:W-:Y:S02]  /*d0d0*/  LOP3.LUT R73, R111, 0xffff, RZ, 0xc0, !PT ;  /* 0x0000ffff6f497812 */ /* 0x000fe400078ec0ff */
[----:B------:R-:W-:Y:S02]  /*d0e0*/  LOP3.LUT R110, R110, 0xffff, RZ, 0xc0, !PT ;  /* 0x0000ffff6e6e7812 */ /* 0x000fe400078ec0ff */
[----:B0-----:R-:W-:Y:S02]  /*d0f0*/  PRMT R9, R178, 0x5410, R175 ;  /* 0x00005410b2097816 */ /* 0x001fe400000000af */
[----:B------:R-:W-:Y:S02]  /*d100*/  PRMT R8, R177, 0x5410, R168 ;  /* 0x00005410b1087816 */ /* 0x000fe400000000a8 */
[----:B------:R-:W-:-:S02]  /*d110*/  LOP3.LUT R75, R123, 0xffff, RZ, 0xc0, !PT ;  /* 0x0000ffff7b4b7812 */ /* 0x000fc400078ec0ff */
[----:B------:R-:W-:Y:S01]  /*d120*/  LOP3.LUT R122, R122, 0xffff, RZ, 0xc0, !PT ;  /* 0x0000ffff7a7a7812 */ /* 0x000fe200078ec0ff */
[----:B------:R0:W-:Y:S01]  /*d130*/  STL.64 [R1+0x60], R8 ;  /* 0x0000600801007387 */ /* 0x0001e20000100a00 */
[----:B------:R-:W-:Y:S02]  /*d140*/  LOP3.LUT R77, R119, 0xffff, RZ, 0xc0, !PT ;  /* 0x0000ffff774d7812 */ /* 0x000fe400078ec0ff */
[----:B------:R-:W-:Y:S02]  /*d150*/  LOP3.LUT R118, R118, 0xffff, RZ, 0xc0, !PT ;  /* 0x0000ffff76767812 */ /* 0x000fe400078ec0ff */
[----:B-1----:R-:W-:Y:S02]  /*d160*/  PRMT R17, R39, 0x5410, R22 ;  /* 0x0000541027117816 */ /* 0x002fe40000000016 */
[----:B------:R-:W-:Y:S02]  /*d170*/  PRMT R16, R34, 0x5410, R33 ;  /* 0x0000541022107816 */ /* 0x000fe40000000021 */
[----:B------:R-:W-:-:S02]  /*d180*/  PRMT R67, R114, 0x3340, R67 ;  /* 0x0000334072437816 */ /* 0x000fc40000000043 */
[----:B0-----:R-:W-:Y:S02]  /*d190*/  PRMT R9, R26, 0x5410, R29 ;  /* 0x000054101a097816 */ /* 0x001fe4000000001d */
        /* <DEDUP_REMOVED lines=15> */
.L_x_380:
[----:B------:R-:W-:-:S05]  /*d290*/  IMAD.IADD R7, R1, 0x1, R16 ;  /* 0x0000000101077824 */ /* 0x000fca00078e0210 */
[----:B------:R-:W2:Y:S02]  /*d2a0*/  LDL.U8 R6, [R7+0x10] ;  /* 0x0000100007067983 */ /* 0x000ea40000100000 */
[----:B--2---:R-:W-:Y:S01]  /*d2b0*/  ISETP.NE.AND P0, PT, R6, RZ, PT ;  /* 0x000000ff0600720c */ /* 0x004fe20003f05270 */
[----:B------:R-:W-:Y:S02]  /*d2c0*/  IMAD.MOV.U32 R6, RZ, RZ, R16 ;  /* 0x000000ffff067224 */ /* 0x000fe400078e0010 */
[----:B------:R-:W-:-:S10]  /*d2d0*/  VIADD R16, R16, 0x1 ;  /* 0x0000000110107836 */ /* 0x000fd40000000000 */
[----:B------:R-:W-:Y:S05]  /*d2e0*/  @P0 BRA `(.L_x_380) ;  /* 0xfffffffc00e80947 */ /* 0x000fea000383ffff */
[----:B------:R-:W-:Y:S05]  /*d2f0*/  BSYNC.RECONVERGENT B2 ;  /* 0x0000000000027941 */ /* 0x000fea0003800200 */
.L_x_379:
[----:B------:R-:W-:Y:S01]  /*d300*/  LOP3.LUT P0, RZ, R8, 0xff, RZ, 0xc0, !PT ;  /* 0x000000ff08ff7812 */ /* 0x000fe2000780c0ff */
[----:B------:R-:W-:-:S12]  /*d310*/  BSSY.RECONVERGENT B2, `(.L_x_381) ;  /* 0x000000b000027945 */ /* 0x000fd80003800200 */
[----:B------:R-:W-:Y:S05]  /*d320*/  @!P0 BRA `(.L_x_382) ;  /* 0x0000000000248947 */ /* 0x000fea0003800000 */
[----:B------:R-:W-:-:S07]  /*d330*/  IMAD.MOV.U32 R10, RZ, RZ, RZ ;  /* 0x000000ffff0a7224 */ /* 0x000fce00078e00ff */
.L_x_383:
        /* <DEDUP_REMOVED lines=8> */
.L_x_382:
[----:B------:R-:W-:Y:S05]  /*d3c0*/  BSYNC.RECONVERGENT B2 ;  /* 0x0000000000027941 */ /* 0x000fea0003800200 */
.L_x_381:
[----:B------:R-:W-:Y:S01]  /*d3d0*/  IMAD.IADD R6, R1, 0x1, R6 ;  /* 0x0000000101067824 */ /* 0x000fe200078e0206 */
[----:B------:R-:W2:Y:S04]  /*d3e0*/  LDL.LU R44, [R1+0x248] ;  /* 0x00024800012c7983 */ /* 0x000ea80000300800 */
[----:B------:R0:W-:Y:S04]  /*d3f0*/  STL.U8 [R6+0x10], RZ ;  /* 0x000010ff06007387 */ /* 0x0001e80000100000 */
[----:B------:R-:W3:Y:S04]  /*d400*/  LDL.64 R16, [R1+0xe0] ;  /* 0x0000e00001107983 */ /* 0x000ee80000100a00 */
[----:B------:R-:W4:Y:S04]  /*d410*/  LDL.64 R14, [R1+0xe8] ;  /* 0x0000e800010e7983 */ /* 0x000f280000100a00 */
[----:B------:R-:W2:Y:S04]  /*d420*/  LDL.64 R12, [R1+0xf0] ;  /* 0x0000f000010c7983 */ /* 0x000ea80000100a00 */
[----:B------:R-:W2:Y:S04]  /*d430*/  LDL.64 R10, [R1+0xf8] ;  /* 0x0000f800010a7983 */ /* 0x000ea80000100a00 */
[----:B------:R-:W2:Y:S04]  /*d440*/  LDL.64 R8, [R1+0x100] ;  /* 0x0001000001087983 */ /* 0x000ea80000100a00 */
[----:B0-----:R-:W2:Y:S04]  /*d450*/  LDL.64 R6, [R1+0x108] ;  /* 0x0001080001067983 */ /* 0x001ea80000100a00 */
[----:B------:R-:W2:Y:S04]  /*d460*/  LDL.64 R246, [R1+0x18] ;  /* 0x0000180001f67983 */ /* 0x000ea80000100a00 */
[----:B-----5:R3:W-:Y:S04]  /*d470*/  STL [R1+0x388], R4 ;  /* 0x0003880401007387 */ /* 0x0207e80000100800 */
[----:B------:R-:W2:Y:S04]  /*d480*/  LDL.LU R45, [R1+0x24c] ;  /* 0x00024c00012d7983 */ /* 0x000ea80000300800 */
[----:B------:R-:W2:Y:S04]  /*d490*/  LDL.64 R38, [R1+0x88] ;  /* 0x0000880001267983 */ /* 0x000ea80000100a00 */
[----:B------:R-:W2:Y:S04]  /*d4a0*/  LDL.64 R36, [R1+0x90] ;  /* 0x0000900001247983 */ /* 0x000ea80000100a00 */
[----:B------:R-:W2:Y:S04]  /*d4b0*/  LDL.64 R46, [R1+0x10] ;  /* 0x00001000012e7983 */ /* 0x000ea80000100a00 */
[----:B------:R-:W2:Y:S04]  /*d4c0*/  LDL.64 R34, [R1+0x98] ;  /* 0x0000980001227983 */ /* 0x000ea80000100a00 */
[----:B------:R-:W2:Y:S04]  /*d4d0*/  LDL.64 R22, [R1+0xc8] ;  /* 0x0000c80001167983 */ /* 0x000ea80000100a00 */
[----:B------:R-:W2:Y:S04]  /*d4e0*/  LDL.64 R26, [R1+0xb8] ;  /* 0x0000b800011a7983 */ /* 0x000ea80000100a00 */
[----:B------:R-:W2:Y:S01]  /*d4f0*/  LDL.64 R30, [R1+0xa8] ;  /* 0x0000a800011e7983 */ /* 0x000ea20000100a00 */
[----:B------:R-:W-:-:S03]  /*d500*/  IMAD.IADD R0, R0, 0x1, R5 ;  /* 0x0000000100007824 */ /* 0x000fc600078e0205 */
        /* <DEDUP_REMOVED lines=88> */
[----:B------:R0:W-:Y:S02]  /*da90*/  STL [R1+0x2a8], R4 ;  /* 0x0002a80401007387 */ /* 0x0001e40000100800 */
[C---:B0-----:R-:W-:Y:S02]  /*daa0*/  PRMT R4, R6.reuse, 0x7772, RZ ;  /* 0x0000777206047816 */ /* 0x041fe400000000ff */
[----:B------:R-:W-:Y:S04]  /*dab0*/  STL [R1+0x3f0], R140 ;  /* 0x0003f08c01007387 */ /* 0x000fe80000100800 */
[----:B------:R0:W-:Y:S04]  /*dac0*/  STL [R1+0x2b0], R4 ;  /* 0x0002b00401007387 */ /* 0x0001e80000100800 */
[----:B------:R1:W-:Y:S01]  /*dad0*/  STL [R1+0x3f8], R140 ;  /* 0x0003f88c01007387 */ /* 0x0003e20000100800 */
[----:B0-----:R-:W-:-:S02]  /*dae0*/  PRMT R4, R6, 0x7773, RZ ;  /* 0x0000777306047816 */ /* 0x001fc400000000ff */
[----:B------:R-:W-:Y:S02]  /*daf0*/  PRMT R6, R140, 0x7610, R6 ;  /* 0x000076108c067816 */ /* 0x000fe40000000006 */
[----:B-1----:R-:W2:Y:S01]  /*db00*/  LDL.LU R140, [R1+0x264] ;  /* 0x00026400018c7983 */ /* 0x002ea20000300800 */
[----:B------:R-:W-:Y:S02]  /*db10*/  PRMT R137, R39, 0x7771, RZ ;  /* 0x0000777127897816 */ /* 0x000fe400000000ff */
[C---:B------:R-:W-:Y:S02]  /*db20*/  PRMT R130, R37.reuse, 0x7770, RZ ;  /* 0x0000777025827816 */ /* 0x040fe400000000ff */
[C---:B------:R-:W-:Y:S02]  /*db30*/  PRMT R129, R37.reuse, 0x7771, RZ ;  /* 0x0000777125817816 */ /* 0x040fe400000000ff */
[C---:B------:R-:W-:Y:S02]  /*db40*/  PRMT R127, R37.reuse, 0x7772, RZ ;  /* 0x00007772257f7816 */ /* 0x040fe400000000ff */
[----:B------:R-:W-:Y:S01]  /*db50*/  PRMT R128, R37, 0x7773, RZ ;  /* 0x0000777325807816 */ /* 0x000fe200000000ff */
[----:B------:R0:W-:Y:S01]  /*db60*/  STL [R1+0x3f4], R6 ;  /* 0x0003f40601007387 */ /* 0x0001e20000100800 */
[----:B------:R-:W-:-:S03]  /*db70*/  PRMT R37, R137, 0x7610, R37 ;  /* 0x0000761089257816 */ /* 0x000fc60000000025 */
[----:B0-----:R-:W3:Y:S01]  /*db80*/  LDL.LU R6, [R1+0x268] ;  /* 0x0002680001067983 */ /* 0x001ee20000300800 */
[----:B--2---:R-:W-:-:S03]  /*db90*/  PRMT R137, R140, 0x7610, R137 ;  /* 0x000076108c897816 */ /* 0x004fc60000000089 */
[----:B------:R-:W3:Y:S01]  /*dba0*/  LDL.LU R140, [R1+0x3f8] ;  /* 0x0003f800018c7983 */ /* 0x000ee20000300800 */
[----:B------:R-:W-:Y:S02]  /*dbb0*/  PRMT R147, R46, 0x7770, RZ ;  /* 0x000077702e937816 */ /* 0x000fe400000000ff */
[----:B------:R-:W-:Y:S02]  /*dbc0*/  PRMT R142, R47, 0x7773, RZ ;  /* 0x000077732f8e7816 */ /* 0x000fe400000000ff */
[----:B------:R-:W-:Y:S02]  /*dbd0*/  PRMT R15, R147, 0x7610, R15 ;  /* 0x00007610930f7816 */ /* 0x000fe4000000000f */
[----:B------:R-:W-:Y:S01]  /*dbe0*/  PRMT R8, R142, 0x7610, R8 ;  /* 0x000076108e087816 */ /* 0x000fe20000000008 */
[----:B------:R-:W-:Y:S04]  /*dbf0*/  STL [R1+0x3dc], R142 ;  /* 0x0003dc8e01007387 */ /* 0x000fe80000100800 */
[----:B------:R-:W-:Y:S04]  /*dc00*/  STL [R1+0x3a0], R15 ;  /* 0x0003a00f01007387 */ /* 0x000fe80000100800 */
[----:B------:R0:W-:Y:S04]  /*dc10*/  STL [R1+0x3a8], R15 ;  /* 0x0003a80f01007387 */ /* 0x0001e80000100800 */
[----:B------:R1:W-:Y:S04]  /*dc20*/  STL [R1+0x3e4], R142 ;  /* 0x0003e48e01007387 */ /* 0x0003e80000100800 */
[----:B0-----:R-:W2:Y:S04]  /*dc30*/  LDL.LU R15, [R1+0x22c] ;  /* 0x00022c00010f7983 */ /* 0x001ea80000300800 */
[----:B-1----:R-:W4:Y:S01]  /*dc40*/  LDL.LU R142, [R1+0x274] ;  /* 0x00027400018e7983 */ /* 0x002f220000300800 */
[----:B---3--:R-:W-:-:S03]  /*dc50*/  PRMT R140, R6, 0x7610, R140 ;  /* 0x00007610068c7816 */ /* 0x008fc6000000008c */
[----:B------:R0:W-:Y:S04]  /*dc60*/  STL [R1+0x3e0], R8 ;  /* 0x0003e00801007387 */ /* 0x0001e80000100800 */
[----:B------:R1:W-:Y:S01]  /*dc70*/  STL.S16 [R1+0x22c], R140 ;  /* 0x00022c8c01007387 */ /* 0x0003e20000100600 */
[C---:B------:R-:W-:Y:S02]  /*dc80*/  PRMT R146, R46.reuse, 0x7771, RZ ;  /* 0x000077712e927816 */ /* 0x040fe400000000ff */
[----:B------:R-:W-:Y:S02]  /*dc90*/  PRMT R143, R47, 0x7770, RZ ;  /* 0x000077702f8f7816 */ /* 0x000fe400000000ff */
[C---:B------:R-:W-:Y:S01]  /*dca0*/  PRMT R144, R46.reuse, 0x7773, RZ ;  /* 0x000077732e907816 */ /* 0x040fe200000000ff */
[----:B0-----:R-:W3:Y:S04]  /*dcb0*/  LDL.LU R8, [R1+0x278] ;  /* 0x0002780001087983 */ /* 0x001ee80000300800 */
[----:B-1----:R-:W4:Y:S01]  /*dcc0*/  LDL.LU R140, [R1+0x3f0] ;  /* 0x0003f000018c7983 */ /* 0x002f220000300800 */
[----:B------:R-:W-:Y:S01]  /*dcd0*/  DADD R2, R2, R44 ;  /* 0x0000000002027229 */ /* 0x000fe2000000002c */
[----:B------:R-:W-:-:S02]  /*dce0*/  PRMT R145, R46, 0x7772, RZ ;  /* 0x000077722e917816 */ /* 0x000fc400000000ff */
[C---:B------:R-:W-:Y:S01]  /*dcf0*/  PRMT R124, R34.reuse, 0x7773, RZ ;  /* 0x00007773227c7816 */ /* 0x040fe200000000ff */
[----:B------:R-:W-:Y:S01]  /*dd00*/  STL [R1+0x3b4], R147 ;  /* 0x0003b49301007387 */ /* 0x000fe20000100800 */
[C---:B------:R-:W-:Y:S02]  /*dd10*/  PRMT R96, R23.reuse, 0x7770, RZ ;  /* 0x0000777017607816 */ /* 0x040fe400000000ff */
[C---:B------:R-:W-:Y:S01]  /*dd20*/  PRMT R97, R23.reuse, 0x7771, RZ ;  /* 0x0000777117617816 */ /* 0x040fe200000000ff */
[----:B------:R-:W-:Y:S01]  /*dd30*/  STL [R1+0x3bc], R147 ;  /* 0x0003bc9301007387 */ /* 0x000fe20000100800 */
[C---:B------:R-:W-:Y:S02]  /*dd40*/  PRMT R98, R23.reuse, 0x7772, RZ ;  /* 0x0000777217627816 */ /* 0x040fe400000000ff */
[----:B------:R-:W-:Y:S01]  /*dd50*/  PRMT R99, R23, 0x7773, RZ ;  /* 0x0000777317637816 */ /* 0x000fe200000000ff */
[----:B------:R-:W-:Y:S01]  /*dd60*/  STL [R1+0x2ac], R4 ;  /* 0x0002ac0401007387 */ /* 0x000fe20000100800 */
        /* <DEDUP_REMOVED lines=13> */
[----:B------:R-:W-:Y:S04]  /*de40*/  STL [R1], R0 ;  /* 0x0000000001007387 */ /* 0x000fe80000100800 */
[----:B------:R-:W-:Y:S01]  /*de50*/  STL [R1+0x390], R0 ;  /* 0x0003900001007387 */ /* 0x000fe20000100800 */
[----:B------:R-:W-:-:S02]  /*de60*/  PRMT R141, R246, 0x7770, RZ ;  /* 0x00007770f68d7816 */ /* 0x000fc400000000ff */
[----:B------:R-:W-:Y:S01]  /*de70*/  PRMT R252, R246, 0x7772, RZ ;  /* 0x00007772f6fc7816 */ /* 0x000fe200000000ff */
[----:B------:R0:W5:Y:S01]  /*de80*/  LDL.LU R6, [R1+0x3f4] ;  /* 0x0003f40001067983 */ /* 0x0001620000300800 */
[----:B----4-:R-:W-:-:S03]  /*de90*/  PRMT R140, R142, 0x7610, R140 ;  /* 0x000076108e8c7816 */ /* 0x010fc6000000008c */
[----:B------:R1:W-:Y:S04]  /*dea0*/  STL [R1+0x3c0], R146 ;  /* 0x0003c09201007387 */ /* 0x0003e80000100800 */
[----:B------:R-:W3:Y:S01]  /*deb0*/  LDL.LU R142, [R1+0x3e4] ;  /* 0x0003e400018e7983 */ /* 0x000ee20000300800 */
[----:B------:R-:W-:Y:S02]  /*dec0*/  PRMT R14, R146, 0x7610, R14 ;  /* 0x00007610920e7816 */ /* 0x000fe4000000000e */
[----:B------:R-:W-:Y:S01]  /*ded0*/  PRMT R11, R143, 0x7610, R11 ;  /* 0x000076108f0b7816 */ /* 0x000fe2000000000b */
[----:B------:R4:W-:Y:S04]  /*dee0*/  STL [R1+0x3d4], R143 ;  /* 0x0003d48f01007387 */ /* 0x0009e80000100800 */
[----:B-1----:R-:W2:Y:S01]  /*def0*/  LDL.LU R146, [R1+0x230] ;  /* 0x0002300001927983 */ /* 0x002ea20000300800 */
[----:B------:R-:W-:-:S03]  /*df00*/  PRMT R12, R144, 0x7610, R12 ;  /* 0x00007610900c7816 */ /* 0x000fc6000000000c */
[----:B------:R-:W-:Y:S04]  /*df10*/  STL [R1+0x3c8], R144 ;  /* 0x0003c89001007387 */ /* 0x000fe80000100800 */
[----:B----4-:R-:W4:Y:S04]  /*df20*/  LDL.LU R143, [R1+0x27c] ;  /* 0x00027c00018f7983 */ /* 0x010f280000300800 */
[----:B------:R1:W-:Y:S01]  /*df30*/  STL [R1+0x3d0], R144 ;  /* 0x0003d09001007387 */ /* 0x0003e20000100800 */
[----:B------:R-:W-:Y:S02]  /*df40*/  PRMT R44, R47, 0x7771, RZ ;  /* 0x000077712f2c7816 */ /* 0x000fe400000000ff */
[----:B------:R-:W-:Y:S01]  /*df50*/  PRMT R13, R145, 0x7610, R13 ;  /* 0x00007610910d7816 */ /* 0x000fe2000000000d */
[----:B------:R0:W-:Y:S01]  /*df60*/  STL [R1+0x3c4], R145 ;  /* 0x0003c49101007387 */ /* 0x0001e20000100800 */
[----:B------:R-:W-:-:S03]  /*df70*/  PRMT R23, R124, 0x7610, R23 ;  /* 0x000076107c177816 */ /* 0x000fc60000000017 */
[----:B------:R-:W4:Y:S04]  /*df80*/  LDL.LU R147, [R1+0x234] ;  /* 0x0002340001937983 */ /* 0x000f280000300800 */
[----:B-1----:R-:W4:Y:S01]  /*df90*/  LDL.LU R144, [R1+0x284] ;  /* 0x0002840001907983 */ /* 0x002f220000300800 */
[----:B------:R-:W-:Y:S02]  /*dfa0*/  PRMT R4, R7, 0x7770, RZ ;  /* 0x0000777007047816 */ /* 0x000fe400000000ff */
[----:B------:R-:W-:Y:S01]  /*dfb0*/  PRMT R26, R126, 0x7610, R26 ;  /* 0x000076107e1a7816 */ /* 0x000fe2000000001a */
[----:B0-----:R-:W4:Y:S01]  /*dfc0*/  LDL.LU R145, [R1+0x224] ;  /* 0x0002240001917983 */ /* 0x001f220000300800 */
[----:B------:R-:W-:Y:S02]  /*dfd0*/  PRMT R30, R130, 0x7610, R30 ;  /* 0x00007610821e7816 */ /* 0x000fe4000000001e */
[----:B------:R-:W-:Y:S01]  /*dfe0*/  PRMT R27, R128, 0x7610, R27 ;  /* 0x00007610801b7816 */ /* 0x000fe2000000001b */
[----:B------:R-:W4:Y:S01]  /*dff0*/  LDL.LU R0, [R1+0x240] ;  /* 0x0002400001007983 */ /* 0x000f220000300800 */
[----:B---3--:R-:W-:-:S02]  /*e000*/  PRMT R142, R8, 0x7610, R142 ;  /* 0x00007610088e7816 */ /* 0x008fc4000000008e */
[----:B------:R-:W-:Y:S01]  /*e010*/  PRMT R10, R44, 0x7610, R10 ;  /* 0x000076102c0a7816 */ /* 0x000fe2000000000a */
[----:B------:R-:W-:Y:S04]  /*e020*/  STL [R1+0x2b4], R4 ;  /* 0x0002b40401007387 */ /* 0x000fe80000100800 */
[----:B------:R0:W-:Y:S01]  /*e030*/  STL.S16 [R1+0x230], R142 ;  /* 0x0002308e01007387 */ /* 0x0001e20000100600 */
[----:B--2---:R-:W-:-:S03]  /*e040*/  PRMT R126, R146, 0x7610, R126 ;  /* 0x00007610927e7816 */ /* 0x004fc6000000007e */
[----:B------:R1:W-:Y:S01]  /*e050*/  STL [R1+0x3cc], R10 ;  /* 0x0003cc0a01007387 */ /* 0x0003e20000100800 */
[----:B----4-:R-:W-:-:S03]  /*e060*/  PRMT R124, R145, 0x7610, R124 ;  /* 0x00007610917c7816 */ /* 0x010fc6000000007c */
[----:B0-----:R-:W2:Y:S04]  /*e070*/  LDL.LU R142, [R1+0x3dc] ;  /* 0x0003dc00018e7983 */ /* 0x001ea80000300800 */
[----:B-1----:R-:W3:Y:S04]  /*e080*/  LDL.LU R10, [R1+0x288] ;  /* 0x00028800010a7983 */ /* 0x002ee80000300800 */
[----:B------:R-:W4:Y:S01]  /*e090*/  LDL.LU R145, [R1+0x290] ;  /* 0x0002900001917983 */ /* 0x000f220000300800 */
[----:B------:R-:W-:-:S03]  /*e0a0*/  PRMT R4, R7, 0x7771, RZ ;  /* 0x0000777107047816 */ /* 0x000fc600000000ff */
[----:B------:R-:W4:Y:S01]  /*e0b0*/  LDL.LU R146, [R1+0x28c] ;  /* 0x00028c0001927983 */ /* 0x000f220000300800 */
[----:B------:R-:W-:Y:S02]  /*e0c0*/  PRMT R128, R147, 0x7610, R128 ;  /* 0x0000761093807816 */ /* 0x000fe40000000080 */
[----:B------:R-:W-:Y:S02]  /*e0d0*/  PRMT R251, R246, 0x7773, RZ ;  /* 0x00007773f6fb7816 */ /* 0x000fe400000000ff */
[----:B------:R-:W-:Y:S02]  /*e0e0*/  PRMT R120, R35, 0x7773, RZ ;  /* 0x0000777323787816 */ /* 0x000fe400000000ff */
[----:B------:R-:W-:Y:S02]  /*e0f0*/  PRMT R250, R247, 0x7770, RZ ;  /* 0x00007770f7fa7816 */ /* 0x000fe400000000ff */
        /* <DEDUP_REMOVED lines=12> */
[----:B------:R-:W-:Y:S01]  /*e1c0*/  PRMT R75, R29, 0x7773, RZ ;  /* 0x000077731d4b7816 */ /* 0x000fe200000000ff */
[----:B------:R-:W-:Y:S04]  /*e1d0*/  STL.64 [R1+0x8], R2 ;  /* 0x0000080201007387 */ /* 0x000fe80000100a00 */
[----:B------:R0:W-:Y:S04]  /*e1e0*/  STL [R1+0x398], R3 ;  /* 0x0003980301007387 */ /* 0x0001e80000100800 */
[----:B------:R1:W-:Y:S04]  /*e1f0*/  STL [R1+0x3a4], R14 ;  /* 0x0003a40e01007387 */ /* 0x0003e80000100800 */
[----:B------:R1:W-:Y:S04]  /*e200*/  STL [R1+0x3b8], R11 ;  /* 0x0003b80b01007387 */ /* 0x0003e80000100800 */
[----:B------:R1:W-:Y:S04]  /*e210*/  STL [R1+0x3ac], R13 ;  /* 0x0003ac0d01007387 */ /* 0x0003e80000100800 */
[----:B------:R-:W-:Y:S01]  /*e220*/  STL [R1+0x3e8], R141 ;  /* 0x0003e88d01007387 */ /* 0x000fe20000100800 */
[----:B------:R-:W-:-:S02]  /*e230*/  PRMT R117, R33, 0x7773, RZ ;  /* 0x0000777321757816 */ /* 0x000fc400000000ff */
[----:B------:R-:W-:Y:S02]  /*e240*/  PRMT R249, R247, 0x7771, RZ ;  /* 0x00007771f7f97816 */ /* 0x000fe400000000ff */
[----:B------:R-:W-:Y:S02]  /*e250*/  PRMT R245, R238, 0x7771, RZ ;  /* 0x00007771eef57816 */ /* 0x000fe400000000ff */
[C---:B------:R-:W-:Y:S02]  /*e260*/  PRMT R134, R36.reuse, 0x7770, RZ ;  /* 0x0000777024867816 */ /* 0x040fe400000000ff */
[----:B------:R-:W-:Y:S02]  /*e270*/  PRMT R131, R36, 0x7772, RZ ;  /* 0x0000777224837816 */ /* 0x000fe400000000ff */
[----:B------:R-:W-:Y:S02]  /*e280*/  PRMT R125, R34, 0x7771, RZ ;  /* 0x00007771227d7816 */ /* 0x000fe400000000ff */
[----:B------:R-:W-:-:S02]  /*e290*/  PRMT R149, R16, 0x7771, RZ ;  /* 0x0000777110957816 */ /* 0x000fc400000000ff */
[----:B------:R-:W-:Y:S02]  /*e2a0*/  PRMT R5, R47, 0x7772, RZ ;  /* 0x000077722f057816 */ /* 0x000fe400000000ff */
[C---:B------:R-:W-:Y:S02]  /*e2b0*/  PRMT R153, R17.reuse, 0x7771, RZ ;  /* 0x0000777111997816 */ /* 0x040fe400000000ff */
[----:B------:R-:W-:Y:S01]  /*e2c0*/  PRMT R154, R17, 0x7773, RZ ;  /* 0x00007773119a7816 */ /* 0x000fe200000000ff */
[----:B------:R-:W-:Y:S01]  /*e2d0*/  STL [R1+0x39c], R2 ;  /* 0x00039c0201007387 */ /* 0x000fe20000100800 */
[C---:B------:R-:W-:Y:S02]  /*e2e0*/  PRMT R54, R43.reuse, 0x7770, RZ ;  /* 0x000077702b367816 */ /* 0x040fe400000000ff */
        /* <DEDUP_REMOVED lines=19> */
[----:B------:R-:W-:Y:S04]  /*e420*/  STL [R1+0x3b0], R12 ;  /* 0x0003b00c01007387 */ /* 0x000fe80000100800 */
[----:B------:R1:W-:Y:S01]  /*e430*/  STL [R1+0x3fc], R252 ;  /* 0x0003fcfc01007387 */ /* 0x0003e20000100800 */
[----:B------:R-:W-:-:S02]  /*e440*/  PRMT R244, R238, 0x7772, RZ ;  /* 0x00007772eef47816 */ /* 0x000fc400000000ff */
[----:B------:R-:W-:Y:S01]  /*e450*/  PRMT R243, R238, 0x7773, RZ ;  /* 0x00007773eef37816 */ /* 0x000fe200000000ff */
[----:B------:R0:W5:Y:S01]  /*e460*/  LDL.LU R8, [R1+0x3e0] ;  /* 0x0003e00001087983 */ /* 0x0001620000300800 */
[----:B--2---:R-:W-:-:S03]  /*e470*/  PRMT R142, R143, 0x7610, R142 ;  /* 0x000076108f8e7816 */ /* 0x004fc6000000008e */
[----:B------:R2:W-:Y:S04]  /*e480*/  STL [R1+0x2b8], R4 ;  /* 0x0002b80401007387 */ /* 0x0005e80000100800 */
[----:B------:R-:W3:Y:S04]  /*e490*/  LDL.LU R143, [R1+0x3d4] ;  /* 0x0003d400018f7983 */ /* 0x000ee80000300800 */
[----:B------:R-:W4:Y:S01]  /*e4a0*/  LDL.LU R147, [R1+0x294] ;  /* 0x0002940001937983 */ /* 0x000f220000300800 */
[----:B------:R-:W-:Y:S02]  /*e4b0*/  PRMT R246, R238, 0x7770, RZ ;  /* 0x00007770eef67816 */ /* 0x000fe400000000ff */
[----:B------:R-:W-:Y:S01]  /*e4c0*/  PRMT R19, R120, 0x7610, R19 ;  /* 0x0000761078137816 */ /* 0x000fe20000000013 */
[----:B------:R-:W-:Y:S01]  /*e4d0*/  STL [R1+0x404], R250 ;  /* 0x000404fa01007387 */ /* 0x000fe20000100800 */
[----:B------:R-:W-:-:S02]  /*e4e0*/  PRMT R29, R129, 0x7610, R29 ;  /* 0x00007610811d7816 */ /* 0x000fc4000000001d */
[----:B------:R-:W-:Y:S01]  /*e4f0*/  PRMT R28, R127, 0x7610, R28 ;  /* 0x000076107f1c7816 */ /* 0x000fe2000000001c */
[----:B------:R2:W-:Y:S04]  /*e500*/  STL [R1+0x40c], R250 ;  /* 0x00040cfa01007387 */ /* 0x0005e80000100800 */
[----:B0-----:R-:W4:Y:S04]  /*e510*/  LDL.LU R3, [R1+0x238] ;  /* 0x0002380001037983 */ /* 0x001f280000300800 */
[----:B-1----:R-:W4:Y:S04]  /*e520*/  LDL.LU R14, [R1+0x228] ;  /* 0x00022800010e7983 */ /* 0x002f280000300800 */
[----:B------:R-:W4:Y:S04]  /*e530*/  LDL.LU R11, [R1+0x298] ;  /* 0x00029800010b7983 */ /* 0x000f280000300800 */
[----:B------:R-:W4:Y:S01]  /*e540*/  LDL.LU R13, [R1+0x220] ;  /* 0x00022000010d7983 */ /* 0x000f220000300800 */
[----:B------:R-:W-:-:S02]  /*e550*/  PRMT R17, R117, 0x7610, R17 ;  /* 0x0000761075117816 */ /* 0x000fc40000000011 */
[----:B------:R-:W-:Y:S01]  /*e560*/  PRMT R43, R41, 0x7772, RZ ;  /* 0x00007772292b7816 */ /* 0x000fe200000000ff */
[----:B------:R-:W-:Y:S01]  /*e570*/  STL [R1+0x408], R249 ;  /* 0x000408f901007387 */ /* 0x000fe20000100800 */
[----:B------:R-:W-:Y:S02]  /*e580*/  PRMT R34, R134, 0x7610, R34 ;  /* 0x0000761086227816 */ /* 0x000fe40000000022 */
[----:B------:R-:W-:Y:S01]  /*e590*/  PRMT R32, R131, 0x7610, R32 ;  /* 0x0000761083207816 */ /* 0x000fe20000000020 */
[----:B------:R0:W-:Y:S01]  /*e5a0*/  STL [R1+0x41c], R245 ;  /* 0x00041cf501007387 */ /* 0x0001e20000100800 */
[----:B------:R-:W-:Y:S02]  /*e5b0*/  PRMT R25, R125, 0x7610, R25 ;  /* 0x000076107d197816 */ /* 0x000fe40000000019 */
[----:B------:R-:W-:Y:S02]  /*e5c0*/  PRMT R247, R247, 0x7773, RZ ;  /* 0x00007773f7f77816 */ /* 0x000fe400000000ff */
[----:B------:R-:W-:Y:S01]  /*e5d0*/  PRMT R9, R5, 0x7610, R9 ;  /* 0x0000761005097816 */ /* 0x000fe20000000009 */
[----:B------:R-:W-:Y:S01]  /*e5e0*/  STL [R1+0x400], R251 ;  /* 0x000400fb01007387 */ /* 0x000fe20000100800 */
[----:B------:R-:W-:-:S03]  /*e5f0*/  PRMT R22, R122, 0x7610, R22 ;  /* 0x000076107a167816 */ /* 0x000fc60000000016 */
[----:B------:R1:W-:Y:S04]  /*e600*/  STL [R1+0x410], R248 ;  /* 0x000410f801007387 */ /* 0x0003e80000100800 */
[----:B------:R-:W4:Y:S04]  /*e610*/  LDL.LU R252, [R1+0x25c] ;  /* 0x00025c0001fc7983 */ /* 0x000f280000300800 */
[----:B------:R-:W4:Y:S01]  /*e620*/  LDL.LU R12, [R1+0x2a0] ;  /* 0x0002a000010c7983 */ /* 0x000f220000300800 */
[----:B---3--:R-:W-:Y:S02]  /*e630*/  PRMT R143, R144, 0x7610, R143 ;  /* 0x00007610908f7816 */ /* 0x008fe4000000008f */
[----:B--2---:R-:W-:Y:S01]  /*e640*/  PRMT R4, R7, 0x7772, RZ ;  /* 0x0000777207047816 */ /* 0x004fe200000000ff */
[----:B------:R-:W2:Y:S01]  /*e650*/  LDL.LU R144, [R1+0x3d0] ;  /* 0x0003d00001907983 */ /* 0x000ea20000300800 */
[----:B------:R-:W-:-:S02]  /*e660*/  PRMT R120, R152, 0x7610, R120 ;  /* 0x0000761098787816 */ /* 0x000fc40000000078 */
[----:B------:R-:W-:Y:S01]  /*e670*/  PRMT R127, R15, 0x7610, R127 ;  /* 0x000076100f7f7816 */ /* 0x000fe2000000007f */
[----:B------:R-:W-:Y:S01]  /*e680*/  STL [R1+0x2c0], R4 ;  /* 0x0002c00401007387 */ /* 0x000fe20000100800 */
[----:B------:R-:W-:-:S03]  /*e690*/  PRMT R129, R0, 0x7610, R129 ;  /* 0x0000761000817816 */ /* 0x000fc60000000081 */
[----:B------:R-:W-:Y:S04]  /*e6a0*/  STL [R1+0x418], R246 ;  /* 0x000418f601007387 */ /* 0x000fe80000100800 */
[----:B------:R3:W-:Y:S04]  /*e6b0*/  STL [R1+0x420], R246 ;  /* 0x000420f601007387 */ /* 0x0007e80000100800 */
[----:B------:R-:W3:Y:S01]  /*e6c0*/  LDL.LU R250, [R1+0x254] ;  /* 0x0002540001fa7983 */ /* 0x000ee20000300800 */
[----:B------:R-:W-:Y:S02]  /*e6d0*/  PRMT R117, R149, 0x7610, R117 ;  /* 0x0000761095757816 */ /* 0x000fe40000000075 */
[----:B----4-:R-:W-:Y:S01]  /*e6e0*/  PRMT R125, R14, 0x7610, R125 ;  /* 0x000076100e7d7816 */ /* 0x010fe2000000007d */
[----:B------:R-:W4:Y:S01]  /*e6f0*/  LDL.LU R15, [R1+0x2a4] ;  /* 0x0002a400010f7983 */ /* 0x000f220000300800 */
[----:B------:R-:W-:-:S03]  /*e700*/  PRMT R2, R3, 0x7610, R2 ;  /* 0x0000761003027816 */ /* 0x000fc60000000002 */
[----:B0-----:R-:W4:Y:S01]  /*e710*/  LDL.LU R245, [R1+0x248] ;  /* 0x0002480001f57983 */ /* 0x001f220000300800 */
[----:B------:R-:W-:-:S03]  /*e720*/  PRMT R44, R43, 0x7610, R44 ;  /* 0x000076102b2c7816 */ /* 0x000fc6000000002c */
[----:B------:R-:W4:Y:S01]  /*e730*/  LDL.LU R249, [R1+0x258] ;  /* 0x0002580001f97983 */ /* 0x000f220000300800 */
[----:B------:R-:W-:-:S03]  /*e740*/  PRMT R122, R13, 0x7610, R122 ;  /* 0x000076100d7a7816 */ /* 0x000fc6000000007a */
[----:B------:R-:W-:Y:S04]  /*e750*/  STL [R1+0x3d8], R9 ;  /* 0x0003d80901007387 */ /* 0x000fe80000100800 */
[----:B------:R-:W-:Y:S04]  /*e760*/  STL [R1+0x414], R247 ;  /* 0x000414f701007387 */ /* 0x000fe80000100800 */
[----:B-1----:R-:W4:Y:S04]  /*e770*/  LDL.LU R248, [R1+0x24c] ;  /* 0x00024c0001f87983 */ /* 0x002f280000300800 */
[----:B------:R-:W4:Y:S01]  /*e780*/  LDL.LU R251, [R1+0x260] ;  /* 0x0002600001fb7983 */ /* 0x000f220000300800 */
[----:B--2---:R-:W-:-:S03]  /*e790*/  PRMT R144, R10, 0x7610, R144 ;  /* 0x000076100a907816 */ /* 0x004fc60000000090 */
[----:B---3--:R-:W2:Y:S04]  /*e7a0*/  LDL.LU R246, [R1+0x244] ;  /* 0x0002440001f67983 */ /* 0x008ea80000300800 */
[----:B------:R0:W-:Y:S01]  /*e7b0*/  STL.S16 [R1+0x234], R144 ;  /* 0x0002349001007387 */ /* 0x0001e20000100600 */
[----:B------:R-:W-:-:S03]  /*e7c0*/  PRMT R4, R7, 0x7773, RZ ;  /* 0x0000777307047816 */ /* 0x000fc600000000ff */
[----:B------:R-:W3:Y:S01]  /*e7d0*/  LDL.LU R0, [R1+0x2b8] ;  /* 0x0002b80001007983 */ /* 0x000ee20000300800 */
[----:B------:R-:W-:-:S03]  /*e7e0*/  PRMT R43, R139, 0x7610, R43 ;  /* 0x000076108b2b7816 */ /* 0x000fc6000000002b */
[----:B------:R-:W3:Y:S04]  /*e7f0*/  LDL.LU R14, [R1+0x2a8] ;  /* 0x0002a800010e7983 */ /* 0x000ee80000300800 */
[----:B0-----:R-:W2:Y:S04]  /*e800*/  LDL.LU R144, [R1+0x3c8] ;  /* 0x0003c80001907983 */ /* 0x001ea80000300800 */
[----:B------:R-:W-:Y:S04]  /*e810*/  STL [R1+0x38c], R4 ;  /* 0x00038c0401007387 */ /* 0x000fe80000100800 */
[----:B------:R0:W-:Y:S01]  /*e820*/  STL [R1+0x394], R4 ;  /* 0x0003940401007387 */ /* 0x0001e20000100800 */
[----:B------:R-:W-:-:S02]  /*e830*/  PRMT R134, R250, 0x7610, R134 ;  /* 0x00007610fa867816 */ /* 0x000fc40000000086 */
[----:B------:R-:W-:Y:S01]  /*e840*/  PRMT R7, R141, 0x7610, R7 ;  /* 0x000076108d077816 */ /* 0x000fe20000000007 */
[----:B------:R-:W3:Y:S04]  /*e850*/  LDL.LU R250, [R1+0x40c] ;  /* 0x00040c0001fa7983 */ /* 0x000ee80000300800 */
[----:B------:R-:W3:Y:S04]  /*e860*/  LDL.LU R141, [R1+0x26c] ;  /* 0x00026c00018d7983 */ /* 0x000ee80000300800 */
[----:B0-----:R-:W3:Y:S01]  /*e870*/  LDL.LU R4, [R1+0x23c] ;  /* 0x00023c0001047983 */ /* 0x001ee20000300800 */
[----:B----4-:R-:W-:-:S03]  /*e880*/  PRMT R149, R15, 0x7610, R149 ;  /* 0x000076100f957816 */ /* 0x010fc60000000095 */
[----:B------:R-:W4:Y:S04]  /*e890*/  LDL.LU R15, [R1+0x3a8] ;  /* 0x0003a800010f7983 */ /* 0x000f280000300800 */
[----:B------:R0:W-:Y:S04]  /*e8a0*/  STL.S16 [R1+0x220], R2 ;  /* 0x0002200201007387 */ /* 0x0001e80000100600 */
[----:B------:R-:W4:Y:S04]  /*e8b0*/  LDL.LU R247, [R1+0x250] ;  /* 0x0002500001f77983 */ /* 0x000f280000300800 */
[----:B------:R-:W4:Y:S04]  /*e8c0*/  LDL.LU R9, [R1+0x280] ;  /* 0x0002800001097983 */ /* 0x000f280000300800 */
[----:B------:R-:W4:Y:S04]  /*e8d0*/  LDL.LU R13, [R1+0x29c] ;  /* 0x00029c00010d7983 */ /* 0x000f280000300800 */
[----:B------:R-:W4:Y:S01]  /*e8e0*/  LDL.LU R3, [R1+0x2ac] ;  /* 0x0002ac0001037983 */ /* 0x000f220000300800 */
[----:B------:R-:W-:-:S02]  /*e8f0*/  PRMT R238, R230, 0x7770, RZ ;  /* 0x00007770e6ee7816 */ /* 0x000fc400000000ff */
[C---:B------:R-:W-:Y:S01]  /*e900*/  PRMT R237, R230.reuse, 0x7771, RZ ;  /* 0x00007771e6ed7816 */ /* 0x040fe200000000ff */
[----:B------:R-:W4:Y:S01]  /*e910*/  LDL.LU R5, [R1+0x2c0] ;  /* 0x0002c00001057983 */ /* 0x000f220000300800 */
[C---:B------:R-:W-:Y:S02]  /*e920*/  PRMT R236, R230.reuse, 0x7772, RZ ;  /* 0x00007772e6ec7816 */ /* 0x040fe400000000ff */
[----:B------:R-:W-:Y:S01]  /*e930*/  PRMT R235, R230, 0x7773, RZ ;  /* 0x00007773e6eb7816 */ /* 0x000fe200000000ff */
[----:B------:R1:W5:Y:S01]  /*e940*/  LDL.LU R10, [R1+0x3cc] ;  /* 0x0003cc00010a7983 */ /* 0x0003620000300800 */
[----:B--2---:R-:W-:Y:S02]  /*e950*/  PRMT R144, R145, 0x7610, R144 ;  /* 0x0000761091907816 */ /* 0x004fe40000000090 */
[----:B------:R-:W-:Y:S01]  /*e960*/  PRMT R131, R246, 0x7610, R131 ;  /* 0x00007610f6837816 */ /* 0x000fe20000000083 */
[----:B------:R-:W2:Y:S04]  /*e970*/  LDL.LU R145, [R1+0x3c4] ;  /* 0x0003c40001917983 */ /* 0x000ea80000300800 */
[----:B------:R-:W4:Y:S04]  /*e980*/  LDL.LU R246, [R1+0x420] ;  /* 0x0004200001f67983 */ /* 0x000f280000300800 */
[----:B------:R1:W-:Y:S04]  /*e990*/  STL [R1+0x3ec], R7 ;  /* 0x0003ec0701007387 */ /* 0x0003e80000100800 */
[----:B0-----:R-:W4:Y:S01]  /*e9a0*/  LDL.LU R2, [R1+0x2b0] ;  /* 0x0002b00001027983 */ /* 0x001f220000300800 */
[----:B---3--:R-:W-:-:S03]  /*e9b0*/  PRMT R130, R4, 0x7610, R130 ;  /* 0x0000761004827816 */ /* 0x008fc60000000082 */
[----:B-1----:R-:W3:Y:S04]  /*e9c0*/  LDL.LU R7, [R1+0x270] ;  /* 0x0002700001077983 */ /* 0x002ee80000300800 */
[----:B------:R-:W4:Y:S01]  /*e9d0*/  LDL.LU R4, [R1+0x2b4] ;  /* 0x0002b40001047983 */ /* 0x000f220000300800 */
[----:B--2---:R-:W-:-:S03]  /*e9e0*/  PRMT R145, R146, 0x7610, R145 ;  /* 0x0000761092917816 */ /* 0x004fc60000000091 */
[----:B------:R-:W2:Y:S01]  /*e9f0*/  LDL.LU R146, [R1+0x3c0] ;  /* 0x0003c00001927983 */ /* 0x000ea20000300800 */
[----:B----4-:R-:W-:-:S03]  /*ea00*/  PRMT R152, R4, 0x7610, R152 ;  /* 0x0000761004987816 */ /* 0x010fc60000000098 */
[----:B------:R-:W4:Y:S01]  /*ea10*/  LDL.LU R4, [R1+0x394] ;  /* 0x0003940001047983 */ /* 0x000f220000300800 */
[----:B--2---:R-:W-:-:S03]  /*ea20*/  PRMT R146, R147, 0x7610, R146 ;  /* 0x0000761093927816 */ /* 0x004fc60000000092 */
[----:B------:R-:W2:Y:S01]  /*ea30*/  LDL.LU R147, [R1+0x3bc] ;  /* 0x0003bc0001937983 */ /* 0x000ea20000300800 */
[----:B------:R-:W-:-:S03]  /*ea40*/  PRMT R139, R141, 0x7610, R139 ;  /* 0x000076108d8b7816 */ /* 0x000fc6000000008b */
[----:B------:R-:W3:Y:S01]  /*ea50*/  LDL.LU R141, [R1+0x3e8] ;  /* 0x0003e800018d7983 */ /* 0x000ee20000300800 */
[----:B----4-:R-:W-:Y:S02]  /*ea60*/  PRMT R4, R0, 0x7610, R4 ;  /* 0x0000761000047816 */ /* 0x010fe40000000004 */
[----:B------:R-:W-:Y:S01]  /*ea70*/  PRMT R230, R222, 0x7770, RZ ;  /* 0x00007770dee67816 */ /* 0x000fe200000000ff */
[----:B------:R4:W5:Y:S04]  /*ea80*/  LDL.LU R0, [R1+0x390] ;  /* 0x0003900001007983 */ /* 0x0009680000300800 */
[----:B------:R0:W-:Y:S04]  /*ea90*/  STL.S16 [R1+0x240], R4 ;  /* 0x0002400401007387 */ /* 0x0001e80000100600 */
[----:B0-----:R-:W4:Y:S01]  /*eaa0*/  LDL.LU R4, [R1+0x38c] ;  /* 0x00038c0001047983 */ /* 0x001f220000300800 */
[----:B--2---:R-:W-:-:S02]  /*eab0*/  PRMT R147, R11, 0x7610, R147 ;  /* 0x000076100b937816 */ /* 0x004fc40000000093 */
[C---:B------:R-:W-:Y:S01]  /*eac0*/  PRMT R229, R222.reuse, 0x7771, RZ ;  /* 0x00007771dee57816 */ /* 0x040fe200000000ff */
[----:B------:R2:W5:Y:S04]  /*ead0*/  LDL.LU R11, [R1+0x3b8] ;  /* 0x0003b800010b7983 */ /* 0x0005680000300800 */
[----:B------:R0:W-:Y:S04]  /*eae0*/  STL.S16 [R1+0x238], R147 ;  /* 0x0002389301007387 */ /* 0x0001e80000100600 */
[----:B0-----:R-:W2:Y:S01]  /*eaf0*/  LDL.LU R147, [R1+0x3b4] ;  /* 0x0003b40001937983 */ /* 0x001ea20000300800 */
        /* <DEDUP_REMOVED lines=38> */
[C---:B------:R-:W-:Y:S02]  /*ed60*/  PRMT R135, R39.reuse, 0x7772, RZ ;  /* 0x0000777227877816 */ /* 0x040fe400000000ff */
[----:B------:R-:W-:Y:S02]  /*ed70*/  PRMT R136, R39, 0x7773, RZ ;  /* 0x0000777327887816 */ /* 0x000fe400000000ff */
[C---:B------:R-:W-:Y:S02]  /*ed80*/  PRMT R133, R36.reuse, 0x7771, RZ ;  /* 0x0000777124857816 */ /* 0x040fe400000000ff */
[----:B------:R-:W-:Y:S02]  /*ed90*/  PRMT R132, R36, 0x7773, RZ ;  /* 0x0000777324847816 */ /* 0x000fe400000000ff */
[----:B------:R-:W-:-:S02]  /*eda0*/  PRMT R148, R16, 0x7770, RZ ;  /* 0x0000777010947816 */ /* 0x000fc400000000ff */
[C---:B------:R-:W-:Y:S02]  /*edb0*/  PRMT R151, R16.reuse, 0x7772, RZ ;  /* 0x0000777210977816 */ /* 0x040fe400000000ff */
[----:B------:R-:W-:Y:S02]  /*edc0*/  PRMT R150, R16, 0x7773, RZ ;  /* 0x0000777310967816 */ /* 0x000fe400000000ff */
[----:B------:R-:W-:Y:S02]  /*edd0*/  PRMT R246, R245, 0x7610, R246 ;  /* 0x00007610f5f67816 */ /* 0x000fe400000000f6 */
[----:B------:R-:W-:Y:S01]  /*ede0*/  PRMT R250, R249, 0x7610, R250 ;  /* 0x00007610f9fa7816 */ /* 0x000fe200000000fa */
[----:B------:R0:W5:Y:S01]  /*edf0*/  LDL.LU R245, [R1+0x41c] ;  /* 0x00041c0001f57983 */ /* 0x0001620000300800 */
[----:B------:R-:W-:Y:S02]  /*ee00*/  PRMT R15, R14, 0x7610, R15 ;  /* 0x000076100e0f7816 */ /* 0x000fe4000000000f */
        /* <DEDUP_REMOVED lines=23> */
[----:B------:R-:W-:Y:S02]  /*ef80*/  PRMT R155, R33, 0x7770, RZ ;  /* 0x00007770219b7816 */ /* 0x000fe400000000ff */
[----:B------:R-:W-:-:S02]  /*ef90*/  PRMT R64, R31, 0x7770, RZ ;  /* 0x000077701f407816 */ /* 0x000fc400000000ff */
[C---:B------:R-:W-:Y:S02]  /*efa0*/  PRMT R65, R31.reuse, 0x7771, RZ ;  /* 0x000077711f417816 */ /* 0x040fe400000000ff */
[C---:B------:R-:W-:Y:S02]  /*efb0*/  PRMT R66, R31.reuse, 0x7772, RZ ;  /* 0x000077721f427816 */ /* 0x040fe400000000ff */
[----:B------:R-:W-:Y:S02]  /*efc0*/  PRMT R67, R31, 0x7773, RZ ;  /* 0x000077731f437816 */ /* 0x000fe400000000ff */
[----:B------:R-:W-:Y:S01]  /*efd0*/  PRMT R16, R118, 0x7610, R16 ;  /* 0x0000761076107816 */ /* 0x000fe20000000010 */
[----:B------:R1:W-:Y:S01]  /*efe0*/  STL.S16 [R1+0x224], R246 ;  /* 0x000224f601007387 */ /* 0x0003e20000100600 */
[C---:B------:R-:W-:Y:S02]  /*eff0*/  PRMT R42, R38.reuse, 0x7770, RZ ;  /* 0x00007770262a7816 */ /* 0x040fe400000000ff */
[C---:B------:R-:W-:Y:S01]  /*f000*/  PRMT R41, R38.reuse, 0x7771, RZ ;  /* 0x0000777126297816 */ /* 0x040fe200000000ff */
[----:B------:R3:W-:Y:S01]  /*f010*/  STL.S16 [R1+0x228], R250 ;  /* 0x000228fa01007387 */ /* 0x0007e20000100600 */
[----:B------:R-:W-:-:S02]  /*f020*/  PRMT R40, R38, 0x7772, RZ ;  /* 0x0000777226287816 */ /* 0x000fc400000000ff */
[----:B------:R-:W-:Y:S01]  /*f030*/  PRMT R38, R39, 0x7770, RZ ;  /* 0x0000777027267816 */ /* 0x000fe200000000ff */
[----:B------:R0:W5:Y:S01]  /*f040*/  LDL.LU R249, [R1+0x408] ;  /* 0x0004080001f97983 */ /* 0x0001620000300800 */
        /* <DEDUP_REMOVED lines=8> */
[----:B---3--:R0:W5:Y:S01]  /*f0d0*/  LDL.LU R250, [R1+0x404] ;  /* 0x0004040001fa7983 */ /* 0x0081620000300800 */
[----:B------:R-:W-:Y:S02]  /*f0e0*/  PRMT R33, R133, 0x7610, R33 ;  /* 0x0000761085217816 */ /* 0x000fe40000000021 */
[----:B------:R-:W-:Y:S01]  /*f0f0*/  PRMT R31, R132, 0x7610, R31 ;  /* 0x00007610841f7816 */ /* 0x000fe2000000001f */
[----:B------:R0:W5:Y:S01]  /*f100*/  LDL.LU R14, [R1+0x3a4] ;  /* 0x0003a400010e7983 */ /* 0x0001620000300800 */
[----:B------:R-:W-:Y:S02]  /*f110*/  PRMT R116, R148, 0x7610, R116 ;  /* 0x0000761094747816 */ /* 0x000fe40000000074 */
[----:B------:R-:W-:Y:S01]  /*f120*/  PRMT R118, R151, 0x7610, R118 ;  /* 0x0000761097767816 */ /* 0x000fe20000000076 */
[----:B----4-:R0:W5:Y:S01]  /*f130*/  LDL.LU R15, [R1+0x3a0] ;  /* 0x0003a000010f7983 */ /* 0x0101620000300800 */
[----:B------:R-:W-:-:S02]  /*f140*/  PRMT R119, R150, 0x7610, R119 ;  /* 0x0000761096777816 */ /* 0x000fc40000000077 */
[----:B------:R-:W-:Y:S02]  /*f150*/  PRMT R123, R154, 0x7610, R123 ;  /* 0x000076109a7b7816 */ /* 0x000fe4000000007b */
        /* <DEDUP_REMOVED lines=19> */
[----:B------:R0:W5:Y:S01]  /*f290*/  LDL.LU R4, [R1+0x388] ;  /* 0x0003880001047983 */ /* 0x0001620000300800 */
[----:B--2---:R-:W-:-:S03]  /*f2a0*/  PRMT R147, R12, 0x7610, R147 ;  /* 0x000076100c937816 */ /* 0x004fc60000000093 */
        /* <DEDUP_REMOVED lines=51> */
[----:B0-----:R-:W-:-:S07]  /*f5e0*/  PRMT R153, R5, 0x7610, R153 ;  /* 0x0000761005997816 */ /* 0x001fce0000000099 */
.L_x_378:
[----:B------:R-:W-:Y:S05]  /*f5f0*/  BSYNC.RECONVERGENT B1 ;  /* 0x0000000000017941 */ /* 0x000fea0003800200 */
.L_x_377:
[----:B------:R2:W-:Y:S01]  /*f600*/  STL [R1+0x4a4], R154 ;  /* 0x0004a49a01007387 */ /* 0x0005e20000100800 */
[----:B01---5:R-:W-:-:S03]  /*f610*/  LOP3.LUT R5, R238, 0xff, RZ, 0xc0, !PT ;  /* 0x000000ffee057812 */ /* 0x023fc600078ec0ff */
[----:B------:R0:W-:Y:S04]  /*f620*/  STL [R1+0x4a0], R12 ;  /* 0x0004a00c01007387 */ /* 0x0001e80000100800 */
[----:B------:R1:W-:Y:S01]  /*f630*/  STL [R1+0x4a8], R151 ;  /* 0x0004a89701007387 */ /* 0x0003e20000100800 */
[----:B--2---:R-:W-:-:S03]  /*f640*/  IMAD.U32 R154, R244, 0x10000, RZ ;  /* 0x00010000f49a7824 */ /* 0x004fc600078e00ff */
[----:B------:R2:W-:Y:S01]  /*f650*/  STL [R1+0x390], R2 ;  /* 0x0003900201007387 */ /* 0x0005e20000100800 */
[----:B0-----:R-:W-:-:S03]  /*f660*/  LOP3.LUT R12, R246, 0xff, RZ, 0xc0, !PT ;  /* 0x000000fff60c7812 */ /* 0x001fc600078ec0ff */
[----:B------:R0:W-:Y:S01]  /*f670*/  STL [R1+0x38c], R3 ;  /* 0x00038c0301007387 */ /* 0x0001e20000100800 */
[----:B-1----:R-:W-:-:S03]  /*f680*/  IMAD.U32 R151, R236, 0x10000, RZ ;  /* 0x00010000ec977824 */ /* 0x002fc600078e00ff */
[----:B------:R1:W-:Y:S01]  /*f690*/  STL [R1+0x394], R0 ;  /* 0x0003940001007387 */ /* 0x0003e20000100800 */
[----:B--2---:R-:W-:-:S03]  /*f6a0*/  PRMT R2, R245, 0x7604, R12 ;  /* 0x00007604f5027816 */ /* 0x004fc6000000000c */
[----:B------:R2:W-:Y:S01]  /*f6b0*/  STL [R1+0x3a0], R236 ;  /* 0x0003a0ec01007387 */ /* 0x0005e20000100800 */
[----:B------:R-:W-:Y:S02]  /*f6c0*/  LOP3.LUT R12, R234, 0xff, RZ, 0xc0, !PT ;  /* 0x000000ffea0c7812 */ /* 0x000fe400078ec0ff */
[----:B0-----:R-:W-:Y:S01]  /*f6d0*/  LOP3.LUT R3, R154, 0xff0000, RZ, 0xc0, !PT ;  /* 0x00ff00009a037812 */ /* 0x001fe200078ec0ff */
[----:B------:R0:W-:Y:S01]  /*f6e0*/  STL [R1+0x3ac], R234 ;  /* 0x0003acea01007387 */ /* 0x0001e20000100800 */
[----:B------:R-:W-:Y:S02]  /*f6f0*/  PRMT R12, R233, 0x7604, R12 ;  /* 0x00007604e90c7816 */ /* 0x000fe4000000000c */
[----:B-1----:R-:W-:Y:S01]  /*f700*/  PRMT R0, R237, 0x7604, R5 ;  /* 0x00007604ed007816 */ /* 0x002fe20000000005 */
[----:B------:R1:W-:Y:S01]  /*f710*/  STL [R1+0x3c8], R220 ;  /* 0x0003c8dc01007387 */ /* 0x0003e20000100800 */
[----:B------:R-:W-:Y:S01]  /*f720*/  LOP3.LUT R5, R151, 0xff0000, RZ, 0xc0, !PT ;  /* 0x00ff000097057812 */ /* 0x000fe200078ec0ff */
[----:B------:R-:W-:-:S02]  /*f730*/  IMAD.IADD R151, R2, 0x1, R3 ;  /* 0x0000000102977824 */ /* 0x000fc400078e0203 */
[----:B------:R-:W-:Y:S01]  /*f740*/  IMAD.U32 R2, R228, 0x10000, RZ ;  /* 0x00010000e4027824 */ /* 0x000fe200078e00ff */
[----:B------:R3:W-:Y:S01]  /*f750*/  STL [R1+0x49c], R8 ;  /* 0x00049c0801007387 */ /* 0x0007e20000100800 */
[----:B------:R-:W-:Y:S01]  /*f760*/  IMAD.IADD R154, R0, 0x1, R5 ;  /* 0x00000001009a7824 */ /* 0x000fe200078e0205 */
[----:B------:R-:W-:Y:S01]  /*f770*/  LOP3.LUT R5, R226, 0xff, RZ, 0xc0, !PT ;  /* 0x000000ffe2057812 */ /* 0x000fe200078ec0ff */
[----:B------:R-:W-:Y:S01]  /*f780*/  IMAD.U32 R3, R224, 0x10000, RZ ;  /* 0x00010000e0037824 */ /* 0x000fe200078e00ff */
[----:B------:R-:W-:Y:S01]  /*f790*/  LOP3.LUT R0, R222, 0xff, RZ, 0xc0, !PT ;  /* 0x000000ffde007812 */ /* 0x000fe200078ec0ff */
[----:B--2---:R-:W-:Y:S01]  /*f7a0*/  IMAD.U32 R236, R232, 0x10000, RZ ;  /* 0x00010000e8ec7824 */ /* 0x004fe200078e00ff */
[----:B------:R2:W-:Y:S01]  /*f7b0*/  STL [R1+0x3c4], R222 ;  /* 0x0003c4de01007387 */ /* 0x0005e20000100800 */
[----:B0-----:R-:W-:Y:S01]  /*f7c0*/  IMAD.U32 R234, R220, 0x10000, RZ ;  /* 0x00010000dcea7824 */ /* 0x001fe200078e00ff */
[----:B-1----:R-:W-:Y:S02]  /*f7d0*/  LOP3.LUT R220, R2, 0xff0000, RZ, 0xc0, !PT ;  /* 0x00ff000002dc7812 */ /* 0x002fe400078ec0ff */
[----:B------:R-:W-:Y:S01]  /*f7e0*/  PRMT R2, R225, 0x7604, R5 ;  /* 0x00007604e1027816 */ /* 0x000fe20000000005 */
[----:B------:R0:W-:Y:S01]  /*f7f0*/  STL [R1+0x3bc], R226 ;  /* 0x0003bce201007387 */ /* 0x0001e20000100800 */
[----:B------:R-:W-:-:S02]  /*f800*/  LOP3.LUT R3, R3, 0xff0000, RZ, 0xc0, !PT ;  /* 0x00ff000003037812 */ /* 0x000fc400078ec0ff */
[----:B---3--:R-:W-:Y:S01]  /*f810*/  LOP3.LUT R8, R230, 0xff, RZ, 0xc0, !PT ;  /* 0x000000ffe6087812 */ /* 0x008fe200078ec0ff */
[----:B------:R1:W-:Y:S01]  /*f820*/  STL [R1+0x3d8], R221 ;  /* 0x0003d8dd01007387 */ /* 0x0003e20000100800 */
[----:B--2---:R-:W-:Y:S01]  /*f830*/  LOP3.LUT R222, R236, 0xff0000, RZ, 0xc0, !PT ;  /* 0x00ff0000ecde7812 */ /* 0x004fe200078ec0ff */
[----:B------:R-:W-:Y:S01]  /*f840*/  IMAD.IADD R236, R2, 0x1, R3 ;  /* 0x0000000102ec7824 */ /* 0x000fe200078e0203 */
[----:B------:R-:W-:Y:S01]  /*f850*/  PRMT R0, R221, 0x7604, R0 ;  /* 0x00007604dd007816 */ /* 0x000fe20000000000 */
[----:B------:R-:W-:Y:S01]  /*f860*/  IMAD.U32 R3, R212, 0x10000, RZ ;  /* 0x00010000d4037824 */ /* 0x000fe200078e00ff */
[----:B------:R-:W-:Y:S01]  /*f870*/  LOP3.LUT R5, R234, 0xff0000, RZ, 0xc0, !PT ;  /* 0x00ff0000ea057812 */ /* 0x000fe200078ec0ff */
[----:B------:R-:W-:Y:S01]  /*f880*/  IMAD.IADD R12, R12, 0x1, R222 ;  /* 0x000000010c0c7824 */ /* 0x000fe200078e02de */
[----:B------:R-:W-:Y:S01]  /*f890*/  PRMT R8, R229, 0x7604, R8 ;  /* 0x00007604e5087816 */ /* 0x000fe20000000008 */
[----:B------:R-:W-:Y:S01]  /*f8a0*/  IMAD.U32 R222, R208, 0x10000, RZ ;  /* 0x00010000d0de7824 */ /* 0x000fe200078e00ff */
[----:B------:R2:W-:Y:S01]  /*f8b0*/  STL [R1+0x3c0], R224 ;  /* 0x0003c0e001007387 */ /* 0x0005e20000100800 */
[----:B0-----:R-:W-:Y:S01]  /*f8c0*/  IMAD.IADD R226, R0, 0x1, R5 ;  /* 0x0000000100e27824 */ /* 0x001fe200078e0205 */
[----:B------:R-:W-:Y:S01]  /*f8d0*/  LOP3.LUT R5, R210, 0xff, RZ, 0xc0, !PT ;  /* 0x000000ffd2057812 */ /* 0x000fe200078ec0ff */
[----:B-1----:R-:W-:Y:S01]  /*f8e0*/  IMAD.U32 R221, R204, 0x10000, RZ ;  /* 0x00010000ccdd7824 */ /* 0x002fe200078e00ff */
[----:B------:R-:W-:Y:S01]  /*f8f0*/  LOP3.LUT R2, R214, 0xff, RZ, 0xc0, !PT ;  /* 0x000000ffd6027812 */ /* 0x000fe200078ec0ff */
[----:B------:R-:W-:Y:S01]  /*f900*/  IMAD.IADD R8, R8, 0x1, R220 ;  /* 0x0000000108087824 */ /* 0x000fe200078e02dc */
[----:B------:R-:W-:Y:S01]  /*f910*/  LOP3.LUT R0, R206, 0xff, RZ, 0xc0, !PT ;  /* 0x000000ffce007812 */ /* 0x000fe200078ec0ff */
[----:B------:R0:W-:Y:S01]  /*f920*/  STL [R1+0x3f4], R206 ;  /* 0x0003f4ce01007387 */ /* 0x0001e20000100800 */
[----:B------:R-:W-:Y:S01]  /*f930*/  LOP3.LUT R220, R218, 0xff, RZ, 0xc0, !PT ;  /* 0x000000ffdadc7812 */ /* 0x000fe200078ec0ff */
[----:B--2---:R-:W-:-:S02]  /*f940*/  IMAD.U32 R224, R216, 0x10000, RZ ;  /* 0x00010000d8e07824 */ /* 0x004fc400078e00ff */
[----:B------:R1:W-:Y:S01]  /*f950*/  STL [R1+0x3f8], R204 ;  /* 0x0003f8cc01007387 */ /* 0x0003e20000100800 */
[----:B------:R-:W-:Y:S02]  /*f960*/  PRMT R2, R213, 0x7604, R2 ;  /* 0x00007604d5027816 */ /* 0x000fe40000000002 */
[----:B------:R-:W-:Y:S01]  /*f970*/  PRMT R0, R205, 0x7604, R0 ;  /* 0x00007604cd007816 */ /* 0x000fe20000000000 */
[----:B------:R2:W-:Y:S01]  /*f980*/  STL [R1+0x3f0], R208 ;  /* 0x0003f0d001007387 */ /* 0x0005e20000100800 */
[----:B------:R-:W-:Y:S02]  /*f990*/  PRMT R220, R217, 0x7604, R220 ;  /* 0x00007604d9dc7816 */ /* 0x000fe400000000dc */
[----:B0-----:R-:W-:Y:S01]  /*f9a0*/  LOP3.LUT R206, R3, 0xff0000, RZ, 0xc0, !PT ;  /* 0x00ff000003ce7812 */ /* 0x001fe200078ec0ff */
[----:B------:R0:W-:Y:S01]  /*f9b0*/  STL [R1+0x388], R246 ;  /* 0x000388f601007387 */ /* 0x0001e20000100800 */
[----:B------:R-:W-:Y:S02]  /*f9c0*/  PRMT R3, R209, 0x7604, R5 ;  /* 0x00007604d1037816 */ /* 0x000fe40000000005 */
[----:B-1----:R-:W-:Y:S01]  /*f9d0*/  LOP3.LUT R204, R222, 0xff0000, RZ, 0xc0, !PT ;  /* 0x00ff0000decc7812 */ /* 0x002fe200078ec0ff */
[----:B------:R1:W-:Y:S01]  /*f9e0*/  STL [R1+0x498], R251 ;  /* 0x000498fb01007387 */ /* 0x0003e20000100800 */
[----:B------:R-:W-:Y:S01]  /*f9f0*/  LOP3.LUT R5, R221, 0xff0000, RZ, 0xc0, !PT ;  /* 0x00ff0000dd057812 */ /* 0x000fe200078ec0ff */
[----:B------:R-:W-:Y:S01]  /*fa00*/  IMAD.IADD R2, R2, 0x1, R206 ;  /* 0x0000000102027824 */ /* 0x000fe200078e02ce */
[----:B--2---:R-:W-:Y:S01]  /*fa10*/  LOP3.LUT R208, R224, 0xff0000, RZ, 0xc0, !PT ;  /* 0x00ff0000e0d07812 */ /* 0x004fe200078ec0ff */
[----:B------:R2:W-:Y:S01]  /*fa20*/  STL [R1+0x398], R244 ;  /* 0x000398f401007387 */ /* 0x0005e20000100800 */
[----:B------:R-:W-:-:S02]  /*fa30*/  IMAD.U32 R206, R192, 0x10000, RZ ;  /* 0x00010000c0ce7824 */ /* 0x000fc400078e00ff */
[----:B0-----:R-:W-:Y:S01]  /*fa40*/  IMAD.IADD R246, R3, 0x1, R204 ;  /* 0x0000000103f67824 */ /* 0x001fe200078e02cc */
[----:B------:R0:W-:Y:S01]  /*fa50*/  STL [R1+0x408], R205 ;  /* 0x000408cd01007387 */ /* 0x0001e20000100800 */
[----:B------:R-:W-:Y:S01]  /*fa60*/  IMAD.U32 R3, R196, 0x10000, RZ ;  /* 0x00010000c4037824 */ /* 0x000fe200078e00ff */
[----:B------:R-:W-:Y:S01]  /*fa70*/  LOP3.LUT R204, R202, 0xff, RZ, 0xc0, !PT ;  /* 0x000000ffcacc7812 */ /* 0x000fe200078ec0ff */
[----:B-1----:R-:W-:Y:S01]  /*fa80*/  IMAD.IADD R251, R0, 0x1, R5 ;  /* 0x0000000100fb7824 */ /* 0x002fe200078e0205 */
[----:B------:R-:W-:Y:S01]  /*fa90*/  LOP3.LUT R5, R194, 0xff, RZ, 0xc0, !PT ;  /* 0x000000ffc2057812 */ /* 0x000fe200078ec0ff */
[----:B------:R1:W-:Y:S01]  /*faa0*/  STL [R1+0x420], R192 ;  /* 0x000420c001007387 */ /* 0x0003e20000100800 */
[----:B--2---:R-:W-:Y:S01]  /*fab0*/  IMAD.IADD R244, R220, 0x1, R208 ;  /* 0x00000001dcf47824 */ /* 0x004fe200078e02d0 */
[----:B------:R-:W-:Y:S02]  /*fac0*/  LOP3.LUT R208, R198, 0xff, RZ, 0xc0, !PT ;  /* 0x000000ffc6d07812 */ /* 0x000fe400078ec0ff */
[----:B------:R-:W-:Y:S01]  /*fad0*/  LOP3.LUT R0, R190, 0xff, RZ, 0xc0, !PT ;  /* 0x000000ffbe007812 */ /* 0x000fe200078ec0ff */
[----:B0-----:R-:W-:Y:S01]  /*fae0*/  IMAD.U32 R205, R188, 0x10000, RZ ;  /* 0x00010000bccd7824 */ /* 0x001fe200078e00ff */
[----:B------:R0:W-:Y:S01]  /*faf0*/  STL [R1+0x428], R188 ;  /* 0x000428bc01007387 */ /* 0x0001e20000100800 */
[----:B------:R-:W-:-:S02]  /*fb00*/  PRMT R204, R201, 0x7604, R204 ;  /* 0x00007604c9cc7816 */ /* 0x000fc400000000cc */
[----:B------:R-:W-:Y:S01]  /*fb10*/  PRMT R0, R189, 0x7604, R0 ;  /* 0x00007604bd007816 */ /* 0x000fe20000000000 */
[----:B------:R2:W-:Y:S01]  /*fb20*/  STL [R1+0x424], R190 ;  /* 0x000424be01007387 */ /* 0x0005e20000100800 */
[----:B-1----:R-:W-:Y:S02]  /*fb30*/  LOP3.LUT R192, R3, 0xff0000, RZ, 0xc0, !PT ;  /* 0x00ff000003c07812 */ /* 0x002fe400078ec0ff */
[----:B------:R-:W-:Y:S01]  /*fb40*/  PRMT R3, R193, 0x7604, R5 ;  /* 0x00007604c1037816 */ /* 0x000fe20000000005 */
[----:B------:R1:W-:Y:S01]  /*fb50*/  STL [R1+0x3a4], R245 ;  /* 0x0003a4f501007387 */ /* 0x0003e20000100800 */
[----:B------:R-:W-:Y:S02]  /*fb60*/  LOP3.LUT R5, R205, 0xff0000, RZ, 0xc0, !PT ;  /* 0x00ff0000cd057812 */ /* 0x000fe400078ec0ff */
[----:B0-----:R-:W-:Y:S01]  /*fb70*/  LOP3.LUT R188, R206, 0xff0000, RZ, 0xc0, !PT ;  /* 0x00ff0000cebc7812 */ /* 0x001fe200078ec0ff */
[----:B------:R0:W-:Y:S01]  /*fb80*/  STL [R1+0x490], R239 ;  /* 0x000490ef01007387 */ /* 0x0001e20000100800 */
[----:B--2---:R-:W-:-:S03]  /*fb90*/  PRMT R190, R197, 0x7604, R208 ;  /* 0x00007604c5be7816 */ /* 0x004fc600000000d0 */
[----:B------:R2:W-:Y:S01]  /*fba0*/  STL [R1+0x39c], R238 ;  /* 0x00039cee01007387 */ /* 0x0005e20000100800 */
[----:B-1----:R-:W-:Y:S01]  /*fbb0*/  IMAD.IADD R245, R3, 0x1, R188 ;  /* 0x0000000103f57824 */ /* 0x002fe200078e02bc */
[----:B------:R-:W-:Y:S01]  /*fbc0*/  LOP3.LUT R188, R186, 0xff, RZ, 0xc0, !PT ;  /* 0x000000ffbabc7812 */ /* 0x000fe200078ec0ff */
[----:B------:R-:W-:Y:S01]  /*fbd0*/  IMAD.U32 R3, R180, 0x10000, RZ ;  /* 0x00010000b4037824 */ /* 0x000fe200078e00ff */
[----:B------:R1:W-:Y:S01]  /*fbe0*/  STL [R1+0x438], R189 ;  /* 0x000438bd01007387 */ /* 0x0003e20000100800 */
[----:B0-----:R-:W-:Y:S01]  /*fbf0*/  IMAD.IADD R239, R190, 0x1, R192 ;  /* 0x00000001beef7824 */ /* 0x001fe200078e02c0 */
[----:B------:R-:W-:Y:S01]  /*fc00*/  LOP3.LUT R192, R182, 0xff, RZ, 0xc0, !PT ;  /* 0x000000ffb6c07812 */ /* 0x000fe200078ec0ff */
[----:B------:R-:W-:Y:S01]  /*fc10*/  IMAD.U32 R190, R176, 0x10000, RZ ;  /* 0x00010000b0be7824 */ /* 0x000fe200078e00ff */
[----:B------:R0:W-:Y:S01]  /*fc20*/  STL [R1+0x450], R176 ;  /* 0x000450b001007387 */ /* 0x0001e20000100800 */
[----:B--2---:R-:W-:Y:S01]  /*fc30*/  IMAD.IADD R238, R0, 0x1, R5 ;  /* 0x0000000100ee7824 */ /* 0x004fe200078e0205 */
[----:B------:R-:W-:-:S02]  /*fc40*/  LOP3.LUT R5, R178, 0xff, RZ, 0xc0, !PT ;  /* 0x000000ffb2057812 */ /* 0x000fc400078ec0ff */
[----:B------:R-:W-:Y:S01]  /*fc50*/  LOP3.LUT R0, R174, 0xff, RZ, 0xc0, !PT ;  /* 0x000000ffae007812 */ /* 0x000fe200078ec0ff */
[----:B------:R2:W-:Y:S01]  /*fc60*/  STL [R1+0x458], R172 ;  /* 0x000458ac01007387 */ /* 0x0005e20000100800 */
[----:B-1----:R-:W-:Y:S01]  /*fc70*/  IMAD.U32 R189, R172, 0x10000, RZ ;  /* 0x00010000acbd7824 */ /* 0x002fe200078e00ff */
[----:B------:R-:W-:Y:S02]  /*fc80*/  PRMT R188, R185, 0x7604, R188 ;  /* 0x00007604b9bc7816 */ /* 0x000fe400000000bc */
[----:B------:R1:W-:Y:S01]  /*fc90*/  STL [R1+0x454], R174 ;  /* 0x000454ae01007387 */ /* 0x0003e20000100800 */
[----:B0-----:R-:W-:Y:S02]  /*fca0*/  LOP3.LUT R176, R3, 0xff0000, RZ, 0xc0, !PT ;  /* 0x00ff000003b07812 */ /* 0x001fe400078ec0ff */
[----:B------:R-:W-:Y:S01]  /*fcb0*/  PRMT R3, R177, 0x7604, R5 ;  /* 0x00007604b1037816 */ /* 0x000fe20000000005 */
[----:B------:R0:W-:Y:S01]  /*fcc0*/  STL [R1+0x444], R182 ;  /* 0x000444b601007387 */ /* 0x0001e20000100800 */
[----:B------:R-:W-:-:S02]  /*fcd0*/  PRMT R0, R173, 0x7604, R0 ;  /* 0x00007604ad007816 */ /* 0x000fc40000000000 */
[----:B--2---:R-:W-:Y:S01]  /*fce0*/  LOP3.LUT R172, R190, 0xff0000, RZ, 0xc0, !PT ;  /* 0x00ff0000beac7812 */ /* 0x004fe200078ec0ff */
[----:B------:R2:W-:Y:S01]  /*fcf0*/  STL [R1+0x434], R193 ;  /* 0x000434c101007387 */ /* 0x0005e20000100800 */
[----:B------:R-:W-:Y:S02]  /*fd00*/  LOP3.LUT R5, R189, 0xff0000, RZ, 0xc0, !PT ;  /* 0x00ff0000bd057812 */ /* 0x000fe400078ec0ff */
[----:B-1----:R-:W-:Y:S01]  /*fd10*/  PRMT R174, R181, 0x7604, R192 ;  /* 0x00007604b5ae7816 */ /* 0x002fe200000000c0 */
[----:B------:R1:W-:Y:S01]  /*fd20*/  STL [R1+0x448], R180 ;  /* 0x000448b401007387 */ /* 0x0003e20000100800 */
[----:B0-----:R-:W-:Y:S01]  /*fd30*/  IMAD.IADD R182, R3, 0x1, R172 ;  /* 0x0000000103b67824 */ /* 0x001fe200078e02ac */
[----:B------:R-:W-:Y:S02]  /*fd40*/  LOP3.LUT R172, R170, 0xff, RZ, 0xc0, !PT ;  /* 0x000000ffaaac7812 */ /* 0x000fe400078ec0ff */
[----:B------:R0:W-:Y:S01]  /*fd50*/  STL [R1+0x440], R184 ;  /* 0x000440b801007387 */ /* 0x0001e20000100800 */
[----:B------:R-:W-:-:S02]  /*fd60*/  IMAD.U32 R3, R164, 0x10000, RZ ;  /* 0x00010000a4037824 */ /* 0x000fc400078e00ff */
[----:B--2---:R-:W-:Y:S01]  /*fd70*/  IMAD.U32 R193, R184, 0x10000, RZ ;  /* 0x00010000b8c17824 */ /* 0x004fe200078e00ff */
[----:B------:R2:W-:Y:S01]  /*fd80*/  STL [R1+0x468], R173 ;  /* 0x000468ad01007387 */ /* 0x0005e20000100800 */
[----:B------:R-:W-:Y:S01]  /*fd90*/  PRMT R172, R169, 0x7604, R172 ;  /* 0x00007604a9ac7816 */ /* 0x000fe200000000ac */
[----:B-1----:R-:W-:Y:S01]  /*fda0*/  IMAD.IADD R180, R174, 0x1, R176 ;  /* 0x00000001aeb47824 */ /* 0x002fe200078e02b0 */
[----:B------:R-:W-:Y:S01]  /*fdb0*/  LOP3.LUT R176, R166, 0xff, RZ, 0xc0, !PT ;  /* 0x000000ffa6b07812 */ /* 0x000fe200078ec0ff */
[----:B------:R-:W-:Y:S01]  /*fdc0*/  IMAD.U32 R174, R160, 0x10000, RZ ;  /* 0x00010000a0ae7824 */ /* 0x000fe200078e00ff */
[----:B------:R1:W-:Y:S01]  /*fdd0*/  STL [R1+0x480], R160 ;  /* 0x000480a001007387 */ /* 0x0003e20000100800 */
[----:B0-----:R-:W-:Y:S01]  /*fde0*/  IMAD.IADD R184, R0, 0x1, R5 ;  /* 0x0000000100b87824 */ /* 0x001fe200078e0205 */
[----:B------:R-:W-:Y:S02]  /*fdf0*/  LOP3.LUT R5, R162, 0xff, RZ, 0xc0, !PT ;  /* 0x000000ffa2057812 */ /* 0x000fe400078ec0ff */
[----:B------:R-:W-:Y:S01]  /*fe00*/  LOP3.LUT R0, R158, 0xff, RZ, 0xc0, !PT ;  /* 0x000000ff9e007812 */ /* 0x000fe200078ec0ff */
[----:B--2---:R-:W-:Y:S01]  /*fe10*/  IMAD.U32 R173, R156, 0x10000, RZ ;  /* 0x000100009cad7824 */ /* 0x004fe200078e00ff */
[----:B------:R0:W-:Y:S02]  /*fe20*/  STL [R1+0x484], R158 ;  /* 0x0004849e01007387 */ /* 0x0001e40000100800 */
[----:B------:R-:W-:-:S02]  /*fe30*/  PRMT R0, R157, 0x7604, R0 ;  /* 0x000076049d007816 */ /* 0x000fc40000000000 */
[----:B------:R2:W-:Y:S01]  /*fe40*/  STL [R1+0x488], R156 ;  /* 0x0004889c01007387 */ /* 0x0005e20000100800 */
[----:B-1----:R-:W-:Y:S02]  /*fe50*/  LOP3.LUT R160, R3, 0xff0000, RZ, 0xc0, !PT ;  /* 0x00ff000003a07812 */ /* 0x002fe400078ec0ff */
[----:B------:R-:W-:Y:S01]  /*fe60*/  PRMT R3, R161, 0x7604, R5 ;  /* 0x00007604a1037816 */ /* 0x000fe20000000005 */
[----:B------:R1:W-:Y:S01]  /*fe70*/  STL [R1+0x464], R177 ;  /* 0x000464b101007387 */ /* 0x0003e20000100800 */
[----:B------:R-:W-:Y:S02]  /*fe80*/  LOP3.LUT R5, R173, 0xff0000, RZ, 0xc0, !PT ;  /* 0x00ff0000ad057812 */ /* 0x000fe400078ec0ff */
[----:B0-----:R-:W-:Y:S01]  /*fe90*/  PRMT R158, R165, 0x7604, R176 ;  /* 0x00007604a59e7816 */ /* 0x001fe200000000b0 */
[----:B------:R0:W-:Y:S01]  /*fea0*/  STL [R1+0x44c], R178 ;  /* 0x00044cb201007387 */ /* 0x0001e20000100800 */
[----:B--2---:R-:W-:-:S03]  /*feb0*/  LOP3.LUT R156, R174, 0xff0000, RZ, 0xc0, !PT ;  /* 0x00ff0000ae9c7812 */ /* 0x004fc600078ec0ff */
[----:B------:R-:W-:Y:S01]  /*fec0*/  IMAD.IADD R189, R158, 0x1, R160 ;  /* 0x000000019ebd7824 */ /* 0x000fe200078e02a0 */
[----:B------:R2:W-:Y:S01]  /*fed0*/  STL [R1+0x47c], R162 ;  /* 0x00047ca201007387 */ /* 0x0005e20000100800 */
[----:B-1----:R-:W-:Y:S01]  /*fee0*/  IMAD.U32 R177, R168, 0x10000, RZ ;  /* 0x00010000a8b17824 */ /* 0x002fe200078e00ff */
[----:B------:R-:W-:Y:S01]  /*fef0*/  LOP3.LUT R158, R50, 0xff, RZ, 0xc0, !PT ;  /* 0x000000ff329e7812 */ /* 0x000fe200078ec0ff */
[----:B------:R-:W-:Y:S01]  /*ff00*/  IMAD.U32 R160, R52, 0x10000, RZ ;  /* 0x0001000034a07824 */ /* 0x000fe200078e00ff */
[----:B------:R1:W-:Y:S01]  /*ff10*/  STL [R1+0x430], R197 ;  /* 0x000430c501007387 */ /* 0x0003e20000100800 */
[----:B0-----:R-:W-:Y:S01]  /*ff20*/  LOP3.LUT R178, R193, 0xff0000, RZ, 0xc0, !PT ;  /* 0x00ff0000c1b27812 */ /* 0x001fe200078ec0ff */
[----:B------:R-:W-:Y:S01]  /*ff30*/  IMAD.IADD R193, R3, 0x1, R156 ;  /* 0x0000000103c17824 */ /* 0x000fe200078e029c */
[----:B------:R-:W-:Y:S01]  /*ff40*/  PRMT R158, R49, 0x7604, R158 ;  /* 0x00007604319e7816 */ /* 0x000fe2000000009e */
[----:B------:R-:W-:Y:S01]  /*ff50*/  IMAD.U32 R3, R48, 0x10000, RZ ;  /* 0x0001000030037824 */ /* 0x000fe200078e00ff */
[----:B------:R0:W-:Y:S01]  /*ff60*/  STL [R1+0x474], R166 ;  /* 0x000474a601007387 */ /* 0x0001e20000100800 */
[----:B--2---:R-:W-:Y:S01]  /*ff70*/  LOP3.LUT R162, R177, 0xff0000, RZ, 0xc0, !PT ;  /* 0x00ff0000b1a27812 */ /* 0x004fe200078ec0ff */
[----:B------:R-:W-:-:S02]  /*ff80*/  IMAD.U32 R156, R44, 0x10000, RZ ;  /* 0x000100002c9c7824 */ /* 0x000fc400078e00ff */
[----:B------:R2:W-:Y:S01]  /*ff90*/  STL [R1+0x478], R164 ;  /* 0x000478a401007387 */ /* 0x0005e20000100800 */
[----:B-1----:R-:W-:Y:S01]  /*ffa0*/  IMAD.IADD R197, R0, 0x1, R5 ;  /* 0x0000000100c57824 */ /* 0x002fe200078e0205 */
[----:B------:R-:W-:Y:S01]  /*ffb0*/  LOP3.LUT R5, R46, 0xff, RZ, 0xc0, !PT ;  /* 0x000000ff2e057812 */ /* 0x000fe200078ec0ff */
[----:B------:R-:W-:Y:S01]  /*ffc0*/  IMAD.IADD R178, R188, 0x1, R178 ;  /* 0x00000001bcb27824 */ /* 0x000fe200078e02b2 */
[----:B------:R1:W-:Y:S01]  /*ffd0*/  STL [R1+0x43c], R186 ;  /* 0x00043cba01007387 */ /* 0x0003e20000100800 */
[----:B------:R-:W-:Y:S01]  /*ffe0*/  LOP3.LUT R0, R42, 0xff, RZ, 0xc0, !PT ;  /* 0x000000ff2a007812 */ /* 0x000fe200078ec0ff */
[----:B0-----:R-:W-:Y:S01]  /*fff0*/  IMAD.U32 R166, R40, 0x10000, RZ ;  /* 0x0001000028a67824 */ /* 0x001fe200078e00ff */
[----:B------:R-:W-:Y:S01]  /*10000*/  LOP3.LUT R156, R156, 0xff0000, RZ, 0xc0, !PT ;  /* 0x00ff00009c9c7812 */ /* 0x000fe200078ec0ff */
[----:B------:R0:W-:Y:S01]  /*10010*/  STL [R1+0x42c], R201 ;  /* 0x00042cc901007387 */ /* 0x0001e20000100800 */
[----:B------:R-:W-:Y:S02]  /*10020*/  PRMT R0, R41, 0x7604, R0 ;  /* 0x0000760429007816 */ /* 0x000fe40000000000 */
[----:B--2---:R-:W-:Y:S01]  /*10030*/  LOP3.LUT R164, R160, 0xff0000, RZ, 0xc0, !PT ;  /* 0x00ff0000a0a47812 */ /* 0x004fe200078ec0ff */
[----:B------:R2:W-:Y:S01]  /*10040*/  STL [R1+0x404], R209 ;  /* 0x000404d101007387 */ /* 0x0005e20000100800 */
[----:B------:R-:W-:Y:S01]  /*10050*/  LOP3.LUT R160, R3, 0xff0000, RZ, 0xc0, !PT ;  /* 0x00ff000003a07812 */ /* 0x000fe200078ec0ff */
[----:B-1----:R-:W-:Y:S01]  /*10060*/  IMAD.IADD R186, R172, 0x1, R162 ;  /* 0x00000001acba7824 */ /* 0x002fe200078e02a2 */
[----:B------:R-:W-:Y:S01]  /*10070*/  LOP3.LUT R162, R54, 0xff, RZ, 0xc0, !PT ;  /* 0x000000ff36a27812 */ /* 0x000fe200078ec0ff */
[----:B------:R-:W-:Y:S01]  /*10080*/  STL [R1+0x41c], R194 ;  /* 0x00041cc201007387 */ /* 0x000fe20000100800 */
[----:B------:R-:W-:Y:S01]  /*10090*/  PRMT R3, R45, 0x7604, R5 ;  /* 0x000076042d037816 */ /* 0x000fe20000000005 */
[----:B------:R-:W-:Y:S01]  /*100a0*/  IMAD.IADD R188, R158, 0x1, R160 ;  /* 0x000000019ebc7824 */ /* 0x000fe200078e02a0 */
[----:B------:R-:W-:Y:S01]  /*100b0*/  LOP3.LUT R5, R166, 0xff0000, RZ, 0xc0, !PT ;  /* 0x00ff0000a6057812 */ /* 0x000fe200078ec0ff */
[----:B------:R-:W-:Y:S01]  /*100c0*/  IMAD.U32 R160, R36, 0x10000, RZ ;  /* 0x0001000024a07824 */ /* 0x000fe200078e00ff */
[----:B------:R-:W-:Y:S01]  /*100d0*/  PRMT R162, R53, 0x7604, R162 ;  /* 0x0000760435a27816 */ /* 0x000fe200000000a2 */
[----:B------:R-:W-:Y:S01]  /*100e0*/  IMAD.IADD R190, R3, 0x1, R156 ;  /* 0x0000000103be7824 */ /* 0x000fe200078e029c */
[----:B------:R-:W-:Y:S01]  /*100f0*/  LOP3.LUT R158, R34, 0xff, RZ, 0xc0, !PT ;  /* 0x000000ff229e7812 */ /* 0x000fe200078ec0ff */
[----:B------:R-:W-:Y:S01]  /*10100*/  IMAD.U32 R3, R32, 0x10000, RZ ;  /* 0x0001000020037824 */ /* 0x000fe200078e00ff */
[----:B------:R1:W-:Y:S01]  /*10110*/  STL [R1+0x418], R196 ;  /* 0x000418c401007387 */ /* 0x0003e20000100800 */
        /* <DEDUP_REMOVED lines=8> */
[----:B--2---:R-:W-:Y:S01]  /*101a0*/  IMAD.U32 R209, R200, 0x10000, RZ ;  /* 0x00010000c8d17824 */ /* 0x004fe200078e00ff */
[----:B------:R-:W-:Y:S01]  /*101b0*/  LOP3.LUT R160, R3, 0xff0000, RZ, 0xc0, !PT ;  /* 0x00ff000003a07812 */ /* 0x000fe200078ec0ff */
[----:B------:R0:W-:Y:S01]  /*101c0*/  STL [R1+0x414], R198 ;  /* 0x000414c601007387 */ /* 0x0001e20000100800 */
[----:B------:R-:W-:-:S02]  /*101d0*/  LOP3.LUT R162, R38, 0xff, RZ, 0xc0, !PT ;  /* 0x000000ff26a27812 */ /* 0x000fc400078ec0ff */
[----:B------:R-:W-:Y:S01]  /*101e0*/  PRMT R3, R29, 0x7604, R5 ;  /* 0x000076041d037816 */ /* 0x000fe20000000005 */
[----:B-1----:R-:W-:Y:S01]  /*101f0*/  IMAD.IADD R196, R158, 0x1, R160 ;  /* 0x000000019ec47824 */ /* 0x002fe200078e02a0 */
[----:B------:R-:W-:Y:S01]  /*10200*/  LOP3.LUT R156, R156, 0xff0000, RZ, 0xc0, !PT ;  /* 0x00ff00009c9c7812 */ /* 0x000fe200078ec0ff */
[----:B------:R-:W-:Y:S01]  /*10210*/  IMAD.U32 R160, R20, 0x10000, RZ ;  /* 0x0001000014a07824 */ /* 0x000fe200078e00ff */
[----:B------:R-:W-:Y:S01]  /*10220*/  PRMT R0, R25, 0x7604, R0 ;  /* 0x0000760419007816 */ /* 0x000fe20000000000 */
[----:B------:R1:W-:Y:S01]  /*10230*/  STL [R1+0x410], R200 ;  /* 0x000410c801007387 */ /* 0x0003e20000100800 */
[----:B------:R-:W-:Y:S01]  /*10240*/  LOP3.LUT R5, R166, 0xff0000, RZ, 0xc0, !PT ;  /* 0x00ff0000a6057812 */ /* 0x000fe200078ec0ff */
[----:B0-----:R-:W-:Y:S01]  /*10250*/  IMAD.IADD R198, R3, 0x1, R156 ;  /* 0x0000000103c67824 */ /* 0x001fe200078e029c */
[----:B------:R-:W-:Y:S01]  /*10260*/  LOP3.LUT R194, R209, 0xff0000, RZ, 0xc0, !PT ;  /* 0x00ff0000d1c27812 */ /* 0x000fe200078ec0ff */
[----:B------:R-:W-:Y:S01]  /*10270*/  IMAD.U32 R3, R58, 0x10000, RZ ;  /* 0x000100003a037824 */ /* 0x000fe200078e00ff */
[----:B------:R-:W-:Y:S01]  /*10280*/  PRMT R162, R37, 0x7604, R162 ;  /* 0x0000760425a27816 */ /* 0x000fe200000000a2 */
[----:B------:R0:W-:Y:S01]  /*10290*/  STL [R1+0x494], R247 ;  /* 0x000494f701007387 */ /* 0x0001e20000100800 */
[----:B------:R-:W-:Y:S01]  /*102a0*/  LOP3.LUT R158, R56, 0xff, RZ, 0xc0, !PT ;  /* 0x000000ff389e7812 */ /* 0x000fe200078ec0ff */
[----:B------:R-:W-:-:S02]  /*102b0*/  IMAD.U32 R156, R18, 0x10000, RZ ;  /* 0x00010000129c7824 */ /* 0x000fc400078e00ff */
[----:B-1----:R-:W-:Y:S01]  /*102c0*/  IMAD.IADD R200, R0, 0x1, R5 ;  /* 0x0000000100c87824 */ /* 0x002fe200078e0205 */
[----:B------:R-:W-:Y:S01]  /*102d0*/  LOP3.LUT R5, R155, 0xff, RZ, 0xc0, !PT ;  /* 0x000000ff9b057812 */ /* 0x000fe200078ec0ff */
[----:B------:R-:W-:Y:S01]  /*102e0*/  IMAD.U32 R166, R62, 0x10000, RZ ;  /* 0x000100003ea67824 */ /* 0x000fe200078e00ff */
[----:B------:R-:W-:Y:S01]  /*102f0*/  LOP3.LUT R0, R60, 0xff, RZ, 0xc0, !PT ;  /* 0x000000ff3c007812 */ /* 0x000fe200078ec0ff */
[----:B------:R1:W-:Y:S01]  /*10300*/  STL [R1+0x400], R213 ;  /* 0x000400d501007387 */ /* 0x0003e20000100800 */
[----:B------:R-:W-:Y:S01]  /*10310*/  PRMT R158, R57, 0x7604, R158 ;  /* 0x00007604399e7816 */ /* 0x000fe2000000009e */
[----:B0-----:R-:W-:Y:S01]  /*10320*/  IMAD.IADD R247, R204, 0x1, R194 ;  /* 0x00000001ccf77824 */ /* 0x001fe200078e02c2 */
[----:B------:R-:W-:Y:S01]  /*10330*/  LOP3.LUT R156, R156, 0xff0000, RZ, 0xc0, !PT ;  /* 0x00ff00009c9c7812 */ /* 0x000fe200078ec0ff */
[----:B------:R-:W-:Y:S01]  /*10340*/  IMAD.IADD R194, R162, 0x1, R164 ;  /* 0x00000001a2c27824 */ /* 0x000fe200078e02a4 */
[----:B------:R-:W-:Y:S01]  /*10350*/  LOP3.LUT R164, R160, 0xff0000, RZ, 0xc0, !PT ;  /* 0x00ff0000a0a47812 */ /* 0x000fe200078ec0ff */
[----:B------:R0:W-:Y:S01]  /*10360*/  STL [R1+0x40c], R202 ;  /* 0x00040cca01007387 */ /* 0x0001e20000100800 */
[----:B------:R-:W-:-:S02]  /*10370*/  LOP3.LUT R160, R3, 0xff0000, RZ, 0xc0, !PT ;  /* 0x00ff000003a07812 */ /* 0x000fc400078ec0ff */
        /* <DEDUP_REMOVED lines=38> */
[----:B--2---:R-:W-:Y:S01]  /*105e0*/  IMAD.IADD R217, R162, 0x1, R164 ;  /* 0x00000001a2d97824 */ /* 0x004fe200078e02a4 */
        /* <DEDUP_REMOVED lines=14> */
[----:B-1----:R-:W-:Y:S01]  /*106d0*/  IMAD.IADD R214, R3, 0x1, R156 ;  /* 0x0000000103d67824 */ /* 0x002fe200078e029c */
[----:B------:R-:W-:Y:S01]  /*106e0*/  PRMT R162, R81, 0x7604, R162 ;  /* 0x0000760451a27816 */ /* 0x000fe200000000a2 */
[----:B------:R-:W-:Y:S01]  /*106f0*/  IMAD.U32 R3, R102, 0x10000, RZ ;  /* 0x0001000066037824 */ /* 0x000fe200078e00ff */
[----:B------:R0:W-:Y:S01]  /*10700*/  STL [R1+0x3b0], R232 ;  /* 0x0003b0e801007387 */ /* 0x0001e20000100800 */
[----:B---3--:R-:W-:Y:S01]  /*10710*/  IMAD.IADD R216, R0, 0x1, R5 ;  /* 0x0000000100d87824 */ /* 0x008fe200078e0205 */
[----:B------:R-:W-:Y:S01]  /*10720*/  LOP3.LUT R5, R104, 0xff, RZ, 0xc0, !PT ;  /* 0x000000ff68057812 */ /* 0x000fe200078ec0ff */
[----:B------:R-:W-:Y:S01]  /*10730*/  IMAD.U32 R166, R110, 0x10000, RZ ;  /* 0x000100006ea67824 */ /* 0x000fe200078e00ff */
[----:B------:R-:W-:Y:S01]  /*10740*/  LOP3.LUT R0, R108, 0xff, RZ, 0xc0, !PT ;  /* 0x000000ff6c007812 */ /* 0x000fe200078ec0ff */
[----:B--2---:R-:W-:Y:S01]  /*10750*/  IMAD.IADD R210, R162, 0x1, R164 ;  /* 0x00000001a2d27824 */ /* 0x004fe200078e02a4 */
[----:B------:R-:W-:Y:S01]  /*10760*/  LOP3.LUT R164, R160, 0xff0000, RZ, 0xc0, !PT ;  /* 0x00ff0000a0a47812 */ /* 0x000fe200078ec0ff */
[----:B------:R-:W-:Y:S01]  /*10770*/  IMAD.U32 R156, R106, 0x10000, RZ ;  /* 0x000100006a9c7824 */ /* 0x000fe200078e00ff */
[----:B------:R-:W-:Y:S01]  /*10780*/  LOP3.LUT R160, R3, 0xff0000, RZ, 0xc0, !PT ;  /* 0x00ff000003a07812 */ /* 0x000fe200078ec0ff */
[----:B------:R1:W-:Y:S01]  /*10790*/  STL [R1+0x3b4], R230 ;  /* 0x0003b4e601007387 */ /* 0x0003e20000100800 */
[----:B------:R-:W-:-:S02]  /*107a0*/  PRMT R3, R105, 0x7604, R5 ;  /* 0x0000760469037816 */ /* 0x000fc40000000005 */
[----:B------:R-:W-:Y:S01]  /*107b0*/  PRMT R0, R109, 0x7604, R0 ;  /* 0x000076046d007816 */ /* 0x000fe20000000000 */
[----:B0-----:R-:W2:Y:S01]  /*107c0*/  LDL R232, [R1+0x228] ;  /* 0x0002280001e87983 */ /* 0x001ea20000100800 */
[----:B------:R-:W-:Y:S02]  /*107d0*/  LOP3.LUT R5, R166, 0xff0000, RZ, 0xc0, !PT ;  /* 0x00ff0000a6057812 */ /* 0x000fe400078ec0ff */
[----:B------:R-:W-:Y:S01]  /*107e0*/  LOP3.LUT R162, R96, 0xff, RZ, 0xc0, !PT ;  /* 0x000000ff60a27812 */ /* 0x000fe200078ec0ff */
[----:B------:R0:W-:Y:S01]  /*107f0*/  STL [R1+0x3b8], R228 ;  /* 0x0003b8e401007387 */ /* 0x0001e20000100800 */
[----:B------:R-:W-:Y:S01]  /*10800*/  LOP3.LUT R156, R156, 0xff0000, RZ, 0xc0, !PT ;  /* 0x00ff00009c9c7812 */ /* 0x000fe200078ec0ff */
[----:B------:R-:W-:Y:S01]  /*10810*/  IMAD.IADD R229, R0, 0x1, R5 ;  /* 0x0000000100e57824 */ /* 0x000fe200078e0205 */
[----:B------:R-:W-:Y:S01]  /*10820*/  PRMT R162, R97, 0x7604, R162 ;  /* 0x0000760461a27816 */ /* 0x000fe200000000a2 */
[----:B-1----:R-:W3:Y:S01]  /*10830*/  LDL R230, [R1+0x224] ;  /* 0x0002240001e67983 */ /* 0x002ee20000100800 */
[----:B------:R-:W-:-:S02]  /*10840*/  LOP3.LUT R0, R112, 0xff, RZ, 0xc0, !PT ;  /* 0x000000ff70007812 */ /* 0x000fc400078ec0ff */
[----:B------:R-:W-:Y:S01]  /*10850*/  LOP3.LUT R158, R100, 0xff, RZ, 0xc0, !PT ;  /* 0x000000ff649e7812 */ /* 0x000fe200078ec0ff */
[----:B------:R-:W-:Y:S01]  /*10860*/  IMAD.IADD R218, R162, 0x1, R164 ;  /* 0x00000001a2da7824 */ /* 0x000fe200078e02a4 */
[----:B------:R-:W-:Y:S01]  /*10870*/  PRMT R164, R113, 0x7604, R0 ;  /* 0x0000760471a47816 */ /* 0x000fe20000000000 */
[----:B0-----:R-:W4:Y:S01]  /*10880*/  LDL R228, [R1+0x220] ;  /* 0x0002200001e47983 */ /* 0x001f220000100800 */
[----:B------:R-:W-:-:S03]  /*10890*/  PRMT R158, R101, 0x7604, R158 ;  /* 0x00007604659e7816 */ /* 0x000fc6000000009e */
[----:B------:R-:W2:Y:S01]  /*108a0*/  LDL R0, [R1+0x22c] ;  /* 0x00022c0001007983 */ /* 0x000ea20000100800 */
[----:B------:R-:W-:-:S03]  /*108b0*/  IMAD.U32 R162, R114, 0x10000, RZ ;  /* 0x0001000072a27824 */ /* 0x000fc600078e00ff */
[----:B------:R0:W-:Y:S01]  /*108c0*/  STL [R1+0x3d4], R225 ;  /* 0x0003d4e101007387 */ /* 0x0001e20000100800 */
[----:B------:R-:W-:Y:S01]  /*108d0*/  LOP3.LUT R5, R120, 0xff, RZ, 0xc0, !PT ;  /* 0x000000ff78057812 */ /* 0x000fe200078ec0ff */
[----:B------:R-:W-:Y:S02]  /*108e0*/  IMAD.IADD R221, R158, 0x1, R160 ;  /* 0x000000019edd7824 */ /* 0x000fe400078e02a0 */
[----:B------:R1:W-:Y:S01]  /*108f0*/  STL [R1+0x3a8], R237 ;  /* 0x0003a8ed01007387 */ /* 0x0003e20000100800 */
[----:B------:R-:W-:-:S03]  /*10900*/  LOP3.LUT R166, R162, 0xff0000, RZ, 0xc0, !PT ;  /* 0x00ff0000a2a67812 */ /* 0x000fc600078ec0ff */
[----:B------:R1:W-:Y:S01]  /*10910*/  STL [R1+0x470], R168 ;  /* 0x000470a801007387 */ /* 0x0003e20000100800 */
[----:B0-----:R-:W-:Y:S02]  /*10920*/  IMAD.IADD R225, R3, 0x1, R156 ;  /* 0x0000000103e17824 */ /* 0x001fe400078e029c */
[----:B------:R-:W-:Y:S01]  /*10930*/  IMAD.U32 R156, R118, 0x10000, RZ ;  /* 0x00010000769c7824 */ /* 0x000fe200078e00ff */
[----:B------:R-:W-:Y:S01]  /*10940*/  LOP3.LUT R3, R124, 0xff, RZ, 0xc0, !PT ;  /* 0x000000ff7c037812 */ /* 0x000fe200078ec0ff */
[----:B-1----:R-:W4:Y:S01]  /*10950*/  LDL R237, [R1+0x234] ;  /* 0x0002340001ed7983 */ /* 0x002f220000100800 */
[----:B------:R-:W-:-:S03]  /*10960*/  IMAD.U32 R168, R126, 0x10000, RZ ;  /* 0x000100007ea87824 */ /* 0x000fc600078e00ff */
[----:B------:R-:W4:Y:S01]  /*10970*/  LDL R234, [R1+0x230] ;  /* 0x0002300001ea7983 */ /* 0x000f220000100800 */
[----:B------:R-:W-:Y:S02]  /*10980*/  LOP3.LUT R162, R156, 0xff0000, RZ, 0xc0, !PT ;  /* 0x00ff00009ca27812 */ /* 0x000fe400078ec0ff */
[----:B------:R-:W-:Y:S01]  /*10990*/  PRMT R156, R121, 0x7604, R5 ;  /* 0x00007604799c7816 */ /* 0x000fe20000000005 */
[----:B------:R-:W-:Y:S01]  /*109a0*/  IMAD.U32 R158, R122, 0x10000, RZ ;  /* 0x000100007a9e7824 */ /* 0x000fe200078e00ff */
[----:B------:R-:W-:Y:S01]  /*109b0*/  PRMT R3, R125, 0x7604, R3 ;  /* 0x000076047d037816 */ /* 0x000fe20000000003 */
[----:B------:R-:W4:Y:S01]  /*109c0*/  LDL R174, [R1+0x238] ;  /* 0x0002380001ae7983 */ /* 0x000f220000100800 */
[----:B------:R-:W-:Y:S02]  /*109d0*/  LOP3.LUT R5, R168, 0xff0000, RZ, 0xc0, !PT ;  /* 0x00ff0000a8057812 */ /* 0x000fe400078ec0ff */
[----:B------:R-:W-:Y:S01]  /*109e0*/  LOP3.LUT R158, R158, 0xff0000, RZ, 0xc0, !PT ;  /* 0x00ff00009e9e7812 */ /* 0x000fe200078ec0ff */
[----:B------:R0:W-:Y:S02]  /*109f0*/  STL [R1+0x3cc], R233 ;  /* 0x0003cce901007387 */ /* 0x0001e40000100800 */
[----:B------:R-:W-:-:S02]  /*10a00*/  IMAD.IADD R224, R3, 0x1, R5 ;  /* 0x0000000103e07824 */ /* 0x000fc400078e0205 */
[----:B------:R-:W4:Y:S01]  /*10a10*/  LDL R3, [R1+0x23c] ;  /* 0x00023c0001037983 */ /* 0x000f220000100800 */
[----:B------:R-:W-:Y:S01]  /*10a20*/  IMAD.IADD R222, R156, 0x1, R158 ;  /* 0x000000019cde7824 */ /* 0x000fe200078e029e */
[----:B------:R-:W-:Y:S02]  /*10a30*/  LOP3.LUT R156, R137, 0xff, RZ, 0xc0, !PT ;  /* 0x000000ff899c7812 */ /* 0x000fe400078ec0ff */
[----:B------:R-:W-:Y:S01]  /*10a40*/  LOP3.LUT R160, R116, 0xff, RZ, 0xc0, !PT ;  /* 0x000000ff74a07812 */ /* 0x000fe200078ec0ff */
[----:B------:R1:W-:Y:S04]  /*10a50*/  STL [R1+0x48c], R169 ;  /* 0x00048ca901007387 */ /* 0x0003e80000100800 */
[----:B------:R4:W-:Y:S04]  /*10a60*/  STL [R1+0x45c], R185 ;  /* 0x00045cb901007387 */ /* 0x0009e80000100800 */
[----:B------:R-:W-:Y:S04]  /*10a70*/  STL [R1+0x460], R181 ;  /* 0x000460b501007387 */ /* 0x000fe80000100800 */
[----:B------:R-:W-:Y:S01]  /*10a80*/  STL [R1+0x46c], R170 ;  /* 0x00046caa01007387 */ /* 0x000fe20000100800 */
[----:B--2---:R-:W-:-:S03]  /*10a90*/  PRMT R156, R0, 0x7604, R156 ;  /* 0x00007604009c7816 */ /* 0x004fc6000000009c */
[----:B------:R-:W2:Y:S01]  /*10aa0*/  LDL R0, [R1+0x240] ;  /* 0x0002400001007983 */ /* 0x000ea20000100800 */
[----:B------:R-:W-:Y:S01]  /*10ab0*/  PRMT R160, R117, 0x7604, R160 ;  /* 0x0000760475a07816 */ /* 0x000fe200000000a0 */
[----:B0-----:R-:W-:Y:S02]  /*10ac0*/  IMAD.IADD R233, R164, 0x1, R166 ;  /* 0x00000001a4e97824 */ /* 0x001fe400078e02a6 */
[----:B------:R-:W-:Y:S02]  /*10ad0*/  IMAD.U32 R164, R129, 0x10000, RZ ;  /* 0x0001000081a47824 */ /* 0x000fe400078e00ff */
[----:B------:R-:W-:Y:S02]  /*10ae0*/  IMAD.IADD R220, R160, 0x1, R162 ;  /* 0x00000001a0dc7824 */ /* 0x000fe400078e02a2 */
[----:B------:R-:W-:Y:S01]  /*10af0*/  IMAD.U32 R158, R132, 0x10000, RZ ;  /* 0x00010000849e7824 */ /* 0x000fe200078e00ff */
[----:B------:R-:W-:Y:S01]  /*10b00*/  LOP3.LUT R5, R134, 0xff, RZ, 0xc0, !PT ;  /* 0x000000ff86057812 */ /* 0x000fe200078ec0ff */
[----:B------:R-:W-:Y:S01]  /*10b10*/  IMAD.U32 R160, R135, 0x10000, RZ ;  /* 0x0001000087a07824 */ /* 0x000fe200078e00ff */
[----:B------:R-:W-:Y:S01]  /*10b20*/  LOP3.LUT R162, R131, 0xff, RZ, 0xc0, !PT ;  /* 0x000000ff83a27812 */ /* 0x000fe200078ec0ff */
[----:B-1----:R-:W-:Y:S01]  /*10b30*/  IMAD.U32 R169, R138, 0x10000, RZ ;  /* 0x000100008aa97824 */ /* 0x002fe200078e00ff */
[----:B------:R-:W-:-:S02]  /*10b40*/  LOP3.LUT R168, R164, 0xff0000, RZ, 0xc0, !PT ;  /* 0x00ff0000a4a87812 */ /* 0x000fc400078ec0ff */
[----:B------:R-:W-:Y:S02]  /*10b50*/  LOP3.LUT R164, R158, 0xff0000, RZ, 0xc0, !PT ;  /* 0x00ff00009ea47812 */ /* 0x000fe400078ec0ff */
[----:B------:R-:W-:Y:S02]  /*10b60*/  PRMT R158, R232, 0x7604, R5 ;  /* 0x00007604e89e7816 */ /* 0x000fe40000000005 */
[----:B------:R-:W-:Y:S02]  /*10b70*/  LOP3.LUT R160, R160, 0xff0000, RZ, 0xc0, !PT ;  /* 0x00ff0000a0a07812 */ /* 0x000fe400078ec0ff */
[----:B------:R-:W-:Y:S02]  /*10b80*/  LOP3.LUT R166, R128, 0xff, RZ, 0xc0, !PT ;  /* 0x000000ff80a67812 */ /* 0x000fe400078ec0ff */
[----:B---3--:R-:W-:Y:S02]  /*10b90*/  PRMT R162, R230, 0x7604, R162 ;  /* 0x00007604e6a27816 */ /* 0x008fe400000000a2 */
[----:B------:R-:W-:Y:S01]  /*10ba0*/  LOP3.LUT R5, R169, 0xff0000, RZ, 0xc0, !PT ;  /* 0x00ff0000a9057812 */ /* 0x000fe200078ec0ff */
[----:B------:R-:W-:Y:S01]  /*10bb0*/  IMAD.IADD R230, R158, 0x1, R160 ;  /* 0x000000019ee67824 */ /* 0x000fe200078e02a0 */
[----:B----4-:R-:W-:Y:S01]  /*10bc0*/  PRMT R166, R228, 0x7604, R166 ;  /* 0x00007604e4a67816 */ /* 0x010fe200000000a6 */
[----:B------:R-:W-:-:S02]  /*10bd0*/  IMAD.U32 R158, R141, 0x10000, RZ ;  /* 0x000100008d9e7824 */ /* 0x000fc400078e00ff */
[----:B------:R-:W-:Y:S02]  /*10be0*/  IMAD.IADD R228, R162, 0x1, R164 ;  /* 0x00000001a2e47824 */ /* 0x000fe400078e02a4 */
[----:B------:R-:W-:Y:S01]  /*10bf0*/  IMAD.IADD R232, R156, 0x1, R5 ;  /* 0x000000019ce87824 */ /* 0x000fe200078e0205 */
[----:B------:R-:W-:Y:S01]  /*10c00*/  LOP3.LUT R5, R143, 0xff, RZ, 0xc0, !PT ;  /* 0x000000ff8f057812 */ /* 0x000fe200078ec0ff */
[----:B------:R-:W-:Y:S01]  /*10c10*/  IMAD.U32 R162, R144, 0x10000, RZ ;  /* 0x0001000090a27824 */ /* 0x000fe200078e00ff */
[----:B------:R-:W-:Y:S02]  /*10c20*/  LOP3.LUT R156, R140, 0xff, RZ, 0xc0, !PT ;  /* 0x000000ff8c9c7812 */ /* 0x000fe400078ec0ff */
[----:B------:R-:W-:Y:S02]  /*10c30*/  LOP3.LUT R160, R158, 0xff0000, RZ, 0xc0, !PT ;  /* 0x00ff00009ea07812 */ /* 0x000fe400078ec0ff */
[----:B------:R-:W-:Y:S02]  /*10c40*/  PRMT R158, R237, 0x7604, R5 ;  /* 0x00007604ed9e7816 */ /* 0x000fe40000000005 */
[----:B------:R-:W-:-:S02]  /*10c50*/  PRMT R156, R234, 0x7604, R156 ;  /* 0x00007604ea9c7816 */ /* 0x000fc4000000009c */
[----:B------:R-:W-:-:S03]  /*10c60*/  LOP3.LUT R5, R162, 0xff0000, RZ, 0xc0, !PT ;  /* 0x00ff0000a2057812 */ /* 0x000fc600078ec0ff */
[----:B------:R-:W-:Y:S02]  /*10c70*/  IMAD.IADD R234, R156, 0x1, R160 ;  /* 0x000000019cea7824 */ /* 0x000fe400078e02a0 */
[----:B------:R-:W-:Y:S01]  /*10c80*/  IMAD.IADD R237, R158, 0x1, R5 ;  /* 0x000000019eed7824 */ /* 0x000fe200078e0205 */
[----:B------:R-:W-:Y:S01]  /*10c90*/  LOP3.LUT R5, R149, 0xff, RZ, 0xc0, !PT ;  /* 0x000000ff95057812 */ /* 0x000fe200078ec0ff */
[----:B------:R-:W-:Y:S01]  /*10ca0*/  IMAD.U32 R160, R150, 0x10000, RZ ;  /* 0x0001000096a07824 */ /* 0x000fe200078e00ff */
[----:B------:R-:W-:Y:S01]  /*10cb0*/  LOP3.LUT R156, R146, 0xff, RZ, 0xc0, !PT ;  /* 0x000000ff929c7812 */ /* 0x000fe200078ec0ff */
[----:B------:R-:W-:Y:S01]  /*10cc0*/  IMAD.U32 R158, R147, 0x10000, RZ ;  /* 0x00010000939e7824 */ /* 0x000fe200078e00ff */
[----:B------:R-:W-:Y:S01]  /*10cd0*/  PRMT R3, R3, 0x7604, R5 ;  /* 0x0000760403037816 */ /* 0x000fe20000000005 */
[----:B------:R-:W-:Y:S01]  /*10ce0*/  IMAD.MOV.U32 R176, RZ, RZ, R226 ;  /* 0x000000ffffb07224 */ /* 0x000fe200078e00e2 */
[----:B------:R-:W-:Y:S02]  /*10cf0*/  LOP3.LUT R5, R160, 0xff0000, RZ, 0xc0, !PT ;  /* 0x00ff0000a0057812 */ /* 0x000fe400078ec0ff */
[----:B------:R-:W-:-:S02]  /*10d00*/  PRMT R156, R174, 0x7604, R156 ;  /* 0x00007604ae9c7816 */ /* 0x000fc4000000009c */
[----:B------:R-:W-:Y:S01]  /*10d10*/  LOP3.LUT R158, R158, 0xff0000, RZ, 0xc0, !PT ;  /* 0x00ff00009e9e7812 */ /* 0x000fe200078ec0ff */
[----:B------:R-:W-:Y:S02]  /*10d20*/  IMAD.MOV.U32 R185, RZ, RZ, R236 ;  /* 0x000000ffffb97224 */ /* 0x000fe400078e00ec */
[----:B------:R-:W-:Y:S02]  /*10d30*/  IMAD.MOV.U32 R172, RZ, RZ, R176 ;  /* 0x000000ffffac7224 */ /* 0x000fe400078e00b0 */
[----:B------:R-:W-:Y:S01]  /*10d40*/  IMAD.IADD R3, R3, 0x1, R5 ;  /* 0x0000000103037824 */ /* 0x000fe200078e0205 */
[----:B------:R-:W-:Y:S01]  /*10d50*/  LOP3.LUT R5, R152, 0xff, RZ, 0xc0, !PT ;  /* 0x000000ff98057812 */ /* 0x000fe200078ec0ff */
[----:B------:R-:W-:Y:S01]  /*10d60*/  IMAD.IADD R236, R156, 0x1, R158 ;  /* 0x000000019cec7824 */ /* 0x000fe200078e029e */
[----:B------:R-:W-:Y:S01]  /*10d70*/  LOP3.LUT R156, R13, 0xffff, RZ, 0xc0, !PT ;  /* 0x0000ffff0d9c7812 */ /* 0x000fe200078ec0ff */
[----:B------:R-:W-:Y:S01]  /*10d80*/  IMAD.MOV.U32 R176, RZ, RZ, R2 ;  /* 0x000000ffffb07224 */ /* 0x000fe200078e0002 */
[----:B------:R-:W-:-:S03]  /*10d90*/  LOP3.LUT R2, R15, 0xffff, RZ, 0xc0, !PT ;  /* 0x0000ffff0f027812 */ /* 0x000fc600078ec0ff */
[----:B------:R-:W-:Y:S02]  /*10da0*/  IMAD.U32 R158, R156, 0x10000, RZ ;  /* 0x000100009c9e7824 */ /* 0x000fe400078e00ff */
[----:B------:R0:W-:Y:S04]  /*10db0*/  STL [R1+0x384], R2 ;  /* 0x0003840201007387 */ /* 0x0001e80000100800 */
[----:B------:R1:W-:Y:S01]  /*10dc0*/  STL [R1+0x374], R156 ;  /* 0x0003749c01007387 */ /* 0x0003e20000100800 */
[----:B0-----:R-:W-:-:S04]  /*10dd0*/  LOP3.LUT R2, R2, 0xff, RZ, 0xc0, !PT ;  /* 0x000000ff02027812 */ /* 0x001fc800078ec0ff */
[----:B------:R-:W-:Y:S01]  /*10de0*/  PRMT R2, R14, 0x7604, R2 ;  /* 0x000076040e027816 */ /* 0x000fe20000000002 */
[----:B------:R-:W-:Y:S01]  /*10df0*/  IMAD.MOV.U32 R174, RZ, RZ, R244 ;  /* 0x000000ffffae7224 */ /* 0x000fe200078e00f4 */
[----:B------:R-:W-:-:S05]  /*10e00*/  LOP3.LUT R160, R7, 0xffff, RZ, 0xc0, !PT ;  /* 0x0000ffff07a07812 */ /* 0x000fca00078ec0ff */
[----:B------:R-:W-:Y:S01]  /*10e10*/  STL [R1+0x380], R160 ;  /* 0x000380a001007387 */ /* 0x000fe20000100800 */
[----:B------:R-:W-:-:S05]  /*10e20*/  LOP3.LUT R162, R242, 0xffff, RZ, 0xc0, !PT ;  /* 0x0000fffff2a27812 */ /* 0x000fca00078ec0ff */
[----:B------:R-:W-:Y:S01]  /*10e30*/  STL [R1+0x37c], R162 ;  /* 0x00037ca201007387 */ /* 0x000fe20000100800 */
[----:B------:R-:W-:Y:S02]  /*10e40*/  IMAD.MOV.U32 R181, RZ, RZ, R185 ;  /* 0x000000ffffb57224 */ /* 0x000fe400078e00b9 */
[----:B------:R-:W-:Y:S02]  /*10e50*/  IMAD.MOV.U32 R185, RZ, RZ, R172 ;  /* 0x000000ffffb97224 */ /* 0x000fe400078e00ac */
[----:B------:R-:W-:Y:S02]  /*10e60*/  IMAD.MOV.U32 R172, RZ, RZ, R174 ;  /* 0x000000ffffac7224 */ /* 0x000fe400078e00ae */
[----:B------:R-:W-:Y:S02]  /*10e70*/  IMAD.MOV.U32 R174, RZ, RZ, R176 ;  /* 0x000000ffffae7224 */ /* 0x000fe400078e00b0 */
[----:B------:R-:W-:Y:S02]  /*10e80*/  IMAD.MOV.U32 R176, RZ, RZ, R246 ;  /* 0x000000ffffb07224 */ /* 0x000fe400078e00f6 */
[----:B------:R-:W-:Y:S01]  /*10e90*/  IMAD.IADD R226, R166, 0x1, R168 ;  /* 0x00000001a6e27824 */ /* 0x000fe200078e02a8 */
[----:B--2---:R-:W-:Y:S01]  /*10ea0*/  PRMT R0, R0, 0x7604, R5 ;  /* 0x0000760400007816 */ /* 0x004fe20000000005 */
[----:B------:R-:W-:-:S05]  /*10eb0*/  IMAD.U32 R5, R153, 0x10000, RZ ;  /* 0x0001000099057824 */ /* 0x000fca00078e00ff */
[----:B-1----:R-:W-:Y:S02]  /*10ec0*/  LOP3.LUT R156, R5, 0xff0000, RZ, 0xc0, !PT ;  /* 0x00ff0000059c7812 */ /* 0x002fe400078ec0ff */
[----:B------:R-:W-:-:S03]  /*10ed0*/  LOP3.LUT R5, R158, 0xff0000, RZ, 0xc0, !PT ;  /* 0x00ff00009e057812 */ /* 0x000fc600078ec0ff */
[----:B------:R-:W-:Y:S02]  /*10ee0*/  IMAD.IADD R0, R0, 0x1, R156 ;  /* 0x0000000100007824 */ /* 0x000fe400078e029c */
[----:B------:R-:W-:Y:S01]  /*10ef0*/  IMAD.IADD R244, R2, 0x1, R5 ;  /* 0x0000000102f47824 */ /* 0x000fe200078e0205 */
[----:B------:R-:W-:Y:S02]  /*10f00*/  LOP3.LUT R2, R11, 0xffff, RZ, 0xc0, !PT ;  /* 0x0000ffff0b027812 */ /* 0x000fe400078ec0ff */
        /* <DEDUP_REMOVED lines=13> */
[----:B------:R-:W-:Y:S01]  /*10fe0*/  IMAD.IADD R2, R2, 0x1, R158 ;  /* 0x0000000102027824 */ /* 0x000fe200078e029e */
[----:B------:R-:W-:-:S03]  /*10ff0*/  LOP3.LUT R158, R248, 0xffff, RZ, 0xc0, !PT ;  /* 0x0000fffff89e7812 */ /* 0x000fc600078ec0ff */
[----:B------:R-:W-:Y:S01]  /*11000*/  IMAD.IADD R169, R156, 0x1, R5 ;  /* 0x000000019ca97824 */ /* 0x000fe200078e0205 */
[----:B------:R-:W-:Y:S01]  /*11010*/  LOP3.LUT R5, R250, 0xffff, RZ, 0xc0, !PT ;  /* 0x0000fffffa057812 */ /* 0x000fe200078ec0ff */
[----:B------:R0:W-:Y:S04]  /*11020*/  STL [R1+0x360], R158 ;  /* 0x0003609e01007387 */ /* 0x0001e80000100800 */
[----:B------:R1:W-:Y:S01]  /*11030*/  STL [R1+0x370], R5 ;  /* 0x0003700501007387 */ /* 0x0003e20000100800 */
[----:B0-----:R-:W-:Y:S01]  /*11040*/  IMAD.U32 R158, R158, 0x10000, RZ ;  /* 0x000100009e9e7824 */ /* 0x001fe200078e00ff */
[----:B-1----:R-:W-:-:S04]  /*11050*/  LOP3.LUT R5, R5, 0xff, RZ, 0xc0, !PT ;  /* 0x000000ff05057812 */ /* 0x002fc800078ec0ff */
[----:B------:R-:W-:Y:S02]  /*11060*/  PRMT R156, R249, 0x7604, R5 ;  /* 0x00007604f99c7816 */ /* 0x000fe40000000005 */
[----:B------:R-:W-:Y:S02]  /*11070*/  LOP3.LUT R5, R162, 0xff, RZ, 0xc0, !PT ;  /* 0x000000ffa2057812 */ /* 0x000fe400078ec0ff */
[----:B------:R-:W-:Y:S02]  /*11080*/  LOP3.LUT R162, R158, 0xff0000, RZ, 0xc0, !PT ;  /* 0x00ff00009ea27812 */ /* 0x000fe400078ec0ff */
[----:B------:R-:W0:Y:S01]  /*11090*/  S2R R158, SR_LANEID ;  /* 0x00000000009e7919 */ /* 0x000e220000000000 */
[----:B------:R-:W-:-:S05]  /*110a0*/  LOP3.LUT R160, R240, 0xffff, RZ, 0xc0, !PT ;  /* 0x0000fffff0a07812 */ /* 0x000fca00078ec0ff */
[----:B------:R-:W-:Y:S01]  /*110b0*/  IMAD.U32 R164, R160, 0x10000, RZ ;  /* 0x00010000a0a47824 */ /* 0x000fe200078e00ff */
[----:B------:R1:W-:Y:S02]  /*110c0*/  STL [R1+0x364], R160 ;  /* 0x000364a001007387 */ /* 0x0003e40000100800 */
[----:B-1----:R-:W-:Y:S02]  /*110d0*/  PRMT R160, R241, 0x7604, R5 ;  /* 0x00007604f1a07816 */ /* 0x002fe40000000005 */
[----:B------:R-:W-:-:S05]  /*110e0*/  LOP3.LUT R5, R164, 0xff0000, RZ, 0xc0, !PT ;  /* 0x00ff0000a4057812 */ /* 0x000fca00078ec0ff */
[----:B------:R-:W-:Y:S02]  /*110f0*/  IMAD.IADD R246, R160, 0x1, R5 ;  /* 0x00000001a0f67824 */ /* 0x000fe400078e0205 */
[----:B0-----:R-:W-:-:S05]  /*11100*/  VIADD R5, R158, 0x2 ;  /* 0x000000029e057836 */ /* 0x001fca0000000000 */
[----:B------:R-:W-:Y:S02]  /*11110*/  ISETP.GT.AND P0, PT, R5, R4, PT ;  /* 0x000000040500720c */ /* 0x000fe40003f04270 */
        /* <DEDUP_REMOVED lines=127> */
[----:B------:R0:W-:Y:S02]  /*11910*/  STL [R1+0x354], R0 ;  /* 0x0003540001007387 */ /* 0x0001e40000100800 */
[----:B0-----:R-:W-:-:S06]  /*11920*/  IMAD R0, R0, 0x1000000, R2 ;  /* 0x0100000000007824 */ /* 0x001fcc00078e0202 */
[----:B------:R-:W0:Y:S01]  /*11930*/  SHFL.DOWN PT, R0, R0, 0x2, R4 ;  /* 0x0840000000007989 */ /* 0x000e2200000e0004 */
[----:B------:R-:W-:-:S05]  /*11940*/  LOP3.LUT R2, R251, 0xffff, RZ, 0xc0, !PT ;  /* 0x0000fffffb027812 */ /* 0x000fca00078ec0ff */
[----:B------:R1:W-:Y:S02]  /*11950*/  STL [R1+0x350], R2 ;  /* 0x0003500201007387 */ /* 0x0003e40000100800 */
[----:B-1----:R-:W-:Y:S01]  /*11960*/  IMAD R2, R2, 0x1000000, R169 ;  /* 0x0100000002027824 */ /* 0x002fe200078e02a9 */
[----:B------:R-:W-:Y:S02]  /*11970*/  LOP3.LUT R3, R12, 0xffff, RZ, 0xc0, !PT ;  /* 0x0000ffff0c037812 */ /* 0x000fe400078ec0ff */
[----:B------:R-:W-:Y:S01]  /*11980*/  LOP3.LUT R5, R239, 0xffff, RZ, 0xc0, !PT ;  /* 0x0000ffffef057812 */ /* 0x000fe200078ec0ff */
[----:B------:R-:W-:Y:S04]  /*11990*/  SHFL.DOWN PT, R158, R158, 0x2, R4 ;  /* 0x084000009e9e7989 */ /* 0x000fe800000e0004 */
[----:B0-----:R0:W-:Y:S04]  /*119a0*/  STL [R1+0x254], R0 ;  /* 0x0002540001007387 */ /* 0x0011e80000100800 */
[----:B------:R-:W1:Y:S04]  /*119b0*/  SHFL.DOWN PT, R2, R2, 0x2, R4 ;  /* 0x0840000002027989 */ /* 0x000e6800000e0004 */
[----:B------:R-:W-:Y:S04]  /*119c0*/  SHFL.DOWN PT, R160, R160, 0x2, R4 ;  /* 0x08400000a0a07989 */ /* 0x000fe800000e0004 */
[----:B0-----:R-:W2:Y:S01]  /*119d0*/  LDL.LU R0, [R1+0x394] ;  /* 0x0003940001007983 */ /* 0x001ea20000300800 */
[----:B------:R-:W-:-:S03]  /*119e0*/  IMAD R244, R3, 0x1000000, R244 ;  /* 0x0100000003f47824 */ /* 0x000fc600078e02f4 */
[----:B------:R0:W-:Y:S04]  /*119f0*/  STL [R1+0x358], R3 ;  /* 0x0003580301007387 */ /* 0x0001e80000100800 */
[----:B------:R-:W-:Y:S04]  /*11a00*/  SHFL.DOWN PT, R162, R162, 0x2, R4 ;  /* 0x08400000a2a27989 */ /* 0x000fe800000e0004 */
[----:B------:R-:W-:Y:S01]  /*11a10*/  SHFL.DOWN PT, R164, R164, 0x2, R4 ;  /* 0x08400000a4a47989 */ /* 0x000fe200000e0004 */
[----:B0-----:R-:W-:-:S03]  /*11a20*/  LOP3.LUT R3, R247, 0xffff, RZ, 0xc0, !PT ;  /* 0x0000fffff7037812 */ /* 0x001fc600078ec0ff */
[----:B------:R-:W-:Y:S04]  /*11a30*/  SHFL.DOWN PT, R166, R166, 0x2, R4 ;  /* 0x08400000a6a67989 */ /* 0x000fe800000e0004 */
[----:B------:R0:W-:Y:S04]  /*11a40*/  STL [R1+0x244], R3 ;  /* 0x0002440301007387 */ /* 0x0001e80000100800 */
[----:B-1----:R1:W-:Y:S04]  /*11a50*/  STL [R1+0x348], R2 ;  /* 0x0003480201007387 */ /* 0x0023e80000100800 */
[----:B------:R-:W-:Y:S01]  /*11a60*/  SHFL.DOWN PT, R168, R168, 0x2, R4 ;  /* 0x08400000a8a87989 */ /* 0x000fe200000e0004 */
[----:B0-----:R-:W-:-:S02]  /*11a70*/  IMAD R3, R3, 0x1000000, R156 ;  /* 0x0100000003037824 */ /* 0x001fc400078e029c */
[----:B------:R-:W-:Y:S01]  /*11a80*/  IMAD R246, R5, 0x1000000, R246 ;  /* 0x0100000005f67824 */ /* 0x000fe200078e02f6 */
[----:B------:R-:W-:Y:S04]  /*11a90*/  SHFL.DOWN PT, R170, R170, 0x2, R4 ;  /* 0x08400000aaaa7989 */ /* 0x000fe800000e0004 */
[----:B-1----:R-:W3:Y:S04]  /*11aa0*/  LDL.LU R2, [R1+0x390] ;  /* 0x0003900001027983 */ /* 0x002ee80000300800 */
[----:B------:R-:W0:Y:S04]  /*11ab0*/  SHFL.DOWN PT, R3, R3, 0x2, R4 ;  /* 0x0840000003037989 */ /* 0x000e2800000e0004 */
[----:B------:R-:W-:Y:S04]  /*11ac0*/  SHFL.DOWN PT, R173, R173, 0x2, R4 ;  /* 0x08400000adad7989 */ /* 0x000fe800000e0004 */
[----:B------:R-:W-:Y:S04]  /*11ad0*/  SHFL.DOWN PT, R177, R177, 0x2, R4 ;  /* 0x08400000b1b17989 */ /* 0x000fe800000e0004 */
[----:B------:R-:W-:Y:S04]  /*11ae0*/  SHFL.DOWN PT, R181, R181, 0x2, R4 ;  /* 0x08400000b5b57989 */ /* 0x000fe800000e0004 */
[----:B------:R-:W-:Y:S04]  /*11af0*/  SHFL.DOWN PT, R185, R185, 0x2, R4 ;  /* 0x08400000b9b97989 */ /* 0x000fe800000e0004 */
[----:B------:R-:W-:Y:S04]  /*11b00*/  SHFL.DOWN PT, R172, R172, 0x2, R4 ;  /* 0x08400000acac7989 */ /* 0x000fe800000e0004 */
[----:B0-----:R0:W-:Y:S04]  /*11b10*/  STL [R1+0x34c], R3 ;  /* 0x00034c0301007387 */ /* 0x0011e80000100800 */
[----:B------:R-:W-:Y:S04]  /*11b20*/  SHFL.DOWN PT, R174, R174, 0x2, R4 ;  /* 0x08400000aeae7989 */ /* 0x000fe800000e0004 */
[----:B------:R-:W-:Y:S04]  /*11b30*/  SHFL.DOWN PT, R176, R176, 0x2, R4 ;  /* 0x08400000b0b07989 */ /* 0x000fe800000e0004 */
[----:B0-----:R-:W4:Y:S04]  /*11b40*/  LDL.LU R3, [R1+0x38c] ;  /* 0x00038c0001037983 */ /* 0x001f280000300800 */
[----:B------:R-:W0:Y:S04]  /*11b50*/  SHFL.DOWN PT, R246, R246, 0x2, R4 ;  /* 0x08400000f6f67989 */ /* 0x000e2800000e0004 */
[----:B------:R-:W-:Y:S04]  /*11b60*/  SHFL.DOWN PT, R178, R178, 0x2, R4 ;  /* 0x08400000b2b27989 */ /* 0x000fe800000e0004 */
[----:B------:R-:W-:Y:S04]  /*11b70*/  SHFL.DOWN PT, R180, R180, 0x2, R4 ;  /* 0x08400000b4b47989 */ /* 0x000fe800000e0004 */
[----:B------:R-:W-:Y:S04]  /*11b80*/  SHFL.DOWN PT, R182, R182, 0x2, R4 ;  /* 0x08400000b6b67989 */ /* 0x000fe800000e0004 */
[----:B------:R-:W-:Y:S04]  /*11b90*/  SHFL.DOWN PT, R184, R184, 0x2, R4 ;  /* 0x08400000b8b87989 */ /* 0x000fe800000e0004 */
[----:B------:R-:W-:Y:S04]  /*11ba0*/  SHFL.DOWN PT, R186, R186, 0x2, R4 ;  /* 0x08400000baba7989 */ /* 0x000fe800000e0004 */
[----:B0-----:R-:W-:Y:S04]  /*11bb0*/  STL [R1+0x344], R246 ;  /* 0x000344f601007387 */ /* 0x001fe80000100800 */
        /* <DEDUP_REMOVED lines=48> */
[----:B--2---:R-:W1:Y:S04]  /*11ec0*/  SHFL.DOWN PT, R246, R0, 0x2, R4 ;  /* 0x0840000000f67989 */ /* 0x004e6800000e0004 */
[----:B------:R-:W-:Y:S04]  /*11ed0*/  STL [R1+0x32c], R170 ;  /* 0x00032caa01007387 */ /* 0x000fe80000100800 */
[----:B------:R-:W-:Y:S04]  /*11ee0*/  STL [R1+0x320], R173 ;  /* 0x000320ad01007387 */ /* 0x000fe80000100800 */
[----:B------:R-:W-:Y:S04]  /*11ef0*/  STL [R1+0x324], R177 ;  /* 0x000324b101007387 */ /* 0x000fe80000100800 */
[----:B------:R-:W-:Y:S04]  /*11f00*/  STL [R1+0x318], R181 ;  /* 0x000318b501007387 */ /* 0x000fe80000100800 */
[----:B------:R-:W-:Y:S04]  /*11f10*/  STL [R1+0x31c], R185 ;  /* 0x00031cb901007387 */ /* 0x000fe80000100800 */
[----:B-1----:R-:W-:Y:S04]  /*11f20*/  STL [R1+0x35c], R246 ;  /* 0x00035cf601007387 */ /* 0x002fe80000100800 */
[----:B------:R-:W-:Y:S04]  /*11f30*/  STL [R1+0x310], R172 ;  /* 0x000310ac01007387 */ /* 0x000fe80000100800 */
[----:B------:R-:W-:Y:S04]  /*11f40*/  STL [R1+0x314], R174 ;  /* 0x000314ae01007387 */ /* 0x000fe80000100800 */
[----:B---3--:R-:W1:Y:S04]  /*11f50*/  SHFL.DOWN PT, R246, R2, 0x2, R4 ;  /* 0x0840000002f67989 */ /* 0x008e6800000e0004 */
        /* <DEDUP_REMOVED lines=8> */
[----:B------:R-:W-:Y:S04]  /*11fe0*/  STL [R1+0x2f4], R193 ;  /* 0x0002f4c101007387 */ /* 0x000fe80000100800 */
[----:B----4-:R-:W1:Y:S04]  /*11ff0*/  SHFL.DOWN PT, R246, R3, 0x2, R4 ;  /* 0x0840000003f67989 */ /* 0x010e6800000e0004 */
        /* <DEDUP_REMOVED lines=113> */
[----:B----4-:R-:W4:Y:S04]  /*12710*/  LDL.LU R128, [R1+0x328] ;  /* 0x0003280001807983 */ /* 0x010f280000300800 */
[----:B------:R-:W4:Y:S04]  /*12720*/  LDL.LU R129, [R1+0x32c] ;  /* 0x00032c0001817983 */ /* 0x000f280000300800 */
[----:B------:R0:W-:Y:S04]  /*12730*/  STL.64 [R1+0x3e0], R136 ;  /* 0x0003e08801007387 */ /* 0x0001e80000100a00 */
[----:B------:R1:W-:Y:S04]  /*12740*/  STL.64 [R1+0x3d8], R134 ;  /* 0x0003d88601007387 */ /* 0x0003e80000100a00 */
[----:B------:R-:W4:Y:S04]  /*12750*/  LDL.LU R250, [R1+0x300] ;  /* 0x0003000001fa7983 */ /* 0x000f280000300800 */
        /* <DEDUP_REMOVED lines=23> */
[----:B------:R0:W-:Y:S01]  /*128d0*/  STL.64 [R1+0x398], R152 ;  /* 0x0003989801007387 */ /* 0x0001e20000100a00 */
[----:B------:R-:W-:-:S02]  /*128e0*/  LOP3.LUT R10, R10, 0xffff, RZ, 0xc0, !PT ;  /* 0x0000ffff0a0a7812 */ /* 0x000fc400078ec0ff */
[----:B------:R-:W-:Y:S01]  /*128f0*/  LOP3.LUT R14, R14, 0xffff, RZ, 0xc0, !PT ;  /* 0x0000ffff0e0e7812 */ /* 0x000fe200078ec0ff */
[----:B------:R1:W-:Y:S01]  /*12900*/  STL.64 [R1+0x3c0], R140 ;  /* 0x0003c08c01007387 */ /* 0x0003e20000100a00 */
[----:B------:R-:W-:Y:S02]  /*12910*/  LOP3.LUT R249, R249, 0xffff, RZ, 0xc0, !PT ;  /* 0x0000fffff9f97812 */ /* 0x000fe400078ec0ff */
[----:B-----5:R-:W-:Y:S01]  /*12920*/  LOP3.LUT R218, R218, 0xffff, RZ, 0xc0, !PT ;  /* 0x0000ffffdada7812 */ /* 0x020fe200078ec0ff */
[----:B------:R1:W-:Y:S01]  /*12930*/  STL.64 [R1+0x3c8], R142 ;  /* 0x0003c88e01007387 */ /* 0x0003e20000100a00 */
[----:B------:R-:W-:Y:S02]  /*12940*/  LOP3.LUT R211, R211, 0xffff, RZ, 0xc0, !PT ;  /* 0x0000ffffd3d37812 */ /* 0x000fe400078ec0ff */
[----:B------:R-:W-:Y:S01]  /*12950*/  LOP3.LUT R212, R212, 0xffff, RZ, 0xc0, !PT ;  /* 0x0000ffffd4d47812 */ /* 0x000fe200078ec0ff */
[----:B0-----:R-:W4:Y:S01]  /*12960*/  LDL.LU R152, [R1+0x260] ;  /* 0x0002600001987983 */ /* 0x001f220000300800 */
[----:B------:R-:W-:-:S02]  /*12970*/  LOP3.LUT R203, R203, 0xffff, RZ, 0xc0, !PT ;  /* 0x0000ffffcbcb7812 */ /* 0x000fc400078ec0ff */
[----:B------:R-:W-:Y:S01]  /*12980*/  LOP3.LUT R204, R204, 0xffff, RZ, 0xc0, !PT ;  /* 0x0000ffffcccc7812 */ /* 0x000fe200078ec0ff */
[----:B------:R-:W4:Y:S01]  /*12990*/  LDL.LU R153, [R1+0x264] ;  /* 0x0002640001997983 */ /* 0x000f220000300800 */
[----:B------:R-:W-:Y:S02]  /*129a0*/  LOP3.LUT R195, R195, 0xffff, RZ, 0xc0, !PT ;  /* 0x0000ffffc3c37812 */ /* 0x000fe400078ec0ff */
[----:B------:R-:W-:Y:S01]  /*129b0*/  LOP3.LUT R196, R196, 0xffff, RZ, 0xc0, !PT ;  /* 0x0000ffffc4c47812 */ /* 0x000fe200078ec0ff */
[----:B-1----:R-:W4:Y:S01]  /*129c0*/  LDL.LU R140, [R1+0x288] ;  /* 0x00028800018c7983 */ /* 0x002f220000300800 */
[----:B------:R-:W-:Y:S02]  /*129d0*/  LOP3.LUT R187, R187, 0xffff, RZ, 0xc0, !PT ;  /* 0x0000ffffbbbb7812 */ /* 0x000fe400078ec0ff */
[----:B------:R-:W-:Y:S01]  /*129e0*/  LOP3.LUT R188, R188, 0xffff, RZ, 0xc0, !PT ;  /* 0x0000ffffbcbc7812 */ /* 0x000fe200078ec0ff */
[----:B------:R-:W4:Y:S01]  /*129f0*/  LDL.LU R141, [R1+0x28c] ;  /* 0x00028c00018d7983 */ /* 0x000f220000300800 */
        /* <DEDUP_REMOVED lines=8> */
[----:B------:R-:W4:Y:S01]  /*12a80*/  LDL.LU R142, [R1+0x290] ;  /* 0x00029000018e7983 */ /* 0x000f220000300800 */
[----:B------:R-:W-:-:S02]  /*12a90*/  LOP3.LUT R55, R55, 0xffff, RZ, 0xc0, !PT ;  /* 0x0000ffff37377812 */ /* 0x000fc400078ec0ff */
[----:B------:R-:W-:Y:S01]  /*12aa0*/  LOP3.LUT R156, R156, 0xffff, RZ, 0xc0, !PT ;  /* 0x0000ffff9c9c7812 */ /* 0x000fe200078ec0ff */
[----:B0-----:R-:W4:Y:S01]  /*12ab0*/  LDL.LU R148, [R1+0x278] ;  /* 0x0002780001947983 */ /* 0x001f220000300800 */
        /* <DEDUP_REMOVED lines=8> */
[----:B-1----:R-:W4:Y:S01]  /*12b40*/  LDL.LU R146, [R1+0x270] ;  /* 0x0002700001927983 */ /* 0x002f220000300800 */
[----:B------:R-:W-:Y:S02]  /*12b50*/  LOP3.LUT R19, R19, 0xffff, RZ, 0xc0, !PT ;  /* 0x0000ffff13137812 */ /* 0x000fe400078ec0ff */
[----:B------:R-:W-:Y:S01]  /*12b60*/  LOP3.LUT R20, R20, 0xffff, RZ, 0xc0, !PT ;  /* 0x0000ffff14147812 */ /* 0x000fe200078ec0ff */
[----:B------:R-:W4:Y:S04]  /*12b70*/  LDL.LU R147, [R1+0x274] ;  /* 0x0002740001937983 */ /* 0x000f280000300800 */
[----:B------:R-:W4:Y:S04]  /*12b80*/  LDL.LU R248, [R1+0x350] ;  /* 0x0003500001f87983 */ /* 0x000f280000300800 */
        /* <DEDUP_REMOVED lines=9> */
[----:B------:R-:W-:Y:S01]  /*12c20*/  STL.64 [R1+0x390], R150 ;  /* 0x0003909601007387 */ /* 0x000fe20000100a00 */
[----:B------:R-:W-:-:S02]  /*12c30*/  LOP3.LUT R18, R18, 0xffff, RZ, 0xc0, !PT ;  /* 0x0000ffff12127812 */ /* 0x000fc400078ec0ff */
[----:B------:R-:W-:Y:S01]  /*12c40*/  LOP3.LUT R27, R27, 0xffff, RZ, 0xc0, !PT ;  /* 0x0000ffff1b1b7812 */ /* 0x000fe200078ec0ff */
[----:B0-----:R-:W4:Y:S01]  /*12c50*/  LDL.LU R132, [R1+0x298] ;  /* 0x0002980001847983 */ /* 0x001f220000300800 */
[----:B------:R-:W-:Y:S02]  /*12c60*/  LOP3.LUT R45, R45, 0xffff, RZ, 0xc0, !PT ;  /* 0x0000ffff2d2d7812 */ /* 0x000fe400078ec0ff */
[----:B------:R-:W-:Y:S01]  /*12c70*/  LOP3.LUT R46, R46, 0xffff, RZ, 0xc0, !PT ;  /* 0x0000ffff2e2e7812 */ /* 0x000fe200078ec0ff */
[----:B-1----:R-:W4:Y:S04]  /*12c80*/  LDL.LU R144, [R1+0x268] ;  /* 0x0002680001907983 */ /* 0x002f280000300800 */
[----:B------:R-:W4:Y:S04]  /*12c90*/  LDL.LU R240, [R1+0x354] ;  /* 0x0003540001f07983 */ /* 0x000f280000300800 */
[----:B------:R-:W4:Y:S04]  /*12ca0*/  LDL.LU R11, [R1+0x368] ;  /* 0x00036800010b7983 */ /* 0x000f280000300800 */
[----:B------:R-:W-:Y:S04]  /*12cb0*/  STL.64 [R1+0x388], R2 ;  /* 0x0003880201007387 */ /* 0x000fe80000100a00 */
[----:B------:R-:W4:Y:S04]  /*12cc0*/  LDL.LU R15, [R1+0x37c] ;  /* 0x00037c00010f7983 */ /* 0x000f280000300800 */
[----:B---3--:R0:W-:Y:S04]  /*12cd0*/  STL.64 [R1+0x180], R12 ;  /* 0x0001800c01007387 */ /* 0x0081e80000100a00 */
[----:B--2---:R1:W-:Y:S04]  /*12ce0*/  STL.64 [R1+0x168], R120 ;  /* 0x0001687801007387 */ /* 0x0043e80000100a00 */
[----:B0-----:R-:W2:Y:S04]  /*12cf0*/  LDL.LU R12, [R1+0x2d0] ;  /* 0x0002d000010c7983 */ /* 0x001ea80000300800 */
[----:B------:R-:W2:Y:S04]  /*12d00*/  LDL.LU R13, [R1+0x2d4] ;  /* 0x0002d400010d7983 */ /* 0x000ea80000300800 */
[----:B------:R-:W-:Y:S04]  /*12d10*/  STL.64 [R1+0x150], R130 ;  /* 0x0001508201007387 */ /* 0x000fe80000100a00 */
[----:B----4-:R0:W-:Y:S04]  /*12d20*/  STL.64 [R1+0x148], R128 ;  /* 0x0001488001007387 */ /* 0x0101e80000100a00 */
[----:B-1----:R-:W3:Y:S04]  /*12d30*/  LDL.LU R120, [R1+0x2e8] ;  /* 0x0002e80001787983 */ /* 0x002ee80000300800 */
[----:B------:R-:W3:Y:S04]  /*12d40*/  LDL.LU R121, [R1+0x2ec] ;  /* 0x0002ec0001797983 */ /* 0x000ee80000300800 */
[----:B0-----:R-:W4:Y:S04]  /*12d50*/  LDL.LU R128, [R1+0x2c0] ;  /* 0x0002c00001807983 */ /* 0x001f280000300800 */
[----:B------:R-:W4:Y:S04]  /*12d60*/  LDL.LU R129, [R1+0x2c4] ;  /* 0x0002c40001817983 */ /* 0x000f280000300800 */
[----:B------:R-:W4:Y:S04]  /*12d70*/  LDL.LU R130, [R1+0x2c8] ;  /* 0x0002c80001827983 */ /* 0x000f280000300800 */
        /* <DEDUP_REMOVED lines=10> */
[----:B------:R-:W4:Y:S01]  /*12e20*/  LDL.LU R251, [R1+0x378] ;  /* 0x0003780001fb7983 */ /* 0x000f220000300800 */
[----:B------:R-:W-:-:S03]  /*12e30*/  PRMT R14, R252, 0x3340, R14 ;  /* 0x00003340fc0e7816 */ /* 0x000fc6000000000e */
[----:B------:R-:W4:Y:S04]  /*12e40*/  LDL.LU R252, [R1+0x230] ;  /* 0x0002300001fc7983 */ /* 0x000f280000300800 */
[----:B0-----:R-:W4:Y:S01]  /*12e50*/  LDL.LU R9, [R1+0x374] ;  /* 0x0003740001097983 */ /* 0x001f220000300800 */
[----:B------:R-:W-:Y:S02]  /*12e60*/  LOP3.LUT R49, R49, 0xffff, RZ, 0xc0, !PT ;  /* 0x0000ffff31317812 */ /* 0x000fe400078ec0ff */
[----:B------:R-:W-:Y:S01]  /*12e70*/  LOP3.LUT R50, R50, 0xffff, RZ, 0xc0, !PT ;  /* 0x0000ffff32327812 */ /* 0x000fe200078ec0ff */
[----:B------:R0:W-:Y:S01]  /*12e80*/  STL.64 [R1+0x158], R116 ;  /* 0x0001587401007387 */ /* 0x0001e20000100a00 */
[----:B------:R-:W-:Y:S02]  /*12e90*/  PRMT R46, R46, 0x3340, R45 ;  /* 0x000033402e2e7816 */ /* 0x000fe4000000002d */
[----:B------:R-:W-:-:S02]  /*12ea0*/  LOP3.LUT R37, R37, 0xffff, RZ, 0xc0, !PT ;  /* 0x0000ffff25257812 */ /* 0x000fc400078ec0ff */
[----:B------:R-:W-:Y:S02]  /*12eb0*/  LOP3.LUT R38, R38, 0xffff, RZ, 0xc0, !PT ;  /* 0x0000ffff26267812 */ /* 0x000fe400078ec0ff */
[----:B------:R-:W-:Y:S02]  /*12ec0*/  LOP3.LUT R41, R41, 0xffff, RZ, 0xc0, !PT ;  /* 0x0000ffff29297812 */ /* 0x000fe400078ec0ff */
[----:B------:R-:W-:Y:S02]  /*12ed0*/  LOP3.LUT R42, R42, 0xffff, RZ, 0xc0, !PT ;  /* 0x0000ffff2a2a7812 */ /* 0x000fe400078ec0ff */
[----:B------:R-:W-:Y:S01]  /*12ee0*/  LOP3.LUT R72, R72, 0xffff, RZ, 0xc0, !PT ;  /* 0x0000ffff48487812 */ /* 0x000fe200078ec0ff */
[----:B0-----:R-:W4:Y:S04]  /*12ef0*/  LDL.LU R116, [R1+0x2d8] ;  /* 0x0002d80001747983 */ /* 0x001f280000300800 */
[----:B------:R-:W-:Y:S01]  /*12f00*/  STL.64 [R1+0x138], R124 ;  /* 0x0001387c01007387 */ /* 0x000fe20000100a00 */
[----:B------:R-:W-:-:S03]  /*12f10*/  LOP3.LUT R58, R58, 0xffff, RZ, 0xc0, !PT ;  /* 0x0000ffff3a3a7812 */ /* 0x000fc600078ec0ff */
[----:B------:R-:W-:Y:S04]  /*12f20*/  STL.64 [R1+0x140], R126 ;  /* 0x0001407e01007387 */ /* 0x000fe80000100a00 */
[----:B------:R-:W-:Y:S04]  /*12f30*/  STL.64 [R1+0x160], R118 ;  /* 0x0001607601007387 */ /* 0x000fe80000100a00 */
        /* <DEDUP_REMOVED lines=8> */
[----:B------:R-:W4:Y:S04]  /*12fc0*/  LDL.LU.64 R2, [R1+0x250] ;  /* 0x0002500001027983 */ /* 0x000f280000300a00 */
[----:B--2---:R0:W-:Y:S04]  /*12fd0*/  STL.64 [R1+0x1a0], R12 ;  /* 0x0001a00c01007387 */ /* 0x0041e80000100a00 */
[----:B---3--:R1:W-:Y:S04]  /*12fe0*/  STL.64 [R1+0x188], R120 ;  /* 0x0001887801007387 */ /* 0x0083e80000100a00 */
[----:B0-----:R-:W2:Y:S04]  /*12ff0*/  LDL.LU R12, [R1+0x370] ;  /* 0x00037000010c7983 */ /* 0x001ea80000300800 */
[----:B----4-:R0:W-:Y:S04]  /*13000*/  STL.64 [R1+0x1b0], R128 ;  /* 0x0001b08001007387 */ /* 0x0101e80000100a00 */
[----:B-1----:R-:W3:Y:S04]  /*13010*/  LDL.LU.64 R120, [R1+0x418] ;  /* 0x0004180001787983 */ /* 0x002ee80000300a00 */
[----:B------:R1:W-:Y:S04]  /*13020*/  STL.64 [R1+0x1a8], R130 ;  /* 0x0001a88201007387 */ /* 0x0003e80000100a00 */
[----:B0-----:R-:W4:Y:S04]  /*13030*/  LDL.LU.64 R128, [R1+0x3f8] ;  /* 0x0003f80001807983 */ /* 0x001f280000300a00 */
[----:B------:R0:W-:Y:S04]  /*13040*/  STL.64 [R1+0x1d0], R134 ;  /* 0x0001d08601007387 */ /* 0x0001e80000100a00 */
[----:B-1----:R-:W4:Y:S04]  /*13050*/  LDL.LU.64 R130, [R1+0x400] ;  /* 0x0004000001827983 */ /* 0x002f280000300a00 */
[----:B------:R1:W-:Y:S01]  /*13060*/  STL.64 [R1+0x1c8], R136 ;  /* 0x0001c88801007387 */ /* 0x0003e20000100a00 */
[----:B------:R-:W-:-:S03]  /*13070*/  PRMT R5, R250, 0x3340, R5 ;  /* 0x00003340fa057816 */ /* 0x000fc60000000005 */
[----:B0-----:R-:W4:Y:S04]  /*13080*/  LDL.LU.64 R134, [R1+0x3d8] ;  /* 0x0003d80001867983 */ /* 0x001f280000300a00 */
[----:B------:R-:W4:Y:S04]  /*13090*/  LDL.LU R250, [R1+0x220] ;  /* 0x0002200001fa7983 */ /* 0x000f280000300800 */
[----:B-1----:R-:W4:Y:S01]  /*130a0*/  LDL.LU.64 R136, [R1+0x3e0] ;  /* 0x0003e00001887983 */ /* 0x002f220000300a00 */
[----:B------:R-:W-:-:S03]  /*130b0*/  PRMT R9, R9, 0x3340, R242 ;  /* 0x0000334009097816 */ /* 0x000fc600000000f2 */
[----:B------:R-:W4:Y:S04]  /*130c0*/  LDL.LU R117, [R1+0x2dc] ;  /* 0x0002dc0001757983 */ /* 0x000f280000300800 */
[----:B------:R-:W4:Y:S01]  /*130d0*/  LDL.LU R242, [R1+0x228] ;  /* 0x0002280001f27983 */ /* 0x000f220000300800 */
[----:B------:R-:W-:-:S03]  /*130e0*/  PRMT R10, R251, 0x3340, R10 ;  /* 0x00003340fb0a7816 */ /* 0x000fc6000000000a */
[----:B------:R-:W4:Y:S01]  /*130f0*/  LDL.LU R251, [R1+0x224] ;  /* 0x0002240001fb7983 */ /* 0x000f220000300800 */
[----:B------:R-:W-:Y:S02]  /*13100*/  PRMT R45, R50, 0x3340, R49 ;  /* 0x00003340322d7816 */ /* 0x000fe40000000031 */
[----:B------:R-:W-:Y:S01]  /*13110*/  LOP3.LUT R50, R69, 0xffff, RZ, 0xc0, !PT ;  /* 0x0000ffff45327812 */ /* 0x000fe200078ec0ff */
[----:B------:R-:W4:Y:S01]  /*13120*/  LDL.LU R124, [R1+0x2b0] ;  /* 0x0002b000017c7983 */ /* 0x000f220000300800 */
[----:B------:R-:W-:Y:S02]  /*13130*/  PRMT R38, R38, 0x3340, R37 ;  /* 0x0000334026267816 */ /* 0x000fe40000000025 */
[----:B------:R-:W-:Y:S01]  /*13140*/  PRMT R37, R42, 0x3340, R41 ;  /* 0x000033402a257816 */ /* 0x000fe20000000029 */
[----:B------:R-:W4:Y:S01]  /*13150*/  LDL.LU R125, [R1+0x2b4] ;  /* 0x0002b400017d7983 */ /* 0x000f220000300800 */
[----:B------:R-:W-:-:S03]  /*13160*/  LOP3.LUT R42, R61, 0xffff, RZ, 0xc0, !PT ;  /* 0x0000ffff3d2a7812 */ /* 0x000fc600078ec0ff */
[----:B------:R-:W4:Y:S04]  /*13170*/  LDL.LU R118, [R1+0x2e0] ;  /* 0x0002e00001767983 */ /* 0x000f280000300800 */
[----:B------:R-:W4:Y:S04]  /*13180*/  LDL.LU R119, [R1+0x2e4] ;  /* 0x0002e40001777983 */ /* 0x000f280000300800 */
[----:B------:R-:W4:Y:S04]  /*13190*/  LDL.LU R126, [R1+0x2b8] ;  /* 0x0002b800017e7983 */ /* 0x000f280000300800 */
[----:B------:R-:W4:Y:S04]  /*131a0*/  LDL.LU R127, [R1+0x2bc] ;  /* 0x0002bc00017f7983 */ /* 0x000f280000300800 */
[----:B------:R-:W4:Y:S04]  /*131b0*/  LDL.LU R247, [R1+0x22c] ;  /* 0x00022c0001f77983 */ /* 0x000f280000300800 */
[----:B------:R-:W4:Y:S01]  /*131c0*/  LDL.LU R13, [R1+0x380] ;  /* 0x00038000010d7983 */ /* 0x000f220000300800 */
[----:B--2---:R-:W-:-:S02]  /*131d0*/  PRMT R249, R12, 0x3340, R249 ;  /* 0x000033400cf97816 */ /* 0x004fc400000000f9 */
[----:B------:R-:W-:Y:S02]  /*131e0*/  LOP3.LUT R12, R215, 0xffff, RZ, 0xc0, !PT ;  /* 0x0000ffffd70c7812 */ /* 0x000fe400078ec0ff */
[----:B------:R-:W-:-:S04]  /*131f0*/  LOP3.LUT R215, R216, 0xffff, RZ, 0xc0, !PT ;  /* 0x0000ffffd8d77812 */ /* 0x000fc800078ec0ff */
[----:B------:R-:W-:Y:S02]  /*13200*/  PRMT R12, R215, 0x3340, R12 ;  /* 0x00003340d70c7816 */ /* 0x000fe4000000000c */
        /* <DEDUP_REMOVED lines=24> */
[----:B------:R-:W-:-:S02]  /*13390*/  PRMT R29, R20, 0x3340, R19 ;  /* 0x00003340141d7816 */ /* 0x000fc40000000013 */
[----:B------:R-:W-:Y:S02]  /*133a0*/  LOP3.LUT R20, R26, 0xffff, RZ, 0xc0, !PT ;  /* 0x0000ffff1a147812 */ /* 0x000fe400078ec0ff */
        /* <DEDUP_REMOVED lines=37> */
[----:B---3--:R-:W-:Y:S02]  /*13600*/  LOP3.LUT R76, R121, 0xffff, RZ, 0xc0, !PT ;  /* 0x0000ffff794c7812 */ /* 0x008fe400078ec0ff */
[----:B------:R-:W-:Y:S02]  /*13610*/  LOP3.LUT R17, R120, 0xffff, RZ, 0xc0, !PT ;  /* 0x0000ffff78117812 */ /* 0x000fe400078ec0ff */
[----:B----4-:R-:W-:-:S02]  /*13620*/  LOP3.LUT R79, R130, 0xffff, RZ, 0xc0, !PT ;  /* 0x0000ffff824f7812 */ /* 0x010fc400078ec0ff */
[----:B------:R-:W-:Y:S02]  /*13630*/  LOP3.LUT R16, R129, 0xffff, RZ, 0xc0, !PT ;  /* 0x0000ffff81107812 */ /* 0x000fe400078ec0ff */
[----:B------:R-:W-:Y:S02]  /*13640*/  LOP3.LUT R33, R59, 0xffff, RZ, 0xc0, !PT ;  /* 0x0000ffff3b217812 */ /* 0x000fe400078ec0ff */
[----:B------:R-:W-:Y:S02]  /*13650*/  LOP3.LUT R55, R83, 0xffff, RZ, 0xc0, !PT ;  /* 0x0000ffff53377812 */ /* 0x000fe400078ec0ff */
[----:B------:R-:W-:Y:S02]  /*13660*/  PRMT R76, R17, 0x3340, R76 ;  /* 0x00003340114c7816 */ /* 0x000fe4000000004c */
[----:B------:R-:W-:Y:S02]  /*13670*/  PRMT R79, R16, 0x3340, R79 ;  /* 0x00003340104f7816 */ /* 0x000fe4000000004f */
[----:B------:R-:W-:-:S02]  /*13680*/  LOP3.LUT R80, R250, 0xffff, RZ, 0xc0, !PT ;  /* 0x0000fffffa507812 */ /* 0x000fc400078ec0ff */
[----:B------:R-:W-:Y:S01]  /*13690*/  LOP3.LUT R17, R128, 0xffff, RZ, 0xc0, !PT ;  /* 0x0000ffff80117812 */ /* 0x000fe200078ec0ff */
[----:B------:R-:W2:Y:S01]  /*136a0*/  LDL.LU R250, [R1+0x234] ;  /* 0x0002340001fa7983 */ /* 0x000ea20000300800 */
        /* <DEDUP_REMOVED lines=11> */
[----:B------:R-:W-:Y:S02]  /*13760*/  LOP3.LUT R18, R251, 0xffff, RZ, 0xc0, !PT ;  /* 0x0000fffffb127812 */ /* 0x000fe400078ec0ff */
[----:B------:R-:W-:Y:S01]  /*13770*/  LOP3.LUT R16, R252, 0xffff, RZ, 0xc0, !PT ;  /* 0x0000fffffc107812 */ /* 0x000fe200078ec0ff */
[----:B------:R-:W3:Y:S04]  /*13780*/  LDL.LU R251, [R1+0x240] ;  /* 0x0002400001fb7983 */ /* 0x000ee80000300800 */
[----:B------:R-:W4:Y:S04]  /*13790*/  LDL.LU R252, [R1+0x23c] ;  /* 0x00023c0001fc7983 */ /* 0x000f280000300800 */
[----:B------:R0:W-:Y:S04]  /*137a0*/  STL.64 [R1+0x210], R152 ;  /* 0x0002109801007387 */ /* 0x0001e80000100a00 */
[----:B------:R1:W-:Y:S04]  /*137b0*/  STL.64 [R1+0x198], R116 ;  /* 0x0001987401007387 */ /* 0x0003e80000100a00 */
[----:B------:R1:W-:Y:S04]  /*137c0*/  STL.64 [R1+0x1e8], R140 ;  /* 0x0001e88c01007387 */ /* 0x0003e80000100a00 */
[----:B0-----:R-:W4:Y:S04]  /*137d0*/  LDL.LU.64 R152, [R1+0x398] ;  /* 0x0003980001987983 */ /* 0x001f280000300a00 */
[----:B-1----:R-:W4:Y:S04]  /*137e0*/  LDL.LU.64 R116, [R1+0x408] ;  /* 0x0004080001747983 */ /* 0x002f280000300a00 */
[----:B------:R-:W4:Y:S01]  /*137f0*/  LDL.LU.64 R140, [R1+0x3c0] ;  /* 0x0003c000018c7983 */ /* 0x000f220000300a00 */
[----:B------:R-:W-:-:S03]  /*13800*/  PRMT R8, R8, 0x3340, R248 ;  /* 0x0000334008087816 */ /* 0x000fc600000000f8 */
[----:B------:R0:W-:Y:S04]  /*13810*/  STL.64 [R1+0x1c0], R124 ;  /* 0x0001c07c01007387 */ /* 0x0001e80000100a00 */
[----:B------:R1:W-:Y:S04]  /*13820*/  STL.64 [R1+0x1e0], R142 ;  /* 0x0001e08e01007387 */ /* 0x0003e80000100a00 */
[----:B------:R1:W-:Y:S04]  /*13830*/  STL.64 [R1+0x1f8], R148 ;  /* 0x0001f89401007387 */ /* 0x0003e80000100a00 */
[----:B------:R1:W-:Y:S04]  /*13840*/  STL.64 [R1+0x200], R146 ;  /* 0x0002009201007387 */ /* 0x0003e80000100a00 */
[----:B0-----:R-:W4:Y:S04]  /*13850*/  LDL.LU.64 R124, [R1+0x3e8] ;  /* 0x0003e800017c7983 */ /* 0x001f280000300a00 */
[----:B-1----:R-:W4:Y:S04]  /*13860*/  LDL.LU.64 R142, [R1+0x3c8] ;  /* 0x0003c800018e7983 */ /* 0x002f280000300a00 */
[----:B------:R-:W4:Y:S04]  /*13870*/  LDL.LU.64 R148, [R1+0x3b0] ;  /* 0x0003b00001947983 */ /* 0x000f280000300a00 */
[----:B------:R-:W4:Y:S04]  /*13880*/  LDL.LU.64 R146, [R1+0x3a8] ;  /* 0x0003a80001927983 */ /* 0x000f280000300a00 */
[----:B------:R-:W4:Y:S01]  /*13890*/  LDL.LU R248, [R1+0x238] ;  /* 0x0002380001f87983 */ /* 0x000f220000300800 */
[----:B------:R-:W-:-:S03]  /*138a0*/  LOP3.LUT R131, R131, 0xffff, RZ, 0xc0, !PT ;  /* 0x0000ffff83837812 */ /* 0x000fc600078ec0ff */
[----:B------:R0:W-:Y:S04]  /*138b0*/  STL.64 [R1+0x190], R118 ;  /* 0x0001907601007387 */ /* 0x0001e80000100a00 */
[----:B------:R1:W-:Y:S04]  /*138c0*/  STL.64 [R1+0x1b8], R126 ;  /* 0x0001b87e01007387 */ /* 0x0003e80000100a00 */
        /* <DEDUP_REMOVED lines=8> */
[----:B------:R-:W4:Y:S04]  /*13950*/  LDL.LU.64 R144, [R1+0x3a0] ;  /* 0x0003a00001907983 */ /* 0x000f280000300a00 */
[----:B------:R-:W4:Y:S01]  /*13960*/  LDL.LU.64 R150, [R1+0x390] ;  /* 0x0003900001967983 */ /* 0x000f220000300a00 */
[----:B------:R-:W-:-:S02]  /*13970*/  PRMT R11, R11, 0x3340, R240 ;  /* 0x000033400b0b7816 */ /* 0x000fc400000000f0 */
[----:B------:R-:W-:Y:S02]  /*13980*/  PRMT R131, R131, 0x3340, R18 ;  /* 0x0000334083837816 */ /* 0x000fe40000000012 */
[----:B------:R-:W-:Y:S02]  /*13990*/  LOP3.LUT R18, R247, 0xffff, RZ, 0xc0, !PT ;  /* 0x0000fffff7127812 */ /* 0x000fe400078ec0ff */
[----:B------:R-:W-:Y:S02]  /*139a0*/  LOP3.LUT R137, R137, 0xffff, RZ, 0xc0, !PT ;  /* 0x0000ffff89897812 */ /* 0x000fe400078ec0ff */
[----:B------:R-:W-:Y:S01]  /*139b0*/  PRMT R11, R10, 0x5410, R11 ;  /* 0x000054100a0b7816 */ /* 0x000fe2000000000b */
[----:B------:R0:W-:Y:S01]  /*139c0*/  STL.64 [R1+0x120], R2 ;  /* 0x0001200201007387 */ /* 0x0001e20000100a00 */
[----:B------:R-:W-:Y:S01]  /*139d0*/  PRMT R137, R137, 0x3340, R18 ;  /* 0x0000334089897816 */ /* 0x000fe20000000012 */
[----:B------:R-:W-:Y:S01]  /*139e0*/  IMAD.MOV.U32 R239, RZ, RZ, R2 ;  /* 0x000000ffffef7224 */ /* 0x000fe200078e0002 */
[----:B------:R-:W-:Y:S01]  /*139f0*/  PRMT R10, R14, 0x5410, R9 ;  /* 0x000054100e0a7816 */ /* 0x000fe20000000009 */
[----:B0-----:R-:W4:Y:S01]  /*13a00*/  LDL.LU.64 R2, [R1+0x388] ;  /* 0x0003880001027983 */ /* 0x001f220000300a00 */
[----:B--2---:R-:W-:-:S03]  /*13a10*/  LOP3.LUT R18, R250, 0xffff, RZ, 0xc0, !PT ;  /* 0x0000fffffa127812 */ /* 0x004fc600078ec0ff */
[----:B------:R-:W2:Y:S01]  /*13a20*/  LDL R250, [R1+0x248] ;  /* 0x0002480001fa7983 */ /* 0x000ea20000100800 */
[----:B---3--:R-:W-:-:S03]  /*13a30*/  LOP3.LUT R9, R251, 0xffff, RZ, 0xc0, !PT ;  /* 0x0000fffffb097812 */ /* 0x008fc600078ec0ff */
[----:B------:R-:W2:Y:S01]  /*13a40*/  LDL R251, [R1+0x24c] ;  /* 0x00024c0001fb7983 */ /* 0x000ea20000100800 */
[----:B----4-:R-:W-:-:S03]  /*13a50*/  LOP3.LUT R14, R252, 0xffff, RZ, 0xc0, !PT ;  /* 0x0000fffffc0e7812 */ /* 0x010fc600078ec0ff */
[----:B------:R-:W3:Y:S01]  /*13a60*/  LDL R252, [R1+0x35c] ;  /* 0x00035c0001fc7983 */ /* 0x000ee20000100800 */
        /* <DEDUP_REMOVED lines=30> */
[----:B------:R-:W-:Y:S02]  /*13c50*/  LOP3.LUT R21, R74, 0xffff, RZ, 0xc0, !PT ;  /* 0x0000ffff4a157812 */ /* 0x000fe400078ec0ff */
[----:B------:R-:W-:Y:S02]  /*13c60*/  PRMT R70, R19, 0x3340, R70 ;  /* 0x0000334013467816 */ /* 0x000fe40000000046 */
        /* <DEDUP_REMOVED lines=125> */
[----:B----4-:R-:W-:Y:S02]  /*14440*/  PRMT R11, R32, 0x5410, R27 ;  /* 0x00005410200b7816 */ /* 0x010fe4000000001b */
        /* <DEDUP_REMOVED lines=53> */
[----:B0-----:R-:W-:Y:S02]  /*147a0*/  PRMT R15, R26, 0x5410, R29 ;  /* 0x000054101a0f7816 */ /* 0x001fe4000000001d */
[----:B------:R-:W-:Y:S02]  /*147b0*/  PRMT R14, R24, 0x5410, R23 ;  /* 0x00005410180e7816 */ /* 0x000fe40000000017 */
[----:B-1----:R-:W-:Y:S02]  /*147c0*/  PRMT R17, R39, 0x5410, R22 ;  /* 0x0000541027117816 */ /* 0x002fe40000000016 */
[----:B------:R-:W-:Y:S02]  /*147d0*/  PRMT R16, R34, 0x5410, R33 ;  /* 0x0000541022107816 */ /* 0x000fe40000000021 */
[----:B----4-:R-:W-:-:S02]  /*147e0*/  PRMT R19, R48, 0x5410, R25 ;  /* 0x0000541030137816 */ /* 0x010fc40000000019 */
        /* <DEDUP_REMOVED lines=35> */
[----:B------:R-:W-:Y:S01]  /*14a20*/  PRMT R241, R241, 0x5410, R5 ;  /* 0x00005410f1f17816 */ /* 0x000fe20000000005 */
[----:B------:R-:W-:Y:S01]  /*14a30*/  STL.64 [R1+0xa8], R18 ;  /* 0x0000a81201007387 */ /* 0x000fe20000100a00 */
[----:B------:R-:W-:Y:S02]  /*14a40*/  PRMT R240, R245, 0x5410, R243 ;  /* 0x00005410f5f07816 */ /* 0x000fe400000000f3 */
[----:B------:R-:W-:Y:S01]  /*14a50*/  PRMT R231, R234, 0x5410, R231 ;  /* 0x00005410eae77816 */ /* 0x000fe200000000e7 */
[----:B------:R3:W-:Y:S01]  /*14a60*/  STL.64 [R1+0xb0], R8 ;  /* 0x0000b00801007387 */ /* 0x0007e20000100a00 */
[----:B------:R-:W-:-:S02]  /*14a70*/  PRMT R230, R238, 0x5410, R235 ;  /* 0x00005410eee67816 */ /* 0x000fc400000000eb */
[----:B------:R-:W-:Y:S01]  /*14a80*/  PRMT R217, R224, 0x5410, R223 ;  /* 0x00005410e0d97816 */ /* 0x000fe200000000df */
[----:B------:R4:W-:Y:S01]  /*14a90*/  STL.64 [R1+0xb8], R12 ;  /* 0x0000b80c01007387 */ /* 0x0009e20000100a00 */
[----:B0-----:R-:W-:Y:S02]  /*14aa0*/  PRMT R21, R68, 0x5410, R67 ;  /* 0x0000541044157816 */ /* 0x001fe40000000043 */
[----:B------:R-:W-:Y:S01]  /*14ab0*/  PRMT R20, R70, 0x5410, R69 ;  /* 0x0000541046147816 */ /* 0x000fe20000000045 */
[----:B------:R0:W-:Y:S01]  /*14ac0*/  STL.64 [R1+0xc8], R10 ;  /* 0x0000c80a01007387 */ /* 0x0001e20000100a00 */
        /* <DEDUP_REMOVED lines=8> */
[----:B------:R-:W-:-:S02]  /*14b50*/  PRMT R19, R86, 0x5410, R141 ;  /* 0x0000541056137816 */ /* 0x000fc4000000008d */
[----:B------:R-:W-:Y:S02]  /*14b60*/  PRMT R18, R137, 0x5410, R138 ;  /* 0x0000541089127816 */ /* 0x000fe4000000008a */
[----:B------:R-:W-:Y:S02]  /*14b70*/  PRMT R23, R88, 0x5410, R147 ;  /* 0x0000541058177816 */ /* 0x000fe40000000093 */
[----:B------:R-:W-:Y:S02]  /*14b80*/  PRMT R22, R143, 0x5410, R144 ;  /* 0x000054108f167816 */ /* 0x000fe40000000090 */
[----:B0-----:R-:W-:Y:S02]  /*14b90*/  PRMT R11, R152, 0x5410, R153 ;  /* 0x00005410980b7816 */ /* 0x001fe40000000099 */
[----:B------:R-:W-:Y:S02]  /*14ba0*/  PRMT R10, R149, 0x5410, R150 ;  /* 0x00005410950a7816 */ /* 0x000fe40000000096 */
[----:B------:R-:W-:-:S02]  /*14bb0*/  PRMT R7, R249, 0x5410, R7 ;  /* 0x00005410f9077816 */ /* 0x000fc40000000007 */
[----:B------:R-:W-:Y:S02]  /*14bc0*/  PRMT R202, R202, 0x3340, R201 ;  /* 0x00003340caca7816 */ /* 0x000fe400000000c9 */
[----:B------:R-:W-:Y:S02]  /*14bd0*/  PRMT R199, R218, 0x3340, R199 ;  /* 0x00003340dac77816 */ /* 0x000fe400000000c7 */
[----:B------:R-:W-:Y:S01]  /*14be0*/  PRMT R201, R206, 0x3340, R205 ;  /* 0x00003340cec97816 */ /* 0x000fe200000000cd */
[----:B------:R-:W-:Y:S01]  /*14bf0*/  STL.64 [R1+0x20], R240 ;  /* 0x000020f001007387 */ /* 0x000fe20000100a00 */
[----:B------:R-:W-:-:S03]  /*14c00*/  LOP3.LUT R35, R35, 0xffff, RZ, 0xc0, !PT ;  /* 0x0000ffff23237812 */ /* 0x000fc600078ec0ff */
        /* <DEDUP_REMOVED lines=25> */
[----:B------:R0:W-:Y:S01]  /*14da0*/  STL.64 [R1+0x88], R6 ;  /* 0x0000880601007387 */ /* 0x0001e20000100a00 */
[----:B------:R-:W-:Y:S02]  /*14db0*/  PRMT R5, R239, 0x7610, R5 ;  /* 0x00007610ef057816 */ /* 0x000fe40000000005 */
[----:B0-----:R-:W-:Y:S02]  /*14dc0*/  PRMT R7, R60, 0x5410, R59 ;  /* 0x000054103c077816 */ /* 0x001fe4000000003b */
[----:B------:R-:W-:-:S05]  /*14dd0*/  PRMT R6, R62, 0x5410, R61 ;  /* 0x000054103e067816 */ /* 0x000fca000000003d */
[----:B------:R0:W-:Y:S02]  /*14de0*/  STL.64 [R1+0xc0], R6 ;  /* 0x0000c00601007387 */ /* 0x0001e40000100a00 */
[----:B0-----:R-:W-:-:S07]  /*14df0*/  IMAD.MOV.U32 R6, RZ, RZ, RZ ;  /* 0x000000ffff067224 */ /* 0x001fce00078e00ff */
.L_x_387:
[----:B------:R-:W-:-:S05]  /*14e00*/  IMAD.IADD R8, R1, 0x1, R6 ;  /* 0x0000000101087824 */ /* 0x000fca00078e0206 */
[----:B------:R-:W2:Y:S02]  /*14e10*/  LDL.U8 R7, [R8+0x10] ;  /* 0x0000100008077983 */ /* 0x000ea40000100000 */
[----:B--2---:R-:W-:Y:S01]  /*14e20*/  ISETP.NE.AND P0, PT, R7, RZ, PT ;  /* 0x000000ff0700720c */ /* 0x004fe20003f05270 */
[----:B------:R-:W-:Y:S02]  /*14e30*/  IMAD.MOV.U32 R7, RZ, RZ, R6 ;  /* 0x000000ffff077224 */ /* 0x000fe400078e0006 */
[----:B------:R-:W-:-:S10]  /*14e40*/  VIADD R6, R6, 0x1 ;  /* 0x0000000106067836 */ /* 0x000fd40000000000 */
[----:B------:R-:W-:Y:S05]  /*14e50*/  @P0 BRA `(.L_x_387) ;  /* 0xfffffffc00e80947 */ /* 0x000fea000383ffff */
[----:B------:R-:W-:Y:S05]  /*14e60*/  BSYNC.RECONVERGENT B2 ;  /* 0x0000000000027941 */ /* 0x000fea0003800200 */
.L_x_386:
[----:B------:R-:W-:Y:S01]  /*14e70*/  LOP3.LUT P0, RZ, R5, 0xff, RZ, 0xc0, !PT ;  /* 0x000000ff05ff7812 */ /* 0x000fe2000780c0ff */
[----:B------:R-:W-:Y:S01]  /*14e80*/  BSSY.RECONVERGENT B2, `(.L_x_388) ;  /* 0x000000c000027945 */ /* 0x000fe20003800200 */
[----:B------:R-:W-:-:S11]  /*14e90*/  IMAD.MOV.U32 R6, RZ, RZ, R7 ;  /* 0x000000ffff067224 */ /* 0x000fd600078e0007 */
[----:B------:R-:W-:Y:S05]  /*14ea0*/  @!P0 BRA `(.L_x_389) ;  /* 0x0000000000248947 */ /* 0x000fea0003800000 */
[----:B------:R-:W-:-:S07]  /*14eb0*/  IMAD.MOV.U32 R8, RZ, RZ, RZ ;  /* 0x000000ffff087224 */ /* 0x000fce00078e00ff */
.L_x_390:
        /* <DEDUP_REMOVED lines=8> */
.L_x_389:
[----:B------:R-:W-:Y:S05]  /*14f40*/  BSYNC.RECONVERGENT B2 ;  /* 0x0000000000027941 */ /* 0x000fea0003800200 */
.L_x_388:
        /* <DEDUP_REMOVED lines=10> */
[----:B------:R3:W-:Y:S04]  /*14ff0*/  STL [R1+0x388], R4 ;  /* 0x0003880401007387 */ /* 0x0007e80000100800 */
[----:B------:R-:W2:Y:S04]  /*15000*/  LDL.LU R45, [R1+0x24c] ;  /* 0x00024c00012d7983 */ /* 0x000ea80000300800 */
[----:B------:R-:W2:Y:S04]  /*15010*/  LDL.64 R38, [R1+0x88] ;  /* 0x0000880001267983 */ /* 0x000ea80000100a00 */
[----:B------:R-:W2:Y:S04]  /*15020*/  LDL.64 R36, [R1+0x90] ;  /* 0x0000900001247983 */ /* 0x000ea80000100a00 */
[----:B------:R-:W2:Y:S04]  /*15030*/  LDL.64 R46, [R1+0x10] ;  /* 0x00001000012e7983 */ /* 0x000ea80000100a00 */
[----:B------:R-:W2:Y:S04]  /*15040*/  LDL.64 R34, [R1+0x98] ;  /* 0x0000980001227983 */ /* 0x000ea80000100a00 */
        /* <DEDUP_REMOVED lines=142> */
[----:B------:R-:W-:Y:S01]  /*15930*/  PRMT R79, R26, 0x7773, RZ ;  /* 0x000077731a4f7816 */ /* 0x000fe200000000ff */
[----:B------:R-:W-:Y:S01]  /*15940*/  IMAD.IADD R0, R0, 0x1, R48 ;  /* 0x0000000100007824 */ /* 0x000fe200078e0230 */
        /* <DEDUP_REMOVED lines=15> */
[----:B------:R0:W-:Y:S04]  /*15a40*/  STL [R1+0x3c4], R145 ;  /* 0x0003c49101007387 */ /* 0x0001e80000100800 */
[----:B------:R-:W2:Y:S04]  /*15a50*/  LDL.LU R147, [R1+0x234] ;  /* 0x0002340001937983 */ /* 0x000ea80000300800 */
[----:B-1----:R-:W2:Y:S01]  /*15a60*/  LDL.LU R144, [R1+0x284] ;  /* 0x0002840001907983 */ /* 0x002ea20000300800 */
[----:B---3--:R-:W-:-:S03]  /*15a70*/  PRMT R142, R8, 0x7610, R142 ;  /* 0x00007610088e7816 */ /* 0x008fc6000000008e */
[----:B0-----:R-:W3:Y:S04]  /*15a80*/  LDL.LU R145, [R1+0x224] ;  /* 0x0002240001917983 */ /* 0x001ee80000300800 */
[----:B------:R0:W-:Y:S01]  /*15a90*/  STL.S16 [R1+0x230], R142 ;  /* 0x0002308e01007387 */ /* 0x0001e20000100600 */
[----:B------:R-:W-:Y:S02]  /*15aa0*/  PRMT R10, R44, 0x7610, R10 ;  /* 0x000076102c0a7816 */ /* 0x000fe4000000000a */
[----:B------:R-:W-:Y:S02]  /*15ab0*/  PRMT R23, R124, 0x7610, R23 ;  /* 0x000076107c177816 */ /* 0x000fe40000000017 */
[----:B------:R-:W-:Y:S02]  /*15ac0*/  PRMT R4, R7, 0x7770, RZ ;  /* 0x0000777007047816 */ /* 0x000fe400000000ff */
[----:B------:R-:W-:-:S02]  /*15ad0*/  PRMT R26, R126, 0x7610, R26 ;  /* 0x000076107e1a7816 */ /* 0x000fc4000000001a */
[C---:B------:R-:W-:Y:S01]  /*15ae0*/  PRMT R61, R30.reuse, 0x7771, RZ ;  /* 0x000077711e3d7816 */ /* 0x040fe200000000ff */
[----:B0-----:R-:W4:Y:S01]  /*15af0*/  LDL.LU R142, [R1+0x3dc] ;  /* 0x0003dc00018e7983 */ /* 0x001f220000300800 */
[C---:B------:R-:W-:Y:S02]  /*15b00*/  PRMT R62, R30.reuse, 0x7772, RZ ;  /* 0x000077721e3e7816 */ /* 0x040fe400000000ff */
[----:B------:R-:W-:Y:S02]  /*15b10*/  PRMT R63, R30, 0x7773, RZ ;  /* 0x000077731e3f7816 */ /* 0x000fe400000000ff */
[C---:B------:R-:W-:Y:S02]  /*15b20*/  PRMT R80, R27.reuse, 0x7770, RZ ;  /* 0x000077701b507816 */ /* 0x040fe400000000ff */
[C---:B------:R-:W-:Y:S02]  /*15b30*/  PRMT R81, R27.reuse, 0x7771, RZ ;  /* 0x000077711b517816 */ /* 0x040fe400000000ff */
[----:B------:R-:W-:-:S02]  /*15b40*/  PRMT R82, R27, 0x7772, RZ ;  /* 0x000077721b527816 */ /* 0x000fc400000000ff */
[----:B------:R-:W-:Y:S01]  /*15b50*/  PRMT R83, R27, 0x7773, RZ ;  /* 0x000077731b537816 */ /* 0x000fe200000000ff */
[----:B------:R-:W-:Y:S04]  /*15b60*/  STL [R1], R0 ;  /* 0x0000000001007387 */ /* 0x000fe80000100800 */
[----:B------:R-:W-:Y:S01]  /*15b70*/  STL [R1+0x390], R0 ;  /* 0x0003900001007387 */ /* 0x000fe20000100800 */
[C---:B------:R-:W-:Y:S02]  /*15b80*/  PRMT R141, R246.reuse, 0x7770, RZ ;  /* 0x00007770f68d7816 */ /* 0x040fe400000000ff */
[C---:B------:R-:W-:Y:S02]  /*15b90*/  PRMT R252, R246.reuse, 0x7772, RZ ;  /* 0x00007772f6fc7816 */ /* 0x040fe400000000ff */
[----:B------:R-:W-:-:S02]  /*15ba0*/  PRMT R251, R246, 0x7773, RZ ;  /* 0x00007773f6fb7816 */ /* 0x000fc400000000ff */
[----:B------:R-:W-:Y:S02]  /*15bb0*/  PRMT R120, R35, 0x7773, RZ ;  /* 0x0000777323787816 */ /* 0x000fe400000000ff */
[----:B------:R-:W-:Y:S01]  /*15bc0*/  PRMT R250, R247, 0x7770, RZ ;  /* 0x00007770f7fa7816 */ /* 0x000fe200000000ff */
[----:B------:R0:W-:Y:S01]  /*15bd0*/  STL [R1+0x3cc], R10 ;  /* 0x0003cc0a01007387 */ /* 0x0001e20000100800 */
[----:B------:R-:W-:Y:S02]  /*15be0*/  PRMT R152, R17, 0x7770, RZ ;  /* 0x0000777011987816 */ /* 0x000fe400000000ff */
[C---:B------:R-:W-:Y:S02]  /*15bf0*/  PRMT R112, R19.reuse, 0x7770, RZ ;  /* 0x0000777013707816 */ /* 0x040fe400000000ff */
[C---:B------:R-:W-:Y:S02]  /*15c00*/  PRMT R113, R19.reuse, 0x7771, RZ ;  /* 0x0000777113717816 */ /* 0x040fe400000000ff */
[----:B------:R-:W-:-:S02]  /*15c10*/  PRMT R114, R19, 0x7772, RZ ;  /* 0x0000777213727816 */ /* 0x000fc400000000ff */
[----:B------:R-:W-:Y:S01]  /*15c20*/  PRMT R115, R19, 0x7773, RZ ;  /* 0x0000777313737816 */ /* 0x000fe200000000ff */
[----:B0-----:R-:W2:Y:S01]  /*15c30*/  LDL.LU R10, [R1+0x288] ;  /* 0x00028800010a7983 */ /* 0x001ea20000300800 */
[C---:B------:R-:W-:Y:S02]  /*15c40*/  PRMT R68, R28.reuse, 0x7770, RZ ;  /* 0x000077701c447816 */ /* 0x040fe400000000ff */
[C---:B------:R-:W-:Y:S02]  /*15c50*/  PRMT R69, R28.reuse, 0x7771, RZ ;  /* 0x000077711c457816 */ /* 0x040fe400000000ff */
[C---:B------:R-:W-:Y:S02]  /*15c60*/  PRMT R70, R28.reuse, 0x7772, RZ ;  /* 0x000077721c467816 */ /* 0x040fe400000000ff */
[----:B------:R-:W-:Y:S02]  /*15c70*/  PRMT R71, R28, 0x7773, RZ ;  /* 0x000077731c477816 */ /* 0x000fe400000000ff */
[----:B------:R-:W-:-:S02]  /*15c80*/  PRMT R72, R29, 0x7770, RZ ;  /* 0x000077701d487816 */ /* 0x000fc400000000ff */
[C---:B------:R-:W-:Y:S02]  /*15c90*/  PRMT R73, R29.reuse, 0x7771, RZ ;  /* 0x000077711d497816 */ /* 0x040fe400000000ff */
[C---:B------:R-:W-:Y:S02]  /*15ca0*/  PRMT R74, R29.reuse, 0x7772, RZ ;  /* 0x000077721d4a7816 */ /* 0x040fe400000000ff */
[----:B------:R-:W-:Y:S01]  /*15cb0*/  PRMT R75, R29, 0x7773, RZ ;  /* 0x000077731d4b7816 */ /* 0x000fe200000000ff */
[----:B------:R-:W-:Y:S04]  /*15cc0*/  STL.64 [R1+0x8], R2 ;  /* 0x0000080201007387 */ /* 0x000fe80000100a00 */
[----:B------:R0:W-:Y:S04]  /*15cd0*/  STL [R1+0x398], R3 ;  /* 0x0003980301007387 */ /* 0x0001e80000100800 */
[----:B------:R1:W-:Y:S04]  /*15ce0*/  STL [R1+0x3a4], R14 ;  /* 0x0003a40e01007387 */ /* 0x0003e80000100800 */
[----:B------:R1:W-:Y:S04]  /*15cf0*/  STL [R1+0x3b8], R11 ;  /* 0x0003b80b01007387 */ /* 0x0003e80000100800 */
[----:B------:R1:W-:Y:S01]  /*15d00*/  STL [R1+0x3ac], R13 ;  /* 0x0003ac0d01007387 */ /* 0x0003e20000100800 */
        /* <DEDUP_REMOVED lines=31> */
[----:B------:R1:W-:Y:S01]  /*15f00*/  STL [R1+0x3b0], R12 ;  /* 0x0003b00c01007387 */ /* 0x0003e20000100800 */
[----:B------:R-:W-:-:S02]  /*15f10*/  PRMT R244, R238, 0x7772, RZ ;  /* 0x00007772eef47816 */ /* 0x000fc400000000ff */
[----:B------:R-:W-:Y:S01]  /*15f20*/  PRMT R243, R238, 0x7773, RZ ;  /* 0x00007773eef37816 */ /* 0x000fe200000000ff */
[----:B------:R0:W5:Y:S01]  /*15f30*/  LDL.LU R8, [R1+0x3e0] ;  /* 0x0003e00001087983 */ /* 0x0001620000300800 */
[----:B----4-:R-:W-:Y:S02]  /*15f40*/  PRMT R142, R143, 0x7610, R142 ;  /* 0x000076108f8e7816 */ /* 0x010fe4000000008e */
[----:B---3--:R-:W-:Y:S01]  /*15f50*/  PRMT R124, R145, 0x7610, R124 ;  /* 0x00007610917c7816 */ /* 0x008fe2000000007c */
[----:B------:R-:W3:Y:S04]  /*15f60*/  LDL.LU R143, [R1+0x3d4] ;  /* 0x0003d400018f7983 */ /* 0x000ee80000300800 */
[----:B------:R-:W4:Y:S04]  /*15f70*/  LDL.LU R145, [R1+0x290] ;  /* 0x0002900001917983 */ /* 0x000f280000300800 */
[----:B------:R3:W-:Y:S01]  /*15f80*/  STL [R1+0x2b4], R4 ;  /* 0x0002b40401007387 */ /* 0x0007e20000100800 */
[----:B--2---:R-:W-:-:S03]  /*15f90*/  PRMT R126, R146, 0x7610, R126 ;  /* 0x00007610927e7816 */ /* 0x004fc6000000007e */
[----:B------:R-:W2:Y:S01]  /*15fa0*/  LDL.LU R146, [R1+0x28c] ;  /* 0x00028c0001927983 */ /* 0x000ea20000300800 */
[----:B------:R-:W-:Y:S02]  /*15fb0*/  PRMT R30, R130, 0x7610, R30 ;  /* 0x00007610821e7816 */ /* 0x000fe4000000001e */
[----:B------:R-:W-:Y:S01]  /*15fc0*/  PRMT R27, R128, 0x7610, R27 ;  /* 0x00007610801b7816 */ /* 0x000fe2000000001b */
[----:B------:R-:W4:Y:S01]  /*15fd0*/  LDL.LU R0, [R1+0x240] ;  /* 0x0002400001007983 */ /* 0x000f220000300800 */
[----:B------:R-:W-:Y:S02]  /*15fe0*/  PRMT R246, R238, 0x7770, RZ ;  /* 0x00007770eef67816 */ /* 0x000fe400000000ff */
[----:B------:R-:W-:Y:S01]  /*15ff0*/  PRMT R19, R120, 0x7610, R19 ;  /* 0x0000761078137816 */ /* 0x000fe20000000013 */
[----:B------:R-:W-:Y:S01]  /*16000*/  STL [R1+0x404], R250 ;  /* 0x000404fa01007387 */ /* 0x000fe20000100800 */
[----:B------:R-:W-:Y:S02]  /*16010*/  PRMT R29, R129, 0x7610, R29 ;  /* 0x00007610811d7816 */ /* 0x000fe4000000001d */
[----:B------:R-:W-:Y:S01]  /*16020*/  PRMT R28, R127, 0x7610, R28 ;  /* 0x000076107f1c7816 */ /* 0x000fe2000000001c */
[----:B------:R4:W-:Y:S04]  /*16030*/  STL [R1+0x40c], R250 ;  /* 0x00040cfa01007387 */ /* 0x0009e80000100800 */
[----:B0-----:R-:W2:Y:S04]  /*16040*/  LDL.LU R3, [R1+0x238] ;  /* 0x0002380001037983 */ /* 0x001ea80000300800 */
[----:B-1----:R-:W2:Y:S04]  /*16050*/  LDL.LU R14, [R1+0x228] ;  /* 0x00022800010e7983 */ /* 0x002ea80000300800 */
[----:B------:R-:W2:Y:S04]  /*16060*/  LDL.LU R11, [R1+0x298] ;  /* 0x00029800010b7983 */ /* 0x000ea80000300800 */
[----:B------:R-:W-:Y:S04]  /*16070*/  STL [R1+0x3e8], R141 ;  /* 0x0003e88d01007387 */ /* 0x000fe80000100800 */
[----:B------:R-:W2:Y:S01]  /*16080*/  LDL.LU R13, [R1+0x220] ;  /* 0x00022000010d7983 */ /* 0x000ea20000300800 */
        /* <DEDUP_REMOVED lines=11> */
[----:B------:R-:W-:Y:S04]  /*16140*/  STL [R1+0x400], R251 ;  /* 0x000400fb01007387 */ /* 0x000fe80000100800 */
[----:B------:R-:W-:Y:S04]  /*16150*/  STL [R1+0x410], R248 ;  /* 0x000410f801007387 */ /* 0x000fe80000100800 */
[----:B------:R-:W2:Y:S01]  /*16160*/  LDL.LU R12, [R1+0x2a0] ;  /* 0x0002a000010c7983 */ /* 0x000ea20000300800 */
[----:B---3--:R-:W-:Y:S02]  /*16170*/  PRMT R143, R144, 0x7610, R143 ;  /* 0x00007610908f7816 */ /* 0x008fe4000000008f */
[----:B------:R-:W-:Y:S01]  /*16180*/  PRMT R4, R7, 0x7771, RZ ;  /* 0x0000777107047816 */ /* 0x000fe200000000ff */
[----:B------:R-:W3:Y:S04]  /*16190*/  LDL.LU R144, [R1+0x3d0] ;  /* 0x0003d00001907983 */ /* 0x000ee80000300800 */
[----:B------:R-:W-:Y:S01]  /*161a0*/  STL [R1+0x2b8], R4 ;  /* 0x0002b80401007387 */ /* 0x000fe20000100800 */
[----:B------:R-:W-:-:S03]  /*161b0*/  PRMT R128, R147, 0x7610, R128 ;  /* 0x0000761093807816 */ /* 0x000fc60000000080 */
[----:B------:R-:W3:Y:S01]  /*161c0*/  LDL.LU R147, [R1+0x294] ;  /* 0x0002940001937983 */ /* 0x000ee20000300800 */
[----:B------:R-:W-:Y:S02]  /*161d0*/  PRMT R120, R152, 0x7610, R120 ;  /* 0x0000761098787816 */ /* 0x000fe40000000078 */
[----:B------:R-:W-:Y:S01]  /*161e0*/  PRMT R127, R15, 0x7610, R127 ;  /* 0x000076100f7f7816 */ /* 0x000fe2000000007f */
[----:B------:R-:W-:Y:S01]  /*161f0*/  STL [R1+0x418], R246 ;  /* 0x000418f601007387 */ /* 0x000fe20000100800 */
[----:B----4-:R-:W-:-:S03]  /*16200*/  PRMT R129, R0, 0x7610, R129 ;  /* 0x0000761000817816 */ /* 0x010fc60000000081 */
[----:B------:R1:W-:Y:S04]  /*16210*/  STL [R1+0x420], R246 ;  /* 0x000420f601007387 */ /* 0x0003e80000100800 */
[----:B------:R-:W4:Y:S01]  /*16220*/  LDL.LU R250, [R1+0x254] ;  /* 0x0002540001fa7983 */ /* 0x000f220000300800 */
[----:B------:R-:W-:-:S03]  /*16230*/  PRMT R117, R149, 0x7610, R117 ;  /* 0x0000761095757816 */ /* 0x000fc60000000075 */
[----:B0-----:R-:W4:Y:S01]  /*16240*/  LDL.LU R245, [R1+0x248] ;  /* 0x0002480001f57983 */ /* 0x001f220000300800 */
[----:B--2---:R-:W-:-:S03]  /*16250*/  PRMT R2, R3, 0x7610, R2 ;  /* 0x0000761003027816 */ /* 0x004fc60000000002 */
[----:B------:R-:W2:Y:S01]  /*16260*/  LDL.LU R249, [R1+0x258] ;  /* 0x0002580001f97983 */ /* 0x000ea20000300800 */
[----:B------:R-:W-:Y:S02]  /*16270*/  PRMT R125, R14, 0x7610, R125 ;  /* 0x000076100e7d7816 */ /* 0x000fe4000000007d */
[----:B------:R-:W-:Y:S01]  /*16280*/  PRMT R44, R43, 0x7610, R44 ;  /* 0x000076102b2c7816 */ /* 0x000fe2000000002c */
[----:B-1----:R-:W2:Y:S04]  /*16290*/  LDL.LU R246, [R1+0x244] ;  /* 0x0002440001f67983 */ /* 0x002ea80000300800 */
[----:B------:R-:W-:Y:S04]  /*162a0*/  STL [R1+0x3d8], R9 ;  /* 0x0003d80901007387 */ /* 0x000fe80000100800 */
[----:B------:R-:W-:Y:S01]  /*162b0*/  STL [R1+0x414], R247 ;  /* 0x000414f701007387 */ /* 0x000fe20000100800 */
[----:B------:R-:W-:-:S03]  /*162c0*/  PRMT R122, R13, 0x7610, R122 ;  /* 0x000076100d7a7816 */ /* 0x000fc6000000007a */
[----:B------:R-:W2:Y:S04]  /*162d0*/  LDL.LU R248, [R1+0x24c] ;  /* 0x00024c0001f87983 */ /* 0x000ea80000300800 */
[----:B------:R-:W2:Y:S04]  /*162e0*/  LDL.LU R251, [R1+0x260] ;  /* 0x0002600001fb7983 */ /* 0x000ea80000300800 */
[----:B------:R-:W2:Y:S01]  /*162f0*/  LDL.LU R252, [R1+0x25c] ;  /* 0x00025c0001fc7983 */ /* 0x000ea20000300800 */
[----:B---3--:R-:W-:-:S03]  /*16300*/  PRMT R144, R10, 0x7610, R144 ;  /* 0x000076100a907816 */ /* 0x008fc60000000090 */
[----:B------:R-:W3:Y:S04]  /*16310*/  LDL.LU R15, [R1+0x2a4] ;  /* 0x0002a400010f7983 */ /* 0x000ee80000300800 */
[----:B------:R0:W-:Y:S01]  /*16320*/  STL.S16 [R1+0x234], R144 ;  /* 0x0002349001007387 */ /* 0x0001e20000100600 */
[----:B------:R-:W-:-:S03]  /*16330*/  PRMT R4, R7, 0x7772, RZ ;  /* 0x0000777207047816 */ /* 0x000fc600000000ff */
[----:B------:R-:W3:Y:S01]  /*16340*/  LDL.LU R0, [R1+0x2b8] ;  /* 0x0002b80001007983 */ /* 0x000ee20000300800 */
[----:B------:R-:W-:-:S03]  /*16350*/  PRMT R43, R139, 0x7610, R43 ;  /* 0x000076108b2b7816 */ /* 0x000fc6000000002b */
[----:B------:R-:W3:Y:S04]  /*16360*/  LDL.LU R14, [R1+0x2a8] ;  /* 0x0002a800010e7983 */ /* 0x000ee80000300800 */
[----:B0-----:R-:W3:Y:S04]  /*16370*/  LDL.LU R144, [R1+0x3c8] ;  /* 0x0003c80001907983 */ /* 0x001ee80000300800 */
[----:B------:R0:W-:Y:S01]  /*16380*/  STL [R1+0x2c0], R4 ;  /* 0x0002c00401007387 */ /* 0x0001e20000100800 */
[----:B----4-:R-:W-:-:S03]  /*16390*/  PRMT R134, R250, 0x7610, R134 ;  /* 0x00007610fa867816 */ /* 0x010fc60000000086 */
[----:B------:R-:W4:Y:S04]  /*163a0*/  LDL.LU R250, [R1+0x40c] ;  /* 0x00040c0001fa7983 */ /* 0x000f280000300800 */
[----:B------:R-:W-:Y:S01]  /*163b0*/  STL.S16 [R1+0x220], R2 ;  /* 0x0002200201007387 */ /* 0x000fe20000100600 */
[----:B0-----:R-:W-:Y:S02]  /*163c0*/  PRMT R4, R7, 0x7773, RZ ;  /* 0x0000777307047816 */ /* 0x001fe400000000ff */
[----:B--2---:R-:W-:Y:S01]  /*163d0*/  PRMT R131, R246, 0x7610, R131 ;  /* 0x00007610f6837816 */ /* 0x004fe20000000083 */
[----:B------:R-:W2:Y:S04]  /*163e0*/  LDL.LU R247, [R1+0x250] ;  /* 0x0002500001f77983 */ /* 0x000ea80000300800 */
[----:B------:R-:W-:Y:S04]  /*163f0*/  STL [R1+0x38c], R4 ;  /* 0x00038c0401007387 */ /* 0x000fe80000100800 */
[----:B------:R0:W-:Y:S04]  /*16400*/  STL [R1+0x394], R4 ;  /* 0x0003940401007387 */ /* 0x0001e80000100800 */
[----:B------:R-:W2:Y:S04]  /*16410*/  LDL.LU R9, [R1+0x280] ;  /* 0x0002800001097983 */ /* 0x000ea80000300800 */
[----:B------:R-:W2:Y:S04]  /*16420*/  LDL.LU R13, [R1+0x29c] ;  /* 0x00029c00010d7983 */ /* 0x000ea80000300800 */
[----:B0-----:R-:W4:Y:S04]  /*16430*/  LDL.LU R4, [R1+0x23c] ;  /* 0x00023c0001047983 */ /* 0x001f280000300800 */
[----:B------:R-:W2:Y:S01]  /*16440*/  LDL.LU R3, [R1+0x2ac] ;  /* 0x0002ac0001037983 */ /* 0x000ea20000300800 */
[----:B------:R-:W-:-:S02]  /*16450*/  PRMT R238, R230, 0x7770, RZ ;  /* 0x00007770e6ee7816 */ /* 0x000fc400000000ff */
[C---:B------:R-:W-:Y:S01]  /*16460*/  PRMT R237, R230.reuse, 0x7771, RZ ;  /* 0x00007771e6ed7816 */ /* 0x040fe200000000ff */
[----:B------:R-:W2:Y:S04]  /*16470*/  LDL.LU R246, [R1+0x420] ;  /* 0x0004200001f67983 */ /* 0x000ea80000300800 */
[----:B------:R-:W2:Y:S01]  /*16480*/  LDL.LU R2, [R1+0x2b0] ;  /* 0x0002b00001027983 */ /* 0x000ea20000300800 */
[C---:B------:R-:W-:Y:S02]  /*16490*/  PRMT R236, R230.reuse, 0x7772, RZ ;  /* 0x00007772e6ec7816 */ /* 0x040fe400000000ff */
[----:B------:R-:W-:Y:S01]  /*164a0*/  PRMT R235, R230, 0x7773, RZ ;  /* 0x00007773e6eb7816 */ /* 0x000fe200000000ff */
[----:B------:R-:W2:Y:S01]  /*164b0*/  LDL.LU R5, [R1+0x2c0] ;  /* 0x0002c00001057983 */ /* 0x000ea20000300800 */
[----:B------:R-:W-:-:S02]  /*164c0*/  PRMT R229, R222, 0x7771, RZ ;  /* 0x00007771dee57816 */ /* 0x000fc400000000ff */
[----:B------:R-:W-:Y:S01]  /*164d0*/  PRMT R228, R222, 0x7772, RZ ;  /* 0x00007772dee47816 */ /* 0x000fe200000000ff */
[----:B------:R0:W5:Y:S01]  /*164e0*/  LDL.LU R10, [R1+0x3cc] ;  /* 0x0003cc00010a7983 */ /* 0x0001620000300800 */
[----:B---3--:R-:W-:-:S03]  /*164f0*/  PRMT R144, R145, 0x7610, R144 ;  /* 0x0000761091907816 */ /* 0x008fc60000000090 */
[----:B------:R-:W3:Y:S01]  /*16500*/  LDL.LU R145, [R1+0x3c4] ;  /* 0x0003c40001917983 */ /* 0x000ee20000300800 */
[----:B----4-:R-:W-:-:S03]  /*16510*/  PRMT R130, R4, 0x7610, R130 ;  /* 0x0000761004827816 */ /* 0x010fc60000000082 */
[----:B------:R-:W4:Y:S01]  /*16520*/  LDL.LU R4, [R1+0x2b4] ;  /* 0x0002b40001047983 */ /* 0x000f220000300800 */
[----:B---3--:R-:W-:-:S03]  /*16530*/  PRMT R145, R146, 0x7610, R145 ;  /* 0x0000761092917816 */ /* 0x008fc60000000091 */
[----:B------:R-:W3:Y:S01]  /*16540*/  LDL.LU R146, [R1+0x3c0] ;  /* 0x0003c00001927983 */ /* 0x000ee20000300800 */
[----:B------:R-:W-:-:S03]  /*16550*/  PRMT R7, R141, 0x7610, R7 ;  /* 0x000076108d077816 */ /* 0x000fc60000000007 */
[----:B------:R-:W2:Y:S01]  /*16560*/  LDL.LU R141, [R1+0x26c] ;  /* 0x00026c00018d7983 */ /* 0x000ea20000300800 */
[----:B----4-:R-:W-:-:S03]  /*16570*/  PRMT R152, R4, 0x7610, R152 ;  /* 0x0000761004987816 */ /* 0x010fc60000000098 */
[----:B------:R-:W4:Y:S01]  /*16580*/  LDL.LU R4, [R1+0x394] ;  /* 0x0003940001047983 */ /* 0x000f220000300800 */
[----:B---3--:R-:W-:-:S03]  /*16590*/  PRMT R146, R147, 0x7610, R146 ;  /* 0x0000761093927816 */ /* 0x008fc60000000092 */
[----:B------:R-:W3:Y:S01]  /*165a0*/  LDL.LU R147, [R1+0x3bc] ;  /* 0x0003bc0001937983 */ /* 0x000ee20000300800 */
[----:B------:R-:W-:-:S03]  /*165b0*/  PRMT R149, R15, 0x7610, R149 ;  /* 0x000076100f957816 */ /* 0x000fc60000000095 */
[----:B------:R-:W3:Y:S01]  /*165c0*/  LDL.LU R15, [R1+0x3a8] ;  /* 0x0003a800010f7983 */ /* 0x000ee20000300800 */
[----:B--2---:R-:W-:-:S03]  /*165d0*/  PRMT R139, R141, 0x7610, R139 ;  /* 0x000076108d8b7816 */ /* 0x004fc6000000008b */
[----:B------:R1:W-:Y:S04]  /*165e0*/  STL [R1+0x3ec], R7 ;  /* 0x0003ec0701007387 */ /* 0x0003e80000100800 */
[----:B------:R-:W2:Y:S04]  /*165f0*/  LDL.LU R141, [R1+0x3e8] ;  /* 0x0003e800018d7983 */ /* 0x000ea80000300800 */
[----:B-1----:R-:W2:Y:S01]  /*16600*/  LDL.LU R7, [R1+0x270] ;  /* 0x0002700001077983 */ /* 0x002ea20000300800 */
[----:B----4-:R-:W-:Y:S02]  /*16610*/  PRMT R4, R0, 0x7610, R4 ;  /* 0x0000761000047816 */ /* 0x010fe40000000004 */
[----:B------:R-:W-:Y:S01]  /*16620*/  PRMT R230, R222, 0x7770, RZ ;  /* 0x00007770dee67816 */ /* 0x000fe200000000ff */
[----:B------:R0:W5:Y:S04]  /*16630*/  LDL.LU R0, [R1+0x390] ;  /* 0x0003900001007983 */ /* 0x0001680000300800 */
[----:B------:R1:W-:Y:S04]  /*16640*/  STL.S16 [R1+0x240], R4 ;  /* 0x0002400401007387 */ /* 0x0003e80000100600 */
[----:B-1----:R-:W4:Y:S01]  /*16650*/  LDL.LU R4, [R1+0x38c] ;  /* 0x00038c0001047983 */ /* 0x002f220000300800 */
[----:B---3--:R-:W-:-:S02]  /*16660*/  PRMT R147, R11, 0x7610, R147 ;  /* 0x000076100b937816 */ /* 0x008fc40000000093 */
[----:B------:R-:W-:Y:S01]  /*16670*/  PRMT R227, R222, 0x7773, RZ ;  /* 0x00007773dee37816 */ /* 0x000fe200000000ff */
[----:B------:R0:W5:Y:S04]  /*16680*/  LDL.LU R11, [R1+0x3b8] ;  /* 0x0003b800010b7983 */ /* 0x0001680000300800 */
[----:B------:R1:W-:Y:S04]  /*16690*/  STL.S16 [R1+0x238], R147 ;  /* 0x0002389301007387 */ /* 0x0003e80000100600 */
[----:B-1----:R-:W3:Y:S01]  /*166a0*/  LDL.LU R147, [R1+0x3b4] ;  /* 0x0003b40001937983 */ /* 0x002ee20000300800 */
        /* <DEDUP_REMOVED lines=39> */
[----:B------:R-:W-:Y:S02]  /*16920*/  PRMT R132, R36, 0x7773, RZ ;  /* 0x0000777324847816 */ /* 0x000fe400000000ff */
[C---:B------:R-:W-:Y:S02]  /*16930*/  PRMT R148, R16.reuse, 0x7770, RZ ;  /* 0x0000777010947816 */ /* 0x040fe400000000ff */
[C---:B------:R-:W-:Y:S02]  /*16940*/  PRMT R151, R16.reuse, 0x7772, RZ ;  /* 0x0000777210977816 */ /* 0x040fe400000000ff */
[----:B------:R-:W-:-:S02]  /*16950*/  PRMT R150, R16, 0x7773, RZ ;  /* 0x0000777310967816 */ /* 0x000fc400000000ff */
[----:B------:R-:W-:Y:S02]  /*16960*/  PRMT R246, R245, 0x7610, R246 ;  /* 0x00007610f5f67816 */ /* 0x000fe400000000f6 */
[----:B------:R-:W-:Y:S01]  /*16970*/  PRMT R250, R249, 0x7610, R250 ;  /* 0x00007610f9fa7816 */ /* 0x000fe200000000fa */
[----:B------:R0:W5:Y:S01]  /*16980*/  LDL.LU R245, [R1+0x41c] ;  /* 0x00041c0001f57983 */ /* 0x0001620000300800 */
[----:B------:R-:W-:Y:S02]  /*16990*/  PRMT R15, R14, 0x7610, R15 ;  /* 0x000076100e0f7816 */ /* 0x000fe4000000000f */
        /* <DEDUP_REMOVED lines=28> */
[----:B------:R-:W-:Y:S01]  /*16b60*/  PRMT R16, R118, 0x7610, R16 ;  /* 0x0000761076107816 */ /* 0x000fe20000000010 */
[----:B------:R1:W-:Y:S01]  /*16b70*/  STL.S16 [R1+0x224], R246 ;  /* 0x000224f601007387 */ /* 0x0003e20000100600 */
[C---:B------:R-:W-:Y:S02]  /*16b80*/  PRMT R42, R38.reuse, 0x7770, RZ ;  /* 0x00007770262a7816 */ /* 0x040fe400000000ff */
[C---:B------:R-:W-:Y:S01]  /*16b90*/  PRMT R41, R38.reuse, 0x7771, RZ ;  /* 0x0000777126297816 */ /* 0x040fe200000000ff */
[----:B------:R2:W-:Y:S01]  /*16ba0*/  STL.S16 [R1+0x228], R250 ;  /* 0x000228fa01007387 */ /* 0x0005e20000100600 */
[----:B------:R-:W-:Y:S02]  /*16bb0*/  PRMT R40, R38, 0x7772, RZ ;  /* 0x0000777226287816 */ /* 0x000fe400000000ff */
[----:B------:R-:W-:Y:S01]  /*16bc0*/  PRMT R38, R39, 0x7770, RZ ;  /* 0x0000777027267816 */ /* 0x000fe200000000ff */
[----:B------:R0:W5:Y:S01]  /*16bd0*/  LDL.LU R249, [R1+0x408] ;  /* 0x0004080001f97983 */ /* 0x0001620000300800 */
[----:B------:R-:W-:-:S02]  /*16be0*/  PRMT R24, R123, 0x7610, R24 ;  /* 0x000076107b187816 */ /* 0x000fc40000000018 */
[----:B------:R-:W-:Y:S01]  /*16bf0*/  PRMT R20, R119, 0x7610, R20 ;  /* 0x0000761077147816 */ /* 0x000fe20000000014 */
[----:B------:R4:W-:Y:S01]  /*16c00*/  STL.S16 [R1+0x23c], R15 ;  /* 0x00023c0f01007387 */ /* 0x0009e20000100600 */
[----:B------:R-:W-:Y:S02]  /*16c10*/  PRMT R18, R116, 0x7610, R18 ;  /* 0x0000761074127816 */ /* 0x000fe40000000012 */
[----:B------:R-:W-:Y:S01]  /*16c20*/  PRMT R39, R138, 0x7610, R39 ;  /* 0x000076108a277816 */ /* 0x000fe20000000027 */
[----:B-1----:R0:W5:Y:S01]  /*16c30*/  LDL.LU R246, [R1+0x418] ;  /* 0x0004180001f67983 */ /* 0x0021620000300800 */
[----:B------:R-:W-:Y:S02]  /*16c40*/  PRMT R36, R135, 0x7610, R36 ;  /* 0x0000761087247816 */ /* 0x000fe40000000024 */
[----:B------:R-:W-:Y:S01]  /*16c50*/  PRMT R35, R136, 0x7610, R35 ;  /* 0x0000761088237816 */ /* 0x000fe20000000023 */
[----:B--2---:R0:W5:Y:S01]  /*16c60*/  LDL.LU R250, [R1+0x404] ;  /* 0x0004040001fa7983 */ /* 0x0041620000300800 */
[----:B------:R-:W-:-:S02]  /*16c70*/  PRMT R33, R133, 0x7610, R33 ;  /* 0x0000761085217816 */ /* 0x000fc40000000021 */
[----:B------:R-:W-:Y:S01]  /*16c80*/  PRMT R31, R132, 0x7610, R31 ;  /* 0x00007610841f7816 */ /* 0x000fe2000000001f */
[----:B------:R0:W5:Y:S01]  /*16c90*/  LDL.LU R14, [R1+0x3a4] ;  /* 0x0003a400010e7983 */ /* 0x0001620000300800 */
[----:B------:R-:W-:Y:S02]  /*16ca0*/  PRMT R116, R148, 0x7610, R116 ;  /* 0x0000761094747816 */ /* 0x000fe40000000074 */
[----:B------:R-:W-:Y:S01]  /*16cb0*/  PRMT R118, R151, 0x7610, R118 ;  /* 0x0000761097767816 */ /* 0x000fe20000000076 */
[----:B----4-:R0:W5:Y:S01]  /*16cc0*/  LDL.LU R15, [R1+0x3a0] ;  /* 0x0003a000010f7983 */ /* 0x0101620000300800 */
[----:B------:R-:W-:Y:S02]  /*16cd0*/  PRMT R119, R150, 0x7610, R119 ;  /* 0x0000761096777816 */ /* 0x000fe40000000077 */
[----:B------:R-:W-:Y:S02]  /*16ce0*/  PRMT R123, R154, 0x7610, R123 ;  /* 0x000076109a7b7816 */ /* 0x000fe4000000007b */
        /* <DEDUP_REMOVED lines=20> */
[----:B---3--:R-:W-:-:S03]  /*16e30*/  PRMT R147, R12, 0x7610, R147 ;  /* 0x000076100c937816 */ /* 0x008fc60000000093 */
        /* <DEDUP_REMOVED lines=52> */
.L_x_385:
[----:B------:R-:W-:Y:S05]  /*17180*/  BSYNC.RECONVERGENT B1 ;  /* 0x0000000000017941 */ /* 0x000fea0003800200 */
.L_x_384:
[----:B------:R0:W-:Y:S01]  /*17190*/  STL [R1+0x4a4], R154 ;  /* 0x0004a49a01007387 */ /* 0x0001e20000100800 */
[----:B-----5:R-:W-:-:S03]  /*171a0*/  LOP3.LUT R5, R238, 0xff, RZ, 0xc0, !PT ;  /* 0x000000ffee057812 */ /* 0x020fc600078ec0ff */
[----:B------:R1:W-:Y:S04]  /*171b0*/  STL [R1+0x4a0], R12 ;  /* 0x0004a00c01007387 */ /* 0x0003e80000100800 */
[----:B------:R3:W-:Y:S01]  /*171c0*/  STL [R1+0x4a8], R151 ;  /* 0x0004a89701007387 */ /* 0x0007e20000100800 */
[----:B0-----:R-:W-:-:S03]  /*171d0*/  IMAD.U32 R154, R244, 0x10000, RZ ;  /* 0x00010000f49a7824 */ /* 0x001fc600078e00ff */
[----:B------:R0:W-:Y:S01]  /*171e0*/  STL [R1+0x390], R2 ;  /* 0x0003900201007387 */ /* 0x0001e20000100800 */
[----:B-1----:R-:W-:-:S03]  /*171f0*/  LOP3.LUT R12, R246, 0xff, RZ, 0xc0, !PT ;  /* 0x000000fff60c7812 */ /* 0x002fc600078ec0ff */
[----:B------:R1:W-:Y:S01]  /*17200*/  STL [R1+0x38c], R3 ;  /* 0x00038c0301007387 */ /* 0x0003e20000100800 */
[----:B---3--:R-:W-:-:S03]  /*17210*/  IMAD.U32 R151, R236, 0x10000, RZ ;  /* 0x00010000ec977824 */ /* 0x008fc600078e00ff */
[----:B------:R3:W-:Y:S01]  /*17220*/  STL [R1+0x394], R0 ;  /* 0x0003940001007387 */ /* 0x0007e20000100800 */
[----:B0-----:R-:W-:-:S03]  /*17230*/  PRMT R2, R245, 0x7604, R12 ;  /* 0x00007604f5027816 */ /* 0x001fc6000000000c */
[----:B------:R0:W-:Y:S01]  /*17240*/  STL [R1+0x3a0], R236 ;  /* 0x0003a0ec01007387 */ /* 0x0001e20000100800 */
[----:B------:R-:W-:Y:S02]  /*17250*/  LOP3.LUT R12, R234, 0xff, RZ, 0xc0, !PT ;  /* 0x000000ffea0c7812 */ /* 0x000fe400078ec0ff */
[----:B-1----:R-:W-:Y:S01]  /*17260*/  LOP3.LUT R3, R154, 0xff0000, RZ, 0xc0, !PT ;  /* 0x00ff00009a037812 */ /* 0x002fe200078ec0ff */
[----:B------:R1:W-:Y:S01]  /*17270*/  STL [R1+0x3ac], R234 ;  /* 0x0003acea01007387 */ /* 0x0003e20000100800 */
[----:B------:R-:W-:Y:S02]  /*17280*/  PRMT R12, R233, 0x7604, R12 ;  /* 0x00007604e90c7816 */ /* 0x000fe4000000000c */
[----:B---3--:R-:W-:Y:S01]  /*17290*/  PRMT R0, R237, 0x7604, R5 ;  /* 0x00007604ed007816 */ /* 0x008fe20000000005 */
        /* <DEDUP_REMOVED lines=9> */
[----:B0-----:R-:W-:Y:S01]  /*17330*/  IMAD.U32 R236, R232, 0x10000, RZ ;  /* 0x00010000e8ec7824 */ /* 0x001fe200078e00ff */
[----:B------:R0:W-:Y:S01]  /*17340*/  STL [R1+0x3c4], R222 ;  /* 0x0003c4de01007387 */ /* 0x0001e20000100800 */
[----:B-1----:R-:W-:Y:S01]  /*17350*/  IMAD.U32 R234, R220, 0x10000, RZ ;  /* 0x00010000dcea7824 */ /* 0x002fe200078e00ff */
[----:B---3--:R-:W-:Y:S02]  /*17360*/  LOP3.LUT R220, R2, 0xff0000, RZ, 0xc0, !PT ;  /* 0x00ff000002dc7812 */ /* 0x008fe400078ec0ff */
[----:B------:R-:W-:Y:S01]  /*17370*/  PRMT R2, R225, 0x7604, R5 ;  /* 0x00007604e1027816 */ /* 0x000fe20000000005 */
[----:B------:R1:W-:Y:S01]  /*17380*/  STL [R1+0x3bc], R226 ;  /* 0x0003bce201007387 */ /* 0x0003e20000100800 */
[----:B------:R-:W-:-:S02]  /*17390*/  LOP3.LUT R3, R3, 0xff0000, RZ, 0xc0, !PT ;  /* 0x00ff000003037812 */ /* 0x000fc400078ec0ff */
[----:B----4-:R-:W-:Y:S01]  /*173a0*/  LOP3.LUT R8, R230, 0xff, RZ, 0xc0, !PT ;  /* 0x000000ffe6087812 */ /* 0x010fe200078ec0ff */
[----:B------:R3:W-:Y:S01]  /*173b0*/  STL [R1+0x3d8], R221 ;  /* 0x0003d8dd01007387 */ /* 0x0007e20000100800 */
[----:B0-----:R-:W-:Y:S01]  /*173c0*/  LOP3.LUT R222, R236, 0xff0000, RZ, 0xc0, !PT ;  /* 0x00ff0000ecde7812 */ /* 0x001fe200078ec0ff */
        /* <DEDUP_REMOVED lines=8> */
[----:B-1----:R-:W-:Y:S01]  /*17450*/  IMAD.IADD R226, R0, 0x1, R5 ;  /* 0x0000000100e27824 */ /* 0x002fe200078e0205 */
[----:B------:R-:W-:Y:S01]  /*17460*/  LOP3.LUT R5, R210, 0xff, RZ, 0xc0, !PT ;  /* 0x000000ffd2057812 */ /* 0x000fe200078ec0ff */
[----:B---3--:R-:W-:Y:S01]  /*17470*/  IMAD.U32 R221, R204, 0x10000, RZ ;  /* 0x00010000ccdd7824 */ /* 0x008fe200078e00ff */
[----:B------:R-:W-:Y:S01]  /*17480*/  LOP3.LUT R2, R214, 0xff, RZ, 0xc0, !PT ;  /* 0x000000ffd6027812 */ /* 0x000fe200078ec0ff */
[----:B------:R-:W-:Y:S01]  /*17490*/  IMAD.IADD R8, R8, 0x1, R220 ;  /* 0x0000000108087824 */ /* 0x000fe200078e02dc */
[----:B------:R-:W-:Y:S01]  /*174a0*/  LOP3.LUT R0, R206, 0xff, RZ, 0xc0, !PT ;  /* 0x000000ffce007812 */ /* 0x000fe200078ec0ff */
[----:B------:R1:W-:Y:S01]  /*174b0*/  STL [R1+0x3f4], R206 ;  /* 0x0003f4ce01007387 */ /* 0x0003e20000100800 */
[----:B------:R-:W-:Y:S01]  /*174c0*/  LOP3.LUT R220, R218, 0xff, RZ, 0xc0, !PT ;  /* 0x000000ffdadc7812 */ /* 0x000fe200078ec0ff */
[----:B0-----:R-:W-:-:S02]  /*174d0*/  IMAD.U32 R224, R216, 0x10000, RZ ;  /* 0x00010000d8e07824 */ /* 0x001fc400078e00ff */
[----:B------:R0:W-:Y:S01]  /*174e0*/  STL [R1+0x3f8], R204 ;  /* 0x0003f8cc01007387 */ /* 0x0001e20000100800 */
[----:B------:R-:W-:Y:S02]  /*174f0*/  PRMT R2, R213, 0x7604, R2 ;  /* 0x00007604d5027816 */ /* 0x000fe40000000002 */
[----:B------:R-:W-:Y:S01]  /*17500*/  PRMT R0, R205, 0x7604, R0 ;  /* 0x00007604cd007816 */ /* 0x000fe20000000000 */
[----:B------:R3:W-:Y:S01]  /*17510*/  STL [R1+0x3f0], R208 ;  /* 0x0003f0d001007387 */ /* 0x0007e20000100800 */
[----:B------:R-:W-:Y:S02]  /*17520*/  PRMT R220, R217, 0x7604, R220 ;  /* 0x00007604d9dc7816 */ /* 0x000fe400000000dc */
[----:B-1----:R-:W-:Y:S01]  /*17530*/  LOP3.LUT R206, R3, 0xff0000, RZ, 0xc0, !PT ;  /* 0x00ff000003ce7812 */ /* 0x002fe200078ec0ff */
[----:B------:R1:W-:Y:S01]  /*17540*/  STL [R1+0x388], R246 ;  /* 0x000388f601007387 */ /* 0x0003e20000100800 */
[----:B------:R-:W-:Y:S02]  /*17550*/  PRMT R3, R209, 0x7604, R5 ;  /* 0x00007604d1037816 */ /* 0x000fe40000000005 */
[----:B0-----:R-:W-:Y:S01]  /*17560*/  LOP3.LUT R204, R222, 0xff0000, RZ, 0xc0, !PT ;  /* 0x00ff0000decc7812 */ /* 0x001fe200078ec0ff */
[----:B------:R0:W-:Y:S01]  /*17570*/  STL [R1+0x498], R251 ;  /* 0x000498fb01007387 */ /* 0x0001e20000100800 */
[----:B------:R-:W-:Y:S01]  /*17580*/  LOP3.LUT R5, R221, 0xff0000, RZ, 0xc0, !PT ;  /* 0x00ff0000dd057812 */ /* 0x000fe200078ec0ff */
[----:B------:R-:W-:Y:S01]  /*17590*/  IMAD.IADD R2, R2, 0x1, R206 ;  /* 0x0000000102027824 */ /* 0x000fe200078e02ce */
[----:B---3--:R-:W-:Y:S01]  /*175a0*/  LOP3.LUT R208, R224, 0xff0000, RZ, 0xc0, !PT ;  /* 0x00ff0000e0d07812 */ /* 0x008fe200078ec0ff */
[----:B------:R3:W-:Y:S01]  /*175b0*/  STL [R1+0x398], R244 ;  /* 0x000398f401007387 */ /* 0x0007e20000100800 */
[----:B------:R-:W-:-:S02]  /*175c0*/  IMAD.U32 R206, R192, 0x10000, RZ ;  /* 0x00010000c0ce7824 */ /* 0x000fc400078e00ff */
[----:B-1----:R-:W-:Y:S01]  /*175d0*/  IMAD.IADD R246, R3, 0x1, R204 ;  /* 0x0000000103f67824 */ /* 0x002fe200078e02cc */
[----:B------:R1:W-:Y:S01]  /*175e0*/  STL [R1+0x408], R205 ;  /* 0x000408cd01007387 */ /* 0x0003e20000100800 */
[----:B------:R-:W-:Y:S01]  /*175f0*/  IMAD.U32 R3, R196, 0x10000, RZ ;  /* 0x00010000c4037824 */ /* 0x000fe200078e00ff */
[----:B------:R-:W-:Y:S01]  /*17600*/  LOP3.LUT R204, R202, 0xff, RZ, 0xc0, !PT ;  /* 0x000000ffcacc7812 */ /* 0x000fe200078ec0ff */
[----:B0-----:R-:W-:Y:S01]  /*17610*/  IMAD.IADD R251, R0, 0x1, R5 ;  /* 0x0000000100fb7824 */ /* 0x001fe200078e0205 */
[----:B------:R-:W-:Y:S01]  /*17620*/  LOP3.LUT R5, R194, 0xff, RZ, 0xc0, !PT ;  /* 0x000000ffc2057812 */ /* 0x000fe200078ec0ff */
[----:B------:R0:W-:Y:S01]  /*17630*/  STL [R1+0x420], R192 ;  /* 0x000420c001007387 */ /* 0x0001e20000100800 */
[----:B---3--:R-:W-:Y:S01]  /*17640*/  IMAD.IADD R244, R220, 0x1, R208 ;  /* 0x00000001dcf47824 */ /* 0x008fe200078e02d0 */
[----:B------:R-:W-:Y:S02]  /*17650*/  LOP3.LUT R208, R198, 0xff, RZ, 0xc0, !PT ;  /* 0x000000ffc6d07812 */ /* 0x000fe400078ec0ff */
[----:B------:R-:W-:Y:S01]  /*17660*/  LOP3.LUT R0, R190, 0xff, RZ, 0xc0, !PT ;  /* 0x000000ffbe007812 */ /* 0x000fe200078ec0ff */
[----:B-1----:R-:W-:Y:S01]  /*17670*/  IMAD.U32 R205, R188, 0x10000, RZ ;  /* 0x00010000bccd7824 */ /* 0x002fe200078e00ff */
[----:B------:R1:W-:Y:S01]  /*17680*/  STL [R1+0x428], R188 ;  /* 0x000428bc01007387 */ /* 0x0003e20000100800 */
[----:B------:R-:W-:-:S02]  /*17690*/  PRMT R204, R201, 0x7604, R204 ;  /* 0x00007604c9cc7816 */ /* 0x000fc400000000cc */
[----:B------:R-:W-:Y:S01]  /*176a0*/  PRMT R0, R189, 0x7604, R0 ;  /* 0x00007604bd007816 */ /* 0x000fe20000000000 */
[----:B------:R3:W-:Y:S01]  /*176b0*/  STL [R1+0x424], R190 ;  /* 0x000424be01007387 */ /* 0x0007e20000100800 */
[----:B0-----:R-:W-:Y:S02]  /*176c0*/  LOP3.LUT R192, R3, 0xff0000, RZ, 0xc0, !PT ;  /* 0x00ff000003c07812 */ /* 0x001fe400078ec0ff */
[----:B------:R-:W-:Y:S01]  /*176d0*/  PRMT R3, R193, 0x7604, R5 ;  /* 0x00007604c1037816 */ /* 0x000fe20000000005 */
[----:B------:R0:W-:Y:S01]  /*176e0*/  STL [R1+0x3a4], R245 ;  /* 0x0003a4f501007387 */ /* 0x0001e20000100800 */
[----:B------:R-:W-:Y:S02]  /*176f0*/  LOP3.LUT R5, R205, 0xff0000, RZ, 0xc0, !PT ;  /* 0x00ff0000cd057812 */ /* 0x000fe400078ec0ff */
[----:B-1----:R-:W-:Y:S01]  /*17700*/  LOP3.LUT R188, R206, 0xff0000, RZ, 0xc0, !PT ;  /* 0x00ff0000cebc7812 */ /* 0x002fe200078ec0ff */
[----:B------:R1:W-:Y:S01]  /*17710*/  STL [R1+0x490], R239 ;  /* 0x000490ef01007387 */ /* 0x0003e20000100800 */
[----:B---3--:R-:W-:-:S03]  /*17720*/  PRMT R190, R197, 0x7604, R208 ;  /* 0x00007604c5be7816 */ /* 0x008fc600000000d0 */
[----:B------:R3:W-:Y:S01]  /*17730*/  STL [R1+0x39c], R238 ;  /* 0x00039cee01007387 */ /* 0x0007e20000100800 */
[----:B0-----:R-:W-:Y:S01]  /*17740*/  IMAD.IADD R245, R3, 0x1, R188 ;  /* 0x0000000103f57824 */ /* 0x001fe200078e02bc */
[----:B------:R-:W-:Y:S01]  /*17750*/  LOP3.LUT R188, R186, 0xff, RZ, 0xc0, !PT ;  /* 0x000000ffbabc7812 */ /* 0x000fe200078ec0ff */
[----:B------:R-:W-:Y:S01]  /*17760*/  IMAD.U32 R3, R180, 0x10000, RZ ;  /* 0x00010000b4037824 */ /* 0x000fe200078e00ff */
[----:B------:R0:W-:Y:S01]  /*17770*/  STL [R1+0x438], R189 ;  /* 0x000438bd01007387 */ /* 0x0001e20000100800 */
[----:B-1----:R-:W-:Y:S01]  /*17780*/  IMAD.IADD R239, R190, 0x1, R192 ;  /* 0x00000001beef7824 */ /* 0x002fe200078e02c0 */
[----:B------:R-:W-:Y:S01]  /*17790*/  LOP3.LUT R192, R182, 0xff, RZ, 0xc0, !PT ;  /* 0x000000ffb6c07812 */ /* 0x000fe200078ec0ff */
        /* <DEDUP_REMOVED lines=9> */
[----:B-1----:R-:W-:Y:S02]  /*17830*/  LOP3.LUT R176, R3, 0xff0000, RZ, 0xc0, !PT ;  /* 0x00ff000003b07812 */ /* 0x002fe400078ec0ff */
[----:B------:R-:W-:Y:S01]  /*17840*/  PRMT R3, R177, 0x7604, R5 ;  /* 0x00007604b1037816 */ /* 0x000fe20000000005 */
[----:B------:R1:W-:Y:S01]  /*17850*/  STL [R1+0x444], R182 ;  /* 0x000444b601007387 */ /* 0x0003e20000100800 */
[----:B------:R-:W-:-:S02]  /*17860*/  PRMT R0, R173, 0x7604, R0 ;  /* 0x00007604ad007816 */ /* 0x000fc40000000000 */
[----:B---3--:R-:W-:Y:S01]  /*17870*/  LOP3.LUT R172, R190, 0xff0000, RZ, 0xc0, !PT ;  /* 0x00ff0000beac7812 */ /* 0x008fe200078ec0ff */
[----:B------:R3:W-:Y:S01]  /*17880*/  STL [R1+0x434], R193 ;  /* 0x000434c101007387 */ /* 0x0007e20000100800 */
[----:B------:R-:W-:Y:S02]  /*17890*/  LOP3.LUT R5, R189, 0xff0000, RZ, 0xc0, !PT ;  /* 0x00ff0000bd057812 */ /* 0x000fe400078ec0ff */
[----:B0-----:R-:W-:Y:S01]  /*178a0*/  PRMT R174, R181, 0x7604, R192 ;  /* 0x00007604b5ae7816 */ /* 0x001fe200000000c0 */
[----:B------:R0:W-:Y:S01]  /*178b0*/  STL [R1+0x448], R180 ;  /* 0x000448b401007387 */ /* 0x0001e20000100800 */
[----:B-1----:R-:W-:Y:S01]  /*178c0*/  IMAD.IADD R182, R3, 0x1, R172 ;  /* 0x0000000103b67824 */ /* 0x002fe200078e02ac */
[----:B------:R-:W-:Y:S02]  /*178d0*/  LOP3.LUT R172, R170, 0xff, RZ, 0xc0, !PT ;  /* 0x000000ffaaac7812 */ /* 0x000fe400078ec0ff */
[----:B------:R1:W-:Y:S01]  /*178e0*/  STL [R1+0x440], R184 ;  /* 0x000440b801007387 */ /* 0x0003e20000100800 */
[----:B------:R-:W-:-:S02]  /*178f0*/  IMAD.U32 R3, R164, 0x10000, RZ ;  /* 0x00010000a4037824 */ /* 0x000fc400078e00ff */
[----:B---3--:R-:W-:Y:S01]  /*17900*/  IMAD.U32 R193, R184, 0x10000, RZ ;  /* 0x00010000b8c17824 */ /* 0x008fe200078e00ff */
[----:B------:R3:W-:Y:S01]  /*17910*/  STL [R1+0x468], R173 ;  /* 0x000468ad01007387 */ /* 0x0007e20000100800 */
[----:B------:R-:W-:Y:S01]  /*17920*/  PRMT R172, R169, 0x7604, R172 ;  /* 0x00007604a9ac7816 */ /* 0x000fe200000000ac */
[----:B0-----:R-:W-:Y:S01]  /*17930*/  IMAD.IADD R180, R174, 0x1, R176 ;  /* 0x00000001aeb47824 */ /* 0x001fe200078e02b0 */
[----:B------:R-:W-:Y:S01]  /*17940*/  LOP3.LUT R176, R166, 0xff, RZ, 0xc0, !PT ;  /* 0x000000ffa6b07812 */ /* 0x000fe200078ec0ff */
[----:B------:R-:W-:Y:S01]  /*17950*/  IMAD.U32 R174, R160, 0x10000, RZ ;  /* 0x00010000a0ae7824 */ /* 0x000fe200078e00ff */
[----:B------:R0:W-:Y:S01]  /*17960*/  STL [R1+0x480], R160 ;  /* 0x000480a001007387 */ /* 0x0001e20000100800 */
[----:B-1----:R-:W-:Y:S01]  /*17970*/  IMAD.IADD R184, R0, 0x1, R5 ;  /* 0x0000000100b87824 */ /* 0x002fe200078e0205 */
[----:B------:R-:W-:Y:S02]  /*17980*/  LOP3.LUT R5, R162, 0xff, RZ, 0xc0, !PT ;  /* 0x000000ffa2057812 */ /* 0x000fe400078ec0ff */
[----:B------:R-:W-:Y:S01]  /*17990*/  LOP3.LUT R0, R158, 0xff, RZ, 0xc0, !PT ;  /* 0x000000ff9e007812 */ /* 0x000fe200078ec0ff */
[----:B---3--:R-:W-:Y:S01]  /*179a0*/  IMAD.U32 R173, R156, 0x10000, RZ ;  /* 0x000100009cad7824 */ /* 0x008fe200078e00ff */
[----:B------:R1:W-:Y:S02]  /*179b0*/  STL [R1+0x484], R158 ;  /* 0x0004849e01007387 */ /* 0x0003e40000100800 */
[----:B------:R-:W-:-:S02]  /*179c0*/  PRMT R0, R157, 0x7604, R0 ;  /* 0x000076049d007816 */ /* 0x000fc40000000000 */
[----:B------:R3:W-:Y:S01]  /*179d0*/  STL [R1+0x488], R156 ;  /* 0x0004889c01007387 */ /* 0x0007e20000100800 */
[----:B0-----:R-:W-:Y:S02]  /*179e0*/  LOP3.LUT R160, R3, 0xff0000, RZ, 0xc0, !PT ;  /* 0x00ff000003a07812 */ /* 0x001fe400078ec0ff */
[----:B------:R-:W-:Y:S01]  /*179f0*/  PRMT R3, R161, 0x7604, R5 ;  /* 0x00007604a1037816 */ /* 0x000fe20000000005 */
[----:B------:R0:W-:Y:S01]  /*17a00*/  STL [R1+0x464], R177 ;  /* 0x000464b101007387 */ /* 0x0001e20000100800 */
[----:B------:R-:W-:Y:S02]  /*17a10*/  LOP3.LUT R5, R173, 0xff0000, RZ, 0xc0, !PT ;  /* 0x00ff0000ad057812 */ /* 0x000fe400078ec0ff */
[----:B-1----:R-:W-:Y:S01]  /*17a20*/  PRMT R158, R165, 0x7604, R176 ;  /* 0x00007604a59e7816 */ /* 0x002fe200000000b0 */
[----:B------:R1:W-:Y:S01]  /*17a30*/  STL [R1+0x44c], R178 ;  /* 0x00044cb201007387 */ /* 0x0003e20000100800 */
[----:B---3--:R-:W-:-:S03]  /*17a40*/  LOP3.LUT R156, R174, 0xff0000, RZ, 0xc0, !PT ;  /* 0x00ff0000ae9c7812 */ /* 0x008fc600078ec0ff */
[----:B------:R-:W-:Y:S01]  /*17a50*/  IMAD.IADD R189, R158, 0x1, R160 ;  /* 0x000000019ebd7824 */ /* 0x000fe200078e02a0 */
[----:B------:R3:W-:Y:S01]  /*17a60*/  STL [R1+0x47c], R162 ;  /* 0x00047ca201007387 */ /* 0x0007e20000100800 */
[----:B0-----:R-:W-:Y:S01]  /*17a70*/  IMAD.U32 R177, R168, 0x10000, RZ ;  /* 0x00010000a8b17824 */ /* 0x001fe200078e00ff */
[----:B------:R-:W-:Y:S01]  /*17a80*/  LOP3.LUT R158, R50, 0xff, RZ, 0xc0, !PT ;  /* 0x000000ff329e7812 */ /* 0x000fe200078ec0ff */
[----:B------:R-:W-:Y:S01]  /*17a90*/  IMAD.U32 R160, R52, 0x10000, RZ ;  /* 0x0001000034a07824 */ /* 0x000fe200078e00ff */
[----:B------:R0:W-:Y:S01]  /*17aa0*/  STL [R1+0x430], R197 ;  /* 0x000430c501007387 */ /* 0x0001e20000100800 */
[----:B-1----:R-:W-:Y:S01]  /*17ab0*/  LOP3.LUT R178, R193, 0xff0000, RZ, 0xc0, !PT ;  /* 0x00ff0000c1b27812 */ /* 0x002fe200078ec0ff */
[----:B------:R-:W-:Y:S01]  /*17ac0*/  IMAD.IADD R193, R3, 0x1, R156 ;  /* 0x0000000103c17824 */ /* 0x000fe200078e029c */
[----:B------:R-:W-:Y:S01]  /*17ad0*/  PRMT R158, R49, 0x7604, R158 ;  /* 0x00007604319e7816 */ /* 0x000fe2000000009e */
[----:B------:R-:W-:Y:S01]  /*17ae0*/  IMAD.U32 R3, R48, 0x10000, RZ ;  /* 0x0001000030037824 */ /* 0x000fe200078e00ff */
[----:B------:R1:W-:Y:S01]  /*17af0*/  STL [R1+0x474], R166 ;  /* 0x000474a601007387 */ /* 0x0003e20000100800 */
[----:B---3--:R-:W-:Y:S01]  /*17b00*/  LOP3.LUT R162, R177, 0xff0000, RZ, 0xc0, !PT ;  /* 0x00ff0000b1a27812 */ /* 0x008fe200078ec0ff */
[----:B------:R-:W-:-:S02]  /*17b10*/  IMAD.U32 R156, R44, 0x10000, RZ ;  /* 0x000100002c9c7824 */ /* 0x000fc400078e00ff */
[----:B------:R3:W-:Y:S01]  /*17b20*/  STL [R1+0x478], R164 ;  /* 0x000478a401007387 */ /* 0x0007e20000100800 */
[----:B0-----:R-:W-:Y:S01]  /*17b30*/  IMAD.IADD R197, R0, 0x1, R5 ;  /* 0x0000000100c57824 */ /* 0x001fe200078e0205 */
[----:B------:R-:W-:Y:S01]  /*17b40*/  LOP3.LUT R5, R46, 0xff, RZ, 0xc0, !PT ;  /* 0x000000ff2e057812 */ /* 0x000fe200078ec0ff */
[----:B------:R-:W-:Y:S01]  /*17b50*/  IMAD.IADD R178, R188, 0x1, R178 ;  /* 0x00000001bcb27824 */ /* 0x000fe200078e02b2 */
[----:B------:R0:W-:Y:S01]  /*17b60*/  STL [R1+0x43c], R186 ;  /* 0x00043cba01007387 */ /* 0x0001e20000100800 */
[----:B------:R-:W-:Y:S01]  /*17b70*/  LOP3.LUT R0, R42, 0xff, RZ, 0xc0, !PT ;  /* 0x000000ff2a007812 */ /* 0x000fe200078ec0ff */
[----:B-1----:R-:W-:Y:S01]  /*17b80*/  IMAD.U32 R166, R40, 0x10000, RZ ;  /* 0x0001000028a67824 */ /* 0x002fe200078e00ff */
[----:B------:R-:W-:Y:S01]  /*17b90*/  LOP3.LUT R156, R156, 0xff0000, RZ, 0xc0, !PT ;  /* 0x00ff00009c9c7812 */ /* 0x000fe200078ec0ff */
[----:B------:R1:W-:Y:S01]  /*17ba0*/  STL [R1+0x42c], R201 ;  /* 0x00042cc901007387 */ /* 0x0003e20000100800 */
[----:B------:R-:W-:Y:S02]  /*17bb0*/  PRMT R0, R41, 0x7604, R0 ;  /* 0x0000760429007816 */ /* 0x000fe40000000000 */
[----:B---3--:R-:W-:Y:S01]  /*17bc0*/  LOP3.LUT R164, R160, 0xff0000, RZ, 0xc0, !PT ;  /* 0x00ff0000a0a47812 */ /* 0x008fe200078ec0ff */
[----:B------:R3:W-:Y:S01]  /*17bd0*/  STL [R1+0x404], R209 ;  /* 0x000404d101007387 */ /* 0x0007e20000100800 */
[----:B------:R-:W-:Y:S01]  /*17be0*/  LOP3.LUT R160, R3, 0xff0000, RZ, 0xc0, !PT ;  /* 0x00ff000003a07812 */ /* 0x000fe200078ec0ff */
[----:B0-----:R-:W-:Y:S01]  /*17bf0*/  IMAD.IADD R186, R172, 0x1, R162 ;  /* 0x00000001acba7824 */ /* 0x001fe200078e02a2 */
        /* <DEDUP_REMOVED lines=31> */
[----:B------:R-:W-:Y:S01]  /*17df0*/  LOP3.LUT R194, R209, 0xff0000, RZ, 0xc0, !PT ;  /* 0x00ff0000d1c27812 */ /* 0x000fe200078ec0ff */
[----:B------:R-:W-:Y:S01]  /*17e00*/  IMAD.U32 R3, R58, 0x10000, RZ ;  /* 0x000100003a037824 */ /* 0x000fe200078e00ff */
[----:B------:R-:W-:Y:S01]  /*17e10*/  PRMT R162, R37, 0x7604, R162 ;  /* 0x0000760425a27816 */ /* 0x000fe200000000a2 */
[----:B------:R1:W-:Y:S01]  /*17e20*/  STL [R1+0x494], R247 ;  /* 0x000494f701007387 */ /* 0x0003e20000100800 */
[----:B------:R-:W-:Y:S01]  /*17e30*/  LOP3.LUT R158, R56, 0xff, RZ, 0xc0, !PT ;  /* 0x000000ff389e7812 */ /* 0x000fe200078ec0ff */
[----:B------:R-:W-:-:S02]  /*17e40*/  IMAD.U32 R156, R18, 0x10000, RZ ;  /* 0x00010000129c7824 */ /* 0x000fc400078e00ff */
[----:B0-----:R-:W-:Y:S01]  /*17e50*/  IMAD.IADD R200, R0, 0x1, R5 ;  /* 0x0000000100c87824 */ /* 0x001fe200078e0205 */
[----:B------:R-:W-:Y:S01]  /*17e60*/  LOP3.LUT R5, R155, 0xff, RZ, 0xc0, !PT ;  /* 0x000000ff9b057812 */ /* 0x000fe200078ec0ff */
[----:B------:R-:W-:Y:S01]  /*17e70*/  IMAD.U32 R166, R62, 0x10000, RZ ;  /* 0x000100003ea67824 */ /* 0x000fe200078e00ff */
[----:B------:R-:W-:Y:S01]  /*17e80*/  LOP3.LUT R0, R60, 0xff, RZ, 0xc0, !PT ;  /* 0x000000ff3c007812 */ /* 0x000fe200078ec0ff */
[----:B------:R0:W-:Y:S01]  /*17e90*/  STL [R1+0x400], R213 ;  /* 0x000400d501007387 */ /* 0x0001e20000100800 */
[----:B------:R-:W-:Y:S01]  /*17ea0*/  PRMT R158, R57, 0x7604, R158 ;  /* 0x00007604399e7816 */ /* 0x000fe2000000009e */
        /* <DEDUP_REMOVED lines=63> */
[----:B----4-:R-:W-:Y:S01]  /*182a0*/  IMAD.IADD R216, R0, 0x1, R5 ;  /* 0x0000000100d87824 */ /* 0x010fe200078e0205 */
        /* <DEDUP_REMOVED lines=8> */
[----:B------:R-:W-:-:S02]  /*18330*/  PRMT R3, R105, 0x7604, R5 ;  /* 0x0000760469037816 */ /* 0x000fc40000000005 */
[----:B------:R-:W-:Y:S01]  /*18340*/  PRMT R0, R109, 0x7604, R0 ;  /* 0x000076046d007816 */ /* 0x000fe20000000000 */
[----:B0-----:R-:W3:Y:S01]  /*18350*/  LDL R232, [R1+0x228] ;  /* 0x0002280001e87983 */ /* 0x001ee20000100800 */
[----:B------:R-:W-:Y:S02]  /*18360*/  LOP3.LUT R5, R166, 0xff0000, RZ, 0xc0, !PT ;  /* 0x00ff0000a6057812 */ /* 0x000fe400078ec0ff */
[----:B------:R-:W-:Y:S01]  /*18370*/  LOP3.LUT R162, R96, 0xff, RZ, 0xc0, !PT ;  /* 0x000000ff60a27812 */ /* 0x000fe200078ec0ff */
[----:B------:R0:W-:Y:S01]  /*18380*/  STL [R1+0x3b8], R228 ;  /* 0x0003b8e401007387 */ /* 0x0001e20000100800 */
[----:B------:R-:W-:Y:S01]  /*18390*/  LOP3.LUT R156, R156, 0xff0000, RZ, 0xc0, !PT ;  /* 0x00ff00009c9c7812 */ /* 0x000fe200078ec0ff */
[----:B------:R-:W-:Y:S01]  /*183a0*/  IMAD.IADD R229, R0, 0x1, R5 ;  /* 0x0000000100e57824 */ /* 0x000fe200078e0205 */
[----:B------:R-:W-:Y:S01]  /*183b0*/  PRMT R162, R97, 0x7604, R162 ;  /* 0x0000760461a27816 */ /* 0x000fe200000000a2 */
[----:B-1----:R-:W4:Y:S01]  /*183c0*/  LDL R230, [R1+0x224] ;  /* 0x0002240001e67983 */ /* 0x002f220000100800 */
[----:B------:R-:W-:-:S02]  /*183d0*/  LOP3.LUT R0, R112, 0xff, RZ, 0xc0, !PT ;  /* 0x000000ff70007812 */ /* 0x000fc400078ec0ff */
[----:B------:R-:W-:Y:S01]  /*183e0*/  LOP3.LUT R158, R100, 0xff, RZ, 0xc0, !PT ;  /* 0x000000ff649e7812 */ /* 0x000fe200078ec0ff */
[----:B------:R-:W-:Y:S01]  /*183f0*/  IMAD.IADD R218, R162, 0x1, R164 ;  /* 0x00000001a2da7824 */ /* 0x000fe200078e02a4 */
[----:B------:R-:W-:Y:S01]  /*18400*/  PRMT R164, R113, 0x7604, R0 ;  /* 0x0000760471a47816 */ /* 0x000fe20000000000 */
[----:B0-----:R-:W2:Y:S01]  /*18410*/  LDL R228, [R1+0x220] ;  /* 0x0002200001e47983 */ /* 0x001ea20000100800 */
[----:B------:R-:W-:-:S03]  /*18420*/  PRMT R158, R101, 0x7604, R158 ;  /* 0x00007604659e7816 */ /* 0x000fc6000000009e */
[----:B------:R-:W3:Y:S01]  /*18430*/  LDL R0, [R1+0x22c] ;  /* 0x00022c0001007983 */ /* 0x000ee20000100800 */
        /* <DEDUP_REMOVED lines=10> */
[----:B-1----:R-:W2:Y:S01]  /*184e0*/  LDL R237, [R1+0x234] ;  /* 0x0002340001ed7983 */ /* 0x002ea20000100800 */
[----:B------:R-:W-:-:S03]  /*184f0*/  IMAD.U32 R168, R126, 0x10000, RZ ;  /* 0x000100007ea87824 */ /* 0x000fc600078e00ff */
[----:B------:R-:W2:Y:S01]  /*18500*/  LDL R234, [R1+0x230] ;  /* 0x0002300001ea7983 */ /* 0x000ea20000100800 */
[----:B------:R-:W-:Y:S02]  /*18510*/  LOP3.LUT R162, R156, 0xff0000, RZ, 0xc0, !PT ;  /* 0x00ff00009ca27812 */ /* 0x000fe400078ec0ff */
[----:B------:R-:W-:Y:S01]  /*18520*/  PRMT R156, R121, 0x7604, R5 ;  /* 0x00007604799c7816 */ /* 0x000fe20000000005 */
[----:B------:R-:W-:Y:S01]  /*18530*/  IMAD.U32 R158, R122, 0x10000, RZ ;  /* 0x000100007a9e7824 */ /* 0x000fe200078e00ff */
[----:B------:R-:W-:Y:S01]  /*18540*/  PRMT R3, R125, 0x7604, R3 ;  /* 0x000076047d037816 */ /* 0x000fe20000000003 */
[----:B------:R-:W2:Y:S01]  /*18550*/  LDL R174, [R1+0x238] ;  /* 0x0002380001ae7983 */ /* 0x000ea20000100800 */
[----:B------:R-:W-:Y:S02]  /*18560*/  LOP3.LUT R5, R168, 0xff0000, RZ, 0xc0, !PT ;  /* 0x00ff0000a8057812 */ /* 0x000fe400078ec0ff */
[----:B------:R-:W-:Y:S01]  /*18570*/  LOP3.LUT R158, R158, 0xff0000, RZ, 0xc0, !PT ;  /* 0x00ff00009e9e7812 */ /* 0x000fe200078ec0ff */
[----:B------:R0:W-:Y:S02]  /*18580*/  STL [R1+0x3cc], R233 ;  /* 0x0003cce901007387 */ /* 0x0001e40000100800 */
[----:B------:R-:W-:-:S02]  /*18590*/  IMAD.IADD R224, R3, 0x1, R5 ;  /* 0x0000000103e07824 */ /* 0x000fc400078e0205 */
[----:B------:R-:W2:Y:S01]  /*185a0*/  LDL R3, [R1+0x23c] ;  /* 0x00023c0001037983 */ /* 0x000ea20000100800 */
[----:B------:R-:W-:Y:S01]  /*185b0*/  IMAD.IADD R222, R156, 0x1, R158 ;  /* 0x000000019cde7824 */ /* 0x000fe200078e029e */
[----:B------:R-:W-:Y:S02]  /*185c0*/  LOP3.LUT R156, R137, 0xff, RZ, 0xc0, !PT ;  /* 0x000000ff899c7812 */ /* 0x000fe400078ec0ff */
[----:B------:R-:W-:Y:S01]  /*185d0*/  LOP3.LUT R160, R116, 0xff, RZ, 0xc0, !PT ;  /* 0x000000ff74a07812 */ /* 0x000fe200078ec0ff */
[----:B------:R1:W-:Y:S04]  /*185e0*/  STL [R1+0x48c], R169 ;  /* 0x00048ca901007387 */ /* 0x0003e80000100800 */
[----:B------:R2:W-:Y:S04]  /*185f0*/  STL [R1+0x45c], R185 ;  /* 0x00045cb901007387 */ /* 0x0005e80000100800 */
[----:B------:R-:W-:Y:S04]  /*18600*/  STL [R1+0x460], R181 ;  /* 0x000460b501007387 */ /* 0x000fe80000100800 */
[----:B------:R-:W-:Y:S01]  /*18610*/  STL [R1+0x46c], R170 ;  /* 0x00046caa01007387 */ /* 0x000fe20000100800 */
[----:B---3--:R-:W-:-:S03]  /*18620*/  PRMT R156, R0, 0x7604, R156 ;  /* 0x00007604009c7816 */ /* 0x008fc6000000009c */
[----:B------:R-:W3:Y:S01]  /*18630*/  LDL R0, [R1+0x240] ;  /* 0x0002400001007983 */ /* 0x000ee20000100800 */
        /* <DEDUP_REMOVED lines=14> */
[----:B----4-:R-:W-:Y:S02]  /*18720*/  PRMT R162, R230, 0x7604, R162 ;  /* 0x00007604e6a27816 */ /* 0x010fe400000000a2 */
[----:B------:R-:W-:Y:S01]  /*18730*/  LOP3.LUT R5, R169, 0xff0000, RZ, 0xc0, !PT ;  /* 0x00ff0000a9057812 */ /* 0x000fe200078ec0ff */
[----:B------:R-:W-:Y:S01]  /*18740*/  IMAD.IADD R230, R158, 0x1, R160 ;  /* 0x000000019ee67824 */ /* 0x000fe200078e02a0 */
[----:B--2---:R-:W-:Y:S01]  /*18750*/  PRMT R166, R228, 0x7604, R166 ;  /* 0x00007604e4a67816 */ /* 0x004fe200000000a6 */
        /* <DEDUP_REMOVED lines=45> */
[----:B---3--:R-:W-:Y:S01]  /*18a30*/  PRMT R0, R0, 0x7604, R5 ;  /* 0x0000760400007816 */ /* 0x008fe20000000005 */
        /* <DEDUP_REMOVED lines=1013> */
.L_x_394:
[----:B------:R-:W-:-:S05]  /*1c990*/  IMAD.IADD R8, R1, 0x1, R6 ;  /* 0x0000000101087824 */ /* 0x000fca00078e0206 */
[----:B------:R-:W2:Y:S02]  /*1c9a0*/  LDL.U8 R7, [R8+0x10] ;  /* 0x0000100008077983 */ /* 0x000ea40000100000 */
[----:B--2---:R-:W-:Y:S01]  /*1c9b0*/  ISETP.NE.AND P0, PT, R7, RZ, PT ;  /* 0x000000ff0700720c */ /* 0x004fe20003f05270 */
[----:B------:R-:W-:Y:S02]  /*1c9c0*/  IMAD.MOV.U32 R7, RZ, RZ, R6 ;  /* 0x000000ffff077224 */ /* 0x000fe400078e0006 */
[----:B------:R-:W-:-:S10]  /*1c9d0*/  VIADD R6, R6, 0x1 ;  /* 0x0000000106067836 */ /* 0x000fd40000000000 */
[----:B------:R-:W-:Y:S05]  /*1c9e0*/  @P0 BRA `(.L_x_394) ;  /* 0xfffffffc00e80947 */ /* 0x000fea000383ffff */
[----:B------:R-:W-:Y:S05]  /*1c9f0*/  BSYNC.RECONVERGENT B2 ;  /* 0x0000000000027941 */ /* 0x000fea0003800200 */
.L_x_393:
[----:B------:R-:W-:Y:S01]  /*1ca00*/  LOP3.LUT P0, RZ, R5, 0xff, RZ, 0xc0, !PT ;  /* 0x000000ff05ff7812 */ /* 0x000fe2000780c0ff */
[----:B------:R-:W-:Y:S01]  /*1ca10*/  BSSY.RECONVERGENT B2, `(.L_x_395) ;  /* 0x000000c000027945 */ /* 0x000fe20003800200 */
[----:B------:R-:W-:-:S11]  /*1ca20*/  IMAD.MOV.U32 R6, RZ, RZ, R7 ;  /* 0x000000ffff067224 */ /* 0x000fd600078e0007 */
[----:B------:R-:W-:Y:S05]  /*1ca30*/  @!P0 BRA `(.L_x_396) ;  /* 0x0000000000248947 */ /* 0x000fea0003800000 */
[----:B------:R-:W-:-:S07]  /*1ca40*/  IMAD.MOV.U32 R8, RZ, RZ, RZ ;  /* 0x000000ffff087224 */ /* 0x000fce00078e00ff */
.L_x_397:
        /* <DEDUP_REMOVED lines=8> */
.L_x_396:
[----:B------:R-:W-:Y:S05]  /*1cad0*/  BSYNC.RECONVERGENT B2 ;  /* 0x0000000000027941 */ /* 0x000fea0003800200 */
.L_x_395:
        /* <DEDUP_REMOVED lines=547> */
.L_x_392:
[----:B------:R-:W-:Y:S05]  /*1ed10*/  BSYNC.RECONVERGENT B1 ;  /* 0x0000000000017941 */ /* 0x000fea0003800200 */
.L_x_391:
        /* <DEDUP_REMOVED lines=1408> */
.L_x_401:
[----:B------:R-:W-:-:S05]  /*24520*/  IMAD.IADD R8, R1, 0x1, R6 ;  /* 0x0000000101087824 */ /* 0x000fca00078e0206 */
[----:B------:R-:W2:Y:S02]  /*24530*/  LDL.U8 R7, [R8+0x10] ;  /* 0x0000100008077983 */ /* 0x000ea40000100000 */
[----:B--2---:R-:W-:Y:S01]  /*24540*/  ISETP.NE.AND P0, PT, R7, RZ, PT ;  /* 0x000000ff0700720c */ /* 0x004fe20003f05270 */
[----:B------:R-:W-:Y:S02]  /*24550*/  IMAD.MOV.U32 R7, RZ, RZ, R6 ;  /* 0x000000ffff077224 */ /* 0x000fe400078e0006 */
[----:B------:R-:W-:-:S10]  /*24560*/  VIADD R6, R6, 0x1 ;  /* 0x0000000106067836 */ /* 0x000fd40000000000 */
[----:B------:R-:W-:Y:S05]  /*24570*/  @P0 BRA `(.L_x_401) ;  /* 0xfffffffc00e80947 */ /* 0x000fea000383ffff */
[----:B------:R-:W-:Y:S05]  /*24580*/  BSYNC.RECONVERGENT B2 ;  /* 0x0000000000027941 */ /* 0x000fea0003800200 */
.L_x_400:
[----:B------:R-:W-:Y:S01]  /*24590*/  LOP3.LUT P0, RZ, R5, 0xff, RZ, 0xc0, !PT ;  /* 0x000000ff05ff7812 */ /* 0x000fe2000780c0ff */
[----:B------:R-:W-:Y:S01]  /*245a0*/  BSSY.RECONVERGENT B2, `(.L_x_402) ;  /* 0x000000c000027945 */ /* 0x000fe20003800200 */
[----:B------:R-:W-:-:S11]  /*245b0*/  IMAD.MOV.U32 R6, RZ, RZ, R7 ;  /* 0x000000ffff067224 */ /* 0x000fd600078e0007 */
[----:B------:R-:W-:Y:S05]  /*245c0*/  @!P0 BRA `(.L_x_403) ;  /* 0x0000000000248947 */ /* 0x000fea0003800000 */
[----:B------:R-:W-:-:S07]  /*245d0*/  IMAD.MOV.U32 R8, RZ, RZ, RZ ;  /* 0x000000ffff087224 */ /* 0x000fce00078e00ff */
.L_x_404:
        /* <DEDUP_REMOVED lines=8> */
.L_x_403:
[----:B------:R-:W-:Y:S05]  /*24660*/  BSYNC.RECONVERGENT B2 ;  /* 0x0000000000027941 */ /* 0x000fea0003800200 */
.L_x_402:
        /* <DEDUP_REMOVED lines=547> */
.L_x_399:
[----:B------:R-:W-:Y:S05]  /*268a0*/  BSYNC.RECONVERGENT B1 ;  /* 0x0000000000017941 */ /* 0x000fea0003800200 */
.L_x_398:
        /* <DEDUP_REMOVED lines=573> */
[----:B0-----:R-:W2:Y:S04]  /*28c80*/  LDL.LU R0, [R1+0x394] ;  /* 0x0003940001007983 */ /* 0x001ea80000300800 */
[----:B------:R-:W-:Y:S04]  /*28c90*/  SHFL.DOWN PT, R162, R162, 0x10, R4 ;  /* 0x0a000000a2a27989 */ /* 0x000fe800000e0004 */
[----:B------:R-:W-:Y:S04]  /*28ca0*/  SHFL.DOWN PT, R164, R164, 0x10, R4 ;  /* 0x0a000000a4a47989 */ /* 0x000fe800000e0004 */
[----:B------:R-:W-:Y:S04]  /*28cb0*/  SHFL.DOWN PT, R166, R166, 0x10, R4 ;  /* 0x0a000000a6a67989 */ /* 0x000fe800000e0004 */
[----:B-1----:R0:W-:Y:S04]  /*28cc0*/  STL [R1+0x348], R2 ;  /* 0x0003480201007387 */ /* 0x0021e80000100800 */
[----:B------:R-:W-:Y:S04]  /*28cd0*/  SHFL.DOWN PT, R168, R168, 0x10, R4 ;  /* 0x0a000000a8a87989 */ /* 0x000fe800000e0004 */
[----:B------:R-:W-:Y:S04]  /*28ce0*/  SHFL.DOWN PT, R170, R170, 0x10, R4 ;  /* 0x0a000000aaaa7989 */ /* 0x000fe800000e0004 */
[----:B0-----:R-:W3:Y:S01]  /*28cf0*/  LDL.LU R2, [R1+0x390] ;  /* 0x0003900001027983 */ /* 0x001ee20000300800 */
[----:B------:R-:W-:-:S03]  /*28d00*/  IMAD R244, R3, 0x1000000, R244 ;  /* 0x0100000003f47824 */ /* 0x000fc600078e02f4 */
[----:B------:R0:W-:Y:S01]  /*28d10*/  STL [R1+0x358], R3 ;  /* 0x0003580301007387 */ /* 0x0001e20000100800 */
[----:B------:R-:W-:-:S03]  /*28d20*/  IMAD R246, R5, 0x1000000, R246 ;  /* 0x0100000005f67824 */ /* 0x000fc600078e02f6 */
[----:B------:R-:W-:Y:S04]  /*28d30*/  SHFL.DOWN PT, R173, R173, 0x10, R4 ;  /* 0x0a000000adad7989 */ /* 0x000fe800000e0004 */
[----:B------:R-:W-:Y:S01]  /*28d40*/  SHFL.DOWN PT, R177, R177, 0x10, R4 ;  /* 0x0a000000b1b17989 */ /* 0x000fe200000e0004 */
[----:B0-----:R-:W-:-:S03]  /*28d50*/  LOP3.LUT R3, R247, 0xffff, RZ, 0xc0, !PT ;  /* 0x0000fffff7037812 */ /* 0x001fc600078ec0ff */
[----:B------:R-:W-:Y:S04]  /*28d60*/  SHFL.DOWN PT, R181, R181, 0x10, R4 ;  /* 0x0a000000b5b57989 */ /* 0x000fe800000e0004 */
[----:B------:R0:W-:Y:S04]  /*28d70*/  STL [R1+0x244], R3 ;  /* 0x0002440301007387 */ /* 0x0001e80000100800 */
[----:B------:R-:W1:Y:S04]  /*28d80*/  SHFL.DOWN PT, R246, R246, 0x10, R4 ;  /* 0x0a000000f6f67989 */ /* 0x000e6800000e0004 */
[----:B------:R-:W-:Y:S01]  /*28d90*/  SHFL.DOWN PT, R185, R185, 0x10, R4 ;  /* 0x0a000000b9b97989 */ /* 0x000fe200000e0004 */
[----:B0-----:R-:W-:-:S03]  /*28da0*/  IMAD R3, R3, 0x1000000, R156 ;  /* 0x0100000003037824 */ /* 0x001fc600078e029c */
[----:B------:R-:W-:Y:S04]  /*28db0*/  SHFL.DOWN PT, R172, R172, 0x10, R4 ;  /* 0x0a000000acac7989 */ /* 0x000fe800000e0004 */
[----:B------:R-:W0:Y:S04]  /*28dc0*/  SHFL.DOWN PT, R3, R3, 0x10, R4 ;  /* 0x0a00000003037989 */ /* 0x000e2800000e0004 */
[----:B------:R-:W-:Y:S04]  /*28dd0*/  SHFL.DOWN PT, R174, R174, 0x10, R4 ;  /* 0x0a000000aeae7989 */ /* 0x000fe800000e0004 */
[----:B------:R-:W-:Y:S04]  /*28de0*/  SHFL.DOWN PT, R176, R176, 0x10, R4 ;  /* 0x0a000000b0b07989 */ /* 0x000fe800000e0004 */
[----:B-1----:R-:W-:Y:S04]  /*28df0*/  STL [R1+0x344], R246 ;  /* 0x000344f601007387 */ /* 0x002fe80000100800 */
[----:B------:R-:W-:Y:S04]  /*28e00*/  SHFL.DOWN PT, R178, R178, 0x10, R4 ;  /* 0x0a000000b2b27989 */ /* 0x000fe800000e0004 */
[----:B------:R-:W-:Y:S04]  /*28e10*/  SHFL.DOWN PT, R180, R180, 0x10, R4 ;  /* 0x0a000000b4b47989 */ /* 0x000fe800000e0004 */
[----:B0-----:R0:W-:Y:S04]  /*28e20*/  STL [R1+0x34c], R3 ;  /* 0x00034c0301007387 */ /* 0x0011e80000100800 */
[----:B------:R-:W-:Y:S04]  /*28e30*/  SHFL.DOWN PT, R182, R182, 0x10, R4 ;  /* 0x0a000000b6b67989 */ /* 0x000fe800000e0004 */
[----:B------:R-:W-:Y:S04]  /*28e40*/  SHFL.DOWN PT, R184, R184, 0x10, R4 ;  /* 0x0a000000b8b87989 */ /* 0x000fe800000e0004 */
[----:B0-----:R-:W4:Y:S04]  /*28e50*/  LDL.LU R3, [R1+0x38c] ;  /* 0x00038c0001037983 */ /* 0x001f280000300800 */
        /* <DEDUP_REMOVED lines=48> */
[----:B------:R-:W-:Y:S04]  /*29160*/  STL [R1+0x32c], R170 ;  /* 0x00032caa01007387 */ /* 0x000fe80000100800 */
[----:B--2---:R-:W0:Y:S04]  /*29170*/  SHFL.DOWN PT, R246, R0, 0x10, R4 ;  /* 0x0a00000000f67989 */ /* 0x004e2800000e0004 */
[----:B------:R-:W-:Y:S04]  /*29180*/  STL [R1+0x320], R173 ;  /* 0x000320ad01007387 */ /* 0x000fe80000100800 */
[----:B------:R-:W-:Y:S04]  /*29190*/  STL [R1+0x324], R177 ;  /* 0x000324b101007387 */ /* 0x000fe80000100800 */
[----:B------:R-:W-:Y:S04]  /*291a0*/  STL [R1+0x318], R181 ;  /* 0x000318b501007387 */ /* 0x000fe80000100800 */
[----:B------:R-:W-:Y:S04]  /*291b0*/  STL [R1+0x31c], R185 ;  /* 0x00031cb901007387 */ /* 0x000fe80000100800 */
[----:B------:R-:W-:Y:S04]  /*291c0*/  STL [R1+0x310], R172 ;  /* 0x000310ac01007387 */ /* 0x000fe80000100800 */
[----:B0-----:R-:W-:Y:S04]  /*291d0*/  STL [R1+0x35c], R246 ;  /* 0x00035cf601007387 */ /* 0x001fe80000100800 */
[----:B---3--:R-:W0:Y:S04]  /*291e0*/  SHFL.DOWN PT, R246, R2, 0x10, R4 ;  /* 0x0a00000002f67989 */ /* 0x008e2800000e0004 */
        /* <DEDUP_REMOVED lines=112> */
[----:B------:R-:W0:Y:S01]  /*298f0*/  SHFL.DOWN PT, R4, R3, 0x10, R4 ;  /* 0x0a00000003047989 */ /* 0x000e2200000e0004 */
[----:B------:R-:W-:Y:S03]  /*29900*/  BSSY.RECONVERGENT B1, `(.L_x_405) ;  /* 0x00004aa000017945 */ /* 0x000fe60003800200 */
[----:B0-----:R1:W-:Y:S01]  /*29910*/  STL [R1+0x24c], R4 ;  /* 0x00024c0401007387 */ /* 0x0013e20000100800 */
        /* <DEDUP_REMOVED lines=8> */
[----:B------:R-:W2:Y:S04]  /*299a0*/  LDL.LU R8, [R1+0x2f8] ;  /* 0x0002f80001087983 */ /* 0x000ea80000300800 */
[----:B------:R-:W2:Y:S04]  /*299b0*/  LDL.LU R9, [R1+0x2fc] ;  /* 0x0002fc0001097983 */ /* 0x000ea80000300800 */
[----:B------:R-:W2:Y:S04]  /*299c0*/  LDL.LU R250, [R1+0x300] ;  /* 0x0003000001fa7983 */ /* 0x000ea80000300800 */
[----:B------:R-:W2:Y:S04]  /*299d0*/  LDL.LU R251, [R1+0x304] ;  /* 0x0003040001fb7983 */ /* 0x000ea80000300800 */
[----:B---3--:R-:W3:Y:S04]  /*299e0*/  LDL.LU R130, [R1+0x320] ;  /* 0x0003200001827983 */ /* 0x008ee80000300800 */
[----:B------:R-:W3:Y:S04]  /*299f0*/  LDL.LU R131, [R1+0x324] ;  /* 0x0003240001837983 */ /* 0x000ee80000300800 */
[----:B----4-:R-:W4:Y:S04]  /*29a00*/  LDL.LU R128, [R1+0x328] ;  /* 0x0003280001807983 */ /* 0x010f280000300800 */
        /* <DEDUP_REMOVED lines=23> */
[----:B------:R0:W-:Y:S01]  /*29b80*/  STL.64 [R1+0x3c0], R140 ;  /* 0x0003c08c01007387 */ /* 0x0001e20000100a00 */
[----:B------:R-:W-:-:S03]  /*29b90*/  LOP3.LUT R10, R10, 0xffff, RZ, 0xc0, !PT ;  /* 0x0000ffff0a0a7812 */ /* 0x000fc600078ec0ff */
        /* <DEDUP_REMOVED lines=9> */
[----:B--2---:R0:W-:Y:S04]  /*29c30*/  STL.64 [R1+0x180], R12 ;  /* 0x0001800c01007387 */ /* 0x0041e80000100a00 */
[----:B0-----:R-:W2:Y:S04]  /*29c40*/  LDL.LU R12, [R1+0x2d0] ;  /* 0x0002d000010c7983 */ /* 0x001ea80000300800 */
[----:B------:R-:W2:Y:S04]  /*29c50*/  LDL.LU R13, [R1+0x2d4] ;  /* 0x0002d400010d7983 */ /* 0x000ea80000300800 */
[----:B------:R0:W-:Y:S04]  /*29c60*/  STL.64 [R1+0x168], R120 ;  /* 0x0001687801007387 */ /* 0x0001e80000100a00 */
[----:B------:R1:W-:Y:S04]  /*29c70*/  STL.64 [R1+0x178], R8 ;  /* 0x0001780801007387 */ /* 0x0003e80000100a00 */
[----:B0-----:R-:W2:Y:S04]  /*29c80*/  LDL.LU R120, [R1+0x2e8] ;  /* 0x0002e80001787983 */ /* 0x001ea80000300800 */
[----:B------:R-:W2:Y:S04]  /*29c90*/  LDL.LU R121, [R1+0x2ec] ;  /* 0x0002ec0001797983 */ /* 0x000ea80000300800 */
[----:B------:R-:W-:Y:S04]  /*29ca0*/  STL.64 [R1+0x170], R250 ;  /* 0x000170fa01007387 */ /* 0x000fe80000100a00 */
[----:B---3--:R0:W-:Y:S04]  /*29cb0*/  STL.64 [R1+0x150], R130 ;  /* 0x0001508201007387 */ /* 0x0081e80000100a00 */
[----:B-1----:R-:W3:Y:S04]  /*29cc0*/  LDL.LU R8, [R1+0x36c] ;  /* 0x00036c0001087983 */ /* 0x002ee80000300800 */
[----:B----4-:R1:W-:Y:S04]  /*29cd0*/  STL.64 [R1+0x148], R128 ;  /* 0x0001488001007387 */ /* 0x0103e80000100a00 */
[----:B0-----:R-:W4:Y:S04]  /*29ce0*/  LDL.LU R130, [R1+0x2c8] ;  /* 0x0002c80001827983 */ /* 0x001f280000300800 */
[----:B------:R-:W4:Y:S04]  /*29cf0*/  LDL.LU R131, [R1+0x2cc] ;  /* 0x0002cc0001837983 */ /* 0x000f280000300800 */
[----:B-1----:R-:W3:Y:S04]  /*29d00*/  LDL.LU R128, [R1+0x2c0] ;  /* 0x0002c00001807983 */ /* 0x002ee80000300800 */
[----:B------:R-:W3:Y:S04]  /*29d10*/  LDL.LU R129, [R1+0x2c4] ;  /* 0x0002c40001817983 */ /* 0x000ee80000300800 */
[----:B------:R-:W3:Y:S04]  /*29d20*/  LDL.LU R250, [R1+0x350] ;  /* 0x0003500001fa7983 */ /* 0x000ee80000300800 */
[----:B------:R0:W-:Y:S04]  /*29d30*/  STL.64 [R1+0x130], R136 ;  /* 0x0001308801007387 */ /* 0x0001e80000100a00 */
[----:B------:R1:W-:Y:S04]  /*29d40*/  STL.64 [R1+0x128], R134 ;  /* 0x0001288601007387 */ /* 0x0003e80000100a00 */
[----:B------:R-:W3:Y:S04]  /*29d50*/  LDL.LU R9, [R1+0x368] ;  /* 0x0003680001097983 */ /* 0x000ee80000300800 */
[----:B0-----:R-:W3:Y:S04]  /*29d60*/  LDL.LU R136, [R1+0x2a8] ;  /* 0x0002a80001887983 */ /* 0x001ee80000300800 */
[----:B-1----:R-:W3:Y:S04]  /*29d70*/  LDL.LU R134, [R1+0x2a0] ;  /* 0x0002a00001867983 */ /* 0x002ee80000300800 */
[----:B------:R-:W3:Y:S04]  /*29d80*/  LDL.LU R135, [R1+0x2a4] ;  /* 0x0002a40001877983 */ /* 0x000ee80000300800 */
[----:B------:R-:W3:Y:S04]  /*29d90*/  LDL.LU R137, [R1+0x2ac] ;  /* 0x0002ac0001897983 */ /* 0x000ee80000300800 */
[----:B------:R-:W3:Y:S01]  /*29da0*/  LDL.LU R251, [R1+0x364] ;  /* 0x0003640001fb7983 */ /* 0x000ee20000300800 */
[----:B------:R-:W-:-:S03]  /*29db0*/  PRMT R10, R252, 0x3340, R10 ;  /* 0x00003340fc0a7816 */ /* 0x000fc6000000000a */
[----:B------:R-:W3:Y:S04]  /*29dc0*/  LDL.LU R252, [R1+0x230] ;  /* 0x0002300001fc7983 */ /* 0x000ee80000300800 */
[----:B--2---:R0:W-:Y:S04]  /*29dd0*/  STL.64 [R1+0x1a0], R12 ;  /* 0x0001a00c01007387 */ /* 0x0041e80000100a00 */
[----:B0-----:R-:W2:Y:S01]  /*29de0*/  LDL.LU R12, [R1+0x370] ;  /* 0x00037000010c7983 */ /* 0x001ea20000300800 */
[----:B------:R-:W-:Y:S02]  /*29df0*/  LOP3.LUT R14, R14, 0xffff, RZ, 0xc0, !PT ;  /* 0x0000ffff0e0e7812 */ /* 0x000fe400078ec0ff */
[----:B------:R-:W-:-:S02]  /*29e00*/  LOP3.LUT R249, R249, 0xffff, RZ, 0xc0, !PT ;  /* 0x0000fffff9f97812 */ /* 0x000fc400078ec0ff */
[----:B------:R-:W-:Y:S02]  /*29e10*/  LOP3.LUT R223, R223, 0xffff, RZ, 0xc0, !PT ;  /* 0x0000ffffdfdf7812 */ /* 0x000fe400078ec0ff */
[----:B-----5:R-:W-:Y:S01]  /*29e20*/  LOP3.LUT R224, R224, 0xffff, RZ, 0xc0, !PT ;  /* 0x0000ffffe0e07812 */ /* 0x020fe200078ec0ff */
[----:B------:R0:W-:Y:S01]  /*29e30*/  STL.64 [R1+0x188], R120 ;  /* 0x0001887801007387 */ /* 0x0001e20000100a00 */
[----:B------:R-:W-:Y:S02]  /*29e40*/  LOP3.LUT R215, R215, 0xffff, RZ, 0xc0, !PT ;  /* 0x0000ffffd7d77812 */ /* 0x000fe400078ec0ff */
[----:B------:R-:W-:Y:S02]  /*29e50*/  LOP3.LUT R219, R219, 0xffff, RZ, 0xc0, !PT ;  /* 0x0000ffffdbdb7812 */ /* 0x000fe400078ec0ff */
[----:B------:R-:W-:Y:S02]  /*29e60*/  LOP3.LUT R220, R220, 0xffff, RZ, 0xc0, !PT ;  /* 0x0000ffffdcdc7812 */ /* 0x000fe400078ec0ff */
[----:B------:R-:W-:-:S02]  /*29e70*/  LOP3.LUT R211, R211, 0xffff, RZ, 0xc0, !PT ;  /* 0x0000ffffd3d37812 */ /* 0x000fc400078ec0ff */
[----:B------:R-:W-:Y:S02]  /*29e80*/  LOP3.LUT R212, R212, 0xffff, RZ, 0xc0, !PT ;  /* 0x0000ffffd4d47812 */ /* 0x000fe400078ec0ff */
[----:B------:R-:W-:Y:S01]  /*29e90*/  LOP3.LUT R203, R203, 0xffff, RZ, 0xc0, !PT ;  /* 0x0000ffffcbcb7812 */ /* 0x000fe200078ec0ff */
[----:B0-----:R-:W2:Y:S04]  /*29ea0*/  LDL.LU.64 R120, [R1+0x418] ;  /* 0x0004180001787983 */ /* 0x001ea80000300a00 */
[----:B----4-:R0:W-:Y:S01]  /*29eb0*/  STL.64 [R1+0x1a8], R130 ;  /* 0x0001a88201007387 */ /* 0x0101e20000100a00 */
[----:B------:R-:W-:Y:S02]  /*29ec0*/  LOP3.LUT R204, R204, 0xffff, RZ, 0xc0, !PT ;  /* 0x0000ffffcccc7812 */ /* 0x000fe400078ec0ff */
[----:B------:R-:W-:-:S02]  /*29ed0*/  LOP3.LUT R195, R195, 0xffff, RZ, 0xc0, !PT ;  /* 0x0000ffffc3c37812 */ /* 0x000fc400078ec0ff */
[----:B------:R-:W-:Y:S02]  /*29ee0*/  LOP3.LUT R196, R196, 0xffff, RZ, 0xc0, !PT ;  /* 0x0000ffffc4c47812 */ /* 0x000fe400078ec0ff */
[----:B------:R-:W-:Y:S01]  /*29ef0*/  LOP3.LUT R187, R187, 0xffff, RZ, 0xc0, !PT ;  /* 0x0000ffffbbbb7812 */ /* 0x000fe200078ec0ff */
[----:B---3--:R1:W-:Y:S01]  /*29f00*/  STL.64 [R1+0x1b0], R128 ;  /* 0x0001b08001007387 */ /* 0x0083e20000100a00 */
[----:B------:R-:W-:-:S03]  /*29f10*/  PRMT R8, R8, 0x3340, R250 ;  /* 0x0000334008087816 */ /* 0x000fc600000000fa */
[----:B0-----:R-:W3:Y:S04]  /*29f20*/  LDL.LU.64 R130, [R1+0x400] ;  /* 0x0004000001827983 */ /* 0x001ee80000300a00 */
[----:B------:R-:W4:Y:S04]  /*29f30*/  LDL.LU R250, [R1+0x220] ;  /* 0x0002200001fa7983 */ /* 0x000f280000300800 */
[----:B-1----:R-:W4:Y:S01]  /*29f40*/  LDL.LU.64 R128, [R1+0x3f8] ;  /* 0x0003f80001807983 */ /* 0x002f220000300a00 */
[----:B------:R-:W-:Y:S02]  /*29f50*/  PRMT R9, R9, 0x3340, R242 ;  /* 0x0000334009097816 */ /* 0x000fe400000000f2 */
[----:B------:R-:W-:Y:S01]  /*29f60*/  LOP3.LUT R188, R188, 0xffff, RZ, 0xc0, !PT ;  /* 0x0000ffffbcbc7812 */ /* 0x000fe200078ec0ff */
[----:B------:R-:W4:Y:S04]  /*29f70*/  LDL.LU R242, [R1+0x228] ;  /* 0x0002280001f27983 */ /* 0x000f280000300800 */
[----:B------:R0:W-:Y:S04]  /*29f80*/  STL.64 [R1+0x1d0], R134 ;  /* 0x0001d08601007387 */ /* 0x0001e80000100a00 */
[----:B------:R1:W-:Y:S01]  /*29f90*/  STL.64 [R1+0x1c8], R136 ;  /* 0x0001c88801007387 */ /* 0x0003e20000100a00 */
[----:B------:R-:W-:-:S02]  /*29fa0*/  PRMT R5, R251, 0x3340, R5 ;  /* 0x00003340fb057816 */ /* 0x000fc40000000005 */
[----:B------:R-:W-:Y:S01]  /*29fb0*/  LOP3.LUT R179, R179, 0xffff, RZ, 0xc0, !PT ;  /* 0x0000ffffb3b37812 */ /* 0x000fe200078ec0ff */
[----:B------:R-:W4:Y:S04]  /*29fc0*/  LDL.LU R251, [R1+0x224] ;  /* 0x0002240001fb7983 */ /* 0x000f280000300800 */
[----:B0-----:R-:W4:Y:S04]  /*29fd0*/  LDL.LU.64 R134, [R1+0x3d8] ;  /* 0x0003d80001867983 */ /* 0x001f280000300a00 */
[----:B-1----:R-:W4:Y:S01]  /*29fe0*/  LDL.LU.64 R136, [R1+0x3e0] ;  /* 0x0003e00001887983 */ /* 0x002f220000300a00 */
        /* <DEDUP_REMOVED lines=37> */
[----:B------:R-:W-:Y:S02]  /*2a240*/  PRMT R241, R15, 0x3340, R241 ;  /* 0x000033400ff17816 */ /* 0x000fe400000000f1 */
[----:B------:R-:W-:Y:S01]  /*2a250*/  LOP3.LUT R15, R25, 0xffff, RZ, 0xc0, !PT ;  /* 0x0000ffff190f7812 */ /* 0x000fe200078ec0ff */
[----:B------:R1:W-:Y:S01]  /*2a260*/  STL.64 [R1+0x158], R116 ;  /* 0x0001587401007387 */ /* 0x0003e20000100a00 */
[----:B------:R-:W-:-:S02]  /*2a270*/  PRMT R25, R22, 0x3340, R21 ;  /* 0x0000334016197816 */ /* 0x000fc40000000015 */
[----:B------:R-:W-:Y:S01]  /*2a280*/  PRMT R22, R24, 0x3340, R23 ;  /* 0x0000334018167816 */ /* 0x000fe20000000017 */
[----:B0-----:R-:W4:Y:S01]  /*2a290*/  LDL.LU R148, [R1+0x278] ;  /* 0x0002780001947983 */ /* 0x001f220000300800 */
[----:B------:R-:W-:Y:S02]  /*2a2a0*/  PRMT R23, R26, 0x3340, R15 ;  /* 0x000033401a177816 */ /* 0x000fe4000000000f */
[----:B------:R-:W-:Y:S01]  /*2a2b0*/  LOP3.LUT R26, R59, 0xffff, RZ, 0xc0, !PT ;  /* 0x0000ffff3b1a7812 */ /* 0x000fe200078ec0ff */
[----:B-1----:R-:W4:Y:S01]  /*2a2c0*/  LDL.LU R152, [R1+0x260] ;  /* 0x0002600001987983 */ /* 0x002f220000300800 */
[----:B------:R-:W-:Y:S02]  /*2a2d0*/  LOP3.LUT R15, R58, 0xffff, RZ, 0xc0, !PT ;  /* 0x0000ffff3a0f7812 */ /* 0x000fe400078ec0ff */
[----:B------:R-:W-:Y:S01]  /*2a2e0*/  PRMT R38, R38, 0x3340, R37 ;  /* 0x0000334026267816 */ /* 0x000fe20000000025 */
[----:B------:R-:W4:Y:S01]  /*2a2f0*/  LDL.LU R153, [R1+0x264] ;  /* 0x0002640001997983 */ /* 0x000f220000300800 */
[----:B------:R-:W-:-:S02]  /*2a300*/  PRMT R26, R15, 0x3340, R26 ;  /* 0x000033400f1a7816 */ /* 0x000fc4000000001a */
[----:B------:R-:W-:Y:S01]  /*2a310*/  LOP3.LUT R15, R60, 0xffff, RZ, 0xc0, !PT ;  /* 0x0000ffff3c0f7812 */ /* 0x000fe200078ec0ff */
        /* <DEDUP_REMOVED lines=10> */
[----:B------:R-:W-:Y:S02]  /*2a3c0*/  LOP3.LUT R34, R34, 0xffff, RZ, 0xc0, !PT ;  /* 0x0000ffff22227812 */ /* 0x000fe400078ec0ff */
[----:B------:R-:W-:Y:S01]  /*2a3d0*/  LOP3.LUT R70, R70, 0xffff, RZ, 0xc0, !PT ;  /* 0x0000ffff46467812 */ /* 0x000fe200078ec0ff */
[----:B------:R0:W-:Y:S01]  /*2a3e0*/  STL.64 [R1+0x3c8], R142 ;  /* 0x0003c88e01007387 */ /* 0x0001e20000100a00 */
[----:B------:R-:W-:Y:S02]  /*2a3f0*/  PRMT R21, R18, 0x3340, R17 ;  /* 0x0000334012157816 */ /* 0x000fe40000000011 */
[----:B------:R-:W-:Y:S01]  /*2a400*/  LOP3.LUT R17, R66, 0xffff, RZ, 0xc0, !PT ;  /* 0x0000ffff42117812 */ /* 0x000fe200078ec0ff */
[----:B------:R1:W-:Y:S01]  /*2a410*/  STL.64 [R1+0x138], R124 ;  /* 0x0001387c01007387 */ /* 0x0003e20000100a00 */
[----:B------:R-:W-:-:S02]  /*2a420*/  LOP3.LUT R66, R105, 0xffff, RZ, 0xc0, !PT ;  /* 0x0000ffff69427812 */ /* 0x000fc400078ec0ff */
[----:B------:R-:W-:Y:S02]  /*2a430*/  LOP3.LUT R74, R74, 0xffff, RZ, 0xc0, !PT ;  /* 0x0000ffff4a4a7812 */ /* 0x000fe400078ec0ff */
[----:B------:R-:W-:Y:S02]  /*2a440*/  LOP3.LUT R56, R56, 0xffff, RZ, 0xc0, !PT ;  /* 0x0000ffff38387812 */ /* 0x000fe400078ec0ff */
[----:B------:R-:W-:Y:S01]  /*2a450*/  LOP3.LUT R78, R78, 0xffff, RZ, 0xc0, !PT ;  /* 0x0000ffff4e4e7812 */ /* 0x000fe200078ec0ff */
[----:B0-----:R-:W4:Y:S04]  /*2a460*/  LDL.LU R142, [R1+0x290] ;  /* 0x00029000018e7983 */ /* 0x001f280000300800 */
[----:B-1----:R-:W4:Y:S04]  /*2a470*/  LDL.LU R124, [R1+0x2b0] ;  /* 0x0002b000017c7983 */ /* 0x002f280000300800 */
[----:B------:R-:W4:Y:S04]  /*2a480*/  LDL.LU R125, [R1+0x2b4] ;  /* 0x0002b400017d7983 */ /* 0x000f280000300800 */
[----:B------:R-:W4:Y:S04]  /*2a490*/  LDL.LU R143, [R1+0x294] ;  /* 0x00029400018f7983 */ /* 0x000f280000300800 */
[----:B------:R-:W-:Y:S04]  /*2a4a0*/  STL.64 [R1+0x3d0], R132 ;  /* 0x0003d08401007387 */ /* 0x000fe80000100a00 */
[----:B------:R-:W-:Y:S04]  /*2a4b0*/  STL.64 [R1+0x3b8], R138 ;  /* 0x0003b88a01007387 */ /* 0x000fe80000100a00 */
[----:B------:R-:W-:Y:S04]  /*2a4c0*/  STL.64 [R1+0x3a0], R144 ;  /* 0x0003a09001007387 */ /* 0x000fe80000100a00 */
[----:B------:R0:W-:Y:S04]  /*2a4d0*/  STL.64 [R1+0x390], R150 ;  /* 0x0003909601007387 */ /* 0x0001e80000100a00 */
[----:B------:R-:W-:Y:S04]  /*2a4e0*/  STL.64 [R1+0x140], R126 ;  /* 0x0001407e01007387 */ /* 0x000fe80000100a00 */
[----:B------:R1:W-:Y:S04]  /*2a4f0*/  STL.64 [R1+0x160], R118 ;  /* 0x0001607601007387 */ /* 0x0003e80000100a00 */
[----:B0-----:R-:W4:Y:S04]  /*2a500*/  LDL.LU R150, [R1+0x258] ;  /* 0x0002580001967983 */ /* 0x001f280000300800 */
        /* <DEDUP_REMOVED lines=11> */
[----:B------:R0:W-:Y:S01]  /*2a5c0*/  STL.64 [R1+0x1e8], R140 ;  /* 0x0001e88c01007387 */ /* 0x0001e20000100a00 */
[----:B------:R-:W-:-:S02]  /*2a5d0*/  PRMT R7, R7, 0x3340, R248 ;  /* 0x0000334007077816 */ /* 0x000fc400000000f8 */
[----:B------:R-:W-:Y:S01]  /*2a5e0*/  PRMT R4, R4, 0x3340, R247 ;  /* 0x0000334004047816 */ /* 0x000fe200000000f7 */
[----:B------:R1:W-:Y:S01]  /*2a5f0*/  STL.64 [R1+0x200], R146 ;  /* 0x0002009201007387 */ /* 0x0003e20000100a00 */
[----:B--2---:R-:W-:Y:S02]  /*2a600*/  PRMT R249, R12, 0x3340, R249 ;  /* 0x000033400cf97816 */ /* 0x004fe400000000f9 */
[----:B------:R-:W-:Y:S01]  /*2a610*/  LOP3.LUT R12, R227, 0xffff, RZ, 0xc0, !PT ;  /* 0x0000ffffe30c7812 */ /* 0x000fe200078ec0ff */
[----:B------:R-:W2:Y:S03]  /*2a620*/  LDL.LU R248, [R1+0x238] ;  /* 0x0002380001f87983 */ /* 0x000ea60000300800 */
[----:B------:R-:W-:Y:S01]  /*2a630*/  PRMT R12, R11, 0x3340, R12 ;  /* 0x000033400b0c7816 */ /* 0x000fe2000000000c */
[----:B0-----:R-:W2:Y:S01]  /*2a640*/  LDL.LU.64 R140, [R1+0x3c0] ;  /* 0x0003c000018c7983 */ /* 0x001ea20000300a00 */
[----:B------:R-:W-:-:S02]  /*2a650*/  PRMT R11, R224, 0x3340, R215 ;  /* 0x00003340e00b7816 */ /* 0x000fc400000000d7 */
[----:B------:R-:W-:Y:S01]  /*2a660*/  LOP3.LUT R224, R208, 0xffff, RZ, 0xc0, !PT ;  /* 0x0000ffffd0e07812 */ /* 0x000fe200078ec0ff */
[----:B-1----:R-:W2:Y:S01]  /*2a670*/  LDL.LU.64 R146, [R1+0x3a8] ;  /* 0x0003a80001927983 */ /* 0x002ea20000300a00 */
[----:B------:R-:W-:Y:S02]  /*2a680*/  PRMT R208, R220, 0x3340, R219 ;  /* 0x00003340dcd07816 */ /* 0x000fe400000000db */
[----:B------:R-:W-:Y:S01]  /*2a690*/  LOP3.LUT R220, R200, 0xffff, RZ, 0xc0, !PT ;  /* 0x0000ffffc8dc7812 */ /* 0x000fe200078ec0ff */
[----:B------:R-:W2:Y:S01]  /*2a6a0*/  LDL.LU R247, [R1+0x22c] ;  /* 0x00022c0001f77983 */ /* 0x000ea20000300800 */
[----:B------:R-:W-:Y:S02]  /*2a6b0*/  PRMT R200, R212, 0x3340, R211 ;  /* 0x00003340d4c87816 */ /* 0x000fe400000000d3 */
[----:B------:R-:W-:Y:S01]  /*2a6c0*/  LOP3.LUT R212, R192, 0xffff, RZ, 0xc0, !PT ;  /* 0x0000ffffc0d47812 */ /* 0x000fe200078ec0ff */
[----:B------:R0:W-:Y:S01]  /*2a6d0*/  STL.64 [R1+0x388], R2 ;  /* 0x0003880201007387 */ /* 0x0001e20000100a00 */
[----:B------:R-:W-:-:S02]  /*2a6e0*/  PRMT R192, R204, 0x3340, R203 ;  /* 0x00003340ccc07816 */ /* 0x000fc400000000cb */
[----:B------:R-:W-:Y:S01]  /*2a6f0*/  LOP3.LUT R204, R184, 0xffff, RZ, 0xc0, !PT ;  /* 0x0000ffffb8cc7812 */ /* 0x000fe200078ec0ff */
[----:B------:R-:W2:Y:S01]  /*2a700*/  LDL.LU R13, [R1+0x380] ;  /* 0x00038000010d7983 */ /* 0x000ea20000300800 */
[----:B------:R-:W-:Y:S02]  /*2a710*/  PRMT R184, R196, 0x3340, R195 ;  /* 0x00003340c4b87816 */ /* 0x000fe400000000c3 */
[----:B------:R-:W-:Y:S02]  /*2a720*/  LOP3.LUT R196, R176, 0xffff, RZ, 0xc0, !PT ;  /* 0x0000ffffb0c47812 */ /* 0x000fe400078ec0ff */
[----:B------:R-:W-:Y:S02]  /*2a730*/  PRMT R176, R188, 0x3340, R187 ;  /* 0x00003340bcb07816 */ /* 0x000fe400000000bb */
[----:B------:R-:W-:Y:S01]  /*2a740*/  LOP3.LUT R188, R168, 0xffff, RZ, 0xc0, !PT ;  /* 0x0000ffffa8bc7812 */ /* 0x000fe200078ec0ff */
[----:B0-----:R-:W2:Y:S01]  /*2a750*/  LDL.LU.64 R2, [R1+0x250] ;  /* 0x0002500001027983 */ /* 0x001ea20000300a00 */
        /* <DEDUP_REMOVED lines=45> */
[----:B------:R-:W-:Y:S02]  /*2aa30*/  PRMT R74, R15, 0x3340, R74 ;  /* 0x000033400f4a7816 */ /* 0x000fe4000000004a */
[----:B---3--:R-:W-:-:S02]  /*2aa40*/  LOP3.LUT R77, R130, 0xffff, RZ, 0xc0, !PT ;  /* 0x0000ffff824d7812 */ /* 0x008fc400078ec0ff */
[----:B----4-:R-:W-:Y:S02]  /*2aa50*/  LOP3.LUT R16, R129, 0xffff, RZ, 0xc0, !PT ;  /* 0x0000ffff81107812 */ /* 0x010fe400078ec0ff */
[----:B------:R-:W-:Y:S02]  /*2aa60*/  LOP3.LUT R78, R250, 0xffff, RZ, 0xc0, !PT ;  /* 0x0000fffffa4e7812 */ /* 0x000fe400078ec0ff */
[----:B------:R-:W-:Y:S01]  /*2aa70*/  LOP3.LUT R15, R128, 0xffff, RZ, 0xc0, !PT ;  /* 0x0000ffff800f7812 */ /* 0x000fe200078ec0ff */
[----:B------:R-:W3:Y:S01]  /*2aa80*/  LDL.LU R250, [R1+0x234] ;  /* 0x0002340001fa7983 */ /* 0x000ee20000300800 */
        /* <DEDUP_REMOVED lines=9> */
[----:B------:R-:W-:Y:S01]  /*2ab20*/  LOP3.LUT R15, R252, 0xffff, RZ, 0xc0, !PT ;  /* 0x0000fffffc0f7812 */ /* 0x000fe200078ec0ff */
[----:B------:R-:W4:Y:S04]  /*2ab30*/  LDL.LU R251, [R1+0x240] ;  /* 0x0002400001fb7983 */ /* 0x000f280000300800 */
[----:B------:R-:W4:Y:S04]  /*2ab40*/  LDL.LU R252, [R1+0x23c] ;  /* 0x00023c0001fc7983 */ /* 0x000f280000300800 */
[----:B------:R-:W-:Y:S04]  /*2ab50*/  STL.64 [R1+0x210], R152 ;  /* 0x0002109801007387 */ /* 0x000fe80000100a00 */
[----:B------:R0:W-:Y:S04]  /*2ab60*/  STL.64 [R1+0x1f8], R148 ;  /* 0x0001f89401007387 */ /* 0x0001e80000100a00 */
[----:B------:R1:W-:Y:S04]  /*2ab70*/  STL.64 [R1+0x198], R116 ;  /* 0x0001987401007387 */ /* 0x0003e80000100a00 */
[----:B0-----:R-:W4:Y:S04]  /*2ab80*/  LDL.LU.64 R148, [R1+0x3b0] ;  /* 0x0003b00001947983 */ /* 0x001f280000300a00 */
[----:B------:R-:W4:Y:S04]  /*2ab90*/  LDL.LU.64 R152, [R1+0x398] ;  /* 0x0003980001987983 */ /* 0x000f280000300a00 */
[----:B-1----:R-:W4:Y:S01]  /*2aba0*/  LDL.LU.64 R116, [R1+0x408] ;  /* 0x0004080001747983 */ /* 0x002f220000300a00 */
[----:B------:R-:W-:-:S03]  /*2abb0*/  LOP3.LUT R131, R131, 0xffff, RZ, 0xc0, !PT ;  /* 0x0000ffff83837812 */ /* 0x000fc600078ec0ff */
[----:B------:R0:W-:Y:S04]  /*2abc0*/  STL.64 [R1+0x1c0], R124 ;  /* 0x0001c07c01007387 */ /* 0x0001e80000100a00 */
[----:B------:R1:W-:Y:S04]  /*2abd0*/  STL.64 [R1+0x1e0], R142 ;  /* 0x0001e08e01007387 */ /* 0x0003e80000100a00 */
[----:B0-----:R-:W4:Y:S04]  /*2abe0*/  LDL.LU.64 R124, [R1+0x3e8] ;  /* 0x0003e800017c7983 */ /* 0x001f280000300a00 */
[----:B-1----:R-:W4:Y:S01]  /*2abf0*/  LDL.LU.64 R142, [R1+0x3c8] ;  /* 0x0003c800018e7983 */ /* 0x002f220000300a00 */
[----:B------:R-:W-:-:S02]  /*2ac00*/  PRMT R131, R131, 0x3340, R16 ;  /* 0x0000334083837816 */ /* 0x000fc40000000010 */
[----:B------:R-:W-:Y:S02]  /*2ac10*/  LOP3.LUT R137, R137, 0xffff, RZ, 0xc0, !PT ;  /* 0x0000ffff89897812 */ /* 0x000fe400078ec0ff */
[----:B------:R-:W-:Y:S01]  /*2ac20*/  PRMT R14, R14, 0x5410, R4 ;  /* 0x000054100e0e7816 */ /* 0x000fe20000000004 */
[----:B------:R0:W-:Y:S04]  /*2ac30*/  STL.64 [R1+0x218], R150 ;  /* 0x0002189601007387 */ /* 0x0001e80000100a00 */
[----:B------:R1:W-:Y:S04]  /*2ac40*/  STL.64 [R1+0x208], R144 ;  /* 0x0002089001007387 */ /* 0x0003e80000100a00 */
[----:B0-----:R-:W4:Y:S04]  /*2ac50*/  LDL.LU.64 R150, [R1+0x390] ;  /* 0x0003900001967983 */ /* 0x001f280000300a00 */
[----:B------:R0:W-:Y:S04]  /*2ac60*/  STL.64 [R1+0x190], R118 ;  /* 0x0001907601007387 */ /* 0x0001e80000100a00 */
[----:B-1----:R-:W4:Y:S04]  /*2ac70*/  LDL.LU.64 R144, [R1+0x3a0] ;  /* 0x0003a00001907983 */ /* 0x002f280000300a00 */
[----:B------:R1:W-:Y:S04]  /*2ac80*/  STL.64 [R1+0x1b8], R126 ;  /* 0x0001b87e01007387 */ /* 0x0003e80000100a00 */
[----:B0-----:R-:W4:Y:S04]  /*2ac90*/  LDL.LU.64 R118, [R1+0x410] ;  /* 0x0004100001767983 */ /* 0x001f280000300a00 */
[----:B------:R0:W-:Y:S04]  /*2aca0*/  STL.64 [R1+0x1d8], R132 ;  /* 0x0001d88401007387 */ /* 0x0001e80000100a00 */
[----:B-1----:R-:W4:Y:S04]  /*2acb0*/  LDL.LU.64 R126, [R1+0x3f0] ;  /* 0x0003f000017e7983 */ /* 0x002f280000300a00 */
[----:B------:R1:W-:Y:S04]  /*2acc0*/  STL.64 [R1+0x1f0], R138 ;  /* 0x0001f08a01007387 */ /* 0x0003e80000100a00 */
[----:B0-----:R-:W4:Y:S04]  /*2acd0*/  LDL.LU.64 R132, [R1+0x3d0] ;  /* 0x0003d00001847983 */ /* 0x001f280000300a00 */
[----:B-1----:R-:W4:Y:S01]  /*2ace0*/  LDL.LU.64 R138, [R1+0x3b8] ;  /* 0x0003b800018a7983 */ /* 0x002f220000300a00 */
[----:B--2---:R-:W-:-:S04]  /*2acf0*/  LOP3.LUT R140, R140, 0xffff, RZ, 0xc0, !PT ;  /* 0x0000ffff8c8c7812 */ /* 0x004fc800078ec0ff */
[----:B------:R-:W-:Y:S02]  /*2ad00*/  PRMT R140, R140, 0x3340, R15 ;  /* 0x000033408c8c7816 */ /* 0x000fe4000000000f */
[----:B------:R-:W-:Y:S02]  /*2ad10*/  LOP3.LUT R15, R248, 0xffff, RZ, 0xc0, !PT ;  /* 0x0000fffff80f7812 */ /* 0x000fe400078ec0ff */
[----:B------:R-:W-:Y:S02]  /*2ad20*/  LOP3.LUT R146, R146, 0xffff, RZ, 0xc0, !PT ;  /* 0x0000ffff92927812 */ /* 0x000fe400078ec0ff */
[----:B------:R-:W-:Y:S02]  /*2ad30*/  LOP3.LUT R16, R247, 0xffff, RZ, 0xc0, !PT ;  /* 0x0000fffff7107812 */ /* 0x000fe400078ec0ff */
[----:B------:R-:W-:Y:S02]  /*2ad40*/  PRMT R146, R146, 0x3340, R15 ;  /* 0x0000334092927816 */ /* 0x000fe4000000000f */
[----:B------:R-:W-:-:S02]  /*2ad50*/  PRMT R137, R137, 0x3340, R16 ;  /* 0x0000334089897816 */ /* 0x000fc40000000010 */
[----:B------:R-:W-:Y:S01]  /*2ad60*/  PRMT R15, R10, 0x5410, R9 ;  /* 0x000054100a0f7816 */ /* 0x000fe20000000009 */
[----:B------:R0:W-:Y:S01]  /*2ad70*/  STL.64 [R1+0x120], R2 ;  /* 0x0001200201007387 */ /* 0x0001e20000100a00 */
[----:B------:R-:W-:-:S03]  /*2ad80*/  IMAD.MOV.U32 R239, RZ, RZ, R2 ;  /* 0x000000ffffef7224 */ /* 0x000fc600078e0002 */
[----:B0-----:R-:W2:Y:S01]  /*2ad90*/  LDL.LU.64 R2, [R1+0x388] ;  /* 0x0003880001027983 */ /* 0x001ea20000300a00 */
[----:B---3--:R-:W-:-:S03]  /*2ada0*/  LOP3.LUT R16, R250, 0xffff, RZ, 0xc0, !PT ;  /* 0x0000fffffa107812 */ /* 0x008fc600078ec0ff */
[----:B------:R-:W3:Y:S01]  /*2adb0*/  LDL R250, [R1+0x248] ;  /* 0x0002480001fa7983 */ /* 0x000ee20000100800 */
[----:B----4-:R-:W-:-:S03]  /*2adc0*/  LOP3.LUT R4, R251, 0xffff, RZ, 0xc0, !PT ;  /* 0x0000fffffb047812 */ /* 0x010fc600078ec0ff */
[----:B------:R-:W3:Y:S01]  /*2add0*/  LDL R251, [R1+0x24c] ;  /* 0x00024c0001fb7983 */ /* 0x000ee20000100800 */
[----:B------:R-:W-:-:S03]  /*2ade0*/  LOP3.LUT R10, R252, 0xffff, RZ, 0xc0, !PT ;  /* 0x0000fffffc0a7812 */ /* 0x000fc600078ec0ff */
[----:B------:R-:W4:Y:S01]  /*2adf0*/  LDL R252, [R1+0x35c] ;  /* 0x00035c0001fc7983 */ /* 0x000f220000100800 */
        /* <DEDUP_REMOVED lines=125> */
[----:B------:R-:W-:Y:S02]  /*2b5d0*/  PRMT R80, R17, 0x3340, R80 ;  /* 0x0000334011507816 */ /* 0x000fe40000000050 */
[----:B------:R-:W-:Y:S02]  /*2b5e0*/  PRMT R143, R143, 0x3340, R16 ;  /* 0x000033408f8f7816 */ /* 0x000fe40000000010 */
[----:B------:R-:W-:Y:S02]  /*2b5f0*/  PRMT R5, R241, 0x5410, R5 ;  /* 0x00005410f1057816 */ /* 0x000fe40000000005 */
[----:B------:R-:W-:Y:S02]  /*2b600*/  PRMT R4, R245, 0x5410, R243 ;  /* 0x00005410f5047816 */ /* 0x000fe400000000f3 */
[----:B------:R-:W-:-:S02]  /*2b610*/  PRMT R178, R178, 0x3340, R177 ;  /* 0x00003340b2b27816 */ /* 0x000fc400000000b1 */
[----:B0-----:R-:W-:Y:S02]  /*2b620*/  PRMT R15, R186, 0x5410, R183 ;  /* 0x00005410ba0f7816 */ /* 0x001fe400000000b7 */
[----:B------:R-:W-:Y:S02]  /*2b630*/  PRMT R14, R185, 0x5410, R176 ;  /* 0x00005410b90e7816 */ /* 0x000fe400000000b0 */
[----:B------:R-:W-:Y:S02]  /*2b640*/  PRMT R17, R170, 0x5410, R167 ;  /* 0x00005410aa117816 */ /* 0x000fe400000000a7 */
[----:B------:R-:W-:Y:S02]  /*2b650*/  PRMT R16, R169, 0x5410, R160 ;  /* 0x00005410a9107816 */ /* 0x000fe400000000a0 */
[----:B-1----:R-:W-:Y:S02]  /*2b660*/  PRMT R9, R162, 0x5410, R159 ;  /* 0x00005410a2097816 */ /* 0x002fe4000000009f */
[----:B------:R-:W-:-:S02]  /*2b670*/  PRMT R8, R161, 0x5410, R52 ;  /* 0x00005410a1087816 */ /* 0x000fc40000000034 */
[----:B------:R-:W-:Y:S02]  /*2b680*/  PRMT R11, R54, 0x5410, R51 ;  /* 0x00005410360b7816 */ /* 0x000fe40000000033 */
[----:B------:R-:W-:Y:S02]  /*2b690*/  PRMT R10, R53, 0x5410, R44 ;  /* 0x00005410350a7816 */ /* 0x000fe4000000002c */
[----:B--2---:R-:W-:Y:S02]  /*2b6a0*/  PRMT R13, R32, 0x5410, R27 ;  /* 0x00005410200d7816 */ /* 0x004fe4000000001b */
        /* <DEDUP_REMOVED lines=50> */
[----:B0-----:R-:W-:Y:S02]  /*2b9d0*/  PRMT R5, R178, 0x5410, R175 ;  /* 0x00005410b2057816 */ /* 0x001fe400000000af */
[----:B------:R-:W-:-:S02]  /*2b9e0*/  PRMT R4, R177, 0x5410, R168 ;  /* 0x00005410b1047816 */ /* 0x000fc400000000a8 */
[----:B------:R-:W-:Y:S02]  /*2b9f0*/  PRMT R19, R46, 0x5410, R43 ;  /* 0x000054102e137816 */ /* 0x000fe4000000002b */
[----:B------:R-:W-:Y:S02]  /*2ba00*/  PRMT R18, R45, 0x5410, R36 ;  /* 0x000054102d127816 */ /* 0x000fe40000000024 */
[----:B-1----:R-:W-:Y:S02]  /*2ba10*/  PRMT R15, R34, 0x5410, R21 ;  /* 0x00005410220f7816 */ /* 0x002fe40000000015 */
[----:B------:R-:W-:Y:S02]  /*2ba20*/  PRMT R14, R31, 0x5410, R26 ;  /* 0x000054101f0e7816 */ /* 0x000fe4000000001a */
[----:B--2---:R-:W-:Y:S02]  /*2ba30*/  PRMT R17, R41, 0x5410, R24 ;  /* 0x0000541029117816 */ /* 0x004fe40000000018 */
[----:B------:R-:W-:-:S02]  /*2ba40*/  PRMT R16, R40, 0x5410, R39 ;  /* 0x0000541028107816 */ /* 0x000fc40000000027 */
[----:B---3--:R-:W-:Y:S02]  /*2ba50*/  PRMT R9, R42, 0x5410, R33 ;  /* 0x000054102a097816 */ /* 0x008fe40000000021 */
        /* <DEDUP_REMOVED lines=30> */
[----:B------:R-:W-:Y:S01]  /*2bc40*/  PRMT R231, R234, 0x5410, R231 ;  /* 0x00005410eae77816 */ /* 0x000fe200000000e7 */
[----:B------:R3:W-:Y:S01]  /*2bc50*/  STL.64 [R1+0xa8], R16 ;  /* 0x0000a81001007387 */ /* 0x0007e20000100a00 */
[----:B0-----:R-:W-:-:S02]  /*2bc60*/  PRMT R5, R25, 0x5410, R20 ;  /* 0x0000541019057816 */ /* 0x001fc40000000014 */
[----:B------:R-:W-:Y:S01]  /*2bc70*/  PRMT R230, R238, 0x5410, R235 ;  /* 0x00005410eee67816 */ /* 0x000fe200000000eb */
[----:B------:R0:W-:Y:S01]  /*2bc80*/  STL.64 [R1+0xb0], R8 ;  /* 0x0000b00801007387 */ /* 0x0001e20000100a00 */
[----:B------:R-:W-:Y:S02]  /*2bc90*/  PRMT R223, R216, 0x5410, R223 ;  /* 0x00005410d8df7816 */ /* 0x000fe400000000df */
[----:B-1----:R-:W-:Y:S01]  /*2bca0*/  PRMT R19, R66, 0x5410, R65 ;  /* 0x0000541042137816 */ /* 0x002fe20000000041 */
[----:B------:R1:W-:Y:S01]  /*2bcb0*/  STL.64 [R1+0xb8], R10 ;  /* 0x0000b80a01007387 */ /* 0x0003e20000100a00 */
[----:B------:R-:W-:Y:S02]  /*2bcc0*/  PRMT R18, R68, 0x5410, R67 ;  /* 0x0000541044127816 */ /* 0x000fe40000000043 */
[----:B--2---:R-:W-:Y:S01]  /*2bcd0*/  PRMT R15, R74, 0x5410, R73 ;  /* 0x000054104a0f7816 */ /* 0x004fe20000000049 */
[----:B------:R2:W-:Y:S01]  /*2bce0*/  STL.64 [R1+0xc8], R12 ;  /* 0x0000c80c01007387 */ /* 0x0005e20000100a00 */
[----:B------:R-:W-:-:S02]  /*2bcf0*/  PRMT R14, R76, 0x5410, R75 ;  /* 0x000054104c0e7816 */ /* 0x000fc4000000004b */
[----:B---3--:R-:W-:Y:S02]  /*2bd00*/  PRMT R17, R140, 0x5410, R141 ;  /* 0x000054108c117816 */ /* 0x008fe4000000008d */
[----:B0-----:R-:W-:Y:S02]  /*2bd10*/  PRMT R9, R78, 0x5410, R77 ;  /* 0x000054104e097816 */ /* 0x001fe4000000004d */
[----:B------:R-:W-:Y:S02]  /*2bd20*/  PRMT R8, R80, 0x5410, R79 ;  /* 0x0000541050087816 */ /* 0x000fe4000000004f */
[----:B-1----:R-:W-:Y:S02]  /*2bd30*/  PRMT R11, R134, 0x5410, R81 ;  /* 0x00005410860b7816 */ /* 0x002fe40000000051 */
[----:B------:R-:W-:Y:S02]  /*2bd40*/  PRMT R10, R131, 0x5410, R132 ;  /* 0x00005410830a7816 */ /* 0x000fe40000000084 */
[----:B------:R-:W-:-:S02]  /*2bd50*/  PRMT R16, R137, 0x5410, R138 ;  /* 0x0000541089107816 */ /* 0x000fc4000000008a */
[----:B------:R-:W-:Y:S02]  /*2bd60*/  PRMT R21, R146, 0x5410, R147 ;  /* 0x0000541092157816 */ /* 0x000fe40000000093 */
[----:B------:R-:W-:Y:S02]  /*2bd70*/  PRMT R20, R143, 0x5410, R144 ;  /* 0x000054108f147816 */ /* 0x000fe40000000090 */
[----:B--2---:R-:W-:Y:S02]  /*2bd80*/  PRMT R13, R82, 0x5410, R153 ;  /* 0x00005410520d7816 */ /* 0x004fe40000000099 */
[----:B------:R-:W-:Y:S02]  /*2bd90*/  PRMT R12, R149, 0x5410, R150 ;  /* 0x00005410950c7816 */ /* 0x000fe40000000096 */
[----:B------:R-:W-:Y:S02]  /*2bda0*/  PRMT R7, R249, 0x5410, R7 ;  /* 0x00005410f9077816 */ /* 0x000fe40000000007 */
[----:B------:R-:W-:-:S02]  /*2bdb0*/  PRMT R202, R202, 0x3340, R201 ;  /* 0x00003340caca7816 */ /* 0x000fc400000000c9 */
        /* <DEDUP_REMOVED lines=20> */
[----:B------:R-:W-:Y:S02]  /*2bf00*/  LOP3.LUT R59, R87, 0xffff, RZ, 0xc0, !PT ;  /* 0x0000ffff573b7812 */ /* 0x000fe400078ec0ff */
[----:B------:R-:W-:Y:S02]  /*2bf10*/  LOP3.LUT R86, R86, 0xffff, RZ, 0xc0, !PT ;  /* 0x0000ffff56567812 */ /* 0x000fe400078ec0ff */
[----:B0-----:R-:W-:Y:S02]  /*2bf20*/  PRMT R7, R202, 0x5410, R199 ;  /* 0x00005410ca077816 */ /* 0x001fe400000000c7 */
[----:B------:R-:W-:-:S02]  /*2bf30*/  PRMT R6, R201, 0x5410, R192 ;  /* 0x00005410c9067816 */ /* 0x000fc400000000c0 */
[----:B------:R-:W-:Y:S02]  /*2bf40*/  LOP3.LUT R69, R115, 0xffff, RZ, 0xc0, !PT ;  /* 0x0000ffff73457812 */ /* 0x000fe400078ec0ff */
[----:B------:R-:W-:Y:S01]  /*2bf50*/  LOP3.LUT R114, R114, 0xffff, RZ, 0xc0, !PT ;  /* 0x0000ffff72727812 */ /* 0x000fe200078ec0ff */
[----:B------:R0:W-:Y:S01]  /*2bf60*/  STL.64 [R1+0x48], R6 ;  /* 0x0000480601007387 */ /* 0x0001e20000100a00 */
        /* <DEDUP_REMOVED lines=18> */
[----:B0-----:R-:W-:Y:S01]  /*2c090*/  IMAD.MOV.U32 R6, RZ, RZ, RZ ;  /* 0x000000ffff067224 */ /* 0x001fe200078e00ff */
[----:B-1----:R-:W-:-:S07]  /*2c0a0*/  PRMT R4, R239, 0x7610, R4 ;  /* 0x00007610ef047816 */ /* 0x002fce0000000004 */
.L_x_408:
[----:B------:R-:W-:-:S05]  /*2c0b0*/  IMAD.IADD R7, R1, 0x1, R6 ;  /* 0x0000000101077824 */ /* 0x000fca00078e0206 */
[----:B------:R-:W2:Y:S02]  /*2c0c0*/  LDL.U8 R5, [R7+0x10] ;  /* 0x0000100007057983 */ /* 0x000ea40000100000 */
[----:B--2---:R-:W-:Y:S01]  /*2c0d0*/  ISETP.NE.AND P0, PT, R5, RZ, PT ;  /* 0x000000ff0500720c */ /* 0x004fe20003f05270 */
[----:B------:R-:W-:Y:S02]  /*2c0e0*/  IMAD.MOV.U32 R5, RZ, RZ, R6 ;  /* 0x000000ffff057224 */ /* 0x000fe400078e0006 */
[----:B------:R-:W-:-:S10]  /*2c0f0*/  VIADD R6, R6, 0x1 ;  /* 0x0000000106067836 */ /* 0x000fd40000000000 */
[----:B------:R-:W-:Y:S05]  /*2c100*/  @P0 BRA `(.L_x_408) ;  /* 0xfffffffc00e80947 */ /* 0x000fea000383ffff */
[----:B------:R-:W-:Y:S05]  /*2c110*/  BSYNC.RECONVERGENT B2 ;  /* 0x0000000000027941 */ /* 0x000fea0003800200 */
.L_x_407:
[----:B------:R-:W-:Y:S01]  /*2c120*/  LOP3.LUT P0, RZ, R4, 0xff, RZ, 0xc0, !PT ;  /* 0x000000ff04ff7812 */ /* 0x000fe2000780c0ff */
[----:B------:R-:W-:Y:S01]  /*2c130*/  BSSY.RECONVERGENT B2, `(.L_x_409) ;  /* 0x000000c000027945 */ /* 0x000fe20003800200 */
[----:B------:R-:W-:-:S11]  /*2c140*/  IMAD.MOV.U32 R6, RZ, RZ, R5 ;  /* 0x000000ffff067224 */ /* 0x000fd600078e0005 */
[----:B------:R-:W-:Y:S05]  /*2c150*/  @!P0 BRA `(.L_x_410) ;  /* 0x0000000000248947 */ /* 0x000fea0003800000 */
[----:B------:R-:W-:-:S07]  /*2c160*/  IMAD.MOV.U32 R8, RZ, RZ, RZ ;  /* 0x000000ffff087224 */ /* 0x000fce00078e00ff */
.L_x_411:
        /* <DEDUP_REMOVED lines=8> */
.L_x_410:
[----:B------:R-:W-:Y:S05]  /*2c1f0*/  BSYNC.RECONVERGENT B2 ;  /* 0x0000000000027941 */ /* 0x000fea0003800200 */
.L_x_409:
        /* <DEDUP_REMOVED lines=8> */
[----:B------:R-:W2:Y:S04]  /*2c280*/  LDL.LU R42, [R1+0x248] ;  /* 0x00024800012a7983 */ /* 0x000ea80000300800 */
[----:B------:R-:W2:Y:S04]  /*2c290*/  LDL.64 R38, [R1+0x80] ;  /* 0x0000800001267983 */ /* 0x000ea80000100a00 */
[----:B0-----:R-:W2:Y:S04]  /*2c2a0*/  LDL.64 R6, [R1+0x100] ;  /* 0x0001000001067983 */ /* 0x001ea80000100a00 */
        /* <DEDUP_REMOVED lines=26> */
[----:B---3--:R4:W-:Y:S02]  /*2c450*/  STL [R1+0x41c], R5 ;  /* 0x00041c0501007387 */ /* 0x0089e40000100800 */
        /* <DEDUP_REMOVED lines=41> */
[----:B------:R-:W-:-:S03]  /*2c6f0*/  PRMT R8, R142, 0x7610, R8 ;  /* 0x000076108e087816 */ /* 0x000fc60000000008 */
[----:B------:R0:W-:Y:S04]  /*2c700*/  STL [R1+0x268], R5 ;  /* 0x0002680501007387 */ /* 0x0001e80000100800 */
[----:B-1----:R-:W2:Y:S01]  /*2c710*/  LDL.LU R142, [R1+0x268] ;  /* 0x00026800018e7983 */ /* 0x002ea20000300800 */
[----:B0-----:R-:W-:-:S05]  /*2c720*/  PRMT R5, R9, 0x7770, RZ ;  /* 0x0000777009057816 */ /* 0x001fca00000000ff */
[----:B------:R0:W-:Y:S02]  /*2c730*/  STL [R1+0x270], R5 ;  /* 0x0002700501007387 */ /* 0x0001e40000100800 */
[----:B0-----:R-:W-:-:S05]  /*2c740*/  PRMT R5, R9, 0x7771, RZ ;  /* 0x0000777109057816 */ /* 0x001fca00000000ff */
[----:B------:R0:W-:Y:S01]  /*2c750*/  STL [R1+0x274], R5 ;  /* 0x0002740501007387 */ /* 0x0001e20000100800 */
[----:B------:R-:W-:Y:S01]  /*2c760*/  DADD R2, R2, R42 ;  /* 0x0000000002027229 */ /* 0x000fe2000000002a */
[C---:B------:R-:W-:Y:S02]  /*2c770*/  PRMT R143, R45.reuse, 0x7770, RZ ;  /* 0x000077702d8f7816 */ /* 0x040fe400000000ff */
[----:B------:R-:W-:Y:S02]  /*2c780*/  PRMT R43, R45, 0x7771, RZ ;  /* 0x000077712d2b7816 */ /* 0x000fe400000000ff */
[----:B0-----:R-:W-:Y:S02]  /*2c790*/  PRMT R5, R9, 0x7772, RZ ;  /* 0x0000777209057816 */ /* 0x001fe400000000ff */
[----:B------:R-:W-:-:S03]  /*2c7a0*/  PRMT R139, R39, 0x7773, RZ ;  /* 0x00007773278b7816 */ /* 0x000fc600000000ff */
[----:B------:R0:W-:Y:S01]  /*2c7b0*/  STL [R1+0x27c], R5 ;  /* 0x00027c0501007387 */ /* 0x0001e20000100800 */
[----:B------:R-:W-:Y:S02]  /*2c7c0*/  PRMT R10, R43, 0x7610, R10 ;  /* 0x000076102b0a7816 */ /* 0x000fe4000000000a */
[----:B------:R-:W-:Y:S01]  /*2c7d0*/  PRMT R43, R139, 0x7610, R43 ;  /* 0x000076108b2b7816 */ /* 0x000fe2000000002b */
[----:B------:R1:W-:Y:S01]  /*2c7e0*/  STL [R1+0x3cc], R143 ;  /* 0x0003cc8f01007387 */ /* 0x0003e20000100800 */
[----:B------:R-:W-:Y:S02]  /*2c7f0*/  PRMT R11, R143, 0x7610, R11 ;  /* 0x000076108f0b7816 */ /* 0x000fe4000000000b */
[----:B0-----:R-:W-:-:S05]  /*2c800*/  PRMT R5, R9, 0x7773, RZ ;  /* 0x0000777309057816 */ /* 0x001fca00000000ff */
[----:B------:R0:W-:Y:S04]  /*2c810*/  STL [R1+0x278], R5 ;  /* 0x0002780501007387 */ /* 0x0001e80000100800 */
[----:B-1----:R-:W3:Y:S01]  /*2c820*/  LDL.LU R143, [R1+0x278] ;  /* 0x00027800018f7983 */ /* 0x002ee20000300800 */
[----:B--2---:R-:W-:-:S03]  /*2c830*/  PRMT R139, R142, 0x7610, R139 ;  /* 0x000076108e8b7816 */ /* 0x004fc6000000008b */
[----:B------:R-:W3:Y:S01]  /*2c840*/  LDL.LU R142, [R1+0x3e0] ;  /* 0x0003e000018e7983 */ /* 0x000ee20000300800 */
[----:B------:R-:W-:Y:S02]  /*2c850*/  PRMT R144, R44, 0x7773, RZ ;  /* 0x000077732c907816 */ /* 0x000fe400000000ff */
[----:B0-----:R-:W-:Y:S02]  /*2c860*/  PRMT R5, R6, 0x7770, RZ ;  /* 0x0000777006057816 */ /* 0x001fe400000000ff */
[----:B------:R-:W-:Y:S01]  /*2c870*/  PRMT R12, R144, 0x7610, R12 ;  /* 0x00007610900c7816 */ /* 0x000fe2000000000c */
[----:B------:R-:W-:Y:S04]  /*2c880*/  STL [R1+0x3c0], R144 ;  /* 0x0003c09001007387 */ /* 0x000fe80000100800 */
[----:B------:R-:W-:Y:S04]  /*2c890*/  STL [R1+0x280], R5 ;  /* 0x0002800501007387 */ /* 0x000fe80000100800 */
[----:B------:R0:W-:Y:S04]  /*2c8a0*/  STL [R1+0x3c8], R144 ;  /* 0x0003c89001007387 */ /* 0x0001e80000100800 */
[----:B0-----:R-:W2:Y:S01]  /*2c8b0*/  LDL.LU R144, [R1+0x280] ;  /* 0x0002800001907983 */ /* 0x001ea20000300800 */
[----:B------:R-:W-:-:S05]  /*2c8c0*/  PRMT R5, R6, 0x7771, RZ ;  /* 0x0000777106057816 */ /* 0x000fca00000000ff */
[----:B------:R0:W-:Y:S02]  /*2c8d0*/  STL [R1+0x284], R5 ;  /* 0x0002840501007387 */ /* 0x0001e40000100800 */
[----:B0-----:R-:W-:-:S05]  /*2c8e0*/  PRMT R5, R6, 0x7772, RZ ;  /* 0x0000777206057816 */ /* 0x001fca00000000ff */
[----:B------:R0:W-:Y:S02]  /*2c8f0*/  STL [R1+0x28c], R5 ;  /* 0x00028c0501007387 */ /* 0x0001e40000100800 */
[----:B0-----:R-:W-:Y:S02]  /*2c900*/  PRMT R5, R6, 0x7773, RZ ;  /* 0x0000777306057816 */ /* 0x001fe400000000ff */
[----:B---3--:R-:W-:Y:S02]  /*2c910*/  PRMT R142, R143, 0x7610, R142 ;  /* 0x000076108f8e7816 */ /* 0x008fe4000000008e */
        /* <DEDUP_REMOVED lines=16> */
[----:B0-----:R-:W3:Y:S04]  /*2ca20*/  LDL.LU R5, [R1+0x41c] ;  /* 0x00041c0001057983 */ /* 0x001ee80000300800 */
[----:B------:R0:W-:Y:S04]  /*2ca30*/  STL [R1+0x3c4], R12 ;  /* 0x0003c40c01007387 */ /* 0x0001e80000100800 */
[----:B0-----:R-:W4:Y:S01]  /*2ca40*/  LDL.LU R12, [R1+0x284] ;  /* 0x00028400010c7983 */ /* 0x001f220000300800 */
[----:B--2---:R-:W-:-:S03]  /*2ca50*/  PRMT R143, R144, 0x7610, R143 ;  /* 0x00007610908f7816 */ /* 0x004fc6000000008f */
[----:B------:R-:W4:Y:S01]  /*2ca60*/  LDL.LU R144, [R1+0x3c8] ;  /* 0x0003c80001907983 */ /* 0x000f220000300800 */
[----:B------:R-:W-:-:S05]  /*2ca70*/  PRMT R4, R4, 0x7773, RZ ;  /* 0x0000777304047816 */ /* 0x000fca00000000ff */
[----:B------:R-:W-:Y:S01]  /*2ca80*/  STL [R1+0x394], R4 ;  /* 0x0003940401007387 */ /* 0x000fe20000100800 */
[----:B------:R-:W-:-:S04]  /*2ca90*/  PRMT R145, R44, 0x7772, RZ ;  /* 0x000077722c917816 */ /* 0x000fc800000000ff */
[----:B------:R-:W-:Y:S01]  /*2caa0*/  PRMT R13, R145, 0x7610, R13 ;  /* 0x00007610910d7816 */ /* 0x000fe2000000000d */
        /* <DEDUP_REMOVED lines=9> */
[----:B----4-:R-:W-:Y:S02]  /*2cb40*/  PRMT R144, R12, 0x7610, R144 ;  /* 0x000076100c907816 */ /* 0x010fe40000000090 */
[----:B------:R-:W-:Y:S02]  /*2cb50*/  PRMT R5, R5, 0x7773, RZ ;  /* 0x0000777305057816 */ /* 0x000fe400000000ff */
[C---:B------:R-:W-:Y:S01]  /*2cb60*/  PRMT R147, R44.reuse, 0x7770, RZ ;  /* 0x000077702c937816 */ /* 0x040fe200000000ff */
[----:B------:R0:W-:Y:S01]  /*2cb70*/  STL.S16 [R1+0x234], R144 ;  /* 0x0002349001007387 */ /* 0x0001e20000100600 */
[----:B------:R-:W-:-:S02]  /*2cb80*/  PRMT R146, R44, 0x7771, RZ ;  /* 0x000077712c927816 */ /* 0x000fc400000000ff */
[C---:B------:R-:W-:Y:S02]  /*2cb90*/  PRMT R116, R14.reuse, 0x7770, RZ ;  /* 0x000077700e747816 */ /* 0x040fe400000000ff */
[C---:B------:R-:W-:Y:S02]  /*2cba0*/  PRMT R148, R14.reuse, 0x7771, RZ ;  /* 0x000077710e947816 */ /* 0x040fe400000000ff */
[C---:B------:R-:W-:Y:S02]  /*2cbb0*/  PRMT R150, R14.reuse, 0x7772, RZ ;  /* 0x000077720e967816 */ /* 0x040fe400000000ff */
[----:B------:R-:W-:Y:S01]  /*2cbc0*/  PRMT R149, R14, 0x7773, RZ ;  /* 0x000077730e957816 */ /* 0x000fe200000000ff */
[----:B0-----:R-:W2:Y:S01]  /*2cbd0*/  LDL.LU R144, [R1+0x3c0] ;  /* 0x0003c00001907983 */ /* 0x001ea20000300800 */
[----:B------:R-:W-:-:S03]  /*2cbe0*/  PRMT R151, R15, 0x7770, RZ ;  /* 0x000077700f977816 */ /* 0x000fc600000000ff */
[----:B------:R-:W-:Y:S01]  /*2cbf0*/  STL [R1+0x388], R5 ;  /* 0x0003880501007387 */ /* 0x000fe20000100800 */
[----:B------:R-:W-:-:S03]  /*2cc00*/  PRMT R152, R15, 0x7771, RZ ;  /* 0x000077710f987816 */ /* 0x000fc600000000ff */
[----:B------:R0:W-:Y:S01]  /*2cc10*/  STL [R1+0x390], R5 ;  /* 0x0003900501007387 */ /* 0x0001e20000100800 */
[C---:B------:R-:W-:Y:S02]  /*2cc20*/  PRMT R154, R15.reuse, 0x7772, RZ ;  /* 0x000077720f9a7816 */ /* 0x040fe400000000ff */
[----:B------:R-:W-:Y:S01]  /*2cc30*/  PRMT R153, R15, 0x7773, RZ ;  /* 0x000077730f997816 */ /* 0x000fe200000000ff */
[----:B------:R-:W-:Y:S01]  /*2cc40*/  STL [R1+0x3ac], R147 ;  /* 0x0003ac9301007387 */ /* 0x000fe20000100800 */
[----:B------:R-:W-:Y:S02]  /*2cc50*/  PRMT R15, R147, 0x7610, R15 ;  /* 0x00007610930f7816 */ /* 0x000fe4000000000f */
[----:B------:R-:W-:Y:S01]  /*2cc60*/  PRMT R14, R146, 0x7610, R14 ;  /* 0x00007610920e7816 */ /* 0x000fe2000000000e */
[----:B------:R-:W-:Y:S01]  /*2cc70*/  IMAD.IADD R0, R0, 0x1, R46 ;  /* 0x0000000100007824 */ /* 0x000fe200078e022e */
[----:B------:R-:W-:Y:S01]  /*2cc80*/  PRMT R127, R32, 0x7770, RZ ;  /* 0x00007770207f7816 */ /* 0x000fe200000000ff */
[----:B0-----:R-:W4:Y:S04]  /*2cc90*/  LDL.LU R5, [R1+0x228] ;  /* 0x0002280001057983 */ /* 0x001f280000300800 */
[----:B------:R0:W-:Y:S04]  /*2cca0*/  STL [R1+0x3b4], R147 ;  /* 0x0003b49301007387 */ /* 0x0001e80000100800 */
[----:B------:R1:W-:Y:S01]  /*2ccb0*/  STL [R1+0x3b8], R146 ;  /* 0x0003b89201007387 */ /* 0x0003e20000100800 */
[----:B------:R-:W-:-:S02]  /*2ccc0*/  PRMT R68, R26, 0x7770, RZ ;  /* 0x000077701a447816 */ /* 0x000fc400000000ff */
[C---:B------:R-:W-:Y:S02]  /*2ccd0*/  PRMT R69, R26.reuse, 0x7771, RZ ;  /* 0x000077711a457816 */ /* 0x040fe400000000ff */
[C---:B------:R-:W-:Y:S01]  /*2cce0*/  PRMT R70, R26.reuse, 0x7772, RZ ;  /* 0x000077721a467816 */ /* 0x040fe200000000ff */
[----:B0-----:R-:W3:Y:S04]  /*2ccf0*/  LDL.LU R147, [R1+0x224] ;  /* 0x0002240001937983 */ /* 0x001ee80000300800 */
[----:B-1----:R-:W3:Y:S01]  /*2cd00*/  LDL.LU R146, [R1+0x288] ;  /* 0x0002880001927983 */ /* 0x002ee20000300800 */
[----:B------:R-:W-:Y:S02]  /*2cd10*/  PRMT R71, R26, 0x7773, RZ ;  /* 0x000077731a477816 */ /* 0x000fe400000000ff */
[----:B------:R-:W-:-:S02]  /*2cd20*/  PRMT R141, R246, 0x7770, RZ ;  /* 0x00007770f68d7816 */ /* 0x000fc400000000ff */
[----:B------:R-:W-:Y:S02]  /*2cd30*/  PRMT R140, R246, 0x7771, RZ ;  /* 0x00007771f68c7816 */ /* 0x000fe400000000ff */
[----:B------:R-:W-:Y:S02]  /*2cd40*/  PRMT R125, R32, 0x7773, RZ ;  /* 0x00007773207d7816 */ /* 0x000fe400000000ff */
[C---:B------:R-:W-:Y:S02]  /*2cd50*/  PRMT R88, R23.reuse, 0x7770, RZ ;  /* 0x0000777017587816 */ /* 0x040fe400000000ff */
[C---:B------:R-:W-:Y:S02]  /*2cd60*/  PRMT R89, R23.reuse, 0x7771, RZ ;  /* 0x0000777117597816 */ /* 0x040fe400000000ff */
[C---:B------:R-:W-:Y:S02]  /*2cd70*/  PRMT R90, R23.reuse, 0x7772, RZ ;  /* 0x00007772175a7816 */ /* 0x040fe400000000ff */
[----:B------:R-:W-:Y:S01]  /*2cd80*/  PRMT R91, R23, 0x7773, RZ ;  /* 0x00007773175b7816 */ /* 0x000fe200000000ff */
[----:B------:R-:W-:Y:S04]  /*2cd90*/  STL.64 [R1+0x8], R2 ;  /* 0x0000080201007387 */ /* 0x000fe80000100a00 */
[----:B------:R-:W-:Y:S04]  /*2cda0*/  STL [R1+0x398], R3 ;  /* 0x0003980301007387 */ /* 0x000fe80000100800 */
[----:B------:R-:W-:Y:S01]  /*2cdb0*/  STL [R1+0x3a0], R3 ;  /* 0x0003a00301007387 */ /* 0x000fe20000100800 */
        /* <DEDUP_REMOVED lines=67> */
[----:B------:R-:W-:Y:S01]  /*2d1f0*/  PRMT R63, R28, 0x7773, RZ ;  /* 0x000077731c3f7816 */ /* 0x000fe200000000ff */
[----:B------:R-:W-:Y:S04]  /*2d200*/  STL [R1+0x39c], R2 ;  /* 0x00039c0201007387 */ /* 0x000fe80000100800 */
[----:B------:R-:W-:Y:S04]  /*2d210*/  STL [R1+0x3b0], R13 ;  /* 0x0003b00d01007387 */ /* 0x000fe80000100800 */
[----:B------:R-:W-:Y:S04]  /*2d220*/  STL [R1+0x3d4], R10 ;  /* 0x0003d40a01007387 */ /* 0x000fe80000100800 */
        /* <DEDUP_REMOVED lines=34> */
[----:B------:R-:W-:Y:S01]  /*2d450*/  PRMT R79, R24, 0x7773, RZ ;  /* 0x00007773184f7816 */ /* 0x000fe200000000ff */
[----:B------:R-:W-:Y:S04]  /*2d460*/  STL [R1+0x3d0], R11 ;  /* 0x0003d00b01007387 */ /* 0x000fe80000100800 */
[----:B------:R-:W-:Y:S01]  /*2d470*/  STL [R1+0x3e4], R8 ;  /* 0x0003e40801007387 */ /* 0x000fe20000100800 */
[----:B------:R-:W-:-:S02]  /*2d480*/  PRMT R92, R20, 0x7770, RZ ;  /* 0x00007770145c7816 */ /* 0x000fc400000000ff */
[----:B------:R-:W-:Y:S01]  /*2d490*/  PRMT R93, R20, 0x7771, RZ ;  /* 0x00007771145d7816 */ /* 0x000fe200000000ff */
[----:B------:R0:W5:Y:S01]  /*2d4a0*/  LDL.LU R12, [R1+0x3c4] ;  /* 0x0003c400010c7983 */ /* 0x0001620000300800 */
[----:B--2---:R-:W-:-:S03]  /*2d4b0*/  PRMT R144, R145, 0x7610, R144 ;  /* 0x0000761091907816 */ /* 0x004fc60000000090 */
[----:B------:R-:W-:Y:S04]  /*2d4c0*/  STL [R1], R0 ;  /* 0x0000000001007387 */ /* 0x000fe80000100800 */
[----:B------:R-:W2:Y:S01]  /*2d4d0*/  LDL.LU R145, [R1+0x3bc] ;  /* 0x0003bc0001917983 */ /* 0x000ea20000300800 */
[----:B------:R-:W-:-:S03]  /*2d4e0*/  PRMT R26, R127, 0x7610, R26 ;  /* 0x000076107f1a7816 */ /* 0x000fc6000000001a */
[----:B------:R1:W-:Y:S01]  /*2d4f0*/  STL [R1+0x38c], R0 ;  /* 0x00038c0001007387 */ /* 0x0003e20000100800 */
[----:B------:R-:W-:Y:S02]  /*2d500*/  PRMT R23, R125, 0x7610, R23 ;  /* 0x000076107d177816 */ /* 0x000fe40000000017 */
[----:B------:R-:W-:Y:S01]  /*2d510*/  PRMT R7, R141, 0x7610, R7 ;  /* 0x000076108d077816 */ /* 0x000fe20000000007 */
[----:B------:R-:W-:Y:S01]  /*2d520*/  STL [R1+0x3e8], R141 ;  /* 0x0003e88d01007387 */ /* 0x000fe20000100800 */
[----:B------:R-:W-:-:S03]  /*2d530*/  PRMT R6, R140, 0x7610, R6 ;  /* 0x000076108c067816 */ /* 0x000fc60000000006 */
[----:B------:R0:W-:Y:S01]  /*2d540*/  STL [R1+0x3f0], R141 ;  /* 0x0003f08d01007387 */ /* 0x0001e20000100800 */
[----:B----4-:R-:W-:-:S03]  /*2d550*/  PRMT R127, R5, 0x7610, R127 ;  /* 0x00007610057f7816 */ /* 0x010fc6000000007f */
[----:B-1----:R-:W4:Y:S04]  /*2d560*/  LDL.LU R0, [R1+0x22c] ;  /* 0x00022c0001007983 */ /* 0x002f280000300800 */
[----:B------:R-:W4:Y:S04]  /*2d570*/  LDL.LU R5, [R1+0x238] ;  /* 0x0002380001057983 */ /* 0x000f280000300800 */
[----:B------:R1:W-:Y:S01]  /*2d580*/  STL [R1+0x3f4], R140 ;  /* 0x0003f48c01007387 */ /* 0x0003e20000100800 */
[----:B---3--:R-:W-:-:S03]  /*2d590*/  PRMT R125, R147, 0x7610, R125 ;  /* 0x00007610937d7816 */ /* 0x008fc6000000007d */
[----:B------:R-:W3:Y:S04]  /*2d5a0*/  LDL.LU R3, [R1+0x230] ;  /* 0x0002300001037983 */ /* 0x000ee80000300800 */
[----:B0-----:R-:W3:Y:S04]  /*2d5b0*/  LDL.LU R141, [R1+0x260] ;  /* 0x00026000018d7983 */ /* 0x001ee80000300800 */
[----:B-1----:R-:W3:Y:S04]  /*2d5c0*/  LDL.LU R140, [R1+0x258] ;  /* 0x00025800018c7983 */ /* 0x002ee80000300800 */
[----:B------:R-:W3:Y:S01]  /*2d5d0*/  LDL.LU R147, [R1+0x290] ;  /* 0x0002900001937983 */ /* 0x000ee20000300800 */
[----:B------:R-:W-:-:S02]  /*2d5e0*/  PRMT R246, R238, 0x7770, RZ ;  /* 0x00007770eef67816 */ /* 0x000fc400000000ff */
[----:B------:R-:W-:Y:S02]  /*2d5f0*/  PRMT R29, R130, 0x7610, R29 ;  /* 0x00007610821d7816 */ /* 0x000fe4000000001d */
[----:B------:R-:W-:Y:S02]  /*2d600*/  PRMT R25, R126, 0x7610, R25 ;  /* 0x000076107e197816 */ /* 0x000fe40000000019 */
[C---:B------:R-:W-:Y:S02]  /*2d610*/  PRMT R46, R39.reuse, 0x7770, RZ ;  /* 0x00007770272e7816 */ /* 0x040fe400000000ff */
[C---:B------:R-:W-:Y:S02]  /*2d620*/  PRMT R45, R39.reuse, 0x7771, RZ ;  /* 0x00007771272d7816 */ /* 0x040fe400000000ff */
[----:B------:R-:W-:Y:S01]  /*2d630*/  PRMT R44, R39, 0x7772, RZ ;  /* 0x00007772272c7816 */ /* 0x000fe200000000ff */
[----:B------:R-:W-:Y:S01]  /*2d640*/  STL [R1+0x3fc], R252 ;  /* 0x0003fcfc01007387 */ /* 0x000fe20000100800 */
[----:B------:R-:W-:-:S02]  /*2d650*/  PRMT R41, R36, 0x7771, RZ ;  /* 0x0000777124297816 */ /* 0x000fc400000000ff */
[----:B------:R-:W-:Y:S01]  /*2d660*/  PRMT R38, R37, 0x7770, RZ ;  /* 0x0000777025267816 */ /* 0x000fe200000000ff */
[----:B------:R-:W-:Y:S01]  /*2d670*/  STL [R1+0x404], R252 ;  /* 0x000404fc01007387 */ /* 0x000fe20000100800 */
[----:B------:R-:W-:Y:S02]  /*2d680*/  PRMT R35, R136, 0x7610, R35 ;  /* 0x0000761088237816 */ /* 0x000fe40000000023 */
[----:B------:R-:W-:Y:S01]  /*2d690*/  PRMT R28, R128, 0x7610, R28 ;  /* 0x00007610801c7816 */ /* 0x000fe2000000001c */
[----:B------:R-:W-:Y:S01]  /*2d6a0*/  STL [R1+0x410], R248 ;  /* 0x000410f801007387 */ /* 0x000fe20000100800 */
[----:B------:R-:W-:-:S03]  /*2d6b0*/  PRMT R2, R4, 0x7610, R2 ;  /* 0x0000761004027816 */ /* 0x000fc60000000002 */
[----:B------:R0:W-:Y:S04]  /*2d6c0*/  STL [R1+0x418], R248 ;  /* 0x000418f801007387 */ /* 0x0001e80000100800 */
[----:B------:R-:W3:Y:S04]  /*2d6d0*/  LDL.LU R10, [R1+0x270] ;  /* 0x00027000010a7983 */ /* 0x000ee80000300800 */
[----:B------:R-:W3:Y:S04]  /*2d6e0*/  LDL.LU R13, [R1+0x294] ;  /* 0x00029400010d7983 */ /* 0x000ee80000300800 */
[----:B------:R-:W-:Y:S01]  /*2d6f0*/  STL [R1+0x3a4], R15 ;  /* 0x0003a40f01007387 */ /* 0x000fe20000100800 */
[----:B------:R-:W-:-:S02]  /*2d700*/  PRMT R19, R121, 0x7610, R19 ;  /* 0x0000761079137816 */ /* 0x000fc40000000013 */
[----:B------:R-:W-:Y:S02]  /*2d710*/  PRMT R247, R247, 0x7773, RZ ;  /* 0x00007773f7f77816 */ /* 0x000fe400000000ff */
[----:B------:R-:W-:Y:S01]  /*2d720*/  PRMT R9, R42, 0x7610, R9 ;  /* 0x000076102a097816 */ /* 0x000fe20000000009 */
[----:B------:R-:W-:Y:S01]  /*2d730*/  STL [R1+0x400], R251 ;  /* 0x000400fb01007387 */ /* 0x000fe20000100800 */
        /* <DEDUP_REMOVED lines=9> */
[----:B------:R-:W3:Y:S04]  /*2d7d0*/  LDL.LU R8, [R1+0x26c] ;  /* 0x00026c0001087983 */ /* 0x000ee80000300800 */
[----:B------:R-:W3:Y:S01]  /*2d7e0*/  LDL.LU R11, [R1+0x27c] ;  /* 0x00027c00010b7983 */ /* 0x000ee20000300800 */
[----:B--2---:R-:W-:-:S03]  /*2d7f0*/  PRMT R145, R146, 0x7610, R145 ;  /* 0x0000761092917816 */ /* 0x004fc60000000091 */
[----:B------:R1:W-:Y:S04]  /*2d800*/  STL [R1+0x3ec], R7 ;  /* 0x0003ec0701007387 */ /* 0x0003e80000100800 */
[----:B------:R-:W2:Y:S01]  /*2d810*/  LDL.LU R146, [R1+0x3b8] ;  /* 0x0003b80001927983 */ /* 0x000ea20000300800 */
[----:B------:R-:W-:Y:S02]  /*2d820*/  PRMT R238, R230, 0x7770, RZ ;  /* 0x00007770e6ee7816 */ /* 0x000fe400000000ff */
[----:B------:R-:W-:Y:S01]  /*2d830*/  PRMT R230, R222, 0x7770, RZ ;  /* 0x00007770dee67816 */ /* 0x000fe200000000ff */
[----:B0-----:R-:W2:Y:S01]  /*2d840*/  LDL.LU R248, [R1+0x240] ;  /* 0x0002400001f87983 */ /* 0x001ea20000300800 */
[----:B------:R-:W-:Y:S02]  /*2d850*/  PRMT R222, R214, 0x7770, RZ ;  /* 0x00007770d6de7816 */ /* 0x000fe400000000ff */
[----:B------:R-:W-:Y:S01]  /*2d860*/  PRMT R214, R206, 0x7770, RZ ;  /* 0x00007770ced67816 */ /* 0x000fe200000000ff */
[----:B------:R-:W2:Y:S01]  /*2d870*/  LDL.LU R252, [R1+0x250] ;  /* 0x0002500001fc7983 */ /* 0x000ea20000300800 */
[----:B------:R-:W-:-:S02]  /*2d880*/  PRMT R206, R198, 0x7770, RZ ;  /* 0x00007770c6ce7816 */ /* 0x000fc400000000ff */
[----:B------:R-:W-:Y:S01]  /*2d890*/  PRMT R198, R190, 0x7770, RZ ;  /* 0x00007770bec67816 */ /* 0x000fe200000000ff */
[----:B-1----:R-:W2:Y:S01]  /*2d8a0*/  LDL.LU R7, [R1+0x264] ;  /* 0x0002640001077983 */ /* 0x002ea20000300800 */
[----:B------:R-:W-:Y:S02]  /*2d8b0*/  PRMT R190, R182, 0x7770, RZ ;  /* 0x00007770b6be7816 */ /* 0x000fe400000000ff */
[----:B------:R-:W-:Y:S01]  /*2d8c0*/  PRMT R182, R174, 0x7770, RZ ;  /* 0x00007770aeb67816 */ /* 0x000fe200000000ff */
[----:B------:R-:W2:Y:S01]  /*2d8d0*/  LDL.LU R4, [R1+0x2a8] ;  /* 0x0002a80001047983 */ /* 0x000ea20000300800 */
[----:B------:R-:W-:Y:S02]  /*2d8e0*/  PRMT R174, R166, 0x7770, RZ ;  /* 0x00007770a6ae7816 */ /* 0x000fe400000000ff */
[----:B------:R-:W-:Y:S01]  /*2d8f0*/  PRMT R166, R158, 0x7770, RZ ;  /* 0x000077709ea67816 */ /* 0x000fe200000000ff */
[----:B------:R-:W2:Y:S01]  /*2d900*/  LDL.LU R15, [R1+0x220] ;  /* 0x00022000010f7983 */ /* 0x000ea20000300800 */
[----:B------:R-:W-:-:S02]  /*2d910*/  PRMT R158, R40, 0x7770, RZ ;  /* 0x00007770289e7816 */ /* 0x000fc400000000ff */
[----:B----4-:R-:W-:Y:S02]  /*2d920*/  PRMT R126, R0, 0x7610, R126 ;  /* 0x00007610007e7816 */ /* 0x010fe4000000007e */
[----:B------:R-:W-:Y:S01]  /*2d930*/  PRMT R130, R5, 0x7610, R130 ;  /* 0x0000761005827816 */ /* 0x000fe20000000082 */
[----:B------:R-:W4:Y:S01]  /*2d940*/  LDL.LU R0, [R1+0x23c] ;  /* 0x00023c0001007983 */ /* 0x000f220000300800 */
[C---:B------:R-:W-:Y:S02]  /*2d950*/  PRMT R40, R36.reuse, 0x7772, RZ ;  /* 0x0000777224287816 */ /* 0x040fe400000000ff */
[----:B------:R-:W-:Y:S01]  /*2d960*/  PRMT R39, R36, 0x7773, RZ ;  /* 0x0000777324277816 */ /* 0x000fe200000000ff */
[----:B------:R-:W4:Y:S01]  /*2d970*/  LDL.LU R5, [R1+0x2ac] ;  /* 0x0002ac0001057983 */ /* 0x000f220000300800 */
[----:B------:R-:W-:Y:S02]  /*2d980*/  PRMT R36, R37, 0x7772, RZ ;  /* 0x0000777225247816 */ /* 0x000fe400000000ff */
[----:B------:R-:W-:-:S02]  /*2d990*/  PRMT R37, R137, 0x7610, R37 ;  /* 0x0000761089257816 */ /* 0x000fc40000000025 */
[----:B---3--:R-:W-:Y:S02]  /*2d9a0*/  PRMT R128, R3, 0x7610, R128 ;  /* 0x0000761003807816 */ /* 0x008fe40000000080 */
[----:B------:R-:W-:Y:S01]  /*2d9b0*/  PRMT R136, R140, 0x7610, R136 ;  /* 0x000076108c887816 */ /* 0x000fe20000000088 */
[----:B------:R-:W3:Y:S01]  /*2d9c0*/  LDL.LU R3, [R1+0x2a0] ;  /* 0x0002a00001037983 */ /* 0x000ee20000300800 */
[----:B------:R-:W-:-:S03]  /*2d9d0*/  PRMT R137, R141, 0x7610, R137 ;  /* 0x000076108d897816 */ /* 0x000fc60000000089 */
[----:B------:R-:W3:Y:S04]  /*2d9e0*/  LDL.LU R140, [R1+0x3f4] ;  /* 0x0003f400018c7983 */ /* 0x000ee80000300800 */
[----:B------:R-:W3:Y:S01]  /*2d9f0*/  LDL.LU R141, [R1+0x3f0] ;  /* 0x0003f000018d7983 */ /* 0x000ee20000300800 */
[----:B------:R-:W-:Y:S02]  /*2da00*/  PRMT R121, R152, 0x7610, R121 ;  /* 0x0000761098797816 */ /* 0x000fe40000000079 */
[----:B------:R-:W-:Y:S01]  /*2da10*/  PRMT R119, R149, 0x7610, R119 ;  /* 0x0000761095777816 */ /* 0x000fe20000000077 */
[----:B------:R-:W-:Y:S01]  /*2da20*/  STL [R1+0x3d8], R9 ;  /* 0x0003d80901007387 */ /* 0x000fe20000100800 */
[----:B------:R-:W-:-:S03]  /*2da30*/  PRMT R118, R150, 0x7610, R118 ;  /* 0x0000761096767816 */ /* 0x000fc60000000076 */
[----:B------:R0:W-:Y:S04]  /*2da40*/  STL [R1+0x414], R247 ;  /* 0x000414f701007387 */ /* 0x0001e80000100800 */
[----:B------:R-:W3:Y:S04]  /*2da50*/  LDL.LU R251, [R1+0x254] ;  /* 0x0002540001fb7983 */ /* 0x000ee80000300800 */
[----:B------:R-:W-:Y:S04]  /*2da60*/  STL [R1+0x3f8], R6 ;  /* 0x0003f80601007387 */ /* 0x000fe80000100800 */
[----:B------:R-:W3:Y:S04]  /*2da70*/  LDL.LU R249, [R1+0x24c] ;  /* 0x00024c0001f97983 */ /* 0x000ee80000300800 */
[----:B------:R-:W3:Y:S04]  /*2da80*/  LDL.LU R250, [R1+0x248] ;  /* 0x0002480001fa7983 */ /* 0x000ee80000300800 */
[----:B------:R-:W3:Y:S01]  /*2da90*/  LDL.LU R14, [R1+0x29c] ;  /* 0x00029c00010e7983 */ /* 0x000ee20000300800 */
[----:B--2---:R-:W-:-:S03]  /*2daa0*/  PRMT R146, R147, 0x7610, R146 ;  /* 0x0000761093927816 */ /* 0x004fc60000000092 */
[----:B------:R1:W-:Y:S04]  /*2dab0*/  STL.S16 [R1+0x220], R2 ;  /* 0x0002200201007387 */ /* 0x0003e80000100600 */
[----:B------:R-:W2:Y:S01]  /*2dac0*/  LDL.LU R147, [R1+0x3b4] ;  /* 0x0003b40001937983 */ /* 0x000ea20000300800 */
[----:B------:R-:W-:Y:S02]  /*2dad0*/  PRMT R131, R248, 0x7610, R131 ;  /* 0x00007610f8837816 */ /* 0x000fe40000000083 */
[----:B------:R-:W-:Y:S01]  /*2dae0*/  PRMT R134, R252, 0x7610, R134 ;  /* 0x00007610fc867816 */ /* 0x000fe20000000086 */
[----:B0-----:R-:W2:Y:S04]  /*2daf0*/  LDL.LU R247, [R1+0x244] ;  /* 0x0002440001f77983 */ /* 0x001ea80000300800 */
[----:B------:R-:W2:Y:S01]  /*2db00*/  LDL.LU R9, [R1+0x274] ;  /* 0x0002740001097983 */ /* 0x000ea20000300800 */
[----:B------:R-:W-:-:S03]  /*2db10*/  PRMT R150, R4, 0x7610, R150 ;  /* 0x0000761004967816 */ /* 0x000fc60000000096 */
[----:B-1----:R-:W2:Y:S04]  /*2db20*/  LDL.LU R2, [R1+0x2a4] ;  /* 0x0002a40001027983 */ /* 0x002ea80000300800 */
[----:B------:R-:W2:Y:S04]  /*2db30*/  LDL.LU R248, [R1+0x418] ;  /* 0x0004180001f87983 */ /* 0x000ea80000300800 */
[----:B------:R-:W2:Y:S01]  /*2db40*/  LDL.LU R252, [R1+0x404] ;  /* 0x0004040001fc7983 */ /* 0x000ea20000300800 */
[----:B----4-:R-:W-:-:S03]  /*2db50*/  PRMT R129, R0, 0x7610, R129 ;  /* 0x0000761000817816 */ /* 0x010fc60000000081 */
        /* <DEDUP_REMOVED lines=8> */
[----:B------:R-:W3:Y:S01]  /*2dbe0*/  LDL.LU R10, [R1+0x3dc] ;  /* 0x0003dc00010a7983 */ /* 0x000ee20000300800 */
[----:B------:R-:W-:-:S03]  /*2dbf0*/  PRMT R141, R7, 0x7610, R141 ;  /* 0x00007610078d7816 */ /* 0x000fc6000000008d */
[----:B------:R-:W3:Y:S04]  /*2dc00*/  LDL.LU R6, [R1+0x25c] ;  /* 0x00025c0001067983 */ /* 0x000ee80000300800 */
[----:B------:R0:W-:Y:S04]  /*2dc10*/  STL.S16 [R1+0x22c], R141 ;  /* 0x00022c8d01007387 */ /* 0x0001e80000100600 */
[----:B------:R-:W3:Y:S01]  /*2dc20*/  LDL.LU R15, [R1+0x298] ;  /* 0x00029800010f7983 */ /* 0x000ee20000300800 */
[C---:B------:R-:W-:Y:S02]  /*2dc30*/  PRMT R94, R20.reuse, 0x7772, RZ ;  /* 0x00007772145e7816 */ /* 0x040fe400000000ff */
[----:B------:R-:W-:Y:S01]  /*2dc40*/  PRMT R95, R20, 0x7773, RZ ;  /* 0x00007773145f7816 */ /* 0x000fe200000000ff */
[----:B------:R1:W5:Y:S04]  /*2dc50*/  LDL.LU R7, [R1+0x3ec] ;  /* 0x0003ec0001077983 */ /* 0x0003680000300800 */
[----:B0-----:R-:W3:Y:S01]  /*2dc60*/  LDL.LU R141, [R1+0x3e8] ;  /* 0x0003e800018d7983 */ /* 0x001ee20000300800 */
[----:B--2---:R-:W-:-:S02]  /*2dc70*/  PRMT R147, R13, 0x7610, R147 ;  /* 0x000076100d937816 */ /* 0x004fc40000000093 */
[----:B------:R-:W-:Y:S01]  /*2dc80*/  PRMT R117, R31, 0x7772, RZ ;  /* 0x000077721f757816 */ /* 0x000fe200000000ff */
[----:B------:R1:W5:Y:S04]  /*2dc90*/  LDL.LU R13, [R1+0x3b0] ;  /* 0x0003b000010d7983 */ /* 0x0003680000300800 */
[----:B------:R0:W-:Y:S04]  /*2dca0*/  STL.S16 [R1+0x238], R147 ;  /* 0x0002389301007387 */ /* 0x0001e80000100600 */
[----:B0-----:R-:W2:Y:S01]  /*2dcb0*/  LDL.LU R147, [R1+0x3ac] ;  /* 0x0003ac0001937983 */ /* 0x001ea20000300800 */
[----:B------:R-:W-:-:S02]  /*2dcc0*/  PRMT R20, R120, 0x7610, R20 ;  /* 0x0000761078147816 */ /* 0x000fc40000000014 */
[C---:B------:R-:W-:Y:S02]  /*2dcd0*/  PRMT R135, R34.reuse, 0x7770, RZ ;  /* 0x0000777022877816 */ /* 0x040fe400000000ff */
[C---:B------:R-:W-:Y:S02]  /*2dce0*/  PRMT R132, R34.reuse, 0x7772, RZ ;  /* 0x0000777222847816 */ /* 0x040fe400000000ff */
[----:B------:R-:W-:Y:S02]  /*2dcf0*/  PRMT R133, R34, 0x7773, RZ ;  /* 0x0000777322857816 */ /* 0x000fe400000000ff */
[----:B----4-:R-:W-:Y:S02]  /*2dd00*/  PRMT R5, R0, 0x7610, R5 ;  /* 0x0000761000057816 */ /* 0x010fe40000000005 */
[----:B------:R-:W-:Y:S01]  /*2dd10*/  PRMT R120, R151, 0x7610, R120 ;  /* 0x0000761097787816 */ /* 0x000fe20000000078 */
[----:B------:R1:W5:Y:S01]  /*2dd20*/  LDL.LU R0, [R1+0x38c] ;  /* 0x00038c0001007983 */ /* 0x0003620000300800 */
[----:B------:R-:W-:-:S02]  /*2dd30*/  PRMT R248, R247, 0x7610, R248 ;  /* 0x00007610f7f87816 */ /* 0x000fc400000000f8 */
[----:B------:R-:W-:Y:S01]  /*2dd40*/  PRMT R252, R251, 0x7610, R252 ;  /* 0x00007610fbfc7816 */ /* 0x000fe200000000fc */
[----:B------:R0:W-:Y:S01]  /*2dd50*/  STL.S16 [R1+0x240], R5 ;  /* 0x0002400501007387 */ /* 0x0001e20000100600 */
[----:B---3--:R-:W-:Y:S02]  /*2dd60*/  PRMT R3, R2, 0x7610, R3 ;  /* 0x0000761002037816 */ /* 0x008fe40000000003 */
[----:B------:R-:W-:Y:S02]  /*2dd70*/  PRMT R151, R4, 0x7610, R151 ;  /* 0x0000761004977816 */ /* 0x000fe40000000097 */
[----:B------:R-:W-:Y:S01]  /*2dd80*/  PRMT R10, R9, 0x7610, R10 ;  /* 0x00007610090a7816 */ /* 0x000fe2000000000a */
[----:B------:R-:W3:Y:S01]  /*2dd90*/  LDL.LU R4, [R1+0x2b4] ;  /* 0x0002b40001047983 */ /* 0x000ee20000300800 */
[C---:B------:R-:W-:Y:S02]  /*2dda0*/  PRMT R100, R18.reuse, 0x7770, RZ ;  /* 0x0000777012647816 */ /* 0x040fe400000000ff */
[C---:B------:R-:W-:Y:S01]  /*2ddb0*/  PRMT R101, R18.reuse, 0x7771, RZ ;  /* 0x0000777112657816 */ /* 0x040fe200000000ff */
[----:B0-----:R-:W4:Y:S01]  /*2ddc0*/  LDL.LU R5, [R1+0x388] ;  /* 0x0003880001057983 */ /* 0x001f220000300800 */
[----:B------:R-:W-:-:S02]  /*2ddd0*/  PRMT R102, R18, 0x7772, RZ ;  /* 0x0000777212667816 */ /* 0x000fc400000000ff */
[----:B------:R-:W-:Y:S02]  /*2dde0*/  PRMT R103, R18, 0x7773, RZ ;  /* 0x0000777312677816 */ /* 0x000fe400000000ff */
[----:B------:R-:W-:Y:S01]  /*2ddf0*/  PRMT R155, R31, 0x7770, RZ ;  /* 0x000077701f9b7816 */ /* 0x000fe200000000ff */
[----:B------:R0:W-:Y:S01]  /*2de00*/  STL.S16 [R1+0x224], R248 ;  /* 0x000224f801007387 */ /* 0x0001e20000100600 */
[----:B------:R-:W-:Y:S02]  /*2de10*/  PRMT R18, R117, 0x7610, R18 ;  /* 0x0000761075127816 */ /* 0x000fe40000000012 */
[----:B------:R-:W-:Y:S01]  /*2de20*/  PRMT R42, R138, 0x7610, R42 ;  /* 0x000076108a2a7816 */ /* 0x000fe2000000002a */
[----:B------:R1:W-:Y:S01]  /*2de30*/  STL.S16 [R1+0x228], R252 ;  /* 0x000228fc01007387 */ /* 0x0003e20000100600 */
[----:B------:R-:W-:Y:S02]  /*2de40*/  PRMT R34, R135, 0x7610, R34 ;  /* 0x0000761087227816 */ /* 0x000fe40000000022 */
[----:B------:R-:W-:Y:S01]  /*2de50*/  PRMT R32, R132, 0x7610, R32 ;  /* 0x0000761084207816 */ /* 0x000fe20000000020 */
[----:B------:R1:W-:Y:S01]  /*2de60*/  STL.S16 [R1+0x230], R10 ;  /* 0x0002300a01007387 */ /* 0x0003e20000100600 */
[----:B------:R-:W-:-:S02]  /*2de70*/  PRMT R31, R133, 0x7610, R31 ;  /* 0x00007610851f7816 */ /* 0x000fc4000000001f */
[----:B------:R-:W-:Y:S01]  /*2de80*/  PRMT R117, R148, 0x7610, R117 ;  /* 0x0000761094757816 */ /* 0x000fe20000000075 */
[----:B------:R1:W-:Y:S01]  /*2de90*/  STL.S16 [R1+0x23c], R3 ;  /* 0x00023c0301007387 */ /* 0x0003e20000100600 */
[----:B------:R-:W-:Y:S02]  /*2dea0*/  PRMT R132, R249, 0x7610, R132 ;  /* 0x00007610f9847816 */ /* 0x000fe40000000084 */
[----:B------:R-:W-:Y:S01]  /*2deb0*/  PRMT R133, R250, 0x7610, R133 ;  /* 0x00007610fa857816 */ /* 0x000fe20000000085 */
[----:B------:R1:W5:Y:S01]  /*2dec0*/  LDL.LU R247, [R1+0x414] ;  /* 0x0004140001f77983 */ /* 0x0003620000300800 */
[----:B------:R-:W-:Y:S02]  /*2ded0*/  PRMT R135, R6, 0x7610, R135 ;  /* 0x0000761006877816 */ /* 0x000fe40000000087 */
[----:B------:R-:W-:Y:S01]  /*2dee0*/  PRMT R138, R8, 0x7610, R138 ;  /* 0x00007610088a7816 */ /* 0x000fe2000000008a */
[----:B0-----:R0:W5:Y:S01]  /*2def0*/  LDL.LU R248, [R1+0x410] ;  /* 0x0004100001f87983 */ /* 0x0011620000300800 */
[----:B------:R-:W-:-:S02]  /*2df00*/  PRMT R141, R11, 0x7610, R141 ;  /* 0x000076100b8d7816 */ /* 0x000fc4000000008d */
[----:B------:R-:W-:Y:S01]  /*2df10*/  PRMT R148, R15, 0x7610, R148 ;  /* 0x000076100f947816 */ /* 0x000fe20000000094 */
[----:B------:R0:W5:Y:S04]  /*2df20*/  LDL.LU R249, [R1+0x40c] ;  /* 0x00040c0001f97983 */ /* 0x0001680000300800 */
[----:B------:R0:W5:Y:S04]  /*2df30*/  LDL.LU R250, [R1+0x408] ;  /* 0x0004080001fa7983 */ /* 0x0001680000300800 */
[----:B------:R0:W5:Y:S04]  /*2df40*/  LDL.LU R251, [R1+0x400] ;  /* 0x0004000001fb7983 */ /* 0x0001680000300800 */
        /* <DEDUP_REMOVED lines=54> */
[----:B------:R-:W-:Y:S02]  /*2e2b0*/  PRMT R122, R154, 0x7610, R122 ;  /* 0x000076109a7a7816 */ /* 0x000fe4000000007a */
        /* <DEDUP_REMOVED lines=12> */
[----:B---3--:R-:W-:Y:S02]  /*2e380*/  PRMT R153, R4, 0x7610, R153 ;  /* 0x0000761004997816 */ /* 0x008fe40000000099 */
[----:B0---4-:R-:W-:-:S07]  /*2e390*/  PRMT R154, R5, 0x7610, R154 ;  /* 0x00007610059a7816 */ /* 0x011fce000000009a */
.L_x_406:
[----:B------:R-:W-:Y:S05]  /*2e3a0*/  BSYNC.RECONVERGENT B1 ;  /* 0x0000000000017941 */ /* 0x000fea0003800200 */
.L_x_405:
[----:B-1----:R-:W0:Y:S01]  /*2e3b0*/  S2R R4, SR_LANEID ;  /* 0x0000000000047919 */ /* 0x002e220000000000 */
[----:B------:R-:W-:Y:S01]  /*2e3c0*/  BSSY.RECONVERGENT B1, `(.L_x_412) ;  /* 0x00001f1000017945 */ /* 0x000fe20003800200 */
[----:B0-----:R-:W-:-:S13]  /*2e3d0*/  ISETP.NE.AND P0, PT, R4, RZ, PT ;  /* 0x000000ff0400720c */ /* 0x001fda0003f05270 */
[----:B------:R-:W-:Y:S05]  /*2e3e0*/  @P0 BRA `(.L_x_413) ;  /* 0x0000001c00b80947 */ /* 0x000fea0003800000 */
[----:B------:R-:W0:Y:S01]  /*2e3f0*/  S2R R4, SR_CgaCtaId ;  /* 0x0000000000047919 */ /* 0x000e220000008800 */
[----:B------:R-:W-:Y:S01]  /*2e400*/  MOV R5, 0x400 ;  /* 0x0000040000057802 */ /* 0x000fe20000000f00 */
[----:B------:R1:W-:Y:S04]  /*2e410*/  STL.64 [R1+0x3b0], R146 ;  /* 0x0003b09201007387 */ /* 0x0003e80000100a00 */
[----:B-----5:R-:W-:Y:S04]  /*2e420*/  STL [R1+0x390], R3 ;  /* 0x0003900301007387 */ /* 0x020fe80000100800 */
[----:B------:R-:W-:Y:S01]  /*2e430*/  STL.64 [R1+0x388], R8 ;  /* 0x0003880801007387 */ /* 0x000fe20000100a00 */
[----:B-1----:R-:W1:Y:S03]  /*2e440*/  S2R R146, SR_TID.X ;  /* 0x0000000000927919 */ /* 0x002e660000002100 */
[----:B------:R2:W-:Y:S04]  /*2e450*/  STL.64 [R1+0x3a8], R144 ;  /* 0x0003a89001007387 */ /* 0x0005e80000100a00 */
[----:B------:R-:W-:Y:S04]  /*2e460*/  STL.64 [R1+0x398], R12 ;  /* 0x0003980c01007387 */ /* 0x000fe80000100a00 */
[----:B------:R-:W-:Y:S01]  /*2e470*/  STL.64 [R1+0x3a0], R14 ;  /* 0x0003a00e01007387 */ /* 0x000fe20000100a00 */
[----:B0-----:R-:W-:-:S03]  /*2e480*/  LEA R147, R4, R5, 0x18 ;  /* 0x0000000504937211 */ /* 0x001fc600078ec0ff */
[----:B--2---:R-:W2:Y:S01]  /*2e490*/  LDL R145, [R1+0x220] ;  /* 0x0002200001917983 */ /* 0x004ea20000100800 */
[----:B------:R-:W-:Y:S02]  /*2e4a0*/  LOP3.LUT R5, R8, 0xffff, RZ, 0xc0, !PT ;  /* 0x0000ffff08057812 */ /* 0x000fe400078ec0ff */
[----:B------:R-:W-:Y:S02]  /*2e4b0*/  LOP3.LUT R4, R9, 0xffff, RZ, 0xc0, !PT ;  /* 0x0000ffff09047812 */ /* 0x000fe400078ec0ff */
[----:B------:R-:W-:Y:S02]  /*2e4c0*/  LOP3.LUT R8, R10, 0xffff, RZ, 0xc0, !PT ;  /* 0x0000ffff0a087812 */ /* 0x000fe400078ec0ff */
[----:B------:R-:W-:Y:S02]  /*2e4d0*/  PRMT R3, R4, 0x3340, R5 ;  /* 0x0000334004037816 */ /* 0x000fe40000000005 */
[----:B------:R-:W-:-:S04]  /*2e4e0*/  LOP3.LUT R5, R11, 0xffff, RZ, 0xc0, !PT ;  /* 0x0000ffff0b057812 */ /* 0x000fc800078ec0ff */
[----:B------:R-:W-:Y:S02]  /*2e4f0*/  PRMT R5, R5, 0x3340, R8 ;  /* 0x0000334005057816 */ /* 0x000fe40000000008 */
[----:B------:R-:W-:Y:S02]  /*2e500*/  LOP3.LUT R8, R14, 0xffff, RZ, 0xc0, !PT ;  /* 0x0000ffff0e087812 */ /* 0x000fe400078ec0ff */
[----:B------:R-:W-:Y:S02]  /*2e510*/  PRMT R9, R5, 0x5410, R3 ;  /* 0x0000541005097816 */ /* 0x000fe40000000003 */
[----:B------:R-:W-:Y:S02]  /*2e520*/  LOP3.LUT R3, R12, 0xffff, RZ, 0xc0, !PT ;  /* 0x0000ffff0c037812 */ /* 0x000fe400078ec0ff */
[----:B------:R-:W-:Y:S02]  /*2e530*/  LOP3.LUT R5, R13, 0xffff, RZ, 0xc0, !PT ;  /* 0x0000ffff0d057812 */ /* 0x000fe400078ec0ff */
[----:B-1----:R-:W-:-:S02]  /*2e540*/  SHF.R.U32.HI R144, RZ, 0x5, R146 ;  /* 0x00000005ff907819 */ /* 0x002fc40000011692 */
[----:B------:R-:W-:Y:S01]  /*2e550*/  PRMT R3, R5, 0x3340, R3 ;  /* 0x0000334005037816 */ /* 0x000fe20000000003 */
[----:B------:R-:W3:Y:S01]  /*2e560*/  LDL R146, [R1+0x224] ;  /* 0x0002240001927983 */ /* 0x000ee20000100800 */
[----:B------:R-:W-:Y:S01]  /*2e570*/  LOP3.LUT R5, R15, 0xffff, RZ, 0xc0, !PT ;  /* 0x0000ffff0f057812 */ /* 0x000fe200078ec0ff */
[----:B------:R-:W-:Y:S02]  /*2e580*/  IMAD R4, R144, 0x110, R147 ;  /* 0x0000011090047824 */ /* 0x000fe400078e0293 */
[----:B------:R-:W4:Y:S01]  /*2e590*/  LDL R147, [R1+0x228] ;  /* 0x0002280001937983 */ /* 0x000f220000100800 */
[----:B------:R-:W-:-:S04]  /*2e5a0*/  PRMT R5, R5, 0x3340, R8 ;  /* 0x0000334005057816 */ /* 0x000fc80000000008 */
[----:B------:R-:W-:Y:S02]  /*2e5b0*/  PRMT R8, R5, 0x5410, R3 ;  /* 0x0000541005087816 */ /* 0x000fe40000000003 */
[----:B------:R-:W-:Y:S02]  /*2e5c0*/  LOP3.LUT R3, R247, 0xffff, RZ, 0xc0, !PT ;  /* 0x0000fffff7037812 */ /* 0x000fe400078ec0ff */
[----:B------:R-:W-:Y:S01]  /*2e5d0*/  LOP3.LUT R5, R248, 0xffff, RZ, 0xc0, !PT ;  /* 0x0000fffff8057812 */ /* 0x000fe200078ec0ff */
[----:B------:R0:W-:Y:S03]  /*2e5e0*/  STS.64 [R4+0x18], R8 ;  /* 0x0000180804007388 */ /* 0x0001e60000000a00 */
[----:B------:R-:W-:Y:S02]  /*2e5f0*/  PRMT R3, R5, 0x3340, R3 ;  /* 0x0000334005037816 */ /* 0x000fe40000000003 */
[----:B------:R-:W-:-:S02]  /*2e600*/  LOP3.LUT R5, R250, 0xffff, RZ, 0xc0, !PT ;  /* 0x0000fffffa057812 */ /* 0x000fc400078ec0ff */
[----:B0-----:R-:W-:-:S04]  /*2e610*/  LOP3.LUT R8, R249, 0xffff, RZ, 0xc0, !PT ;  /* 0x0000fffff9087812 */ /* 0x001fc800078ec0ff */
[----:B------:R-:W-:Y:S02]  /*2e620*/  PRMT R5, R5, 0x3340, R8 ;  /* 0x0000334005057816 */ /* 0x000fe40000000008 */
[----:B------:R-:W-:Y:S02]  /*2e630*/  LOP3.LUT R8, R6, 0xffff, RZ, 0xc0, !PT ;  /* 0x0000ffff06087812 */ /* 0x000fe400078ec0ff */
[----:B------:R-:W-:Y:S02]  /*2e640*/  PRMT R13, R5, 0x5410, R3 ;  /* 0x00005410050d7816 */ /* 0x000fe40000000003 */
        /* <DEDUP_REMOVED lines=22> */
[----:B------:R-:W-:Y:S01]  /*2e7b0*/  LOP3.LUT R5, R232, 0xffff, RZ, 0xc0, !PT ;  /* 0x0000ffffe8057812 */ /* 0x000fe200078ec0ff */
[----:B------:R0:W-:Y:S03]  /*2e7c0*/  STS.128 [R4+0x20], R12 ;  /* 0x0000200c04007388 */ /* 0x0001e60000000c00 */
[----:B------:R-:W-:-:S02]  /*2e7d0*/  PRMT R3, R5, 0x3340, R3 ;  /* 0x0000334005037816 */ /* 0x000fc40000000003 */
[----:B------:R-:W-:-:S04]  /*2e7e0*/  LOP3.LUT R5, R234, 0xffff, RZ, 0xc0, !PT ;  /* 0x0000ffffea057812 */ /* 0x000fc800078ec0ff */
[----:B------:R-:W-:Y:S02]  /*2e7f0*/  PRMT R5, R5, 0x3340, R8 ;  /* 0x0000334005057816 */ /* 0x000fe40000000008 */
[----:B------:R-:W-:Y:S02]  /*2e800*/  LOP3.LUT R8, R237, 0xffff, RZ, 0xc0, !PT ;  /* 0x0000ffffed087812 */ /* 0x000fe400078ec0ff */
[----:B0-----:R-:W-:Y:S02]  /*2e810*/  PRMT R13, R5, 0x5410, R3 ;  /* 0x00005410050d7816 */ /* 0x001fe40000000003 */
        /* <DEDUP_REMOVED lines=308> */
[----:B------:R-:W-:-:S04]  /*2fb60*/  PRMT R5, R5, 0x3340, R8 ;  /* 0x0000334005057816 */ /* 0x000fc80000000008 */
[----:B------:R-:W-:Y:S02]  /*2fb70*/  PRMT R14, R5, 0x5410, R3 ;  /* 0x00005410050e7816 */ /* 0x000fe40000000003 */
[----:B------:R-:W-:Y:S02]  /*2fb80*/  LOP3.LUT R3, R115, 0xffff, RZ, 0xc0, !PT ;  /* 0x0000ffff73037812 */ /* 0x000fe400078ec0ff */
[----:B------:R-:W-:Y:S01]  /*2fb90*/  LOP3.LUT R5, R114, 0xffff, RZ, 0xc0, !PT ;  /* 0x0000ffff72057812 */ /* 0x000fe200078ec0ff */
[----:B------:R0:W-:Y:S01]  /*2fba0*/  STS.128 [R4+0xd0], R12 ;  /* 0x0000d00c04007388 */ /* 0x0001e20000000c00 */
[----:B------:R-:W-:Y:S02]  /*2fbb0*/  LOP3.LUT R8, R113, 0xffff, RZ, 0xc0, !PT ;  /* 0x0000ffff71087812 */ /* 0x000fe400078ec0ff */
[----:B------:R-:W-:Y:S02]  /*2fbc0*/  PRMT R3, R5, 0x3340, R3 ;  /* 0x0000334005037816 */ /* 0x000fe40000000003 */
[----:B------:R-:W-:-:S04]  /*2fbd0*/  LOP3.LUT R5, R112, 0xffff, RZ, 0xc0, !PT ;  /* 0x0000ffff70057812 */ /* 0x000fc800078ec0ff */
[----:B------:R-:W-:-:S04]  /*2fbe0*/  PRMT R5, R5, 0x3340, R8 ;  /* 0x0000334005057816 */ /* 0x000fc80000000008 */
[----:B0-----:R-:W-:Y:S02]  /*2fbf0*/  PRMT R13, R5, 0x5410, R3 ;  /* 0x00005410050d7816 */ /* 0x001fe40000000003 */
        /* <DEDUP_REMOVED lines=23> */
[----:B--2---:R-:W-:Y:S02]  /*2fd70*/  LOP3.LUT R8, R145, 0xffff, RZ, 0xc0, !PT ;  /* 0x0000ffff91087812 */ /* 0x004fe400078ec0ff */
[----:B------:R-:W-:Y:S02]  /*2fd80*/  PRMT R3, R5, 0x3340, R3 ;  /* 0x0000334005037816 */ /* 0x000fe40000000003 */
[----:B------:R-:W-:-:S04]  /*2fd90*/  LOP3.LUT R5, R128, 0xffff, RZ, 0xc0, !PT ;  /* 0x0000ffff80057812 */ /* 0x000fc800078ec0ff */
[----:B------:R-:W-:Y:S02]  /*2fda0*/  PRMT R5, R5, 0x3340, R8 ;  /* 0x0000334005057816 */ /* 0x000fe40000000008 */
[----:B------:R-:W2:Y:S02]  /*2fdb0*/  LDL R8, [R1+0x230] ;  /* 0x0002300001087983 */ /* 0x000ea40000100800 */
[----:B------:R-:W-:Y:S02]  /*2fdc0*/  PRMT R145, R5, 0x5410, R3 ;  /* 0x0000541005917816 */ /* 0x000fe40000000003 */
[----:B------:R-:W-:Y:S02]  /*2fdd0*/  LOP3.LUT R3, R127, 0xffff, RZ, 0xc0, !PT ;  /* 0x0000ffff7f037812 */ /* 0x000fe400078ec0ff */
[----:B------:R-:W-:Y:S02]  /*2fde0*/  LOP3.LUT R5, R126, 0xffff, RZ, 0xc0, !PT ;  /* 0x0000ffff7e057812 */ /* 0x000fe400078ec0ff */
[----:B------:R-:W-:-:S02]  /*2fdf0*/  LOP3.LUT R9, R125, 0xffff, RZ, 0xc0, !PT ;  /* 0x0000ffff7d097812 */ /* 0x000fc400078ec0ff */
[----:B------:R-:W-:Y:S02]  /*2fe00*/  PRMT R3, R5, 0x3340, R3 ;  /* 0x0000334005037816 */ /* 0x000fe40000000003 */
[----:B------:R-:W-:-:S04]  /*2fe10*/  LOP3.LUT R5, R124, 0xffff, RZ, 0xc0, !PT ;  /* 0x0000ffff7c057812 */ /* 0x000fc800078ec0ff */
[----:B------:R-:W-:-:S04]  /*2fe20*/  PRMT R5, R5, 0x3340, R9 ;  /* 0x0000334005057816 */ /* 0x000fc80000000009 */
[----:B------:R-:W-:Y:S02]  /*2fe30*/  PRMT R144, R5, 0x5410, R3 ;  /* 0x0000541005907816 */ /* 0x000fe40000000003 */
[----:B------:R-:W-:Y:S02]  /*2fe40*/  LOP3.LUT R3, R136, 0xffff, RZ, 0xc0, !PT ;  /* 0x0000ffff88037812 */ /* 0x000fe400078ec0ff */
[----:B------:R-:W-:Y:S02]  /*2fe50*/  LOP3.LUT R5, R135, 0xffff, RZ, 0xc0, !PT ;  /* 0x0000ffff87057812 */ /* 0x000fe400078ec0ff */
[----:B----4-:R-:W-:Y:S02]  /*2fe60*/  LOP3.LUT R9, R147, 0xffff, RZ, 0xc0, !PT ;  /* 0x0000ffff93097812 */ /* 0x010fe400078ec0ff */
[----:B------:R-:W-:Y:S02]  /*2fe70*/  PRMT R3, R5, 0x3340, R3 ;  /* 0x0000334005037816 */ /* 0x000fe40000000003 */
[----:B------:R-:W-:-:S04]  /*2fe80*/  LOP3.LUT R5, R134, 0xffff, RZ, 0xc0, !PT ;  /* 0x0000ffff86057812 */ /* 0x000fc800078ec0ff */
[----:B------:R-:W-:-:S04]  /*2fe90*/  PRMT R5, R5, 0x3340, R9 ;  /* 0x0000334005057816 */ /* 0x000fc80000000009 */
[----:B------:R-:W-:Y:S02]  /*2fea0*/  PRMT R147, R5, 0x5410, R3 ;  /* 0x0000541005937816 */ /* 0x000fe40000000003 */
[----:B------:R-:W-:Y:S02]  /*2feb0*/  LOP3.LUT R3, R133, 0xffff, RZ, 0xc0, !PT ;  /* 0x0000ffff85037812 */ /* 0x000fe400078ec0ff */
[----:B------:R-:W-:Y:S02]  /*2fec0*/  LOP3.LUT R5, R132, 0xffff, RZ, 0xc0, !PT ;  /* 0x0000ffff84057812 */ /* 0x000fe400078ec0ff */
[----:B---3--:R-:W-:Y:S02]  /*2fed0*/  LOP3.LUT R9, R146, 0xffff, RZ, 0xc0, !PT ;  /* 0x0000ffff92097812 */ /* 0x008fe400078ec0ff */
[----:B------:R-:W-:Y:S02]  /*2fee0*/  PRMT R3, R5, 0x3340, R3 ;  /* 0x0000334005037816 */ /* 0x000fe40000000003 */
[----:B------:R-:W-:Y:S01]  /*2fef0*/  LOP3.LUT R5, R131, 0xffff, RZ, 0xc0, !PT ;  /* 0x0000ffff83057812 */ /* 0x000fe200078ec0ff */
[----:B------:R0:W-:Y:S03]  /*2ff00*/  STS.128 [R4+0xe0], R12 ;  /* 0x0000e00c04007388 */ /* 0x0001e60000000c00 */
[----:B------:R-:W-:-:S02]  /*2ff10*/  PRMT R5, R5, 0x3340, R9 ;  /* 0x0000334005057816 */ /* 0x000fc40000000009 */
[----:B------:R-:W3:Y:S02]  /*2ff20*/  LDL R9, [R1+0x240] ;  /* 0x0002400001097983 */ /* 0x000ee40000100800 */
[----:B------:R-:W-:Y:S02]  /*2ff30*/  PRMT R146, R5, 0x5410, R3 ;  /* 0x0000541005927816 */ /* 0x000fe40000000003 */
[----:B0-----:R-:W4:Y:S04]  /*2ff40*/  LDL R12, [R1+0x22c] ;  /* 0x00022c00010c7983 */ /* 0x001f280000100800 */
[----:B------:R0:W-:Y:S04]  /*2ff50*/  STS.128 [R4+0xf0], R144 ;  /* 0x0000f09004007388 */ /* 0x0001e80000000c00 */
[----:B------:R-:W3:Y:S04]  /*2ff60*/  LDL R15, [R1+0x238] ;  /* 0x00023800010f7983 */ /* 0x000ee80000100800 */
[----:B------:R-:W3:Y:S04]  /*2ff70*/  LDL R14, [R1+0x234] ;  /* 0x00023400010e7983 */ /* 0x000ee80000100800 */
[----:B0-----:R-:W3:Y:S04]  /*2ff80*/  LDL.LU.64 R146, [R1+0x3b0] ;  /* 0x0003b00001927983 */ /* 0x001ee80000300a00 */
[----:B------:R-:W3:Y:S01]  /*2ff90*/  LDL.LU.64 R144, [R1+0x3a8] ;  /* 0x0003a80001907983 */ /* 0x000ee20000300a00 */
[----:B------:R-:W-:-:S02]  /*2ffa0*/  LOP3.LUT R3, R142, 0xffff, RZ, 0xc0, !PT ;  /* 0x0000ffff8e037812 */ /* 0x000fc400078ec0ff */
[----:B------:R-:W-:-:S04]  /*2ffb0*/  LOP3.LUT R5, R141, 0xffff, RZ, 0xc0, !PT ;  /* 0x0000ffff8d057812 */ /* 0x000fc800078ec0ff */
[----:B------:R-:W-:Y:S02]  /*2ffc0*/  PRMT R3, R5, 0x3340, R3 ;  /* 0x0000334005037816 */ /* 0x000fe40000000003 */
[----:B------:R-:W-:Y:S02]  /*2ffd0*/  LOP3.LUT R5, R140, 0xffff, RZ, 0xc0, !PT ;  /* 0x0000ffff8c057812 */ /* 0x000fe400078ec0ff */
[----:B--2---:R-:W-:-:S04]  /*2ffe0*/  LOP3.LUT R8, R8, 0xffff, RZ, 0xc0, !PT ;  /* 0x0000ffff08087812 */ /* 0x004fc800078ec0ff */
[----:B------:R-:W-:-:S04]  /*2fff0*/  PRMT R5, R5, 0x3340, R8 ;  /* 0x0000334005057816 */ /* 0x000fc80000000008 */
[----:B------:R-:W-:Y:S02]  /*30000*/  PRMT R13, R5, 0x5410, R3 ;  /* 0x00005410050d7816 */ /* 0x000fe40000000003 */
[----:B------:R-:W2:Y:S01]  /*30010*/  LDL R3, [R1+0x23c] ;  /* 0x00023c0001037983 */ /* 0x000ea20000100800 */
[----:B------:R-:W-:Y:S02]  /*30020*/  LOP3.LUT R8, R139, 0xffff, RZ, 0xc0, !PT ;  /* 0x0000ffff8b087812 */ /* 0x000fe400078ec0ff */
[----:B------:R-:W-:-:S04]  /*30030*/  LOP3.LUT R5, R138, 0xffff, RZ, 0xc0, !PT ;  /* 0x0000ffff8a057812 */ /* 0x000fc800078ec0ff */
[----:B------:R-:W-:Y:S02]  /*30040*/  PRMT R8, R5, 0x3340, R8 ;  /* 0x0000334005087816 */ /* 0x000fe40000000008 */
[----:B------:R-:W-:Y:S02]  /*30050*/  LOP3.LUT R5, R137, 0xffff, RZ, 0xc0, !PT ;  /* 0x0000ffff89057812 */ /* 0x000fe400078ec0ff */
[----:B----4-:R-:W-:-:S04]  /*30060*/  LOP3.LUT R12, R12, 0xffff, RZ, 0xc0, !PT ;  /* 0x0000ffff0c0c7812 */ /* 0x010fc800078ec0ff */
[----:B------:R-:W-:-:S04]  /*30070*/  PRMT R5, R5, 0x3340, R12 ;  /* 0x0000334005057816 */ /* 0x000fc8000000000c */
[----:B------:R-:W-:Y:S02]  /*30080*/  PRMT R12, R5, 0x5410, R8 ;  /* 0x00005410050c7816 */ /* 0x000fe40000000008 */
[----:B------:R-:W-:Y:S02]  /*30090*/  LOP3.LUT R8, R148, 0xffff, RZ, 0xc0, !PT ;  /* 0x0000ffff94087812 */ /* 0x000fe400078ec0ff */
[----:B---3--:R-:W-:Y:S02]  /*300a0*/  LOP3.LUT R15, R15, 0xffff, RZ, 0xc0, !PT ;  /* 0x0000ffff0f0f7812 */ /* 0x008fe400078ec0ff */
        /* <DEDUP_REMOVED lines=20> */
[----:B------:R-:W-:-:S04]  /*301f0*/  LOP3.LUT R5, R150, 0xffff, RZ, 0xc0, !PT ;  /* 0x0000ffff96057812 */ /* 0x000fc800078ec0ff */
[----:B------:R-:W-:Y:S02]  /*30200*/  PRMT R8, R5, 0x3340, R8 ;  /* 0x0000334005087816 */ /* 0x000fe40000000008 */
[----:B------:R-:W-:Y:S01]  /*30210*/  LOP3.LUT R5, R149, 0xffff, RZ, 0xc0, !PT ;  /* 0x0000ffff95057812 */ /* 0x000fe200078ec0ff */
[----:B------:R0:W-:Y:S04]  /*30220*/  STS.128 [R4+0x100], R12 ;  /* 0x0001000c04007388 */ /* 0x0001e80000000c00 */
[----:B0-----:R0:W5:Y:S04]  /*30230*/  LDL.LU.64 R14, [R1+0x3a0] ;  /* 0x0003a000010e7983 */ /* 0x0011680000300a00 */
[----:B------:R0:W5:Y:S01]  /*30240*/  LDL.LU.64 R12, [R1+0x398] ;  /* 0x00039800010c7983 */ /* 0x0001620000300a00 */
[----:B--2---:R-:W-:-:S04]  /*30250*/  LOP3.LUT R3, R3, 0xffff, RZ, 0xc0, !PT ;  /* 0x0000ffff03037812 */ /* 0x004fc800078ec0ff */
[----:B------:R-:W-:Y:S02]  /*30260*/  PRMT R5, R5, 0x3340, R3 ;  /* 0x0000334005057816 */ /* 0x000fe40000000003 */
[----:B------:R-:W2:Y:S02]  /*30270*/  LDL.LU R3, [R1+0x390] ;  /* 0x0003900001037983 */ /* 0x000ea40000300800 */
[----:B------:R-:W-:-:S05]  /*30280*/  PRMT R8, R5, 0x5410, R8 ;  /* 0x0000541005087816 */ /* 0x000fca0000000008 */
[----:B------:R1:W-:Y:S04]  /*30290*/  STS.64 [R4+0x110], R8 ;  /* 0x0001100804007388 */ /* 0x0003e80000000a00 */
[----:B-1----:R0:W5:Y:S04]  /*302a0*/  LDL.LU.64 R8, [R1+0x388] ;  /* 0x0003880001087983 */ /* 0x0021680000300a00 */
[----:B------:R0:W-:Y:S04]  /*302b0*/  STS [R4+0x8], R0 ;  /* 0x0000080004007388 */ /* 0x0001e80000000800 */
[----:B--2---:R0:W-:Y:S02]  /*302c0*/  STS.64 [R4+0x10], R2 ;  /* 0x0000100204007388 */ /* 0x0041e40000000a00 */
.L_x_413:
[----:B------:R-:W-:Y:S05]  /*302d0*/  BSYNC.RECONVERGENT B1 ;  /* 0x0000000000017941 */ /* 0x000fea0003800200 */
.L_x_412:
[----:B0-----:R-:W0:Y:S01]  /*302e0*/  S2R R4, SR_TID.X ;  /* 0x0000000000047919 */ /* 0x001e220000002100 */
[----:B------:R-:W-:Y:S01]  /*302f0*/  BAR.SYNC.DEFER_BLOCKING 0x0 ;  /* 0x0000000000007b1d */ /* 0x000fe20000010000 */
[----:B0-----:R-:W-:-:S13]  /*30300*/  ISETP.NE.AND P1, PT, R4, RZ, PT ;  /* 0x000000ff0400720c */ /* 0x001fda0003f25270 */
[----:B------:R-:W-:Y:S05]  /*30310*/  @P1 BRA `(.L_x_414) ;  /* 0x000004f800d41947 */ /* 0x000fea0003800000 */
[----:B------:R-:W0:Y:S08]  /*30320*/  LDC R5, c[0x0][0x390] ;  /* 0x0000e400ff057b82 */ /* 0x000e300000000800 */
[----:B------:R-:W1:Y:S01]  /*30330*/  LDC R4, c[0x0][0x394] ;  /* 0x0000e500ff047b82 */ /* 0x000e620000000800 */
[----:B0-----:R-:W-:-:S04]  /*30340*/  ISETP.GE.U32.AND P0, PT, R5, 0x21, PT ;  /* 0x000000210500780c */ /* 0x001fc80003f06070 */
[----:B-1----:R-:W-:-:S13]  /*30350*/  ISETP.GE.AND.EX P0, PT, R4, RZ, PT, P0 ;  /* 0x000000ff0400720c */ /* 0x002fda0003f06300 */
[----:B------:R-:W-:Y:S05]  /*30360*/  @!P0 BRA `(.L_x_415) ;  /* 0x0000004400348947 */ /* 0x000fea0003800000 */
[----:B-----5:R-:W-:Y:S02]  /*30370*/  LOP3.LUT R252, R252, 0xffff, RZ, 0xc0, !PT ;  /* 0x0000fffffcfc7812 */ /* 0x020fe400078ec0ff */
[----:B------:R-:W-:Y:S02]  /*30380*/  LOP3.LUT R251, R251, 0xffff, RZ, 0xc0, !PT ;  /* 0x0000fffffbfb7812 */ /* 0x000fe400078ec0ff */
[----:B------:R-:W-:Y:S02]  /*30390*/  LOP3.LUT R248, R248, 0xffff, RZ, 0xc0, !PT ;  /* 0x0000fffff8f87812 */ /* 0x000fe400078ec0ff */
[----:B------:R-:W-:Y:S02]  /*303a0*/  PRMT R251, R252, 0x3340, R251 ;  /* 0x00003340fcfb7816 */ /* 0x000fe400000000fb */
[----:B------:R-:W-:Y:S01]  /*303b0*/  LOP3.LUT R247, R247, 0xffff, RZ, 0xc0, !PT ;  /* 0x0000fffff7f77812 */ /* 0x000fe200078ec0ff */
[----:B------:R-:W2:Y:S01]  /*303c0*/  LDL.LU R252, [R1+0x220] ;  /* 0x0002200001fc7983 */ /* 0x000ea20000300800 */
[----:B------:R-:W-:-:S02]  /*303d0*/  LOP3.LUT R250, R250, 0xffff, RZ, 0xc0, !PT ;  /* 0x0000fffffafa7812 */ /* 0x000fc400078ec0ff */
[----:B------:R-:W-:Y:S02]  /*303e0*/  PRMT R247, R248, 0x3340, R247 ;  /* 0x00003340f8f77816 */ /* 0x000fe400000000f7 */
[----:B------:R-:W3:Y:S01]  /*303f0*/  LDL.LU R248, [R1+0x224] ;  /* 0x0002240001f87983 */ /* 0x000ee20000300800 */
[----:B------:R-:W-:Y:S02]  /*30400*/  LOP3.LUT R249, R249, 0xffff, RZ, 0xc0, !PT ;  /* 0x0000fffff9f97812 */ /* 0x000fe400078ec0ff */
[----:B------:R-:W-:Y:S02]  /*30410*/  LOP3.LUT R8, R8, 0xffff, RZ, 0xc0, !PT ;  /* 0x0000ffff08087812 */ /* 0x000fe400078ec0ff */
[----:B------:R-:W-:Y:S02]  /*30420*/  PRMT R249, R250, 0x3340, R249 ;  /* 0x00003340faf97816 */ /* 0x000fe400000000f9 */
[----:B------:R-:W4:Y:S01]  /*30430*/  LDL.LU R250, [R1+0x228] ;  /* 0x0002280001fa7983 */ /* 0x000f220000300800 */
        /* <DEDUP_REMOVED lines=10> */
[----:B------:R-:W-:Y:S01]  /*304e0*/  LOP3.LUT R7, R244, 0xffff, RZ, 0xc0, !PT ;  /* 0x0000fffff4077812 */ /* 0x000fe200078ec0ff */
[----:B------:R-:W4:Y:S01]  /*304f0*/  LDL.LU R243, [R1+0x230] ;  /* 0x0002300001f37983 */ /* 0x000f220000300800 */
        /* <DEDUP_REMOVED lines=73> */
[----:B------:R-:W-:Y:S01]  /*30990*/  PRMT R239, R240, 0x3340, R239 ;  /* 0x00003340f0ef7816 */ /* 0x000fe200000000ef */
[----:B------:R-:W4:Y:S01]  /*309a0*/  LDL.LU R241, [R1+0x22c] ;  /* 0x00022c0001f17983 */ /* 0x000f220000300800 */
[----:B------:R-:W-:-:S02]  /*309b0*/  LOP3.LUT R12, R12, 0xffff, RZ, 0xc0, !PT ;  /* 0x0000ffff0c0c7812 */ /* 0x000fc400078ec0ff */
[----:B------:R-:W-:Y:S01]  /*309c0*/  LOP3.LUT R13, R13, 0xffff, RZ, 0xc0, !PT ;  /* 0x0000ffff0d0d7812 */ /* 0x000fe200078ec0ff */
[----:B------:R-:W4:Y:S01]  /*309d0*/  LDL.LU R240, [R1+0x238] ;  /* 0x0002380001f07983 */ /* 0x000f220000300800 */
        /* <DEDUP_REMOVED lines=14> */
[----:B--2---:R-:W-:Y:S02]  /*30ac0*/  LOP3.LUT R94, R252, 0xffff, RZ, 0xc0, !PT ;  /* 0x0000fffffc5e7812 */ /* 0x004fe400078ec0ff */
[----:B------:R-:W2:Y:S01]  /*30ad0*/  LDL.LU R252, [R1+0x234] ;  /* 0x0002340001fc7983 */ /* 0x000ea20000300800 */
[----:B---3--:R-:W-:-:S03]  /*30ae0*/  LOP3.LUT R61, R248, 0xffff, RZ, 0xc0, !PT ;  /* 0x0000fffff83d7812 */ /* 0x008fc600078ec0ff */
[----:B------:R-:W3:Y:S01]  /*30af0*/  LDL.LU R248, [R1+0x23c] ;  /* 0x00023c0001f87983 */ /* 0x000ee20000300800 */
[----:B------:R-:W-:Y:S02]  /*30b00*/  PRMT R25, R56, 0x3340, R25 ;  /* 0x0000334038197816 */ /* 0x000fe40000000019 */
[----:B------:R-:W-:Y:S02]  /*30b10*/  LOP3.LUT R56, R91, 0xffff, RZ, 0xc0, !PT ;  /* 0x0000ffff5b387812 */ /* 0x000fe400078ec0ff */
[----:B----4-:R-:W-:Y:S02]  /*30b20*/  LOP3.LUT R91, R250, 0xffff, RZ, 0xc0, !PT ;  /* 0x0000fffffa5b7812 */ /* 0x010fe400078ec0ff */
[----:B------:R-:W4:Y:S01]  /*30b30*/  LDL.LU R250, [R1+0x240] ;  /* 0x0002400001fa7983 */ /* 0x000f220000300800 */
        /* <DEDUP_REMOVED lines=95> */
[----:B------:R-:W-:Y:S01]  /*31130*/  PRMT R64, R7, 0x3340, R64 ;  /* 0x0000334007407816 */ /* 0x000fe20000000040 */
[----:B------:R-:W0:Y:S01]  /*31140*/  S2UR UR5, SR_CgaCtaId ;  /* 0x00000000000579c3 */ /* 0x000e220000008800 */
        /* <DEDUP_REMOVED lines=49> */
[----:B--2---:R-:W-:Y:S02]  /*31460*/  LOP3.LUT R79, R252, 0xffff, RZ, 0xc0, !PT ;  /* 0x0000fffffc4f7812 */ /* 0x004fe400078ec0ff */
[----:B------:R-:W-:-:S02]  /*31470*/  LOP3.LUT R199, R199, 0xffff, RZ, 0xc0, !PT ;  /* 0x0000ffffc7c77812 */ /* 0x000fc400078ec0ff */
[----:B------:R-:W-:Y:S02]  /*31480*/  LOP3.LUT R200, R200, 0xffff, RZ, 0xc0, !PT ;  /* 0x0000ffffc8c87812 */ /* 0x000fe400078ec0ff */
[----:B------:R-:W-:Y:S02]  /*31490*/  PRMT R7, R249, 0x5410, R247 ;  /* 0x00005410f9077816 */ /* 0x000fe400000000f7 */
[----:B------:R-:W-:Y:S02]  /*314a0*/  PRMT R6, R6, 0x5410, R251 ;  /* 0x0000541006067816 */ /* 0x000fe400000000fb */
[----:B-1----:R-:W-:Y:S02]  /*314b0*/  PRMT R5, R194, 0x5410, R193 ;  /* 0x00005410c2057816 */ /* 0x002fe400000000c1 */
        /* <DEDUP_REMOVED lines=43> */
[----:B---3--:R-:W-:Y:S02]  /*31770*/  LOP3.LUT R81, R248, 0xffff, RZ, 0xc0, !PT ;  /* 0x0000fffff8517812 */ /* 0x008fe400078ec0ff */
        /* <DEDUP_REMOVED lines=8> */
[----:B-1----:R-:W-:-:S02]  /*31800*/  PRMT R7, R186, 0x5410, R185 ;  /* 0x00005410ba077816 */ /* 0x002fc400000000b9 */
[----:B------:R-:W-:Y:S02]  /*31810*/  PRMT R6, R184, 0x5410, R183 ;  /* 0x00005410b8067816 */ /* 0x000fe400000000b7 */
        /* <DEDUP_REMOVED lines=15> */
[----:B------:R-:W-:Y:S01]  /*31910*/  PRMT R81, R16, 0x3340, R81 ;  /* 0x0000334010517816 */ /* 0x000fe20000000051 */
        /* <DEDUP_REMOVED lines=38> */
[----:B------:R-:W-:Y:S01]  /*31b80*/  PRMT R8, R176, 0x5410, R175 ;  /* 0x00005410b0087816 */ /* 0x000fe200000000af */
[----:B------:R-:W-:Y:S01]  /*31b90*/  UMOV UR4, 0x400 ;  /* 0x0000040000047882 */ /* 0x000fe20000000000 */
[----:B------:R-:W-:Y:S02]  /*31ba0*/  PRMT R169, R168, 0x3340, R167 ;  /* 0x00003340a8a97816 */ /* 0x000fe400000000a7 */
[----:B------:R-:W-:-:S02]  /*31bb0*/  PRMT R13, R217, 0x5410, R218 ;  /* 0x00005410d90d7816 */ /* 0x000fc400000000da */
[----:B------:R-:W-:Y:S02]  /*31bc0*/  PRMT R12, R216, 0x5410, R215 ;  /* 0x00005410d80c7816 */ /* 0x000fe400000000d7 */
[----:B--2---:R-:W-:Y:S02]  /*31bd0*/  PRMT R7, R30, 0x5410, R29 ;  /* 0x000054101e077816 */ /* 0x004fe4000000001d */
[----:B------:R-:W-:Y:S02]  /*31be0*/  PRMT R6, R28, 0x5410, R27 ;  /* 0x000054101c067816 */ /* 0x000fe4000000001b */
[----:B---3--:R-:W-:Y:S02]  /*31bf0*/  PRMT R5, R63, 0x5410, R62 ;  /* 0x000054103f057816 */ /* 0x008fe4000000003e */
[----:B------:R-:W-:Y:S01]  /*31c00*/  PRMT R4, R66, 0x5410, R65 ;  /* 0x0000541042047816 */ /* 0x000fe20000000041 */
[----:B------:R1:W-:Y:S01]  /*31c10*/  STL.64 [R1+0x48], R16 ;  /* 0x0000481001007387 */ /* 0x0003e20000100a00 */
[----:B------:R-:W-:-:S02]  /*31c20*/  PRMT R167, R172, 0x3340, R171 ;  /* 0x00003340aca77816 */ /* 0x000fc400000000ab */
[----:B------:R-:W-:Y:S02]  /*31c30*/  PRMT R168, R174, 0x3340, R173 ;  /* 0x00003340aea87816 */ /* 0x000fe400000000ad */
[----:B------:R-:W-:Y:S02]  /*31c40*/  PRMT R161, R160, 0x3340, R159 ;  /* 0x00003340a0a17816 */ /* 0x000fe4000000009f */
[----:B------:R-:W-:Y:S02]  /*31c50*/  PRMT R75, R114, 0x3340, R75 ;  /* 0x00003340724b7816 */ /* 0x000fe4000000004b */
[----:B------:R-:W-:Y:S02]  /*31c60*/  PRMT R85, R108, 0x3340, R85 ;  /* 0x000033406c557816 */ /* 0x000fe40000000055 */
[----:B------:R-:W-:Y:S02]  /*31c70*/  LOP3.LUT R69, R241, 0xffff, RZ, 0xc0, !PT ;  /* 0x0000fffff1457812 */ /* 0x000fe400078ec0ff */
[----:B------:R-:W-:Y:S01]  /*31c80*/  LOP3.LUT R18, R137, 0xffff, RZ, 0xc0, !PT ;  /* 0x0000ffff89127812 */ /* 0x000fe200078ec0ff */
[----:B0-----:R-:W-:Y:S01]  /*31c90*/  ULEA UR4, UR5, UR4, 0x18 ;  /* 0x0000000405047291 */ /* 0x001fe2000f8ec0ff */
        /* <DEDUP_REMOVED lines=12> */
[----:B------:R-:W-:Y:S01]  /*31d60*/  LOP3.LUT R146, R146, 0xffff, RZ, 0xc0, !PT ;  /* 0x0000ffff92927812 */ /* 0x000fe200078ec0ff */
[----:B------:R0:W-:Y:S01]  /*31d70*/  STL.64 [R1+0x30], R10 ;  /* 0x0000300a01007387 */ /* 0x0001e20000100a00 */
[----:B-1----:R-:W-:-:S02]  /*31d80*/  PRMT R16, R21, 0x5410, R20 ;  /* 0x0000541015107816 */ /* 0x002fc40000000014 */
[----:B------:R-:W-:Y:S01]  /*31d90*/  PRMT R20, R41, 0x5410, R40 ;  /* 0x0000541029147816 */ /* 0x000fe20000000028 */
[----:B------:R1:W-:Y:S01]  /*31da0*/  STL.64 [R1+0x40], R14 ;  /* 0x0000400e01007387 */ /* 0x0003e20000100a00 */
[----:B------:R-:W-:Y:S02]  /*31db0*/  PRMT R69, R18, 0x3340, R69 ;  /* 0x0000334012457816 */ /* 0x000fe40000000045 */
[----:B------:R-:W-:Y:S01]  /*31dc0*/  PRMT R21, R42, 0x5410, R47 ;  /* 0x000054102a157816 */ /* 0x000fe2000000002f */
[----:B------:R2:W-:Y:S01]  /*31dd0*/  STL.64 [R1+0x60], R8 ;  /* 0x0000600801007387 */ /* 0x0005e20000100a00 */
[----:B------:R-:W-:Y:S02]  /*31de0*/  PRMT R41, R84, 0x5410, R75 ;  /* 0x0000541054297816 */ /* 0x000fe4000000004b */
[----:B------:R-:W-:Y:S01]  /*31df0*/  PRMT R40, R85, 0x5410, R74 ;  /* 0x0000541055287816 */ /* 0x000fe2000000004a */
[----:B------:R3:W-:Y:S01]  /*31e00*/  STL.64 [R1+0x38], R12 ;  /* 0x0000380c01007387 */ /* 0x0007e20000100a00 */
[----:B0-----:R-:W-:-:S02]  /*31e10*/  PRMT R11, R170, 0x5410, R169 ;  /* 0x00005410aa0b7816 */ /* 0x001fc400000000a9 */
[----:B------:R-:W-:Y:S01]  /*31e20*/  PRMT R10, R168, 0x5410, R167 ;  /* 0x00005410a80a7816 */ /* 0x000fe200000000a7 */
[----:B------:R0:W-:Y:S01]  /*31e30*/  STL.64 [R1+0x90], R6 ;  /* 0x0000900601007387 */ /* 0x0001e20000100a00 */
[----:B-1----:R-:W-:Y:S02]  /*31e40*/  PRMT R14, R44, 0x5410, R43 ;  /* 0x000054102c0e7816 */ /* 0x002fe4000000002b */
[----:B------:R-:W-:Y:S01]  /*31e50*/  PRMT R72, R147, 0x3340, R72 ;  /* 0x0000334093487816 */ /* 0x000fe20000000048 */
[----:B------:R1:W-:Y:S01]  /*31e60*/  STL.64 [R1+0xc8], R4 ;  /* 0x0000c80401007387 */ /* 0x0003e20000100a00 */
[----:B--2---:R-:W-:Y:S02]  /*31e70*/  PRMT R9, R31, 0x5410, R26 ;  /* 0x000054101f097816 */ /* 0x004fe4000000001a */
[----:B------:R-:W-:Y:S02]  /*31e80*/  PRMT R8, R25, 0x5410, R24 ;  /* 0x0000541019087816 */ /* 0x000fe40000000018 */
[----:B------:R-:W-:-:S02]  /*31e90*/  PRMT R73, R146, 0x3340, R73 ;  /* 0x0000334092497816 */ /* 0x000fc40000000049 */
[----:B------:R-:W-:Y:S02]  /*31ea0*/  PRMT R19, R162, 0x5410, R161 ;  /* 0x00005410a2137816 */ /* 0x000fe400000000a1 */
[----:B------:R-:W-:Y:S02]  /*31eb0*/  PRMT R18, R160, 0x5410, R159 ;  /* 0x00005410a0127816 */ /* 0x000fe4000000009f */
[----:B---3--:R-:W-:Y:S02]  /*31ec0*/  PRMT R13, R54, 0x5410, R53 ;  /* 0x00005410360d7816 */ /* 0x008fe40000000035 */
[----:B------:R-:W-:Y:S02]  /*31ed0*/  PRMT R12, R52, 0x5410, R51 ;  /* 0x00005410340c7816 */ /* 0x000fe40000000033 */
[----:B------:R-:W-:Y:S02]  /*31ee0*/  PRMT R15, R46, 0x5410, R45 ;  /* 0x000054102e0f7816 */ /* 0x000fe4000000002d */
[----:B------:R-:W-:-:S02]  /*31ef0*/  PRMT R17, R23, 0x5410, R22 ;  /* 0x0000541017117816 */ /* 0x000fc40000000016 */
[----:B------:R-:W-:Y:S02]  /*31f00*/  PRMT R27, R57, 0x5410, R56 ;  /* 0x00005410391b7816 */ /* 0x000fe40000000038 */
[----:B------:R-:W-:Y:S01]  /*31f10*/  PRMT R42, R89, 0x5410, R86 ;  /* 0x00005410592a7816 */ /* 0x000fe20000000056 */
[----:B------:R2:W-:Y:S01]  /*31f20*/  STL.64 [R1+0x68], R10 ;  /* 0x0000680a01007387 */ /* 0x0005e20000100a00 */
[----:B------:R-:W-:Y:S02]  /*31f30*/  PRMT R25, R55, 0x5410, R50 ;  /* 0x0000541037197816 */ /* 0x000fe40000000032 */
[----:B------:R-:W-:Y:S01]  /*31f40*/  PRMT R24, R49, 0x5410, R48 ;  /* 0x0000541031187816 */ /* 0x000fe20000000030 */
[----:B------:R3:W-:Y:S01]  /*31f50*/  STL.64 [R1+0xd8], R40 ;  /* 0x0000d82801007387 */ /* 0x0007e20000100a00 */
[----:B------:R-:W-:Y:S02]  /*31f60*/  PRMT R26, R59, 0x5410, R58 ;  /* 0x000054103b1a7816 */ /* 0x000fe4000000003a */
[----:B0-----:R-:W-:Y:S01]  /*31f70*/  PRMT R7, R68, 0x5410, R67 ;  /* 0x0000541044077816 */ /* 0x001fe20000000043 */
[----:B------:R-:W-:Y:S01]  /*31f80*/  STL.64 [R1+0xb0], R20 ;  /* 0x0000b01401007387 */ /* 0x000fe20000100a00 */
[----:B------:R-:W-:-:S02]  /*31f90*/  PRMT R6, R71, 0x5410, R70 ;  /* 0x0000541047067816 */ /* 0x000fc40000000046 */
[----:B------:R-:W-:Y:S01]  /*31fa0*/  PRMT R43, R90, 0x5410, R87 ;  /* 0x000054105a2b7816 */ /* 0x000fe20000000057 */
[----:B------:R-:W-:Y:S01]  /*31fb0*/  LDS R44, [UR4+0x118] ;  /* 0x00011804ff2c7984 */ /* 0x000fe20008000800 */
[----:B-1----:R-:W-:Y:S02]  /*31fc0*/  PRMT R5, R94, 0x5410, R93 ;  /* 0x000054105e057816 */ /* 0x002fe4000000005d */
[----:B------:R-:W-:Y:S01]  /*31fd0*/  PRMT R4, R95, 0x5410, R92 ;  /* 0x000054105f047816 */ /* 0x000fe2000000005c */
[----:B------:R-:W-:Y:S01]  /*31fe0*/  STL.64 [R1+0x70], R18 ;  /* 0x0000701201007387 */ /* 0x000fe20000100a00 */
[----:B--2---:R-:W-:Y:S02]  /*31ff0*/  PRMT R11, R39, 0x5410, R34 ;  /* 0x00005410270b7816 */ /* 0x004fe40000000022 */
[----:B------:R-:W-:Y:S01]  /*32000*/  PRMT R10, R33, 0x5410, R32 ;  /* 0x00005410210a7816 */ /* 0x000fe20000000020 */
[----:B------:R-:W-:Y:S01]  /*32010*/  STL.64 [R1+0x78], R12 ;  /* 0x0000780c01007387 */ /* 0x000fe20000100a00 */
[----:B------:R-:W-:-:S02]  /*32020*/  PRMT R46, R61, 0x5410, R60 ;  /* 0x000054103d2e7816 */ /* 0x000fc4000000003c */
[----:B------:R-:W-:Y:S01]  /*32030*/  PRMT R77, R64, 0x5410, R77 ;  /* 0x00005410404d7816 */ /* 0x000fe2000000004d */
[----:B------:R-:W-:Y:S01]  /*32040*/  STL.64 [R1+0x80], R14 ;  /* 0x0000800e01007387 */ /* 0x000fe20000100a00 */
[----:B------:R-:W-:Y:S02]  /*32050*/  PRMT R76, R69, 0x5410, R76 ;  /* 0x00005410454c7816 */ /* 0x000fe4000000004c */
[----:B---3--:R-:W-:Y:S01]  /*32060*/  PRMT R41, R73, 0x5410, R72 ;  /* 0x0000541049297816 */ /* 0x008fe20000000048 */
[----:B------:R-:W-:Y:S04]  /*32070*/  STL.64 [R1+0x98], R16 ;  /* 0x0000981001007387 */ /* 0x000fe80000100a00 */
[----:B------:R-:W-:Y:S04]  /*32080*/  STL.64 [R1+0xb8], R24 ;  /* 0x0000b81801007387 */ /* 0x000fe80000100a00 */
[----:B------:R-:W-:Y:S04]  /*32090*/  STL.64 [R1+0xc0], R26 ;  /* 0x0000c01a01007387 */ /* 0x000fe80000100a00 */
[----:B------:R-:W-:Y:S04]  /*320a0*/  STL.64 [R1+0xd0], R6 ;  /* 0x0000d00601007387 */ /* 0x000fe80000100a00 */
[----:B------:R-:W-:Y:S04]  /*320b0*/  STL.64 [R1+0xe0], R42 ;  /* 0x0000e02a01007387 */ /* 0x000fe80000100a00 */
[----:B------:R-:W-:Y:S04]  /*320c0*/  STL.64 [R1+0xe8], R4 ;  /* 0x0000e80401007387 */ /* 0x000fe80000100a00 */
[----:B------:R-:W0:Y:S04]  /*320d0*/  LDS.128 R12, [UR4+0x200] ;  /* 0x00020004ff0c7984 */ /* 0x000e280008000c00 */
[----:B------:R-:W1:Y:S04]  /*320e0*/  LDS.128 R16, [UR4+0x1f0] ;  /* 0x0001f004ff107984 */ /* 0x000e680008000c00 */
[----:B------:R-:W2:Y:S04]  /*320f0*/  LDS.128 R20, [UR4+0x1e0] ;  /* 0x0001e004ff147984 */ /* 0x000ea80008000c00 */
[----:B------:R-:W3:Y:S04]  /*32100*/  LDS.128 R24, [UR4+0x1d0] ;  /* 0x0001d004ff187984 */ /* 0x000ee80008000c00 */
        /* <DEDUP_REMOVED lines=10> */
[----:B------:R-:W3:Y:S04]  /*321b0*/  LDS.64 R4, [UR4+0x220] ;  /* 0x00022004ff047984 */ /* 0x000ee80008000a00 */
[----:B------:R-:W3:Y:S04]  /*321c0*/  LDS.64 R6, [UR4+0x128] ;  /* 0x00012804ff067984 */ /* 0x000ee80008000a00 */
[----:B------:R-:W3:Y:S04]  /*321d0*/  LDS.64 R42, [UR4+0x120] ;  /* 0x00012004ff2a7984 */ /* 0x000ee80008000a00 */
[----:B------:R-:W-:Y:S04]  /*321e0*/  STL.64 [R1+0xa0], R8 ;  /* 0x0000a00801007387 */ /* 0x000fe80000100a00 */
[----:B------:R-:W-:Y:S04]  /*321f0*/  STL.64 [R1+0xa8], R10 ;  /* 0x0000a80a01007387 */ /* 0x000fe80000100a00 */
[----:B------:R-:W3:Y:S01]  /*32200*/  LDS.128 R8, [UR4+0x210] ;  /* 0x00021004ff087984 */ /* 0x000ee20008000c00 */
[----:B------:R-:W-:-:S02]  /*32210*/  LOP3.LUT R88, R136, 0xffff, RZ, 0xc0, !PT ;  /* 0x0000ffff88587812 */ /* 0x000fc400078ec0ff */
[----:B------:R-:W-:Y:S02]  /*32220*/  LOP3.LUT R135, R135, 0xffff, RZ, 0xc0, !PT ;  /* 0x0000ffff87877812 */ /* 0x000fe400078ec0ff */
[----:B------:R-:W-:Y:S02]  /*32230*/  LOP3.LUT R134, R134, 0xffff, RZ, 0xc0, !PT ;  /* 0x0000ffff86867812 */ /* 0x000fe400078ec0ff */
[----:B------:R-:W-:Y:S02]  /*32240*/  LOP3.LUT R82, R154, 0xffff, RZ, 0xc0, !PT ;  /* 0x0000ffff9a527812 */ /* 0x000fe400078ec0ff */
[----:B------:R-:W-:Y:S02]  /*32250*/  LOP3.LUT R153, R153, 0xffff, RZ, 0xc0, !PT ;  /* 0x0000ffff99997812 */ /* 0x000fe400078ec0ff */
[----:B----4-:R-:W-:Y:S02]  /*32260*/  LOP3.LUT R83, R250, 0xffff, RZ, 0xc0, !PT ;  /* 0x0000fffffa537812 */ /* 0x010fe400078ec0ff */
        /* <DEDUP_REMOVED lines=15> */
[----:B0-----:R-:W-:Y:S04]  /*32360*/  STL.64 [R1+0x1f8], R12 ;  /* 0x0001f80c01007387 */ /* 0x001fe80000100a00 */
[----:B------:R-:W-:Y:S04]  /*32370*/  STL.64 [R1+0x200], R14 ;  /* 0x0002000e01007387 */ /* 0x000fe80000100a00 */
[----:B-1----:R-:W-:Y:S04]  /*32380*/  STL.64 [R1+0x1e8], R16 ;  /* 0x0001e81001007387 */ /* 0x002fe80000100a00 */
[----:B------:R-:W-:Y:S04]  /*32390*/  STL.64 [R1+0x1f0], R18 ;  /* 0x0001f01201007387 */ /* 0x000fe80000100a00 */
[----:B--2---:R-:W-:Y:S04]  /*323a0*/  STL.64 [R1+0x1d8], R20 ;  /* 0x0001d81401007387 */ /* 0x004fe80000100a00 */
        /* <DEDUP_REMOVED lines=30> */
[----:B------:R0:W-:Y:S04]  /*32590*/  STL.64 [R1+0x208], R8 ;  /* 0x0002080801007387 */ /* 0x0001e80000100a00 */
[----:B------:R1:W-:Y:S01]  /*325a0*/  STL.64 [R1+0x210], R10 ;  /* 0x0002100a01007387 */ /* 0x0003e20000100a00 */
[----:B0-----:R-:W-:Y:S01]  /*325b0*/  PRMT R8, R6, 0x7770, RZ ;  /* 0x0000777006087816 */ /* 0x001fe200000000ff */
[----:B-1----:R-:W-:-:S07]  /*325c0*/  IMAD.MOV.U32 R10, RZ, RZ, RZ ;  /* 0x000000ffff0a7224 */ /* 0x002fce00078e00ff */
.L_x_417:
[----:B------:R-:W-:-:S05]  /*325d0*/  IMAD.IADD R5, R1, 0x1, R10 ;  /* 0x0000000101057824 */ /* 0x000fca00078e020a */
[----:B------:R-:W2:Y:S02]  /*325e0*/  LDL.U8 R4, [R5+0x10] ;  /* 0x0000100005047983 */ /* 0x000ea40000100000 */
[----:B--2---:R-:W-:Y:S01]  /*325f0*/  ISETP.NE.AND P0, PT, R4, RZ, PT ;  /* 0x000000ff0400720c */ /* 0x004fe20003f05270 */
[----:B------:R-:W-:Y:S02]  /*32600*/  IMAD.MOV.U32 R4, RZ, RZ, R10 ;  /* 0x000000ffff047224 */ /* 0x000fe400078e000a */
[----:B------:R-:W-:-:S10]  /*32610*/  VIADD R10, R10, 0x1 ;  /* 0x000000010a0a7836 */ /* 0x000fd40000000000 */
[----:B------:R-:W-:Y:S05]  /*32620*/  @P0 BRA `(.L_x_417) ;  /* 0xfffffffc00e80947 */ /* 0x000fea000383ffff */
[----:B------:R-:W-:Y:S05]  /*32630*/  BSYNC.RECONVERGENT B1 ;  /* 0x0000000000017941 */ /* 0x000fea0003800200 */
.L_x_416:
[----:B------:R-:W-:-:S13]  /*32640*/  LOP3.LUT P0, RZ, R8, 0xff, RZ, 0xc0, !PT ;  /* 0x000000ff08ff7812 */ /* 0x000fda000780c0ff */
[----:B------:R-:W-:Y:S05]  /*32650*/  @!P0 BRA `(.L_x_418) ;  /* 0x00000000002c8947 */ /* 0x000fea0003800000 */
[----:B------:R-:W-:Y:S01]  /*32660*/  BSSY.RECONVERGENT B1, `(.L_x_418) ;  /* 0x000000a000017945 */ /* 0x000fe20003800200 */
[----:B------:R-:W-:-:S07]  /*32670*/  IMAD.MOV.U32 R6, RZ, RZ, RZ ;  /* 0x000000ffff067224 */ /* 0x000fce00078e00ff */
.L_x_419:
        /* <DEDUP_REMOVED lines=9> */
.L_x_418:
        /* <DEDUP_REMOVED lines=36> */
[----:B---3--:R2:W-:Y:S02]  /*32950*/  STL [R1+0x41c], R5 ;  /* 0x00041c0501007387 */ /* 0x0085e40000100800 */
        /* <DEDUP_REMOVED lines=47> */
[----:B------:R0:W-:Y:S02]  /*32c50*/  STL [R1+0x27c], R5 ;  /* 0x00027c0501007387 */ /* 0x0001e40000100800 */
[----:B0-----:R-:W-:-:S02]  /*32c60*/  PRMT R5, R9, 0x7773, RZ ;  /* 0x0000777309057816 */ /* 0x001fc400000000ff */
[----:B------:R-:W-:Y:S02]  /*32c70*/  PRMT R9, R143, 0x7610, R9 ;  /* 0x000076108f097816 */ /* 0x000fe40000000009 */
[----:B------:R-:W2:Y:S01]  /*32c80*/  LDL.LU R143, [R1+0x268] ;  /* 0x00026800018f7983 */ /* 0x000ea20000300800 */
        /* <DEDUP_REMOVED lines=35> */
[----:B------:R-:W-:Y:S01]  /*32ec0*/  PRMT R187, R182, 0x7773, RZ ;  /* 0x00007773b6bb7816 */ /* 0x000fe200000000ff */
[----:B------:R0:W-:Y:S01]  /*32ed0*/  STL [R1+0x278], R5 ;  /* 0x0002780501007387 */ /* 0x0001e20000100800 */
        /* <DEDUP_REMOVED lines=17> */
[----:B0-----:R-:W-:Y:S02]  /*32ff0*/  PRMT R5, R6, 0x7770, RZ ;  /* 0x0000777006057816 */ /* 0x001fe400000000ff */
        /* <DEDUP_REMOVED lines=25> */
[----:B------:R-:W-:Y:S01]  /*33190*/  PRMT R138, R37, 0x7773, RZ ;  /* 0x00007773258a7816 */ /* 0x000fe200000000ff */
[----:B------:R-:W-:Y:S01]  /*331a0*/  STL [R1+0x280], R5 ;  /* 0x0002800501007387 */ /* 0x000fe20000100800 */
[----:B------:R-:W-:Y:S02]  /*331b0*/  PRMT R37, R139, 0x7610, R37 ;  /* 0x000076108b257816 */ /* 0x000fe40000000025 */
[----:B------:R-:W-:Y:S01]  /*331c0*/  PRMT R12, R146, 0x7610, R12 ;  /* 0x00007610920c7816 */ /* 0x000fe2000000000c */
[----:B------:R-:W-:Y:S04]  /*331d0*/  STL [R1+0x3c0], R146 ;  /* 0x0003c09201007387 */ /* 0x000fe80000100800 */
[----:B------:R0:W-:Y:S04]  /*331e0*/  STL [R1+0x3c8], R146 ;  /* 0x0003c89201007387 */ /* 0x0001e80000100800 */
[----:B0-----:R-:W3:Y:S01]  /*331f0*/  LDL.LU R146, [R1+0x280] ;  /* 0x0002800001927983 */ /* 0x001ee20000300800 */
[----:B--2---:R-:W-:-:S03]  /*33200*/  PRMT R139, R143, 0x7610, R139 ;  /* 0x000076108f8b7816 */ /* 0x004fc6000000008b */
[----:B------:R-:W3:Y:S01]  /*33210*/  LDL.LU R143, [R1+0x3e0] ;  /* 0x0003e000018f7983 */ /* 0x000ee20000300800 */
[----:B------:R-:W-:-:S05]  /*33220*/  PRMT R5, R6, 0x7771, RZ ;  /* 0x0000777106057816 */ /* 0x000fca00000000ff */
        /* <DEDUP_REMOVED lines=20> */
[----:B------:R0:W-:Y:S04]  /*33370*/  STL [R1+0x3c4], R12 ;  /* 0x0003c40c01007387 */ /* 0x0001e80000100800 */
[----:B0-----:R-:W4:Y:S01]  /*33380*/  LDL.LU R12, [R1+0x284] ;  /* 0x00028400010c7983 */ /* 0x001f220000300800 */
[----:B---3--:R-:W-:-:S03]  /*33390*/  PRMT R143, R146, 0x7610, R143 ;  /* 0x00007610928f7816 */ /* 0x008fc6000000008f */
[----:B------:R-:W4:Y:S01]  /*333a0*/  LDL.LU R146, [R1+0x3c8] ;  /* 0x0003c80001927983 */ /* 0x000f220000300800 */
[----:B------:R-:W-:-:S05]  /*333b0*/  PRMT R4, R4, 0x7773, RZ ;  /* 0x0000777304047816 */ /* 0x000fca00000000ff */
[----:B------:R-:W-:Y:S01]  /*333c0*/  STL [R1+0x394], R4 ;  /* 0x0003940401007387 */ /* 0x000fe20000100800 */
[C---:B------:R-:W-:Y:S02]  /*333d0*/  PRMT R116, R14.reuse, 0x7770, RZ ;  /* 0x000077700e747816 */ /* 0x040fe400000000ff */
[C---:B------:R-:W-:Y:S01]  /*333e0*/  PRMT R117, R14.reuse, 0x7771, RZ ;  /* 0x000077710e757816 */ /* 0x040fe200000000ff */
[----:B------:R-:W-:Y:S01]  /*333f0*/  STL [R1+0x3ac], R148 ;  /* 0x0003ac9401007387 */ /* 0x000fe20000100800 */
[C---:B------:R-:W-:Y:S02]  /*33400*/  PRMT R150, R14.reuse, 0x7772, RZ ;  /* 0x000077720e967816 */ /* 0x040fe400000000ff */
[----:B------:R-:W-:Y:S01]  /*33410*/  PRMT R119, R14, 0x7773, RZ ;  /* 0x000077730e777816 */ /* 0x000fe200000000ff */
[----:B------:R0:W-:Y:S01]  /*33420*/  STL [R1+0x3b4], R148 ;  /* 0x0003b49401007387 */ /* 0x0001e20000100800 */
[----:B------:R-:W-:Y:S02]  /*33430*/  PRMT R14, R148, 0x7610, R14 ;  /* 0x00007610940e7816 */ /* 0x000fe4000000000e */
[----:B------:R-:W-:Y:S01]  /*33440*/  PRMT R6, R140, 0x7610, R6 ;  /* 0x000076108c067816 */ /* 0x000fe20000000006 */
[----:B------:R-:W-:Y:S04]  /*33450*/  STL [R1+0x3fc], R140 ;  /* 0x0003fc8c01007387 */ /* 0x000fe80000100800 */
[----:B------:R1:W-:Y:S04]  /*33460*/  STL [R1+0x404], R140 ;  /* 0x0004048c01007387 */ /* 0x0003e80000100800 */
[----:B0-----:R-:W3:Y:S01]  /*33470*/  LDL.LU R148, [R1+0x290] ;  /* 0x0002900001947983 */ /* 0x001ee20000300800 */
[----:B------:R-:W-:-:S03]  /*33480*/  PRMT R8, R142, 0x7610, R8 ;  /* 0x000076108e087816 */ /* 0x000fc60000000008 */
[----:B-1----:R-:W3:Y:S04]  /*33490*/  LDL.LU R140, [R1+0x250] ;  /* 0x00025000018c7983 */ /* 0x002ee80000300800 */
[----:B------:R-:W-:Y:S04]  /*334a0*/  STL [R1+0x3e8], R142 ;  /* 0x0003e88e01007387 */ /* 0x000fe80000100800 */
        /* <DEDUP_REMOVED lines=9> */
[----:B----4-:R-:W-:Y:S02]  /*33540*/  PRMT R146, R12, 0x7610, R146 ;  /* 0x000076100c927816 */ /* 0x010fe40000000092 */
[----:B------:R-:W-:Y:S02]  /*33550*/  PRMT R134, R34, 0x7772, RZ ;  /* 0x0000777222867816 */ /* 0x000fe400000000ff */
[----:B------:R-:W-:Y:S01]  /*33560*/  PRMT R129, R32, 0x7770, RZ ;  /* 0x0000777020817816 */ /* 0x000fe200000000ff */
[----:B------:R0:W-:Y:S01]  /*33570*/  STL.S16 [R1+0x234], R146 ;  /* 0x0002349201007387 */ /* 0x0001e20000100600 */
[----:B------:R-:W-:-:S02]  /*33580*/  PRMT R5, R5, 0x7773, RZ ;  /* 0x0000777305057816 */ /* 0x000fc400000000ff */
[C---:B------:R-:W-:Y:S02]  /*33590*/  PRMT R128, R32.reuse, 0x7771, RZ ;  /* 0x0000777120807816 */ /* 0x040fe400000000ff */
[C---:B------:R-:W-:Y:S02]  /*335a0*/  PRMT R126, R32.reuse, 0x7772, RZ ;  /* 0x00007772207e7816 */ /* 0x040fe400000000ff */
[----:B------:R-:W-:Y:S01]  /*335b0*/  PRMT R127, R32, 0x7773, RZ ;  /* 0x00007773207f7816 */ /* 0x000fe200000000ff */
[----:B------:R-:W-:Y:S04]  /*335c0*/  STL [R1+0x3b0], R14 ;  /* 0x0003b00e01007387 */ /* 0x000fe80000100800 */
[----:B0-----:R-:W4:Y:S01]  /*335d0*/  LDL.LU R146, [R1+0x3c0] ;  /* 0x0003c00001927983 */ /* 0x001f220000300800 */
[----:B------:R-:W-:-:S02]  /*335e0*/  PRMT R32, R134, 0x7610, R32 ;  /* 0x0000761086207816 */ /* 0x000fc40000000020 */
[C---:B------:R-:W-:Y:S01]  /*335f0*/  PRMT R137, R34.reuse, 0x7770, RZ ;  /* 0x0000777022897816 */ /* 0x040fe200000000ff */
[----:B------:R0:W-:Y:S01]  /*33600*/  STL [R1+0x400], R6 ;  /* 0x0004000601007387 */ /* 0x0001e20000100800 */
[----:B------:R-:W-:-:S03]  /*33610*/  PRMT R136, R34, 0x7771, RZ ;  /* 0x0000777122887816 */ /* 0x000fc600000000ff */
[----:B------:R-:W-:Y:S01]  /*33620*/  STL [R1+0x388], R5 ;  /* 0x0003880501007387 */ /* 0x000fe20000100800 */
[----:B------:R-:W-:-:S03]  /*33630*/  PRMT R135, R34, 0x7773, RZ ;  /* 0x0000777322877816 */ /* 0x000fc600000000ff */
[----:B------:R1:W-:Y:S01]  /*33640*/  STL [R1+0x390], R5 ;  /* 0x0003900501007387 */ /* 0x0003e20000100800 */
[----:B---3--:R-:W-:-:S03]  /*33650*/  PRMT R134, R140, 0x7610, R134 ;  /* 0x000076108c867816 */ /* 0x008fc60000000086 */
[----:B0-----:R-:W3:Y:S01]  /*33660*/  LDL.LU R6, [R1+0x254] ;  /* 0x0002540001067983 */ /* 0x001ee20000300800 */
[----:B------:R-:W-:-:S03]  /*33670*/  PRMT R151, R15, 0x7770, RZ ;  /* 0x000077700f977816 */ /* 0x000fc600000000ff */
[----:B------:R-:W2:Y:S01]  /*33680*/  LDL.LU R14, [R1+0x294] ;  /* 0x00029400010e7983 */ /* 0x000ea20000300800 */
[----:B------:R-:W-:-:S03]  /*33690*/  PRMT R152, R15, 0x7771, RZ ;  /* 0x000077710f987816 */ /* 0x000fc600000000ff */
[----:B------:R-:W3:Y:S01]  /*336a0*/  LDL.LU R140, [R1+0x404] ;  /* 0x00040400018c7983 */ /* 0x000ee20000300800 */
[----:B------:R-:W-:-:S03]  /*336b0*/  PRMT R154, R15, 0x7772, RZ ;  /* 0x000077720f9a7816 */ /* 0x000fc600000000ff */
[----:B-1----:R-:W2:Y:S01]  /*336c0*/  LDL.LU R5, [R1+0x228] ;  /* 0x0002280001057983 */ /* 0x002ea20000300800 */
[----:B------:R-:W-:Y:S02]  /*336d0*/  PRMT R153, R15, 0x7773, RZ ;  /* 0x000077730f997816 */ /* 0x000fe400000000ff */
[----:B------:R-:W-:Y:S01]  /*336e0*/  PRMT R34, R137, 0x7610, R34 ;  /* 0x0000761089227816 */ /* 0x000fe20000000022 */
[----:B------:R0:W-:Y:S01]  /*336f0*/  STL [R1+0x3a4], R149 ;  /* 0x0003a49501007387 */ /* 0x0001e20000100800 */
[----:B------:R-:W-:Y:S02]  /*33700*/  PRMT R15, R149, 0x7610, R15 ;  /* 0x00007610950f7816 */ /* 0x000fe4000000000f */
[----:B------:R-:W-:Y:S01]  /*33710*/  PRMT R137, R142, 0x7610, R137 ;  /* 0x000076108e897816 */ /* 0x000fe20000000089 */
[----:B------:R1:W-:Y:S04]  /*33720*/  STL [R1+0x3ec], R8 ;  /* 0x0003ec0801007387 */ /* 0x0003e80000100800 */
[----:B------:R-:W2:Y:S04]  /*33730*/  LDL.LU R142, [R1+0x3f0] ;  /* 0x0003f000018e7983 */ /* 0x000ea80000300800 */
[----:B0-----:R-:W2:Y:S04]  /*33740*/  LDL.LU R149, [R1+0x220] ;  /* 0x0002200001957983 */ /* 0x001ea80000300800 */
[----:B-1----:R-:W2:Y:S01]  /*33750*/  LDL.LU R8, [R1+0x264] ;  /* 0x0002640001087983 */ /* 0x002ea20000300800 */
[----:B------:R-:W-:-:S02]  /*33760*/  PRMT R88, R23, 0x7770, RZ ;  /* 0x0000777017587816 */ /* 0x000fc400000000ff */
[C---:B------:R-:W-:Y:S02]  /*33770*/  PRMT R89, R23.reuse, 0x7771, RZ ;  /* 0x0000777117597816 */ /* 0x040fe400000000ff */
[C---:B------:R-:W-:Y:S02]  /*33780*/  PRMT R90, R23.reuse, 0x7772, RZ ;  /* 0x00007772175a7816 */ /* 0x040fe400000000ff */
[----:B------:R-:W-:Y:S01]  /*33790*/  PRMT R91, R23, 0x7773, RZ ;  /* 0x00007773175b7816 */ /* 0x000fe200000000ff */
[----:B------:R-:W-:Y:S01]  /*337a0*/  STL [R1], R0 ;  /* 0x0000000001007387 */ /* 0x000fe20000100800 */
[----:B------:R-:W-:-:S03]  /*337b0*/  PRMT R124, R33, 0x7771, RZ ;  /* 0x00007771217c7816 */ /* 0x000fc600000000ff */
[----:B------:R0:W-:Y:S01]  /*337c0*/  STL [R1+0x38c], R0 ;  /* 0x00038c0001007387 */ /* 0x0001e20000100800 */
[C---:B------:R-:W-:Y:S02]  /*337d0*/  PRMT R96, R21.reuse, 0x7770, RZ ;  /* 0x0000777015607816 */ /* 0x040fe400000000ff */
[C---:B------:R-:W-:Y:S02]  /*337e0*/  PRMT R97, R21.reuse, 0x7771, RZ ;  /* 0x0000777115617816 */ /* 0x040fe400000000ff */
[C---:B------:R-:W-:Y:S02]  /*337f0*/  PRMT R98, R21.reuse, 0x7772, RZ ;  /* 0x0000777215627816 */ /* 0x040fe400000000ff */
[----:B------:R-:W-:Y:S01]  /*33800*/  PRMT R99, R21, 0x7773, RZ ;  /* 0x0000777315637816 */ /* 0x000fe200000000ff */
[----:B------:R-:W-:Y:S01]  /*33810*/  STL.64 [R1+0x8], R2 ;  /* 0x0000080201007387 */ /* 0x000fe20000100a00 */
[----:B------:R-:W-:-:S03]  /*33820*/  PRMT R10, R144, 0x7610, R10 ;  /* 0x00007610900a7816 */ /* 0x000fc6000000000a */
[----:B------:R-:W-:Y:S04]  /*33830*/  STL [R1+0x398], R3 ;  /* 0x0003980301007387 */ /* 0x000fe80000100800 */
[----:B------:R1:W-:Y:S04]  /*33840*/  STL [R1+0x3a0], R3 ;  /* 0x0003a00301007387 */ /* 0x0003e80000100800 */
[----:B------:R-:W-:Y:S04]  /*33850*/  STL [R1+0x3d4], R144 ;  /* 0x0003d49001007387 */ /* 0x000fe80000100800 */
[----:B------:R1:W-:Y:S01]  /*33860*/  STL [R1+0x3dc], R144 ;  /* 0x0003dc9001007387 */ /* 0x0003e20000100800 */
[----:B------:R-:W-:-:S03]  /*33870*/  PRMT R11, R145, 0x7610, R11 ;  /* 0x00007610910b7816 */ /* 0x000fc6000000000b */
[----:B------:R1:W-:Y:S01]  /*33880*/  STL [R1+0x3cc], R145 ;  /* 0x0003cc9101007387 */ /* 0x0003e20000100800 */
[----:B------:R-:W-:Y:S02]  /*33890*/  PRMT R130, R35, 0x7772, RZ ;  /* 0x0000777223827816 */ /* 0x000fe400000000ff */
[C---:B------:R-:W-:Y:S01]  /*338a0*/  PRMT R60, R28.reuse, 0x7770, RZ ;  /* 0x000077701c3c7816 */ /* 0x040fe200000000ff */
[----:B0-----:R-:W2:Y:S01]  /*338b0*/  LDL.LU R0, [R1+0x22c] ;  /* 0x00022c0001007983 */ /* 0x001ea20000300800 */
[C---:B------:R-:W-:Y:S02]  /*338c0*/  PRMT R61, R28.reuse, 0x7771, RZ ;  /* 0x000077711c3d7816 */ /* 0x040fe400000000ff */
[C---:B------:R-:W-:Y:S01]  /*338d0*/  PRMT R62, R28.reuse, 0x7772, RZ ;  /* 0x000077721c3e7816 */ /* 0x040fe200000000ff */
[----:B-1----:R-:W2:Y:S01]  /*338e0*/  LDL.LU R3, [R1+0x230] ;  /* 0x0002300001037983 */ /* 0x002ea20000300800 */
[----:B------:R-:W-:Y:S02]  /*338f0*/  PRMT R63, R28, 0x7773, RZ ;  /* 0x000077731c3f7816 */ /* 0x000fe400000000ff */
[C---:B------:R-:W-:Y:S01]  /*33900*/  PRMT R76, R24.reuse, 0x7770, RZ ;  /* 0x00007770184c7816 */ /* 0x040fe200000000ff */
[----:B------:R-:W2:Y:S01]  /*33910*/  LDL.LU R144, [R1+0x270] ;  /* 0x0002700001907983 */ /* 0x000ea20000300800 */
[----:B------:R-:W-:-:S02]  /*33920*/  PRMT R77, R24, 0x7771, RZ ;  /* 0x00007771184d7816 */ /* 0x000fc400000000ff */
[C---:B------:R-:W-:Y:S01]  /*33930*/  PRMT R78, R24.reuse, 0x7772, RZ ;  /* 0x00007772184e7816 */ /* 0x040fe200000000ff */
[----:B------:R-:W2:Y:S01]  /*33940*/  LDL.LU R145, [R1+0x278] ;  /* 0x0002780001917983 */ /* 0x000ea20000300800 */
[----:B------:R-:W-:Y:S02]  /*33950*/  PRMT R79, R24, 0x7773, RZ ;  /* 0x00007773184f7816 */ /* 0x000fe400000000ff */
[----:B------:R-:W-:Y:S02]  /*33960*/  PRMT R250, R247, 0x7770, RZ ;  /* 0x00007770f7fa7816 */ /* 0x000fe400000000ff */
[C---:B------:R-:W-:Y:S02]  /*33970*/  PRMT R80, R25.reuse, 0x7770, RZ ;  /* 0x0000777019507816 */ /* 0x040fe400000000ff */
[C---:B------:R-:W-:Y:S02]  /*33980*/  PRMT R81, R25.reuse, 0x7771, RZ ;  /* 0x0000777119517816 */ /* 0x040fe400000000ff */
[----:B------:R-:W-:-:S02]  /*33990*/  PRMT R82, R25, 0x7772, RZ ;  /* 0x0000777219527816 */ /* 0x000fc400000000ff */
[----:B------:R-:W-:Y:S01]  /*339a0*/  PRMT R83, R25, 0x7773, RZ ;  /* 0x0000777319537816 */ /* 0x000fe200000000ff */
[----:B------:R-:W-:Y:S01]  /*339b0*/  STL [R1+0x39c], R2 ;  /* 0x00039c0201007387 */ /* 0x000fe20000100800 */
[----:B------:R-:W-:Y:S02]  /*339c0*/  PRMT R13, R147, 0x7610, R13 ;  /* 0x00007610930d7816 */ /* 0x000fe4000000000d */
[----:B------:R-:W-:Y:S01]  /*339d0*/  PRMT R7, R141, 0x7610, R7 ;  /* 0x000076108d077816 */ /* 0x000fe20000000007 */
        /* <DEDUP_REMOVED lines=28> */
[----:B------:R-:W-:Y:S01]  /*33ba0*/  PRMT R87, R22, 0x7773, RZ ;  /* 0x0000777316577816 */ /* 0x000fe200000000ff */
[----:B------:R-:W-:Y:S04]  /*33bb0*/  STL [R1+0x3e4], R9 ;  /* 0x0003e40901007387 */ /* 0x000fe80000100800 */
[----:B------:R-:W-:Y:S04]  /*33bc0*/  STL [R1+0x408], R252 ;  /* 0x000408fc01007387 */ /* 0x000fe80000100800 */
[----:B------:R-:W-:Y:S01]  /*33bd0*/  STL [R1+0x40c], R251 ;  /* 0x00040cfb01007387 */ /* 0x000fe20000100800 */
[----:B------:R-:W-:-:S02]  /*33be0*/  PRMT R120, R31, 0x7773, RZ ;  /* 0x000077731f787816 */ /* 0x000fc400000000ff */
[----:B------:R-:W-:Y:S01]  /*33bf0*/  PRMT R112, R17, 0x7770, RZ ;  /* 0x0000777011707816 */ /* 0x000fe200000000ff */
[----:B------:R0:W5:Y:S01]  /*33c00*/  LDL.LU R12, [R1+0x3c4] ;  /* 0x0003c400010c7983 */ /* 0x0001620000300800 */
[----:B----4-:R-:W-:Y:S02]  /*33c10*/  PRMT R146, R148, 0x7610, R146 ;  /* 0x0000761094927816 */ /* 0x010fe40000000092 */
[----:B------:R-:W-:Y:S01]  /*33c20*/  PRMT R23, R127, 0x7610, R23 ;  /* 0x000076107f177816 */ /* 0x000fe20000000017 */
[----:B------:R-:W4:Y:S01]  /*33c30*/  LDL.LU R148, [R1+0x3b4] ;  /* 0x0003b40001947983 */ /* 0x000f220000300800 */
[----:B------:R-:W-:Y:S02]  /*33c40*/  PRMT R21, R124, 0x7610, R21 ;  /* 0x000076107c157816 */ /* 0x000fe40000000015 */
[----:B---3--:R-:W-:Y:S02]  /*33c50*/  PRMT R140, R6, 0x7610, R140 ;  /* 0x00007610068c7816 */ /* 0x008fe4000000008c */
[----:B--2---:R-:W-:-:S02]  /*33c60*/  PRMT R142, R8, 0x7610, R142 ;  /* 0x00007610088e7816 */ /* 0x004fc4000000008e */
[----:B------:R-:W-:Y:S02]  /*33c70*/  PRMT R28, R130, 0x7610, R28 ;  /* 0x00007610821c7816 */ /* 0x000fe4000000001c */
[----:B------:R-:W-:Y:S01]  /*33c80*/  PRMT R24, R126, 0x7610, R24 ;  /* 0x000076107e187816 */ /* 0x000fe20000000018 */
[----:B------:R-:W-:Y:S01]  /*33c90*/  STL [R1+0x3d8], R10 ;  /* 0x0003d80a01007387 */ /* 0x000fe20000100800 */
[----:B------:R-:W-:-:S03]  /*33ca0*/  PRMT R127, R5, 0x7610, R127 ;  /* 0x00007610057f7816 */ /* 0x000fc6000000007f */
[----:B------:R-:W2:Y:S01]  /*33cb0*/  LDL.LU R5, [R1+0x238] ;  /* 0x0002380001057983 */ /* 0x000ea20000300800 */
[----:B------:R-:W-:-:S03]  /*33cc0*/  PRMT R124, R149, 0x7610, R124 ;  /* 0x00007610957c7816 */ /* 0x000fc6000000007c */
[----:B------:R1:W-:Y:S04]  /*33cd0*/  STL.S16 [R1+0x228], R140 ;  /* 0x0002288c01007387 */ /* 0x0003e80000100600 */
[----:B------:R-:W3:Y:S04]  /*33ce0*/  LDL.LU R149, [R1+0x298] ;  /* 0x0002980001957983 */ /* 0x000ee80000300800 */
[----:B------:R0:W-:Y:S04]  /*33cf0*/  STL.S16 [R1+0x22c], R142 ;  /* 0x00022c8e01007387 */ /* 0x0001e80000100600 */
[----:B-1----:R-:W3:Y:S01]  /*33d00*/  LDL.LU R140, [R1+0x3fc] ;  /* 0x0003fc00018c7983 */ /* 0x002ee20000300800 */
[----:B------:R-:W-:-:S02]  /*33d10*/  PRMT R25, R128, 0x7610, R25 ;  /* 0x0000761080197816 */ /* 0x000fc40000000019 */
[----:B------:R-:W-:Y:S01]  /*33d20*/  PRMT R2, R4, 0x7610, R2 ;  /* 0x0000761004027816 */ /* 0x000fe20000000002 */
[----:B------:R-:W-:Y:S04]  /*33d30*/  STL [R1+0x410], R250 ;  /* 0x000410fa01007387 */ /* 0x000fe80000100800 */
[----:B0-----:R-:W3:Y:S04]  /*33d40*/  LDL.LU R142, [R1+0x3e8] ;  /* 0x0003e800018e7983 */ /* 0x001ee80000300800 */
[----:B------:R0:W-:Y:S04]  /*33d50*/  STL [R1+0x418], R250 ;  /* 0x000418fa01007387 */ /* 0x0001e80000100800 */
[----:B------:R-:W3:Y:S04]  /*33d60*/  LDL.LU R10, [R1+0x274] ;  /* 0x00027400010a7983 */ /* 0x000ee80000300800 */
[----:B------:R1:W-:Y:S04]  /*33d70*/  STL [R1+0x3a8], R15 ;  /* 0x0003a80f01007387 */ /* 0x0003e80000100800 */
[----:B------:R-:W3:Y:S04]  /*33d80*/  LDL.LU R141, [R1+0x258] ;  /* 0x00025800018d7983 */ /* 0x000ee80000300800 */
[----:B------:R-:W3:Y:S01]  /*33d90*/  LDL.LU R147, [R1+0x288] ;  /* 0x0002880001937983 */ /* 0x000ee20000300800 */
[----:B------:R-:W-:-:S02]  /*33da0*/  PRMT R16, R121, 0x7610, R16 ;  /* 0x0000761079107816 */ /* 0x000fc40000000010 */
[----:B------:R-:W-:Y:S01]  /*33db0*/  PRMT R26, R129, 0x7610, R26 ;  /* 0x00007610811a7816 */ /* 0x000fe2000000001a */
[----:B0-----:R-:W3:Y:S01]  /*33dc0*/  LDL.LU R250, [R1+0x240] ;  /* 0x0002400001fa7983 */ /* 0x001ee20000300800 */
[----:B------:R-:W-:Y:S02]  /*33dd0*/  PRMT R27, R131, 0x7610, R27 ;  /* 0x00007610831b7816 */ /* 0x000fe4000000001b */
[----:B------:R-:W-:Y:S01]  /*33de0*/  PRMT R18, R118, 0x7610, R18 ;  /* 0x0000761076127816 */ /* 0x000fe20000000012 */
[----:B------:R-:W3:Y:S04]  /*33df0*/  LDL.LU R4, [R1+0x2a8] ;  /* 0x0002a80001047983 */ /* 0x000ee80000300800 */
[----:B------:R-:W-:Y:S01]  /*33e00*/  STL [R1+0x414], R249 ;  /* 0x000414f901007387 */ /* 0x000fe20000100800 */
[----:B------:R-:W-:-:S02]  /*33e10*/  PRMT R33, R136, 0x7610, R33 ;  /* 0x0000761088217816 */ /* 0x000fc40000000021 */
[----:B------:R-:W-:Y:S01]  /*33e20*/  PRMT R22, R125, 0x7610, R22 ;  /* 0x000076107d167816 */ /* 0x000fe20000000016 */
[----:B-1----:R-:W3:Y:S04]  /*33e30*/  LDL.LU R15, [R1+0x224] ;  /* 0x00022400010f7983 */ /* 0x002ee80000300800 */
[----:B------:R-:W-:Y:S04]  /*33e40*/  STL [R1+0x3bc], R13 ;  /* 0x0003bc0d01007387 */ /* 0x000fe80000100800 */
[----:B------:R-:W-:Y:S04]  /*33e50*/  STL [R1+0x3d0], R11 ;  /* 0x0003d00b01007387 */ /* 0x000fe80000100800 */
[----:B------:R-:W-:Y:S04]  /*33e60*/  STL [R1+0x3f8], R7 ;  /* 0x0003f80701007387 */ /* 0x000fe80000100800 */
[----:B------:R-:W3:Y:S04]  /*33e70*/  LDL.LU R251, [R1+0x24c] ;  /* 0x00024c0001fb7983 */ /* 0x000ee80000300800 */
[----:B------:R-:W3:Y:S04]  /*33e80*/  LDL.LU R252, [R1+0x248] ;  /* 0x0002480001fc7983 */ /* 0x000ee80000300800 */
[----:B------:R-:W3:Y:S01]  /*33e90*/  LDL.LU R9, [R1+0x26c] ;  /* 0x00026c0001097983 */ /* 0x000ee20000300800 */
[----:B----4-:R-:W-:-:S03]  /*33ea0*/  PRMT R148, R14, 0x7610, R148 ;  /* 0x000076100e947816 */ /* 0x010fc60000000094 */
[----:B------:R0:W5:Y:S04]  /*33eb0*/  LDL.LU R6, [R1+0x400] ;  /* 0x0004000001067983 */ /* 0x0001680000300800 */
[----:B------:R1:W-:Y:S01]  /*33ec0*/  STL.S16 [R1+0x238], R148 ;  /* 0x0002389401007387 */ /* 0x0003e20000100600 */
[----:B------:R-:W-:-:S03]  /*33ed0*/  PRMT R126, R0, 0x7610, R126 ;  /* 0x00007610007e7816 */ /* 0x000fc6000000007e */
[----:B------:R-:W4:Y:S01]  /*33ee0*/  LDL.LU R0, [R1+0x23c] ;  /* 0x00023c0001007983 */ /* 0x000f220000300800 */
[----:B------:R-:W-:-:S03]  /*33ef0*/  PRMT R128, R3, 0x7610, R128 ;  /* 0x0000761003807816 */ /* 0x000fc60000000080 */
[----:B------:R-:W4:Y:S04]  /*33f00*/  LDL.LU R3, [R1+0x2a0] ;  /* 0x0002a00001037983 */ /* 0x000f280000300800 */
[----:B-1----:R-:W4:Y:S01]  /*33f10*/  LDL.LU R148, [R1+0x3ac] ;  /* 0x0003ac0001947983 */ /* 0x002f220000300800 */
[C---:B------:R-:W-:Y:S02]  /*33f20*/  PRMT R113, R17.reuse, 0x7771, RZ ;  /* 0x0000777111717816 */ /* 0x040fe400000000ff */
[----:B------:R-:W-:Y:S01]  /*33f30*/  PRMT R114, R17, 0x7772, RZ ;  /* 0x0000777211727816 */ /* 0x000fe200000000ff */
[----:B------:R0:W5:Y:S01]  /*33f40*/  LDL.LU R8, [R1+0x3ec] ;  /* 0x0003ec0001087983 */ /* 0x0001620000300800 */
[----:B--2---:R-:W-:Y:S02]  /*33f50*/  PRMT R130, R5, 0x7610, R130 ;  /* 0x0000761005827816 */ /* 0x004fe40000000082 */
[----:B---3--:R-:W-:Y:S01]  /*33f60*/  PRMT R140, R144, 0x7610, R140 ;  /* 0x00007610908c7816 */ /* 0x008fe2000000008c */
[----:B------:R-:W2:Y:S04]  /*33f70*/  LDL.LU R5, [R1+0x2ac] ;  /* 0x0002ac0001057983 */ /* 0x000ea80000300800 */
[----:B------:R-:W3:Y:S01]  /*33f80*/  LDL.LU R144, [R1+0x3dc] ;  /* 0x0003dc0001907983 */ /* 0x000ee20000300800 */
[----:B------:R-:W-:-:S03]  /*33f90*/  PRMT R142, R145, 0x7610, R142 ;  /* 0x00007610918e7816 */ /* 0x000fc6000000008e */
[----:B------:R1:W-:Y:S04]  /*33fa0*/  STL.S16 [R1+0x220], R2 ;  /* 0x0002200201007387 */ /* 0x0003e80000100600 */
[----:B------:R-:W3:Y:S01]  /*33fb0*/  LDL.LU R145, [R1+0x3cc] ;  /* 0x0003cc0001917983 */ /* 0x000ee20000300800 */
[----:B------:R-:W-:Y:S02]  /*33fc0*/  PRMT R121, R152, 0x7610, R121 ;  /* 0x0000761098797816 */ /* 0x000fe40000000079 */
[----:B------:R-:W-:Y:S01]  /*33fd0*/  PRMT R118, R150, 0x7610, R118 ;  /* 0x0000761096767816 */ /* 0x000fe20000000076 */
[----:B------:R-:W3:Y:S04]  /*33fe0*/  LDL.LU R249, [R1+0x244] ;  /* 0x0002440001f97983 */ /* 0x000ee80000300800 */
[----:B-1----:R-:W3:Y:S01]  /*33ff0*/  LDL.LU R2, [R1+0x2a4] ;  /* 0x0002a40001027983 */ /* 0x002ee20000300800 */
[----:B------:R-:W-:-:S03]  /*34000*/  PRMT R136, R141, 0x7610, R136 ;  /* 0x000076108d887816 */ /* 0x000fc60000000088 */
[----:B------:R-:W3:Y:S04]  /*34010*/  LDL.LU R7, [R1+0x25c] ;  /* 0x00025c0001077983 */ /* 0x000ee80000300800 */
[----:B------:R-:W3:Y:S01]  /*34020*/  LDL.LU R11, [R1+0x27c] ;  /* 0x00027c00010b7983 */ /* 0x000ee20000300800 */
[----:B------:R-:W-:-:S03]  /*34030*/  PRMT R131, R250, 0x7610, R131 ;  /* 0x00007610fa837816 */ /* 0x000fc60000000083 */
[----:B------:R-:W3:Y:S01]  /*34040*/  LDL.LU R13, [R1+0x28c] ;  /* 0x00028c00010d7983 */ /* 0x000ee20000300800 */
[----:B------:R-:W-:Y:S02]  /*34050*/  PRMT R115, R17, 0x7773, RZ ;  /* 0x0000777311737816 */ /* 0x000fe400000000ff */
[C---:B------:R-:W-:Y:S01]  /*34060*/  PRMT R133, R35.reuse, 0x7770, RZ ;  /* 0x0000777023857816 */ /* 0x040fe200000000ff */
[----:B------:R-:W3:Y:S01]  /*34070*/  LDL.LU R250, [R1+0x418] ;  /* 0x0004180001fa7983 */ /* 0x000ee20000300800 */
[----:B------:R-:W-:Y:S02]  /*34080*/  PRMT R132, R35, 0x7771, RZ ;  /* 0x0000777123847816 */ /* 0x000fe400000000ff */
[----:B------:R-:W-:Y:S01]  /*34090*/  PRMT R56, R30, 0x7770, RZ ;  /* 0x000077701e387816 */ /* 0x000fe200000000ff */
[----:B------:R-:W3:Y:S01]  /*340a0*/  LDL.LU R141, [R1+0x3f4] ;  /* 0x0003f400018d7983 */ /* 0x000ee20000300800 */
[----:B------:R-:W-:-:S03]  /*340b0*/  PRMT R125, R15, 0x7610, R125 ;  /* 0x000076100f7d7816 */ /* 0x000fc6000000007d */
[----:B------:R0:W5:Y:S01]  /*340c0*/  LDL.LU R14, [R1+0x3b0] ;  /* 0x0003b000010e7983 */ /* 0x0001620000300800 */
[----:B----4-:R-:W-:-:S03]  /*340d0*/  PRMT R148, R149, 0x7610, R148 ;  /* 0x0000761095947816 */ /* 0x010fc60000000094 */
[----:B------:R-:W4:Y:S04]  /*340e0*/  LDL.LU R15, [R1+0x29c] ;  /* 0x00029c00010f7983 */ /* 0x000f280000300800 */
[----:B------:R-:W4:Y:S01]  /*340f0*/  LDL.LU R149, [R1+0x3a4] ;  /* 0x0003a40001957983 */ /* 0x000f220000300800 */
[----:B------:R-:W-:-:S03]  /*34100*/  PRMT R129, R0, 0x7610, R129 ;  /* 0x0000761000817816 */ /* 0x000fc60000000081 */
[----:B------:R-:W4:Y:S01]  /*34110*/  LDL.LU R0, [R1+0x2b0] ;  /* 0x0002b00001007983 */ /* 0x000f220000300800 */
[----:B------:R-:W-:-:S03]  /*34120*/  PRMT R150, R4, 0x7610, R150 ;  /* 0x0000761004967816 */ /* 0x000fc60000000096 */
[----:B------:R-:W4:Y:S01]  /*34130*/  LDL.LU R4, [R1+0x394] ;  /* 0x0003940001047983 */ /* 0x000f220000300800 */
[----:B--2---:R-:W-:-:S03]  /*34140*/  PRMT R152, R5, 0x7610, R152 ;  /* 0x0000761005987816 */ /* 0x004fc60000000098 */
[----:B------:R-:W2:Y:S01]  /*34150*/  LDL.LU R5, [R1+0x390] ;  /* 0x0003900001057983 */ /* 0x000ea20000300800 */
[----:B---3--:R-:W-:Y:S02]  /*34160*/  PRMT R144, R10, 0x7610, R144 ;  /* 0x000076100a907816 */ /* 0x008fe40000000090 */
[----:B------:R-:W-:-:S03]  /*34170*/  PRMT R145, R147, 0x7610, R145 ;  /* 0x0000761093917816 */ /* 0x000fc60000000091 */
[----:B------:R1:W-:Y:S04]  /*34180*/  STL.S16 [R1+0x230], R144 ;  /* 0x0002309001007387 */ /* 0x0003e80000100600 */
[----:B------:R-:W3:Y:S01]  /*34190*/  LDL.LU R147, [R1+0x3b8] ;  /* 0x0003b80001937983 */ /* 0x000ee20000300800 */
[----:B------:R-:W-:Y:S02]  /*341a0*/  PRMT R17, R120, 0x7610, R17 ;  /* 0x0000761078117816 */ /* 0x000fe40000000011 */
[----:B------:R-:W-:Y:S01]  /*341b0*/  PRMT R57, R30, 0x7771, RZ ;  /* 0x000077711e397816 */ /* 0x000fe200000000ff */
[----:B------:R0:W5:Y:S04]  /*341c0*/  LDL.LU R10, [R1+0x3d8] ;  /* 0x0003d800010a7983 */ /* 0x0001680000300800 */
[----:B-1----:R-:W3:Y:S01]  /*341d0*/  LDL.LU R144, [R1+0x3d4] ;  /* 0x0003d40001907983 */ /* 0x002ee20000300800 */
[----:B----4-:R-:W-:-:S03]  /*341e0*/  PRMT R149, R3, 0x7610, R149 ;  /* 0x0000761003957816 */ /* 0x010fc60000000095 */
[----:B------:R-:W4:Y:S01]  /*341f0*/  LDL.LU R3, [R1+0x3a0] ;  /* 0x0003a00001037983 */ /* 0x000f220000300800 */
[----:B------:R-:W-:Y:S02]  /*34200*/  PRMT R120, R151, 0x7610, R120 ;  /* 0x0000761097787816 */ /* 0x000fe40000000078 */
[----:B------:R-:W-:Y:S02]  /*34210*/  PRMT R250, R249, 0x7610, R250 ;  /* 0x00007610f9fa7816 */ /* 0x000fe400000000fa */
[----:B------:R-:W-:Y:S01]  /*34220*/  PRMT R58, R30, 0x7772, RZ ;  /* 0x000077721e3a7816 */ /* 0x000fe200000000ff */
[----:B------:R0:W5:Y:S01]  /*34230*/  LDL.LU R249, [R1+0x414] ;  /* 0x0004140001f97983 */ /* 0x0001620000300800 */
[----:B------:R-:W-:Y:S02]  /*34240*/  PRMT R151, R4, 0x7610, R151 ;  /* 0x0000761004977816 */ /* 0x000fe40000000097 */
[----:B------:R-:W-:Y:S01]  /*34250*/  PRMT R59, R30, 0x7773, RZ ;  /* 0x000077731e3b7816 */ /* 0x000fe200000000ff */
[----:B------:R-:W4:Y:S01]  /*34260*/  LDL.LU R4, [R1+0x2b4] ;  /* 0x0002b40001047983 */ /* 0x000f220000300800 */
[----:B------:R-:W-:-:S02]  /*34270*/  PRMT R155, R31, 0x7770, RZ ;  /* 0x000077701f9b7816 */ /* 0x000fc400000000ff */
[C---:B------:R-:W-:Y:S02]  /*34280*/  PRMT R64, R29.reuse, 0x7770, RZ ;  /* 0x000077701d407816 */ /* 0x040fe400000000ff */
[C---:B------:R-:W-:Y:S02]  /*34290*/  PRMT R65, R29.reuse, 0x7771, RZ ;  /* 0x000077711d417816 */ /* 0x040fe400000000ff */
[C---:B------:R-:W-:Y:S02]  /*342a0*/  PRMT R66, R29.reuse, 0x7772, RZ ;  /* 0x000077721d427816 */ /* 0x040fe400000000ff */
[----:B------:R-:W-:Y:S01]  /*342b0*/  PRMT R67, R29, 0x7773, RZ ;  /* 0x000077731d437816 */ /* 0x000fe200000000ff */
[----:B------:R1:W-:Y:S01]  /*342c0*/  STL.S16 [R1+0x224], R250 ;  /* 0x000224fa01007387 */ /* 0x0003e20000100600 */
[----:B------:R-:W-:Y:S02]  /*342d0*/  PRMT R35, R138, 0x7610, R35 ;  /* 0x000076108a237816 */ /* 0x000fe40000000023 */
[----:B------:R-:W-:-:S02]  /*342e0*/  PRMT R31, R135, 0x7610, R31 ;  /* 0x00007610871f7816 */ /* 0x000fc4000000001f */
[----:B------:R-:W-:Y:S02]  /*342f0*/  PRMT R30, R133, 0x7610, R30 ;  /* 0x00007610851e7816 */ /* 0x000fe4000000001e */
[----:B------:R-:W-:Y:S02]  /*34300*/  PRMT R29, R132, 0x7610, R29 ;  /* 0x00007610841d7816 */ /* 0x000fe4000000001d */
[----:B------:R-:W-:Y:S01]  /*34310*/  PRMT R132, R251, 0x7610, R132 ;  /* 0x00007610fb847816 */ /* 0x000fe20000000084 */
[----:B-1----:R0:W5:Y:S01]  /*34320*/  LDL.LU R250, [R1+0x410] ;  /* 0x0004100001fa7983 */ /* 0x0021620000300800 */
[----:B------:R-:W-:Y:S02]  /*34330*/  PRMT R133, R252, 0x7610, R133 ;  /* 0x00007610fc857816 */ /* 0x000fe40000000085 */
[----:B------:R-:W-:Y:S01]  /*34340*/  PRMT R135, R7, 0x7610, R135 ;  /* 0x0000761007877816 */ /* 0x000fe20000000087 */
[----:B------:R0:W5:Y:S01]  /*34350*/  LDL.LU R251, [R1+0x40c] ;  /* 0x00040c0001fb7983 */ /* 0x0001620000300800 */
[----:B------:R-:W-:-:S02]  /*34360*/  PRMT R138, R9, 0x7610, R138 ;  /* 0x00007610098a7816 */ /* 0x000fc4000000008a */
[----:B------:R-:W-:Y:S01]  /*34370*/  PRMT R141, R11, 0x7610, R141 ;  /* 0x000076100b8d7816 */ /* 0x000fe2000000008d */
[----:B------:R0:W5:Y:S04]  /*34380*/  LDL.LU R252, [R1+0x408] ;  /* 0x0004080001fc7983 */ /* 0x0001680000300800 */
[----:B------:R0:W5:Y:S04]  /*34390*/  LDL.LU R7, [R1+0x3f8] ;  /* 0x0003f80001077983 */ /* 0x0001680000300800 */
[----:B------:R0:W5:Y:S01]  /*343a0*/  LDL.LU R9, [R1+0x3e4] ;  /* 0x0003e40001097983 */ /* 0x0001620000300800 */
[----:B--2---:R-:W-:-:S03]  /*343b0*/  PRMT R5, R0, 0x7610, R5 ;  /* 0x0000761000057816 */ /* 0x004fc60000000005 */
[----:B------:R0:W5:Y:S04]  /*343c0*/  LDL.LU R11, [R1+0x3d0] ;  /* 0x0003d000010b7983 */ /* 0x0001680000300800 */
[----:B------:R1:W-:Y:S04]  /*343d0*/  STL.S16 [R1+0x240], R5 ;  /* 0x0002400501007387 */ /* 0x0003e80000100600 */
[----:B------:R0:W5:Y:S04]  /*343e0*/  LDL.LU R0, [R1+0x38c] ;  /* 0x00038c0001007983 */ /* 0x0001680000300800 */
[----:B-1----:R-:W2:Y:S01]  /*343f0*/  LDL.LU R5, [R1+0x388] ;  /* 0x0003880001057983 */ /* 0x002ea20000300800 */
[----:B---3--:R-:W-:-:S03]  /*34400*/  PRMT R147, R15, 0x7610, R147 ;  /* 0x000076100f937816 */ /* 0x008fc60000000093 */
[----:B------:R0:W5:Y:S01]  /*34410*/  LDL.LU R15, [R1+0x3a8] ;  /* 0x0003a800010f7983 */ /* 0x0001620000300800 */
[----:B------:R-:W-:-:S03]  /*34420*/  PRMT R144, R13, 0x7610, R144 ;  /* 0x000076100d907816 */ /* 0x000fc60000000090 */
[----:B------:R0:W5:Y:S01]  /*34430*/  LDL.LU R13, [R1+0x3bc] ;  /* 0x0003bc00010d7983 */ /* 0x0001620000300800 */
[----:B----4-:R-:W-:-:S03]  /*34440*/  PRMT R3, R2, 0x7610, R3 ;  /* 0x0000761002037816 */ /* 0x010fc60000000003 */
[----:B------:R0:W5:Y:S04]  /*34450*/  LDL.LU R2, [R1+0x39c] ;  /* 0x00039c0001027983 */ /* 0x0001680000300800 */
[----:B------:R1:W-:Y:S04]  /*34460*/  STL.S16 [R1+0x23c], R3 ;  /* 0x00023c0301007387 */ /* 0x0003e80000100600 */
[----:B-1----:R0:W5:Y:S01]  /*34470*/  LDL.LU R3, [R1+0x398] ;  /* 0x0003980001037983 */ /* 0x0021620000300800 */
        /* <DEDUP_REMOVED lines=44> */
[----:B------:R-:W-:Y:S02]  /*34740*/  PRMT R122, R154, 0x7610, R122 ;  /* 0x000076109a7a7816 */ /* 0x000fe4000000007a */
[----:B------:R-:W-:Y:S02]  /*34750*/  PRMT R123, R153, 0x7610, R123 ;  /* 0x00007610997b7816 */ /* 0x000fe4000000007b */
        /* <DEDUP_REMOVED lines=12> */
[----:B------:R-:W-:Y:S02]  /*34820*/  PRMT R153, R4, 0x7610, R153 ;  /* 0x0000761004997816 */ /* 0x000fe40000000099 */
[----:B0-2---:R-:W-:-:S07]  /*34830*/  PRMT R154, R5, 0x7610, R154 ;  /* 0x00007610059a7816 */ /* 0x005fce000000009a */
.L_x_415:
        /* <DEDUP_REMOVED lines=555> */
.L_x_422:
[----:B------:R-:W-:-:S05]  /*36af0*/  IMAD.IADD R5, R1, 0x1, R10 ;  /* 0x0000000101057824 */ /* 0x000fca00078e020a */
[----:B------:R-:W2:Y:S02]  /*36b00*/  LDL.U8 R4, [R5+0x10] ;  /* 0x0000100005047983 */ /* 0x000ea40000100000 */
[----:B--2---:R-:W-:Y:S01]  /*36b10*/  ISETP.NE.AND P0, PT, R4, RZ, PT ;  /* 0x000000ff0400720c */ /* 0x004fe20003f05270 */
[----:B------:R-:W-:Y:S02]  /*36b20*/  IMAD.MOV.U32 R4, RZ, RZ, R10 ;  /* 0x000000ffff047224 */ /* 0x000fe400078e000a */
[----:B------:R-:W-:-:S10]  /*36b30*/  VIADD R10, R10, 0x1 ;  /* 0x000000010a0a7836 */ /* 0x000fd40000000000 */
[----:B------:R-:W-:Y:S05]  /*36b40*/  @P0 BRA `(.L_x_422) ;  /* 0xfffffffc00e80947 */ /* 0x000fea000383ffff */
[----:B------:R-:W-:Y:S05]  /*36b50*/  BSYNC.RECONVERGENT B1 ;  /* 0x0000000000017941 */ /* 0x000fea0003800200 */
.L_x_421:
[----:B------:R-:W-:-:S13]  /*36b60*/  LOP3.LUT P0, RZ, R8, 0xff, RZ, 0xc0, !PT ;  /* 0x000000ff08ff7812 */ /* 0x000fda000780c0ff */
[----:B------:R-:W-:Y:S05]  /*36b70*/  @!P0 BRA `(.L_x_423) ;  /* 0x00000000002c8947 */ /* 0x000fea0003800000 */
[----:B------:R-:W-:Y:S01]  /*36b80*/  BSSY.RECONVERGENT B1, `(.L_x_423) ;  /* 0x000000a000017945 */ /* 0x000fe20003800200 */
[----:B------:R-:W-:-:S07]  /*36b90*/  IMAD.MOV.U32 R6, RZ, RZ, RZ ;  /* 0x000000ffff067224 */ /* 0x000fce00078e00ff */
.L_x_424:
        /* <DEDUP_REMOVED lines=9> */
.L_x_423:
        /* <DEDUP_REMOVED lines=531> */
.L_x_420:
        /* <DEDUP_REMOVED lines=555> */
.L_x_427:
[----:B------:R-:W-:-:S05]  /*3b010*/  IMAD.IADD R5, R1, 0x1, R10 ;  /* 0x0000000101057824 */ /* 0x000fca00078e020a */
[----:B------:R-:W2:Y:S02]  /*3b020*/  LDL.U8 R4, [R5+0x10] ;  /* 0x0000100005047983 */ /* 0x000ea40000100000 */
[----:B--2---:R-:W-:Y:S01]  /*3b030*/  ISETP.NE.AND P0, PT, R4, RZ, PT ;  /* 0x000000ff0400720c */ /* 0x004fe20003f05270 */
[----:B------:R-:W-:Y:S02]  /*3b040*/  IMAD.MOV.U32 R4, RZ, RZ, R10 ;  /* 0x000000ffff047224 */ /* 0x000fe400078e000a */
[----:B------:R-:W-:-:S10]  /*3b050*/  VIADD R10, R10, 0x1 ;  /* 0x000000010a0a7836 */ /* 0x000fd40000000000 */
[----:B------:R-:W-:Y:S05]  /*3b060*/  @P0 BRA `(.L_x_427) ;  /* 0xfffffffc00e80947 */ /* 0x000fea000383ffff */
[----:B------:R-:W-:Y:S05]  /*3b070*/  BSYNC.RECONVERGENT B1 ;  /* 0x0000000000017941 */ /* 0x000fea0003800200 */
.L_x_426:
[----:B------:R-:W-:-:S13]  /*3b080*/  LOP3.LUT P0, RZ, R8, 0xff, RZ, 0xc0, !PT ;  /* 0x000000ff08ff7812 */ /* 0x000fda000780c0ff */
[----:B------:R-:W-:Y:S05]  /*3b090*/  @!P0 BRA `(.L_x_428) ;  /* 0x00000000002c8947 */ /* 0x000fea0003800000 */
[----:B------:R-:W-:Y:S01]  /*3b0a0*/  BSSY.RECONVERGENT B1, `(.L_x_428) ;  /* 0x000000a000017945 */ /* 0x000fe20003800200 */
[----:B------:R-:W-:-:S07]  /*3b0b0*/  IMAD.MOV.U32 R6, RZ, RZ, RZ ;  /* 0x000000ffff067224 */ /* 0x000fce00078e00ff */
.L_x_429:
        /* <DEDUP_REMOVED lines=9> */
.L_x_428:
        /* <DEDUP_REMOVED lines=531> */
.L_x_425:
        /* <DEDUP_REMOVED lines=555> */
.L_x_432:
[----:B------:R-:W-:-:S05]  /*3f530*/  IMAD.IADD R5, R1, 0x1, R10 ;  /* 0x0000000101057824 */ /* 0x000fca00078e020a */
[----:B------:R-:W2:Y:S02]  /*3f540*/  LDL.U8 R4, [R5+0x10] ;  /* 0x0000100005047983 */ /* 0x000ea40000100000 */
[----:B--2---:R-:W-:Y:S01]  /*3f550*/  ISETP.NE.AND P0, PT, R4, RZ, PT ;  /* 0x000000ff0400720c */ /* 0x004fe20003f05270 */
[----:B------:R-:W-:Y:S02]  /*3f560*/  IMAD.MOV.U32 R4, RZ, RZ, R10 ;  /* 0x000000ffff047224 */ /* 0x000fe400078e000a */
[----:B------:R-:W-:-:S10]  /*3f570*/  VIADD R10, R10, 0x1 ;  /* 0x000000010a0a7836 */ /* 0x000fd40000000000 */
[----:B------:R-:W-:Y:S05]  /*3f580*/  @P0 BRA `(.L_x_432) ;  /* 0xfffffffc00e80947 */ /* 0x000fea000383ffff */
[----:B------:R-:W-:Y:S05]  /*3f590*/  BSYNC.RECONVERGENT B1 ;  /* 0x0000000000017941 */ /* 0x000fea0003800200 */
.L_x_431:
[----:B------:R-:W-:-:S13]  /*3f5a0*/  LOP3.LUT P0, RZ, R8, 0xff, RZ, 0xc0, !PT ;  /* 0x000000ff08ff7812 */ /* 0x000fda000780c0ff */
[----:B------:R-:W-:Y:S05]  /*3f5b0*/  @!P0 BRA `(.L_x_433) ;  /* 0x00000000002c8947 */ /* 0x000fea0003800000 */
[----:B------:R-:W-:Y:S01]  /*3f5c0*/  BSSY.RECONVERGENT B1, `(.L_x_433) ;  /* 0x000000a000017945 */ /* 0x000fe20003800200 */
[----:B------:R-:W-:-:S07]  /*3f5d0*/  IMAD.MOV.U32 R6, RZ, RZ, RZ ;  /* 0x000000ffff067224 */ /* 0x000fce00078e00ff */
.L_x_434:
        /* <DEDUP_REMOVED lines=9> */
.L_x_433:
        /* <DEDUP_REMOVED lines=531> */
.L_x_430:
        /* <DEDUP_REMOVED lines=151> */
[----:B------:R-:W4:Y:S01]  /*42110*/  LDL.LU R241, [R1+0x22c] ;  /* 0x00022c0001f17983 */ /* 0x000f220000300800 */
        /* <DEDUP_REMOVED lines=8> */
[----:B--2---:R-:W-:Y:S02]  /*421a0*/  LOP3.LUT R94, R252, 0xffff, RZ, 0xc0, !PT ;  /* 0x0000fffffc5e7812 */ /* 0x004fe400078ec0ff */
[----:B------:R-:W2:Y:S01]  /*421b0*/  LDL.LU R252, [R1+0x234] ;  /* 0x0002340001fc7983 */ /* 0x000ea20000300800 */
[----:B------:R-:W-:Y:S02]  /*421c0*/  LOP3.LUT R6, R6, 0xffff, RZ, 0xc0, !PT ;  /* 0x0000ffff06067812 */ /* 0x000fe400078ec0ff */
[----:B---3--:R-:W-:Y:S02]  /*421d0*/  LOP3.LUT R61, R248, 0xffff, RZ, 0xc0, !PT ;  /* 0x0000fffff83d7812 */ /* 0x008fe400078ec0ff */
[----:B------:R-:W3:Y:S01]  /*421e0*/  LDL.LU R248, [R1+0x23c] ;  /* 0x00023c0001f87983 */ /* 0x000ee20000300800 */
[----:B------:R-:W-:-:S02]  /*421f0*/  LOP3.LUT R7, R7, 0xffff, RZ, 0xc0, !PT ;  /* 0x0000ffff07077812 */ /* 0x000fc400078ec0ff */
[----:B------:R-:W-:Y:S02]  /*42200*/  LOP3.LUT R25, R25, 0xffff, RZ, 0xc0, !PT ;  /* 0x0000ffff19197812 */ /* 0x000fe400078ec0ff */
[----:B------:R-:W-:Y:S02]  /*42210*/  PRMT R6, R7, 0x3340, R6 ;  /* 0x0000334007067816 */ /* 0x000fe40000000006 */
[----:B------:R-:W-:Y:S02]  /*42220*/  LOP3.LUT R7, R239, 0xffff, RZ, 0xc0, !PT ;  /* 0x0000ffffef077812 */ /* 0x000fe400078ec0ff */
[----:B------:R-:W3:Y:S01]  /*42230*/  LDL.LU R239, [R1+0x238] ;  /* 0x0002380001ef7983 */ /* 0x000ee20000300800 */
[----:B------:R-:W-:Y:S02]  /*42240*/  LOP3.LUT R26, R26, 0xffff, RZ, 0xc0, !PT ;  /* 0x0000ffff1a1a7812 */ /* 0x000fe400078ec0ff */
[----:B------:R-:W-:Y:S02]  /*42250*/  LOP3.LUT R9, R242, 0xffff, RZ, 0xc0, !PT ;  /* 0x0000fffff2097812 */ /* 0x000fe400078ec0ff */
[----:B------:R-:W-:Y:S01]  /*42260*/  PRMT R21, R26, 0x3340, R25 ;  /* 0x000033401a157816 */ /* 0x000fe20000000019 */
[----:B------:R-:W3:Y:S01]  /*42270*/  LDL.LU R242, [R1+0x230] ;  /* 0x0002300001f27983 */ /* 0x000ee20000300800 */
[----:B------:R-:W-:-:S02]  /*42280*/  LOP3.LUT R25, R57, 0xffff, RZ, 0xc0, !PT ;  /* 0x0000ffff39197812 */ /* 0x000fc400078ec0ff */
[----:B------:R-:W-:Y:S02]  /*42290*/  LOP3.LUT R57, R89, 0xffff, RZ, 0xc0, !PT ;  /* 0x0000ffff59397812 */ /* 0x000fe400078ec0ff */
[----:B----4-:R-:W-:Y:S02]  /*422a0*/  LOP3.LUT R89, R250, 0xffff, RZ, 0xc0, !PT ;  /* 0x0000fffffa597812 */ /* 0x010fe400078ec0ff */
[----:B------:R-:W4:Y:S01]  /*422b0*/  LDL.LU R250, [R1+0x240] ;  /* 0x0002400001fa7983 */ /* 0x000f220000300800 */
        /* <DEDUP_REMOVED lines=60> */
[----:B------:R-:W-:Y:S01]  /*42680*/  LOP3.LUT R16, R131, 0xffff, RZ, 0xc0, !PT ;  /* 0x0000ffff83107812 */ /* 0x000fe200078ec0ff */
[----:B------:R-:W0:Y:S01]  /*42690*/  S2UR UR5, SR_CgaCtaId ;  /* 0x00000000000579c3 */ /* 0x000e220000008800 */
        /* <DEDUP_REMOVED lines=60> */
[----:B------:R-:W-:Y:S02]  /*42a60*/  PRMT R184, R190, 0x3340, R189 ;  /* 0x00003340beb87816 */ /* 0x000fe400000000bd */
        /* <DEDUP_REMOVED lines=9> */
[----:B--2---:R-:W-:Y:S02]  /*42b00*/  LOP3.LUT R79, R252, 0xffff, RZ, 0xc0, !PT ;  /* 0x0000fffffc4f7812 */ /* 0x004fe400078ec0ff */
[----:B------:R-:W-:Y:S02]  /*42b10*/  LOP3.LUT R181, R181, 0xffff, RZ, 0xc0, !PT ;  /* 0x0000ffffb5b57812 */ /* 0x000fe400078ec0ff */
[----:B------:R-:W-:Y:S02]  /*42b20*/  LOP3.LUT R182, R182, 0xffff, RZ, 0xc0, !PT ;  /* 0x0000ffffb6b67812 */ /* 0x000fe400078ec0ff */
[----:B------:R-:W-:-:S02]  /*42b30*/  PRMT R49, R80, 0x3340, R49 ;  /* 0x0000334050317816 */ /* 0x000fc40000000031 */
[----:B------:R-:W-:Y:S02]  /*42b40*/  PRMT R78, R17, 0x3340, R78 ;  /* 0x00003340114e7816 */ /* 0x000fe4000000004e */
[----:B------:R-:W-:Y:S01]  /*42b50*/  PRMT R79, R16, 0x3340, R79 ;  /* 0x00003340104f7816 */ /* 0x000fe2000000004f */
[----:B------:R1:W-:Y:S01]  /*42b60*/  STL.64 [R1+0x20], R6 ;  /* 0x0000200601007387 */ /* 0x0003e20000100a00 */
[----:B------:R-:W-:Y:S02]  /*42b70*/  LOP3.LUT R217, R217, 0xffff, RZ, 0xc0, !PT ;  /* 0x0000ffffd9d97812 */ /* 0x000fe400078ec0ff */
[----:B------:R-:W-:Y:S01]  /*42b80*/  LOP3.LUT R221, R221, 0xffff, RZ, 0xc0, !PT ;  /* 0x0000ffffdddd7812 */ /* 0x000fe200078ec0ff */
[----:B------:R2:W-:Y:S01]  /*42b90*/  STL.64 [R1+0x50], R4 ;  /* 0x0000500401007387 */ /* 0x0005e20000100a00 */
        /* <DEDUP_REMOVED lines=16> */
[----:B------:R-:W-:Y:S02]  /*42ca0*/  PRMT R8, R232, 0x5410, R13 ;  /* 0x00005410e8087816 */ /* 0x000fe4000000000d */
        /* <DEDUP_REMOVED lines=50> */
[----:B-1----:R-:W-:Y:S02]  /*42fd0*/  PRMT R9, R177, 0x5410, R178 ;  /* 0x00005410b1097816 */ /* 0x002fe400000000b2 */
[----:B------:R-:W-:Y:S01]  /*42fe0*/  PRMT R8, R176, 0x5410, R175 ;  /* 0x00005410b0087816 */ /* 0x000fe200000000af */
[----:B------:R-:W-:Y:S01]  /*42ff0*/  UMOV UR4, 0x400 ;  /* 0x0000040000047882 */ /* 0x000fe20000000000 */
[----:B------:R-:W-:Y:S02]  /*43000*/  PRMT R13, R217, 0x5410, R218 ;  /* 0x00005410d90d7816 */ /* 0x000fe400000000da */
[----:B------:R-:W-:Y:S02]  /*43010*/  PRMT R12, R216, 0x5410, R215 ;  /* 0x00005410d80c7816 */ /* 0x000fe400000000d7 */
[----:B--2---:R-:W-:-:S02]  /*43020*/  PRMT R7, R30, 0x5410, R29 ;  /* 0x000054101e077816 */ /* 0x004fc4000000001d */
[----:B------:R-:W-:Y:S02]  /*43030*/  PRMT R6, R28, 0x5410, R27 ;  /* 0x000054101c067816 */ /* 0x000fe4000000001b */
[----:B---3--:R-:W-:Y:S02]  /*43040*/  PRMT R5, R63, 0x5410, R62 ;  /* 0x000054103f057816 */ /* 0x008fe4000000003e */
[----:B------:R-:W-:Y:S01]  /*43050*/  PRMT R4, R65, 0x5410, R64 ;  /* 0x0000541041047816 */ /* 0x000fe20000000040 */
[----:B------:R1:W-:Y:S01]  /*43060*/  STL.64 [R1+0x48], R16 ;  /* 0x0000481001007387 */ /* 0x0003e20000100a00 */
[----:B------:R-:W-:Y:S02]  /*43070*/  PRMT R170, R170, 0x3340, R179 ;  /* 0x00003340aaaa7816 */ /* 0x000fe400000000b3 */
[----:B------:R-:W-:Y:S02]  /*43080*/  PRMT R168, R174, 0x3340, R173 ;  /* 0x00003340aea87816 */ /* 0x000fe400000000ad */
[----:B------:R-:W-:-:S02]  /*43090*/  PRMT R77, R112, 0x3340, R77 ;  /* 0x00003340704d7816 */ /* 0x000fc4000000004d */
[----:B------:R-:W-:Y:S01]  /*430a0*/  PRMT R75, R108, 0x3340, R75 ;  /* 0x000033406c4b7816 */ /* 0x000fe2000000004b */
[----:B0-----:R-:W-:Y:S01]  /*430b0*/  ULEA UR4, UR5, UR4, 0x18 ;  /* 0x0000000405047291 */ /* 0x001fe2000f8ec0ff */
        /* <DEDUP_REMOVED lines=13> */
[----:B------:R-:W-:Y:S01]  /*43190*/  LOP3.LUT R146, R146, 0xffff, RZ, 0xc0, !PT ;  /* 0x0000ffff92927812 */ /* 0x000fe200078ec0ff */
[----:B------:R0:W-:Y:S01]  /*431a0*/  STL.64 [R1+0x30], R10 ;  /* 0x0000300a01007387 */ /* 0x0001e20000100a00 */
[----:B-1----:R-:W-:Y:S02]  /*431b0*/  PRMT R16, R21, 0x5410, R20 ;  /* 0x0000541015107816 */ /* 0x002fe40000000014 */
        /* <DEDUP_REMOVED lines=9> */
[----:B------:R-:W-:Y:S01]  /*43250*/  PRMT R10, R168, 0x5410, R167 ;  /* 0x00005410a80a7816 */ /* 0x000fe200000000a7 */
[----:B------:R0:W-:Y:S01]  /*43260*/  STL.64 [R1+0x90], R6 ;  /* 0x0000900601007387 */ /* 0x0001e20000100a00 */
[----:B-1----:R-:W-:-:S02]  /*43270*/  PRMT R14, R44, 0x5410, R43 ;  /* 0x000054102c0e7816 */ /* 0x002fc4000000002b */
[----:B------:R-:W-:Y:S01]  /*43280*/  PRMT R73, R146, 0x3340, R73 ;  /* 0x0000334092497816 */ /* 0x000fe20000000049 */
[----:B------:R1:W-:Y:S01]  /*43290*/  STL.64 [R1+0xc8], R4 ;  /* 0x0000c80401007387 */ /* 0x0003e20000100a00 */
[----:B--2---:R-:W-:Y:S02]  /*432a0*/  PRMT R9, R31, 0x5410, R26 ;  /* 0x000054101f097816 */ /* 0x004fe4000000001a */
[----:B------:R-:W-:Y:S02]  /*432b0*/  PRMT R8, R25, 0x5410, R24 ;  /* 0x0000541019087816 */ /* 0x000fe40000000018 */
[----:B------:R-:W-:Y:S02]  /*432c0*/  PRMT R19, R162, 0x5410, R161 ;  /* 0x00005410a2137816 */ /* 0x000fe400000000a1 */
[----:B------:R-:W-:Y:S02]  /*432d0*/  PRMT R18, R160, 0x5410, R159 ;  /* 0x00005410a0127816 */ /* 0x000fe4000000009f */
[----:B---3--:R-:W-:-:S02]  /*432e0*/  PRMT R13, R54, 0x5410, R53 ;  /* 0x00005410360d7816 */ /* 0x008fc40000000035 */
[----:B------:R-:W-:Y:S02]  /*432f0*/  PRMT R12, R52, 0x5410, R51 ;  /* 0x00005410340c7816 */ /* 0x000fe40000000033 */
[----:B------:R-:W-:Y:S02]  /*43300*/  PRMT R15, R46, 0x5410, R45 ;  /* 0x000054102e0f7816 */ /* 0x000fe4000000002d */
[----:B------:R-:W-:Y:S02]  /*43310*/  PRMT R17, R23, 0x5410, R22 ;  /* 0x0000541017117816 */ /* 0x000fe40000000016 */
[----:B------:R-:W-:Y:S02]  /*43320*/  PRMT R27, R57, 0x5410, R56 ;  /* 0x00005410391b7816 */ /* 0x000fe40000000038 */
[----:B------:R-:W-:Y:S01]  /*43330*/  PRMT R42, R87, 0x5410, R84 ;  /* 0x00005410572a7816 */ /* 0x000fe20000000054 */
[----:B------:R2:W-:Y:S01]  /*43340*/  STL.64 [R1+0x68], R10 ;  /* 0x0000680a01007387 */ /* 0x0005e20000100a00 */
[----:B------:R-:W-:-:S02]  /*43350*/  PRMT R25, R49, 0x5410, R48 ;  /* 0x0000541031197816 */ /* 0x000fc40000000030 */
[----:B------:R-:W-:Y:S01]  /*43360*/  PRMT R24, R55, 0x5410, R50 ;  /* 0x0000541037187816 */ /* 0x000fe20000000032 */
[----:B------:R3:W-:Y:S01]  /*43370*/  STL.64 [R1+0xd8], R40 ;  /* 0x0000d82801007387 */ /* 0x0007e20000100a00 */
[----:B------:R-:W-:Y:S02]  /*43380*/  PRMT R26, R59, 0x5410, R58 ;  /* 0x000054103b1a7816 */ /* 0x000fe4000000003a */
[----:B0-----:R-:W-:Y:S01]  /*43390*/  PRMT R7, R67, 0x5410, R66 ;  /* 0x0000541043077816 */ /* 0x001fe20000000042 */
[----:B------:R-:W-:Y:S01]  /*433a0*/  STL.64 [R1+0xb0], R20 ;  /* 0x0000b01401007387 */ /* 0x000fe20000100a00 */
[----:B------:R-:W-:Y:S02]  /*433b0*/  PRMT R6, R71, 0x5410, R68 ;  /* 0x0000541047067816 */ /* 0x000fe40000000044 */
[----:B------:R-:W-:Y:S01]  /*433c0*/  PRMT R43, R88, 0x5410, R85 ;  /* 0x00005410582b7816 */ /* 0x000fe20000000055 */
[----:B------:R-:W-:Y:S01]  /*433d0*/  LDS R44, [UR4+0x558] ;  /* 0x00055804ff2c7984 */ /* 0x000fe20008000800 */
[----:B-1----:R-:W-:-:S02]  /*433e0*/  PRMT R5, R94, 0x5410, R91 ;  /* 0x000054105e057816 */ /* 0x002fc4000000005b */
[----:B------:R-:W-:Y:S01]  /*433f0*/  PRMT R4, R93, 0x5410, R90 ;  /* 0x000054105d047816 */ /* 0x000fe2000000005a */
[----:B------:R-:W-:Y:S01]  /*43400*/  STL.64 [R1+0x70], R18 ;  /* 0x0000701201007387 */ /* 0x000fe20000100a00 */
[----:B--2---:R-:W-:Y:S02]  /*43410*/  PRMT R11, R39, 0x5410, R34 ;  /* 0x00005410270b7816 */ /* 0x004fe40000000022 */
[----:B------:R-:W-:Y:S01]  /*43420*/  PRMT R10, R33, 0x5410, R32 ;  /* 0x00005410210a7816 */ /* 0x000fe20000000020 */
[----:B------:R-:W-:Y:S01]  /*43430*/  STL.64 [R1+0x78], R12 ;  /* 0x0000780c01007387 */ /* 0x000fe20000100a00 */
[----:B------:R-:W-:Y:S02]  /*43440*/  PRMT R46, R61, 0x5410, R60 ;  /* 0x000054103d2e7816 */ /* 0x000fe4000000003c */
[----:B------:R-:W-:Y:S01]  /*43450*/  PRMT R76, R69, 0x5410, R76 ;  /* 0x00005410454c7816 */ /* 0x000fe2000000004c */
[----:B------:R-:W-:Y:S01]  /*43460*/  STL.64 [R1+0x80], R14 ;  /* 0x0000800e01007387 */ /* 0x000fe20000100a00 */
[----:B---3--:R-:W-:-:S03]  /*43470*/  PRMT R41, R73, 0x5410, R72 ;  /* 0x0000541049297816 */ /* 0x008fc60000000048 */
        /* <DEDUP_REMOVED lines=93> */
.L_x_436:
[----:B------:R-:W-:-:S05]  /*43a50*/  IMAD.IADD R5, R1, 0x1, R10 ;  /* 0x0000000101057824 */ /* 0x000fca00078e020a */
[----:B------:R-:W2:Y:S02]  /*43a60*/  LDL.U8 R4, [R5+0x10] ;  /* 0x0000100005047983 */ /* 0x000ea40000100000 */
[----:B--2---:R-:W-:Y:S01]  /*43a70*/  ISETP.NE.AND P0, PT, R4, RZ, PT ;  /* 0x000000ff0400720c */ /* 0x004fe20003f05270 */
[----:B------:R-:W-:Y:S02]  /*43a80*/  IMAD.MOV.U32 R4, RZ, RZ, R10 ;  /* 0x000000ffff047224 */ /* 0x000fe400078e000a */
[----:B------:R-:W-:-:S10]  /*43a90*/  VIADD R10, R10, 0x1 ;  /* 0x000000010a0a7836 */ /* 0x000fd40000000000 */
[----:B------:R-:W-:Y:S05]  /*43aa0*/  @P0 BRA `(.L_x_436) ;  /* 0xfffffffc00e80947 */ /* 0x000fea000383ffff */
[----:B------:R-:W-:Y:S05]  /*43ab0*/  BSYNC.RECONVERGENT B1 ;  /* 0x0000000000017941 */ /* 0x000fea0003800200 */
.L_x_435:
[----:B------:R-:W-:-:S13]  /*43ac0*/  LOP3.LUT P0, RZ, R8, 0xff, RZ, 0xc0, !PT ;  /* 0x000000ff08ff7812 */ /* 0x000fda000780c0ff */
[----:B------:R-:W-:Y:S05]  /*43ad0*/  @!P0 BRA `(.L_x_437) ;  /* 0x00000000002c8947 */ /* 0x000fea0003800000 */
[----:B------:R-:W-:Y:S01]  /*43ae0*/  BSSY.RECONVERGENT B1, `(.L_x_437) ;  /* 0x000000a000017945 */ /* 0x000fe20003800200 */
[----:B------:R-:W-:-:S07]  /*43af0*/  IMAD.MOV.U32 R6, RZ, RZ, RZ ;  /* 0x000000ffff067224 */ /* 0x000fce00078e00ff */
.L_x_438:
        /* <DEDUP_REMOVED lines=9> */
.L_x_437:
        /* <DEDUP_REMOVED lines=530> */
[----:B--2---:R-:W-:Y:S01]  /*45cb0*/  PRMT R154, R5, 0x7610, R154 ;  /* 0x00007610059a7816 */ /* 0x004fe2000000009a */
[----:B0-----:R-:W-:Y:S06]  /*45cc0*/  BRA `(.L_x_414) ;  /* 0x000003a000687947 */ /* 0x001fec0003800000 */
.L_x_366:
[----:B------:R-:W0:Y:S01]  /*45cd0*/  S2R R0, SR_TID.X ;  /* 0x0000000000007919 */ /* 0x000e220000002100 */
[----:B------:R-:W0:Y:S02]  /*45ce0*/  LDC.64 R2, c[0x0][0x380] ;  /* 0x0000e000ff027b82 */ /* 0x000e240000000a00 */
[----:B0-----:R-:W-:Y:S01]  /*45cf0*/  IMAD.WIDE.U32 R2, R0, 0x110, R2 ;  /* 0x0000011000027825 */ /* 0x001fe200078e0002 */
[----:B------:R-:W-:-:S04]  /*45d00*/  IADD3 R0, P1, PT, R4, -0xc0, RZ ;  /* 0xffffff4004007810 */ /* 0x000fc80007f3e0ff */
[----:B------:R-:W-:Y:S01]  /*45d10*/  ISETP.GE.U32.AND P0, PT, R0, 0xc0, PT ;  /* 0x000000c00000780c */ /* 0x000fe20003f06070 */
[----:B------:R-:W2:Y:S01]  /*45d20*/  LDG.E.64 R6, desc[UR6][R2.64+0x30] ;  /* 0x0000300602067981 */ /* 0x000ea2000c1e1b00 */
[----:B------:R-:W-:-:S03]  /*45d30*/  IADD3.X R0, PT, PT, R5, -0x1, RZ, P1, !PT ;  /* 0xffffffff05007810 */ /* 0x000fc60000ffe4ff */
[----:B------:R-:W3:Y:S01]  /*45d40*/  LDG.E.64 R8, desc[UR6][R2.64+0x28] ;  /* 0x0000280602087981 */ /* 0x000ee2000c1e1b00 */
[----:B------:R-:W-:-:S03]  /*45d50*/  ISETP.GE.U32.AND.EX P0, PT, R0, RZ, PT, P0 ;  /* 0x000000ff0000720c */ /* 0x000fc60003f06100 */
[----:B------:R-:W4:Y:S04]  /*45d60*/  LDG.E R0, desc[UR6][R2.64] ;  /* 0x0000000602007981 */ /* 0x000f28000c1e1900 */
[----:B------:R-:W3:Y:S04]  /*45d70*/  LDG.E.64 R18, desc[UR6][R2.64+0x108] ;  /* 0x0001080602127981 */ /* 0x000ee8000c1e1b00 */
        /* <DEDUP_REMOVED lines=28> */
[----:B------:R0:W3:Y:S04]  /*45f40*/  LDG.E.64 R14, desc[UR6][R2.64+0x10] ;  /* 0x00001006020e7981 */ /* 0x0000e8000c1e1b00 */
[----:B------:R-:W3:Y:S04]  /*45f50*/  LDG.E.64 R2, desc[UR6][R2.64+0x8] ;  /* 0x0000080602027981 */ /* 0x000ee8000c1e1b00 */
[----:B------:R-:W-:Y:S04]  /*45f60*/  STL [R1+0x388], R4 ;  /* 0x0003880401007387 */ /* 0x000fe80000100800 */
[----:B------:R-:W-:Y:S04]  /*45f70*/  STL [R1+0x38c], R5 ;  /* 0x00038c0501007387 */ /* 0x000fe80000100800 */
[----:B----4-:R2:W-:Y:S02]  /*45f80*/  STL [R1+0x390], R0 ;  /* 0x0003900001007387 */ /* 0x0105e40000100800 */
[----:B--2---:R-:W-:-:S05]  /*45f90*/  PRMT R0, R7, 0x7772, RZ ;  /* 0x0000777207007816 */ /* 0x004fca00000000ff */
[----:B------:R3:W-:Y:S02]  /*45fa0*/  STL [R1+0x24c], R0 ;  /* 0x00024c0001007387 */ /* 0x0007e40000100800 */
[----:B---3--:R-:W-:-:S05]  /*45fb0*/  PRMT R0, R8, 0x7772, RZ ;  /* 0x0000777208007816 */ /* 0x008fca00000000ff */
[----:B------:R1:W-:Y:S02]  /*45fc0*/  STL [R1+0x258], R0 ;  /* 0x0002580001007387 */ /* 0x0003e40000100800 */
[----:B-1----:R-:W-:-:S05]  /*45fd0*/  PRMT R0, R9, 0x7772, RZ ;  /* 0x0000777209007816 */ /* 0x002fca00000000ff */
[----:B------:R1:W-:Y:S01]  /*45fe0*/  STL [R1+0x264], R0 ;  /* 0x0002640001007387 */ /* 0x0003e20000100800 */
[----:B------:R-:W-:Y:S02]  /*45ff0*/  PRMT R4, R7, 0x7770, RZ ;  /* 0x0000777007047816 */ /* 0x000fe400000000ff */
[----:B-1----:R-:W-:-:S05]  /*46000*/  PRMT R0, R10, 0x7772, RZ ;  /* 0x000077720a007816 */ /* 0x002fca00000000ff */
[----:B------:R-:W-:Y:S04]  /*46010*/  STL [R1+0x270], R0 ;  /* 0x0002700001007387 */ /* 0x000fe80000100800 */
[----:B------:R0:W-:Y:S04]  /*46020*/  STL [R1+0x394], R3 ;  /* 0x0003940301007387 */ /* 0x0001e80000100800 */
[----:B------:R1:W-:Y:S01]  /*46030*/  STL [R1+0x398], R2 ;  /* 0x0003980201007387 */ /* 0x0003e20000100800 */
[----:B0-----:R-:W-:Y:S02]  /*46040*/  PRMT R3, R8, 0x7770, RZ ;  /* 0x0000777008037816 */ /* 0x001fe400000000ff */
[----:B-1----:R-:W-:-:S03]  /*46050*/  PRMT R2, R7, 0x7771, RZ ;  /* 0x0000777107027816 */ /* 0x002fc600000000ff */
[----:B------:R0:W-:Y:S01]  /*46060*/  STL [R1+0x250], R3 ;  /* 0x0002500301007387 */ /* 0x0001e20000100800 */
[----:B------:R-:W-:-:S03]  /*46070*/  PRMT R0, R11, 0x7772, RZ ;  /* 0x000077720b007816 */ /* 0x000fc600000000ff */
[----:B------:R1:W-:Y:S01]  /*46080*/  STL [R1+0x248], R2 ;  /* 0x0002480201007387 */ /* 0x0003e20000100800 */
[----:B0-----:R-:W-:Y:S02]  /*46090*/  PRMT R3, R9, 0x7770, RZ ;  /* 0x0000777009037816 */ /* 0x001fe400000000ff */
[----:B-1----:R-:W-:-:S03]  /*460a0*/  PRMT R2, R8, 0x7771, RZ ;  /* 0x0000777108027816 */ /* 0x002fc600000000ff */
[----:B------:R0:W-:Y:S04]  /*460b0*/  STL [R1+0x25c], R3 ;  /* 0x00025c0301007387 */ /* 0x0001e80000100800 */
[----:B------:R1:W-:Y:S04]  /*460c0*/  STL [R1+0x27c], R0 ;  /* 0x00027c0001007387 */ /* 0x0003e80000100800 */
[----:B------:R2:W-:Y:S01]  /*460d0*/  STL [R1+0x254], R2 ;  /* 0x0002540201007387 */ /* 0x0005e20000100800 */
[----:B0-----:R-:W-:Y:S02]  /*460e0*/  PRMT R3, R10, 0x7770, RZ ;  /* 0x000077700a037816 */ /* 0x001fe400000000ff */
[----:B-1----:R-:W-:-:S02]  /*460f0*/  PRMT R0, R12, 0x7772, RZ ;  /* 0x000077720c007816 */ /* 0x002fc400000000ff */
[----:B--2---:R-:W-:Y:S01]  /*46100*/  PRMT R2, R9, 0x7771, RZ ;  /* 0x0000777109027816 */ /* 0x004fe200000000ff */
        /* <DEDUP_REMOVED lines=17> */
[----:B-1----:R-:W-:Y:S01]  /*46220*/  PRMT R0, R14, 0x7772, RZ ;  /* 0x000077720e007816 */ /* 0x002fe200000000ff */
[----:B------:R0:W-:Y:S01]  /*46230*/  STL [R1+0x3f0], R7 ;  /* 0x0003f00701007387 */ /* 0x0001e20000100800 */
[----:B--2---:R-:W-:-:S03]  /*46240*/  PRMT R2, R12, 0x7771, RZ ;  /* 0x000077710c027816 */ /* 0x004fc600000000ff */
[----:B------:R1:W-:Y:S01]  /*46250*/  STL [R1+0x29c], R3 ;  /* 0x00029c0301007387 */ /* 0x0003e20000100800 */
[----:B------:R-:W-:-:S03]  /*46260*/  PRMT R5, R15, 0x7772, RZ ;  /* 0x000077720f057816 */ /* 0x000fc600000000ff */
[----:B------:R2:W-:Y:S01]  /*46270*/  STL [R1+0x2a4], R0 ;  /* 0x0002a40001007387 */ /* 0x0005e20000100800 */
[----:B0-----:R-:W-:Y:S01]  /*46280*/  IMAD.MOV.U32 R7, RZ, RZ, R4 ;  /* 0x000000ffff077224 */ /* 0x001fe200078e0004 */
[C---:B------:R-:W-:Y:S02]  /*46290*/  PRMT R4, R15.reuse, 0x7773, RZ ;  /* 0x000077730f047816 */ /* 0x040fe400000000ff */
[----:B------:R-:W-:Y:S01]  /*462a0*/  STL [R1+0x284], R2 ;  /* 0x0002840201007387 */ /* 0x000fe20000100800 */
[----:B-1----:R-:W-:-:S03]  /*462b0*/  PRMT R3, R15, 0x7770, RZ ;  /* 0x000077700f037816 */ /* 0x002fc600000000ff */
[----:B------:R0:W-:Y:S01]  /*462c0*/  STL [R1+0x3b8], R15 ;  /* 0x0003b80f01007387 */ /* 0x0001e20000100800 */
[----:B--2---:R-:W-:-:S03]  /*462d0*/  PRMT R0, R15, 0x7771, RZ ;  /* 0x000077710f007816 */ /* 0x004fc600000000ff */
[----:B0-----:R-:W2:Y:S01]  /*462e0*/  LDL.LU R15, [R1+0x284] ;  /* 0x00028400010f7983 */ /* 0x001ea20000300800 */
[----:B------:R-:W-:Y:S02]  /*462f0*/  PRMT R9, R9, 0x7773, RZ ;  /* 0x0000777309097816 */ /* 0x000fe400000000ff */
[----:B------:R-:W-:Y:S02]  /*46300*/  PRMT R238, R20, 0x7771, RZ ;  /* 0x0000777114ee7816 */ /* 0x000fe400000000ff */
[----:B------:R-:W-:Y:S01]  /*46310*/  PRMT R2, R13, 0x7771, RZ ;  /* 0x000077710d027816 */ /* 0x000fe200000000ff */
[----:B------:R0:W-:Y:S01]  /*46320*/  STL [R1+0x3d8], R9 ;  /* 0x0003d80901007387 */ /* 0x0001e20000100800 */
[----:B------:R-:W-:-:S03]  /*46330*/  PRMT R11, R11, 0x7773, RZ ;  /* 0x000077730b0b7816 */ /* 0x000fc600000000ff */
[----:B------:R1:W-:Y:S01]  /*46340*/  STL [R1+0x3f8], R238 ;  /* 0x0003f8ee01007387 */ /* 0x0003e20000100800 */
[----:B------:R-:W-:Y:S02]  /*46350*/  PRMT R240, R18, 0x7771, RZ ;  /* 0x0000777112f07816 */ /* 0x000fe400000000ff */
[----:B------:R-:W-:Y:S01]  /*46360*/  PRMT R227, R114, 0x7770, RZ ;  /* 0x0000777072e37816 */ /* 0x000fe200000000ff */
[----:B------:R3:W-:Y:S01]  /*46370*/  STL [R1+0x290], R2 ;  /* 0x0002900201007387 */ /* 0x0007e20000100800 */
[----:B0-----:R-:W-:Y:S02]  /*46380*/  PRMT R9, R238, 0x7610, R9 ;  /* 0x00007610ee097816 */ /* 0x001fe40000000009 */
[C---:B------:R-:W-:Y:S01]  /*46390*/  PRMT R247, R6.reuse, 0x7770, RZ ;  /* 0x0000777006f77816 */ /* 0x040fe200000000ff */
[----:B-1----:R-:W-:Y:S01]  /*463a0*/  IMAD.MOV.U32 R238, RZ, RZ, R7 ;  /* 0x000000ffffee7224 */ /* 0x002fe200078e0007 */
[C---:B------:R-:W-:Y:S01]  /*463b0*/  PRMT R249, R6.reuse, 0x7771, RZ ;  /* 0x0000777106f97816 */ /* 0x040fe200000000ff */
[----:B------:R-:W4:Y:S01]  /*463c0*/  LDL.LU R7, [R1+0x24c] ;  /* 0x00024c0001077983 */ /* 0x000f220000300800 */
[----:B------:R-:W-:-:S02]  /*463d0*/  PRMT R252, R6, 0x7772, RZ ;  /* 0x0000777206fc7816 */ /* 0x000fc400000000ff */
[----:B------:R-:W-:Y:S02]  /*463e0*/  PRMT R13, R13, 0x7773, RZ ;  /* 0x000077730d0d7816 */ /* 0x000fe400000000ff */
[----:B---3--:R-:W-:Y:S02]  /*463f0*/  PRMT R2, R14, 0x7770, RZ ;  /* 0x000077700e027816 */ /* 0x008fe400000000ff */
[----:B------:R-:W-:Y:S01]  /*46400*/  PRMT R6, R6, 0x7773, RZ ;  /* 0x0000777306067816 */ /* 0x000fe200000000ff */
[----:B------:R0:W-:Y:S01]  /*46410*/  STL [R1+0x3c0], R11 ;  /* 0x0003c00b01007387 */ /* 0x0001e20000100800 */
[C---:B------:R-:W-:Y:S02]  /*46420*/  PRMT R174, R108.reuse, 0x7770, RZ ;  /* 0x000077706cae7816 */ /* 0x040fe400000000ff */
[C---:B------:R-:W-:Y:S02]  /*46430*/  PRMT R173, R108.reuse, 0x7771, RZ ;  /* 0x000077716cad7816 */ /* 0x040fe400000000ff */
[----:B------:R-:W-:-:S02]  /*46440*/  PRMT R172, R108, 0x7772, RZ ;  /* 0x000077726cac7816 */ /* 0x000fc400000000ff */
[----:B------:R-:W-:Y:S01]  /*46450*/  PRMT R171, R108, 0x7773, RZ ;  /* 0x000077736cab7816 */ /* 0x000fe200000000ff */
[----:B------:R-:W-:Y:S01]  /*46460*/  STL [R1+0x3a8], R13 ;  /* 0x0003a80d01007387 */ /* 0x000fe20000100800 */
[----:B------:R-:W-:Y:S02]  /*46470*/  PRMT R108, R227, 0x7610, R108 ;  /* 0x00007610e36c7816 */ /* 0x000fe4000000006c */
[----:B0-----:R-:W-:Y:S01]  /*46480*/  PRMT R11, R240, 0x7610, R11 ;  /* 0x00007610f00b7816 */ /* 0x001fe2000000000b */
[----:B------:R0:W-:Y:S01]  /*46490*/  STL [R1+0x298], R2 ;  /* 0x0002980201007387 */ /* 0x0001e20000100800 */
[----:B------:R-:W-:-:S03]  /*464a0*/  PRMT R227, R6, 0x7610, R227 ;  /* 0x0000761006e37816 */ /* 0x000fc600000000e3 */
[----:B------:R1:W-:Y:S04]  /*464b0*/  STL [R1+0x3c8], R240 ;  /* 0x0003c8f001007387 */ /* 0x0003e80000100800 */
[----:B------:R3:W-:Y:S01]  /*464c0*/  STL [R1+0x3a4], R14 ;  /* 0x0003a40e01007387 */ /* 0x0007e20000100800 */
[----:B0-----:R-:W-:-:S03]  /*464d0*/  PRMT R2, R14, 0x7773, RZ ;  /* 0x000077730e027816 */ /* 0x001fc600000000ff */
[----:B------:R-:W4:Y:S04]  /*464e0*/  LDL.LU R13, [R1+0x294] ;  /* 0x00029400010d7983 */ /* 0x000f280000300800 */
[----:B-1----:R-:W4:Y:S04]  /*464f0*/  LDL.LU R240, [R1+0x274] ;  /* 0x0002740001f07983 */ /* 0x002f280000300800 */
[----:B---3--:R-:W3:Y:S01]  /*46500*/  LDL.LU R14, [R1+0x298] ;  /* 0x00029800010e7983 */ /* 0x008ee20000300800 */
[----:B--2---:R-:W-:-:S03]  /*46510*/  PRMT R6, R15, 0x7610, R6 ;  /* 0x000076100f067816 */ /* 0x004fc60000000006 */
[----:B------:R-:W3:Y:S01]  /*46520*/  LDL.LU R15, [R1+0x3b8] ;  /* 0x0003b800010f7983 */ /* 0x000ee20000300800 */
[----:B------:R-:W-:Y:S02]  /*46530*/  PRMT R8, R8, 0x7773, RZ ;  /* 0x0000777308087816 */ /* 0x000fe400000000ff */
[----:B------:R-:W-:Y:S02]  /*46540*/  PRMT R237, R21, 0x7771, RZ ;  /* 0x0000777115ed7816 */ /* 0x000fe400000000ff */
[----:B------:R-:W-:Y:S01]  /*46550*/  PRMT R235, R23, 0x7771, RZ ;  /* 0x0000777117eb7816 */ /* 0x000fe200000000ff */
[----:B------:R0:W-:Y:S01]  /*46560*/  STL [R1+0x3e4], R8 ;  /* 0x0003e40801007387 */ /* 0x0001e20000100800 */
[----:B------:R-:W-:Y:S02]  /*46570*/  PRMT R224, R106, 0x7771, RZ ;  /* 0x000077716ae07816 */ /* 0x000fe400000000ff */
[----:B------:R-:W-:Y:S01]  /*46580*/  PRMT R10, R10, 0x7773, RZ ;  /* 0x000077730a0a7816 */ /* 0x000fe200000000ff */
[----:B------:R1:W-:Y:S01]  /*46590*/  STL [R1+0x3bc], R4 ;  /* 0x0003bc0401007387 */ /* 0x0003e20000100800 */
[----:B------:R-:W-:-:S02]  /*465a0*/  PRMT R239, R19, 0x7771, RZ ;  /* 0x0000777113ef7816 */ /* 0x000fc400000000ff */
[----:B------:R-:W-:Y:S02]  /*465b0*/  PRMT R236, R22, 0x7771, RZ ;  /* 0x0000777116ec7816 */ /* 0x000fe400000000ff */
[----:B0-----:R-:W-:Y:S02]  /*465c0*/  PRMT R8, R237, 0x7610, R8 ;  /* 0x00007610ed087816 */ /* 0x001fe40000000008 */
[----:B------:R-:W-:Y:S02]  /*465d0*/  PRMT R234, R24, 0x7771, RZ ;  /* 0x0000777118ea7816 */ /* 0x000fe400000000ff */
[----:B-1----:R-:W-:Y:S02]  /*465e0*/  PRMT R4, R235, 0x7610, R4 ;  /* 0x00007610eb047816 */ /* 0x002fe40000000004 */
[----:B------:R-:W-:Y:S02]  /*465f0*/  PRMT R233, R25, 0x7771, RZ ;  /* 0x0000777119e97816 */ /* 0x000fe400000000ff */
[----:B------:R-:W-:-:S02]  /*46600*/  PRMT R230, R27, 0x7771, RZ ;  /* 0x000077711be67816 */ /* 0x000fc400000000ff */
[C---:B------:R-:W-:Y:S02]  /*46610*/  PRMT R178, R101.reuse, 0x7770, RZ ;  /* 0x0000777065b27816 */ /* 0x040fe400000000ff */
[C---:B------:R-:W-:Y:S02]  /*46620*/  PRMT R177, R101.reuse, 0x7771, RZ ;  /* 0x0000777165b17816 */ /* 0x040fe400000000ff */
[C---:B------:R-:W-:Y:S02]  /*46630*/  PRMT R176, R101.reuse, 0x7772, RZ ;  /* 0x0000777265b07816 */ /* 0x040fe400000000ff */
[----:B------:R-:W-:Y:S01]  /*46640*/  PRMT R175, R101, 0x7773, RZ ;  /* 0x0000777365af7816 */ /* 0x000fe200000000ff */
[----:B------:R0:W-:Y:S01]  /*46650*/  STL [R1+0x3cc], R10 ;  /* 0x0003cc0a01007387 */ /* 0x0001e20000100800 */
[----:B------:R-:W-:Y:S02]  /*46660*/  PRMT R101, R224, 0x7610, R101 ;  /* 0x00007610e0657816 */ /* 0x000fe40000000065 */
[----:B------:R-:W-:Y:S01]  /*46670*/  PRMT R222, R98, 0x7771, RZ ;  /* 0x0000777162de7816 */ /* 0x000fe200000000ff */
[----:B------:R-:W-:Y:S01]  /*46680*/  STL.S16 [R1+0x238], R8 ;  /* 0x0002380801007387 */ /* 0x000fe20000100600 */
[----:B------:R-:W-:-:S02]  /*46690*/  PRMT R217, R82, 0x7772, RZ ;  /* 0x0000777252d97816 */ /* 0x000fc400000000ff */
[----:B----4-:R-:W-:Y:S01]  /*466a0*/  PRMT R224, R7, 0x7610, R224 ;  /* 0x0000761007e07816 */ /* 0x010fe200000000e0 */
[----:B------:R1:W-:Y:S01]  /*466b0*/  STL [R1+0x39c], R2 ;  /* 0x00039c0201007387 */ /* 0x0003e20000100800 */
[----:B------:R-:W-:Y:S02]  /*466c0*/  PRMT R242, R68, 0x7770, RZ ;  /* 0x0000777044f27816 */ /* 0x000fe400000000ff */
[----:B------:R-:W-:Y:S01]  /*466d0*/  PRMT R248, R69, 0x7771, RZ ;  /* 0x0000777145f87816 */ /* 0x000fe200000000ff */
[----:B------:R2:W-:Y:S01]  /*466e0*/  STL [R1+0x3a0], R3 ;  /* 0x0003a00301007387 */ /* 0x0005e20000100800 */
[----:B------:R-:W-:Y:S02]  /*466f0*/  PRMT R12, R12, 0x7773, RZ ;  /* 0x000077730c0c7816 */ /* 0x000fe400000000ff */
[----:B0-----:R-:W-:Y:S01]  /*46700*/  PRMT R10, R239, 0x7610, R10 ;  /* 0x00007610ef0a7816 */ /* 0x001fe2000000000a */
[----:B------:R0:W-:Y:S01]  /*46710*/  STL [R1+0x3ac], R0 ;  /* 0x0003ac0001007387 */ /* 0x0001e20000100800 */
[----:B------:R-:W-:-:S02]  /*46720*/  PRMT R186, R93, 0x7770, RZ ;  /* 0x000077705dba7816 */ /* 0x000fc400000000ff */
[----:B-1----:R-:W-:Y:S01]  /*46730*/  PRMT R2, R233, 0x7610, R2 ;  /* 0x00007610e9027816 */ /* 0x002fe20000000002 */
[----:B------:R1:W-:Y:S01]  /*46740*/  STL [R1+0x3b0], R5 ;  /* 0x0003b00501007387 */ /* 0x0003e20000100800 */
[C---:B------:R-:W-:Y:S02]  /*46750*/  PRMT R185, R93.reuse, 0x7771, RZ ;  /* 0x000077715db97816 */ /* 0x040fe400000000ff */
[----:B--2---:R-:W-:Y:S01]  /*46760*/  PRMT R3, R234, 0x7610, R3 ;  /* 0x00007610ea037816 */ /* 0x004fe20000000003 */
[----:B------:R2:W-:Y:S01]  /*46770*/  STL.S16 [R1+0x230], R4 ;  /* 0x0002300401007387 */ /* 0x0005e20000100600 */
[C---:B------:R-:W-:Y:S02]  /*46780*/  PRMT R184, R93.reuse, 0x7772, RZ ;  /* 0x000077725db87816 */ /* 0x040fe400000000ff */
[----:B0-----:R-:W-:Y:S01]  /*46790*/  PRMT R0, R230, 0x7610, R0 ;  /* 0x00007610e6007816 */ /* 0x001fe20000000000 */
[----:B------:R-:W4:Y:S01]  /*467a0*/  LDL.LU R8, [R1+0x258] ;  /* 0x0002580001087983 */ /* 0x000f220000300800 */
[----:B------:R-:W-:-:S02]  /*467b0*/  PRMT R183, R93, 0x7773, RZ ;  /* 0x000077735db77816 */ /* 0x000fc400000000ff */
[----:B-1----:R-:W-:Y:S01]  /*467c0*/  PRMT R5, R236, 0x7610, R5 ;  /* 0x00007610ec057816 */ /* 0x002fe20000000005 */
[----:B------:R-:W4:Y:S01]  /*467d0*/  LDL.LU R7, [R1+0x3f0] ;  /* 0x0003f00001077983 */ /* 0x000f220000300800 */
[C---:B------:R-:W-:Y:S02]  /*467e0*/  PRMT R206, R78.reuse, 0x7770, RZ ;  /* 0x000077704ece7816 */ /* 0x040fe400000000ff */
[C---:B------:R-:W-:Y:S01]  /*467f0*/  PRMT R205, R78.reuse, 0x7771, RZ ;  /* 0x000077714ecd7816 */ /* 0x040fe200000000ff */
[----:B--2---:R-:W2:Y:S01]  /*46800*/  LDL.LU R4, [R1+0x280] ;  /* 0x0002800001047983 */ /* 0x004ea20000300800 */
[C---:B------:R-:W-:Y:S02]  /*46810*/  PRMT R204, R78.reuse, 0x7772, RZ ;  /* 0x000077724ecc7816 */ /* 0x040fe400000000ff */
[----:B------:R-:W-:Y:S02]  /*46820*/  PRMT R203, R78, 0x7773, RZ ;  /* 0x000077734ecb7816 */ /* 0x000fe400000000ff */
        /* <DEDUP_REMOVED lines=8> */
[----:B------:R0:W-:Y:S04]  /*468b0*/  STL [R1+0x3e0], R239 ;  /* 0x0003e0ef01007387 */ /* 0x0001e80000100800 */
[----:B------:R-:W-:Y:S04]  /*468c0*/  STL.S16 [R1+0x240], R10 ;  /* 0x0002400a01007387 */ /* 0x000fe80000100600 */
[----:B------:R1:W-:Y:S04]  /*468d0*/  STL.S16 [R1+0x234], R9 ;  /* 0x0002340901007387 */ /* 0x0003e80000100600 */
[----:B------:R1:W-:Y:S04]  /*468e0*/  STL.S16 [R1+0x22c], R5 ;  /* 0x00022c0501007387 */ /* 0x0003e80000100600 */
[----:B------:R-:W-:Y:S04]  /*468f0*/  STL.S16 [R1+0x224], R3 ;  /* 0x0002240301007387 */ /* 0x000fe80000100600 */
[----:B------:R-:W-:Y:S04]  /*46900*/  STL.S16 [R1+0x228], R2 ;  /* 0x0002280201007387 */ /* 0x000fe80000100600 */
[----:B------:R1:W-:Y:S04]  /*46910*/  STL.S16 [R1+0x220], R0 ;  /* 0x0002200001007387 */ /* 0x0003e80000100600 */
        /* <DEDUP_REMOVED lines=13> */
[----:B------:R-:W-:Y:S02]  /*469f0*/  PRMT R223, R98, 0x7770, RZ ;  /* 0x0000777062df7816 */ /* 0x000fe400000000ff */
[C---:B------:R-:W-:Y:S02]  /*46a00*/  PRMT R190, R92.reuse, 0x7770, RZ ;  /* 0x000077705cbe7816 */ /* 0x040fe400000000ff */
[C---:B------:R-:W-:Y:S02]  /*46a10*/  PRMT R189, R92.reuse, 0x7771, RZ ;  /* 0x000077715cbd7816 */ /* 0x040fe400000000ff */
[C---:B------:R-:W-:Y:S02]  /*46a20*/  PRMT R188, R92.reuse, 0x7772, RZ ;  /* 0x000077725cbc7816 */ /* 0x040fe400000000ff */
[----:B------:R-:W-:Y:S02]  /*46a30*/  PRMT R187, R92, 0x7773, RZ ;  /* 0x000077735cbb7816 */ /* 0x000fe400000000ff */
[----:B------:R-:W-:-:S02]  /*46a40*/  PRMT R92, R223, 0x7610, R92 ;  /* 0x00007610df5c7816 */ /* 0x000fc4000000005c */
        /* <DEDUP_REMOVED lines=22> */
[----:B----4-:R-:W-:Y:S02]  /*46bb0*/  PRMT R236, R8, 0x7610, R236 ;  /* 0x0000761008ec7816 */ /* 0x010fe400000000ec */
[----:B------:R-:W4:Y:S01]  /*46bc0*/  LDL.LU R8, [R1+0x3e4] ;  /* 0x0003e40001087983 */ /* 0x000f220000300800 */
[----:B------:R-:W-:-:S02]  /*46bd0*/  PRMT R223, R7, 0x7610, R223 ;  /* 0x0000761007df7816 */ /* 0x000fc400000000df */
[----:B------:R-:W-:Y:S02]  /*46be0*/  PRMT R211, R76, 0x7773, RZ ;  /* 0x000077734cd37816 */ /* 0x000fe400000000ff */
[----:B--2---:R-:W-:Y:S02]  /*46bf0*/  PRMT R7, R4, 0x7610, R7 ;  /* 0x0000761004077816 */ /* 0x004fe40000000007 */
[----:B------:R-:W2:Y:S01]  /*46c00*/  LDL.LU R4, [R1+0x3bc] ;  /* 0x0003bc0001047983 */ /* 0x000ea20000300800 */
        /* <DEDUP_REMOVED lines=10> */
[----:B------:R-:W-:Y:S02]  /*46cb0*/  PRMT R117, R228, 0x7610, R117 ;  /* 0x00007610e4757816 */ /* 0x000fe40000000075 */
[----:B------:R-:W-:Y:S02]  /*46cc0*/  PRMT R76, R219, 0x7610, R76 ;  /* 0x00007610db4c7816 */ /* 0x000fe4000000004c */
        /* <DEDUP_REMOVED lines=9> */
[----:B------:R-:W-:Y:S01]  /*46d60*/  PRMT R228, R252, 0x7610, R228 ;  /* 0x00007610fce47816 */ /* 0x000fe200000000e4 */
[----:B------:R-:W-:Y:S01]  /*46d70*/  STL [R1+0x3c4], R149 ;  /* 0x0003c49501007387 */ /* 0x000fe20000100800 */
[----:B------:R-:W-:-:S02]  /*46d80*/  PRMT R109, R226, 0x7610, R109 ;  /* 0x00007610e26d7816 */ /* 0x000fc4000000006d */
        /* <DEDUP_REMOVED lines=10> */
[----:B------:R-:W-:Y:S01]  /*46e30*/  STL [R1+0x3e8], R153 ;  /* 0x0003e89901007387 */ /* 0x000fe20000100800 */
[----:B------:R-:W-:-:S03]  /*46e40*/  PRMT R240, R11, 0x7610, R240 ;  /* 0x000076100bf07816 */ /* 0x000fc600000000f0 */
[----:B------:R-:W-:Y:S01]  /*46e50*/  STL [R1+0x3ec], R154 ;  /* 0x0003ec9a01007387 */ /* 0x000fe20000100800 */
[----:B------:R-:W-:-:S03]  /*46e60*/  PRMT R247, R13, 0x7610, R247 ;  /* 0x000076100df77816 */ /* 0x000fc600000000f7 */
[----:B------:R0:W-:Y:S01]  /*46e70*/  STL [R1+0x3f4], R143 ;  /* 0x0003f48f01007387 */ /* 0x0001e20000100800 */
[----:B------:R-:W-:-:S03]  /*46e80*/  PRMT R250, R5, 0x7610, R250 ;  /* 0x0000761005fa7816 */ /* 0x000fc600000000fa */
[----:B------:R-:W2:Y:S01]  /*46e90*/  LDL.LU R239, [R1+0x3e0] ;  /* 0x0003e00001ef7983 */ /* 0x000ea20000300800 */
[----:B------:R-:W-:-:S03]  /*46ea0*/  PRMT R249, R0, 0x7610, R249 ;  /* 0x0000761000f97816 */ /* 0x000fc600000000f9 */
[----:B------:R-:W2:Y:S04]  /*46eb0*/  LDL.LU R9, [R1+0x3d8] ;  /* 0x0003d80001097983 */ /* 0x000ea80000300800 */
[----:B------:R-:W2:Y:S01]  /*46ec0*/  LDL.LU R10, [R1+0x3cc] ;  /* 0x0003cc00010a7983 */ /* 0x000ea20000300800 */
[----:B------:R-:W-:-:S03]  /*46ed0*/  PRMT R13, R2, 0x7610, R13 ;  /* 0x00007610020d7816 */ /* 0x000fc6000000000d */
        /* <DEDUP_REMOVED lines=48> */
[----:B----4-:R-:W-:Y:S02]  /*471e0*/  PRMT R235, R8, 0x7610, R235 ;  /* 0x0000761008eb7816 */ /* 0x010fe400000000eb */
        /* <DEDUP_REMOVED lines=12> */
[----:B--2---:R-:W-:Y:S01]  /*472b0*/  PRMT R8, R4, 0x7610, R8 ;  /* 0x0000761004087816 */ /* 0x004fe20000000008 */
[----:B------:R-:W-:Y:S01]  /*472c0*/  IMAD.MOV.U32 R4, RZ, RZ, 0xc0 ;  /* 0x000000c0ff047424 */ /* 0x000fe200078e00ff */
        /* <DEDUP_REMOVED lines=49> */
[----:B------:R-:W-:Y:S01]  /*475e0*/  PRMT R216, R251, 0x7610, R216 ;  /* 0x00007610fbd87816 */ /* 0x000fe200000000d8 */
[----:B------:R0:W-:Y:S01]  /*475f0*/  STL [R1+0x244], R4 ;  /* 0x0002440401007387 */ /* 0x0001e20000100800 */
[----:B------:R-:W-:Y:S02]  /*47600*/  PRMT R100, R225, 0x7610, R100 ;  /* 0x00007610e1647816 */ /* 0x000fe40000000064 */
[----:B------:R-:W-:Y:S02]  /*47610*/  PRMT R208, R241, 0x7610, R208 ;  /* 0x00007610f1d07816 */ /* 0x000fe400000000d0 */
[----:B------:R-:W-:Y:S02]  /*47620*/  PRMT R220, R245, 0x7610, R220 ;  /* 0x00007610f5dc7816 */ /* 0x000fe400000000dc */
[----:B------:R-:W-:Y:S02]  /*47630*/  PRMT R218, R246, 0x7610, R218 ;  /* 0x00007610f6da7816 */ /* 0x000fe400000000da */
[----:B------:R-:W-:Y:S01]  /*47640*/  PRMT R231, R9, 0x7610, R231 ;  /* 0x0000761009e77816 */ /* 0x000fe200000000e7 */
[----:B0-----:R0:W5:Y:S01]  /*47650*/  LDL.LU R4, [R1+0x388] ;  /* 0x0003880001047983 */ /* 0x0011620000300800 */
[----:B------:R-:W-:-:S02]  /*47660*/  PRMT R243, R10, 0x7610, R243 ;  /* 0x000076100af37816 */ /* 0x000fc400000000f3 */
[----:B------:R-:W-:Y:S02]  /*47670*/  PRMT R239, R11, 0x7610, R239 ;  /* 0x000076100bef7816 */ /* 0x000fe400000000ef */
        /* <DEDUP_REMOVED lines=22> */
[----:B------:R0:W5:Y:S04]  /*477e0*/  LDL.LU R3, [R1+0x394] ;  /* 0x0003940001037983 */ /* 0x0001680000300800 */
[----:B------:R0:W-:Y:S01]  /*477f0*/  STL [R1+0x248], RZ ;  /* 0x000248ff01007387 */ /* 0x0001e20000100800 */
[C---:B------:R-:W-:Y:S02]  /*47800*/  PRMT R118, R122.reuse, 0x7772, RZ ;  /* 0x000077727a767816 */ /* 0x040fe400000000ff */
[----:B------:R-:W-:Y:S02]  /*47810*/  PRMT R119, R122, 0x7773, RZ ;  /* 0x000077737a777816 */ /* 0x000fe400000000ff */
[C---:B------:R-:W-:Y:S02]  /*47820*/  PRMT R110, R114.reuse, 0x7772, RZ ;  /* 0x00007772726e7816 */ /* 0x040fe400000000ff */
[----:B------:R-:W-:-:S02]  /*47830*/  PRMT R111, R114, 0x7773, RZ ;  /* 0x00007773726f7816 */ /* 0x000fc400000000ff */
        /* <DEDUP_REMOVED lines=51> */
[----:B------:R-:W-:Y:S01]  /*47b70*/  PRMT R17, R17, 0x7773, RZ ;  /* 0x0000777311117816 */ /* 0x000fe200000000ff */
[----:B0-----:R-:W-:Y:S06]  /*47b80*/  @!P0 BRA `(.L_x_439) ;  /* 0x00000048006c8947 */ /* 0x001fec0003800000 */
[----:B-----5:R-:W-:Y:S01]  /*47b90*/  IMAD.MOV.U32 R4, RZ, RZ, 0xc0 ;  /* 0x000000c0ff047424 */ /* 0x020fe200078e00ff */
[----:B------:R0:W-:Y:S04]  /*47ba0*/  STL [R1+0x248], RZ ;  /* 0x000248ff01007387 */ /* 0x0001e80000100800 */
[----:B------:R0:W-:Y:S02]  /*47bb0*/  STL [R1+0x244], R4 ;  /* 0x0002440401007387 */ /* 0x0001e40000100800 */
.L_x_446:
[----:B------:R-:W-:Y:S01]  /*47bc0*/  LOP3.LUT R10, R10, 0xffff, RZ, 0xc0, !PT ;  /* 0x0000ffff0a0a7812 */ /* 0x000fe200078ec0ff */
[----:B-1---5:R1:W-:Y:S01]  /*47bd0*/  STL [R1+0x38c], R2 ;  /* 0x00038c0201007387 */ /* 0x0223e20000100800 */
[----:B------:R-:W-:Y:S02]  /*47be0*/  LOP3.LUT R11, R11, 0xffff, RZ, 0xc0, !PT ;  /* 0x0000ffff0b0b7812 */ /* 0x000fe400078ec0ff */
[----:B------:R-:W-:Y:S01]  /*47bf0*/  LOP3.LUT R12, R12, 0xffff, RZ, 0xc0, !PT ;  /* 0x0000ffff0c0c7812 */ /* 0x000fe200078ec0ff */
[----:B------:R2:W-:Y:S01]  /*47c00*/  STL [R1+0x388], R3 ;  /* 0x0003880301007387 */ /* 0x0005e20000100800 */
[----:B------:R-:W-:Y:S02]  /*47c10*/  LOP3.LUT R13, R13, 0xffff, RZ, 0xc0, !PT ;  /* 0x0000ffff0d0d7812 */ /* 0x000fe400078ec0ff */
[----:B------:R-:W-:Y:S02]  /*47c20*/  LOP3.LUT R8, R8, 0xffff, RZ, 0xc0, !PT ;  /* 0x0000ffff08087812 */ /* 0x000fe400078ec0ff */
[----:B------:R-:W-:-:S02]  /*47c30*/  LOP3.LUT R9, R9, 0xffff, RZ, 0xc0, !PT ;  /* 0x0000ffff09097812 */ /* 0x000fc400078ec0ff */
[----:B-1----:R-:W-:Y:S02]  /*47c40*/  PRMT R2, R11, 0x3340, R10 ;  /* 0x000033400b027816 */ /* 0x002fe4000000000a */
[----:B------:R-:W-:Y:S01]  /*47c50*/  PRMT R10, R13, 0x3340, R12 ;  /* 0x000033400d0a7816 */ /* 0x000fe2000000000c */
[----:B------:R-:W3:Y:S01]  /*47c60*/  LDL R11, [R1+0x244] ;  /* 0x00024400010b7983 */ /* 0x000ee20000100800 */
[----:B------:R-:W-:Y:S02]  /*47c70*/  LOP3.LUT R231, R231, 0xffff, RZ, 0xc0, !PT ;  /* 0x0000ffffe7e77812 */ /* 0x000fe400078ec0ff */
[----:B------:R-:W-:Y:S01]  /*47c80*/  LOP3.LUT R232, R232, 0xffff, RZ, 0xc0, !PT ;  /* 0x0000ffffe8e87812 */ /* 0x000fe200078ec0ff */
[----:B------:R-:W4:Y:S01]  /*47c90*/  LDL R12, [R1+0x248] ;  /* 0x00024800010c7983 */ /* 0x000f220000100800 */
[----:B------:R-:W-:Y:S02]  /*47ca0*/  LOP3.LUT R59, R59, 0xffff, RZ, 0xc0, !PT ;  /* 0x0000ffff3b3b7812 */ /* 0x000fe400078ec0ff */
[----:B------:R-:W-:-:S02]  /*47cb0*/  LOP3.LUT R58, R58, 0xffff, RZ, 0xc0, !PT ;  /* 0x0000ffff3a3a7812 */ /* 0x000fc400078ec0ff */
[----:B0-----:R-:W-:Y:S02]  /*47cc0*/  LOP3.LUT R4, R233, 0xffff, RZ, 0xc0, !PT ;  /* 0x0000ffffe9047812 */ /* 0x001fe400078ec0ff */
[----:B------:R-:W-:Y:S02]  /*47cd0*/  LOP3.LUT R5, R234, 0xffff, RZ, 0xc0, !PT ;  /* 0x0000ffffea057812 */ /* 0x000fe400078ec0ff */
[----:B------:R-:W-:Y:S02]  /*47ce0*/  LOP3.LUT R238, R238, 0xffff, RZ, 0xc0, !PT ;  /* 0x0000ffffeeee7812 */ /* 0x000fe400078ec0ff */
[----:B------:R-:W-:Y:S02]  /*47cf0*/  LOP3.LUT R237, R237, 0xffff, RZ, 0xc0, !PT ;  /* 0x0000ffffeded7812 */ /* 0x000fe400078ec0ff */
[----:B------:R-:W-:Y:S02]  /*47d00*/  PRMT R232, R232, 0x3340, R231 ;  /* 0x00003340e8e87816 */ /* 0x000fe400000000e7 */
[----:B------:R-:W-:-:S02]  /*47d10*/  PRMT R58, R58, 0x3340, R59 ;  /* 0x000033403a3a7816 */ /* 0x000fc4000000003b */
[----:B------:R-:W-:Y:S02]  /*47d20*/  LOP3.LUT R70, R70, 0xffff, RZ, 0xc0, !PT ;  /* 0x0000ffff46467812 */ /* 0x000fe400078ec0ff */
[----:B------:R-:W-:Y:S02]  /*47d30*/  PRMT R231, R5, 0x3340, R4 ;  /* 0x0000334005e77816 */ /* 0x000fe40000000004 */
[----:B------:R-:W-:Y:S02]  /*47d40*/  LOP3.LUT R59, R71, 0xffff, RZ, 0xc0, !PT ;  /* 0x0000ffff473b7812 */ /* 0x000fe400078ec0ff */
[----:B------:R-:W-:Y:S02]  /*47d50*/  LOP3.LUT R4, R225, 0xffff, RZ, 0xc0, !PT ;  /* 0x0000ffffe1047812 */ /* 0x000fe400078ec0ff */
[----:B--2---:R-:W-:Y:S02]  /*47d60*/  PRMT R3, R9, 0x3340, R8 ;  /* 0x0000334009037816 */ /* 0x004fe40000000008 */
        /* <DEDUP_REMOVED lines=23> */
[----:B------:R-:W0:Y:S01]  /*47ee0*/  S2R R13, SR_TID.X ;  /* 0x00000000000d7919 */ /* 0x000e220000002100 */
[----:B------:R-:W-:Y:S02]  /*47ef0*/  PRMT R225, R238, 0x3340, R237 ;  /* 0x00003340eee17816 */ /* 0x000fe400000000ed */
[----:B------:R-:W-:Y:S01]  /*47f00*/  PRMT R59, R70, 0x3340, R59 ;  /* 0x00003340463b7816 */ /* 0x000fe2000000003b */
[----:B------:R-:W2:Y:S04]  /*47f10*/  LDL.LU R238, [R1+0x220] ;  /* 0x0002200001ee7983 */ /* 0x000ea80000300800 */
[----:B------:R-:W5:Y:S01]  /*47f20*/  LDL.LU R70, [R1+0x230] ;  /* 0x0002300001467983 */ /* 0x000f620000300800 */
[----:B------:R-:W-:-:S02]  /*47f30*/  PRMT R62, R62, 0x3340, R63 ;  /* 0x000033403e3e7816 */ /* 0x000fc4000000003f */
[----:B------:R-:W-:Y:S01]  /*47f40*/  LOP3.LUT R63, R73, 0xffff, RZ, 0xc0, !PT ;  /* 0x0000ffff493f7812 */ /* 0x000fe200078ec0ff */
[----:B------:R1:W-:Y:S04]  /*47f50*/  STL [R1+0x25c], R3 ;  /* 0x00025c0301007387 */ /* 0x0003e80000100800 */
[----:B------:R-:W5:Y:S01]  /*47f60*/  LDL.LU R73, [R1+0x238] ;  /* 0x0002380001497983 */ /* 0x000f620000300800 */
[----:B------:R-:W-:Y:S02]  /*47f70*/  LOP3.LUT R5, R226, 0xffff, RZ, 0xc0, !PT ;  /* 0x0000ffffe2057812 */ /* 0x000fe400078ec0ff */
[----:B------:R-:W-:Y:S01]  /*47f80*/  PRMT R224, R224, 0x3340, R223 ;  /* 0x00003340e0e07816 */ /* 0x000fe200000000df */
[----:B------:R-:W5:Y:S01]  /*47f90*/  LDL.LU R237, [R1+0x228] ;  /* 0x0002280001ed7983 */ /* 0x000f620000300800 */
[----:B-1----:R-:W-:-:S02]  /*47fa0*/  PRMT R3, R248, 0x3340, R247 ;  /* 0x00003340f8037816 */ /* 0x002fc400000000f7 */
[----:B------:R-:W-:Y:S01]  /*47fb0*/  LOP3.LUT R248, R251, 0xffff, RZ, 0xc0, !PT ;  /* 0x0000fffffbf87812 */ /* 0x000fe200078ec0ff */
[----:B------:R-:W5:Y:S03]  /*47fc0*/  LDL.LU R71, [R1+0x240] ;  /* 0x0002400001477983 */ /* 0x000f660000300800 */
[----:B------:R-:W-:Y:S02]  /*47fd0*/  PRMT R248, R252, 0x3340, R248 ;  /* 0x00003340fcf87816 */ /* 0x000fe400000000f8 */
[----:B------:R-:W5:Y:S01]  /*47fe0*/  LDL.LU R252, [R1+0x25c] ;  /* 0x00025c0001fc7983 */ /* 0x000f620000300800 */
        /* <DEDUP_REMOVED lines=37> */
[----:B------:R-:W-:Y:S02]  /*48240*/  LOP3.LUT R7, R7, 0xffff, RZ, 0xc0, !PT ;  /* 0x0000ffff07077812 */ /* 0x000fe400078ec0ff */
[----:B------:R-:W-:-:S02]  /*48250*/  PRMT R204, R5, 0x3340, R204 ;  /* 0x0000334005cc7816 */ /* 0x000fc400000000cc */
[----:B------:R-:W0:Y:S01]  /*48260*/  LDC.64 R4, c[0x0][0x380] ;  /* 0x0000e000ff047b82 */ /* 0x000e220000000a00 */
        /* <DEDUP_REMOVED lines=27> */
[----:B0-----:R-:W-:Y:S01]  /*48420*/  IMAD.WIDE.U32 R4, R13, 0x110, R4 ;  /* 0x000001100d047825 */ /* 0x001fe200078e0004 */
        /* <DEDUP_REMOVED lines=30> */
[----:B---3--:R-:W-:Y:S01]  /*48610*/  IMAD.WIDE.U32 R4, R11, 0x110, R4 ;  /* 0x000001100b047825 */ /* 0x008fe200078e0004 */
[----:B------:R-:W-:-:S03]  /*48620*/  PRMT R8, R15, 0x3340, R14 ;  /* 0x000033400f087816 */ /* 0x000fc6000000000e */
[----:B----4-:R-:W-:Y:S01]  /*48630*/  IMAD R55, R12, 0x110, RZ ;  /* 0x000001100c377824 */ /* 0x010fe200078e02ff */
[----:B------:R-:W-:Y:S02]  /*48640*/  LOP3.LUT R249, R249, 0xffff, RZ, 0xc0, !PT ;  /* 0x0000fffff9f97812 */ /* 0x000fe400078ec0ff */
[----:B------:R-:W-:Y:S01]  /*48650*/  LOP3.LUT R250, R250, 0xffff, RZ, 0xc0, !PT ;  /* 0x0000fffffafa7812 */ /* 0x000fe200078ec0ff */
[----:B------:R-:W-:Y:S01]  /*48660*/  IMAD.IADD R55, R5, 0x1, R55 ;  /* 0x0000000105377824 */ /* 0x000fe200078e0237 */
        /* <DEDUP_REMOVED lines=28> */
[----:B------:R-:W-:Y:S01]  /*48830*/  PRMT R217, R230, 0x3340, R229 ;  /* 0x00003340e6d97816 */ /* 0x000fe200000000e5 */
[----:B------:R-:W3:Y:S01]  /*48840*/  LDL.LU R236, [R1+0x224] ;  /* 0x0002240001ec7983 */ /* 0x000ee20000300800 */
[----:B------:R-:W-:Y:S01]  /*48850*/  PRMT R195, R54, 0x3340, R195 ;  /* 0x0000334036c37816 */ /* 0x000fe200000000c3 */
[----:B------:R-:W-:Y:S01]  /*48860*/  IMAD.MOV.U32 R54, RZ, RZ, R4 ;  /* 0x000000ffff367224 */ /* 0x000fe200078e0004 */
[----:B------:R-:W-:-:S02]  /*48870*/  LOP3.LUT R7, R24, 0xffff, RZ, 0xc0, !PT ;  /* 0x0000ffff18077812 */ /* 0x000fc400078ec0ff */
[----:B------:R-:W-:Y:S02]  /*48880*/  LOP3.LUT R9, R18, 0xffff, RZ, 0xc0, !PT ;  /* 0x0000ffff12097812 */ /* 0x000fe400078ec0ff */
[----:B------:R-:W-:Y:S01]  /*48890*/  LOP3.LUT R6, R155, 0xffff, RZ, 0xc0, !PT ;  /* 0x0000ffff9b067812 */ /* 0x000fe200078ec0ff */
[----:B------:R-:W4:Y:S01]  /*488a0*/  LDG.E.64 R4, desc[UR6][R54.64+0xc8] ;  /* 0x0000c80636047981 */ /* 0x000f22000c1e1b00 */
[----:B------:R-:W-:Y:S02]  /*488b0*/  LOP3.LUT R187, R161, 0xffff, RZ, 0xc0, !PT ;  /* 0x0000ffffa1bb7812 */ /* 0x000fe400078ec0ff */
[----:B------:R-:W-:Y:S01]  /*488c0*/  LOP3.LUT R189, R165, 0xffff, RZ, 0xc0, !PT ;  /* 0x0000ffffa5bd7812 */ /* 0x000fe200078ec0ff */
[----:B------:R-:W4:Y:S01]  /*488d0*/  LDG.E.64 R10, desc[UR6][R54.64+0xb0] ;  /* 0x0000b006360a7981 */ /* 0x000f22000c1e1b00 */
[----:B------:R-:W-:Y:S02]  /*488e0*/  LOP3.LUT R197, R157, 0xffff, RZ, 0xc0, !PT ;  /* 0x0000ffff9dc57812 */ /* 0x000fe400078ec0ff */
[----:B------:R-:W-:Y:S01]  /*488f0*/  LOP3.LUT R203, R45, 0xffff, RZ, 0xc0, !PT ;  /* 0x0000ffff2dcb7812 */ /* 0x000fe200078ec0ff */
[----:B------:R-:W4:Y:S01]  /*48900*/  LDG.E.64 R164, desc[UR6][R54.64+0xf0] ;  /* 0x0000f00636a47981 */ /* 0x000f22000c1e1b00 */
[----:B------:R-:W-:-:S02]  /*48910*/  LOP3.LUT R205, R49, 0xffff, RZ, 0xc0, !PT ;  /* 0x0000ffff31cd7812 */ /* 0x000fc400078ec0ff */
        /* <DEDUP_REMOVED lines=14> */
[----:B------:R-:W-:Y:S02]  /*48a00*/  PRMT R179, R180, 0x3340, R179 ;  /* 0x00003340b4b37816 */ /* 0x000fe400000000b3 */
[----:B------:R-:W-:Y:S01]  /*48a10*/  PRMT R249, R250, 0x3340, R249 ;  /* 0x00003340faf97816 */ /* 0x000fe200000000f9 */
[----:B------:R-:W-:Y:S01]  /*48a20*/  IMAD.MOV.U32 R250, RZ, RZ, R8 ;  /* 0x000000fffffa7224 */ /* 0x000fe200078e0008 */
[----:B------:R-:W-:Y:S01]  /*48a30*/  PRMT R180, R182, 0x3340, R181 ;  /* 0x00003340b6b47816 */ /* 0x000fe200000000b5 */
[----:B------:R-:W4:Y:S01]  /*48a40*/  LDG.E.64 R16, desc[UR6][R54.64+0x98] ;  /* 0x0000980636107981 */ /* 0x000f22000c1e1b00 */
[----:B------:R-:W-:-:S02]  /*48a50*/  PRMT R173, R174, 0x3340, R173 ;  /* 0x00003340aead7816 */ /* 0x000fc400000000ad */
[----:B------:R-:W-:Y:S01]  /*48a60*/  PRMT R181, R168, 0x3340, R167 ;  /* 0x00003340a8b57816 */ /* 0x000fe200000000a7 */
[----:B------:R-:W4:Y:S01]  /*48a70*/  LDG.E.64 R24, desc[UR6][R54.64+0x78] ;  /* 0x0000780636187981 */ /* 0x000f22000c1e1b00 */
[----:B------:R-:W-:Y:S02]  /*48a80*/  PRMT R182, R170, 0x3340, R169 ;  /* 0x00003340aab67816 */ /* 0x000fe400000000a9 */
[----:B------:R-:W-:Y:S01]  /*48a90*/  PRMT R172, R172, 0x3340, R171 ;  /* 0x00003340acac7816 */ /* 0x000fe200000000ab */
[----:B------:R-:W4:Y:S01]  /*48aa0*/  LDG.E.64 R168, desc[UR6][R54.64+0x100] ;  /* 0x0001000636a87981 */ /* 0x000f22000c1e1b00 */
[----:B------:R-:W-:Y:S02]  /*48ab0*/  PRMT R174, R160, 0x3340, R159 ;  /* 0x00003340a0ae7816 */ /* 0x000fe4000000009f */
        /* <DEDUP_REMOVED lines=23> */
[----:B------:R-:W-:Y:S02]  /*48c30*/  LOP3.LUT R57, R57, 0xffff, RZ, 0xc0, !PT ;  /* 0x0000ffff39397812 */ /* 0x000fe400078ec0ff */
[----:B------:R-:W-:Y:S01]  /*48c40*/  LOP3.LUT R56, R56, 0xffff, RZ, 0xc0, !PT ;  /* 0x0000ffff38387812 */ /* 0x000fe200078ec0ff */
[----:B------:R-:W4:Y:S01]  /*48c50*/  LDG.E.64 R8, desc[UR6][R54.64+0xb8] ;  /* 0x0000b80636087981 */ /* 0x000f22000c1e1b00 */
[----:B------:R-:W-:Y:S02]  /*48c60*/  LOP3.LUT R65, R65, 0xffff, RZ, 0xc0, !PT ;  /* 0x0000ffff41417812 */ /* 0x000fe400078ec0ff */
[----:B------:R-:W-:Y:S01]  /*48c70*/  LOP3.LUT R64, R64, 0xffff, RZ, 0xc0, !PT ;  /* 0x0000ffff40407812 */ /* 0x000fe200078ec0ff */
[----:B------:R-:W4:Y:S01]  /*48c80*/  LDG.E.64 R28, desc[UR6][R54.64+0x68] ;  /* 0x00006806361c7981 */ /* 0x000f22000c1e1b00 */
[----:B------:R-:W-:-:S03]  /*48c90*/  LOP3.LUT R60, R69, 0xffff, RZ, 0xc0, !PT ;  /* 0x0000ffff453c7812 */ /* 0x000fc600078ec0ff */
        /* <DEDUP_REMOVED lines=11> */
[----:B------:R-:W4:Y:S04]  /*48d50*/  LDG.E R155, desc[UR6][R54.64] ;  /* 0x00000006369b7981 */ /* 0x000f28000c1e1900 */
[----:B------:R0:W4:Y:S01]  /*48d60*/  LDG.E.64 R52, desc[UR6][R54.64+0x8] ;  /* 0x0000080636347981 */ /* 0x000122000c1e1b00 */
[----:B------:R-:W-:-:S02]  /*48d70*/  PRMT R56, R56, 0x3340, R57 ;  /* 0x0000334038387816 */ /* 0x000fc40000000039 */
[----:B------:R-:W-:Y:S02]  /*48d80*/  PRMT R65, R64, 0x3340, R65 ;  /* 0x0000334040417816 */ /* 0x000fe40000000041 */
[----:B------:R-:W-:Y:S02]  /*48d90*/  LOP3.LUT R57, R83, 0xffff, RZ, 0xc0, !PT ;  /* 0x0000ffff53397812 */ /* 0x000fe400078ec0ff */
[----:B0-----:R-:W-:Y:S02]  /*48da0*/  LOP3.LUT R55, R68, 0xffff, RZ, 0xc0, !PT ;  /* 0x0000ffff44377812 */ /* 0x001fe400078ec0ff */
[----:B------:R-:W-:Y:S01]  /*48db0*/  LOP3.LUT R82, R82, 0xffff, RZ, 0xc0, !PT ;  /* 0x0000ffff52527812 */ /* 0x000fe200078ec0ff */
[----:B------:R-:W4:Y:S01]  /*48dc0*/  LDL.LU R68, [R1+0x22c] ;  /* 0x00022c0001447983 */ /* 0x000f220000300800 */
        /* <DEDUP_REMOVED lines=30> */
[----:B------:R-:W-:Y:S02]  /*48fb0*/  LOP3.LUT R98, R113, 0xffff, RZ, 0xc0, !PT ;  /* 0x0000ffff71627812 */ /* 0x000fe400078ec0ff */
[----:B------:R-:W-:-:S02]  /*48fc0*/  LOP3.LUT R55, R112, 0xffff, RZ, 0xc0, !PT ;  /* 0x0000ffff70377812 */ /* 0x000fc400078ec0ff */
[----:B------:R-:W-:Y:S02]  /*48fd0*/  PRMT R63, R72, 0x3340, R63 ;  /* 0x00003340483f7816 */ /* 0x000fe4000000003f */
[----:B------:R-:W-:Y:S01]  /*48fe0*/  PRMT R88, R69, 0x3340, R88 ;  /* 0x0000334045587816 */ /* 0x000fe20000000058 */
        /* <DEDUP_REMOVED lines=14> */
[----:B------:R-:W-:Y:S02]  /*490d0*/  PRMT R102, R55, 0x3340, R102 ;  /* 0x0000334037667816 */ /* 0x000fe40000000066 */
[----:B--2---:R-:W-:Y:S02]  /*490e0*/  LOP3.LUT R108, R238, 0xffff, RZ, 0xc0, !PT ;  /* 0x0000ffffee6c7812 */ /* 0x004fe400078ec0ff */
[----:B------:R-:W-:-:S02]  /*490f0*/  LOP3.LUT R55, R128, 0xffff, RZ, 0xc0, !PT ;  /* 0x0000ffff80377812 */ /* 0x000fc400078ec0ff */
[----:B------:R-:W-:Y:S02]  /*49100*/  PRMT R91, R114, 0x3340, R91 ;  /* 0x00003340725b7816 */ /* 0x000fe4000000005b */
[----:B-----5:R-:W-:Y:S02]  /*49110*/  LOP3.LUT R114, R70, 0xffff, RZ, 0xc0, !PT ;  /* 0x0000ffff46727812 */ /* 0x020fe400078ec0ff */
[----:B------:R-:W-:Y:S01]  /*49120*/  PRMT R92, R69, 0x3340, R92 ;  /* 0x00003340455c7816 */ /* 0x000fe2000000005c */
[----:B------:R-:W2:Y:S01]  /*49130*/  LDL.LU R70, [R1+0x23c] ;  /* 0x00023c0001467983 */ /* 0x000ea20000300800 */
[----:B------:R-:W-:Y:S02]  /*49140*/  LOP3.LUT R96, R111, 0xffff, RZ, 0xc0, !PT ;  /* 0x0000ffff6f607812 */ /* 0x000fe400078ec0ff */
[----:B------:R-:W-:Y:S02]  /*49150*/  LOP3.LUT R69, R110, 0xffff, RZ, 0xc0, !PT ;  /* 0x0000ffff6e457812 */ /* 0x000fe400078ec0ff */
[----:B------:R-:W-:-:S02]  /*49160*/  PRMT R108, R55, 0x3340, R108 ;  /* 0x00003340376c7816 */ /* 0x000fc4000000006c */
[----:B------:R-:W-:Y:S02]  /*49170*/  LOP3.LUT R55, R140, 0xffff, RZ, 0xc0, !PT ;  /* 0x0000ffff8c377812 */ /* 0x000fe400078ec0ff */
[----:B------:R-:W-:Y:S02]  /*49180*/  PRMT R96, R69, 0x3340, R96 ;  /* 0x0000334045607816 */ /* 0x000fe40000000060 */
[----:B------:R-:W-:Y:S02]  /*49190*/  LOP3.LUT R69, R118, 0xffff, RZ, 0xc0, !PT ;  /* 0x0000ffff76457812 */ /* 0x000fe400078ec0ff */
[----:B------:R-:W-:Y:S02]  /*491a0*/  PRMT R114, R55, 0x3340, R114 ;  /* 0x0000334037727816 */ /* 0x000fe40000000072 */
[----:B------:R-:W-:Y:S02]  /*491b0*/  LOP3.LUT R118, R73, 0xffff, RZ, 0xc0, !PT ;  /* 0x0000ffff49767812 */ /* 0x000fe400078ec0ff */
[----:B------:R-:W-:-:S02]  /*491c0*/  LOP3.LUT R55, R146, 0xffff, RZ, 0xc0, !PT ;  /* 0x0000ffff92377812 */ /* 0x000fc400078ec0ff */
[----:B------:R-:W-:Y:S02]  /*491d0*/  PRMT R249, R249, 0x5410, R3 ;  /* 0x00005410f9f97816 */ /* 0x000fe40000000003 */
[----:B------:R-:W-:Y:S01]  /*491e0*/  PRMT R118, R55, 0x3340, R118 ;  /* 0x0000334037767816 */ /* 0x000fe20000000076 */
[----:B------:R-:W5:Y:S01]  /*491f0*/  LDL.LU R3, [R1+0x388] ;  /* 0x0003880001037983 */ /* 0x000f620000300800 */
[----:B------:R-:W-:-:S03]  /*49200*/  PRMT R55, R2, 0x5410, R252 ;  /* 0x0000541002377816 */ /* 0x000fc600000000fc */
[----:B------:R-:W5:Y:S01]  /*49210*/  LDL.LU R2, [R1+0x38c] ;  /* 0x00038c0001027983 */ /* 0x000f620000300800 */
        /* <DEDUP_REMOVED lines=51> */
[----:B---3--:R-:W-:Y:S02]  /*49550*/  LOP3.LUT R110, R236, 0xffff, RZ, 0xc0, !PT ;  /* 0x0000ffffec6e7812 */ /* 0x008fe400078ec0ff */
        /* <DEDUP_REMOVED lines=23> */
[----:B----4-:R-:W-:-:S04]  /*496d0*/  LOP3.LUT R113, R68, 0xffff, RZ, 0xc0, !PT ;  /* 0x0000ffff44717812 */ /* 0x010fc800078ec0ff */
[----:B------:R-:W-:Y:S02]  /*496e0*/  PRMT R113, R54, 0x3340, R113 ;  /* 0x0000334036717816 */ /* 0x000fe40000000071 */
[----:B------:R-:W-:Y:S02]  /*496f0*/  LOP3.LUT R54, R143, 0xffff, RZ, 0xc0, !PT ;  /* 0x0000ffff8f367812 */ /* 0x000fe400078ec0ff */
[----:B------:R-:W-:-:S04]  /*49700*/  LOP3.LUT R68, R147, 0xffff, RZ, 0xc0, !PT ;  /* 0x0000ffff93447812 */ /* 0x000fc800078ec0ff */
        /* <DEDUP_REMOVED lines=20> */
[----:B------:R-:W-:-:S04]  /*49850*/  LOP3.LUT R117, R72, 0xffff, RZ, 0xc0, !PT ;  /* 0x0000ffff48757812 */ /* 0x000fc800078ec0ff */
[----:B------:R-:W-:Y:S02]  /*49860*/  PRMT R117, R54, 0x3340, R117 ;  /* 0x0000334036757816 */ /* 0x000fe40000000075 */
        /* <DEDUP_REMOVED lines=9> */
[----:B--2---:R-:W-:-:S04]  /*49900*/  LOP3.LUT R120, R70, 0xffff, RZ, 0xc0, !PT ;  /* 0x0000ffff46787812 */ /* 0x004fc800078ec0ff */
[----:B------:R-:W-:Y:S02]  /*49910*/  PRMT R120, R149, 0x3340, R120 ;  /* 0x0000334095787816 */ /* 0x000fe40000000078 */
[----:B------:R-:W-:Y:S02]  /*49920*/  PRMT R70, R217, 0x5410, R218 ;  /* 0x00005410d9467816 */ /* 0x000fe400000000da */
        /* <DEDUP_REMOVED lines=100> */
[----:B-----5:R-:W-:Y:S04]  /*49f70*/  STL.64 [R1+0x8], R2 ;  /* 0x0000080201007387 */ /* 0x020fe80000100a00 */
[----:B------:R-:W-:Y:S04]  /*49f80*/  STL [R1+0x110], R155 ;  /* 0x0001109b01007387 */ /* 0x000fe80000100800 */
[----:B------:R-:W-:Y:S01]  /*49f90*/  STL.64 [R1+0x118], R52 ;  /* 0x0001183401007387 */ /* 0x000fe20000100a00 */
[----:B------:R-:W-:Y:S03]  /*49fa0*/  BSSY.RECONVERGENT B1, `(.L_x_440) ;  /* 0x000000b000017945 */ /* 0x000fe60003800200 */
[----:B------:R0:W-:Y:S04]  /*49fb0*/  STL.64 [R1+0x1d8], R4 ;  /* 0x0001d80401007387 */ /* 0x0001e80000100a00 */
[----:B------:R1:W-:Y:S01]  /*49fc0*/  STL.64 [R1+0x1d0], R6 ;  /* 0x0001d00601007387 */ /* 0x0003e20000100a00 */
[----:B0-----:R-:W-:Y:S01]  /*49fd0*/  PRMT R4, R50, 0x7770, RZ ;  /* 0x0000777032047816 */ /* 0x001fe200000000ff */
[----:B-1----:R-:W-:-:S07]  /*49fe0*/  IMAD.MOV.U32 R6, RZ, RZ, RZ ;  /* 0x000000ffff067224 */ /* 0x002fce00078e00ff */
.L_x_441:
[----:B------:R-:W-:-:S05]  /*49ff0*/  IMAD.IADD R7, R1, 0x1, R6 ;  /* 0x0000000101077824 */ /* 0x000fca00078e0206 */
[----:B------:R-:W2:Y:S02]  /*4a000*/  LDL.U8 R5, [R7+0x10] ;  /* 0x0000100007057983 */ /* 0x000ea40000100000 */
[----:B--2---:R-:W-:Y:S01]  /*4a010*/  ISETP.NE.AND P0, PT, R5, RZ, PT ;  /* 0x000000ff0500720c */ /* 0x004fe20003f05270 */
[----:B------:R-:W-:Y:S02]  /*4a020*/  IMAD.MOV.U32 R5, RZ, RZ, R6 ;  /* 0x000000ffff057224 */ /* 0x000fe400078e0006 */
[----:B------:R-:W-:-:S10]  /*4a030*/  VIADD R6, R6, 0x1 ;  /* 0x0000000106067836 */ /* 0x000fd40000000000 */
[----:B------:R-:W-:Y:S05]  /*4a040*/  @P0 BRA `(.L_x_441) ;  /* 0xfffffffc00e80947 */ /* 0x000fea000383ffff */
[----:B------:R-:W-:Y:S05]  /*4a050*/  BSYNC.RECONVERGENT B1 ;  /* 0x0000000000017941 */ /* 0x000fea0003800200 */
.L_x_440:
[----:B------:R-:W-:Y:S01]  /*4a060*/  LOP3.LUT P0, RZ, R4, 0xff, RZ, 0xc0, !PT ;  /* 0x000000ff04ff7812 */ /* 0x000fe2000780c0ff */
[----:B------:R-:W-:Y:S01]  /*4a070*/  BSSY.RECONVERGENT B1, `(.L_x_442) ;  /* 0x000000c000017945 */ /* 0x000fe20003800200 */
[----:B------:R-:W-:-:S11]  /*4a080*/  IMAD.MOV.U32 R6, RZ, RZ, R5 ;  /* 0x000000ffff067224 */ /* 0x000fd600078e0005 */
[----:B------:R-:W-:Y:S05]  /*4a090*/  @!P0 BRA `(.L_x_443) ;  /* 0x0000000000248947 */ /* 0x000fea0003800000 */
[----:B------:R-:W-:-:S07]  /*4a0a0*/  IMAD.MOV.U32 R8, RZ, RZ, RZ ;  /* 0x000000ffff087224 */ /* 0x000fce00078e00ff */
.L_x_444:
        /* <DEDUP_REMOVED lines=8> */
.L_x_443:
[----:B------:R-:W-:Y:S05]  /*4a130*/  BSYNC.RECONVERGENT B1 ;  /* 0x0000000000017941 */ /* 0x000fea0003800200 */
.L_x_442:
[----:B------:R-:W2:Y:S01]  /*4a140*/  LDL R46, [R1+0x244] ;  /* 0x00024400012e7983 */ /* 0x000ea20000100800 */
[----:B------:R-:W-:Y:S01]  /*4a150*/  IMAD.IADD R6, R1, 0x1, R6 ;  /* 0x0000000101067824 */ /* 0x000fe200078e0206 */
[----:B------:R-:W0:Y:S02]  /*4a160*/  LDC.64 R4, c[0x0][0x390] ;  /* 0x0000e400ff047b82 */ /* 0x000e240000000a00 */
[----:B------:R-:W3:Y:S04]  /*4a170*/  LDL R47, [R1+0x248] ;  /* 0x00024800012f7983 */ /* 0x000ee80000100800 */
[----:B------:R1:W-:Y:S04]  /*4a180*/  STL.U8 [R6+0x10], RZ ;  /* 0x000010ff06007387 */ /* 0x0003e80000100000 */
[----:B------:R-:W4:Y:S04]  /*4a190*/  LDL.64 R16, [R1+0xe0] ;  /* 0x0000e00001107983 */ /* 0x000f280000100a00 */
[----:B------:R-:W4:Y:S04]  /*4a1a0*/  LDL.64 R14, [R1+0xe8] ;  /* 0x0000e800010e7983 */ /* 0x000f280000100a00 */
[----:B------:R-:W4:Y:S04]  /*4a1b0*/  LDL.64 R12, [R1+0xf0] ;  /* 0x0000f000010c7983 */ /* 0x000f280000100a00 */
[----:B------:R-:W4:Y:S04]  /*4a1c0*/  LDL.64 R10, [R1+0xf8] ;  /* 0x0000f800010a7983 */ /* 0x000f280000100a00 */
[----:B------:R-:W4:Y:S04]  /*4a1d0*/  LDL.64 R8, [R1+0x100] ;  /* 0x0001000001087983 */ /* 0x000f280000100a00 */
[----:B-1----:R-:W4:Y:S04]  /*4a1e0*/  LDL.64 R6, [R1+0x108] ;  /* 0x0001080001067983 */ /* 0x002f280000100a00 */
[----:B------:R-:W4:Y:S04]  /*4a1f0*/  LDL.64 R246, [R1+0x18] ;  /* 0x0000180001f67983 */ /* 0x000f280000100a00 */
[----:B0-----:R4:W-:Y:S04]  /*4a200*/  STL [R1+0x38c], R5 ;  /* 0x00038c0501007387 */ /* 0x0019e80000100800 */
        /* <DEDUP_REMOVED lines=15> */
[----:B------:R-:W-:Y:S01]  /*4a300*/  STL [R1+0x388], R4 ;  /* 0x0003880401007387 */ /* 0x000fe20000100800 */
[----:B------:R-:W-:-:S03]  /*4a310*/  DADD R2, R52, R2 ;  /* 0x0000000034027229 */ /* 0x000fc60000000002 */
[----:B------:R-:W4:Y:S04]  /*4a320*/  LDL.64 R34, [R1+0x98] ;  /* 0x0000980001227983 */ /* 0x000f280000100a00 */
        /* <DEDUP_REMOVED lines=9> */
[----:B------:R-:W4:Y:S01]  /*4a3c0*/  LDL.64 R22, [R1+0xc8] ;  /* 0x0000c80001167983 */ /* 0x000f220000100a00 */
[----:B--2---:R-:W-:-:S04]  /*4a3d0*/  IADD3 R46, P1, PT, -R46, R4, RZ ;  /* 0x000000042e2e7210 */ /* 0x004fc80007f3e1ff */
[----:B------:R-:W-:Y:S01]  /*4a3e0*/  ISETP.GE.U32.AND P0, PT, R46, 0xc0, PT ;  /* 0x000000c02e00780c */ /* 0x000fe20003f06070 */
[----:B---3--:R-:W-:Y:S01]  /*4a3f0*/  IMAD.X R46, R5, 0x1, ~R47, P1 ;  /* 0x00000001052e7824 */ /* 0x008fe200008e0e2f */
        /* <DEDUP_REMOVED lines=65> */
[----:B------:R-:W-:-:S03]  /*4a810*/  PRMT R4, R17, 0x7773, RZ ;  /* 0x0000777311047816 */ /* 0x000fc600000000ff */
[----:B------:R0:W-:Y:S04]  /*4a820*/  STL [R1+0x2b8], R5 ;  /* 0x0002b80501007387 */ /* 0x0001e80000100800 */
[----:B------:R1:W-:Y:S01]  /*4a830*/  STL [R1+0x220], R4 ;  /* 0x0002200401007387 */ /* 0x0003e20000100800 */
[----:B------:R-:W-:Y:S02]  /*4a840*/  PRMT R137, R246, 0x7770, RZ ;  /* 0x00007770f6897816 */ /* 0x000fe400000000ff */
[----:B0-----:R-:W-:Y:S02]  /*4a850*/  PRMT R5, R7, 0x7770, RZ ;  /* 0x0000777007057816 */ /* 0x001fe400000000ff */
[----:B-1----:R-:W-:-:S03]  /*4a860*/  PRMT R4, R14, 0x7772, RZ ;  /* 0x000077720e047816 */ /* 0x002fc600000000ff */
[----:B------:R0:W-:Y:S01]  /*4a870*/  STL [R1+0x2c0], R5 ;  /* 0x0002c00501007387 */ /* 0x0001e20000100800 */
[C---:B------:R-:W-:Y:S02]  /*4a880*/  PRMT R252, R246.reuse, 0x7772, RZ ;  /* 0x00007772f6fc7816 */ /* 0x040fe400000000ff */
[----:B------:R-:W-:Y:S01]  /*4a890*/  PRMT R251, R246, 0x7773, RZ ;  /* 0x00007773f6fb7816 */ /* 0x000fe200000000ff */
[----:B------:R1:W-:Y:S01]  /*4a8a0*/  STL [R1+0x234], R4 ;  /* 0x0002340401007387 */ /* 0x0003e20000100800 */
        /* <DEDUP_REMOVED lines=8> */
[----:B0-----:R-:W-:Y:S02]  /*4a930*/  PRMT R5, R7, 0x7771, RZ ;  /* 0x0000777107057816 */ /* 0x001fe400000000ff */
[----:B------:R-:W-:-:S02]  /*4a940*/  PRMT R230, R222, 0x7770, RZ ;  /* 0x00007770dee67816 */ /* 0x000fc400000000ff */
[C---:B------:R-:W-:Y:S02]  /*4a950*/  PRMT R229, R222.reuse, 0x7771, RZ ;  /* 0x00007771dee57816 */ /* 0x040fe400000000ff */
[C---:B------:R-:W-:Y:S02]  /*4a960*/  PRMT R228, R222.reuse, 0x7772, RZ ;  /* 0x00007772dee47816 */ /* 0x040fe400000000ff */
[----:B------:R-:W-:Y:S02]  /*4a970*/  PRMT R227, R222, 0x7773, RZ ;  /* 0x00007773dee37816 */ /* 0x000fe400000000ff */
[----:B-1----:R-:W-:Y:S02]  /*4a980*/  PRMT R4, R15, 0x7771, RZ ;  /* 0x000077710f047816 */ /* 0x002fe400000000ff */
        /* <DEDUP_REMOVED lines=8> */
[----:B------:R0:W-:Y:S01]  /*4aa10*/  STL [R1+0x2c4], R5 ;  /* 0x0002c40501007387 */ /* 0x0001e20000100800 */
[----:B------:R-:W-:-:S02]  /*4aa20*/  PRMT R206, R198, 0x7770, RZ ;  /* 0x00007770c6ce7816 */ /* 0x000fc400000000ff */
[C---:B------:R-:W-:Y:S02]  /*4aa30*/  PRMT R205, R198.reuse, 0x7771, RZ ;  /* 0x00007771c6cd7816 */ /* 0x040fe400000000ff */
[C---:B------:R-:W-:Y:S02]  /*4aa40*/  PRMT R204, R198.reuse, 0x7772, RZ ;  /* 0x00007772c6cc7816 */ /* 0x040fe400000000ff */
[----:B------:R-:W-:Y:S01]  /*4aa50*/  PRMT R203, R198, 0x7773, RZ ;  /* 0x00007773c6cb7816 */ /* 0x000fe200000000ff */
[----:B------:R1:W-:Y:S01]  /*4aa60*/  STL [R1+0x23c], R4 ;  /* 0x00023c0401007387 */ /* 0x0003e20000100800 */
        /* <DEDUP_REMOVED lines=8> */
[----:B0-----:R-:W-:-:S02]  /*4aaf0*/  PRMT R5, R7, 0x7772, RZ ;  /* 0x0000777207057816 */ /* 0x001fc400000000ff */
[C---:B------:R-:W-:Y:S02]  /*4ab00*/  PRMT R182, R174.reuse, 0x7770, RZ ;  /* 0x00007770aeb67816 */ /* 0x040fe400000000ff */
[C---:B------:R-:W-:Y:S02]  /*4ab10*/  PRMT R181, R174.reuse, 0x7771, RZ ;  /* 0x00007771aeb57816 */ /* 0x040fe400000000ff */
[C---:B------:R-:W-:Y:S02]  /*4ab20*/  PRMT R180, R174.reuse, 0x7772, RZ ;  /* 0x00007772aeb47816 */ /* 0x040fe400000000ff */
[----:B------:R-:W-:Y:S02]  /*4ab30*/  PRMT R179, R174, 0x7773, RZ ;  /* 0x00007773aeb37816 */ /* 0x000fe400000000ff */
[----:B-1----:R-:W-:Y:S02]  /*4ab40*/  PRMT R4, R12, 0x7770, RZ ;  /* 0x000077700c047816 */ /* 0x002fe400000000ff */
[----:B------:R-:W-:-:S02]  /*4ab50*/  PRMT R174, R166, 0x7770, RZ ;  /* 0x00007770a6ae7816 */ /* 0x000fc400000000ff */
[C---:B------:R-:W-:Y:S02]  /*4ab60*/  PRMT R173, R166.reuse, 0x7771, RZ ;  /* 0x00007771a6ad7816 */ /* 0x040fe400000000ff */
[C---:B------:R-:W-:Y:S02]  /*4ab70*/  PRMT R172, R166.reuse, 0x7772, RZ ;  /* 0x00007772a6ac7816 */ /* 0x040fe400000000ff */
[----:B------:R-:W-:Y:S02]  /*4ab80*/  PRMT R171, R166, 0x7773, RZ ;  /* 0x00007773a6ab7816 */ /* 0x000fe400000000ff */
[----:B------:R-:W-:Y:S02]  /*4ab90*/  ISETP.GE.U32.AND.EX P0, PT, R46, RZ, PT, P0 ;  /* 0x000000ff2e00720c */ /* 0x000fe40003f06100 */
        /* <DEDUP_REMOVED lines=20> */
[----:B------:R-:W-:Y:S01]  /*4ace0*/  PRMT R135, R38, 0x7773, RZ ;  /* 0x0000777326877816 */ /* 0x000fe200000000ff */
[----:B------:R-:W-:Y:S01]  /*4acf0*/  STL [R1+0x390], R5 ;  /* 0x0003900501007387 */ /* 0x000fe20000100800 */
[C---:B------:R-:W-:Y:S02]  /*4ad00*/  PRMT R158, R42.reuse, 0x7770, RZ ;  /* 0x000077702a9e7816 */ /* 0x040fe400000000ff */
[C---:B------:R-:W-:Y:S01]  /*4ad10*/  PRMT R157, R42.reuse, 0x7771, RZ ;  /* 0x000077712a9d7816 */ /* 0x040fe200000000ff */
[----:B------:R0:W-:Y:S01]  /*4ad20*/  STL [R1+0x398], R5 ;  /* 0x0003980501007387 */ /* 0x0001e20000100800 */
        /* <DEDUP_REMOVED lines=10> */
[----:B0-----:R-:W-:Y:S01]  /*4add0*/  IMAD.MOV.U32 R5, RZ, RZ, R4 ;  /* 0x000000ffff057224 */ /* 0x001fe200078e0004 */
[C---:B------:R-:W-:Y:S02]  /*4ade0*/  PRMT R42, R38.reuse, 0x7770, RZ ;  /* 0x00007770262a7816 */ /* 0x040fe400000000ff */
[C---:B------:R-:W-:Y:S02]  /*4adf0*/  PRMT R41, R38.reuse, 0x7771, RZ ;  /* 0x0000777126297816 */ /* 0x040fe400000000ff */
[----:B------:R-:W-:Y:S02]  /*4ae00*/  PRMT R40, R38, 0x7772, RZ ;  /* 0x0000777226287816 */ /* 0x000fe400000000ff */
[C---:B------:R-:W-:Y:S02]  /*4ae10*/  PRMT R38, R39.reuse, 0x7770, RZ ;  /* 0x0000777027267816 */ /* 0x040fe400000000ff */
[----:B------:R-:W-:-:S02]  /*4ae20*/  PRMT R134, R39, 0x7771, RZ ;  /* 0x0000777127867816 */ /* 0x000fc400000000ff */
[C---:B------:R-:W-:Y:S02]  /*4ae30*/  PRMT R132, R39.reuse, 0x7772, RZ ;  /* 0x0000777227847816 */ /* 0x040fe400000000ff */
[----:B------:R-:W-:Y:S01]  /*4ae40*/  PRMT R133, R39, 0x7773, RZ ;  /* 0x0000777327857816 */ /* 0x000fe200000000ff */
[----:B------:R0:W-:Y:S01]  /*4ae50*/  STL [R1+0x400], R137 ;  /* 0x0004008901007387 */ /* 0x0001e20000100800 */
[----:B------:R-:W-:Y:S02]  /*4ae60*/  PRMT R4, R7, 0x7773, RZ ;  /* 0x0000777307047816 */ /* 0x000fe400000000ff */
[----:B------:R-:W-:Y:S02]  /*4ae70*/  PRMT R39, R135, 0x7610, R39 ;  /* 0x0000761087277816 */ /* 0x000fe40000000027 */
[----:B------:R-:W-:Y:S02]  /*4ae80*/  PRMT R7, R137, 0x7610, R7 ;  /* 0x0000761089077816 */ /* 0x000fe40000000007 */
[----:B0-----:R-:W3:Y:S01]  /*4ae90*/  LDL.LU R137, [R1+0x268] ;  /* 0x0002680001897983 */ /* 0x001ee20000300800 */
[----:B--2---:R-:W-:-:S03]  /*4aea0*/  PRMT R135, R136, 0x7610, R135 ;  /* 0x0000761088877816 */ /* 0x004fc60000000087 */
[----:B------:R-:W3:Y:S01]  /*4aeb0*/  LDL.LU R136, [R1+0x404] ;  /* 0x0004040001887983 */ /* 0x000ee20000300800 */
[----:B------:R-:W-:-:S03]  /*4aec0*/  PRMT R8, R138, 0x7610, R8 ;  /* 0x000076108a087816 */ /* 0x000fc60000000008 */
        /* <DEDUP_REMOVED lines=9> */
[----:B------:R0:W-:Y:S04]  /*4af60*/  STL [R1+0x238], R144 ;  /* 0x0002389001007387 */ /* 0x0001e80000100800 */
[----:B------:R1:W-:Y:S01]  /*4af70*/  STL [R1+0x394], R4 ;  /* 0x0003940401007387 */ /* 0x0003e20000100800 */
[----:B0-----:R-:W-:-:S03]  /*4af80*/  PRMT R144, R15, 0x7773, RZ ;  /* 0x000077730f907816 */ /* 0x001fc600000000ff */
[----:B------:R0:W-:Y:S02]  /*4af90*/  STL [R1+0x3f8], R7 ;  /* 0x0003f80701007387 */ /* 0x0001e40000100800 */
[----:B-1----:R-:W-:Y:S02]  /*4afa0*/  IMAD.MOV.U32 R4, RZ, RZ, R144 ;  /* 0x000000ffff047224 */ /* 0x002fe400078e0090 */
[----:B------:R-:W3:Y:S04]  /*4afb0*/  LDL.LU R144, [R1+0x42c] ;  /* 0x00042c0001907983 */ /* 0x000ee80000300800 */
[----:B0-----:R-:W4:Y:S01]  /*4afc0*/  LDL.LU R7, [R1+0x274] ;  /* 0x0002740001077983 */ /* 0x001f220000300800 */
[----:B--2---:R-:W-:-:S03]  /*4afd0*/  PRMT R137, R138, 0x7610, R137 ;  /* 0x000076108a897816 */ /* 0x004fc60000000089 */
[----:B------:R-:W4:Y:S01]  /*4afe0*/  LDL.LU R138, [R1+0x3fc] ;  /* 0x0003fc00018a7983 */ /* 0x000f220000300800 */
[----:B------:R-:W-:-:S03]  /*4aff0*/  PRMT R9, R139, 0x7610, R9 ;  /* 0x000076108b097816 */ /* 0x000fc60000000009 */
[----:B------:R0:W-:Y:S04]  /*4b000*/  STL [R1+0x3f0], R139 ;  /* 0x0003f08b01007387 */ /* 0x0001e80000100800 */
[----:B0-----:R-:W2:Y:S01]  /*4b010*/  LDL.LU R139, [R1+0x27c] ;  /* 0x00027c00018b7983 */ /* 0x001ea20000300800 */
[----:B---3--:R-:W-:-:S05]  /*4b020*/  PRMT R14, R144, 0x7610, R14 ;  /* 0x00007610900e7816 */ /* 0x008fca000000000e */
[----:B------:R0:W-:Y:S04]  /*4b030*/  STL [R1+0x3b0], R14 ;  /* 0x0003b00e01007387 */ /* 0x0001e80000100800 */
[----:B0-----:R-:W3:Y:S01]  /*4b040*/  LDL.LU R14, [R1+0x22c] ;  /* 0x00022c00010e7983 */ /* 0x001ee20000300800 */
[----:B----4-:R-:W-:-:S03]  /*4b050*/  PRMT R138, R7, 0x7610, R138 ;  /* 0x00007610078a7816 */ /* 0x010fc6000000008a */
[----:B------:R0:W-:Y:S04]  /*4b060*/  STL [R1+0x3ec], R140 ;  /* 0x0003ec8c01007387 */ /* 0x0001e80000100800 */
[----:B------:R1:W-:Y:S01]  /*4b070*/  STL.S16 [R1+0x22c], R138 ;  /* 0x00022c8a01007387 */ /* 0x0003e20000100600 */
[----:B------:R-:W-:Y:S02]  /*4b080*/  PRMT R10, R140, 0x7610, R10 ;  /* 0x000076108c0a7816 */ /* 0x000fe4000000000a */
[----:B------:R-:W-:Y:S01]  /*4b090*/  PRMT R11, R141, 0x7610, R11 ;  /* 0x000076108d0b7816 */ /* 0x000fe2000000000b */
[----:B------:R-:W-:Y:S04]  /*4b0a0*/  STL [R1+0x3e0], R141 ;  /* 0x0003e08d01007387 */ /* 0x000fe80000100800 */
[----:B0-----:R-:W4:Y:S04]  /*4b0b0*/  LDL.LU R140, [R1+0x278] ;  /* 0x00027800018c7983 */ /* 0x001f280000300800 */
[----:B-1----:R-:W2:Y:S04]  /*4b0c0*/  LDL.LU R138, [R1+0x3f4] ;  /* 0x0003f400018a7983 */ /* 0x002ea80000300800 */
[----:B------:R0:W-:Y:S04]  /*4b0d0*/  STL [R1+0x3e8], R141 ;  /* 0x0003e88d01007387 */ /* 0x0001e80000100800 */
[----:B------:R1:W-:Y:S01]  /*4b0e0*/  STL [R1+0x3e4], R8 ;  /* 0x0003e40801007387 */ /* 0x0003e20000100800 */
[----:B------:R-:W-:-:S03]  /*4b0f0*/  PRMT R12, R142, 0x7610, R12 ;  /* 0x000076108e0c7816 */ /* 0x000fc6000000000c */
[----:B------:R1:W-:Y:S04]  /*4b100*/  STL [R1+0x3dc], R142 ;  /* 0x0003dc8e01007387 */ /* 0x0003e80000100800 */
[----:B0-----:R-:W3:Y:S04]  /*4b110*/  LDL.LU R141, [R1+0x280] ;  /* 0x00028000018d7983 */ /* 0x001ee80000300800 */
[----:B-1----:R-:W3:Y:S04]  /*4b120*/  LDL.LU R8, [R1+0x284] ;  /* 0x0002840001087983 */ /* 0x002ee80000300800 */
[----:B------:R-:W3:Y:S01]  /*4b130*/  LDL.LU R142, [R1+0x224] ;  /* 0x00022400018e7983 */ /* 0x000ee20000300800 */
[----:B------:R-:W-:-:S02]  /*4b140*/  PRMT R15, R145, 0x7610, R15 ;  /* 0x00007610910f7816 */ /* 0x000fc4000000000f */
[----:B------:R-:W-:Y:S02]  /*4b150*/  PRMT R122, R34, 0x7771, RZ ;  /* 0x00007771227a7816 */ /* 0x000fe400000000ff */
[C---:B------:R-:W-:Y:S02]  /*4b160*/  PRMT R88, R25.reuse, 0x7770, RZ ;  /* 0x0000777019587816 */ /* 0x040fe400000000ff */
[C---:B------:R-:W-:Y:S02]  /*4b170*/  PRMT R89, R25.reuse, 0x7771, RZ ;  /* 0x0000777119597816 */ /* 0x040fe400000000ff */
[C---:B------:R-:W-:Y:S02]  /*4b180*/  PRMT R90, R25.reuse, 0x7772, RZ ;  /* 0x00007772195a7816 */ /* 0x040fe400000000ff */
[----:B------:R-:W-:Y:S01]  /*4b190*/  PRMT R91, R25, 0x7773, RZ ;  /* 0x00007773195b7816 */ /* 0x000fe200000000ff */
[----:B------:R0:W-:Y:S01]  /*4b1a0*/  STL [R1+0x3d8], R143 ;  /* 0x0003d88f01007387 */ /* 0x0001e20000100800 */
[----:B------:R-:W-:-:S02]  /*4b1b0*/  PRMT R13, R143, 0x7610, R13 ;  /* 0x000076108f0d7816 */ /* 0x000fc4000000000d */
[C---:B------:R-:W-:Y:S02]  /*4b1c0*/  PRMT R124, R37.reuse, 0x7772, RZ ;  /* 0x00007772257c7816 */ /* 0x040fe400000000ff */
[C---:B------:R-:W-:Y:S02]  /*4b1d0*/  PRMT R68, R28.reuse, 0x7770, RZ ;  /* 0x000077701c447816 */ /* 0x040fe400000000ff */
[C---:B------:R-:W-:Y:S02]  /*4b1e0*/  PRMT R69, R28.reuse, 0x7771, RZ ;  /* 0x000077711c457816 */ /* 0x040fe400000000ff */
[C---:B------:R-:W-:Y:S02]  /*4b1f0*/  PRMT R70, R28.reuse, 0x7772, RZ ;  /* 0x000077721c467816 */ /* 0x040fe400000000ff */
[----:B------:R-:W-:Y:S01]  /*4b200*/  PRMT R71, R28, 0x7773, RZ ;  /* 0x000077731c477816 */ /* 0x000fe200000000ff */
[----:B------:R-:W-:Y:S04]  /*4b210*/  STL [R1+0x3cc], R144 ;  /* 0x0003cc9001007387 */ /* 0x000fe80000100800 */
[----:B------:R-:W-:Y:S01]  /*4b220*/  STL [R1+0x3d4], R144 ;  /* 0x0003d49001007387 */ /* 0x000fe20000100800 */
[----:B------:R-:W-:-:S02]  /*4b230*/  PRMT R126, R37, 0x7771, RZ ;  /* 0x00007771257e7816 */ /* 0x000fc400000000ff */
[C---:B------:R-:W-:Y:S02]  /*4b240*/  PRMT R72, R29.reuse, 0x7770, RZ ;  /* 0x000077701d487816 */ /* 0x040fe400000000ff */
[C---:B------:R-:W-:Y:S02]  /*4b250*/  PRMT R73, R29.reuse, 0x7771, RZ ;  /* 0x000077711d497816 */ /* 0x040fe400000000ff */
[C---:B------:R-:W-:Y:S02]  /*4b260*/  PRMT R74, R29.reuse, 0x7772, RZ ;  /* 0x000077721d4a7816 */ /* 0x040fe400000000ff */
[----:B------:R-:W-:Y:S01]  /*4b270*/  PRMT R75, R29, 0x7773, RZ ;  /* 0x000077731d4b7816 */ /* 0x000fe200000000ff */
[----:B------:R-:W-:Y:S01]  /*4b280*/  STL.64 [R1+0x8], R2 ;  /* 0x0000080201007387 */ /* 0x000fe20000100a00 */
[----:B------:R-:W-:-:S03]  /*4b290*/  PRMT R249, R247, 0x7771, RZ ;  /* 0x00007771f7f97816 */ /* 0x000fc600000000ff */
[----:B------:R-:W-:Y:S04]  /*4b2a0*/  STL [R1+0x3a0], R3 ;  /* 0x0003a00301007387 */ /* 0x000fe80000100800 */
[----:B------:R-:W-:Y:S04]  /*4b2b0*/  STL [R1+0x3d0], R9 ;  /* 0x0003d00901007387 */ /* 0x000fe80000100800 */
[----:B------:R-:W-:Y:S01]  /*4b2c0*/  STL [R1+0x3c8], R145 ;  /* 0x0003c89101007387 */ /* 0x000fe20000100800 */
[C---:B------:R-:W-:Y:S02]  /*4b2d0*/  PRMT R250, R247.reuse, 0x7770, RZ ;  /* 0x00007770f7fa7816 */ /* 0x040fe400000000ff */
[----:B------:R-:W-:Y:S01]  /*4b2e0*/  PRMT R248, R247, 0x7772, RZ ;  /* 0x00007772f7f87816 */ /* 0x000fe200000000ff */
[----:B------:R-:W-:Y:S01]  /*4b2f0*/  STL [R1+0x3a4], R2 ;  /* 0x0003a40201007387 */ /* 0x000fe20000100800 */
[----:B------:R-:W-:-:S02]  /*4b300*/  PRMT R118, R35, 0x7771, RZ ;  /* 0x0000777123767816 */ /* 0x000fc400000000ff */
[----:B------:R-:W-:Y:S01]  /*4b310*/  PRMT R152, R16, 0x7772, RZ ;  /* 0x0000777210987816 */ /* 0x000fe200000000ff */
[----:B------:R-:W-:Y:S01]  /*4b320*/  STL [R1+0x3ac], R2 ;  /* 0x0003ac0201007387 */ /* 0x000fe20000100800 */
[C---:B------:R-:W-:Y:S02]  /*4b330*/  PRMT R104, R21.reuse, 0x7770, RZ ;  /* 0x0000777015687816 */ /* 0x040fe400000000ff */
[C---:B------:R-:W-:Y:S02]  /*4b340*/  PRMT R105, R21.reuse, 0x7771, RZ ;  /* 0x0000777115697816 */ /* 0x040fe400000000ff */
[C---:B------:R-:W-:Y:S02]  /*4b350*/  PRMT R106, R21.reuse, 0x7772, RZ ;  /* 0x00007772156a7816 */ /* 0x040fe400000000ff */
[----:B------:R-:W-:Y:S01]  /*4b360*/  PRMT R107, R21, 0x7773, RZ ;  /* 0x00007773156b7816 */ /* 0x000fe200000000ff */
[----:B------:R-:W-:Y:S01]  /*4b370*/  STL [R1+0x408], R6 ;  /* 0x0004080601007387 */ /* 0x000fe20000100800 */
[----:B------:R-:W-:-:S03]  /*4b380*/  PRMT R128, R36, 0x7772, RZ ;  /* 0x0000777224807816 */ /* 0x000fc600000000ff */
[----:B------:R-:W-:Y:S01]  /*4b390*/  STL [R1+0x410], R6 ;  /* 0x0004100601007387 */ /* 0x000fe20000100800 */
[C---:B------:R-:W-:Y:S02]  /*4b3a0*/  PRMT R56, R32.reuse, 0x7770, RZ ;  /* 0x0000777020387816 */ /* 0x040fe400000000ff */
[C---:B------:R-:W-:Y:S02]  /*4b3b0*/  PRMT R57, R32.reuse, 0x7771, RZ ;  /* 0x0000777120397816 */ /* 0x040fe400000000ff */
[C---:B------:R-:W-:Y:S02]  /*4b3c0*/  PRMT R58, R32.reuse, 0x7772, RZ ;  /* 0x00007772203a7816 */ /* 0x040fe400000000ff */
[----:B------:R-:W-:Y:S01]  /*4b3d0*/  PRMT R59, R32, 0x7773, RZ ;  /* 0x00007773203b7816 */ /* 0x000fe200000000ff */
[----:B------:R-:W-:Y:S04]  /*4b3e0*/  STL [R1], R0 ;  /* 0x0000000001007387 */ /* 0x000fe80000100800 */
[----:B------:R-:W-:Y:S01]  /*4b3f0*/  STL [R1+0x39c], R0 ;  /* 0x00039c0001007387 */ /* 0x000fe20000100800 */
        /* <DEDUP_REMOVED lines=15> */
[C---:B------:R-:W-:Y:S02]  /*4b4f0*/  PRMT R123, R34.reuse, 0x7770, RZ ;  /* 0x00007770227b7816 */ /* 0x040fe400000000ff */
[C---:B------:R-:W-:Y:S02]  /*4b500*/  PRMT R120, R34.reuse, 0x7772, RZ ;  /* 0x0000777222787816 */ /* 0x040fe400000000ff */
[----:B------:R-:W-:Y:S02]  /*4b510*/  PRMT R121, R34, 0x7773, RZ ;  /* 0x0000777322797816 */ /* 0x000fe400000000ff */
[----:B------:R-:W-:-:S02]  /*4b520*/  PRMT R60, R30, 0x7770, RZ ;  /* 0x000077701e3c7816 */ /* 0x000fc400000000ff */
[C---:B------:R-:W-:Y:S02]  /*4b530*/  PRMT R61, R30.reuse, 0x7771, RZ ;  /* 0x000077711e3d7816 */ /* 0x040fe400000000ff */
[C---:B------:R-:W-:Y:S02]  /*4b540*/  PRMT R62, R30.reuse, 0x7772, RZ ;  /* 0x000077721e3e7816 */ /* 0x040fe400000000ff */
[----:B------:R-:W-:Y:S01]  /*4b550*/  PRMT R63, R30, 0x7773, RZ ;  /* 0x000077731e3f7816 */ /* 0x000fe200000000ff */
[----:B------:R-:W-:Y:S01]  /*4b560*/  STL [R1+0x40c], R252 ;  /* 0x00040cfc01007387 */ /* 0x000fe20000100800 */
        /* <DEDUP_REMOVED lines=12> */
[----:B------:R-:W-:Y:S01]  /*4b630*/  PRMT R83, R27, 0x7773, RZ ;  /* 0x000077731b537816 */ /* 0x000fe200000000ff */
[----:B------:R-:W-:Y:S01]  /*4b640*/  STL [R1+0x414], R251 ;  /* 0x000414fb01007387 */ /* 0x000fe20000100800 */
[C---:B------:R-:W-:Y:S02]  /*4b650*/  PRMT R119, R35.reuse, 0x7770, RZ ;  /* 0x0000777023777816 */ /* 0x040fe400000000ff */
[----:B------:R-:W-:Y:S01]  /*4b660*/  PRMT R117, R35, 0x7773, RZ ;  /* 0x0000777323757816 */ /* 0x000fe200000000ff */
[----:B------:R1:W5:Y:S01]  /*4b670*/  LDL.LU R7, [R1+0x3f8] ;  /* 0x0003f80001077983 */ /* 0x0003620000300800 */
[----:B--2---:R-:W-:-:S03]  /*4b680*/  PRMT R138, R139, 0x7610, R138 ;  /* 0x000076108b8a7816 */ /* 0x004fc6000000008a */
[----:B------:R2:W-:Y:S04]  /*4b690*/  STL [R1+0x3a8], R15 ;  /* 0x0003a80f01007387 */ /* 0x0005e80000100800 */
[----:B------:R-:W4:Y:S01]  /*4b6a0*/  LDL.LU R139, [R1+0x3f0] ;  /* 0x0003f000018b7983 */ /* 0x000f220000300800 */
[----:B------:R-:W-:-:S03]  /*4b6b0*/  PRMT R25, R122, 0x7610, R25 ;  /* 0x000076107a197816 */ /* 0x000fc60000000019 */
[----:B0-----:R-:W3:Y:S04]  /*4b6c0*/  LDL.LU R143, [R1+0x228] ;  /* 0x00022800018f7983 */ /* 0x001ee80000300800 */
[----:B--2---:R-:W2:Y:S01]  /*4b6d0*/  LDL.LU R15, [R1+0x230] ;  /* 0x00023000010f7983 */ /* 0x004ea20000300800 */
[----:B------:R-:W-:-:S03]  /*4b6e0*/  PRMT R28, R124, 0x7610, R28 ;  /* 0x000076107c1c7816 */ /* 0x000fc6000000001c */
[----:B------:R-:W2:Y:S01]  /*4b6f0*/  LDL.LU R144, [R1+0x234] ;  /* 0x0002340001907983 */ /* 0x000ea20000300800 */
[----:B------:R-:W-:-:S03]  /*4b700*/  PRMT R29, R126, 0x7610, R29 ;  /* 0x000076107e1d7816 */ /* 0x000fc6000000001d */
[----:B------:R-:W2:Y:S04]  /*4b710*/  LDL.LU R3, [R1+0x23c] ;  /* 0x00023c0001037983 */ /* 0x000ea80000300800 */
[----:B------:R-:W-:Y:S04]  /*4b720*/  STL [R1+0x41c], R249 ;  /* 0x00041cf901007387 */ /* 0x000fe80000100800 */
[----:B------:R0:W-:Y:S04]  /*4b730*/  STL [R1+0x424], R249 ;  /* 0x000424f901007387 */ /* 0x0001e80000100800 */
[----:B------:R-:W2:Y:S04]  /*4b740*/  LDL.LU R9, [R1+0x294] ;  /* 0x0002940001097983 */ /* 0x000ea80000300800 */
[----:B------:R-:W2:Y:S01]  /*4b750*/  LDL.LU R145, [R1+0x238] ;  /* 0x0002380001917983 */ /* 0x000ea20000300800 */
[----:B------:R-:W-:-:S02]  /*4b760*/  PRMT R247, R247, 0x7773, RZ ;  /* 0x00007773f7f77816 */ /* 0x000fc400000000ff */
[----:B------:R-:W-:Y:S01]  /*4b770*/  PRMT R21, R118, 0x7610, R21 ;  /* 0x0000761076157816 */ /* 0x000fe20000000015 */
[----:B------:R1:W-:Y:S04]  /*4b780*/  STL [R1+0x3b4], R13 ;  /* 0x0003b40d01007387 */ /* 0x0003e80000100800 */
[----:B------:R-:W-:Y:S04]  /*4b790*/  STL [R1+0x3b8], R12 ;  /* 0x0003b80c01007387 */ /* 0x000fe80000100800 */
[----:B------:R1:W-:Y:S01]  /*4b7a0*/  STL [R1+0x3c0], R12 ;  /* 0x0003c00c01007387 */ /* 0x0003e20000100800 */
[----:B------:R-:W-:-:S03]  /*4b7b0*/  PRMT R32, R128, 0x7610, R32 ;  /* 0x0000761080207816 */ /* 0x000fc60000000020 */
[----:B------:R-:W2:Y:S04]  /*4b7c0*/  LDL.LU R6, [R1+0x260] ;  /* 0x0002600001067983 */ /* 0x000ea80000300800 */
[----:B------:R-:W2:Y:S01]  /*4b7d0*/  LDL.LU R0, [R1+0x24c] ;  /* 0x00024c0001007983 */ /* 0x000ea20000300800 */
[----:B------:R-:W-:Y:S02]  /*4b7e0*/  PRMT R20, R116, 0x7610, R20 ;  /* 0x0000761074147816 */ /* 0x000fe40000000014 */
[----:B------:R-:W-:Y:S01]  /*4b7f0*/  PRMT R18, R113, 0x7610, R18 ;  /* 0x0000761071127816 */ /* 0x000fe20000000012 */
[----:B------:R-:W-:Y:S01]  /*4b800*/  STL [R1+0x3bc], R11 ;  /* 0x0003bc0b01007387 */ /* 0x000fe20000100800 */
[----:B------:R-:W-:Y:S02]  /*4b810*/  PRMT R37, R134, 0x7610, R37 ;  /* 0x0000761086257816 */ /* 0x000fe40000000025 */
[----:B------:R-:W-:Y:S01]  /*4b820*/  PRMT R34, R131, 0x7610, R34 ;  /* 0x0000761083227816 */ /* 0x000fe20000000022 */
[----:B------:R1:W-:Y:S01]  /*4b830*/  STL [R1+0x420], R248 ;  /* 0x000420f801007387 */ /* 0x0003e20000100800 */
[----:B------:R-:W-:-:S03]  /*4b840*/  PRMT R30, R127, 0x7610, R30 ;  /* 0x000076107f1e7816 */ /* 0x000fc6000000001e */
[----:B------:R-:W2:Y:S01]  /*4b850*/  LDL.LU R252, [R1+0x264] ;  /* 0x0002640001fc7983 */ /* 0x000ea20000300800 */
[----:B------:R-:W-:Y:S02]  /*4b860*/  PRMT R31, R129, 0x7610, R31 ;  /* 0x00007610811f7816 */ /* 0x000fe4000000001f */
[----:B------:R-:W-:Y:S01]  /*4b870*/  PRMT R27, R125, 0x7610, R27 ;  /* 0x000076107d1b7816 */ /* 0x000fe2000000001b */
[----:B------:R-:W-:Y:S01]  /*4b880*/  STL [R1+0x3c4], R10 ;  /* 0x0003c40a01007387 */ /* 0x000fe20000100800 */
[----:B------:R-:W-:-:S03]  /*4b890*/  PRMT R26, R123, 0x7610, R26 ;  /* 0x000076107b1a7816 */ /* 0x000fc6000000001a */
[----:B------:R1:W-:Y:S04]  /*4b8a0*/  STL [R1+0x418], R250 ;  /* 0x000418fa01007387 */ /* 0x0003e80000100800 */
[----:B------:R-:W2:Y:S01]  /*4b8b0*/  LDL.LU R251, [R1+0x258] ;  /* 0x0002580001fb7983 */ /* 0x000ea20000300800 */
[----:B----4-:R-:W-:Y:S02]  /*4b8c0*/  PRMT R139, R140, 0x7610, R139 ;  /* 0x000076108c8b7816 */ /* 0x010fe4000000008b */
[----:B---3--:R-:W-:Y:S01]  /*4b8d0*/  PRMT R122, R142, 0x7610, R122 ;  /* 0x000076108e7a7816 */ /* 0x008fe2000000007a */
[----:B------:R-:W3:Y:S04]  /*4b8e0*/  LDL.LU R140, [R1+0x3ec] ;  /* 0x0003ec00018c7983 */ /* 0x000ee80000300800 */
[----:B------:R-:W4:Y:S01]  /*4b8f0*/  LDL.LU R142, [R1+0x28c] ;  /* 0x00028c00018e7983 */ /* 0x000f220000300800 */
[----:B------:R-:W-:-:S03]  /*4b900*/  PRMT R124, R143, 0x7610, R124 ;  /* 0x000076108f7c7816 */ /* 0x000fc6000000007c */
[----:B------:R-:W4:Y:S01]  /*4b910*/  LDL.LU R143, [R1+0x288] ;  /* 0x00028800018f7983 */ /* 0x000f220000300800 */
[----:B--2---:R-:W-:-:S03]  /*4b920*/  PRMT R126, R144, 0x7610, R126 ;  /* 0x00007610907e7816 */ /* 0x004fc6000000007e */
[----:B------:R-:W2:Y:S01]  /*4b930*/  LDL.LU R144, [R1+0x290] ;  /* 0x0002900001907983 */ /* 0x000ea20000300800 */
[----:B0-----:R-:W-:-:S03]  /*4b940*/  IMAD.MOV.U32 R249, RZ, RZ, R5 ;  /* 0x000000fffff97224 */ /* 0x001fc600078e0005 */
[----:B------:R-:W4:Y:S01]  /*4b950*/  LDL.LU R5, [R1+0x2c0] ;  /* 0x0002c00001057983 */ /* 0x000f220000300800 */
[----:B------:R-:W-:Y:S02]  /*4b960*/  PRMT R2, R3, 0x7610, R2 ;  /* 0x0000761003027816 */ /* 0x000fe40000000002 */
[----:B------:R-:W-:Y:S01]  /*4b970*/  PRMT R118, R152, 0x7610, R118 ;  /* 0x0000761098767816 */ /* 0x000fe20000000076 */
[----:B-1----:R-:W2:Y:S04]  /*4b980*/  LDL.LU R13, [R1+0x220] ;  /* 0x00022000010d7983 */ /* 0x002ea80000300800 */
[----:B------:R0:W-:Y:S04]  /*4b990*/  STL [R1+0x428], R247 ;  /* 0x000428f701007387 */ /* 0x0001e80000100800 */
[----:B------:R-:W2:Y:S01]  /*4b9a0*/  LDL.LU R12, [R1+0x2a0] ;  /* 0x0002a000010c7983 */ /* 0x000ea20000300800 */
        /* <DEDUP_REMOVED lines=8> */
[----:B------:R-:W2:Y:S01]  /*4ba30*/  LDL.LU R10, [R1+0x298] ;  /* 0x00029800010a7983 */ /* 0x000ea20000300800 */
[----:B---3--:R-:W-:Y:S01]  /*4ba40*/  PRMT R140, R141, 0x7610, R140 ;  /* 0x000076108d8c7816 */ /* 0x008fe2000000008c */
[----:B0-----:R-:W-:Y:S02]  /*4ba50*/  IMAD.MOV.U32 R247, RZ, RZ, R4 ;  /* 0x000000fffff77224 */ /* 0x001fe400078e0004 */
[----:B------:R-:W3:Y:S04]  /*4ba60*/  LDL.LU R141, [R1+0x3e8] ;  /* 0x0003e800018d7983 */ /* 0x000ee80000300800 */
[----:B------:R0:W-:Y:S04]  /*4ba70*/  STL.S16 [R1+0x220], R2 ;  /* 0x0002200201007387 */ /* 0x0001e80000100600 */
[----:B------:R-:W3:Y:S04]  /*4ba80*/  LDL.LU R4, [R1+0x2c4] ;  /* 0x0002c40001047983 */ /* 0x000ee80000300800 */
[----:B------:R-:W3:Y:S01]  /*4ba90*/  LDL.LU R145, [R1+0x29c] ;  /* 0x00029c0001917983 */ /* 0x000ee20000300800 */
[----:B----4-:R-:W-:-:S03]  /*4baa0*/  PRMT R152, R5, 0x7610, R152 ;  /* 0x0000761005987816 */ /* 0x010fc60000000098 */
[----:B0-----:R-:W4:Y:S04]  /*4bab0*/  LDL.LU R2, [R1+0x2b0] ;  /* 0x0002b00001027983 */ /* 0x001f280000300800 */
[----:B------:R-:W4:Y:S01]  /*4bac0*/  LDL.LU R5, [R1+0x398] ;  /* 0x0003980001057983 */ /* 0x000f220000300800 */
[----:B------:R-:W-:Y:S02]  /*4bad0*/  PRMT R131, R249, 0x7610, R131 ;  /* 0x00007610f9837816 */ /* 0x000fe40000000083 */
[----:B------:R-:W-:Y:S01]  /*4bae0*/  PRMT R134, R6, 0x7610, R134 ;  /* 0x0000761006867816 */ /* 0x000fe20000000086 */
[----:B------:R-:W4:Y:S01]  /*4baf0*/  LDL.LU R15, [R1+0x2b4] ;  /* 0x0002b400010f7983 */ /* 0x000f220000300800 */
[----:B--2---:R-:W-:-:S03]  /*4bb00*/  PRMT R146, R12, 0x7610, R146 ;  /* 0x000076100c927816 */ /* 0x004fc60000000092 */
[----:B------:R-:W2:Y:S04]  /*4bb10*/  LDL.LU R249, [R1+0x424] ;  /* 0x0004240001f97983 */ /* 0x000ea80000300800 */
[----:B------:R-:W2:Y:S04]  /*4bb20*/  LDL.LU R6, [R1+0x410] ;  /* 0x0004100001067983 */ /* 0x000ea80000300800 */
[----:B------:R-:W2:Y:S01]  /*4bb30*/  LDL.LU R12, [R1+0x3c0] ;  /* 0x0003c000010c7983 */ /* 0x000ea20000300800 */
[----:B------:R-:W-:Y:S02]  /*4bb40*/  PRMT R123, R13, 0x7610, R123 ;  /* 0x000076100d7b7816 */ /* 0x000fe4000000007b */
[----:B------:R-:W-:Y:S01]  /*4bb50*/  PRMT R129, R0, 0x7610, R129 ;  /* 0x0000761000817816 */ /* 0x000fe20000000081 */
[----:B------:R-:W2:Y:S04]  /*4bb60*/  LDL.LU R13, [R1+0x2ac] ;  /* 0x0002ac00010d7983 */ /* 0x000ea80000300800 */
[----:B------:R-:W2:Y:S04]  /*4bb70*/  LDL.LU R14, [R1+0x2a8] ;  /* 0x0002a800010e7983 */ /* 0x000ea80000300800 */
[----:B------:R-:W2:Y:S04]  /*4bb80*/  LDL.LU R3, [R1+0x2bc] ;  /* 0x0002bc0001037983 */ /* 0x000ea80000300800 */
[----:B------:R-:W2:Y:S01]  /*4bb90*/  LDL.LU R0, [R1+0x2b8] ;  /* 0x0002b80001007983 */ /* 0x000ea20000300800 */
[----:B---3--:R-:W-:-:S02]  /*4bba0*/  PRMT R141, R8, 0x7610, R141 ;  /* 0x00007610088d7816 */ /* 0x008fc4000000008d */
[----:B------:R-:W-:Y:S01]  /*4bbb0*/  PRMT R115, R33, 0x7771, RZ ;  /* 0x0000777121737816 */ /* 0x000fe200000000ff */
[----:B------:R0:W5:Y:S04]  /*4bbc0*/  LDL.LU R8, [R1+0x3e4] ;  /* 0x0003e40001087983 */ /* 0x0001680000300800 */
[----:B------:R1:W-:Y:S04]  /*4bbd0*/  STL.S16 [R1+0x230], R141 ;  /* 0x0002308d01007387 */ /* 0x0003e80000100600 */
[----:B-1----:R-:W3:Y:S02]  /*4bbe0*/  LDL.LU R141, [R1+0x3e0] ;  /* 0x0003e000018d7983 */ /* 0x002ee40000300800 */
[----:B---3--:R-:W-:-:S02]  /*4bbf0*/  PRMT R141, R142, 0x7610, R141 ;  /* 0x000076108e8d7816 */ /* 0x008fc4000000008d */
[----:B------:R-:W3:Y:S02]  /*4bc00*/  LDL.LU R142, [R1+0x3dc] ;  /* 0x0003dc00018e7983 */ /* 0x000ee40000300800 */
[----:B---3--:R-:W-:Y:S02]  /*4bc10*/  PRMT R142, R143, 0x7610, R142 ;  /* 0x000076108f8e7816 */ /* 0x008fe4000000008e */
[----:B------:R-:W3:Y:S02]  /*4bc20*/  LDL.LU R143, [R1+0x3d8] ;  /* 0x0003d800018f7983 */ /* 0x000ee40000300800 */
[----:B---3--:R-:W-:Y:S02]  /*4bc30*/  PRMT R143, R144, 0x7610, R143 ;  /* 0x00007610908f7816 */ /* 0x008fe4000000008f */
[----:B------:R-:W3:Y:S02]  /*4bc40*/  LDL.LU R144, [R1+0x3d4] ;  /* 0x0003d40001907983 */ /* 0x000ee40000300800 */
[----:B---3--:R-:W-:-:S02]  /*4bc50*/  PRMT R144, R9, 0x7610, R144 ;  /* 0x0000761009907816 */ /* 0x008fc40000000090 */
[----:B----4-:R-:W-:Y:S01]  /*4bc60*/  PRMT R149, R2, 0x7610, R149 ;  /* 0x0000761002957816 */ /* 0x010fe20000000095 */
[----:B------:R0:W5:Y:S04]  /*4bc70*/  LDL.LU R9, [R1+0x3d0] ;  /* 0x0003d00001097983 */ /* 0x0001680000300800 */
[----:B------:R1:W-:Y:S01]  /*4bc80*/  STL.S16 [R1+0x234], R144 ;  /* 0x0002349001007387 */ /* 0x0003e20000100600 */
[----:B------:R-:W-:-:S03]  /*4bc90*/  PRMT R5, R4, 0x7610, R5 ;  /* 0x0000761004057816 */ /* 0x000fc60000000005 */
[----:B------:R-:W3:Y:S04]  /*4bca0*/  LDL.LU R2, [R1+0x3ac] ;  /* 0x0003ac0001027983 */ /* 0x000ee80000300800 */
[----:B-1----:R-:W4:Y:S04]  /*4bcb0*/  LDL.LU R144, [R1+0x3cc] ;  /* 0x0003cc0001907983 */ /* 0x002f280000300800 */
[----:B------:R1:W-:Y:S04]  /*4bcc0*/  STL.S16 [R1+0x240], R5 ;  /* 0x0002400501007387 */ /* 0x0003e80000100600 */
[----:B------:R-:W3:Y:S04]  /*4bcd0*/  LDL.LU R4, [R1+0x394] ;  /* 0x0003940001047983 */ /* 0x000ee80000300800 */
[----:B-1----:R-:W3:Y:S01]  /*4bce0*/  LDL.LU R5, [R1+0x390] ;  /* 0x0003900001057983 */ /* 0x002ee20000300800 */
[----:B----4-:R-:W-:-:S03]  /*4bcf0*/  PRMT R144, R145, 0x7610, R144 ;  /* 0x0000761091907816 */ /* 0x010fc60000000090 */
[----:B------:R-:W4:Y:S01]  /*4bd00*/  LDL.LU R145, [R1+0x3c8] ;  /* 0x0003c80001917983 */ /* 0x000f220000300800 */
        /* <DEDUP_REMOVED lines=8> */
[----:B--2---:R-:W-:Y:S02]  /*4bd90*/  PRMT R249, R248, 0x7610, R249 ;  /* 0x00007610f8f97816 */ /* 0x004fe400000000f9 */
[----:B------:R-:W-:Y:S01]  /*4bda0*/  PRMT R6, R252, 0x7610, R6 ;  /* 0x00007610fc067816 */ /* 0x000fe20000000006 */
[----:B------:R0:W5:Y:S01]  /*4bdb0*/  LDL.LU R248, [R1+0x420] ;  /* 0x0004200001f87983 */ /* 0x0001620000300800 */
[----:B------:R-:W-:Y:S02]  /*4bdc0*/  PRMT R12, R11, 0x7610, R12 ;  /* 0x000076100b0c7816 */ /* 0x000fe4000000000c */
[----:B---3--:R-:W-:-:S02]  /*4bdd0*/  PRMT R2, R15, 0x7610, R2 ;  /* 0x000076100f027816 */ /* 0x008fc40000000002 */
        /* <DEDUP_REMOVED lines=34> */
[----:B--2---:R1:W5:Y:S01]  /*4c000*/  LDL.LU R6, [R1+0x408] ;  /* 0x0004080001067983 */ /* 0x0043620000300800 */
        /* <DEDUP_REMOVED lines=14> */
[----:B---3--:R1:W5:Y:S04]  /*4c0f0*/  LDL.LU R12, [R1+0x3b8] ;  /* 0x0003b800010c7983 */ /* 0x0083680000300800 */
[----:B------:R1:W5:Y:S04]  /*4c100*/  LDL.LU R13, [R1+0x3b4] ;  /* 0x0003b400010d7983 */ /* 0x0003680000300800 */
[----:B------:R1:W5:Y:S04]  /*4c110*/  LDL.LU R14, [R1+0x3b0] ;  /* 0x0003b000010e7983 */ /* 0x0003680000300800 */
[----:B------:R1:W5:Y:S04]  /*4c120*/  LDL.LU R15, [R1+0x3a8] ;  /* 0x0003a800010f7983 */ /* 0x0003680000300800 */
[----:B0-----:R1:W5:Y:S04]  /*4c130*/  LDL.LU R2, [R1+0x3a4] ;  /* 0x0003a40001027983 */ /* 0x0013680000300800 */
        /* <DEDUP_REMOVED lines=46> */
[----:B-1----:R-:W-:Y:S06]  /*4c420*/  @!P0 BRA `(.L_x_445) ;  /* 0x00000048006c8947 */ /* 0x002fec0003800000 */
[----:B-----5:R0:W-:Y:S04]  /*4c430*/  STL [R1+0x38c], R2 ;  /* 0x00038c0201007387 */ /* 0x0201e80000100800 */
[----:B------:R1:W-:Y:S04]  /*4c440*/  STL [R1+0x388], R0 ;  /* 0x0003880001007387 */ /* 0x0003e80000100800 */
[----:B------:R2:W-:Y:S04]  /*4c450*/  STL [R1+0x390], R3 ;  /* 0x0003900301007387 */ /* 0x0005e80000100800 */
[----:B0-----:R-:W3:Y:S04]  /*4c460*/  LDL.LU R2, [R1+0x244] ;  /* 0x0002440001027983 */ /* 0x001ee80000300800 */
[----:B-1----:R-:W4:Y:S01]  /*4c470*/  LDL.LU R0, [R1+0x248] ;  /* 0x0002480001007983 */ /* 0x002f220000300800 */
[----:B--2---:R-:W-:-:S02]  /*4c480*/  IADD3 R3, P2, PT, R4, -0xc0, RZ ;  /* 0xffffff4004037810 */ /* 0x004fc40007f5e0ff */
[----:B---3--:R-:W-:-:S04]  /*4c490*/  IADD3 R2, P1, PT, R2, 0xc0, RZ ;  /* 0x000000c002027810 */ /* 0x008fc80007f3e0ff */
[----:B------:R-:W-:Y:S01]  /*4c4a0*/  ISETP.GT.U32.AND P0, PT, R2, R3, PT ;  /* 0x000000030200720c */ /* 0x000fe20003f04070 */
[----:B------:R0:W-:Y:S01]  /*4c4b0*/  STL [R1+0x244], R2 ;  /* 0x0002440201007387 */ /* 0x0001e20000100800 */
[----:B----4-:R-:W-:-:S03]  /*4c4c0*/  IMAD.X R0, RZ, RZ, R0, P1 ;  /* 0x000000ffff007224 */ /* 0x010fc600008e0600 */
[----:B------:R1:W5:Y:S04]  /*4c4d0*/  LDL.LU R3, [R1+0x390] ;  /* 0x0003900001037983 */ /* 0x0003680000300800 */
[----:B------:R2:W-:Y:S01]  /*4c4e0*/  STL [R1+0x248], R0 ;  /* 0x0002480001007387 */ /* 0x0005e20000100800 */
[----:B0-----:R-:W-:-:S04]  /*4c4f0*/  IADD3.X R2, PT, PT, R5, -0x1, RZ, P2, !PT ;  /* 0xffffffff05027810 */ /* 0x001fc800017fe4ff */
[----:B------:R-:W-:Y:S02]  /*4c500*/  ISETP.GT.U32.AND.EX P0, PT, R0, R2, PT, P0 ;  /* 0x000000020000720c */ /* 0x000fe40003f04100 */
[----:B------:R1:W5:Y:S04]  /*4c510*/  LDL.LU R2, [R1+0x38c] ;  /* 0x00038c0001027983 */ /* 0x0003680000300800 */
[----:B--2---:R1:W5:Y:S07]  /*4c520*/  LDL.LU R0, [R1+0x388] ;  /* 0x0003880001007983 */ /* 0x00436e0000300800 */
[----:B------:R-:W-:Y:S05]  /*4c530*/  @!P0 BRA `(.L_x_446) ;  /* 0xffffffb400a08947 */ /* 0x000fea000383ffff */
.L_x_439:
[----:B-----5:R0:W-:Y:S04]  /*4c540*/  STL [R1+0x388], R0 ;  /* 0x0003880001007387 */ /* 0x0201e80000100800 */
[----:B------:R2:W-:Y:S04]  /*4c550*/  STL [R1+0x38c], R2 ;  /* 0x00038c0201007387 */ /* 0x0005e80000100800 */
[----:B0-----:R-:W3:Y:S04]  /*4c560*/  LDL R0, [R1+0x244] ;  /* 0x0002440001007983 */ /* 0x001ee80000100800 */
[----:B--2---:R-:W2:Y:S01]  /*4c570*/  LDL R2, [R1+0x248] ;  /* 0x0002480001027983 */ /* 0x004ea20000100800 */
[----:B---3--:R-:W-:Y:S01]  /*4c580*/  ISETP.GE.U32.AND P0, PT, R0, R4, PT ;  /* 0x000000040000720c */ /* 0x008fe20003f06070 */
[----:B------:R-:W-:-:S02]  /*4c590*/  IMAD.IADD R4, R4, 0x1, -R0 ;  /* 0x0000000104047824 */ /* 0x000fc400078e0a00 */
[----:B------:R0:W5:Y:S01]  /*4c5a0*/  LDL.LU R0, [R1+0x388] ;  /* 0x0003880001007983 */ /* 0x0001620000300800 */
[----:B--2---:R-:W-:-:S03]  /*4c5b0*/  ISETP.GE.U32.AND.EX P0, PT, R2, R5, PT, P0 ;  /* 0x000000050200720c */ /* 0x004fc60003f06100 */
[----:B------:R0:W5:Y:S01]  /*4c5c0*/  LDL.LU R2, [R1+0x38c] ;  /* 0x00038c0001027983 */ /* 0x0001620000300800 */
[----:B------:R-:W2:Y:S01]  /*4c5d0*/  S2R R5, SR_TID.X ;  /* 0x0000000000057919 */ /* 0x000ea20000002100 */
[----:B------:R-:W-:Y:S01]  /*4c5e0*/  BSSY.RECONVERGENT B1, `(.L_x_445) ;  /* 0x000047f000017945 */ /* 0x000fe20003800200 */
[----:B--2---:R-:W-:-:S13]  /*4c5f0*/  ISETP.GE.OR P0, PT, R5, R4, P0 ;  /* 0x000000040500720c */ /* 0x004fda0000706670 */
[----:B0-----:R-:W-:Y:S05]  /*4c600*/  @P0 BRA `(.L_x_447) ;  /* 0x0000004400f00947 */ /* 0x001fea0003800000 */
[----:B------:R-:W-:-:S05]  /*4c610*/  IMAD.MOV.U32 R4, RZ, RZ, R5 ;  /* 0x000000ffff047224 */ /* 0x000fca00078e0005 */
[----:B------:R0:W-:Y:S02]  /*4c620*/  STL [R1+0x24c], R4 ;  /* 0x00024c0401007387 */ /* 0x0001e40000100800 */
.L_x_453:
[----:B-----5:R-:W-:Y:S01]  /*4c630*/  LOP3.LUT R10, R10, 0xffff, RZ, 0xc0, !PT ;  /* 0x0000ffff0a0a7812 */ /* 0x020fe200078ec0ff */
[----:B------:R2:W-:Y:S01]  /*4c640*/  STL [R1+0x394], R149 ;  /* 0x0003949501007387 */ /* 0x0005e20000100800 */
[----:B------:R-:W-:Y:S02]  /*4c650*/  LOP3.LUT R11, R11, 0xffff, RZ, 0xc0, !PT ;  /* 0x0000ffff0b0b7812 */ /* 0x000fe400078ec0ff */
[----:B------:R-:W-:Y:S01]  /*4c660*/  LOP3.LUT R8, R8, 0xffff, RZ, 0xc0, !PT ;  /* 0x0000ffff08087812 */ /* 0x000fe200078ec0ff */
[----:B-----5:R3:W-:Y:S01]  /*4c670*/  STL [R1+0x390], R0 ;  /* 0x0003900001007387 */ /* 0x0207e20000100800 */
[----:B------:R-:W-:-:S03]  /*4c680*/  LOP3.LUT R9, R9, 0xffff, RZ, 0xc0, !PT ;  /* 0x0000ffff09097812 */ /* 0x000fc600078ec0ff */
[----:B------:R4:W-:Y:S01]  /*4c690*/  STL [R1+0x388], R3 ;  /* 0x0003880301007387 */ /* 0x0009e20000100800 */
[----:B--2---:R-:W-:-:S03]  /*4c6a0*/  PRMT R149, R11, 0x3340, R10 ;  /* 0x000033400b957816 */ /* 0x004fc6000000000a */
[----:B------:R-:W2:Y:S01]  /*4c6b0*/  LDL R11, [R1+0x244] ;  /* 0x00024400010b7983 */ /* 0x000ea20000100800 */
[----:B---3--:R-:W-:-:S03]  /*4c6c0*/  PRMT R0, R9, 0x3340, R8 ;  /* 0x0000334009007816 */ /* 0x008fc60000000008 */
[----:B------:R-:W2:Y:S04]  /*4c6d0*/  LDL R10, [R1+0x24c] ;  /* 0x00024c00010a7983 */ /* 0x000ea80000100800 */
[----:B------:R-:W3:Y:S01]  /*4c6e0*/  LDL R8, [R1+0x248] ;  /* 0x0002480001087983 */ /* 0x000ee20000100800 */
[----:B------:R-:W-:Y:S02]  /*4c6f0*/  LOP3.LUT R231, R231, 0xffff, RZ, 0xc0, !PT ;  /* 0x0000ffffe7e77812 */ /* 0x000fe400078ec0ff */
[----:B------:R-:W-:Y:S01]  /*4c700*/  LOP3.LUT R232, R232, 0xffff, RZ, 0xc0, !PT ;  /* 0x0000ffffe8e87812 */ /* 0x000fe200078ec0ff */
[----:B------:R-:W-:Y:S01]  /*4c710*/  STL [R1+0x38c], R2 ;  /* 0x00038c0201007387 */ /* 0x000fe20000100800 */
[----:B0-----:R-:W-:Y:S02]  /*4c720*/  LOP3.LUT R4, R233, 0xffff, RZ, 0xc0, !PT ;  /* 0x0000ffffe9047812 */ /* 0x001fe400078ec0ff */
        /* <DEDUP_REMOVED lines=47> */
[----:B----4-:R-:W-:Y:S02]  /*4ca20*/  PRMT R3, R248, 0x3340, R247 ;  /* 0x00003340f8037816 */ /* 0x010fe400000000f7 */
[----:B------:R-:W-:-:S02]  /*4ca30*/  LOP3.LUT R248, R6, 0xffff, RZ, 0xc0, !PT ;  /* 0x0000ffff06f87812 */ /* 0x000fc400078ec0ff */
[----:B------:R-:W-:Y:S02]  /*4ca40*/  LOP3.LUT R7, R7, 0xffff, RZ, 0xc0, !PT ;  /* 0x0000ffff07077812 */ /* 0x000fe400078ec0ff */
        /* <DEDUP_REMOVED lines=14> */
[----:B------:R-:W-:Y:S01]  /*4cb30*/  PRMT R188, R5, 0x3340, R188 ;  /* 0x0000334005bc7816 */ /* 0x000fe200000000bc */
[----:B------:R-:W0:Y:S01]  /*4cb40*/  LDC.64 R54, c[0x0][0x380] ;  /* 0x0000e000ff367b82 */ /* 0x000e220000000a00 */
        /* <DEDUP_REMOVED lines=36> */
[----:B------:R-:W-:Y:S01]  /*4cd90*/  PRMT R201, R214, 0x3340, R213 ;  /* 0x00003340d6c97816 */ /* 0x000fe200000000d5 */
[----:B------:R-:W4:Y:S01]  /*4cda0*/  LDL.LU R238, [R1+0x220] ;  /* 0x0002200001ee7983 */ /* 0x000f220000300800 */
        /* <DEDUP_REMOVED lines=47> */
[----:B------:R1:W-:Y:S01]  /*4d0a0*/  STL [R1+0x260], R0 ;  /* 0x0002600001007387 */ /* 0x0003e20000100800 */
[----:B--2---:R-:W-:Y:S02]  /*4d0b0*/  IADD3 R5, P0, PT, R10, R11, RZ ;  /* 0x0000000b0a057210 */ /* 0x004fe40007f1e0ff */
[----:B------:R-:W-:Y:S01]  /*4d0c0*/  LOP3.LUT R214, R27, 0xffff, RZ, 0xc0, !PT ;  /* 0x0000ffff1bd67812 */ /* 0x000fe200078ec0ff */
[----:B------:R-:W2:Y:S01]  /*4d0d0*/  LDL.LU R237, [R1+0x228] ;  /* 0x0002280001ed7983 */ /* 0x000ea20000300800 */
[----:B------:R-:W-:Y:S01]  /*4d0e0*/  LOP3.LUT R7, R28, 0xffff, RZ, 0xc0, !PT ;  /* 0x0000ffff1c077812 */ /* 0x000fe200078ec0ff */
[----:B---3--:R-:W-:Y:S01]  /*4d0f0*/  IMAD.X R4, RZ, RZ, R8, P0 ;  /* 0x000000ffff047224 */ /* 0x008fe200000e0608 */
[----:B------:R-:W-:-:S02]  /*4d100*/  PRMT R226, R236, 0x3340, R235 ;  /* 0x00003340ece27816 */ /* 0x000fc400000000eb */
[----:B------:R-:W-:Y:S01]  /*4d110*/  PRMT R210, R220, 0x3340, R219 ;  /* 0x00003340dcd27816 */ /* 0x000fe200000000db */
[----:B------:R-:W3:Y:S01]  /*4d120*/  LDL.LU R235, [R1+0x230] ;  /* 0x0002300001eb7983 */ /* 0x000ee20000300800 */
[----:B------:R-:W-:Y:S02]  /*4d130*/  PRMT R209, R222, 0x3340, R221 ;  /* 0x00003340ded17816 */ /* 0x000fe400000000dd */
[----:B------:R-:W-:Y:S01]  /*4d140*/  PRMT R214, R7, 0x3340, R214 ;  /* 0x0000334007d67816 */ /* 0x000fe200000000d6 */
[----:B0-----:R-:W-:Y:S01]  /*4d150*/  IMAD.WIDE.U32 R54, R5, 0x110, R54 ;  /* 0x0000011005367825 */ /* 0x001fe200078e0036 */
[----:B------:R-:W-:Y:S01]  /*4d160*/  LOP3.LUT R220, R31, 0xffff, RZ, 0xc0, !PT ;  /* 0x0000ffff1fdc7812 */ /* 0x000fe200078ec0ff */
[----:B------:R-:W2:Y:S01]  /*4d170*/  LDL.LU R236, [R1+0x224] ;  /* 0x0002240001ec7983 */ /* 0x000ea20000300800 */
[----:B------:R-:W-:Y:S02]  /*4d180*/  LOP3.LUT R7, R32, 0xffff, RZ, 0xc0, !PT ;  /* 0x0000ffff20077812 */ /* 0x000fe400078ec0ff */
[----:B------:R-:W-:Y:S01]  /*4d190*/  LOP3.LUT R222, R19, 0xffff, RZ, 0xc0, !PT ;  /* 0x0000ffff13de7812 */ /* 0x000fe200078ec0ff */
[----:B------:R-:W-:Y:S01]  /*4d1a0*/  IMAD R5, R4, 0x110, RZ ;  /* 0x0000011004057824 */ /* 0x000fe200078e02ff */
[----:B------:R-:W-:-:S02]  /*4d1b0*/  PRMT R62, R62, 0x3340, R63 ;  /* 0x000033403e3e7816 */ /* 0x000fc4000000003f */
[----:B------:R-:W-:Y:S02]  /*4d1c0*/  PRMT R220, R7, 0x3340, R220 ;  /* 0x0000334007dc7816 */ /* 0x000fe400000000dc */
[----:B------:R-:W-:Y:S02]  /*4d1d0*/  PRMT R222, R9, 0x3340, R222 ;  /* 0x0000334009de7816 */ /* 0x000fe400000000de */
[----:B------:R-:W-:Y:S01]  /*4d1e0*/  LOP3.LUT R63, R73, 0xffff, RZ, 0xc0, !PT ;  /* 0x0000ffff493f7812 */ /* 0x000fe200078ec0ff */
[----:B------:R-:W-:Y:S01]  /*4d1f0*/  IMAD.IADD R55, R55, 0x1, R5 ;  /* 0x0000000137377824 */ /* 0x000fe200078e0205 */
[----:B------:R-:W-:Y:S01]  /*4d200*/  PRMT R218, R228, 0x3340, R227 ;  /* 0x00003340e4da7816 */ /* 0x000fe200000000e3 */
[----:B------:R-:W2:Y:S01]  /*4d210*/  LDL.LU R73, [R1+0x238] ;  /* 0x0002380001497983 */ /* 0x000ea20000300800 */
[----:B------:R-:W-:Y:S02]  /*4d220*/  PRMT R217, R230, 0x3340, R229 ;  /* 0x00003340e6d97816 */ /* 0x000fe400000000e5 */
[----:B------:R-:W-:Y:S01]  /*4d230*/  LOP3.LUT R7, R24, 0xffff, RZ, 0xc0, !PT ;  /* 0x0000ffff18077812 */ /* 0x000fe200078ec0ff */
[----:B------:R-:W2:Y:S01]  /*4d240*/  LDG.E.64 R4, desc[UR6][R54.64+0xc8] ;  /* 0x0000c80636047981 */ /* 0x000ea2000c1e1b00 */
[----:B------:R-:W-:-:S02]  /*4d250*/  LOP3.LUT R9, R18, 0xffff, RZ, 0xc0, !PT ;  /* 0x0000ffff12097812 */ /* 0x000fc400078ec0ff */
[----:B------:R-:W-:Y:S01]  /*4d260*/  LOP3.LUT R187, R161, 0xffff, RZ, 0xc0, !PT ;  /* 0x0000ffffa1bb7812 */ /* 0x000fe200078ec0ff */
[----:B------:R-:W2:Y:S01]  /*4d270*/  LDG.E.64 R10, desc[UR6][R54.64+0xb0] ;  /* 0x0000b006360a7981 */ /* 0x000ea2000c1e1b00 */
[----:B------:R-:W-:Y:S02]  /*4d280*/  LOP3.LUT R189, R165, 0xffff, RZ, 0xc0, !PT ;  /* 0x0000ffffa5bd7812 */ /* 0x000fe400078ec0ff */
[----:B------:R-:W-:Y:S01]  /*4d290*/  LOP3.LUT R197, R157, 0xffff, RZ, 0xc0, !PT ;  /* 0x0000ffff9dc57812 */ /* 0x000fe200078ec0ff */
[----:B------:R-:W2:Y:S01]  /*4d2a0*/  LDG.E.64 R164, desc[UR6][R54.64+0xf0] ;  /* 0x0000f00636a47981 */ /* 0x000ea2000c1e1b00 */
[----:B------:R-:W-:Y:S02]  /*4d2b0*/  LOP3.LUT R203, R45, 0xffff, RZ, 0xc0, !PT ;  /* 0x0000ffff2dcb7812 */ /* 0x000fe400078ec0ff */
        /* <DEDUP_REMOVED lines=15> */
[----:B------:R-:W-:Y:S01]  /*4d3b0*/  PRMT R250, R250, 0x3340, R249 ;  /* 0x00003340fafa7816 */ /* 0x000fe200000000f9 */
[----:B------:R-:W2:Y:S01]  /*4d3c0*/  LDG.E.64 R16, desc[UR6][R54.64+0x98] ;  /* 0x0000980636107981 */ /* 0x000ea2000c1e1b00 */
[----:B------:R-:W-:Y:S02]  /*4d3d0*/  PRMT R179, R180, 0x3340, R179 ;  /* 0x00003340b4b37816 */ /* 0x000fe400000000b3 */
[----:B------:R-:W-:Y:S01]  /*4d3e0*/  PRMT R249, R252, 0x3340, R251 ;  /* 0x00003340fcf97816 */ /* 0x000fe200000000fb */
[----:B------:R-:W2:Y:S01]  /*4d3f0*/  LDG.E.64 R32, desc[UR6][R54.64+0x58] ;  /* 0x0000580636207981 */ /* 0x000ea2000c1e1b00 */
[----:B------:R-:W-:-:S02]  /*4d400*/  PRMT R180, R182, 0x3340, R181 ;  /* 0x00003340b6b47816 */ /* 0x000fc400000000b5 */
[----:B------:R-:W-:Y:S01]  /*4d410*/  PRMT R173, R174, 0x3340, R173 ;  /* 0x00003340aead7816 */ /* 0x000fe200000000ad */
[----:B------:R-:W2:Y:S01]  /*4d420*/  LDL.LU R251, [R1+0x260] ;  /* 0x0002600001fb7983 */ /* 0x000ea20000300800 */
[----:B-1----:R-:W-:Y:S02]  /*4d430*/  PRMT R0, R13, 0x3340, R12 ;  /* 0x000033400d007816 */ /* 0x002fe4000000000c */
        /* <DEDUP_REMOVED lines=29> */
[----:B------:R-:W-:-:S03]  /*4d610*/  LOP3.LUT R72, R72, 0xffff, RZ, 0xc0, !PT ;  /* 0x0000ffff48487812 */ /* 0x000fc600078ec0ff */
        /* <DEDUP_REMOVED lines=14> */
[----:B------:R-:W-:-:S03]  /*4d700*/  PRMT R63, R72, 0x3340, R63 ;  /* 0x00003340483f7816 */ /* 0x000fc6000000003f */
[----:B------:R-:W2:Y:S01]  /*4d710*/  LDL.LU R72, [R1+0x234] ;  /* 0x0002340001487983 */ /* 0x000ea20000300800 */
[----:B0-----:R-:W-:-:S03]  /*4d720*/  LOP3.LUT R55, R68, 0xffff, RZ, 0xc0, !PT ;  /* 0x0000ffff44377812 */ /* 0x001fc600078ec0ff */
[----:B------:R-:W2:Y:S01]  /*4d730*/  LDL.LU R68, [R1+0x22c] ;  /* 0x00022c0001447983 */ /* 0x000ea20000300800 */
        /* <DEDUP_REMOVED lines=49> */
[----:B----4-:R-:W-:Y:S02]  /*4da50*/  LOP3.LUT R108, R238, 0xffff, RZ, 0xc0, !PT ;  /* 0x0000ffffee6c7812 */ /* 0x010fe400078ec0ff */
        /* <DEDUP_REMOVED lines=13> */
[----:B---3--:R-:W-:Y:S02]  /*4db30*/  LOP3.LUT R114, R235, 0xffff, RZ, 0xc0, !PT ;  /* 0x0000ffffeb727812 */ /* 0x008fe400078ec0ff */
        /* <DEDUP_REMOVED lines=12> */
[----:B--2---:R-:W-:Y:S02]  /*4dc00*/  LOP3.LUT R118, R73, 0xffff, RZ, 0xc0, !PT ;  /* 0x0000ffff49767812 */ /* 0x004fe400078ec0ff */
[----:B------:R-:W-:-:S02]  /*4dc10*/  LOP3.LUT R55, R146, 0xffff, RZ, 0xc0, !PT ;  /* 0x0000ffff92377812 */ /* 0x000fc400078ec0ff */
[----:B------:R-:W-:Y:S02]  /*4dc20*/  LOP3.LUT R59, R71, 0xffff, RZ, 0xc0, !PT ;  /* 0x0000ffff473b7812 */ /* 0x000fe400078ec0ff */
[----:B------:R-:W-:Y:S01]  /*4dc30*/  PRMT R85, R106, 0x3340, R85 ;  /* 0x000033406a557816 */ /* 0x000fe20000000055 */
[----:B------:R-:W2:Y:S01]  /*4dc40*/  LDL.LU R71, [R1+0x240] ;  /* 0x0002400001477983 */ /* 0x000ea20000300800 */
        /* <DEDUP_REMOVED lines=8> */
[----:B------:R-:W3:Y:S01]  /*4dcd0*/  LDL.LU R70, [R1+0x23c] ;  /* 0x00023c0001467983 */ /* 0x000ee20000300800 */
[----:B------:R-:W-:Y:S02]  /*4dce0*/  PRMT R106, R69, 0x3340, R106 ;  /* 0x00003340456a7816 */ /* 0x000fe4000000006a */
[----:B------:R-:W-:-:S02]  /*4dcf0*/  PRMT R105, R54, 0x3340, R105 ;  /* 0x0000334036697816 */ /* 0x000fc40000000069 */
[----:B------:R-:W-:Y:S02]  /*4dd00*/  LOP3.LUT R101, R117, 0xffff, RZ, 0xc0, !PT ;  /* 0x0000ffff75657812 */ /* 0x000fe400078ec0ff */
[----:B------:R-:W-:Y:S02]  /*4dd10*/  LOP3.LUT R116, R116, 0xffff, RZ, 0xc0, !PT ;  /* 0x0000ffff74747812 */ /* 0x000fe400078ec0ff */
[----:B------:R-:W-:Y:S02]  /*4dd20*/  LOP3.LUT R112, R139, 0xffff, RZ, 0xc0, !PT ;  /* 0x0000ffff8b707812 */ /* 0x000fe400078ec0ff */
[----:B------:R-:W-:Y:S02]  /*4dd30*/  LOP3.LUT R69, R138, 0xffff, RZ, 0xc0, !PT ;  /* 0x0000ffff8a457812 */ /* 0x000fe400078ec0ff */
[----:B------:R-:W-:Y:S02]  /*4dd40*/  PRMT R55, R149, 0x5410, R251 ;  /* 0x0000541095377816 */ /* 0x000fe400000000fb */
[----:B------:R-:W4:Y:S01]  /*4dd50*/  LDL.LU R149, [R1+0x394] ;  /* 0x0003940001957983 */ /* 0x000f220000300800 */
[----:B------:R-:W-:-:S02]  /*4dd60*/  LOP3.LUT R54, R137, 0xffff, RZ, 0xc0, !PT ;  /* 0x0000ffff89367812 */ /* 0x000fc400078ec0ff */
[----:B------:R-:W-:Y:S02]  /*4dd70*/  PRMT R101, R116, 0x3340, R101 ;  /* 0x0000334074657816 */ /* 0x000fe40000000065 */
[----:B------:R-:W-:Y:S02]  /*4dd80*/  PRMT R112, R69, 0x3340, R112 ;  /* 0x0000334045707816 */ /* 0x000fe40000000070 */
[----:B------:R-:W-:Y:S02]  /*4dd90*/  LOP3.LUT R116, R145, 0xffff, RZ, 0xc0, !PT ;  /* 0x0000ffff91747812 */ /* 0x000fe400078ec0ff */
[----:B------:R-:W-:-:S04]  /*4dda0*/  LOP3.LUT R69, R144, 0xffff, RZ, 0xc0, !PT ;  /* 0x0000ffff90457812 */ /* 0x000fc800078ec0ff */
[----:B------:R-:W-:Y:S02]  /*4ddb0*/  PRMT R116, R69, 0x3340, R116 ;  /* 0x0000334045747816 */ /* 0x000fe40000000074 */
[----:B------:R-:W-:Y:S02]  /*4ddc0*/  PRMT R69, R250, 0x5410, R3 ;  /* 0x00005410fa457816 */ /* 0x000fe40000000003 */
[----:B------:R-:W4:Y:S01]  /*4ddd0*/  LDL.LU R3, [R1+0x388] ;  /* 0x0003880001037983 */ /* 0x000f220000300800 */
[----:B------:R-:W-:Y:S02]  /*4dde0*/  LOP3.LUT R117, R72, 0xffff, RZ, 0xc0, !PT ;  /* 0x0000ffff48757812 */ /* 0x000fe400078ec0ff */
[----:B------:R-:W-:-:S04]  /*4ddf0*/  LOP3.LUT R113, R68, 0xffff, RZ, 0xc0, !PT ;  /* 0x0000ffff44717812 */ /* 0x000fc800078ec0ff */
[----:B------:R-:W-:Y:S02]  /*4de00*/  PRMT R113, R54, 0x3340, R113 ;  /* 0x0000334036717816 */ /* 0x000fe40000000071 */
[----:B------:R-:W-:-:S04]  /*4de10*/  LOP3.LUT R54, R143, 0xffff, RZ, 0xc0, !PT ;  /* 0x0000ffff8f367812 */ /* 0x000fc800078ec0ff */
[----:B------:R-:W-:Y:S02]  /*4de20*/  PRMT R117, R54, 0x3340, R117 ;  /* 0x0000334036757816 */ /* 0x000fe40000000075 */
[----:B------:R-:W-:Y:S02]  /*4de30*/  PRMT R54, R2, 0x5410, R0 ;  /* 0x0000541002367816 */ /* 0x000fe40000000000 */
[----:B------:R-:W4:Y:S04]  /*4de40*/  LDL.LU R0, [R1+0x390] ;  /* 0x0003900001007983 */ /* 0x000f280000300800 */
[----:B------:R-:W4:Y:S01]  /*4de50*/  LDL.LU R2, [R1+0x38c] ;  /* 0x00038c0001027983 */ /* 0x000f220000300800 */
        /* <DEDUP_REMOVED lines=15> */
[----:B------:R-:W-:Y:S01]  /*4df50*/  PRMT R56, R56, 0x3340, R57 ;  /* 0x0000334038387816 */ /* 0x000fe20000000039 */
[----:B------:R0:W-:Y:S01]  /*4df60*/  STL.64 [R1+0x10], R54 ;  /* 0x0000103601007387 */ /* 0x0001e20000100a00 */
[----:B------:R-:W-:Y:S02]  /*4df70*/  PRMT R74, R74, 0x3340, R75 ;  /* 0x000033404a4a7816 */ /* 0x000fe4000000004b */
[----:B------:R-:W-:Y:S02]  /*4df80*/  LOP3.LUT R57, R83, 0xffff, RZ, 0xc0, !PT ;  /* 0x0000ffff53397812 */ /* 0x000fe400078ec0ff */
[----:B------:R-:W-:Y:S02]  /*4df90*/  LOP3.LUT R82, R82, 0xffff, RZ, 0xc0, !PT ;  /* 0x0000ffff52527812 */ /* 0x000fe400078ec0ff */
[----:B------:R-:W-:-:S02]  /*4dfa0*/  LOP3.LUT R78, R78, 0xffff, RZ, 0xc0, !PT ;  /* 0x0000ffff4e4e7812 */ /* 0x000fc400078ec0ff */
[----:B------:R-:W-:Y:S01]  /*4dfb0*/  PRMT R95, R122, 0x3340, R95 ;  /* 0x000033407a5f7816 */ /* 0x000fe2000000005f */
[----:B------:R1:W-:Y:S01]  /*4dfc0*/  STL.64 [R1+0x18], R68 ;  /* 0x0000184401007387 */ /* 0x0003e20000100a00 */
        /* <DEDUP_REMOVED lines=23> */
[----:B0-----:R-:W-:Y:S02]  /*4e140*/  PRMT R55, R199, 0x5410, R200 ;  /* 0x00005410c7377816 */ /* 0x001fe400000000c8 */
        /* <DEDUP_REMOVED lines=12> */
[----:B------:R-:W-:-:S02]  /*4e210*/  PRMT R240, R242, 0x3340, R240 ;  /* 0x00003340f2f07816 */ /* 0x000fc400000000f0 */
[----:B------:R-:W-:Y:S02]  /*4e220*/  PRMT R239, R244, 0x3340, R239 ;  /* 0x00003340f4ef7816 */ /* 0x000fe400000000ef */
[----:B------:R-:W-:Y:S02]  /*4e230*/  PRMT R233, R246, 0x3340, R245 ;  /* 0x00003340f6e97816 */ /* 0x000fe400000000f5 */
[----:B------:R-:W-:Y:S02]  /*4e240*/  PRMT R103, R126, 0x3340, R103 ;  /* 0x000033407e677816 */ /* 0x000fe40000000067 */
[----:B------:R-:W-:Y:S01]  /*4e250*/  PRMT R119, R150, 0x3340, R119 ;  /* 0x0000334096777816 */ /* 0x000fe20000000077 */
[----:B------:R1:W-:Y:S01]  /*4e260*/  STL.64 [R1+0x50], R68 ;  /* 0x0000504401007387 */ /* 0x0003e20000100a00 */
[----:B------:R-:W-:Y:S02]  /*4e270*/  PRMT R86, R176, 0x5410, R175 ;  /* 0x00005410b0567816 */ /* 0x000fe400000000af */
[----:B0-----:R-:W-:-:S02]  /*4e280*/  PRMT R54, R56, 0x5410, R58 ;  /* 0x0000541038367816 */ /* 0x001fc4000000003a */
[----:B------:R-:W-:Y:S02]  /*4e290*/  PRMT R57, R80, 0x5410, R57 ;  /* 0x0000541050397816 */ /* 0x000fe40000000039 */
[----:B------:R-:W-:Y:S02]  /*4e2a0*/  PRMT R99, R108, 0x5410, R99 ;  /* 0x000054106c637816 */ /* 0x000fe40000000063 */
[----:B------:R-:W-:Y:S02]  /*4e2b0*/  PRMT R72, R217, 0x5410, R218 ;  /* 0x00005410d9487816 */ /* 0x000fe400000000da */
[----:B------:R-:W-:Y:S02]  /*4e2c0*/  PRMT R76, R209, 0x5410, R210 ;  /* 0x00005410d14c7816 */ /* 0x000fe400000000d2 */
[----:B------:R-:W-:Y:S02]  /*4e2d0*/  PRMT R82, R201, 0x5410, R202 ;  /* 0x00005410c9527816 */ /* 0x000fe400000000ca */
[----:B--2---:R-:W-:-:S02]  /*4e2e0*/  LOP3.LUT R122, R71, 0xffff, RZ, 0xc0, !PT ;  /* 0x0000ffff477a7812 */ /* 0x004fc400078ec0ff */
[----:B------:R-:W-:-:S04]  /*4e2f0*/  LOP3.LUT R71, R152, 0xffff, RZ, 0xc0, !PT ;  /* 0x0000ffff98477812 */ /* 0x000fc800078ec0ff */
[----:B------:R-:W-:Y:S02]  /*4e300*/  PRMT R122, R71, 0x3340, R122 ;  /* 0x00003340477a7816 */ /* 0x000fe4000000007a */
[----:B------:R-:W-:Y:S02]  /*4e310*/  PRMT R176, R180, 0x5410, R179 ;  /* 0x00005410b4b07816 */ /* 0x000fe400000000b3 */
[----:B-1----:R-:W-:Y:S02]  /*4e320*/  PRMT R68, R61, 0x5410, R62 ;  /* 0x000054103d447816 */ /* 0x002fe4000000003e */
[----:B---3--:R-:W-:Y:S02]  /*4e330*/  LOP3.LUT R120, R70, 0xffff, RZ, 0xc0, !PT ;  /* 0x0000ffff46787812 */ /* 0x008fe400078ec0ff */
[----:B------:R-:W-:Y:S02]  /*4e340*/  PRMT R70, R225, 0x5410, R226 ;  /* 0x00005410e1467816 */ /* 0x000fe400000000e2 */
[----:B------:R-:W-:-:S02]  /*4e350*/  PRMT R56, R78, 0x5410, R67 ;  /* 0x000054104e387816 */ /* 0x000fc40000000043 */
[----:B------:R-:W-:Y:S02]  /*4e360*/  PRMT R80, R84, 0x5410, R75 ;  /* 0x0000541054507816 */ /* 0x000fe4000000004b */
[----:B------:R-:W-:Y:S02]  /*4e370*/  PRMT R79, R90, 0x5410, R79 ;  /* 0x000054105a4f7816 */ /* 0x000fe4000000004f */
[----:B----4-:R-:W-:-:S04]  /*4e380*/  LOP3.LUT R149, R149, 0xffff, RZ, 0xc0, !PT ;  /* 0x0000ffff95957812 */ /* 0x010fc800078ec0ff */
        /* <DEDUP_REMOVED lines=111> */
.L_x_449:
[----:B------:R-:W-:-:S05]  /*4ea80*/  IMAD.IADD R7, R1, 0x1, R6 ;  /* 0x0000000101077824 */ /* 0x000fca00078e0206 */
[----:B------:R-:W2:Y:S02]  /*4ea90*/  LDL.U8 R5, [R7+0x10] ;  /* 0x0000100007057983 */ /* 0x000ea40000100000 */
[----:B--2---:R-:W-:Y:S01]  /*4eaa0*/  ISETP.NE.AND P0, PT, R5, RZ, PT ;  /* 0x000000ff0500720c */ /* 0x004fe20003f05270 */
[----:B------:R-:W-:Y:S02]  /*4eab0*/  IMAD.MOV.U32 R5, RZ, RZ, R6 ;  /* 0x000000ffff057224 */ /* 0x000fe400078e0006 */
[----:B------:R-:W-:-:S10]  /*4eac0*/  VIADD R6, R6, 0x1 ;  /* 0x0000000106067836 */ /* 0x000fd40000000000 */
[----:B------:R-:W-:Y:S05]  /*4ead0*/  @P0 BRA `(.L_x_449) ;  /* 0xfffffffc00e80947 */ /* 0x000fea000383ffff */
[----:B------:R-:W-:Y:S05]  /*4eae0*/  BSYNC.RECONVERGENT B2 ;  /* 0x0000000000027941 */ /* 0x000fea0003800200 */
.L_x_448:
[----:B------:R-:W-:Y:S01]  /*4eaf0*/  LOP3.LUT P0, RZ, R4, 0xff, RZ, 0xc0, !PT ;  /* 0x000000ff04ff7812 */ /* 0x000fe2000780c0ff */
[----:B------:R-:W-:Y:S01]  /*4eb00*/  BSSY.RECONVERGENT B2, `(.L_x_450) ;  /* 0x000000c000027945 */ /* 0x000fe20003800200 */
[----:B------:R-:W-:-:S11]  /*4eb10*/  IMAD.MOV.U32 R6, RZ, RZ, R5 ;  /* 0x000000ffff067224 */ /* 0x000fd600078e0005 */
[----:B------:R-:W-:Y:S05]  /*4eb20*/  @!P0 BRA `(.L_x_451) ;  /* 0x0000000000248947 */ /* 0x000fea0003800000 */
[----:B------:R-:W-:-:S07]  /*4eb30*/  IMAD.MOV.U32 R8, RZ, RZ, RZ ;  /* 0x000000ffff087224 */ /* 0x000fce00078e00ff */
.L_x_452:
        /* <DEDUP_REMOVED lines=8> */
.L_x_451:
[----:B------:R-:W-:Y:S05]  /*4ebc0*/  BSYNC.RECONVERGENT B2 ;  /* 0x0000000000027941 */ /* 0x000fea0003800200 */
.L_x_450:
[----:B------:R-:W-:Y:S01]  /*4ebd0*/  IMAD.IADD R6, R1, 0x1, R6 ;  /* 0x0000000101067824 */ /* 0x000fe200078e0206 */
[----:B------:R-:W2:Y:S01]  /*4ebe0*/  LDL.LU R45, [R1+0x24c] ;  /* 0x00024c00012d7983 */ /* 0x000ea20000300800 */
[----:B------:R-:W0:Y:S03]  /*4ebf0*/  LDCU UR4, c[0x0][0x390] ;  /* 0x00007200ff0477ac */ /* 0x000e260008000800 */
[----:B------:R1:W-:Y:S04]  /*4ec00*/  STL.U8 [R6+0x10], RZ ;  /* 0x000010ff06007387 */ /* 0x0003e80000100000 */
[----:B------:R-:W3:Y:S04]  /*4ec10*/  LDL.64 R4, [R1+0x108] ;  /* 0x0001080001047983 */ /* 0x000ee80000100a00 */
[----:B------:R-:W4:Y:S04]  /*4ec20*/  LDL.64 R12, [R1+0xe8] ;  /* 0x0000e800010c7983 */ /* 0x000f280000100a00 */
[----:B------:R-:W2:Y:S04]  /*4ec30*/  LDL.64 R10, [R1+0xf0] ;  /* 0x0000f000010a7983 */ /* 0x000ea80000100a00 */
[----:B------:R-:W2:Y:S04]  /*4ec40*/  LDL.64 R8, [R1+0xf8] ;  /* 0x0000f80001087983 */ /* 0x000ea80000100a00 */
[----:B-1----:R-:W2:Y:S04]  /*4ec50*/  LDL.64 R6, [R1+0x100] ;  /* 0x0001000001067983 */ /* 0x002ea80000100a00 */
[----:B------:R-:W2:Y:S04]  /*4ec60*/  LDL.64 R246, [R1+0x18] ;  /* 0x0000180001f67983 */ /* 0x000ea80000100a00 */
[----:B------:R-:W2:Y:S04]  /*4ec70*/  LDL.64 R136, [R1+0x10] ;  /* 0x0000100001887983 */ /* 0x000ea80000100a00 */
[----:B------:R-:W2:Y:S04]  /*4ec80*/  LDL.64 R238, [R1+0x20] ;  /* 0x0000200001ee7983 */ /* 0x000ea80000100a00 */
[----:B------:R-:W2:Y:S04]  /*4ec90*/  LDL.64 R230, [R1+0x28] ;  /* 0x0000280001e67983 */ /* 0x000ea80000100a00 */
[----:B------:R-:W2:Y:S04]  /*4eca0*/  LDL.64 R222, [R1+0x30] ;  /* 0x0000300001de7983 */ /* 0x000ea80000100a00 */
[----:B------:R-:W2:Y:S04]  /*4ecb0*/  LDL.64 R214, [R1+0x38] ;  /* 0x0000380001d67983 */ /* 0x000ea80000100a00 */
[----:B------:R-:W2:Y:S04]  /*4ecc0*/  LDL.64 R206, [R1+0x40] ;  /* 0x0000400001ce7983 */ /* 0x000ea80000100a00 */
[----:B------:R-:W0:Y:S04]  /*4ecd0*/  LDL R44, [R1+0x244] ;  /* 0x00024400012c7983 */ /* 0x000e280000100800 */
        /* <DEDUP_REMOVED lines=9> */
[----:B------:R-:W-:Y:S01]  /*4ed70*/  DADD R2, R52, R2 ;  /* 0x0000000034027229 */ /* 0x000fe20000000002 */
[----:B------:R-:W-:-:S02]  /*4ed80*/  IMAD.IADD R0, R155, 0x1, R0 ;  /* 0x000000019b007824 */ /* 0x000fc400078e0200 */
        /* <DEDUP_REMOVED lines=28> */
[----:B--2---:R-:W-:-:S05]  /*4ef50*/  PRMT R5, R10, 0x7770, RZ ;  /* 0x000077700a057816 */ /* 0x004fca00000000ff */
        /* <DEDUP_REMOVED lines=42> */
[----:B--2---:R-:W2:Y:S04]  /*4f200*/  LDL.LU R135, [R1+0x25c] ;  /* 0x00025c0001877983 */ /* 0x004ea80000300800 */
        /* <DEDUP_REMOVED lines=13> */
[C---:B------:R-:W-:Y:S02]  /*4f2e0*/  PRMT R144, R136.reuse, 0x7770, RZ ;  /* 0x0000777088907816 */ /* 0x040fe400000000ff */
[C---:B------:R-:W-:Y:S02]  /*4f2f0*/  PRMT R143, R136.reuse, 0x7771, RZ ;  /* 0x00007771888f7816 */ /* 0x040fe400000000ff */
[----:B------:R-:W-:Y:S02]  /*4f300*/  PRMT R142, R136, 0x7772, RZ ;  /* 0x00007772888e7816 */ /* 0x000fe400000000ff */
[----:B-1----:R-:W-:Y:S02]  /*4f310*/  PRMT R5, R4, 0x7772, RZ ;  /* 0x0000777204057816 */ /* 0x002fe400000000ff */
[----:B------:R-:W-:Y:S02]  /*4f320*/  PRMT R141, R136, 0x7773, RZ ;  /* 0x00007773888d7816 */ /* 0x000fe400000000ff */
[C---:B------:R-:W-:Y:S01]  /*4f330*/  PRMT R136, R246.reuse, 0x7770, RZ ;  /* 0x00007770f6887816 */ /* 0x040fe200000000ff */
[----:B------:R1:W-:Y:S01]  /*4f340*/  STL [R1+0x2b4], R5 ;  /* 0x0002b40501007387 */ /* 0x0003e20000100800 */
[----:B------:R-:W-:-:S02]  /*4f350*/  PRMT R252, R246, 0x7772, RZ ;  /* 0x00007772f6fc7816 */ /* 0x000fc400000000ff */
[----:B------:R-:W-:Y:S02]  /*4f360*/  PRMT R251, R246, 0x7773, RZ ;  /* 0x00007773f6fb7816 */ /* 0x000fe400000000ff */
[C---:B------:R-:W-:Y:S02]  /*4f370*/  PRMT R246, R238.reuse, 0x7770, RZ ;  /* 0x00007770eef67816 */ /* 0x040fe400000000ff */
[C---:B------:R-:W-:Y:S02]  /*4f380*/  PRMT R245, R238.reuse, 0x7771, RZ ;  /* 0x00007771eef57816 */ /* 0x040fe400000000ff */
[C---:B------:R-:W-:Y:S01]  /*4f390*/  PRMT R244, R238.reuse, 0x7772, RZ ;  /* 0x00007772eef47816 */ /* 0x040fe200000000ff */
[----:B-1----:R-:W3:Y:S01]  /*4f3a0*/  LDL.LU R5, [R1+0x41c] ;  /* 0x00041c0001057983 */ /* 0x002ee20000300800 */
        /* <DEDUP_REMOVED lines=9> */
[----:B------:R-:W-:Y:S01]  /*4f440*/  VIADD R45, R45, 0xc0 ;  /* 0x000000c02d2d7836 */ /* 0x000fe20000000000 */
        /* <DEDUP_REMOVED lines=8> */
[----:B0-----:R-:W-:Y:S02]  /*4f4d0*/  IADD3 R44, PT, PT, -R44, UR4, RZ ;  /* 0x000000042c2c7c10 */ /* 0x001fe4000fffe1ff */
        /* <DEDUP_REMOVED lines=12> */
[----:B------:R0:W-:Y:S01]  /*4f5a0*/  STL [R1+0x24c], R45 ;  /* 0x00024c2d01007387 */ /* 0x0001e20000100800 */
[C---:B------:R-:W-:Y:S02]  /*4f5b0*/  PRMT R182, R174.reuse, 0x7770, RZ ;  /* 0x00007770aeb67816 */ /* 0x040fe400000000ff */
[----:B------:R-:W-:-:S02]  /*4f5c0*/  PRMT R181, R174, 0x7771, RZ ;  /* 0x00007771aeb57816 */ /* 0x000fc400000000ff */
[C---:B------:R-:W-:Y:S02]  /*4f5d0*/  PRMT R180, R174.reuse, 0x7772, RZ ;  /* 0x00007772aeb47816 */ /* 0x040fe400000000ff */
[----:B------:R-:W-:Y:S02]  /*4f5e0*/  PRMT R179, R174, 0x7773, RZ ;  /* 0x00007773aeb37816 */ /* 0x000fe400000000ff */
[----:B------:R-:W-:Y:S02]  /*4f5f0*/  ISETP.GE.AND P0, PT, R45, R44, PT ;  /* 0x0000002c2d00720c */ /* 0x000fe40003f06270 */
        /* <DEDUP_REMOVED lines=22> */
[C---:B0-----:R-:W-:Y:S02]  /*4f760*/  PRMT R45, R39.reuse, 0x7771, RZ ;  /* 0x00007771272d7816 */ /* 0x041fe400000000ff */
        /* <DEDUP_REMOVED lines=13> */
[----:B------:R0:W-:Y:S01]  /*4f840*/  STL [R1+0x400], R6 ;  /* 0x0004000601007387 */ /* 0x0001e20000100800 */
[----:B------:R-:W-:-:S03]  /*4f850*/  PRMT R37, R134, 0x7610, R37 ;  /* 0x0000761086257816 */ /* 0x000fc60000000025 */
[----:B0-----:R-:W4:Y:S01]  /*4f860*/  LDL.LU R6, [R1+0x260] ;  /* 0x0002600001067983 */ /* 0x001f220000300800 */
[----:B--2---:R-:W-:-:S03]  /*4f870*/  PRMT R134, R135, 0x7610, R134 ;  /* 0x0000761087867816 */ /* 0x004fc60000000086 */
[----:B------:R-:W4:Y:S01]  /*4f880*/  LDL.LU R135, [R1+0x404] ;  /* 0x0004040001877983 */ /* 0x000f220000300800 */
[----:B------:R-:W-:-:S05]  /*4f890*/  PRMT R4, R4, 0x7773, RZ ;  /* 0x0000777304047816 */ /* 0x000fca00000000ff */
[----:B------:R-:W-:Y:S01]  /*4f8a0*/  STL [R1+0x394], R4 ;  /* 0x0003940401007387 */ /* 0x000fe20000100800 */
[----:B------:R-:W-:-:S03]  /*4f8b0*/  PRMT R7, R136, 0x7610, R7 ;  /* 0x0000761088077816 */ /* 0x000fc60000000007 */
[----:B------:R0:W-:Y:S04]  /*4f8c0*/  STL [R1+0x3f8], R136 ;  /* 0x0003f88801007387 */ /* 0x0001e80000100800 */
[----:B0-----:R-:W2:Y:S01]  /*4f8d0*/  LDL.LU R136, [R1+0x268] ;  /* 0x0002680001887983 */ /* 0x001ea20000300800 */
[----:B---3--:R-:W-:-:S05]  /*4f8e0*/  PRMT R4, R5, 0x7770, RZ ;  /* 0x0000777005047816 */ /* 0x008fca00000000ff */
[----:B------:R0:W-:Y:S02]  /*4f8f0*/  STL [R1+0x2b8], R4 ;  /* 0x0002b80401007387 */ /* 0x0001e40000100800 */
[----:B0-----:R-:W-:-:S05]  /*4f900*/  PRMT R4, R5, 0x7771, RZ ;  /* 0x0000777105047816 */ /* 0x001fca00000000ff */
[----:B------:R0:W-:Y:S02]  /*4f910*/  STL [R1+0x2bc], R4 ;  /* 0x0002bc0401007387 */ /* 0x0001e40000100800 */
[C---:B0-----:R-:W-:Y:S02]  /*4f920*/  PRMT R4, R5.reuse, 0x7772, RZ ;  /* 0x0000777205047816 */ /* 0x041fe400000000ff */
[----:B------:R-:W-:-:S05]  /*4f930*/  PRMT R5, R5, 0x7773, RZ ;  /* 0x0000777305057816 */ /* 0x000fca00000000ff */
[----:B------:R-:W-:Y:S04]  /*4f940*/  STL [R1+0x388], R5 ;  /* 0x0003880501007387 */ /* 0x000fe80000100800 */
[----:B------:R0:W-:Y:S04]  /*4f950*/  STL [R1+0x390], R5 ;  /* 0x0003900501007387 */ /* 0x0001e80000100800 */
[----:B0-----:R-:W3:Y:S01]  /*4f960*/  LDL.LU R5, [R1+0x228] ;  /* 0x0002280001057983 */ /* 0x001ee20000300800 */
[----:B----4-:R-:W-:Y:S02]  /*4f970*/  PRMT R135, R6, 0x7610, R135 ;  /* 0x0000761006877816 */ /* 0x010fe40000000087 */
[----:B------:R-:W-:-:S02]  /*4f980*/  PRMT R140, R137, 0x7770, RZ ;  /* 0x00007770898c7816 */ /* 0x000fc400000000ff */
[C---:B------:R-:W-:Y:S01]  /*4f990*/  PRMT R139, R137.reuse, 0x7771, RZ ;  /* 0x00007771898b7816 */ /* 0x040fe200000000ff */
[----:B------:R0:W-:Y:S01]  /*4f9a0*/  STL.S16 [R1+0x228], R135 ;  /* 0x0002288701007387 */ /* 0x0001e20000100600 */
[----:B------:R-:W-:-:S03]  /*4f9b0*/  PRMT R138, R137, 0x7772, RZ ;  /* 0x00007772898a7816 */ /* 0x000fc600000000ff */
[----:B------:R1:W-:Y:S04]  /*4f9c0*/  STL [R1+0x3ec], R7 ;  /* 0x0003ec0701007387 */ /* 0x0003e80000100800 */
[----:B------:R-:W-:Y:S04]  /*4f9d0*/  STL [R1], R0 ;  /* 0x0000000001007387 */ /* 0x000fe80000100800 */
[----:B0-----:R-:W2:Y:S01]  /*4f9e0*/  LDL.LU R135, [R1+0x3fc] ;  /* 0x0003fc0001877983 */ /* 0x001ea20000300800 */
[----:B------:R-:W-:Y:S02]  /*4f9f0*/  PRMT R137, R137, 0x7773, RZ ;  /* 0x0000777389897816 */ /* 0x000fe400000000ff */
[----:B------:R-:W-:Y:S01]  /*4fa00*/  PRMT R9, R138, 0x7610, R9 ;  /* 0x000076108a097816 */ /* 0x000fe20000000009 */
[----:B------:R-:W-:Y:S01]  /*4fa10*/  STL [R1+0x3e8], R138 ;  /* 0x0003e88a01007387 */ /* 0x000fe20000100800 */
[----:B------:R-:W-:-:S03]  /*4fa20*/  PRMT R8, R137, 0x7610, R8 ;  /* 0x0000761089087816 */ /* 0x000fc60000000008 */
[----:B------:R0:W-:Y:S04]  /*4fa30*/  STL [R1+0x3f4], R137 ;  /* 0x0003f48901007387 */ /* 0x0001e80000100800 */
[----:B------:R4:W-:Y:S04]  /*4fa40*/  STL [R1+0x3f0], R138 ;  /* 0x0003f08a01007387 */ /* 0x0009e80000100800 */
[----:B-1----:R-:W3:Y:S04]  /*4fa50*/  LDL.LU R7, [R1+0x270] ;  /* 0x0002700001077983 */ /* 0x002ee80000300800 */
[----:B0-----:R-:W3:Y:S04]  /*4fa60*/  LDL.LU R137, [R1+0x264] ;  /* 0x0002640001897983 */ /* 0x001ee80000300800 */
[----:B----4-:R-:W4:Y:S04]  /*4fa70*/  LDL.LU R138, [R1+0x26c] ;  /* 0x00026c00018a7983 */ /* 0x010f280000300800 */
[----:B------:R0:W-:Y:S01]  /*4fa80*/  STL [R1+0x38c], R0 ;  /* 0x00038c0001007387 */ /* 0x0001e20000100800 */
[----:B------:R-:W-:-:S03]  /*4fa90*/  PRMT R10, R139, 0x7610, R10 ;  /* 0x000076108b0a7816 */ /* 0x000fc6000000000a */
[----:B------:R1:W-:Y:S01]  /*4faa0*/  STL [R1+0x3e4], R139 ;  /* 0x0003e48b01007387 */ /* 0x0003e20000100800 */
[----:B------:R-:W-:-:S03]  /*4fab0*/  PRMT R12, R141, 0x7610, R12 ;  /* 0x000076108d0c7816 */ /* 0x000fc6000000000c */
[----:B------:R-:W-:Y:S04]  /*4fac0*/  STL [R1+0x3d4], R141 ;  /* 0x0003d48d01007387 */ /* 0x000fe80000100800 */
[----:B0-----:R-:W4:Y:S04]  /*4fad0*/  LDL.LU R0, [R1+0x22c] ;  /* 0x00022c0001007983 */ /* 0x001f280000300800 */
[----:B-1----:R-:W4:Y:S04]  /*4fae0*/  LDL.LU R139, [R1+0x278] ;  /* 0x00027800018b7983 */ /* 0x002f280000300800 */
[----:B------:R0:W-:Y:S01]  /*4faf0*/  STL [R1+0x3dc], R141 ;  /* 0x0003dc8d01007387 */ /* 0x0001e20000100800 */
[----:B------:R-:W-:-:S03]  /*4fb00*/  PRMT R11, R140, 0x7610, R11 ;  /* 0x000076108c0b7816 */ /* 0x000fc6000000000b */
[----:B------:R1:W-:Y:S01]  /*4fb10*/  STL [R1+0x3e0], R140 ;  /* 0x0003e08c01007387 */ /* 0x0003e20000100800 */
[----:B------:R-:W-:-:S03]  /*4fb20*/  PRMT R13, R142, 0x7610, R13 ;  /* 0x000076108e0d7816 */ /* 0x000fc6000000000d */
[----:B------:R-:W-:Y:S04]  /*4fb30*/  STL.64 [R1+0x8], R2 ;  /* 0x0000080201007387 */ /* 0x000fe80000100a00 */
[----:B0-----:R-:W4:Y:S04]  /*4fb40*/  LDL.LU R141, [R1+0x27c] ;  /* 0x00027c00018d7983 */ /* 0x001f280000300800 */
[----:B-1----:R-:W4:Y:S04]  /*4fb50*/  LDL.LU R140, [R1+0x274] ;  /* 0x00027400018c7983 */ /* 0x002f280000300800 */
[----:B------:R-:W-:Y:S04]  /*4fb60*/  STL [R1+0x398], R3 ;  /* 0x0003980301007387 */ /* 0x000fe80000100800 */
[----:B------:R0:W-:Y:S04]  /*4fb70*/  STL [R1+0x3a0], R3 ;  /* 0x0003a00301007387 */ /* 0x0001e80000100800 */
[----:B------:R-:W-:Y:S01]  /*4fb80*/  STL [R1+0x3d0], R142 ;  /* 0x0003d08e01007387 */ /* 0x000fe20000100800 */
[----:B------:R-:W-:-:S02]  /*4fb90*/  PRMT R147, R14, 0x7770, RZ ;  /* 0x000077700e937816 */ /* 0x000fc400000000ff */
[C---:B------:R-:W-:Y:S01]  /*4fba0*/  PRMT R148, R14.reuse, 0x7771, RZ ;  /* 0x000077710e947816 */ /* 0x040fe200000000ff */
[----:B------:R-:W-:Y:S01]  /*4fbb0*/  STL [R1+0x3c0], R144 ;  /* 0x0003c09001007387 */ /* 0x000fe20000100800 */
[C---:B------:R-:W-:Y:S02]  /*4fbc0*/  PRMT R150, R14.reuse, 0x7772, RZ ;  /* 0x000077720e967816 */ /* 0x040fe400000000ff */
[----:B------:R-:W-:Y:S01]  /*4fbd0*/  PRMT R149, R14, 0x7773, RZ ;  /* 0x000077730e957816 */ /* 0x000fe200000000ff */
[----:B------:R-:W-:Y:S01]  /*4fbe0*/  STL [R1+0x3c8], R144 ;  /* 0x0003c89001007387 */ /* 0x000fe20000100800 */
[C---:B------:R-:W-:Y:S02]  /*4fbf0*/  PRMT R151, R15.reuse, 0x7770, RZ ;  /* 0x000077700f977816 */ /* 0x040fe400000000ff */
[C---:B------:R-:W-:Y:S01]  /*4fc00*/  PRMT R152, R15.reuse, 0x7771, RZ ;  /* 0x000077710f987816 */ /* 0x040fe200000000ff */
[----:B------:R-:W-:Y:S01]  /*4fc10*/  STL [R1+0x3cc], R143 ;  /* 0x0003cc8f01007387 */ /* 0x000fe20000100800 */
[----:B------:R-:W-:-:S02]  /*4fc20*/  PRMT R154, R15, 0x7772, RZ ;  /* 0x000077720f9a7816 */ /* 0x000fc400000000ff */
[----:B------:R-:W-:Y:S02]  /*4fc30*/  PRMT R153, R15, 0x7773, RZ ;  /* 0x000077730f997816 */ /* 0x000fe400000000ff */
[----:B------:R-:W-:Y:S02]  /*4fc40*/  PRMT R127, R35, 0x7771, RZ ;  /* 0x00007771237f7816 */ /* 0x000fe400000000ff */
[C---:B------:R-:W-:Y:S02]  /*4fc50*/  PRMT R64, R29.reuse, 0x7770, RZ ;  /* 0x000077701d407816 */ /* 0x040fe400000000ff */
        /* <DEDUP_REMOVED lines=24> */
[----:B------:R-:W-:Y:S01]  /*4fde0*/  PRMT R59, R30, 0x7773, RZ ;  /* 0x000077731e3b7816 */ /* 0x000fe200000000ff */
[----:B------:R-:W-:Y:S01]  /*4fdf0*/  STL [R1+0x39c], R2 ;  /* 0x00039c0201007387 */ /* 0x000fe20000100800 */
        /* <DEDUP_REMOVED lines=38> */
[----:B------:R2:W-:Y:S04]  /*50060*/  STL [R1+0x3d8], R8 ;  /* 0x0003d80801007387 */ /* 0x0005e80000100800 */
[----:B------:R-:W3:Y:S04]  /*50070*/  LDL.LU R136, [R1+0x3f8] ;  /* 0x0003f80001887983 */ /* 0x000ee80000300800 */
[----:B0-----:R-:W4:Y:S04]  /*50080*/  LDL.LU R3, [R1+0x230] ;  /* 0x0002300001037983 */ /* 0x001f280000300800 */
[----:B--2---:R-:W2:Y:S04]  /*50090*/  LDL.LU R8, [R1+0x280] ;  /* 0x0002800001087983 */ /* 0x004ea80000300800 */
[----:B------:R-:W2:Y:S01]  /*500a0*/  LDL.LU R142, [R1+0x288] ;  /* 0x00028800018e7983 */ /* 0x000ea20000300800 */
[----:B------:R-:W-:-:S02]  /*500b0*/  PRMT R15, R144, 0x7610, R15 ;  /* 0x00007610900f7816 */ /* 0x000fc4000000000f */
[----:B------:R-:W-:Y:S01]  /*500c0*/  PRMT R14, R143, 0x7610, R14 ;  /* 0x000076108f0e7816 */ /* 0x000fe2000000000e */
[----:B------:R-:W4:Y:S04]  /*500d0*/  LDL.LU R144, [R1+0x224] ;  /* 0x0002240001907983 */ /* 0x000f280000300800 */
[----:B------:R-:W2:Y:S01]  /*500e0*/  LDL.LU R143, [R1+0x284] ;  /* 0x00028400018f7983 */ /* 0x000ea20000300800 */
[----:B------:R-:W-:Y:S02]  /*500f0*/  PRMT R29, R127, 0x7610, R29 ;  /* 0x000076107f1d7816 */ /* 0x000fe4000000001d */
[----:B------:R-:W-:Y:S01]  /*50100*/  PRMT R28, R125, 0x7610, R28 ;  /* 0x000076107d1c7816 */ /* 0x000fe2000000001c */
[----:B------:R-:W2:Y:S01]  /*50110*/  LDL.LU R4, [R1+0x234] ;  /* 0x0002340001047983 */ /* 0x000ea20000300800 */
[----:B------:R-:W-:-:S02]  /*50120*/  PRMT R31, R130, 0x7610, R31 ;  /* 0x00007610821f7816 */ /* 0x000fc4000000001f */
[----:B------:R-:W-:Y:S01]  /*50130*/  PRMT R27, R126, 0x7610, R27 ;  /* 0x000076107e1b7816 */ /* 0x000fe2000000001b */
[----:B------:R-:W-:Y:S01]  /*50140*/  STL [R1+0x3ac], R13 ;  /* 0x0003ac0d01007387 */ /* 0x000fe20000100800 */
[----:B------:R-:W-:-:S03]  /*50150*/  PRMT R30, R128, 0x7610, R30 ;  /* 0x00007610801e7816 */ /* 0x000fc6000000001e */
[----:B------:R-:W-:Y:S04]  /*50160*/  STL [R1+0x3b4], R13 ;  /* 0x0003b40d01007387 */ /* 0x000fe80000100800 */
[----:B------:R0:W-:Y:S04]  /*50170*/  STL [R1+0x3c4], R9 ;  /* 0x0003c40901007387 */ /* 0x0001e80000100800 */
[----:B------:R-:W-:Y:S04]  /*50180*/  STL [R1+0x410], R250 ;  /* 0x000410fa01007387 */ /* 0x000fe80000100800 */
[----:B------:R1:W-:Y:S01]  /*50190*/  STL [R1+0x418], R250 ;  /* 0x000418fa01007387 */ /* 0x0003e20000100800 */
[----:B------:R-:W-:-:S02]  /*501a0*/  PRMT R24, R121, 0x7610, R24 ;  /* 0x0000761079187816 */ /* 0x000fc40000000018 */
[----:B------:R-:W-:Y:S01]  /*501b0*/  PRMT R32, R129, 0x7610, R32 ;  /* 0x0000761081207816 */ /* 0x000fe20000000020 */
[----:B0-----:R-:W2:Y:S01]  /*501c0*/  LDL.LU R9, [R1+0x290] ;  /* 0x0002900001097983 */ /* 0x001ea20000300800 */
[----:B------:R-:W-:Y:S02]  /*501d0*/  PRMT R21, R119, 0x7610, R21 ;  /* 0x0000761077157816 */ /* 0x000fe40000000015 */
[----:B------:R-:W-:Y:S01]  /*501e0*/  PRMT R18, R114, 0x7610, R18 ;  /* 0x0000761072127816 */ /* 0x000fe20000000012 */
[----:B------:R-:W2:Y:S01]  /*501f0*/  LDL.LU R13, [R1+0x29c] ;  /* 0x00029c00010d7983 */ /* 0x000ea20000300800 */
[----:B------:R-:W-:Y:S02]  /*50200*/  PRMT R33, R131, 0x7610, R33 ;  /* 0x0000761083217816 */ /* 0x000fe40000000021 */
[----:B------:R-:W-:Y:S01]  /*50210*/  PRMT R19, R118, 0x7610, R19 ;  /* 0x0000761076137816 */ /* 0x000fe20000000013 */
[----:B-1----:R-:W2:Y:S04]  /*50220*/  LDL.LU R250, [R1+0x240] ;  /* 0x0002400001fa7983 */ /* 0x002ea80000300800 */
[----:B------:R-:W-:Y:S04]  /*50230*/  STL [R1+0x3b0], R12 ;  /* 0x0003b00c01007387 */ /* 0x000fe80000100800 */
[----:B------:R-:W-:Y:S01]  /*50240*/  STL [R1+0x414], R249 ;  /* 0x000414f901007387 */ /* 0x000fe20000100800 */
[----:B------:R-:W-:-:S03]  /*50250*/  PRMT R26, R124, 0x7610, R26 ;  /* 0x000076107c1a7816 */ /* 0x000fc6000000001a */
[----:B------:R-:W-:Y:S04]  /*50260*/  STL [R1+0x3b8], R11 ;  /* 0x0003b80b01007387 */ /* 0x000fe80000100800 */
[----:B------:R-:W-:Y:S04]  /*50270*/  STL [R1+0x3bc], R10 ;  /* 0x0003bc0a01007387 */ /* 0x000fe80000100800 */
[----:B------:R-:W2:Y:S04]  /*50280*/  LDL.LU R251, [R1+0x258] ;  /* 0x0002580001fb7983 */ /* 0x000ea80000300800 */
[----:B------:R-:W2:Y:S01]  /*50290*/  LDL.LU R252, [R1+0x254] ;  /* 0x0002540001fc7983 */ /* 0x000ea20000300800 */
[----:B---3--:R-:W-:-:S03]  /*502a0*/  PRMT R136, R137, 0x7610, R136 ;  /* 0x0000761089887816 */ /* 0x008fc60000000088 */
[----:B------:R0:W-:Y:S04]  /*502b0*/  STL [R1+0x3a4], R15 ;  /* 0x0003a40f01007387 */ /* 0x0001e80000100800 */
[----:B------:R-:W3:Y:S01]  /*502c0*/  LDL.LU R137, [R1+0x3f4] ;  /* 0x0003f40001897983 */ /* 0x000ee20000300800 */
[----:B------:R-:W-:-:S03]  /*502d0*/  PRMT R127, R5, 0x7610, R127 ;  /* 0x00007610057f7816 */ /* 0x000fc6000000007f */
[----:B------:R-:W3:Y:S01]  /*502e0*/  LDL.LU R5, [R1+0x238] ;  /* 0x0002380001057983 */ /* 0x000ee20000300800 */
[----:B----4-:R-:W-:-:S03]  /*502f0*/  PRMT R125, R144, 0x7610, R125 ;  /* 0x00007610907d7816 */ /* 0x010fc6000000007d */
[----:B0-----:R-:W4:Y:S04]  /*50300*/  LDL.LU R15, [R1+0x220] ;  /* 0x00022000010f7983 */ /* 0x001f280000300800 */
[----:B------:R-:W4:Y:S01]  /*50310*/  LDL.LU R144, [R1+0x28c] ;  /* 0x00028c0001907983 */ /* 0x000f220000300800 */
[----:B------:R-:W-:-:S03]  /*50320*/  PRMT R126, R0, 0x7610, R126 ;  /* 0x00007610007e7816 */ /* 0x000fc6000000007e */
[----:B------:R-:W4:Y:S01]  /*50330*/  LDL.LU R0, [R1+0x23c] ;  /* 0x00023c0001007983 */ /* 0x000f220000300800 */
[----:B------:R-:W-:Y:S02]  /*50340*/  PRMT R128, R3, 0x7610, R128 ;  /* 0x0000761003807816 */ /* 0x000fe40000000080 */
[----:B--2---:R-:W-:Y:S01]  /*50350*/  PRMT R2, R4, 0x7610, R2 ;  /* 0x0000761004027816 */ /* 0x004fe20000000002 */
[----:B------:R-:W2:Y:S04]  /*50360*/  LDL.LU R3, [R1+0x2ac] ;  /* 0x0002ac0001037983 */ /* 0x000ea80000300800 */
[----:B------:R-:W2:Y:S01]  /*50370*/  LDL.LU R4, [R1+0x2b4] ;  /* 0x0002b40001047983 */ /* 0x000ea20000300800 */
[----:B------:R-:W-:Y:S02]  /*50380*/  PRMT R121, R152, 0x7610, R121 ;  /* 0x0000761098797816 */ /* 0x000fe40000000079 */
[----:B------:R-:W-:Y:S01]  /*50390*/  PRMT R114, R146, 0x7610, R114 ;  /* 0x0000761092727816 */ /* 0x000fe20000000072 */
[----:B------:R-:W2:Y:S01]  /*503a0*/  LDL.LU R249, [R1+0x250] ;  /* 0x0002500001f97983 */ /* 0x000ea20000300800 */
[----:B------:R-:W-:-:S02]  /*503b0*/  PRMT R119, R149, 0x7610, R119 ;  /* 0x0000761095777816 */ /* 0x000fc40000000077 */
[----:B------:R-:W-:Y:S01]  /*503c0*/  PRMT R118, R150, 0x7610, R118 ;  /* 0x0000761096767816 */ /* 0x000fe20000000076 */
[----:B------:R-:W2:Y:S04]  /*503d0*/  LDL.LU R12, [R1+0x2a0] ;  /* 0x0002a000010c7983 */ /* 0x000ea80000300800 */
[----:B------:R-:W-:Y:S04]  /*503e0*/  STL [R1+0x3a8], R14 ;  /* 0x0003a80e01007387 */ /* 0x000fe80000100800 */
[----:B------:R-:W2:Y:S04]  /*503f0*/  LDL.LU R10, [R1+0x298] ;  /* 0x00029800010a7983 */ /* 0x000ea80000300800 */
[----:B------:R-:W2:Y:S01]  /*50400*/  LDL.LU R11, [R1+0x294] ;  /* 0x00029400010b7983 */ /* 0x000ea20000300800 */
[----:B---3--:R-:W-:-:S02]  /*50410*/  PRMT R137, R138, 0x7610, R137 ;  /* 0x000076108a897816 */ /* 0x008fc40000000089 */
[----:B------:R-:W-:Y:S01]  /*50420*/  PRMT R130, R5, 0x7610, R130 ;  /* 0x0000761005827816 */ /* 0x000fe20000000082 */
[----:B------:R-:W3:Y:S04]  /*50430*/  LDL.LU R138, [R1+0x3f0] ;  /* 0x0003f000018a7983 */ /* 0x000ee80000300800 */
[----:B------:R-:W3:Y:S01]  /*50440*/  LDL.LU R5, [R1+0x2b8] ;  /* 0x0002b80001057983 */ /* 0x000ee20000300800 */
[----:B------:R-:W-:Y:S02]  /*50450*/  PRMT R131, R250, 0x7610, R131 ;  /* 0x00007610fa837816 */ /* 0x000fe40000000083 */
[----:B------:R-:W-:Y:S01]  /*50460*/  PRMT R146, R13, 0x7610, R146 ;  /* 0x000076100d927816 */ /* 0x000fe20000000092 */
[----:B------:R0:W-:Y:S04]  /*50470*/  STL.S16 [R1+0x220], R2 ;  /* 0x0002200201007387 */ /* 0x0001e80000100600 */
[----:B------:R-:W3:Y:S01]  /*50480*/  LDL.LU R250, [R1+0x418] ;  /* 0x0004180001fa7983 */ /* 0x000ee20000300800 */
[----:B----4-:R-:W-:-:S03]  /*50490*/  PRMT R129, R0, 0x7610, R129 ;  /* 0x0000761000817816 */ /* 0x010fc60000000081 */
[----:B------:R-:W4:Y:S04]  /*504a0*/  LDL.LU R13, [R1+0x3b4] ;  /* 0x0003b400010d7983 */ /* 0x000f280000300800 */
[----:B------:R-:W4:Y:S01]  /*504b0*/  LDL.LU R0, [R1+0x2bc] ;  /* 0x0002bc0001007983 */ /* 0x000f220000300800 */
[----:B--2---:R-:W-:Y:S02]  /*504c0*/  PRMT R149, R3, 0x7610, R149 ;  /* 0x0000761003957816 */ /* 0x004fe40000000095 */
[----:B------:R-:W-:Y:S01]  /*504d0*/  PRMT R150, R4, 0x7610, R150 ;  /* 0x0000761004967816 */ /* 0x000fe20000000096 */
[----:B0-----:R-:W2:Y:S04]  /*504e0*/  LDL.LU R2, [R1+0x2b0] ;  /* 0x0002b00001027983 */ /* 0x001ea80000300800 */
[----:B------:R-:W2:Y:S01]  /*504f0*/  LDL.LU R3, [R1+0x3a0] ;  /* 0x0003a00001037983 */ /* 0x000ea20000300800 */
[----:B------:R-:W-:-:S03]  /*50500*/  PRMT R124, R15, 0x7610, R124 ;  /* 0x000076100f7c7816 */ /* 0x000fc6000000007c */
[----:B------:R-:W2:Y:S04]  /*50510*/  LDL.LU R4, [R1+0x394] ;  /* 0x0003940001047983 */ /* 0x000ea80000300800 */
[----:B------:R-:W2:Y:S04]  /*50520*/  LDL.LU R14, [R1+0x2a8] ;  /* 0x0002a800010e7983 */ /* 0x000ea80000300800 */
[----:B------:R-:W2:Y:S01]  /*50530*/  LDL.LU R15, [R1+0x2a4] ;  /* 0x0002a400010f7983 */ /* 0x000ea20000300800 */
[----:B---3--:R-:W-:Y:S02]  /*50540*/  PRMT R138, R7, 0x7610, R138 ;  /* 0x00007610078a7816 */ /* 0x008fe4000000008a */
[----:B------:R-:W-:Y:S01]  /*50550*/  PRMT R86, R22, 0x7772, RZ ;  /* 0x0000777216567816 */ /* 0x000fe200000000ff */
[----:B------:R3:W5:Y:S04]  /*50560*/  LDL.LU R7, [R1+0x3ec] ;  /* 0x0003ec0001077983 */ /* 0x0007680000300800 */
[----:B------:R0:W-:Y:S04]  /*50570*/  STL.S16 [R1+0x22c], R138 ;  /* 0x00022c8a01007387 */ /* 0x0001e80000100600 */
[----:B0-----:R-:W3:Y:S02]  /*50580*/  LDL.LU R138, [R1+0x3e8] ;  /* 0x0003e800018a7983 */ /* 0x001ee40000300800 */
[----:B---3--:R-:W-:-:S02]  /*50590*/  PRMT R138, R139, 0x7610, R138 ;  /* 0x000076108b8a7816 */ /* 0x008fc4000000008a */
[----:B------:R-:W3:Y:S02]  /*505a0*/  LDL.LU R139, [R1+0x3e4] ;  /* 0x0003e400018b7983 */ /* 0x000ee40000300800 */
[----:B---3--:R-:W-:Y:S02]  /*505b0*/  PRMT R139, R140, 0x7610, R139 ;  /* 0x000076108c8b7816 */ /* 0x008fe4000000008b */
[----:B------:R-:W3:Y:S02]  /*505c0*/  LDL.LU R140, [R1+0x3e0] ;  /* 0x0003e000018c7983 */ /* 0x000ee40000300800 */
[----:B---3--:R-:W-:Y:S02]  /*505d0*/  PRMT R140, R141, 0x7610, R140 ;  /* 0x000076108d8c7816 */ /* 0x008fe4000000008c */
[----:B------:R-:W3:Y:S02]  /*505e0*/  LDL.LU R141, [R1+0x3dc] ;  /* 0x0003dc00018d7983 */ /* 0x000ee40000300800 */
[----:B---3--:R-:W-:-:S02]  /*505f0*/  PRMT R141, R8, 0x7610, R141 ;  /* 0x00007610088d7816 */ /* 0x008fc4000000008d */
[----:B------:R-:W-:Y:S01]  /*50600*/  PRMT R152, R5, 0x7610, R152 ;  /* 0x0000761005987816 */ /* 0x000fe20000000098 */
[----:B------:R3:W5:Y:S04]  /*50610*/  LDL.LU R8, [R1+0x3d8] ;  /* 0x0003d80001087983 */ /* 0x0007680000300800 */
[----:B------:R0:W-:Y:S04]  /*50620*/  STL.S16 [R1+0x230], R141 ;  /* 0x0002308d01007387 */ /* 0x0001e80000100600 */
[----:B------:R-:W4:Y:S04]  /*50630*/  LDL.LU R5, [R1+0x390] ;  /* 0x0003900001057983 */ /* 0x000f280000300800 */
[----:B0-----:R-:W2:Y:S02]  /*50640*/  LDL.LU R141, [R1+0x3d4] ;  /* 0x0003d400018d7983 */ /* 0x001ea40000300800 */
[----:B--2---:R-:W-:-:S02]  /*50650*/  PRMT R141, R142, 0x7610, R141 ;  /* 0x000076108e8d7816 */ /* 0x004fc4000000008d */
[----:B------:R-:W2:Y:S02]  /*50660*/  LDL.LU R142, [R1+0x3d0] ;  /* 0x0003d000018e7983 */ /* 0x000ea40000300800 */
[----:B--2---:R-:W-:Y:S02]  /*50670*/  PRMT R142, R143, 0x7610, R142 ;  /* 0x000076108f8e7816 */ /* 0x004fe4000000008e */
[----:B------:R-:W2:Y:S02]  /*50680*/  LDL.LU R143, [R1+0x3cc] ;  /* 0x0003cc00018f7983 */ /* 0x000ea40000300800 */
[----:B--2---:R-:W-:Y:S02]  /*50690*/  PRMT R143, R144, 0x7610, R143 ;  /* 0x00007610908f7816 */ /* 0x004fe4000000008f */
[----:B------:R-:W2:Y:S01]  /*506a0*/  LDL.LU R144, [R1+0x3c8] ;  /* 0x0003c80001907983 */ /* 0x000ea20000300800 */
[----:B----4-:R-:W-:Y:S02]  /*506b0*/  PRMT R5, R0, 0x7610, R5 ;  /* 0x0000761000057816 */ /* 0x010fe40000000005 */
[----:B------:R-:W-:Y:S01]  /*506c0*/  PRMT R87, R22, 0x7773, RZ ;  /* 0x0000777316577816 */ /* 0x000fe200000000ff */
[----:B------:R3:W5:Y:S01]  /*506d0*/  LDL.LU R0, [R1+0x38c] ;  /* 0x00038c0001007983 */ /* 0x0007620000300800 */
[----:B--2---:R-:W-:-:S02]  /*506e0*/  PRMT R144, R9, 0x7610, R144 ;  /* 0x0000761009907816 */ /* 0x004fc40000000090 */
[----:B------:R-:W-:Y:S01]  /*506f0*/  PRMT R22, R120, 0x7610, R22 ;  /* 0x0000761078167816 */ /* 0x000fe20000000016 */
[----:B------:R0:W-:Y:S04]  /*50700*/  STL.S16 [R1+0x240], R5 ;  /* 0x0002400501007387 */ /* 0x0001e80000100600 */
[----:B------:R1:W-:Y:S01]  /*50710*/  STL.S16 [R1+0x234], R144 ;  /* 0x0002349001007387 */ /* 0x0003e20000100600 */
[----:B------:R-:W-:Y:S02]  /*50720*/  PRMT R132, R34, 0x7770, RZ ;  /* 0x0000777022847816 */ /* 0x000fe400000000ff */
[----:B------:R-:W-:Y:S01]  /*50730*/  PRMT R145, R17, 0x7773, RZ ;  /* 0x0000777311917816 */ /* 0x000fe200000000ff */
[----:B------:R3:W5:Y:S01]  /*50740*/  LDL.LU R9, [R1+0x3c4] ;  /* 0x0003c40001097983 */ /* 0x0007620000300800 */
[----:B------:R-:W-:-:S02]  /*50750*/  PRMT R120, R151, 0x7610, R120 ;  /* 0x0000761097787816 */ /* 0x000fc40000000078 */
[----:B------:R-:W-:Y:S01]  /*50760*/  PRMT R250, R249, 0x7610, R250 ;  /* 0x00007610f9fa7816 */ /* 0x000fe200000000fa */
[----:B0-----:R-:W2:Y:S04]  /*50770*/  LDL.LU R5, [R1+0x388] ;  /* 0x0003880001057983 */ /* 0x001ea80000300800 */
[----:B-1----:R-:W4:Y:S01]  /*50780*/  LDL.LU R144, [R1+0x3c0] ;  /* 0x0003c00001907983 */ /* 0x002f220000300800 */
[----:B------:R-:W-:Y:S02]  /*50790*/  PRMT R13, R12, 0x7610, R13 ;  /* 0x000076100c0d7816 */ /* 0x000fe4000000000d */
[----:B------:R-:W-:Y:S02]  /*507a0*/  PRMT R3, R2, 0x7610, R3 ;  /* 0x0000761002037816 */ /* 0x000fe40000000003 */
[----:B------:R-:W-:-:S02]  /*507b0*/  PRMT R151, R4, 0x7610, R151 ;  /* 0x0000761004977816 */ /* 0x000fc40000000097 */
[C---:B------:R-:W-:Y:S01]  /*507c0*/  PRMT R92, R20.reuse, 0x7770, RZ ;  /* 0x00007770145c7816 */ /* 0x040fe200000000ff */
        /* <DEDUP_REMOVED lines=9> */
[----:B------:R-:W-:Y:S01]  /*50860*/  PRMT R113, R17, 0x7771, RZ ;  /* 0x0000777111717816 */ /* 0x000fe200000000ff */
        /* <DEDUP_REMOVED lines=22> */
[----:B-1----:R0:W5:Y:S04]  /*509d0*/  LDL.LU R13, [R1+0x3ac] ;  /* 0x0003ac00010d7983 */ /* 0x0021680000300800 */
        /* <DEDUP_REMOVED lines=47> */
[----:B------:R-:W-:-:S02]  /*50cd0*/  PRMT R122, R154, 0x7610, R122 ;  /* 0x000076109a7a7816 */ /* 0x000fc4000000007a */
[----:B------:R-:W-:Y:S02]  /*50ce0*/  PRMT R123, R153, 0x7610, R123 ;  /* 0x00007610997b7816 */ /* 0x000fe4000000007b */
        /* <DEDUP_REMOVED lines=11> */
[----:B---3--:R-:W-:Y:S02]  /*50da0*/  PRMT R153, R4, 0x7610, R153 ;  /* 0x0000761004997816 */ /* 0x008fe40000000099 */
[----:B--2---:R-:W-:Y:S01]  /*50db0*/  PRMT R154, R5, 0x7610, R154 ;  /* 0x00007610059a7816 */ /* 0x004fe2000000009a */
[----:B0-----:R-:W-:Y:S06]  /*50dc0*/  @!P0 BRA `(.L_x_453) ;  /* 0xffffffb800188947 */ /* 0x001fec000383ffff */
.L_x_447:
[----:B------:R-:W-:Y:S05]  /*50dd0*/  BSYNC.RECONVERGENT B1 ;  /* 0x0000000000017941 */ /* 0x000fea0003800200 */
.L_x_445:
[----:B-----5:R-:W-:Y:S01]  /*50de0*/  IMAD.U32 R4, R244, 0x10000, RZ ;  /* 0x00010000f4047824 */ /* 0x020fe200078e00ff */
[----:B------:R-:W-:Y:S01]  /*50df0*/  LOP3.LUT R5, R246, 0xff, RZ, 0xc0, !PT ;  /* 0x000000fff6057812 */ /* 0x000fe200078ec0ff */
[----:B------:R0:W-:Y:S03]  /*50e00*/  STL [R1+0x398], R3 ;  /* 0x0003980301007387 */ /* 0x0001e60000100800 */
[----:B------:R-:W-:Y:S01]  /*50e10*/  PRMT R5, R245, 0x7604, R5 ;  /* 0x00007604f5057816 */ /* 0x000fe20000000005 */
[----:B------:R2:W-:Y:S01]  /*50e20*/  STL [R1+0x494], R251 ;  /* 0x000494fb01007387 */ /* 0x0005e20000100800 */
[----:B------:R-:W-:-:S03]  /*50e30*/  LOP3.LUT R4, R4, 0xff0000, RZ, 0xc0, !PT ;  /* 0x00ff000004047812 */ /* 0x000fc600078ec0ff */
[----:B------:R3:W-:Y:S01]  /*50e40*/  STL [R1+0x3a0], R0 ;  /* 0x0003a00001007387 */ /* 0x0007e20000100800 */
[----:B0-----:R-:W-:-:S03]  /*50e50*/  IMAD.U32 R3, R236, 0x10000, RZ ;  /* 0x00010000ec037824 */ /* 0x001fc600078e00ff */
[----:B------:R0:W-:Y:S01]  /*50e60*/  STL [R1+0x39c], R2 ;  /* 0x00039c0201007387 */ /* 0x0001e20000100800 */
[----:B--2---:R-:W-:Y:S01]  /*50e70*/  IMAD.IADD R251, R5, 0x1, R4 ;  /* 0x0000000105fb7824 */ /* 0x004fe200078e0204 */
[----:B------:R-:W-:Y:S02]  /*50e80*/  LOP3.LUT R5, R230, 0xff, RZ, 0xc0, !PT ;  /* 0x000000ffe6057812 */ /* 0x000fe400078ec0ff */
[----:B------:R2:W-:Y:S01]  /*50e90*/  STL [R1+0x490], R247 ;  /* 0x000490f701007387 */ /* 0x0005e20000100800 */
[----:B------:R-:W-:Y:S02]  /*50ea0*/  IMAD.U32 R4, R228, 0x10000, RZ ;  /* 0x00010000e4047824 */ /* 0x000fe400078e00ff */
[----:B---3--:R-:W-:Y:S01]  /*50eb0*/  IMAD.U32 R0, R232, 0x10000, RZ ;  /* 0x00010000e8007824 */ /* 0x008fe200078e00ff */
[----:B------:R3:W-:Y:S01]  /*50ec0*/  STL [R1+0x388], R246 ;  /* 0x000388f601007387 */ /* 0x0007e20000100800 */
[----:B0-----:R-:W-:-:S03]  /*50ed0*/  LOP3.LUT R2, R234, 0xff, RZ, 0xc0, !PT ;  /* 0x000000ffea027812 */ /* 0x001fc600078ec0ff */
[----:B------:R0:W-:Y:S01]  /*50ee0*/  STL [R1+0x48c], R239 ;  /* 0x00048cef01007387 */ /* 0x0001e20000100800 */
[----:B--2---:R-:W-:-:S03]  /*50ef0*/  IMAD.U32 R247, R224, 0x10000, RZ ;  /* 0x00010000e0f77824 */ /* 0x004fc600078e00ff */
[----:B------:R2:W-:Y:S01]  /*50f00*/  STL [R1+0x3b8], R226 ;  /* 0x0003b8e201007387 */ /* 0x0005e20000100800 */
[----:B---3--:R-:W-:-:S03]  /*50f10*/  LOP3.LUT R246, R226, 0xff, RZ, 0xc0, !PT ;  /* 0x000000ffe2f67812 */ /* 0x008fc600078ec0ff */
[----:B------:R3:W-:Y:S01]  /*50f20*/  STL [R1+0x3bc], R224 ;  /* 0x0003bce001007387 */ /* 0x0007e20000100800 */
[----:B0-----:R-:W-:-:S03]  /*50f30*/  LOP3.LUT R239, R238, 0xff, RZ, 0xc0, !PT ;  /* 0x000000ffeeef7812 */ /* 0x001fc600078ec0ff */
[----:B------:R-:W-:Y:S01]  /*50f40*/  STL [R1+0x3b0], R230 ;  /* 0x0003b0e601007387 */ /* 0x000fe20000100800 */
[----:B--2---:R-:W-:Y:S02]  /*50f50*/  LOP3.LUT R226, R3, 0xff0000, RZ, 0xc0, !PT ;  /* 0x00ff000003e27812 */ /* 0x004fe400078ec0ff */
[----:B------:R-:W-:Y:S01]  /*50f60*/  PRMT R3, R233, 0x7604, R2 ;  /* 0x00007604e9037816 */ /* 0x000fe20000000002 */
[----:B------:R0:W-:Y:S01]  /*50f70*/  STL [R1+0x3a4], R236 ;  /* 0x0003a4ec01007387 */ /* 0x0001e20000100800 */
[----:B---3--:R-:W-:Y:S02]  /*50f80*/  LOP3.LUT R224, R0, 0xff0000, RZ, 0xc0, !PT ;  /* 0x00ff000000e07812 */ /* 0x008fe400078ec0ff */
[----:B------:R-:W-:Y:S01]  /*50f90*/  PRMT R0, R229, 0x7604, R5 ;  /* 0x00007604e5007816 */ /* 0x000fe20000000005 */
[----:B------:R-:W-:Y:S01]  /*50fa0*/  STL [R1+0x3e8], R210 ;  /* 0x0003e8d201007387 */ /* 0x000fe20000100800 */
[----:B------:R-:W-:Y:S01]  /*50fb0*/  LOP3.LUT R2, R4, 0xff0000, RZ, 0xc0, !PT ;  /* 0x00ff000004027812 */ /* 0x000fe200078ec0ff */
[----:B------:R-:W-:Y:S01]  /*50fc0*/  IMAD.IADD R224, R3, 0x1, R224 ;  /* 0x0000000103e07824 */ /* 0x000fe200078e02e0 */
[----:B------:R-:W-:Y:S01]  /*50fd0*/  PRMT R5, R225, 0x7604, R246 ;  /* 0x00007604e1057816 */ /* 0x000fe200000000f6 */
[----:B------:R2:W-:Y:S01]  /*50fe0*/  STL [R1+0x394], R238 ;  /* 0x000394ee01007387 */ /* 0x0005e20000100800 */
[----:B------:R-:W-:Y:S01]  /*50ff0*/  LOP3.LUT R4, R247, 0xff0000, RZ, 0xc0, !PT ;  /* 0x00ff0000f7047812 */ /* 0x000fe200078ec0ff */
[----:B------:R-:W-:Y:S01]  /*51000*/  IMAD.U32 R3, R220, 0x10000, RZ ;  /* 0x00010000dc037824 */ /* 0x000fe200078e00ff */
[----:B------:R-:W-:Y:S01]  /*51010*/  PRMT R239, R237, 0x7604, R239 ;  /* 0x00007604edef7816 */ /* 0x000fe200000000ef */
[----:B0-----:R-:W3:Y:S02]  /*51020*/  LDL R236, [R1+0x220] ;  /* 0x0002200001ec7983 */ /* 0x001ee40000100800 */
[----:B------:R-:W-:Y:S01]  /*51030*/  IMAD.IADD R230, R5, 0x1, R4 ;  /* 0x0000000105e67824 */ /* 0x000fe200078e0204 */
[----:B------:R-:W-:Y:S01]  /*51040*/  LOP3.LUT R4, R214, 0xff, RZ, 0xc0, !PT ;  /* 0x000000ffd6047812 */ /* 0x000fe200078ec0ff */
[----:B------:R-:W-:Y:S01]  /*51050*/  IMAD.IADD R247, R239, 0x1, R226 ;  /* 0x00000001eff77824 */ /* 0x000fe200078e02e2 */
[----:B------:R-:W-:Y:S01]  /*51060*/  LOP3.LUT R226, R210, 0xff, RZ, 0xc0, !PT ;  /* 0x000000ffd2e27812 */ /* 0x000fe200078ec0ff */
[----:B------:R-:W-:Y:S01]  /*51070*/  IMAD.U32 R5, R216, 0x10000, RZ ;  /* 0x00010000d8057824 */ /* 0x000fe200078e00ff */
[----:B------:R0:W-:Y:S01]  /*51080*/  STL [R1+0x3cc], R225 ;  /* 0x0003cce101007387 */ /* 0x0001e20000100800 */
[----:B--2---:R-:W-:Y:S01]  /*51090*/  IMAD.IADD R238, R0, 0x1, R2 ;  /* 0x0000000100ee7824 */ /* 0x004fe200078e0202 */
[----:B------:R-:W-:-:S02]  /*510a0*/  LOP3.LUT R0, R218, 0xff, RZ, 0xc0, !PT ;  /* 0x000000ffda007812 */ /* 0x000fc400078ec0ff */
[----:B------:R-:W-:Y:S01]  /*510b0*/  LOP3.LUT R210, R5, 0xff0000, RZ, 0xc0, !PT ;  /* 0x00ff000005d27812 */ /* 0x000fe200078ec0ff */
[----:B------:R2:W-:Y:S01]  /*510c0*/  STL [R1+0x3b4], R228 ;  /* 0x0003b4e401007387 */ /* 0x0005e20000100800 */
[----:B------:R-:W-:Y:S02]  /*510d0*/  PRMT R5, R209, 0x7604, R226 ;  /* 0x00007604d1057816 */ /* 0x000fe400000000e2 */
[----:B------:R-:W-:Y:S01]  /*510e0*/  LOP3.LUT R2, R222, 0xff, RZ, 0xc0, !PT ;  /* 0x000000ffde027812 */ /* 0x000fe200078ec0ff */
[----:B------:R-:W4:Y:S01]  /*510f0*/  LDL R226, [R1+0x224] ;  /* 0x0002240001e27983 */ /* 0x000f220000100800 */
[----:B0-----:R-:W-:Y:S02]  /*51100*/  IMAD.U32 R225, R208, 0x10000, RZ ;  /* 0x00010000d0e17824 */ /* 0x001fe400078e00ff */
[----:B------:R-:W-:Y:S01]  /*51110*/  PRMT R2, R221, 0x7604, R2 ;  /* 0x00007604dd027816 */ /* 0x000fe20000000002 */
[----:B------:R0:W-:Y:S01]  /*51120*/  STL [R1+0x3e4], R212 ;  /* 0x0003e4d401007387 */ /* 0x0001e20000100800 */
[----:B--2---:R-:W-:-:S03]  /*51130*/  IMAD.U32 R228, R212, 0x10000, RZ ;  /* 0x00010000d4e47824 */ /* 0x004fc600078e00ff */
[----:B------:R-:W-:Y:S04]  /*51140*/  STL [R1+0x3a8], R234 ;  /* 0x0003a8ea01007387 */ /* 0x000fe80000100800 */
[----:B------:R2:W-:Y:S01]  /*51150*/  STL [R1+0x3fc], R209 ;  /* 0x0003fcd101007387 */ /* 0x0005e20000100800 */
[----:B0-----:R-:W-:Y:S02]  /*51160*/  LOP3.LUT R212, R3, 0xff0000, RZ, 0xc0, !PT ;  /* 0x00ff000003d47812 */ /* 0x001fe400078ec0ff */
[----:B------:R-:W-:Y:S01]  /*51170*/  PRMT R3, R217, 0x7604, R0 ;  /* 0x00007604d9037816 */ /* 0x000fe20000000000 */
[----:B------:R0:W-:Y:S01]  /*51180*/  STL [R1+0x410], R198 ;  /* 0x000410c601007387 */ /* 0x0001e20000100800 */
[----:B------:R-:W-:Y:S01]  /*51190*/  PRMT R0, R213, 0x7604, R4 ;  /* 0x00007604d5007816 */ /* 0x000fe20000000004 */
[----:B------:R-:W-:Y:S01]  /*511a0*/  IMAD.IADD R2, R2, 0x1, R212 ;  /* 0x0000000102027824 */ /* 0x000fe200078e02d4 */
[----:B------:R-:W-:Y:S01]  /*511b0*/  LOP3.LUT R4, R225, 0xff0000, RZ, 0xc0, !PT ;  /* 0x00ff0000e1047812 */ /* 0x000fe200078ec0ff */
[----:B------:R-:W-:Y:S01]  /*511c0*/  IMAD.IADD R3, R3, 0x1, R210 ;  /* 0x0000000103037824 */ /* 0x000fe200078e02d2 */
[----:B------:R-:W-:Y:S01]  /*511d0*/  LOP3.LUT R210, R194, 0xff, RZ, 0xc0, !PT ;  /* 0x000000ffc2d27812 */ /* 0x000fe200078ec0ff */
[----:B--2---:R-:W-:Y:S01]  /*511e0*/  IMAD.U32 R209, R192, 0x10000, RZ ;  /* 0x00010000c0d17824 */ /* 0x004fe200078e00ff */
[----:B------:R2:W-:Y:S01]  /*511f0*/  STL [R1+0x41c], R192 ;  /* 0x00041cc001007387 */ /* 0x0005e20000100800 */
[----:B------:R-:W-:Y:S01]  /*51200*/  IMAD.IADD R234, R5, 0x1, R4 ;  /* 0x0000000105ea7824 */ /* 0x000fe200078e0204 */
[----:B------:R-:W-:Y:S01]  /*51210*/  LOP3.LUT R4, R198, 0xff, RZ, 0xc0, !PT ;  /* 0x000000ffc6047812 */ /* 0x000fe200078ec0ff */
[----:B------:R-:W-:Y:S01]  /*51220*/  IMAD.U32 R5, R200, 0x10000, RZ ;  /* 0x00010000c8057824 */ /* 0x000fe200078e00ff */
[----:B------:R1:W-:Y:S01]  /*51230*/  STL [R1+0x3f8], R213 ;  /* 0x0003f8d501007387 */ /* 0x0003e20000100800 */
[----:B------:R-:W-:-:S03]  /*51240*/  IMAD.U32 R212, R196, 0x10000, RZ ;  /* 0x00010000c4d47824 */ /* 0x000fc600078e00ff */
[----:B0-----:R-:W-:Y:S01]  /*51250*/  LOP3.LUT R198, R5, 0xff0000, RZ, 0xc0, !PT ;  /* 0x00ff000005c67812 */ /* 0x001fe200078ec0ff */
[----:B------:R0:W-:Y:S01]  /*51260*/  STL [R1+0x418], R194 ;  /* 0x000418c201007387 */ /* 0x0001e20000100800 */
[----:B--2---:R-:W-:Y:S02]  /*51270*/  PRMT R192, R197, 0x7604, R4 ;  /* 0x00007604c5c07816 */ /* 0x004fe40000000004 */
[----:B------:R-:W-:Y:S01]  /*51280*/  PRMT R5, R193, 0x7604, R210 ;  /* 0x00007604c1057816 */ /* 0x000fe200000000d2 */
[----:B------:R2:W-:Y:S01]  /*51290*/  STL [R1+0x414], R196 ;  /* 0x000414c401007387 */ /* 0x0005e20000100800 */
[----:B-1----:R-:W-:Y:S02]  /*512a0*/  LOP3.LUT R213, R202, 0xff, RZ, 0xc0, !PT ;  /* 0x000000ffcad57812 */ /* 0x002fe400078ec0ff */
[----:B------:R-:W-:Y:S01]  /*512b0*/  LOP3.LUT R4, R209, 0xff0000, RZ, 0xc0, !PT ;  /* 0x00ff0000d1047812 */ /* 0x000fe200078ec0ff */
[----:B------:R1:W-:Y:S01]  /*512c0*/  STL [R1+0x428], R197 ;  /* 0x000428c501007387 */ /* 0x0003e20000100800 */
[----:B0-----:R-:W-:-:S03]  /*512d0*/  LOP3.LUT R194, R212, 0xff0000, RZ, 0xc0, !PT ;  /* 0x00ff0000d4c27812 */ /* 0x001fc600078ec0ff */
[----:B------:R-:W-:Y:S01]  /*512e0*/  IMAD.IADD R246, R5, 0x1, R4 ;  /* 0x0000000105f67824 */ /* 0x000fe200078e0204 */
[----:B------:R0:W-:Y:S01]  /*512f0*/  STL [R1+0x42c], R193 ;  /* 0x00042cc101007387 */ /* 0x0001e20000100800 */
[----:B--2---:R-:W-:Y:S01]  /*51300*/  PRMT R196, R201, 0x7604, R213 ;  /* 0x00007604c9c47816 */ /* 0x004fe200000000d5 */
[----:B------:R-:W-:Y:S01]  /*51310*/  IMAD.U32 R5, R184, 0x10000, RZ ;  /* 0x00010000b8057824 */ /* 0x000fe200078e00ff */
[----:B------:R-:W-:Y:S01]  /*51320*/  LOP3.LUT R4, R182, 0xff, RZ, 0xc0, !PT ;  /* 0x000000ffb6047812 */ /* 0x000fe200078ec0ff */
[----:B------:R-:W-:Y:S01]  /*51330*/  IMAD.IADD R239, R192, 0x1, R194 ;  /* 0x00000001c0ef7824 */ /* 0x000fe200078e02c2 */
[----:B-1----:R-:W-:Y:S01]  /*51340*/  LOP3.LUT R197, R186, 0xff, RZ, 0xc0, !PT ;  /* 0x000000ffbac57812 */ /* 0x002fe200078ec0ff */
[----:B------:R1:W-:Y:S01]  /*51350*/  STL [R1+0x3ac], R232 ;  /* 0x0003ace801007387 */ /* 0x0003e20000100800 */
[----:B------:R-:W-:Y:S02]  /*51360*/  LOP3.LUT R194, R178, 0xff, RZ, 0xc0, !PT ;  /* 0x000000ffb2c27812 */ /* 0x000fe400078ec0ff */
[----:B------:R-:W-:Y:S01]  /*51370*/  LOP3.LUT R192, R190, 0xff, RZ, 0xc0, !PT ;  /* 0x000000ffbec07812 */ /* 0x000fe200078ec0ff */
[----:B0-----:R-:W-:Y:S01]  /*51380*/  IMAD.U32 R193, R176, 0x10000, RZ ;  /* 0x00010000b0c17824 */ /* 0x001fe200078e00ff */
[----:B------:R0:W-:Y:S02]  /*51390*/  STL [R1+0x43c], R184 ;  /* 0x00043cb801007387 */ /* 0x0001e40000100800 */
[----:B------:R-:W-:-:S02]  /*513a0*/  PRMT R192, R189, 0x7604, R192 ;  /* 0x00007604bdc07816 */ /* 0x000fc400000000c0 */
[----:B------:R2:W-:Y:S01]  /*513b0*/  STL [R1+0x444], R180 ;  /* 0x000444b401007387 */ /* 0x0005e20000100800 */
[----:B-1----:R-:W-:Y:S02]  /*513c0*/  IMAD.IADD R232, R196, 0x1, R198 ;  /* 0x00000001c4e87824 */ /* 0x002fe400078e02c6 */
[----:B------:R-:W-:Y:S01]  /*513d0*/  IMAD.U32 R196, R180, 0x10000, RZ ;  /* 0x00010000b4c47824 */ /* 0x000fe200078e00ff */
[----:B------:R1:W-:Y:S01]  /*513e0*/  STL [R1+0x44c], R176 ;  /* 0x00044cb001007387 */ /* 0x0003e20000100800 */
[----:B------:R-:W-:Y:S01]  /*513f0*/  IMAD.U32 R198, R188, 0x10000, RZ ;  /* 0x00010000bcc67824 */ /* 0x000fe200078e00ff */
[----:B0-----:R-:W-:Y:S02]  /*51400*/  LOP3.LUT R184, R5, 0xff0000, RZ, 0xc0, !PT ;  /* 0x00ff000005b87812 */ /* 0x001fe400078ec0ff */
[----:B------:R-:W-:Y:S01]  /*51410*/  PRMT R5, R177, 0x7604, R194 ;  /* 0x00007604b1057816 */ /* 0x000fe200000000c2 */
[----:B------:R0:W-:Y:S01]  /*51420*/  STL [R1+0x440], R182 ;  /* 0x000440b601007387 */ /* 0x0001e20000100800 */
[----:B--2---:R-:W-:-:S03]  /*51430*/  PRMT R180, R185, 0x7604, R197 ;  /* 0x00007604b9b47816 */ /* 0x004fc600000000c5 */
[----:B------:R2:W-:Y:S01]  /*51440*/  STL [R1+0x438], R186 ;  /* 0x000438ba01007387 */ /* 0x0005e20000100800 */
[----:B-1----:R-:W-:Y:S01]  /*51450*/  PRMT R176, R181, 0x7604, R4 ;  /* 0x00007604b5b07816 */ /* 0x002fe20000000004 */
[----:B------:R-:W-:Y:S01]  /*51460*/  IMAD.IADD R180, R180, 0x1, R184 ;  /* 0x00000001b4b47824 */ /* 0x000fe200078e02b8 */
[----:B------:R-:W-:Y:S01]  /*51470*/  LOP3.LUT R4, R193, 0xff0000, RZ, 0xc0, !PT ;  /* 0x00ff0000c1047812 */ /* 0x000fe200078ec0ff */
[----:B------:R1:W-:Y:S01]  /*51480*/  STL [R1+0x45c], R177 ;  /* 0x00045cb101007387 */ /* 0x0003e20000100800 */
[----:B0-----:R-:W-:-:S03]  /*51490*/  LOP3.LUT R182, R196, 0xff0000, RZ, 0xc0, !PT ;  /* 0x00ff0000c4b67812 */ /* 0x001fc600078ec0ff */
[----:B------:R-:W-:Y:S01]  /*514a0*/  IMAD.IADD R184, R5, 0x1, R4 ;  /* 0x0000000105b87824 */ /* 0x000fe200078e0204 */
[----:B------:R0:W-:Y:S01]  /*514b0*/  STL [R1+0x454], R185 ;  /* 0x000454b901007387 */ /* 0x0001e20000100800 */
[----:B------:R-:W-:Y:S01]  /*514c0*/  IMAD.U32 R5, R168, 0x10000, RZ ;  /* 0x00010000a8057824 */ /* 0x000fe200078e00ff */
[----:B--2---:R-:W-:Y:S01]  /*514d0*/  LOP3.LUT R186, R170, 0xff, RZ, 0xc0, !PT ;  /* 0x000000ffaaba7812 */ /* 0x004fe200078ec0ff */
[----:B------:R-:W-:Y:S01]  /*514e0*/  IMAD.IADD R182, R176, 0x1, R182 ;  /* 0x00000001b0b67824 */ /* 0x000fe200078e02b6 */
[----:B------:R2:W-:Y:S01]  /*514f0*/  STL [R1+0x458], R181 ;  /* 0x000458b501007387 */ /* 0x0005e20000100800 */
[----:B------:R-:W-:Y:S01]  /*51500*/  LOP3.LUT R4, R166, 0xff, RZ, 0xc0, !PT ;  /* 0x000000ffa6047812 */ /* 0x000fe200078ec0ff */
[----:B-1----:R-:W-:Y:S01]  /*51510*/  IMAD.U32 R177, R160, 0x10000, RZ ;  /* 0x00010000a0b17824 */ /* 0x002fe200078e00ff */
[----:B------:R-:W-:Y:S01]  /*51520*/  LOP3.LUT R176, R174, 0xff, RZ, 0xc0, !PT ;  /* 0x000000ffaeb07812 */ /* 0x000fe200078ec0ff */
[----:B------:R1:W-:Y:S01]  /*51530*/  STL [R1+0x434], R188 ;  /* 0x000434bc01007387 */ /* 0x0003e20000100800 */
[----:B0-----:R-:W-:-:S02]  /*51540*/  IMAD.U32 R185, R164, 0x10000, RZ ;  /* 0x00010000a4b97824 */ /* 0x001fc400078e00ff */
[----:B------:R-:W-:Y:S01]  /*51550*/  PRMT R176, R173, 0x7604, R176 ;  /* 0x00007604adb07816 */ /* 0x000fe200000000b0 */
[----:B------:R0:W-:Y:S01]  /*51560*/  STL [R1+0x470], R166 ;  /* 0x000470a601007387 */ /* 0x0001e20000100800 */
[----:B--2---:R-:W-:-:S03]  /*51570*/  LOP3.LUT R181, R162, 0xff, RZ, 0xc0, !PT ;  /* 0x000000ffa2b57812 */ /* 0x004fc600078ec0ff */
[----:B------:R2:W-:Y:S01]  /*51580*/  STL [R1+0x474], R164 ;  /* 0x000474a401007387 */ /* 0x0005e20000100800 */
[----:B-1----:R-:W-:-:S03]  /*51590*/  IMAD.U32 R188, R172, 0x10000, RZ ;  /* 0x00010000acbc7824 */ /* 0x002fc600078e00ff */
[----:B------:R1:W-:Y:S01]  /*515a0*/  STL [R1+0x47c], R160 ;  /* 0x00047ca001007387 */ /* 0x0003e20000100800 */
[----:B0-----:R-:W-:-:S03]  /*515b0*/  LOP3.LUT R166, R5, 0xff0000, RZ, 0xc0, !PT ;  /* 0x00ff000005a67812 */ /* 0x001fc600078ec0ff */
[----:B------:R0:W-:Y:S01]  /*515c0*/  STL [R1+0x478], R162 ;  /* 0x000478a201007387 */ /* 0x0001e20000100800 */
[----:B------:R-:W-:Y:S02]  /*515d0*/  PRMT R5, R161, 0x7604, R181 ;  /* 0x00007604a1057816 */ /* 0x000fe400000000b5 */
[----:B--2---:R-:W-:Y:S01]  /*515e0*/  PRMT R164, R169, 0x7604, R186 ;  /* 0x00007604a9a47816 */ /* 0x004fe200000000ba */
[----:B------:R2:W-:Y:S01]  /*515f0*/  STL [R1+0x46c], R168 ;  /* 0x00046ca801007387 */ /* 0x0005e20000100800 */
[----:B-1----:R-:W-:Y:S02]  /*51600*/  PRMT R160, R165, 0x7604, R4 ;  /* 0x00007604a5a07816 */ /* 0x002fe40000000004 */
[----:B------:R-:W-:Y:S01]  /*51610*/  LOP3.LUT R4, R177, 0xff0000, RZ, 0xc0, !PT ;  /* 0x00ff0000b1047812 */ /* 0x000fe200078ec0ff */
[----:B------:R1:W-:Y:S01]  /*51620*/  STL [R1+0x430], R190 ;  /* 0x000430be01007387 */ /* 0x0003e20000100800 */
[----:B0-----:R-:W-:-:S03]  /*51630*/  LOP3.LUT R162, R185, 0xff0000, RZ, 0xc0, !PT ;  /* 0x00ff0000b9a27812 */ /* 0x001fc600078ec0ff */
[----:B------:R0:W-:Y:S01]  /*51640*/  STL [R1+0x488], R165 ;  /* 0x000488a501007387 */ /* 0x0001e20000100800 */
[----:B--2---:R-:W-:Y:S01]  /*51650*/  LOP3.LUT R168, R188, 0xff0000, RZ, 0xc0, !PT ;  /* 0x00ff0000bca87812 */ /* 0x004fe200078ec0ff */
[----:B------:R-:W-:Y:S02]  /*51660*/  IMAD.IADD R188, R164, 0x1, R166 ;  /* 0x00000001a4bc7824 */ /* 0x000fe400078e02a6 */
[----:B------:R-:W-:Y:S01]  /*51670*/  IMAD.IADD R193, R5, 0x1, R4 ;  /* 0x0000000105c17824 */ /* 0x000fe200078e0204 */
[----:B------:R2:W-:Y:S01]  /*51680*/  STL [R1+0x3ec], R208 ;  /* 0x0003ecd001007387 */ /* 0x0005e20000100800 */
[----:B------:R-:W-:Y:S01]  /*51690*/  IMAD.U32 R164, R156, 0x10000, RZ ;  /* 0x000100009ca47824 */ /* 0x000fe200078e00ff */
[----:B------:R-:W-:Y:S01]  /*516a0*/  LOP3.LUT R4, R50, 0xff, RZ, 0xc0, !PT ;  /* 0x000000ff32047812 */ /* 0x000fe200078ec0ff */
[----:B-1----:R-:W-:Y:S01]  /*516b0*/  IMAD.IADD R190, R160, 0x1, R162 ;  /* 0x00000001a0be7824 */ /* 0x002fe200078e02a2 */
[----:B------:R1:W-:Y:S01]  /*516c0*/  STL [R1+0x484], R169 ;  /* 0x000484a901007387 */ /* 0x0003e20000100800 */
[----:B0-----:R-:W-:Y:S01]  /*516d0*/  LOP3.LUT R165, R158, 0xff, RZ, 0xc0, !PT ;  /* 0x000000ff9ea57812 */ /* 0x001fe200078ec0ff */
[----:B------:R-:W-:Y:S01]  /*516e0*/  IMAD.U32 R5, R52, 0x10000, RZ ;  /* 0x0001000034057824 */ /* 0x000fe200078e00ff */
[----:B------:R-:W-:Y:S01]  /*516f0*/  LOP3.LUT R160, R54, 0xff, RZ, 0xc0, !PT ;  /* 0x000000ff36a07812 */ /* 0x000fe200078ec0ff */
[----:B------:R0:W-:Y:S01]  /*51700*/  STL [R1+0x468], R170 ;  /* 0x000468aa01007387 */ /* 0x0001e20000100800 */
[----:B------:R-:W-:Y:S01]  /*51710*/  IMAD.U32 R162, R48, 0x10000, RZ ;  /* 0x0001000030a27824 */ /* 0x000fe200078e00ff */
[----:B--2---:R-:W-:Y:S01]  /*51720*/  LOP3.LUT R208, R228, 0xff0000, RZ, 0xc0, !PT ;  /* 0x00ff0000e4d07812 */ /* 0x004fe200078ec0ff */
[----:B------:R-:W-:Y:S01]  /*51730*/  IMAD.IADD R186, R176, 0x1, R168 ;  /* 0x00000001b0ba7824 */ /* 0x000fe200078e02a8 */
[----:B------:R-:W-:Y:S01]  /*51740*/  PRMT R166, R157, 0x7604, R165 ;  /* 0x000076049da67816 */ /* 0x000fe200000000a5 */
[----:B------:R2:W-:Y:S01]  /*51750*/  STL [R1+0x448], R178 ;  /* 0x000448b201007387 */ /* 0x0005e20000100800 */
[----:B-1----:R-:W-:Y:S01]  /*51760*/  IMAD.U32 R169, R44, 0x10000, RZ ;  /* 0x000100002ca97824 */ /* 0x002fe200078e00ff */
[----:B------:R-:W-:Y:S01]  /*51770*/  LOP3.LUT R168, R164, 0xff0000, RZ, 0xc0, !PT ;  /* 0x00ff0000a4a87812 */ /* 0x000fe200078ec0ff */
[----:B------:R-:W-:Y:S01]  /*51780*/  IMAD.IADD R0, R0, 0x1, R208 ;  /* 0x0000000100007824 */ /* 0x000fe200078e02d0 */
[----:B------:R-:W-:Y:S01]  /*51790*/  PRMT R164, R53, 0x7604, R160 ;  /* 0x0000760435a47816 */ /* 0x000fe200000000a0 */
[----:B------:R1:W-:Y:S01]  /*517a0*/  STL [R1+0x424], R201 ;  /* 0x000424c901007387 */ /* 0x0003e20000100800 */
[----:B0-----:R-:W-:Y:S01]  /*517b0*/  LOP3.LUT R170, R46, 0xff, RZ, 0xc0, !PT ;  /* 0x000000ff2eaa7812 */ /* 0x001fe200078ec0ff */
[----:B------:R-:W-:Y:S01]  /*517c0*/  IMAD.IADD R197, R166, 0x1, R168 ;  /* 0x00000001a6c57824 */ /* 0x000fe200078e02a8 */
[----:B------:R-:W-:Y:S01]  /*517d0*/  LOP3.LUT R165, R5, 0xff0000, RZ, 0xc0, !PT ;  /* 0x00ff000005a57812 */ /* 0x000fe200078ec0ff */
[----:B------:R0:W-:Y:S01]  /*517e0*/  STL [R1+0x420], R205 ;  /* 0x000420cd01007387 */ /* 0x0001e20000100800 */
[----:B--2---:R-:W-:-:S02]  /*517f0*/  LOP3.LUT R178, R198, 0xff0000, RZ, 0xc0, !PT ;  /* 0x00ff0000c6b27812 */ /* 0x004fc400078ec0ff */
[----:B------:R-:W-:Y:S01]  /*51800*/  PRMT R160, R49, 0x7604, R4 ;  /* 0x0000760431a07816 */ /* 0x000fe20000000004 */
[----:B------:R2:W-:Y:S01]  /*51810*/  STL [R1+0x3e0], R214 ;  /* 0x0003e0d601007387 */ /* 0x0005e20000100800 */
[----:B------:R-:W-:Y:S01]  /*51820*/  LOP3.LUT R208, R206, 0xff, RZ, 0xc0, !PT ;  /* 0x000000ffced07812 */ /* 0x000fe200078ec0ff */
[----:B-1----:R-:W-:Y:S01]  /*51830*/  IMAD.IADD R201, R164, 0x1, R165 ;  /* 0x00000001a4c97824 */ /* 0x002fe200078e02a5 */
[----:B------:R-:W-:Y:S01]  /*51840*/  LOP3.LUT R162, R162, 0xff0000, RZ, 0xc0, !PT ;  /* 0x00ff0000a2a27812 */ /* 0x000fe200078ec0ff */
[----:B------:R-:W-:Y:S01]  /*51850*/  IMAD.IADD R178, R192, 0x1, R178 ;  /* 0x00000001c0b27824 */ /* 0x000fe200078e02b2 */
[----:B------:R-:W-:Y:S01]  /*51860*/  PRMT R5, R45, 0x7604, R170 ;  /* 0x000076042d057816 */ /* 0x000fe200000000aa */
[----:B------:R-:W-:Y:S01]  /*51870*/  IMAD.U32 R164, R40, 0x10000, RZ ;  /* 0x0001000028a47824 */ /* 0x000fe200078e00ff */
[----:B------:R-:W-:Y:S01]  /*51880*/  LOP3.LUT R4, R169, 0xff0000, RZ, 0xc0, !PT ;  /* 0x00ff0000a9047812 */ /* 0x000fe200078ec0ff */
[----:B------:R-:W-:Y:S01]  /*51890*/  IMAD.U32 R169, R28, 0x10000, RZ ;  /* 0x000100001ca97824 */ /* 0x000fe200078e00ff */
[----:B------:R-:W-:Y:S01]  /*518a0*/  PRMT R208, R205, 0x7604, R208 ;  /* 0x00007604cdd07816 */ /* 0x000fe200000000d0 */
[----:B0-----:R-:W-:Y:S01]  /*518b0*/  IMAD.IADD R205, R160, 0x1, R162 ;  /* 0x00000001a0cd7824 */ /* 0x001fe200078e02a2 */
[----:B------:R-:W-:Y:S01]  /*518c0*/  LOP3.LUT R165, R42, 0xff, RZ, 0xc0, !PT ;  /* 0x000000ff2aa57812 */ /* 0x000fe200078ec0ff */
[----:B------:R-:W-:Y:S01]  /*518d0*/  IMAD.IADD R192, R5, 0x1, R4 ;  /* 0x0000000105c07824 */ /* 0x000fe200078e0204 */
[----:B------:R-:W-:Y:S01]  /*518e0*/  LOP3.LUT R160, R38, 0xff, RZ, 0xc0, !PT ;  /* 0x000000ff26a07812 */ /* 0x000fe200078ec0ff */
[----:B--2---:R-:W-:Y:S01]  /*518f0*/  IMAD.U32 R214, R204, 0x10000, RZ ;  /* 0x00010000ccd67824 */ /* 0x004fe200078e00ff */
[----:B------:R-:W-:Y:S01]  /*51900*/  LOP3.LUT R4, R34, 0xff, RZ, 0xc0, !PT ;  /* 0x000000ff22047812 */ /* 0x000fe200078ec0ff */
[----:B------:R-:W-:Y:S01]  /*51910*/  IMAD.U32 R5, R36, 0x10000, RZ ;  /* 0x0001000024057824 */ /* 0x000fe200078e00ff */
[----:B------:R-:W-:Y:S01]  /*51920*/  LOP3.LUT R170, R30, 0xff, RZ, 0xc0, !PT ;  /* 0x000000ff1eaa7812 */ /* 0x000fe200078ec0ff */
[----:B------:R-:W-:Y:S01]  /*51930*/  IMAD.U32 R162, R32, 0x10000, RZ ;  /* 0x0001000020a27824 */ /* 0x000fe200078e00ff */
[----:B------:R-:W-:Y:S01]  /*51940*/  LOP3.LUT R168, R164, 0xff0000, RZ, 0xc0, !PT ;  /* 0x00ff0000a4a87812 */ /* 0x000fe200078ec0ff */
[----:B------:R0:W-:Y:S01]  /*51950*/  STL [R1+0x40c], R200 ;  /* 0x00040cc801007387 */ /* 0x0001e20000100800 */
[----:B------:R-:W-:-:S02]  /*51960*/  PRMT R166, R41, 0x7604, R165 ;  /* 0x0000760429a67816 */ /* 0x000fc400000000a5 */
[----:B------:R-:W-:Y:S01]  /*51970*/  PRMT R164, R37, 0x7604, R160 ;  /* 0x0000760425a47816 */ /* 0x000fe200000000a0 */
[----:B------:R1:W-:Y:S01]  /*51980*/  STL [R1+0x38c], R244 ;  /* 0x00038cf401007387 */ /* 0x0003e20000100800 */
[----:B------:R-:W-:Y:S01]  /*51990*/  LOP3.LUT R165, R5, 0xff0000, RZ, 0xc0, !PT ;  /* 0x00ff000005a57812 */ /* 0x000fe200078ec0ff */
[----:B------:R-:W-:Y:S01]  /*519a0*/  IMAD.IADD R194, R166, 0x1, R168 ;  /* 0x00000001a6c27824 */ /* 0x000fe200078e02a8 */
[----:B------:R-:W-:Y:S01]  /*519b0*/  PRMT R160, R33, 0x7604, R4 ;  /* 0x0000760421a07816 */ /* 0x000fe20000000004 */
[----:B------:R2:W-:Y:S01]  /*519c0*/  STL [R1+0x404], R204 ;  /* 0x000404cc01007387 */ /* 0x0005e20000100800 */
[----:B------:R-:W-:Y:S01]  /*519d0*/  PRMT R5, R29, 0x7604, R170 ;  /* 0x000076041d057816 */ /* 0x000fe200000000aa */
[----:B------:R-:W-:Y:S01]  /*519e0*/  IMAD.IADD R196, R164, 0x1, R165 ;  /* 0x00000001a4c47824 */ /* 0x000fe200078e02a5 */
[----:B0-----:R-:W-:Y:S01]  /*519f0*/  LOP3.LUT R200, R214, 0xff0000, RZ, 0xc0, !PT ;  /* 0x00ff0000d6c87812 */ /* 0x001fe200078ec0ff */
[----:B------:R-:W-:Y:S01]  /*51a00*/  IMAD.U32 R164, R24, 0x10000, RZ ;  /* 0x0001000018a47824 */ /* 0x000fe200078e00ff */
[----:B------:R-:W-:Y:S01]  /*51a10*/  LOP3.LUT R4, R169, 0xff0000, RZ, 0xc0, !PT ;  /* 0x00ff0000a9047812 */ /* 0x000fe200078ec0ff */
[----:B------:R-:W-:Y:S01]  /*51a20*/  IMAD.U32 R169, R18, 0x10000, RZ ;  /* 0x0001000012a97824 */ /* 0x000fe200078e00ff */
        /* <DEDUP_REMOVED lines=19> */
[----:B--2---:R-:W-:Y:S01]  /*51b60*/  IMAD.IADD R204, R164, 0x1, R165 ;  /* 0x00000001a4cc7824 */ /* 0x004fe200078e02a5 */
        /* <DEDUP_REMOVED lines=16> */
[----:B------:R-:W-:-:S02]  /*51c70*/  PRMT R164, R65, 0x7604, R160 ;  /* 0x0000760441a47816 */ /* 0x000fc400000000a0 */
[----:B------:R-:W-:Y:S01]  /*51c80*/  LOP3.LUT R165, R5, 0xff0000, RZ, 0xc0, !PT ;  /* 0x00ff000005a57812 */ /* 0x000fe200078ec0ff */
[----:B------:R-:W-:Y:S01]  /*51c90*/  IMAD.IADD R213, R166, 0x1, R168 ;  /* 0x00000001a6d57824 */ /* 0x000fe200078e02a8 */
[----:B------:R-:W-:Y:S01]  /*51ca0*/  PRMT R160, R69, 0x7604, R4 ;  /* 0x0000760445a07816 */ /* 0x000fe20000000004 */
[----:B------:R1:W-:Y:S01]  /*51cb0*/  STL [R1+0x3dc], R216 ;  /* 0x0003dcd801007387 */ /* 0x0003e20000100800 */
[----:B------:R-:W-:Y:S01]  /*51cc0*/  PRMT R5, R73, 0x7604, R170 ;  /* 0x0000760449057816 */ /* 0x000fe200000000aa */
[----:B------:R-:W-:Y:S01]  /*51cd0*/  IMAD.IADD R217, R164, 0x1, R165 ;  /* 0x00000001a4d97824 */ /* 0x000fe200078e02a5 */
[----:B------:R-:W-:Y:S01]  /*51ce0*/  LOP3.LUT R4, R169, 0xff0000, RZ, 0xc0, !PT ;  /* 0x00ff0000a9047812 */ /* 0x000fe200078ec0ff */
[----:B------:R-:W-:Y:S01]  /*51cf0*/  IMAD.U32 R164, R78, 0x10000, RZ ;  /* 0x000100004ea47824 */ /* 0x000fe200078e00ff */
[----:B------:R-:W-:Y:S01]  /*51d00*/  LOP3.LUT R162, R162, 0xff0000, RZ, 0xc0, !PT ;  /* 0x00ff0000a2a27812 */ /* 0x000fe200078ec0ff */
[----:B------:R-:W-:Y:S01]  /*51d10*/  IMAD.U32 R169, R90, 0x10000, RZ ;  /* 0x000100005aa97824 */ /* 0x000fe200078e00ff */
[----:B------:R-:W-:Y:S01]  /*51d20*/  LOP3.LUT R165, R76, 0xff, RZ, 0xc0, !PT ;  /* 0x000000ff4ca57812 */ /* 0x000fe200078ec0ff */
[----:B------:R-:W-:Y:S01]  /*51d30*/  IMAD.IADD R208, R5, 0x1, R4 ;  /* 0x0000000105d07824 */ /* 0x000fe200078e0204 */
        /* <DEDUP_REMOVED lines=11> */
[----:B------:R-:W-:Y:S01]  /*51df0*/  LOP3.LUT R165, R5, 0xff0000, RZ, 0xc0, !PT ;  /* 0x00ff000005a57812 */ /* 0x000fe200078ec0ff */
[----:B------:R-:W-:Y:S01]  /*51e00*/  IMAD.IADD R210, R166, 0x1, R168 ;  /* 0x00000001a6d27824 */ /* 0x000fe200078e02a8 */
[----:B------:R-:W-:Y:S01]  /*51e10*/  PRMT R160, R85, 0x7604, R4 ;  /* 0x0000760455a07816 */ /* 0x000fe20000000004 */
[----:B------:R-:W4:Y:S01]  /*51e20*/  LDL R228, [R1+0x228] ;  /* 0x0002280001e47983 */ /* 0x000f220000100800 */
        /* <DEDUP_REMOVED lines=18> */
[----:B------:R-:W-:Y:S01]  /*51f50*/  STL [R1+0x390], R245 ;  /* 0x000390f501007387 */ /* 0x000fe20000100800 */
[----:B------:R-:W-:Y:S02]  /*51f60*/  LOP3.LUT R165, R5, 0xff0000, RZ, 0xc0, !PT ;  /* 0x00ff000005a57812 */ /* 0x000fe400078ec0ff */
[----:B------:R-:W-:Y:S01]  /*51f70*/  PRMT R160, R101, 0x7604, R4 ;  /* 0x0000760465a07816 */ /* 0x000fe20000000004 */
[----:B------:R-:W-:Y:S01]  /*51f80*/  STL [R1+0x3c4], R233 ;  /* 0x0003c4e901007387 */ /* 0x000fe20000100800 */
[----:B------:R-:W-:Y:S01]  /*51f90*/  PRMT R5, R105, 0x7604, R170 ;  /* 0x0000760469057816 */ /* 0x000fe200000000aa */
[----:B0-----:R-:W-:Y:S01]  /*51fa0*/  IMAD.IADD R220, R164, 0x1, R165 ;  /* 0x00000001a4dc7824 */ /* 0x001fe200078e02a5 */
[----:B------:R-:W-:Y:S01]  /*51fb0*/  LOP3.LUT R4, R169, 0xff0000, RZ, 0xc0, !PT ;  /* 0x00ff0000a9047812 */ /* 0x000fe200078ec0ff */
[----:B------:R0:W-:Y:S01]  /*51fc0*/  STL [R1+0x450], R189 ;  /* 0x000450bd01007387 */ /* 0x0001e20000100800 */
[----:B------:R-:W-:Y:S01]  /*51fd0*/  LOP3.LUT R162, R162, 0xff0000, RZ, 0xc0, !PT ;  /* 0x00ff0000a2a27812 */ /* 0x000fe200078ec0ff */
[----:B------:R-:W-:Y:S01]  /*51fe0*/  IMAD.U32 R164, R110, 0x10000, RZ ;  /* 0x000100006ea47824 */ /* 0x000fe200078e00ff */
[----:B------:R-:W-:Y:S01]  /*51ff0*/  LOP3.LUT R165, R108, 0xff, RZ, 0xc0, !PT ;  /* 0x000000ff6ca57812 */ /* 0x000fe200078ec0ff */
[----:B------:R-:W-:Y:S01]  /*52000*/  IMAD.IADD R225, R5, 0x1, R4 ;  /* 0x0000000105e17824 */ /* 0x000fe200078e0204 */
[----:B------:R-:W4:Y:S01]  /*52010*/  LDL R185, [R1+0x22c] ;  /* 0x00022c0001b97983 */ /* 0x000f220000100800 */
[----:B--2---:R-:W-:Y:S01]  /*52020*/  IMAD.IADD R222, R160, 0x1, R162 ;  /* 0x00000001a0de7824 */ /* 0x004fe200078e02a2 */
[----:B------:R-:W-:Y:S01]  /*52030*/  LOP3.LUT R160, R112, 0xff, RZ, 0xc0, !PT ;  /* 0x000000ff70a07812 */ /* 0x000fe200078ec0ff */
[----:B------:R-:W-:Y:S01]  /*52040*/  IMAD.U32 R5, R114, 0x10000, RZ ;  /* 0x0001000072057824 */ /* 0x000fe200078e00ff */
[----:B------:R-:W-:Y:S01]  /*52050*/  LOP3.LUT R4, R116, 0xff, RZ, 0xc0, !PT ;  /* 0x000000ff74047812 */ /* 0x000fe200078ec0ff */
[----:B------:R-:W-:Y:S01]  /*52060*/  IMAD.U32 R162, R118, 0x10000, RZ ;  /* 0x0001000076a27824 */ /* 0x000fe200078e00ff */
[----:B------:R2:W-:Y:S01]  /*52070*/  STL [R1+0x3c8], R229 ;  /* 0x0003c8e501007387 */ /* 0x0005e20000100800 */
[----:B-1----:R-:W-:Y:S01]  /*52080*/  IMAD.IADD R218, R166, 0x1, R168 ;  /* 0x00000001a6da7824 */ /* 0x002fe200078e02a8 */
[----:B------:R-:W-:-:S02]  /*52090*/  PRMT R166, R109, 0x7604, R165 ;  /* 0x000076046da67816 */ /* 0x000fc400000000a5 */
[----:B------:R-:W-:Y:S01]  /*520a0*/  LOP3.LUT R168, R164, 0xff0000, RZ, 0xc0, !PT ;  /* 0x00ff0000a4a87812 */ /* 0x000fe200078ec0ff */
[----:B------:R-:W-:Y:S01]  /*520b0*/  IMAD.U32 R169, R122, 0x10000, RZ ;  /* 0x000100007aa97824 */ /* 0x000fe200078e00ff */
[----:B------:R-:W-:Y:S01]  /*520c0*/  PRMT R164, R113, 0x7604, R160 ;  /* 0x0000760471a47816 */ /* 0x000fe200000000a0 */
[----:B0-----:R-:W4:Y:S01]  /*520d0*/  LDL R189, [R1+0x230] ;  /* 0x0002300001bd7983 */ /* 0x001f220000100800 */
[----:B------:R-:W-:Y:S02]  /*520e0*/  LOP3.LUT R165, R5, 0xff0000, RZ, 0xc0, !PT ;  /* 0x00ff000005a57812 */ /* 0x000fe400078ec0ff */
[----:B------:R-:W-:Y:S01]  /*520f0*/  PRMT R160, R117, 0x7604, R4 ;  /* 0x0000760475a07816 */ /* 0x000fe20000000004 */
[----:B------:R0:W-:Y:S01]  /*52100*/  STL [R1+0x3c0], R237 ;  /* 0x0003c0ed01007387 */ /* 0x0001e20000100800 */
[----:B------:R-:W-:Y:S02]  /*52110*/  LOP3.LUT R162, R162, 0xff0000, RZ, 0xc0, !PT ;  /* 0x00ff0000a2a27812 */ /* 0x000fe400078ec0ff */
[----:B------:R-:W-:Y:S01]  /*52120*/  LOP3.LUT R170, R120, 0xff, RZ, 0xc0, !PT ;  /* 0x000000ff78aa7812 */ /* 0x000fe200078ec0ff */
[----:B------:R-:W-:Y:S01]  /*52130*/  IMAD.IADD R245, R164, 0x1, R165 ;  /* 0x00000001a4f57824 */ /* 0x000fe200078e02a5 */
[----:B------:R-:W-:Y:S01]  /*52140*/  LOP3.LUT R4, R169, 0xff0000, RZ, 0xc0, !PT ;  /* 0x00ff0000a9047812 */ /* 0x000fe200078ec0ff */
[----:B------:R-:W-:Y:S01]  /*52150*/  IMAD.U32 R164, R126, 0x10000, RZ ;  /* 0x000100007ea47824 */ /* 0x000fe200078e00ff */
[----:B------:R-:W-:Y:S01]  /*52160*/  PRMT R5, R121, 0x7604, R170 ;  /* 0x0000760479057816 */ /* 0x000fe200000000aa */
[----:B------:R-:W-:Y:S01]  /*52170*/  IMAD.IADD R233, R160, 0x1, R162 ;  /* 0x00000001a0e97824 */ /* 0x000fe200078e02a2 */
[----:B------:R-:W-:Y:S01]  /*52180*/  LOP3.LUT R160, R128, 0xff, RZ, 0xc0, !PT ;  /* 0x000000ff80a07812 */ /* 0x000fe200078ec0ff */
[----:B--2---:R-:W-:Y:S01]  /*52190*/  IMAD.IADD R229, R166, 0x1, R168 ;  /* 0x00000001a6e57824 */ /* 0x004fe200078e02a8 */
[----:B------:R-:W-:Y:S01]  /*521a0*/  LOP3.LUT R168, R164, 0xff0000, RZ, 0xc0, !PT ;  /* 0x00ff0000a4a87812 */ /* 0x000fe200078ec0ff */
[----:B------:R-:W-:Y:S01]  /*521b0*/  IMAD.MOV.U32 R176, RZ, RZ, R0 ;  /* 0x000000ffffb07224 */ /* 0x000fe200078e0000 */
[----:B---3--:R-:W-:Y:S01]  /*521c0*/  PRMT R164, R236, 0x7604, R160 ;  /* 0x00007604eca47816 */ /* 0x008fe200000000a0 */
[----:B0-----:R-:W-:Y:S01]  /*521d0*/  IMAD.IADD R237, R5, 0x1, R4 ;  /* 0x0000000105ed7824 */ /* 0x001fe200078e0204 */
[----:B------:R-:W-:Y:S01]  /*521e0*/  LOP3.LUT R4, R131, 0xff, RZ, 0xc0, !PT ;  /* 0x000000ff83047812 */ /* 0x000fe200078ec0ff */
[----:B------:R-:W-:Y:S01]  /*521f0*/  IMAD.U32 R0, R135, 0x10000, RZ ;  /* 0x0001000087007824 */ /* 0x000fe200078e00ff */
[----:B------:R-:W2:Y:S02]  /*52200*/  LDL R236, [R1+0x234] ;  /* 0x0002340001ec7983 */ /* 0x000ea40000100800 */
[----:B----4-:R-:W-:-:S02]  /*52210*/  PRMT R160, R226, 0x7604, R4 ;  /* 0x00007604e2a07816 */ /* 0x010fc40000000004 */
[----:B------:R-:W-:Y:S01]  /*52220*/  LOP3.LUT R4, R0, 0xff0000, RZ, 0xc0, !PT ;  /* 0x00ff000000047812 */ /* 0x000fe200078ec0ff */
[----:B------:R0:W-:Y:S04]  /*52230*/  STL [R1+0x460], R174 ;  /* 0x000460ae01007387 */ /* 0x0001e80000100800 */
[----:B------:R-:W3:Y:S01]  /*52240*/  LDL R0, [R1+0x238] ;  /* 0x0002380001007983 */ /* 0x000ee20000100800 */
[----:B------:R-:W-:-:S03]  /*52250*/  IMAD.MOV.U32 R181, RZ, RZ, R3 ;  /* 0x000000ffffb57224 */ /* 0x000fc600078e0003 */
[----:B------:R-:W4:Y:S01]  /*52260*/  LDL R3, [R1+0x23c] ;  /* 0x00023c0001037983 */ /* 0x000f220000100800 */
[----:B0-----:R-:W-:-:S03]  /*52270*/  IMAD.MOV.U32 R174, RZ, RZ, R2 ;  /* 0x000000ffffae7224 */ /* 0x001fc600078e0002 */
[----:B------:R-:W4:Y:S01]  /*52280*/  LDL R2, [R1+0x240] ;  /* 0x0002400001027983 */ /* 0x000f220000100800 */
[----:B------:R-:W-:Y:S01]  /*52290*/  LOP3.LUT R165, R124, 0xff, RZ, 0xc0, !PT ;  /* 0x000000ff7ca57812 */ /* 0x000fe200078ec0ff */
[----:B------:R-:W-:Y:S02]  /*522a0*/  IMAD.U32 R5, R129, 0x10000, RZ ;  /* 0x0001000081057824 */ /* 0x000fe400078e00ff */
[----:B------:R-:W-:Y:S01]  /*522b0*/  IMAD.U32 R162, R132, 0x10000, RZ ;  /* 0x0001000084a27824 */ /* 0x000fe200078e00ff */
[----:B------:R-:W-:Y:S01]  /*522c0*/  LOP3.LUT R169, R134, 0xff, RZ, 0xc0, !PT ;  /* 0x000000ff86a97812 */ /* 0x000fe200078ec0ff */
[----:B------:R-:W-:Y:S01]  /*522d0*/  IMAD.MOV.U32 R177, RZ, RZ, R224 ;  /* 0x000000ffffb17224 */ /* 0x000fe200078e00e0 */
[----:B------:R-:W-:Y:S01]  /*522e0*/  PRMT R166, R125, 0x7604, R165 ;  /* 0x000076047da67816 */ /* 0x000fe200000000a5 */
[----:B------:R0:W-:Y:S01]  /*522f0*/  STL [R1+0x464], R172 ;  /* 0x000464ac01007387 */ /* 0x0001e20000100800 */
[----:B------:R-:W-:Y:S02]  /*52300*/  LOP3.LUT R165, R5, 0xff0000, RZ, 0xc0, !PT ;  /* 0x00ff000005a57812 */ /* 0x000fe400078ec0ff */
[----:B------:R-:W-:Y:S01]  /*52310*/  LOP3.LUT R162, R162, 0xff0000, RZ, 0xc0, !PT ;  /* 0x00ff0000a2a27812 */ /* 0x000fe200078ec0ff */
[----:B------:R-:W-:Y:S01]  /*52320*/  STL [R1+0x480], R173 ;  /* 0x000480ad01007387 */ /* 0x000fe20000100800 */
[----:B0-----:R-:W-:-:S02]  /*52330*/  IMAD.MOV.U32 R172, RZ, RZ, R177 ;  /* 0x000000ffffac7224 */ /* 0x001fc400078e00b1 */
[----:B------:R-:W-:Y:S02]  /*52340*/  IMAD.MOV.U32 R177, RZ, RZ, R230 ;  /* 0x000000ffffb17224 */ /* 0x000fe400078e00e6 */
[----:B------:R-:W-:Y:S02]  /*52350*/  IMAD.IADD R226, R164, 0x1, R165 ;  /* 0x00000001a4e27824 */ /* 0x000fe400078e02a5 */
[----:B------:R-:W-:Y:S02]  /*52360*/  IMAD.MOV.U32 R170, RZ, RZ, R172 ;  /* 0x000000ffffaa7224 */ /* 0x000fe400078e00ac */
[----:B------:R-:W-:Y:S02]  /*52370*/  IMAD.MOV.U32 R172, RZ, RZ, R177 ;  /* 0x000000ffffac7224 */ /* 0x000fe400078e00b1 */
[----:B------:R-:W-:Y:S02]  /*52380*/  IMAD.MOV.U32 R177, RZ, RZ, R181 ;  /* 0x000000ffffb17224 */ /* 0x000fe400078e00b5 */
[----:B------:R-:W-:-:S02]  /*52390*/  IMAD.IADD R224, R166, 0x1, R168 ;  /* 0x00000001a6e07824 */ /* 0x000fc400078e02a8 */
[----:B------:R-:W-:Y:S02]  /*523a0*/  IMAD.MOV.U32 R168, RZ, RZ, R170 ;  /* 0x000000ffffa87224 */ /* 0x000fe400078e00aa */
[----:B------:R-:W-:Y:S01]  /*523b0*/  IMAD.MOV.U32 R170, RZ, RZ, R238 ;  /* 0x000000ffffaa7224 */ /* 0x000fe200078e00ee */
[----:B------:R-:W-:Y:S01]  /*523c0*/  PRMT R5, R228, 0x7604, R169 ;  /* 0x00007604e4057816 */ /* 0x000fe200000000a9 */
[----:B------:R-:W-:Y:S01]  /*523d0*/  IMAD.IADD R228, R160, 0x1, R162 ;  /* 0x00000001a0e47824 */ /* 0x000fe200078e02a2 */
[----:B------:R-:W-:Y:S01]  /*523e0*/  LOP3.LUT R162, R137, 0xff, RZ, 0xc0, !PT ;  /* 0x000000ff89a27812 */ /* 0x000fe200078ec0ff */
[----:B------:R-:W-:Y:S02]  /*523f0*/  IMAD.U32 R160, R138, 0x10000, RZ ;  /* 0x000100008aa07824 */ /* 0x000fe400078e00ff */
[----:B------:R-:W-:Y:S01]  /*52400*/  IMAD.IADD R230, R5, 0x1, R4 ;  /* 0x0000000105e67824 */ /* 0x000fe200078e0204 */
[----:B------:R-:W-:Y:S01]  /*52410*/  LOP3.LUT R5, R140, 0xff, RZ, 0xc0, !PT ;  /* 0x000000ff8c057812 */ /* 0x000fe200078ec0ff */
[----:B------:R-:W-:Y:S01]  /*52420*/  IMAD.U32 R4, R141, 0x10000, RZ ;  /* 0x000100008d047824 */ /* 0x000fe200078e00ff */
[----:B------:R-:W-:-:S02]  /*52430*/  LOP3.LUT R165, R160, 0xff0000, RZ, 0xc0, !PT ;  /* 0x00ff0000a0a57812 */ /* 0x000fc400078ec0ff */
[----:B------:R-:W-:Y:S02]  /*52440*/  PRMT R164, R185, 0x7604, R162 ;  /* 0x00007604b9a47816 */ /* 0x000fe400000000a2 */
[----:B------:R-:W-:Y:S01]  /*52450*/  LOP3.LUT R162, R4, 0xff0000, RZ, 0xc0, !PT ;  /* 0x00ff000004a27812 */ /* 0x000fe200078ec0ff */
[----:B------:R-:W-:Y:S01]  /*52460*/  IMAD.U32 R4, R144, 0x10000, RZ ;  /* 0x0001000090047824 */ /* 0x000fe200078e00ff */
[----:B------:R-:W-:Y:S02]  /*52470*/  PRMT R160, R189, 0x7604, R5 ;  /* 0x00007604bda07816 */ /* 0x000fe40000000005 */
[----:B------:R-:W-:Y:S01]  /*52480*/  LOP3.LUT R5, R143, 0xff, RZ, 0xc0, !PT ;  /* 0x000000ff8f057812 */ /* 0x000fe200078ec0ff */
[----:B------:R-:W-:Y:S02]  /*52490*/  IMAD.MOV.U32 R189, RZ, RZ, R234 ;  /* 0x000000ffffbd7224 */ /* 0x000fe400078e00ea */
[----:B------:R-:W-:Y:S01]  /*524a0*/  IMAD.IADD R234, R160, 0x1, R162 ;  /* 0x00000001a0ea7824 */ /* 0x000fe200078e02a2 */
[----:B------:R-:W-:Y:S01]  /*524b0*/  LOP3.LUT R162, R4, 0xff0000, RZ, 0xc0, !PT ;  /* 0x00ff000004a27812 */ /* 0x000fe200078ec0ff */
[----:B------:R-:W-:Y:S01]  /*524c0*/  IMAD.U32 R4, R147, 0x10000, RZ ;  /* 0x0001000093047824 */ /* 0x000fe200078e00ff */
[----:B--2---:R-:W-:-:S02]  /*524d0*/  PRMT R160, R236, 0x7604, R5 ;  /* 0x00007604eca07816 */ /* 0x004fc40000000005 */
[----:B------:R-:W-:-:S03]  /*524e0*/  LOP3.LUT R5, R146, 0xff, RZ, 0xc0, !PT ;  /* 0x000000ff92057812 */ /* 0x000fc600078ec0ff */
[----:B------:R-:W-:Y:S01]  /*524f0*/  IMAD.IADD R236, R160, 0x1, R162 ;  /* 0x00000001a0ec7824 */ /* 0x000fe200078e02a2 */
[----:B------:R-:W-:Y:S01]  /*52500*/  LOP3.LUT R160, R4, 0xff0000, RZ, 0xc0, !PT ;  /* 0x00ff000004a07812 */ /* 0x000fe200078ec0ff */
[----:B------:R-:W-:Y:S01]  /*52510*/  IMAD.U32 R4, R150, 0x10000, RZ ;  /* 0x0001000096047824 */ /* 0x000fe200078e00ff */
[----:B---3--:R-:W-:Y:S02]  /*52520*/  PRMT R0, R0, 0x7604, R5 ;  /* 0x0000760400007816 */ /* 0x008fe40000000005 */
[----:B------:R-:W-:-:S04]  /*52530*/  LOP3.LUT R5, R149, 0xff, RZ, 0xc0, !PT ;  /* 0x000000ff95057812 */ /* 0x000fc800078ec0ff */
[----:B----4-:R-:W-:Y:S02]  /*52540*/  PRMT R3, R3, 0x7604, R5 ;  /* 0x0000760403037816 */ /* 0x010fe40000000005 */
[----:B------:R-:W-:Y:S01]  /*52550*/  LOP3.LUT R5, R4, 0xff0000, RZ, 0xc0, !PT ;  /* 0x00ff000004057812 */ /* 0x000fe200078ec0ff */
[----:B------:R-:W-:Y:S01]  /*52560*/  IMAD.IADD R0, R0, 0x1, R160 ;  /* 0x0000000100007824 */ /* 0x000fe200078e02a0 */
[----:B------:R-:W-:Y:S02]  /*52570*/  LOP3.LUT R4, R152, 0xff, RZ, 0xc0, !PT ;  /* 0x000000ff98047812 */ /* 0x000fe400078ec0ff */
[----:B------:R-:W-:Y:S01]  /*52580*/  LOP3.LUT R160, R13, 0xffff, RZ, 0xc0, !PT ;  /* 0x0000ffff0da07812 */ /* 0x000fe200078ec0ff */
[----:B------:R-:W-:Y:S01]  /*52590*/  IMAD.IADD R3, R3, 0x1, R5 ;  /* 0x0000000103037824 */ /* 0x000fe200078e0205 */
[----:B------:R-:W-:Y:S02]  /*525a0*/  LOP3.LUT R5, R15, 0xffff, RZ, 0xc0, !PT ;  /* 0x0000ffff0f057812 */ /* 0x000fe400078ec0ff */
[----:B------:R-:W-:Y:S01]  /*525b0*/  PRMT R2, R2, 0x7604, R4 ;  /* 0x0000760402027816 */ /* 0x000fe20000000004 */
[----:B------:R-:W-:-:S02]  /*525c0*/  IMAD.U32 R4, R153, 0x10000, RZ ;  /* 0x0001000099047824 */ /* 0x000fc400078e00ff */
[----:B------:R0:W-:Y:S01]  /*525d0*/  STL [R1+0x380], R5 ;  /* 0x0003800501007387 */ /* 0x0001e20000100800 */
[----:B------:R-:W-:Y:S02]  /*525e0*/  IMAD.U32 R162, R160, 0x10000, RZ ;  /* 0x00010000a0a27824 */ /* 0x000fe400078e00ff */
[----:B------:R-:W-:Y:S01]  /*525f0*/  IMAD.MOV.U32 R185, RZ, RZ, R176 ;  /* 0x000000ffffb97224 */ /* 0x000fe200078e00b0 */
[----:B------:R1:W-:Y:S01]  /*52600*/  STL [R1+0x370], R160 ;  /* 0x000370a001007387 */ /* 0x0003e20000100800 */
[----:B0-----:R-:W-:Y:S02]  /*52610*/  LOP3.LUT R5, R5, 0xff, RZ, 0xc0, !PT ;  /* 0x000000ff05057812 */ /* 0x001fe400078ec0ff */
[----:B-1----:R-:W-:Y:S02]  /*52620*/  LOP3.LUT R160, R4, 0xff0000, RZ, 0xc0, !PT ;  /* 0x00ff000004a07812 */ /* 0x002fe400078ec0ff */
[----:B------:R-:W-:Y:S02]  /*52630*/  PRMT R5, R14, 0x7604, R5 ;  /* 0x000076040e057816 */ /* 0x000fe40000000005 */
[----:B------:R-:W-:Y:S01]  /*52640*/  LOP3.LUT R4, R162, 0xff0000, RZ, 0xc0, !PT ;  /* 0x00ff0000a2047812 */ /* 0x000fe200078ec0ff */
[----:B------:R-:W-:-:S02]  /*52650*/  IMAD.MOV.U32 R181, RZ, RZ, R185 ;  /* 0x000000ffffb57224 */ /* 0x000fc400078e00b9 */
[----:B------:R-:W-:Y:S02]  /*52660*/  IMAD.MOV.U32 R185, RZ, RZ, R189 ;  /* 0x000000ffffb97224 */ /* 0x000fe400078e00bd */
[----:B------:R-:W-:Y:S01]  /*52670*/  IMAD.IADD R2, R2, 0x1, R160 ;  /* 0x0000000102027824 */ /* 0x000fe200078e02a0 */
[----:B------:R-:W-:Y:S01]  /*52680*/  LOP3.LUT R160, R11, 0xffff, RZ, 0xc0, !PT ;  /* 0x0000ffff0ba07812 */ /* 0x000fe200078ec0ff */
[----:B------:R-:W-:Y:S02]  /*52690*/  IMAD.MOV.U32 R189, RZ, RZ, R244 ;  /* 0x000000ffffbd7224 */ /* 0x000fe400078e00f4 */
[----:B------:R-:W-:Y:S01]  /*526a0*/  IMAD.IADD R244, R5, 0x1, R4 ;  /* 0x0000000105f47824 */ /* 0x000fe200078e0204 */
[----:B------:R-:W-:Y:S01]  /*526b0*/  LOP3.LUT R5, R9, 0xffff, RZ, 0xc0, !PT ;  /* 0x0000ffff09057812 */ /* 0x000fe200078ec0ff */
[----:B------:R-:W-:Y:S01]  /*526c0*/  IMAD.MOV.U32 R176, RZ, RZ, R232 ;  /* 0x000000ffffb07224 */ /* 0x000fe200078e00e8 */
        /* <DEDUP_REMOVED lines=153> */
[----:B------:R-:W-:-:S06]  /*53060*/  IMAD R5, R4, 0x1000000, R3 ;  /* 0x0100000004057824 */ /* 0x000fcc00078e0203 */
[----:B------:R-:W0:Y:S01]  /*53070*/  SHFL.DOWN PT, R5, R5, 0x1, 0x1f ;  /* 0x08201f0005057f89 */ /* 0x000e2200000e0000 */
[----:B------:R-:W-:-:S05]  /*53080*/  LOP3.LUT R4, R154, 0xffff, RZ, 0xc0, !PT ;  /* 0x0000ffff9a047812 */ /* 0x000fca00078ec0ff */
[----:B------:R-:W-:Y:S01]  /*53090*/  IMAD R4, R4, 0x1000000, R2 ;  /* 0x0100000004047824 */ /* 0x000fe200078e0202 */
[----:B------:R-:W-:Y:S01]  /*530a0*/  LOP3.LUT R2, R12, 0xffff, RZ, 0xc0, !PT ;  /* 0x0000ffff0c027812 */ /* 0x000fe200078ec0ff */
[----:B------:R-:W1:Y:S04]  /*530b0*/  SHFL.DOWN PT, R246, R246, 0x1, 0x1f ;  /* 0x08201f00f6f67f89 */ /* 0x000e6800000e0000 */
[----:B------:R2:W-:Y:S04]  /*530c0*/  STL [R1+0x354], R2 ;  /* 0x0003540201007387 */ /* 0x0005e80000100800 */
[----:B------:R-:W3:Y:S01]  /*530d0*/  SHFL.DOWN PT, R0, R0, 0x1, 0x1f ;  /* 0x08201f0000007f89 */ /* 0x000ee200000e0000 */
[----:B--2---:R-:W-:-:S03]  /*530e0*/  IMAD R2, R2, 0x1000000, R244 ;  /* 0x0100000002027824 */ /* 0x004fc600078e02f4 */
[----:B0-----:R-:W-:Y:S04]  /*530f0*/  STL [R1+0x250], R5 ;  /* 0x0002500501007387 */ /* 0x001fe80000100800 */
[----:B------:R-:W0:Y:S04]  /*53100*/  SHFL.DOWN PT, R5, R4, 0x1, 0x1f ;  /* 0x08201f0004057f89 */ /* 0x000e2800000e0000 */
[----:B------:R-:W2:Y:S01]  /*53110*/  SHFL.DOWN PT, R4, R2, 0x1, 0x1f ;  /* 0x08201f0002047f89 */ /* 0x000ea200000e0000 */
[----:B------:R-:W-:-:S05]  /*53120*/  LOP3.LUT R3, R8, 0xffff, RZ, 0xc0, !PT ;  /* 0x0000ffff08037812 */ /* 0x000fca00078ec0ff */
[----:B------:R4:W-:Y:S04]  /*53130*/  STL [R1+0x350], R3 ;  /* 0x0003500301007387 */ /* 0x0009e80000100800 */
[----:B-1----:R1:W-:Y:S04]  /*53140*/  STL [R1+0x284], R246 ;  /* 0x000284f601007387 */ /* 0x0023e80000100800 */
[----:B---3--:R3:W-:Y:S01]  /*53150*/  STL [R1+0x25c], R0 ;  /* 0x00025c0001007387 */ /* 0x0087e20000100800 */
[----:B----4-:R-:W-:Y:S01]  /*53160*/  IMAD R3, R3, 0x1000000, R238 ;  /* 0x0100000003037824 */ /* 0x010fe200078e02ee */
[----:B------:R-:W-:-:S02]  /*53170*/  LOP3.LUT R238, R251, 0xffff, RZ, 0xc0, !PT ;  /* 0x0000fffffbee7812 */ /* 0x000fc400078ec0ff */
[----:B------:R-:W-:Y:S01]  /*53180*/  SHFL.DOWN PT, R160, R160, 0x1, 0x1f ;  /* 0x08201f00a0a07f89 */ /* 0x000fe200000e0000 */
[----:B-1----:R-:W1:Y:S03]  /*53190*/  S2R R246, SR_LANEID ;  /* 0x0000000000f67919 */ /* 0x002e660000000000 */
[----:B------:R4:W-:Y:S04]  /*531a0*/  STL [R1+0x34c], R238 ;  /* 0x00034cee01007387 */ /* 0x0009e80000100800 */
[----:B---3--:R-:W3:Y:S04]  /*531b0*/  LDL.LU R0, [R1+0x3a0] ;  /* 0x0003a00001007983 */ /* 0x008ee80000300800 */
[----:B0-----:R-:W-:Y:S01]  /*531c0*/  STL [R1+0x254], R5 ;  /* 0x0002540501007387 */ /* 0x001fe20000100800 */
[----:B----4-:R-:W-:-:S03]  /*531d0*/  IMAD R238, R238, 0x1000000, R165 ;  /* 0x01000000eeee7824 */ /* 0x010fc600078e02a5 */
[----:B--2---:R-:W-:Y:S04]  /*531e0*/  STL [R1+0x248], R4 ;  /* 0x0002480401007387 */ /* 0x004fe80000100800 */
[----:B------:R0:W2:Y:S04]  /*531f0*/  SHFL.DOWN PT, R5, R3, 0x1, 0x1f ;  /* 0x08201f0003057f89 */ /* 0x0000a800000e0000 */
[----:B------:R-:W4:Y:S04]  /*53200*/  SHFL.DOWN PT, R4, R238, 0x1, 0x1f ;  /* 0x08201f00ee047f89 */ /* 0x000f2800000e0000 */
        /* <DEDUP_REMOVED lines=31> */
[----:B------:R-:W3:Y:S04]  /*53400*/  SHFL.DOWN PT, R209, R209, 0x1, 0x1f ;  /* 0x08201f00d1d17f89 */ /* 0x000ee800000e0000 */
        /* <DEDUP_REMOVED lines=21> */
[----:B------:R-:W3:Y:S01]  /*53560*/  SHFL.DOWN PT, R236, R236, 0x1, 0x1f ;  /* 0x08201f00ecec7f89 */ /* 0x000ee200000e0000 */
[----:B------:R-:W-:-:S02]  /*53570*/  LOP3.LUT R245, R247, 0xffff, RZ, 0xc0, !PT ;  /* 0x0000fffff7f57812 */ /* 0x000fc400078ec0ff */
[----:B------:R-:W-:Y:S01]  /*53580*/  LOP3.LUT R244, R239, 0xffff, RZ, 0xc0, !PT ;  /* 0x0000ffffeff47812 */ /* 0x000fe200078ec0ff */
[----:B------:R-:W3:Y:S04]  /*53590*/  LDL.LU R2, [R1+0x39c] ;  /* 0x00039c0001027983 */ /* 0x000ee80000300800 */
[----:B------:R1:W-:Y:S04]  /*535a0*/  STL [R1+0x348], R245 ;  /* 0x000348f501007387 */ /* 0x0003e80000100800 */
[----:B------:R4:W-:Y:S04]  /*535b0*/  STL [R1+0x244], R244 ;  /* 0x000244f401007387 */ /* 0x0009e80000100800 */
[----:B0-----:R-:W3:Y:S01]  /*535c0*/  LDL.LU R3, [R1+0x398] ;  /* 0x0003980001037983 */ /* 0x001ee20000300800 */
[----:B-1----:R-:W-:Y:S01]  /*535d0*/  IMAD R245, R245, 0x1000000, R169 ;  /* 0x01000000f5f57824 */ /* 0x002fe200078e02a9 */
[----:B------:R-:W-:-:S02]  /*535e0*/  ISETP.GT.AND P0, PT, R246, 0x1e, PT ;  /* 0x0000001ef600780c */ /* 0x000fc40003f04270 */
[----:B--2---:R-:W-:Y:S01]  /*535f0*/  STL [R1+0x24c], R5 ;  /* 0x00024c0501007387 */ /* 0x004fe20000100800 */
[----:B----4-:R-:W-:-:S03]  /*53600*/  IMAD R244, R244, 0x1000000, R173 ;  /* 0x01000000f4f47824 */ /* 0x010fc600078e02ad */
        /* <DEDUP_REMOVED lines=56> */
[----:B------:R3:W3:Y:S04]  /*53990*/  SHFL.DOWN PT, R5, R245, 0x1, 0x1f ;  /* 0x08201f00f5057f89 */ /* 0x0006e800000e0000 */
[----:B------:R3:W3:Y:S04]  /*539a0*/  SHFL.DOWN PT, R4, R244, 0x1, 0x1f ;  /* 0x08201f00f4047f89 */ /* 0x0006e800000e0000 */
[----:B------:R0:W5:Y:S04]  /*539b0*/  LDL.LU R165, [R1+0x488] ;  /* 0x0004880001a57983 */ /* 0x0001680000300800 */
[----:B------:R0:W5:Y:S04]  /*539c0*/  LDL.LU R169, [R1+0x484] ;  /* 0x0004840001a97983 */ /* 0x0001680000300800 */
[----:B------:R1:W5:Y:S04]  /*539d0*/  LDL.LU R173, [R1+0x480] ;  /* 0x0004800001ad7983 */ /* 0x0003680000300800 */
[----:B0-----:R0:W5:Y:S04]  /*539e0*/  LDL.LU R160, [R1+0x47c] ;  /* 0x00047c0001a07983 */ /* 0x0011680000300800 */
[----:B-1----:R0:W5:Y:S04]  /*539f0*/  LDL.LU R162, [R1+0x478] ;  /* 0x0004780001a27983 */ /* 0x0021680000300800 */
        /* <DEDUP_REMOVED lines=57> */
[----:B------:R-:W-:Y:S04]  /*53d90*/  STL [R1+0x344], R5 ;  /* 0x0003440501007387 */ /* 0x000fe80000100800 */
[----:B------:R-:W1:Y:S01]  /*53da0*/  SHFL.DOWN PT, R5, R0, 0x1, 0x1f ;  /* 0x08201f0000057f89 */ /* 0x000e6200000e0000 */
[----:B------:R-:W-:Y:S03]  /*53db0*/  BSSY.RECONVERGENT B1, `(.L_x_454) ;  /* 0x00004b0000017945 */ /* 0x000fe60003800200 */
[----:B------:R0:W-:Y:S04]  /*53dc0*/  STL [R1+0x33c], R4 ;  /* 0x00033c0401007387 */ /* 0x0001e80000100800 */
[----:B------:R0:W2:Y:S04]  /*53dd0*/  SHFL.DOWN PT, R4, R2, 0x1, 0x1f ;  /* 0x08201f0002047f89 */ /* 0x0000a800000e0000 */
[----:B-1----:R0:W-:Y:S04]  /*53de0*/  STL [R1+0x358], R5 ;  /* 0x0003580501007387 */ /* 0x0021e80000100800 */
[----:B------:R0:W1:Y:S01]  /*53df0*/  SHFL.DOWN PT, R5, R3, 0x1, 0x1f ;  /* 0x08201f0003057f89 */ /* 0x00006200000e0000 */
[----:B------:R-:W-:Y:S05]  /*53e00*/  @P0 BRA `(.L_x_455) ;  /* 0x0000004800a80947 */ /* 0x000fea0003800000 */
[----:B------:R-:W3:Y:S04]  /*53e10*/  LDL.LU R250, [R1+0x2f8] ;  /* 0x0002f80001fa7983 */ /* 0x000ee80000300800 */
[----:B------:R-:W3:Y:S04]  /*53e20*/  LDL.LU R251, [R1+0x2fc] ;  /* 0x0002fc0001fb7983 */ /* 0x000ee80000300800 */
[----:B------:R4:W-:Y:S04]  /*53e30*/  STL.64 [R1+0x420], R120 ;  /* 0x0004207801007387 */ /* 0x0009e80000100a00 */
[----:B------:R2:W-:Y:S04]  /*53e40*/  STL.64 [R1+0x400], R128 ;  /* 0x0004008001007387 */ /* 0x0005e80000100a00 */
[----:B------:R0:W-:Y:S04]  /*53e50*/  STL.64 [R1+0x3e0], R134 ;  /* 0x0003e08601007387 */ /* 0x0001e80000100a00 */
[----:B----4-:R-:W4:Y:S04]  /*53e60*/  LDL.LU R120, [R1+0x300] ;  /* 0x0003000001787983 */ /* 0x010f280000300800 */
[----:B------:R-:W4:Y:S04]  /*53e70*/  LDL.LU R121, [R1+0x304] ;  /* 0x0003040001797983 */ /* 0x000f280000300800 */
[----:B--2---:R-:W2:Y:S04]  /*53e80*/  LDL.LU R128, [R1+0x320] ;  /* 0x0003200001807983 */ /* 0x004ea80000300800 */
[----:B------:R-:W2:Y:S04]  /*53e90*/  LDL.LU R129, [R1+0x324] ;  /* 0x0003240001817983 */ /* 0x000ea80000300800 */
[----:B------:R-:W2:Y:S04]  /*53ea0*/  LDL.LU R8, [R1+0x2f0] ;  /* 0x0002f00001087983 */ /* 0x000ea80000300800 */
[----:B------:R-:W2:Y:S04]  /*53eb0*/  LDL.LU R9, [R1+0x2f4] ;  /* 0x0002f40001097983 */ /* 0x000ea80000300800 */
[----:B0-----:R-:W2:Y:S04]  /*53ec0*/  LDL.LU R134, [R1+0x340] ;  /* 0x0003400001867983 */ /* 0x001ea80000300800 */
[----:B------:R-:W2:Y:S04]  /*53ed0*/  LDL.LU R135, [R1+0x344] ;  /* 0x0003440001877983 */ /* 0x000ea80000300800 */
[----:B------:R-:W2:Y:S04]  /*53ee0*/  LDL.LU R12, [R1+0x2e8] ;  /* 0x0002e800010c7983 */ /* 0x000ea80000300800 */
[----:B------:R-:W2:Y:S04]  /*53ef0*/  LDL.LU R13, [R1+0x2ec] ;  /* 0x0002ec00010d7983 */ /* 0x000ea80000300800 */
[----:B------:R0:W-:Y:S04]  /*53f00*/  STL.64 [R1+0x408], R130 ;  /* 0x0004088201007387 */ /* 0x0001e80000100a00 */
[----:B------:R-:W2:Y:S04]  /*53f10*/  LDL.LU R242, [R1+0x348] ;  /* 0x0003480001f27983 */ /* 0x000ea80000300800 */
[----:B------:R-:W2:Y:S04]  /*53f20*/  LDL.LU R252, [R1+0x36c] ;  /* 0x00036c0001fc7983 */ /* 0x000ea80000300800 */
[----:B0-----:R-:W2:Y:S04]  /*53f30*/  LDL.LU R130, [R1+0x318] ;  /* 0x0003180001827983 */ /* 0x001ea80000300800 */
[----:B------:R-:W2:Y:S04]  /*53f40*/  LDL.LU R131, [R1+0x31c] ;  /* 0x00031c0001837983 */ /* 0x000ea80000300800 */
[----:B------:R-:W2:Y:S04]  /*53f50*/  LDL.LU R15, [R1+0x378] ;  /* 0x00037800010f7983 */ /* 0x000ea80000300800 */
[----:B------:R0:W-:Y:S04]  /*53f60*/  STL.64 [R1+0x410], R116 ;  /* 0x0004107401007387 */ /* 0x0001e80000100a00 */
[----:B------:R1:W-:Y:S04]  /*53f70*/  STL.64 [R1+0x3f0], R124 ;  /* 0x0003f07c01007387 */ /* 0x0003e80000100a00 */
[----:B------:R1:W-:Y:S04]  /*53f80*/  STL.64 [R1+0x3e8], R136 ;  /* 0x0003e88801007387 */ /* 0x0003e80000100a00 */
[----:B0-----:R-:W2:Y:S04]  /*53f90*/  LDL.LU R116, [R1+0x310] ;  /* 0x0003100001747983 */ /* 0x001ea80000300800 */
[----:B------:R-:W2:Y:S04]  /*53fa0*/  LDL.LU R117, [R1+0x314] ;  /* 0x0003140001757983 */ /* 0x000ea80000300800 */
[----:B-1----:R-:W2:Y:S04]  /*53fb0*/  LDL.LU R124, [R1+0x330] ;  /* 0x00033000017c7983 */ /* 0x002ea80000300800 */
[----:B------:R-:W2:Y:S04]  /*53fc0*/  LDL.LU R125, [R1+0x334] ;  /* 0x00033400017d7983 */ /* 0x000ea80000300800 */
[----:B------:R-:W2:Y:S04]  /*53fd0*/  LDL.LU R136, [R1+0x338] ;  /* 0x0003380001887983 */ /* 0x000ea80000300800 */
[----:B------:R-:W2:Y:S04]  /*53fe0*/  LDL.LU R137, [R1+0x33c] ;  /* 0x00033c0001897983 */ /* 0x000ea80000300800 */
[----:B------:R0:W-:Y:S01]  /*53ff0*/  STL.64 [R1+0x418], R118 ;  /* 0x0004187601007387 */ /* 0x0001e20000100a00 */
[----:B------:R-:W-:-:S03]  /*54000*/  LOP3.LUT R10, R10, 0xffff, RZ, 0xc0, !PT ;  /* 0x0000ffff0a0a7812 */ /* 0x000fc600078ec0ff */
        /* <DEDUP_REMOVED lines=10> */
[----:B------:R-:W2:Y:S04]  /*540b0*/  LDL.LU R248, [R1+0x244] ;  /* 0x0002440001f87983 */ /* 0x000ea80000300800 */
[----:B------:R-:W2:Y:S04]  /*540c0*/  LDL.LU R11, [R1+0x360] ;  /* 0x00036000010b7983 */ /* 0x000ea80000300800 */
[----:B0-----:R-:W2:Y:S04]  /*540d0*/  LDL.LU R146, [R1+0x268] ;  /* 0x0002680001927983 */ /* 0x001ea80000300800 */
[----:B------:R-:W2:Y:S04]  /*540e0*/  LDL.LU R147, [R1+0x26c] ;  /* 0x00026c0001937983 */ /* 0x000ea80000300800 */
[----:B------:R-:W-:Y:S01]  /*540f0*/  STL.64 [R1+0x3b8], R148 ;  /* 0x0003b89401007387 */ /* 0x000fe20000100a00 */
[----:B------:R-:W-:-:S02]  /*54100*/  LOP3.LUT R6, R6, 0xffff, RZ, 0xc0, !PT ;  /* 0x0000ffff06067812 */ /* 0x000fc400078ec0ff */
[----:B------:R-:W-:Y:S01]  /*54110*/  LOP3.LUT R223, R223, 0xffff, RZ, 0xc0, !PT ;  /* 0x0000ffffdfdf7812 */ /* 0x000fe200078ec0ff */
[----:B------:R-:W2:Y:S01]  /*54120*/  LDL.LU R247, [R1+0x34c] ;  /* 0x00034c0001f77983 */ /* 0x000ea20000300800 */
[----:B-----5:R-:W-:-:S03]  /*54130*/  LOP3.LUT R224, R224, 0xffff, RZ, 0xc0, !PT ;  /* 0x0000ffffe0e07812 */ /* 0x020fc600078ec0ff */
        /* <DEDUP_REMOVED lines=8> */
[----:B------:R-:W2:Y:S04]  /*541c0*/  LDL.LU R240, [R1+0x354] ;  /* 0x0003540001f07983 */ /* 0x000ea80000300800 */
[----:B------:R-:W2:Y:S04]  /*541d0*/  LDL.LU R7, [R1+0x370] ;  /* 0x0003700001077983 */ /* 0x000ea80000300800 */
[----:B---3--:R0:W-:Y:S04]  /*541e0*/  STL.64 [R1+0x170], R250 ;  /* 0x000170fa01007387 */ /* 0x0081e80000100a00 */
[----:B----4-:R1:W-:Y:S04]  /*541f0*/  STL.64 [R1+0x168], R120 ;  /* 0x0001687801007387 */ /* 0x0103e80000100a00 */
[----:B0-----:R-:W3:Y:S04]  /*54200*/  LDL.LU R250, [R1+0x2c8] ;  /* 0x0002c80001fa7983 */ /* 0x001ee80000300800 */
[----:B------:R-:W3:Y:S04]  /*54210*/  LDL.LU R251, [R1+0x2cc] ;  /* 0x0002cc0001fb7983 */ /* 0x000ee80000300800 */
[----:B-1----:R-:W4:Y:S04]  /*54220*/  LDL.LU R120, [R1+0x2e0] ;  /* 0x0002e00001787983 */ /* 0x002f280000300800 */
[----:B------:R-:W4:Y:S04]  /*54230*/  LDL.LU R121, [R1+0x2e4] ;  /* 0x0002e40001797983 */ /* 0x000f280000300800 */
[----:B--2---:R0:W-:Y:S04]  /*54240*/  STL.64 [R1+0x148], R128 ;  /* 0x0001488001007387 */ /* 0x0041e80000100a00 */
[----:B------:R1:W-:Y:S04]  /*54250*/  STL.64 [R1+0x128], R134 ;  /* 0x0001288601007387 */ /* 0x0003e80000100a00 */
[----:B------:R2:W-:Y:S04]  /*54260*/  STL.64 [R1+0x178], R8 ;  /* 0x0001780801007387 */ /* 0x0005e80000100a00 */
[----:B0-----:R-:W4:Y:S04]  /*54270*/  LDL.LU R128, [R1+0x2b8] ;  /* 0x0002b80001807983 */ /* 0x001f280000300800 */
[----:B------:R-:W4:Y:S04]  /*54280*/  LDL.LU R129, [R1+0x2bc] ;  /* 0x0002bc0001817983 */ /* 0x000f280000300800 */
[----:B-1----:R-:W4:Y:S04]  /*54290*/  LDL.LU R134, [R1+0x298] ;  /* 0x0002980001867983 */ /* 0x002f280000300800 */
[----:B------:R-:W4:Y:S04]  /*542a0*/  LDL.LU R135, [R1+0x29c] ;  /* 0x00029c0001877983 */ /* 0x000f280000300800 */
[----:B--2---:R-:W2:Y:S04]  /*542b0*/  LDL.LU R8, [R1+0x35c] ;  /* 0x00035c0001087983 */ /* 0x004ea80000300800 */
[----:B------:R0:W-:Y:S04]  /*542c0*/  STL.64 [R1+0x180], R12 ;  /* 0x0001800c01007387 */ /* 0x0001e80000100a00 */
[----:B------:R1:W-:Y:S01]  /*542d0*/  STL.64 [R1+0x150], R130 ;  /* 0x0001508201007387 */ /* 0x0003e20000100a00 */
[----:B------:R-:W-:-:S03]  /*542e0*/  PRMT R249, R252, 0x3340, R249 ;  /* 0x00003340fcf97816 */ /* 0x000fc600000000f9 */
[----:B------:R-:W2:Y:S04]  /*542f0*/  LDL.LU R252, [R1+0x230] ;  /* 0x0002300001fc7983 */ /* 0x000ea80000300800 */
[----:B0-----:R-:W2:Y:S04]  /*54300*/  LDL.LU R13, [R1+0x37c] ;  /* 0x00037c00010d7983 */ /* 0x001ea80000300800 */
[----:B-1----:R-:W2:Y:S04]  /*54310*/  LDL.LU R130, [R1+0x2c0] ;  /* 0x0002c00001827983 */ /* 0x002ea80000300800 */
[----:B------:R-:W2:Y:S01]  /*54320*/  LDL.LU R131, [R1+0x2c4] ;  /* 0x0002c40001837983 */ /* 0x000ea20000300800 */
        /* <DEDUP_REMOVED lines=47> */
[----:B------:R-:W-:-:S03]  /*54620*/  LOP3.LUT R42, R42, 0xffff, RZ, 0xc0, !PT ;  /* 0x0000ffff2a2a7812 */ /* 0x000fc600078ec0ff */
[----:B------:R-:W2:Y:S01]  /*54630*/  LDL.LU R148, [R1+0x270] ;  /* 0x0002700001947983 */ /* 0x000ea20000300800 */
[----:B------:R-:W-:-:S03]  /*54640*/  LOP3.LUT R72, R72, 0xffff, RZ, 0xc0, !PT ;  /* 0x0000ffff48487812 */ /* 0x000fc600078ec0ff */
[----:B------:R-:W2:Y:S04]  /*54650*/  LDL.LU R149, [R1+0x274] ;  /* 0x0002740001957983 */ /* 0x000ea80000300800 */
[----:B------:R-:W2:Y:S04]  /*54660*/  LDL.LU R9, [R1+0x368] ;  /* 0x0003680001097983 */ /* 0x000ea80000300800 */
[----:B------:R-:W2:Y:S04]  /*54670*/  LDL.LU R152, [R1+0x258] ;  /* 0x0002580001987983 */ /* 0x000ea80000300800 */
[----:B------:R-:W2:Y:S04]  /*54680*/  LDL.LU R153, [R1+0x25c] ;  /* 0x00025c0001997983 */ /* 0x000ea80000300800 */
[----:B------:R-:W2:Y:S04]  /*54690*/  LDL.LU R142, [R1+0x288] ;  /* 0x00028800018e7983 */ /* 0x000ea80000300800 */
[----:B------:R-:W2:Y:S04]  /*546a0*/  LDL.LU R143, [R1+0x28c] ;  /* 0x00028c00018f7983 */ /* 0x000ea80000300800 */
[----:B------:R-:W-:Y:S04]  /*546b0*/  STL.64 [R1+0x140], R126 ;  /* 0x0001407e01007387 */ /* 0x000fe80000100a00 */
[----:B------:R-:W-:Y:S04]  /*546c0*/  STL.64 [R1+0x160], R118 ;  /* 0x0001607601007387 */ /* 0x000fe80000100a00 */
        /* <DEDUP_REMOVED lines=8> */
[----:B------:R-:W-:Y:S01]  /*54750*/  STL.64 [R1+0x1e8], R140 ;  /* 0x0001e88c01007387 */ /* 0x000fe20000100a00 */
[----:B------:R-:W-:-:S03]  /*54760*/  PRMT R11, R11, 0x3340, R248 ;  /* 0x000033400b0b7816 */ /* 0x000fc600000000f8 */
[----:B------:R-:W-:Y:S04]  /*54770*/  STL.64 [R1+0x200], R146 ;  /* 0x0002009201007387 */ /* 0x000fe80000100a00 */
[----:B------:R-:W2:Y:S04]  /*54780*/  LDL.LU R3, [R1+0x350] ;  /* 0x0003500001037983 */ /* 0x000ea80000300800 */
[----:B------:R-:W2:Y:S04]  /*54790*/  LDL.LU.64 R4, [R1+0x248] ;  /* 0x0002480001047983 */ /* 0x000ea80000300a00 */
[----:B---3--:R0:W-:Y:S04]  /*547a0*/  STL.64 [R1+0x1a0], R250 ;  /* 0x0001a0fa01007387 */ /* 0x0081e80000100a00 */
[----:B----4-:R1:W-:Y:S04]  /*547b0*/  STL.64 [R1+0x188], R120 ;  /* 0x0001887801007387 */ /* 0x0103e80000100a00 */
[----:B0-----:R-:W3:Y:S04]  /*547c0*/  LDL.LU R250, [R1+0x374] ;  /* 0x0003740001fa7983 */ /* 0x001ee80000300800 */
[----:B------:R-:W4:Y:S04]  /*547d0*/  LDL.LU R251, [R1+0x380] ;  /* 0x0003800001fb7983 */ /* 0x000f280000300800 */
[----:B-1----:R-:W4:Y:S04]  /*547e0*/  LDL.LU.64 R120, [R1+0x420] ;  /* 0x0004200001787983 */ /* 0x002f280000300a00 */
[----:B------:R0:W-:Y:S04]  /*547f0*/  STL.64 [R1+0x1b0], R128 ;  /* 0x0001b08001007387 */ /* 0x0001e80000100a00 */
[----:B------:R1:W-:Y:S04]  /*54800*/  STL.64 [R1+0x1d0], R134 ;  /* 0x0001d08601007387 */ /* 0x0003e80000100a00 */
[----:B0-----:R-:W4:Y:S01]  /*54810*/  LDL.LU.64 R128, [R1+0x400] ;  /* 0x0004000001807983 */ /* 0x001f220000300a00 */
[----:B--2---:R-:W-:-:S03]  /*54820*/  PRMT R8, R8, 0x3340, R242 ;  /* 0x0000334008087816 */ /* 0x004fc600000000f2 */
[----:B------:R-:W2:Y:S04]  /*54830*/  LDL.LU R242, [R1+0x228] ;  /* 0x0002280001f27983 */ /* 0x000ea80000300800 */
[----:B-1----:R-:W2:Y:S01]  /*54840*/  LDL.LU.64 R134, [R1+0x3e0] ;  /* 0x0003e00001867983 */ /* 0x002ea20000300a00 */
[----:B------:R-:W-:Y:S02]  /*54850*/  PRMT R241, R15, 0x3340, R241 ;  /* 0x000033400ff17816 */ /* 0x000fe400000000f1 */
[----:B------:R-:W-:Y:S01]  /*54860*/  LOP3.LUT R224, R225, 0xffff, RZ, 0xc0, !PT ;  /* 0x0000ffffe1e07812 */ /* 0x000fe200078ec0ff */
[----:B------:R-:W2:Y:S01]  /*54870*/  LDL.LU R116, [R1+0x2d0] ;  /* 0x0002d00001747983 */ /* 0x000ea20000300800 */
[----:B------:R-:W-:Y:S02]  /*54880*/  LOP3.LUT R15, R215, 0xffff, RZ, 0xc0, !PT ;  /* 0x0000ffffd70f7812 */ /* 0x000fe400078ec0ff */
[----:B------:R-:W-:Y:S01]  /*54890*/  PRMT R6, R13, 0x3340, R6 ;  /* 0x000033400d067816 */ /* 0x000fe20000000006 */
[----:B------:R-:W2:Y:S01]  /*548a0*/  LDL.LU R117, [R1+0x2d4] ;  /* 0x0002d40001757983 */ /* 0x000ea20000300800 */
[----:B------:R-:W-:-:S02]  /*548b0*/  LOP3.LUT R13, R226, 0xffff, RZ, 0xc0, !PT ;  /* 0x0000ffffe20d7812 */ /* 0x000fc400078ec0ff */
[----:B------:R-:W-:Y:S01]  /*548c0*/  LOP3.LUT R226, R216, 0xffff, RZ, 0xc0, !PT ;  /* 0x0000ffffd8e27812 */ /* 0x000fe200078ec0ff */
[----:B------:R-:W2:Y:S01]  /*548d0*/  LDL.LU R136, [R1+0x2a0] ;  /* 0x0002a00001887983 */ /* 0x000ea20000300800 */
[----:B------:R-:W-:Y:S02]  /*548e0*/  PRMT R224, R13, 0x3340, R224 ;  /* 0x000033400de07816 */ /* 0x000fe400000000e0 */
[----:B------:R-:W-:Y:S01]  /*548f0*/  PRMT R13, R226, 0x3340, R15 ;  /* 0x00003340e20d7816 */ /* 0x000fe2000000000f */
[----:B------:R0:W-:Y:S01]  /*54900*/  STL.64 [R1+0x1a8], R130 ;  /* 0x0001a88201007387 */ /* 0x0001e20000100a00 */
[----:B------:R-:W-:Y:S02]  /*54910*/  LOP3.LUT R226, R208, 0xffff, RZ, 0xc0, !PT ;  /* 0x0000ffffd0e27812 */ /* 0x000fe400078ec0ff */
[----:B------:R-:W-:Y:S01]  /*54920*/  PRMT R208, R220, 0x3340, R219 ;  /* 0x00003340dcd07816 */ /* 0x000fe200000000db */
[----:B------:R-:W2:Y:S01]  /*54930*/  LDL.LU R137, [R1+0x2a4] ;  /* 0x0002a40001897983 */ /* 0x000ea20000300800 */
[----:B------:R-:W-:-:S02]  /*54940*/  LOP3.LUT R220, R200, 0xffff, RZ, 0xc0, !PT ;  /* 0x0000ffffc8dc7812 */ /* 0x000fc400078ec0ff */
[----:B------:R-:W-:Y:S01]  /*54950*/  PRMT R200, R212, 0x3340, R211 ;  /* 0x00003340d4c87816 */ /* 0x000fe200000000d3 */
[----:B------:R-:W2:Y:S01]  /*54960*/  LDL.LU R124, [R1+0x2a8] ;  /* 0x0002a800017c7983 */ /* 0x000ea20000300800 */
[----:B------:R-:W-:Y:S02]  /*54970*/  LOP3.LUT R212, R192, 0xffff, RZ, 0xc0, !PT ;  /* 0x0000ffffc0d47812 */ /* 0x000fe400078ec0ff */
[----:B------:R-:W-:Y:S01]  /*54980*/  PRMT R192, R204, 0x3340, R203 ;  /* 0x00003340ccc07816 */ /* 0x000fe200000000cb */
[----:B------:R-:W2:Y:S01]  /*54990*/  LDL.LU R125, [R1+0x2ac] ;  /* 0x0002ac00017d7983 */ /* 0x000ea20000300800 */
[----:B------:R-:W-:Y:S02]  /*549a0*/  LOP3.LUT R204, R184, 0xffff, RZ, 0xc0, !PT ;  /* 0x0000ffffb8cc7812 */ /* 0x000fe400078ec0ff */
[----:B------:R-:W-:Y:S01]  /*549b0*/  PRMT R46, R46, 0x3340, R45 ;  /* 0x000033402e2e7816 */ /* 0x000fe2000000002d */
[----:B0-----:R-:W2:Y:S01]  /*549c0*/  LDL.LU.64 R130, [R1+0x408] ;  /* 0x0004080001827983 */ /* 0x001ea20000300a00 */
[----:B------:R-:W-:-:S03]  /*549d0*/  PRMT R38, R38, 0x3340, R37 ;  /* 0x0000334026267816 */ /* 0x000fc60000000025 */
[----:B------:R-:W2:Y:S04]  /*549e0*/  LDL.LU R118, [R1+0x2d8] ;  /* 0x0002d80001767983 */ /* 0x000ea80000300800 */
[----:B------:R-:W2:Y:S04]  /*549f0*/  LDL.LU R119, [R1+0x2dc] ;  /* 0x0002dc0001777983 */ /* 0x000ea80000300800 */
[----:B------:R-:W2:Y:S04]  /*54a00*/  LDL.LU R126, [R1+0x2b0] ;  /* 0x0002b000017e7983 */ /* 0x000ea80000300800 */
[----:B------:R-:W2:Y:S04]  /*54a10*/  LDL.LU R127, [R1+0x2b4] ;  /* 0x0002b400017f7983 */ /* 0x000ea80000300800 */
[----:B------:R-:W2:Y:S04]  /*54a20*/  LDL.LU.64 R140, [R1+0x3c8] ;  /* 0x0003c800018c7983 */ /* 0x000ea80000300a00 */
[----:B------:R-:W2:Y:S04]  /*54a30*/  LDL.LU.64 R146, [R1+0x3b0] ;  /* 0x0003b00001927983 */ /* 0x000ea80000300a00 */
[----:B------:R-:W2:Y:S04]  /*54a40*/  LDL.LU R248, [R1+0x238] ;  /* 0x0002380001f87983 */ /* 0x000ea80000300800 */
[----:B------:R-:W2:Y:S01]  /*54a50*/  LDL.LU R12, [R1+0x364] ;  /* 0x00036400010c7983 */ /* 0x000ea20000300800 */
[----:B---3--:R-:W-:-:S03]  /*54a60*/  PRMT R10, R250, 0x3340, R10 ;  /* 0x00003340fa0a7816 */ /* 0x008fc6000000000a */
[----:B------:R-:W3:Y:S01]  /*54a70*/  LDL.LU R250, [R1+0x220] ;  /* 0x0002200001fa7983 */ /* 0x000ee20000300800 */
        /* <DEDUP_REMOVED lines=47> */
[----:B----4-:R-:W-:-:S02]  /*54d70*/  PRMT R14, R251, 0x3340, R14 ;  /* 0x00003340fb0e7816 */ /* 0x010fc4000000000e */
[----:B------:R-:W-:Y:S01]  /*54d80*/  PRMT R37, R42, 0x3340, R41 ;  /* 0x000033402a257816 */ /* 0x000fe20000000029 */
[----:B------:R-:W4:Y:S01]  /*54d90*/  LDL.LU R251, [R1+0x224] ;  /* 0x0002240001fb7983 */ /* 0x000f220000300800 */
        /* <DEDUP_REMOVED lines=9> */
[----:B------:R-:W-:-:S04]  /*54e30*/  LOP3.LUT R15, R120, 0xffff, RZ, 0xc0, !PT ;  /* 0x0000ffff780f7812 */ /* 0x000fc800078ec0ff */
[----:B------:R-:W-:Y:S02]  /*54e40*/  PRMT R76, R15, 0x3340, R76 ;  /* 0x000033400f4c7816 */ /* 0x000fe4000000004c */
[----:B------:R-:W-:Y:S02]  /*54e50*/  LOP3.LUT R15, R128, 0xffff, RZ, 0xc0, !PT ;  /* 0x0000ffff800f7812 */ /* 0x000fe400078ec0ff */
[----:B--2---:R-:W-:Y:S02]  /*54e60*/  LOP3.LUT R134, R134, 0xffff, RZ, 0xc0, !PT ;  /* 0x0000ffff86867812 */ /* 0x004fe400078ec0ff */
[----:B---3--:R-:W-:Y:S01]  /*54e70*/  LOP3.LUT R80, R250, 0xffff, RZ, 0xc0, !PT ;  /* 0x0000fffffa507812 */ /* 0x008fe200078ec0ff */
[----:B------:R0:W-:Y:S03]  /*54e80*/  STL.64 [R1+0x198], R116 ;  /* 0x0001987401007387 */ /* 0x0001e60000100a00 */
[----:B------:R-:W-:Y:S01]  /*54e90*/  PRMT R80, R15, 0x3340, R80 ;  /* 0x000033400f507816 */ /* 0x000fe20000000050 */
[----:B------:R1:W-:Y:S01]  /*54ea0*/  STL.64 [R1+0x1f8], R148 ;  /* 0x0001f89401007387 */ /* 0x0003e20000100a00 */
[----:B------:R-:W-:-:S02]  /*54eb0*/  LOP3.LUT R15, R242, 0xffff, RZ, 0xc0, !PT ;  /* 0x0000fffff20f7812 */ /* 0x000fc400078ec0ff */
[----:B------:R-:W-:Y:S01]  /*54ec0*/  LOP3.LUT R39, R16, 0xffff, RZ, 0xc0, !PT ;  /* 0x0000ffff10277812 */ /* 0x000fe200078ec0ff */
[----:B------:R2:W-:Y:S01]  /*54ed0*/  STL.64 [R1+0x1c0], R124 ;  /* 0x0001c07c01007387 */ /* 0x0005e20000100a00 */
[----:B------:R-:W-:Y:S02]  /*54ee0*/  PRMT R134, R134, 0x3340, R15 ;  /* 0x0000334086867816 */ /* 0x000fe4000000000f */
[----:B------:R-:W-:Y:S01]  /*54ef0*/  LOP3.LUT R15, R252, 0xffff, RZ, 0xc0, !PT ;  /* 0x0000fffffc0f7812 */ /* 0x000fe200078ec0ff */
[----:B0-----:R-:W3:Y:S04]  /*54f00*/  LDL.LU.64 R116, [R1+0x410] ;  /* 0x0004100001747983 */ /* 0x001ee80000300a00 */
[----:B------:R-:W3:Y:S01]  /*54f10*/  LDL.LU R252, [R1+0x23c] ;  /* 0x00023c0001fc7983 */ /* 0x000ee20000300800 */
[----:B------:R-:W-:-:S02]  /*54f20*/  LOP3.LUT R16, R155, 0xffff, RZ, 0xc0, !PT ;  /* 0x0000ffff9b107812 */ /* 0x000fc400078ec0ff */
[----:B------:R-:W-:Y:S01]  /*54f30*/  LOP3.LUT R57, R79, 0xffff, RZ, 0xc0, !PT ;  /* 0x0000ffff4f397812 */ /* 0x000fe200078ec0ff */
[----:B------:R0:W-:Y:S01]  /*54f40*/  STL.64 [R1+0x1c8], R136 ;  /* 0x0001c88801007387 */ /* 0x0001e20000100a00 */
[----:B------:R-:W-:Y:S02]  /*54f50*/  PRMT R39, R16, 0x3340, R39 ;  /* 0x0000334010277816 */ /* 0x000fe40000000027 */
[----:B------:R-:W-:Y:S01]  /*54f60*/  PRMT R9, R9, 0x3340, R247 ;  /* 0x0000334009097816 */ /* 0x000fe200000000f7 */
[----:B-1----:R-:W3:Y:S01]  /*54f70*/  LDL.LU.64 R148, [R1+0x3b8] ;  /* 0x0003b80001947983 */ /* 0x002ee20000300a00 */
[----:B------:R-:W-:Y:S02]  /*54f80*/  LOP3.LUT R79, R130, 0xffff, RZ, 0xc0, !PT ;  /* 0x0000ffff824f7812 */ /* 0x000fe400078ec0ff */
[----:B------:R-:W-:Y:S01]  /*54f90*/  LOP3.LUT R16, R129, 0xffff, RZ, 0xc0, !PT ;  /* 0x0000ffff81107812 */ /* 0x000fe200078ec0ff */
[----:B--2---:R-:W2:Y:S04]  /*54fa0*/  LDL.LU.64 R124, [R1+0x3f0] ;  /* 0x0003f000017c7983 */ /* 0x004ea80000300a00 */
[----:B0-----:R-:W2:Y:S01]  /*54fb0*/  LDL.LU.64 R136, [R1+0x3e8] ;  /* 0x0003e80001887983 */ /* 0x001ea20000300a00 */
[----:B------:R-:W-:-:S03]  /*54fc0*/  PRMT R79, R16, 0x3340, R79 ;  /* 0x00003340104f7816 */ /* 0x000fc6000000004f */
[----:B------:R-:W2:Y:S04]  /*54fd0*/  LDL.LU R247, [R1+0x22c] ;  /* 0x00022c0001f77983 */ /* 0x000ea80000300800 */
[----:B------:R0:W-:Y:S04]  /*54fe0*/  STL.64 [R1+0x1e0], R142 ;  /* 0x0001e08e01007387 */ /* 0x0001e80000100a00 */
[----:B------:R1:W-:Y:S04]  /*54ff0*/  STL.64 [R1+0x210], R152 ;  /* 0x0002109801007387 */ /* 0x0003e80000100a00 */
[----:B------:R-:W2:Y:S04]  /*55000*/  LDL.LU R250, [R1+0x234] ;  /* 0x0002340001fa7983 */ /* 0x000ea80000300800 */
[----:B0-----:R-:W2:Y:S04]  /*55010*/  LDL.LU.64 R142, [R1+0x3d0] ;  /* 0x0003d000018e7983 */ /* 0x001ea80000300a00 */
[----:B-1----:R-:W2:Y:S01]  /*55020*/  LDL.LU.64 R152, [R1+0x3a0] ;  /* 0x0003a00001987983 */ /* 0x002ea20000300a00 */
[----:B------:R-:W-:-:S03]  /*55030*/  LOP3.LUT R140, R140, 0xffff, RZ, 0xc0, !PT ;  /* 0x0000ffff8c8c7812 */ /* 0x000fc600078ec0ff */
[----:B------:R0:W-:Y:S04]  /*55040*/  STL.64 [R1+0x190], R118 ;  /* 0x0001907601007387 */ /* 0x0001e80000100a00 */
[----:B------:R1:W-:Y:S04]  /*55050*/  STL.64 [R1+0x1b8], R126 ;  /* 0x0001b87e01007387 */ /* 0x0003e80000100a00 */
[----:B------:R1:W-:Y:S04]  /*55060*/  STL.64 [R1+0x1d8], R132 ;  /* 0x0001d88401007387 */ /* 0x0003e80000100a00 */
[----:B------:R1:W-:Y:S04]  /*55070*/  STL.64 [R1+0x1f0], R138 ;  /* 0x0001f08a01007387 */ /* 0x0003e80000100a00 */
[----:B------:R4:W-:Y:S04]  /*55080*/  STL.64 [R1+0x208], R144 ;  /* 0x0002089001007387 */ /* 0x0009e80000100a00 */
[----:B------:R4:W-:Y:S04]  /*55090*/  STL.64 [R1+0x218], R150 ;  /* 0x0002189601007387 */ /* 0x0009e80000100a00 */
[----:B0-----:R-:W2:Y:S04]  /*550a0*/  LDL.LU.64 R118, [R1+0x418] ;  /* 0x0004180001767983 */ /* 0x001ea80000300a00 */
[----:B-1----:R-:W2:Y:S04]  /*550b0*/  LDL.LU.64 R126, [R1+0x3f8] ;  /* 0x0003f800017e7983 */ /* 0x002ea80000300a00 */
[----:B------:R-:W2:Y:S04]  /*550c0*/  LDL.LU.64 R132, [R1+0x3d8] ;  /* 0x0003d80001847983 */ /* 0x000ea80000300a00 */
[----:B------:R-:W2:Y:S01]  /*550d0*/  LDL.LU.64 R138, [R1+0x3c0] ;  /* 0x0003c000018a7983 */ /* 0x000ea20000300a00 */
[----:B----4-:R-:W-:-:S03]  /*550e0*/  LOP3.LUT R16, R251, 0xffff, RZ, 0xc0, !PT ;  /* 0x0000fffffb107812 */ /* 0x010fc600078ec0ff */
[----:B------:R-:W4:Y:S04]  /*550f0*/  LDL.LU R251, [R1+0x240] ;  /* 0x0002400001fb7983 */ /* 0x000f280000300800 */
[----:B------:R-:W4:Y:S04]  /*55100*/  LDL.LU.64 R144, [R1+0x3a8] ;  /* 0x0003a80001907983 */ /* 0x000f280000300a00 */
[----:B------:R-:W4:Y:S01]  /*55110*/  LDL.LU.64 R150, [R1+0x398] ;  /* 0x0003980001967983 */ /* 0x000f220000300a00 */
[----:B------:R-:W-:Y:S02]  /*55120*/  PRMT R140, R140, 0x3340, R15 ;  /* 0x000033408c8c7816 */ /* 0x000fe4000000000f */
[----:B------:R-:W-:-:S02]  /*55130*/  LOP3.LUT R15, R248, 0xffff, RZ, 0xc0, !PT ;  /* 0x0000fffff80f7812 */ /* 0x000fc400078ec0ff */
[----:B------:R-:W-:Y:S02]  /*55140*/  LOP3.LUT R146, R146, 0xffff, RZ, 0xc0, !PT ;  /* 0x0000ffff92927812 */ /* 0x000fe400078ec0ff */
[----:B------:R-:W-:Y:S02]  /*55150*/  PRMT R12, R12, 0x3340, R3 ;  /* 0x000033400c0c7816 */ /* 0x000fe40000000003 */
[----:B------:R-:W-:Y:S01]  /*55160*/  PRMT R146, R146, 0x3340, R15 ;  /* 0x0000334092927816 */ /* 0x000fe2000000000f */
[----:B------:R0:W-:Y:S01]  /*55170*/  STL.64 [R1+0x120], R4 ;  /* 0x0001200401007387 */ /* 0x0001e20000100a00 */
[----:B------:R-:W-:Y:S01]  /*55180*/  PRMT R15, R10, 0x5410, R12 ;  /* 0x000054100a0f7816 */ /* 0x000fe2000000000c */
[----:B------:R-:W-:Y:S02]  /*55190*/  IMAD.MOV.U32 R239, RZ, RZ, R4 ;  /* 0x000000ffffef7224 */ /* 0x000fe400078e0004 */
[----:B------:R-:W4:Y:S04]  /*551a0*/  LDL.LU R3, [R1+0x388] ;  /* 0x0003880001037983 */ /* 0x000f280000300800 */
[----:B0-----:R-:W4:Y:S01]  /*551b0*/  LDL.LU.64 R4, [R1+0x390] ;  /* 0x0003900001047983 */ /* 0x001f220000300a00 */
[----:B---3--:R-:W-:-:S03]  /*551c0*/  LOP3.LUT R10, R252, 0xffff, RZ, 0xc0, !PT ;  /* 0x0000fffffc0a7812 */ /* 0x008fc600078ec0ff */
[----:B------:R-:W3:Y:S01]  /*551d0*/  LDL R252, [R1+0x358] ;  /* 0x0003580001fc7983 */ /* 0x000ee20000100800 */
        /* <DEDUP_REMOVED lines=70> */
[----:B--2---:R-:W-:Y:S02]  /*55640*/  LOP3.LUT R82, R125, 0xffff, RZ, 0xc0, !PT ;  /* 0x0000ffff7d527812 */ /* 0x004fe400078ec0ff */
        /* <DEDUP_REMOVED lines=76> */
[----:B------:R-:W-:Y:S01]  /*55b10*/  PRMT R65, R94, 0x3340, R65 ;  /* 0x000033405e417816 */ /* 0x000fe20000000041 */
        /* <DEDUP_REMOVED lines=87> */
[----:B------:R-:W-:Y:S01]  /*56090*/  LOP3.LUT R199, R199, 0xffff, RZ, 0xc0, !PT ;  /* 0x0000ffffc7c77812 */ /* 0x000fe200078ec0ff */
[----:B------:R2:W-:Y:S01]  /*560a0*/  STL.64 [R1+0xa0], R16 ;  /* 0x0000a01001007387 */ /* 0x0005e20000100a00 */
[----:B------:R-:W-:Y:S02]  /*560b0*/  LOP3.LUT R205, R205, 0xffff, RZ, 0xc0, !PT ;  /* 0x0000ffffcdcd7812 */ /* 0x000fe400078ec0ff */
[----:B------:R-:W-:Y:S01]  /*560c0*/  LOP3.LUT R206, R206, 0xffff, RZ, 0xc0, !PT ;  /* 0x0000ffffcece7812 */ /* 0x000fe200078ec0ff */
        /* <DEDUP_REMOVED lines=21> */
[----:B---3--:R-:W-:Y:S02]  /*56220*/  PRMT R15, R84, 0x5410, R153 ;  /* 0x00005410540f7816 */ /* 0x008fe40000000099 */
        /* <DEDUP_REMOVED lines=29> */
[----:B------:R-:W-:Y:S01]  /*56400*/  PRMT R35, R156, 0x3340, R35 ;  /* 0x000033409c237816 */ /* 0x000fe20000000023 */
[----:B------:R1:W-:Y:S01]  /*56410*/  STL.64 [R1+0x38], R8 ;  /* 0x0000380801007387 */ /* 0x0003e20000100a00 */
[----:B------:R-:W-:Y:S02]  /*56420*/  LOP3.LUT R59, R91, 0xffff, RZ, 0xc0, !PT ;  /* 0x0000ffff5b3b7812 */ /* 0x000fe400078ec0ff */
[----:B------:R-:W-:Y:S02]  /*56430*/  LOP3.LUT R90, R90, 0xffff, RZ, 0xc0, !PT ;  /* 0x0000ffff5a5a7812 */ /* 0x000fe400078ec0ff */
[----:B0-----:R-:W-:Y:S02]  /*56440*/  PRMT R7, R202, 0x5410, R199 ;  /* 0x00005410ca077816 */ /* 0x001fe400000000c7 */
[----:B------:R-:W-:-:S02]  /*56450*/  PRMT R6, R201, 0x5410, R192 ;  /* 0x00005410c9067816 */ /* 0x000fc400000000c0 */
[----:B------:R-:W-:Y:S02]  /*56460*/  LOP3.LUT R61, R87, 0xffff, RZ, 0xc0, !PT ;  /* 0x0000ffff573d7812 */ /* 0x000fe400078ec0ff */
[----:B------:R-:W-:Y:S01]  /*56470*/  LOP3.LUT R86, R86, 0xffff, RZ, 0xc0, !PT ;  /* 0x0000ffff56567812 */ /* 0x000fe200078ec0ff */
[----:B------:R0:W-:Y:S01]  /*56480*/  STL.64 [R1+0x48], R6 ;  /* 0x0000480601007387 */ /* 0x0001e20000100a00 */
[----:B-1----:R-:W-:Y:S02]  /*56490*/  PRMT R9, R162, 0x5410, R159 ;  /* 0x00005410a2097816 */ /* 0x002fe4000000009f */
[----:B------:R-:W-:Y:S02]  /*564a0*/  PRMT R8, R161, 0x5410, R52 ;  /* 0x00005410a1087816 */ /* 0x000fe40000000034 */
[----:B------:R-:W-:Y:S02]  /*564b0*/  PRMT R59, R90, 0x3340, R59 ;  /* 0x000033405a3b7816 */ /* 0x000fe4000000003b */
[----:B------:R-:W-:-:S02]  /*564c0*/  PRMT R61, R86, 0x3340, R61 ;  /* 0x00003340563d7816 */ /* 0x000fc4000000003d */
[----:B0-----:R-:W-:Y:S02]  /*564d0*/  PRMT R7, R38, 0x5410, R35 ;  /* 0x0000541026077816 */ /* 0x001fe40000000023 */
[----:B------:R-:W-:Y:S01]  /*564e0*/  PRMT R6, R37, 0x5410, R28 ;  /* 0x0000541025067816 */ /* 0x000fe2000000001c */
[----:B------:R0:W-:Y:S04]  /*564f0*/  STL.64 [R1+0x70], R8 ;  /* 0x0000700801007387 */ /* 0x0001e80000100a00 */
[----:B------:R1:W-:Y:S01]  /*56500*/  STL.64 [R1+0x88], R6 ;  /* 0x0000880601007387 */ /* 0x0003e20000100a00 */
[----:B------:R-:W-:Y:S01]  /*56510*/  BSSY.RECONVERGENT B2, `(.L_x_456) ;  /* 0x000000f000027945 */ /* 0x000fe20003800200 */
[----:B0-----:R-:W-:Y:S02]  /*56520*/  PRMT R9, R47, 0x5410, R40 ;  /* 0x000054102f097816 */ /* 0x001fe40000000028 */
[----:B------:R-:W-:-:S02]  /*56530*/  PRMT R8, R50, 0x5410, R49 ;  /* 0x0000541032087816 */ /* 0x000fc40000000031 */
[----:B-1----:R-:W-:Y:S02]  /*56540*/  PRMT R7, R60, 0x5410, R59 ;  /* 0x000054103c077816 */ /* 0x002fe4000000003b */
[----:B------:R-:W-:Y:S01]  /*56550*/  PRMT R6, R62, 0x5410, R61 ;  /* 0x000054103e067816 */ /* 0x000fe2000000003d */
[----:B------:R0:W-:Y:S04]  /*56560*/  STL.64 [R1+0xb0], R8 ;  /* 0x0000b00801007387 */ /* 0x0001e80000100a00 */
[----:B------:R1:W-:Y:S01]  /*56570*/  STL.64 [R1+0xc0], R6 ;  /* 0x0000c00601007387 */ /* 0x0003e20000100a00 */
[----:B0-----:R-:W-:Y:S01]  /*56580*/  IMAD.MOV.U32 R8, RZ, RZ, RZ ;  /* 0x000000ffff087224 */ /* 0x001fe200078e00ff */
[----:B-1----:R-:W-:-:S07]  /*56590*/  PRMT R6, R239, 0x7610, R6 ;  /* 0x00007610ef067816 */ /* 0x002fce0000000006 */
.L_x_457:
[----:B------:R-:W-:-:S05]  /*565a0*/  IMAD.IADD R9, R1, 0x1, R8 ;  /* 0x0000000101097824 */ /* 0x000fca00078e0208 */
[----:B------:R-:W2:Y:S02]  /*565b0*/  LDL.U8 R7, [R9+0x10] ;  /* 0x0000100009077983 */ /* 0x000ea40000100000 */
[----:B--2---:R-:W-:Y:S01]  /*565c0*/  ISETP.NE.AND P0, PT, R7, RZ, PT ;  /* 0x000000ff0700720c */ /* 0x004fe20003f05270 */
[----:B------:R-:W-:Y:S02]  /*565d0*/  IMAD.MOV.U32 R7, RZ, RZ, R8 ;  /* 0x000000ffff077224 */ /* 0x000fe400078e0008 */
[----:B------:R-:W-:-:S10]  /*565e0*/  VIADD R8, R8, 0x1 ;  /* 0x0000000108087836 */ /* 0x000fd40000000000 */
[----:B------:R-:W-:Y:S05]  /*565f0*/  @P0 BRA `(.L_x_457) ;  /* 0xfffffffc00e80947 */ /* 0x000fea000383ffff */
[----:B------:R-:W-:Y:S05]  /*56600*/  BSYNC.RECONVERGENT B2 ;  /* 0x0000000000027941 */ /* 0x000fea0003800200 */
.L_x_456:
[----:B------:R-:W-:Y:S01]  /*56610*/  LOP3.LUT P0, RZ, R6, 0xff, RZ, 0xc0, !PT ;  /* 0x000000ff06ff7812 */ /* 0x000fe2000780c0ff */
[----:B------:R-:W-:Y:S01]  /*56620*/  BSSY.RECONVERGENT B2, `(.L_x_458) ;  /* 0x000000c000027945 */ /* 0x000fe20003800200 */
[----:B------:R-:W-:-:S11]  /*56630*/  IMAD.MOV.U32 R8, RZ, RZ, R7 ;  /* 0x000000ffff087224 */ /* 0x000fd600078e0007 */
[----:B------:R-:W-:Y:S05]  /*56640*/  @!P0 BRA `(.L_x_459) ;  /* 0x0000000000248947 */ /* 0x000fea0003800000 */
[----:B------:R-:W-:-:S07]  /*56650*/  IMAD.MOV.U32 R10, RZ, RZ, RZ ;  /* 0x000000ffff0a7224 */ /* 0x000fce00078e00ff */
.L_x_460:
        /* <DEDUP_REMOVED lines=8> */
.L_x_459:
[----:B------:R-:W-:Y:S05]  /*566e0*/  BSYNC.RECONVERGENT B2 ;  /* 0x0000000000027941 */ /* 0x000fea0003800200 */
.L_x_458:
[----:B------:R-:W2:Y:S01]  /*566f0*/  LDL.LU R46, [R1+0x358] ;  /* 0x00035800012e7983 */ /* 0x000ea20000300800 */
[----:B------:R-:W-:-:S05]  /*56700*/  IMAD.IADD R8, R1, 0x1, R8 ;  /* 0x0000000101087824 */ /* 0x000fca00078e0208 */
[----:B------:R0:W-:Y:S04]  /*56710*/  STL.U8 [R8+0x10], RZ ;  /* 0x000010ff08007387 */ /* 0x0001e80000100000 */
[----:B------:R-:W3:Y:S04]  /*56720*/  LDL.64 R14, [R1+0xe8] ;  /* 0x0000e800010e7983 */ /* 0x000ee80000100a00 */
[----:B------:R-:W4:Y:S04]  /*56730*/  LDL.64 R12, [R1+0xf0] ;  /* 0x0000f000010c7983 */ /* 0x000f280000100a00 */
[----:B------:R-:W4:Y:S04]  /*56740*/  LDL.64 R10, [R1+0xf8] ;  /* 0x0000f800010a7983 */ /* 0x000f280000100a00 */
[----:B0-----:R-:W4:Y:S04]  /*56750*/  LDL.64 R8, [R1+0x100] ;  /* 0x0001000001087983 */ /* 0x001f280000100a00 */
[----:B------:R-:W4:Y:S04]  /*56760*/  LDL.64 R6, [R1+0x108] ;  /* 0x0001080001067983 */ /* 0x000f280000100a00 */
        /* <DEDUP_REMOVED lines=28> */
[----:B--2---:R-:W-:-:S05]  /*56930*/  IMAD.IADD R0, R0, 0x1, R46 ;  /* 0x0000000100007824 */ /* 0x004fca00078e022e */
        /* <DEDUP_REMOVED lines=76> */
[----:B------:R-:W-:Y:S02]  /*56e00*/  PRMT R142, R45, 0x7773, RZ ;  /* 0x000077732d8e7816 */ /* 0x000fe400000000ff */
[----:B------:R-:W-:Y:S02]  /*56e10*/  PRMT R138, R39, 0x7771, RZ ;  /* 0x00007771278a7816 */ /* 0x000fe400000000ff */
[----:B------:R-:W-:Y:S02]  /*56e20*/  PRMT R8, R142, 0x7610, R8 ;  /* 0x000076108e087816 */ /* 0x000fe40000000008 */
[C---:B------:R-:W-:Y:S02]  /*56e30*/  PRMT R131, R37.reuse, 0x7770, RZ ;  /* 0x0000777025837816 */ /* 0x040fe400000000ff */
[----:B------:R-:W-:-:S02]  /*56e40*/  PRMT R130, R37, 0x7771, RZ ;  /* 0x0000777125827816 */ /* 0x000fc400000000ff */
[C---:B------:R-:W-:Y:S02]  /*56e50*/  PRMT R128, R37.reuse, 0x7772, RZ ;  /* 0x0000777225807816 */ /* 0x040fe400000000ff */
[----:B------:R-:W-:Y:S01]  /*56e60*/  PRMT R129, R37, 0x7773, RZ ;  /* 0x0000777325817816 */ /* 0x000fe200000000ff */
[----:B------:R-:W-:Y:S01]  /*56e70*/  STL [R1+0x3d8], R8 ;  /* 0x0003d80801007387 */ /* 0x000fe20000100800 */
[----:B------:R-:W-:-:S03]  /*56e80*/  PRMT R37, R138, 0x7610, R37 ;  /* 0x000076108a257816 */ /* 0x000fc60000000025 */
[----:B------:R0:W-:Y:S04]  /*56e90*/  STL [R1+0x3e0], R8 ;  /* 0x0003e00801007387 */ /* 0x0001e80000100800 */
[----:B0-----:R-:W3:Y:S01]  /*56ea0*/  LDL.LU R8, [R1+0x270] ;  /* 0x0002700001087983 */ /* 0x001ee20000300800 */
[----:B--2---:R-:W-:-:S03]  /*56eb0*/  PRMT R138, R140, 0x7610, R138 ;  /* 0x000076108c8a7816 */ /* 0x004fc6000000008a */
[----:B------:R-:W3:Y:S04]  /*56ec0*/  LDL.LU R140, [R1+0x3e8] ;  /* 0x0003e800018c7983 */ /* 0x000ee80000300800 */
        /* <DEDUP_REMOVED lines=12> */
[----:B---3--:R-:W-:-:S03]  /*56f90*/  PRMT R140, R8, 0x7610, R140 ;  /* 0x00007610088c7816 */ /* 0x008fc6000000008c */
[----:B------:R-:W2:Y:S04]  /*56fa0*/  LDL.LU R8, [R1+0x3e0] ;  /* 0x0003e00001087983 */ /* 0x000ea80000300800 */
[----:B------:R0:W-:Y:S04]  /*56fb0*/  STL [R1+0x3d4], R142 ;  /* 0x0003d48e01007387 */ /* 0x0001e80000100800 */
[----:B0-----:R-:W3:Y:S01]  /*56fc0*/  LDL.LU R142, [R1+0x27c] ;  /* 0x00027c00018e7983 */ /* 0x001ee20000300800 */
[----:B--2---:R-:W-:-:S03]  /*56fd0*/  PRMT R8, R141, 0x7610, R8 ;  /* 0x000076108d087816 */ /* 0x004fc60000000008 */
[----:B------:R-:W3:Y:S01]  /*56fe0*/  LDL.LU R141, [R1+0x3dc] ;  /* 0x0003dc00018d7983 */ /* 0x000ee20000300800 */
[----:B------:R-:W-:-:S04]  /*56ff0*/  PRMT R143, R45, 0x7770, RZ ;  /* 0x000077702d8f7816 */ /* 0x000fc800000000ff */
[----:B------:R-:W-:Y:S01]  /*57000*/  PRMT R11, R143, 0x7610, R11 ;  /* 0x000076108f0b7816 */ /* 0x000fe2000000000b */
[----:B------:R0:W-:Y:S04]  /*57010*/  STL [R1+0x3d0], R143 ;  /* 0x0003d08f01007387 */ /* 0x0001e80000100800 */
[----:B0-----:R-:W2:Y:S01]  /*57020*/  LDL.LU R143, [R1+0x278] ;  /* 0x00027800018f7983 */ /* 0x001ea20000300800 */
[----:B---3--:R-:W-:-:S03]  /*57030*/  PRMT R141, R142, 0x7610, R141 ;  /* 0x000076108e8d7816 */ /* 0x008fc6000000008d */
[----:B------:R-:W2:Y:S01]  /*57040*/  LDL.LU R142, [R1+0x3d4] ;  /* 0x0003d400018e7983 */ /* 0x000ea20000300800 */
[----:B------:R-:W-:-:S04]  /*57050*/  PRMT R144, R44, 0x7773, RZ ;  /* 0x000077732c907816 */ /* 0x000fc800000000ff */
[----:B------:R-:W-:Y:S01]  /*57060*/  PRMT R12, R144, 0x7610, R12 ;  /* 0x00007610900c7816 */ /* 0x000fe2000000000c */
[----:B------:R-:W-:Y:S04]  /*57070*/  STL [R1+0x3c4], R144 ;  /* 0x0003c49001007387 */ /* 0x000fe80000100800 */
[----:B------:R0:W-:Y:S04]  /*57080*/  STL [R1+0x3cc], R144 ;  /* 0x0003cc9001007387 */ /* 0x0001e80000100800 */
[----:B0-----:R-:W3:Y:S01]  /*57090*/  LDL.LU R144, [R1+0x280] ;  /* 0x0002800001907983 */ /* 0x001ee20000300800 */
[----:B--2---:R-:W-:-:S03]  /*570a0*/  PRMT R142, R143, 0x7610, R142 ;  /* 0x000076108f8e7816 */ /* 0x004fc6000000008e */
[----:B------:R-:W3:Y:S01]  /*570b0*/  LDL.LU R143, [R1+0x3d0] ;  /* 0x0003d000018f7983 */ /* 0x000ee20000300800 */
[----:B------:R-:W-:-:S04]  /*570c0*/  PRMT R4, R45, 0x7772, RZ ;  /* 0x000077722d047816 */ /* 0x000fc800000000ff */
[----:B------:R-:W-:Y:S02]  /*570d0*/  PRMT R9, R4, 0x7610, R9 ;  /* 0x0000761004097816 */ /* 0x000fe40000000009 */
[----:B------:R-:W-:-:S03]  /*570e0*/  PRMT R145, R44, 0x7772, RZ ;  /* 0x000077722c917816 */ /* 0x000fc600000000ff */
[----:B------:R0:W-:Y:S01]  /*570f0*/  STL [R1+0x3c8], R9 ;  /* 0x0003c80901007387 */ /* 0x0001e20000100800 */
[----:B------:R-:W-:-:S03]  /*57100*/  PRMT R13, R145, 0x7610, R13 ;  /* 0x00007610910d7816 */ /* 0x000fc6000000000d */
[----:B------:R1:W-:Y:S04]  /*57110*/  STL [R1+0x3c0], R145 ;  /* 0x0003c09101007387 */ /* 0x0003e80000100800 */
[----:B0-----:R-:W2:Y:S04]  /*57120*/  LDL.LU R9, [R1+0x284] ;  /* 0x0002840001097983 */ /* 0x001ea80000300800 */
[----:B-1----:R-:W4:Y:S01]  /*57130*/  LDL.LU R145, [R1+0x224] ;  /* 0x0002240001917983 */ /* 0x002f220000300800 */
[----:B---3--:R-:W-:-:S03]  /*57140*/  PRMT R143, R144, 0x7610, R143 ;  /* 0x00007610908f7816 */ /* 0x008fc6000000008f */
[----:B------:R-:W2:Y:S01]  /*57150*/  LDL.LU R144, [R1+0x3cc] ;  /* 0x0003cc0001907983 */ /* 0x000ea20000300800 */
[C---:B------:R-:W-:Y:S02]  /*57160*/  PRMT R147, R44.reuse, 0x7770, RZ ;  /* 0x000077702c937816 */ /* 0x040fe400000000ff */
[----:B------:R-:W-:Y:S02]  /*57170*/  PRMT R146, R44, 0x7771, RZ ;  /* 0x000077712c927816 */ /* 0x000fe400000000ff */
[----:B------:R-:W-:Y:S01]  /*57180*/  PRMT R125, R34, 0x7773, RZ ;  /* 0x00007773227d7816 */ /* 0x000fe200000000ff */
[----:B------:R-:W-:Y:S01]  /*57190*/  STL [R1+0x3b0], R147 ;  /* 0x0003b09301007387 */ /* 0x000fe20000100800 */
[C---:B------:R-:W-:Y:S02]  /*571a0*/  PRMT R96, R23.reuse, 0x7770, RZ ;  /* 0x0000777017607816 */ /* 0x040fe400000000ff */
[C---:B------:R-:W-:Y:S01]  /*571b0*/  PRMT R97, R23.reuse, 0x7771, RZ ;  /* 0x0000777117617816 */ /* 0x040fe200000000ff */
[----:B------:R0:W-:Y:S01]  /*571c0*/  STL [R1+0x3b8], R147 ;  /* 0x0003b89301007387 */ /* 0x0001e20000100800 */
[----:B------:R-:W-:-:S02]  /*571d0*/  PRMT R98, R23, 0x7772, RZ ;  /* 0x0000777217627816 */ /* 0x000fc400000000ff */
[----:B------:R-:W-:Y:S02]  /*571e0*/  PRMT R99, R23, 0x7773, RZ ;  /* 0x0000777317637816 */ /* 0x000fe400000000ff */
[----:B------:R-:W-:Y:S01]  /*571f0*/  PRMT R15, R147, 0x7610, R15 ;  /* 0x00007610930f7816 */ /* 0x000fe2000000000f */
[----:B------:R1:W-:Y:S01]  /*57200*/  STL [R1+0x3bc], R146 ;  /* 0x0003bc9201007387 */ /* 0x0003e20000100800 */
[----:B------:R-:W-:Y:S02]  /*57210*/  PRMT R23, R125, 0x7610, R23 ;  /* 0x000076107d177816 */ /* 0x000fe40000000017 */
[----:B------:R-:W-:Y:S01]  /*57220*/  PRMT R14, R146, 0x7610, R14 ;  /* 0x00007610920e7816 */ /* 0x000fe2000000000e */
[----:B0-----:R-:W3:Y:S01]  /*57230*/  LDL.LU R147, [R1+0x234] ;  /* 0x0002340001937983 */ /* 0x001ee20000300800 */
[----:B----4-:R-:W-:-:S03]  /*57240*/  PRMT R125, R145, 0x7610, R125 ;  /* 0x00007610917d7816 */ /* 0x010fc6000000007d */
[----:B------:R-:W4:Y:S04]  /*57250*/  LDL.LU R145, [R1+0x28c] ;  /* 0x00028c0001917983 */ /* 0x000f280000300800 */
[----:B-1----:R-:W4:Y:S01]  /*57260*/  LDL.LU R146, [R1+0x228] ;  /* 0x0002280001927983 */ /* 0x002f220000300800 */
[----:B--2---:R-:W-:Y:S02]  /*57270*/  PRMT R144, R9, 0x7610, R144 ;  /* 0x0000761009907816 */ /* 0x004fe40000000090 */
[----:B------:R-:W-:Y:S02]  /*57280*/  PRMT R127, R34, 0x7770, RZ ;  /* 0x00007770227f7816 */ /* 0x000fe400000000ff */
[C---:B------:R-:W-:Y:S01]  /*57290*/  PRMT R76, R26.reuse, 0x7770, RZ ;  /* 0x000077701a4c7816 */ /* 0x040fe200000000ff */
[----:B------:R0:W-:Y:S01]  /*572a0*/  STL.S16 [R1+0x234], R144 ;  /* 0x0002349001007387 */ /* 0x0001e20000100600 */
[----:B------:R-:W-:-:S02]  /*572b0*/  PRMT R77, R26, 0x7771, RZ ;  /* 0x000077711a4d7816 */ /* 0x000fc400000000ff */
[C---:B------:R-:W-:Y:S02]  /*572c0*/  PRMT R78, R26.reuse, 0x7772, RZ ;  /* 0x000077721a4e7816 */ /* 0x040fe400000000ff */
[----:B------:R-:W-:Y:S01]  /*572d0*/  PRMT R79, R26, 0x7773, RZ ;  /* 0x000077731a4f7816 */ /* 0x000fe200000000ff */
[----:B------:R1:W-:Y:S04]  /*572e0*/  STL [R1+0x2b8], R0 ;  /* 0x0002b80001007387 */ /* 0x0003e80000100800 */
[----:B0-----:R-:W2:Y:S01]  /*572f0*/  LDL.LU R144, [R1+0x3c4] ;  /* 0x0003c40001907983 */ /* 0x001ea20000300800 */
[----:B------:R-:W-:-:S03]  /*57300*/  PRMT R26, R127, 0x7610, R26 ;  /* 0x000076107f1a7816 */ /* 0x000fc6000000001a */
[----:B------:R-:W-:Y:S04]  /*57310*/  STL [R1+0x39c], R14 ;  /* 0x00039c0e01007387 */ /* 0x000fe80000100800 */
[----:B-1----:R-:W2:Y:S01]  /*57320*/  LDL.LU R0, [R1+0x41c] ;  /* 0x00041c0001007983 */ /* 0x002ea20000300800 */
[----:B---3--:R-:W-:-:S03]  /*57330*/  PRMT R4, R147, 0x7610, R4 ;  /* 0x0000761093047816 */ /* 0x008fc60000000004 */
[----:B------:R0:W-:Y:S01]  /*57340*/  STL [R1+0x3a4], R14 ;  /* 0x0003a40e01007387 */ /* 0x0001e20000100800 */
[----:B----4-:R-:W-:-:S03]  /*57350*/  PRMT R127, R146, 0x7610, R127 ;  /* 0x00007610927f7816 */ /* 0x010fc6000000007f */
[----:B------:R-:W3:Y:S04]  /*57360*/  LDL.LU R146, [R1+0x288] ;  /* 0x0002880001927983 */ /* 0x000ee80000300800 */
[----:B------:R-:W4:Y:S04]  /*57370*/  LDL.LU R147, [R1+0x290] ;  /* 0x0002900001937983 */ /* 0x000f280000300800 */
[----:B0-----:R-:W4:Y:S01]  /*57380*/  LDL.LU R14, [R1+0x22c] ;  /* 0x00022c00010e7983 */ /* 0x001f220000300800 */
        /* <DEDUP_REMOVED lines=12> */
[----:B------:R-:W-:Y:S04]  /*57450*/  STL [R1+0x38c], R3 ;  /* 0x00038c0301007387 */ /* 0x000fe80000100800 */
[----:B------:R-:W-:Y:S04]  /*57460*/  STL [R1+0x3a0], R13 ;  /* 0x0003a00d01007387 */ /* 0x000fe80000100800 */
[----:B------:R-:W-:Y:S04]  /*57470*/  STL [R1+0x3ec], R6 ;  /* 0x0003ec0601007387 */ /* 0x000fe80000100800 */
[----:B------:R-:W-:Y:S04]  /*57480*/  STL [R1+0x3f4], R6 ;  /* 0x0003f40601007387 */ /* 0x000fe80000100800 */
[----:B------:R-:W-:Y:S04]  /*57490*/  STL [R1+0x394], R2 ;  /* 0x0003940201007387 */ /* 0x000fe80000100800 */
        /* <DEDUP_REMOVED lines=48> */
[----:B--2---:R-:W-:-:S03]  /*577a0*/  PRMT R144, R145, 0x7610, R144 ;  /* 0x0000761091907816 */ /* 0x004fc60000000090 */
[----:B------:R-:W-:Y:S04]  /*577b0*/  STL [R1], R0 ;  /* 0x0000000001007387 */ /* 0x000fe80000100800 */
[----:B------:R-:W3:Y:S04]  /*577c0*/  LDL.LU R145, [R1+0x3c0] ;  /* 0x0003c00001917983 */ /* 0x000ee80000300800 */
[----:B------:R-:W-:Y:S04]  /*577d0*/  STL [R1+0x388], R0 ;  /* 0x0003880001007387 */ /* 0x000fe80000100800 */
[----:B------:R1:W-:Y:S01]  /*577e0*/  STL [R1+0x390], R0 ;  /* 0x0003900001007387 */ /* 0x0003e20000100800 */
[----:B------:R-:W-:-:S02]  /*577f0*/  PRMT R10, R5, 0x7610, R10 ;  /* 0x00007610050a7816 */ /* 0x000fc4000000000a */
[----:B------:R-:W-:Y:S01]  /*57800*/  PRMT R30, R131, 0x7610, R30 ;  /* 0x00007610831e7816 */ /* 0x000fe2000000001e */
[----:B------:R-:W-:Y:S01]  /*57810*/  STL [R1+0x400], R249 ;  /* 0x000400f901007387 */ /* 0x000fe20000100800 */
[----:B------:R-:W-:-:S03]  /*57820*/  PRMT R25, R126, 0x7610, R25 ;  /* 0x000076107e197816 */ /* 0x000fc60000000019 */
[----:B------:R2:W-:Y:S04]  /*57830*/  STL [R1+0x408], R249 ;  /* 0x000408f901007387 */ /* 0x0005e80000100800 */
[----:B-1----:R-:W2:Y:S04]  /*57840*/  LDL.LU R0, [R1+0x240] ;  /* 0x0002400001007983 */ /* 0x002ea80000300800 */
[----:B------:R-:W2:Y:S04]  /*57850*/  LDL.LU R3, [R1+0x23c] ;  /* 0x00023c0001037983 */ /* 0x000ea80000300800 */
[----:B------:R-:W2:Y:S04]  /*57860*/  LDL.LU R13, [R1+0x220] ;  /* 0x00022000010d7983 */ /* 0x000ea80000300800 */
[----:B------:R-:W2:Y:S04]  /*57870*/  LDL.LU R6, [R1+0x260] ;  /* 0x0002600001067983 */ /* 0x000ea80000300800 */
[----:B------:R-:W2:Y:S04]  /*57880*/  LDL.LU R2, [R1+0x238] ;  /* 0x0002380001027983 */ /* 0x000ea80000300800 */
[----:B------:R-:W2:Y:S01]  /*57890*/  LDL.LU R15, [R1+0x230] ;  /* 0x00023000010f7983 */ /* 0x000ea20000300800 */
        /* <DEDUP_REMOVED lines=9> */
[----:B------:R-:W-:-:S02]  /*57930*/  PRMT R247, R247, 0x7773, RZ ;  /* 0x00007773f7f77816 */ /* 0x000fc400000000ff */
[----:B------:R-:W-:Y:S01]  /*57940*/  PRMT R246, R238, 0x7770, RZ ;  /* 0x00007770eef67816 */ /* 0x000fe200000000ff */
[----:B------:R-:W-:Y:S01]  /*57950*/  STL [R1+0x3f8], R251 ;  /* 0x0003f8fb01007387 */ /* 0x000fe20000100800 */
[----:B------:R-:W-:Y:S02]  /*57960*/  PRMT R29, R130, 0x7610, R29 ;  /* 0x00007610821d7816 */ /* 0x000fe4000000001d */
[----:B------:R-:W-:Y:S01]  /*57970*/  PRMT R28, R128, 0x7610, R28 ;  /* 0x00007610801c7816 */ /* 0x000fe2000000001c */
[----:B------:R-:W-:Y:S04]  /*57980*/  STL [R1+0x3fc], R250 ;  /* 0x0003fcfa01007387 */ /* 0x000fe80000100800 */
[----:B------:R-:W2:Y:S04]  /*57990*/  LDL.LU R7, [R1+0x268] ;  /* 0x0002680001077983 */ /* 0x000ea80000300800 */
[----:B------:R-:W2:Y:S04]  /*579a0*/  LDL.LU R11, [R1+0x29c] ;  /* 0x00029c00010b7983 */ /* 0x000ea80000300800 */
[----:B------:R-:W2:Y:S01]  /*579b0*/  LDL.LU R12, [R1+0x298] ;  /* 0x00029800010c7983 */ /* 0x000ea20000300800 */
[----:B---3--:R-:W-:-:S03]  /*579c0*/  PRMT R145, R146, 0x7610, R145 ;  /* 0x0000761092917816 */ /* 0x008fc60000000091 */
[----:B------:R1:W-:Y:S04]  /*579d0*/  STL [R1+0x3b4], R10 ;  /* 0x0003b40a01007387 */ /* 0x0003e80000100800 */
[----:B------:R-:W3:Y:S01]  /*579e0*/  LDL.LU R146, [R1+0x3bc] ;  /* 0x0003bc0001927983 */ /* 0x000ee20000300800 */
[----:B----4-:R-:W-:-:S03]  /*579f0*/  PRMT R126, R14, 0x7610, R126 ;  /* 0x000076100e7e7816 */ /* 0x010fc6000000007e */
[----:B--2---:R-:W2:Y:S04]  /*57a00*/  LDL.LU R249, [R1+0x250] ;  /* 0x0002500001f97983 */ /* 0x004ea80000300800 */
[----:B-1----:R-:W4:Y:S04]  /*57a10*/  LDL.LU R10, [R1+0x294] ;  /* 0x00029400010a7983 */ /* 0x002f280000300800 */
[----:B------:R-:W4:Y:S01]  /*57a20*/  LDL.LU R14, [R1+0x2a0] ;  /* 0x0002a000010e7983 */ /* 0x000f220000300800 */
[----:B------:R-:W-:-:S03]  /*57a30*/  PRMT R131, R0, 0x7610, R131 ;  /* 0x0000761000837816 */ /* 0x000fc60000000083 */
[----:B------:R-:W4:Y:S04]  /*57a40*/  LDL.LU R244, [R1+0x244] ;  /* 0x0002440001f47983 */ /* 0x000f280000300800 */
[----:B------:R-:W4:Y:S01]  /*57a50*/  LDL.LU R0, [R1+0x2b0] ;  /* 0x0002b00001007983 */ /* 0x000f220000300800 */
[----:B------:R-:W-:Y:S02]  /*57a60*/  PRMT R119, R149, 0x7610, R119 ;  /* 0x0000761095777816 */ /* 0x000fe40000000077 */
[----:B------:R-:W-:Y:S01]  /*57a70*/  PRMT R121, R152, 0x7610, R121 ;  /* 0x0000761098797816 */ /* 0x000fe20000000079 */
[----:B------:R-:W4:Y:S01]  /*57a80*/  LDL.LU R248, [R1+0x254] ;  /* 0x0002540001f87983 */ /* 0x000f220000300800 */
[----:B------:R-:W-:Y:S02]  /*57a90*/  PRMT R124, R13, 0x7610, R124 ;  /* 0x000076100d7c7816 */ /* 0x000fe4000000007c */
[----:B------:R-:W-:Y:S01]  /*57aa0*/  PRMT R129, R3, 0x7610, R129 ;  /* 0x0000761003817816 */ /* 0x000fe20000000081 */
[----:B------:R-:W4:Y:S01]  /*57ab0*/  LDL.LU R252, [R1+0x264] ;  /* 0x0002640001fc7983 */ /* 0x000f220000300800 */
[----:B------:R-:W-:-:S03]  /*57ac0*/  PRMT R137, R6, 0x7610, R137 ;  /* 0x0000761006897816 */ /* 0x000fc60000000089 */
[----:B------:R-:W4:Y:S04]  /*57ad0*/  LDL.LU R13, [R1+0x2a4] ;  /* 0x0002a400010d7983 */ /* 0x000f280000300800 */
[----:B------:R-:W4:Y:S04]  /*57ae0*/  LDL.LU R3, [R1+0x2b4] ;  /* 0x0002b40001037983 */ /* 0x000f280000300800 */
[----:B------:R-:W4:Y:S01]  /*57af0*/  LDL.LU R6, [R1+0x3f4] ;  /* 0x0003f40001067983 */ /* 0x000f220000300800 */
[----:B------:R-:W-:Y:S02]  /*57b00*/  PRMT R128, R15, 0x7610, R128 ;  /* 0x000076100f807816 */ /* 0x000fe40000000080 */
[----:B------:R-:W-:Y:S01]  /*57b10*/  PRMT R130, R2, 0x7610, R130 ;  /* 0x0000761002827816 */ /* 0x000fe20000000082 */
[----:B------:R1:W-:Y:S04]  /*57b20*/  STL [R1+0x40c], R247 ;  /* 0x00040cf701007387 */ /* 0x0003e80000100800 */
[----:B------:R0:W-:Y:S04]  /*57b30*/  STL [R1+0x410], R246 ;  /* 0x000410f601007387 */ /* 0x0001e80000100800 */
[----:B------:R-:W4:Y:S04]  /*57b40*/  LDL.LU R250, [R1+0x25c] ;  /* 0x00025c0001fa7983 */ /* 0x000f280000300800 */
[----:B-1----:R-:W4:Y:S04]  /*57b50*/  LDL.LU R247, [R1+0x248] ;  /* 0x0002480001f77983 */ /* 0x002f280000300800 */
[----:B0-----:R-:W4:Y:S04]  /*57b60*/  LDL.LU R246, [R1+0x24c] ;  /* 0x00024c0001f67983 */ /* 0x001f280000300800 */
[----:B------:R-:W4:Y:S04]  /*57b70*/  LDL.LU R251, [R1+0x258] ;  /* 0x0002580001fb7983 */ /* 0x000f280000300800 */
[----:B------:R-:W4:Y:S04]  /*57b80*/  LDL.LU R15, [R1+0x2ac] ;  /* 0x0002ac00010f7983 */ /* 0x000f280000300800 */
[----:B------:R-:W4:Y:S01]  /*57b90*/  LDL.LU R2, [R1+0x2a8] ;  /* 0x0002a80001027983 */ /* 0x000f220000300800 */
        /* <DEDUP_REMOVED lines=20> */
[----:B------:R-:W-:Y:S01]  /*57ce0*/  PRMT R187, R182, 0x7773, RZ ;  /* 0x00007773b6bb7816 */ /* 0x000fe200000000ff */
[----:B------:R-:W-:Y:S01]  /*57cf0*/  STL [R1+0x414], R245 ;  /* 0x000414f501007387 */ /* 0x000fe20000100800 */
[C---:B------:R-:W-:Y:S02]  /*57d00*/  PRMT R181, R174.reuse, 0x7771, RZ ;  /* 0x00007771aeb57816 */ /* 0x040fe400000000ff */
[----:B------:R-:W-:Y:S01]  /*57d10*/  PRMT R180, R174, 0x7772, RZ ;  /* 0x00007772aeb47816 */ /* 0x000fe200000000ff */
[----:B------:R-:W4:Y:S01]  /*57d20*/  LDL.LU R5, [R1+0x2b8] ;  /* 0x0002b80001057983 */ /* 0x000f220000300800 */
[----:B---3--:R-:W-:-:S03]  /*57d30*/  PRMT R146, R147, 0x7610, R146 ;  /* 0x0000761093927816 */ /* 0x008fc60000000092 */
[----:B------:R-:W3:Y:S01]  /*57d40*/  LDL.LU R147, [R1+0x3b8] ;  /* 0x0003b80001937983 */ /* 0x000ee20000300800 */
[----:B--2---:R-:W-:-:S03]  /*57d50*/  PRMT R134, R249, 0x7610, R134 ;  /* 0x00007610f9867816 */ /* 0x004fc60000000086 */
[----:B------:R-:W2:Y:S01]  /*57d60*/  LDL.LU R249, [R1+0x408] ;  /* 0x0004080001f97983 */ /* 0x000ea20000300800 */
[----:B----4-:R-:W-:-:S03]  /*57d70*/  PRMT R149, R14, 0x7610, R149 ;  /* 0x000076100e957816 */ /* 0x010fc60000000095 */
[----:B------:R-:W4:Y:S01]  /*57d80*/  LDL.LU R14, [R1+0x3a4] ;  /* 0x0003a400010e7983 */ /* 0x000f220000300800 */
[----:B------:R-:W-:-:S03]  /*57d90*/  PRMT R152, R0, 0x7610, R152 ;  /* 0x0000761000987816 */ /* 0x000fc60000000098 */
[----:B------:R-:W4:Y:S01]  /*57da0*/  LDL.LU R0, [R1+0x390] ;  /* 0x0003900001007983 */ /* 0x000f220000300800 */
[----:B---3--:R-:W-:Y:S02]  /*57db0*/  PRMT R147, R10, 0x7610, R147 ;  /* 0x000076100a937816 */ /* 0x008fe40000000093 */
[----:B------:R-:W-:Y:S02]  /*57dc0*/  PRMT R238, R230, 0x7770, RZ ;  /* 0x00007770e6ee7816 */ /* 0x000fe400000000ff */
[----:B------:R-:W-:Y:S01]  /*57dd0*/  PRMT R179, R174, 0x7773, RZ ;  /* 0x00007773aeb37816 */ /* 0x000fe200000000ff */
[----:B------:R0:W-:Y:S01]  /*57de0*/  STL.S16 [R1+0x238], R147 ;  /* 0x0002389301007387 */ /* 0x0001e20000100600 */
[C---:B------:R-:W-:Y:S02]  /*57df0*/  PRMT R173, R166.reuse, 0x7771, RZ ;  /* 0x00007771a6ad7816 */ /* 0x040fe400000000ff */
[C---:B------:R-:W-:Y:S02]  /*57e00*/  PRMT R172, R166.reuse, 0x7772, RZ ;  /* 0x00007772a6ac7816 */ /* 0x040fe400000000ff */
[----:B------:R-:W-:Y:S01]  /*57e10*/  PRMT R171, R166, 0x7773, RZ ;  /* 0x00007773a6ab7816 */ /* 0x000fe200000000ff */
[----:B------:R1:W-:Y:S04]  /*57e20*/  STL.S16 [R1+0x220], R4 ;  /* 0x0002200401007387 */ /* 0x0003e80000100600 */
[----:B0-----:R-:W3:Y:S01]  /*57e30*/  LDL.LU R147, [R1+0x3b0] ;  /* 0x0003b00001937983 */ /* 0x001ee20000300800 */
[----:B------:R-:W-:-:S02]  /*57e40*/  PRMT R230, R222, 0x7770, RZ ;  /* 0x00007770dee67816 */ /* 0x000fc400000000ff */
[----:B------:R-:W-:Y:S02]  /*57e50*/  PRMT R222, R214, 0x7770, RZ ;  /* 0x00007770d6de7816 */ /* 0x000fe400000000ff */
[----:B------:R-:W-:Y:S01]  /*57e60*/  PRMT R165, R158, 0x7771, RZ ;  /* 0x000077719ea57816 */ /* 0x000fe200000000ff */
[----:B-1----:R-:W3:Y:S01]  /*57e70*/  LDL.LU R4, [R1+0x2bc] ;  /* 0x0002bc0001047983 */ /* 0x002ee20000300800 */
        /* <DEDUP_REMOVED lines=42> */
[----:B------:R0:W-:Y:S01]  /*58120*/  STL.S16 [R1+0x230], R8 ;  /* 0x0002300801007387 */ /* 0x0001e20000100600 */
[----:B------:R-:W-:Y:S02]  /*58130*/  PRMT R198, R190, 0x7770, RZ ;  /* 0x00007770bec67816 */ /* 0x000fe400000000ff */
[----:B------:R-:W-:Y:S01]  /*58140*/  PRMT R190, R182, 0x7770, RZ ;  /* 0x00007770b6be7816 */ /* 0x000fe200000000ff */
[----:B------:R1:W5:Y:S01]  /*58150*/  LDL.LU R10, [R1+0x3b4] ;  /* 0x0003b400010a7983 */ /* 0x0003620000300800 */
[----:B------:R-:W-:Y:S02]  /*58160*/  PRMT R182, R174, 0x7770, RZ ;  /* 0x00007770aeb67816 */ /* 0x000fe400000000ff */
[----:B------:R-:W-:-:S02]  /*58170*/  PRMT R174, R166, 0x7770, RZ ;  /* 0x00007770a6ae7816 */ /* 0x000fc400000000ff */
[----:B------:R-:W-:Y:S01]  /*58180*/  PRMT R166, R158, 0x7770, RZ ;  /* 0x000077709ea67816 */ /* 0x000fe200000000ff */
[----:B0-----:R1:W5:Y:S01]  /*58190*/  LDL.LU R8, [R1+0x3d8] ;  /* 0x0003d80001087983 */ /* 0x0013620000300800 */
[----:B------:R-:W-:Y:S02]  /*581a0*/  PRMT R245, R244, 0x7610, R245 ;  /* 0x00007610f4f57816 */ /* 0x000fe400000000f5 */
[----:B--2---:R-:W-:Y:S01]  /*581b0*/  PRMT R249, R248, 0x7610, R249 ;  /* 0x00007610f8f97816 */ /* 0x004fe200000000f9 */
[----:B------:R1:W5:Y:S01]  /*581c0*/  LDL.LU R244, [R1+0x418] ;  /* 0x0004180001f47983 */ /* 0x0003620000300800 */
[----:B------:R-:W-:Y:S02]  /*581d0*/  PRMT R6, R252, 0x7610, R6 ;  /* 0x00007610fc067816 */ /* 0x000fe40000000006 */
[----:B----4-:R-:W-:Y:S02]  /*581e0*/  PRMT R14, R13, 0x7610, R14 ;  /* 0x000076100d0e7816 */ /* 0x010fe4000000000e */
[----:B------:R-:W-:-:S02]  /*581f0*/  PRMT R0, R3, 0x7610, R0 ;  /* 0x0000761003007816 */ /* 0x000fc40000000000 */
[----:B------:R-:W-:Y:S02]  /*58200*/  PRMT R158, R42, 0x7770, RZ ;  /* 0x000077702a9e7816 */ /* 0x000fe400000000ff */
[----:B------:R-:W-:Y:S02]  /*58210*/  PRMT R43, R41, 0x7773, RZ ;  /* 0x00007773292b7816 */ /* 0x000fe400000000ff */
[----:B------:R-:W-:Y:S02]  /*58220*/  PRMT R40, R38, 0x7772, RZ ;  /* 0x0000777226287816 */ /* 0x000fe400000000ff */
[----:B------:R-:W-:Y:S02]  /*58230*/  PRMT R20, R120, 0x7610, R20 ;  /* 0x0000761078147816 */ /* 0x000fe40000000014 */
[----:B------:R-:W-:Y:S02]  /*58240*/  PRMT R18, R117, 0x7610, R18 ;  /* 0x0000761075127816 */ /* 0x000fe40000000012 */
[----:B------:R-:W-:Y:S01]  /*58250*/  PRMT R17, R118, 0x7610, R17 ;  /* 0x0000761076117816 */ /* 0x000fe20000000011 */
[----:B------:R0:W-:Y:S01]  /*58260*/  STL.S16 [R1+0x224], R245 ;  /* 0x000224f501007387 */ /* 0x0001e20000100600 */
[----:B------:R-:W-:-:S02]  /*58270*/  PRMT R42, R38, 0x7770, RZ ;  /* 0x00007770262a7816 */ /* 0x000fc400000000ff */
[----:B------:R-:W-:Y:S01]  /*58280*/  PRMT R41, R38, 0x7771, RZ ;  /* 0x0000777126297816 */ /* 0x000fe200000000ff */
[----:B------:R2:W-:Y:S01]  /*58290*/  STL.S16 [R1+0x228], R249 ;  /* 0x000228f901007387 */ /* 0x0005e20000100600 */
[----:B------:R-:W-:Y:S02]  /*582a0*/  PRMT R38, R39, 0x7770, RZ ;  /* 0x0000777027267816 */ /* 0x000fe400000000ff */
        /* <DEDUP_REMOVED lines=10> */
[----:B0-----:R0:W5:Y:S01]  /*58350*/  LDL.LU R245, [R1+0x414] ;  /* 0x0004140001f57983 */ /* 0x0011620000300800 */
        /* <DEDUP_REMOVED lines=11> */
[----:B--2---:R0:W5:Y:S01]  /*58410*/  LDL.LU R249, [R1+0x400] ;  /* 0x0004000001f97983 */ /* 0x0041620000300800 */
[----:B------:R-:W-:-:S03]  /*58420*/  PRMT R151, R2, 0x7610, R151 ;  /* 0x0000761002977816 */ /* 0x000fc60000000097 */
        /* <DEDUP_REMOVED lines=71> */
[----:B0-----:R-:W-:-:S07]  /*588a0*/  PRMT R154, R5, 0x7610, R154 ;  /* 0x00007610059a7816 */ /* 0x001fce000000009a */
.L_x_455:
[----:B------:R-:W-:Y:S05]  /*588b0*/  BSYNC.RECONVERGENT B1 ;  /* 0x0000000000017941 */ /* 0x000fea0003800200 */
.L_x_454:
[----:B01---5:R-:W-:Y:S01]  /*588c0*/  IMAD.U32 R5, R244, 0x10000, RZ ;  /* 0x00010000f4057824 */ /* 0x023fe200078e00ff */
[----:B------:R0:W-:Y:S01]  /*588d0*/  STL [R1+0x498], R8 ;  /* 0x0004980801007387 */ /* 0x0001e20000100800 */
[----:B--2---:R-:W-:-:S03]  /*588e0*/  LOP3.LUT R4, R238, 0xff, RZ, 0xc0, !PT ;  /* 0x000000ffee047812 */ /* 0x004fc600078ec0ff */
[----:B------:R1:W-:Y:S04]  /*588f0*/  STL [R1+0x494], R251 ;  /* 0x000494fb01007387 */ /* 0x0003e80000100800 */
[----:B------:R2:W-:Y:S01]  /*58900*/  STL [R1+0x398], R2 ;  /* 0x0003980201007387 */ /* 0x0005e20000100800 */
[----:B0-----:R-:W-:-:S03]  /*58910*/  IMAD.U32 R8, R236, 0x10000, RZ ;  /* 0x00010000ec087824 */ /* 0x001fc600078e00ff */
[----:B------:R0:W-:Y:S01]  /*58920*/  STL [R1+0x39c], R0 ;  /* 0x00039c0001007387 */ /* 0x0001e20000100800 */
[----:B-1----:R-:W-:-:S03]  /*58930*/  LOP3.LUT R251, R246, 0xff, RZ, 0xc0, !PT ;  /* 0x000000fff6fb7812 */ /* 0x002fc600078ec0ff */
[----:B------:R1:W-:Y:S01]  /*58940*/  STL [R1+0x394], R3 ;  /* 0x0003940301007387 */ /* 0x0003e20000100800 */
[----:B--2---:R-:W-:Y:S02]  /*58950*/  LOP3.LUT R2, R5, 0xff0000, RZ, 0xc0, !PT ;  /* 0x00ff000005027812 */ /* 0x004fe400078ec0ff */
[----:B------:R-:W-:Y:S01]  /*58960*/  PRMT R5, R237, 0x7604, R4 ;  /* 0x00007604ed057816 */ /* 0x000fe20000000004 */
[----:B------:R2:W-:Y:S01]  /*58970*/  STL [R1+0x3a8], R237 ;  /* 0x0003a8ed01007387 */ /* 0x0005e20000100800 */
[----:B0-----:R-:W-:Y:S02]  /*58980*/  PRMT R0, R245, 0x7604, R251 ;  /* 0x00007604f5007816 */ /* 0x001fe400000000fb */
[----:B------:R-:W-:Y:S01]  /*58990*/  LOP3.LUT R4, R8, 0xff0000, RZ, 0xc0, !PT ;  /* 0x00ff000008047812 */ /* 0x000fe200078ec0ff */
[----:B------:R0:W-:Y:S01]  /*589a0*/  STL [R1+0x390], R238 ;  /* 0x000390ee01007387 */ /* 0x0001e20000100800 */
[----:B-1----:R-:W-:Y:S02]  /*589b0*/  IMAD.U32 R3, R232, 0x10000, RZ ;  /* 0x00010000e8037824 */ /* 0x002fe400078e00ff */
[----:B------:R-:W-:Y:S01]  /*589c0*/  IMAD.IADD R8, R0, 0x1, R2 ;  /* 0x0000000100087824 */ /* 0x000fe200078e0202 */
[----:B------:R-:W-:Y:S01]  /*589d0*/  LOP3.LUT R0, R230, 0xff, RZ, 0xc0, !PT ;  /* 0x000000ffe6007812 */ /* 0x000fe200078ec0ff */
[----:B------:R-:W-:Y:S01]  /*589e0*/  IMAD.IADD R251, R5, 0x1, R4 ;  /* 0x0000000105fb7824 */ /* 0x000fe200078e0204 */
[----:B------:R1:W-:Y:S01]  /*589f0*/  STL [R1+0x3a0], R236 ;  /* 0x0003a0ec01007387 */ /* 0x0003e20000100800 */
[----:B------:R-:W-:Y:S01]  /*58a00*/  IMAD.U32 R5, R228, 0x10000, RZ ;  /* 0x00010000e4057824 */ /* 0x000fe200078e00ff */
[----:B------:R-:W-:Y:S01]  /*58a10*/  LOP3.LUT R4, R226, 0xff, RZ, 0xc0, !PT ;  /* 0x000000ffe2047812 */ /* 0x000fe200078ec0ff */
[----:B--2---:R-:W-:Y:S01]  /*58a20*/  IMAD.U32 R237, R220, 0x10000, RZ ;  /* 0x00010000dced7824 */ /* 0x004fe200078e00ff */
[----:B0-----:R-:W-:Y:S01]  /*58a30*/  LOP3.LUT R238, R222, 0xff, RZ, 0xc0, !PT ;  /* 0x000000ffdeee7812 */ /* 0x001fe200078ec0ff */
[----:B------:R-:W-:Y:S01]  /*58a40*/  IMAD.U32 R2, R224, 0x10000, RZ ;  /* 0x00010000e0027824 */ /* 0x000fe200078e00ff */
[----:B------:R0:W-:Y:S01]  /*58a50*/  STL [R1+0x3c4], R222 ;  /* 0x0003c4de01007387 */ /* 0x0001e20000100800 */
[----:B-1----:R-:W-:-:S03]  /*58a60*/  LOP3.LUT R236, R234, 0xff, RZ, 0xc0, !PT ;  /* 0x000000ffeaec7812 */ /* 0x002fc600078ec0ff */
[----:B------:R1:W-:Y:S01]  /*58a70*/  STL [R1+0x3c8], R220 ;  /* 0x0003c8dc01007387 */ /* 0x0003e20000100800 */
[----:B------:R-:W-:Y:S02]  /*58a80*/  LOP3.LUT R2, R2, 0xff0000, RZ, 0xc0, !PT ;  /* 0x00ff000002027812 */ /* 0x000fe400078ec0ff */
[----:B------:R-:W-:Y:S01]  /*58a90*/  PRMT R236, R233, 0x7604, R236 ;  /* 0x00007604e9ec7816 */ /* 0x000fe200000000ec */
[----:B------:R2:W-:Y:S01]  /*58aa0*/  STL [R1+0x3b4], R230 ;  /* 0x0003b4e601007387 */ /* 0x0005e20000100800 */
[----:B0-----:R-:W-:Y:S02]  /*58ab0*/  LOP3.LUT R222, R3, 0xff0000, RZ, 0xc0, !PT ;  /* 0x00ff000003de7812 */ /* 0x001fe400078ec0ff */
[----:B------:R-:W-:Y:S01]  /*58ac0*/  PRMT R3, R229, 0x7604, R0 ;  /* 0x00007604e5037816 */ /* 0x000fe20000000000 */
[----:B------:R0:W-:Y:S01]  /*58ad0*/  STL [R1+0x3c0], R224 ;  /* 0x0003c0e001007387 */ /* 0x0001e20000100800 */
[----:B------:R-:W-:Y:S02]  /*58ae0*/  PRMT R0, R225, 0x7604, R4 ;  /* 0x00007604e1007816 */ /* 0x000fe40000000004 */
[----:B-1----:R-:W-:Y:S01]  /*58af0*/  LOP3.LUT R220, R5, 0xff0000, RZ, 0xc0, !PT ;  /* 0x00ff000005dc7812 */ /* 0x002fe200078ec0ff */
[----:B------:R-:W-:Y:S01]  /*58b00*/  STL [R1+0x3d8], R221 ;  /* 0x0003d8dd01007387 */ /* 0x000fe20000100800 */
[----:B------:R-:W-:Y:S01]  /*58b10*/  PRMT R5, R221, 0x7604, R238 ;  /* 0x00007604dd057816 */ /* 0x000fe200000000ee */
[----:B--2---:R-:W-:Y:S01]  /*58b20*/  IMAD.IADD R230, R236, 0x1, R222 ;  /* 0x00000001ece67824 */ /* 0x004fe200078e02de */
[----:B------:R-:W-:Y:S01]  /*58b30*/  LOP3.LUT R4, R237, 0xff0000, RZ, 0xc0, !PT ;  /* 0x00ff0000ed047812 */ /* 0x000fe200078ec0ff */
[----:B------:R-:W-:Y:S01]  /*58b40*/  IMAD.IADD R238, R3, 0x1, R220 ;  /* 0x0000000103ee7824 */ /* 0x000fe200078e02dc */
[----:B------:R1:W-:Y:S01]  /*58b50*/  STL [R1+0x3d4], R225 ;  /* 0x0003d4e101007387 */ /* 0x0003e20000100800 */
[----:B------:R-:W-:Y:S01]  /*58b60*/  IMAD.U32 R3, R216, 0x10000, RZ ;  /* 0x00010000d8037824 */ /* 0x000fe200078e00ff */
[----:B------:R-:W-:Y:S01]  /*58b70*/  LOP3.LUT R220, R218, 0xff, RZ, 0xc0, !PT ;  /* 0x000000ffdadc7812 */ /* 0x000fe200078ec0ff */
[----:B0-----:R-:W-:Y:S01]  /*58b80*/  IMAD.IADD R224, R5, 0x1, R4 ;  /* 0x0000000105e07824 */ /* 0x001fe200078e0204 */
[----:B------:R-:W-:Y:S01]  /*58b90*/  LOP3.LUT R4, R210, 0xff, RZ, 0xc0, !PT ;  /* 0x000000ffd2047812 */ /* 0x000fe200078ec0ff */
[----:B------:R-:W-:Y:S01]  /*58ba0*/  IMAD.IADD R222, R0, 0x1, R2 ;  /* 0x0000000100de7824 */ /* 0x000fe200078e0202 */
[----:B------:R-:W-:Y:S01]  /*58bb0*/  LOP3.LUT R0, R214, 0xff, RZ, 0xc0, !PT ;  /* 0x000000ffd6007812 */ /* 0x000fe200078ec0ff */
[----:B------:R-:W-:Y:S01]  /*58bc0*/  IMAD.U32 R5, R212, 0x10000, RZ ;  /* 0x00010000d4057824 */ /* 0x000fe200078e00ff */
[----:B------:R0:W-:Y:S01]  /*58bd0*/  STL [R1+0x3f4], R206 ;  /* 0x0003f4ce01007387 */ /* 0x0001e20000100800 */
[----:B------:R-:W-:Y:S01]  /*58be0*/  IMAD.U32 R2, R208, 0x10000, RZ ;  /* 0x00010000d0027824 */ /* 0x000fe200078e00ff */
[----:B-1----:R-:W-:Y:S01]  /*58bf0*/  LOP3.LUT R225, R206, 0xff, RZ, 0xc0, !PT ;  /* 0x000000ffcee17812 */ /* 0x002fe200078ec0ff */
[----:B------:R-:W-:Y:S01]  /*58c00*/  IMAD.U32 R221, R204, 0x10000, RZ ;  /* 0x00010000ccdd7824 */ /* 0x000fe200078e00ff */
[----:B------:R1:W-:Y:S01]  /*58c10*/  STL [R1+0x3f8], R204 ;  /* 0x0003f8cc01007387 */ /* 0x0003e20000100800 */
[----:B------:R-:W-:-:S02]  /*58c20*/  PRMT R220, R217, 0x7604, R220 ;  /* 0x00007604d9dc7816 */ /* 0x000fc400000000dc */
[----:B------:R-:W-:Y:S01]  /*58c30*/  LOP3.LUT R2, R2, 0xff0000, RZ, 0xc0, !PT ;  /* 0x00ff000002027812 */ /* 0x000fe200078ec0ff */
[----:B------:R-:W-:Y:S01]  /*58c40*/  STL [R1+0x38c], R244 ;  /* 0x00038cf401007387 */ /* 0x000fe20000100800 */
[----:B0-----:R-:W-:Y:S02]  /*58c50*/  LOP3.LUT R206, R3, 0xff0000, RZ, 0xc0, !PT ;  /* 0x00ff000003ce7812 */ /* 0x001fe400078ec0ff */
[----:B------:R-:W-:Y:S01]  /*58c60*/  PRMT R3, R213, 0x7604, R0 ;  /* 0x00007604d5037816 */ /* 0x000fe20000000000 */
[----:B------:R0:W-:Y:S01]  /*58c70*/  STL [R1+0x3bc], R226 ;  /* 0x0003bce201007387 */ /* 0x0001e20000100800 */
[----:B-1----:R-:W-:Y:S02]  /*58c80*/  LOP3.LUT R204, R5, 0xff0000, RZ, 0xc0, !PT ;  /* 0x00ff000005cc7812 */ /* 0x002fe400078ec0ff */
[----:B------:R-:W-:Y:S01]  /*58c90*/  PRMT R0, R209, 0x7604, R4 ;  /* 0x00007604d1007816 */ /* 0x000fe20000000004 */
[----:B------:R1:W-:Y:S01]  /*58ca0*/  STL [R1+0x3ac], R234 ;  /* 0x0003acea01007387 */ /* 0x0003e20000100800 */
[----:B------:R-:W-:Y:S01]  /*58cb0*/  PRMT R5, R205, 0x7604, R225 ;  /* 0x00007604cd057816 */ /* 0x000fe200000000e1 */
[----:B------:R-:W-:Y:S01]  /*58cc0*/  IMAD.IADD R237, R3, 0x1, R204 ;  /* 0x0000000103ed7824 */ /* 0x000fe200078e02cc */
[----:B------:R-:W-:Y:S01]  /*58cd0*/  LOP3.LUT R4, R221, 0xff0000, RZ, 0xc0, !PT ;  /* 0x00ff0000dd047812 */ /* 0x000fe200078ec0ff */
[----:B------:R-:W-:Y:S01]  /*58ce0*/  IMAD.U32 R3, R200, 0x10000, RZ ;  /* 0x00010000c8037824 */ /* 0x000fe200078e00ff */
[----:B------:R2:W-:Y:S01]  /*58cf0*/  STL [R1+0x408], R205 ;  /* 0x000408cd01007387 */ /* 0x0005e20000100800 */
[----:B0-----:R-:W-:Y:S01]  /*58d00*/  IMAD.IADD R226, R0, 0x1, R2 ;  /* 0x0000000100e27824 */ /* 0x001fe200078e0202 */
[----:B------:R-:W-:Y:S01]  /*58d10*/  LOP3.LUT R0, R198, 0xff, RZ, 0xc0, !PT ;  /* 0x000000ffc6007812 */ /* 0x000fe200078ec0ff */
[----:B------:R-:W-:Y:S01]  /*58d20*/  IMAD.IADD R244, R5, 0x1, R4 ;  /* 0x0000000105f47824 */ /* 0x000fe200078e0204 */
[----:B------:R-:W-:Y:S01]  /*58d30*/  LOP3.LUT R4, R194, 0xff, RZ, 0xc0, !PT ;  /* 0x000000ffc2047812 */ /* 0x000fe200078ec0ff */
[----:B------:R-:W-:Y:S01]  /*58d40*/  IMAD.U32 R5, R196, 0x10000, RZ ;  /* 0x00010000c4057824 */ /* 0x000fe200078e00ff */
[----:B------:R0:W-:Y:S01]  /*58d50*/  STL [R1+0x424], R190 ;  /* 0x000424be01007387 */ /* 0x0001e20000100800 */
[----:B-1----:R-:W-:Y:S01]  /*58d60*/  IMAD.IADD R234, R220, 0x1, R206 ;  /* 0x00000001dcea7824 */ /* 0x002fe200078e02ce */
[----:B------:R-:W-:Y:S01]  /*58d70*/  LOP3.LUT R206, R190, 0xff, RZ, 0xc0, !PT ;  /* 0x000000ffbece7812 */ /* 0x000fe200078ec0ff */
[----:B------:R-:W-:Y:S01]  /*58d80*/  IMAD.U32 R2, R192, 0x10000, RZ ;  /* 0x00010000c0027824 */ /* 0x000fe200078e00ff */
[----:B------:R1:W-:Y:S01]  /*58d90*/  STL [R1+0x428], R188 ;  /* 0x000428bc01007387 */ /* 0x0003e20000100800 */
[----:B--2---:R-:W-:Y:S01]  /*58da0*/  IMAD.U32 R205, R188, 0x10000, RZ ;  /* 0x00010000bccd7824 */ /* 0x004fe200078e00ff */
[----:B------:R-:W-:-:S02]  /*58db0*/  LOP3.LUT R204, R202, 0xff, RZ, 0xc0, !PT ;  /* 0x000000ffcacc7812 */ /* 0x000fc400078ec0ff */
[----:B------:R-:W-:Y:S01]  /*58dc0*/  LOP3.LUT R2, R2, 0xff0000, RZ, 0xc0, !PT ;  /* 0x00ff000002027812 */ /* 0x000fe200078ec0ff */
[----:B------:R2:W-:Y:S01]  /*58dd0*/  STL [R1+0x490], R247 ;  /* 0x000490f701007387 */ /* 0x0005e20000100800 */
[----:B0-----:R-:W-:Y:S02]  /*58de0*/  LOP3.LUT R190, R3, 0xff0000, RZ, 0xc0, !PT ;  /* 0x00ff000003be7812 */ /* 0x001fe400078ec0ff */
[----:B------:R-:W-:Y:S01]  /*58df0*/  PRMT R3, R197, 0x7604, R0 ;  /* 0x00007604c5037816 */ /* 0x000fe20000000000 */
[----:B------:R0:W-:Y:S01]  /*58e00*/  STL [R1+0x388], R246 ;  /* 0x000388f601007387 */ /* 0x0001e20000100800 */
[----:B-1----:R-:W-:Y:S02]  /*58e10*/  LOP3.LUT R188, R5, 0xff0000, RZ, 0xc0, !PT ;  /* 0x00ff000005bc7812 */ /* 0x002fe400078ec0ff */
[----:B------:R-:W-:Y:S01]  /*58e20*/  PRMT R0, R193, 0x7604, R4 ;  /* 0x00007604c1007816 */ /* 0x000fe20000000004 */
[----:B------:R1:W-:Y:S01]  /*58e30*/  STL [R1+0x48c], R239 ;  /* 0x00048cef01007387 */ /* 0x0003e20000100800 */
[----:B------:R-:W-:Y:S01]  /*58e40*/  PRMT R5, R189, 0x7604, R206 ;  /* 0x00007604bd057816 */ /* 0x000fe200000000ce */
[----:B--2---:R-:W-:Y:S01]  /*58e50*/  IMAD.IADD R247, R3, 0x1, R188 ;  /* 0x0000000103f77824 */ /* 0x004fe200078e02bc */
[----:B------:R-:W-:Y:S01]  /*58e60*/  LOP3.LUT R4, R205, 0xff0000, RZ, 0xc0, !PT ;  /* 0x00ff0000cd047812 */ /* 0x000fe200078ec0ff */
[----:B------:R-:W-:Y:S01]  /*58e70*/  IMAD.U32 R3, R184, 0x10000, RZ ;  /* 0x00010000b8037824 */ /* 0x000fe200078e00ff */
[----:B------:R-:W-:Y:S01]  /*58e80*/  PRMT R204, R201, 0x7604, R204 ;  /* 0x00007604c9cc7816 */ /* 0x000fe200000000cc */
[----:B------:R2:W-:Y:S01]  /*58e90*/  STL [R1+0x3a4], R245 ;  /* 0x0003a4f501007387 */ /* 0x0005e20000100800 */
[----:B------:R-:W-:Y:S01]  /*58ea0*/  LOP3.LUT R188, R186, 0xff, RZ, 0xc0, !PT ;  /* 0x000000ffbabc7812 */ /* 0x000fe200078ec0ff */
[----:B0-----:R-:W-:Y:S01]  /*58eb0*/  IMAD.IADD R246, R5, 0x1, R4 ;  /* 0x0000000105f67824 */ /* 0x001fe200078e0204 */
[----:B------:R-:W-:Y:S01]  /*58ec0*/  LOP3.LUT R4, R178, 0xff, RZ, 0xc0, !PT ;  /* 0x000000ffb2047812 */ /* 0x000fe200078ec0ff */
[----:B-1----:R-:W-:Y:S01]  /*58ed0*/  IMAD.IADD R239, R0, 0x1, R2 ;  /* 0x0000000100ef7824 */ /* 0x002fe200078e0202 */
[----:B------:R0:W-:Y:S01]  /*58ee0*/  STL [R1+0x438], R189 ;  /* 0x000438bd01007387 */ /* 0x0001e20000100800 */
[----:B------:R-:W-:Y:S01]  /*58ef0*/  IMAD.U32 R5, R180, 0x10000, RZ ;  /* 0x00010000b4057824 */ /* 0x000fe200078e00ff */
[----:B------:R-:W-:Y:S01]  /*58f00*/  LOP3.LUT R0, R182, 0xff, RZ, 0xc0, !PT ;  /* 0x000000ffb6007812 */ /* 0x000fe200078ec0ff */
[----:B------:R-:W-:Y:S01]  /*58f10*/  IMAD.U32 R2, R176, 0x10000, RZ ;  /* 0x00010000b0027824 */ /* 0x000fe200078e00ff */
[----:B------:R1:W-:Y:S01]  /*58f20*/  STL [R1+0x454], R174 ;  /* 0x000454ae01007387 */ /* 0x0003e20000100800 */
[----:B--2---:R-:W-:Y:S01]  /*58f30*/  IMAD.IADD R245, R204, 0x1, R190 ;  /* 0x00000001ccf57824 */ /* 0x004fe200078e02be */
[----:B------:R-:W-:-:S02]  /*58f40*/  LOP3.LUT R190, R174, 0xff, RZ, 0xc0, !PT ;  /* 0x000000ffaebe7812 */ /* 0x000fc400078ec0ff */
[----:B------:R2:W-:Y:S01]  /*58f50*/  STL [R1+0x458], R172 ;  /* 0x000458ac01007387 */ /* 0x0005e20000100800 */
[----:B------:R-:W-:Y:S01]  /*58f60*/  LOP3.LUT R2, R2, 0xff0000, RZ, 0xc0, !PT ;  /* 0x00ff000002027812 */ /* 0x000fe200078ec0ff */
[----:B0-----:R-:W-:Y:S01]  /*58f70*/  IMAD.U32 R189, R172, 0x10000, RZ ;  /* 0x00010000acbd7824 */ /* 0x001fe200078e00ff */
[----:B------:R-:W-:Y:S01]  /*58f80*/  PRMT R188, R185, 0x7604, R188 ;  /* 0x00007604b9bc7816 */ /* 0x000fe200000000bc */
[----:B------:R0:W-:Y:S01]  /*58f90*/  STL [R1+0x440], R184 ;  /* 0x000440b801007387 */ /* 0x0001e20000100800 */
[----:B-1----:R-:W-:Y:S02]  /*58fa0*/  LOP3.LUT R174, R3, 0xff0000, RZ, 0xc0, !PT ;  /* 0x00ff000003ae7812 */ /* 0x002fe400078ec0ff */
[----:B------:R-:W-:Y:S01]  /*58fb0*/  PRMT R3, R181, 0x7604, R0 ;  /* 0x00007604b5037816 */ /* 0x000fe20000000000 */
[----:B------:R1:W-:Y:S01]  /*58fc0*/  STL [R1+0x43c], R186 ;  /* 0x00043cba01007387 */ /* 0x0003e20000100800 */
[----:B--2---:R-:W-:Y:S02]  /*58fd0*/  LOP3.LUT R172, R5, 0xff0000, RZ, 0xc0, !PT ;  /* 0x00ff000005ac7812 */ /* 0x004fe400078ec0ff */
[----:B------:R-:W-:Y:S01]  /*58fe0*/  PRMT R0, R177, 0x7604, R4 ;  /* 0x00007604b1007816 */ /* 0x000fe20000000004 */
[----:B------:R2:W-:Y:S01]  /*58ff0*/  STL [R1+0x444], R182 ;  /* 0x000444b601007387 */ /* 0x0005e20000100800 */
[----:B------:R-:W-:Y:S01]  /*59000*/  PRMT R5, R173, 0x7604, R190 ;  /* 0x00007604ad057816 */ /* 0x000fe200000000be */
[----:B0-----:R-:W-:Y:S01]  /*59010*/  IMAD.IADD R184, R3, 0x1, R172 ;  /* 0x0000000103b87824 */ /* 0x001fe200078e02ac */
[----:B------:R-:W-:Y:S01]  /*59020*/  LOP3.LUT R4, R189, 0xff0000, RZ, 0xc0, !PT ;  /* 0x00ff0000bd047812 */ /* 0x000fe200078ec0ff */
[----:B------:R-:W-:Y:S01]  /*59030*/  IMAD.U32 R3, R168, 0x10000, RZ ;  /* 0x00010000a8037824 */ /* 0x000fe200078e00ff */
[----:B------:R0:W-:Y:S01]  /*59040*/  STL [R1+0x468], R173 ;  /* 0x000468ad01007387 */ /* 0x0001e20000100800 */
[----:B-1----:R-:W-:Y:S01]  /*59050*/  IMAD.IADD R186, R0, 0x1, R2 ;  /* 0x0000000100ba7824 */ /* 0x002fe200078e0202 */
[----:B------:R-:W-:Y:S01]  /*59060*/  LOP3.LUT R0, R166, 0xff, RZ, 0xc0, !PT ;  /* 0x000000ffa6007812 */ /* 0x000fe200078ec0ff */
[----:B------:R-:W-:Y:S01]  /*59070*/  IMAD.IADD R189, R5, 0x1, R4 ;  /* 0x0000000105bd7824 */ /* 0x000fe200078e0204 */
[----:B------:R-:W-:Y:S01]  /*59080*/  LOP3.LUT R4, R162, 0xff, RZ, 0xc0, !PT ;  /* 0x000000ffa2047812 */ /* 0x000fe200078ec0ff */
[----:B------:R-:W-:Y:S01]  /*59090*/  IMAD.U32 R5, R164, 0x10000, RZ ;  /* 0x00010000a4057824 */ /* 0x000fe200078e00ff */
[----:B------:R1:W-:Y:S01]  /*590a0*/  STL [R1+0x484], R158 ;  /* 0x0004849e01007387 */ /* 0x0003e20000100800 */
[----:B--2---:R-:W-:Y:S01]  /*590b0*/  IMAD.IADD R182, R188, 0x1, R174 ;  /* 0x00000001bcb67824 */ /* 0x004fe200078e02ae */
[----:B------:R-:W-:Y:S01]  /*590c0*/  LOP3.LUT R174, R158, 0xff, RZ, 0xc0, !PT ;  /* 0x000000ff9eae7812 */ /* 0x000fe200078ec0ff */
[----:B------:R-:W-:Y:S01]  /*590d0*/  IMAD.U32 R2, R160, 0x10000, RZ ;  /* 0x00010000a0027824 */ /* 0x000fe200078e00ff */
[----:B------:R2:W-:Y:S01]  /*590e0*/  STL [R1+0x488], R156 ;  /* 0x0004889c01007387 */ /* 0x0005e20000100800 */
[----:B0-----:R-:W-:Y:S01]  /*590f0*/  IMAD.U32 R173, R156, 0x10000, RZ ;  /* 0x000100009cad7824 */ /* 0x001fe200078e00ff */
[----:B------:R-:W-:-:S02]  /*59100*/  LOP3.LUT R172, R170, 0xff, RZ, 0xc0, !PT ;  /* 0x000000ffaaac7812 */ /* 0x000fc400078ec0ff */
[----:B------:R-:W-:Y:S01]  /*59110*/  LOP3.LUT R2, R2, 0xff0000, RZ, 0xc0, !PT ;  /* 0x00ff000002027812 */ /* 0x000fe200078ec0ff */
        /* <DEDUP_REMOVED lines=11> */
[----:B------:R-:W-:Y:S01]  /*591d0*/  PRMT R172, R169, 0x7604, R172 ;  /* 0x00007604a9ac7816 */ /* 0x000fe200000000ac */
[----:B-1----:R-:W-:Y:S01]  /*591e0*/  IMAD.IADD R201, R0, 0x1, R2 ;  /* 0x0000000100c97824 */ /* 0x002fe200078e0202 */
[----:B------:R-:W-:Y:S01]  /*591f0*/  LOP3.LUT R156, R54, 0xff, RZ, 0xc0, !PT ;  /* 0x000000ff369c7812 */ /* 0x000fe200078ec0ff */
[----:B------:R-:W-:Y:S01]  /*59200*/  IMAD.IADD R188, R5, 0x1, R4 ;  /* 0x0000000105bc7824 */ /* 0x000fe200078e0204 */
[----:B------:R-:W-:Y:S01]  /*59210*/  LOP3.LUT R0, R50, 0xff, RZ, 0xc0, !PT ;  /* 0x000000ff32007812 */ /* 0x000fe200078ec0ff */
[----:B------:R-:W-:Y:S01]  /*59220*/  IMAD.U32 R5, R48, 0x10000, RZ ;  /* 0x0001000030057824 */ /* 0x000fe200078e00ff */
[----:B------:R0:W-:Y:S01]  /*59230*/  STL [R1+0x434], R193 ;  /* 0x000434c101007387 */ /* 0x0001e20000100800 */
[----:B------:R-:W-:Y:S01]  /*59240*/  LOP3.LUT R4, R46, 0xff, RZ, 0xc0, !PT ;  /* 0x000000ff2e047812 */ /* 0x000fe200078ec0ff */
[----:B------:R-:W-:-:S02]  /*59250*/  IMAD.U32 R2, R44, 0x10000, RZ ;  /* 0x000100002c027824 */ /* 0x000fc400078e00ff */
[----:B------:R1:W-:Y:S01]  /*59260*/  STL [R1+0x478], R164 ;  /* 0x000478a401007387 */ /* 0x0003e20000100800 */
[----:B--2---:R-:W-:Y:S02]  /*59270*/  IMAD.U32 R162, R40, 0x10000, RZ ;  /* 0x0001000028a27824 */ /* 0x004fe400078e00ff */
[----:B------:R-:W-:Y:S01]  /*59280*/  LOP3.LUT R2, R2, 0xff0000, RZ, 0xc0, !PT ;  /* 0x00ff000002027812 */ /* 0x000fe200078ec0ff */
[----:B------:R2:W-:Y:S01]  /*59290*/  STL [R1+0x480], R160 ;  /* 0x000480a001007387 */ /* 0x0005e20000100800 */
[----:B0-----:R-:W-:Y:S01]  /*592a0*/  IMAD.IADD R193, R172, 0x1, R158 ;  /* 0x00000001acc17824 */ /* 0x001fe200078e029e */
[----:B------:R-:W-:Y:S02]  /*592b0*/  PRMT R158, R53, 0x7604, R156 ;  /* 0x00007604359e7816 */ /* 0x000fe4000000009c */
[----:B------:R0:W-:Y:S01]  /*592c0*/  STL [R1+0x420], R192 ;  /* 0x000420c001007387 */ /* 0x0001e20000100800 */
[----:B------:R-:W-:Y:S02]  /*592d0*/  LOP3.LUT R156, R5, 0xff0000, RZ, 0xc0, !PT ;  /* 0x00ff0000059c7812 */ /* 0x000fe400078ec0ff */
[----:B-1----:R-:W-:Y:S01]  /*592e0*/  LOP3.LUT R164, R42, 0xff, RZ, 0xc0, !PT ;  /* 0x000000ff2aa47812 */ /* 0x002fe200078ec0ff */
[----:B------:R-:W-:Y:S01]  /*592f0*/  STL [R1+0x418], R196 ;  /* 0x000418c401007387 */ /* 0x000fe20000100800 */
[----:B--2---:R-:W-:-:S02]  /*59300*/  LOP3.LUT R160, R3, 0xff0000, RZ, 0xc0, !PT ;  /* 0x00ff000003a07812 */ /* 0x004fc400078ec0ff */
[----:B------:R-:W-:Y:S01]  /*59310*/  PRMT R3, R49, 0x7604, R0 ;  /* 0x0000760431037816 */ /* 0x000fe20000000000 */
[----:B------:R1:W-:Y:S01]  /*59320*/  STL [R1+0x41c], R194 ;  /* 0x00041cc201007387 */ /* 0x0003e20000100800 */
[----:B------:R-:W-:Y:S01]  /*59330*/  PRMT R0, R45, 0x7604, R4 ;  /* 0x000076042d007816 */ /* 0x000fe20000000004 */
[----:B------:R-:W-:Y:S01]  /*59340*/  IMAD.IADD R190, R158, 0x1, R160 ;  /* 0x000000019ebe7824 */ /* 0x000fe200078e02a0 */
[----:B------:R-:W-:Y:S01]  /*59350*/  PRMT R5, R41, 0x7604, R164 ;  /* 0x0000760429057816 */ /* 0x000fe200000000a4 */
[----:B0-----:R-:W-:Y:S01]  /*59360*/  IMAD.IADD R192, R3, 0x1, R156 ;  /* 0x0000000103c07824 */ /* 0x001fe200078e029c */
[----:B------:R-:W-:Y:S01]  /*59370*/  LOP3.LUT R4, R162, 0xff0000, RZ, 0xc0, !PT ;  /* 0x00ff0000a2047812 */ /* 0x000fe200078ec0ff */
        /* <DEDUP_REMOVED lines=13> */
[----:B------:R-:W-:-:S02]  /*59450*/  PRMT R3, R33, 0x7604, R0 ;  /* 0x0000760421037816 */ /* 0x000fc40000000000 */
[----:B------:R-:W-:Y:S01]  /*59460*/  LOP3.LUT R156, R5, 0xff0000, RZ, 0xc0, !PT ;  /* 0x00ff0000059c7812 */ /* 0x000fe200078ec0ff */
[----:B------:R1:W-:Y:S01]  /*59470*/  STL [R1+0x40c], R202 ;  /* 0x00040cca01007387 */ /* 0x0003e20000100800 */
[----:B------:R-:W-:Y:S02]  /*59480*/  PRMT R0, R29, 0x7604, R4 ;  /* 0x000076041d007816 */ /* 0x000fe40000000004 */
[----:B------:R-:W-:Y:S01]  /*59490*/  PRMT R5, R25, 0x7604, R164 ;  /* 0x0000760419057816 */ /* 0x000fe200000000a4 */
[----:B------:R2:W-:Y:S01]  /*594a0*/  STL [R1+0x414], R198 ;  /* 0x000414c601007387 */ /* 0x0005e20000100800 */
[----:B------:R-:W-:Y:S01]  /*594b0*/  LOP3.LUT R4, R162, 0xff0000, RZ, 0xc0, !PT ;  /* 0x00ff0000a2047812 */ /* 0x000fe200078ec0ff */
[----:B0-----:R-:W-:Y:S01]  /*594c0*/  IMAD.IADD R200, R3, 0x1, R156 ;  /* 0x0000000103c87824 */ /* 0x001fe200078e029c */
[----:B------:R-:W-:Y:S01]  /*594d0*/  LOP3.LUT R2, R2, 0xff0000, RZ, 0xc0, !PT ;  /* 0x00ff000002027812 */ /* 0x000fe200078ec0ff */
[----:B------:R-:W-:Y:S01]  /*594e0*/  IMAD.U32 R3, R20, 0x10000, RZ ;  /* 0x0001000014037824 */ /* 0x000fe200078e00ff */
[----:B------:R-:W-:Y:S01]  /*594f0*/  LOP3.LUT R156, R22, 0xff, RZ, 0xc0, !PT ;  /* 0x000000ff169c7812 */ /* 0x000fe200078ec0ff */
[----:B------:R-:W-:Y:S01]  /*59500*/  IMAD.IADD R205, R5, 0x1, R4 ;  /* 0x0000000105cd7824 */ /* 0x000fe200078e0204 */
[----:B------:R-:W-:Y:S01]  /*59510*/  LOP3.LUT R4, R155, 0xff, RZ, 0xc0, !PT ;  /* 0x000000ff9b047812 */ /* 0x000fe200078ec0ff */
[----:B-1----:R-:W-:Y:S01]  /*59520*/  IMAD.IADD R202, R0, 0x1, R2 ;  /* 0x0000000100ca7824 */ /* 0x002fe200078e0202 */
[----:B------:R-:W-:Y:S01]  /*59530*/  LOP3.LUT R0, R56, 0xff, RZ, 0xc0, !PT ;  /* 0x000000ff38007812 */ /* 0x000fe200078ec0ff */
[----:B------:R-:W-:Y:S01]  /*59540*/  IMAD.U32 R5, R58, 0x10000, RZ ;  /* 0x000100003a057824 */ /* 0x000fe200078e00ff */
[----:B------:R-:W-:Y:S01]  /*59550*/  LOP3.LUT R164, R60, 0xff, RZ, 0xc0, !PT ;  /* 0x000000ff3ca47812 */ /* 0x000fe200078ec0ff */
[----:B------:R-:W-:Y:S01]  /*59560*/  IMAD.U32 R2, R18, 0x10000, RZ ;  /* 0x0001000012027824 */ /* 0x000fe200078e00ff */
[----:B------:R0:W-:Y:S01]  /*59570*/  STL [R1+0x400], R213 ;  /* 0x000400d501007387 */ /* 0x0001e20000100800 */
[----:B------:R-:W-:-:S02]  /*59580*/  IMAD.U32 R162, R62, 0x10000, RZ ;  /* 0x000100003ea27824 */ /* 0x000fc400078e00ff */
[----:B--2---:R-:W-:Y:S01]  /*59590*/  IMAD.IADD R198, R158, 0x1, R160 ;  /* 0x000000019ec67824 */ /* 0x004fe200078e02a0 */
[----:B------:R-:W-:Y:S01]  /*595a0*/  PRMT R158, R21, 0x7604, R156 ;  /* 0x00007604159e7816 */ /* 0x000fe2000000009c */
[----:B------:R1:W-:Y:S01]  /*595b0*/  STL [R1+0x3fc], R217 ;  /* 0x0003fcd901007387 */ /* 0x0003e20000100800 */
[----:B------:R-:W-:Y:S02]  /*595c0*/  LOP3.LUT R160, R3, 0xff0000, RZ, 0xc0, !PT ;  /* 0x00ff000003a07812 */ /* 0x000fe400078ec0ff */
[----:B------:R-:W-:Y:S01]  /*595d0*/  PRMT R3, R57, 0x7604, R0 ;  /* 0x0000760439037816 */ /* 0x000fe20000000000 */
[----:B------:R2:W-:Y:S01]  /*595e0*/  STL [R1+0x404], R209 ;  /* 0x000404d101007387 */ /* 0x0005e20000100800 */
[----:B------:R-:W-:Y:S02]  /*595f0*/  LOP3.LUT R156, R5, 0xff0000, RZ, 0xc0, !PT ;  /* 0x00ff0000059c7812 */ /* 0x000fe400078ec0ff */
[----:B------:R-:W-:Y:S01]  /*59600*/  PRMT R0, R16, 0x7604, R4 ;  /* 0x0000760410007816 */ /* 0x000fe20000000004 */
[----:B------:R3:W-:Y:S01]  /*59610*/  STL [R1+0x3f0], R208 ;  /* 0x0003f0d001007387 */ /* 0x0007e20000100800 */
[----:B------:R-:W-:Y:S01]  /*59620*/  LOP3.LUT R2, R2, 0xff0000, RZ, 0xc0, !PT ;  /* 0x00ff000002027812 */ /* 0x000fe200078ec0ff */
[----:B0-----:R-:W-:Y:S01]  /*59630*/  IMAD.IADD R213, R3, 0x1, R156 ;  /* 0x0000000103d57824 */ /* 0x001fe200078e029c */
        /* <DEDUP_REMOVED lines=16> */
[----:B------:R-:W-:-:S02]  /*59740*/  PRMT R3, R69, 0x7604, R0 ;  /* 0x0000760445037816 */ /* 0x000fc40000000000 */
[----:B------:R-:W-:Y:S01]  /*59750*/  LOP3.LUT R156, R5, 0xff0000, RZ, 0xc0, !PT ;  /* 0x00ff0000059c7812 */ /* 0x000fe200078ec0ff */
[----:B------:R1:W-:Y:S01]  /*59760*/  STL [R1+0x3ec], R210 ;  /* 0x0003ecd201007387 */ /* 0x0003e20000100800 */
[----:B------:R-:W-:Y:S01]  /*59770*/  PRMT R0, R73, 0x7604, R4 ;  /* 0x0000760449007816 */ /* 0x000fe20000000004 */
[----:B------:R-:W-:Y:S01]  /*59780*/  IMAD.IADD R206, R158, 0x1, R160 ;  /* 0x000000019ece7824 */ /* 0x000fe200078e02a0 */
[----:B------:R-:W-:Y:S01]  /*59790*/  PRMT R5, R77, 0x7604, R164 ;  /* 0x000076044d057816 */ /* 0x000fe200000000a4 */
[----:B---3--:R-:W-:Y:S01]  /*597a0*/  IMAD.IADD R208, R3, 0x1, R156 ;  /* 0x0000000103d07824 */ /* 0x008fe200078e029c */
[----:B------:R-:W-:Y:S01]  /*597b0*/  LOP3.LUT R4, R162, 0xff0000, RZ, 0xc0, !PT ;  /* 0x00ff0000a2047812 */ /* 0x000fe200078ec0ff */
[----:B------:R-:W-:Y:S01]  /*597c0*/  IMAD.U32 R3, R82, 0x10000, RZ ;  /* 0x0001000052037824 */ /* 0x000fe200078e00ff */
[----:B------:R-:W-:Y:S01]  /*597d0*/  LOP3.LUT R2, R2, 0xff0000, RZ, 0xc0, !PT ;  /* 0x00ff000002027812 */ /* 0x000fe200078ec0ff */
[----:B------:R-:W-:Y:S01]  /*597e0*/  IMAD.U32 R162, R94, 0x10000, RZ ;  /* 0x000100005ea27824 */ /* 0x000fe200078e00ff */
[----:B------:R-:W-:Y:S01]  /*597f0*/  LOP3.LUT R156, R80, 0xff, RZ, 0xc0, !PT ;  /* 0x000000ff509c7812 */ /* 0x000fe200078ec0ff */
[----:B0-----:R-:W-:Y:S01]  /*59800*/  IMAD.IADD R212, R5, 0x1, R4 ;  /* 0x0000000105d47824 */ /* 0x001fe200078e0204 */
[----:B------:R-:W-:Y:S01]  /*59810*/  LOP3.LUT R4, R88, 0xff, RZ, 0xc0, !PT ;  /* 0x000000ff58047812 */ /* 0x000fe200078ec0ff */
[----:B-1----:R-:W-:Y:S01]  /*59820*/  IMAD.IADD R210, R0, 0x1, R2 ;  /* 0x0000000100d27824 */ /* 0x002fe200078e0202 */
        /* <DEDUP_REMOVED lines=20> */
[----:B------:R0:W-:Y:S01]  /*59970*/  STL [R1+0x3cc], R233 ;  /* 0x0003cce901007387 */ /* 0x0001e20000100800 */
[----:B------:R-:W-:Y:S01]  /*59980*/  IMAD.IADD R221, R5, 0x1, R4 ;  /* 0x0000000105dd7824 */ /* 0x000fe200078e0204 */
[----:B------:R-:W-:Y:S01]  /*59990*/  LOP3.LUT R4, R104, 0xff, RZ, 0xc0, !PT ;  /* 0x000000ff68047812 */ /* 0x000fe200078ec0ff */
[----:B--2---:R-:W-:Y:S01]  /*599a0*/  IMAD.IADD R214, R158, 0x1, R160 ;  /* 0x000000019ed67824 */ /* 0x004fe200078e02a0 */
[----:B------:R-:W-:Y:S01]  /*599b0*/  LOP3.LUT R160, R3, 0xff0000, RZ, 0xc0, !PT ;  /* 0x00ff000003a07812 */ /* 0x000fe200078ec0ff */
[----:B------:R-:W2:Y:S01]  /*599c0*/  LDL R172, [R1+0x220] ;  /* 0x0002200001ac7983 */ /* 0x000ea20000100800 */
[----:B------:R-:W-:Y:S01]  /*599d0*/  PRMT R3, R101, 0x7604, R0 ;  /* 0x0000760465037816 */ /* 0x000fe20000000000 */
[----:B------:R-:W-:Y:S01]  /*599e0*/  IMAD.U32 R5, R102, 0x10000, RZ ;  /* 0x0001000066057824 */ /* 0x000fe200078e00ff */
[----:B------:R-:W-:Y:S01]  /*599f0*/  PRMT R0, R105, 0x7604, R4 ;  /* 0x0000760469007816 */ /* 0x000fe20000000004 */
[----:B------:R1:W-:Y:S01]  /*59a00*/  STL [R1+0x3b0], R232 ;  /* 0x0003b0e801007387 */ /* 0x0003e20000100800 */
[----:B------:R-:W-:Y:S01]  /*59a10*/  LOP3.LUT R2, R2, 0xff0000, RZ, 0xc0, !PT ;  /* 0x00ff000002027812 */ /* 0x000fe200078ec0ff */
[----:B------:R-:W-:Y:S01]  /*59a20*/  IMAD.U32 R162, R110, 0x10000, RZ ;  /* 0x000100006ea27824 */ /* 0x000fe200078e00ff */
[----:B------:R-:W-:Y:S01]  /*59a30*/  LOP3.LUT R156, R96, 0xff, RZ, 0xc0, !PT ;  /* 0x000000ff609c7812 */ /* 0x000fe200078ec0ff */
[----:B------:R3:W-:Y:S01]  /*59a40*/  STL [R1+0x3d0], R229 ;  /* 0x0003d0e501007387 */ /* 0x0007e20000100800 */
[----:B------:R-:W-:Y:S01]  /*59a50*/  LOP3.LUT R164, R108, 0xff, RZ, 0xc0, !PT ;  /* 0x000000ff6ca47812 */ /* 0x000fe200078ec0ff */
[----:B0-----:R-:W-:Y:S01]  /*59a60*/  IMAD.IADD R233, R0, 0x1, R2 ;  /* 0x0000000100e97824 */ /* 0x001fe200078e0202 */
[----:B------:R-:W-:Y:S01]  /*59a70*/  PRMT R158, R97, 0x7604, R156 ;  /* 0x00007604619e7816 */ /* 0x000fe2000000009c */
[----:B------:R-:W4:Y:S01]  /*59a80*/  LDL R0, [R1+0x224] ;  /* 0x0002240001007983 */ /* 0x000f220000100800 */
[----:B------:R-:W-:-:S02]  /*59a90*/  LOP3.LUT R156, R5, 0xff0000, RZ, 0xc0, !PT ;  /* 0x00ff0000059c7812 */ /* 0x000fc400078ec0ff */
[----:B------:R-:W-:Y:S01]  /*59aa0*/  PRMT R5, R109, 0x7604, R164 ;  /* 0x000076046d057816 */ /* 0x000fe200000000a4 */
[----:B-1----:R-:W4:Y:S01]  /*59ab0*/  LDL R232, [R1+0x22c] ;  /* 0x00022c0001e87983 */ /* 0x002f220000100800 */
[----:B------:R-:W-:Y:S01]  /*59ac0*/  LOP3.LUT R4, R162, 0xff0000, RZ, 0xc0, !PT ;  /* 0x00ff0000a2047812 */ /* 0x000fe200078ec0ff */
[----:B---3--:R-:W-:Y:S02]  /*59ad0*/  IMAD.IADD R229, R3, 0x1, R156 ;  /* 0x0000000103e57824 */ /* 0x008fe400078e029c */
[----:B------:R-:W-:Y:S01]  /*59ae0*/  IMAD.U32 R156, R114, 0x10000, RZ ;  /* 0x00010000729c7824 */ /* 0x000fe200078e00ff */
[----:B------:R-:W-:Y:S01]  /*59af0*/  LOP3.LUT R2, R116, 0xff, RZ, 0xc0, !PT ;  /* 0x000000ff74027812 */ /* 0x000fe200078ec0ff */
[----:B------:R-:W-:Y:S01]  /*59b00*/  IMAD.IADD R220, R5, 0x1, R4 ;  /* 0x0000000105dc7824 */ /* 0x000fe200078e0204 */
[----:B------:R-:W3:Y:S01]  /*59b10*/  LDL R174, [R1+0x228] ;  /* 0x0002280001ae7983 */ /* 0x000ee20000100800 */
[----:B------:R-:W-:Y:S01]  /*59b20*/  IMAD.U32 R3, R122, 0x10000, RZ ;  /* 0x000100007a037824 */ /* 0x000fe200078e00ff */
[----:B------:R-:W-:Y:S01]  /*59b30*/  LOP3.LUT R4, R120, 0xff, RZ, 0xc0, !PT ;  /* 0x000000ff78047812 */ /* 0x000fe200078ec0ff */
[----:B------:R-:W-:Y:S01]  /*59b40*/  IMAD.IADD R225, R158, 0x1, R160 ;  /* 0x000000019ee17824 */ /* 0x000fe200078e02a0 */
[----:B------:R-:W-:Y:S01]  /*59b50*/  LOP3.LUT R162, R156, 0xff0000, RZ, 0xc0, !PT ;  /* 0x00ff00009ca27812 */ /* 0x000fe200078ec0ff */
[----:B------:R0:W-:Y:S01]  /*59b60*/  STL [R1+0x448], R180 ;  /* 0x000448b401007387 */ /* 0x0001e20000100800 */
[----:B------:R-:W-:-:S02]  /*59b70*/  PRMT R156, R117, 0x7604, R2 ;  /* 0x00007604759c7816 */ /* 0x000fc40000000002 */
[----:B------:R-:W-:Y:S01]  /*59b80*/  PRMT R2, R121, 0x7604, R4 ;  /* 0x0000760479027816 */ /* 0x000fe20000000004 */
[----:B------:R-:W3:Y:S01]  /*59b90*/  LDL R236, [R1+0x234] ;  /* 0x0002340001ec7983 */ /* 0x000ee20000100800 */
[----:B------:R-:W-:-:S03]  /*59ba0*/  LOP3.LUT R3, R3, 0xff0000, RZ, 0xc0, !PT ;  /* 0x00ff000003037812 */ /* 0x000fc600078ec0ff */
[----:B------:R1:W-:Y:S01]  /*59bb0*/  STL [R1+0x474], R166 ;  /* 0x000474a601007387 */ /* 0x0003e20000100800 */
[----:B0-----:R-:W-:Y:S02]  /*59bc0*/  IMAD.MOV.U32 R180, RZ, RZ, R226 ;  /* 0x000000ffffb47224 */ /* 0x001fe400078e00e2 */
[----:B------:R-:W-:Y:S01]  /*59bd0*/  IMAD.IADD R226, R2, 0x1, R3 ;  /* 0x0000000102e27824 */ /* 0x000fe200078e0203 */
[----:B------:R0:W-:Y:S01]  /*59be0*/  STL [R1+0x44c], R178 ;  /* 0x00044cb201007387 */ /* 0x0001e20000100800 */
[----:B------:R-:W-:-:S03]  /*59bf0*/  LOP3.LUT R158, R112, 0xff, RZ, 0xc0, !PT ;  /* 0x000000ff709e7812 */ /* 0x000fc600078ec0ff */
[----:B------:R-:W3:Y:S01]  /*59c00*/  LDL R3, [R1+0x230] ;  /* 0x0002300001037983 */ /* 0x000ee20000100800 */
[----:B------:R-:W-:Y:S01]  /*59c10*/  IMAD.U32 R5, R118, 0x10000, RZ ;  /* 0x0001000076057824 */ /* 0x000fe200078e00ff */
[----:B-1----:R-:W-:Y:S01]  /*59c20*/  LOP3.LUT R166, R124, 0xff, RZ, 0xc0, !PT ;  /* 0x000000ff7ca67812 */ /* 0x002fe200078ec0ff */
[----:B------:R-:W-:Y:S01]  /*59c30*/  IMAD.U32 R164, R126, 0x10000, RZ ;  /* 0x000100007ea47824 */ /* 0x000fe200078e00ff */
[----:B------:R-:W-:Y:S01]  /*59c40*/  PRMT R160, R113, 0x7604, R158 ;  /* 0x0000760471a07816 */ /* 0x000fe2000000009e */
[----:B------:R1:W-:Y:S01]  /*59c50*/  STL [R1+0x3b8], R228 ;  /* 0x0003b8e401007387 */ /* 0x0003e20000100800 */
[----:B------:R-:W-:Y:S02]  /*59c60*/  LOP3.LUT R158, R5, 0xff0000, RZ, 0xc0, !PT ;  /* 0x00ff0000059e7812 */ /* 0x000fe400078ec0ff */
[----:B------:R-:W-:Y:S01]  /*59c70*/  LOP3.LUT R2, R131, 0xff, RZ, 0xc0, !PT ;  /* 0x000000ff83027812 */ /* 0x000fe200078ec0ff */
[----:B------:R1:W-:Y:S01]  /*59c80*/  STL [R1+0x464], R177 ;  /* 0x000464b101007387 */ /* 0x0003e20000100800 */
[----:B------:R-:W-:-:S02]  /*59c90*/  PRMT R5, R125, 0x7604, R166 ;  /* 0x000076047d057816 */ /* 0x000fc400000000a6 */
[----:B------:R-:W-:Y:S01]  /*59ca0*/  LOP3.LUT R4, R164, 0xff0000, RZ, 0xc0, !PT ;  /* 0x00ff0000a4047812 */ /* 0x000fe200078ec0ff */
[----:B0-----:R-:W-:Y:S01]  /*59cb0*/  IMAD.MOV.U32 R178, RZ, RZ, R222 ;  /* 0x000000ffffb27224 */ /* 0x001fe200078e00de */
[----:B------:R0:W-:Y:S01]  /*59cc0*/  STL [R1+0x470], R168 ;  /* 0x000470a801007387 */ /* 0x0001e20000100800 */
[----:B------:R-:W-:Y:S01]  /*59cd0*/  IMAD.IADD R222, R160, 0x1, R162 ;  /* 0x00000001a0de7824 */ /* 0x000fe200078e02a2 */
[----:B------:R-:W-:Y:S01]  /*59ce0*/  LOP3.LUT R160, R128, 0xff, RZ, 0xc0, !PT ;  /* 0x000000ff80a07812 */ /* 0x000fe200078ec0ff */
[----:B-1----:R-:W-:Y:S01]  /*59cf0*/  IMAD.IADD R228, R5, 0x1, R4 ;  /* 0x0000000105e47824 */ /* 0x002fe200078e0204 */
[----:B------:R1:W-:Y:S01]  /*59d00*/  STL [R1+0x450], R176 ;  /* 0x000450b001007387 */ /* 0x0003e20000100800 */
[----:B------:R-:W-:-:S03]  /*59d10*/  IMAD.U32 R5, R132, 0x10000, RZ ;  /* 0x0001000084057824 */ /* 0x000fc600078e00ff */
[----:B------:R-:W3:Y:S01]  /*59d20*/  LDL R177, [R1+0x23c] ;  /* 0x00023c0001b17983 */ /* 0x000ee20000100800 */
[----:B0-----:R-:W-:-:S03]  /*59d30*/  LOP3.LUT R168, R137, 0xff, RZ, 0xc0, !PT ;  /* 0x000000ff89a87812 */ /* 0x001fc600078ec0ff */
[----:B------:R0:W-:Y:S04]  /*59d40*/  STL [R1+0x45c], R185 ;  /* 0x00045cb901007387 */ /* 0x0001e80000100800 */
[----:B------:R0:W-:Y:S04]  /*59d50*/  STL [R1+0x460], R181 ;  /* 0x000460b501007387 */ /* 0x0001e80000100800 */
[----:B------:R-:W-:Y:S01]  /*59d60*/  STL [R1+0x46c], R170 ;  /* 0x00046caa01007387 */ /* 0x000fe20000100800 */
[----:B--2---:R-:W-:Y:S02]  /*59d70*/  PRMT R162, R172, 0x7604, R160 ;  /* 0x00007604aca27816 */ /* 0x004fe400000000a0 */
[----:B------:R-:W-:-:S02]  /*59d80*/  LOP3.LUT R160, R5, 0xff0000, RZ, 0xc0, !PT ;  /* 0x00ff000005a07812 */ /* 0x000fc400078ec0ff */
[----:B----4-:R-:W-:Y:S02]  /*59d90*/  PRMT R2, R0, 0x7604, R2 ;  /* 0x0000760400027816 */ /* 0x010fe40000000002 */
[----:B------:R-:W2:Y:S01]  /*59da0*/  LDL R0, [R1+0x238] ;  /* 0x0002380001007983 */ /* 0x000ea20000100800 */
[----:B------:R-:W-:Y:S02]  /*59db0*/  PRMT R5, R232, 0x7604, R168 ;  /* 0x00007604e8057816 */ /* 0x000fe400000000a8 */
[----:B------:R-:W-:Y:S02]  /*59dc0*/  IMAD.IADD R232, R2, 0x1, R160 ;  /* 0x0000000102e87824 */ /* 0x000fe400078e02a0 */
[----:B------:R-:W4:Y:S01]  /*59dd0*/  LDL R2, [R1+0x240] ;  /* 0x0002400001027983 */ /* 0x000f220000100800 */
[----:B-1----:R-:W-:Y:S02]  /*59de0*/  IMAD.MOV.U32 R176, RZ, RZ, R224 ;  /* 0x000000ffffb07224 */ /* 0x002fe400078e00e0 */
[----:B------:R-:W-:-:S02]  /*59df0*/  IMAD.IADD R224, R156, 0x1, R158 ;  /* 0x000000019ce07824 */ /* 0x000fc400078e029e */
[----:B------:R-:W-:Y:S01]  /*59e00*/  IMAD.U32 R156, R129, 0x10000, RZ ;  /* 0x00010000819c7824 */ /* 0x000fe200078e00ff */
[----:B------:R-:W-:Y:S01]  /*59e10*/  LOP3.LUT R4, R134, 0xff, RZ, 0xc0, !PT ;  /* 0x000000ff86047812 */ /* 0x000fe200078ec0ff */
[----:B------:R-:W-:Y:S02]  /*59e20*/  IMAD.U32 R158, R135, 0x10000, RZ ;  /* 0x00010000879e7824 */ /* 0x000fe400078e00ff */
[----:B------:R-:W-:Y:S01]  /*59e30*/  IMAD.U32 R166, R138, 0x10000, RZ ;  /* 0x000100008aa67824 */ /* 0x000fe200078e00ff */
[----:B------:R-:W-:Y:S02]  /*59e40*/  LOP3.LUT R164, R156, 0xff0000, RZ, 0xc0, !PT ;  /* 0x00ff00009ca47812 */ /* 0x000fe400078ec0ff */
[----:B---3--:R-:W-:Y:S02]  /*59e50*/  PRMT R156, R174, 0x7604, R4 ;  /* 0x00007604ae9c7816 */ /* 0x008fe40000000004 */
[----:B------:R-:W-:Y:S02]  /*59e60*/  LOP3.LUT R158, R158, 0xff0000, RZ, 0xc0, !PT ;  /* 0x00ff00009e9e7812 */ /* 0x000fe400078ec0ff */
[----:B------:R-:W-:Y:S01]  /*59e70*/  LOP3.LUT R4, R166, 0xff0000, RZ, 0xc0, !PT ;  /* 0x00ff0000a6047812 */ /* 0x000fe200078ec0ff */
[----:B0-----:R-:W-:-:S02]  /*59e80*/  IMAD.MOV.U32 R185, RZ, RZ, R176 ;  /* 0x000000ffffb97224 */ /* 0x001fc400078e00b0 */
[----:B------:R-:W-:Y:S02]  /*59e90*/  IMAD.MOV.U32 R174, RZ, RZ, R234 ;  /* 0x000000ffffae7224 */ /* 0x000fe400078e00ea */
[----:B------:R-:W-:Y:S02]  /*59ea0*/  IMAD.MOV.U32 R176, RZ, RZ, R237 ;  /* 0x000000ffffb07224 */ /* 0x000fe400078e00ed */
[----:B------:R-:W-:Y:S01]  /*59eb0*/  IMAD.IADD R234, R156, 0x1, R158 ;  /* 0x000000019cea7824 */ /* 0x000fe200078e029e */
[----:B------:R-:W-:Y:S01]  /*59ec0*/  LOP3.LUT R156, R140, 0xff, RZ, 0xc0, !PT ;  /* 0x000000ff8c9c7812 */ /* 0x000fe200078ec0ff */
[----:B------:R-:W-:Y:S02]  /*59ed0*/  IMAD.IADD R237, R5, 0x1, R4 ;  /* 0x0000000105ed7824 */ /* 0x000fe400078e0204 */
[----:B------:R-:W-:Y:S01]  /*59ee0*/  IMAD.U32 R5, R141, 0x10000, RZ ;  /* 0x000100008d057824 */ /* 0x000fe200078e00ff */
[----:B------:R-:W-:Y:S01]  /*59ef0*/  LOP3.LUT R4, R143, 0xff, RZ, 0xc0, !PT ;  /* 0x000000ff8f047812 */ /* 0x000fe200078ec0ff */
[----:B------:R-:W-:Y:S01]  /*59f00*/  IMAD.U32 R158, R144, 0x10000, RZ ;  /* 0x00010000909e7824 */ /* 0x000fe200078e00ff */
[----:B------:R-:W-:-:S02]  /*59f10*/  PRMT R3, R3, 0x7604, R156 ;  /* 0x0000760403037816 */ /* 0x000fc4000000009c */
[----:B------:R-:W-:Y:S02]  /*59f20*/  LOP3.LUT R156, R5, 0xff0000, RZ, 0xc0, !PT ;  /* 0x00ff0000059c7812 */ /* 0x000fe400078ec0ff */
[----:B------:R-:W-:Y:S02]  /*59f30*/  PRMT R5, R236, 0x7604, R4 ;  /* 0x00007604ec057816 */ /* 0x000fe40000000004 */
[----:B------:R-:W-:Y:S01]  /*59f40*/  LOP3.LUT R4, R158, 0xff0000, RZ, 0xc0, !PT ;  /* 0x00ff00009e047812 */ /* 0x000fe200078ec0ff */
[----:B------:R-:W-:Y:S02]  /*59f50*/  IMAD.MOV.U32 R172, RZ, RZ, R178 ;  /* 0x000000ffffac7224 */ /* 0x000fe400078e00b2 */
[----:B------:R-:W-:Y:S02]  /*59f60*/  IMAD.MOV.U32 R178, RZ, RZ, R180 ;  /* 0x000000ffffb27224 */ /* 0x000fe400078e00b4 */
[----:B------:R-:W-:Y:S02]  /*59f70*/  IMAD.MOV.U32 R180, RZ, RZ, R245 ;  /* 0x000000ffffb47224 */ /* 0x000fe400078e00f5 */
[----:B------:R-:W-:Y:S01]  /*59f80*/  IMAD.IADD R245, R3, 0x1, R156 ;  /* 0x0000000103f57824 */ /* 0x000fe200078e029c */
[----:B------:R-:W-:Y:S01]  /*59f90*/  LOP3.LUT R3, R146, 0xff, RZ, 0xc0, !PT ;  /* 0x000000ff92037812 */ /* 0x000fe200078ec0ff */
[----:B------:R-:W-:-:S02]  /*59fa0*/  IMAD.IADD R236, R5, 0x1, R4 ;  /* 0x0000000105ec7824 */ /* 0x000fc400078e0204 */
[----:B------:R-:W-:Y:S01]  /*59fb0*/  IMAD.U32 R5, R147, 0x10000, RZ ;  /* 0x0001000093057824 */ /* 0x000fe200078e00ff */
[----:B------:R-:W-:Y:S01]  /*59fc0*/  LOP3.LUT R4, R149, 0xff, RZ, 0xc0, !PT ;  /* 0x000000ff95047812 */ /* 0x000fe200078ec0ff */
[----:B------:R-:W-:Y:S02]  /*59fd0*/  IMAD.U32 R156, R150, 0x10000, RZ ;  /* 0x00010000969c7824 */ /* 0x000fe400078e00ff */
[----:B------:R-:W-:Y:S01]  /*59fe0*/  IMAD.MOV.U32 R181, RZ, RZ, R230 ;  /* 0x000000ffffb57224 */ /* 0x000fe200078e00e6 */
[----:B------:R-:W-:-:S05]  /*59ff0*/  LOP3.LUT R160, R7, 0xffff, RZ, 0xc0, !PT ;  /* 0x0000ffff07a07812 */ /* 0x000fca00078ec0ff */
[----:B------:R-:W-:Y:S01]  /*5a000*/  STL [R1+0x37c], R160 ;  /* 0x00037ca001007387 */ /* 0x000fe20000100800 */
[----:B------:R-:W-:Y:S01]  /*5a010*/  IMAD.IADD R230, R162, 0x1, R164 ;  /* 0x00000001a2e67824 */ /* 0x000fe200078e02a4 */
[----:B------:R-:W-:-:S05]  /*5a020*/  LOP3.LUT R162, R242, 0xffff, RZ, 0xc0, !PT ;  /* 0x0000fffff2a27812 */ /* 0x000fca00078ec0ff */
[----:B------:R-:W-:Y:S01]  /*5a030*/  STL [R1+0x378], R162 ;  /* 0x000378a201007387 */ /* 0x000fe20000100800 */
[----:B--2---:R-:W-:Y:S02]  /*5a040*/  PRMT R0, R0, 0x7604, R3 ;  /* 0x0000760400007816 */ /* 0x004fe40000000003 */
[----:B------:R-:W-:Y:S02]  /*5a050*/  LOP3.LUT R3, R5, 0xff0000, RZ, 0xc0, !PT ;  /* 0x00ff000005037812 */ /* 0x000fe400078ec0ff */
[----:B------:R-:W-:Y:S02]  /*5a060*/  PRMT R5, R177, 0x7604, R4 ;  /* 0x00007604b1057816 */ /* 0x000fe40000000004 */
[----:B------:R-:W-:Y:S01]  /*5a070*/  LOP3.LUT R4, R156, 0xff0000, RZ, 0xc0, !PT ;  /* 0x00ff00009c047812 */ /* 0x000fe200078ec0ff */
[----:B------:R-:W-:Y:S01]  /*5a080*/  IMAD.IADD R0, R0, 0x1, R3 ;  /* 0x0000000100007824 */ /* 0x000fe200078e0203 */
[----:B------:R-:W-:-:S03]  /*5a090*/  LOP3.LUT R156, R13, 0xffff, RZ, 0xc0, !PT ;  /* 0x0000ffff0d9c7812 */ /* 0x000fc600078ec0ff */
[----:B------:R-:W-:Y:S01]  /*5a0a0*/  IMAD.IADD R3, R5, 0x1, R4 ;  /* 0x0000000105037824 */ /* 0x000fe200078e0204 */
[----:B------:R-:W-:Y:S02]  /*5a0b0*/  LOP3.LUT R4, R152, 0xff, RZ, 0xc0, !PT ;  /* 0x000000ff98047812 */ /* 0x000fe400078ec0ff */
[----:B------:R-:W-:Y:S02]  /*5a0c0*/  LOP3.LUT R5, R15, 0xffff, RZ, 0xc0, !PT ;  /* 0x0000ffff0f057812 */ /* 0x000fe400078ec0ff */
[----:B----4-:R-:W-:Y:S01]  /*5a0d0*/  PRMT R2, R2, 0x7604, R4 ;  /* 0x0000760402027816 */ /* 0x010fe20000000004 */
[----:B------:R-:W-:Y:S02]  /*5a0e0*/  IMAD.U32 R4, R153, 0x10000, RZ ;  /* 0x0001000099047824 */ /* 0x000fe400078e00ff */
[----:B------:R0:W-:Y:S01]  /*5a0f0*/  STL [R1+0x380], R5 ;  /* 0x0003800501007387 */ /* 0x0001e20000100800 */
[----:B------:R-:W-:-:S03]  /*5a100*/  IMAD.U32 R158, R156, 0x10000, RZ ;  /* 0x000100009c9e7824 */ /* 0x000fc600078e00ff */
[----:B------:R1:W-:Y:S01]  /*5a110*/  STL [R1+0x370], R156 ;  /* 0x0003709c01007387 */ /* 0x0003e20000100800 */
[----:B------:R-:W-:Y:S01]  /*5a120*/  IMAD.MOV.U32 R177, RZ, RZ, R181 ;  /* 0x000000ffffb17224 */ /* 0x000fe200078e00b5 */
[----:B0-----:R-:W-:Y:S01]  /*5a130*/  LOP3.LUT R5, R5, 0xff, RZ, 0xc0, !PT ;  /* 0x000000ff05057812 */ /* 0x001fe200078ec0ff */
[----:B------:R-:W-:Y:S01]  /*5a140*/  IMAD.MOV.U32 R181, RZ, RZ, R172 ;  /* 0x000000ffffb57224 */ /* 0x000fe200078e00ac */
[----:B-1----:R-:W-:Y:S01]  /*5a150*/  LOP3.LUT R156, R4, 0xff0000, RZ, 0xc0, !PT ;  /* 0x00ff0000049c7812 */ /* 0x002fe200078ec0ff */
[----:B------:R-:W-:Y:S01]  /*5a160*/  IMAD.MOV.U32 R172, RZ, RZ, R174 ;  /* 0x000000ffffac7224 */ /* 0x000fe200078e00ae */
[----:B------:R-:W-:Y:S02]  /*5a170*/  PRMT R5, R14, 0x7604, R5 ;  /* 0x000076040e057816 */ /* 0x000fe40000000005 */
[----:B------:R-:W-:Y:S01]  /*5a180*/  LOP3.LUT R4, R158, 0xff0000, RZ, 0xc0, !PT ;  /* 0x00ff00009e047812 */ /* 0x000fe200078ec0ff */
[----:B------:R-:W-:Y:S02]  /*5a190*/  IMAD.MOV.U32 R174, RZ, RZ, R176 ;  /* 0x000000ffffae7224 */ /* 0x000fe400078e00b0 */
[----:B------:R-:W-:-:S02]  /*5a1a0*/  IMAD.MOV.U32 R176, RZ, RZ, R178 ;  /* 0x000000ffffb07224 */ /* 0x000fc400078e00b2 */
[----:B------:R-:W-:Y:S01]  /*5a1b0*/  IMAD.IADD R2, R2, 0x1, R156 ;  /* 0x0000000102027824 */ /* 0x000fe200078e029c */
[----:B------:R-:W-:Y:S01]  /*5a1c0*/  LOP3.LUT R156, R11, 0xffff, RZ, 0xc0, !PT ;  /* 0x0000ffff0b9c7812 */ /* 0x000fe200078ec0ff */
[----:B------:R-:W-:Y:S02]  /*5a1d0*/  IMAD.MOV.U32 R178, RZ, RZ, R244 ;  /* 0x000000ffffb27224 */ /* 0x000fe400078e00f4 */
        /* <DEDUP_REMOVED lines=10> */
[----:B------:R0:W-:Y:S01]  /*5a280*/  STL [R1+0x368], R158 ;  /* 0x0003689e01007387 */ /* 0x0001e20000100800 */
[----:B------:R-:W-:Y:S02]  /*5a290*/  IMAD.MOV.U32 R173, RZ, RZ, R177 ;  /* 0x000000ffffad7224 */ /* 0x000fe400078e00b1 */
[----:B------:R-:W-:Y:S01]  /*5a2a0*/  IMAD.MOV.U32 R177, RZ, RZ, R238 ;  /* 0x000000ffffb17224 */ /* 0x000fe200078e00ee */
[----:B0-----:R-:W-:Y:S02]  /*5a2b0*/  LOP3.LUT R158, R5, 0xff0000, RZ, 0xc0, !PT ;  /* 0x00ff0000059e7812 */ /* 0x001fe400078ec0ff */
[----:B------:R-:W-:-:S02]  /*5a2c0*/  PRMT R5, R6, 0x7604, R4 ;  /* 0x0000760406057816 */ /* 0x000fc40000000004 */
        /* <DEDUP_REMOVED lines=142> */
[----:B------:R-:W-:-:S05]  /*5abb0*/  LOP3.LUT R2, R12, 0xffff, RZ, 0xc0, !PT ;  /* 0x0000ffff0c027812 */ /* 0x000fca00078ec0ff */
[----:B------:R1:W-:Y:S02]  /*5abc0*/  STL [R1+0x354], R2 ;  /* 0x0003540201007387 */ /* 0x0003e40000100800 */
[----:B-1----:R-:W-:Y:S02]  /*5abd0*/  IMAD R2, R2, 0x1000000, R244 ;  /* 0x0100000002027824 */ /* 0x002fe400078e02f4 */
[----:B0-----:R-:W-:Y:S04]  /*5abe0*/  STL [R1+0x250], R5 ;  /* 0x0002500501007387 */ /* 0x001fe80000100800 */
[----:B------:R-:W-:Y:S04]  /*5abf0*/  SHFL.DOWN PT, R5, R4, 0x2, 0x1f ;  /* 0x08401f0004057f89 */ /* 0x000fe800000e0000 */
[----:B------:R-:W0:Y:S01]  /*5ac00*/  SHFL.DOWN PT, R4, R2, 0x2, 0x1f ;  /* 0x08401f0002047f89 */ /* 0x000e2200000e0000 */
[----:B--2---:R-:W-:-:S05]  /*5ac10*/  LOP3.LUT R3, R8, 0xffff, RZ, 0xc0, !PT ;  /* 0x0000ffff08037812 */ /* 0x004fca00078ec0ff */
[----:B------:R1:W-:Y:S04]  /*5ac20*/  STL [R1+0x350], R3 ;  /* 0x0003500301007387 */ /* 0x0003e80000100800 */
[----:B------:R-:W2:Y:S01]  /*5ac30*/  SHFL.DOWN PT, R0, R0, 0x2, 0x1f ;  /* 0x08401f0000007f89 */ /* 0x000ea200000e0000 */
[----:B---3--:R-:W-:-:S03]  /*5ac40*/  LOP3.LUT R246, R239, 0xffff, RZ, 0xc0, !PT ;  /* 0x0000ffffeff67812 */ /* 0x008fc600078ec0ff */
[----:B------:R-:W-:Y:S01]  /*5ac50*/  SHFL.DOWN PT, R162, R162, 0x2, 0x1f ;  /* 0x08401f00a2a27f89 */ /* 0x000fe200000e0000 */
[----:B-1----:R-:W-:Y:S01]  /*5ac60*/  IMAD R3, R3, 0x1000000, R238 ;  /* 0x0100000003037824 */ /* 0x002fe200078e02ee */
[----:B------:R-:W-:Y:S02]  /*5ac70*/  LOP3.LUT R238, R251, 0xffff, RZ, 0xc0, !PT ;  /* 0x0000fffffbee7812 */ /* 0x000fe400078ec0ff */
[----:B------:R-:W-:Y:S04]  /*5ac80*/  SHFL.DOWN PT, R164, R164, 0x2, 0x1f ;  /* 0x08401f00a4a47f89 */ /* 0x000fe800000e0000 */
[----:B------:R1:W-:Y:S04]  /*5ac90*/  STL [R1+0x34c], R238 ;  /* 0x00034cee01007387 */ /* 0x0003e80000100800 */
[----:B0-----:R-:W-:Y:S04]  /*5aca0*/  STL [R1+0x248], R4 ;  /* 0x0002480401007387 */ /* 0x001fe80000100800 */
[----:B------:R-:W-:Y:S01]  /*5acb0*/  STL [R1+0x254], R5 ;  /* 0x0002540501007387 */ /* 0x000fe20000100800 */
[----:B-1----:R-:W-:-:S03]  /*5acc0*/  IMAD R238, R238, 0x1000000, R156 ;  /* 0x01000000eeee7824 */ /* 0x002fc600078e029c */
[----:B------:R0:W-:Y:S04]  /*5acd0*/  STL [R1+0x244], R246 ;  /* 0x000244f601007387 */ /* 0x0001e80000100800 */
[----:B------:R-:W1:Y:S04]  /*5ace0*/  SHFL.DOWN PT, R4, R238, 0x2, 0x1f ;  /* 0x08401f00ee047f89 */ /* 0x000e6800000e0000 */
[----:B--2---:R2:W-:Y:S01]  /*5acf0*/  STL [R1+0x25c], R0 ;  /* 0x00025c0001007387 */ /* 0x0045e20000100800 */
[----:B0-----:R-:W-:-:S03]  /*5ad00*/  IMAD R246, R246, 0x1000000, R160 ;  /* 0x01000000f6f67824 */ /* 0x001fc600078e02a0 */
[----:B------:R-:W0:Y:S04]  /*5ad10*/  SHFL.DOWN PT, R5, R3, 0x2, 0x1f ;  /* 0x08401f0003057f89 */ /* 0x000e2800000e0000 */
[----:B------:R-:W3:Y:S04]  /*5ad20*/  SHFL.DOWN PT, R166, R166, 0x2, 0x1f ;  /* 0x08401f00a6a67f89 */ /* 0x000ee800000e0000 */
[----:B--2---:R-:W2:Y:S04]  /*5ad30*/  LDL.LU R0, [R1+0x39c] ;  /* 0x00039c0001007983 */ /* 0x004ea80000300800 */
[----:B------:R-:W3:Y:S04]  /*5ad40*/  SHFL.DOWN PT, R168, R168, 0x2, 0x1f ;  /* 0x08401f00a8a87f89 */ /* 0x000ee800000e0000 */
[----:B-1----:R-:W-:Y:S04]  /*5ad50*/  STL [R1+0x340], R4 ;  /* 0x0003400401007387 */ /* 0x002fe80000100800 */
[----:B------:R1:W-:Y:S04]  /*5ad60*/  SHFL.DOWN PT, R4, R246, 0x2, 0x1f ;  /* 0x08401f00f6047f89 */ /* 0x0003e800000e0000 */
[----:B------:R-:W3:Y:S01]  /*5ad70*/  SHFL.DOWN PT, R170, R170, 0x2, 0x1f ;  /* 0x08401f00aaaa7f89 */ /* 0x000ee200000e0000 */
[----:B-1----:R-:W1:Y:S03]  /*5ad80*/  S2R R246, SR_LANEID ;  /* 0x0000000000f67919 */ /* 0x002e660000000000 */
        /* <DEDUP_REMOVED lines=31> */
[----:B------:R-:W2:Y:S04]  /*5af80*/  SHFL.DOWN PT, R210, R210, 0x2, 0x1f ;  /* 0x08401f00d2d27f89 */ /* 0x000ea800000e0000 */
        /* <DEDUP_REMOVED lines=18> */
[----:B------:R-:W2:Y:S01]  /*5b0b0*/  SHFL.DOWN PT, R236, R236, 0x2, 0x1f ;  /* 0x08401f00ecec7f89 */ /* 0x000ea200000e0000 */
[----:B----4-:R-:W-:-:S03]  /*5b0c0*/  LOP3.LUT R244, R247, 0xffff, RZ, 0xc0, !PT ;  /* 0x0000fffff7f47812 */ /* 0x010fc600078ec0ff */
[----:B------:R-:W4:Y:S04]  /*5b0d0*/  LDL.LU R2, [R1+0x398] ;  /* 0x0003980001027983 */ /* 0x000f280000300800 */
[----:B------:R3:W-:Y:S04]  /*5b0e0*/  STL [R1+0x348], R244 ;  /* 0x000348f401007387 */ /* 0x0007e80000100800 */
[----:B------:R-:W4:Y:S01]  /*5b0f0*/  LDL.LU R3, [R1+0x394] ;  /* 0x0003940001037983 */ /* 0x000f220000300800 */
[----:B-1----:R-:W-:-:S03]  /*5b100*/  ISETP.GT.AND P0, PT, R246, 0x1d, PT ;  /* 0x0000001df600780c */ /* 0x002fc60003f04270 */
[----:B0-----:R-:W-:Y:S01]  /*5b110*/  STL [R1+0x24c], R5 ;  /* 0x00024c0501007387 */ /* 0x001fe20000100800 */
[----:B---3--:R-:W-:-:S03]  /*5b120*/  IMAD R244, R244, 0x1000000, R158 ;  /* 0x01000000f4f47824 */ /* 0x008fc600078e029e */
        /* <DEDUP_REMOVED lines=56> */
[----:B------:R4:W4:Y:S04]  /*5b4b0*/  SHFL.DOWN PT, R5, R244, 0x2, 0x1f ;  /* 0x08401f00f4057f89 */ /* 0x00092800000e0000 */
[----:B------:R0:W5:Y:S04]  /*5b4c0*/  LDL.LU R156, [R1+0x488] ;  /* 0x00048800019c7983 */ /* 0x0001680000300800 */
[----:B------:R0:W5:Y:S04]  /*5b4d0*/  LDL.LU R158, [R1+0x484] ;  /* 0x00048400019e7983 */ /* 0x0001680000300800 */
[----:B------:R1:W5:Y:S04]  /*5b4e0*/  LDL.LU R160, [R1+0x480] ;  /* 0x0004800001a07983 */ /* 0x0003680000300800 */
[----:B0-----:R0:W5:Y:S04]  /*5b4f0*/  LDL.LU R162, [R1+0x47c] ;  /* 0x00047c0001a27983 */ /* 0x0011680000300800 */
[----:B-1----:R0:W5:Y:S04]  /*5b500*/  LDL.LU R164, [R1+0x478] ;  /* 0x0004780001a47983 */ /* 0x0021680000300800 */
        /* <DEDUP_REMOVED lines=698> */
.L_x_464:
[----:B------:R-:W-:-:S05]  /*5e0b0*/  IMAD.IADD R9, R1, 0x1, R8 ;  /* 0x0000000101097824 */ /* 0x000fca00078e0208 */
[----:B------:R-:W2:Y:S02]  /*5e0c0*/  LDL.U8 R7, [R9+0x10] ;  /* 0x0000100009077983 */ /* 0x000ea40000100000 */
[----:B--2---:R-:W-:Y:S01]  /*5e0d0*/  ISETP.NE.AND P0, PT, R7, RZ, PT ;  /* 0x000000ff0700720c */ /* 0x004fe20003f05270 */
[----:B------:R-:W-:Y:S02]  /*5e0e0*/  IMAD.MOV.U32 R7, RZ, RZ, R8 ;  /* 0x000000ffff077224 */ /* 0x000fe400078e0008 */
[----:B------:R-:W-:-:S10]  /*5e0f0*/  VIADD R8, R8, 0x1 ;  /* 0x0000000108087836 */ /* 0x000fd40000000000 */
[----:B------:R-:W-:Y:S05]  /*5e100*/  @P0 BRA `(.L_x_464) ;  /* 0xfffffffc00e80947 */ /* 0x000fea000383ffff */
[----:B------:R-:W-:Y:S05]  /*5e110*/  BSYNC.RECONVERGENT B2 ;  /* 0x0000000000027941 */ /* 0x000fea0003800200 */
.L_x_463:
[----:B------:R-:W-:Y:S01]  /*5e120*/  LOP3.LUT P0, RZ, R6, 0xff, RZ, 0xc0, !PT ;  /* 0x000000ff06ff7812 */ /* 0x000fe2000780c0ff */
[----:B------:R-:W-:Y:S01]  /*5e130*/  BSSY.RECONVERGENT B2, `(.L_x_465) ;  /* 0x000000c000027945 */ /* 0x000fe20003800200 */
[----:B------:R-:W-:-:S11]  /*5e140*/  IMAD.MOV.U32 R8, RZ, RZ, R7 ;  /* 0x000000ffff087224 */ /* 0x000fd600078e0007 */
[----:B------:R-:W-:Y:S05]  /*5e150*/  @!P0 BRA `(.L_x_466) ;  /* 0x0000000000248947 */ /* 0x000fea0003800000 */
[----:B------:R-:W-:-:S07]  /*5e160*/  IMAD.MOV.U32 R10, RZ, RZ, RZ ;  /* 0x000000ffff0a7224 */ /* 0x000fce00078e00ff */
.L_x_467:
        /* <DEDUP_REMOVED lines=8> */
.L_x_466:
[----:B------:R-:W-:Y:S05]  /*5e1f0*/  BSYNC.RECONVERGENT B2 ;  /* 0x0000000000027941 */ /* 0x000fea0003800200 */
.L_x_465:
        /* <DEDUP_REMOVED lines=540> */
.L_x_462:
[----:B------:R-:W-:Y:S05]  /*603c0*/  BSYNC.RECONVERGENT B1 ;  /* 0x0000000000017941 */ /* 0x000fea0003800200 */
.L_x_461:
        /* <DEDUP_REMOVED lines=1407> */
.L_x_471:
[----:B------:R-:W-:-:S05]  /*65bc0*/  IMAD.IADD R9, R1, 0x1, R8 ;  /* 0x0000000101097824 */ /* 0x000fca00078e0208 */
[----:B------:R-:W2:Y:S02]  /*65bd0*/  LDL.U8 R7, [R9+0x10] ;  /* 0x0000100009077983 */ /* 0x000ea40000100000 */
[----:B--2---:R-:W-:Y:S01]  /*65be0*/  ISETP.NE.AND P0, PT, R7, RZ, PT ;  /* 0x000000ff0700720c */ /* 0x004fe20003f05270 */
[----:B------:R-:W-:Y:S02]  /*65bf0*/  IMAD.MOV.U32 R7, RZ, RZ, R8 ;  /* 0x000000ffff077224 */ /* 0x000fe400078e0008 */
[----:B------:R-:W-:-:S10]  /*65c00*/  VIADD R8, R8, 0x1 ;  /* 0x0000000108087836 */ /* 0x000fd40000000000 */
[----:B------:R-:W-:Y:S05]  /*65c10*/  @P0 BRA `(.L_x_471) ;  /* 0xfffffffc00e80947 */ /* 0x000fea000383ffff */
[----:B------:R-:W-:Y:S05]  /*65c20*/  BSYNC.RECONVERGENT B2 ;  /* 0x0000000000027941 */ /* 0x000fea0003800200 */
.L_x_470:
[----:B------:R-:W-:Y:S01]  /*65c30*/  LOP3.LUT P0, RZ, R6, 0xff, RZ, 0xc0, !PT ;  /* 0x000000ff06ff7812 */ /* 0x000fe2000780c0ff */
[----:B------:R-:W-:Y:S01]  /*65c40*/  BSSY.RECONVERGENT B2, `(.L_x_472) ;  /* 0x000000c000027945 */ /* 0x000fe20003800200 */
[----:B------:R-:W-:-:S11]  /*65c50*/  IMAD.MOV.U32 R8, RZ, RZ, R7 ;  /* 0x000000ffff087224 */ /* 0x000fd600078e0007 */
[----:B------:R-:W-:Y:S05]  /*65c60*/  @!P0 BRA `(.L_x_473) ;  /* 0x0000000000248947 */ /* 0x000fea0003800000 */
[----:B------:R-:W-:-:S07]  /*65c70*/  IMAD.MOV.U32 R10, RZ, RZ, RZ ;  /* 0x000000ffff0a7224 */ /* 0x000fce00078e00ff */
.L_x_474:
        /* <DEDUP_REMOVED lines=8> */
.L_x_473:
[----:B------:R-:W-:Y:S05]  /*65d00*/  BSYNC.RECONVERGENT B2 ;  /* 0x0000000000027941 */ /* 0x000fea0003800200 */
.L_x_472:
        /* <DEDUP_REMOVED lines=540> */
.L_x_469:
[----:B------:R-:W-:Y:S05]  /*67ed0*/  BSYNC.RECONVERGENT B1 ;  /* 0x0000000000017941 */ /* 0x000fea0003800200 */
.L_x_468:
        /* <DEDUP_REMOVED lines=1407> */
.L_x_478:
[----:B------:R-:W-:-:S05]  /*6d6d0*/  IMAD.IADD R9, R1, 0x1, R8 ;  /* 0x0000000101097824 */ /* 0x000fca00078e0208 */
[----:B------:R-:W2:Y:S02]  /*6d6e0*/  LDL.U8 R7, [R9+0x10] ;  /* 0x0000100009077983 */ /* 0x000ea40000100000 */
[----:B--2---:R-:W-:Y:S01]  /*6d6f0*/  ISETP.NE.AND P0, PT, R7, RZ, PT ;  /* 0x000000ff0700720c */ /* 0x004fe20003f05270 */
[----:B------:R-:W-:Y:S02]  /*6d700*/  IMAD.MOV.U32 R7, RZ, RZ, R8 ;  /* 0x000000ffff077224 */ /* 0x000fe400078e0008 */
[----:B------:R-:W-:-:S10]  /*6d710*/  VIADD R8, R8, 0x1 ;  /* 0x0000000108087836 */ /* 0x000fd40000000000 */
[----:B------:R-:W-:Y:S05]  /*6d720*/  @P0 BRA `(.L_x_478) ;  /* 0xfffffffc00e80947 */ /* 0x000fea000383ffff */
[----:B------:R-:W-:Y:S05]  /*6d730*/  BSYNC.RECONVERGENT B2 ;  /* 0x0000000000027941 */ /* 0x000fea0003800200 */
.L_x_477:
[----:B------:R-:W-:Y:S01]  /*6d740*/  LOP3.LUT P0, RZ, R6, 0xff, RZ, 0xc0, !PT ;  /* 0x000000ff06ff7812 */ /* 0x000fe2000780c0ff */
[----:B------:R-:W-:Y:S01]  /*6d750*/  BSSY.RECONVERGENT B2, `(.L_x_479) ;  /* 0x000000c000027945 */ /* 0x000fe20003800200 */
[----:B------:R-:W-:-:S11]  /*6d760*/  IMAD.MOV.U32 R8, RZ, RZ, R7 ;  /* 0x000000ffff087224 */ /* 0x000fd600078e0007 */
[----:B------:R-:W-:Y:S05]  /*6d770*/  @!P0 BRA `(.L_x_480) ;  /* 0x0000000000248947 */ /* 0x000fea0003800000 */
[----:B------:R-:W-:-:S07]  /*6d780*/  IMAD.MOV.U32 R10, RZ, RZ, RZ ;  /* 0x000000ffff0a7224 */ /* 0x000fce00078e00ff */
.L_x_481:
        /* <DEDUP_REMOVED lines=8> */
.L_x_480:
[----:B------:R-:W-:Y:S05]  /*6d810*/  BSYNC.RECONVERGENT B2 ;  /* 0x0000000000027941 */ /* 0x000fea0003800200 */
.L_x_479:
        /* <DEDUP_REMOVED lines=540> */
.L_x_476:
[----:B------:R-:W-:Y:S05]  /*6f9e0*/  BSYNC.RECONVERGENT B1 ;  /* 0x0000000000017941 */ /* 0x000fea0003800200 */
.L_x_475:
        /* <DEDUP_REMOVED lines=1407> */
.L_x_485:
[----:B------:R-:W-:-:S05]  /*751e0*/  IMAD.IADD R9, R1, 0x1, R8 ;  /* 0x0000000101097824 */ /* 0x000fca00078e0208 */
[----:B------:R-:W2:Y:S02]  /*751f0*/  LDL.U8 R7, [R9+0x10] ;  /* 0x0000100009077983 */ /* 0x000ea40000100000 */
[----:B--2---:R-:W-:Y:S01]  /*75200*/  ISETP.NE.AND P0, PT, R7, RZ, PT ;  /* 0x000000ff0700720c */ /* 0x004fe20003f05270 */
[----:B------:R-:W-:Y:S02]  /*75210*/  IMAD.MOV.U32 R7, RZ, RZ, R8 ;  /* 0x000000ffff077224 */ /* 0x000fe400078e0008 */
[----:B------:R-:W-:-:S10]  /*75220*/  VIADD R8, R8, 0x1 ;  /* 0x0000000108087836 */ /* 0x000fd40000000000 */
[----:B------:R-:W-:Y:S05]  /*75230*/  @P0 BRA `(.L_x_485) ;  /* 0xfffffffc00e80947 */ /* 0x000fea000383ffff */
[----:B------:R-:W-:Y:S05]  /*75240*/  BSYNC.RECONVERGENT B2 ;  /* 0x0000000000027941 */ /* 0x000fea0003800200 */
.L_x_484:
[----:B------:R-:W-:Y:S01]  /*75250*/  LOP3.LUT P0, RZ, R6, 0xff, RZ, 0xc0, !PT ;  /* 0x000000ff06ff7812 */ /* 0x000fe2000780c0ff */
[----:B------:R-:W-:Y:S01]  /*75260*/  BSSY.RECONVERGENT B2, `(.L_x_486) ;  /* 0x000000c000027945 */ /* 0x000fe20003800200 */
[----:B------:R-:W-:-:S11]  /*75270*/  IMAD.MOV.U32 R8, RZ, RZ, R7 ;  /* 0x000000ffff087224 */ /* 0x000fd600078e0007 */
[----:B------:R-:W-:Y:S05]  /*75280*/  @!P0 BRA `(.L_x_487) ;  /* 0x0000000000248947 */ /* 0x000fea0003800000 */
[----:B------:R-:W-:-:S07]  /*75290*/  IMAD.MOV.U32 R10, RZ, RZ, RZ ;  /* 0x000000ffff0a7224 */ /* 0x000fce00078e00ff */
.L_x_488:
        /* <DEDUP_REMOVED lines=8> */
.L_x_487:
[----:B------:R-:W-:Y:S05]  /*75320*/  BSYNC.RECONVERGENT B2 ;  /* 0x0000000000027941 */ /* 0x000fea0003800200 */
.L_x_486:
        /* <DEDUP_REMOVED lines=540> */
.L_x_483:
[----:B------:R-:W-:Y:S05]  /*774f0*/  BSYNC.RECONVERGENT B1 ;  /* 0x0000000000017941 */ /* 0x000fea0003800200 */
.L_x_482:
[----:B0-2---:R-:W0:Y:S01]  /*77500*/  S2R R4, SR_LANEID ;  /* 0x0000000000047919 */ /* 0x005e220000000000 */
[----:B------:R-:W-:Y:S01]  /*77510*/  BSSY.RECONVERGENT B1, `(.L_x_489) ;  /* 0x00001f1000017945 */ /* 0x000fe20003800200 */
[----:B0-----:R-:W-:-:S13]  /*77520*/  ISETP.NE.AND P0, PT, R4, RZ, PT ;  /* 0x000000ff0400720c */ /* 0x001fda0003f05270 */
[----:B------:R-:W-:Y:S05]  /*77530*/  @P0 BRA `(.L_x_490) ;  /* 0x0000001c00b80947 */ /* 0x000fea0003800000 */
[----:B------:R0:W-:Y:S01]  /*77540*/  STL.64 [R1+0x3b0], R146 ;  /* 0x0003b09201007387 */ /* 0x0001e20000100a00 */
[----:B-1----:R-:W-:Y:S01]  /*77550*/  MOV R5, 0x400 ;  /* 0x0000040000057802 */ /* 0x002fe20000000f00 */
[----:B------:R-:W1:Y:S02]  /*77560*/  S2R R4, SR_CgaCtaId ;  /* 0x0000000000047919 */ /* 0x000e640000008800 */
[----:B-----5:R2:W-:Y:S01]  /*77570*/  STL [R1+0x390], R3 ;  /* 0x0003900301007387 */ /* 0x0205e20000100800 */
[----:B0-----:R-:W0:Y:S03]  /*77580*/  S2R R147, SR_TID.X ;  /* 0x0000000000937919 */ /* 0x001e260000002100 */
[----:B------:R3:W-:Y:S01]  /*77590*/  STL.64 [R1+0x388], R8 ;  /* 0x0003880801007387 */ /* 0x0007e20000100a00 */
[----:B--2---:R-:W-:-:S03]  /*775a0*/  LOP3.LUT R3, R8, 0xffff, RZ, 0xc0, !PT ;  /* 0x0000ffff08037812 */ /* 0x004fc600078ec0ff */
[----:B------:R-:W-:Y:S04]  /*775b0*/  STL.64 [R1+0x398], R12 ;  /* 0x0003980c01007387 */ /* 0x000fe80000100a00 */
[----:B------:R-:W-:Y:S01]  /*775c0*/  STL.64 [R1+0x3a0], R14 ;  /* 0x0003a00e01007387 */ /* 0x000fe20000100a00 */
[----:B---3--:R-:W-:-:S03]  /*775d0*/  LOP3.LUT R8, R10, 0xffff, RZ, 0xc0, !PT ;  /* 0x0000ffff0a087812 */ /* 0x008fc600078ec0ff */
[----:B------:R2:W-:Y:S04]  /*775e0*/  STL.64 [R1+0x3a8], R144 ;  /* 0x0003a89001007387 */ /* 0x0005e80000100a00 */
[----:B------:R-:W3:Y:S01]  /*775f0*/  LDL R146, [R1+0x224] ;  /* 0x0002240001927983 */ /* 0x000ee20000100800 */
[----:B-1----:R-:W-:-:S03]  /*77600*/  LEA R4, R4, R5, 0x18 ;  /* 0x0000000504047211 */ /* 0x002fc600078ec0ff */
[----:B--2---:R-:W2:Y:S01]  /*77610*/  LDL R145, [R1+0x220] ;  /* 0x0002200001917983 */ /* 0x004ea20000100800 */
[----:B0-----:R-:W-:-:S03]  /*77620*/  SHF.R.U32.HI R5, RZ, 0x5, R147 ;  /* 0x00000005ff057819 */ /* 0x001fc60000011693 */
[----:B------:R-:W4:Y:S02]  /*77630*/  LDL R147, [R1+0x228] ;  /* 0x0002280001937983 */ /* 0x000f240000100800 */
[----:B------:R-:W-:Y:S01]  /*77640*/  IMAD R4, R5, 0x110, R4 ;  /* 0x0000011005047824 */ /* 0x000fe200078e0204 */
        /* <DEDUP_REMOVED lines=477> */
.L_x_490:
[----:B------:R-:W-:Y:S05]  /*79420*/  BSYNC.RECONVERGENT B1 ;  /* 0x0000000000017941 */ /* 0x000fea0003800200 */
.L_x_489:
[----:B0-----:R-:W0:Y:S01]  /*79430*/  S2R R4, SR_TID.X ;  /* 0x0000000000047919 */ /* 0x001e220000002100 */
[----:B------:R-:W-:Y:S01]  /*79440*/  BAR.SYNC.DEFER_BLOCKING 0x0 ;  /* 0x0000000000007b1d */ /* 0x000fe20000010000 */
[----:B0-----:R-:W-:-:S13]  /*79450*/  ISETP.NE.AND P1, PT, R4, RZ, PT ;  /* 0x000000ff0400720c */ /* 0x001fda0003f25270 */
[----:B------:R-:W-:Y:S05]  /*79460*/  @P1 BRA `(.L_x_414) ;  /* 0x0000006800801947 */ /* 0x000fea0003800000 */
[----:B-----5:R-:W-:Y:S02]  /*79470*/  LOP3.LUT R250, R250, 0xffff, RZ, 0xc0, !PT ;  /* 0x0000fffffafa7812 */ /* 0x020fe400078ec0ff */
[----:B------:R-:W-:Y:S02]  /*79480*/  LOP3.LUT R249, R249, 0xffff, RZ, 0xc0, !PT ;  /* 0x0000fffff9f97812 */ /* 0x000fe400078ec0ff */
[----:B------:R-:W-:Y:S02]  /*79490*/  LOP3.LUT R252, R252, 0xffff, RZ, 0xc0, !PT ;  /* 0x0000fffffcfc7812 */ /* 0x000fe400078ec0ff */
[----:B------:R-:W-:Y:S02]  /*794a0*/  LOP3.LUT R251, R251, 0xffff, RZ, 0xc0, !PT ;  /* 0x0000fffffbfb7812 */ /* 0x000fe400078ec0ff */
[----:B------:R-:W-:Y:S02]  /*794b0*/  PRMT R249, R250, 0x3340, R249 ;  /* 0x00003340faf97816 */ /* 0x000fe400000000f9 */
[----:B------:R-:W2:Y:S01]  /*794c0*/  LDL.LU R250, [R1+0x228] ;  /* 0x0002280001fa7983 */ /* 0x000ea20000300800 */
[----:B------:R-:W-:-:S02]  /*794d0*/  LOP3.LUT R248, R248, 0xffff, RZ, 0xc0, !PT ;  /* 0x0000fffff8f87812 */ /* 0x000fc400078ec0ff */
[----:B------:R-:W-:Y:S02]  /*794e0*/  PRMT R251, R252, 0x3340, R251 ;  /* 0x00003340fcfb7816 */ /* 0x000fe400000000fb */
[----:B------:R-:W-:Y:S01]  /*794f0*/  LOP3.LUT R247, R247, 0xffff, RZ, 0xc0, !PT ;  /* 0x0000fffff7f77812 */ /* 0x000fe200078ec0ff */
[----:B------:R-:W3:Y:S01]  /*79500*/  LDL.LU R252, [R1+0x220] ;  /* 0x0002200001fc7983 */ /* 0x000ee20000300800 */
[----:B------:R-:W-:Y:S02]  /*79510*/  LOP3.LUT R10, R10, 0xffff, RZ, 0xc0, !PT ;  /* 0x0000ffff0a0a7812 */ /* 0x000fe400078ec0ff */
[----:B------:R-:W-:Y:S02]  /*79520*/  PRMT R247, R248, 0x3340, R247 ;  /* 0x00003340f8f77816 */ /* 0x000fe400000000f7 */
[----:B------:R-:W4:Y:S01]  /*79530*/  LDL.LU R248, [R1+0x224] ;  /* 0x0002240001f87983 */ /* 0x000f220000300800 */
[----:B------:R-:W-:Y:S02]  /*79540*/  LOP3.LUT R11, R11, 0xffff, RZ, 0xc0, !PT ;  /* 0x0000ffff0b0b7812 */ /* 0x000fe400078ec0ff */
[----:B------:R-:W-:-:S02]  /*79550*/  LOP3.LUT R14, R14, 0xffff, RZ, 0xc0, !PT ;  /* 0x0000ffff0e0e7812 */ /* 0x000fc400078ec0ff */
[----:B-1----:R-:W-:Y:S02]  /*79560*/  PRMT R5, R11, 0x3340, R10 ;  /* 0x000033400b057816 */ /* 0x002fe4000000000a */
[----:B------:R-:W-:Y:S02]  /*79570*/  LOP3.LUT R10, R245, 0xffff, RZ, 0xc0, !PT ;  /* 0x0000fffff50a7812 */ /* 0x000fe400078ec0ff */
[----:B------:R-:W-:Y:S02]  /*79580*/  LOP3.LUT R11, R246, 0xffff, RZ, 0xc0, !PT ;  /* 0x0000fffff60b7812 */ /* 0x000fe400078ec0ff */
[----:B------:R-:W-:Y:S02]  /*79590*/  LOP3.LUT R15, R15, 0xffff, RZ, 0xc0, !PT ;  /* 0x0000ffff0f0f7812 */ /* 0x000fe400078ec0ff */
        /* <DEDUP_REMOVED lines=72> */
[----:B------:R-:W-:Y:S01]  /*79a20*/  PRMT R28, R40, 0x3340, R39 ;  /* 0x00003340281c7816 */ /* 0x000fe20000000027 */
        /* <DEDUP_REMOVED lines=16> */
[----:B------:R-:W4:Y:S01]  /*79b30*/  LDL.LU R239, [R1+0x238] ;  /* 0x0002380001ef7983 */ /* 0x000f220000300800 */
        /* <DEDUP_REMOVED lines=10> */
[----:B------:R-:W-:Y:S01]  /*79be0*/  LOP3.LUT R62, R99, 0xffff, RZ, 0xc0, !PT ;  /* 0x0000ffff633e7812 */ /* 0x000fe200078ec0ff */
[----:B------:R-:W4:Y:S01]  /*79bf0*/  LDL.LU R241, [R1+0x22c] ;  /* 0x00022c0001f17983 */ /* 0x000f220000300800 */
[----:B------:R-:W-:Y:S02]  /*79c00*/  LOP3.LUT R57, R98, 0xffff, RZ, 0xc0, !PT ;  /* 0x0000ffff62397812 */ /* 0x000fe400078ec0ff */
[----:B------:R-:W-:Y:S02]  /*79c10*/  PRMT R46, R46, 0x3340, R45 ;  /* 0x000033402e2e7816 */ /* 0x000fe4000000002d */
[----:B------:R-:W-:Y:S02]  /*79c20*/  PRMT R67, R92, 0x3340, R67 ;  /* 0x000033405c437816 */ /* 0x000fe40000000043 */
[----:B------:R-:W-:Y:S02]  /*79c30*/  PRMT R45, R50, 0x3340, R49 ;  /* 0x00003340322d7816 */ /* 0x000fe40000000031 */
[----:B------:R-:W-:-:S02]  /*79c40*/  LOP3.LUT R49, R82, 0xffff, RZ, 0xc0, !PT ;  /* 0x0000ffff52317812 */ /* 0x000fc400078ec0ff */
[----:B------:R-:W-:Y:S02]  /*79c50*/  PRMT R62, R57, 0x3340, R62 ;  /* 0x00003340393e7816 */ /* 0x000fe4000000003e */
[----:B------:R-:W-:Y:S02]  /*79c60*/  LOP3.LUT R63, R97, 0xffff, RZ, 0xc0, !PT ;  /* 0x0000ffff613f7812 */ /* 0x000fe400078ec0ff */
[----:B------:R-:W-:Y:S02]  /*79c70*/  LOP3.LUT R82, R123, 0xffff, RZ, 0xc0, !PT ;  /* 0x0000ffff7b527812 */ /* 0x000fe400078ec0ff */
[----:B------:R-:W-:Y:S02]  /*79c80*/  LOP3.LUT R57, R122, 0xffff, RZ, 0xc0, !PT ;  /* 0x0000ffff7a397812 */ /* 0x000fe400078ec0ff */
[----:B------:R-:W-:Y:S02]  /*79c90*/  LOP3.LUT R12, R12, 0xffff, RZ, 0xc0, !PT ;  /* 0x0000ffff0c0c7812 */ /* 0x000fe400078ec0ff */
[----:B------:R-:W-:-:S02]  /*79ca0*/  PRMT R82, R57, 0x3340, R82 ;  /* 0x0000334039527816 */ /* 0x000fc40000000052 */
[----:B------:R-:W-:Y:S02]  /*79cb0*/  LOP3.LUT R13, R13, 0xffff, RZ, 0xc0, !PT ;  /* 0x0000ffff0d0d7812 */ /* 0x000fe400078ec0ff */
[----:B--2---:R-:W-:Y:S02]  /*79cc0*/  LOP3.LUT R92, R250, 0xffff, RZ, 0xc0, !PT ;  /* 0x0000fffffa5c7812 */ /* 0x004fe400078ec0ff */
[----:B------:R-:W2:Y:S01]  /*79cd0*/  LDL.LU R250, [R1+0x240] ;  /* 0x0002400001fa7983 */ /* 0x000ea20000300800 */
[----:B------:R-:W-:Y:S02]  /*79ce0*/  LOP3.LUT R26, R26, 0xffff, RZ, 0xc0, !PT ;  /* 0x0000ffff1a1a7812 */ /* 0x000fe400078ec0ff */
[----:B------:R-:W-:Y:S02]  /*79cf0*/  LOP3.LUT R17, R17, 0xffff, RZ, 0xc0, !PT ;  /* 0x0000ffff11117812 */ /* 0x000fe400078ec0ff */
[----:B---3--:R-:W-:Y:S02]  /*79d00*/  LOP3.LUT R97, R252, 0xffff, RZ, 0xc0, !PT ;  /* 0x0000fffffc617812 */ /* 0x008fe400078ec0ff */
[----:B------:R-:W3:Y:S01]  /*79d10*/  LDL.LU R252, [R1+0x234] ;  /* 0x0002340001fc7983 */ /* 0x000ee20000300800 */
[----:B----4-:R-:W-:-:S03]  /*79d20*/  LOP3.LUT R57, R248, 0xffff, RZ, 0xc0, !PT ;  /* 0x0000fffff8397812 */ /* 0x010fc600078ec0ff */
[----:B------:R-:W4:Y:S01]  /*79d30*/  LDL.LU R248, [R1+0x23c] ;  /* 0x00023c0001f87983 */ /* 0x000f220000300800 */
        /* <DEDUP_REMOVED lines=61> */
[----:B------:R-:W0:Y:S01]  /*7a110*/  S2R R16, SR_CgaCtaId ;  /* 0x0000000000107919 */ /* 0x000e220000008800 */
        /* <DEDUP_REMOVED lines=85> */
[----:B------:R-:W-:Y:S02]  /*7a670*/  PRMT R96, R17, 0x3340, R96 ;  /* 0x0000334011607816 */ /* 0x000fe40000000060 */
[----:B------:R-:W-:Y:S02]  /*7a680*/  PRMT R79, R68, 0x3340, R79 ;  /* 0x00003340444f7816 */ /* 0x000fe4000000004f */
[----:B------:R-:W-:Y:S02]  /*7a690*/  PRMT R8, R232, 0x5410, R13 ;  /* 0x00005410e8087816 */ /* 0x000fe4000000000d */
[----:B------:R-:W-:Y:S02]  /*7a6a0*/  PRMT R11, R224, 0x5410, R15 ;  /* 0x00005410e00b7816 */ /* 0x000fe4000000000f */
[----:B------:R-:W-:Y:S02]  /*7a6b0*/  PRMT R10, R223, 0x5410, R216 ;  /* 0x00005410df0a7816 */ /* 0x000fe400000000d8 */
[----:B-1----:R-:W-:-:S02]  /*7a6c0*/  PRMT R5, R194, 0x5410, R191 ;  /* 0x00005410c2057816 */ /* 0x002fc400000000bf */
        /* <DEDUP_REMOVED lines=44> */
[----:B--2---:R-:W-:Y:S02]  /*7a990*/  LOP3.LUT R74, R250, 0xffff, RZ, 0xc0, !PT ;  /* 0x0000fffffa4a7812 */ /* 0x004fe400078ec0ff */
[----:B------:R-:W-:-:S02]  /*7a9a0*/  LOP3.LUT R17, R152, 0xffff, RZ, 0xc0, !PT ;  /* 0x0000ffff98117812 */ /* 0x000fc400078ec0ff */
[----:B------:R-:W-:Y:S02]  /*7a9b0*/  MOV R75, 0x400 ;  /* 0x00000400004b7802 */ /* 0x000fe40000000f00 */
[----:B-1----:R-:W-:Y:S02]  /*7a9c0*/  PRMT R7, R186, 0x5410, R183 ;  /* 0x00005410ba077816 */ /* 0x002fe400000000b7 */
[----:B------:R-:W-:Y:S02]  /*7a9d0*/  PRMT R6, R185, 0x5410, R176 ;  /* 0x00005410b9067816 */ /* 0x000fe400000000b0 */
[----:B0-----:R-:W-:Y:S02]  /*7a9e0*/  PRMT R9, R178, 0x5410, R175 ;  /* 0x00005410b2097816 */ /* 0x001fe400000000af */
[----:B------:R-:W-:Y:S02]  /*7a9f0*/  PRMT R8, R177, 0x5410, R168 ;  /* 0x00005410b1087816 */ /* 0x000fe400000000a8 */
[----:B---3--:R-:W-:-:S02]  /*7aa00*/  PRMT R11, R170, 0x5410, R167 ;  /* 0x00005410aa0b7816 */ /* 0x008fc400000000a7 */
        /* <DEDUP_REMOVED lines=52> */
[----:B------:R-:W-:Y:S02]  /*7ad50*/  LEA R75, R16, R75, 0x18 ;  /* 0x0000004b104b7211 */ /* 0x000fe400078ec0ff */
        /* <DEDUP_REMOVED lines=51> */
[----:B------:R-:W-:Y:S01]  /*7b090*/  PRMT R12, R53, 0x5410, R44 ;  /* 0x00005410350c7816 */ /* 0x000fe2000000002c */
[----:B------:R1:W-:Y:S01]  /*7b0a0*/  STL.64 [R1+0x1b8], R10 ;  /* 0x0001b80a01007387 */ /* 0x0003e20000100a00 */
[----:B--2---:R-:W-:-:S02]  /*7b0b0*/  PRMT R15, R46, 0x5410, R43 ;  /* 0x000054102e0f7816 */ /* 0x004fc4000000002b */
[----:B------:R-:W-:Y:S01]  /*7b0c0*/  PRMT R14, R45, 0x5410, R36 ;  /* 0x000054102d0e7816 */ /* 0x000fe20000000024 */
[----:B------:R2:W-:Y:S01]  /*7b0d0*/  STL.64 [R1+0x1d8], R4 ;  /* 0x0001d80401007387 */ /* 0x0005e20000100a00 */
[----:B------:R-:W-:Y:S02]  /*7b0e0*/  PRMT R25, R50, 0x5410, R33 ;  /* 0x0000541032197816 */ /* 0x000fe40000000021 */
[----:B------:R-:W-:Y:S02]  /*7b0f0*/  PRMT R28, R56, 0x5410, R55 ;  /* 0x00005410381c7816 */ /* 0x000fe40000000037 */
[----:B------:R-:W-:Y:S02]  /*7b100*/  PRMT R31, R58, 0x5410, R49 ;  /* 0x000054103a1f7816 */ /* 0x000fe40000000031 */
[----:B------:R-:W-:Y:S01]  /*7b110*/  PRMT R30, R61, 0x5410, R60 ;  /* 0x000054103d1e7816 */ /* 0x000fe2000000003c */
[----:B------:R-:W-:Y:S01]  /*7b120*/  STL.64 [R1+0x180], R18 ;  /* 0x0001801201007387 */ /* 0x000fe20000100a00 */
[----:B---3--:R-:W-:-:S02]  /*7b130*/  PRMT R7, R71, 0x5410, R66 ;  /* 0x0000541047077816 */ /* 0x008fc40000000042 */
[----:B------:R-:W-:Y:S01]  /*7b140*/  PRMT R6, R87, 0x5410, R70 ;  /* 0x0000541057067816 */ /* 0x000fe20000000046 */
[----:B------:R-:W-:Y:S01]  /*7b150*/  LDS.128 R20, [R75+0x1f0] ;  /* 0x0001f0004b147984 */ /* 0x000fe20000000c00 */
[----:B0-----:R-:W-:Y:S02]  /*7b160*/  PRMT R9, R86, 0x5410, R69 ;  /* 0x0000541056097816 */ /* 0x001fe40000000045 */
[----:B------:R-:W-:Y:S01]  /*7b170*/  PRMT R8, R89, 0x5410, R84 ;  /* 0x0000541059087816 */ /* 0x000fe20000000054 */
[----:B------:R-:W-:Y:S01]  /*7b180*/  STL.64 [R1+0x188], R12 ;  /* 0x0001880c01007387 */ /* 0x000fe20000100a00 */
[----:B-1----:R-:W-:Y:S02]  /*7b190*/  PRMT R11, R93, 0x5410, R82 ;  /* 0x000054105d0b7816 */ /* 0x002fe40000000052 */
[----:B------:R-:W-:Y:S01]  /*7b1a0*/  PRMT R10, R91, 0x5410, R90 ;  /* 0x000054105b0a7816 */ /* 0x000fe2000000005a */
[----:B------:R-:W-:Y:S01]  /*7b1b0*/  STL.64 [R1+0x1a8], R16 ;  /* 0x0001a81001007387 */ /* 0x000fe20000100a00 */
[----:B--2---:R-:W-:-:S02]  /*7b1c0*/  PRMT R5, R97, 0x5410, R88 ;  /* 0x0000541061057816 */ /* 0x004fc40000000058 */
[----:B------:R-:W-:Y:S01]  /*7b1d0*/  PRMT R4, R95, 0x5410, R94 ;  /* 0x000054105f047816 */ /* 0x000fe2000000005e */
[----:B------:R-:W-:Y:S01]  /*7b1e0*/  STL.64 [R1+0x190], R14 ;  /* 0x0001900e01007387 */ /* 0x000fe20000100a00 */
[----:B------:R-:W-:Y:S02]  /*7b1f0*/  PRMT R72, R57, 0x5410, R72 ;  /* 0x0000541039487816 */ /* 0x000fe40000000048 */
        /* <DEDUP_REMOVED lines=39> */
[----:B-1----:R-:W-:Y:S04]  /*7b470*/  STL.64 [R1+0xe8], R16 ;  /* 0x0000e81001007387 */ /* 0x002fe80000100a00 */
[----:B------:R-:W-:Y:S04]  /*7b480*/  STL.64 [R1+0xf0], R18 ;  /* 0x0000f01201007387 */ /* 0x000fe80000100a00 */
[----:B------:R-:W-:Y:S04]  /*7b490*/  STL.64 [R1+0xd8], R20 ;  /* 0x0000d81401007387 */ /* 0x000fe80000100a00 */
        /* <DEDUP_REMOVED lines=35> */
.L_x_492:
[----:B------:R-:W-:-:S05]  /*7b6d0*/  IMAD.IADD R5, R1, 0x1, R12 ;  /* 0x0000000101057824 */ /* 0x000fca00078e020c */
[----:B------:R-:W2:Y:S02]  /*7b6e0*/  LDL.U8 R4, [R5+0x120] ;  /* 0x0001200005047983 */ /* 0x000ea40000100000 */
[----:B--2---:R-:W-:Y:S01]  /*7b6f0*/  ISETP.NE.AND P0, PT, R4, RZ, PT ;  /* 0x000000ff0400720c */ /* 0x004fe20003f05270 */
[----:B------:R-:W-:Y:S02]  /*7b700*/  IMAD.MOV.U32 R4, RZ, RZ, R12 ;  /* 0x000000ffff047224 */ /* 0x000fe400078e000c */
[----:B------:R-:W-:-:S10]  /*7b710*/  VIADD R12, R12, 0x1 ;  /* 0x000000010c0c7836 */ /* 0x000fd40000000000 */
[----:B------:R-:W-:Y:S05]  /*7b720*/  @P0 BRA `(.L_x_492) ;  /* 0xfffffffc00e80947 */ /* 0x000fea000383ffff */
[----:B------:R-:W-:Y:S05]  /*7b730*/  BSYNC.RECONVERGENT B1 ;  /* 0x0000000000017941 */ /* 0x000fea0003800200 */
.L_x_491:
[----:B------:R-:W-:-:S13]  /*7b740*/  LOP3.LUT P0, RZ, R8, 0xff, RZ, 0xc0, !PT ;  /* 0x000000ff08ff7812 */ /* 0x000fda000780c0ff */
[----:B------:R-:W-:Y:S05]  /*7b750*/  @!P0 BRA `(.L_x_493) ;  /* 0x00000000002c8947 */ /* 0x000fea0003800000 */
[----:B------:R-:W-:Y:S01]  /*7b760*/  BSSY.RECONVERGENT B1, `(.L_x_493) ;  /* 0x000000a000017945 */ /* 0x000fe20003800200 */
[----:B------:R-:W-:-:S07]  /*7b770*/  IMAD.MOV.U32 R6, RZ, RZ, RZ ;  /* 0x000000ffff067224 */ /* 0x000fce00078e00ff */
.L_x_494:
        /* <DEDUP_REMOVED lines=9> */
.L_x_493:
        /* <DEDUP_REMOVED lines=128> */
.L_x_496:
[----:B------:R-:W-:-:S05]  /*7c010*/  IMAD.IADD R7, R1, 0x1, R6 ;  /* 0x0000000101077824 */ /* 0x000fca00078e0206 */
[----:B------:R-:W2:Y:S02]  /*7c020*/  LDL.U8 R5, [R7+0x120] ;  /* 0x0001200007057983 */ /* 0x000ea40000100000 */
[----:B--2---:R-:W-:Y:S01]  /*7c030*/  ISETP.NE.AND P0, PT, R5, RZ, PT ;  /* 0x000000ff0500720c */ /* 0x004fe20003f05270 */
[----:B------:R-:W-:Y:S02]  /*7c040*/  IMAD.MOV.U32 R5, RZ, RZ, R6 ;  /* 0x000000ffff057224 */ /* 0x000fe400078e0006 */
[----:B------:R-:W-:-:S10]  /*7c050*/  VIADD R6, R6, 0x1 ;  /* 0x0000000106067836 */ /* 0x000fd40000000000 */
[----:B------:R-:W-:Y:S05]  /*7c060*/  @P0 BRA `(.L_x_496) ;  /* 0xfffffffc00e80947 */ /* 0x000fea000383ffff */
[----:B------:R-:W-:Y:S05]  /*7c070*/  BSYNC.RECONVERGENT B1 ;  /* 0x0000000000017941 */ /* 0x000fea0003800200 */
.L_x_495:
[----:B------:R-:W-:Y:S01]  /*7c080*/  LOP3.LUT P0, RZ, R4, 0xff, RZ, 0xc0, !PT ;  /* 0x000000ff04ff7812 */ /* 0x000fe2000780c0ff */
[----:B------:R-:W-:-:S12]  /*7c090*/  IMAD.MOV.U32 R6, RZ, RZ, R5 ;  /* 0x000000ffff067224 */ /* 0x000fd800078e0005 */
[----:B------:R-:W-:Y:S05]  /*7c0a0*/  @!P0 BRA `(.L_x_497) ;  /* 0x00000000002c8947 */ /* 0x000fea0003800000 */
[----:B------:R-:W-:Y:S01]  /*7c0b0*/  BSSY.RECONVERGENT B1, `(.L_x_497) ;  /* 0x000000a000017945 */ /* 0x000fe20003800200 */
[----:B------:R-:W-:-:S07]  /*7c0c0*/  IMAD.MOV.U32 R8, RZ, RZ, RZ ;  /* 0x000000ffff087224 */ /* 0x000fce00078e00ff */
.L_x_498:
        /* <DEDUP_REMOVED lines=9> */
.L_x_497:
        /* <DEDUP_REMOVED lines=128> */
.L_x_500:
[----:B------:R-:W-:-:S05]  /*7c960*/  IMAD.IADD R7, R1, 0x1, R6 ;  /* 0x0000000101077824 */ /* 0x000fca00078e0206 */
[----:B------:R-:W2:Y:S02]  /*7c970*/  LDL.U8 R5, [R7+0x120] ;  /* 0x0001200007057983 */ /* 0x000ea40000100000 */
[----:B--2---:R-:W-:Y:S01]  /*7c980*/  ISETP.NE.AND P0, PT, R5, RZ, PT ;  /* 0x000000ff0500720c */ /* 0x004fe20003f05270 */
[----:B------:R-:W-:Y:S02]  /*7c990*/  IMAD.MOV.U32 R5, RZ, RZ, R6 ;  /* 0x000000ffff057224 */ /* 0x000fe400078e0006 */
[----:B------:R-:W-:-:S10]  /*7c9a0*/  VIADD R6, R6, 0x1 ;  /* 0x0000000106067836 */ /* 0x000fd40000000000 */
[----:B------:R-:W-:Y:S05]  /*7c9b0*/  @P0 BRA `(.L_x_500) ;  /* 0xfffffffc00e80947 */ /* 0x000fea000383ffff */
[----:B------:R-:W-:Y:S05]  /*7c9c0*/  BSYNC.RECONVERGENT B1 ;  /* 0x0000000000017941 */ /* 0x000fea0003800200 */
.L_x_499:
[----:B------:R-:W-:Y:S01]  /*7c9d0*/  LOP3.LUT P0, RZ, R4, 0xff, RZ, 0xc0, !PT ;  /* 0x000000ff04ff7812 */ /* 0x000fe2000780c0ff */
[----:B------:R-:W-:-:S12]  /*7c9e0*/  IMAD.MOV.U32 R6, RZ, RZ, R5 ;  /* 0x000000ffff067224 */ /* 0x000fd800078e0005 */
[----:B------:R-:W-:Y:S05]  /*7c9f0*/  @!P0 BRA `(.L_x_501) ;  /* 0x00000000002c8947 */ /* 0x000fea0003800000 */
[----:B------:R-:W-:Y:S01]  /*7ca00*/  BSSY.RECONVERGENT B1, `(.L_x_501) ;  /* 0x000000a000017945 */ /* 0x000fe20003800200 */
[----:B------:R-:W-:-:S07]  /*7ca10*/  IMAD.MOV.U32 R8, RZ, RZ, RZ ;  /* 0x000000ffff087224 */ /* 0x000fce00078e00ff */
.L_x_502:
        /* <DEDUP_REMOVED lines=9> */
.L_x_501:
        /* <DEDUP_REMOVED lines=128> */
.L_x_504:
[----:B------:R-:W-:-:S05]  /*7d2b0*/  IMAD.IADD R6, R1, 0x1, R4 ;  /* 0x0000000101067824 */ /* 0x000fca00078e0204 */
[----:B------:R-:W2:Y:S02]  /*7d2c0*/  LDL.U8 R5, [R6+0x120] ;  /* 0x0001200006057983 */ /* 0x000ea40000100000 */
[----:B--2---:R-:W-:Y:S01]  /*7d2d0*/  ISETP.NE.AND P0, PT, R5, RZ, PT ;  /* 0x000000ff0500720c */ /* 0x004fe20003f05270 */
[----:B------:R-:W-:Y:S02]  /*7d2e0*/  IMAD.MOV.U32 R5, RZ, RZ, R4 ;  /* 0x000000ffff057224 */ /* 0x000fe400078e0004 */
[----:B------:R-:W-:-:S10]  /*7d2f0*/  VIADD R4, R4, 0x1 ;  /* 0x0000000104047836 */ /* 0x000fd40000000000 */
[----:B------:R-:W-:Y:S05]  /*7d300*/  @P0 BRA `(.L_x_504) ;  /* 0xfffffffc00e80947 */ /* 0x000fea000383ffff */
[----:B------:R-:W-:Y:S05]  /*7d310*/  BSYNC.RECONVERGENT B1 ;  /* 0x0000000000017941 */ /* 0x000fea0003800200 */
.L_x_503:
[----:B------:R-:W-:Y:S01]  /*7d320*/  LOP3.LUT P0, RZ, R0, 0xff, RZ, 0xc0, !PT ;  /* 0x000000ff00ff7812 */ /* 0x000fe2000780c0ff */
[----:B------:R-:W-:-:S12]  /*7d330*/  IMAD.MOV.U32 R4, RZ, RZ, R5 ;  /* 0x000000ffff047224 */ /* 0x000fd800078e0005 */
[----:B------:R-:W-:Y:S05]  /*7d340*/  @!P0 BRA `(.L_x_505) ;  /* 0x00000000002c8947 */ /* 0x000fea0003800000 */
[----:B------:R-:W-:Y:S01]  /*7d350*/  BSSY.RECONVERGENT B1, `(.L_x_505) ;  /* 0x000000a000017945 */ /* 0x000fe20003800200 */
[----:B------:R-:W-:-:S07]  /*7d360*/  IMAD.MOV.U32 R6, RZ, RZ, RZ ;  /* 0x000000ffff067224 */ /* 0x000fce00078e00ff */
.L_x_506:
        /* <DEDUP_REMOVED lines=9> */
.L_x_505:
        /* <DEDUP_REMOVED lines=128> */
.L_x_508:
[----:B------:R-:W-:-:S05]  /*7dc00*/  IMAD.IADD R3, R1, 0x1, R4 ;  /* 0x0000000101037824 */ /* 0x000fca00078e0204 */
[----:B------:R-:W2:Y:S02]  /*7dc10*/  LDL.U8 R2, [R3+0x10] ;  /* 0x0000100003027983 */ /* 0x000ea40000100000 */
[----:B--2---:R-:W-:Y:S01]  /*7dc20*/  ISETP.NE.AND P0, PT, R2, RZ, PT ;  /* 0x000000ff0200720c */ /* 0x004fe20003f05270 */
[----:B------:R-:W-:Y:S02]  /*7dc30*/  IMAD.MOV.U32 R2, RZ, RZ, R4 ;  /* 0x000000ffff027224 */ /* 0x000fe400078e0004 */
[----:B------:R-:W-:-:S10]  /*7dc40*/  VIADD R4, R4, 0x1 ;  /* 0x0000000104047836 */ /* 0x000fd40000000000 */
[----:B------:R-:W-:Y:S05]  /*7dc50*/  @P0 BRA `(.L_x_508) ;  /* 0xfffffffc00e80947 */ /* 0x000fea000383ffff */
[----:B------:R-:W-:Y:S05]  /*7dc60*/  BSYNC.RECONVERGENT B1 ;  /* 0x0000000000017941 */ /* 0x000fea0003800200 */
.L_x_507:
[----:B------:R-:W-:-:S13]  /*7dc70*/  LOP3.LUT P0, RZ, R0, 0xff, RZ, 0xc0, !PT ;  /* 0x000000ff00ff7812 */ /* 0x000fda000780c0ff */
[----:B------:R-:W-:Y:S05]  /*7dc80*/  @!P0 BRA `(.L_x_509) ;  /* 0x00000000002c8947 */ /* 0x000fea0003800000 */
[----:B------:R-:W-:Y:S01]  /*7dc90*/  BSSY.RECONVERGENT B1, `(.L_x_509) ;  /* 0x000000a000017945 */ /* 0x000fe20003800200 */
[----:B------:R-:W-:-:S07]  /*7dca0*/  IMAD.MOV.U32 R4, RZ, RZ, RZ ;  /* 0x000000ffff047224 */ /* 0x000fce00078e00ff */
.L_x_510:
        /* <DEDUP_REMOVED lines=9> */
.L_x_509:
[----:B------:R-:W-:-:S05]  /*7dd40*/  IMAD.IADD R2, R1, 0x1, R2 ;  /* 0x0000000101027824 */ /* 0x000fca00078e0202 */
        /* <DEDUP_REMOVED lines=530> */
.L_x_414:
[----:B------:R-:W-:Y:S05]  /*7fe70*/  BSYNC.RECONVERGENT B0 ;  /* 0x0000000000007941 */ /* 0x000fea0003800200 */
.L_x_365:
[----:B------:R-:W-:Y:S05]  /*7fe80*/  @P1 EXIT ;  /* 0x000000000000194d */ /* 0x000fea0003800000 */
[----:B-----5:R-:W-:Y:S02]  /*7fe90*/  LOP3.LUT R252, R252, 0xffff, RZ, 0xc0, !PT ;  /* 0x0000fffffcfc7812 */ /* 0x020fe400078ec0ff */
[----:B------:R-:W-:Y:S02]  /*7fea0*/  LOP3.LUT R251, R251, 0xffff, RZ, 0xc0, !PT ;  /* 0x0000fffffbfb7812 */ /* 0x000fe400078ec0ff */
[----:B------:R-:W-:Y:S02]  /*7feb0*/  LOP3.LUT R248, R248, 0xffff, RZ, 0xc0, !PT ;  /* 0x0000fffff8f87812 */ /* 0x000fe400078ec0ff */
[----:B------:R-:W-:Y:S02]  /*7fec0*/  LOP3.LUT R250, R250, 0xffff, RZ, 0xc0, !PT ;  /* 0x0000fffffafa7812 */ /* 0x000fe400078ec0ff */
[----:B------:R-:W-:Y:S02]  /*7fed0*/  PRMT R251, R252, 0x3340, R251 ;  /* 0x00003340fcfb7816 */ /* 0x000fe400000000fb */
[----:B------:R-:W-:Y:S01]  /*7fee0*/  LOP3.LUT R247, R247, 0xffff, RZ, 0xc0, !PT ;  /* 0x0000fffff7f77812 */ /* 0x000fe200078ec0ff */
[----:B------:R-:W2:Y:S01]  /*7fef0*/  LDL.LU R252, [R1+0x220] ;  /* 0x0002200001fc7983 */ /* 0x000ea20000300800 */
[----:B------:R-:W-:-:S02]  /*7ff00*/  LOP3.LUT R249, R249, 0xffff, RZ, 0xc0, !PT ;  /* 0x0000fffff9f97812 */ /* 0x000fc400078ec0ff */
[----:B------:R-:W-:Y:S02]  /*7ff10*/  PRMT R247, R248, 0x3340, R247 ;  /* 0x00003340f8f77816 */ /* 0x000fe400000000f7 */
[----:B------:R-:W-:Y:S01]  /*7ff20*/  PRMT R249, R250, 0x3340, R249 ;  /* 0x00003340faf97816 */ /* 0x000fe200000000f9 */
[----:B------:R-:W3:Y:S01]  /*7ff30*/  LDL.LU R248, [R1+0x224] ;  /* 0x0002240001f87983 */ /* 0x000ee20000300800 */
[----:B------:R-:W-:Y:S02]  /*7ff40*/  LOP3.LUT R8, R8, 0xffff, RZ, 0xc0, !PT ;  /* 0x0000ffff08087812 */ /* 0x000fe400078ec0ff */
[----:B------:R-:W-:Y:S01]  /*7ff50*/  LOP3.LUT R9, R9, 0xffff, RZ, 0xc0, !PT ;  /* 0x0000ffff09097812 */ /* 0x000fe200078ec0ff */
[----:B------:R-:W4:Y:S01]  /*7ff60*/  LDL.LU R250, [R1+0x228] ;  /* 0x0002280001fa7983 */ /* 0x000f220000300800 */
[----:B------:R-:W-:Y:S02]  /*7ff70*/  LOP3.LUT R10, R10, 0xffff, RZ, 0xc0, !PT ;  /* 0x0000ffff0a0a7812 */ /* 0x000fe400078ec0ff */
[----:B------:R-:W-:-:S02]  /*7ff80*/  LOP3.LUT R11, R11, 0xffff, RZ, 0xc0, !PT ;  /* 0x0000ffff0b0b7812 */ /* 0x000fc400078ec0ff */
[----:B------:R-:W-:Y:S02]  /*7ff90*/  PRMT R8, R9, 0x3340, R8 ;  /* 0x0000334009087816 */ /* 0x000fe40000000008 */
[----:B-1----:R-:W-:Y:S02]  /*7ffa0*/  PRMT R5, R11, 0x3340, R10 ;  /* 0x000033400b057816 */ /* 0x002fe4000000000a */
[----:B------:R-:W-:Y:S02]  /*7ffb0*/  LOP3.LUT R6, R6, 0xffff, RZ, 0xc0, !PT ;  /* 0x0000ffff06067812 */ /* 0x000fe400078ec0ff */
[----:B------:R-:W-:Y:S02]  /*7ffc0*/  LOP3.LUT R7, R7, 0xffff, RZ, 0xc0, !PT ;  /* 0x0000ffff07077812 */ /* 0x000fe400078ec0ff */
[----:B------:R-:W-:Y:S02]  /*7ffd0*/  PRMT R5, R5, 0x5410, R8 ;  /* 0x0000541005057816 */ /* 0x000fe40000000008 */
[----:B------:R-:W-:-:S02]  /*7ffe0*/  PRMT R6, R7, 0x3340, R6 ;  /* 0x0000334007067816 */ /* 0x000fc40000000006 */
[----:B------:R-:W-:Y:S02]  /*7fff0*/  LOP3.LUT R8, R239, 0xffff, RZ, 0xc0, !PT ;  /* 0x0000ffffef087812 */ /* 0x000fe400078ec0ff */
[----:B------:R-:W-:Y:S01]  /*80000*/  LOP3.LUT R7, R240, 0xffff, RZ, 0xc0, !PT ;  /* 0x0000fffff0077812 */ /* 0x000fe200078ec0ff */
[----:B------:R-:W3:Y:S01]  /*80010*/  LDL.LU R239, [R1+0x238] ;  /* 0x0002380001ef7983 */ /* 0x000ee20000300800 */
[----:B------:R-:W-:Y:S02]  /*80020*/  LOP3.LUT R12, R12, 0xffff, RZ, 0xc0, !PT ;  /* 0x0000ffff0c0c7812 */ /* 0x000fe400078ec0ff */
[----:B------:R-:W-:Y:S01]  /*80030*/  PRMT R8, R7, 0x3340, R8 ;  /* 0x0000334007087816 */ /* 0x000fe20000000008 */
[----:B------:R-:W3:Y:S01]  /*80040*/  LDL.LU R240, [R1+0x22c] ;  /* 0x00022c0001f07983 */ /* 0x000ee20000300800 */
        /* <DEDUP_REMOVED lines=109> */
[----:B------:R-:W-:Y:S02]  /*80720*/  PRMT R60, R17, 0x3340, R60 ;  /* 0x00003340113c7816 */ /* 0x000fe4000000003c */
        /* <DEDUP_REMOVED lines=22> */
[----:B------:R-:W-:-:S02]  /*80890*/  PRMT R39, R16, 0x3340, R39 ;  /* 0x0000334010277816 */ /* 0x000fc40000000027 */
[----:B------:R-:W-:Y:S02]  /*808a0*/  LOP3.LUT R50, R69, 0xffff, RZ, 0xc0, !PT ;  /* 0x0000ffff45327812 */ /* 0x000fe400078ec0ff */
[----:B------:R-:W-:Y:S02]  /*808b0*/  PRMT R57, R78, 0x3340, R57 ;  /* 0x000033404e397816 */ /* 0x000fe40000000039 */
[----:B------:R-:W-:Y:S02]  /*808c0*/  PRMT R72, R17, 0x3340, R72 ;  /* 0x0000334011487816 */ /* 0x000fe40000000048 */
[----:B------:R-:W-:Y:S02]  /*808d0*/  LOP3.LUT R9, R241, 0xffff, RZ, 0xc0, !PT ;  /* 0x0000fffff1097812 */ /* 0x000fe400078ec0ff */
[----:B------:R-:W-:Y:S01]  /*808e0*/  LOP3.LUT R78, R121, 0xffff, RZ, 0xc0, !PT ;  /* 0x0000ffff794e7812 */ /* 0x000fe200078ec0ff */
[----:B------:R-:W3:Y:S01]  /*808f0*/  LDL.LU R241, [R1+0x230] ;  /* 0x0002300001f17983 */ /* 0x000ee20000300800 */
        /* <DEDUP_REMOVED lines=11> */
[----:B--2---:R-:W-:Y:S02]  /*809b0*/  LOP3.LUT R16, R252, 0xffff, RZ, 0xc0, !PT ;  /* 0x0000fffffc107812 */ /* 0x004fe400078ec0ff */
[----:B------:R-:W-:Y:S01]  /*809c0*/  LOP3.LUT R17, R128, 0xffff, RZ, 0xc0, !PT ;  /* 0x0000ffff80117812 */ /* 0x000fe200078ec0ff */
[----:B------:R-:W2:Y:S01]  /*809d0*/  LDL.LU R252, [R1+0x234] ;  /* 0x0002340001fc7983 */ /* 0x000ea20000300800 */
[----:B------:R-:W-:-:S02]  /*809e0*/  PRMT R58, R19, 0x3340, R58 ;  /* 0x00003340133a7816 */ /* 0x000fc4000000003a */
[----:B------:R-:W-:Y:S02]  /*809f0*/  PRMT R61, R86, 0x3340, R61 ;  /* 0x00003340563d7816 */ /* 0x000fe4000000003d */
[----:B------:R-:W-:Y:S02]  /*80a00*/  LOP3.LUT R19, R84, 0xffff, RZ, 0xc0, !PT ;  /* 0x0000ffff54137812 */ /* 0x000fe400078ec0ff */
[----:B------:R-:W-:Y:S02]  /*80a10*/  PRMT R86, R17, 0x3340, R16 ;  /* 0x0000334011567816 */ /* 0x000fe40000000010 */
[----:B----4-:R-:W-:Y:S02]  /*80a20*/  LOP3.LUT R16, R250, 0xffff, RZ, 0xc0, !PT ;  /* 0x0000fffffa107812 */ /* 0x010fe400078ec0ff */
[----:B---3--:R-:W-:Y:S01]  /*80a30*/  LOP3.LUT R84, R248, 0xffff, RZ, 0xc0, !PT ;  /* 0x0000fffff8547812 */ /* 0x008fe200078ec0ff */
[----:B------:R-:W3:Y:S04]  /*80a40*/  LDL.LU R250, [R1+0x240] ;  /* 0x0002400001fa7983 */ /* 0x000ee80000300800 */
[----:B------:R-:W4:Y:S01]  /*80a50*/  LDL.LU R248, [R1+0x23c] ;  /* 0x00023c0001f87983 */ /* 0x000f220000300800 */
        /* <DEDUP_REMOVED lines=126> */
[----:B--2---:R-:W-:-:S04]  /*81240*/  LOP3.LUT R18, R252, 0xffff, RZ, 0xc0, !PT ;  /* 0x0000fffffc127812 */ /* 0x004fc800078ec0ff */
[----:B------:R-:W-:Y:S02]  /*81250*/  PRMT R143, R143, 0x3340, R18 ;  /* 0x000033408f8f7816 */ /* 0x000fe40000000012 */
[----:B---3--:R-:W-:Y:S02]  /*81260*/  LOP3.LUT R16, R250, 0xffff, RZ, 0xc0, !PT ;  /* 0x0000fffffa107812 */ /* 0x008fe400078ec0ff */
[----:B----4-:R-:W-:Y:S02]  /*81270*/  LOP3.LUT R18, R248, 0xffff, RZ, 0xc0, !PT ;  /* 0x0000fffff8127812 */ /* 0x010fe400078ec0ff */
[----:B------:R-:W-:Y:S02]  /*81280*/  PRMT R92, R17, 0x3340, R16 ;  /* 0x00003340115c7816 */ /* 0x000fe40000000010 */
[----:B------:R-:W-:Y:S02]  /*81290*/  PRMT R149, R149, 0x3340, R18 ;  /* 0x0000334095957816 */ /* 0x000fe40000000012 */
[----:B------:R-:W-:-:S02]  /*812a0*/  PRMT R17, R217, 0x5410, R14 ;  /* 0x00005410d9117816 */ /* 0x000fc4000000000e */
[----:B------:R-:W-:Y:S02]  /*812b0*/  PRMT R16, R215, 0x5410, R208 ;  /* 0x00005410d7107816 */ /* 0x000fe400000000d0 */
[----:B------:R-:W-:Y:S02]  /*812c0*/  PRMT R18, R209, 0x5410, R200 ;  /* 0x00005410d1127816 */ /* 0x000fe400000000c8 */
[----:B------:R-:W-:Y:S01]  /*812d0*/  LOP3.LUT R67, R107, 0xffff, RZ, 0xc0, !PT ;  /* 0x0000ffff6b437812 */ /* 0x000fe200078ec0ff */
[----:B------:R0:W-:Y:S01]  /*812e0*/  STL.64 [R1+0x148], R16 ;  /* 0x0001481001007387 */ /* 0x0001e20000100a00 */
[----:B------:R-:W-:Y:S02]  /*812f0*/  LOP3.LUT R106, R106, 0xffff, RZ, 0xc0, !PT ;  /* 0x0000ffff6a6a7812 */ /* 0x000fe400078ec0ff */
[----:B------:R-:W-:Y:S01]  /*81300*/  LOP3.LUT R69, R103, 0xffff, RZ, 0xc0, !PT ;  /* 0x0000ffff67457812 */ /* 0x000fe200078ec0ff */
[----:B------:R1:W-:Y:S01]  /*81310*/  STL.64 [R1+0x150], R18 ;  /* 0x0001501201007387 */ /* 0x0003e20000100a00 */
        /* <DEDUP_REMOVED lines=26> */
[----:B------:R-:W-:Y:S02]  /*814c0*/  PRMT R67, R106, 0x3340, R67 ;  /* 0x000033406a437816 */ /* 0x000fe40000000043 */
[----:B------:R-:W-:Y:S01]  /*814d0*/  PRMT R69, R102, 0x3340, R69 ;  /* 0x0000334066457816 */ /* 0x000fe20000000045 */
[----:B------:R0:W-:Y:S01]  /*814e0*/  STL.64 [R1+0x120], R4 ;  /* 0x0001200401007387 */ /* 0x0001e20000100a00 */
[----:B------:R-:W-:Y:S01]  /*814f0*/  PRMT R35, R156, 0x3340, R35 ;  /* 0x000033409c237816 */ /* 0x000fe20000000023 */
[----:B------:R-:W1:Y:S02]  /*81500*/  LDC.64 R44, c[0x0][0x498] ;  /* 0x00012600ff2c7b82 */ /* 0x000e640000000a00 */
[----:B------:R2:W-:Y:S04]  /*81510*/  STL.64 [R1+0x128], R6 ;  /* 0x0001280601007387 */ /* 0x0005e80000100a00 */
[----:B------:R3:W-:Y:S04]  /*81520*/  STL.64 [R1+0x130], R8 ;  /* 0x0001300801007387 */ /* 0x0007e80000100a00 */
[----:B------:R4:W-:Y:S01]  /*81530*/  STL.64 [R1+0x138], R10 ;  /* 0x0001380a01007387 */ /* 0x0009e20000100a00 */
[----:B0-----:R-:W-:-:S02]  /*81540*/  PRMT R5, R202, 0x5410, R199 ;  /* 0x00005410ca057816 */ /* 0x001fc400000000c7 */
[----:B------:R-:W-:Y:S01]  /*81550*/  PRMT R4, R201, 0x5410, R192 ;  /* 0x00005410c9047816 */ /* 0x000fe200000000c0 */
[----:B------:R0:W-:Y:S01]  /*81560*/  STL.64 [R1+0x168], R20 ;  /* 0x0001681401007387 */ /* 0x0001e20000100a00 */
[----:B--2---:R-:W-:Y:S02]  /*81570*/  PRMT R7, R194, 0x5410, R191 ;  /* 0x00005410c2077816 */ /* 0x004fe400000000bf */
[----:B------:R-:W-:Y:S01]  /*81580*/  PRMT R6, R193, 0x5410, R184 ;  /* 0x00005410c1067816 */ /* 0x000fe200000000b8 */
[----:B------:R2:W-:Y:S01]  /*81590*/  STL.64 [R1+0x188], R16 ;  /* 0x0001881001007387 */ /* 0x0005e20000100a00 */
[----:B---3--:R-:W-:Y:S02]  /*815a0*/  PRMT R9, R178, 0x5410, R175 ;  /* 0x00005410b2097816 */ /* 0x008fe400000000af */
[----:B------:R-:W-:Y:S01]  /*815b0*/  PRMT R8, R177, 0x5410, R168 ;  /* 0x00005410b1087816 */ /* 0x000fe200000000a8 */
[----:B------:R3:W-:Y:S01]  /*815c0*/  STL.64 [R1+0x190], R18 ;  /* 0x0001901201007387 */ /* 0x0007e20000100a00 */
[----:B----4-:R-:W-:-:S02]  /*815d0*/  PRMT R11, R170, 0x5410, R167 ;  /* 0x00005410aa0b7816 */ /* 0x010fc400000000a7 */
[----:B------:R-:W-:Y:S02]  /*815e0*/  PRMT R10, R169, 0x5410, R160 ;  /* 0x00005410a90a7816 */ /* 0x000fe400000000a0 */
[----:B0-----:R-:W-:Y:S02]  /*815f0*/  PRMT R21, R40, 0x5410, R25 ;  /* 0x0000541028157816 */ /* 0x001fe40000000019 */
[----:B------:R-:W-:Y:S02]  /*81600*/  PRMT R20, R42, 0x5410, R41 ;  /* 0x000054102a147816 */ /* 0x000fe40000000029 */
[----:B--2---:R-:W-:Y:S02]  /*81610*/  PRMT R17, R56, 0x5410, R55 ;  /* 0x0000541038117816 */ /* 0x004fe40000000037 */
[----:B------:R-:W-:Y:S02]  /*81620*/  PRMT R16, R58, 0x5410, R57 ;  /* 0x000054103a107816 */ /* 0x000fe40000000039 */
[----:B---3--:R-:W-:-:S02]  /*81630*/  PRMT R19, R68, 0x5410, R67 ;  /* 0x0000541044137816 */ /* 0x008fc40000000043 */
[----:B------:R-:W-:Y:S01]  /*81640*/  PRMT R18, R70, 0x5410, R69 ;  /* 0x0000541046127816 */ /* 0x000fe20000000045 */
[----:B------:R0:W-:Y:S01]  /*81650*/  STL.64 [R1+0x158], R4 ;  /* 0x0001580401007387 */ /* 0x0001e20000100a00 */
[----:B------:R-:W-:Y:S01]  /*81660*/  LOP3.LUT R161, R161, 0xffff, RZ, 0xc0, !PT ;  /* 0x0000ffffa1a17812 */ /* 0x000fe200078ec0ff */
[----:B------:R-:W2:Y:S01]  /*81670*/  LDC.64 R40, c[0x0][0x488] ;  /* 0x00012200ff287b82 */ /* 0x000ea20000000a00 */
[----:B------:R-:W-:Y:S01]  /*81680*/  LOP3.LUT R162, R162, 0xffff, RZ, 0xc0, !PT ;  /* 0x0000ffffa2a27812 */ /* 0x000fe200078ec0ff */
[----:B------:R3:W-:Y:S01]  /*81690*/  STL.64 [R1+0x160], R6 ;  /* 0x0001600601007387 */ /* 0x0007e20000100a00 */
[----:B------:R-:W-:Y:S02]  /*816a0*/  LOP3.LUT R159, R159, 0xffff, RZ, 0xc0, !PT ;  /* 0x0000ffff9f9f7812 */ /* 0x000fe400078ec0ff */
[----:B------:R-:W-:Y:S01]  /*816b0*/  LOP3.LUT R165, R165, 0xffff, RZ, 0xc0, !PT ;  /* 0x0000ffffa5a57812 */ /* 0x000fe200078ec0ff */
[----:B------:R4:W-:Y:S01]  /*816c0*/  STL.64 [R1+0x170], R8 ;  /* 0x0001700801007387 */ /* 0x0009e20000100a00 */
[----:B------:R-:W-:Y:S01]  /*816d0*/  LOP3.LUT R166, R166, 0xffff, RZ, 0xc0, !PT ;  /* 0x0000ffffa6a67812 */ /* 0x000fe200078ec0ff */
[----:B------:R-:W1:Y:S02]  /*816e0*/  LDC.64 R42, c[0x0][0x490] ;  /* 0x00012400ff2a7b82 */ /* 0x000e640000000a00 */
[----:B------:R4:W-:Y:S01]  /*816f0*/  STL.64 [R1+0x178], R10 ;  /* 0x0001780a01007387 */ /* 0x0009e20000100a00 */
[----:B0-----:R-:W-:-:S02]  /*81700*/  PRMT R5, R38, 0x5410, R35 ;  /* 0x0000541026057816 */ /* 0x001fc40000000023 */
[----:B------:R-:W-:Y:S01]  /*81710*/  PRMT R4, R37, 0x5410, R28 ;  /* 0x0000541025047816 */ /* 0x000fe2000000001c */
[----:B------:R-:W-:Y:S01]  /*81720*/  STL.64 [R1+0x1b8], R20 ;  /* 0x0001b81401007387 */ /* 0x000fe20000100a00 */
[----:B---3--:R-:W-:Y:S01]  /*81730*/  PRMT R7, R32, 0x5410, R27 ;  /* 0x0000541020077816 */ /* 0x008fe2000000001b */
[----:B------:R-:W0:Y:S01]  /*81740*/  LDC.64 R36, c[0x0][0x478] ;  /* 0x00011e00ff247b82 */ /* 0x000e220000000a00 */
[----:B------:R-:W-:Y:S01]  /*81750*/  PRMT R6, R31, 0x5410, R30 ;  /* 0x000054101f067816 */ /* 0x000fe2000000001e */
[----:B------:R3:W-:Y:S01]  /*81760*/  STL.64 [R1+0x1c8], R16 ;  /* 0x0001c81001007387 */ /* 0x0007e20000100a00 */
[----:B----4-:R-:W-:Y:S02]  /*81770*/  PRMT R9, R26, 0x5410, R29 ;  /* 0x000054101a097816 */ /* 0x010fe4000000001d */
[----:B------:R-:W-:Y:S01]  /*81780*/  PRMT R8, R24, 0x5410, R23 ;  /* 0x0000541018087816 */ /* 0x000fe20000000017 */
[----:B------:R4:W-:Y:S01]  /*81790*/  STL.64 [R1+0x1e0], R18 ;  /* 0x0001e01201007387 */ /* 0x0009e20000100a00 */
[----:B------:R-:W-:Y:S01]  /*817a0*/  PRMT R11, R39, 0x5410, R22 ;  /* 0x00005410270b7816 */ /* 0x000fe20000000016 */
[----:B------:R-:W2:Y:S01]  /*817b0*/  LDC.64 R24, c[0x0][0x3c8] ;  /* 0x0000f200ff187b82 */ /* 0x000ea20000000a00 */
[----:B------:R-:W-:-:S02]  /*817c0*/  PRMT R10, R34, 0x5410, R33 ;  /* 0x00005410220a7816 */ /* 0x000fc40000000021 */
[----:B------:R-:W-:Y:S02]  /*817d0*/  PRMT R13, R224, 0x5410, R223 ;  /* 0x00005410e00d7816 */ /* 0x000fe400000000df */
[----:B------:R-:W-:-:S03]  /*817e0*/  PRMT R12, R226, 0x5410, R225 ;  /* 0x00005410e20c7816 */ /* 0x000fc600000000e1 */
[----:B---3--:R-:W3:Y:S01]  /*817f0*/  LDC.64 R16, c[0x0][0x3b0] ;  /* 0x0000ec00ff107b82 */ /* 0x008ee20000000a00 */
[----:B------:R-:W-:Y:S02]  /*81800*/  PRMT R162, R162, 0x3340, R161 ;  /* 0x00003340a2a27816 */ /* 0x000fe400000000a1 */
[----:B------:R-:W-:Y:S02]  /*81810*/  PRMT R159, R180, 0x3340, R159 ;  /* 0x00003340b49f7816 */ /* 0x000fe4000000009f */
[----:B------:R-:W-:-:S03]  /*81820*/  PRMT R161, R166, 0x3340, R165 ;  /* 0x00003340a6a17816 */ /* 0x000fc600000000a5 */
[----:B------:R-:W1:Y:S01]  /*81830*/  LDC.64 R20, c[0x0][0x3b8] ;  /* 0x0000ee00ff147b82 */ /* 0x000e620000000a00 */
[----:B------:R-:W-:Y:S01]  /*81840*/  LOP3.LUT R63, R99, 0xffff, RZ, 0xc0, !PT ;  /* 0x0000ffff633f7812 */ /* 0x000fe200078ec0ff */
[----:B------:R4:W-:Y:S01]  /*81850*/  STL.64 [R1+0x140], R12 ;  /* 0x0001400c01007387 */ /* 0x0009e20000100a00 */
[----:B------:R-:W-:-:S05]  /*81860*/  LOP3.LUT R98, R98, 0xffff, RZ, 0xc0, !PT ;  /* 0x0000ffff62627812 */ /* 0x000fca00078ec0ff */
[----:B------:R-:W0:Y:S01]  /*81870*/  LDC.64 R22, c[0x0][0x3c0] ;  /* 0x0000f000ff167b82 */ /* 0x000e220000000a00 */
[----:B------:R-:W-:Y:S02]  /*81880*/  LOP3.LUT R65, R95, 0xffff, RZ, 0xc0, !PT ;  /* 0x0000ffff5f417812 */ /* 0x000fe400078ec0ff */
[----:B------:R-:W-:-:S05]  /*81890*/  LOP3.LUT R94, R94, 0xffff, RZ, 0xc0, !PT ;  /* 0x0000ffff5e5e7812 */ /* 0x000fca00078ec0ff */
[----:B------:R-:W2:Y:S01]  /*818a0*/  LDC.64 R26, c[0x0][0x3d0] ;  /* 0x0000f400ff1a7b82 */ /* 0x000ea20000000a00 */
        /* <DEDUP_REMOVED lines=8> */
[----:B----4-:R-:W4:Y:S01]  /*81930*/  LDC.64 R18, c[0x0][0x3e8] ;  /* 0x0000fa00ff127b82 */ /* 0x010f220000000a00 */
[----:B------:R-:W-:Y:S02]  /*81940*/  LOP3.LUT R79, R119, 0xffff, RZ, 0xc0, !PT ;  /* 0x0000ffff774f7812 */ /* 0x000fe400078ec0ff */
[----:B------:R-:W-:-:S05]  /*81950*/  LOP3.LUT R118, R118, 0xffff, RZ, 0xc0, !PT ;  /* 0x0000ffff76767812 */ /* 0x000fca00078ec0ff */
[----:B------:R-:W4:Y:S01]  /*81960*/  LDC.64 R32, c[0x0][0x3f0] ;  /* 0x0000fc00ff207b82 */ /* 0x000f220000000a00 */
[----:B------:R-:W-:-:S07]  /*81970*/  PRMT R13, R162, 0x5410, R159 ;  /* 0x00005410a20d7816 */ /* 0x000fce000000009f */
[----:B------:R-:W4:Y:S01]  /*81980*/  LDC.64 R34, c[0x0][0x3f8] ;  /* 0x0000fe00ff227b82 */ /* 0x000f220000000a00 */
[----:B------:R-:W-:Y:S02]  /*81990*/  PRMT R12, R161, 0x5410, R52 ;  /* 0x00005410a10c7816 */ /* 0x000fe40000000034 */
[----:B------:R-:W-:Y:S02]  /*819a0*/  PRMT R63, R98, 0x3340, R63 ;  /* 0x00003340623f7816 */ /* 0x000fe4000000003f */
[----:B------:R-:W-:Y:S02]  /*819b0*/  PRMT R65, R94, 0x3340, R65 ;  /* 0x000033405e417816 */ /* 0x000fe40000000041 */
[----:B------:R-:W-:Y:S01]  /*819c0*/  PRMT R71, R114, 0x3340, R71 ;  /* 0x0000334072477816 */ /* 0x000fe20000000047 */
[----:B------:R-:W-:Y:S01]  /*819d0*/  STL.64 [R1+0x1a0], R6 ;  /* 0x0001a00601007387 */ /* 0x000fe20000100a00 */
[----:B------:R-:W-:Y:S01]  /*819e0*/  PRMT R73, R110, 0x3340, R73 ;  /* 0x000033406e497816 */ /* 0x000fe20000000049 */
[----:B------:R-:W4:Y:S01]  /*819f0*/  LDC.64 R38, c[0x0][0x480] ;  /* 0x00012000ff267b82 */ /* 0x000f220000000a00 */
[----:B------:R-:W-:-:S02]  /*81a00*/  PRMT R75, R122, 0x3340, R75 ;  /* 0x000033407a4b7816 */ /* 0x000fc4000000004b */
[----:B------:R-:W-:Y:S01]  /*81a10*/  PRMT R79, R118, 0x3340, R79 ;  /* 0x00003340764f7816 */ /* 0x000fe2000000004f */
[----:B------:R3:W-:Y:S01]  /*81a20*/  STL.64 [R1+0x180], R12 ;  /* 0x0001800c01007387 */ /* 0x0007e20000100a00 */
[----:B------:R-:W-:Y:S02]  /*81a30*/  LOP3.LUT R77, R125, 0xffff, RZ, 0xc0, !PT ;  /* 0x0000ffff7d4d7812 */ /* 0x000fe400078ec0ff */
[----:B------:R-:W-:Y:S01]  /*81a40*/  LOP3.LUT R124, R124, 0xffff, RZ, 0xc0, !PT ;  /* 0x0000ffff7c7c7812 */ /* 0x000fe200078ec0ff */
[----:B------:R1:W-:Y:S01]  /*81a50*/  STL.64 [R1+0x1a8], R8 ;  /* 0x0001a80801007387 */ /* 0x0003e20000100a00 */
[----:B------:R-:W-:Y:S01]  /*81a60*/  LOP3.LUT R142, R142, 0xffff, RZ, 0xc0, !PT ;  /* 0x0000ffff8e8e7812 */ /* 0x000fe200078ec0ff */
[----:B------:R-:W4:Y:S01]  /*81a70*/  LDC R68, c[0x0][0x3a0] ;  /* 0x0000e800ff447b82 */ /* 0x000f220000000800 */
        /* <DEDUP_REMOVED lines=12> */
[----:B---3--:R-:W-:Y:S02]  /*81b40*/  PRMT R13, R48, 0x5410, R47 ;  /* 0x00005410300d7816 */ /* 0x008fe4000000002f */
[----:B------:R-:W-:Y:S01]  /*81b50*/  PRMT R12, R50, 0x5410, R49 ;  /* 0x00005410320c7816 */ /* 0x000fe20000000031 */
[----:B------:R3:W-:Y:S01]  /*81b60*/  STL.64 [R1+0x10], R16 ;  /* 0x0000101001007387 */ /* 0x0007e20000100a00 */
[----:B------:R-:W-:Y:S01]  /*81b70*/  PRMT R7, R64, 0x5410, R63 ;  /* 0x0000541040077816 */ /* 0x000fe2000000003f */
[----:B------:R-:W4:Y:S01]  /*81b80*/  LDC.64 R46, c[0x0][0x4a0] ;  /* 0x00012800ff2e7b82 */ /* 0x000f220000000a00 */
[----:B------:R-:W-:-:S02]  /*81b90*/  PRMT R6, R66, 0x5410, R65 ;  /* 0x0000541042067816 */ /* 0x000fc40000000041 */
[----:B-1----:R-:W-:Y:S02]  /*81ba0*/  PRMT R9, R72, 0x5410, R71 ;  /* 0x0000541048097816 */ /* 0x002fe40000000047 */
        /* <DEDUP_REMOVED lines=11> */
[----:B---3--:R-:W1:Y:S03]  /*81c60*/  LDC.64 R16, c[0x0][0x428] ;  /* 0x00010a00ff107b82 */ /* 0x008e660000000a00 */
[----:B------:R3:W-:Y:S04]  /*81c70*/  STL.64 [R1+0x1d8], R6 ;  /* 0x0001d80601007387 */ /* 0x0007e80000100a00 */
[----:B------:R2:W-:Y:S01]  /*81c80*/  STL.64 [R1+0x1e8], R8 ;  /* 0x0001e80801007387 */ /* 0x0005e20000100a00 */
[----:B------:R-:W1:Y:S03]  /*81c90*/  LDC.64 R48, c[0x0][0x4a8] ;  /* 0x00012a00ff307b82 */ /* 0x000e660000000a00 */
[----:B------:R4:W-:Y:S01]  /*81ca0*/  STL.64 [R1+0x1f0], R10 ;  /* 0x0001f00a01007387 */ /* 0x0009e20000100a00 */
[----:B0-----:R-:W-:-:S02]  /*81cb0*/  PRMT R13, R86, 0x5410, R81 ;  /* 0x00005410560d7816 */ /* 0x001fc40000000051 */
[----:B------:R-:W-:Y:S02]  /*81cc0*/  PRMT R12, R77, 0x5410, R76 ;  /* 0x000054104d0c7816 */ /* 0x000fe4000000004c */
[----:B---3--:R-:W-:Y:S01]  /*81cd0*/  PRMT R7, R88, 0x5410, R141 ;  /* 0x0000541058077816 */ /* 0x008fe2000000008d */
[----:B------:R0:W-:Y:S01]  /*81ce0*/  STL.64 [R1+0x18], R20 ;  /* 0x0000181401007387 */ /* 0x0001e20000100a00 */
[----:B------:R-:W-:Y:S01]  /*81cf0*/  PRMT R6, R137, 0x5410, R138 ;  /* 0x0000541089067816 */ /* 0x000fe2000000008a */
[----:B------:R-:W3:Y:S01]  /*81d00*/  LDC.64 R70, c[0x0][0x3a8] ;  /* 0x0000ea00ff467b82 */ /* 0x000ee20000000a00 */
[----:B--2---:R-:W-:Y:S02]  /*81d10*/  PRMT R9, R90, 0x5410, R147 ;  /* 0x000054105a097816 */ /* 0x004fe40000000093 */
[----:B------:R-:W-:Y:S02]  /*81d20*/  PRMT R8, R143, 0x5410, R144 ;  /* 0x000054108f087816 */ /* 0x000fe40000000090 */
[----:B----4-:R-:W-:-:S02]  /*81d30*/  PRMT R11, R92, 0x5410, R153 ;  /* 0x000054105c0b7816 */ /* 0x010fc40000000099 */
[----:B------:R-:W-:Y:S01]  /*81d40*/  PRMT R10, R149, 0x5410, R150 ;  /* 0x00005410950a7816 */ /* 0x000fe20000000096 */
[----:B------:R2:W-:Y:S01]  /*81d50*/  STL.64 [R1+0x1f8], R12 ;  /* 0x0001f80c01007387 */ /* 0x0005e20000100a00 */
[----:B0-----:R-:W0:Y:S03]  /*81d60*/  LDC.64 R20, c[0x0][0x430] ;  /* 0x00010c00ff147b82 */ /* 0x001e260000000a00 */
[----:B------:R4:W-:Y:S04]  /*81d70*/  STL.64 [R1+0x208], R6 ;  /* 0x0002080601007387 */ /* 0x0009e80000100a00 */
[----:B------:R1:W-:Y:S04]  /*81d80*/  STL.64 [R1+0x210], R8 ;  /* 0x0002100801007387 */ /* 0x0003e80000100a00 */
[----:B------:R1:W-:Y:S01]  /*81d90*/  STL.64 [R1+0x218], R10 ;  /* 0x0002180a01007387 */ /* 0x0003e20000100a00 */
[----:B--2---:R-:W2:Y:S03]  /*81da0*/  LDC.64 R12, c[0x0][0x420] ;  /* 0x00010800ff0c7b82 */ /* 0x004ea60000000a00 */
[----:B------:R3:W-:Y:S04]  /*81db0*/  STL.64 [R1+0x20], R22 ;  /* 0x0000201601007387 */ /* 0x0007e80000100a00 */
[----:B------:R-:W-:Y:S01]  /*81dc0*/  STL.64 [R1+0x28], R24 ;  /* 0x0000281801007387 */ /* 0x000fe20000100a00 */
[----:B----4-:R-:W4:Y:S03]  /*81dd0*/  LDC.64 R6, c[0x0][0x408] ;  /* 0x00010200ff067b82 */ /* 0x010f260000000a00 */
[----:B------:R-:W-:Y:S04]  /*81de0*/  STL.64 [R1+0x30], R26 ;  /* 0x0000301a01007387 */ /* 0x000fe80000100a00 */
[----:B------:R-:W-:Y:S01]  /*81df0*/  STL.64 [R1+0x38], R28 ;  /* 0x0000381c01007387 */ /* 0x000fe20000100a00 */
[----:B-1----:R-:W1:Y:S03]  /*81e00*/  LDC.64 R8, c[0x0][0x410] ;  /* 0x00010400ff087b82 */ /* 0x002e660000000a00 */
[----:B------:R-:W-:Y:S04]  /*81e10*/  STL.64 [R1+0x40], R30 ;  /* 0x0000401e01007387 */ /* 0x000fe80000100a00 */
[----:B------:R0:W-:Y:S01]  /*81e20*/  STL.64 [R1+0x48], R18 ;  /* 0x0000481201007387 */ /* 0x0001e20000100a00 */
[----:B------:R-:W2:Y:S03]  /*81e30*/  LDC.64 R10, c[0x0][0x418] ;  /* 0x00010600ff0a7b82 */ /* 0x000ea60000000a00 */
[----:B------:R-:W-:Y:S04]  /*81e40*/  STL.64 [R1+0x50], R32 ;  /* 0x0000502001007387 */ /* 0x000fe80000100a00 */
[----:B------:R-:W-:Y:S01]  /*81e50*/  STL.64 [R1+0x58], R34 ;  /* 0x0000582201007387 */ /* 0x000fe20000100a00 */
[----:B---3--:R-:W3:Y:S01]  /*81e60*/  LDC.64 R22, c[0x0][0x438] ;  /* 0x00010e00ff167b82 */ /* 0x008ee20000000a00 */
[----:B------:R-:W-:-:S02]  /*81e70*/  LOP3.LUT R80, R136, 0xffff, RZ, 0xc0, !PT ;  /* 0x0000ffff88507812 */ /* 0x000fc400078ec0ff */
[----:B------:R-:W-:-:S05]  /*81e80*/  LOP3.LUT R135, R135, 0xffff, RZ, 0xc0, !PT ;  /* 0x0000ffff87877812 */ /* 0x000fca00078ec0ff */
[----:B0-----:R-:W0:Y:S01]  /*81e90*/  LDC.64 R18, c[0x0][0x440] ;  /* 0x00011000ff127b82 */ /* 0x001e220000000a00 */
[----:B------:R-:W-:Y:S01]  /*81ea0*/  LOP3.LUT R83, R133, 0xffff, RZ, 0xc0, !PT ;  /* 0x0000ffff85537812 */ /* 0x000fe200078ec0ff */
[----:B------:R4:W-:Y:S01]  /*81eb0*/  STL.64 [R1+0x198], R4 ;  /* 0x0001980401007387 */ /* 0x0009e20000100a00 */
[----:B------:R-:W-:-:S05]  /*81ec0*/  LOP3.LUT R132, R132, 0xffff, RZ, 0xc0, !PT ;  /* 0x0000ffff84847812 */ /* 0x000fca00078ec0ff */
[----:B------:R-:W0:Y:S01]  /*81ed0*/  LDC.64 R24, c[0x0][0x448] ;  /* 0x00011200ff187b82 */ /* 0x000e220000000a00 */
[----:B------:R-:W-:-:S07]  /*81ee0*/  LOP3.LUT R131, R131, 0xffff, RZ, 0xc0, !PT ;  /* 0x0000ffff83837812 */ /* 0x000fce00078ec0ff */
[----:B------:R-:W0:Y:S01]  /*81ef0*/  LDC.64 R26, c[0x0][0x450] ;  /* 0x00011400ff1a7b82 */ /* 0x000e220000000a00 */
[----:B----4-:R-:W-:-:S07]  /*81f00*/  PRMT R5, R60, 0x5410, R59 ;  /* 0x000054103c057816 */ /* 0x010fce000000003b */
[----:B------:R-:W4:Y:S01]  /*81f10*/  LDC.64 R28, c[0x0][0x458] ;  /* 0x00011600ff1c7b82 */ /* 0x000f220000000a00 */
[----:B------:R-:W-:-:S07]  /*81f20*/  PRMT R4, R62, 0x5410, R61 ;  /* 0x000054103e047816 */ /* 0x000fce000000003d */
[----:B------:R-:W4:Y:S08]  /*81f30*/  LDC.64 R30, c[0x0][0x460] ;  /* 0x00011800ff1e7b82 */ /* 0x000f300000000a00 */
[----:B------:R-:W4:Y:S08]  /*81f40*/  LDC.64 R32, c[0x0][0x468] ;  /* 0x00011a00ff207b82 */ /* 0x000f300000000a00 */
[----:B------:R-:W4:Y:S01]  /*81f50*/  LDC.64 R34, c[0x0][0x470] ;  /* 0x00011c00ff227b82 */ /* 0x000f220000000a00 */
[----:B------:R-:W-:-:S02]  /*81f60*/  PRMT R80, R135, 0x3340, R80 ;  /* 0x0000334087507816 */ /* 0x000fc40000000050 */
[----:B------:R-:W-:Y:S02]  /*81f70*/  PRMT R83, R132, 0x3340, R83 ;  /* 0x0000334084537816 */ /* 0x000fe40000000053 */
[----:B------:R-:W-:Y:S01]  /*81f80*/  PRMT R84, R131, 0x3340, R84 ;  /* 0x0000334083547816 */ /* 0x000fe20000000054 */
[----:B------:R1:W-:Y:S02]  /*81f90*/  STL.64 [R1+0x1d0], R4 ;  /* 0x0001d00401007387 */ /* 0x0003e40000100a00 */
[----:B-1----:R-:W-:Y:S02]  /*81fa0*/  PRMT R5, R85, 0x5410, R80 ;  /* 0x0000541055057816 */ /* 0x002fe40000000050 */
[----:B------:R-:W-:-:S05]  /*81fb0*/  PRMT R4, R84, 0x5410, R83 ;  /* 0x0000541054047816 */ /* 0x000fca0000000053 */
[----:B------:R1:W-:Y:S04]  /*81fc0*/  STL.64 [R1+0x200], R4 ;  /* 0x0002000401007387 */ /* 0x0003e80000100a00 */
[----:B------:R-:W-:Y:S01]  /*81fd0*/  STL.64 [R1+0x68], R6 ;  /* 0x0000680601007387 */ /* 0x000fe20000100a00 */
[----:B-1----:R-:W1:Y:S03]  /*81fe0*/  LDC.64 R4, c[0x0][0x400] ;  /* 0x00010000ff047b82 */ /* 0x002e660000000a00 */
[----:B------:R-:W-:Y:S04]  /*81ff0*/  STL.64 [R1+0x70], R8 ;  /* 0x0000700801007387 */ /* 0x000fe80000100a00 */
[----:B--2---:R-:W-:Y:S04]  /*82000*/  STL.64 [R1+0x78], R10 ;  /* 0x0000780a01007387 */ /* 0x004fe80000100a00 */
[----:B------:R-:W-:Y:S04]  /*82010*/  STL.64 [R1+0x80], R12 ;  /* 0x0000800c01007387 */ /* 0x000fe80000100a00 */
[----:B------:R-:W-:Y:S04]  /*82020*/  STL.64 [R1+0x88], R16 ;  /* 0x0000881001007387 */ /* 0x000fe80000100a00 */
[----:B------:R-:W-:Y:S04]  /*82030*/  STL.64 [R1+0x90], R20 ;  /* 0x0000901401007387 */ /* 0x000fe80000100a00 */
[----:B---3--:R-:W-:Y:S04]  /*82040*/  STL.64 [R1+0x98], R22 ;  /* 0x0000981601007387 */ /* 0x008fe80000100a00 */
[----:B0-----:R-:W-:Y:S04]  /*82050*/  STL.64 [R1+0xa0], R18 ;  /* 0x0000a01201007387 */ /* 0x001fe80000100a00 */
        /* <DEDUP_REMOVED lines=18> */
[----:B-1----:R0:W-:Y:S02]  /*82180*/  STL.64 [R1+0x60], R4 ;  /* 0x0000600401007387 */ /* 0x0021e40000100a00 */
[----:B0-----:R-:W-:-:S07]  /*82190*/  IMAD.MOV.U32 R4, RZ, RZ, RZ ;  /* 0x000000ffff047224 */ /* 0x001fce00078e00ff */
.L_x_512:
[----:B------:R-:W-:-:S05]  /*821a0*/  IMAD.IADD R6, R1, 0x1, R4 ;  /* 0x0000000101067824 */ /* 0x000fca00078e0204 */
[----:B------:R-:W2:Y:S02]  /*821b0*/  LDL.U8 R5, [R6+0x10] ;  /* 0x0000100006057983 */ /* 0x000ea40000100000 */
[----:B--2---:R-:W-:Y:S01]  /*821c0*/  ISETP.NE.AND P0, PT, R5, RZ, PT ;  /* 0x000000ff0500720c */ /* 0x004fe20003f05270 */
[----:B------:R-:W-:Y:S02]  /*821d0*/  IMAD.MOV.U32 R5, RZ, RZ, R4 ;  /* 0x000000ffff057224 */ /* 0x000fe400078e0004 */
[----:B------:R-:W-:-:S10]  /*821e0*/  VIADD R4, R4, 0x1 ;  /* 0x0000000104047836 */ /* 0x000fd40000000000 */
[----:B------:R-:W-:Y:S05]  /*821f0*/  @P0 BRA `(.L_x_512) ;  /* 0xfffffffc00e80947 */ /* 0x000fea000383ffff */
[----:B------:R-:W-:Y:S05]  /*82200*/  BSYNC.RECONVERGENT B0 ;  /* 0x0000000000007941 */ /* 0x000fea0003800200 */
.L_x_511:
[----:B------:R-:W-:Y:S01]  /*82210*/  LOP3.LUT P0, RZ, R15, 0xff, RZ, 0xc0, !PT ;  /* 0x000000ff0fff7812 */ /* 0x000fe2000780c0ff */
[----:B------:R-:W-:Y:S01]  /*82220*/  BSSY.RECONVERGENT B0, `(.L_x_513) ;  /* 0x000000c000007945 */ /* 0x000fe20003800200 */
[----:B------:R-:W-:-:S11]  /*82230*/  IMAD.MOV.U32 R4, RZ, RZ, R5 ;  /* 0x000000ffff047224 */ /* 0x000fd600078e0005 */
[----:B------:R-:W-:Y:S05]  /*82240*/  @!P0 BRA `(.L_x_514) ;  /* 0x0000000000248947 */ /* 0x000fea0003800000 */
[----:B------:R-:W-:-:S07]  /*82250*/  IMAD.MOV.U32 R6, RZ, RZ, RZ ;  /* 0x000000ffff067224 */ /* 0x000fce00078e00ff */
.L_x_515:
        /* <DEDUP_REMOVED lines=8> */
.L_x_514:
[----:B------:R-:W-:Y:S05]  /*822e0*/  BSYNC.RECONVERGENT B0 ;  /* 0x0000000000007941 */ /* 0x000fea0003800200 */
.L_x_513:
        /* <DEDUP_REMOVED lines=74> */
.L_x_516:
        /* <DEDUP_REMOVED lines=15> */
.L_x_979:


//--------------------- .text._ZN3cub18CUB_300001_SM_10006detail6reduce28DeviceReduceSingleTileKernelINS2_10policy_hubI4Itemj13Addition_funcE10Policy1000EPS5_S9_iS6_S5_S5_N4cuda3std3__410__identityEEEvT0_T1_T2_T3_T4_T6_ --------------------------
	.section	.text._ZN3cub18CUB_300001_SM_10006detail6reduce28DeviceReduceSingleTileKernelINS2_10policy_hubI4Itemj13Addition_funcE10Policy1000EPS5_S9_iS6_S5_S5_N4cuda3std3__410__identityEEEvT0_T1_T2_T3_T4_T6_,"ax",@progbits
	.align	128
        .global         _ZN3cub18CUB_300001_SM_10006detail6reduce28DeviceReduceSingleTileKernelINS2_10policy_hubI4Itemj13Addition_funcE10Policy1000EPS5_S9_iS6_S5_S5_N4cuda3std3__410__identityEEEvT0_T1_T2_T3_T4_T6_
        .type           _ZN3cub18CUB_300001_SM_10006detail6reduce28DeviceReduceSingleTileKernelINS2_10policy_hubI4Itemj13Addition_funcE10Policy1000EPS5_S9_iS6_S5_S5_N4cuda3std3__410__identityEEEvT0_T1_T2_T3_T4_T6_,@function
        .size           _ZN3cub18CUB_300001_SM_10006detail6reduce28DeviceReduceSingleTileKernelINS2_10policy_hubI4Itemj13Addition_funcE10Policy1000EPS5_S9_iS6_S5_S5_N4cuda3std3__410__identityEEEvT0_T1_T2_T3_T4_T6_,(.L_x_980 - _ZN3cub18CUB_300001_SM_10006detail6reduce28DeviceReduceSingleTileKernelINS2_10policy_hubI4Itemj13Addition_funcE10Policy1000EPS5_S9_iS6_S5_S5_N4cuda3std3__410__identityEEEvT0_T1_T2_T3_T4_T6_)
        .other          _ZN3cub18CUB_300001_SM_10006detail6reduce28DeviceReduceSingleTileKernelINS2_10policy_hubI4Itemj13Addition_funcE10Policy1000EPS5_S9_iS6_S5_S5_N4cuda3std3__410__identityEEEvT0_T1_T2_T3_T4_T6_,@"STO_CUDA_ENTRY STV_DEFAULT"
_ZN3cub18CUB_300001_SM_10006detail6reduce28DeviceReduceSingleTileKernelINS2_10policy_hubI4Itemj13Addition_funcE10Policy1000EPS5_S9_iS6_S5_S5_N4cuda3std3__410__identityEEEvT0_T1_T2_T3_T4_T6_:
.text._ZN3cub18CUB_300001_SM_10006detail6reduce28DeviceReduceSingleTileKernelINS2_10policy_hubI4Itemj13Addition_funcE10Policy1000EPS5_S9_iS6_S5_S5_N4cuda3std3__410__identityEEEvT0_T1_T2_T3_T4_T6_:
        /* <DEDUP_REMOVED lines=13> */
.L_x_518:
        /* <DEDUP_REMOVED lines=13> */
.L_x_517:
        /* <DEDUP_REMOVED lines=601> */
.L_x_522:
[----:B------:R-:W-:Y:S05]  /*2730*/  BSYNC.RECONVERGENT B1 ;  /* 0x0000000000017941 */ /* 0x000fea0003800200 */
.L_x_521:
[----:B-----5:R0:W-:Y:S04]  /*2740*/  STL [R1+0x38c], R0 ;  /* 0x00038c0001007387 */ /* 0x0201e80000100800 */
[----:B0-----:R-:W2:Y:S01]  /*2750*/  LDL R0, [R1+0x240] ;  /* 0x0002400001007983 */ /* 0x001ea20000100800 */
[----:B------:R-:W-:Y:S01]  /*2760*/  BSSY.RECONVERGENT B1, `(.L_x_523) ;  /* 0x0000481000017945 */ /* 0x000fe20003800200 */
[----:B--2---:R-:W-:Y:S02]  /*2770*/  ISETP.GE.AND P0, PT, R0, R252, PT ;  /* 0x000000fc0000720c */ /* 0x004fe40003f06270 */
[----:B------:R0:W5:Y:S11]  /*2780*/  LDL.LU R0, [R1+0x38c] ;  /* 0x00038c0001007983 */ /* 0x0001760000300800 */
[----:B0-----:R-:W-:Y:S05]  /*2790*/  @P0 BRA `(.L_x_524) ;  /* 0x0000004400f40947 */ /* 0x001fea0003800000 */
.L_x_530:
        /* <DEDUP_REMOVED lines=576> */
.L_x_526:
[----:B------:R-:W-:-:S05]  /*4ba0*/  IMAD.IADD R5, R1, 0x1, R12 ;  /* 0x0000000101057824 */ /* 0x000fca00078e020c */
[----:B------:R-:W2:Y:S02]  /*4bb0*/  LDL.U8 R4, [R5+0x10] ;  /* 0x0000100005047983 */ /* 0x000ea40000100000 */
[----:B--2---:R-:W-:Y:S01]  /*4bc0*/  ISETP.NE.AND P0, PT, R4, RZ, PT ;  /* 0x000000ff0400720c */ /* 0x004fe20003f05270 */
[----:B------:R-:W-:Y:S02]  /*4bd0*/  IMAD.MOV.U32 R4, RZ, RZ, R12 ;  /* 0x000000ffff047224 */ /* 0x000fe400078e000c */
[----:B------:R-:W-:-:S10]  /*4be0*/  VIADD R12, R12, 0x1 ;  /* 0x000000010c0c7836 */ /* 0x000fd40000000000 */
[----:B------:R-:W-:Y:S05]  /*4bf0*/  @P0 BRA `(.L_x_526) ;  /* 0xfffffffc00e80947 */ /* 0x000fea000383ffff */
[----:B------:R-:W-:Y:S05]  /*4c00*/  BSYNC.RECONVERGENT B2 ;  /* 0x0000000000027941 */ /* 0x000fea0003800200 */
.L_x_525:
[----:B------:R-:W-:Y:S01]  /*4c10*/  LOP3.LUT P0, RZ, R14, 0xff, RZ, 0xc0, !PT ;  /* 0x000000ff0eff7812 */ /* 0x000fe2000780c0ff */
[----:B------:R-:W-:-:S12]  /*4c20*/  BSSY.RECONVERGENT B2, `(.L_x_527) ;  /* 0x000000b000027945 */ /* 0x000fd80003800200 */
[----:B------:R-:W-:Y:S05]  /*4c30*/  @!P0 BRA `(.L_x_528) ;  /* 0x0000000000248947 */ /* 0x000fea0003800000 */
[----:B------:R-:W-:-:S07]  /*4c40*/  IMAD.MOV.U32 R6, RZ, RZ, RZ ;  /* 0x000000ffff067224 */ /* 0x000fce00078e00ff */
.L_x_529:
        /* <DEDUP_REMOVED lines=8> */
.L_x_528:
[----:B------:R-:W-:Y:S05]  /*4cd0*/  BSYNC.RECONVERGENT B2 ;  /* 0x0000000000027941 */ /* 0x000fea0003800200 */
.L_x_527:
        /* <DEDUP_REMOVED lines=553> */
.L_x_524:
[----:B------:R-:W-:Y:S05]  /*6f70*/  BSYNC.RECONVERGENT B1 ;  /* 0x0000000000017941 */ /* 0x000fea0003800200 */
.L_x_523:
        /* <DEDUP_REMOVED lines=1423> */
.L_x_534:
[----:B------:R-:W-:-:S05]  /*c870*/  IMAD.IADD R5, R1, 0x1, R14 ;  /* 0x0000000101057824 */ /* 0x000fca00078e020e */
[----:B------:R-:W2:Y:S02]  /*c880*/  LDL.U8 R4, [R5+0x10] ;  /* 0x0000100005047983 */ /* 0x000ea40000100000 */
[----:B--2---:R-:W-:Y:S01]  /*c890*/  ISETP.NE.AND P0, PT, R4, RZ, PT ;  /* 0x000000ff0400720c */ /* 0x004fe20003f05270 */
[----:B------:R-:W-:Y:S02]  /*c8a0*/  IMAD.MOV.U32 R4, RZ, RZ, R14 ;  /* 0x000000ffff047224 */ /* 0x000fe400078e000e */
[----:B------:R-:W-:-:S10]  /*c8b0*/  VIADD R14, R14, 0x1 ;  /* 0x000000010e0e7836 */ /* 0x000fd40000000000 */
[----:B------:R-:W-:Y:S05]  /*c8c0*/  @P0 BRA `(.L_x_534) ;  /* 0xfffffffc00e80947 */ /* 0x000fea000383ffff */
[----:B------:R-:W-:Y:S05]  /*c8d0*/  BSYNC.RECONVERGENT B2 ;  /* 0x0000000000027941 */ /* 0x000fea0003800200 */
.L_x_533:
[----:B------:R-:W-:Y:S01]  /*c8e0*/  LOP3.LUT P0, RZ, R6, 0xff, RZ, 0xc0, !PT ;  /* 0x000000ff06ff7812 */ /* 0x000fe2000780c0ff */
[----:B------:R-:W-:-:S12]  /*c8f0*/  BSSY.RECONVERGENT B2, `(.L_x_535) ;  /* 0x000000b000027945 */ /* 0x000fd80003800200 */
[----:B------:R-:W-:Y:S05]  /*c900*/  @!P0 BRA `(.L_x_536) ;  /* 0x0000000000248947 */ /* 0x000fea0003800000 */
[----:B------:R-:W-:-:S07]  /*c910*/  IMAD.MOV.U32 R8, RZ, RZ, RZ ;  /* 0x000000ffff087224 */ /* 0x000fce00078e00ff */
.L_x_537:
        /* <DEDUP_REMOVED lines=8> */
.L_x_536:
[----:B------:R-:W-:Y:S05]  /*c9a0*/  BSYNC.RECONVERGENT B2 ;  /* 0x0000000000027941 */ /* 0x000fea0003800200 */
.L_x_535:
        /* <DEDUP_REMOVED lines=547> */
.L_x_532:
[----:B------:R-:W-:Y:S05]  /*ebe0*/  BSYNC.RECONVERGENT B1 ;  /* 0x0000000000017941 */ /* 0x000fea0003800200 */
.L_x_531:
        /* <DEDUP_REMOVED lines=1417> */
.L_x_541:
[----:B------:R-:W-:-:S05]  /*14480*/  IMAD.IADD R7, R1, 0x1, R6 ;  /* 0x0000000101077824 */ /* 0x000fca00078e0206 */
[----:B------:R-:W2:Y:S02]  /*14490*/  LDL.U8 R5, [R7+0x10] ;  /* 0x0000100007057983 */ /* 0x000ea40000100000 */
[----:B--2---:R-:W-:Y:S01]  /*144a0*/  ISETP.NE.AND P0, PT, R5, RZ, PT ;  /* 0x000000ff0500720c */ /* 0x004fe20003f05270 */
[----:B------:R-:W-:Y:S02]  /*144b0*/  IMAD.MOV.U32 R5, RZ, RZ, R6 ;  /* 0x000000ffff057224 */ /* 0x000fe400078e0006 */
[----:B------:R-:W-:-:S10]  /*144c0*/  VIADD R6, R6, 0x1 ;  /* 0x0000000106067836 */ /* 0x000fd40000000000 */
[----:B------:R-:W-:Y:S05]  /*144d0*/  @P0 BRA `(.L_x_541) ;  /* 0xfffffffc00e80947 */ /* 0x000fea000383ffff */
[----:B------:R-:W-:Y:S05]  /*144e0*/  BSYNC.RECONVERGENT B2 ;  /* 0x0000000000027941 */ /* 0x000fea0003800200 */
.L_x_540:
[----:B------:R-:W-:Y:S01]  /*144f0*/  LOP3.LUT P0, RZ, R4, 0xff, RZ, 0xc0, !PT ;  /* 0x000000ff04ff7812 */ /* 0x000fe2000780c0ff */
[----:B------:R-:W-:Y:S01]  /*14500*/  BSSY.RECONVERGENT B2, `(.L_x_542) ;  /* 0x000000c000027945 */ /* 0x000fe20003800200 */
[----:B------:R-:W-:-:S11]  /*14510*/  IMAD.MOV.U32 R6, RZ, RZ, R5 ;  /* 0x000000ffff067224 */ /* 0x000fd600078e0005 */
[----:B------:R-:W-:Y:S05]  /*14520*/  @!P0 BRA `(.L_x_543) ;  /* 0x0000000000248947 */ /* 0x000fea0003800000 */
[----:B------:R-:W-:-:S07]  /*14530*/  IMAD.MOV.U32 R8, RZ, RZ, RZ ;  /* 0x000000ffff087224 */ /* 0x000fce00078e00ff */
.L_x_544:
        /* <DEDUP_REMOVED lines=8> */
.L_x_543:
[----:B------:R-:W-:Y:S05]  /*145c0*/  BSYNC.RECONVERGENT B2 ;  /* 0x0000000000027941 */ /* 0x000fea0003800200 */
.L_x_542:
        /* <DEDUP_REMOVED lines=547> */
.L_x_539:
[----:B------:R-:W-:Y:S05]  /*16800*/  BSYNC.RECONVERGENT B1 ;  /* 0x0000000000017941 */ /* 0x000fea0003800200 */
.L_x_538:
        /* <DEDUP_REMOVED lines=1417> */
.L_x_548:
[----:B------:R-:W-:-:S05]  /*1c0a0*/  IMAD.IADD R7, R1, 0x1, R6 ;  /* 0x0000000101077824 */ /* 0x000fca00078e0206 */
[----:B------:R-:W2:Y:S02]  /*1c0b0*/  LDL.U8 R5, [R7+0x10] ;  /* 0x0000100007057983 */ /* 0x000ea40000100000 */
[----:B--2---:R-:W-:Y:S01]  /*1c0c0*/  ISETP.NE.AND P0, PT, R5, RZ, PT ;  /* 0x000000ff0500720c */ /* 0x004fe20003f05270 */
[----:B------:R-:W-:Y:S02]  /*1c0d0*/  IMAD.MOV.U32 R5, RZ, RZ, R6 ;  /* 0x000000ffff057224 */ /* 0x000fe400078e0006 */
[----:B------:R-:W-:-:S10]  /*1c0e0*/  VIADD R6, R6, 0x1 ;  /* 0x0000000106067836 */ /* 0x000fd40000000000 */
[----:B------:R-:W-:Y:S05]  /*1c0f0*/  @P0 BRA `(.L_x_548) ;  /* 0xfffffffc00e80947 */ /* 0x000fea000383ffff */
[----:B------:R-:W-:Y:S05]  /*1c100*/  BSYNC.RECONVERGENT B2 ;  /* 0x0000000000027941 */ /* 0x000fea0003800200 */
.L_x_547:
[----:B------:R-:W-:Y:S01]  /*1c110*/  LOP3.LUT P0, RZ, R4, 0xff, RZ, 0xc0, !PT ;  /* 0x000000ff04ff7812 */ /* 0x000fe2000780c0ff */
[----:B------:R-:W-:Y:S01]  /*1c120*/  BSSY.RECONVERGENT B2, `(.L_x_549) ;  /* 0x000000c000027945 */ /* 0x000fe20003800200 */
[----:B------:R-:W-:-:S11]  /*1c130*/  IMAD.MOV.U32 R6, RZ, RZ, R5 ;  /* 0x000000ffff067224 */ /* 0x000fd600078e0005 */
[----:B------:R-:W-:Y:S05]  /*1c140*/  @!P0 BRA `(.L_x_550) ;  /* 0x0000000000248947 */ /* 0x000fea0003800000 */
[----:B------:R-:W-:-:S07]  /*1c150*/  IMAD.MOV.U32 R8, RZ, RZ, RZ ;  /* 0x000000ffff087224 */ /* 0x000fce00078e00ff */
.L_x_551:
        /* <DEDUP_REMOVED lines=8> */
.L_x_550:
[----:B------:R-:W-:Y:S05]  /*1c1e0*/  BSYNC.RECONVERGENT B2 ;  /* 0x0000000000027941 */ /* 0x000fea0003800200 */
.L_x_549:
        /* <DEDUP_REMOVED lines=547> */
.L_x_546:
[----:B------:R-:W-:Y:S05]  /*1e420*/  BSYNC.RECONVERGENT B1 ;  /* 0x0000000000017941 */ /* 0x000fea0003800200 */
.L_x_545:
        /* <DEDUP_REMOVED lines=1417> */
.L_x_555:
[----:B------:R-:W-:-:S05]  /*23cc0*/  IMAD.IADD R7, R1, 0x1, R6 ;  /* 0x0000000101077824 */ /* 0x000fca00078e0206 */
[----:B------:R-:W2:Y:S02]  /*23cd0*/  LDL.U8 R5, [R7+0x10] ;  /* 0x0000100007057983 */ /* 0x000ea40000100000 */
[----:B--2---:R-:W-:Y:S01]  /*23ce0*/  ISETP.NE.AND P0, PT, R5, RZ, PT ;  /* 0x000000ff0500720c */ /* 0x004fe20003f05270 */
[----:B------:R-:W-:Y:S02]  /*23cf0*/  IMAD.MOV.U32 R5, RZ, RZ, R6 ;  /* 0x000000ffff057224 */ /* 0x000fe400078e0006 */
[----:B------:R-:W-:-:S10]  /*23d00*/  VIADD R6, R6, 0x1 ;  /* 0x0000000106067836 */ /* 0x000fd40000000000 */
[----:B------:R-:W-:Y:S05]  /*23d10*/  @P0 BRA `(.L_x_555) ;  /* 0xfffffffc00e80947 */ /* 0x000fea000383ffff */
[----:B------:R-:W-:Y:S05]  /*23d20*/  BSYNC.RECONVERGENT B2 ;  /* 0x0000000000027941 */ /* 0x000fea0003800200 */
.L_x_554:
[----:B------:R-:W-:Y:S01]  /*23d30*/  LOP3.LUT P0, RZ, R4, 0xff, RZ, 0xc0, !PT ;  /* 0x000000ff04ff7812 */ /* 0x000fe2000780c0ff */
[----:B------:R-:W-:Y:S01]  /*23d40*/  BSSY.RECONVERGENT B2, `(.L_x_556) ;  /* 0x000000c000027945 */ /* 0x000fe20003800200 */
[----:B------:R-:W-:-:S11]  /*23d50*/  IMAD.MOV.U32 R6, RZ, RZ, R5 ;  /* 0x000000ffff067224 */ /* 0x000fd600078e0005 */
[----:B------:R-:W-:Y:S05]  /*23d60*/  @!P0 BRA `(.L_x_557) ;  /* 0x0000000000248947 */ /* 0x000fea0003800000 */
[----:B------:R-:W-:-:S07]  /*23d70*/  IMAD.MOV.U32 R8, RZ, RZ, RZ ;  /* 0x000000ffff087224 */ /* 0x000fce00078e00ff */
.L_x_558:
        /* <DEDUP_REMOVED lines=8> */
.L_x_557:
[----:B------:R-:W-:Y:S05]  /*23e00*/  BSYNC.RECONVERGENT B2 ;  /* 0x0000000000027941 */ /* 0x000fea0003800200 */
.L_x_556:
        /* <DEDUP_REMOVED lines=547> */
.L_x_553:
[----:B------:R-:W-:Y:S05]  /*26040*/  BSYNC.RECONVERGENT B1 ;  /* 0x0000000000017941 */ /* 0x000fea0003800200 */
.L_x_552:
        /* <DEDUP_REMOVED lines=1418> */
.L_x_562:
[----:B------:R-:W-:-:S05]  /*2b8f0*/  IMAD.IADD R7, R1, 0x1, R6 ;  /* 0x0000000101077824 */ /* 0x000fca00078e0206 */
[----:B------:R-:W2:Y:S02]  /*2b900*/  LDL.U8 R5, [R7+0x10] ;  /* 0x0000100007057983 */ /* 0x000ea40000100000 */
[----:B--2---:R-:W-:Y:S01]  /*2b910*/  ISETP.NE.AND P0, PT, R5, RZ, PT ;  /* 0x000000ff0500720c */ /* 0x004fe20003f05270 */
[----:B------:R-:W-:Y:S02]  /*2b920*/  IMAD.MOV.U32 R5, RZ, RZ, R6 ;  /* 0x000000ffff057224 */ /* 0x000fe400078e0006 */
[----:B------:R-:W-:-:S10]  /*2b930*/  VIADD R6, R6, 0x1 ;  /* 0x0000000106067836 */ /* 0x000fd40000000000 */
[----:B------:R-:W-:Y:S05]  /*2b940*/  @P0 BRA `(.L_x_562) ;  /* 0xfffffffc00e80947 */ /* 0x000fea000383ffff */
[----:B------:R-:W-:Y:S05]  /*2b950*/  BSYNC.RECONVERGENT B2 ;  /* 0x0000000000027941 */ /* 0x000fea0003800200 */
.L_x_561:
[----:B------:R-:W-:Y:S01]  /*2b960*/  LOP3.LUT P0, RZ, R4, 0xff, RZ, 0xc0, !PT ;  /* 0x000000ff04ff7812 */ /* 0x000fe2000780c0ff */
[----:B------:R-:W-:Y:S01]  /*2b970*/  BSSY.RECONVERGENT B2, `(.L_x_563) ;  /* 0x000000c000027945 */ /* 0x000fe20003800200 */
[----:B------:R-:W-:-:S11]  /*2b980*/  IMAD.MOV.U32 R6, RZ, RZ, R5 ;  /* 0x000000ffff067224 */ /* 0x000fd600078e0005 */
[----:B------:R-:W-:Y:S05]  /*2b990*/  @!P0 BRA `(.L_x_564) ;  /* 0x0000000000248947 */ /* 0x000fea0003800000 */
[----:B------:R-:W-:-:S07]  /*2b9a0*/  IMAD.MOV.U32 R8, RZ, RZ, RZ ;  /* 0x000000ffff087224 */ /* 0x000fce00078e00ff */
.L_x_565:
        /* <DEDUP_REMOVED lines=8> */
.L_x_564:
[----:B------:R-:W-:Y:S05]  /*2ba30*/  BSYNC.RECONVERGENT B2 ;  /* 0x0000000000027941 */ /* 0x000fea0003800200 */
.L_x_563:
        /* <DEDUP_REMOVED lines=541> */
.L_x_560:
[----:B------:R-:W-:Y:S05]  /*2dc10*/  BSYNC.RECONVERGENT B1 ;  /* 0x0000000000017941 */ /* 0x000fea0003800200 */
.L_x_559:
        /* <DEDUP_REMOVED lines=501> */
.L_x_567:
[----:B------:R-:W-:Y:S05]  /*2fb70*/  BSYNC.RECONVERGENT B1 ;  /* 0x0000000000017941 */ /* 0x000fea0003800200 */
.L_x_566:
        /* <DEDUP_REMOVED lines=555> */
.L_x_571:
[----:B------:R-:W-:-:S05]  /*31e30*/  IMAD.IADD R5, R1, 0x1, R10 ;  /* 0x0000000101057824 */ /* 0x000fca00078e020a */
[----:B------:R-:W2:Y:S02]  /*31e40*/  LDL.U8 R4, [R5+0x10] ;  /* 0x0000100005047983 */ /* 0x000ea40000100000 */
[----:B--2---:R-:W-:Y:S01]  /*31e50*/  ISETP.NE.AND P1, PT, R4, RZ, PT ;  /* 0x000000ff0400720c */ /* 0x004fe20003f25270 */
[----:B------:R-:W-:Y:S02]  /*31e60*/  IMAD.MOV.U32 R4, RZ, RZ, R10 ;  /* 0x000000ffff047224 */ /* 0x000fe400078e000a */
[----:B------:R-:W-:-:S10]  /*31e70*/  VIADD R10, R10, 0x1 ;  /* 0x000000010a0a7836 */ /* 0x000fd40000000000 */
[----:B------:R-:W-:Y:S05]  /*31e80*/  @P1 BRA `(.L_x_571) ;  /* 0xfffffffc00e81947 */ /* 0x000fea000383ffff */
[----:B------:R-:W-:Y:S05]  /*31e90*/  BSYNC.RECONVERGENT B1 ;  /* 0x0000000000017941 */ /* 0x000fea0003800200 */
.L_x_570:
[----:B------:R-:W-:-:S13]  /*31ea0*/  LOP3.LUT P1, RZ, R8, 0xff, RZ, 0xc0, !PT ;  /* 0x000000ff08ff7812 */ /* 0x000fda000782c0ff */
[----:B------:R-:W-:Y:S05]  /*31eb0*/  @!P1 BRA `(.L_x_572) ;  /* 0x00000000002c9947 */ /* 0x000fea0003800000 */
[----:B------:R-:W-:Y:S01]  /*31ec0*/  BSSY.RECONVERGENT B1, `(.L_x_572) ;  /* 0x000000a000017945 */ /* 0x000fe20003800200 */
[----:B------:R-:W-:-:S07]  /*31ed0*/  IMAD.MOV.U32 R6, RZ, RZ, RZ ;  /* 0x000000ffff067224 */ /* 0x000fce00078e00ff */
.L_x_573:
        /* <DEDUP_REMOVED lines=9> */
.L_x_572:
        /* <DEDUP_REMOVED lines=540> */
.L_x_569:
        /* <DEDUP_REMOVED lines=551> */
.L_x_576:
[----:B------:R-:W-:-:S05]  /*363a0*/  IMAD.IADD R5, R1, 0x1, R10 ;  /* 0x0000000101057824 */ /* 0x000fca00078e020a */
[----:B------:R-:W2:Y:S02]  /*363b0*/  LDL.U8 R4, [R5+0x10] ;  /* 0x0000100005047983 */ /* 0x000ea40000100000 */
[----:B--2---:R-:W-:Y:S01]  /*363c0*/  ISETP.NE.AND P1, PT, R4, RZ, PT ;  /* 0x000000ff0400720c */ /* 0x004fe20003f25270 */
[----:B------:R-:W-:Y:S02]  /*363d0*/  IMAD.MOV.U32 R4, RZ, RZ, R10 ;  /* 0x000000ffff047224 */ /* 0x000fe400078e000a */
[----:B------:R-:W-:-:S10]  /*363e0*/  VIADD R10, R10, 0x1 ;  /* 0x000000010a0a7836 */ /* 0x000fd40000000000 */
[----:B------:R-:W-:Y:S05]  /*363f0*/  @P1 BRA `(.L_x_576) ;  /* 0xfffffffc00e81947 */ /* 0x000fea000383ffff */
[----:B------:R-:W-:Y:S05]  /*36400*/  BSYNC.RECONVERGENT B1 ;  /* 0x0000000000017941 */ /* 0x000fea0003800200 */
.L_x_575:
[----:B------:R-:W-:-:S13]  /*36410*/  LOP3.LUT P1, RZ, R8, 0xff, RZ, 0xc0, !PT ;  /* 0x000000ff08ff7812 */ /* 0x000fda000782c0ff */
[----:B------:R-:W-:Y:S05]  /*36420*/  @!P1 BRA `(.L_x_577) ;  /* 0x00000000002c9947 */ /* 0x000fea0003800000 */
[----:B------:R-:W-:Y:S01]  /*36430*/  BSSY.RECONVERGENT B1, `(.L_x_577) ;  /* 0x000000a000017945 */ /* 0x000fe20003800200 */
[----:B------:R-:W-:-:S07]  /*36440*/  IMAD.MOV.U32 R6, RZ, RZ, RZ ;  /* 0x000000ffff067224 */ /* 0x000fce00078e00ff */
.L_x_578:
        /* <DEDUP_REMOVED lines=9> */
.L_x_577:
        /* <DEDUP_REMOVED lines=540> */
.L_x_574:
        /* <DEDUP_REMOVED lines=551> */
.L_x_581:
[----:B------:R-:W-:-:S05]  /*3a910*/  IMAD.IADD R5, R1, 0x1, R10 ;  /* 0x0000000101057824 */ /* 0x000fca00078e020a */
[----:B------:R-:W2:Y:S02]  /*3a920*/  LDL.U8 R4, [R5+0x10] ;  /* 0x0000100005047983 */ /* 0x000ea40000100000 */
[----:B--2---:R-:W-:Y:S01]  /*3a930*/  ISETP.NE.AND P1, PT, R4, RZ, PT ;  /* 0x000000ff0400720c */ /* 0x004fe20003f25270 */
[----:B------:R-:W-:Y:S02]  /*3a940*/  IMAD.MOV.U32 R4, RZ, RZ, R10 ;  /* 0x000000ffff047224 */ /* 0x000fe400078e000a */
[----:B------:R-:W-:-:S10]  /*3a950*/  VIADD R10, R10, 0x1 ;  /* 0x000000010a0a7836 */ /* 0x000fd40000000000 */
[----:B------:R-:W-:Y:S05]  /*3a960*/  @P1 BRA `(.L_x_581) ;  /* 0xfffffffc00e81947 */ /* 0x000fea000383ffff */
[----:B------:R-:W-:Y:S05]  /*3a970*/  BSYNC.RECONVERGENT B1 ;  /* 0x0000000000017941 */ /* 0x000fea0003800200 */
.L_x_580:
[----:B------:R-:W-:-:S13]  /*3a980*/  LOP3.LUT P1, RZ, R8, 0xff, RZ, 0xc0, !PT ;  /* 0x000000ff08ff7812 */ /* 0x000fda000782c0ff */
[----:B------:R-:W-:Y:S05]  /*3a990*/  @!P1 BRA `(.L_x_582) ;  /* 0x00000000002c9947 */ /* 0x000fea0003800000 */
[----:B------:R-:W-:Y:S01]  /*3a9a0*/  BSSY.RECONVERGENT B1, `(.L_x_582) ;  /* 0x000000a000017945 */ /* 0x000fe20003800200 */
[----:B------:R-:W-:-:S07]  /*3a9b0*/  IMAD.MOV.U32 R6, RZ, RZ, RZ ;  /* 0x000000ffff067224 */ /* 0x000fce00078e00ff */
.L_x_583:
        /* <DEDUP_REMOVED lines=9> */
.L_x_582:
        /* <DEDUP_REMOVED lines=540> */
.L_x_579:
        /* <DEDUP_REMOVED lines=551> */
.L_x_586:
[----:B------:R-:W-:-:S05]  /*3ee80*/  IMAD.IADD R5, R1, 0x1, R10 ;  /* 0x0000000101057824 */ /* 0x000fca00078e020a */
[----:B------:R-:W2:Y:S02]  /*3ee90*/  LDL.U8 R4, [R5+0x10] ;  /* 0x0000100005047983 */ /* 0x000ea40000100000 */
[----:B--2---:R-:W-:Y:S01]  /*3eea0*/  ISETP.NE.AND P1, PT, R4, RZ, PT ;  /* 0x000000ff0400720c */ /* 0x004fe20003f25270 */
[----:B------:R-:W-:Y:S02]  /*3eeb0*/  IMAD.MOV.U32 R4, RZ, RZ, R10 ;  /* 0x000000ffff047224 */ /* 0x000fe400078e000a */
[----:B------:R-:W-:-:S10]  /*3eec0*/  VIADD R10, R10, 0x1 ;  /* 0x000000010a0a7836 */ /* 0x000fd40000000000 */
[----:B------:R-:W-:Y:S05]  /*3eed0*/  @P1 BRA `(.L_x_586) ;  /* 0xfffffffc00e81947 */ /* 0x000fea000383ffff */
[----:B------:R-:W-:Y:S05]  /*3eee0*/  BSYNC.RECONVERGENT B1 ;  /* 0x0000000000017941 */ /* 0x000fea0003800200 */
.L_x_585:
[----:B------:R-:W-:-:S13]  /*3eef0*/  LOP3.LUT P1, RZ, R8, 0xff, RZ, 0xc0, !PT ;  /* 0x000000ff08ff7812 */ /* 0x000fda000782c0ff */
[----:B------:R-:W-:Y:S05]  /*3ef00*/  @!P1 BRA `(.L_x_587) ;  /* 0x00000000002c9947 */ /* 0x000fea0003800000 */
[----:B------:R-:W-:Y:S01]  /*3ef10*/  BSSY.RECONVERGENT B1, `(.L_x_587) ;  /* 0x000000a000017945 */ /* 0x000fe20003800200 */
[----:B------:R-:W-:-:S07]  /*3ef20*/  IMAD.MOV.U32 R6, RZ, RZ, RZ ;  /* 0x000000ffff067224 */ /* 0x000fce00078e00ff */
.L_x_588:
        /* <DEDUP_REMOVED lines=9> */
.L_x_587:
        /* <DEDUP_REMOVED lines=540> */
.L_x_584:
        /* <DEDUP_REMOVED lines=551> */
.L_x_590:
[----:B------:R-:W-:-:S05]  /*433f0*/  IMAD.IADD R5, R1, 0x1, R10 ;  /* 0x0000000101057824 */ /* 0x000fca00078e020a */
[----:B------:R-:W2:Y:S02]  /*43400*/  LDL.U8 R4, [R5+0x10] ;  /* 0x0000100005047983 */ /* 0x000ea40000100000 */
[----:B--2---:R-:W-:Y:S01]  /*43410*/  ISETP.NE.AND P1, PT, R4, RZ, PT ;  /* 0x000000ff0400720c */ /* 0x004fe20003f25270 */
[----:B------:R-:W-:Y:S02]  /*43420*/  IMAD.MOV.U32 R4, RZ, RZ, R10 ;  /* 0x000000ffff047224 */ /* 0x000fe400078e000a */
[----:B------:R-:W-:-:S10]  /*43430*/  VIADD R10, R10, 0x1 ;  /* 0x000000010a0a7836 */ /* 0x000fd40000000000 */
[----:B------:R-:W-:Y:S05]  /*43440*/  @P1 BRA `(.L_x_590) ;  /* 0xfffffffc00e81947 */ /* 0x000fea000383ffff */
[----:B------:R-:W-:Y:S05]  /*43450*/  BSYNC.RECONVERGENT B1 ;  /* 0x0000000000017941 */ /* 0x000fea0003800200 */
.L_x_589:
[----:B------:R-:W-:-:S13]  /*43460*/  LOP3.LUT P1, RZ, R8, 0xff, RZ, 0xc0, !PT ;  /* 0x000000ff08ff7812 */ /* 0x000fda000782c0ff */
[----:B------:R-:W-:Y:S05]  /*43470*/  @!P1 BRA `(.L_x_591) ;  /* 0x00000000002c9947 */ /* 0x000fea0003800000 */
[----:B------:R-:W-:Y:S01]  /*43480*/  BSSY.RECONVERGENT B1, `(.L_x_591) ;  /* 0x000000a000017945 */ /* 0x000fe20003800200 */
[----:B------:R-:W-:-:S07]  /*43490*/  IMAD.MOV.U32 R6, RZ, RZ, RZ ;  /* 0x000000ffff067224 */ /* 0x000fce00078e00ff */
.L_x_592:
        /* <DEDUP_REMOVED lines=9> */
.L_x_591:
        /* <DEDUP_REMOVED lines=541> */
.L_x_520:
        /* <DEDUP_REMOVED lines=311> */
.L_x_600:
        /* <DEDUP_REMOVED lines=579> */
.L_x_595:
[----:B------:R-:W-:-:S05]  /*48ea0*/  IMAD.IADD R5, R1, 0x1, R16 ;  /* 0x0000000101057824 */ /* 0x000fca00078e0210 */
[----:B------:R-:W2:Y:S02]  /*48eb0*/  LDL.U8 R4, [R5+0x10] ;  /* 0x0000100005047983 */ /* 0x000ea40000100000 */
[----:B--2---:R-:W-:Y:S01]  /*48ec0*/  ISETP.NE.AND P0, PT, R4, RZ, PT ;  /* 0x000000ff0400720c */ /* 0x004fe20003f05270 */
[----:B------:R-:W-:Y:S02]  /*48ed0*/  IMAD.MOV.U32 R4, RZ, RZ, R16 ;  /* 0x000000ffff047224 */ /* 0x000fe400078e0010 */
[----:B------:R-:W-:-:S10]  /*48ee0*/  VIADD R16, R16, 0x1 ;  /* 0x0000000110107836 */ /* 0x000fd40000000000 */
[----:B------:R-:W-:Y:S05]  /*48ef0*/  @P0 BRA `(.L_x_595) ;  /* 0xfffffffc00e80947 */ /* 0x000fea000383ffff */
[----:B------:R-:W-:Y:S05]  /*48f00*/  BSYNC.RECONVERGENT B1 ;  /* 0x0000000000017941 */ /* 0x000fea0003800200 */
.L_x_594:
[----:B------:R-:W-:Y:S01]  /*48f10*/  LOP3.LUT P0, RZ, R14, 0xff, RZ, 0xc0, !PT ;  /* 0x000000ff0eff7812 */ /* 0x000fe2000780c0ff */
[----:B------:R-:W-:-:S12]  /*48f20*/  BSSY.RECONVERGENT B1, `(.L_x_596) ;  /* 0x000000b000017945 */ /* 0x000fd80003800200 */
[----:B------:R-:W-:Y:S05]  /*48f30*/  @!P0 BRA `(.L_x_597) ;  /* 0x0000000000248947 */ /* 0x000fea0003800000 */
[----:B------:R-:W-:-:S07]  /*48f40*/  IMAD.MOV.U32 R6, RZ, RZ, RZ ;  /* 0x000000ffff067224 */ /* 0x000fce00078e00ff */
.L_x_598:
        /* <DEDUP_REMOVED lines=8> */
.L_x_597:
[----:B------:R-:W-:Y:S05]  /*48fd0*/  BSYNC.RECONVERGENT B1 ;  /* 0x0000000000017941 */ /* 0x000fea0003800200 */
.L_x_596:
        /* <DEDUP_REMOVED lines=547> */
.L_x_593:
        /* <DEDUP_REMOVED lines=11> */
.L_x_607:
        /* <DEDUP_REMOVED lines=578> */
.L_x_603:
[----:B------:R-:W-:-:S05]  /*4d6e0*/  IMAD.IADD R5, R1, 0x1, R16 ;  /* 0x0000000101057824 */ /* 0x000fca00078e0210 */
[----:B------:R-:W2:Y:S02]  /*4d6f0*/  LDL.U8 R4, [R5+0x10] ;  /* 0x0000100005047983 */ /* 0x000ea40000100000 */
[----:B--2---:R-:W-:Y:S01]  /*4d700*/  ISETP.NE.AND P0, PT, R4, RZ, PT ;  /* 0x000000ff0400720c */ /* 0x004fe20003f05270 */
[----:B------:R-:W-:Y:S02]  /*4d710*/  IMAD.MOV.U32 R4, RZ, RZ, R16 ;  /* 0x000000ffff047224 */ /* 0x000fe400078e0010 */
[----:B------:R-:W-:-:S10]  /*4d720*/  VIADD R16, R16, 0x1 ;  /* 0x0000000110107836 */ /* 0x000fd40000000000 */
[----:B------:R-:W-:Y:S05]  /*4d730*/  @P0 BRA `(.L_x_603) ;  /* 0xfffffffc00e80947 */ /* 0x000fea000383ffff */
[----:B------:R-:W-:Y:S05]  /*4d740*/  BSYNC.RECONVERGENT B2 ;  /* 0x0000000000027941 */ /* 0x000fea0003800200 */
.L_x_602:
[----:B------:R-:W-:Y:S01]  /*4d750*/  LOP3.LUT P0, RZ, R14, 0xff, RZ, 0xc0, !PT ;  /* 0x000000ff0eff7812 */ /* 0x000fe2000780c0ff */
[----:B------:R-:W-:-:S12]  /*4d760*/  BSSY.RECONVERGENT B2, `(.L_x_604) ;  /* 0x000000b000027945 */ /* 0x000fd80003800200 */
[----:B------:R-:W-:Y:S05]  /*4d770*/  @!P0 BRA `(.L_x_605) ;  /* 0x0000000000248947 */ /* 0x000fea0003800000 */
[----:B------:R-:W-:-:S07]  /*4d780*/  IMAD.MOV.U32 R6, RZ, RZ, RZ ;  /* 0x000000ffff067224 */ /* 0x000fce00078e00ff */
.L_x_606:
        /* <DEDUP_REMOVED lines=8> */
.L_x_605:
[----:B------:R-:W-:Y:S05]  /*4d810*/  BSYNC.RECONVERGENT B2 ;  /* 0x0000000000027941 */ /* 0x000fea0003800200 */
.L_x_604:
        /* <DEDUP_REMOVED lines=543> */
.L_x_601:
[----:B------:R-:W-:Y:S05]  /*4fa10*/  BSYNC.RECONVERGENT B1 ;  /* 0x0000000000017941 */ /* 0x000fea0003800200 */
.L_x_599:
        /* <DEDUP_REMOVED lines=1407> */
.L_x_611:
[----:B------:R-:W-:-:S05]  /*55210*/  IMAD.IADD R7, R1, 0x1, R6 ;  /* 0x0000000101077824 */ /* 0x000fca00078e0206 */
[----:B------:R-:W2:Y:S02]  /*55220*/  LDL.U8 R5, [R7+0x10] ;  /* 0x0000100007057983 */ /* 0x000ea40000100000 */
[----:B--2---:R-:W-:Y:S01]  /*55230*/  ISETP.NE.AND P0, PT, R5, RZ, PT ;  /* 0x000000ff0500720c */ /* 0x004fe20003f05270 */
[----:B------:R-:W-:Y:S02]  /*55240*/  IMAD.MOV.U32 R5, RZ, RZ, R6 ;  /* 0x000000ffff057224 */ /* 0x000fe400078e0006 */
[----:B------:R-:W-:-:S10]  /*55250*/  VIADD R6, R6, 0x1 ;  /* 0x0000000106067836 */ /* 0x000fd40000000000 */
[----:B------:R-:W-:Y:S05]  /*55260*/  @P0 BRA `(.L_x_611) ;  /* 0xfffffffc00e80947 */ /* 0x000fea000383ffff */
[----:B------:R-:W-:Y:S05]  /*55270*/  BSYNC.RECONVERGENT B2 ;  /* 0x0000000000027941 */ /* 0x000fea0003800200 */
.L_x_610:
[----:B------:R-:W-:Y:S01]  /*55280*/  LOP3.LUT P0, RZ, R4, 0xff, RZ, 0xc0, !PT ;  /* 0x000000ff04ff7812 */ /* 0x000fe2000780c0ff */
[----:B------:R-:W-:Y:S01]  /*55290*/  BSSY.RECONVERGENT B2, `(.L_x_612) ;  /* 0x000000c000027945 */ /* 0x000fe20003800200 */
[----:B------:R-:W-:-:S11]  /*552a0*/  IMAD.MOV.U32 R6, RZ, RZ, R5 ;  /* 0x000000ffff067224 */ /* 0x000fd600078e0005 */
[----:B------:R-:W-:Y:S05]  /*552b0*/  @!P0 BRA `(.L_x_613) ;  /* 0x0000000000248947 */ /* 0x000fea0003800000 */
[----:B------:R-:W-:-:S07]  /*552c0*/  IMAD.MOV.U32 R8, RZ, RZ, RZ ;  /* 0x000000ffff087224 */ /* 0x000fce00078e00ff */
.L_x_614:
        /* <DEDUP_REMOVED lines=8> */
.L_x_613:
[----:B------:R-:W-:Y:S05]  /*55350*/  BSYNC.RECONVERGENT B2 ;  /* 0x0000000000027941 */ /* 0x000fea0003800200 */
.L_x_612:
        /* <DEDUP_REMOVED lines=541> */
.L_x_609:
[----:B------:R-:W-:Y:S05]  /*57530*/  BSYNC.RECONVERGENT B1 ;  /* 0x0000000000017941 */ /* 0x000fea0003800200 */
.L_x_608:
        /* <DEDUP_REMOVED lines=1408> */
.L_x_618:
[----:B------:R-:W-:-:S05]  /*5cd40*/  IMAD.IADD R7, R1, 0x1, R6 ;  /* 0x0000000101077824 */ /* 0x000fca00078e0206 */
[----:B------:R-:W2:Y:S02]  /*5cd50*/  LDL.U8 R5, [R7+0x10] ;  /* 0x0000100007057983 */ /* 0x000ea40000100000 */
[----:B--2---:R-:W-:Y:S01]  /*5cd60*/  ISETP.NE.AND P0, PT, R5, RZ, PT ;  /* 0x000000ff0500720c */ /* 0x004fe20003f05270 */
[----:B------:R-:W-:Y:S02]  /*5cd70*/  IMAD.MOV.U32 R5, RZ, RZ, R6 ;  /* 0x000000ffff057224 */ /* 0x000fe400078e0006 */
[----:B------:R-:W-:-:S10]  /*5cd80*/  VIADD R6, R6, 0x1 ;  /* 0x0000000106067836 */ /* 0x000fd40000000000 */
[----:B------:R-:W-:Y:S05]  /*5cd90*/  @P0 BRA `(.L_x_618) ;  /* 0xfffffffc00e80947 */ /* 0x000fea000383ffff */
[----:B------:R-:W-:Y:S05]  /*5cda0*/  BSYNC.RECONVERGENT B2 ;  /* 0x0000000000027941 */ /* 0x000fea0003800200 */
.L_x_617:
[----:B------:R-:W-:Y:S01]  /*5cdb0*/  LOP3.LUT P0, RZ, R4, 0xff, RZ, 0xc0, !PT ;  /* 0x000000ff04ff7812 */ /* 0x000fe2000780c0ff */
[----:B------:R-:W-:Y:S01]  /*5cdc0*/  BSSY.RECONVERGENT B2, `(.L_x_619) ;  /* 0x000000c000027945 */ /* 0x000fe20003800200 */
[----:B------:R-:W-:-:S11]  /*5cdd0*/  IMAD.MOV.U32 R6, RZ, RZ, R5 ;  /* 0x000000ffff067224 */ /* 0x000fd600078e0005 */
[----:B------:R-:W-:Y:S05]  /*5cde0*/  @!P0 BRA `(.L_x_620) ;  /* 0x0000000000248947 */ /* 0x000fea0003800000 */
[----:B------:R-:W-:-:S07]  /*5cdf0*/  IMAD.MOV.U32 R8, RZ, RZ, RZ ;  /* 0x000000ffff087224 */ /* 0x000fce00078e00ff */
.L_x_621:
        /* <DEDUP_REMOVED lines=8> */
.L_x_620:
[----:B------:R-:W-:Y:S05]  /*5ce80*/  BSYNC.RECONVERGENT B2 ;  /* 0x0000000000027941 */ /* 0x000fea0003800200 */
.L_x_619:
        /* <DEDUP_REMOVED lines=541> */
.L_x_616:
[----:B------:R-:W-:Y:S05]  /*5f060*/  BSYNC.RECONVERGENT B1 ;  /* 0x0000000000017941 */ /* 0x000fea0003800200 */
.L_x_615:
        /* <DEDUP_REMOVED lines=1408> */
.L_x_625:
[----:B------:R-:W-:-:S05]  /*64870*/  IMAD.IADD R7, R1, 0x1, R6 ;  /* 0x0000000101077824 */ /* 0x000fca00078e0206 */
[----:B------:R-:W2:Y:S02]  /*64880*/  LDL.U8 R5, [R7+0x10] ;  /* 0x0000100007057983 */ /* 0x000ea40000100000 */
[----:B--2---:R-:W-:Y:S01]  /*64890*/  ISETP.NE.AND P0, PT, R5, RZ, PT ;  /* 0x000000ff0500720c */ /* 0x004fe20003f05270 */
[----:B------:R-:W-:Y:S02]  /*648a0*/  IMAD.MOV.U32 R5, RZ, RZ, R6 ;  /* 0x000000ffff057224 */ /* 0x000fe400078e0006 */
[----:B------:R-:W-:-:S10]  /*648b0*/  VIADD R6, R6, 0x1 ;  /* 0x0000000106067836 */ /* 0x000fd40000000000 */
[----:B------:R-:W-:Y:S05]  /*648c0*/  @P0 BRA `(.L_x_625) ;  /* 0xfffffffc00e80947 */ /* 0x000fea000383ffff */
[----:B------:R-:W-:Y:S05]  /*648d0*/  BSYNC.RECONVERGENT B2 ;  /* 0x0000000000027941 */ /* 0x000fea0003800200 */
.L_x_624:
[----:B------:R-:W-:Y:S01]  /*648e0*/  LOP3.LUT P0, RZ, R4, 0xff, RZ, 0xc0, !PT ;  /* 0x000000ff04ff7812 */ /* 0x000fe2000780c0ff */
[----:B------:R-:W-:Y:S01]  /*648f0*/  BSSY.RECONVERGENT B2, `(.L_x_626) ;  /* 0x000000c000027945 */ /* 0x000fe20003800200 */
[----:B------:R-:W-:-:S11]  /*64900*/  IMAD.MOV.U32 R6, RZ, RZ, R5 ;  /* 0x000000ffff067224 */ /* 0x000fd600078e0005 */
[----:B------:R-:W-:Y:S05]  /*64910*/  @!P0 BRA `(.L_x_627) ;  /* 0x0000000000248947 */ /* 0x000fea0003800000 */
[----:B------:R-:W-:-:S07]  /*64920*/  IMAD.MOV.U32 R8, RZ, RZ, RZ ;  /* 0x000000ffff087224 */ /* 0x000fce00078e00ff */
.L_x_628:
        /* <DEDUP_REMOVED lines=8> */
.L_x_627:
[----:B------:R-:W-:Y:S05]  /*649b0*/  BSYNC.RECONVERGENT B2 ;  /* 0x0000000000027941 */ /* 0x000fea0003800200 */
.L_x_626:
        /* <DEDUP_REMOVED lines=541> */
.L_x_623:
[----:B------:R-:W-:Y:S05]  /*66b90*/  BSYNC.RECONVERGENT B1 ;  /* 0x0000000000017941 */ /* 0x000fea0003800200 */
.L_x_622:
        /* <DEDUP_REMOVED lines=1408> */
.L_x_632:
[----:B------:R-:W-:-:S05]  /*6c3a0*/  IMAD.IADD R7, R1, 0x1, R6 ;  /* 0x0000000101077824 */ /* 0x000fca00078e0206 */
[----:B------:R-:W2:Y:S02]  /*6c3b0*/  LDL.U8 R5, [R7+0x10] ;  /* 0x0000100007057983 */ /* 0x000ea40000100000 */
[----:B--2---:R-:W-:Y:S01]  /*6c3c0*/  ISETP.NE.AND P0, PT, R5, RZ, PT ;  /* 0x000000ff0500720c */ /* 0x004fe20003f05270 */
[----:B------:R-:W-:Y:S02]  /*6c3d0*/  IMAD.MOV.U32 R5, RZ, RZ, R6 ;  /* 0x000000ffff057224 */ /* 0x000fe400078e0006 */
[----:B------:R-:W-:-:S10]  /*6c3e0*/  VIADD R6, R6, 0x1 ;  /* 0x0000000106067836 */ /* 0x000fd40000000000 */
[----:B------:R-:W-:Y:S05]  /*6c3f0*/  @P0 BRA `(.L_x_632) ;  /* 0xfffffffc00e80947 */ /* 0x000fea000383ffff */
[----:B------:R-:W-:Y:S05]  /*6c400*/  BSYNC.RECONVERGENT B2 ;  /* 0x0000000000027941 */ /* 0x000fea0003800200 */
.L_x_631:
[----:B------:R-:W-:Y:S01]  /*6c410*/  LOP3.LUT P0, RZ, R4, 0xff, RZ, 0xc0, !PT ;  /* 0x000000ff04ff7812 */ /* 0x000fe2000780c0ff */
[----:B------:R-:W-:Y:S01]  /*6c420*/  BSSY.RECONVERGENT B2, `(.L_x_633) ;  /* 0x000000c000027945 */ /* 0x000fe20003800200 */
[----:B------:R-:W-:-:S11]  /*6c430*/  IMAD.MOV.U32 R6, RZ, RZ, R5 ;  /* 0x000000ffff067224 */ /* 0x000fd600078e0005 */
[----:B------:R-:W-:Y:S05]  /*6c440*/  @!P0 BRA `(.L_x_634) ;  /* 0x0000000000248947 */ /* 0x000fea0003800000 */
[----:B------:R-:W-:-:S07]  /*6c450*/  IMAD.MOV.U32 R8, RZ, RZ, RZ ;  /* 0x000000ffff087224 */ /* 0x000fce00078e00ff */
.L_x_635:
        /* <DEDUP_REMOVED lines=8> */
.L_x_634:
[----:B------:R-:W-:Y:S05]  /*6c4e0*/  BSYNC.RECONVERGENT B2 ;  /* 0x0000000000027941 */ /* 0x000fea0003800200 */
.L_x_633:
        /* <DEDUP_REMOVED lines=541> */
.L_x_630:
[----:B------:R-:W-:Y:S05]  /*6e6c0*/  BSYNC.RECONVERGENT B1 ;  /* 0x0000000000017941 */ /* 0x000fea0003800200 */
.L_x_629:
        /* <DEDUP_REMOVED lines=1408> */
.L_x_639:
[----:B------:R-:W-:-:S05]  /*73ed0*/  IMAD.IADD R7, R1, 0x1, R6 ;  /* 0x0000000101077824 */ /* 0x000fca00078e0206 */
[----:B------:R-:W2:Y:S02]  /*73ee0*/  LDL.U8 R5, [R7+0x10] ;  /* 0x0000100007057983 */ /* 0x000ea40000100000 */
[----:B--2---:R-:W-:Y:S01]  /*73ef0*/  ISETP.NE.AND P0, PT, R5, RZ, PT ;  /* 0x000000ff0500720c */ /* 0x004fe20003f05270 */
[----:B------:R-:W-:Y:S02]  /*73f00*/  IMAD.MOV.U32 R5, RZ, RZ, R6 ;  /* 0x000000ffff057224 */ /* 0x000fe400078e0006 */
[----:B------:R-:W-:-:S10]  /*73f10*/  VIADD R6, R6, 0x1 ;  /* 0x0000000106067836 */ /* 0x000fd40000000000 */
[----:B------:R-:W-:Y:S05]  /*73f20*/  @P0 BRA `(.L_x_639) ;  /* 0xfffffffc00e80947 */ /* 0x000fea000383ffff */
[----:B------:R-:W-:Y:S05]  /*73f30*/  BSYNC.RECONVERGENT B2 ;  /* 0x0000000000027941 */ /* 0x000fea0003800200 */
.L_x_638:
[----:B------:R-:W-:Y:S01]  /*73f40*/  LOP3.LUT P0, RZ, R4, 0xff, RZ, 0xc0, !PT ;  /* 0x000000ff04ff7812 */ /* 0x000fe2000780c0ff */
[----:B------:R-:W-:Y:S01]  /*73f50*/  BSSY.RECONVERGENT B2, `(.L_x_640) ;  /* 0x000000c000027945 */ /* 0x000fe20003800200 */
[----:B------:R-:W-:-:S11]  /*73f60*/  IMAD.MOV.U32 R6, RZ, RZ, R5 ;  /* 0x000000ffff067224 */ /* 0x000fd600078e0005 */
[----:B------:R-:W-:Y:S05]  /*73f70*/  @!P0 BRA `(.L_x_641) ;  /* 0x0000000000248947 */ /* 0x000fea0003800000 */
[----:B------:R-:W-:-:S07]  /*73f80*/  IMAD.MOV.U32 R8, RZ, RZ, RZ ;  /* 0x000000ffff087224 */ /* 0x000fce00078e00ff */
.L_x_642:
        /* <DEDUP_REMOVED lines=8> */
.L_x_641:
[----:B------:R-:W-:Y:S05]  /*74010*/  BSYNC.RECONVERGENT B2 ;  /* 0x0000000000027941 */ /* 0x000fea0003800200 */
.L_x_640:
        /* <DEDUP_REMOVED lines=541> */
.L_x_637:
[----:B------:R-:W-:Y:S05]  /*761f0*/  BSYNC.RECONVERGENT B1 ;  /* 0x0000000000017941 */ /* 0x000fea0003800200 */
.L_x_636:
        /* <DEDUP_REMOVED lines=501> */
.L_x_644:
[----:B------:R-:W-:Y:S05]  /*78150*/  BSYNC.RECONVERGENT B1 ;  /* 0x0000000000017941 */ /* 0x000fea0003800200 */
.L_x_643:
        /* <DEDUP_REMOVED lines=553> */
.L_x_646:
[----:B------:R-:W-:-:S05]  /*7a3f0*/  IMAD.IADD R5, R1, 0x1, R12 ;  /* 0x0000000101057824 */ /* 0x000fca00078e020c */
[----:B------:R-:W2:Y:S02]  /*7a400*/  LDL.U8 R4, [R5+0x120] ;  /* 0x0001200005047983 */ /* 0x000ea40000100000 */
[----:B--2---:R-:W-:Y:S01]  /*7a410*/  ISETP.NE.AND P1, PT, R4, RZ, PT ;  /* 0x000000ff0400720c */ /* 0x004fe20003f25270 */
[----:B------:R-:W-:Y:S02]  /*7a420*/  IMAD.MOV.U32 R4, RZ, RZ, R12 ;  /* 0x000000ffff047224 */ /* 0x000fe400078e000c */
[----:B------:R-:W-:-:S10]  /*7a430*/  VIADD R12, R12, 0x1 ;  /* 0x000000010c0c7836 */ /* 0x000fd40000000000 */
[----:B------:R-:W-:Y:S05]  /*7a440*/  @P1 BRA `(.L_x_646) ;  /* 0xfffffffc00e81947 */ /* 0x000fea000383ffff */
[----:B------:R-:W-:Y:S05]  /*7a450*/  BSYNC.RECONVERGENT B1 ;  /* 0x0000000000017941 */ /* 0x000fea0003800200 */
.L_x_645:
[----:B------:R-:W-:-:S13]  /*7a460*/  LOP3.LUT P1, RZ, R8, 0xff, RZ, 0xc0, !PT ;  /* 0x000000ff08ff7812 */ /* 0x000fda000782c0ff */
[----:B------:R-:W-:Y:S05]  /*7a470*/  @!P1 BRA `(.L_x_647) ;  /* 0x00000000002c9947 */ /* 0x000fea0003800000 */
[----:B------:R-:W-:Y:S01]  /*7a480*/  BSSY.RECONVERGENT B1, `(.L_x_647) ;  /* 0x000000a000017945 */ /* 0x000fe20003800200 */
[----:B------:R-:W-:-:S07]  /*7a490*/  IMAD.MOV.U32 R6, RZ, RZ, RZ ;  /* 0x000000ffff067224 */ /* 0x000fce00078e00ff */
.L_x_648:
        /* <DEDUP_REMOVED lines=9> */
.L_x_647:
        /* <DEDUP_REMOVED lines=128> */
.L_x_650:
[----:B------:R-:W-:-:S05]  /*7ad30*/  IMAD.IADD R7, R1, 0x1, R6 ;  /* 0x0000000101077824 */ /* 0x000fca00078e0206 */
[----:B------:R-:W2:Y:S02]  /*7ad40*/  LDL.U8 R5, [R7+0x120] ;  /* 0x0001200007057983 */ /* 0x000ea40000100000 */
[----:B--2---:R-:W-:Y:S01]  /*7ad50*/  ISETP.NE.AND P1, PT, R5, RZ, PT ;  /* 0x000000ff0500720c */ /* 0x004fe20003f25270 */
[----:B------:R-:W-:Y:S02]  /*7ad60*/  IMAD.MOV.U32 R5, RZ, RZ, R6 ;  /* 0x000000ffff057224 */ /* 0x000fe400078e0006 */
[----:B------:R-:W-:-:S10]  /*7ad70*/  VIADD R6, R6, 0x1 ;  /* 0x0000000106067836 */ /* 0x000fd40000000000 */
[----:B------:R-:W-:Y:S05]  /*7ad80*/  @P1 BRA `(.L_x_650) ;  /* 0xfffffffc00e81947 */ /* 0x000fea000383ffff */
[----:B------:R-:W-:Y:S05]  /*7ad90*/  BSYNC.RECONVERGENT B1 ;  /* 0x0000000000017941 */ /* 0x000fea0003800200 */
.L_x_649:
[----:B------:R-:W-:Y:S01]  /*7ada0*/  LOP3.LUT P1, RZ, R4, 0xff, RZ, 0xc0, !PT ;  /* 0x000000ff04ff7812 */ /* 0x000fe2000782c0ff */
[----:B------:R-:W-:-:S12]  /*7adb0*/  IMAD.MOV.U32 R6, RZ, RZ, R5 ;  /* 0x000000ffff067224 */ /* 0x000fd800078e0005 */
[----:B------:R-:W-:Y:S05]  /*7adc0*/  @!P1 BRA `(.L_x_651) ;  /* 0x00000000002c9947 */ /* 0x000fea0003800000 */
[----:B------:R-:W-:Y:S01]  /*7add0*/  BSSY.RECONVERGENT B1, `(.L_x_651) ;  /* 0x000000a000017945 */ /* 0x000fe20003800200 */
[----:B------:R-:W-:-:S07]  /*7ade0*/  IMAD.MOV.U32 R8, RZ, RZ, RZ ;  /* 0x000000ffff087224 */ /* 0x000fce00078e00ff */
.L_x_652:
        /* <DEDUP_REMOVED lines=9> */
.L_x_651:
        /* <DEDUP_REMOVED lines=128> */
.L_x_654:
[----:B------:R-:W-:-:S05]  /*7b680*/  IMAD.IADD R7, R1, 0x1, R6 ;  /* 0x0000000101077824 */ /* 0x000fca00078e0206 */
[----:B------:R-:W2:Y:S02]  /*7b690*/  LDL.U8 R5, [R7+0x120] ;  /* 0x0001200007057983 */ /* 0x000ea40000100000 */
[----:B--2---:R-:W-:Y:S01]  /*7b6a0*/  ISETP.NE.AND P1, PT, R5, RZ, PT ;  /* 0x000000ff0500720c */ /* 0x004fe20003f25270 */
[----:B------:R-:W-:Y:S02]  /*7b6b0*/  IMAD.MOV.U32 R5, RZ, RZ, R6 ;  /* 0x000000ffff057224 */ /* 0x000fe400078e0006 */
[----:B------:R-:W-:-:S10]  /*7b6c0*/  VIADD R6, R6, 0x1 ;  /* 0x0000000106067836 */ /* 0x000fd40000000000 */
[----:B------:R-:W-:Y:S05]  /*7b6d0*/  @P1 BRA `(.L_x_654) ;  /* 0xfffffffc00e81947 */ /* 0x000fea000383ffff */
[----:B------:R-:W-:Y:S05]  /*7b6e0*/  BSYNC.RECONVERGENT B1 ;  /* 0x0000000000017941 */ /* 0x000fea0003800200 */
.L_x_653:
[----:B------:R-:W-:Y:S01]  /*7b6f0*/  LOP3.LUT P1, RZ, R4, 0xff, RZ, 0xc0, !PT ;  /* 0x000000ff04ff7812 */ /* 0x000fe2000782c0ff */
[----:B------:R-:W-:-:S12]  /*7b700*/  IMAD.MOV.U32 R6, RZ, RZ, R5 ;  /* 0x000000ffff067224 */ /* 0x000fd800078e0005 */
[----:B------:R-:W-:Y:S05]  /*7b710*/  @!P1 BRA `(.L_x_655) ;  /* 0x00000000002c9947 */ /* 0x000fea0003800000 */
[----:B------:R-:W-:Y:S01]  /*7b720*/  BSSY.RECONVERGENT B1, `(.L_x_655) ;  /* 0x000000a000017945 */ /* 0x000fe20003800200 */
[----:B------:R-:W-:-:S07]  /*7b730*/  IMAD.MOV.U32 R8, RZ, RZ, RZ ;  /* 0x000000ffff087224 */ /* 0x000fce00078e00ff */
.L_x_656:
        /* <DEDUP_REMOVED lines=9> */
.L_x_655:
        /* <DEDUP_REMOVED lines=128> */
.L_x_658:
[----:B------:R-:W-:-:S05]  /*7bfd0*/  IMAD.IADD R6, R1, 0x1, R4 ;  /* 0x0000000101067824 */ /* 0x000fca00078e0204 */
[----:B------:R-:W2:Y:S02]  /*7bfe0*/  LDL.U8 R5, [R6+0x120] ;  /* 0x0001200006057983 */ /* 0x000ea40000100000 */
[----:B--2---:R-:W-:Y:S01]  /*7bff0*/  ISETP.NE.AND P1, PT, R5, RZ, PT ;  /* 0x000000ff0500720c */ /* 0x004fe20003f25270 */
[----:B------:R-:W-:Y:S02]  /*7c000*/  IMAD.MOV.U32 R5, RZ, RZ, R4 ;  /* 0x000000ffff057224 */ /* 0x000fe400078e0004 */
[----:B------:R-:W-:-:S10]  /*7c010*/  VIADD R4, R4, 0x1 ;  /* 0x0000000104047836 */ /* 0x000fd40000000000 */
[----:B------:R-:W-:Y:S05]  /*7c020*/  @P1 BRA `(.L_x_658) ;  /* 0xfffffffc00e81947 */ /* 0x000fea000383ffff */
[----:B------:R-:W-:Y:S05]  /*7c030*/  BSYNC.RECONVERGENT B1 ;  /* 0x0000000000017941 */ /* 0x000fea0003800200 */
.L_x_657:
[----:B------:R-:W-:Y:S01]  /*7c040*/  LOP3.LUT P1, RZ, R0, 0xff, RZ, 0xc0, !PT ;  /* 0x000000ff00ff7812 */ /* 0x000fe2000782c0ff */
[----:B------:R-:W-:-:S12]  /*7c050*/  IMAD.MOV.U32 R4, RZ, RZ, R5 ;  /* 0x000000ffff047224 */ /* 0x000fd800078e0005 */
[----:B------:R-:W-:Y:S05]  /*7c060*/  @!P1 BRA `(.L_x_659) ;  /* 0x00000000002c9947 */ /* 0x000fea0003800000 */
[----:B------:R-:W-:Y:S01]  /*7c070*/  BSSY.RECONVERGENT B1, `(.L_x_659) ;  /* 0x000000a000017945 */ /* 0x000fe20003800200 */
[----:B------:R-:W-:-:S07]  /*7c080*/  IMAD.MOV.U32 R6, RZ, RZ, RZ ;  /* 0x000000ffff067224 */ /* 0x000fce00078e00ff */
.L_x_660:
        /* <DEDUP_REMOVED lines=9> */
.L_x_659:
        /* <DEDUP_REMOVED lines=128> */
.L_x_662:
[----:B------:R-:W-:-:S05]  /*7c920*/  IMAD.IADD R3, R1, 0x1, R4 ;  /* 0x0000000101037824 */ /* 0x000fca00078e0204 */
[----:B------:R-:W2:Y:S02]  /*7c930*/  LDL.U8 R2, [R3+0x10] ;  /* 0x0000100003027983 */ /* 0x000ea40000100000 */
[----:B--2---:R-:W-:Y:S01]  /*7c940*/  ISETP.NE.AND P1, PT, R2, RZ, PT ;  /* 0x000000ff0200720c */ /* 0x004fe20003f25270 */
[----:B------:R-:W-:Y:S02]  /*7c950*/  IMAD.MOV.U32 R2, RZ, RZ, R4 ;  /* 0x000000ffff027224 */ /* 0x000fe400078e0004 */
[----:B------:R-:W-:-:S10]  /*7c960*/  VIADD R4, R4, 0x1 ;  /* 0x0000000104047836 */ /* 0x000fd40000000000 */
[----:B------:R-:W-:Y:S05]  /*7c970*/  @P1 BRA `(.L_x_662) ;  /* 0xfffffffc00e81947 */ /* 0x000fea000383ffff */
[----:B------:R-:W-:Y:S05]  /*7c980*/  BSYNC.RECONVERGENT B1 ;  /* 0x0000000000017941 */ /* 0x000fea0003800200 */
.L_x_661:
[----:B------:R-:W-:-:S13]  /*7c990*/  LOP3.LUT P1, RZ, R0, 0xff, RZ, 0xc0, !PT ;  /* 0x000000ff00ff7812 */ /* 0x000fda000782c0ff */
[----:B------:R-:W-:Y:S05]  /*7c9a0*/  @!P1 BRA `(.L_x_663) ;  /* 0x00000000002c9947 */ /* 0x000fea0003800000 */
[----:B------:R-:W-:Y:S01]  /*7c9b0*/  BSSY.RECONVERGENT B1, `(.L_x_663) ;  /* 0x000000a000017945 */ /* 0x000fe20003800200 */
[----:B------:R-:W-:-:S07]  /*7c9c0*/  IMAD.MOV.U32 R4, RZ, RZ, RZ ;  /* 0x000000ffff047224 */ /* 0x000fce00078e00ff */
.L_x_664:
        /* <DEDUP_REMOVED lines=9> */
.L_x_663:
        /* <DEDUP_REMOVED lines=540> */
.L_x_568:
[----:B------:R-:W-:Y:S05]  /*7ec20*/  BSYNC.RECONVERGENT B0 ;  /* 0x0000000000007941 */ /* 0x000fea0003800200 */
.L_x_519:
        /* <DEDUP_REMOVED lines=561> */
.L_x_666:
[----:B------:R-:W-:-:S05]  /*80f40*/  IMAD.IADD R6, R1, 0x1, R4 ;  /* 0x0000000101067824 */ /* 0x000fca00078e0204 */
[----:B------:R-:W2:Y:S02]  /*80f50*/  LDL.U8 R5, [R6+0x10] ;  /* 0x0000100006057983 */ /* 0x000ea40000100000 */
[----:B--2---:R-:W-:Y:S01]  /*80f60*/  ISETP.NE.AND P0, PT, R5, RZ, PT ;  /* 0x000000ff0500720c */ /* 0x004fe20003f05270 */
[----:B------:R-:W-:Y:S02]  /*80f70*/  IMAD.MOV.U32 R5, RZ, RZ, R4 ;  /* 0x000000ffff057224 */ /* 0x000fe400078e0004 */
[----:B------:R-:W-:-:S10]  /*80f80*/  VIADD R4, R4, 0x1 ;  /* 0x0000000104047836 */ /* 0x000fd40000000000 */
[----:B------:R-:W-:Y:S05]  /*80f90*/  @P0 BRA `(.L_x_666) ;  /* 0xfffffffc00e80947 */ /* 0x000fea000383ffff */
[----:B------:R-:W-:Y:S05]  /*80fa0*/  BSYNC.RECONVERGENT B0 ;  /* 0x0000000000007941 */ /* 0x000fea0003800200 */
.L_x_665:
[----:B------:R-:W-:Y:S01]  /*80fb0*/  LOP3.LUT P0, RZ, R13, 0xff, RZ, 0xc0, !PT ;  /* 0x000000ff0dff7812 */ /* 0x000fe2000780c0ff */
[----:B------:R-:W-:Y:S01]  /*80fc0*/  BSSY.RECONVERGENT B0, `(.L_x_667) ;  /* 0x000000c000007945 */ /* 0x000fe20003800200 */
[----:B------:R-:W-:-:S11]  /*80fd0*/  IMAD.MOV.U32 R4, RZ, RZ, R5 ;  /* 0x000000ffff047224 */ /* 0x000fd600078e0005 */
[----:B------:R-:W-:Y:S05]  /*80fe0*/  @!P0 BRA `(.L_x_668) ;  /* 0x0000000000248947 */ /* 0x000fea0003800000 */
[----:B------:R-:W-:-:S07]  /*80ff0*/  IMAD.MOV.U32 R6, RZ, RZ, RZ ;  /* 0x000000ffff067224 */ /* 0x000fce00078e00ff */
.L_x_669:
        /* <DEDUP_REMOVED lines=8> */
.L_x_668:
[----:B------:R-:W-:Y:S05]  /*81080*/  BSYNC.RECONVERGENT B0 ;  /* 0x0000000000007941 */ /* 0x000fea0003800200 */
.L_x_667:
        /* <DEDUP_REMOVED lines=74> */
.L_x_670:
        /* <DEDUP_REMOVED lines=13> */
.L_x_980:


//--------------------- .text._ZN3cub18CUB_300001_SM_10006detail6reduce18DeviceReduceKernelINS2_10policy_hubI4Itemj13Addition_funcE10Policy1000EN6thrust24THRUST_300001_SM_1000_NS6detail15normal_iteratorINSA_10device_ptrIS5_EEEEjS6_S5_N4cuda3std3__410__identityEEEvT0_PT3_T1_NS0_13GridEvenShareISN_EET2_T4_ --------------------------
	.section	.text._ZN3cub18CUB_300001_SM_10006detail6reduce18DeviceReduceKernelINS2_10policy_hubI4Itemj13Addition_funcE10Policy1000EN6thrust24THRUST_300001_SM_1000_NS6detail15normal_iteratorINSA_10device_ptrIS5_EEEEjS6_S5_N4cuda3std3__410__identityEEEvT0_PT3_T1_NS0_13GridEvenShareISN_EET2_T4_,"ax",@progbits
	.align	128
        .global         _ZN3cub18CUB_300001_SM_10006detail6reduce18DeviceReduceKernelINS2_10policy_hubI4Itemj13Addition_funcE10Policy1000EN6thrust24THRUST_300001_SM_1000_NS6detail15normal_iteratorINSA_10device_ptrIS5_EEEEjS6_S5_N4cuda3std3__410__identityEEEvT0_PT3_T1_NS0_13GridEvenShareISN_EET2_T4_
        .type           _ZN3cub18CUB_300001_SM_10006detail6reduce18DeviceReduceKernelINS2_10policy_hubI4Itemj13Addition_funcE10Policy1000EN6thrust24THRUST_300001_SM_1000_NS6detail15normal_iteratorINSA_10device_ptrIS5_EEEEjS6_S5_N4cuda3std3__410__identityEEEvT0_PT3_T1_NS0_13GridEvenShareISN_EET2_T4_,@function
        .size           _ZN3cub18CUB_300001_SM_10006detail6reduce18DeviceReduceKernelINS2_10policy_hubI4Itemj13Addition_funcE10Policy1000EN6thrust24THRUST_300001_SM_1000_NS6detail15normal_iteratorINSA_10device_ptrIS5_EEEEjS6_S5_N4cuda3std3__410__identityEEEvT0_PT3_T1_NS0_13GridEvenShareISN_EET2_T4_,(.L_x_981 - _ZN3cub18CUB_300001_SM_10006detail6reduce18DeviceReduceKernelINS2_10policy_hubI4Itemj13Addition_funcE10Policy1000EN6thrust24THRUST_300001_SM_1000_NS6detail15normal_iteratorINSA_10device_ptrIS5_EEEEjS6_S5_N4cuda3std3__410__identityEEEvT0_PT3_T1_NS0_13GridEvenShareISN_EET2_T4_)
        .other          _ZN3cub18CUB_300001_SM_10006detail6reduce18DeviceReduceKernelINS2_10policy_hubI4Itemj13Addition_funcE10Policy1000EN6thrust24THRUST_300001_SM_1000_NS6detail15normal_iteratorINSA_10device_ptrIS5_EEEEjS6_S5_N4cuda3std3__410__identityEEEvT0_PT3_T1_NS0_13GridEvenShareISN_EET2_T4_,@"STO_CUDA_ENTRY STV_DEFAULT"
_ZN3cub18CUB_300001_SM_10006detail6reduce18DeviceReduceKernelINS2_10policy_hubI4Itemj13Addition_funcE10Policy1000EN6thrust24THRUST_300001_SM_1000_NS6detail15normal_iteratorINSA_10device_ptrIS5_EEEEjS6_S5_N4cuda3std3__410__identityEEEvT0_PT3_T1_NS0_13GridEvenShareISN_EET2_T4_:
.text._ZN3cub18CUB_300001_SM_10006detail6reduce18DeviceReduceKernelINS2_10policy_hubI4Itemj13Addition_funcE10Policy1000EN6thrust24THRUST_300001_SM_1000_NS6detail15normal_iteratorINSA_10device_ptrIS5_EEEEjS6_S5_N4cuda3std3__410__identityEEEvT0_PT3_T1_NS0_13GridEvenShareISN_EET2_T4_:
[----:B------:R-:W0:Y:S08]  /*0000*/  LDC R1, c[0x0][0x37c] ;  /* 0x0000df00ff017b82 */ /* 0x000e300000000800 */
[----:B------:R-:W1:Y:S01]  /*0010*/  S2UR UR4, SR_CTAID.X ;  /* 0x00000000000479c3 */ /* 0x000e620000002500 */
[----:B------:R-:W2:Y:S01]  /*0020*/  LDCU UR5, c[0x0][0x3a8] ;  /* 0x00007500ff0577ac */ /* 0x000ea20008000800 */
[----:B0-----:R-:W-:Y:S01]  /*0030*/  VIADD R1, R1, 0xfffff3e0 ;  /* 0xfffff3e001017836 */ /* 0x001fe20000000000 */
[----:B------:R-:W0:Y:S04]  /*0040*/  LDCU.64 UR6, c[0x0][0x358] ;  /* 0x00006b00ff0677ac */ /* 0x000e280008000a00 */
[----:B------:R2:W-:Y:S02]  /*0050*/  STL [R1+0x798], R0 ;  /* 0x0007980001007387 */ /* 0x0005e40000100800 */
[----:B--2---:R-:W-:-:S02]  /*0060*/  IMAD.U32 R0, RZ, RZ, UR5 ;  /* 0x00000005ff007e24 */ /* 0x004fc4000f8e00ff */
[----:B-1----:R-:W-:-:S03]  /*0070*/  IMAD.U32 R29, RZ, RZ, UR4 ;  /* 0x00000004ff1d7e24 */ /* 0x002fc6000f8e00ff */
[----:B------:R1:W-:Y:S04]  /*0080*/  STL [R1+0x400], R0 ;  /* 0x0004000001007387 */ /* 0x0003e80000100800 */
[----:B------:R-:W-:Y:S01]  /*0090*/  STL [R1+0x648], R29 ;  /* 0x0006481d01007387 */ /* 0x000fe20000100800 */
[----:B-1----:R-:W-:-:S05]  /*00a0*/  IMAD R0, R29, -0xc0, R0 ;  /* 0xffffff401d007824 */ /* 0x002fca00078e0200 */
[----:B------:R1:W-:Y:S01]  /*00b0*/  STL [R1+0x708], R0 ;  /* 0x0007080001007387 */ /* 0x0003e20000100800 */
[----:B------:R-:W-:-:S03]  /*00c0*/  ISETP.GT.U32.AND P0, PT, R0, 0xbf, PT ;  /* 0x000000bf0000780c */ /* 0x000fc60003f04070 */
[----:B-1----:R1:W5:Y:S01]  /*00d0*/  LDL.LU R0, [R1+0x798] ;  /* 0x0007980001007983 */ /* 0x0023620000300800 */
[----:B------:R-:W-:Y:S09]  /*00e0*/  BSSY.RECONVERGENT B0, `(.L_x_671) ;  /* 0x001329d000007945 */ /* 0x000ff20003800200 */
[----:B01----:R-:W-:Y:S05]  /*00f0*/  @P0 BRA `(.L_x_672) ;  /* 0x00000aa800c80947 */ /* 0x003fea0003800000 */
        /* <DEDUP_REMOVED lines=183> */
[----:B------:R-:W-:Y:S01]  /*0c70*/  STL [R1+0x84c], R3 ;  /* 0x00084c0301007387 */ /* 0x000fe20000100800 */
[----:B0-----:R-:W-:-:S03]  /*0c80*/  PRMT R0, RZ, 0x7610, R0 ;  /* 0x00007610ff007816 */ /* 0x001fc60000000000 */
        /* <DEDUP_REMOVED lines=17> */
[----:B------:R0:W-:Y:S04]  /*0da0*/  STL.S16 [R1+0x598], R0 ;  /* 0x0005980001007387 */ /* 0x0001e80000100600 */
[----:B------:R1:W-:Y:S04]  /*0db0*/  STL [R1+0x798], R29 ;  /* 0x0007981d01007387 */ /* 0x0003e80000100800 */
[----:B------:R-:W-:Y:S04]  /*0dc0*/  STL [R1+0x804], R21 ;  /* 0x0008041501007387 */ /* 0x000fe80000100800 */
[----:B0-----:R-:W2:Y:S01]  /*0dd0*/  LDL.LU R0, [R1+0xb28] ;  /* 0x000b280001007983 */ /* 0x001ea20000300800 */
[----:B-1----:R-:W0:Y:S03]  /*0de0*/  S2R R29, SR_TID.X ;  /* 0x00000000001d7919 */ /* 0x002e260000002100 */
        /* <DEDUP_REMOVED lines=9> */
[----:B0-----:R-:W-:Y:S04]  /*0e80*/  STL [R1+0x7e0], R29 ;  /* 0x0007e01d01007387 */ /* 0x001fe80000100800 */
[----:B------:R-:W-:Y:S01]  /*0e90*/  STL [R1+0x664], RZ ;  /* 0x000664ff01007387 */ /* 0x000fe20000100800 */
[----:B--2---:R-:W-:-:S05]  /*0ea0*/  PRMT R0, RZ, 0x7610, R0 ;  /* 0x00007610ff007816 */ /* 0x004fca0000000000 */
[----:B------:R0:W-:Y:S04]  /*0eb0*/  STL.S16 [R1+0x59c], R0 ;  /* 0x00059c0001007387 */ /* 0x0001e80000100600 */
[----:B0-----:R-:W2:Y:S02]  /*0ec0*/  LDL.LU R0, [R1+0xb24] ;  /* 0x000b240001007983 */ /* 0x001ea40000300800 */
        /* <DEDUP_REMOVED lines=539> */
[----:B0-----:R-:W2:Y:S01]  /*3080*/  LDL.LU R0, [R1+0x854] ;  /* 0x0008540001007983 */ /* 0x001ea20000300800 */
        /* <DEDUP_REMOVED lines=23> */
[----:B0-----:R-:W2:Y:S04]  /*3200*/  LDL.LU R2, [R1+0x850] ;  /* 0x0008500001027983 */ /* 0x001ea80000300800 */
[----:B-1----:R-:W2:Y:S04]  /*3210*/  LDL.LU R3, [R1+0x84c] ;  /* 0x00084c0001037983 */ /* 0x002ea80000300800 */
[----:B---3--:R-:W3:Y:S04]  /*3220*/  LDL.LU R4, [R1+0x848] ;  /* 0x0008480001047983 */ /* 0x008ee80000300800 */
        /* <DEDUP_REMOVED lines=8> */
[----:B------:R0:W-:Y:S01]  /*32b0*/  STL.S16 [R1+0x22c], R13 ;  /* 0x00022c0d01007387 */ /* 0x0001e20000100600 */
[----:B------:R-:W-:-:S02]  /*32c0*/  PRMT R26, RZ, 0x7610, R26 ;  /* 0x00007610ff1a7816 */ /* 0x000fc4000000001a */
[----:B--2---:R-:W-:Y:S01]  /*32d0*/  PRMT R0, RZ, 0x7610, R0 ;  /* 0x00007610ff007816 */ /* 0x004fe20000000000 */
        /* <DEDUP_REMOVED lines=17> */
[----:B0-----:R-:W-:-:S05]  /*33f0*/  PRMT R0, RZ, 0x7610, R0 ;  /* 0x00007610ff007816 */ /* 0x001fca0000000000 */
[----:B------:R0:W-:Y:S04]  /*3400*/  STL.S16 [R1+0x3e4], R0 ;  /* 0x0003e40001007387 */ /* 0x0001e80000100600 */
[----:B0-----:R-:W3:Y:S02]  /*3410*/  LDL.LU R0, [R1+0x7d8] ;  /* 0x0007d80001007983 */ /* 0x001ee40000300800 */
[----:B---3--:R-:W-:-:S05]  /*3420*/  PRMT R0, RZ, 0x7610, R0 ;  /* 0x00007610ff007816 */ /* 0x008fca0000000000 */
        /* <DEDUP_REMOVED lines=34> */
[----:B0-----:R-:W3:Y:S04]  /*3650*/  LDL.LU R0, [R1+0x7a8] ;  /* 0x0007a80001007983 */ /* 0x001ee80000300800 */
[----:B------:R0:W-:Y:S04]  /*3660*/  STL.S16 [R1+0x3f0], R26 ;  /* 0x0003f01a01007387 */ /* 0x0001e80000100600 */
[----:B0-----:R-:W4:Y:S01]  /*3670*/  LDL.LU R26, [R1+0x7f0] ;  /* 0x0007f000011a7983 */ /* 0x001f220000300800 */
[----:B---3--:R-:W-:-:S05]  /*3680*/  PRMT R0, RZ, 0x7610, R0 ;  /* 0x00007610ff007816 */ /* 0x008fca0000000000 */
[----:B------:R0:W-:Y:S04]  /*3690*/  STL.S16 [R1+0x3bc], R0 ;  /* 0x0003bc0001007387 */ /* 0x0001e80000100600 */
[----:B0-----:R-:W3:Y:S01]  /*36a0*/  LDL.LU R0, [R1+0x7a4] ;  /* 0x0007a40001007983 */ /* 0x001ee20000300800 */
[----:B----4-:R-:W-:Y:S02]  /*36b0*/  PRMT R26, RZ, 0x7610, R26 ;  /* 0x00007610ff1a7816 */ /* 0x010fe4000000001a */
[----:B------:R-:W-:Y:S02]  /*36c0*/  PRMT R28, RZ, 0x7610, R28 ;  /* 0x00007610ff1c7816 */ /* 0x000fe4000000001c */
[----:B------:R-:W-:Y:S01]  /*36d0*/  PRMT R29, RZ, 0x7610, R29 ;  /* 0x00007610ff1d7816 */ /* 0x000fe2000000001d */
[----:B------:R0:W-:Y:S04]  /*36e0*/  STL.S16 [R1+0x3ec], R26 ;  /* 0x0003ec1a01007387 */ /* 0x0001e80000100600 */
[----:B------:R1:W-:Y:S04]  /*36f0*/  STL.S16 [R1+0x35c], R28 ;  /* 0x00035c1c01007387 */ /* 0x0003e80000100600 */
[----:B0-----:R-:W4:Y:S04]  /*3700*/  LDL.LU R26, [R1+0x7ec] ;  /* 0x0007ec00011a7983 */ /* 0x001f280000300800 */
[----:B------:R0:W-:Y:S04]  /*3710*/  STL.S16 [R1+0x33c], R29 ;  /* 0x00033c1d01007387 */ /* 0x0001e80000100600 */
[----:B-1----:R-:W2:Y:S04]  /*3720*/  LDL R28, [R1+0x708] ;  /* 0x00070800011c7983 */ /* 0x002ea80000100800 */
[----:B0-----:R-:W2:Y:S01]  /*3730*/  LDL.LU R29, [R1+0x7e0] ;  /* 0x0007e000011d7983 */ /* 0x001ea20000300800 */
[----:B---3--:R-:W-:-:S05]  /*3740*/  PRMT R0, RZ, 0x7610, R0 ;  /* 0x00007610ff007816 */ /* 0x008fca0000000000 */
[----:B------:R0:W-:Y:S04]  /*3750*/  STL.S16 [R1+0x32c], R0 ;  /* 0x00032c0001007387 */ /* 0x0001e80000100600 */
[----:B0-----:R-:W3:Y:S01]  /*3760*/  LDL.LU R0, [R1+0x7a0] ;  /* 0x0007a00001007983 */ /* 0x001ee20000300800 */
        /* <DEDUP_REMOVED lines=12> */
[----:B----4-:R-:W-:Y:S02]  /*3830*/  PRMT R26, RZ, 0x7610, R26 ;  /* 0x00007610ff1a7816 */ /* 0x010fe4000000001a */
[----:B------:R-:W-:Y:S01]  /*3840*/  PRMT R27, RZ, 0x7610, R27 ;  /* 0x00007610ff1b7816 */ /* 0x000fe2000000001b */
[----:B------:R0:W-:Y:S01]  /*3850*/  STL.S16 [R1+0x368], R14 ;  /* 0x0003680e01007387 */ /* 0x0001e20000100600 */
[----:B--2---:R-:W-:-:S03]  /*3860*/  ISETP.GE.U32.AND P0, PT, R29, R28, PT ;  /* 0x0000001c1d00720c */ /* 0x004fc60003f06070 */
        /* <DEDUP_REMOVED lines=29> */
[----:B0-----:R0:W5:Y:S01]  /*3a40*/  LDL.LU R29, [R1+0x798] ;  /* 0x00079800011d7983 */ /* 0x0011620000300800 */
[----:B---3--:R-:W-:-:S05]  /*3a50*/  PRMT R0, RZ, 0x7610, R0 ;  /* 0x00007610ff007816 */ /* 0x008fca0000000000 */
[----:B------:R1:W-:Y:S04]  /*3a60*/  STL.S16 [R1+0x3b8], R0 ;  /* 0x0003b80001007387 */ /* 0x0003e80000100600 */
[----:B-1----:R0:W5:Y:S04]  /*3a70*/  LDL.LU R0, [R1+0x79c] ;  /* 0x00079c0001007983 */ /* 0x0021680000300800 */
[----:B------:R0:W-:Y:S01]  /*3a80*/  STL.64 [R1+0x5b8], RZ ;  /* 0x0005b8ff01007387 */ /* 0x0001e20000100a00 */
[----:B------:R-:W-:Y:S01]  /*3a90*/  BSSY.RECONVERGENT B1, `(.L_x_673) ;  /* 0x0000758000017945 */ /* 0x000fe20003800200 */
[----:B------:R-:W-:-:S02]  /*3aa0*/  PRMT R2, RZ, 0x7610, R2 ;  /* 0x00007610ff027816 */ /* 0x000fc40000000002 */
[----:B------:R-:W-:Y:S02]  /*3ab0*/  CS2R RZ, SRZ ;  /* 0x0000000000ff7805 */ /* 0x000fe4000001ff00 */
        /* <DEDUP_REMOVED lines=14> */
[----:B----4-:R-:W-:Y:S02]  /*3ba0*/  PRMT R17, RZ, 0x7610, R17 ;  /* 0x00007610ff117816 */ /* 0x010fe40000000011 */
        /* <DEDUP_REMOVED lines=1862> */
.L_x_674:
[----:B------:R-:W-:Y:S05]  /*b010*/  BSYNC.RECONVERGENT B1 ;  /* 0x0000000000017941 */ /* 0x000fea0003800200 */
.L_x_673:
[----:B-----5:R1:W-:Y:S04]  /*b020*/  STL [R1+0x798], R0 ;  /* 0x0007980001007387 */ /* 0x0203e80000100800 */
[----:B0-----:R-:W2:Y:S04]  /*b030*/  LDL R29, [R1+0x640] ;  /* 0x00064000011d7983 */ /* 0x001ea80000100800 */
[----:B-1----:R-:W2:Y:S01]  /*b040*/  LDL R0, [R1+0x708] ;  /* 0x0007080001007983 */ /* 0x002ea20000100800 */
[----:B------:R-:W-:Y:S01]  /*b050*/  BSSY.RECONVERGENT B1, `(.L_x_675) ;  /* 0x0000c41000017945 */ /* 0x000fe20003800200 */
[----:B--2---:R-:W-:-:S02]  /*b060*/  ISETP.GE.U32.AND P0, PT, R29, R0, PT ;  /* 0x000000001d00720c */ /* 0x004fc40003f06070 */
[----:B------:R0:W5:Y:S11]  /*b070*/  LDL.LU R0, [R1+0x798] ;  /* 0x0007980001007983 */ /* 0x0001760000300800 */
[----:B0-----:R-:W-:Y:S05]  /*b080*/  @P0 BRA `(.L_x_676) ;  /* 0x000000c000f40947 */ /* 0x001fea0003800000 */
.L_x_682:
[----:B0----5:R0:W-:Y:S04]  /*b090*/  STL [R1+0x8b0], R13 ;  /* 0x0008b00d01007387 */ /* 0x0211e80000100800 */
[----:B------:R-:W2:Y:S04]  /*b0a0*/  LDL.LU R29, [R1+0x3c4] ;  /* 0x0003c400011d7983 */ /* 0x000ea80000300800 */
[----:B------:R1:W-:Y:S04]  /*b0b0*/  STL [R1+0x8b8], R11 ;  /* 0x0008b80b01007387 */ /* 0x0003e80000100800 */
[----:B0-----:R-:W3:Y:S04]  /*b0c0*/  LDL.LU R13, [R1+0x330] ;  /* 0x00033000010d7983 */ /* 0x001ee80000300800 */
[----:B------:R0:W-:Y:S04]  /*b0d0*/  STL [R1+0x8b4], R12 ;  /* 0x0008b40c01007387 */ /* 0x0001e80000100800 */
[----:B------:R4:W-:Y:S04]  /*b0e0*/  STL [R1+0x8ac], R2 ;  /* 0x0008ac0201007387 */ /* 0x0009e80000100800 */
[----:B------:R4:W-:Y:S04]  /*b0f0*/  STL [R1+0x898], R7 ;  /* 0x0008980701007387 */ /* 0x0009e80000100800 */
[----:B-1----:R-:W3:Y:S04]  /*b100*/  LDL.LU R11, [R1+0x32c] ;  /* 0x00032c00010b7983 */ /* 0x002ee80000300800 */
[----:B0-----:R-:W3:Y:S04]  /*b110*/  LDL.LU R12, [R1+0x3cc] ;  /* 0x0003cc00010c7983 */ /* 0x001ee80000300800 */
[----:B----4-:R-:W4:Y:S04]  /*b120*/  LDL.LU R2, [R1+0x3c8] ;  /* 0x0003c80001027983 */ /* 0x010f280000300800 */
[----:B------:R-:W4:Y:S04]  /*b130*/  LDL.LU R7, [R1+0x3b8] ;  /* 0x0003b80001077983 */ /* 0x000f280000300800 */
[----:B-----5:R3:W-:Y:S04]  /*b140*/  STL [R1+0x894], R0 ;  /* 0x0008940001007387 */ /* 0x0207e80000100800 */
[----:B------:R0:W-:Y:S01]  /*b150*/  STL [R1+0x8a0], R5 ;  /* 0x0008a00501007387 */ /* 0x0001e20000100800 */
[----:B--2---:R-:W-:-:S02]  /*b160*/  LOP3.LUT R29, R29, 0xffff, RZ, 0xc0, !PT ;  /* 0x0000ffff1d1d7812 */ /* 0x004fc400078ec0ff */
[----:B---3--:R-:W-:Y:S01]  /*b170*/  LOP3.LUT R0, R13, 0xffff, RZ, 0xc0, !PT ;  /* 0x0000ffff0d007812 */ /* 0x008fe200078ec0ff */
[----:B------:R1:W-:Y:S03]  /*b180*/  STL [R1+0x8a8], R3 ;  /* 0x0008a80301007387 */ /* 0x0003e60000100800 */
[----:B0-----:R-:W-:Y:S01]  /*b190*/  PRMT R5, R29, 0x3340, R0 ;  /* 0x000033401d057816 */ /* 0x001fe20000000000 */
[----:B------:R0:W-:Y:S04]  /*b1a0*/  STL [R1+0x8a4], R4 ;  /* 0x0008a40401007387 */ /* 0x0001e80000100800 */
[----:B------:R-:W-:Y:S04]  /*b1b0*/  STL [R1+0x89c], R6 ;  /* 0x00089c0601007387 */ /* 0x000fe80000100800 */
[----:B-1----:R-:W2:Y:S01]  /*b1c0*/  LDL.LU R3, [R1+0x3bc] ;  /* 0x0003bc0001037983 */ /* 0x002ea20000300800 */
[----:B------:R-:W-:-:S03]  /*b1d0*/  LOP3.LUT R11, R11, 0xffff, RZ, 0xc0, !PT ;  /* 0x0000ffff0b0b7812 */ /* 0x000fc600078ec0ff */
[----:B------:R-:W3:Y:S01]  /*b1e0*/  LDL.LU R13, [R1+0x3e0] ;  /* 0x0003e000010d7983 */ /* 0x000ee20000300800 */
[----:B------:R-:W-:Y:S02]  /*b1f0*/  LOP3.LUT R12, R12, 0xffff, RZ, 0xc0, !PT ;  /* 0x0000ffff0c0c7812 */ /* 0x000fe400078ec0ff */
[----:B----4-:R-:W-:Y:S02]  /*b200*/  LOP3.LUT R2, R2, 0xffff, RZ, 0xc0, !PT ;  /* 0x0000ffff02027812 */ /* 0x010fe400078ec0ff */
        /* <DEDUP_REMOVED lines=9> */
[----:B------:R-:W4:Y:S04]  /*b2a0*/  LDL.LU R29, [R1+0x3dc] ;  /* 0x0003dc00011d7983 */ /* 0x000f280000300800 */
[----:B------:R-:W3:Y:S01]  /*b2b0*/  LDL.LU R12, [R1+0x3e4] ;  /* 0x0003e400010c7983 */ /* 0x000ee20000300800 */
[----:B------:R-:W-:-:S03]  /*b2c0*/  LOP3.LUT R28, R28, 0xffff, RZ, 0xc0, !PT ;  /* 0x0000ffff1c1c7812 */ /* 0x000fc600078ec0ff */
[----:B------:R-:W3:Y:S01]  /*b2d0*/  LDL.LU R7, [R1+0x3ec] ;  /* 0x0003ec0001077983 */ /* 0x000ee20000300800 */
[----:B------:R-:W-:-:S03]  /*b2e0*/  LOP3.LUT R22, R22, 0xffff, RZ, 0xc0, !PT ;  /* 0x0000ffff16167812 */ /* 0x000fc600078ec0ff */
        /* <DEDUP_REMOVED lines=9> */
[----:B------:R-:W3:Y:S04]  /*b380*/  LDL.LU R3, [R1+0x3d8] ;  /* 0x0003d80001037983 */ /* 0x000ee80000300800 */
[----:B------:R-:W4:Y:S04]  /*b390*/  LDL.LU R4, [R1+0x3d4] ;  /* 0x0003d40001047983 */ /* 0x000f280000300800 */
[----:B0-----:R-:W2:Y:S01]  /*b3a0*/  LDL.LU R29, [R1+0x3d0] ;  /* 0x0003d000011d7983 */ /* 0x001ea20000300800 */
[----:B------:R-:W-:-:S03]  /*b3b0*/  PRMT R0, R0, 0x3340, R6 ;  /* 0x0000334000007816 */ /* 0x000fc60000000006 */
[----:B------:R-:W4:Y:S04]  /*b3c0*/  LDL.LU R6, [R1+0x3f0] ;  /* 0x0003f00001067983 */ /* 0x000f280000300800 */
[----:B------:R0:W-:Y:S04]  /*b3d0*/  STL [R1+0x6a0], R0 ;  /* 0x0006a00001007387 */ /* 0x0001e80000100800 */
[----:B0-----:R-:W3:Y:S01]  /*b3e0*/  LDL.LU R0, [R1+0x340] ;  /* 0x0003400001007983 */ /* 0x001ee20000300800 */
[----:B--2---:R-:W-:-:S04]  /*b3f0*/  LOP3.LUT R29, R29, 0xffff, RZ, 0xc0, !PT ;  /* 0x0000ffff1d1d7812 */ /* 0x004fc800078ec0ff */
[----:B------:R-:W-:Y:S02]  /*b400*/  PRMT R29, R29, 0x3340, R5 ;  /* 0x000033401d1d7816 */ /* 0x000fe40000000005 */
[----:B------:R-:W-:Y:S01]  /*b410*/  LOP3.LUT R12, R12, 0xffff, RZ, 0xc0, !PT ;  /* 0x0000ffff0c0c7812 */ /* 0x000fe200078ec0ff */
[----:B------:R-:W2:Y:S04]  /*b420*/  LDL.LU R5, [R1+0x8a0] ;  /* 0x0008a00001057983 */ /* 0x000ea80000300800 */
[----:B------:R0:W-:Y:S04]  /*b430*/  STL [R1+0x68c], R29 ;  /* 0x00068c1d01007387 */ /* 0x0001e80000100800 */
[----:B0-----:R-:W4:Y:S01]  /*b440*/  LDL.LU R29, [R1+0x3e8] ;  /* 0x0003e800011d7983 */ /* 0x001f220000300800 */
[----:B---3--:R-:W-:-:S02]  /*b450*/  LOP3.LUT R0, R0, 0xffff, RZ, 0xc0, !PT ;  /* 0x0000ffff00007812 */ /* 0x008fc400078ec0ff */
[----:B----4-:R-:W-:-:S04]  /*b460*/  LOP3.LUT R29, R29, 0xffff, RZ, 0xc0, !PT ;  /* 0x0000ffff1d1d7812 */ /* 0x010fc800078ec0ff */
[----:B------:R-:W-:Y:S02]  /*b470*/  PRMT R29, R29, 0x3340, R0 ;  /* 0x000033401d1d7816 */ /* 0x000fe40000000000 */
[----:B------:R-:W-:Y:S02]  /*b480*/  LOP3.LUT R0, R26, 0xffff, RZ, 0xc0, !PT ;  /* 0x0000ffff1a007812 */ /* 0x000fe400078ec0ff */
[----:B------:R-:W3:Y:S04]  /*b490*/  LDL.LU R26, [R1+0x33c] ;  /* 0x00033c00011a7983 */ /* 0x000ee80000300800 */
[----:B------:R0:W-:Y:S02]  /*b4a0*/  STL [R1+0x684], R29 ;  /* 0x0006841d01007387 */ /* 0x0001e40000100800 */
[----:B0-----:R-:W-:-:S02]  /*b4b0*/  LOP3.LUT R29, R27, 0xffff, RZ, 0xc0, !PT ;  /* 0x0000ffff1b1d7812 */ /* 0x001fc400078ec0ff */
[----:B---3--:R-:W-:Y:S02]  /*b4c0*/  LOP3.LUT R27, R26, 0xffff, RZ, 0xc0, !PT ;  /* 0x0000ffff1a1b7812 */ /* 0x008fe400078ec0ff */
[----:B------:R-:W-:Y:S02]  /*b4d0*/  LOP3.LUT R26, R20, 0xffff, RZ, 0xc0, !PT ;  /* 0x0000ffff141a7812 */ /* 0x000fe400078ec0ff */
[----:B------:R-:W3:Y:S01]  /*b4e0*/  LDL.LU R20, [R1+0x348] ;  /* 0x0003480001147983 */ /* 0x000ee20000300800 */
[----:B------:R-:W-:Y:S02]  /*b4f0*/  PRMT R29, R29, 0x3340, R0 ;  /* 0x000033401d1d7816 */ /* 0x000fe40000000000 */
[----:B------:R-:W-:Y:S01]  /*b500*/  PRMT R28, R28, 0x3340, R27 ;  /* 0x000033401c1c7816 */ /* 0x000fe2000000001b */
[----:B------:R-:W4:Y:S04]  /*b510*/  LDL.LU R0, [R1+0x894] ;  /* 0x0008940001007983 */ /* 0x000f280000300800 */
[----:B------:R-:W2:Y:S04]  /*b520*/  LDL.LU R27, [R1+0x344] ;  /* 0x00034400011b7983 */ /* 0x000ea80000300800 */
[----:B------:R0:W-:Y:S01]  /*b530*/  STL [R1+0x680], R29 ;  /* 0x0006801d01007387 */ /* 0x0001e20000100800 */
[----:B------:R-:W-:-:S03]  /*b540*/  LOP3.LUT R13, R13, 0xffff, RZ, 0xc0, !PT ;  /* 0x0000ffff0d0d7812 */ /* 0x000fc600078ec0ff */
[----:B0-----:R-:W4:Y:S01]  /*b550*/  LDL.LU R29, [R1+0x350] ;  /* 0x00035000011d7983 */ /* 0x001f220000300800 */
[----:B------:R-:W-:-:S03]  /*b560*/  PRMT R13, R13, 0x3340, R12 ;  /* 0x000033400d0d7816 */ /* 0x000fc6000000000c */
[----:B------:R-:W4:Y:S01]  /*b570*/  LDL.LU R12, [R1+0x8b4] ;  /* 0x0008b400010c7983 */ /* 0x000f220000300800 */
[----:B---3--:R-:W-:-:S04]  /*b580*/  LOP3.LUT R20, R20, 0xffff, RZ, 0xc0, !PT ;  /* 0x0000ffff14147812 */ /* 0x008fc800078ec0ff */
[----:B------:R-:W-:Y:S02]  /*b590*/  PRMT R20, R22, 0x3340, R20 ;  /* 0x0000334016147816 */ /* 0x000fe40000000014 */
[----:B------:R-:W3:Y:S01]  /*b5a0*/  LDL.LU R22, [R1+0x358] ;  /* 0x0003580001167983 */ /* 0x000ee20000300800 */
[----:B------:R-:W-:Y:S02]  /*b5b0*/  LOP3.LUT R24, R24, 0xffff, RZ, 0xc0, !PT ;  /* 0x0000ffff18187812 */ /* 0x000fe400078ec0ff */
[----:B------:R-:W-:Y:S01]  /*b5c0*/  LOP3.LUT R23, R23, 0xffff, RZ, 0xc0, !PT ;  /* 0x0000ffff17177812 */ /* 0x000fe200078ec0ff */
[----:B------:R0:W-:Y:S01]  /*b5d0*/  STL [R1+0x698], R13 ;  /* 0x0006980d01007387 */ /* 0x0001e20000100800 */
[----:B------:R-:W-:Y:S02]  /*b5e0*/  LOP3.LUT R3, R3, 0xffff, RZ, 0xc0, !PT ;  /* 0x0000ffff03037812 */ /* 0x000fe400078ec0ff */
[----:B------:R-:W-:Y:S02]  /*b5f0*/  PRMT R23, R24, 0x3340, R23 ;  /* 0x0000334018177816 */ /* 0x000fe40000000017 */
[----:B------:R-:W3:Y:S01]  /*b600*/  LDL.LU R24, [R1+0x354] ;  /* 0x0003540001187983 */ /* 0x000ee20000300800 */
[----:B------:R-:W-:-:S02]  /*b610*/  LOP3.LUT R4, R4, 0xffff, RZ, 0xc0, !PT ;  /* 0x0000ffff04047812 */ /* 0x000fc400078ec0ff */
[----:B------:R-:W-:Y:S01]  /*b620*/  LOP3.LUT R21, R21, 0xffff, RZ, 0xc0, !PT ;  /* 0x0000ffff15157812 */ /* 0x000fe200078ec0ff */
[----:B0-----:R-:W3:Y:S01]  /*b630*/  LDL.LU R13, [R1+0x8b0] ;  /* 0x0008b000010d7983 */ /* 0x001ee20000300800 */
[----:B------:R-:W-:Y:S02]  /*b640*/  PRMT R4, R4, 0x3340, R3 ;  /* 0x0000334004047816 */ /* 0x000fe40000000003 */
[----:B------:R-:W-:Y:S01]  /*b650*/  LOP3.LUT R6, R6, 0xffff, RZ, 0xc0, !PT ;  /* 0x0000ffff06067812 */ /* 0x000fe200078ec0ff */
[----:B------:R-:W3:Y:S01]  /*b660*/  LDL.LU R3, [R1+0x8a8] ;  /* 0x0008a80001037983 */ /* 0x000ee20000300800 */
[----:B------:R-:W-:Y:S02]  /*b670*/  PRMT R21, R21, 0x3340, R26 ;  /* 0x0000334015157816 */ /* 0x000fe4000000001a */
[----:B------:R-:W-:Y:S01]  /*b680*/  LOP3.LUT R7, R7, 0xffff, RZ, 0xc0, !PT ;  /* 0x0000ffff07077812 */ /* 0x000fe200078ec0ff */
[----:B------:R0:W-:Y:S01]  /*b690*/  STL [R1+0x674], R20 ;  /* 0x0006741401007387 */ /* 0x0001e20000100800 */
[----:B------:R-:W-:-:S02]  /*b6a0*/  LOP3.LUT R25, R25, 0xffff, RZ, 0xc0, !PT ;  /* 0x0000ffff19197812 */ /* 0x000fc400078ec0ff */
[----:B------:R-:W-:Y:S01]  /*b6b0*/  PRMT R7, R7, 0x3340, R6 ;  /* 0x0000334007077816 */ /* 0x000fe20000000006 */
[----:B------:R2:W-:Y:S01]  /*b6c0*/  STL [R1+0x678], R21 ;  /* 0x0006781501007387 */ /* 0x0005e20000100800 */
[----:B------:R-:W-:-:S03]  /*b6d0*/  LOP3.LUT R16, R16, 0xffff, RZ, 0xc0, !PT ;  /* 0x0000ffff10107812 */ /* 0x000fc600078ec0ff */
[----:B------:R-:W3:Y:S01]  /*b6e0*/  LDL.LU R6, [R1+0x89c] ;  /* 0x00089c0001067983 */ /* 0x000ee20000300800 */
[----:B0-----:R-:W-:-:S03]  /*b6f0*/  LOP3.LUT R20, R14, 0xffff, RZ, 0xc0, !PT ;  /* 0x0000ffff0e147812 */ /* 0x001fc600078ec0ff */
[----:B------:R0:W-:Y:S01]  /*b700*/  STL [R1+0x694], R4 ;  /* 0x0006940401007387 */ /* 0x0001e20000100800 */
[----:B--2---:R-:W-:Y:S02]  /*b710*/  LOP3.LUT R21, R27, 0xffff, RZ, 0xc0, !PT ;  /* 0x0000ffff1b157812 */ /* 0x004fe400078ec0ff */
[----:B----4-:R-:W-:Y:S01]  /*b720*/  LOP3.LUT R14, R29, 0xffff, RZ, 0xc0, !PT ;  /* 0x0000ffff1d0e7812 */ /* 0x010fe200078ec0ff */
[----:B------:R1:W-:Y:S01]  /*b730*/  STL [R1+0x670], R23 ;  /* 0x0006701701007387 */ /* 0x0003e20000100800 */
[----:B------:R-:W-:Y:S02]  /*b740*/  PRMT R21, R25, 0x3340, R21 ;  /* 0x0000334019157816 */ /* 0x000fe40000000015 */
[----:B------:R-:W-:Y:S01]  /*b750*/  LOP3.LUT R15, R15, 0xffff, RZ, 0xc0, !PT ;  /* 0x0000ffff0f0f7812 */ /* 0x000fe200078ec0ff */
[----:B------:R-:W2:Y:S01]  /*b760*/  LDL.LU R26, [R1+0x34c] ;  /* 0x00034c00011a7983 */ /* 0x000ea20000300800 */
[----:B------:R-:W-:-:S03]  /*b770*/  PRMT R14, R16, 0x3340, R14 ;  /* 0x00003340100e7816 */ /* 0x000fc6000000000e */
[----:B0-----:R-:W4:Y:S04]  /*b780*/  LDL.LU R4, [R1+0x8a4] ;  /* 0x0008a40001047983 */ /* 0x001f280000300800 */
[----:B-1----:R-:W2:Y:S01]  /*b790*/  LDL.LU R23, [R1+0x360] ;  /* 0x0003600001177983 */ /* 0x002ea20000300800 */
[----:B------:R-:W-:-:S03]  /*b7a0*/  PRMT R15, R15, 0x3340, R20 ;  /* 0x000033400f0f7816 */ /* 0x000fc60000000014 */
[----:B------:R0:W-:Y:S04]  /*b7b0*/  STL [R1+0x66c], R21 ;  /* 0x00066c1501007387 */ /* 0x0001e80000100800 */
[----:B------:R-:W2:Y:S01]  /*b7c0*/  LDL.LU R20, [R1+0x22c] ;  /* 0x00022c0001147983 */ /* 0x000ea20000300800 */
[----:B------:R-:W-:-:S03]  /*b7d0*/  LOP3.LUT R10, R10, 0xffff, RZ, 0xc0, !PT ;  /* 0x0000ffff0a0a7812 */ /* 0x000fc600078ec0ff */
[----:B------:R1:W-:Y:S04]  /*b7e0*/  STL [R1+0x660], R14 ;  /* 0x0006600e01007387 */ /* 0x0003e80000100800 */
[----:B0-----:R-:W2:Y:S01]  /*b7f0*/  LDL.LU R21, [R1+0x230] ;  /* 0x0002300001157983 */ /* 0x001ea20000300800 */
[----:B------:R-:W-:Y:S02]  /*b800*/  LOP3.LUT R12, R12, 0xffff, RZ, 0xc0, !PT ;  /* 0x0000ffff0c0c7812 */ /* 0x000fe400078ec0ff */
[----:B------:R-:W-:Y:S02]  /*b810*/  LOP3.LUT R11, R11, 0xffff, RZ, 0xc0, !PT ;  /* 0x0000ffff0b0b7812 */ /* 0x000fe400078ec0ff */
[----:B-1----:R-:W-:Y:S02]  /*b820*/  LOP3.LUT R14, R8, 0xffff, RZ, 0xc0, !PT ;  /* 0x0000ffff080e7812 */ /* 0x002fe400078ec0ff */
[----:B---3--:R-:W-:-:S02]  /*b830*/  LOP3.LUT R8, R22, 0xffff, RZ, 0xc0, !PT ;  /* 0x0000ffff16087812 */ /* 0x008fc400078ec0ff */
[----:B------:R-:W-:Y:S02]  /*b840*/  LOP3.LUT R9, R9, 0xffff, RZ, 0xc0, !PT ;  /* 0x0000ffff09097812 */ /* 0x000fe400078ec0ff */
[----:B------:R-:W-:Y:S02]  /*b850*/  LOP3.LUT R17, R17, 0xffff, RZ, 0xc0, !PT ;  /* 0x0000ffff11117812 */ /* 0x000fe400078ec0ff */
[----:B------:R-:W-:Y:S02]  /*b860*/  LOP3.LUT R18, R18, 0xffff, RZ, 0xc0, !PT ;  /* 0x0000ffff12127812 */ /* 0x000fe400078ec0ff */
[----:B------:R-:W-:Y:S02]  /*b870*/  LOP3.LUT R13, R13, 0xffff, RZ, 0xc0, !PT ;  /* 0x0000ffff0d0d7812 */ /* 0x000fe400078ec0ff */
[----:B------:R-:W-:Y:S02]  /*b880*/  LOP3.LUT R3, R3, 0xffff, RZ, 0xc0, !PT ;  /* 0x0000ffff03037812 */ /* 0x000fe400078ec0ff */
[----:B----4-:R-:W-:Y:S01]  /*b890*/  LOP3.LUT R4, R4, 0xffff, RZ, 0xc0, !PT ;  /* 0x0000ffff04047812 */ /* 0x010fe200078ec0ff */
[----:B------:R-:W-:Y:S01]  /*b8a0*/  STL [R1+0x668], R15 ;  /* 0x0006680f01007387 */ /* 0x000fe20000100800 */
[----:B------:R-:W-:-:S02]  /*b8b0*/  PRMT R8, R10, 0x3340, R8 ;  /* 0x000033400a087816 */ /* 0x000fc40000000008 */
[----:B------:R-:W-:Y:S02]  /*b8c0*/  PRMT R10, R12, 0x3340, R11 ;  /* 0x000033400c0a7816 */ /* 0x000fe4000000000b */
[----:B------:R-:W-:Y:S01]  /*b8d0*/  LOP3.LUT R19, R19, 0xffff, RZ, 0xc0, !PT ;  /* 0x0000ffff13137812 */ /* 0x000fe200078ec0ff */
[----:B------:R-:W3:Y:S01]  /*b8e0*/  LDL.LU R12, [R1+0x248] ;  /* 0x00024800010c7983 */ /* 0x000ee20000300800 */
[----:B------:R-:W-:Y:S02]  /*b8f0*/  PRMT R9, R9, 0x3340, R14 ;  /* 0x0000334009097816 */ /* 0x000fe4000000000e */
[----:B------:R-:W-:Y:S01]  /*b900*/  PRMT R16, R18, 0x3340, R17 ;  /* 0x0000334012107816 */ /* 0x000fe20000000011 */
[----:B------:R-:W-:Y:S04]  /*b910*/  STL [R1+0x650], R8 ;  /* 0x0006500801007387 */ /* 0x000fe80000100800 */
[----:B------:R0:W-:Y:S04]  /*b920*/  STL [R1+0x654], R9 ;  /* 0x0006540901007387 */ /* 0x0001e80000100800 */
[----:B------:R-:W4:Y:S04]  /*b930*/  LDL.LU R18, [R1+0x368] ;  /* 0x0003680001127983 */ /* 0x000f280000300800 */
[----:B------:R-:W4:Y:S01]  /*b940*/  LDL.LU R17, [R1+0x228] ;  /* 0x0002280001117983 */ /* 0x000f220000300800 */
[----:B0-----:R-:W-:-:S02]  /*b950*/  LOP3.LUT R9, R24, 0xffff, RZ, 0xc0, !PT ;  /* 0x0000ffff18097812 */ /* 0x001fc400078ec0ff */
[----:B------:R-:W-:Y:S01]  /*b960*/  LOP3.LUT R8, R2, 0xffff, RZ, 0xc0, !PT ;  /* 0x0000ffff02087812 */ /* 0x000fe200078ec0ff */
[----:B------:R-:W4:Y:S01]  /*b970*/  LDL.LU R11, [R1+0x244] ;  /* 0x00024400010b7983 */ /* 0x000f220000300800 */
[----:B------:R-:W-:Y:S02]  /*b980*/  PRMT R9, R13, 0x3340, R9 ;  /* 0x000033400d097816 */ /* 0x000fe40000000009 */
[----:B------:R-:W-:Y:S01]  /*b990*/  PRMT R3, R3, 0x3340, R8 ;  /* 0x0000334003037816 */ /* 0x000fe20000000008 */
[----:B------:R0:W-:Y:S01]  /*b9a0*/  STL [R1+0x64c], R10 ;  /* 0x00064c0a01007387 */ /* 0x0001e20000100800 */
[----:B------:R-:W-:-:S03]  /*b9b0*/  LOP3.LUT R8, R6, 0xffff, RZ, 0xc0, !PT ;  /* 0x0000ffff06087812 */ /* 0x000fc600078ec0ff */
[----:B------:R1:W-:Y:S01]  /*b9c0*/  STL [R1+0x644], R9 ;  /* 0x0006440901007387 */ /* 0x0003e20000100800 */
[----:B--2---:R-:W-:-:S03]  /*b9d0*/  LOP3.LUT R2, R23, 0xffff, RZ, 0xc0, !PT ;  /* 0x0000ffff17027812 */ /* 0x004fc600078ec0ff */
[----:B------:R-:W-:Y:S04]  /*b9e0*/  STL [R1+0x63c], R3 ;  /* 0x00063c0301007387 */ /* 0x000fe80000100800 */
[----:B0-----:R-:W2:Y:S01]  /*b9f0*/  LDL.LU R10, [R1+0x240] ;  /* 0x00024000010a7983 */ /* 0x001ea20000300800 */
[----:B-1----:R-:W-:-:S03]  /*ba00*/  LOP3.LUT R9, R5, 0xffff, RZ, 0xc0, !PT ;  /* 0x0000ffff05097812 */ /* 0x002fc600078ec0ff */
        /* <DEDUP_REMOVED lines=8> */
[----:B------:R-:W2:Y:S01]  /*ba90*/  LDL.LU R22, [R1+0x35c] ;  /* 0x00035c0001167983 */ /* 0x000ea20000300800 */
[----:B------:R-:W-:-:S03]  /*baa0*/  PRMT R4, R4, 0x3340, R5 ;  /* 0x0000334004047816 */ /* 0x000fc60000000005 */
[----:B------:R1:W-:Y:S04]  /*bab0*/  STL [R1+0x65c], R16 ;  /* 0x00065c1001007387 */ /* 0x0003e80000100800 */
[----:B------:R3:W-:Y:S01]  /*bac0*/  STL [R1+0x630], R4 ;  /* 0x0006300401007387 */ /* 0x0007e20000100800 */
[----:B------:R-:W-:-:S03]  /*bad0*/  PRMT R15, R19, 0x3340, R15 ;  /* 0x00003340130f7816 */ /* 0x000fc6000000000f */
[----:B0-----:R-:W2:Y:S01]  /*bae0*/  LDL.LU R7, [R1+0x898] ;  /* 0x0008980001077983 */ /* 0x001ea20000300800 */
[----:B------:R-:W-:-:S03]  /*baf0*/  LOP3.LUT R5, R0, 0xffff, RZ, 0xc0, !PT ;  /* 0x0000ffff00057812 */ /* 0x000fc600078ec0ff */
[----:B-1----:R-:W2:Y:S04]  /*bb00*/  LDL.LU R16, [R1+0x224] ;  /* 0x0002240001107983 */ /* 0x002ea80000300800 */
[----:B------:R-:W2:Y:S04]  /*bb10*/  LDL.LU R21, [R1+0x23c] ;  /* 0x00023c0001157983 */ /* 0x000ea80000300800 */
[----:B------:R-:W2:Y:S04]  /*bb20*/  LDL.LU R14, [R1+0x364] ;  /* 0x00036400010e7983 */ /* 0x000ea80000300800 */
[----:B------:R-:W2:Y:S04]  /*bb30*/  LDL.LU R20, [R1+0x238] ;  /* 0x0002380001147983 */ /* 0x000ea80000300800 */
[----:B------:R-:W2:Y:S01]  /*bb40*/  LDL.LU R23, [R1+0x2f4] ;  /* 0x0002f40001177983 */ /* 0x000ea20000300800 */
[----:B---3--:R-:W-:-:S02]  /*bb50*/  LOP3.LUT R4, R12, 0xffff, RZ, 0xc0, !PT ;  /* 0x0000ffff0c047812 */ /* 0x008fc400078ec0ff */
[----:B----4-:R-:W-:Y:S01]  /*bb60*/  LOP3.LUT R3, R18, 0xffff, RZ, 0xc0, !PT ;  /* 0x0000ffff12037812 */ /* 0x010fe200078ec0ff */
[----:B------:R-:W3:Y:S01]  /*bb70*/  LDL.LU R12, [R1+0x25c] ;  /* 0x00025c00010c7983 */ /* 0x000ee20000300800 */
[----:B------:R-:W-:-:S03]  /*bb80*/  LOP3.LUT R2, R17, 0xffff, RZ, 0xc0, !PT ;  /* 0x0000ffff11027812 */ /* 0x000fc600078ec0ff */
[----:B------:R0:W-:Y:S01]  /*bb90*/  STL [R1+0x658], R15 ;  /* 0x0006580f01007387 */ /* 0x0001e20000100800 */
[----:B------:R-:W-:-:S03]  /*bba0*/  PRMT R2, R2, 0x3340, R3 ;  /* 0x0000334002027816 */ /* 0x000fc60000000003 */
[----:B------:R-:W4:Y:S01]  /*bbb0*/  LDL.LU R17, [R1+0x258] ;  /* 0x0002580001117983 */ /* 0x000f220000300800 */
[----:B------:R-:W-:-:S03]  /*bbc0*/  LOP3.LUT R3, R11, 0xffff, RZ, 0xc0, !PT ;  /* 0x0000ffff0b037812 */ /* 0x000fc600078ec0ff */
[----:B------:R-:W4:Y:S01]  /*bbd0*/  LDL.LU R11, [R1+0x378] ;  /* 0x00037800010b7983 */ /* 0x000f220000300800 */
[----:B------:R-:W-:-:S03]  /*bbe0*/  PRMT R3, R3, 0x3340, R4 ;  /* 0x0000334003037816 */ /* 0x000fc60000000004 */
[----:B0-----:R-:W4:Y:S04]  /*bbf0*/  LDL.LU R15, [R1+0x220] ;  /* 0x00022000010f7983 */ /* 0x001f280000300800 */
[----:B------:R-:W4:Y:S01]  /*bc00*/  LDL.LU R18, [R1+0x234] ;  /* 0x0002340001127983 */ /* 0x000f220000300800 */
[----:B--2---:R-:W-:-:S03]  /*bc10*/  LOP3.LUT R0, R10, 0xffff, RZ, 0xc0, !PT ;  /* 0x0000ffff0a007812 */ /* 0x004fc600078ec0ff */
[----:B------:R-:W-:Y:S04]  /*bc20*/  STL [R1+0x638], R8 ;  /* 0x0006380801007387 */ /* 0x000fe80000100800 */
[----:B------:R-:W2:Y:S01]  /*bc30*/  LDL.LU R10, [R1+0x278] ;  /* 0x00027800010a7983 */ /* 0x000ea20000300800 */
[----:B------:R-:W-:-:S03]  /*bc40*/  LOP3.LUT R4, R9, 0xffff, RZ, 0xc0, !PT ;  /* 0x0000ffff09047812 */ /* 0x000fc600078ec0ff */
[----:B------:R-:W2:Y:S04]  /*bc50*/  LDL.LU R19, [R1+0x36c] ;  /* 0x00036c0001137983 */ /* 0x000ea80000300800 */
[----:B------:R-:W2:Y:S04]  /*bc60*/  LDL.LU R9, [R1+0x274] ;  /* 0x0002740001097983 */ /* 0x000ea80000300800 */
[----:B------:R3:W-:Y:S02]  /*bc70*/  STL [R1+0x620], R3 ;  /* 0x0006200301007387 */ /* 0x0007e40000100800 */
[----:B---3--:R-:W-:-:S02]  /*bc80*/  LOP3.LUT R3, R12, 0xffff, RZ, 0xc0, !PT ;  /* 0x0000ffff0c037812 */ /* 0x008fc400078ec0ff */
[----:B------:R-:W3:Y:S04]  /*bc90*/  LDL.LU R12, [R1+0x380] ;  /* 0x00038000010c7983 */ /* 0x000ee80000300800 */
[----:B------:R0:W-:Y:S01]  /*bca0*/  STL [R1+0x62c], R2 ;  /* 0x00062c0201007387 */ /* 0x0001e20000100800 */
[----:B------:R-:W-:Y:S02]  /*bcb0*/  PRMT R3, R3, 0x3340, R4 ;  /* 0x0000334003037816 */ /* 0x000fe40000000004 */
[----:B0-----:R-:W-:Y:S02]  /*bcc0*/  LOP3.LUT R2, R13, 0xffff, RZ, 0xc0, !PT ;  /* 0x0000ffff0d027812 */ /* 0x001fe400078ec0ff */
[----:B------:R-:W-:Y:S02]  /*bcd0*/  LOP3.LUT R6, R22, 0xffff, RZ, 0xc0, !PT ;  /* 0x0000ffff16067812 */ /* 0x000fe400078ec0ff */
[----:B------:R-:W-:Y:S01]  /*bce0*/  LOP3.LUT R7, R7, 0xffff, RZ, 0xc0, !PT ;  /* 0x0000ffff07077812 */ /* 0x000fe200078ec0ff */
[----:B------:R0:W-:Y:S01]  /*bcf0*/  STL [R1+0x610], R3 ;  /* 0x0006100301007387 */ /* 0x0001e20000100800 */
[----:B------:R-:W-:-:S02]  /*bd00*/  PRMT R0, R0, 0x3340, R2 ;  /* 0x0000334000007816 */ /* 0x000fc40000000002 */
[----:B----4-:R-:W-:Y:S01]  /*bd10*/  LOP3.LUT R2, R11, 0xffff, RZ, 0xc0, !PT ;  /* 0x0000ffff0b027812 */ /* 0x010fe200078ec0ff */
[----:B------:R-:W4:Y:S04]  /*bd20*/  LDL.LU R22, [R1+0x26c] ;  /* 0x00026c0001167983 */ /* 0x000f280000300800 */
[----:B------:R-:W4:Y:S01]  /*bd30*/  LDL.LU R11, [R1+0x270] ;  /* 0x00027000010b7983 */ /* 0x000f220000300800 */
[----:B------:R-:W-:Y:S02]  /*bd40*/  PRMT R6, R7, 0x3340, R6 ;  /* 0x0000334007067816 */ /* 0x000fe40000000006 */
[----:B--2---:R-:W-:Y:S01]  /*bd50*/  LOP3.LUT R4, R10, 0xffff, RZ, 0xc0, !PT ;  /* 0x0000ffff0a047812 */ /* 0x004fe200078ec0ff */
[----:B------:R-:W2:Y:S01]  /*bd60*/  LDL.LU R13, [R1+0x24c] ;  /* 0x00024c00010d7983 */ /* 0x000ea20000300800 */
[----:B------:R-:W-:-:S02]  /*bd70*/  LOP3.LUT R8, R16, 0xffff, RZ, 0xc0, !PT ;  /* 0x0000ffff10087812 */ /* 0x000fc400078ec0ff */
[----:B------:R-:W-:Y:S01]  /*bd80*/  LOP3.LUT R7, R15, 0xffff, RZ, 0xc0, !PT ;  /* 0x0000ffff0f077812 */ /* 0x000fe200078ec0ff */
[----:B------:R-:W2:Y:S01]  /*bd90*/  LDL.LU R10, [R1+0x28c] ;  /* 0x00028c00010a7983 */ /* 0x000ea20000300800 */
[----:B0-----:R-:W-:-:S03]  /*bda0*/  LOP3.LUT R3, R9, 0xffff, RZ, 0xc0, !PT ;  /* 0x0000ffff09037812 */ /* 0x001fc600078ec0ff */
[----:B------:R-:W2:Y:S04]  /*bdb0*/  LDL.LU R9, [R1+0x388] ;  /* 0x0003880001097983 */ /* 0x000ea80000300800 */
[----:B------:R-:W2:Y:S04]  /*bdc0*/  LDL.LU R16, [R1+0x254] ;  /* 0x0002540001107983 */ /* 0x000ea80000300800 */
[----:B------:R-:W2:Y:S01]  /*bdd0*/  LDL.LU R15, [R1+0x250] ;  /* 0x00025000010f7983 */ /* 0x000ea20000300800 */
[----:B------:R-:W-:Y:S02]  /*bde0*/  PRMT R7, R7, 0x3340, R8 ;  /* 0x0000334007077816 */ /* 0x000fe40000000008 */
[----:B------:R-:W-:Y:S01]  /*bdf0*/  LOP3.LUT R8, R21, 0xffff, RZ, 0xc0, !PT ;  /* 0x0000ffff15087812 */ /* 0x000fe200078ec0ff */
[----:B------:R0:W-:Y:S04]  /*be00*/  STL [R1+0x61c], R0 ;  /* 0x00061c0001007387 */ /* 0x0001e80000100800 */
[----:B------:R-:W2:Y:S01]  /*be10*/  LDL.LU R21, [R1+0x268] ;  /* 0x0002680001157983 */ /* 0x000ea20000300800 */
[----:B0-----:R-:W-:-:S03]  /*be20*/  LOP3.LUT R0, R17, 0xffff, RZ, 0xc0, !PT ;  /* 0x0000ffff11007812 */ /* 0x001fc600078ec0ff */
[----:B------:R0:W-:Y:S01]  /*be30*/  STL [R1+0x634], R6 ;  /* 0x0006340601007387 */ /* 0x0001e20000100800 */
[----:B------:R-:W-:-:S03]  /*be40*/  PRMT R0, R0, 0x3340, R2 ;  /* 0x0000334000007816 */ /* 0x000fc60000000002 */
[----:B------:R-:W-:Y:S01]  /*be50*/  STL [R1+0x628], R7 ;  /* 0x0006280701007387 */ /* 0x000fe20000100800 */
[----:B------:R-:W-:-:S03]  /*be60*/  PRMT R3, R3, 0x3340, R4 ;  /* 0x0000334003037816 */ /* 0x000fc60000000004 */
[----:B------:R-:W2:Y:S01]  /*be70*/  LDL.LU R17, [R1+0x288] ;  /* 0x0002880001117983 */ /* 0x000ea20000300800 */
[----:B0-----:R-:W-:-:S03]  /*be80*/  LOP3.LUT R6, R14, 0xffff, RZ, 0xc0, !PT ;  /* 0x0000ffff0e067812 */ /* 0x001fc600078ec0ff */
[----:B------:R-:W2:Y:S01]  /*be90*/  LDL.LU R14, [R1+0x374] ;  /* 0x00037400010e7983 */ /* 0x000ea20000300800 */
[----:B---3--:R-:W-:-:S03]  /*bea0*/  LOP3.LUT R2, R12, 0xffff, RZ, 0xc0, !PT ;  /* 0x0000ffff0c027812 */ /* 0x008fc600078ec0ff */
[----:B------:R-:W3:Y:S01]  /*beb0*/  LDL.LU R12, [R1+0x284] ;  /* 0x00028400010c7983 */ /* 0x000ee20000300800 */
[----:B------:R-:W-:-:S05]  /*bec0*/  PRMT R5, R5, 0x3340, R6 ;  /* 0x0000334005057816 */ /* 0x000fca0000000006 */
[----:B------:R0:W-:Y:S02]  /*bed0*/  STL [R1+0x624], R5 ;  /* 0x0006240501007387 */ /* 0x0001e40000100800 */
[----:B0-----:R-:W-:Y:S02]  /*bee0*/  LOP3.LUT R5, R18, 0xffff, RZ, 0xc0, !PT ;  /* 0x0000ffff12057812 */ /* 0x001fe400078ec0ff */
[----:B------:R-:W3:Y:S01]  /*bef0*/  LDL.LU R18, [R1+0x290] ;  /* 0x0002900001127983 */ /* 0x000ee20000300800 */
[----:B------:R-:W-:-:S03]  /*bf00*/  LOP3.LUT R7, R20, 0xffff, RZ, 0xc0, !PT ;  /* 0x0000ffff14077812 */ /* 0x000fc600078ec0ff */
[----:B------:R4:W-:Y:S01]  /*bf10*/  STL [R1+0x60c], R0 ;  /* 0x00060c0001007387 */ /* 0x0009e20000100800 */
[----:B------:R-:W-:-:S03]  /*bf20*/  PRMT R7, R7, 0x3340, R8 ;  /* 0x0000334007077816 */ /* 0x000fc60000000008 */
[----:B------:R2:W-:Y:S01]  /*bf30*/  STL [R1+0x600], R3 ;  /* 0x0006000301007387 */ /* 0x0005e20000100800 */
[----:B------:R-:W-:-:S03]  /*bf40*/  LOP3.LUT R6, R19, 0xffff, RZ, 0xc0, !PT ;  /* 0x0000ffff13067812 */ /* 0x000fc600078ec0ff */
[----:B------:R-:W3:Y:S01]  /*bf50*/  LDL.LU R20, [R1+0x37c] ;  /* 0x00037c0001147983 */ /* 0x000ee20000300800 */
[----:B----4-:R-:W-:-:S03]  /*bf60*/  LOP3.LUT R0, R11, 0xffff, RZ, 0xc0, !PT ;  /* 0x0000ffff0b007812 */ /* 0x010fc600078ec0ff */
[----:B------:R-:W4:Y:S01]  /*bf70*/  LDL.LU R11, [R1+0x2a4] ;  /* 0x0002a400010b7983 */ /* 0x000f220000300800 */
[----:B------:R-:W-:-:S03]  /*bf80*/  PRMT R0, R0, 0x3340, R2 ;  /* 0x0000334000007816 */ /* 0x000fc60000000002 */
[----:B------:R0:W-:Y:S01]  /*bf90*/  STL [R1+0x618], R7 ;  /* 0x0006180701007387 */ /* 0x0001e20000100800 */
[----:B--2---:R-:W-:Y:S02]  /*bfa0*/  LOP3.LUT R3, R10, 0xffff, RZ, 0xc0, !PT ;  /* 0x0000ffff0a037812 */ /* 0x004fe400078ec0ff */
[----:B------:R-:W-:Y:S01]  /*bfb0*/  LOP3.LUT R2, R9, 0xffff, RZ, 0xc0, !PT ;  /* 0x0000ffff09027812 */ /* 0x000fe200078ec0ff */
[----:B------:R-:W2:Y:S01]  /*bfc0*/  LDL.LU R10, [R1+0x390] ;  /* 0x00039000010a7983 */ /* 0x000ea20000300800 */
[----:B------:R-:W-:-:S03]  /*bfd0*/  LOP3.LUT R8, R16, 0xffff, RZ, 0xc0, !PT ;  /* 0x0000ffff10087812 */ /* 0x000fc600078ec0ff */
[----:B------:R-:W2:Y:S01]  /*bfe0*/  LDL.LU R9, [R1+0x2a0] ;  /* 0x0002a00001097983 */ /* 0x000ea20000300800 */
[----:B0-----:R-:W-:-:S03]  /*bff0*/  LOP3.LUT R7, R15, 0xffff, RZ, 0xc0, !PT ;  /* 0x0000ffff0f077812 */ /* 0x001fc600078ec0ff */
[----:B------:R-:W2:Y:S01]  /*c000*/  LDL.LU R19, [R1+0x264] ;  /* 0x0002640001137983 */ /* 0x000ea20000300800 */
[----:B------:R-:W-:Y:S02]  /*c010*/  PRMT R7, R7, 0x3340, R8 ;  /* 0x0000334007077816 */ /* 0x000fe40000000008 */
[----:B------:R-:W-:Y:S01]  /*c020*/  PRMT R5, R5, 0x3340, R6 ;  /* 0x0000334005057816 */ /* 0x000fe20000000006 */
[----:B------:R-:W2:Y:S01]  /*c030*/  LDL.LU R16, [R1+0x280] ;  /* 0x0002800001107983 */ /* 0x000ea20000300800 */
[----:B------:R-:W-:-:S03]  /*c040*/  LOP3.LUT R8, R22, 0xffff, RZ, 0xc0, !PT ;  /* 0x0000ffff16087812 */ /* 0x000fc600078ec0ff */
[----:B------:R0:W-:Y:S04]  /*c050*/  STL [R1+0x608], R7 ;  /* 0x0006080701007387 */ /* 0x0001e80000100800 */
[----:B------:R1:W-:Y:S04]  /*c060*/  STL [R1+0x614], R5 ;  /* 0x0006140501007387 */ /* 0x0003e80000100800 */
[----:B------:R1:W-:Y:S01]  /*c070*/  STL [R1+0x5fc], R0 ;  /* 0x0005fc0001007387 */ /* 0x0003e20000100800 */
[----:B0-----:R-:W-:-:S03]  /*c080*/  LOP3.LUT R7, R21, 0xffff, RZ, 0xc0, !PT ;  /* 0x0000ffff15077812 */ /* 0x001fc600078ec0ff */
[----:B------:R-:W2:Y:S01]  /*c090*/  LDL.LU R22, [R1+0x298] ;  /* 0x0002980001167983 */ /* 0x000ea20000300800 */
[----:B------:R-:W-:Y:S02]  /*c0a0*/  LOP3.LUT R6, R14, 0xffff, RZ, 0xc0, !PT ;  /* 0x0000ffff0e067812 */ /* 0x000fe400078ec0ff */
[----:B------:R-:W-:Y:S01]  /*c0b0*/  PRMT R7, R7, 0x3340, R8 ;  /* 0x0000334007077816 */ /* 0x000fe20000000008 */
[----:B------:R-:W2:Y:S01]  /*c0c0*/  LDL.LU R14, [R1+0x27c] ;  /* 0x00027c00010e7983 */ /* 0x000ea20000300800 */
[----:B-1----:R-:W-:-:S03]  /*c0d0*/  LOP3.LUT R5, R13, 0xffff, RZ, 0xc0, !PT ;  /* 0x0000ffff0d057812 */ /* 0x002fc600078ec0ff */
[----:B------:R-:W2:Y:S01]  /*c0e0*/  LDL.LU R13, [R1+0x2a8] ;  /* 0x0002a800010d7983 */ /* 0x000ea20000300800 */
[----:B------:R-:W-:-:S03]  /*c0f0*/  LOP3.LUT R0, R17, 0xffff, RZ, 0xc0, !PT ;  /* 0x0000ffff11007812 */ /* 0x000fc600078ec0ff */
[----:B------:R-:W2:Y:S04]  /*c100*/  LDL.LU R15, [R1+0x384] ;  /* 0x00038400010f7983 */ /* 0x000ea80000300800 */
[----:B------:R-:W2:Y:S01]  /*c110*/  LDL.LU R21, [R1+0x38c] ;  /* 0x00038c0001157983 */ /* 0x000ea20000300800 */
[----:B---3--:R-:W-:-:S03]  /*c120*/  LOP3.LUT R8, R12, 0xffff, RZ, 0xc0, !PT ;  /* 0x0000ffff0c087812 */ /* 0x008fc600078ec0ff */
[----:B------:R-:W3:Y:S04]  /*c130*/  LDL.LU R17, [R1+0x2b8] ;  /* 0x0002b80001117983 */ /* 0x000ee80000300800 */
[----:B------:R-:W3:Y:S01]  /*c140*/  LDL.LU R12, [R1+0x29c] ;  /* 0x00029c00010c7983 */ /* 0x000ee20000300800 */
[----:B------:R-:W-:Y:S02]  /*c150*/  LOP3.LUT R4, R18, 0xffff, RZ, 0xc0, !PT ;  /* 0x0000ffff12047812 */ /* 0x000fe400078ec0ff */
[----:B------:R-:W-:Y:S01]  /*c160*/  PRMT R0, R0, 0x3340, R2 ;  /* 0x0000334000007816 */ /* 0x000fe20000000002 */
[----:B------:R-:W3:Y:S01]  /*c170*/  LDL.LU R18, [R1+0x2bc] ;  /* 0x0002bc0001127983 */ /* 0x000ee20000300800 */
[----:B------:R-:W-:-:S05]  /*c180*/  PRMT R3, R3, 0x3340, R4 ;  /* 0x0000334003037816 */ /* 0x000fca0000000004 */
[----:B------:R4:W-:Y:S02]  /*c190*/  STL [R1+0x5f0], R3 ;  /* 0x0005f00301007387 */ /* 0x0009e40000100800 */
[----:B----4-:R-:W-:Y:S02]  /*c1a0*/  LOP3.LUT R3, R11, 0xffff, RZ, 0xc0, !PT ;  /* 0x0000ffff0b037812 */ /* 0x010fe400078ec0ff */
[----:B------:R-:W4:Y:S01]  /*c1b0*/  LDL.LU R11, [R1+0x398] ;  /* 0x00039800010b7983 */ /* 0x000f220000300800 */
[----:B------:R-:W-:Y:S02]  /*c1c0*/  PRMT R5, R5, 0x3340, R6 ;  /* 0x0000334005057816 */ /* 0x000fe40000000006 */
[----:B--2---:R-:W-:Y:S01]  /*c1d0*/  LOP3.LUT R2, R10, 0xffff, RZ, 0xc0, !PT ;  /* 0x0000ffff0a027812 */ /* 0x004fe200078ec0ff */
[----:B------:R0:W-:Y:S04]  /*c1e0*/  STL [R1+0x5ec], R0 ;  /* 0x0005ec0001007387 */ /* 0x0001e80000100800 */
[----:B------:R-:W2:Y:S01]  /*c1f0*/  LDL.LU R10, [R1+0x2b4] ;  /* 0x0002b400010a7983 */ /* 0x000ea20000300800 */
[----:B0-----:R-:W-:-:S03]  /*c200*/  LOP3.LUT R0, R9, 0xffff, RZ, 0xc0, !PT ;  /* 0x0000ffff09007812 */ /* 0x001fc600078ec0ff */
[----:B------:R-:W2:Y:S01]  /*c210*/  LDL.LU R9, [R1+0x2b0] ;  /* 0x0002b00001097983 */ /* 0x000ea20000300800 */
[----:B------:R-:W-:-:S03]  /*c220*/  LOP3.LUT R6, R20, 0xffff, RZ, 0xc0, !PT ;  /* 0x0000ffff14067812 */ /* 0x000fc600078ec0ff */
[----:B------:R0:W-:Y:S04]  /*c230*/  STL [R1+0x604], R5 ;  /* 0x0006040501007387 */ /* 0x0001e80000100800 */
[----:B------:R-:W2:Y:S01]  /*c240*/  LDL.LU R20, [R1+0x294] ;  /* 0x0002940001147983 */ /* 0x000ea20000300800 */
[----:B0-----:R-:W-:-:S03]  /*c250*/  LOP3.LUT R5, R19, 0xffff, RZ, 0xc0, !PT ;  /* 0x0000ffff13057812 */ /* 0x001fc600078ec0ff */
[----:B------:R-:W2:Y:S01]  /*c260*/  LDL.LU R19, [R1+0x2c0] ;  /* 0x0002c00001137983 */ /* 0x000ea20000300800 */
[----:B------:R-:W-:-:S03]  /*c270*/  PRMT R5, R5, 0x3340, R6 ;  /* 0x0000334005057816 */ /* 0x000fc60000000006 */
[----:B------:R0:W-:Y:S04]  /*c280*/  STL [R1+0x5f8], R7 ;  /* 0x0005f80701007387 */ /* 0x0001e80000100800 */
[----:B------:R1:W-:Y:S01]  /*c290*/  STL [R1+0x5f4], R5 ;  /* 0x0005f40501007387 */ /* 0x0003e20000100800 */
[----:B------:R-:W-:-:S03]  /*c2a0*/  LOP3.LUT R4, R13, 0xffff, RZ, 0xc0, !PT ;  /* 0x0000ffff0d047812 */ /* 0x000fc600078ec0ff */
[----:B------:R-:W2:Y:S01]  /*c2b0*/  LDL.LU R13, [R1+0x2d4] ;  /* 0x0002d400010d7983 */ /* 0x000ea20000300800 */
[----:B0-----:R-:W-:Y:S02]  /*c2c0*/  LOP3.LUT R7, R16, 0xffff, RZ, 0xc0, !PT ;  /* 0x0000ffff10077812 */ /* 0x001fe400078ec0ff */
[----:B------:R-:W-:Y:S01]  /*c2d0*/  PRMT R0, R0, 0x3340, R2 ;  /* 0x0000334000007816 */ /* 0x000fe20000000002 */
[----:B------:R-:W2:Y:S01]  /*c2e0*/  LDL.LU R16, [R1+0x394] ;  /* 0x0003940001107983 */ /* 0x000ea20000300800 */
[----:B------:R-:W-:Y:S02]  /*c2f0*/  PRMT R7, R7, 0x3340, R8 ;  /* 0x0000334007077816 */ /* 0x000fe40000000008 */
[----:B-1----:R-:W-:Y:S02]  /*c300*/  LOP3.LUT R5, R14, 0xffff, RZ, 0xc0, !PT ;  /* 0x0000ffff0e057812 */ /* 0x002fe400078ec0ff */
[----:B------:R-:W2:Y:S01]  /*c310*/  LDL.LU R14, [R1+0x2d8] ;  /* 0x0002d800010e7983 */ /* 0x000ea20000300800 */
[----:B---3--:R-:W-:-:S03]  /*c320*/  LOP3.LUT R8, R12, 0xffff, RZ, 0xc0, !PT ;  /* 0x0000ffff0c087812 */ /* 0x008fc600078ec0ff */
[----:B------:R-:W3:Y:S04]  /*c330*/  LDL.LU R12, [R1+0x3a0] ;  /* 0x0003a000010c7983 */ /* 0x000ee80000300800 */
[----:B------:R0:W-:Y:S01]  /*c340*/  STL [R1+0x5e8], R7 ;  /* 0x0005e80701007387 */ /* 0x0001e20000100800 */
[----:B------:R-:W-:-:S03]  /*c350*/  LOP3.LUT R6, R15, 0xffff, RZ, 0xc0, !PT ;  /* 0x0000ffff0f067812 */ /* 0x000fc600078ec0ff */
[----:B------:R-:W3:Y:S01]  /*c360*/  LDL.LU R15, [R1+0x2ac] ;  /* 0x0002ac00010f7983 */ /* 0x000ee20000300800 */
[----:B0-----:R-:W-:Y:S02]  /*c370*/  LOP3.LUT R7, R22, 0xffff, RZ, 0xc0, !PT ;  /* 0x0000ffff16077812 */ /* 0x001fe400078ec0ff */
[----:B------:R-:W-:Y:S02]  /*c380*/  PRMT R5, R5, 0x3340, R6 ;  /* 0x0000334005057816 */ /* 0x000fe40000000006 */
[----:B------:R-:W-:Y:S02]  /*c390*/  PRMT R3, R3, 0x3340, R4 ;  /* 0x0000334003037816 */ /* 0x000fe40000000004 */
[----:B----4-:R-:W-:Y:S01]  /*c3a0*/  LOP3.LUT R2, R11, 0xffff, RZ, 0xc0, !PT ;  /* 0x0000ffff0b027812 */ /* 0x010fe200078ec0ff */
[----:B------:R0:W-:Y:S01]  /*c3b0*/  STL [R1+0x5dc], R0 ;  /* 0x0005dc0001007387 */ /* 0x0001e20000100800 */
[----:B------:R-:W-:-:S03]  /*c3c0*/  PRMT R7, R7, 0x3340, R8 ;  /* 0x0000334007077816 */ /* 0x000fc60000000008 */
[----:B------:R-:W4:Y:S01]  /*c3d0*/  LDL.LU R11, [R1+0x2d0] ;  /* 0x0002d000010b7983 */ /* 0x000f220000300800 */
[----:B--2---:R-:W-:-:S03]  /*c3e0*/  LOP3.LUT R8, R10, 0xffff, RZ, 0xc0, !PT ;  /* 0x0000ffff0a087812 */ /* 0x004fc600078ec0ff */
[----:B------:R1:W-:Y:S04]  /*c3f0*/  STL [R1+0x5d8], R7 ;  /* 0x0005d80701007387 */ /* 0x0003e80000100800 */
[----:B------:R-:W2:Y:S01]  /*c400*/  LDL.LU R10, [R1+0x2cc] ;  /* 0x0002cc00010a7983 */ /* 0x000ea20000300800 */
[----:B------:R-:W-:Y:S02]  /*c410*/  LOP3.LUT R6, R21, 0xffff, RZ, 0xc0, !PT ;  /* 0x0000ffff15067812 */ /* 0x000fe400078ec0ff */
[----:B0-----:R-:W-:Y:S01]  /*c420*/  LOP3.LUT R0, R17, 0xffff, RZ, 0xc0, !PT ;  /* 0x0000ffff11007812 */ /* 0x001fe200078ec0ff */
[----:B------:R0:W-:Y:S01]  /*c430*/  STL [R1+0x5e4], R5 ;  /* 0x0005e40501007387 */ /* 0x0001e20000100800 */
[----:B-1----:R-:W-:-:S03]  /*c440*/  LOP3.LUT R7, R9, 0xffff, RZ, 0xc0, !PT ;  /* 0x0000ffff09077812 */ /* 0x002fc600078ec0ff */
[----:B------:R-:W2:Y:S04]  /*c450*/  LDL.LU R9, [R1+0x2c8] ;  /* 0x0002c80001097983 */ /* 0x000ea80000300800 */
[----:B------:R1:W-:Y:S01]  /*c460*/  STL [R1+0x5e0], R3 ;  /* 0x0005e00301007387 */ /* 0x0003e20000100800 */
[----:B0-----:R-:W-:-:S03]  /*c470*/  LOP3.LUT R5, R20, 0xffff, RZ, 0xc0, !PT ;  /* 0x0000ffff14057812 */ /* 0x001fc600078ec0ff */
[----:B------:R-:W2:Y:S01]  /*c480*/  LDL.LU R22, [R1+0x39c] ;  /* 0x00039c0001167983 */ /* 0x000ea20000300800 */
[----:B------:R-:W-:-:S03]  /*c490*/  LOP3.LUT R4, R19, 0xffff, RZ, 0xc0, !PT ;  /* 0x0000ffff13047812 */ /* 0x000fc600078ec0ff */
[----:B------:R-:W2:Y:S01]  /*c4a0*/  LDL.LU R21, [R1+0x2c4] ;  /* 0x0002c40001157983 */ /* 0x000ea20000300800 */
[----:B-1----:R-:W-:-:S03]  /*c4b0*/  LOP3.LUT R3, R18, 0xffff, RZ, 0xc0, !PT ;  /* 0x0000ffff12037812 */ /* 0x002fc600078ec0ff */
[----:B------:R-:W2:Y:S04]  /*c4c0*/  LDL.LU R20, [R1+0x2f0] ;  /* 0x0002f00001147983 */ /* 0x000ea80000300800 */
[----:B------:R-:W2:Y:S01]  /*c4d0*/  LDL.LU R19, [R1+0x2ec] ;  /* 0x0002ec0001137983 */ /* 0x000ea20000300800 */
[----:B------:R-:W-:-:S03]  /*c4e0*/  PRMT R3, R3, 0x3340, R4 ;  /* 0x0000334003037816 */ /* 0x000fc60000000004 */
[----:B------:R-:W2:Y:S04]  /*c4f0*/  LDL.LU R18, [R1+0x3a8] ;  /* 0x0003a80001127983 */ /* 0x000ea80000300800 */
[----:B------:R-:W2:Y:S01]  /*c500*/  LDL.LU R17, [R1+0x2e8] ;  /* 0x0002e80001117983 */ /* 0x000ea20000300800 */
[----:B------:R-:W-:-:S03]  /*c510*/  PRMT R0, R0, 0x3340, R2 ;  /* 0x0000334000007816 */ /* 0x000fc60000000002 */
        /* <DEDUP_REMOVED lines=8> */
[----:B------:R-:W-:Y:S01]  /*c5a0*/  STL [R1+0x5cc], R0 ;  /* 0x0005cc0001007387 */ /* 0x000fe20000100800 */
[----:B------:R-:W-:-:S03]  /*c5b0*/  LOP3.LUT R6, R16, 0xffff, RZ, 0xc0, !PT ;  /* 0x0000ffff10067812 */ /* 0x000fc600078ec0ff */
[----:B------:R0:W-:Y:S01]  /*c5c0*/  STL [R1+0x5d4], R5 ;  /* 0x0005d40501007387 */ /* 0x0001e20000100800 */
[----:B------:R-:W-:Y:S02]  /*c5d0*/  PRMT R3, R3, 0x3340, R4 ;  /* 0x0000334003037816 */ /* 0x000fe40000000004 */
[----:B------:R-:W-:Y:S01]  /*c5e0*/  PRMT R7, R7, 0x3340, R8 ;  /* 0x0000334007077816 */ /* 0x000fe20000000008 */
[----:B------:R-:W3:Y:S01]  /*c5f0*/  LDL.LU R16, [R1+0x2dc] ;  /* 0x0002dc0001107983 */ /* 0x000ee20000300800 */
[----:B0-----:R-:W-:-:S03]  /*c600*/  LOP3.LUT R5, R15, 0xffff, RZ, 0xc0, !PT ;  /* 0x0000ffff0f057812 */ /* 0x001fc600078ec0ff */
[----:B------:R-:W-:Y:S01]  /*c610*/  STL [R1+0x5c0], R3 ;  /* 0x0005c00301007387 */ /* 0x000fe20000100800 */
[----:B------:R-:W-:Y:S02]  /*c620*/  PRMT R5, R5, 0x3340, R6 ;  /* 0x0000334005057816 */ /* 0x000fe40000000006 */
[----:B----4-:R-:W-:Y:S01]  /*c630*/  LOP3.LUT R0, R11, 0xffff, RZ, 0xc0, !PT ;  /* 0x0000ffff0b007812 */ /* 0x010fe200078ec0ff */
[----:B------:R-:W-:Y:S03]  /*c640*/  STL [R1+0x5c8], R7 ;  /* 0x0005c80701007387 */ /* 0x000fe60000100800 */
[----:B------:R-:W-:Y:S01]  /*c650*/  PRMT R2, R0, 0x3340, R2 ;  /* 0x0000334000027816 */ /* 0x000fe20000000002 */
[----:B------:R-:W-:Y:S01]  /*c660*/  STL [R1+0x5c4], R5 ;  /* 0x0005c40501007387 */ /* 0x000fe20000100800 */
[----:B--2---:R-:W-:-:S03]  /*c670*/  LOP3.LUT R0, R10, 0xffff, RZ, 0xc0, !PT ;  /* 0x0000ffff0a007812 */ /* 0x004fc600078ec0ff */
[----:B------:R0:W-:Y:S04]  /*c680*/  STL [R1+0x404], R2 ;  /* 0x0004040201007387 */ /* 0x0001e80000100800 */
[----:B------:R-:W2:Y:S04]  /*c690*/  LDL.LU R15, [R1+0x308] ;  /* 0x00030800010f7983 */ /* 0x000ea80000300800 */
[----:B------:R-:W4:Y:S01]  /*c6a0*/  LDL.LU R11, [R1+0x304] ;  /* 0x00030400010b7983 */ /* 0x000f220000300800 */
[----:B0-----:R-:W-:-:S03]  /*c6b0*/  LOP3.LUT R2, R9, 0xffff, RZ, 0xc0, !PT ;  /* 0x0000ffff09027812 */ /* 0x001fc600078ec0ff */
[----:B------:R-:W4:Y:S01]  /*c6c0*/  LDL.LU R9, [R1+0x300] ;  /* 0x0003000001097983 */ /* 0x000f220000300800 */
[----:B------:R-:W-:Y:S02]  /*c6d0*/  PRMT R2, R2, 0x3340, R0 ;  /* 0x0000334002027816 */ /* 0x000fe40000000000 */
[----:B------:R-:W-:Y:S01]  /*c6e0*/  LOP3.LUT R3, R22, 0xffff, RZ, 0xc0, !PT ;  /* 0x0000ffff16037812 */ /* 0x000fe200078ec0ff */
[----:B------:R-:W4:Y:S01]  /*c6f0*/  LDL.LU R10, [R1+0x3b0] ;  /* 0x0003b000010a7983 */ /* 0x000f220000300800 */
[----:B------:R-:W-:Y:S02]  /*c700*/  LOP3.LUT R4, R21, 0xffff, RZ, 0xc0, !PT ;  /* 0x0000ffff15047812 */ /* 0x000fe400078ec0ff */
[----:B------:R-:W-:Y:S01]  /*c710*/  LOP3.LUT R5, R20, 0xffff, RZ, 0xc0, !PT ;  /* 0x0000ffff14057812 */ /* 0x000fe200078ec0ff */
[----:B------:R0:W-:Y:S01]  /*c720*/  STL [R1+0x400], R2 ;  /* 0x0004000201007387 */ /* 0x0001e20000100800 */
[----:B------:R-:W-:-:S03]  /*c730*/  LOP3.LUT R6, R19, 0xffff, RZ, 0xc0, !PT ;  /* 0x0000ffff13067812 */ /* 0x000fc600078ec0ff */
[----:B------:R-:W4:Y:S01]  /*c740*/  LDL.LU R22, [R1+0x320] ;  /* 0x0003200001167983 */ /* 0x000f220000300800 */
[----:B------:R-:W-:-:S03]  /*c750*/  LOP3.LUT R7, R18, 0xffff, RZ, 0xc0, !PT ;  /* 0x0000ffff12077812 */ /* 0x000fc600078ec0ff */
[----:B------:R-:W4:Y:S01]  /*c760*/  LDL.LU R21, [R1+0x31c] ;  /* 0x00031c0001157983 */ /* 0x000f220000300800 */
[----:B------:R-:W-:-:S03]  /*c770*/  LOP3.LUT R8, R17, 0xffff, RZ, 0xc0, !PT ;  /* 0x0000ffff11087812 */ /* 0x000fc600078ec0ff */
[----:B------:R-:W4:Y:S01]  /*c780*/  LDL.LU R20, [R1+0x318] ;  /* 0x0003180001147983 */ /* 0x000f220000300800 */
[----:B------:R-:W-:Y:S02]  /*c790*/  PRMT R0, R4, 0x3340, R3 ;  /* 0x0000334004007816 */ /* 0x000fe40000000003 */
[----:B------:R-:W-:Y:S01]  /*c7a0*/  PRMT R3, R6, 0x3340, R5 ;  /* 0x0000334006037816 */ /* 0x000fe20000000005 */
[----:B------:R-:W4:Y:S01]  /*c7b0*/  LDL.LU R17, [R1+0x314] ;  /* 0x0003140001117983 */ /* 0x000f220000300800 */
[----:B0-----:R-:W-:-:S03]  /*c7c0*/  PRMT R2, R8, 0x3340, R7 ;  /* 0x0000334008027816 */ /* 0x001fc60000000007 */
[----:B------:R0:W-:Y:S04]  /*c7d0*/  STL [R1+0x3f0], R0 ;  /* 0x0003f00001007387 */ /* 0x0001e80000100800 */
[----:B------:R-:W-:Y:S04]  /*c7e0*/  STL [R1+0x3ec], R3 ;  /* 0x0003ec0301007387 */ /* 0x000fe80000100800 */
[----:B------:R1:W-:Y:S01]  /*c7f0*/  STL [R1+0x3e8], R2 ;  /* 0x0003e80201007387 */ /* 0x0003e20000100800 */
[----:B0-----:R-:W-:-:S03]  /*c800*/  LOP3.LUT R0, R14, 0xffff, RZ, 0xc0, !PT ;  /* 0x0000ffff0e007812 */ /* 0x001fc600078ec0ff */
[----:B------:R-:W4:Y:S04]  /*c810*/  LDL.LU R14, [R1+0x2fc] ;  /* 0x0002fc00010e7983 */ /* 0x000f280000300800 */
[----:B------:R-:W4:Y:S01]  /*c820*/  LDL.LU R18, [R1+0x648] ;  /* 0x0006480001127983 */ /* 0x000f220000300800 */
[----:B-1----:R-:W-:-:S03]  /*c830*/  LOP3.LUT R2, R13, 0xffff, RZ, 0xc0, !PT ;  /* 0x0000ffff0d027812 */ /* 0x002fc600078ec0ff */
[----:B------:R-:W4:Y:S04]  /*c840*/  LDL.LU R13, [R1+0x2f8] ;  /* 0x0002f800010d7983 */ /* 0x000f280000300800 */
[----:B------:R-:W4:Y:S01]  /*c850*/  LDL R19, [R1+0x640] ;  /* 0x0006400001137983 */ /* 0x000f220000100800 */
[----:B---3--:R-:W-:-:S03]  /*c860*/  LOP3.LUT R3, R12, 0xffff, RZ, 0xc0, !PT ;  /* 0x0000ffff0c037812 */ /* 0x008fc600078ec0ff */
[----:B------:R-:W3:Y:S01]  /*c870*/  LDL.LU R12, [R1+0x3ac] ;  /* 0x0003ac00010c7983 */ /* 0x000ee20000300800 */
[----:B------:R-:W-:-:S05]  /*c880*/  PRMT R0, R2, 0x3340, R0 ;  /* 0x0000334002007816 */ /* 0x000fca0000000000 */
[----:B------:R0:W-:Y:S01]  /*c890*/  STL [R1+0x3e4], R0 ;  /* 0x0003e40001007387 */ /* 0x0001e20000100800 */
[----:B------:R-:W-:-:S03]  /*c8a0*/  LOP3.LUT R4, R16, 0xffff, RZ, 0xc0, !PT ;  /* 0x0000ffff10047812 */ /* 0x000fc600078ec0ff */
[----:B------:R-:W3:Y:S01]  /*c8b0*/  LDL.LU R16, [R1+0x310] ;  /* 0x0003100001107983 */ /* 0x000ee20000300800 */
[----:B0-----:R-:W-:-:S05]  /*c8c0*/  PRMT R0, R4, 0x3340, R3 ;  /* 0x0000334004007816 */ /* 0x001fca0000000003 */
[----:B------:R0:W-:Y:S01]  /*c8d0*/  STL [R1+0x3e0], R0 ;  /* 0x0003e00001007387 */ /* 0x0001e20000100800 */
[----:B--2---:R-:W-:-:S03]  /*c8e0*/  LOP3.LUT R5, R15, 0xffff, RZ, 0xc0, !PT ;  /* 0x0000ffff0f057812 */ /* 0x004fc600078ec0ff */
[----:B------:R-:W2:Y:S01]  /*c8f0*/  LDL.LU R15, [R1+0x3b4] ;  /* 0x0003b400010f7983 */ /* 0x000ea20000300800 */
[----:B----4-:R-:W-:Y:S02]  /*c900*/  LOP3.LUT R6, R11, 0xffff, RZ, 0xc0, !PT ;  /* 0x0000ffff0b067812 */ /* 0x010fe400078ec0ff */
[----:B------:R-:W-:Y:S02]  /*c910*/  LOP3.LUT R8, R9, 0xffff, RZ, 0xc0, !PT ;  /* 0x0000ffff09087812 */ /* 0x000fe400078ec0ff */
[----:B------:R-:W4:Y:S01]  /*c920*/  LDL.LU R9, [R1+0x3f4] ;  /* 0x0003f40001097983 */ /* 0x000f220000300800 */
[----:B------:R-:W-:Y:S02]  /*c930*/  LOP3.LUT R7, R10, 0xffff, RZ, 0xc0, !PT ;  /* 0x0000ffff0a077812 */ /* 0x000fe400078ec0ff */
[----:B------:R-:W-:Y:S01]  /*c940*/  PRMT R3, R6, 0x3340, R5 ;  /* 0x0000334006037816 */ /* 0x000fe20000000005 */
[----:B------:R-:W1:Y:S01]  /*c950*/  LDC.64 R10, c[0x0][0x380] ;  /* 0x0000e000ff0a7b82 */ /* 0x000e620000000a00 */
[----:B------:R-:W-:-:S03]  /*c960*/  PRMT R2, R8, 0x3340, R7 ;  /* 0x0000334008027816 */ /* 0x000fc60000000007 */
[----:B------:R-:W-:Y:S04]  /*c970*/  STL [R1+0x3dc], R3 ;  /* 0x0003dc0301007387 */ /* 0x000fe80000100800 */
[----:B------:R0:W-:Y:S02]  /*c980*/  STL [R1+0x3d8], R2 ;  /* 0x0003d80201007387 */ /* 0x0001e40000100800 */
[----:B0-----:R-:W-:Y:S02]  /*c990*/  LOP3.LUT R0, R14, 0xffff, RZ, 0xc0, !PT ;  /* 0x0000ffff0e007812 */ /* 0x001fe400078ec0ff */
        /* <DEDUP_REMOVED lines=9> */
[----:B------:R-:W-:Y:S01]  /*ca30*/  LOP3.LUT R4, R23, 0xffff, RZ, 0xc0, !PT ;  /* 0x0000ffff17047812 */ /* 0x000fe200078ec0ff */
[----:B------:R-:W-:Y:S01]  /*ca40*/  STL [R1+0x3d4], R2 ;  /* 0x0003d40201007387 */ /* 0x000fe20000100800 */
[----:B------:R-:W-:-:S02]  /*ca50*/  PRMT R0, R6, 0x3340, R5 ;  /* 0x0000334006007816 */ /* 0x000fc40000000005 */
[----:B------:R-:W-:-:S03]  /*ca60*/  PRMT R3, R4, 0x3340, R3 ;  /* 0x0000334004037816 */ /* 0x000fc60000000003 */
[----:B------:R0:W-:Y:S01]  /*ca70*/  STL [R1+0x3cc], R0 ;  /* 0x0003cc0001007387 */ /* 0x0001e20000100800 */
[----:B------:R-:W-:-:S03]  /*ca80*/  IMAD R20, R18, 0xc0, R19 ;  /* 0x000000c012147824 */ /* 0x000fc600078e0213 */
[----:B------:R2:W-:Y:S01]  /*ca90*/  STL [R1+0x3d0], R3 ;  /* 0x0003d00301007387 */ /* 0x0005e20000100800 */
[----:B0-----:R-:W-:Y:S01]  /*caa0*/  LOP3.LUT R0, R17, 0xffff, RZ, 0xc0, !PT ;  /* 0x0000ffff11007812 */ /* 0x001fe200078ec0ff */
[----:B-1----:R-:W-:-:S05]  /*cab0*/  IMAD.WIDE.U32 R20, R20, 0x110, R10 ;  /* 0x0000011014147825 */ /* 0x002fca00078e000a */
[----:B------:R-:W3:Y:S04]  /*cac0*/  LDG.E.64 R10, desc[UR6][R20.64+0xe0] ;  /* 0x0000e006140a7981 */ /* 0x000ee8000c1e1b00 */
[----:B------:R-:W3:Y:S04]  /*cad0*/  LDG.E.64 R24, desc[UR6][R20.64+0x108] ;  /* 0x0001080614187981 */ /* 0x000ee8000c1e1b00 */
[----:B------:R-:W3:Y:S04]  /*cae0*/  LDG.E.64 R22, desc[UR6][R20.64+0xb8] ;  /* 0x0000b80614167981 */ /* 0x000ee8000c1e1b00 */
[----:B------:R-:W3:Y:S01]  /*caf0*/  LDG.E.64 R18, desc[UR6][R20.64+0x100] ;  /* 0x0001000614127981 */ /* 0x000ee2000c1e1b00 */
[----:B----4-:R-:W-:-:S03]  /*cb00*/  LOP3.LUT R7, R9, 0xffff, RZ, 0xc0, !PT ;  /* 0x0000ffff09077812 */ /* 0x010fc600078ec0ff */
[----:B------:R-:W-:Y:S01]  /*cb10*/  STL [R1+0x67c], R28 ;  /* 0x00067c1c01007387 */ /* 0x000fe20000100800 */
[----:B------:R-:W-:-:S03]  /*cb20*/  PRMT R2, R8, 0x3340, R7 ;  /* 0x0000334008027816 */ /* 0x000fc60000000007 */
[----:B------:R-:W4:Y:S01]  /*cb30*/  LDL.LU R9, [R1+0x3f8] ;  /* 0x0003f80001097983 */ /* 0x000f220000300800 */
[----:B--2---:R-:W-:-:S03]  /*cb40*/  LOP3.LUT R3, R15, 0xffff, RZ, 0xc0, !PT ;  /* 0x0000ffff0f037812 */ /* 0x004fc600078ec0ff */
[----:B------:R0:W-:Y:S04]  /*cb50*/  STL [R1+0x3c8], R2 ;  /* 0x0003c80201007387 */ /* 0x0001e80000100800 */
[----:B------:R1:W-:Y:S04]  /*cb60*/  STL [R1+0x88c], R29 ;  /* 0x00088c1d01007387 */ /* 0x0003e80000100800 */
[----:B------:R-:W2:Y:S01]  /*cb70*/  LDG.E.64 R26, desc[UR6][R20.64+0xa8] ;  /* 0x0000a806141a7981 */ /* 0x000ea2000c1e1b00 */
[----:B0-----:R-:W-:-:S03]  /*cb80*/  LOP3.LUT R2, R16, 0xffff, RZ, 0xc0, !PT ;  /* 0x0000ffff10027812 */ /* 0x001fc600078ec0ff */
[----:B------:R-:W2:Y:S01]  /*cb90*/  LDG.E.64 R16, desc[UR6][R20.64+0xf8] ;  /* 0x0000f80614107981 */ /* 0x000ea2000c1e1b00 */
[----:B------:R-:W-:-:S03]  /*cba0*/  PRMT R0, R2, 0x3340, R0 ;  /* 0x0000334002007816 */ /* 0x000fc60000000000 */
[----:B-1----:R-:W2:Y:S01]  /*cbb0*/  LDG.E.64 R28, desc[UR6][R20.64+0xb0] ;  /* 0x0000b006141c7981 */ /* 0x002ea2000c1e1b00 */
[----:B------:R-:W-:-:S03]  /*cbc0*/  LOP3.LUT R4, R14, 0xffff, RZ, 0xc0, !PT ;  /* 0x0000ffff0e047812 */ /* 0x000fc600078ec0ff */
[----:B------:R-:W2:Y:S01]  /*cbd0*/  LDG.E.64 R14, desc[UR6][R20.64+0xf0] ;  /* 0x0000f006140e7981 */ /* 0x000ea2000c1e1b00 */
[----:B------:R-:W-:Y:S02]  /*cbe0*/  PRMT R3, R4, 0x3340, R3 ;  /* 0x0000334004037816 */ /* 0x000fe40000000003 */
[----:B------:R-:W-:-:S03]  /*cbf0*/  LOP3.LUT R5, R13, 0xffff, RZ, 0xc0, !PT ;  /* 0x0000ffff0d057812 */ /* 0x000fc600078ec0ff */
[----:B------:R-:W-:Y:S01]  /*cc00*/  STL [R1+0x3c0], R3 ;  /* 0x0003c00301007387 */ /* 0x000fe20000100800 */
[----:B---3--:R-:W-:-:S03]  /*cc10*/  LOP3.LUT R6, R12, 0xffff, RZ, 0xc0, !PT ;  /* 0x0000ffff0c067812 */ /* 0x008fc600078ec0ff */
[----:B------:R-:W3:Y:S01]  /*cc20*/  LDG.E.64 R12, desc[UR6][R20.64+0xe8] ;  /* 0x0000e806140c7981 */ /* 0x000ee2000c1e1b00 */
[----:B------:R-:W-:-:S03]  /*cc30*/  PRMT R2, R6, 0x3340, R5 ;  /* 0x0000334006027816 */ /* 0x000fc60000000005 */
[----:B------:R-:W3:Y:S04]  /*cc40*/  LDG.E.64 R4, desc[UR6][R20.64+0xc8] ;  /* 0x0000c80614047981 */ /* 0x000ee8000c1e1b00 */
[----:B------:R0:W-:Y:S04]  /*cc50*/  STL [R1+0x3bc], R2 ;  /* 0x0003bc0201007387 */ /* 0x0001e80000100800 */
[----:B------:R-:W3:Y:S04]  /*cc60*/  LDG.E.64 R6, desc[UR6][R20.64+0xd0] ;  /* 0x0000d00614067981 */ /* 0x000ee8000c1e1b00 */
[----:B0-----:R-:W4:Y:S04]  /*cc70*/  LDG.E.64 R2, desc[UR6][R20.64+0xc0] ;  /* 0x0000c00614027981 */ /* 0x001f28000c1e1b00 */
[----:B------:R-:W-:Y:S04]  /*cc80*/  STL [R1+0x3c4], R0 ;  /* 0x0003c40001007387 */ /* 0x000fe80000100800 */
[----:B------:R0:W-:Y:S04]  /*cc90*/  STL.64 [R1+0x2a8], R10 ;  /* 0x0002a80a01007387 */ /* 0x0001e80000100a00 */
[----:B------:R1:W-:Y:S04]  /*cca0*/  STL.64 [R1+0x2d0], R24 ;  /* 0x0002d01801007387 */ /* 0x0003e80000100a00 */
[----:B0-----:R-:W3:Y:S04]  /*ccb0*/  LDG.E.64 R10, desc[UR6][R20.64+0x78] ;  /* 0x00007806140a7981 */ /* 0x001ee8000c1e1b00 */
[----:B-1----:R-:W3:Y:S04]  /*ccc0*/  LDG.E.64 R24, desc[UR6][R20.64+0xa0] ;  /* 0x0000a00614187981 */ /* 0x002ee8000c1e1b00 */
[----:B----4-:R0:W-:Y:S04]  /*ccd0*/  STL.64 [R1+0x288], R2 ;  /* 0x0002880201007387 */ /* 0x0101e80000100a00 */
[----:B0-----:R-:W4:Y:S01]  /*cce0*/  LDG.E.64 R2, desc[UR6][R20.64+0x58] ;  /* 0x0000580614027981 */ /* 0x001f22000c1e1b00 */
[----:B------:R-:W-:-:S03]  /*ccf0*/  LOP3.LUT R0, R9, 0xffff, RZ, 0xc0, !PT ;  /* 0x0000ffff09007812 */ /* 0x000fc600078ec0ff */
[----:B--2---:R0:W-:Y:S04]  /*cd00*/  STL.64 [R1+0x2c0], R16 ;  /* 0x0002c01001007387 */ /* 0x0041e80000100a00 */
[----:B------:R1:W-:Y:S04]  /*cd10*/  STL.64 [R1+0x2b8], R14 ;  /* 0x0002b80e01007387 */ /* 0x0003e80000100a00 */
[----:B------:R-:W2:Y:S04]  /*cd20*/  LDG.E.64 R8, desc[UR6][R20.64+0xd8] ;  /* 0x0000d80614087981 */ /* 0x000ea8000c1e1b00 */
[----:B0-----:R-:W2:Y:S04]  /*cd30*/  LDG.E.64 R16, desc[UR6][R20.64+0x90] ;  /* 0x0000900614107981 */ /* 0x001ea8000c1e1b00 */
[----:B-1----:R-:W2:Y:S04]  /*cd40*/  LDG.E.64 R14, desc[UR6][R20.64+0x88] ;  /* 0x00008806140e7981 */ /* 0x002ea8000c1e1b00 */
[----:B---3--:R0:W-:Y:S04]  /*cd50*/  STL.64 [R1+0x2b0], R12 ;  /* 0x0002b00c01007387 */ /* 0x0081e80000100a00 */
[----:B------:R1:W-:Y:S04]  /*cd60*/  STL.64 [R1+0x290], R4 ;  /* 0x0002900401007387 */ /* 0x0003e80000100a00 */
[----:B0-----:R-:W3:Y:S04]  /*cd70*/  LDG.E.64 R12, desc[UR6][R20.64+0x80] ;  /* 0x00008006140c7981 */ /* 0x001ee8000c1e1b00 */
[----:B-1----:R-:W3:Y:S04]  /*cd80*/  LDG.E.64 R4, desc[UR6][R20.64+0x60] ;  /* 0x0000600614047981 */ /* 0x002ee8000c1e1b00 */
[----:B------:R0:W-:Y:S04]  /*cd90*/  STL.64 [R1+0x298], R6 ;  /* 0x0002980601007387 */ /* 0x0001e80000100a00 */
[----:B0-----:R-:W3:Y:S04]  /*cda0*/  LDG.E.64 R6, desc[UR6][R20.64+0x68] ;  /* 0x0000680614067981 */ /* 0x001ee8000c1e1b00 */
[----:B----4-:R0:W-:Y:S04]  /*cdb0*/  STL.64 [R1+0x220], R2 ;  /* 0x0002200201007387 */ /* 0x0101e80000100a00 */
[----:B0-----:R-:W4:Y:S04]  /*cdc0*/  LDG.E.64 R2, desc[UR6][R20.64+0x10] ;  /* 0x0000100614027981 */ /* 0x001f28000c1e1b00 */
[----:B------:R0:W-:Y:S04]  /*cdd0*/  STL.64 [R1+0x280], R22 ;  /* 0x0002801601007387 */ /* 0x0001e80000100a00 */
[----:B------:R1:W-:Y:S04]  /*cde0*/  STL.64 [R1+0x2c8], R18 ;  /* 0x0002c81201007387 */ /* 0x0003e80000100a00 */
[----:B--2---:R2:W-:Y:S04]  /*cdf0*/  STL.64 [R1+0x2a0], R8 ;  /* 0x0002a00801007387 */ /* 0x0045e80000100a00 */
[----:B0-----:R-:W4:Y:S04]  /*ce00*/  LDL.LU R23, [R1+0x3fc] ;  /* 0x0003fc0001177983 */ /* 0x001f280000300800 */
[----:B------:R0:W-:Y:S04]  /*ce10*/  STL.64 [R1+0x258], R16 ;  /* 0x0002581001007387 */ /* 0x0001e80000100a00 */
[----:B------:R0:W-:Y:S04]  /*ce20*/  STL.64 [R1+0x250], R14 ;  /* 0x0002500e01007387 */ /* 0x0001e80000100a00 */
[----:B-1----:R-:W4:Y:S04]  /*ce30*/  LDG.E.64 R18, desc[UR6][R20.64+0x98] ;  /* 0x0000980614127981 */ /* 0x002f28000c1e1b00 */
[----:B--2---:R-:W2:Y:S04]  /*ce40*/  LDG.E.64 R8, desc[UR6][R20.64+0x70] ;  /* 0x0000700614087981 */ /* 0x004ea8000c1e1b00 */
[----:B0-----:R-:W2:Y:S04]  /*ce50*/  LDG.E.64 R16, desc[UR6][R20.64+0x48] ;  /* 0x0000480614107981 */ /* 0x001ea8000c1e1b00 */
[----:B------:R-:W2:Y:S04]  /*ce60*/  LDG.E.64 R14, desc[UR6][R20.64+0x40] ;  /* 0x00004006140e7981 */ /* 0x000ea8000c1e1b00 */
[----:B---3--:R0:W-:Y:S04]  /*ce70*/  STL.64 [R1+0x248], R12 ;  /* 0x0002480c01007387 */ /* 0x0081e80000100a00 */
[----:B------:R1:W-:Y:S04]  /*ce80*/  STL.64 [R1+0x278], R28 ;  /* 0x0002781c01007387 */ /* 0x0003e80000100a00 */
[----:B------:R3:W-:Y:S04]  /*ce90*/  STL.64 [R1+0x270], R26 ;  /* 0x0002701a01007387 */ /* 0x0007e80000100a00 */
[----:B0-----:R-:W2:Y:S04]  /*cea0*/  LDG.E.64 R12, desc[UR6][R20.64+0x38] ;  /* 0x00003806140c7981 */ /* 0x001ea8000c1e1b00 */
[----:B-1----:R-:W2:Y:S04]  /*ceb0*/  LDL.LU R28, [R1+0x408] ;  /* 0x00040800011c7983 */ /* 0x002ea80000300800 */
[----:B---3--:R-:W3:Y:S04]  /*cec0*/  LDL.LU R27, [R1+0x40c] ;  /* 0x00040c00011b7983 */ /* 0x008ee80000300800 */
[----:B------:R0:W-:Y:S04]  /*ced0*/  STL.64 [R1+0x240], R10 ;  /* 0x0002400a01007387 */ /* 0x0001e80000100a00 */
[----:B------:R1:W-:Y:S04]  /*cee0*/  STL.64 [R1+0x228], R4 ;  /* 0x0002280401007387 */ /* 0x0003e80000100a00 */
[----:B------:R1:W-:Y:S04]  /*cef0*/  STL.64 [R1+0x268], R24 ;  /* 0x0002681801007387 */ /* 0x0003e80000100a00 */
[----:B0-----:R-:W3:Y:S04]  /*cf00*/  LDG.E.64 R10, desc[UR6][R20.64+0x30] ;  /* 0x00003006140a7981 */ /* 0x001ee8000c1e1b00 */
[----:B-1----:R-:W3:Y:S04]  /*cf10*/  LDG.E.64 R4, desc[UR6][R20.64+0x18] ;  /* 0x0000180614047981 */ /* 0x002ee8000c1e1b00 */
[----:B------:R0:W-:Y:S04]  /*cf20*/  STL.64 [R1+0x230], R6 ;  /* 0x0002300601007387 */ /* 0x0001e80000100a00 */
[----:B------:R-:W3:Y:S04]  /*cf30*/  LDL.LU R26, [R1+0x414] ;  /* 0x00041400011a7983 */ /* 0x000ee80000300800 */
[----:B------:R-:W3:Y:S04]  /*cf40*/  LDL.LU R25, [R1+0x410] ;  /* 0x0004100001197983 */ /* 0x000ee80000300800 */
[----:B0-----:R-:W3:Y:S04]  /*cf50*/  LDG.E.64 R6, desc[UR6][R20.64+0x20] ;  /* 0x0000200614067981 */ /* 0x001ee8000c1e1b00 */
[----:B------:R-:W3:Y:S04]  /*cf60*/  LDL.LU R24, [R1+0x418] ;  /* 0x0004180001187983 */ /* 0x000ee80000300800 */
[----:B------:R-:W3:Y:S04]  /*cf70*/  LDL.LU R22, [R1+0x41c] ;  /* 0x00041c0001167983 */ /* 0x000ee80000300800 */
[----:B----4-:R0:W-:Y:S04]  /*cf80*/  STL.64 [R1+0x7d8], R2 ;  /* 0x0007d80201007387 */ /* 0x0101e80000100a00 */
[----:B0-----:R-:W4:Y:S01]  /*cf90*/  LDL.LU R2, [R1+0x424] ;  /* 0x0004240001027983 */ /* 0x001f220000300800 */
[----:B------:R-:W-:-:S03]  /*cfa0*/  LOP3.LUT R23, R23, 0xffff, RZ, 0xc0, !PT ;  /* 0x0000ffff17177812 */ /* 0x000fc600078ec0ff */
[----:B------:R-:W4:Y:S01]  /*cfb0*/  LDL.LU R3, [R1+0x438] ;  /* 0x0004380001037983 */ /* 0x000f220000300800 */
[----:B------:R-:W-:-:S03]  /*cfc0*/  PRMT R0, R23, 0x3340, R0 ;  /* 0x0000334017007816 */ /* 0x000fc60000000000 */
[----:B------:R0:W-:Y:S04]  /*cfd0*/  STL.64 [R1+0x260], R18 ;  /* 0x0002601201007387 */ /* 0x0001e80000100a00 */
[----:B--2---:R1:W-:Y:S04]  /*cfe0*/  STL.64 [R1+0x238], R8 ;  /* 0x0002380801007387 */ /* 0x0043e80000100a00 */
[----:B------:R2:W-:Y:S04]  /*cff0*/  STL.64 [R1+0x7a0], R16 ;  /* 0x0007a01001007387 */ /* 0x0005e80000100a00 */
[----:B------:R2:W-:Y:S04]  /*d000*/  STL.64 [R1+0x7a8], R14 ;  /* 0x0007a80e01007387 */ /* 0x0005e80000100a00 */
[----:B0-----:R-:W4:Y:S04]  /*d010*/  LDG.E.64 R18, desc[UR6][R20.64+0x50] ;  /* 0x0000500614127981 */ /* 0x001f28000c1e1b00 */
[----:B-1----:R-:W4:Y:S04]  /*d020*/  LDG.E.64 R8, desc[UR6][R20.64+0x28] ;  /* 0x0000280614087981 */ /* 0x002f28000c1e1b00 */
[----:B--2---:R-:W2:Y:S04]  /*d030*/  LDG.E R16, desc[UR6][R20.64] ;  /* 0x0000000614107981 */ /* 0x004ea8000c1e1900 */
[----:B------:R0:W-:Y:S04]  /*d040*/  STL.64 [R1+0x7b0], R12 ;  /* 0x0007b00c01007387 */ /* 0x0001e80000100a00 */
[----:B------:R1:W2:Y:S04]  /*d050*/  LDG.E.64 R14, desc[UR6][R20.64+0x8] ;  /* 0x00000806140e7981 */ /* 0x0002a8000c1e1b00 */
[----:B------:R-:W-:Y:S04]  /*d060*/  STL [R1+0x3b8], R0 ;  /* 0x0003b80001007387 */ /* 0x000fe80000100800 */
[----:B0-----:R-:W2:Y:S01]  /*d070*/  LDL.LU R12, [R1+0x420] ;  /* 0x00042000010c7983 */ /* 0x001ea20000300800 */
[----:B-1----:R-:W-:-:S02]  /*d080*/  LOP3.LUT R20, R28, 0xffff, RZ, 0xc0, !PT ;  /* 0x0000ffff1c147812 */ /* 0x002fc400078ec0ff */
[----:B---3--:R-:W-:Y:S01]  /*d090*/  LOP3.LUT R21, R27, 0xffff, RZ, 0xc0, !PT ;  /* 0x0000ffff1b157812 */ /* 0x008fe200078ec0ff */
[----:B------:R0:W-:Y:S04]  /*d0a0*/  STL.64 [R1+0x7b8], R10 ;  /* 0x0007b80a01007387 */ /* 0x0001e80000100a00 */
[----:B------:R1:W-:Y:S04]  /*d0b0*/  STL.64 [R1+0x7d0], R4 ;  /* 0x0007d00401007387 */ /* 0x0003e80000100a00 */
[----:B0-----:R-:W3:Y:S01]  /*d0c0*/  LDL.LU R10, [R1+0x43c] ;  /* 0x00043c00010a7983 */ /* 0x001ee20000300800 */
[----:B------:R-:W-:-:S02]  /*d0d0*/  LOP3.LUT R0, R26, 0xffff, RZ, 0xc0, !PT ;  /* 0x0000ffff1a007812 */ /* 0x000fc400078ec0ff */
[----:B-1----:R-:W-:Y:S01]  /*d0e0*/  PRMT R5, R21, 0x3340, R20 ;  /* 0x0000334015057816 */ /* 0x002fe20000000014 */
[----:B------:R-:W3:Y:S01]  /*d0f0*/  LDL.LU R11, [R1+0x428] ;  /* 0x00042800010b7983 */ /* 0x000ee20000300800 */
[----:B------:R-:W-:-:S03]  /*d100*/  LOP3.LUT R20, R25, 0xffff, RZ, 0xc0, !PT ;  /* 0x0000ffff19147812 */ /* 0x000fc600078ec0ff */
[----:B------:R0:W-:Y:S01]  /*d110*/  STL.64 [R1+0x7c8], R6 ;  /* 0x0007c80601007387 */ /* 0x0001e20000100a00 */
[----:B------:R-:W-:-:S03]  /*d120*/  PRMT R0, R20, 0x3340, R0 ;  /* 0x0000334014007816 */ /* 0x000fc60000000000 */
[----:B------:R-:W3:Y:S04]  /*d130*/  LDL.LU R4, [R1+0x434] ;  /* 0x0004340001047983 */ /* 0x000ee80000300800 */
[----:B0-----:R-:W3:Y:S04]  /*d140*/  LDL.LU R6, [R1+0x42c] ;  /* 0x00042c0001067983 */ /* 0x001ee80000300800 */
[----:B------:R-:W3:Y:S04]  /*d150*/  LDL.LU R7, [R1+0x430] ;  /* 0x0004300001077983 */ /* 0x000ee80000300800 */
[----:B------:R0:W-:Y:S04]  /*d160*/  STL [R1+0x3b4], R5 ;  /* 0x0003b40501007387 */ /* 0x0001e80000100800 */
[----:B------:R4:W-:Y:S04]  /*d170*/  STL [R1+0x3b0], R0 ;  /* 0x0003b00001007387 */ /* 0x0009e80000100800 */
[----:B0-----:R-:W3:Y:S01]  /*d180*/  LDL.LU R5, [R1+0x448] ;  /* 0x0004480001057983 */ /* 0x001ee20000300800 */
[----:B----4-:R-:W-:-:S03]  /*d190*/  LOP3.LUT R0, R2, 0xffff, RZ, 0xc0, !PT ;  /* 0x0000ffff02007812 */ /* 0x010fc600078ec0ff */
[----:B------:R-:W4:Y:S01]  /*d1a0*/  LDL.LU R2, [R1+0x44c] ;  /* 0x00044c0001027983 */ /* 0x000f220000300800 */
[----:B------:R-:W-:Y:S02]  /*d1b0*/  LOP3.LUT R21, R24, 0xffff, RZ, 0xc0, !PT ;  /* 0x0000ffff18157812 */ /* 0x000fe400078ec0ff */
[----:B------:R-:W-:Y:S02]  /*d1c0*/  LOP3.LUT R22, R22, 0xffff, RZ, 0xc0, !PT ;  /* 0x0000ffff16167812 */ /* 0x000fe400078ec0ff */
[----:B------:R-:W-:Y:S02]  /*d1d0*/  LOP3.LUT R25, R3, 0xffff, RZ, 0xc0, !PT ;  /* 0x0000ffff03197812 */ /* 0x000fe400078ec0ff */
[----:B------:R-:W-:Y:S01]  /*d1e0*/  PRMT R13, R22, 0x3340, R21 ;  /* 0x00003340160d7816 */ /* 0x000fe20000000015 */
[----:B------:R-:W4:Y:S04]  /*d1f0*/  LDL.LU R3, [R1+0x45c] ;  /* 0x00045c0001037983 */ /* 0x000f280000300800 */
[----:B------:R0:W-:Y:S04]  /*d200*/  STL [R1+0x3ac], R13 ;  /* 0x0003ac0d01007387 */ /* 0x0001e80000100800 */
[----:B0-----:R-:W4:Y:S04]  /*d210*/  LDL.LU R13, [R1+0x464] ;  /* 0x00046400010d7983 */ /* 0x001f280000300800 */
[----:B------:R0:W-:Y:S04]  /*d220*/  STL.64 [R1+0x7c0], R8 ;  /* 0x0007c00801007387 */ /* 0x0001e80000100a00 */
[----:B------:R-:W-:Y:S04]  /*d230*/  STL.64 [R1+0x798], R18 ;  /* 0x0007981201007387 */ /* 0x000fe80000100a00 */
[----:B--2---:R-:W-:Y:S04]  /*d240*/  STL [R1+0x304], R16 ;  /* 0x0003041001007387 */ /* 0x004fe80000100800 */
[----:B0-----:R-:W2:Y:S04]  /*d250*/  LDL.LU R9, [R1+0x444] ;  /* 0x0004440001097983 */ /* 0x001ea80000300800 */
[----:B------:R-:W2:Y:S01]  /*d260*/  LDL.LU R8, [R1+0x440] ;  /* 0x0004400001087983 */ /* 0x000ea20000300800 */
[----:B------:R-:W-:-:S03]  /*d270*/  LOP3.LUT R20, R12, 0xffff, RZ, 0xc0, !PT ;  /* 0x0000ffff0c147812 */ /* 0x000fc600078ec0ff */
[----:B------:R-:W-:Y:S04]  /*d280*/  STL.64 [R1+0x2d8], R14 ;  /* 0x0002d80e01007387 */ /* 0x000fe80000100a00 */
[----:B------:R-:W2:Y:S01]  /*d290*/  LDL.LU R12, [R1+0x468] ;  /* 0x00046800010c7983 */ /* 0x000ea20000300800 */
[----:B---3--:R-:W-:Y:S02]  /*d2a0*/  LOP3.LUT R26, R10, 0xffff, RZ, 0xc0, !PT ;  /* 0x0000ffff0a1a7812 */ /* 0x008fe400078ec0ff */
[----:B------:R-:W-:Y:S02]  /*d2b0*/  PRMT R10, R20, 0x3340, R0 ;  /* 0x00003340140a7816 */ /* 0x000fe40000000000 */
[----:B------:R-:W-:-:S03]  /*d2c0*/  LOP3.LUT R21, R11, 0xffff, RZ, 0xc0, !PT ;  /* 0x0000ffff0b157812 */ /* 0x000fc600078ec0ff */
[----:B------:R0:W-:Y:S01]  /*d2d0*/  STL [R1+0x3a8], R10 ;  /* 0x0003a80a01007387 */ /* 0x0001e20000100800 */
[----:B------:R-:W-:-:S03]  /*d2e0*/  LOP3.LUT R23, R4, 0xffff, RZ, 0xc0, !PT ;  /* 0x0000ffff04177812 */ /* 0x000fc600078ec0ff */
[----:B------:R-:W3:Y:S01]  /*d2f0*/  LDL.LU R4, [R1+0x450] ;  /* 0x0004500001047983 */ /* 0x000ee20000300800 */
[----:B0-----:R-:W-:Y:S02]  /*d300*/  PRMT R10, R26, 0x3340, R25 ;  /* 0x000033401a0a7816 */ /* 0x001fe40000000019 */
[----:B------:R-:W-:Y:S02]  /*d310*/  LOP3.LUT R22, R6, 0xffff, RZ, 0xc0, !PT ;  /* 0x0000ffff06167812 */ /* 0x000fe400078ec0ff */
[----:B------:R-:W3:Y:S01]  /*d320*/  LDL.LU R6, [R1+0x454] ;  /* 0x0004540001067983 */ /* 0x000ee20000300800 */
[----:B------:R-:W-:Y:S02]  /*d330*/  LOP3.LUT R24, R7, 0xffff, RZ, 0xc0, !PT ;  /* 0x0000ffff07187812 */ /* 0x000fe400078ec0ff */
[----:B------:R-:W-:Y:S01]  /*d340*/  PRMT R0, R22, 0x3340, R21 ;  /* 0x0000334016007816 */ /* 0x000fe20000000015 */
[----:B------:R-:W3:Y:S01]  /*d350*/  LDL.LU R7, [R1+0x458] ;  /* 0x0004580001077983 */ /* 0x000ee20000300800 */
[----:B------:R-:W-:-:S03]  /*d360*/  PRMT R11, R24, 0x3340, R23 ;  /* 0x00003340180b7816 */ /* 0x000fc60000000017 */
[----:B------:R-:W-:Y:S04]  /*d370*/  STL [R1+0x3a4], R0 ;  /* 0x0003a40001007387 */ /* 0x000fe80000100800 */
[----:B------:R0:W-:Y:S01]  /*d380*/  STL [R1+0x3a0], R11 ;  /* 0x0003a00b01007387 */ /* 0x0001e20000100800 */
[----:B------:R-:W-:-:S03]  /*d390*/  LOP3.LUT R21, R5, 0xffff, RZ, 0xc0, !PT ;  /* 0x0000ffff05157812 */ /* 0x000fc600078ec0ff */
[----:B------:R1:W-:Y:S04]  /*d3a0*/  STL [R1+0x39c], R10 ;  /* 0x00039c0a01007387 */ /* 0x0003e80000100800 */
[----:B------:R-:W3:Y:S04]  /*d3b0*/  LDL.LU R5, [R1+0x460] ;  /* 0x0004600001057983 */ /* 0x000ee80000300800 */
[----:B0-----:R-:W3:Y:S04]  /*d3c0*/  LDL.LU R11, [R1+0x46c] ;  /* 0x00046c00010b7983 */ /* 0x001ee80000300800 */
[----:B-1----:R-:W3:Y:S04]  /*d3d0*/  LDL.LU R10, [R1+0x47c] ;  /* 0x00047c00010a7983 */ /* 0x002ee80000300800 */
[----:B------:R-:W3:Y:S04]  /*d3e0*/  LDL.LU R28, [R1+0x564] ;  /* 0x00056400011c7983 */ /* 0x000ee80000300800 */
[----:B------:R-:W3:Y:S04]  /*d3f0*/  LDL.LU R27, [R1+0x560] ;  /* 0x00056000011b7983 */ /* 0x000ee80000300800 */
[----:B------:R-:W3:Y:S01]  /*d400*/  LDL.LU R29, [R1+0x6a0] ;  /* 0x0006a000011d7983 */ /* 0x000ee20000300800 */
[----:B----4-:R-:W-:-:S03]  /*d410*/  LOP3.LUT R22, R2, 0xffff, RZ, 0xc0, !PT ;  /* 0x0000ffff02167812 */ /* 0x010fc600078ec0ff */
[----:B------:R-:W4:Y:S01]  /*d420*/  LDL.LU R2, [R1+0x474] ;  /* 0x0004740001027983 */ /* 0x000f220000300800 */
[----:B------:R-:W-:Y:S02]  /*d430*/  LOP3.LUT R26, R3, 0xffff, RZ, 0xc0, !PT ;  /* 0x0000ffff031a7812 */ /* 0x000fe400078ec0ff */
[----:B------:R-:W-:-:S05]  /*d440*/  PRMT R3, R22, 0x3340, R21 ;  /* 0x0000334016037816 */ /* 0x000fca0000000015 */
[----:B------:R0:W-:Y:S04]  /*d450*/  STL [R1+0x394], R3 ;  /* 0x0003940301007387 */ /* 0x0001e80000100800 */
[----:B0-----:R-:W4:Y:S01]  /*d460*/  LDL.LU R3, [R1+0x48c] ;  /* 0x00048c0001037983 */ /* 0x001f220000300800 */
[----:B--2---:R-:W-:-:S03]  /*d470*/  LOP3.LUT R0, R9, 0xffff, RZ, 0xc0, !PT ;  /* 0x0000ffff09007812 */ /* 0x004fc600078ec0ff */
[----:B------:R-:W2:Y:S01]  /*d480*/  LDL.LU R9, [R1+0x484] ;  /* 0x0004840001097983 */ /* 0x000ea20000300800 */
[----:B------:R-:W-:-:S03]  /*d490*/  LOP3.LUT R20, R8, 0xffff, RZ, 0xc0, !PT ;  /* 0x0000ffff08147812 */ /* 0x000fc600078ec0ff */
[----:B------:R-:W2:Y:S01]  /*d4a0*/  LDL.LU R8, [R1+0x480] ;  /* 0x0004800001087983 */ /* 0x000ea20000300800 */
[----:B---3--:R-:W-:-:S03]  /*d4b0*/  LOP3.LUT R24, R4, 0xffff, RZ, 0xc0, !PT ;  /* 0x0000ffff04187812 */ /* 0x008fc600078ec0ff */
[----:B------:R-:W3:Y:S01]  /*d4c0*/  LDL.LU R4, [R1+0x478] ;  /* 0x0004780001047983 */ /* 0x000ee20000300800 */
[----:B------:R-:W-:-:S03]  /*d4d0*/  LOP3.LUT R23, R6, 0xffff, RZ, 0xc0, !PT ;  /* 0x0000ffff06177812 */ /* 0x000fc600078ec0ff */
[----:B------:R-:W2:Y:S01]  /*d4e0*/  LDL.LU R6, [R1+0x470] ;  /* 0x0004700001067983 */ /* 0x000ea20000300800 */
[----:B------:R-:W-:Y:S02]  /*d4f0*/  LOP3.LUT R25, R7, 0xffff, RZ, 0xc0, !PT ;  /* 0x0000ffff07197812 */ /* 0x000fe400078ec0ff */
[----:B------:R-:W-:Y:S02]  /*d500*/  PRMT R7, R20, 0x3340, R0 ;  /* 0x0000334014077816 */ /* 0x000fe40000000000 */
[----:B------:R-:W-:Y:S02]  /*d510*/  PRMT R0, R24, 0x3340, R23 ;  /* 0x0000334018007816 */ /* 0x000fe40000000017 */
[----:B----4-:R-:W-:Y:S02]  /*d520*/  LOP3.LUT R23, R2, 0xffff, RZ, 0xc0, !PT ;  /* 0x0000ffff02177812 */ /* 0x010fe400078ec0ff */
[----:B------:R-:W4:Y:S01]  /*d530*/  LDL.LU R2, [R1+0x490] ;  /* 0x0004900001027983 */ /* 0x000f220000300800 */
[----:B------:R-:W-:-:S03]  /*d540*/  PRMT R14, R26, 0x3340, R25 ;  /* 0x000033401a0e7816 */ /* 0x000fc60000000019 */
[----:B------:R0:W-:Y:S01]  /*d550*/  STL [R1+0x398], R7 ;  /* 0x0003980701007387 */ /* 0x0001e20000100800 */
[----:B------:R-:W-:-:S03]  /*d560*/  LOP3.LUT R20, R5, 0xffff, RZ, 0xc0, !PT ;  /* 0x0000ffff05147812 */ /* 0x000fc600078ec0ff */
[----:B------:R-:W4:Y:S01]  /*d570*/  LDL.LU R5, [R1+0x494] ;  /* 0x0004940001057983 */ /* 0x000f220000300800 */
[----:B------:R-:W-:-:S03]  /*d580*/  LOP3.LUT R21, R12, 0xffff, RZ, 0xc0, !PT ;  /* 0x0000ffff0c157812 */ /* 0x000fc600078ec0ff */
[----:B------:R1:W-:Y:S04]  /*d590*/  STL [R1+0x390], R0 ;  /* 0x0003900001007387 */ /* 0x0003e80000100800 */
[----:B0-----:R-:W4:Y:S01]  /*d5a0*/  LDL.LU R7, [R1+0x488] ;  /* 0x0004880001077983 */ /* 0x001f220000300800 */
[----:B------:R-:W-:Y:S02]  /*d5b0*/  LOP3.LUT R22, R11, 0xffff, RZ, 0xc0, !PT ;  /* 0x0000ffff0b167812 */ /* 0x000fe400078ec0ff */
[----:B------:R-:W-:Y:S02]  /*d5c0*/  LOP3.LUT R26, R10, 0xffff, RZ, 0xc0, !PT ;  /* 0x0000ffff0a1a7812 */ /* 0x000fe400078ec0ff */
[----:B---3--:R-:W-:Y:S02]  /*d5d0*/  LOP3.LUT R25, R4, 0xffff, RZ, 0xc0, !PT ;  /* 0x0000ffff04197812 */ /* 0x008fe400078ec0ff */
[----:B--2---:R-:W-:Y:S01]  /*d5e0*/  LOP3.LUT R24, R6, 0xffff, RZ, 0xc0, !PT ;  /* 0x0000ffff06187812 */ /* 0x004fe200078ec0ff */
[----:B------:R-:W2:Y:S01]  /*d5f0*/  LDL.LU R4, [R1+0x49c] ;  /* 0x00049c0001047983 */ /* 0x000ea20000300800 */
[----:B-1----:R-:W-:-:S03]  /*d600*/  LOP3.LUT R0, R13, 0xffff, RZ, 0xc0, !PT ;  /* 0x0000ffff0d007812 */ /* 0x002fc600078ec0ff */
[----:B------:R-:W3:Y:S01]  /*d610*/  LDL.LU R6, [R1+0x498] ;  /* 0x0004980001067983 */ /* 0x000ee20000300800 */
[----:B------:R-:W-:Y:S02]  /*d620*/  PRMT R10, R20, 0x3340, R0 ;  /* 0x00003340140a7816 */ /* 0x000fe40000000000 */
[----:B------:R-:W-:Y:S01]  /*d630*/  PRMT R11, R24, 0x3340, R23 ;  /* 0x00003340180b7816 */ /* 0x000fe20000000017 */
[----:B------:R-:W-:Y:S01]  /*d640*/  STL [R1+0x38c], R14 ;  /* 0x00038c0e01007387 */ /* 0x000fe20000100800 */
[----:B------:R-:W-:Y:S02]  /*d650*/  PRMT R0, R22, 0x3340, R21 ;  /* 0x0000334016007816 */ /* 0x000fe40000000015 */
[----:B------:R-:W-:Y:S01]  /*d660*/  LOP3.LUT R22, R3, 0xffff, RZ, 0xc0, !PT ;  /* 0x0000ffff03167812 */ /* 0x000fe200078ec0ff */
[----:B------:R-:W3:Y:S04]  /*d670*/  LDL.LU R13, [R1+0x4a0] ;  /* 0x0004a000010d7983 */ /* 0x000ee80000300800 */
[----:B------:R-:W3:Y:S04]  /*d680*/  LDL.LU R3, [R1+0x4a8] ;  /* 0x0004a80001037983 */ /* 0x000ee80000300800 */
[----:B------:R-:W3:Y:S01]  /*d690*/  LDL.LU R12, [R1+0x4ac] ;  /* 0x0004ac00010c7983 */ /* 0x000ee20000300800 */
[----:B----4-:R-:W-:-:S03]  /*d6a0*/  LOP3.LUT R24, R2, 0xffff, RZ, 0xc0, !PT ;  /* 0x0000ffff02187812 */ /* 0x010fc600078ec0ff */
[----:B------:R0:W-:Y:S04]  /*d6b0*/  STL [R1+0x388], R10 ;  /* 0x0003880a01007387 */ /* 0x0001e80000100800 */
[----:B------:R-:W4:Y:S01]  /*d6c0*/  LDL.LU R2, [R1+0x4b8] ;  /* 0x0004b80001027983 */ /* 0x000f220000300800 */
[----:B------:R-:W-:-:S03]  /*d6d0*/  LOP3.LUT R20, R8, 0xffff, RZ, 0xc0, !PT ;  /* 0x0000ffff08147812 */ /* 0x000fc600078ec0ff */
[----:B------:R1:W-:Y:S01]  /*d6e0*/  STL [R1+0x384], R0 ;  /* 0x0003840001007387 */ /* 0x0003e20000100800 */
[----:B0-----:R-:W-:-:S03]  /*d6f0*/  PRMT R10, R26, 0x3340, R25 ;  /* 0x000033401a0a7816 */ /* 0x001fc60000000019 */
[----:B------:R-:W4:Y:S01]  /*d700*/  LDL.LU R14, [R1+0x4a4] ;  /* 0x0004a400010e7983 */ /* 0x000f220000300800 */
[----:B------:R-:W-:Y:S02]  /*d710*/  LOP3.LUT R23, R5, 0xffff, RZ, 0xc0, !PT ;  /* 0x0000ffff05177812 */ /* 0x000fe400078ec0ff */
[----:B------:R-:W-:Y:S01]  /*d720*/  LOP3.LUT R21, R7, 0xffff, RZ, 0xc0, !PT ;  /* 0x0000ffff07157812 */ /* 0x000fe200078ec0ff */
[----:B------:R0:W-:Y:S01]  /*d730*/  STL [R1+0x380], R11 ;  /* 0x0003800b01007387 */ /* 0x0001e20000100800 */
[----:B-1----:R-:W-:-:S03]  /*d740*/  LOP3.LUT R0, R9, 0xffff, RZ, 0xc0, !PT ;  /* 0x0000ffff09007812 */ /* 0x002fc600078ec0ff */
[----:B------:R1:W-:Y:S04]  /*d750*/  STL [R1+0x37c], R10 ;  /* 0x00037c0a01007387 */ /* 0x0003e80000100800 */
[----:B------:R-:W4:Y:S04]  /*d760*/  LDL.LU R5, [R1+0x4b0] ;  /* 0x0004b00001057983 */ /* 0x000f280000300800 */
[----:B0-----:R-:W4:Y:S04]  /*d770*/  LDL.LU R11, [R1+0x4b4] ;  /* 0x0004b400010b7983 */ /* 0x001f280000300800 */
[----:B-1----:R-:W4:Y:S04]  /*d780*/  LDL.LU R10, [R1+0x4bc] ;  /* 0x0004bc00010a7983 */ /* 0x002f280000300800 */
[----:B------:R-:W4:Y:S04]  /*d790*/  LDL.LU R7, [R1+0x4c8] ;  /* 0x0004c80001077983 */ /* 0x000f280000300800 */
[----:B------:R-:W4:Y:S04]  /*d7a0*/  LDL.LU R9, [R1+0x4c4] ;  /* 0x0004c40001097983 */ /* 0x000f280000300800 */
[----:B------:R-:W4:Y:S01]  /*d7b0*/  LDL.LU R8, [R1+0x4c0] ;  /* 0x0004c00001087983 */ /* 0x000f220000300800 */
[----:B--2---:R-:W-:-:S02]  /*d7c0*/  LOP3.LUT R26, R4, 0xffff, RZ, 0xc0, !PT ;  /* 0x0000ffff041a7812 */ /* 0x004fc400078ec0ff */
[----:B---3--:R-:W-:Y:S02]  /*d7d0*/  LOP3.LUT R25, R6, 0xffff, RZ, 0xc0, !PT ;  /* 0x0000ffff06197812 */ /* 0x008fe400078ec0ff */
[----:B------:R-:W-:Y:S02]  /*d7e0*/  PRMT R6, R20, 0x3340, R0 ;  /* 0x0000334014067816 */ /* 0x000fe40000000000 */
[----:B------:R-:W-:-:S03]  /*d7f0*/  PRMT R4, R22, 0x3340, R21 ;  /* 0x0000334016047816 */ /* 0x000fc60000000015 */
[----:B------:R0:W-:Y:S01]  /*d800*/  STL [R1+0x378], R6 ;  /* 0x0003780601007387 */ /* 0x0001e20000100800 */
[----:B------:R-:W-:-:S03]  /*d810*/  PRMT R15, R26, 0x3340, R25 ;  /* 0x000033401a0f7816 */ /* 0x000fc60000000019 */
[----:B------:R1:W-:Y:S01]  /*d820*/  STL [R1+0x374], R4 ;  /* 0x0003740401007387 */ /* 0x0003e20000100800 */
[----:B------:R-:W-:-:S03]  /*d830*/  LOP3.LUT R21, R3, 0xffff, RZ, 0xc0, !PT ;  /* 0x0000ffff03157812 */ /* 0x000fc600078ec0ff */
[----:B------:R-:W2:Y:S04]  /*d840*/  LDL.LU R3, [R1+0x4d0] ;  /* 0x0004d00001037983 */ /* 0x000ea80000300800 */
[----:B0-----:R-:W3:Y:S04]  /*d850*/  LDL.LU R6, [R1+0x4cc] ;  /* 0x0004cc0001067983 */ /* 0x001ee80000300800 */
[----:B-1----:R-:W2:Y:S01]  /*d860*/  LDL.LU R4, [R1+0x4d4] ;  /* 0x0004d40001047983 */ /* 0x002ea20000300800 */
[----:B----4-:R-:W-:-:S03]  /*d870*/  LOP3.LUT R25, R2, 0xffff, RZ, 0xc0, !PT ;  /* 0x0000ffff02197812 */ /* 0x010fc600078ec0ff */
[----:B------:R-:W4:Y:S01]  /*d880*/  LDL.LU R2, [R1+0x4dc] ;  /* 0x0004dc0001027983 */ /* 0x000f220000300800 */
[----:B------:R-:W-:Y:S02]  /*d890*/  PRMT R0, R24, 0x3340, R23 ;  /* 0x0000334018007816 */ /* 0x000fe40000000017 */
[----:B------:R-:W-:Y:S02]  /*d8a0*/  LOP3.LUT R20, R13, 0xffff, RZ, 0xc0, !PT ;  /* 0x0000ffff0d147812 */ /* 0x000fe400078ec0ff */
[----:B------:R-:W-:Y:S01]  /*d8b0*/  LOP3.LUT R22, R12, 0xffff, RZ, 0xc0, !PT ;  /* 0x0000ffff0c167812 */ /* 0x000fe200078ec0ff */
[----:B------:R0:W-:Y:S04]  /*d8c0*/  STL [R1+0x370], R0 ;  /* 0x0003700001007387 */ /* 0x0001e80000100800 */
[----:B------:R-:W4:Y:S01]  /*d8d0*/  LDL.LU R12, [R1+0x4f4] ;  /* 0x0004f400010c7983 */ /* 0x000f220000300800 */
[----:B------:R-:W-:-:S03]  /*d8e0*/  LOP3.LUT R26, R10, 0xffff, RZ, 0xc0, !PT ;  /* 0x0000ffff0a1a7812 */ /* 0x000fc600078ec0ff */
[----:B------:R1:W-:Y:S01]  /*d8f0*/  STL [R1+0x36c], R15 ;  /* 0x00036c0f01007387 */ /* 0x0003e20000100800 */
[----:B0-----:R-:W-:Y:S02]  /*d900*/  LOP3.LUT R0, R14, 0xffff, RZ, 0xc0, !PT ;  /* 0x0000ffff0e007812 */ /* 0x001fe400078ec0ff */
[----:B------:R-:W-:Y:S01]  /*d910*/  LOP3.LUT R23, R11, 0xffff, RZ, 0xc0, !PT ;  /* 0x0000ffff0b177812 */ /* 0x000fe200078ec0ff */
[----:B------:R-:W4:Y:S01]  /*d920*/  LDL.LU R14, [R1+0x4e0] ;  /* 0x0004e000010e7983 */ /* 0x000f220000300800 */
[----:B------:R-:W-:Y:S02]  /*d930*/  LOP3.LUT R24, R5, 0xffff, RZ, 0xc0, !PT ;  /* 0x0000ffff05187812 */ /* 0x000fe400078ec0ff */
[----:B------:R-:W-:Y:S01]  /*d940*/  PRMT R10, R20, 0x3340, R0 ;  /* 0x00003340140a7816 */ /* 0x000fe20000000000 */
[----:B------:R-:W4:Y:S01]  /*d950*/  LDL.LU R5, [R1+0x4d8] ;  /* 0x0004d80001057983 */ /* 0x000f220000300800 */
[----:B------:R-:W-:Y:S02]  /*d960*/  PRMT R0, R22, 0x3340, R21 ;  /* 0x0000334016007816 */ /* 0x000fe40000000015 */
[----:B------:R-:W-:Y:S01]  /*d970*/  PRMT R11, R24, 0x3340, R23 ;  /* 0x00003340180b7816 */ /* 0x000fe20000000017 */
[----:B------:R0:W-:Y:S01]  /*d980*/  STL [R1+0x368], R10 ;  /* 0x0003680a01007387 */ /* 0x0001e20000100800 */
[----:B------:R-:W-:-:S03]  /*d990*/  LOP3.LUT R21, R7, 0xffff, RZ, 0xc0, !PT ;  /* 0x0000ffff07157812 */ /* 0x000fc600078ec0ff */
[----:B------:R0:W-:Y:S04]  /*d9a0*/  STL [R1+0x360], R11 ;  /* 0x0003600b01007387 */ /* 0x0001e80000100800 */
[----:B-1----:R-:W4:Y:S01]  /*d9b0*/  LDL.LU R15, [R1+0x4e4] ;  /* 0x0004e400010f7983 */ /* 0x002f220000300800 */
[----:B0-----:R-:W-:-:S03]  /*d9c0*/  PRMT R10, R26, 0x3340, R25 ;  /* 0x000033401a0a7816 */ /* 0x001fc60000000019 */
[----:B------:R-:W4:Y:S04]  /*d9d0*/  LDL.LU R13, [R1+0x4e8] ;  /* 0x0004e800010d7983 */ /* 0x000f280000300800 */
[----:B------:R-:W4:Y:S01]  /*d9e0*/  LDL.LU R11, [R1+0x4f0] ;  /* 0x0004f000010b7983 */ /* 0x000f220000300800 */
[----:B---3--:R-:W-:-:S03]  /*d9f0*/  LOP3.LUT R22, R6, 0xffff, RZ, 0xc0, !PT ;  /* 0x0000ffff06167812 */ /* 0x008fc600078ec0ff */
[----:B------:R0:W-:Y:S01]  /*da00*/  STL [R1+0x364], R0 ;  /* 0x0003640001007387 */ /* 0x0001e20000100800 */
[----:B--2---:R-:W-:Y:S02]  /*da10*/  LOP3.LUT R24, R3, 0xffff, RZ, 0xc0, !PT ;  /* 0x0000ffff03187812 */ /* 0x004fe400078ec0ff */
[----:B------:R-:W-:Y:S01]  /*da20*/  LOP3.LUT R23, R4, 0xffff, RZ, 0xc0, !PT ;  /* 0x0000ffff04177812 */ /* 0x000fe200078ec0ff */
[----:B------:R-:W2:Y:S04]  /*da30*/  LDL.LU R3, [R1+0x4f8] ;  /* 0x0004f80001037983 */ /* 0x000ea80000300800 */
[----:B------:R-:W3:Y:S01]  /*da40*/  LDL.LU R4, [R1+0x4ec] ;  /* 0x0004ec0001047983 */ /* 0x000ee20000300800 */
[----:B------:R-:W-:-:S03]  /*da50*/  LOP3.LUT R20, R8, 0xffff, RZ, 0xc0, !PT ;  /* 0x0000ffff08147812 */ /* 0x000fc600078ec0ff */
[----:B------:R-:W3:Y:S01]  /*da60*/  LDL.LU R7, [R1+0x508] ;  /* 0x0005080001077983 */ /* 0x000ee20000300800 */
[----:B----4-:R-:W-:-:S03]  /*da70*/  LOP3.LUT R26, R2, 0xffff, RZ, 0xc0, !PT ;  /* 0x0000ffff021a7812 */ /* 0x010fc600078ec0ff */
[----:B------:R1:W-:Y:S01]  /*da80*/  STL [R1+0x35c], R10 ;  /* 0x00035c0a01007387 */ /* 0x0003e20000100800 */
[----:B------:R-:W-:Y:S02]  /*da90*/  PRMT R2, R22, 0x3340, R21 ;  /* 0x0000334016027816 */ /* 0x000fe40000000015 */
[----:B0-----:R-:W-:Y:S01]  /*daa0*/  LOP3.LUT R0, R9, 0xffff, RZ, 0xc0, !PT ;  /* 0x0000ffff09007812 */ /* 0x001fe200078ec0ff */
[----:B------:R-:W4:Y:S04]  /*dab0*/  LDL.LU R8, [R1+0x500] ;  /* 0x0005000001087983 */ /* 0x000f280000300800 */
[----:B------:R0:W-:Y:S04]  /*dac0*/  STL [R1+0x354], R2 ;  /* 0x0003540201007387 */ /* 0x0001e80000100800 */
[----:B-1----:R-:W4:Y:S04]  /*dad0*/  LDL.LU R10, [R1+0x4fc] ;  /* 0x0004fc00010a7983 */ /* 0x002f280000300800 */
[----:B------:R-:W4:Y:S04]  /*dae0*/  LDL.LU R9, [R1+0x504] ;  /* 0x0005040001097983 */ /* 0x000f280000300800 */
[----:B0-----:R-:W4:Y:S04]  /*daf0*/  LDL.LU R2, [R1+0x510] ;  /* 0x0005100001027983 */ /* 0x001f280000300800 */
[----:B------:R-:W4:Y:S01]  /*db00*/  LDL.LU R6, [R1+0x50c] ;  /* 0x00050c0001067983 */ /* 0x000f220000300800 */
[----:B------:R-:W-:-:S02]  /*db10*/  LOP3.LUT R25, R5, 0xffff, RZ, 0xc0, !PT ;  /* 0x0000ffff05197812 */ /* 0x000fc400078ec0ff */
[----:B------:R-:W-:Y:S02]  /*db20*/  PRMT R5, R20, 0x3340, R0 ;  /* 0x0000334014057816 */ /* 0x000fe40000000000 */
[----:B------:R-:W-:Y:S02]  /*db30*/  PRMT R0, R24, 0x3340, R23 ;  /* 0x0000334018007816 */ /* 0x000fe40000000017 */
[----:B------:R-:W-:Y:S01]  /*db40*/  PRMT R16, R26, 0x3340, R25 ;  /* 0x000033401a107816 */ /* 0x000fe20000000019 */
[----:B------:R0:W-:Y:S01]  /*db50*/  STL [R1+0x358], R5 ;  /* 0x0003580501007387 */ /* 0x0001e20000100800 */
[----:B------:R-:W-:Y:S02]  /*db60*/  LOP3.LUT R23, R12, 0xffff, RZ, 0xc0, !PT ;  /* 0x0000ffff0c177812 */ /* 0x000fe400078ec0ff */
[----:B------:R-:W-:Y:S01]  /*db70*/  LOP3.LUT R24, R11, 0xffff, RZ, 0xc0, !PT ;  /* 0x0000ffff0b187812 */ /* 0x000fe200078ec0ff */
[----:B0-----:R-:W4:Y:S03]  /*db80*/  LDL.LU R5, [R1+0x514] ;  /* 0x0005140001057983 */ /* 0x001f260000300800 */
[----:B------:R-:W-:-:S02]  /*db90*/  PRMT R11, R24, 0x3340, R23 ;  /* 0x00003340180b7816 */ /* 0x000fc40000000017 */
[----:B--2---:R-:W-:Y:S02]  /*dba0*/  LOP3.LUT R25, R3, 0xffff, RZ, 0xc0, !PT ;  /* 0x0000ffff03197812 */ /* 0x004fe400078ec0ff */
[----:B---3--:R-:W-:Y:S01]  /*dbb0*/  LOP3.LUT R22, R4, 0xffff, RZ, 0xc0, !PT ;  /* 0x0000ffff04167812 */ /* 0x008fe200078ec0ff */
        /* <DEDUP_REMOVED lines=26> */
[----:B------:R0:W-:Y:S04]  /*dd60*/  STL [R1+0x33c], R10 ;  /* 0x00033c0a01007387 */ /* 0x0001e80000100800 */
[----:B------:R-:W4:Y:S01]  /*dd70*/  LDL.LU R11, [R1+0x538] ;  /* 0x00053800010b7983 */ /* 0x000f220000300800 */
[----:B------:R-:W-:-:S03]  /*dd80*/  LOP3.LUT R23, R5, 0xffff, RZ, 0xc0, !PT ;  /* 0x0000ffff05177812 */ /* 0x000fc600078ec0ff */
[----:B------:R-:W4:Y:S04]  /*dd90*/  LDL.LU R9, [R1+0x544] ;  /* 0x0005440001097983 */ /* 0x000f280000300800 */
[----:B0-----:R-:W4:Y:S04]  /*dda0*/  LDL.LU R10, [R1+0x53c] ;  /* 0x00053c00010a7983 */ /* 0x001f280000300800 */
[----:B------:R-:W4:Y:S04]  /*ddb0*/  LDL.LU R5, [R1+0x554] ;  /* 0x0005540001057983 */ /* 0x000f280000300800 */
[----:B------:R-:W4:Y:S04]  /*ddc0*/  LDL.LU R6, [R1+0x54c] ;  /* 0x00054c0001067983 */ /* 0x000f280000300800 */
[----:B------:R-:W4:Y:S01]  /*ddd0*/  LDL.LU R7, [R1+0x548] ;  /* 0x0005480001077983 */ /* 0x000f220000300800 */
[----:B--2---:R-:W-:-:S02]  /*dde0*/  LOP3.LUT R26, R3, 0xffff, RZ, 0xc0, !PT ;  /* 0x0000ffff031a7812 */ /* 0x004fc400078ec0ff */
[----:B---3--:R-:W-:Y:S02]  /*ddf0*/  LOP3.LUT R25, R4, 0xffff, RZ, 0xc0, !PT ;  /* 0x0000ffff04197812 */ /* 0x008fe400078ec0ff */
[----:B------:R-:W-:Y:S02]  /*de00*/  PRMT R4, R20, 0x3340, R0 ;  /* 0x0000334014047816 */ /* 0x000fe40000000000 */
[----:B------:R-:W-:Y:S02]  /*de10*/  PRMT R3, R22, 0x3340, R21 ;  /* 0x0000334016037816 */ /* 0x000fe40000000015 */
[----:B------:R-:W-:Y:S01]  /*de20*/  PRMT R0, R24, 0x3340, R23 ;  /* 0x0000334018007816 */ /* 0x000fe20000000017 */
[----:B------:R0:W-:Y:S04]  /*de30*/  STL [R1+0x338], R4 ;  /* 0x0003380401007387 */ /* 0x0001e80000100800 */
        /* <DEDUP_REMOVED lines=148> */
[----:B------:R-:W-:-:S03]  /*e780*/  PRMT R29, R29, 0x5410, R17 ;  /* 0x000054101d1d7816 */ /* 0x000fc60000000011 */
        /* <DEDUP_REMOVED lines=11> */
[----:B------:R0:W-:Y:S04]  /*e840*/  STL.64 [R1+0x30], R24 ;  /* 0x0000301801007387 */ /* 0x0001e80000100a00 */
[----:B--2---:R1:W-:Y:S04]  /*e850*/  STL [R1+0x888], R0 ;  /* 0x0008880001007387 */ /* 0x0043e80000100800 */
[----:B0-----:R-:W2:Y:S01]  /*e860*/  LDL.LU R24, [R1+0x604] ;  /* 0x0006040001187983 */ /* 0x001ea20000300800 */
[----:B------:R-:W-:-:S03]  /*e870*/  PRMT R28, R19, 0x5410, R18 ;  /* 0x00005410131c7816 */ /* 0x000fc60000000012 */
[----:B------:R4:W-:Y:S04]  /*e880*/  STL.64 [R1+0x18], R22 ;  /* 0x0000181601007387 */ /* 0x0009e80000100a00 */
[----:B-1----:R-:W2:Y:S04]  /*e890*/  LDL.LU R0, [R1+0x608] ;  /* 0x0006080001007983 */ /* 0x002ea80000300800 */
[----:B------:R3:W-:Y:S01]  /*e8a0*/  STL.64 [R1+0x20], R20 ;  /* 0x0000201401007387 */ /* 0x0007e20000100a00 */
[----:B----4-:R-:W-:-:S03]  /*e8b0*/  PRMT R23, R6, 0x5410, R5 ;  /* 0x0000541006177816 */ /* 0x010fc60000000005 */
[----:B------:R-:W-:Y:S01]  /*e8c0*/  STL [R1+0x86c], R2 ;  /* 0x00086c0201007387 */ /* 0x000fe20000100800 */
[----:B------:R-:W-:-:S03]  /*e8d0*/  PRMT R22, R8, 0x5410, R7 ;  /* 0x0000541008167816 */ /* 0x000fc60000000007 */
[----:B------:R-:W-:Y:S04]  /*e8e0*/  STL.64 [R1+0x38], R26 ;  /* 0x0000381a01007387 */ /* 0x000fe80000100a00 */
[----:B------:R0:W-:Y:S01]  /*e8f0*/  STL.64 [R1+0x28], R22 ;  /* 0x0000281601007387 */ /* 0x0001e20000100a00 */
[----:B---3--:R-:W-:-:S03]  /*e900*/  PRMT R21, R11, 0x5410, R10 ;  /* 0x000054100b157816 */ /* 0x008fc6000000000a */
[----:B------:R1:W-:Y:S01]  /*e910*/  STL.64 [R1+0x40], R28 ;  /* 0x0000401c01007387 */ /* 0x0003e20000100a00 */
[----:B------:R-:W-:-:S03]  /*e920*/  PRMT R20, R13, 0x5410, R12 ;  /* 0x000054100d147816 */ /* 0x000fc6000000000c */
[----:B------:R-:W3:Y:S01]  /*e930*/  LDL.LU R18, [R1+0x610] ;  /* 0x0006100001127983 */ /* 0x000ee20000300800 */
[----:B0-----:R-:W-:-:S03]  /*e940*/  PRMT R23, R15, 0x5410, R14 ;  /* 0x000054100f177816 */ /* 0x001fc6000000000e */
[----:B------:R-:W3:Y:S01]  /*e950*/  LDL.LU R19, [R1+0x60c] ;  /* 0x00060c0001137983 */ /* 0x000ee20000300800 */
        /* <DEDUP_REMOVED lines=9> */
[----:B------:R-:W3:Y:S04]  /*e9f0*/  LDL.LU R27, [R1+0x5fc] ;  /* 0x0005fc00011b7983 */ /* 0x000ee80000300800 */
        /* <DEDUP_REMOVED lines=12> */
[----:B------:R-:W3:Y:S02]  /*eac0*/  LDL.LU R0, [R1+0x888] ;  /* 0x0008880001007983 */ /* 0x000ee40000300800 */
[----:B---3--:R-:W-:Y:S02]  /*ead0*/  PRMT R27, R27, 0x5410, R0 ;  /* 0x000054101b1b7816 */ /* 0x008fe40000000000 */
[----:B------:R-:W4:Y:S02]  /*eae0*/  LDL.LU R0, [R1+0x884] ;  /* 0x0008840001007983 */ /* 0x000f240000300800 */
[----:B----4-:R-:W-:Y:S02]  /*eaf0*/  PRMT R26, R26, 0x5410, R0 ;  /* 0x000054101a1a7816 */ /* 0x010fe40000000000 */
        /* <DEDUP_REMOVED lines=8> */
[----:B------:R-:W2:Y:S04]  /*eb80*/  LDL.LU R18, [R1+0x3d4] ;  /* 0x0003d40001127983 */ /* 0x000ea80000300800 */
[----:B------:R-:W2:Y:S01]  /*eb90*/  LDL.LU R19, [R1+0x3d0] ;  /* 0x0003d00001137983 */ /* 0x000ea20000300800 */
[----:B---3--:R-:W-:-:S03]  /*eba0*/  PRMT R21, R0, 0x5410, R21 ;  /* 0x0000541000157816 */ /* 0x008fc60000000015 */
[----:B------:R-:W3:Y:S01]  /*ebb0*/  LDL.LU R0, [R1+0x3c4] ;  /* 0x0003c40001007983 */ /* 0x000ee20000300800 */
[----:B------:R-:W-:-:S03]  /*ebc0*/  PRMT R20, R3, 0x5410, R2 ;  /* 0x0000541003147816 */ /* 0x000fc60000000002 */
[----:B------:R0:W-:Y:S04]  /*ebd0*/  STL.64 [R1+0x58], R24 ;  /* 0x0000581801007387 */ /* 0x0001e80000100a00 */
[----:B------:R1:W-:Y:S04]  /*ebe0*/  STL.64 [R1+0x60], R26 ;  /* 0x0000601a01007387 */ /* 0x0003e80000100a00 */
[----:B------:R4:W-:Y:S04]  /*ebf0*/  STL.64 [R1+0x68], R28 ;  /* 0x0000681c01007387 */ /* 0x0009e80000100a00 */
[----:B------:R2:W-:Y:S01]  /*ec00*/  STL.64 [R1+0x70], R20 ;  /* 0x0000701401007387 */ /* 0x0005e20000100a00 */
[----:B0-----:R-:W-:-:S02]  /*ec10*/  PRMT R25, R9, 0x5410, R8 ;  /* 0x0000541009197816 */ /* 0x001fc40000000008 */
[----:B------:R-:W-:Y:S01]  /*ec20*/  PRMT R24, R11, 0x5410, R10 ;  /* 0x000054100b187816 */ /* 0x000fe2000000000a */
[----:B------:R0:W-:Y:S01]  /*ec30*/  STL.64 [R1+0x50], R22 ;  /* 0x0000501601007387 */ /* 0x0001e20000100a00 */
[----:B-1----:R-:W-:Y:S02]  /*ec40*/  PRMT R27, R13, 0x5410, R12 ;  /* 0x000054100d1b7816 */ /* 0x002fe4000000000c */
[----:B------:R-:W-:Y:S01]  /*ec50*/  PRMT R26, R15, 0x5410, R14 ;  /* 0x000054100f1a7816 */ /* 0x000fe2000000000e */
[----:B------:R-:W3:Y:S01]  /*ec60*/  LDL.LU R2, [R1+0x3bc] ;  /* 0x0003bc0001027983 */ /* 0x000ee20000300800 */
[----:B----4-:R-:W-:Y:S02]  /*ec70*/  PRMT R29, R17, 0x5410, R16 ;  /* 0x00005410111d7816 */ /* 0x010fe40000000010 */
[----:B--2---:R-:W-:Y:S01]  /*ec80*/  PRMT R28, R19, 0x5410, R18 ;  /* 0x00005410131c7816 */ /* 0x004fe20000000012 */
[----:B------:R-:W2:Y:S01]  /*ec90*/  LDL.LU R21, [R1+0x3c8] ;  /* 0x0003c80001157983 */ /* 0x000ea20000300800 */
[----:B0-----:R-:W-:-:S03]  /*eca0*/  PRMT R23, R5, 0x5410, R4 ;  /* 0x0000541005177816 */ /* 0x001fc60000000004 */
[----:B------:R0:W-:Y:S01]  /*ecb0*/  STL.64 [R1+0x80], R24 ;  /* 0x0000801801007387 */ /* 0x0001e20000100a00 */
[----:B------:R-:W-:-:S03]  /*ecc0*/  PRMT R22, R7, 0x5410, R6 ;  /* 0x0000541007167816 */ /* 0x000fc60000000006 */
[----:B------:R1:W-:Y:S04]  /*ecd0*/  STL.64 [R1+0x88], R26 ;  /* 0x0000881a01007387 */ /* 0x0003e80000100a00 */
[----:B------:R4:W-:Y:S04]  /*ece0*/  STL.64 [R1+0x90], R28 ;  /* 0x0000901c01007387 */ /* 0x0009e80000100a00 */
[----:B------:R-:W2:Y:S04]  /*ecf0*/  LDL.LU R4, [R1+0x3ac] ;  /* 0x0003ac0001047983 */ /* 0x000ea80000300800 */
[----:B------:R-:W2:Y:S04]  /*ed00*/  LDL.LU R5, [R1+0x3a4] ;  /* 0x0003a40001057983 */ /* 0x000ea80000300800 */
[----:B------:R-:W2:Y:S04]  /*ed10*/  LDL.LU R6, [R1+0x39c] ;  /* 0x00039c0001067983 */ /* 0x000ea80000300800 */
[----:B------:R-:W2:Y:S04]  /*ed20*/  LDL.LU R7, [R1+0x394] ;  /* 0x0003940001077983 */ /* 0x000ea80000300800 */
[----:B------:R-:W2:Y:S04]  /*ed30*/  LDL.LU R8, [R1+0x38c] ;  /* 0x00038c0001087983 */ /* 0x000ea80000300800 */
[----:B------:R-:W2:Y:S04]  /*ed40*/  LDL.LU R9, [R1+0x384] ;  /* 0x0003840001097983 */ /* 0x000ea80000300800 */
[----:B0-----:R-:W2:Y:S04]  /*ed50*/  LDL.LU R25, [R1+0x3a8] ;  /* 0x0003a80001197983 */ /* 0x001ea80000300800 */
[----:B------:R-:W2:Y:S04]  /*ed60*/  LDL.LU R24, [R1+0x3a0] ;  /* 0x0003a00001187983 */ /* 0x000ea80000300800 */
[----:B-1----:R-:W2:Y:S04]  /*ed70*/  LDL.LU R27, [R1+0x398] ;  /* 0x00039800011b7983 */ /* 0x002ea80000300800 */
[----:B------:R-:W2:Y:S04]  /*ed80*/  LDL.LU R26, [R1+0x390] ;  /* 0x00039000011a7983 */ /* 0x000ea80000300800 */
[----:B----4-:R-:W4:Y:S04]  /*ed90*/  LDL.LU R29, [R1+0x388] ;  /* 0x00038800011d7983 */ /* 0x010f280000300800 */
        /* <DEDUP_REMOVED lines=19> */
[----:B------:R-:W2:Y:S01]  /*eed0*/  LDL.LU R4, [R1+0x864] ;  /* 0x0008640001047983 */ /* 0x000ea20000300800 */
[----:B------:R-:W-:-:S03]  /*eee0*/  PRMT R24, R24, 0x5410, R5 ;  /* 0x0000541018187816 */ /* 0x000fc60000000005 */
[----:B------:R-:W2:Y:S01]  /*eef0*/  LDL.LU R5, [R1+0x860] ;  /* 0x0008600001057983 */ /* 0x000ea20000300800 */
[----:B------:R-:W-:Y:S02]  /*ef00*/  PRMT R27, R27, 0x5410, R6 ;  /* 0x000054101b1b7816 */ /* 0x000fe40000000006 */
[----:B------:R-:W-:Y:S02]  /*ef10*/  PRMT R26, R26, 0x5410, R7 ;  /* 0x000054101a1a7816 */ /* 0x000fe40000000007 */
[----:B----4-:R-:W-:Y:S02]  /*ef20*/  PRMT R29, R29, 0x5410, R8 ;  /* 0x000054101d1d7816 */ /* 0x010fe40000000008 */
[----:B------:R-:W-:Y:S01]  /*ef30*/  PRMT R28, R28, 0x5410, R9 ;  /* 0x000054101c1c7816 */ /* 0x000fe20000000009 */
[----:B------:R0:W-:Y:S04]  /*ef40*/  STL.64 [R1+0xa8], R24 ;  /* 0x0000a81801007387 */ /* 0x0001e80000100a00 */
[----:B------:R1:W-:Y:S04]  /*ef50*/  STL.64 [R1+0xb0], R26 ;  /* 0x0000b01a01007387 */ /* 0x0003e80000100a00 */
[----:B------:R4:W-:Y:S04]  /*ef60*/  STL.64 [R1+0xb8], R28 ;  /* 0x0000b81c01007387 */ /* 0x0009e80000100a00 */
[----:B0-----:R-:W2:Y:S04]  /*ef70*/  LDL.LU R24, [R1+0x350] ;  /* 0x0003500001187983 */ /* 0x001ea80000300800 */
[----:B-1----:R-:W2:Y:S04]  /*ef80*/  LDL.LU R27, [R1+0x348] ;  /* 0x00034800011b7983 */ /* 0x002ea80000300800 */
[----:B------:R-:W2:Y:S04]  /*ef90*/  LDL.LU R26, [R1+0x340] ;  /* 0x00034000011a7983 */ /* 0x000ea80000300800 */
[----:B----4-:R-:W4:Y:S04]  /*efa0*/  LDL.LU R29, [R1+0x338] ;  /* 0x00033800011d7983 */ /* 0x010f280000300800 */
[----:B------:R-:W4:Y:S04]  /*efb0*/  LDL.LU R25, [R1+0x358] ;  /* 0x0003580001197983 */ /* 0x000f280000300800 */
[----:B------:R-:W4:Y:S04]  /*efc0*/  LDL.LU R9, [R1+0x850] ;  /* 0x0008500001097983 */ /* 0x000f280000300800 */
[----:B------:R-:W4:Y:S04]  /*efd0*/  LDL.LU R28, [R1+0x330] ;  /* 0x00033000011c7983 */ /* 0x000f280000300800 */
[----:B------:R-:W4:Y:S04]  /*efe0*/  LDL.LU R6, [R1+0x85c] ;  /* 0x00085c0001067983 */ /* 0x000f280000300800 */
[----:B------:R-:W4:Y:S04]  /*eff0*/  LDL.LU R7, [R1+0x858] ;  /* 0x0008580001077983 */ /* 0x000f280000300800 */
[----:B------:R-:W4:Y:S01]  /*f000*/  LDL.LU R8, [R1+0x854] ;  /* 0x0008540001087983 */ /* 0x000f220000300800 */
        /* <DEDUP_REMOVED lines=13> */
[----:B------:R-:W-:-:S03]  /*f0e0*/  PRMT R26, R26, 0x5410, R17 ;  /* 0x000054101a1a7816 */ /* 0x000fc60000000011 */
[----:B------:R-:W2:Y:S01]  /*f0f0*/  LDL.LU R17, [R1+0x830] ;  /* 0x0008300001117983 */ /* 0x000ea20000300800 */
[----:B----4-:R-:W-:-:S03]  /*f100*/  PRMT R29, R29, 0x5410, R18 ;  /* 0x000054101d1d7816 */ /* 0x010fc60000000012 */
[----:B------:R-:W4:Y:S01]  /*f110*/  LDL.LU R18, [R1+0x82c] ;  /* 0x00082c0001127983 */ /* 0x000f220000300800 */
[----:B---3--:R-:W-:Y:S02]  /*f120*/  PRMT R20, R20, 0x5410, R0 ;  /* 0x0000541014147816 */ /* 0x008fe40000000000 */
[----:B------:R-:W-:Y:S01]  /*f130*/  PRMT R25, R25, 0x5410, R14 ;  /* 0x0000541019197816 */ /* 0x000fe2000000000e */
[----:B------:R-:W3:Y:S04]  /*f140*/  LDL.LU R0, [R1+0x870] ;  /* 0x0008700001007983 */ /* 0x000ee80000300800 */
[----:B------:R0:W-:Y:S01]  /*f150*/  STL.64 [R1+0x98], R20 ;  /* 0x0000981401007387 */ /* 0x0001e20000100a00 */
[----:B------:R-:W-:Y:S02]  /*f160*/  PRMT R28, R28, 0x5410, R19 ;  /* 0x000054101c1c7816 */ /* 0x000fe40000000013 */
[----:B------:R-:W-:Y:S01]  /*f170*/  PRMT R23, R23, 0x5410, R12 ;  /* 0x0000541017177816 */ /* 0x000fe2000000000c */
[----:B0-----:R-:W4:Y:S04]  /*f180*/  LDL.LU R21, [R1+0x378] ;  /* 0x0003780001157983 */ /* 0x001f280000300800 */
        /* <DEDUP_REMOVED lines=8> */
[----:B--2---:R-:W-:-:S03]  /*f210*/  PRMT R23, R15, 0x5410, R16 ;  /* 0x000054100f177816 */ /* 0x004fc60000000010 */
[----:B------:R-:W2:Y:S04]  /*f220*/  LDL.LU R16, [R1+0x238] ;  /* 0x0002380001107983 */ /* 0x000ea80000300800 */
[----:B------:R-:W-:Y:S04]  /*f230*/  STL.64 [R1+0xd8], R26 ;  /* 0x0000d81a01007387 */ /* 0x000fe80000100a00 */
[----:B------:R-:W-:Y:S04]  /*f240*/  STL.64 [R1+0xe0], R28 ;  /* 0x0000e01c01007387 */ /* 0x000fe80000100a00 */
[----:B------:R-:W2:Y:S01]  /*f250*/  LDL.LU R15, [R1+0x244] ;  /* 0x00024400010f7983 */ /* 0x000ea20000300800 */
[----:B----4-:R-:W-:-:S03]  /*f260*/  PRMT R21, R21, 0x5410, R10 ;  /* 0x0000541015157816 */ /* 0x010fc6000000000a */
[----:B------:R-:W4:Y:S01]  /*f270*/  LDL.LU R10, [R1+0x84c] ;  /* 0x00084c00010a7983 */ /* 0x000f220000300800 */
[----:B---3--:R-:W-:-:S03]  /*f280*/  PRMT R20, R20, 0x5410, R11 ;  /* 0x0000541014147816 */ /* 0x008fc6000000000b */
[----:B------:R-:W3:Y:S04]  /*f290*/  LDL.LU R11, [R1+0x848] ;  /* 0x00084800010b7983 */ /* 0x000ee80000300800 */
[----:B------:R0:W-:Y:S02]  /*f2a0*/  STL.64 [R1+0xc0], R20 ;  /* 0x0000c01401007387 */ /* 0x0001e40000100a00 */
[----:B0-----:R-:W-:Y:S02]  /*f2b0*/  PRMT R20, R17, 0x5410, R18 ;  /* 0x0000541011147816 */ /* 0x001fe40000000012 */
[----:B------:R-:W4:Y:S04]  /*f2c0*/  LDL.LU R21, [R1+0x32c] ;  /* 0x00032c0001157983 */ /* 0x000f280000300800 */
[----:B------:R-:W2:Y:S01]  /*f2d0*/  LDL.LU R17, [R1+0x23c] ;  /* 0x00023c0001117983 */ /* 0x000ea20000300800 */
[----:B------:R-:W-:-:S02]  /*f2e0*/  PRMT R22, R13, 0x5410, R14 ;  /* 0x000054100d167816 */ /* 0x000fc4000000000e */
        /* <DEDUP_REMOVED lines=8> */
[----:B------:R-:W4:Y:S04]  /*f370*/  LDL.LU R2, [R1+0x280] ;  /* 0x0002800001027983 */ /* 0x000f280000300800 */
[----:B------:R-:W4:Y:S04]  /*f380*/  LDL.LU R3, [R1+0x284] ;  /* 0x0002840001037983 */ /* 0x000f280000300800 */
[----:B--2---:R0:W-:Y:S01]  /*f390*/  STL.64 [R1+0x7e8], R16 ;  /* 0x0007e81001007387 */ /* 0x0041e20000100a00 */
[----:B---3--:R-:W-:-:S02]  /*f3a0*/  PRMT R25, R11, 0x5410, R12 ;  /* 0x000054100b197816 */ /* 0x008fc4000000000c */
[----:B----4-:R-:W-:Y:S01]  /*f3b0*/  PRMT R24, R9, 0x5410, R10 ;  /* 0x0000541009187816 */ /* 0x010fe2000000000a */
        /* <DEDUP_REMOVED lines=112> */
.L_x_678:
[----:B------:R-:W-:-:S05]  /*fac0*/  IMAD.IADD R3, R1, 0x1, R12 ;  /* 0x0000000101037824 */ /* 0x000fca00078e020c */
[----:B------:R-:W2:Y:S02]  /*fad0*/  LDL.U8 R2, [R3+0x10] ;  /* 0x0000100003027983 */ /* 0x000ea40000100000 */
[----:B--2---:R-:W-:Y:S01]  /*fae0*/  ISETP.NE.AND P0, PT, R2, RZ, PT ;  /* 0x000000ff0200720c */ /* 0x004fe20003f05270 */
[----:B------:R-:W-:Y:S02]  /*faf0*/  IMAD.MOV.U32 R2, RZ, RZ, R12 ;  /* 0x000000ffff027224 */ /* 0x000fe400078e000c */
[----:B------:R-:W-:-:S10]  /*fb00*/  VIADD R12, R12, 0x1 ;  /* 0x000000010c0c7836 */ /* 0x000fd40000000000 */
[----:B------:R-:W-:Y:S05]  /*fb10*/  @P0 BRA `(.L_x_678) ;  /* 0xfffffffc00e80947 */ /* 0x000fea000383ffff */
[----:B------:R-:W-:Y:S05]  /*fb20*/  BSYNC.RECONVERGENT B2 ;  /* 0x0000000000027941 */ /* 0x000fea0003800200 */
.L_x_677:
[----:B------:R-:W-:Y:S01]  /*fb30*/  LOP3.LUT P0, RZ, R0, 0xff, RZ, 0xc0, !PT ;  /* 0x000000ff00ff7812 */ /* 0x000fe2000780c0ff */
[----:B------:R-:W-:-:S12]  /*fb40*/  BSSY.RECONVERGENT B2, `(.L_x_679) ;  /* 0x000000b000027945 */ /* 0x000fd80003800200 */
[----:B------:R-:W-:Y:S05]  /*fb50*/  @!P0 BRA `(.L_x_680) ;  /* 0x0000000000248947 */ /* 0x000fea0003800000 */
[----:B------:R-:W-:-:S07]  /*fb60*/  IMAD.MOV.U32 R4, RZ, RZ, RZ ;  /* 0x000000ffff047224 */ /* 0x000fce00078e00ff */
.L_x_681:
        /* <DEDUP_REMOVED lines=8> */
.L_x_680:
[----:B------:R-:W-:Y:S05]  /*fbf0*/  BSYNC.RECONVERGENT B2 ;  /* 0x0000000000027941 */ /* 0x000fea0003800200 */
.L_x_679:
        /* <DEDUP_REMOVED lines=20> */
[----:B--2---:R0:W-:Y:S04]  /*fd40*/  STL.64 [R1+0x260], R10 ;  /* 0x0002600a01007387 */ /* 0x0041e80000100a00 */
        /* <DEDUP_REMOVED lines=9> */
[----:B------:R0:W-:Y:S04]  /*fde0*/  STL.64 [R1+0x290], R20 ;  /* 0x0002901401007387 */ /* 0x0001e80000100a00 */
        /* <DEDUP_REMOVED lines=18> */
[----:B---3--:R-:W-:Y:S04]  /*ff10*/  STL [R1+0xc04], R10 ;  /* 0x000c040a01007387 */ /* 0x008fe80000100800 */
[----:B------:R0:W-:Y:S04]  /*ff20*/  STL [R1+0xc00], R11 ;  /* 0x000c000b01007387 */ /* 0x0001e80000100800 */
[----:B0-----:R-:W3:Y:S04]  /*ff30*/  LDL.LU.64 R10, [R1+0x5b8] ;  /* 0x0005b800010a7983 */ /* 0x001ee80000300a00 */
[----:B------:R0:W-:Y:S04]  /*ff40*/  STL [R1+0xbf0], R7 ;  /* 0x000bf00701007387 */ /* 0x0001e80000100800 */
[----:B0-----:R-:W3:Y:S04]  /*ff50*/  LDL.LU R7, [R1+0x304] ;  /* 0x0003040001077983 */ /* 0x001ee80000300800 */
[----:B------:R0:W-:Y:S04]  /*ff60*/  STL [R1+0xbf4], R6 ;  /* 0x000bf40601007387 */ /* 0x0001e80000100800 */
[----:B0-----:R-:W3:Y:S04]  /*ff70*/  LDL.LU R6, [R1+0x2a8] ;  /* 0x0002a80001067983 */ /* 0x001ee80000300800 */
[----:B--2---:R0:W-:Y:S04]  /*ff80*/  STL [R1+0xbfc], R8 ;  /* 0x000bfc0801007387 */ /* 0x0041e80000100800 */
[----:B0-----:R-:W2:Y:S04]  /*ff90*/  LDL.LU R8, [R1+0x2ac] ;  /* 0x0002ac0001087983 */ /* 0x001ea80000300800 */
[----:B----4-:R0:W-:Y:S04]  /*ffa0*/  STL.64 [R1+0xc08], R2 ;  /* 0x000c080201007387 */ /* 0x0101e80000100a00 */
[----:B0-----:R-:W4:Y:S04]  /*ffb0*/  LDL.LU.64 R2, [R1+0x2d8] ;  /* 0x0002d80001027983 */ /* 0x001f280000300a00 */
[----:B------:R0:W-:Y:S04]  /*ffc0*/  STL [R1+0xbe8], R5 ;  /* 0x000be80501007387 */ /* 0x0001e80000100800 */
[----:B0-----:R-:W4:Y:S04]  /*ffd0*/  LDL.LU R5, [R1+0x2a0] ;  /* 0x0002a00001057983 */ /* 0x001f280000300800 */
[----:B------:R0:W-:Y:S04]  /*ffe0*/  STL [R1+0xbec], R4 ;  /* 0x000bec0401007387 */ /* 0x0001e80000100800 */
[----:B0-----:R-:W4:Y:S01]  /*fff0*/  LDL.LU R4, [R1+0x2a4] ;  /* 0x0002a40001047983 */ /* 0x001f220000300800 */
[----:B---3--:R-:W-:-:S03]  /*10000*/  IMAD.IADD R0, R7, 0x1, R0 ;  /* 0x0000000107007824 */ /* 0x008fc600078e0200 */
[----:B------:R-:W3:Y:S04]  /*10010*/  LDL.LU R7, [R1+0x290] ;  /* 0x0002900001077983 */ /* 0x000ee80000300800 */
[----:B------:R0:W-:Y:S04]  /*10020*/  STL [R1+0xbf8], R9 ;  /* 0x000bf80901007387 */ /* 0x0001e80000100800 */
[----:B------:R1:W-:Y:S01]  /*10030*/  STL [R1+0x664], R0 ;  /* 0x0006640001007387 */ /* 0x0003e20000100800 */
[C---:B0-----:R-:W-:Y:S02]  /*10040*/  PRMT R9, R6.reuse, 0x7772, RZ ;  /* 0x0000777206097816 */ /* 0x041fe400000000ff */
[----:B-1----:R-:W-:-:S03]  /*10050*/  PRMT R0, R6, 0x7770, RZ ;  /* 0x0000777006007816 */ /* 0x002fc600000000ff */
[----:B------:R2:W-:Y:S02]  /*10060*/  STL [R1+0x2b4], R9 ;  /* 0x0002b40901007387 */ /* 0x0005e40000100800 */
[----:B--2---:R-:W-:-:S05]  /*10070*/  PRMT R9, R8, 0x7770, RZ ;  /* 0x0000777008097816 */ /* 0x004fca00000000ff */
[----:B------:R-:W-:Y:S01]  /*10080*/  STL [R1+0x2b8], R9 ;  /* 0x0002b80901007387 */ /* 0x000fe20000100800 */
[----:B----4-:R-:W-:-:S03]  /*10090*/  DADD R10, R2, R10 ;  /* 0x00000000020a7229 */ /* 0x010fc6000000000a */
[----:B------:R-:W2:Y:S04]  /*100a0*/  LDL.LU.64 R2, [R1+0xc08] ;  /* 0x000c080001027983 */ /* 0x000ea80000300a00 */
[----:B------:R0:W-:Y:S02]  /*100b0*/  STL.64 [R1+0x5b8], R10 ;  /* 0x0005b80a01007387 */ /* 0x0001e40000100a00 */
[C---:B0-----:R-:W-:Y:S02]  /*100c0*/  PRMT R11, R6.reuse, 0x7771, RZ ;  /* 0x00007771060b7816 */ /* 0x041fe400000000ff */
[----:B------:R-:W-:Y:S02]  /*100d0*/  PRMT R10, R6, 0x7773, RZ ;  /* 0x00007773060a7816 */ /* 0x000fe400000000ff */
[----:B------:R-:W4:Y:S01]  /*100e0*/  LDL.LU R6, [R1+0x294] ;  /* 0x0002940001067983 */ /* 0x000f220000300800 */
[----:B------:R-:W-:-:S03]  /*100f0*/  PRMT R9, R8, 0x7773, RZ ;  /* 0x0000777308097816 */ /* 0x000fc600000000ff */
[----:B------:R0:W-:Y:S04]  /*10100*/  STL [R1+0x2b0], R11 ;  /* 0x0002b00b01007387 */ /* 0x0001e80000100800 */
        /* <DEDUP_REMOVED lines=187> */
[----:B----4-:R-:W-:-:S03]  /*10cc0*/  PRMT R10, R7, 0x7771, RZ ;  /* 0x00007771070a7816 */ /* 0x010fc600000000ff */
[----:B------:R-:W-:Y:S04]  /*10cd0*/  STL.64 [R1+0x228], R18 ;  /* 0x0002281201007387 */ /* 0x000fe80000100a00 */
[----:B------:R-:W-:Y:S01]  /*10ce0*/  STL.64 [R1+0x220], R20 ;  /* 0x0002201401007387 */ /* 0x000fe20000100a00 */
[----:B0-----:R-:W-:-:S03]  /*10cf0*/  PRMT R9, R6, 0x7771, RZ ;  /* 0x0000777106097816 */ /* 0x001fc600000000ff */
        /* <DEDUP_REMOVED lines=29> */
[----:B------:R-:W4:Y:S04]  /*10ed0*/  LDL.LU R4, [R1+0x228] ;  /* 0x0002280001047983 */ /* 0x000f280000300800 */
[----:B------:R2:W-:Y:S04]  /*10ee0*/  STL [R1+0x44c], R5 ;  /* 0x00044c0501007387 */ /* 0x0005e80000100800 */
[----:B------:R0:W-:Y:S01]  /*10ef0*/  STL [R1+0x450], R10 ;  /* 0x0004500a01007387 */ /* 0x0001e20000100800 */
[----:B--2---:R-:W-:-:S02]  /*10f00*/  PRMT R5, R2, 0x7771, RZ ;  /* 0x0000777102057816 */ /* 0x004fc400000000ff */
        /* <DEDUP_REMOVED lines=8> */
[C---:B0-----:R-:W-:Y:S02]  /*10f90*/  PRMT R2, R3.reuse, 0x7771, RZ ;  /* 0x0000777103027816 */ /* 0x041fe400000000ff */
[----:B-1----:R-:W-:-:S03]  /*10fa0*/  PRMT R10, R3, 0x7770, RZ ;  /* 0x00007770030a7816 */ /* 0x002fc600000000ff */
        /* <DEDUP_REMOVED lines=119> */
[C---:B----4-:R-:W-:Y:S02]  /*11720*/  PRMT R2, R5.reuse, 0x7771, RZ ;  /* 0x0000777105027816 */ /* 0x050fe400000000ff */
[----:B0-----:R-:W-:-:S03]  /*11730*/  PRMT R4, R5, 0x7770, RZ ;  /* 0x0000777005047816 */ /* 0x001fc600000000ff */
[----:B------:R0:W-:Y:S04]  /*11740*/  STL [R1+0x538], R2 ;  /* 0x0005380201007387 */ /* 0x0001e80000100800 */
[----:B------:R1:W-:Y:S04]  /*11750*/  STL [R1+0x534], R4 ;  /* 0x0005340401007387 */ /* 0x0003e80000100800 */
[----:B------:R-:W-:Y:S01]  /*11760*/  STL [R1+0xb40], R5 ;  /* 0x000b400501007387 */ /* 0x000fe20000100800 */
[----:B0-----:R-:W-:-:S03]  /*11770*/  PRMT R2, R5, 0x7773, RZ ;  /* 0x0000777305027816 */ /* 0x001fc600000000ff */
[----:B------:R-:W-:Y:S01]  /*11780*/  STL [R1+0xb48], R5 ;  /* 0x000b480501007387 */ /* 0x000fe20000100800 */
[----:B-1----:R-:W-:-:S03]  /*11790*/  PRMT R4, R5, 0x7772, RZ ;  /* 0x0000777205047816 */ /* 0x002fc600000000ff */
[----:B------:R-:W-:Y:S04]  /*117a0*/  STL [R1+0xb9c], R5 ;  /* 0x000b9c0501007387 */ /* 0x000fe80000100800 */
[----:B------:R-:W-:Y:S04]  /*117b0*/  STL [R1+0xba4], R5 ;  /* 0x000ba40501007387 */ /* 0x000fe80000100800 */
[----:B------:R-:W-:Y:S04]  /*117c0*/  STL [R1+0xbac], R5 ;  /* 0x000bac0501007387 */ /* 0x000fe80000100800 */
[----:B------:R-:W-:Y:S04]  /*117d0*/  STL [R1+0xbb4], R5 ;  /* 0x000bb40501007387 */ /* 0x000fe80000100800 */
[----:B------:R-:W-:Y:S04]  /*117e0*/  STL [R1+0xbbc], R5 ;  /* 0x000bbc0501007387 */ /* 0x000fe80000100800 */
        /* <DEDUP_REMOVED lines=79> */
[----:B--2---:R-:W-:-:S03]  /*11ce0*/  PRMT R5, R26, 0x7773, RZ ;  /* 0x000077731a057816 */ /* 0x004fc600000000ff */
[----:B------:R0:W-:Y:S04]  /*11cf0*/  STL [R1+0x5a0], R2 ;  /* 0x0005a00201007387 */ /* 0x0001e80000100800 */
[----:B------:R1:W-:Y:S04]  /*11d00*/  STL [R1+0x598], R4 ;  /* 0x0005980401007387 */ /* 0x0003e80000100800 */
[----:B------:R2:W-:Y:S01]  /*11d10*/  STL [R1+0x6a0], R5 ;  /* 0x0006a00501007387 */ /* 0x0005e20000100800 */
[----:B0-----:R-:W-:Y:S02]  /*11d20*/  PRMT R2, R12, 0x7770, RZ ;  /* 0x000077700c027816 */ /* 0x001fe400000000ff */
[----:B-1----:R-:W-:-:S02]  /*11d30*/  PRMT R4, R11, 0x7773, RZ ;  /* 0x000077730b047816 */ /* 0x002fc400000000ff */
[----:B--2---:R-:W-:-:S03]  /*11d40*/  PRMT R5, R27, 0x7771, RZ ;  /* 0x000077711b057816 */ /* 0x004fc600000000ff */
[----:B------:R0:W-:Y:S04]  /*11d50*/  STL [R1+0x59c], R4 ;  /* 0x00059c0401007387 */ /* 0x0001e80000100800 */
[----:B------:R1:W-:Y:S04]  /*11d60*/  STL [R1+0x5a4], R2 ;  /* 0x0005a40201007387 */ /* 0x0003e80000100800 */
[----:B------:R2:W-:Y:S01]  /*11d70*/  STL [R1+0x6ac], R5 ;  /* 0x0006ac0501007387 */ /* 0x0005e20000100800 */
[C---:B0-----:R-:W-:Y:S02]  /*11d80*/  PRMT R4, R12.reuse, 0x7772, RZ ;  /* 0x000077720c047816 */ /* 0x041fe400000000ff */
[----:B-1----:R-:W-:-:S02]  /*11d90*/  PRMT R2, R12, 0x7773, RZ ;  /* 0x000077730c027816 */ /* 0x002fc400000000ff */
        /* <DEDUP_REMOVED lines=16> */
[----:B0-----:R-:W-:-:S03]  /*11ea0*/  PRMT R2, R14, 0x7772, RZ ;  /* 0x000077720e027816 */ /* 0x001fc600000000ff */
[----:B------:R0:W-:Y:S01]  /*11eb0*/  STL [R1+0x6c4], R5 ;  /* 0x0006c40501007387 */ /* 0x0001e20000100800 */
[----:B-1----:R-:W-:-:S03]  /*11ec0*/  PRMT R4, R14, 0x7773, RZ ;  /* 0x000077730e047816 */ /* 0x002fc600000000ff */
[----:B--2---:R-:W2:Y:S01]  /*11ed0*/  LDL.LU R14, [R1+0x640] ;  /* 0x00064000010e7983 */ /* 0x004ea20000300800 */
[----:B0-----:R-:W-:-:S05]  /*11ee0*/  PRMT R5, R29, 0x7771, RZ ;  /* 0x000077711d057816 */ /* 0x001fca00000000ff */
[----:B------:R0:W-:Y:S04]  /*11ef0*/  STL [R1+0x6cc], R5 ;  /* 0x0006cc0501007387 */ /* 0x0001e80000100800 */
[----:B0-----:R-:W3:Y:S04]  /*11f00*/  LDL.LU R5, [R1+0x2a8] ;  /* 0x0002a80001057983 */ /* 0x001ee80000300800 */
        /* <DEDUP_REMOVED lines=44> */
[----:B------:R0:W-:Y:S01]  /*121d0*/  STL [R1+0x65c], R4 ;  /* 0x00065c0401007387 */ /* 0x0001e20000100800 */
[----:B------:R-:W1:Y:S03]  /*121e0*/  S2UR UR4, SR_CTAID.X ;  /* 0x00000000000479c3 */ /* 0x000e660000002500 */
[----:B------:R4:W-:Y:S01]  /*121f0*/  STL [R1+0x634], R2 ;  /* 0x0006340201007387 */ /* 0x0009e20000100800 */
[----:B0-----:R-:W-:-:S03]  /*12200*/  PRMT R4, R23, 0x7772, RZ ;  /* 0x0000777217047816 */ /* 0x001fc600000000ff */
[----:B------:R0:W-:Y:S01]  /*12210*/  STL [R1+0xb44], R6 ;  /* 0x000b440601007387 */ /* 0x0001e20000100800 */
[----:B----4-:R-:W-:-:S03]  /*12220*/  PRMT R2, R21, 0x7772, RZ ;  /* 0x0000777215027816 */ /* 0x010fc600000000ff */
[----:B------:R4:W-:Y:S01]  /*12230*/  STL [R1+0x674], R4 ;  /* 0x0006740401007387 */ /* 0x0009e20000100800 */
[----:B0-----:R-:W-:Y:S02]  /*12240*/  PRMT R6, R22, 0x7771, RZ ;  /* 0x0000777116067816 */ /* 0x001fe400000000ff */
[----:B----4-:R-:W-:Y:S01]  /*12250*/  PRMT R4, R24, 0x7771, RZ ;  /* 0x0000777118047816 */ /* 0x010fe200000000ff */
[----:B------:R0:W-:Y:S04]  /*12260*/  STL [R1+0x650], R2 ;  /* 0x0006500201007387 */ /* 0x0001e80000100800 */
[----:B------:R4:W-:Y:S04]  /*12270*/  STL [R1+0x658], R6 ;  /* 0x0006580601007387 */ /* 0x0009e80000100800 */
[----:B------:R1:W-:Y:S01]  /*12280*/  STL [R1+0x67c], R4 ;  /* 0x00067c0401007387 */ /* 0x0003e20000100800 */
[----:B0-----:R-:W0:Y:S01]  /*12290*/  LDC R2, c[0x0][0x3a8] ;  /* 0x0000ea00ff027b82 */ /* 0x001e220000000800 */
[----:B----4-:R-:W-:-:S02]  /*122a0*/  PRMT R6, R23, 0x7770, RZ ;  /* 0x0000777017067816 */ /* 0x010fc400000000ff */
[----:B-1----:R-:W-:-:S03]  /*122b0*/  PRMT R4, R25, 0x7770, RZ ;  /* 0x0000777019047816 */ /* 0x002fc600000000ff */
[----:B------:R1:W-:Y:S04]  /*122c0*/  STL [R1+0x668], R6 ;  /* 0x0006680601007387 */ /* 0x0003e80000100800 */
[----:B------:R4:W-:Y:S01]  /*122d0*/  STL [R1+0x688], R4 ;  /* 0x0006880401007387 */ /* 0x0009e20000100800 */
[----:B-1----:R-:W-:Y:S02]  /*122e0*/  PRMT R6, R23, 0x7773, RZ ;  /* 0x0000777317067816 */ /* 0x002fe400000000ff */
[----:B----4-:R-:W-:-:S03]  /*122f0*/  PRMT R4, R25, 0x7773, RZ ;  /* 0x0000777319047816 */ /* 0x010fc600000000ff */
[----:B------:R1:W-:Y:S04]  /*12300*/  STL [R1+0x670], R6 ;  /* 0x0006700601007387 */ /* 0x0003e80000100800 */
[----:B------:R4:W-:Y:S01]  /*12310*/  STL [R1+0x690], R4 ;  /* 0x0006900401007387 */ /* 0x0009e20000100800 */
[----:B-1----:R-:W-:Y:S02]  /*12320*/  PRMT R6, R24, 0x7772, RZ ;  /* 0x0000777218067816 */ /* 0x002fe400000000ff */
[----:B----4-:R-:W-:-:S03]  /*12330*/  PRMT R4, R26, 0x7771, RZ ;  /* 0x000077711a047816 */ /* 0x010fc600000000ff */
[----:B------:R1:W-:Y:S04]  /*12340*/  STL [R1+0x684], R6 ;  /* 0x0006840601007387 */ /* 0x0003e80000100800 */
[----:B------:R4:W-:Y:S01]  /*12350*/  STL [R1+0x69c], R4 ;  /* 0x00069c0401007387 */ /* 0x0009e20000100800 */
[----:B-1----:R-:W-:Y:S01]  /*12360*/  PRMT R6, R25, 0x7771, RZ ;  /* 0x0000777119067816 */ /* 0x002fe200000000ff */
[----:B----4-:R-:W-:Y:S02]  /*12370*/  IMAD.U32 R4, RZ, RZ, UR4 ;  /* 0x00000004ff047e24 */ /* 0x010fe4000f8e00ff */
[----:B------:R0:W-:Y:S04]  /*12380*/  STL [R1+0xb80], R16 ;  /* 0x000b801001007387 */ /* 0x0001e80000100800 */
[----:B------:R1:W-:Y:S04]  /*12390*/  STL [R1+0x68c], R6 ;  /* 0x00068c0601007387 */ /* 0x0003e80000100800 */
[----:B------:R4:W-:Y:S01]  /*123a0*/  STL [R1+0x648], R4 ;  /* 0x0006480401007387 */ /* 0x0009e20000100800 */
[----:B0-----:R-:W-:Y:S01]  /*123b0*/  IMAD R16, R4, -0xc0, R2 ;  /* 0xffffff4004107824 */ /* 0x001fe200078e0202 */
[----:B-1----:R-:W-:-:S02]  /*123c0*/  PRMT R6, R26, 0x7772, RZ ;  /* 0x000077721a067816 */ /* 0x002fc400000000ff */
[----:B----4-:R-:W-:-:S03]  /*123d0*/  PRMT R4, R28, 0x7771, RZ ;  /* 0x000077711c047816 */ /* 0x010fc600000000ff */
[----:B------:R0:W-:Y:S04]  /*123e0*/  STL [R1+0x6a4], R6 ;  /* 0x0006a40601007387 */ /* 0x0001e80000100800 */
[----:B------:R1:W-:Y:S01]  /*123f0*/  STL [R1+0x6bc], R4 ;  /* 0x0006bc0401007387 */ /* 0x0003e20000100800 */
[----:B0-----:R-:W-:Y:S02]  /*12400*/  PRMT R6, R27, 0x7772, RZ ;  /* 0x000077721b067816 */ /* 0x001fe400000000ff */
[----:B-1----:R-:W-:Y:S01]  /*12410*/  PRMT R4, R28, 0x7773, RZ ;  /* 0x000077731c047816 */ /* 0x002fe200000000ff */
[----:B------:R-:W-:Y:S01]  /*12420*/  STL [R1+0xb4c], R7 ;  /* 0x000b4c0701007387 */ /* 0x000fe20000100800 */
[----:B--2---:R-:W-:-:S03]  /*12430*/  VIADD R14, R14, 0xc0 ;  /* 0x000000c00e0e7836 */ /* 0x004fc60000000000 */
[----:B------:R0:W-:Y:S04]  /*12440*/  STL [R1+0xbc0], R7 ;  /* 0x000bc00701007387 */ /* 0x0001e80000100800 */
[----:B------:R1:W-:Y:S04]  /*12450*/  STL [R1+0x6b4], R6 ;  /* 0x0006b40601007387 */ /* 0x0003e80000100800 */
[----:B------:R2:W-:Y:S01]  /*12460*/  STL [R1+0x6c0], R4 ;  /* 0x0006c00401007387 */ /* 0x0005e20000100800 */
[----:B0-----:R-:W-:Y:S02]  /*12470*/  PRMT R7, R27, 0x7770, RZ ;  /* 0x000077701b077816 */ /* 0x001fe400000000ff */
[----:B-1----:R-:W-:-:S02]  /*12480*/  PRMT R6, R29, 0x7770, RZ ;  /* 0x000077701d067816 */ /* 0x002fc400000000ff */
[C---:B--2---:R-:W-:Y:S02]  /*12490*/  PRMT R4, R29.reuse, 0x7772, RZ ;  /* 0x000077721d047816 */ /* 0x044fe400000000ff */
        /* <DEDUP_REMOVED lines=24> */
[----:B------:R-:W-:Y:S04]  /*12620*/  STL [R1+0x6d0], R4 ;  /* 0x0006d00401007387 */ /* 0x000fe80000100800 */
[----:B------:R3:W-:Y:S04]  /*12630*/  STL [R1+0xb70], R13 ;  /* 0x000b700d01007387 */ /* 0x0007e80000100800 */
[----:B------:R0:W-:Y:S04]  /*12640*/  STL [R1+0xb8c], R18 ;  /* 0x000b8c1201007387 */ /* 0x0001e80000100800 */
[----:B------:R-:W-:Y:S01]  /*12650*/  STL [R1+0x640], R14 ;  /* 0x0006400e01007387 */ /* 0x000fe20000100800 */
[----:B---3--:R-:W-:-:S03]  /*12660*/  PRMT R13, R5, 0x7610, R13 ;  /* 0x00007610050d7816 */ /* 0x008fc6000000000d */
[----:B------:R-:W-:Y:S04]  /*12670*/  STL [R1+0x708], R16 ;  /* 0x0007081001007387 */ /* 0x000fe80000100800 */
        /* <DEDUP_REMOVED lines=59> */
[----:B------:R-:W-:Y:S01]  /*12a30*/  STL.S16 [R1+0x3c0], R13 ;  /* 0x0003c00d01007387 */ /* 0x000fe20000100600 */
[----:B------:R-:W-:-:S03]  /*12a40*/  ISETP.GE.AND P0, PT, R14, R16, PT ;  /* 0x000000100e00720c */ /* 0x000fc60003f06270 */
[----:B---3--:R-:W-:Y:S04]  /*12a50*/  STL.64 [R1+0x8], R24 ;  /* 0x0000081801007387 */ /* 0x008fe80000100a00 */
[----:B0-----:R-:W2:Y:S01]  /*12a60*/  LDL.LU R18, [R1+0x2a4] ;  /* 0x0002a40001127983 */ /* 0x001ea20000300800 */
[----:B----4-:R-:W-:-:S03]  /*12a70*/  PRMT R5, R7, 0x7610, R5 ;  /* 0x0000761007057816 */ /* 0x010fc60000000005 */
[----:B------:R0:W-:Y:S04]  /*12a80*/  STL.S16 [R1+0x3b8], R3 ;  /* 0x0003b80301007387 */ /* 0x0001e80000100600 */
[----:B------:R3:W-:Y:S04]  /*12a90*/  STL.S16 [R1+0x3c8], R5 ;  /* 0x0003c80501007387 */ /* 0x0007e80000100600 */
[----:B-1----:R-:W4:Y:S04]  /*12aa0*/  LDL.LU R15, [R1+0x2dc] ;  /* 0x0002dc00010f7983 */ /* 0x002f280000300800 */
[----:B0-----:R-:W2:Y:S04]  /*12ab0*/  LDL.LU R3, [R1+0xbd4] ;  /* 0x000bd40001037983 */ /* 0x001ea80000300800 */
[----:B---3--:R-:W3:Y:S04]  /*12ac0*/  LDL.LU R5, [R1+0xbbc] ;  /* 0x000bbc0001057983 */ /* 0x008ee80000300800 */
[----:B------:R-:W4:Y:S04]  /*12ad0*/  LDL.LU R13, [R1+0x2ec] ;  /* 0x0002ec00010d7983 */ /* 0x000f280000300800 */
[----:B------:R-:W4:Y:S04]  /*12ae0*/  LDL.LU R7, [R1+0xbc0] ;  /* 0x000bc00001077983 */ /* 0x000f280000300800 */
[----:B------:R-:W4:Y:S04]  /*12af0*/  LDL.LU R14, [R1+0x2e4] ;  /* 0x0002e400010e7983 */ /* 0x000f280000300800 */
[----:B------:R-:W4:Y:S04]  /*12b00*/  LDL.LU.64 R24, [R1+0xbd8] ;  /* 0x000bd80001187983 */ /* 0x000f280000300a00 */
        /* <DEDUP_REMOVED lines=8> */
[----:B---3--:R-:W-:Y:S01]  /*12b90*/  PRMT R8, R12, 0x7610, R8 ;  /* 0x000076100c087816 */ /* 0x008fe20000000008 */
[----:B------:R0:W-:Y:S04]  /*12ba0*/  STL.S16 [R1+0x32c], R3 ;  /* 0x00032c0301007387 */ /* 0x0001e80000100600 */
[----:B------:R1:W-:Y:S04]  /*12bb0*/  STL.S16 [R1+0x334], R5 ;  /* 0x0003340501007387 */ /* 0x0003e80000100600 */
[----:B------:R-:W3:Y:S04]  /*12bc0*/  LDL.LU R12, [R1+0xbcc] ;  /* 0x000bcc00010c7983 */ /* 0x000ee80000300800 */
[----:B0-----:R-:W4:Y:S04]  /*12bd0*/  LDL.LU R3, [R1+0x298] ;  /* 0x0002980001037983 */ /* 0x001f280000300800 */
[----:B-1----:R-:W2:Y:S01]  /*12be0*/  LDL.LU R5, [R1+0xbac] ;  /* 0x000bac0001057983 */ /* 0x002ea20000300800 */
[----:B------:R-:W-:-:S03]  /*12bf0*/  PRMT R28, R15, 0x7610, R28 ;  /* 0x000076100f1c7816 */ /* 0x000fc6000000001c */
[----:B------:R0:W-:Y:S01]  /*12c00*/  STL.S16 [R1+0x3bc], R8 ;  /* 0x0003bc0801007387 */ /* 0x0001e20000100600 */
[----:B------:R-:W-:-:S03]  /*12c10*/  PRMT R7, R9, 0x7610, R7 ;  /* 0x0000761009077816 */ /* 0x000fc60000000007 */
[----:B------:R-:W4:Y:S04]  /*12c20*/  LDL.LU R21, [R1+0xbb0] ;  /* 0x000bb00001157983 */ /* 0x000f280000300800 */
[----:B------:R-:W4:Y:S04]  /*12c30*/  LDL.LU R15, [R1+0xb84] ;  /* 0x000b8400010f7983 */ /* 0x000f280000300800 */
[----:B0-----:R-:W4:Y:S01]  /*12c40*/  LDL.LU R8, [R1+0xbc8] ;  /* 0x000bc80001087983 */ /* 0x001f220000300800 */
[----:B--2---:R-:W-:Y:S02]  /*12c50*/  PRMT R5, R20, 0x7610, R5 ;  /* 0x0000761014057816 */ /* 0x004fe40000000005 */
[----:B---3--:R-:W-:-:S02]  /*12c60*/  PRMT R12, R10, 0x7610, R12 ;  /* 0x000076100a0c7816 */ /* 0x008fc4000000000c */
[----:B----4-:R-:W-:Y:S01]  /*12c70*/  PRMT R26, R3, 0x7610, R26 ;  /* 0x00007610031a7816 */ /* 0x010fe2000000001a */
[----:B------:R0:W-:Y:S04]  /*12c80*/  STL.S16 [R1+0x3d4], R5 ;  /* 0x0003d40501007387 */ /* 0x0001e80000100600 */
[----:B------:R-:W2:Y:S04]  /*12c90*/  LDL.LU R10, [R1+0x2e8] ;  /* 0x0002e800010a7983 */ /* 0x000ea80000300800 */
[----:B------:R-:W-:Y:S04]  /*12ca0*/  STL [R1+0x79c], R28 ;  /* 0x00079c1c01007387 */ /* 0x000fe80000100800 */
[----:B0-----:R-:W3:Y:S01]  /*12cb0*/  LDL.LU R5, [R1+0xba4] ;  /* 0x000ba40001057983 */ /* 0x001ee20000300800 */
[----:B------:R-:W-:-:S03]  /*12cc0*/  PRMT R8, R11, 0x7610, R8 ;  /* 0x000076100b087816 */ /* 0x000fc60000000008 */
[----:B------:R0:W-:Y:S04]  /*12cd0*/  STL [R1+0x7ac], R26 ;  /* 0x0007ac1a01007387 */ /* 0x0001e80000100800 */
[----:B------:R-:W-:Y:S04]  /*12ce0*/  STL.S16 [R1+0x3c4], R12 ;  /* 0x0003c40c01007387 */ /* 0x000fe80000100600 */
[----:B------:R-:W-:Y:S04]  /*12cf0*/  STL.S16 [R1+0x3cc], R7 ;  /* 0x0003cc0701007387 */ /* 0x000fe80000100600 */
[----:B0-----:R-:W4:Y:S04]  /*12d00*/  LDL.LU R26, [R1+0x290] ;  /* 0x00029000011a7983 */ /* 0x001f280000300800 */
[----:B------:R-:W4:Y:S01]  /*12d10*/  LDL.LU R20, [R1+0xba8] ;  /* 0x000ba80001147983 */ /* 0x000f220000300800 */
[----:B------:R-:W-:-:S03]  /*12d20*/  PRMT R27, R14, 0x7610, R27 ;  /* 0x000076100e1b7816 */ /* 0x000fc6000000001b */
[----:B------:R-:W4:Y:S01]  /*12d30*/  LDL.LU R9, [R1+0x2f8] ;  /* 0x0002f80001097983 */ /* 0x000f220000300800 */
[----:B------:R-:W-:-:S03]  /*12d40*/  PRMT R15, R16, 0x7610, R15 ;  /* 0x00007610100f7816 */ /* 0x000fc6000000000f */
[----:B------:R-:W4:Y:S01]  /*12d50*/  LDL.LU R3, [R1+0x310] ;  /* 0x0003100001037983 */ /* 0x000f220000300800 */
[----:B---3--:R-:W-:Y:S02]  /*12d60*/  PRMT R5, R19, 0x7610, R5 ;  /* 0x0000761013057816 */ /* 0x008fe40000000005 */
[----:B--2---:R-:W-:Y:S01]  /*12d70*/  PRMT R28, R10, 0x7610, R28 ;  /* 0x000076100a1c7816 */ /* 0x004fe2000000001c */
[----:B------:R0:W-:Y:S04]  /*12d80*/  STL.S16 [R1+0x330], R8 ;  /* 0x0003300801007387 */ /* 0x0001e80000100600 */
[----:B------:R1:W-:Y:S04]  /*12d90*/  STL.S16 [R1+0x3d8], R5 ;  /* 0x0003d80501007387 */ /* 0x0003e80000100600 */
[----:B------:R-:W2:Y:S04]  /*12da0*/  LDL.LU R10, [R1+0xb74] ;  /* 0x000b7400010a7983 */ /* 0x000ea80000300800 */
[----:B0-----:R-:W3:Y:S04]  /*12db0*/  LDL.LU R8, [R1+0x2f4] ;  /* 0x0002f40001087983 */ /* 0x001ee80000300800 */
[----:B-1----:R-:W2:Y:S01]  /*12dc0*/  LDL.LU R5, [R1+0xb9c] ;  /* 0x000b9c0001057983 */ /* 0x002ea20000300800 */
[----:B----4-:R-:W-:-:S03]  /*12dd0*/  PRMT R23, R26, 0x7610, R23 ;  /* 0x000076101a177816 */ /* 0x010fc60000000017 */
[----:B------:R-:W4:Y:S04]  /*12de0*/  LDL.LU R12, [R1+0x2f0] ;  /* 0x0002f000010c7983 */ /* 0x000f280000300800 */
[----:B------:R-:W4:Y:S04]  /*12df0*/  LDL.LU R7, [R1+0x2fc] ;  /* 0x0002fc0001077983 */ /* 0x000f280000300800 */
[----:B------:R-:W-:Y:S04]  /*12e00*/  STL [R1+0x7a4], R27 ;  /* 0x0007a41b01007387 */ /* 0x000fe80000100800 */
[----:B------:R-:W4:Y:S04]  /*12e10*/  LDL.LU R19, [R1+0xba0] ;  /* 0x000ba00001137983 */ /* 0x000f280000300800 */
[----:B------:R-:W4:Y:S04]  /*12e20*/  LDL.LU R11, [R1+0x29c] ;  /* 0x00029c00010b7983 */ /* 0x000f280000300800 */
[----:B------:R-:W4:Y:S04]  /*12e30*/  LDL.LU R16, [R1+0xb80] ;  /* 0x000b800001107983 */ /* 0x000f280000300800 */
[----:B------:R-:W4:Y:S01]  /*12e40*/  LDL.LU R14, [R1+0xb78] ;  /* 0x000b7800010e7983 */ /* 0x000f220000300800 */
[----:B--2---:R-:W-:-:S02]  /*12e50*/  PRMT R5, R4, 0x7610, R5 ;  /* 0x0000761004057816 */ /* 0x004fc40000000005 */
[----:B------:R-:W-:Y:S01]  /*12e60*/  PRMT R10, R13, 0x7610, R10 ;  /* 0x000076100d0a7816 */ /* 0x000fe2000000000a */
[----:B------:R-:W2:Y:S04]  /*12e70*/  LDL.LU R4, [R1+0xb98] ;  /* 0x000b980001047983 */ /* 0x000ea80000300800 */
[----:B------:R0:W-:Y:S04]  /*12e80*/  STL.S16 [R1+0x3dc], R5 ;  /* 0x0003dc0501007387 */ /* 0x0001e80000100600 */
[----:B------:R1:W-:Y:S04]  /*12e90*/  STL.S16 [R1+0x340], R10 ;  /* 0x0003400a01007387 */ /* 0x0003e80000100600 */
[----:B------:R3:W-:Y:S04]  /*12ea0*/  STL [R1+0x7c4], R23 ;  /* 0x0007c41701007387 */ /* 0x0007e80000100800 */
[----:B0-----:R-:W4:Y:S04]  /*12eb0*/  LDL.LU R5, [R1+0x300] ;  /* 0x0003000001057983 */ /* 0x001f280000300800 */
[----:B-1----:R-:W4:Y:S04]  /*12ec0*/  LDL.LU R10, [R1+0xb6c] ;  /* 0x000b6c00010a7983 */ /* 0x002f280000300800 */
[----:B---3--:R-:W3:Y:S01]  /*12ed0*/  LDL.LU R23, [R1+0x294] ;  /* 0x0002940001177983 */ /* 0x008ee20000300800 */
[----:B------:R-:W-:-:S03]  /*12ee0*/  PRMT R25, R8, 0x7610, R25 ;  /* 0x0000761008197816 */ /* 0x000fc60000000019 */
[----:B------:R-:W3:Y:S04]  /*12ef0*/  LDL.LU R27, [R1+0x30c] ;  /* 0x00030c00011b7983 */ /* 0x000ee80000300800 */
[----:B------:R-:W3:Y:S04]  /*12f00*/  LDL.LU R13, [R1+0xb70] ;  /* 0x000b7000010d7983 */ /* 0x000ee80000300800 */
[----:B------:R-:W3:Y:S04]  /*12f10*/  LDL.LU R8, [R1+0xb58] ;  /* 0x000b580001087983 */ /* 0x000ee80000300800 */
[----:B------:R-:W3:Y:S01]  /*12f20*/  LDL.LU R26, [R1+0x324] ;  /* 0x00032400011a7983 */ /* 0x000ee20000300800 */
[----:B--2---:R-:W-:-:S03]  /*12f30*/  PRMT R4, R17, 0x7610, R4 ;  /* 0x0000761011047816 */ /* 0x004fc60000000004 */
[----:B------:R-:W2:Y:S04]  /*12f40*/  LDL.LU R17, [R1+0xb94] ;  /* 0x000b940001117983 */ /* 0x000ea80000300800 */
[----:B------:R0:W-:Y:S04]  /*12f50*/  STL.S16 [R1+0x338], R4 ;  /* 0x0003380401007387 */ /* 0x0001e80000100600 */
[----:B0-----:R-:W4:Y:S02]  /*12f60*/  LDL.LU R4, [R1+0xb90] ;  /* 0x000b900001047983 */ /* 0x001f240000300800 */
[----:B----4-:R-:W-:-:S02]  /*12f70*/  PRMT R4, R6, 0x7610, R4 ;  /* 0x0000761006047816 */ /* 0x010fc40000000004 */
[----:B--2---:R-:W-:Y:S01]  /*12f80*/  PRMT R17, R18, 0x7610, R17 ;  /* 0x0000761012117816 */ /* 0x004fe20000000011 */
[----:B------:R-:W2:Y:S04]  /*12f90*/  LDL.LU R6, [R1+0x304] ;  /* 0x0003040001067983 */ /* 0x000ea80000300800 */
[----:B------:R0:W-:Y:S01]  /*12fa0*/  STL.S16 [R1+0x3e0], R4 ;  /* 0x0003e00401007387 */ /* 0x0001e20000100600 */
[----:B------:R-:W-:Y:S02]  /*12fb0*/  PRMT R10, R12, 0x7610, R10 ;  /* 0x000076100c0a7816 */ /* 0x000fe4000000000a */
[----:B------:R-:W-:Y:S01]  /*12fc0*/  PRMT R24, R7, 0x7610, R24 ;  /* 0x0000761007187816 */ /* 0x000fe20000000018 */
[----:B------:R1:W-:Y:S01]  /*12fd0*/  STL.S16 [R1+0x3e4], R17 ;  /* 0x0003e41101007387 */ /* 0x0003e20000100600 */
[----:B------:R-:W-:-:S02]  /*12fe0*/  PRMT R22, R5, 0x7610, R22 ;  /* 0x0000761005167816 */ /* 0x000fc40000000016 */
[----:B---3--:R-:W-:Y:S01]  /*12ff0*/  PRMT R20, R23, 0x7610, R20 ;  /* 0x0000761017147816 */ /* 0x008fe20000000014 */
[----:B------:R-:W-:Y:S04]  /*13000*/  STL.S16 [R1+0x33c], R15 ;  /* 0x00033c0f01007387 */ /* 0x000fe80000100600 */
[----:B0-----:R-:W3:Y:S04]  /*13010*/  LDL.LU R4, [R1+0x308] ;  /* 0x0003080001047983 */ /* 0x001ee80000300800 */
[----:B-1----:R-:W4:Y:S04]  /*13020*/  LDL.LU R17, [R1+0xb88] ;  /* 0x000b880001117983 */ /* 0x002f280000300800 */
[----:B------:R0:W-:Y:S04]  /*13030*/  STL.S16 [R1+0x3ec], R10 ;  /* 0x0003ec0a01007387 */ /* 0x0001e80000100600 */
[----:B------:R1:W-:Y:S04]  /*13040*/  STL.S16 [R1+0x3e8], R28 ;  /* 0x0003e81c01007387 */ /* 0x0003e80000100600 */
[----:B------:R1:W-:Y:S04]  /*13050*/  STL [R1+0x7b4], R25 ;  /* 0x0007b41901007387 */ /* 0x0003e80000100800 */
[----:B0-----:R-:W2:Y:S04]  /*13060*/  LDL.LU R10, [R1+0xb64] ;  /* 0x000b6400010a7983 */ /* 0x001ea80000300800 */
[----:B------:R0:W-:Y:S04]  /*13070*/  STL [R1+0x7bc], R24 ;  /* 0x0007bc1801007387 */ /* 0x0001e80000100800 */
[----:B------:R-:W4:Y:S04]  /*13080*/  LDL.LU R5, [R1+0xb48] ;  /* 0x000b480001057983 */ /* 0x000f280000300800 */
[----:B------:R0:W-:Y:S04]  /*13090*/  STL [R1+0x7cc], R22 ;  /* 0x0007cc1601007387 */ /* 0x0001e80000100800 */
[----:B------:R0:W-:Y:S04]  /*130a0*/  STL [R1+0x7dc], R20 ;  /* 0x0007dc1401007387 */ /* 0x0001e80000100800 */
[----:B------:R-:W4:Y:S04]  /*130b0*/  LDL.LU R18, [R1+0xb8c] ;  /* 0x000b8c0001127983 */ /* 0x000f280000300800 */
[----:B------:R-:W4:Y:S04]  /*130c0*/  LDL.LU R15, [R1+0xb7c] ;  /* 0x000b7c00010f7983 */ /* 0x000f280000300800 */
[----:B-1----:R-:W4:Y:S04]  /*130d0*/  LDL.LU R28, [R1+0x318] ;  /* 0x00031800011c7983 */ /* 0x002f280000300800 */
[----:B------:R-:W4:Y:S04]  /*130e0*/  LDL.LU R25, [R1+0x28c] ;  /* 0x00028c0001197983 */ /* 0x000f280000300800 */
[----:B0-----:R-:W4:Y:S04]  /*130f0*/  LDL.LU R24, [R1+0x320] ;  /* 0x0003200001187983 */ /* 0x001f280000300800 */
[----:B------:R-:W4:Y:S04]  /*13100*/  LDL.LU R22, [R1+0x31c] ;  /* 0x00031c0001167983 */ /* 0x000f280000300800 */
[----:B------:R-:W4:Y:S01]  /*13110*/  LDL.LU R20, [R1+0x314] ;  /* 0x0003140001147983 */ /* 0x000f220000300800 */
[----:B------:R-:W-:-:S02]  /*13120*/  PRMT R19, R27, 0x7610, R19 ;  /* 0x000076101b137816 */ /* 0x000fc40000000013 */
[----:B------:R-:W-:Y:S01]  /*13130*/  PRMT R8, R9, 0x7610, R8 ;  /* 0x0000761009087816 */ /* 0x000fe20000000008 */
[----:B------:R-:W4:Y:S01]  /*13140*/  LDL.LU R12, [R1+0xb68] ;  /* 0x000b6800010c7983 */ /* 0x000f220000300800 */
[----:B------:R-:W-:-:S03]  /*13150*/  PRMT R13, R26, 0x7610, R13 ;  /* 0x000076101a0d7816 */ /* 0x000fc6000000000d */
        /* <DEDUP_REMOVED lines=59> */
[----:B------:R0:W-:Y:S04]  /*13510*/  STL [R1+0x7d4], R21 ;  /* 0x0007d41501007387 */ /* 0x0001e80000100800 */
[----:B------:R-:W-:Y:S04]  /*13520*/  STL.S16 [R1+0x344], R8 ;  /* 0x0003440801007387 */ /* 0x000fe80000100600 */
[----:B------:R-:W-:Y:S04]  /*13530*/  STL [R1+0xa88], R29 ;  /* 0x000a881d01007387 */ /* 0x000fe80000100800 */
[----:B0-----:R-:W3:Y:S01]  /*13540*/  LDL.LU R21, [R1+0x288] ;  /* 0x0002880001157983 */ /* 0x001ee20000300800 */
[----:B------:R-:W-:-:S02]  /*13550*/  PRMT R19, R3, 0x7610, R19 ;  /* 0x0000761003137816 */ /* 0x000fc40000000013 */
[----:B--2---:R-:W-:Y:S01]  /*13560*/  PRMT R10, R11, 0x7610, R10 ;  /* 0x000076100b0a7816 */ /* 0x004fe2000000000a */
[----:B------:R-:W-:Y:S04]  /*13570*/  STL [R1+0xa90], R29 ;  /* 0x000a901d01007387 */ /* 0x000fe80000100800 */
[----:B------:R-:W-:Y:S01]  /*13580*/  STL [R1+0xa98], R29 ;  /* 0x000a981d01007387 */ /* 0x000fe20000100800 */
[----:B----4-:R-:W-:-:S03]  /*13590*/  PRMT R5, R6, 0x7610, R5 ;  /* 0x0000761006057816 */ /* 0x010fc60000000005 */
[----:B------:R0:W-:Y:S04]  /*135a0*/  STL.S16 [R1+0x3f0], R10 ;  /* 0x0003f00a01007387 */ /* 0x0001e80000100600 */
[----:B------:R1:W-:Y:S04]  /*135b0*/  STL.S16 [R1+0x348], R5 ;  /* 0x0003480501007387 */ /* 0x0003e80000100600 */
        /* <DEDUP_REMOVED lines=8> */
[----:B------:R-:W-:Y:S04]  /*13640*/  STL [R1+0xac8], R29 ;  /* 0x000ac81d01007387 */ /* 0x000fe80000100800 */
        /* <DEDUP_REMOVED lines=17> */
[----:B0-----:R-:W4:Y:S04]  /*13760*/  LDL.LU R10, [R1+0xb5c] ;  /* 0x000b5c00010a7983 */ /* 0x001f280000300800 */
[----:B------:R-:W2:Y:S04]  /*13770*/  LDL.LU R8, [R1+0xb50] ;  /* 0x000b500001087983 */ /* 0x000ea80000300800 */
[----:B------:R-:W2:Y:S04]  /*13780*/  LDL.LU R7, [R1+0xb4c] ;  /* 0x000b4c0001077983 */ /* 0x000ea80000300800 */
[----:B------:R-:W2:Y:S04]  /*13790*/  LDL.LU R6, [R1+0xb44] ;  /* 0x000b440001067983 */ /* 0x000ea80000300800 */
[----:B-1----:R-:W2:Y:S04]  /*137a0*/  LDL.LU R5, [R1+0xb40] ;  /* 0x000b400001057983 */ /* 0x002ea80000300800 */
[----:B------:R-:W4:Y:S04]  /*137b0*/  LDL.LU R4, [R1+0xb3c] ;  /* 0x000b3c0001047983 */ /* 0x000f280000300800 */
[----:B------:R-:W2:Y:S04]  /*137c0*/  LDL.LU R3, [R1+0xb38] ;  /* 0x000b380001037983 */ /* 0x000ea80000300800 */
[----:B------:R-:W-:Y:S04]  /*137d0*/  STL [R1+0x7ec], R18 ;  /* 0x0007ec1201007387 */ /* 0x000fe80000100800 */
[----:B------:R-:W-:Y:S04]  /*137e0*/  STL.S16 [R1+0x34c], R19 ;  /* 0x00034c1301007387 */ /* 0x000fe80000100600 */
[----:B------:R-:W2:Y:S04]  /*137f0*/  LDL.LU R28, [R1+0x280] ;  /* 0x00028000011c7983 */ /* 0x000ea80000300800 */
        /* <DEDUP_REMOVED lines=21> */
[----:B------:R-:W4:Y:S01]  /*13950*/  LDL.LU R26, [R1+0x374] ;  /* 0x00037400011a7983 */ /* 0x000f220000300800 */
[----:B------:R-:W-:-:S03]  /*13960*/  PRMT R16, R23, 0x7610, R16 ;  /* 0x0000761017107816 */ /* 0x000fc60000000010 */
[----:B------:R-:W3:Y:S04]  /*13970*/  LDL.LU R23, [R1+0x36c] ;  /* 0x00036c0001177983 */ /* 0x000ee80000300800 */
[----:B------:R0:W-:Y:S04]  /*13980*/  STL.S16 [R1+0x354], R16 ;  /* 0x0003541001007387 */ /* 0x0001e80000100600 */
[----:B------:R-:W3:Y:S04]  /*13990*/  LDL.LU R22, [R1+0x394] ;  /* 0x0003940001167983 */ /* 0x000ee80000300800 */
[----:B------:R-:W3:Y:S04]  /*139a0*/  LDL.LU R21, [R1+0x390] ;  /* 0x0003900001157983 */ /* 0x000ee80000300800 */
[----:B0-----:R-:W2:Y:S04]  /*139b0*/  LDL.LU R16, [R1+0x380] ;  /* 0x0003800001107983 */ /* 0x001ea80000300800 */
[----:B------:R-:W3:Y:S04]  /*139c0*/  LDL.LU R20, [R1+0x38c] ;  /* 0x00038c0001147983 */ /* 0x000ee80000300800 */
[----:B------:R-:W3:Y:S04]  /*139d0*/  LDL.LU R19, [R1+0x270] ;  /* 0x0002700001137983 */ /* 0x000ee80000300800 */
[----:B------:R-:W3:Y:S04]  /*139e0*/  LDL.LU R18, [R1+0x388] ;  /* 0x0003880001127983 */ /* 0x000ee80000300800 */
[----:B------:R-:W3:Y:S01]  /*139f0*/  LDL.LU R17, [R1+0x384] ;  /* 0x0003840001117983 */ /* 0x000ee20000300800 */
[----:B----4-:R-:W-:-:S03]  /*13a00*/  PRMT R4, R26, 0x7610, R4 ;  /* 0x000076101a047816 */ /* 0x010fc60000000004 */
[----:B------:R-:W4:Y:S01]  /*13a10*/  LDL.LU R26, [R1+0x3a0] ;  /* 0x0003a000011a7983 */ /* 0x000f220000300800 */
[----:B--2---:R-:W-:Y:S02]  /*13a20*/  PRMT R0, R16, 0x7610, R0 ;  /* 0x0000761010007816 */ /* 0x004fe40000000000 */
[----:B------:R-:W-:Y:S02]  /*13a30*/  PRMT R10, R24, 0x7610, R10 ;  /* 0x00007610180a7816 */ /* 0x000fe4000000000a */
[----:B------:R-:W-:Y:S01]  /*13a40*/  PRMT R11, R28, 0x7610, R11 ;  /* 0x000076101c0b7816 */ /* 0x000fe2000000000b */
[----:B------:R-:W-:Y:S04]  /*13a50*/  STL [R1+0x874], R0 ;  /* 0x0008740001007387 */ /* 0x000fe80000100800 */
[----:B------:R-:W-:Y:S04]  /*13a60*/  STL [R1+0x8fc], R0 ;  /* 0x0008fc0001007387 */ /* 0x000fe80000100800 */
[----:B------:R-:W-:Y:S04]  /*13a70*/  STL [R1+0x984], R0 ;  /* 0x0009840001007387 */ /* 0x000fe80000100800 */
[----:B------:R-:W-:Y:S04]  /*13a80*/  STL [R1+0xa0c], R0 ;  /* 0x000a0c0001007387 */ /* 0x000fe80000100800 */
[----:B------:R-:W-:Y:S04]  /*13a90*/  STL [R1+0xa94], R0 ;  /* 0x000a940001007387 */ /* 0x000fe80000100800 */
[----:B------:R4:W-:Y:S04]  /*13aa0*/  STL [R1+0xb1c], R0 ;  /* 0x000b1c0001007387 */ /* 0x0009e80000100800 */
[----:B------:R-:W2:Y:S04]  /*13ab0*/  LDL.LU R24, [R1+0x370] ;  /* 0x0003700001187983 */ /* 0x000ea80000300800 */
[----:B------:R-:W2:Y:S01]  /*13ac0*/  LDL.LU R28, [R1+0x368] ;  /* 0x00036800011c7983 */ /* 0x000ea20000300800 */
[----:B------:R-:W-:-:S02]  /*13ad0*/  PRMT R15, R25, 0x7610, R15 ;  /* 0x00007610190f7816 */ /* 0x000fc4000000000f */
[----:B---3--:R-:W-:Y:S01]  /*13ae0*/  PRMT R8, R27, 0x7610, R8 ;  /* 0x000076101b087816 */ /* 0x008fe20000000008 */
        /* <DEDUP_REMOVED lines=21> */
[----:B----4-:R-:W-:-:S02]  /*13c40*/  PRMT R0, R26, 0x7610, R0 ;  /* 0x000076101a007816 */ /* 0x010fc40000000000 */
[----:B--2---:R-:W-:-:S03]  /*13c50*/  PRMT R7, R28, 0x7610, R7 ;  /* 0x000076101c077816 */ /* 0x004fc60000000007 */
[----:B------:R0:W-:Y:S04]  /*13c60*/  STL.S16 [R1+0x238], R0 ;  /* 0x0002380001007387 */ /* 0x0001e80000100600 */
[----:B------:R-:W2:Y:S04]  /*13c70*/  LDL.LU R28, [R1+0x37c] ;  /* 0x00037c00011c7983 */ /* 0x000ea80000300800 */
[----:B------:R1:W-:Y:S04]  /*13c80*/  STL.S16 [R1+0x358], R15 ;  /* 0x0003580f01007387 */ /* 0x0003e80000100600 */
[----:B0-----:R-:W4:Y:S04]  /*13c90*/  LDL.LU R0, [R1+0x3b0] ;  /* 0x0003b00001007983 */ /* 0x001f280000300800 */
[----:B------:R-:W2:Y:S04]  /*13ca0*/  LDL.LU R27, [R1+0x378] ;  /* 0x00037800011b7983 */ /* 0x000ea80000300800 */
[----:B-1----:R-:W2:Y:S01]  /*13cb0*/  LDL.LU R15, [R1+0x27c] ;  /* 0x00027c00010f7983 */ /* 0x002ea20000300800 */
[----:B---3--:R-:W-:-:S03]  /*13cc0*/  PRMT R5, R25, 0x7610, R5 ;  /* 0x0000761019057816 */ /* 0x008fc60000000005 */
[----:B------:R-:W3:Y:S01]  /*13cd0*/  LDL.LU R25, [R1+0x39c] ;  /* 0x00039c0001197983 */ /* 0x000ee20000300800 */
[----:B------:R-:W-:-:S03]  /*13ce0*/  PRMT R6, R24, 0x7610, R6 ;  /* 0x0000761018067816 */ /* 0x000fc60000000006 */
[----:B------:R-:W3:Y:S04]  /*13cf0*/  LDL.LU R24, [R1+0x398] ;  /* 0x0003980001187983 */ /* 0x000ee80000300800 */
        /* <DEDUP_REMOVED lines=20> */
[----:B------:R-:W-:-:S03]  /*13e40*/  PRMT R12, R17, 0x7610, R12 ;  /* 0x00007610110c7816 */ /* 0x000fc6000000000c */
[----:B------:R-:W3:Y:S04]  /*13e50*/  LDL.LU R26, [R1+0x448] ;  /* 0x00044800011a7983 */ /* 0x000ee80000300800 */
[----:B----4-:R0:W-:Y:S01]  /*13e60*/  STL [R1+0xb24], R0 ;  /* 0x000b240001007387 */ /* 0x0101e20000100800 */
[----:B--2---:R-:W-:-:S03]  /*13e70*/  PRMT R3, R28, 0x7610, R3 ;  /* 0x000076101c037816 */ /* 0x004fc60000000003 */
[----:B------:R-:W2:Y:S01]  /*13e80*/  LDL.LU R28, [R1+0x3a4] ;  /* 0x0003a400011c7983 */ /* 0x000ea20000300800 */
[----:B------:R-:W-:Y:S02]  /*13e90*/  PRMT R2, R15, 0x7610, R2 ;  /* 0x000076100f027816 */ /* 0x000fe40000000002 */
[----:B------:R-:W-:Y:S01]  /*13ea0*/  PRMT R13, R27, 0x7610, R13 ;  /* 0x000076101b0d7816 */ /* 0x000fe2000000000d */
[----:B0-----:R-:W4:Y:S04]  /*13eb0*/  LDL.LU R0, [R1+0x26c] ;  /* 0x00026c0001007983 */ /* 0x001f280000300800 */
[----:B------:R-:W-:Y:S04]  /*13ec0*/  STL [R1+0x86c], R2 ;  /* 0x00086c0201007387 */ /* 0x000fe80000100800 */
[----:B------:R-:W-:Y:S04]  /*13ed0*/  STL [R1+0x8f4], R2 ;  /* 0x0008f40201007387 */ /* 0x000fe80000100800 */
[----:B------:R-:W-:Y:S04]  /*13ee0*/  STL [R1+0x97c], R2 ;  /* 0x00097c0201007387 */ /* 0x000fe80000100800 */
[----:B------:R-:W-:Y:S04]  /*13ef0*/  STL [R1+0xa04], R2 ;  /* 0x000a040201007387 */ /* 0x000fe80000100800 */
[----:B------:R-:W-:Y:S04]  /*13f00*/  STL [R1+0xa8c], R2 ;  /* 0x000a8c0201007387 */ /* 0x000fe80000100800 */
[----:B------:R2:W-:Y:S04]  /*13f10*/  STL [R1+0xb14], R2 ;  /* 0x000b140201007387 */ /* 0x0005e80000100800 */
[----:B------:R-:W2:Y:S04]  /*13f20*/  LDL.LU R27, [R1+0x268] ;  /* 0x00026800011b7983 */ /* 0x000ea80000300800 */
[----:B------:R-:W-:Y:S04]  /*13f30*/  STL [R1+0x864], R3 ;  /* 0x0008640301007387 */ /* 0x000fe80000100800 */
[----:B------:R-:W-:Y:S04]  /*13f40*/  STL [R1+0x8ec], R3 ;  /* 0x0008ec0301007387 */ /* 0x000fe80000100800 */
[----:B------:R-:W-:Y:S04]  /*13f50*/  STL [R1+0x974], R3 ;  /* 0x0009740301007387 */ /* 0x000fe80000100800 */
[----:B------:R-:W-:Y:S04]  /*13f60*/  STL [R1+0x9fc], R3 ;  /* 0x0009fc0301007387 */ /* 0x000fe80000100800 */
[----:B------:R-:W-:Y:S04]  /*13f70*/  STL [R1+0xa84], R3 ;  /* 0x000a840301007387 */ /* 0x000fe80000100800 */
[----:B------:R0:W-:Y:S01]  /*13f80*/  STL [R1+0xb0c], R3 ;  /* 0x000b0c0301007387 */ /* 0x0001e20000100800 */
[----:B---3--:R-:W-:-:S03]  /*13f90*/  PRMT R4, R25, 0x7610, R4 ;  /* 0x0000761019047816 */ /* 0x008fc60000000004 */
        /* <DEDUP_REMOVED lines=19> */
[----:B------:R-:W-:Y:S01]  /*140d0*/  STL.S16 [R1+0x228], R9 ;  /* 0x0002280901007387 */ /* 0x000fe20000100600 */
[----:B------:R-:W-:Y:S02]  /*140e0*/  PRMT R10, R19, 0x7610, R10 ;  /* 0x00007610130a7816 */ /* 0x000fe4000000000a */
[----:B------:R-:W-:Y:S01]  /*140f0*/  PRMT R11, R18, 0x7610, R11 ;  /* 0x00007610120b7816 */ /* 0x000fe2000000000b */
[----:B------:R-:W-:Y:S04]  /*14100*/  STL.S16 [R1+0x364], R12 ;  /* 0x0003640c01007387 */ /* 0x000fe80000100600 */
[----:B------:R-:W-:Y:S04]  /*14110*/  STL.S16 [R1+0x35c], R14 ;  /* 0x00035c0e01007387 */ /* 0x000fe80000100600 */
[----:B------:R-:W3:Y:S04]  /*14120*/  LDL.LU R15, [R1+0x420] ;  /* 0x00042000010f7983 */ /* 0x000ee80000300800 */
[----:B------:R-:W3:Y:S04]  /*14130*/  LDL.LU R17, [R1+0x424] ;  /* 0x0004240001117983 */ /* 0x000ee80000300800 */
[----:B------:R-:W3:Y:S04]  /*14140*/  LDL.LU R20, [R1+0x42c] ;  /* 0x00042c0001147983 */ /* 0x000ee80000300800 */
[----:B----4-:R1:W-:Y:S01]  /*14150*/  STL [R1+0xb2c], R0 ;  /* 0x000b2c0001007387 */ /* 0x0103e20000100800 */
[----:B--2---:R-:W-:-:S02]  /*14160*/  PRMT R2, R28, 0x7610, R2 ;  /* 0x000076101c027816 */ /* 0x004fc40000000002 */
[----:B0-----:R-:W-:Y:S01]  /*14170*/  PRMT R3, R27, 0x7610, R3 ;  /* 0x000076101b037816 */ /* 0x001fe20000000003 */
[----:B-1----:R-:W2:Y:S04]  /*14180*/  LDL.LU R0, [R1+0x3ac] ;  /* 0x0003ac0001007983 */ /* 0x002ea80000300800 */
[----:B------:R0:W-:Y:S04]  /*14190*/  STL.S16 [R1+0x240], R2 ;  /* 0x0002400201007387 */ /* 0x0001e80000100600 */
[----:B------:R1:W-:Y:S01]  /*141a0*/  STL.S16 [R1+0x36c], R4 ;  /* 0x00036c0401007387 */ /* 0x0003e20000100600 */
[----:B------:R-:W-:-:S03]  /*141b0*/  PRMT R5, R24, 0x7610, R5 ;  /* 0x0000761018057816 */ /* 0x000fc60000000005 */
[----:B------:R4:W-:Y:S04]  /*141c0*/  STL.S16 [R1+0x23c], R3 ;  /* 0x00023c0301007387 */ /* 0x0009e80000100600 */
[----:B0-----:R-:W3:Y:S04]  /*141d0*/  LDL.LU R2, [R1+0x3b4] ;  /* 0x0003b40001027983 */ /* 0x001ee80000300800 */
[----:B-1----:R-:W3:Y:S04]  /*141e0*/  LDL.LU R4, [R1+0x260] ;  /* 0x0002600001047983 */ /* 0x002ee80000300800 */
[----:B----4-:R-:W4:Y:S01]  /*141f0*/  LDL.LU R3, [R1+0x3f4] ;  /* 0x0003f40001037983 */ /* 0x010f220000300800 */
[----:B------:R-:W-:-:S02]  /*14200*/  PRMT R6, R23, 0x7610, R6 ;  /* 0x0000761017067816 */ /* 0x000fc40000000006 */
[----:B------:R-:W-:Y:S01]  /*14210*/  PRMT R7, R22, 0x7610, R7 ;  /* 0x0000761016077816 */ /* 0x000fe20000000007 */
[----:B------:R-:W-:Y:S04]  /*14220*/  STL.S16 [R1+0x368], R8 ;  /* 0x0003680801007387 */ /* 0x000fe80000100600 */
[----:B------:R-:W4:Y:S04]  /*14230*/  LDL.LU R9, [R1+0x404] ;  /* 0x0004040001097983 */ /* 0x000f280000300800 */
[----:B------:R-:W-:Y:S04]  /*14240*/  STL.S16 [R1+0x224], R10 ;  /* 0x0002240a01007387 */ /* 0x000fe80000100600 */
[----:B------:R-:W-:Y:S04]  /*14250*/  STL.S16 [R1+0x220], R11 ;  /* 0x0002200b01007387 */ /* 0x000fe80000100600 */
[----:B------:R-:W4:Y:S04]  /*14260*/  LDL.LU R12, [R1+0x40c] ;  /* 0x00040c00010c7983 */ /* 0x000f280000300800 */
        /* <DEDUP_REMOVED lines=48> */
[----:B0-----:R-:W2:Y:S04]  /*14570*/  LDL.LU R0, [R1+0x45c] ;  /* 0x00045c0001007983 */ /* 0x001ea80000300800 */
[----:B-1----:R-:W3:Y:S02]  /*14580*/  LDL.LU R29, [R1+0xb08] ;  /* 0x000b0800011d7983 */ /* 0x002ee40000300800 */
[----:B---3--:R-:W-:-:S02]  /*14590*/  PRMT R29, R4, 0x7610, R29 ;  /* 0x00007610041d7816 */ /* 0x008fc4000000001d */
[----:B--2---:R0:W-:Y:S04]  /*145a0*/  STL [R1+0xa9c], R0 ;  /* 0x000a9c0001007387 */ /* 0x0041e80000100800 */
        /* <DEDUP_REMOVED lines=747> */
.L_x_676:
[----:B------:R-:W-:Y:S05]  /*17460*/  BSYNC.RECONVERGENT B1 ;  /* 0x0000000000017941 */ /* 0x000fea0003800200 */
.L_x_675:
        /* <DEDUP_REMOVED lines=2300> */
.L_x_686:
[----:B------:R-:W-:-:S05]  /*20430*/  IMAD.IADD R3, R1, 0x1, R8 ;  /* 0x0000000101037824 */ /* 0x000fca00078e0208 */
[----:B------:R-:W2:Y:S02]  /*20440*/  LDL.U8 R2, [R3+0x10] ;  /* 0x0000100003027983 */ /* 0x000ea40000100000 */
[----:B--2---:R-:W-:Y:S01]  /*20450*/  ISETP.NE.AND P0, PT, R2, RZ, PT ;  /* 0x000000ff0200720c */ /* 0x004fe20003f05270 */
[----:B------:R-:W-:Y:S02]  /*20460*/  IMAD.MOV.U32 R2, RZ, RZ, R8 ;  /* 0x000000ffff027224 */ /* 0x000fe400078e0008 */
[----:B------:R-:W-:-:S10]  /*20470*/  VIADD R8, R8, 0x1 ;  /* 0x0000000108087836 */ /* 0x000fd40000000000 */
[----:B------:R-:W-:Y:S05]  /*20480*/  @P0 BRA `(.L_x_686) ;  /* 0xfffffffc00e80947 */ /* 0x000fea000383ffff */
[----:B------:R-:W-:Y:S05]  /*20490*/  BSYNC.RECONVERGENT B2 ;  /* 0x0000000000027941 */ /* 0x000fea0003800200 */
.L_x_685:
[----:B------:R-:W-:Y:S01]  /*204a0*/  LOP3.LUT P0, RZ, R0, 0xff, RZ, 0xc0, !PT ;  /* 0x000000ff00ff7812 */ /* 0x000fe2000780c0ff */
[----:B------:R-:W-:-:S12]  /*204b0*/  BSSY.RECONVERGENT B2, `(.L_x_687) ;  /* 0x000000b000027945 */ /* 0x000fd80003800200 */
[----:B------:R-:W-:Y:S05]  /*204c0*/  @!P0 BRA `(.L_x_688) ;  /* 0x0000000000248947 */ /* 0x000fea0003800000 */
[----:B------:R-:W-:-:S07]  /*204d0*/  IMAD.MOV.U32 R4, RZ, RZ, RZ ;  /* 0x000000ffff047224 */ /* 0x000fce00078e00ff */
.L_x_689:
        /* <DEDUP_REMOVED lines=8> */
.L_x_688:
[----:B------:R-:W-:Y:S05]  /*20560*/  BSYNC.RECONVERGENT B2 ;  /* 0x0000000000027941 */ /* 0x000fea0003800200 */
.L_x_687:
        /* <DEDUP_REMOVED lines=1918> */
.L_x_684:
[----:B------:R-:W-:Y:S05]  /*27d50*/  BSYNC.RECONVERGENT B1 ;  /* 0x0000000000017941 */ /* 0x000fea0003800200 */
.L_x_683:
        /* <DEDUP_REMOVED lines=2303> */
.L_x_693:
[----:B------:R-:W-:-:S05]  /*30d50*/  IMAD.IADD R3, R1, 0x1, R8 ;  /* 0x0000000101037824 */ /* 0x000fca00078e0208 */
[----:B------:R-:W2:Y:S02]  /*30d60*/  LDL.U8 R2, [R3+0x10] ;  /* 0x0000100003027983 */ /* 0x000ea40000100000 */
[----:B--2---:R-:W-:Y:S01]  /*30d70*/  ISETP.NE.AND P0, PT, R2, RZ, PT ;  /* 0x000000ff0200720c */ /* 0x004fe20003f05270 */
[----:B------:R-:W-:Y:S02]  /*30d80*/  IMAD.MOV.U32 R2, RZ, RZ, R8 ;  /* 0x000000ffff027224 */ /* 0x000fe400078e0008 */
[----:B------:R-:W-:-:S10]  /*30d90*/  VIADD R8, R8, 0x1 ;  /* 0x0000000108087836 */ /* 0x000fd40000000000 */
[----:B------:R-:W-:Y:S05]  /*30da0*/  @P0 BRA `(.L_x_693) ;  /* 0xfffffffc00e80947 */ /* 0x000fea000383ffff */
[----:B------:R-:W-:Y:S05]  /*30db0*/  BSYNC.RECONVERGENT B2 ;  /* 0x0000000000027941 */ /* 0x000fea0003800200 */
.L_x_692:
[----:B------:R-:W-:Y:S01]  /*30dc0*/  LOP3.LUT P0, RZ, R0, 0xff, RZ, 0xc0, !PT ;  /* 0x000000ff00ff7812 */ /* 0x000fe2000780c0ff */
[----:B------:R-:W-:-:S12]  /*30dd0*/  BSSY.RECONVERGENT B2, `(.L_x_694) ;  /* 0x000000b000027945 */ /* 0x000fd80003800200 */
[----:B------:R-:W-:Y:S05]  /*30de0*/  @!P0 BRA `(.L_x_695) ;  /* 0x0000000000248947 */ /* 0x000fea0003800000 */
[----:B------:R-:W-:-:S07]  /*30df0*/  IMAD.MOV.U32 R4, RZ, RZ, RZ ;  /* 0x000000ffff047224 */ /* 0x000fce00078e00ff */
.L_x_696:
        /* <DEDUP_REMOVED lines=8> */
.L_x_695:
[----:B------:R-:W-:Y:S05]  /*30e80*/  BSYNC.RECONVERGENT B2 ;  /* 0x0000000000027941 */ /* 0x000fea0003800200 */
.L_x_694:
        /* <DEDUP_REMOVED lines=1918> */
.L_x_691:
[----:B------:R-:W-:Y:S05]  /*38670*/  BSYNC.RECONVERGENT B1 ;  /* 0x0000000000017941 */ /* 0x000fea0003800200 */
.L_x_690:
        /* <DEDUP_REMOVED lines=2303> */
.L_x_700:
[----:B------:R-:W-:-:S05]  /*41670*/  IMAD.IADD R3, R1, 0x1, R8 ;  /* 0x0000000101037824 */ /* 0x000fca00078e0208 */
[----:B------:R-:W2:Y:S02]  /*41680*/  LDL.U8 R2, [R3+0x10] ;  /* 0x0000100003027983 */ /* 0x000ea40000100000 */
[----:B--2---:R-:W-:Y:S01]  /*41690*/  ISETP.NE.AND P0, PT, R2, RZ, PT ;  /* 0x000000ff0200720c */ /* 0x004fe20003f05270 */
[----:B------:R-:W-:Y:S02]  /*416a0*/  IMAD.MOV.U32 R2, RZ, RZ, R8 ;  /* 0x000000ffff027224 */ /* 0x000fe400078e0008 */
[----:B------:R-:W-:-:S10]  /*416b0*/  VIADD R8, R8, 0x1 ;  /* 0x0000000108087836 */ /* 0x000fd40000000000 */
[----:B------:R-:W-:Y:S05]  /*416c0*/  @P0 BRA `(.L_x_700) ;  /* 0xfffffffc00e80947 */ /* 0x000fea000383ffff */
[----:B------:R-:W-:Y:S05]  /*416d0*/  BSYNC.RECONVERGENT B2 ;  /* 0x0000000000027941 */ /* 0x000fea0003800200 */
.L_x_699:
[----:B------:R-:W-:Y:S01]  /*416e0*/  LOP3.LUT P0, RZ, R0, 0xff, RZ, 0xc0, !PT ;  /* 0x000000ff00ff7812 */ /* 0x000fe2000780c0ff */
[----:B------:R-:W-:-:S12]  /*416f0*/  BSSY.RECONVERGENT B2, `(.L_x_701) ;  /* 0x000000b000027945 */ /* 0x000fd80003800200 */
[----:B------:R-:W-:Y:S05]  /*41700*/  @!P0 BRA `(.L_x_702) ;  /* 0x0000000000248947 */ /* 0x000fea0003800000 */
[----:B------:R-:W-:-:S07]  /*41710*/  IMAD.MOV.U32 R4, RZ, RZ, RZ ;  /* 0x000000ffff047224 */ /* 0x000fce00078e00ff */
.L_x_703:
        /* <DEDUP_REMOVED lines=8> */
.L_x_702:
[----:B------:R-:W-:Y:S05]  /*417a0*/  BSYNC.RECONVERGENT B2 ;  /* 0x0000000000027941 */ /* 0x000fea0003800200 */
.L_x_701:
        /* <DEDUP_REMOVED lines=1918> */
.L_x_698:
[----:B------:R-:W-:Y:S05]  /*48f90*/  BSYNC.RECONVERGENT B1 ;  /* 0x0000000000017941 */ /* 0x000fea0003800200 */
.L_x_697:
        /* <DEDUP_REMOVED lines=2303> */
.L_x_707:
[----:B------:R-:W-:-:S05]  /*51f90*/  IMAD.IADD R3, R1, 0x1, R8 ;  /* 0x0000000101037824 */ /* 0x000fca00078e0208 */
[----:B------:R-:W2:Y:S02]  /*51fa0*/  LDL.U8 R2, [R3+0x10] ;  /* 0x0000100003027983 */ /* 0x000ea40000100000 */
[----:B--2---:R-:W-:Y:S01]  /*51fb0*/  ISETP.NE.AND P0, PT, R2, RZ, PT ;  /* 0x000000ff0200720c */ /* 0x004fe20003f05270 */
[----:B------:R-:W-:Y:S02]  /*51fc0*/  IMAD.MOV.U32 R2, RZ, RZ, R8 ;  /* 0x000000ffff027224 */ /* 0x000fe400078e0008 */
[----:B------:R-:W-:-:S10]  /*51fd0*/  VIADD R8, R8, 0x1 ;  /* 0x0000000108087836 */ /* 0x000fd40000000000 */
[----:B------:R-:W-:Y:S05]  /*51fe0*/  @P0 BRA `(.L_x_707) ;  /* 0xfffffffc00e80947 */ /* 0x000fea000383ffff */
[----:B------:R-:W-:Y:S05]  /*51ff0*/  BSYNC.RECONVERGENT B2 ;  /* 0x0000000000027941 */ /* 0x000fea0003800200 */
.L_x_706:
[----:B------:R-:W-:Y:S01]  /*52000*/  LOP3.LUT P0, RZ, R0, 0xff, RZ, 0xc0, !PT ;  /* 0x000000ff00ff7812 */ /* 0x000fe2000780c0ff */
[----:B------:R-:W-:-:S12]  /*52010*/  BSSY.RECONVERGENT B2, `(.L_x_708) ;  /* 0x000000b000027945 */ /* 0x000fd80003800200 */
[----:B------:R-:W-:Y:S05]  /*52020*/  @!P0 BRA `(.L_x_709) ;  /* 0x0000000000248947 */ /* 0x000fea0003800000 */
[----:B------:R-:W-:-:S07]  /*52030*/  IMAD.MOV.U32 R4, RZ, RZ, RZ ;  /* 0x000000ffff047224 */ /* 0x000fce00078e00ff */
.L_x_710:
        /* <DEDUP_REMOVED lines=8> */
.L_x_709:
[----:B------:R-:W-:Y:S05]  /*520c0*/  BSYNC.RECONVERGENT B2 ;  /* 0x0000000000027941 */ /* 0x000fea0003800200 */
.L_x_708:
        /* <DEDUP_REMOVED lines=1918> */
.L_x_705:
[----:B------:R-:W-:Y:S05]  /*598b0*/  BSYNC.RECONVERGENT B1 ;  /* 0x0000000000017941 */ /* 0x000fea0003800200 */
.L_x_704:
        /* <DEDUP_REMOVED lines=2294> */
.L_x_714:
[----:B------:R-:W-:-:S05]  /*62820*/  IMAD.IADD R3, R1, 0x1, R8 ;  /* 0x0000000101037824 */ /* 0x000fca00078e0208 */
[----:B------:R-:W2:Y:S02]  /*62830*/  LDL.U8 R2, [R3+0x10] ;  /* 0x0000100003027983 */ /* 0x000ea40000100000 */
[----:B--2---:R-:W-:Y:S01]  /*62840*/  ISETP.NE.AND P0, PT, R2, RZ, PT ;  /* 0x000000ff0200720c */ /* 0x004fe20003f05270 */
[----:B------:R-:W-:Y:S02]  /*62850*/  IMAD.MOV.U32 R2, RZ, RZ, R8 ;  /* 0x000000ffff027224 */ /* 0x000fe400078e0008 */
[----:B------:R-:W-:-:S10]  /*62860*/  VIADD R8, R8, 0x1 ;  /* 0x0000000108087836 */ /* 0x000fd40000000000 */
[----:B------:R-:W-:Y:S05]  /*62870*/  @P0 BRA `(.L_x_714) ;  /* 0xfffffffc00e80947 */ /* 0x000fea000383ffff */
[----:B------:R-:W-:Y:S05]  /*62880*/  BSYNC.RECONVERGENT B2 ;  /* 0x0000000000027941 */ /* 0x000fea0003800200 */
.L_x_713:
[----:B------:R-:W-:Y:S01]  /*62890*/  LOP3.LUT P0, RZ, R0, 0xff, RZ, 0xc0, !PT ;  /* 0x000000ff00ff7812 */ /* 0x000fe2000780c0ff */
[----:B------:R-:W-:-:S12]  /*628a0*/  BSSY.RECONVERGENT B2, `(.L_x_715) ;  /* 0x000000b000027945 */ /* 0x000fd80003800200 */
[----:B------:R-:W-:Y:S05]  /*628b0*/  @!P0 BRA `(.L_x_716) ;  /* 0x0000000000248947 */ /* 0x000fea0003800000 */
[----:B------:R-:W-:-:S07]  /*628c0*/  IMAD.MOV.U32 R4, RZ, RZ, RZ ;  /* 0x000000ffff047224 */ /* 0x000fce00078e00ff */
.L_x_717:
        /* <DEDUP_REMOVED lines=8> */
.L_x_716:
[----:B------:R-:W-:Y:S05]  /*62950*/  BSYNC.RECONVERGENT B2 ;  /* 0x0000000000027941 */ /* 0x000fea0003800200 */
.L_x_715:
        /* <DEDUP_REMOVED lines=1917> */
.L_x_712:
[----:B------:R-:W-:Y:S05]  /*6a130*/  BSYNC.RECONVERGENT B1 ;  /* 0x0000000000017941 */ /* 0x000fea0003800200 */
.L_x_711:
        /* <DEDUP_REMOVED lines=774> */
.L_x_719:
[----:B------:R-:W-:Y:S05]  /*6d1a0*/  BSYNC.RECONVERGENT B1 ;  /* 0x0000000000017941 */ /* 0x000fea0003800200 */
.L_x_718:
        /* <DEDUP_REMOVED lines=1225> */
.L_x_724:
[----:B------:R-:W-:-:S05]  /*71e40*/  IMAD.IADD R3, R1, 0x1, R6 ;  /* 0x0000000101037824 */ /* 0x000fca00078e0206 */
[----:B------:R-:W2:Y:S02]  /*71e50*/  LDL.U8 R2, [R3+0x10] ;  /* 0x0000100003027983 */ /* 0x000ea40000100000 */
[----:B--2---:R-:W-:Y:S01]  /*71e60*/  ISETP.NE.AND P1, PT, R2, RZ, PT ;  /* 0x000000ff0200720c */ /* 0x004fe20003f25270 */
[----:B------:R-:W-:Y:S02]  /*71e70*/  IMAD.MOV.U32 R2, RZ, RZ, R6 ;  /* 0x000000ffff027224 */ /* 0x000fe400078e0006 */
[----:B------:R-:W-:-:S10]  /*71e80*/  VIADD R6, R6, 0x1 ;  /* 0x0000000106067836 */ /* 0x000fd40000000000 */
[----:B------:R-:W-:Y:S05]  /*71e90*/  @P1 BRA `(.L_x_724) ;  /* 0xfffffffc00e81947 */ /* 0x000fea000383ffff */
[----:B------:R-:W-:Y:S05]  /*71ea0*/  BSYNC.RECONVERGENT B2 ;  /* 0x0000000000027941 */ /* 0x000fea0003800200 */
.L_x_723:
[----:B------:R-:W-:-:S13]  /*71eb0*/  LOP3.LUT P1, RZ, R4, 0xff, RZ, 0xc0, !PT ;  /* 0x000000ff04ff7812 */ /* 0x000fda000782c0ff */
[----:B------:R-:W-:Y:S05]  /*71ec0*/  @!P1 BRA `(.L_x_725) ;  /* 0x00000000002c9947 */ /* 0x000fea0003800000 */
[----:B------:R-:W-:Y:S01]  /*71ed0*/  BSSY.RECONVERGENT B2, `(.L_x_725) ;  /* 0x000000a000027945 */ /* 0x000fe20003800200 */
[----:B------:R-:W-:-:S07]  /*71ee0*/  IMAD.MOV.U32 R6, RZ, RZ, RZ ;  /* 0x000000ffff067224 */ /* 0x000fce00078e00ff */
.L_x_726:
        /* <DEDUP_REMOVED lines=9> */
.L_x_725:
        /* <DEDUP_REMOVED lines=1914> */
.L_x_722:
[----:B------:R-:W-:Y:S05]  /*79720*/  BSYNC.RECONVERGENT B1 ;  /* 0x0000000000017941 */ /* 0x000fea0003800200 */
.L_x_721:
        /* <DEDUP_REMOVED lines=1221> */
.L_x_730:
[----:B------:R-:W-:-:S05]  /*7e380*/  IMAD.IADD R3, R1, 0x1, R6 ;  /* 0x0000000101037824 */ /* 0x000fca00078e0206 */
[----:B------:R-:W2:Y:S02]  /*7e390*/  LDL.U8 R2, [R3+0x10] ;  /* 0x0000100003027983 */ /* 0x000ea40000100000 */
[----:B--2---:R-:W-:Y:S01]  /*7e3a0*/  ISETP.NE.AND P1, PT, R2, RZ, PT ;  /* 0x000000ff0200720c */ /* 0x004fe20003f25270 */
[----:B------:R-:W-:Y:S02]  /*7e3b0*/  IMAD.MOV.U32 R2, RZ, RZ, R6 ;  /* 0x000000ffff027224 */ /* 0x000fe400078e0006 */
[----:B------:R-:W-:-:S10]  /*7e3c0*/  VIADD R6, R6, 0x1 ;  /* 0x0000000106067836 */ /* 0x000fd40000000000 */
[----:B------:R-:W-:Y:S05]  /*7e3d0*/  @P1 BRA `(.L_x_730) ;  /* 0xfffffffc00e81947 */ /* 0x000fea000383ffff */
[----:B------:R-:W-:Y:S05]  /*7e3e0*/  BSYNC.RECONVERGENT B2 ;  /* 0x0000000000027941 */ /* 0x000fea0003800200 */
.L_x_729:
[----:B------:R-:W-:-:S13]  /*7e3f0*/  LOP3.LUT P1, RZ, R4, 0xff, RZ, 0xc0, !PT ;  /* 0x000000ff04ff7812 */ /* 0x000fda000782c0ff */
[----:B------:R-:W-:Y:S05]  /*7e400*/  @!P1 BRA `(.L_x_731) ;  /* 0x00000000002c9947 */ /* 0x000fea0003800000 */
[----:B------:R-:W-:Y:S01]  /*7e410*/  BSSY.RECONVERGENT B2, `(.L_x_731) ;  /* 0x000000a000027945 */ /* 0x000fe20003800200 */
[----:B------:R-:W-:-:S07]  /*7e420*/  IMAD.MOV.U32 R6, RZ, RZ, RZ ;  /* 0x000000ffff067224 */ /* 0x000fce00078e00ff */
.L_x_732:
        /* <DEDUP_REMOVED lines=9> */
.L_x_731:
        /* <DEDUP_REMOVED lines=1914> */
.L_x_728:
[----:B------:R-:W-:Y:S05]  /*85c60*/  BSYNC.RECONVERGENT B1 ;  /* 0x0000000000017941 */ /* 0x000fea0003800200 */
.L_x_727:
        /* <DEDUP_REMOVED lines=1221> */
.L_x_736:
[----:B------:R-:W-:-:S05]  /*8a8c0*/  IMAD.IADD R3, R1, 0x1, R6 ;  /* 0x0000000101037824 */ /* 0x000fca00078e0206 */
[----:B------:R-:W2:Y:S02]  /*8a8d0*/  LDL.U8 R2, [R3+0x10] ;  /* 0x0000100003027983 */ /* 0x000ea40000100000 */
[----:B--2---:R-:W-:Y:S01]  /*8a8e0*/  ISETP.NE.AND P1, PT, R2, RZ, PT ;  /* 0x000000ff0200720c */ /* 0x004fe20003f25270 */
[----:B------:R-:W-:Y:S02]  /*8a8f0*/  IMAD.MOV.U32 R2, RZ, RZ, R6 ;  /* 0x000000ffff027224 */ /* 0x000fe400078e0006 */
[----:B------:R-:W-:-:S10]  /*8a900*/  VIADD R6, R6, 0x1 ;  /* 0x0000000106067836 */ /* 0x000fd40000000000 */
[----:B------:R-:W-:Y:S05]  /*8a910*/  @P1 BRA `(.L_x_736) ;  /* 0xfffffffc00e81947 */ /* 0x000fea000383ffff */
[----:B------:R-:W-:Y:S05]  /*8a920*/  BSYNC.RECONVERGENT B2 ;  /* 0x0000000000027941 */ /* 0x000fea0003800200 */
.L_x_735:
[----:B------:R-:W-:-:S13]  /*8a930*/  LOP3.LUT P1, RZ, R4, 0xff, RZ, 0xc0, !PT ;  /* 0x000000ff04ff7812 */ /* 0x000fda000782c0ff */
[----:B------:R-:W-:Y:S05]  /*8a940*/  @!P1 BRA `(.L_x_737) ;  /* 0x00000000002c9947 */ /* 0x000fea0003800000 */
[----:B------:R-:W-:Y:S01]  /*8a950*/  BSSY.RECONVERGENT B2, `(.L_x_737) ;  /* 0x000000a000027945 */ /* 0x000fe20003800200 */
[----:B------:R-:W-:-:S07]  /*8a960*/  IMAD.MOV.U32 R6, RZ, RZ, RZ ;  /* 0x000000ffff067224 */ /* 0x000fce00078e00ff */
.L_x_738:
        /* <DEDUP_REMOVED lines=9> */
.L_x_737:
        /* <DEDUP_REMOVED lines=1914> */
.L_x_734:
[----:B------:R-:W-:Y:S05]  /*921a0*/  BSYNC.RECONVERGENT B1 ;  /* 0x0000000000017941 */ /* 0x000fea0003800200 */
.L_x_733:
        /* <DEDUP_REMOVED lines=1221> */
.L_x_742:
[----:B------:R-:W-:-:S05]  /*96e00*/  IMAD.IADD R3, R1, 0x1, R6 ;  /* 0x0000000101037824 */ /* 0x000fca00078e0206 */
[----:B------:R-:W2:Y:S02]  /*96e10*/  LDL.U8 R2, [R3+0x10] ;  /* 0x0000100003027983 */ /* 0x000ea40000100000 */
[----:B--2---:R-:W-:Y:S01]  /*96e20*/  ISETP.NE.AND P1, PT, R2, RZ, PT ;  /* 0x000000ff0200720c */ /* 0x004fe20003f25270 */
[----:B------:R-:W-:Y:S02]  /*96e30*/  IMAD.MOV.U32 R2, RZ, RZ, R6 ;  /* 0x000000ffff027224 */ /* 0x000fe400078e0006 */
[----:B------:R-:W-:-:S10]  /*96e40*/  VIADD R6, R6, 0x1 ;  /* 0x0000000106067836 */ /* 0x000fd40000000000 */
[----:B------:R-:W-:Y:S05]  /*96e50*/  @P1 BRA `(.L_x_742) ;  /* 0xfffffffc00e81947 */ /* 0x000fea000383ffff */
[----:B------:R-:W-:Y:S05]  /*96e60*/  BSYNC.RECONVERGENT B2 ;  /* 0x0000000000027941 */ /* 0x000fea0003800200 */
.L_x_741:
[----:B------:R-:W-:-:S13]  /*96e70*/  LOP3.LUT P1, RZ, R4, 0xff, RZ, 0xc0, !PT ;  /* 0x000000ff04ff7812 */ /* 0x000fda000782c0ff */
[----:B------:R-:W-:Y:S05]  /*96e80*/  @!P1 BRA `(.L_x_743) ;  /* 0x00000000002c9947 */ /* 0x000fea0003800000 */
[----:B------:R-:W-:Y:S01]  /*96e90*/  BSSY.RECONVERGENT B2, `(.L_x_743) ;  /* 0x000000a000027945 */ /* 0x000fe20003800200 */
[----:B------:R-:W-:-:S07]  /*96ea0*/  IMAD.MOV.U32 R6, RZ, RZ, RZ ;  /* 0x000000ffff067224 */ /* 0x000fce00078e00ff */
.L_x_744:
        /* <DEDUP_REMOVED lines=9> */
.L_x_743:
        /* <DEDUP_REMOVED lines=1914> */
.L_x_740:
[----:B------:R-:W-:Y:S05]  /*9e6e0*/  BSYNC.RECONVERGENT B1 ;  /* 0x0000000000017941 */ /* 0x000fea0003800200 */
.L_x_739:
        /* <DEDUP_REMOVED lines=1220> */
.L_x_746:
[----:B------:R-:W-:-:S05]  /*a3330*/  IMAD.IADD R3, R1, 0x1, R6 ;  /* 0x0000000101037824 */ /* 0x000fca00078e0206 */
[----:B------:R-:W2:Y:S02]  /*a3340*/  LDL.U8 R2, [R3+0x10] ;  /* 0x0000100003027983 */ /* 0x000ea40000100000 */
[----:B--2---:R-:W-:Y:S01]  /*a3350*/  ISETP.NE.AND P1, PT, R2, RZ, PT ;  /* 0x000000ff0200720c */ /* 0x004fe20003f25270 */
[----:B------:R-:W-:Y:S02]  /*a3360*/  IMAD.MOV.U32 R2, RZ, RZ, R6 ;  /* 0x000000ffff027224 */ /* 0x000fe400078e0006 */
[----:B------:R-:W-:-:S10]  /*a3370*/  VIADD R6, R6, 0x1 ;  /* 0x0000000106067836 */ /* 0x000fd40000000000 */
[----:B------:R-:W-:Y:S05]  /*a3380*/  @P1 BRA `(.L_x_746) ;  /* 0xfffffffc00e81947 */ /* 0x000fea000383ffff */
[----:B------:R-:W-:Y:S05]  /*a3390*/  BSYNC.RECONVERGENT B1 ;  /* 0x0000000000017941 */ /* 0x000fea0003800200 */
.L_x_745:
[----:B------:R-:W-:-:S13]  /*a33a0*/  LOP3.LUT P1, RZ, R4, 0xff, RZ, 0xc0, !PT ;  /* 0x000000ff04ff7812 */ /* 0x000fda000782c0ff */
[----:B------:R-:W-:Y:S05]  /*a33b0*/  @!P1 BRA `(.L_x_747) ;  /* 0x00000000002c9947 */ /* 0x000fea0003800000 */
[----:B------:R-:W-:Y:S01]  /*a33c0*/  BSSY.RECONVERGENT B1, `(.L_x_747) ;  /* 0x000000a000017945 */ /* 0x000fe20003800200 */
[----:B------:R-:W-:-:S07]  /*a33d0*/  IMAD.MOV.U32 R6, RZ, RZ, RZ ;  /* 0x000000ffff067224 */ /* 0x000fce00078e00ff */
.L_x_748:
        /* <DEDUP_REMOVED lines=9> */
.L_x_747:
        /* <DEDUP_REMOVED lines=1915> */
.L_x_672:
[----:B------:R-:W2:Y:S01]  /*aac20*/  LDL R29, [R1+0x648] ;  /* 0x00064800011d7983 */ /* 0x000ea20000100800 */
[----:B------:R-:W0:Y:S01]  /*aac30*/  LDC.64 R2, c[0x0][0x380] ;  /* 0x0000e000ff027b82 */ /* 0x000e220000000a00 */
[----:B-----5:R-:W2:Y:S02]  /*aac40*/  S2R R0, SR_TID.X ;  /* 0x0000000000007919 */ /* 0x020ea40000002100 */
[----:B--2---:R-:W-:-:S04]  /*aac50*/  IMAD R5, R29, 0xc0, R0 ;  /* 0x000000c01d057824 */ /* 0x004fc800078e0200 */
[----:B0-----:R-:W-:-:S05]  /*aac60*/  IMAD.WIDE.U32 R2, R5, 0x110, R2 ;  /* 0x0000011005027825 */ /* 0x001fca00078e0002 */
        /* <DEDUP_REMOVED lines=30> */
[----:B0-----:R-:W3:Y:S04]  /*aae50*/  LDL.LU R4, [R1+0x708] ;  /* 0x0007080001047983 */ /* 0x001ee80000300800 */
[----:B----4-:R0:W-:Y:S04]  /*aae60*/  STL.64 [R1+0x260], R12 ;  /* 0x0002600c01007387 */ /* 0x0101e80000100a00 */
[----:B0-----:R-:W4:Y:S04]  /*aae70*/  LDG.E.64 R12, desc[UR6][R2.64+0x50] ;  /* 0x00005006020c7981 */ /* 0x001f28000c1e1b00 */
[----:B--2---:R0:W-:Y:S04]  /*aae80*/  STL [R1+0xbb8], R8 ;  /* 0x000bb80801007387 */ /* 0x0041e80000100800 */
[----:B------:R1:W-:Y:S01]  /*aae90*/  STL [R1+0xbb4], R9 ;  /* 0x000bb40901007387 */ /* 0x0003e20000100800 */
[----:B0-----:R-:W-:-:S02]  /*aaea0*/  IMAD.MOV.U32 R8, RZ, RZ, R11 ;  /* 0x000000ffff087224 */ /* 0x001fc400078e000b */
[----:B-1----:R-:W-:Y:S02]  /*aaeb0*/  IMAD.MOV.U32 R9, RZ, RZ, R10 ;  /* 0x000000ffff097224 */ /* 0x002fe400078e000a */
[----:B------:R-:W2:Y:S04]  /*aaec0*/  LDG.E.64 R10, desc[UR6][R2.64+0x58] ;  /* 0x00005806020a7981 */ /* 0x000ea8000c1e1b00 */
[----:B------:R-:W-:Y:S04]  /*aaed0*/  STL.64 [R1+0x298], R18 ;  /* 0x0002981201007387 */ /* 0x000fe80000100a00 */
[----:B----4-:R0:W-:Y:S04]  /*aaee0*/  STL [R1+0xbc8], R12 ;  /* 0x000bc80c01007387 */ /* 0x0101e80000100800 */
[----:B------:R1:W-:Y:S04]  /*aaef0*/  STL [R1+0xbc4], R13 ;  /* 0x000bc40d01007387 */ /* 0x0003e80000100800 */
[----:B------:R-:W-:Y:S01]  /*aaf00*/  STL.64 [R1+0x290], R20 ;  /* 0x0002901401007387 */ /* 0x000fe20000100a00 */
[----:B0-----:R-:W-:-:S03]  /*aaf10*/  PRMT R12, R5, 0x7773, RZ ;  /* 0x00007773050c7816 */ /* 0x001fc600000000ff */
[----:B------:R-:W-:Y:S01]  /*aaf20*/  STL.64 [R1+0x288], R22 ;  /* 0x0002881601007387 */ /* 0x000fe20000100a00 */
        /* <DEDUP_REMOVED lines=11> */
[----:B------:R-:W4:Y:S01]  /*aafe0*/  LDG.E.64 R18, desc[UR6][R2.64+0xa0] ;  /* 0x0000a00602127981 */ /* 0x000f22000c1e1b00 */
[----:B-1----:R-:W-:-:S03]  /*aaff0*/  PRMT R13, R8, 0x7771, RZ ;  /* 0x00007771080d7816 */ /* 0x002fc600000000ff */
[----:B------:R0:W-:Y:S04]  /*ab000*/  STL [R1+0x2cc], R12 ;  /* 0x0002cc0c01007387 */ /* 0x0001e80000100800 */
[----:B------:R-:W4:Y:S04]  /*ab010*/  LDG.E.64 R20, desc[UR6][R2.64+0x98] ;  /* 0x0000980602147981 */ /* 0x000f28000c1e1b00 */
[----:B------:R-:W-:Y:S04]  /*ab020*/  STL.64 [R1+0x258], R14 ;  /* 0x0002580e01007387 */ /* 0x000fe80000100a00 */
[----:B--2---:R1:W-:Y:S04]  /*ab030*/  STL [R1+0xbc0], R10 ;  /* 0x000bc00a01007387 */ /* 0x0043e80000100800 */
[----:B------:R2:W-:Y:S01]  /*ab040*/  STL [R1+0xbbc], R11 ;  /* 0x000bbc0b01007387 */ /* 0x0005e20000100800 */
[----:B0-----:R-:W-:-:S03]  /*ab050*/  PRMT R12, R8, 0x7773, RZ ;  /* 0x00007773080c7816 */ /* 0x001fc600000000ff */
[----:B------:R-:W-:Y:S01]  /*ab060*/  STL [R1+0x2d0], R13 ;  /* 0x0002d00d01007387 */ /* 0x000fe20000100800 */
[----:B-1----:R-:W-:Y:S02]  /*ab070*/  IMAD.MOV.U32 R10, RZ, RZ, R0 ;  /* 0x000000ffff0a7224 */ /* 0x002fe400078e0000 */
[----:B------:R-:W0:Y:S01]  /*ab080*/  LDC R0, c[0x0][0x3ac] ;  /* 0x0000eb00ff007b82 */ /* 0x000e220000000800 */
[----:B------:R-:W4:Y:S04]  /*ab090*/  LDG.E.64 R22, desc[UR6][R2.64+0x90] ;  /* 0x0000900602167981 */ /* 0x000f28000c1e1b00 */
[----:B------:R1:W-:Y:S01]  /*ab0a0*/  STL.64 [R1+0x250], R16 ;  /* 0x0002501001007387 */ /* 0x0003e20000100a00 */
[----:B--2---:R-:W-:-:S03]  /*ab0b0*/  PRMT R11, R5, 0x7772, RZ ;  /* 0x00007772050b7816 */ /* 0x004fc600000000ff */
[----:B------:R-:W2:Y:S04]  /*ab0c0*/  LDG.E.64 R24, desc[UR6][R2.64+0x88] ;  /* 0x0000880602187981 */ /* 0x000ea8000c1e1b00 */
[----:B------:R-:W2:Y:S04]  /*ab0d0*/  LDG.E.64 R26, desc[UR6][R2.64+0x80] ;  /* 0x00008006021a7981 */ /* 0x000ea8000c1e1b00 */
[----:B------:R-:W2:Y:S04]  /*ab0e0*/  LDG.E.64 R28, desc[UR6][R2.64+0x78] ;  /* 0x00007806021c7981 */ /* 0x000ea8000c1e1b00 */
[----:B------:R-:W2:Y:S01]  /*ab0f0*/  LDG.E.64 R14, desc[UR6][R2.64+0x48] ;  /* 0x00004806020e7981 */ /* 0x000ea2000c1e1b00 */
[----:B0-----:R-:W-:-:S03]  /*ab100*/  IMAD R0, R0, 0xc0, RZ ;  /* 0x000000c000007824 */ /* 0x001fc600078e02ff */
[----:B------:R-:W-:Y:S02]  /*ab110*/  STL [R1+0x2a8], R12 ;  /* 0x0002a80c01007387 */ /* 0x000fe40000100800 */
[----:B---3--:R-:W-:Y:S02]  /*ab120*/  ISETP.GE.U32.AND P0, PT, R4, R0, PT ;  /* 0x000000000400720c */ /* 0x008fe40003f06070 */
[----:B-1----:R-:W3:Y:S04]  /*ab130*/  LDG.E.64 R16, desc[UR6][R2.64+0x40] ;  /* 0x0000400602107981 */ /* 0x002ee8000c1e1b00 */
[----:B------:R-:W4:Y:S01]  /*ab140*/  LDL.LU R4, [R1+0x298] ;  /* 0x0002980001047983 */ /* 0x000f220000300800 */
[----:B------:R-:W-:-:S03]  /*ab150*/  PRMT R0, R5, 0x7770, RZ ;  /* 0x0000777005007816 */ /* 0x000fc600000000ff */
[----:B------:R-:W2:Y:S04]  /*ab160*/  LDL.LU R5, [R1+0x29c] ;  /* 0x00029c0001057983 */ /* 0x000ea80000300800 */
[----:B------:R0:W-:Y:S02]  /*ab170*/  STL [R1+0x2bc], R11 ;  /* 0x0002bc0b01007387 */ /* 0x0001e40000100800 */
[----:B0-----:R-:W-:-:S05]  /*ab180*/  PRMT R11, R9, 0x7770, RZ ;  /* 0x00007770090b7816 */ /* 0x001fca00000000ff */
[----:B------:R0:W-:Y:S02]  /*ab190*/  STL [R1+0x2c0], R11 ;  /* 0x0002c00b01007387 */ /* 0x0001e40000100800 */
[----:B0-----:R-:W-:Y:S02]  /*ab1a0*/  PRMT R11, R9, 0x7773, RZ ;  /* 0x00007773090b7816 */ /* 0x001fe400000000ff */
[----:B------:R-:W3:Y:S04]  /*ab1b0*/  LDL.LU R9, [R1+0x290] ;  /* 0x0002900001097983 */ /* 0x000ee80000300800 */
        /* <DEDUP_REMOVED lines=150> */
[----:B------:R1:W-:Y:S04]  /*abb20*/  STL [R1+0x398], R12 ;  /* 0x0003980c01007387 */ /* 0x0003e80000100800 */
[----:B------:R1:W-:Y:S01]  /*abb30*/  STL.64 [R1+0x248], R18 ;  /* 0x0002481201007387 */ /* 0x0003e20000100a00 */
        /* <DEDUP_REMOVED lines=11> */
[----:B------:R-:W3:Y:S04]  /*abbf0*/  LDG.E.64 R18, desc[UR6][R2.64+0x38] ;  /* 0x0000380602127981 */ /* 0x000ee8000c1e1b00 */
[----:B0-----:R-:W3:Y:S04]  /*abc00*/  LDG.E.64 R20, desc[UR6][R2.64+0x30] ;  /* 0x0000300602147981 */ /* 0x001ee8000c1e1b00 */
[----:B-1----:R-:W3:Y:S04]  /*abc10*/  LDG.E.64 R22, desc[UR6][R2.64+0x28] ;  /* 0x0000280602167981 */ /* 0x002ee8000c1e1b00 */
[----:B------:R-:W3:Y:S04]  /*abc20*/  LDG.E.64 R24, desc[UR6][R2.64+0x20] ;  /* 0x0000200602187981 */ /* 0x000ee8000c1e1b00 */
[----:B------:R-:W3:Y:S04]  /*abc30*/  LDG.E.64 R26, desc[UR6][R2.64+0x18] ;  /* 0x00001806021a7981 */ /* 0x000ee8000c1e1b00 */
[----:B------:R-:W3:Y:S01]  /*abc40*/  LDG.E.64 R28, desc[UR6][R2.64+0x10] ;  /* 0x00001006021c7981 */ /* 0x000ee2000c1e1b00 */
[----:B----4-:R-:W-:-:S02]  /*abc50*/  PRMT R11, R4, 0x7770, RZ ;  /* 0x00007770040b7816 */ /* 0x010fc400000000ff */
[C---:B------:R-:W-:Y:S02]  /*abc60*/  PRMT R13, R4.reuse, 0x7771, RZ ;  /* 0x00007771040d7816 */ /* 0x040fe400000000ff */
[C---:B------:R-:W-:Y:S01]  /*abc70*/  PRMT R12, R4.reuse, 0x7772, RZ ;  /* 0x00007772040c7816 */ /* 0x040fe200000000ff */
        /* <DEDUP_REMOVED lines=726> */
[----:B0-----:R-:W3:Y:S04]  /*ae9e0*/  LDL.LU R5, [R1+0x330] ;  /* 0x0003300001057983 */ /* 0x001ee80000300800 */
[----:B------:R0:W-:Y:S04]  /*ae9f0*/  STL.S16 [R1+0x538], R8 ;  /* 0x0005380801007387 */ /* 0x0001e80000100600 */
[----:B0-----:R-:W3:Y:S01]  /*aea00*/  LDL.LU R8, [R1+0x33c] ;  /* 0x00033c0001087983 */ /* 0x001ee20000300800 */
        /* <DEDUP_REMOVED lines=235> */
[----:B0-----:R-:W2:Y:S02]  /*af8c0*/  LDL.LU R5, [R1+0xa50] ;  /* 0x000a500001057983 */ /* 0x001ea40000300800 */
[----:B--2---:R-:W-:-:S02]  /*af8d0*/  PRMT R5, R15, 0x7610, R5 ;  /* 0x000076100f057816 */ /* 0x004fc40000000005 */
        /* <DEDUP_REMOVED lines=222> */
[----:B------:R-:W2:Y:S04]  /*b06c0*/  LDL.LU R2, [R1+0x964] ;  /* 0x0009640001027983 */ /* 0x000ea80000300800 */
[----:B------:R0:W-:Y:S04]  /*b06d0*/  STL.S16 [R1+0x2b4], R9 ;  /* 0x0002b40901007387 */ /* 0x0001e80000100600 */
[----:B0-----:R-:W3:Y:S02]  /*b06e0*/  LDL.LU R9, [R1+0x960] ;  /* 0x0009600001097983 */ /* 0x001ee40000300800 */
[----:B---3--:R-:W-:-:S02]  /*b06f0*/  PRMT R9, R18, 0x7610, R9 ;  /* 0x0000761012097816 */ /* 0x008fc40000000009 */
[----:B------:R0:W-:Y:S04]  /*b0700*/  STL.S16 [R1+0x394], R12 ;  /* 0x0003940c01007387 */ /* 0x0001e80000100600 */
[----:B------:R1:W-:Y:S01]  /*b0710*/  STL.S16 [R1+0x2b8], R9 ;  /* 0x0002b80901007387 */ /* 0x0003e20000100600 */
[----:B--2---:R-:W-:Y:S02]  /*b0720*/  PRMT R2, R8, 0x7610, R2 ;  /* 0x0000761008027816 */ /* 0x004fe40000000002 */
[----:B------:R-:W-:Y:S01]  /*b0730*/  PRMT R26, R7, 0x7610, R26 ;  /* 0x00007610071a7816 */ /* 0x000fe2000000001a */
[----:B------:R-:W2:Y:S04]  /*b0740*/  LDL.LU R18, [R1+0x95c] ;  /* 0x00095c0001127983 */ /* 0x000ea80000300800 */
[----:B0-----:R-:W3:Y:S04]  /*b0750*/  LDL.LU R12, [R1+0x670] ;  /* 0x00067000010c7983 */ /* 0x001ee80000300800 */
[----:B-1----:R-:W2:Y:S01]  /*b0760*/  LDL.LU R9, [R1+0x958] ;  /* 0x0009580001097983 */ /* 0x002ea20000300800 */
[----:B----4-:R-:W-:-:S03]  /*b0770*/  PRMT R22, R24, 0x7610, R22 ;  /* 0x0000761018167816 */ /* 0x010fc60000000016 */
[----:B------:R0:W-:Y:S04]  /*b0780*/  STL.S16 [R1+0x2c0], R2 ;  /* 0x0002c00201007387 */ /* 0x0001e80000100600 */
[----:B------:R1:W-:Y:S04]  /*b0790*/  STL.S16 [R1+0x288], R26 ;  /* 0x0002881a01007387 */ /* 0x0003e80000100600 */
[----:B------:R-:W4:Y:S04]  /*b07a0*/  LDL.LU R8, [R1+0x674] ;  /* 0x0006740001087983 */ /* 0x000f280000300800 */
[----:B0-----:R-:W4:Y:S04]  /*b07b0*/  LDL.LU R2, [R1+0x678] ;  /* 0x0006780001027983 */ /* 0x001f280000300800 */
[----:B------:R-:W4:Y:S04]  /*b07c0*/  LDL.LU R7, [R1+0x90c] ;  /* 0x00090c0001077983 */ /* 0x000f280000300800 */
[----:B-1----:R-:W4:Y:S04]  /*b07d0*/  LDL.LU R26, [R1+0x698] ;  /* 0x00069800011a7983 */ /* 0x002f280000300800 */
[----:B------:R-:W4:Y:S01]  /*b07e0*/  LDL.LU R24, [R1+0x69c] ;  /* 0x00069c0001187983 */ /* 0x000f220000300800 */
[----:B--2---:R-:W-:-:S03]  /*b07f0*/  PRMT R9, R17, 0x7610, R9 ;  /* 0x0000761011097816 */ /* 0x004fc60000000009 */
[----:B------:R-:W-:Y:S04]  /*b0800*/  STL.S16 [R1+0x388], R22 ;  /* 0x0003881601007387 */ /* 0x000fe80000100600 */
[----:B------:R0:W-:Y:S01]  /*b0810*/  STL.S16 [R1+0x398], R9 ;  /* 0x0003980901007387 */ /* 0x0001e20000100600 */
[----:B---3--:R-:W-:-:S03]  /*b0820*/  PRMT R21, R12, 0x7610, R21 ;  /* 0x000076100c157816 */ /* 0x008fc60000000015 */
[----:B------:R-:W2:Y:S04]  /*b0830*/  LDL.LU R17, [R1+0x954] ;  /* 0x0009540001117983 */ /* 0x000ea80000300800 */
[----:B0-----:R-:W3:Y:S02]  /*b0840*/  LDL.LU R9, [R1+0x950] ;  /* 0x0009500001097983 */ /* 0x001ee40000300800 */
[----:B---3--:R-:W-:Y:S02]  /*b0850*/  PRMT R9, R16, 0x7610, R9 ;  /* 0x0000761010097816 */ /* 0x008fe40000000009 */
[----:B------:R-:W3:Y:S02]  /*b0860*/  LDL.LU R16, [R1+0x94c] ;  /* 0x00094c0001107983 */ /* 0x000ee40000300800 */
[----:B---3--:R-:W-:-:S02]  /*b0870*/  PRMT R16, R5, 0x7610, R16 ;  /* 0x0000761005107816 */ /* 0x008fc40000000010 */
[----:B------:R-:W3:Y:S02]  /*b0880*/  LDL.LU R5, [R1+0x92c] ;  /* 0x00092c0001057983 */ /* 0x000ee40000300800 */
[----:B---3--:R-:W-:Y:S02]  /*b0890*/  PRMT R5, R6, 0x7610, R5 ;  /* 0x0000761006057816 */ /* 0x008fe40000000005 */
[----:B------:R-:W3:Y:S04]  /*b08a0*/  LDL.LU R6, [R1+0x928] ;  /* 0x0009280001067983 */ /* 0x000ee80000300800 */
[----:B------:R0:W-:Y:S04]  /*b08b0*/  STL.S16 [R1+0x2a4], R5 ;  /* 0x0002a40501007387 */ /* 0x0001e80000100600 */
[----:B0-----:R-:W3:Y:S02]  /*b08c0*/  LDL.LU R5, [R1+0x924] ;  /* 0x0009240001057983 */ /* 0x001ee40000300800 */
[----:B---3--:R-:W-:-:S05]  /*b08d0*/  PRMT R6, R5, 0x7610, R6 ;  /* 0x0000761005067816 */ /* 0x008fca0000000006 */
[----:B------:R0:W-:Y:S04]  /*b08e0*/  STL.S16 [R1+0x2a8], R6 ;  /* 0x0002a80601007387 */ /* 0x0001e80000100600 */
[----:B0-----:R-:W3:Y:S04]  /*b08f0*/  LDL.LU R6, [R1+0x920] ;  /* 0x0009200001067983 */ /* 0x001ee80000300800 */
[----:B------:R0:W-:Y:S04]  /*b0900*/  STL.S16 [R1+0x2bc], R9 ;  /* 0x0002bc0901007387 */ /* 0x0001e80000100600 */
[----:B0-----:R-:W4:Y:S01]  /*b0910*/  LDL.LU R9, [R1+0x948] ;  /* 0x0009480001097983 */ /* 0x001f220000300800 */
[----:B---3--:R-:W-:-:S03]  /*b0920*/  PRMT R6, R11, 0x7610, R6 ;  /* 0x000076100b067816 */ /* 0x008fc60000000006 */
[----:B------:R-:W3:Y:S04]  /*b0930*/  LDL.LU R11, [R1+0x91c] ;  /* 0x00091c00010b7983 */ /* 0x000ee80000300800 */
[----:B------:R0:W-:Y:S04]  /*b0940*/  STL.S16 [R1+0x27c], R6 ;  /* 0x00027c0601007387 */ /* 0x0001e80000100600 */
[----:B0-----:R-:W2:Y:S01]  /*b0950*/  LDL.LU R6, [R1+0x918] ;  /* 0x0009180001067983 */ /* 0x001ea20000300800 */
[----:B----4-:R-:W-:-:S03]  /*b0960*/  PRMT R9, R15, 0x7610, R9 ;  /* 0x000076100f097816 */ /* 0x010fc60000000009 */
[----:B------:R-:W4:Y:S04]  /*b0970*/  LDL.LU R15, [R1+0x944] ;  /* 0x00094400010f7983 */ /* 0x000f280000300800 */
[----:B------:R0:W-:Y:S04]  /*b0980*/  STL.S16 [R1+0x294], R9 ;  /* 0x0002940901007387 */ /* 0x0001e80000100600 */
[----:B0-----:R-:W3:Y:S01]  /*b0990*/  LDL.LU R9, [R1+0x940] ;  /* 0x0009400001097983 */ /* 0x001ee20000300800 */
[----:B--2---:R-:W-:-:S03]  /*b09a0*/  PRMT R6, R10, 0x7610, R6 ;  /* 0x000076100a067816 */ /* 0x004fc60000000006 */
[----:B------:R-:W2:Y:S01]  /*b09b0*/  LDL.LU R10, [R1+0x914] ;  /* 0x00091400010a7983 */ /* 0x000ea20000300800 */
[----:B----4-:R-:W-:-:S03]  /*b09c0*/  PRMT R15, R4, 0x7610, R15 ;  /* 0x00007610040f7816 */ /* 0x010fc6000000000f */
[----:B------:R0:W-:Y:S04]  /*b09d0*/  STL.S16 [R1+0x384], R6 ;  /* 0x0003840601007387 */ /* 0x0001e80000100600 */
[----:B------:R-:W4:Y:S04]  /*b09e0*/  LDL.LU R4, [R1+0x934] ;  /* 0x0009340001047983 */ /* 0x000f280000300800 */
[----:B0-----:R-:W4:Y:S01]  /*b09f0*/  LDL.LU R6, [R1+0x910] ;  /* 0x0009100001067983 */ /* 0x001f220000300800 */
[----:B---3--:R-:W-:-:S03]  /*b0a00*/  PRMT R9, R14, 0x7610, R9 ;  /* 0x000076100e097816 */ /* 0x008fc60000000009 */
[----:B------:R-:W3:Y:S04]  /*b0a10*/  LDL.LU R14, [R1+0x93c] ;  /* 0x00093c00010e7983 */ /* 0x000ee80000300800 */
[----:B------:R0:W-:Y:S04]  /*b0a20*/  STL.S16 [R1+0x38c], R9 ;  /* 0x00038c0901007387 */ /* 0x0001e80000100600 */
[----:B0-----:R-:W4:Y:S01]  /*b0a30*/  LDL.LU R9, [R1+0x938] ;  /* 0x0009380001097983 */ /* 0x001f220000300800 */
[----:B--2---:R-:W-:-:S03]  /*b0a40*/  PRMT R10, R25, 0x7610, R10 ;  /* 0x00007610190a7816 */ /* 0x004fc6000000000a */
[----:B------:R0:W-:Y:S04]  /*b0a50*/  STL.S16 [R1+0x298], R15 ;  /* 0x0002980f01007387 */ /* 0x0001e80000100600 */
[----:B------:R1:W-:Y:S04]  /*b0a60*/  STL.S16 [R1+0x280], R10 ;  /* 0x0002800a01007387 */ /* 0x0003e80000100600 */
[----:B------:R-:W-:Y:S04]  /*b0a70*/  STL.S16 [R1+0x390], R16 ;  /* 0x0003901001007387 */ /* 0x000fe80000100600 */
[----:B0-----:R-:W2:Y:S04]  /*b0a80*/  LDL.LU R15, [R1+0x67c] ;  /* 0x00067c00010f7983 */ /* 0x001ea80000300800 */
[----:B-1----:R-:W2:Y:S01]  /*b0a90*/  LDL.LU R10, [R1+0x690] ;  /* 0x00069000010a7983 */ /* 0x002ea20000300800 */
[----:B---3--:R-:W-:-:S02]  /*b0aa0*/  PRMT R14, R13, 0x7610, R14 ;  /* 0x000076100d0e7816 */ /* 0x008fc4000000000e */
[----:B----4-:R-:W-:Y:S01]  /*b0ab0*/  PRMT R11, R6, 0x7610, R11 ;  /* 0x00007610060b7816 */ /* 0x010fe2000000000b */
[----:B------:R-:W3:Y:S04]  /*b0ac0*/  LDL.LU R13, [R1+0x930] ;  /* 0x00093000010d7983 */ /* 0x000ee80000300800 */
[----:B------:R0:W-:Y:S01]  /*b0ad0*/  STL.S16 [R1+0x2a0], R14 ;  /* 0x0002a00e01007387 */ /* 0x0001e20000100600 */
[----:B------:R-:W-:-:S03]  /*b0ae0*/  PRMT R9, R4, 0x7610, R9 ;  /* 0x0000761004097816 */ /* 0x000fc60000000009 */
[----:B------:R-:W-:Y:S04]  /*b0af0*/  STL.S16 [R1+0x284], R11 ;  /* 0x0002840b01007387 */ /* 0x000fe80000100600 */
[----:B------:R1:W-:Y:S04]  /*b0b00*/  STL.S16 [R1+0x29c], R9 ;  /* 0x00029c0901007387 */ /* 0x0003e80000100600 */
[----:B0-----:R-:W4:Y:S04]  /*b0b10*/  LDL.LU R14, [R1+0x684] ;  /* 0x00068400010e7983 */ /* 0x001f280000300800 */
[----:B------:R-:W3:Y:S04]  /*b0b20*/  LDL.LU R16, [R1+0x688] ;  /* 0x0006880001107983 */ /* 0x000ee80000300800 */
[----:B-1----:R-:W4:Y:S04]  /*b0b30*/  LDL.LU R9, [R1+0x680] ;  /* 0x0006800001097983 */ /* 0x002f280000300800 */
[----:B------:R-:W3:Y:S04]  /*b0b40*/  LDL.LU R25, [R1+0x68c] ;  /* 0x00068c0001197983 */ /* 0x000ee80000300800 */
[----:B------:R-:W4:Y:S04]  /*b0b50*/  LDL.LU R11, [R1+0x694] ;  /* 0x00069400010b7983 */ /* 0x000f280000300800 */
[----:B------:R-:W3:Y:S04]  /*b0b60*/  LDL.LU R12, [R1+0x6a0] ;  /* 0x0006a000010c7983 */ /* 0x000ee80000300800 */
[----:B------:R-:W3:Y:S01]  /*b0b70*/  LDL.LU R22, [R1+0x6a4] ;  /* 0x0006a40001167983 */ /* 0x000ee20000300800 */
[----:B--2---:R-:W-:-:S03]  /*b0b80*/  PRMT R27, R10, 0x7610, R27 ;  /* 0x000076100a1b7816 */ /* 0x004fc6000000001b */
[----:B------:R-:W4:Y:S02]  /*b0b90*/  LDL.LU R10, [R1+0x8ec] ;  /* 0x0008ec00010a7983 */ /* 0x000f240000300800 */
[----:B----4-:R-:W-:Y:S02]  /*b0ba0*/  PRMT R10, R11, 0x7610, R10 ;  /* 0x000076100b0a7816 */ /* 0x010fe4000000000a */
[----:B------:R-:W2:Y:S04]  /*b0bb0*/  LDL.LU R11, [R1+0x8e8] ;  /* 0x0008e800010b7983 */ /* 0x000ea80000300800 */
[----:B------:R0:W-:Y:S04]  /*b0bc0*/  STL.S16 [R1+0x250], R10 ;  /* 0x0002500a01007387 */ /* 0x0001e80000100600 */
[----:B0-----:R-:W2:Y:S02]  /*b0bd0*/  LDL.LU R10, [R1+0x8e4] ;  /* 0x0008e400010a7983 */ /* 0x001ea40000300800 */
[----:B--2---:R-:W-:-:S05]  /*b0be0*/  PRMT R11, R10, 0x7610, R11 ;  /* 0x000076100a0b7816 */ /* 0x004fca000000000b */
[----:B------:R0:W-:Y:S04]  /*b0bf0*/  STL.S16 [R1+0x254], R11 ;  /* 0x0002540b01007387 */ /* 0x0001e80000100600 */
[----:B0-----:R-:W2:Y:S02]  /*b0c00*/  LDL.LU R11, [R1+0x8e0] ;  /* 0x0008e000010b7983 */ /* 0x001ea40000300800 */
[----:B--2---:R-:W-:Y:S02]  /*b0c10*/  PRMT R11, R24, 0x7610, R11 ;  /* 0x00007610180b7816 */ /* 0x004fe4000000000b */
[----:B------:R-:W-:Y:S01]  /*b0c20*/  PRMT R18, R9, 0x7610, R18 ;  /* 0x0000761009127816 */ /* 0x000fe20000000012 */
[----:B------:R0:W-:Y:S04]  /*b0c30*/  STL.S16 [R1+0x28c], R21 ;  /* 0x00028c1501007387 */ /* 0x0001e80000100600 */
[----:B------:R1:W-:Y:S04]  /*b0c40*/  STL.S16 [R1+0x378], R11 ;  /* 0x0003780b01007387 */ /* 0x0003e80000100600 */
[----:B------:R2:W-:Y:S01]  /*b0c50*/  STL.S16 [R1+0x270], R18 ;  /* 0x0002701201007387 */ /* 0x0005e20000100600 */
[----:B------:R-:W-:-:S03]  /*b0c60*/  PRMT R19, R14, 0x7610, R19 ;  /* 0x000076100e137816 */ /* 0x000fc60000000013 */
[----:B0-----:R-:W4:Y:S04]  /*b0c70*/  LDL.LU R21, [R1+0x6a8] ;  /* 0x0006a80001157983 */ /* 0x001f280000300800 */
[----:B-1----:R-:W4:Y:S04]  /*b0c80*/  LDL.LU R11, [R1+0x8d8] ;  /* 0x0008d800010b7983 */ /* 0x002f280000300800 */
[----:B--2---:R-:W2:Y:S04]  /*b0c90*/  LDL.LU R18, [R1+0x6bc] ;  /* 0x0006bc0001127983 */ /* 0x004ea80000300800 */
[----:B------:R-:W2:Y:S01]  /*b0ca0*/  LDL.LU R14, [R1+0x6c0] ;  /* 0x0006c000010e7983 */ /* 0x000ea20000300800 */
[----:B------:R-:W-:-:S02]  /*b0cb0*/  PRMT R17, R7, 0x7610, R17 ;  /* 0x0000761007117816 */ /* 0x000fc40000000011 */
[----:B---3--:R-:W-:Y:S01]  /*b0cc0*/  PRMT R3, R16, 0x7610, R3 ;  /* 0x0000761010037816 */ /* 0x008fe20000000003 */
[----:B------:R-:W3:Y:S04]  /*b0cd0*/  LDL.LU R9, [R1+0x8f8] ;  /* 0x0008f80001097983 */ /* 0x000ee80000300800 */
[----:B------:R-:W3:Y:S01]  /*b0ce0*/  LDL.LU R16, [R1+0x6c4] ;  /* 0x0006c40001107983 */ /* 0x000ee20000300800 */
[----:B------:R-:W-:Y:S02]  /*b0cf0*/  PRMT R20, R8, 0x7610, R20 ;  /* 0x0000761008147816 */ /* 0x000fe40000000014 */
[----:B------:R-:W-:Y:S01]  /*b0d00*/  PRMT R13, R2, 0x7610, R13 ;  /* 0x00007610020d7816 */ /* 0x000fe2000000000d */
[----:B------:R-:W3:Y:S01]  /*b0d10*/  LDL.LU R24, [R1+0x8dc] ;  /* 0x0008dc0001187983 */ /* 0x000ee20000300800 */
[----:B----4-:R-:W-:-:S02]  /*b0d20*/  PRMT R11, R12, 0x7610, R11 ;  /* 0x000076100c0b7816 */ /* 0x010fc4000000000b */
[----:B--2---:R-:W-:-:S03]  /*b0d30*/  PRMT R0, R18, 0x7610, R0 ;  /* 0x0000761012007816 */ /* 0x004fc60000000000 */
[----:B------:R0:W-:Y:S04]  /*b0d40*/  STL.S16 [R1+0x25c], R11 ;  /* 0x00025c0b01007387 */ /* 0x0001e80000100600 */
[----:B------:R-:W2:Y:S04]  /*b0d50*/  LDL.LU R12, [R1+0x8d4] ;  /* 0x0008d400010c7983 */ /* 0x000ea80000300800 */
[----:B------:R-:W4:Y:S04]  /*b0d60*/  LDL.LU R18, [R1+0x89c] ;  /* 0x00089c0001127983 */ /* 0x000f280000300800 */
[----:B0-----:R-:W2:Y:S04]  /*b0d70*/  LDL.LU R11, [R1+0x8d0] ;  /* 0x0008d000010b7983 */ /* 0x001ea80000300800 */
[----:B------:R0:W-:Y:S04]  /*b0d80*/  STL.S16 [R1+0x290], R17 ;  /* 0x0002901101007387 */ /* 0x0001e80000100600 */
[----:B------:R1:W-:Y:S04]  /*b0d90*/  STL.S16 [R1+0x264], R20 ;  /* 0x0002641401007387 */ /* 0x0003e80000100600 */
[----:B------:R-:W3:Y:S04]  /*b0da0*/  LDL.LU R8, [R1+0x908] ;  /* 0x0009080001087983 */ /* 0x000ee80000300800 */
[----:B0-----:R-:W3:Y:S04]  /*b0db0*/  LDL.LU R17, [R1+0x6ac] ;  /* 0x0006ac0001117983 */ /* 0x001ee80000300800 */
[----:B-1----:R-:W3:Y:S01]  /*b0dc0*/  LDL.LU R20, [R1+0x6b0] ;  /* 0x0006b00001147983 */ /* 0x002ee20000300800 */
[----:B------:R-:W-:-:S03]  /*b0dd0*/  PRMT R23, R25, 0x7610, R23 ;  /* 0x0000761019177816 */ /* 0x000fc60000000017 */
[----:B------:R0:W-:Y:S04]  /*b0de0*/  STL.S16 [R1+0x380], R19 ;  /* 0x0003801301007387 */ /* 0x0001e80000100600 */
[----:B------:R-:W3:Y:S04]  /*b0df0*/  LDL.LU R2, [R1+0x6b4] ;  /* 0x0006b40001027983 */ /* 0x000ee80000300800 */
[----:B------:R-:W-:Y:S04]  /*b0e00*/  STL.S16 [R1+0x37c], R13 ;  /* 0x00037c0d01007387 */ /* 0x000fe80000100600 */
[----:B0-----:R-:W3:Y:S01]  /*b0e10*/  LDL.LU R19, [R1+0x6c8] ;  /* 0x0006c80001137983 */ /* 0x001ee20000300800 */
[----:B--2---:R-:W-:-:S02]  /*b0e20*/  PRMT R12, R11, 0x7610, R12 ;  /* 0x000076100b0c7816 */ /* 0x004fc4000000000c */
[----:B----4-:R-:W-:Y:S01]  /*b0e30*/  PRMT R18, R14, 0x7610, R18 ;  /* 0x000076100e127816 */ /* 0x010fe20000000012 */
[----:B------:R0:W-:Y:S04]  /*b0e40*/  STL.S16 [R1+0x24c], R23 ;  /* 0x00024c1701007387 */ /* 0x0001e80000100600 */
[----:B------:R1:W-:Y:S04]  /*b0e50*/  STL.S16 [R1+0x260], R12 ;  /* 0x0002600c01007387 */ /* 0x0003e80000100600 */
[----:B------:R-:W2:Y:S04]  /*b0e60*/  LDL.LU R14, [R1+0x898] ;  /* 0x00089800010e7983 */ /* 0x000ea80000300800 */
[----:B0-----:R-:W4:Y:S04]  /*b0e70*/  LDL.LU R23, [R1+0x8f0] ;  /* 0x0008f00001177983 */ /* 0x001f280000300800 */
[----:B-1----:R-:W2:Y:S01]  /*b0e80*/  LDL.LU R12, [R1+0x8cc] ;  /* 0x0008cc00010c7983 */ /* 0x002ea20000300800 */
[----:B---3--:R-:W-:-:S03]  /*b0e90*/  PRMT R8, R15, 0x7610, R8 ;  /* 0x000076100f087816 */ /* 0x008fc60000000008 */
[----:B------:R-:W3:Y:S04]  /*b0ea0*/  LDL.LU R15, [R1+0x904] ;  /* 0x00090400010f7983 */ /* 0x000ee80000300800 */
[----:B------:R-:W3:Y:S04]  /*b0eb0*/  LDL.LU R13, [R1+0x6b8] ;  /* 0x0006b800010d7983 */ /* 0x000ee80000300800 */
[----:B------:R-:W-:Y:S04]  /*b0ec0*/  STL.S16 [R1+0x274], R3 ;  /* 0x0002740301007387 */ /* 0x000fe80000100600 */
[----:B------:R-:W-:Y:S04]  /*b0ed0*/  STL [R1+0x79c], R0 ;  /* 0x00079c0001007387 */ /* 0x000fe80000100800 */
[----:B------:R-:W3:Y:S01]  /*b0ee0*/  LDL.LU R25, [R1+0x8f4] ;  /* 0x0008f40001197983 */ /* 0x000ee20000300800 */
[----:B--2---:R-:W-:-:S02]  /*b0ef0*/  PRMT R12, R22, 0x7610, R12 ;  /* 0x00007610160c7816 */ /* 0x004fc4000000000c */
[----:B------:R-:W-:Y:S01]  /*b0f00*/  PRMT R14, R16, 0x7610, R14 ;  /* 0x00007610100e7816 */ /* 0x000fe2000000000e */
[----:B------:R-:W-:Y:S04]  /*b0f10*/  STL.S16 [R1+0x268], R8 ;  /* 0x0002680801007387 */ /* 0x000fe80000100600 */
[----:B------:R0:W-:Y:S04]  /*b0f20*/  STL.S16 [R1+0x234], R12 ;  /* 0x0002340c01007387 */ /* 0x0001e80000100600 */
[----:B------:R1:W-:Y:S04]  /*b0f30*/  STL.S16 [R1+0x220], R14 ;  /* 0x0002200e01007387 */ /* 0x0003e80000100600 */
[----:B------:R-:W2:Y:S04]  /*b0f40*/  LDL.LU R16, [R1+0x894] ;  /* 0x0008940001107983 */ /* 0x000ea80000300800 */
[----:B0-----:R-:W3:Y:S04]  /*b0f50*/  LDL.LU R12, [R1+0x8c4] ;  /* 0x0008c400010c7983 */ /* 0x001ee80000300800 */
[----:B-1----:R-:W2:Y:S04]  /*b0f60*/  LDL.LU R14, [R1+0x890] ;  /* 0x00089000010e7983 */ /* 0x002ea80000300800 */
[----:B------:R-:W2:Y:S01]  /*b0f70*/  LDL.LU R8, [R1+0x900] ;  /* 0x0009000001087983 */ /* 0x000ea20000300800 */
[----:B----4-:R-:W-:-:S03]  /*b0f80*/  PRMT R23, R26, 0x7610, R23 ;  /* 0x000076101a177816 */ /* 0x010fc60000000017 */
[----:B------:R-:W4:Y:S04]  /*b0f90*/  LDL.LU R3, [R1+0x6cc] ;  /* 0x0006cc0001037983 */ /* 0x000f280000300800 */
[----:B------:R-:W4:Y:S01]  /*b0fa0*/  LDL.LU R22, [R1+0x8c8] ;  /* 0x0008c80001167983 */ /* 0x000f220000300800 */
[----:B---3--:R-:W-:Y:S02]  /*b0fb0*/  PRMT R12, R21, 0x7610, R12 ;  /* 0x00007610150c7816 */ /* 0x008fe4000000000c */
[----:B--2---:R-:W-:-:S03]  /*b0fc0*/  PRMT R16, R14, 0x7610, R16 ;  /* 0x000076100e107816 */ /* 0x004fc60000000010 */
[----:B------:R0:W-:Y:S04]  /*b0fd0*/  STL.S16 [R1+0x36c], R12 ;  /* 0x00036c0c01007387 */ /* 0x0001e80000100600 */
[----:B------:R1:W-:Y:S01]  /*b0fe0*/  STL.S16 [R1+0x258], R23 ;  /* 0x0002581701007387 */ /* 0x0003e20000100600 */
[----:B------:R-:W-:-:S03]  /*b0ff0*/  PRMT R15, R8, 0x7610, R15 ;  /* 0x00007610080f7816 */ /* 0x000fc6000000000f */
[----:B------:R-:W2:Y:S04]  /*b1000*/  LDL.LU R26, [R1+0x6d8] ;  /* 0x0006d800011a7983 */ /* 0x000ea80000300800 */
[----:B0-----:R-:W3:Y:S04]  /*b1010*/  LDL.LU R12, [R1+0x8bc] ;  /* 0x0008bc00010c7983 */ /* 0x001ee80000300800 */
[----:B------:R0:W-:Y:S04]  /*b1020*/  STL.S16 [R1+0x224], R16 ;  /* 0x0002241001007387 */ /* 0x0001e80000100600 */
[----:B-1----:R-:W4:Y:S04]  /*b1030*/  LDL.LU R23, [R1+0x6dc] ;  /* 0x0006dc0001177983 */ /* 0x002f280000300800 */
[----:B------:R-:W-:Y:S04]  /*b1040*/  STL.S16 [R1+0x364], R18 ;  /* 0x0003641201007387 */ /* 0x000fe80000100600 */
[----:B0-----:R-:W2:Y:S04]  /*b1050*/  LDL.LU R16, [R1+0x88c] ;  /* 0x00088c0001107983 */ /* 0x001ea80000300800 */
[----:B------:R0:W-:Y:S04]  /*b1060*/  STL.S16 [R1+0x26c], R15 ;  /* 0x00026c0f01007387 */ /* 0x0001e80000100600 */
[----:B------:R1:W-:Y:S04]  /*b1070*/  STL.S16 [R1+0x374], R27 ;  /* 0x0003741b01007387 */ /* 0x0003e80000100600 */
[----:B------:R-:W4:Y:S04]  /*b1080*/  LDL.LU R21, [R1+0x8c0] ;  /* 0x0008c00001157983 */ /* 0x000f280000300800 */
[----:B0-----:R-:W4:Y:S04]  /*b1090*/  LDL.LU R15, [R1+0x8fc] ;  /* 0x0008fc00010f7983 */ /* 0x001f280000300800 */
[----:B------:R-:W4:Y:S04]  /*b10a0*/  LDL.LU R18, [R1+0x6ec] ;  /* 0x0006ec0001127983 */ /* 0x000f280000300800 */
[----:B-1----:R-:W4:Y:S01]  /*b10b0*/  LDL.LU R27, [R1+0x6d4] ;  /* 0x0006d400011b7983 */ /* 0x002f220000300800 */
[----:B---3--:R-:W-:-:S03]  /*b10c0*/  PRMT R12, R17, 0x7610, R12 ;  /* 0x00007610110c7816 */ /* 0x008fc6000000000c */
[----:B------:R-:W3:Y:S02]  /*b10d0*/  LDL.LU R17, [R1+0x8b8] ;  /* 0x0008b80001117983 */ /* 0x000ee40000300800 */
[----:B---3--:R-:W-:Y:S02]  /*b10e0*/  PRMT R17, R20, 0x7610, R17 ;  /* 0x0000761014117816 */ /* 0x008fe40000000011 */
[----:B--2---:R-:W-:Y:S01]  /*b10f0*/  PRMT R16, R19, 0x7610, R16 ;  /* 0x0000761013107816 */ /* 0x004fe20000000010 */
[----:B------:R0:W-:Y:S04]  /*b1100*/  STL.S16 [R1+0x238], R12 ;  /* 0x0002380c01007387 */ /* 0x0001e80000100600 */
[----:B------:R1:W-:Y:S04]  /*b1110*/  STL.S16 [R1+0x240], R17 ;  /* 0x0002401101007387 */ /* 0x0003e80000100600 */
[----:B------:R2:W-:Y:S04]  /*b1120*/  STL.S16 [R1+0x228], R16 ;  /* 0x0002281001007387 */ /* 0x0005e80000100600 */
[----:B0-----:R-:W3:Y:S04]  /*b1130*/  LDL.LU R12, [R1+0x8b4] ;  /* 0x0008b400010c7983 */ /* 0x001ee80000300800 */
[----:B-1----:R-:W3:Y:S04]  /*b1140*/  LDL.LU R17, [R1+0x8ac] ;  /* 0x0008ac0001117983 */ /* 0x002ee80000300800 */
[----:B--2---:R-:W2:Y:S01]  /*b1150*/  LDL.LU R16, [R1+0x884] ;  /* 0x0008840001107983 */ /* 0x004ea20000300800 */
[----:B----4-:R-:W-:-:S03]  /*b1160*/  PRMT R6, R23, 0x7610, R6 ;  /* 0x0000761017067816 */ /* 0x010fc60000000006 */
[----:B------:R-:W4:Y:S01]  /*b1170*/  LDL.LU R23, [R1+0x714] ;  /* 0x0007140001177983 */ /* 0x000f220000300800 */
[----:B------:R-:W-:Y:S02]  /*b1180*/  PRMT R15, R9, 0x7610, R15 ;  /* 0x00007610090f7816 */ /* 0x000fe4000000000f */
[----:B------:R-:W-:Y:S01]  /*b1190*/  PRMT R24, R26, 0x7610, R24 ;  /* 0x000076101a187816 */ /* 0x000fe20000000018 */
[----:B------:R-:W4:Y:S01]  /*b11a0*/  LDL.LU R20, [R1+0x8b0] ;  /* 0x0008b00001147983 */ /* 0x000f220000300800 */
[----:B------:R-:W-:Y:S02]  /*b11b0*/  PRMT R14, R21, 0x7610, R14 ;  /* 0x00007610150e7816 */ /* 0x000fe4000000000e */
[----:B------:R-:W-:Y:S01]  /*b11c0*/  PRMT R7, R27, 0x7610, R7 ;  /* 0x000076101b077816 */ /* 0x000fe20000000007 */
[----:B------:R-:W4:Y:S01]  /*b11d0*/  LDL.LU R19, [R1+0x888] ;  /* 0x0008880001137983 */ /* 0x000f220000300800 */
[----:B---3--:R-:W-:Y:S02]  /*b11e0*/  PRMT R17, R2, 0x7610, R17 ;  /* 0x0000761002117816 */ /* 0x008fe40000000011 */
[----:B--2---:R-:W-:Y:S01]  /*b11f0*/  PRMT R16, R3, 0x7610, R16 ;  /* 0x0000761003107816 */ /* 0x004fe20000000010 */
[----:B------:R-:W2:Y:S04]  /*b1200*/  LDL.LU R2, [R1+0x8a8] ;  /* 0x0008a80001027983 */ /* 0x000ea80000300800 */
[----:B------:R0:W-:Y:S04]  /*b1210*/  STL.S16 [R1+0x370], R17 ;  /* 0x0003701101007387 */ /* 0x0001e80000100600 */
[----:B------:R-:W3:Y:S01]  /*b1220*/  LDL.LU R3, [R1+0x880] ;  /* 0x0008800001037983 */ /* 0x000ee20000300800 */
[----:B------:R-:W-:-:S03]  /*b1230*/  PRMT R22, R12, 0x7610, R22 ;  /* 0x000076100c167816 */ /* 0x000fc60000000016 */
[----:B------:R1:W-:Y:S04]  /*b1240*/  STL.S16 [R1+0x278], R15 ;  /* 0x0002780f01007387 */ /* 0x0003e80000100600 */
[----:B0-----:R-:W3:Y:S01]  /*b1250*/  LDL.LU R17, [R1+0x8a4] ;  /* 0x0008a40001117983 */ /* 0x001ee20000300800 */
[----:B----4-:R-:W-:-:S03]  /*b1260*/  PRMT R0, R23, 0x7610, R0 ;  /* 0x0000761017007816 */ /* 0x010fc60000000000 */
[----:B------:R-:W-:Y:S04]  /*b1270*/  STL.S16 [R1+0x35c], R24 ;  /* 0x00035c1801007387 */ /* 0x000fe80000100600 */
[----:B-1----:R-:W4:Y:S04]  /*b1280*/  LDL.LU R15, [R1+0x6d0] ;  /* 0x0006d000010f7983 */ /* 0x002f280000300800 */
[----:B------:R-:W-:Y:S04]  /*b1290*/  STL [R1+0x848], R20 ;  /* 0x0008481401007387 */ /* 0x000fe80000100800 */
[----:B------:R-:W4:Y:S04]  /*b12a0*/  LDL.LU R27, [R1+0x700] ;  /* 0x00070000011b7983 */ /* 0x000f280000300800 */
[----:B------:R-:W4:Y:S01]  /*b12b0*/  LDL.LU R26, [R1+0x70c] ;  /* 0x00070c00011a7983 */ /* 0x000f220000300800 */
[----:B--2---:R-:W-:-:S03]  /*b12c0*/  PRMT R2, R13, 0x7610, R2 ;  /* 0x000076100d027816 */ /* 0x004fc60000000002 */
[----:B------:R-:W-:Y:S04]  /*b12d0*/  STL.S16 [R1+0x368], R16 ;  /* 0x0003681001007387 */ /* 0x000fe80000100600 */
[----:B------:R0:W-:Y:S04]  /*b12e0*/  STL.S16 [R1+0x244], R2 ;  /* 0x0002440201007387 */ /* 0x0001e80000100600 */
[----:B------:R-:W3:Y:S04]  /*b12f0*/  LDL.LU R13, [R1+0x8a0] ;  /* 0x0008a000010d7983 */ /* 0x000ee80000300800 */
[----:B------:R1:W-:Y:S04]  /*b1300*/  STL.S16 [R1+0x23c], R22 ;  /* 0x00023c1601007387 */ /* 0x0003e80000100600 */
[----:B0-----:R-:W2:Y:S04]  /*b1310*/  LDL.LU R2, [R1+0x6e4] ;  /* 0x0006e40001027983 */ /* 0x001ea80000300800 */
[----:B------:R-:W4:Y:S04]  /*b1320*/  LDL.LU R16, [R1+0x87c] ;  /* 0x00087c0001107983 */ /* 0x000f280000300800 */
[----:B-1----:R-:W4:Y:S04]  /*b1330*/  LDL.LU R22, [R1+0x6e0] ;  /* 0x0006e00001167983 */ /* 0x002f280000300800 */
[----:B------:R-:W4:Y:S04]  /*b1340*/  LDL.LU R24, [R1+0x710] ;  /* 0x0007100001187983 */ /* 0x000f280000300800 */
[----:B------:R-:W4:Y:S01]  /*b1350*/  LDL.LU R23, [R1+0x71c] ;  /* 0x00071c0001177983 */ /* 0x000f220000300800 */
[----:B---3--:R-:W-:-:S02]  /*b1360*/  PRMT R17, R13, 0x7610, R17 ;  /* 0x000076100d117816 */ /* 0x008fc40000000011 */
[----:B--2---:R-:W-:-:S03]  /*b1370*/  PRMT R3, R2, 0x7610, R3 ;  /* 0x0000761002037816 */ /* 0x004fc60000000003 */
[----:B------:R0:W-:Y:S04]  /*b1380*/  STL.S16 [R1+0x248], R17 ;  /* 0x0002481101007387 */ /* 0x0001e80000100600 */
[----:B------:R1:W-:Y:S01]  /*b1390*/  STL.S16 [R1+0x360], R3 ;  /* 0x0003600301007387 */ /* 0x0003e20000100600 */
[----:B----4-:R-:W-:-:S03]  /*b13a0*/  PRMT R29, R15, 0x7610, R29 ;  /* 0x000076100f1d7816 */ /* 0x010fc6000000001d */
[----:B------:R-:W2:Y:S04]  /*b13b0*/  LDL.LU R15, [R1+0x878] ;  /* 0x00087800010f7983 */ /* 0x000ea80000300800 */
[----:B0-----:R-:W3:Y:S04]  /*b13c0*/  LDL.LU R17, [R1+0x6e8] ;  /* 0x0006e80001117983 */ /* 0x001ee80000300800 */
[----:B-1----:R-:W3:Y:S01]  /*b13d0*/  LDL.LU R3, [R1+0x870] ;  /* 0x0008700001037983 */ /* 0x002ee20000300800 */
[----:B------:R-:W-:Y:S02]  /*b13e0*/  PRMT R5, R16, 0x7610, R5 ;  /* 0x0000761010057816 */ /* 0x000fe40000000005 */
[----:B------:R-:W-:Y:S01]  /*b13f0*/  PRMT R4, R22, 0x7610, R4 ;  /* 0x0000761016047816 */ /* 0x000fe20000000004 */
[----:B------:R-:W4:Y:S01]  /*b1400*/  LDL.LU R2, [R1+0x874] ;  /* 0x0008740001027983 */ /* 0x000f220000300800 */
[----:B------:R-:W-:-:S02]  /*b1410*/  PRMT R16, R24, 0x7610, R16 ;  /* 0x0000761018107816 */ /* 0x000fc40000000010 */
[----:B------:R-:W-:Y:S01]  /*b1420*/  PRMT R25, R23, 0x7610, R25 ;  /* 0x0000761017197816 */ /* 0x000fe20000000019 */
[----:B------:R-:W4:Y:S04]  /*b1430*/  LDL.LU R22, [R1+0x718] ;  /* 0x0007180001167983 */ /* 0x000f280000300800 */
[----:B------:R-:W4:Y:S04]  /*b1440*/  LDL.LU R24, [R1+0x720] ;  /* 0x0007200001187983 */ /* 0x000f280000300800 */
[----:B------:R-:W4:Y:S01]  /*b1450*/  LDL.LU R23, [R1+0x864] ;  /* 0x0008640001177983 */ /* 0x000f220000300800 */
[----:B---3--:R-:W-:-:S03]  /*b1460*/  PRMT R3, R17, 0x7610, R3 ;  /* 0x0000761011037816 */ /* 0x008fc60000000003 */
[----:B------:R-:W3:Y:S01]  /*b1470*/  LDL.LU R17, [R1+0x86c] ;  /* 0x00086c0001117983 */ /* 0x000ee20000300800 */
[----:B--2---:R-:W-:Y:S02]  /*b1480*/  PRMT R28, R15, 0x7610, R28 ;  /* 0x000076100f1c7816 */ /* 0x004fe4000000001c */
[----:B----4-:R-:W-:-:S03]  /*b1490*/  PRMT R15, R22, 0x7610, R15 ;  /* 0x00007610160f7816 */ /* 0x010fc6000000000f */
[----:B------:R0:W-:Y:S04]  /*b14a0*/  STL.S16 [R1+0x230], R28 ;  /* 0x0002301c01007387 */ /* 0x0001e80000100600 */
[----:B------:R-:W2:Y:S01]  /*b14b0*/  LDL.LU R22, [R1+0x724] ;  /* 0x0007240001167983 */ /* 0x000ea20000300800 */
[----:B------:R-:W-:-:S03]  /*b14c0*/  PRMT R23, R24, 0x7610, R23 ;  /* 0x0000761018177816 */ /* 0x000fc60000000017 */
[----:B------:R-:W2:Y:S04]  /*b14d0*/  LDL.LU R24, [R1+0x860] ;  /* 0x0008600001187983 */ /* 0x000ea80000300800 */
[----:B0-----:R-:W4:Y:S01]  /*b14e0*/  LDL.LU R28, [R1+0x704] ;  /* 0x00070400011c7983 */ /* 0x001f220000300800 */
[----:B---3--:R-:W-:Y:S02]  /*b14f0*/  PRMT R2, R17, 0x7610, R2 ;  /* 0x0000761011027816 */ /* 0x008fe40000000002 */
[----:B------:R-:W-:Y:S02]  /*b1500*/  PRMT R17, R20, 0x7610, R17 ;  /* 0x0000761014117816 */ /* 0x000fe40000000011 */
[----:B------:R-:W3:Y:S04]  /*b1510*/  LDL.LU R20, [R1+0x734] ;  /* 0x0007340001147983 */ /* 0x000ee80000300800 */
[----:B------:R0:W-:Y:S01]  /*b1520*/  STL.S16 [R1+0x344], R23 ;  /* 0x0003441701007387 */ /* 0x0001e20000100600 */
[----:B--2---:R-:W-:-:S03]  /*b1530*/  PRMT R24, R22, 0x7610, R24 ;  /* 0x0000761016187816 */ /* 0x004fc60000000018 */
[----:B0-----:R-:W2:Y:S01]  /*b1540*/  LDL.LU R23, [R1+0x85c] ;  /* 0x00085c0001177983 */ /* 0x001ea20000300800 */
[----:B----4-:R-:W-:-:S03]  /*b1550*/  PRMT R8, R28, 0x7610, R8 ;  /* 0x000076101c087816 */ /* 0x010fc60000000008 */
[----:B------:R-:W2:Y:S04]  /*b1560*/  LDL.LU R22, [R1+0x858] ;  /* 0x0008580001167983 */ /* 0x000ea80000300800 */
[----:B------:R-:W4:Y:S04]  /*b1570*/  LDL.LU R28, [R1+0x730] ;  /* 0x00073000011c7983 */ /* 0x000f280000300800 */
[----:B---3--:R-:W-:Y:S04]  /*b1580*/  STL [R1+0x84c], R20 ;  /* 0x00084c1401007387 */ /* 0x008fe80000100800 */
[----:B------:R0:W-:Y:S04]  /*b1590*/  STL [R1+0x854], R20 ;  /* 0x0008541401007387 */ /* 0x0001e80000100800 */
[----:B0-----:R-:W3:Y:S01]  /*b15a0*/  LDL.LU R20, [R1+0x728] ;  /* 0x0007280001147983 */ /* 0x001ee20000300800 */
[----:B--2---:R-:W-:-:S03]  /*b15b0*/  PRMT R23, R22, 0x7610, R23 ;  /* 0x0000761016177816 */ /* 0x004fc60000000017 */
[----:B----4-:R0:W-:Y:S04]  /*b15c0*/  STL [R1+0x850], R28 ;  /* 0x0008501c01007387 */ /* 0x0101e80000100800 */
[----:B0-----:R-:W2:Y:S01]  /*b15d0*/  LDL.LU R28, [R1+0x72c] ;  /* 0x00072c00011c7983 */ /* 0x001ea20000300800 */
[----:B---3--:R-:W-:-:S03]  /*b15e0*/  PRMT R22, R20, 0x7610, R22 ;  /* 0x0000761014167816 */ /* 0x008fc60000000016 */
[----:B------:R-:W2:Y:S02]  /*b15f0*/  LDL.LU R20, [R1+0x854] ;  /* 0x0008540001147983 */ /* 0x000ea40000300800 */
[----:B--2---:R-:W-:Y:S02]  /*b1600*/  PRMT R20, R28, 0x7610, R20 ;  /* 0x000076101c147816 */ /* 0x004fe40000000014 */
        /* <DEDUP_REMOVED lines=63> */
[----:B------:R-:W-:Y:S04]  /*b1a00*/  STL [R1+0x7bc], R4 ;  /* 0x0007bc0401007387 */ /* 0x000fe80000100800 */
[----:B0-----:R-:W2:Y:S04]  /*b1a10*/  LDL.LU R7, [R1+0x6fc] ;  /* 0x0006fc0001077983 */ /* 0x001ea80000300800 */
[----:B------:R-:W-:Y:S04]  /*b1a20*/  STL [R1+0x7c4], R3 ;  /* 0x0007c40301007387 */ /* 0x000fe80000100800 */
[----:B------:R0:W-:Y:S04]  /*b1a30*/  STL.S16 [R1+0x34c], R2 ;  /* 0x00034c0201007387 */ /* 0x0001e80000100600 */
[----:B------:R1:W-:Y:S04]  /*b1a40*/  STL.S16 [R1+0x350], R0 ;  /* 0x0003500001007387 */ /* 0x0003e80000100600 */
[----:B------:R1:W5:Y:S04]  /*b1a50*/  LDL.LU R15, [R1+0x824] ;  /* 0x00082400010f7983 */ /* 0x0003680000300800 */
[----:B0-----:R-:W2:Y:S04]  /*b1a60*/  LDL.LU R2, [R1+0x778] ;  /* 0x0007780001027983 */ /* 0x001ea80000300800 */
[----:B-1----:R-:W2:Y:S01]  /*b1a70*/  LDL.LU R0, [R1+0x790] ;  /* 0x0007900001007983 */ /* 0x002ea20000300800 */
[----:B---3--:R-:W-:-:S03]  /*b1a80*/  PRMT R29, R16, 0x7610, R29 ;  /* 0x00007610101d7816 */ /* 0x008fc6000000001d */
[----:B------:R0:W5:Y:S04]  /*b1a90*/  LDL.LU R16, [R1+0x81c] ;  /* 0x00081c0001107983 */ /* 0x0001680000300800 */
[----:B------:R1:W-:Y:S04]  /*b1aa0*/  STL.S16 [R1+0x3ec], R29 ;  /* 0x0003ec1d01007387 */ /* 0x0003e80000100600 */
[----:B-1----:R-:W4:Y:S02]  /*b1ab0*/  LDL.LU R29, [R1+0x818] ;  /* 0x00081800011d7983 */ /* 0x002f240000300800 */
        /* <DEDUP_REMOVED lines=9> */
[----:B-1----:R-:W4:Y:S04]  /*b1b50*/  LDL.LU R29, [R1+0x810] ;  /* 0x00081000011d7983 */ /* 0x002f280000300800 */
[----:B--2---:R-:W2:Y:S04]  /*b1b60*/  LDL.LU R10, [R1+0x768] ;  /* 0x00076800010a7983 */ /* 0x004ea80000300800 */
[----:B------:R1:W-:Y:S04]  /*b1b70*/  STL [R1+0x7dc], R12 ;  /* 0x0007dc0c01007387 */ /* 0x0003e80000100800 */
[----:B------:R-:W3:Y:S04]  /*b1b80*/  LDL.LU R13, [R1+0x770] ;  /* 0x00077000010d7983 */ /* 0x000ee80000300800 */
[----:B------:R0:W-:Y:S04]  /*b1b90*/  STL.S16 [R1+0x354], R4 ;  /* 0x0003540401007387 */ /* 0x0001e80000100600 */
[----:B-1----:R-:W3:Y:S04]  /*b1ba0*/  LDL.LU R12, [R1+0x774] ;  /* 0x00077400010c7983 */ /* 0x002ee80000300800 */
[----:B------:R1:W-:Y:S04]  /*b1bb0*/  STL.S16 [R1+0x358], R3 ;  /* 0x0003580301007387 */ /* 0x0003e80000100600 */
[----:B0-----:R-:W3:Y:S04]  /*b1bc0*/  LDL.LU R4, [R1+0x784] ;  /* 0x0007840001047983 */ /* 0x001ee80000300800 */
[----:B------:R-:W3:Y:S04]  /*b1bd0*/  LDL.LU R5, [R1+0x780] ;  /* 0x0007800001057983 */ /* 0x000ee80000300800 */
[----:B-1----:R-:W3:Y:S04]  /*b1be0*/  LDL.LU R3, [R1+0x77c] ;  /* 0x00077c0001037983 */ /* 0x002ee80000300800 */
        /* <DEDUP_REMOVED lines=63> */
[----:B0-----:R-:W2:Y:S04]  /*b1fe0*/  LDL.LU R29, [R1+0x648] ;  /* 0x00064800011d7983 */ /* 0x001ea80000300800 */
[----:B-----5:R0:W-:Y:S02]  /*b1ff0*/  STL [R1+0x798], R0 ;  /* 0x0007980001007387 */ /* 0x0201e40000100800 */
[----:B0-----:R-:W2:Y:S02]  /*b2000*/  LDC R0, c[0x0][0x3ac] ;  /* 0x0000eb00ff007b82 */ /* 0x001ea40000000800 */
[----:B--2---:R-:W-:-:S04]  /*b2010*/  IMAD.IADD R29, R29, 0x1, R0 ;  /* 0x000000011d1d7824 */ /* 0x004fc800078e0200 */
[----:B------:R-:W-:Y:S02]  /*b2020*/  IMAD R0, R29, 0xc0, RZ ;  /* 0x000000c01d007824 */ /* 0x000fe400078e02ff */
[----:B------:R-:W2:Y:S04]  /*b2030*/  LDL R29, [R1+0x400] ;  /* 0x00040000011d7983 */ /* 0x000ea80000100800 */
[----:B------:R0:W-:Y:S01]  /*b2040*/  STL [R1+0x648], R0 ;  /* 0x0006480001007387 */ /* 0x0001e20000100800 */
[----:B--2---:R-:W-:-:S05]  /*b2050*/  VIADD R29, R29, 0xffffff40 ;  /* 0xffffff401d1d7836 */ /* 0x004fca0000000000 */
[----:B------:R-:W-:Y:S02]  /*b2060*/  ISETP.GT.U32.AND P0, PT, R0, R29, PT ;  /* 0x0000001d0000720c */ /* 0x000fe40003f04070 */
[----:B0-----:R0:W5:Y:S11]  /*b2070*/  LDL.LU R0, [R1+0x798] ;  /* 0x0007980001007983 */ /* 0x0011760000300800 */
[----:B0-----:R-:W-:Y:S05]  /*b2080*/  @P0 BRA `(.L_x_750) ;  /* 0x000000c400380947 */ /* 0x001fea0003800000 */
.L_x_756:
[----:B0-----:R0:W-:Y:S04]  /*b2090*/  STL [R1+0x8b0], R13 ;  /* 0x0008b00d01007387 */ /* 0x0011e80000100800 */
[----:B------:R-:W2:Y:S04]  /*b20a0*/  LDL.LU R29, [R1+0x3c4] ;  /* 0x0003c400011d7983 */ /* 0x000ea80000300800 */
[----:B------:R1:W-:Y:S04]  /*b20b0*/  STL [R1+0x8b8], R11 ;  /* 0x0008b80b01007387 */ /* 0x0003e80000100800 */
[----:B0-----:R-:W3:Y:S04]  /*b20c0*/  LDL.LU R13, [R1+0x330] ;  /* 0x00033000010d7983 */ /* 0x001ee80000300800 */
[----:B------:R0:W-:Y:S04]  /*b20d0*/  STL [R1+0x8b4], R12 ;  /* 0x0008b40c01007387 */ /* 0x0001e80000100800 */
[----:B-----5:R4:W-:Y:S04]  /*b20e0*/  STL [R1+0x8ac], R2 ;  /* 0x0008ac0201007387 */ /* 0x0209e80000100800 */
        /* <DEDUP_REMOVED lines=28> */
[----:B------:R-:W3:Y:S04]  /*b22b0*/  LDL.LU R12, [R1+0x3e4] ;  /* 0x0003e400010c7983 */ /* 0x000ee80000300800 */
[----:B------:R-:W3:Y:S01]  /*b22c0*/  LDL.LU R7, [R1+0x3ec] ;  /* 0x0003ec0001077983 */ /* 0x000ee20000300800 */
[----:B------:R-:W-:-:S02]  /*b22d0*/  LOP3.LUT R21, R21, 0xffff, RZ, 0xc0, !PT ;  /* 0x0000ffff15157812 */ /* 0x000fc400078ec0ff */
        /* <DEDUP_REMOVED lines=32> */
[----:B------:R-:W3:Y:S02]  /*b24e0*/  LDL.LU R20, [R1+0x348] ;  /* 0x0003480001147983 */ /* 0x000ee40000300800 */
[----:B------:R-:W-:Y:S02]  /*b24f0*/  PRMT R21, R21, 0x3340, R26 ;  /* 0x0000334015157816 */ /* 0x000fe4000000001a */
[----:B------:R-:W4:Y:S01]  /*b2500*/  LDL.LU R26, [R1+0x34c] ;  /* 0x00034c00011a7983 */ /* 0x000f220000300800 */
[----:B------:R-:W-:Y:S02]  /*b2510*/  PRMT R29, R29, 0x3340, R0 ;  /* 0x000033401d1d7816 */ /* 0x000fe40000000000 */
[----:B------:R-:W-:-:S02]  /*b2520*/  PRMT R28, R28, 0x3340, R27 ;  /* 0x000033401c1c7816 */ /* 0x000fc4000000001b */
[----:B------:R-:W-:Y:S01]  /*b2530*/  LOP3.LUT R12, R12, 0xffff, RZ, 0xc0, !PT ;  /* 0x0000ffff0c0c7812 */ /* 0x000fe200078ec0ff */
[----:B------:R0:W-:Y:S04]  /*b2540*/  STL [R1+0x67c], R29 ;  /* 0x00067c1d01007387 */ /* 0x0001e80000100800 */
[----:B------:R-:W2:Y:S01]  /*b2550*/  LDL.LU R27, [R1+0x344] ;  /* 0x00034400011b7983 */ /* 0x000ea20000300800 */
[----:B------:R-:W-:Y:S02]  /*b2560*/  LOP3.LUT R13, R13, 0xffff, RZ, 0xc0, !PT ;  /* 0x0000ffff0d0d7812 */ /* 0x000fe400078ec0ff */
[----:B------:R-:W-:Y:S02]  /*b2570*/  LOP3.LUT R24, R24, 0xffff, RZ, 0xc0, !PT ;  /* 0x0000ffff18187812 */ /* 0x000fe400078ec0ff */
[----:B------:R-:W-:Y:S01]  /*b2580*/  LOP3.LUT R23, R23, 0xffff, RZ, 0xc0, !PT ;  /* 0x0000ffff17177812 */ /* 0x000fe200078ec0ff */
[----:B0-----:R-:W4:Y:S01]  /*b2590*/  LDL.LU R29, [R1+0x350] ;  /* 0x00035000011d7983 */ /* 0x001f220000300800 */
[----:B------:R-:W-:-:S02]  /*b25a0*/  PRMT R13, R13, 0x3340, R12 ;  /* 0x000033400d0d7816 */ /* 0x000fc4000000000c */
[----:B------:R-:W-:Y:S01]  /*b25b0*/  PRMT R23, R24, 0x3340, R23 ;  /* 0x0000334018177816 */ /* 0x000fe20000000017 */
[----:B------:R-:W2:Y:S01]  /*b25c0*/  LDL.LU R12, [R1+0x8b4] ;  /* 0x0008b400010c7983 */ /* 0x000ea20000300800 */
[----:B------:R-:W-:-:S03]  /*b25d0*/  LOP3.LUT R3, R3, 0xffff, RZ, 0xc0, !PT ;  /* 0x0000ffff03037812 */ /* 0x000fc600078ec0ff */
[----:B------:R0:W-:Y:S01]  /*b25e0*/  STL [R1+0x694], R13 ;  /* 0x0006940d01007387 */ /* 0x0001e20000100800 */
[----:B------:R-:W-:-:S03]  /*b25f0*/  LOP3.LUT R4, R4, 0xffff, RZ, 0xc0, !PT ;  /* 0x0000ffff04047812 */ /* 0x000fc600078ec0ff */
[----:B------:R-:W2:Y:S01]  /*b2600*/  LDL.LU R24, [R1+0x354] ;  /* 0x0003540001187983 */ /* 0x000ea20000300800 */
[----:B------:R-:W-:Y:S02]  /*b2610*/  PRMT R4, R4, 0x3340, R3 ;  /* 0x0000334004047816 */ /* 0x000fe40000000003 */
[----:B------:R-:W-:Y:S01]  /*b2620*/  LOP3.LUT R6, R6, 0xffff, RZ, 0xc0, !PT ;  /* 0x0000ffff06067812 */ /* 0x000fe200078ec0ff */
[----:B------:R-:W2:Y:S04]  /*b2630*/  LDL.LU R3, [R1+0x8a8] ;  /* 0x0008a80001037983 */ /* 0x000ea80000300800 */
[----:B0-----:R-:W2:Y:S01]  /*b2640*/  LDL.LU R13, [R1+0x8b0] ;  /* 0x0008b000010d7983 */ /* 0x001ea20000300800 */
[----:B------:R-:W-:Y:S02]  /*b2650*/  LOP3.LUT R7, R7, 0xffff, RZ, 0xc0, !PT ;  /* 0x0000ffff07077812 */ /* 0x000fe400078ec0ff */
[----:B------:R-:W-:-:S02]  /*b2660*/  LOP3.LUT R15, R15, 0xffff, RZ, 0xc0, !PT ;  /* 0x0000ffff0f0f7812 */ /* 0x000fc400078ec0ff */
[----:B------:R-:W-:Y:S02]  /*b2670*/  LOP3.LUT R19, R19, 0xffff, RZ, 0xc0, !PT ;  /* 0x0000ffff13137812 */ /* 0x000fe400078ec0ff */
[----:B---3--:R-:W-:Y:S02]  /*b2680*/  LOP3.LUT R20, R20, 0xffff, RZ, 0xc0, !PT ;  /* 0x0000ffff14147812 */ /* 0x008fe400078ec0ff */
[----:B------:R-:W-:Y:S01]  /*b2690*/  LOP3.LUT R16, R16, 0xffff, RZ, 0xc0, !PT ;  /* 0x0000ffff10107812 */ /* 0x000fe200078ec0ff */
[----:B------:R-:W-:Y:S01]  /*b26a0*/  STL [R1+0x674], R21 ;  /* 0x0006741501007387 */ /* 0x000fe20000100800 */
[----:B------:R-:W-:-:S03]  /*b26b0*/  PRMT R20, R22, 0x3340, R20 ;  /* 0x0000334016147816 */ /* 0x000fc60000000014 */
[----:B------:R-:W3:Y:S01]  /*b26c0*/  LDL.LU R22, [R1+0x358] ;  /* 0x0003580001167983 */ /* 0x000ee20000300800 */
[----:B------:R-:W-:-:S03]  /*b26d0*/  PRMT R7, R7, 0x3340, R6 ;  /* 0x0000334007077816 */ /* 0x000fc60000000006 */
[----:B------:R0:W-:Y:S04]  /*b26e0*/  STL [R1+0x670], R20 ;  /* 0x0006701401007387 */ /* 0x0001e80000100800 */
[----:B------:R-:W3:Y:S01]  /*b26f0*/  LDL.LU R6, [R1+0x89c] ;  /* 0x00089c0001067983 */ /* 0x000ee20000300800 */
[----:B------:R-:W-:Y:S02]  /*b2700*/  LOP3.LUT R25, R25, 0xffff, RZ, 0xc0, !PT ;  /* 0x0000ffff19197812 */ /* 0x000fe400078ec0ff */
[----:B------:R-:W-:Y:S01]  /*b2710*/  LOP3.LUT R9, R9, 0xffff, RZ, 0xc0, !PT ;  /* 0x0000ffff09097812 */ /* 0x000fe200078ec0ff */
[----:B------:R-:W3:Y:S01]  /*b2720*/  LDL.LU R0, [R1+0x894] ;  /* 0x0008940001007983 */ /* 0x000ee20000300800 */
[----:B0-----:R-:W-:-:S04]  /*b2730*/  LOP3.LUT R20, R14, 0xffff, RZ, 0xc0, !PT ;  /* 0x0000ffff0e147812 */ /* 0x001fc800078ec0ff */
[----:B------:R-:W-:Y:S02]  /*b2740*/  PRMT R15, R15, 0x3340, R20 ;  /* 0x000033400f0f7816 */ /* 0x000fe40000000014 */
[----:B----4-:R-:W-:Y:S02]  /*b2750*/  LOP3.LUT R14, R29, 0xffff, RZ, 0xc0, !PT ;  /* 0x0000ffff1d0e7812 */ /* 0x010fe400078ec0ff */
[----:B--2---:R-:W-:Y:S01]  /*b2760*/  LOP3.LUT R21, R27, 0xffff, RZ, 0xc0, !PT ;  /* 0x0000ffff1b157812 */ /* 0x004fe200078ec0ff */
[----:B------:R0:W-:Y:S04]  /*b2770*/  STL [R1+0x660], R15 ;  /* 0x0006600f01007387 */ /* 0x0001e80000100800 */
[----:B------:R1:W-:Y:S04]  /*b2780*/  STL [R1+0x690], R4 ;  /* 0x0006900401007387 */ /* 0x0003e80000100800 */
[----:B------:R2:W-:Y:S01]  /*b2790*/  STL [R1+0x66c], R23 ;  /* 0x00066c1701007387 */ /* 0x0005e20000100800 */
[----:B0-----:R-:W-:-:S03]  /*b27a0*/  LOP3.LUT R15, R26, 0xffff, RZ, 0xc0, !PT ;  /* 0x0000ffff1a0f7812 */ /* 0x001fc600078ec0ff */
[----:B------:R0:W-:Y:S01]  /*b27b0*/  STL [R1+0x684], R7 ;  /* 0x0006840701007387 */ /* 0x0001e20000100800 */
[----:B------:R-:W-:Y:S02]  /*b27c0*/  PRMT R15, R19, 0x3340, R15 ;  /* 0x00003340130f7816 */ /* 0x000fe4000000000f */
[----:B------:R-:W-:Y:S01]  /*b27d0*/  PRMT R14, R16, 0x3340, R14 ;  /* 0x00003340100e7816 */ /* 0x000fe2000000000e */
[----:B-1----:R-:W4:Y:S04]  /*b27e0*/  LDL.LU R4, [R1+0x8a4] ;  /* 0x0008a40001047983 */ /* 0x002f280000300800 */
[----:B------:R1:W-:Y:S01]  /*b27f0*/  STL [R1+0x654], R15 ;  /* 0x0006540f01007387 */ /* 0x0003e20000100800 */
[----:B------:R-:W-:-:S03]  /*b2800*/  PRMT R21, R25, 0x3340, R21 ;  /* 0x0000334019157816 */ /* 0x000fc60000000015 */
[----:B--2---:R-:W2:Y:S01]  /*b2810*/  LDL.LU R23, [R1+0x360] ;  /* 0x0003600001177983 */ /* 0x004ea20000300800 */
[----:B------:R-:W-:Y:S02]  /*b2820*/  LOP3.LUT R17, R17, 0xffff, RZ, 0xc0, !PT ;  /* 0x0000ffff11117812 */ /* 0x000fe400078ec0ff */
[----:B------:R-:W-:Y:S01]  /*b2830*/  LOP3.LUT R18, R18, 0xffff, RZ, 0xc0, !PT ;  /* 0x0000ffff12127812 */ /* 0x000fe200078ec0ff */
[----:B0-----:R-:W4:Y:S04]  /*b2840*/  LDL.LU R7, [R1+0x898] ;  /* 0x0008980001077983 */ /* 0x001f280000300800 */
[----:B-1----:R-:W2:Y:S04]  /*b2850*/  LDL.LU R15, [R1+0x230] ;  /* 0x00023000010f7983 */ /* 0x002ea80000300800 */
[----:B------:R0:W-:Y:S01]  /*b2860*/  STL [R1+0x65c], R14 ;  /* 0x00065c0e01007387 */ /* 0x0001e20000100800 */
[----:B------:R-:W-:-:S03]  /*b2870*/  LOP3.LUT R10, R10, 0xffff, RZ, 0xc0, !PT ;  /* 0x0000ffff0a0a7812 */ /* 0x000fc600078ec0ff */
[----:B------:R1:W-:Y:S01]  /*b2880*/  STL [R1+0x668], R21 ;  /* 0x0006681501007387 */ /* 0x0003e20000100800 */
[----:B------:R-:W-:Y:S02]  /*b2890*/  LOP3.LUT R11, R11, 0xffff, RZ, 0xc0, !PT ;  /* 0x0000ffff0b0b7812 */ /* 0x000fe400078ec0ff */
[----:B------:R-:W-:Y:S01]  /*b28a0*/  LOP3.LUT R13, R13, 0xffff, RZ, 0xc0, !PT ;  /* 0x0000ffff0d0d7812 */ /* 0x000fe200078ec0ff */
[----:B------:R-:W4:Y:S01]  /*b28b0*/  LDL.LU R20, [R1+0x368] ;  /* 0x0003680001147983 */ /* 0x000f220000300800 */
[----:B0-----:R-:W-:Y:S02]  /*b28c0*/  LOP3.LUT R14, R8, 0xffff, RZ, 0xc0, !PT ;  /* 0x0000ffff080e7812 */ /* 0x001fe400078ec0ff */
[----:B------:R-:W-:Y:S01]  /*b28d0*/  LOP3.LUT R12, R12, 0xffff, RZ, 0xc0, !PT ;  /* 0x0000ffff0c0c7812 */ /* 0x000fe200078ec0ff */
[----:B------:R-:W4:Y:S01]  /*b28e0*/  LDL.LU R19, [R1+0x224] ;  /* 0x0002240001137983 */ /* 0x000f220000300800 */
[----:B------:R-:W-:-:S03]  /*b28f0*/  PRMT R9, R9, 0x3340, R14 ;  /* 0x0000334009097816 */ /* 0x000fc6000000000e */
[----:B-1----:R-:W4:Y:S01]  /*b2900*/  LDL.LU R21, [R1+0x22c] ;  /* 0x00022c0001157983 */ /* 0x002f220000300800 */
[----:B------:R-:W-:-:S03]  /*b2910*/  PRMT R16, R18, 0x3340, R17 ;  /* 0x0000334012107816 */ /* 0x000fc60000000011 */
[----:B------:R0:W-:Y:S01]  /*b2920*/  STL [R1+0x650], R9 ;  /* 0x0006500901007387 */ /* 0x0001e20000100800 */
[----:B------:R-:W-:-:S03]  /*b2930*/  LOP3.LUT R3, R3, 0xffff, RZ, 0xc0, !PT ;  /* 0x0000ffff03037812 */ /* 0x000fc600078ec0ff */
[----:B------:R1:W-:Y:S04]  /*b2940*/  STL [R1+0x658], R16 ;  /* 0x0006581001007387 */ /* 0x0003e80000100800 */
[----:B------:R-:W4:Y:S01]  /*b2950*/  LDL.LU R17, [R1+0x228] ;  /* 0x0002280001117983 */ /* 0x000f220000300800 */
[----:B0-----:R-:W-:-:S03]  /*b2960*/  LOP3.LUT R9, R24, 0xffff, RZ, 0xc0, !PT ;  /* 0x0000ffff18097812 */ /* 0x001fc600078ec0ff */
[----:B------:R-:W4:Y:S01]  /*b2970*/  LDL.LU R18, [R1+0x220] ;  /* 0x0002200001127983 */ /* 0x000f220000300800 */
[----:B------:R-:W-:-:S03]  /*b2980*/  PRMT R9, R13, 0x3340, R9 ;  /* 0x000033400d097816 */ /* 0x000fc60000000009 */
[----:B-1----:R-:W4:Y:S04]  /*b2990*/  LDL.LU R16, [R1+0x364] ;  /* 0x0003640001107983 */ /* 0x002f280000300800 */
[----:B------:R0:W-:Y:S04]  /*b29a0*/  STL [R1+0x640], R9 ;  /* 0x0006400901007387 */ /* 0x0001e80000100800 */
[----:B------:R-:W4:Y:S04]  /*b29b0*/  LDL.LU R14, [R1+0x240] ;  /* 0x00024000010e7983 */ /* 0x000f280000300800 */
[----:B------:R-:W4:Y:S01]  /*b29c0*/  LDL.LU R13, [R1+0x238] ;  /* 0x00023800010d7983 */ /* 0x000f220000300800 */
[----:B0-----:R-:W-:-:S02]  /*b29d0*/  LOP3.LUT R9, R5, 0xffff, RZ, 0xc0, !PT ;  /* 0x0000ffff05097812 */ /* 0x001fc400078ec0ff */
[----:B---3--:R-:W-:Y:S02]  /*b29e0*/  LOP3.LUT R8, R22, 0xffff, RZ, 0xc0, !PT ;  /* 0x0000ffff16087812 */ /* 0x008fe400078ec0ff */
[----:B------:R-:W3:Y:S02]  /*b29f0*/  LDL.LU R22, [R1+0x35c] ;  /* 0x00035c0001167983 */ /* 0x000ee40000300800 */
[----:B------:R-:W-:Y:S02]  /*b2a00*/  PRMT R8, R10, 0x3340, R8 ;  /* 0x000033400a087816 */ /* 0x000fe40000000008 */
[----:B------:R-:W-:Y:S02]  /*b2a10*/  PRMT R10, R12, 0x3340, R11 ;  /* 0x000033400c0a7816 */ /* 0x000fe4000000000b */
[----:B------:R-:W3:Y:S04]  /*b2a20*/  LDL.LU R11, [R1+0x248] ;  /* 0x00024800010b7983 */ /* 0x000ee80000300800 */
[----:B------:R0:W-:Y:S04]  /*b2a30*/  STL [R1+0x64c], R8 ;  /* 0x00064c0801007387 */ /* 0x0001e80000100800 */
[----:B------:R1:W-:Y:S04]  /*b2a40*/  STL [R1+0x644], R10 ;  /* 0x0006440a01007387 */ /* 0x0003e80000100800 */
[----:B------:R-:W3:Y:S01]  /*b2a50*/  LDL.LU R12, [R1+0x36c] ;  /* 0x00036c00010c7983 */ /* 0x000ee20000300800 */
[----:B0-----:R-:W-:-:S04]  /*b2a60*/  LOP3.LUT R8, R2, 0xffff, RZ, 0xc0, !PT ;  /* 0x0000ffff02087812 */ /* 0x001fc800078ec0ff */
[----:B------:R-:W-:Y:S01]  /*b2a70*/  PRMT R3, R3, 0x3340, R8 ;  /* 0x0000334003037816 */ /* 0x000fe20000000008 */
[----:B-1----:R-:W3:Y:S01]  /*b2a80*/  LDL.LU R10, [R1+0x244] ;  /* 0x00024400010a7983 */ /* 0x002ee20000300800 */
[----:B------:R-:W-:-:S04]  /*b2a90*/  LOP3.LUT R8, R6, 0xffff, RZ, 0xc0, !PT ;  /* 0x0000ffff06087812 */ /* 0x000fc800078ec0ff */
[----:B------:R-:W-:Y:S02]  /*b2aa0*/  PRMT R8, R8, 0x3340, R9 ;  /* 0x0000334008087816 */ /* 0x000fe40000000009 */
[----:B------:R-:W3:Y:S01]  /*b2ab0*/  LDL.LU R9, [R1+0x234] ;  /* 0x0002340001097983 */ /* 0x000ee20000300800 */
[----:B--2---:R-:W-:-:S03]  /*b2ac0*/  LOP3.LUT R5, R15, 0xffff, RZ, 0xc0, !PT ;  /* 0x0000ffff0f057812 */ /* 0x004fc600078ec0ff */
[----:B------:R-:W2:Y:S01]  /*b2ad0*/  LDL.LU R15, [R1+0x370] ;  /* 0x00037000010f7983 */ /* 0x000ea20000300800 */
[----:B------:R-:W-:Y:S02]  /*b2ae0*/  LOP3.LUT R2, R23, 0xffff, RZ, 0xc0, !PT ;  /* 0x0000ffff17027812 */ /* 0x000fe400078ec0ff */
[----:B----4-:R-:W-:Y:S02]  /*b2af0*/  LOP3.LUT R4, R4, 0xffff, RZ, 0xc0, !PT ;  /* 0x0000ffff04047812 */ /* 0x010fe400078ec0ff */
[----:B------:R-:W-:Y:S01]  /*b2b00*/  LOP3.LUT R7, R7, 0xffff, RZ, 0xc0, !PT ;  /* 0x0000ffff07077812 */ /* 0x000fe200078ec0ff */
[----:B------:R0:W-:Y:S01]  /*b2b10*/  STL [R1+0x63c], R3 ;  /* 0x00063c0301007387 */ /* 0x0001e20000100800 */
[----:B------:R-:W-:-:S03]  /*b2b20*/  PRMT R29, R4, 0x3340, R2 ;  /* 0x00003340041d7816 */ /* 0x000fc60000000002 */
[----:B------:R1:W-:Y:S04]  /*b2b30*/  STL [R1+0x638], R8 ;  /* 0x0006380801007387 */ /* 0x0003e80000100800 */
[----:B------:R-:W4:Y:S01]  /*b2b40*/  LDL.LU R23, [R1+0x31c] ;  /* 0x00031c0001177983 */ /* 0x000f220000300800 */
[----:B------:R-:W-:Y:S02]  /*b2b50*/  LOP3.LUT R4, R21, 0xffff, RZ, 0xc0, !PT ;  /* 0x0000ffff15047812 */ /* 0x000fe400078ec0ff */
[----:B0-----:R-:W-:Y:S01]  /*b2b60*/  LOP3.LUT R3, R20, 0xffff, RZ, 0xc0, !PT ;  /* 0x0000ffff14037812 */ /* 0x001fe200078ec0ff */
[----:B------:R-:W4:Y:S01]  /*b2b70*/  LDL.LU R21, [R1+0x2dc] ;  /* 0x0002dc0001157983 */ /* 0x000f220000300800 */
[----:B------:R-:W-:Y:S02]  /*b2b80*/  PRMT R4, R4, 0x3340, R5 ;  /* 0x0000334004047816 */ /* 0x000fe40000000005 */
[----:B------:R-:W-:Y:S01]  /*b2b90*/  LOP3.LUT R5, R0, 0xffff, RZ, 0xc0, !PT ;  /* 0x0000ffff00057812 */ /* 0x000fe200078ec0ff */
[----:B------:R-:W4:Y:S04]  /*b2ba0*/  LDL.LU R20, [R1+0x250] ;  /* 0x0002500001147983 */ /* 0x000f280000300800 */
[----:B------:R0:W-:Y:S01]  /*b2bb0*/  STL [R1+0x630], R4 ;  /* 0x0006300401007387 */ /* 0x0001e20000100800 */
[----:B------:R-:W-:-:S02]  /*b2bc0*/  LOP3.LUT R2, R17, 0xffff, RZ, 0xc0, !PT ;  /* 0x0000ffff11027812 */ /* 0x000fc400078ec0ff */
[----:B-1----:R-:W-:Y:S01]  /*b2bd0*/  LOP3.LUT R8, R19, 0xffff, RZ, 0xc0, !PT ;  /* 0x0000ffff13087812 */ /* 0x002fe200078ec0ff */
[----:B------:R-:W4:Y:S01]  /*b2be0*/  LDL.LU R17, [R1+0x23c] ;  /* 0x00023c0001117983 */ /* 0x000f220000300800 */
[----:B------:R-:W-:-:S03]  /*b2bf0*/  PRMT R2, R2, 0x3340, R3 ;  /* 0x0000334002027816 */ /* 0x000fc60000000003 */
[----:B------:R-:W4:Y:S04]  /*b2c00*/  LDL.LU R19, [R1+0x374] ;  /* 0x0003740001137983 */ /* 0x000f280000300800 */
[----:B------:R-:W-:Y:S01]  /*b2c10*/  STL [R1+0x62c], R2 ;  /* 0x00062c0201007387 */ /* 0x000fe20000100800 */
[----:B------:R-:W-:-:S03]  /*b2c20*/  LOP3.LUT R0, R14, 0xffff, RZ, 0xc0, !PT ;  /* 0x0000ffff0e007812 */ /* 0x000fc600078ec0ff */
[----:B------:R-:W4:Y:S01]  /*b2c30*/  LDL.LU R14, [R1+0x254] ;  /* 0x00025400010e7983 */ /* 0x000f220000300800 */
[----:B---3--:R-:W-:-:S03]  /*b2c40*/  LOP3.LUT R6, R22, 0xffff, RZ, 0xc0, !PT ;  /* 0x0000ffff16067812 */ /* 0x008fc600078ec0ff */
[----:B------:R-:W3:Y:S01]  /*b2c50*/  LDL.LU R22, [R1+0x3f4] ;  /* 0x0003f40001167983 */ /* 0x000ee20000300800 */
[----:B------:R-:W-:Y:S02]  /*b2c60*/  PRMT R6, R7, 0x3340, R6 ;  /* 0x0000334007067816 */ /* 0x000fe40000000006 */
[----:B0-----:R-:W-:Y:S02]  /*b2c70*/  LOP3.LUT R4, R11, 0xffff, RZ, 0xc0, !PT ;  /* 0x0000ffff0b047812 */ /* 0x001fe400078ec0ff */
[----:B------:R-:W3:Y:S04]  /*b2c80*/  LDL.LU R11, [R1+0x25c] ;  /* 0x00025c00010b7983 */ /* 0x000ee80000300800 */
[----:B------:R0:W-:Y:S02]  /*b2c90*/  STL [R1+0x634], R6 ;  /* 0x0006340601007387 */ /* 0x0001e40000100800 */
[----:B0-----:R-:W-:-:S02]  /*b2ca0*/  LOP3.LUT R6, R16, 0xffff, RZ, 0xc0, !PT ;  /* 0x0000ffff10067812 */ /* 0x001fc400078ec0ff */
[----:B------:R-:W3:Y:S01]  /*b2cb0*/  LDL.LU R16, [R1+0x260] ;  /* 0x0002600001107983 */ /* 0x000ee20000300800 */
[----:B------:R-:W-:Y:S02]  /*b2cc0*/  LOP3.LUT R3, R10, 0xffff, RZ, 0xc0, !PT ;  /* 0x0000ffff0a037812 */ /* 0x000fe400078ec0ff */
[----:B------:R-:W-:Y:S01]  /*b2cd0*/  PRMT R5, R5, 0x3340, R6 ;  /* 0x0000334005057816 */ /* 0x000fe20000000006 */
[----:B------:R-:W3:Y:S04]  /*b2ce0*/  LDL.LU R10, [R1+0x378] ;  /* 0x00037800010a7983 */ /* 0x000ee80000300800 */
[----:B------:R0:W-:Y:S01]  /*b2cf0*/  STL [R1+0x624], R5 ;  /* 0x0006240501007387 */ /* 0x0001e20000100800 */
[----:B------:R-:W-:Y:S02]  /*b2d00*/  LOP3.LUT R7, R18, 0xffff, RZ, 0xc0, !PT ;  /* 0x0000ffff12077812 */ /* 0x000fe400078ec0ff */
[----:B------:R-:W-:Y:S01]  /*b2d10*/  LOP3.LUT R6, R12, 0xffff, RZ, 0xc0, !PT ;  /* 0x0000ffff0c067812 */ /* 0x000fe200078ec0ff */
[----:B------:R-:W3:Y:S01]  /*b2d20*/  LDL.LU R18, [R1+0x26c] ;  /* 0x00026c0001127983 */ /* 0x000ee20000300800 */
[----:B0-----:R-:W-:-:S03]  /*b2d30*/  LOP3.LUT R5, R9, 0xffff, RZ, 0xc0, !PT ;  /* 0x0000ffff09057812 */ /* 0x001fc600078ec0ff */
[----:B------:R-:W3:Y:S04]  /*b2d40*/  LDL.LU R12, [R1+0x278] ;  /* 0x00027800010c7983 */ /* 0x000ee80000300800 */
[----:B------:R-:W3:Y:S01]  /*b2d50*/  LDL.LU R9, [R1+0x274] ;  /* 0x0002740001097983 */ /* 0x000ee20000300800 */
[----:B------:R-:W-:-:S05]  /*b2d60*/  PRMT R7, R7, 0x3340, R8 ;  /* 0x0000334007077816 */ /* 0x000fca0000000008 */
[----:B------:R0:W-:Y:S01]  /*b2d70*/  STL [R1+0x628], R7 ;  /* 0x0006280701007387 */ /* 0x0001e20000100800 */
[----:B--2---:R-:W-:-:S03]  /*b2d80*/  LOP3.LUT R2, R15, 0xffff, RZ, 0xc0, !PT ;  /* 0x0000ffff0f027812 */ /* 0x004fc600078ec0ff */
[----:B------:R-:W2:Y:S01]  /*b2d90*/  LDL.LU R15, [R1+0x258] ;  /* 0x00025800010f7983 */ /* 0x000ea20000300800 */
[----:B0-----:R-:W-:-:S03]  /*b2da0*/  LOP3.LUT R7, R13, 0xffff, RZ, 0xc0, !PT ;  /* 0x0000ffff0d077812 */ /* 0x001fc600078ec0ff */
[----:B------:R-:W2:Y:S01]  /*b2db0*/  LDL.LU R13, [R1+0x24c] ;  /* 0x00024c00010d7983 */ /* 0x000ea20000300800 */
[----:B------:R-:W-:-:S05]  /*b2dc0*/  PRMT R3, R3, 0x3340, R4 ;  /* 0x0000334003037816 */ /* 0x000fca0000000004 */
[----:B------:R3:W-:Y:S01]  /*b2dd0*/  STL [R1+0x620], R3 ;  /* 0x0006200301007387 */ /* 0x0007e20000100800 */
[----:B------:R-:W-:Y:S02]  /*b2de0*/  PRMT R0, R0, 0x3340, R2 ;  /* 0x0000334000007816 */ /* 0x000fe40000000002 */
[----:B------:R-:W-:-:S03]  /*b2df0*/  PRMT R5, R5, 0x3340, R6 ;  /* 0x0000334005057816 */ /* 0x000fc60000000006 */
[----:B------:R-:W-:Y:S04]  /*b2e00*/  STL [R1+0x61c], R0 ;  /* 0x00061c0001007387 */ /* 0x000fe80000100800 */
[----:B------:R-:W-:Y:S01]  /*b2e10*/  STL [R1+0x614], R5 ;  /* 0x0006140501007387 */ /* 0x000fe20000100800 */
[----:B----4-:R-:W-:-:S03]  /*b2e20*/  LOP3.LUT R8, R17, 0xffff, RZ, 0xc0, !PT ;  /* 0x0000ffff11087812 */ /* 0x010fc600078ec0ff */
[----:B------:R-:W4:Y:S01]  /*b2e30*/  LDL.LU R17, [R1+0x268] ;  /* 0x0002680001117983 */ /* 0x000f220000300800 */
[----:B------:R-:W-:Y:S02]  /*b2e40*/  PRMT R7, R7, 0x3340, R8 ;  /* 0x0000334007077816 */ /* 0x000fe40000000008 */
[----:B------:R-:W-:Y:S02]  /*b2e50*/  LOP3.LUT R8, R14, 0xffff, RZ, 0xc0, !PT ;  /* 0x0000ffff0e087812 */ /* 0x000fe400078ec0ff */
[----:B------:R-:W4:Y:S01]  /*b2e60*/  LDL.LU R14, [R1+0x290] ;  /* 0x00029000010e7983 */ /* 0x000f220000300800 */
[----:B---3--:R-:W-:-:S03]  /*b2e70*/  LOP3.LUT R3, R11, 0xffff, RZ, 0xc0, !PT ;  /* 0x0000ffff0b037812 */ /* 0x008fc600078ec0ff */
[----:B------:R-:W3:Y:S01]  /*b2e80*/  LDL.LU R11, [R1+0x380] ;  /* 0x00038000010b7983 */ /* 0x000ee20000300800 */
[----:B------:R-:W-:-:S03]  /*b2e90*/  LOP3.LUT R4, R16, 0xffff, RZ, 0xc0, !PT ;  /* 0x0000ffff10047812 */ /* 0x000fc600078ec0ff */
        /* <DEDUP_REMOVED lines=9> */
[----:B--2---:R-:W-:-:S03]  /*b2f30*/  LOP3.LUT R0, R15, 0xffff, RZ, 0xc0, !PT ;  /* 0x0000ffff0f007812 */ /* 0x004fc600078ec0ff */
[----:B------:R-:W2:Y:S01]  /*b2f40*/  LDL.LU R15, [R1+0x264] ;  /* 0x00026400010f7983 */ /* 0x000ea20000300800 */
[----:B------:R-:W-:-:S03]  /*b2f50*/  LOP3.LUT R5, R13, 0xffff, RZ, 0xc0, !PT ;  /* 0x0000ffff0d057812 */ /* 0x000fc600078ec0ff */
[----:B------:R-:W2:Y:S01]  /*b2f60*/  LDL.LU R13, [R1+0x28c] ;  /* 0x00028c00010d7983 */ /* 0x000ea20000300800 */
[----:B------:R-:W-:-:S05]  /*b2f70*/  PRMT R0, R0, 0x3340, R2 ;  /* 0x0000334000007816 */ /* 0x000fca0000000002 */
[----:B------:R-:W-:Y:S01]  /*b2f80*/  STL [R1+0x60c], R0 ;  /* 0x00060c0001007387 */ /* 0x000fe20000100800 */
[----:B------:R-:W-:-:S03]  /*b2f90*/  LOP3.LUT R6, R19, 0xffff, RZ, 0xc0, !PT ;  /* 0x0000ffff13067812 */ /* 0x000fc600078ec0ff */
[----:B------:R0:W-:Y:S01]  /*b2fa0*/  STL [R1+0x618], R7 ;  /* 0x0006180701007387 */ /* 0x0001e20000100800 */
[----:B------:R-:W-:Y:S02]  /*b2fb0*/  PRMT R5, R5, 0x3340, R6 ;  /* 0x0000334005057816 */ /* 0x000fe40000000006 */
[----:B------:R-:W-:Y:S01]  /*b2fc0*/  PRMT R3, R3, 0x3340, R4 ;  /* 0x0000334003037816 */ /* 0x000fe20000000004 */
[----:B------:R-:W2:Y:S01]  /*b2fd0*/  LDL.LU R19, [R1+0x27c] ;  /* 0x00027c0001137983 */ /* 0x000ea20000300800 */
[----:B0-----:R-:W-:-:S03]  /*b2fe0*/  LOP3.LUT R7, R20, 0xffff, RZ, 0xc0, !PT ;  /* 0x0000ffff14077812 */ /* 0x001fc600078ec0ff */
[----:B------:R-:W2:Y:S04]  /*b2ff0*/  LDL.LU R20, [R1+0x384] ;  /* 0x0003840001147983 */ /* 0x000ea80000300800 */
[----:B------:R2:W-:Y:S04]  /*b3000*/  STL [R1+0x604], R5 ;  /* 0x0006040501007387 */ /* 0x0005e80000100800 */
[----:B------:R0:W-:Y:S01]  /*b3010*/  STL [R1+0x600], R3 ;  /* 0x0006000301007387 */ /* 0x0001e20000100800 */
[----:B----4-:R-:W-:-:S03]  /*b3020*/  LOP3.LUT R4, R14, 0xffff, RZ, 0xc0, !PT ;  /* 0x0000ffff0e047812 */ /* 0x010fc600078ec0ff */
[----:B------:R-:W4:Y:S01]  /*b3030*/  LDL.LU R14, [R1+0x390] ;  /* 0x00039000010e7983 */ /* 0x000f220000300800 */
[----:B---3--:R-:W-:-:S03]  /*b3040*/  LOP3.LUT R2, R11, 0xffff, RZ, 0xc0, !PT ;  /* 0x0000ffff0b027812 */ /* 0x008fc600078ec0ff */
[----:B------:R-:W3:Y:S01]  /*b3050*/  LDL.LU R11, [R1+0x284] ;  /* 0x00028400010b7983 */ /* 0x000ee20000300800 */
[----:B------:R-:W-:-:S03]  /*b3060*/  LOP3.LUT R0, R10, 0xffff, RZ, 0xc0, !PT ;  /* 0x0000ffff0a007812 */ /* 0x000fc600078ec0ff */
[----:B------:R-:W3:Y:S01]  /*b3070*/  LDL.LU R10, [R1+0x280] ;  /* 0x00028000010a7983 */ /* 0x000ee20000300800 */
[----:B------:R-:W-:Y:S02]  /*b3080*/  PRMT R0, R0, 0x3340, R2 ;  /* 0x0000334000007816 */ /* 0x000fe40000000002 */
[----:B------:R-:W-:Y:S02]  /*b3090*/  LOP3.LUT R6, R16, 0xffff, RZ, 0xc0, !PT ;  /* 0x0000ffff10067812 */ /* 0x000fe400078ec0ff */
[----:B------:R-:W3:Y:S01]  /*b30a0*/  LDL.LU R16, [R1+0x2a8] ;  /* 0x0002a80001107983 */ /* 0x000ee20000300800 */
[----:B------:R-:W-:-:S03]  /*b30b0*/  LOP3.LUT R2, R9, 0xffff, RZ, 0xc0, !PT ;  /* 0x0000ffff09027812 */ /* 0x000fc600078ec0ff */
[----:B------:R-:W3:Y:S04]  /*b30c0*/  LDL.LU R9, [R1+0x2a0] ;  /* 0x0002a00001097983 */ /* 0x000ee80000300800 */
[----:B------:R1:W-:Y:S01]  /*b30d0*/  STL [R1+0x5fc], R0 ;  /* 0x0005fc0001007387 */ /* 0x0003e20000100800 */
[----:B--2---:R-:W-:-:S03]  /*b30e0*/  LOP3.LUT R5, R15, 0xffff, RZ, 0xc0, !PT ;  /* 0x0000ffff0f057812 */ /* 0x004fc600078ec0ff */
[----:B------:R-:W2:Y:S01]  /*b30f0*/  LDL.LU R15, [R1+0x2a4] ;  /* 0x0002a400010f7983 */ /* 0x000ea20000300800 */
[----:B0-----:R-:W-:-:S03]  /*b3100*/  LOP3.LUT R3, R13, 0xffff, RZ, 0xc0, !PT ;  /* 0x0000ffff0d037812 */ /* 0x001fc600078ec0ff */
[----:B------:R-:W2:Y:S01]  /*b3110*/  LDL.LU R13, [R1+0x29c] ;  /* 0x00029c00010d7983 */ /* 0x000ea20000300800 */
[----:B-1----:R-:W-:-:S03]  /*b3120*/  LOP3.LUT R0, R12, 0xffff, RZ, 0xc0, !PT ;  /* 0x0000ffff0c007812 */ /* 0x002fc600078ec0ff */
[----:B------:R-:W2:Y:S01]  /*b3130*/  LDL.LU R12, [R1+0x294] ;  /* 0x00029400010c7983 */ /* 0x000ea20000300800 */
[----:B------:R-:W-:Y:S02]  /*b3140*/  PRMT R7, R7, 0x3340, R8 ;  /* 0x0000334007077816 */ /* 0x000fe40000000008 */
[----:B------:R-:W-:Y:S02]  /*b3150*/  LOP3.LUT R8, R18, 0xffff, RZ, 0xc0, !PT ;  /* 0x0000ffff12087812 */ /* 0x000fe400078ec0ff */
[----:B------:R-:W-:Y:S01]  /*b3160*/  PRMT R0, R0, 0x3340, R2 ;  /* 0x0000334000007816 */ /* 0x000fe20000000002 */
[----:B------:R0:W-:Y:S04]  /*b3170*/  STL [R1+0x608], R7 ;  /* 0x0006080701007387 */ /* 0x0001e80000100800 */
[----:B------:R-:W2:Y:S01]  /*b3180*/  LDL.LU R18, [R1+0x298] ;  /* 0x0002980001127983 */ /* 0x000ea20000300800 */
[----:B0-----:R-:W-:-:S03]  /*b3190*/  LOP3.LUT R7, R17, 0xffff, RZ, 0xc0, !PT ;  /* 0x0000ffff11077812 */ /* 0x001fc600078ec0ff */
[----:B------:R-:W-:Y:S01]  /*b31a0*/  STL [R1+0x5ec], R0 ;  /* 0x0005ec0001007387 */ /* 0x000fe20000100800 */
[----:B------:R-:W-:-:S03]  /*b31b0*/  PRMT R7, R7, 0x3340, R8 ;  /* 0x0000334007077816 */ /* 0x000fc60000000008 */
[----:B------:R-:W2:Y:S04]  /*b31c0*/  LDL.LU R17, [R1+0x38c] ;  /* 0x00038c0001117983 */ /* 0x000ea80000300800 */
[----:B------:R-:W-:Y:S01]  /*b31d0*/  STL [R1+0x5f8], R7 ;  /* 0x0005f80701007387 */ /* 0x000fe20000100800 */
[----:B------:R-:W-:Y:S02]  /*b31e0*/  PRMT R5, R5, 0x3340, R6 ;  /* 0x0000334005057816 */ /* 0x000fe40000000006 */
[----:B------:R-:W-:Y:S02]  /*b31f0*/  PRMT R3, R3, 0x3340, R4 ;  /* 0x0000334003037816 */ /* 0x000fe40000000004 */
[----:B------:R-:W-:Y:S01]  /*b3200*/  LOP3.LUT R6, R20, 0xffff, RZ, 0xc0, !PT ;  /* 0x0000ffff14067812 */ /* 0x000fe200078ec0ff */
[----:B------:R0:W-:Y:S04]  /*b3210*/  STL [R1+0x5f4], R5 ;  /* 0x0005f40501007387 */ /* 0x0001e80000100800 */
[----:B------:R2:W-:Y:S01]  /*b3220*/  STL [R1+0x5f0], R3 ;  /* 0x0005f00301007387 */ /* 0x0005e20000100800 */
[----:B----4-:R-:W-:-:S03]  /*b3230*/  LOP3.LUT R2, R14, 0xffff, RZ, 0xc0, !PT ;  /* 0x0000ffff0e027812 */ /* 0x010fc600078ec0ff */
[----:B------:R-:W4:Y:S01]  /*b3240*/  LDL.LU R14, [R1+0x2b0] ;  /* 0x0002b000010e7983 */ /* 0x000f220000300800 */
[----:B0-----:R-:W-:-:S03]  /*b3250*/  LOP3.LUT R5, R19, 0xffff, RZ, 0xc0, !PT ;  /* 0x0000ffff13057812 */ /* 0x001fc600078ec0ff */
[----:B------:R-:W4:Y:S01]  /*b3260*/  LDL.LU R19, [R1+0x2d8] ;  /* 0x0002d80001137983 */ /* 0x000f220000300800 */
[----:B------:R-:W-:-:S03]  /*b3270*/  PRMT R5, R5, 0x3340, R6 ;  /* 0x0000334005057816 */ /* 0x000fc60000000006 */
[----:B------:R-:W4:Y:S04]  /*b3280*/  LDL.LU R20, [R1+0x2ac] ;  /* 0x0002ac0001147983 */ /* 0x000f280000300800 */
[----:B------:R0:W-:Y:S01]  /*b3290*/  STL [R1+0x5e4], R5 ;  /* 0x0005e40501007387 */ /* 0x0001e20000100800 */
[----:B---3--:R-:W-:-:S03]  /*b32a0*/  LOP3.LUT R8, R11, 0xffff, RZ, 0xc0, !PT ;  /* 0x0000ffff0b087812 */ /* 0x008fc600078ec0ff */
        /* <DEDUP_REMOVED lines=8> */
[----:B--2---:R-:W-:Y:S02]  /*b3330*/  LOP3.LUT R3, R15, 0xffff, RZ, 0xc0, !PT ;  /* 0x0000ffff0f037812 */ /* 0x004fe400078ec0ff */
[----:B------:R-:W2:Y:S01]  /*b3340*/  LDL.LU R15, [R1+0x2b8] ;  /* 0x0002b800010f7983 */ /* 0x000ea20000300800 */
[----:B------:R-:W-:-:S03]  /*b3350*/  LOP3.LUT R8, R13, 0xffff, RZ, 0xc0, !PT ;  /* 0x0000ffff0d087812 */ /* 0x000fc600078ec0ff */
[----:B------:R-:W2:Y:S01]  /*b3360*/  LDL.LU R13, [R1+0x394] ;  /* 0x00039400010d7983 */ /* 0x000ea20000300800 */
[----:B0-----:R-:W-:-:S03]  /*b3370*/  LOP3.LUT R5, R12, 0xffff, RZ, 0xc0, !PT ;  /* 0x0000ffff0c057812 */ /* 0x001fc600078ec0ff */
[----:B------:R-:W2:Y:S01]  /*b3380*/  LDL.LU R12, [R1+0x2d4] ;  /* 0x0002d400010c7983 */ /* 0x000ea20000300800 */
[----:B------:R-:W-:-:S03]  /*b3390*/  PRMT R3, R3, 0x3340, R4 ;  /* 0x0000334003037816 */ /* 0x000fc60000000004 */
[----:B------:R0:W-:Y:S04]  /*b33a0*/  STL [R1+0x5e8], R7 ;  /* 0x0005e80701007387 */ /* 0x0001e80000100800 */
[----:B------:R-:W-:Y:S01]  /*b33b0*/  STL [R1+0x5e0], R3 ;  /* 0x0005e00301007387 */ /* 0x000fe20000100800 */
[----:B0-----:R-:W-:Y:S02]  /*b33c0*/  LOP3.LUT R7, R18, 0xffff, RZ, 0xc0, !PT ;  /* 0x0000ffff12077812 */ /* 0x001fe400078ec0ff */
[----:B------:R-:W-:Y:S01]  /*b33d0*/  PRMT R0, R0, 0x3340, R2 ;  /* 0x0000334000007816 */ /* 0x000fe20000000002 */
[----:B------:R-:W2:Y:S01]  /*b33e0*/  LDL.LU R18, [R1+0x2cc] ;  /* 0x0002cc0001127983 */ /* 0x000ea20000300800 */
[----:B------:R-:W-:Y:S02]  /*b33f0*/  PRMT R7, R7, 0x3340, R8 ;  /* 0x0000334007077816 */ /* 0x000fe40000000008 */
[----:B------:R-:W-:-:S02]  /*b3400*/  LOP3.LUT R6, R17, 0xffff, RZ, 0xc0, !PT ;  /* 0x0000ffff11067812 */ /* 0x000fc400078ec0ff */
[----:B------:R-:W2:Y:S02]  /*b3410*/  LDL.LU R17, [R1+0x39c] ;  /* 0x00039c0001117983 */ /* 0x000ea40000300800 */
[----:B------:R-:W-:Y:S02]  /*b3420*/  PRMT R5, R5, 0x3340, R6 ;  /* 0x0000334005057816 */ /* 0x000fe40000000006 */
[----:B------:R-:W-:Y:S04]  /*b3430*/  STL [R1+0x5dc], R0 ;  /* 0x0005dc0001007387 */ /* 0x000fe80000100800 */
[----:B------:R4:W-:Y:S02]  /*b3440*/  STL [R1+0x5d8], R7 ;  /* 0x0005d80701007387 */ /* 0x0009e40000100800 */
[----:B----4-:R-:W-:-:S02]  /*b3450*/  LOP3.LUT R7, R14, 0xffff, RZ, 0xc0, !PT ;  /* 0x0000ffff0e077812 */ /* 0x010fc400078ec0ff */
[----:B------:R-:W4:Y:S01]  /*b3460*/  LDL.LU R14, [R1+0x2ec] ;  /* 0x0002ec00010e7983 */ /* 0x000f220000300800 */
        /* <DEDUP_REMOVED lines=8> */
[----:B------:R-:W-:-:S05]  /*b34f0*/  PRMT R3, R3, 0x3340, R4 ;  /* 0x0000334003037816 */ /* 0x000fca0000000004 */
[----:B------:R0:W-:Y:S01]  /*b3500*/  STL [R1+0x5d0], R3 ;  /* 0x0005d00301007387 */ /* 0x0001e20000100800 */
[----:B--2---:R-:W-:-:S03]  /*b3510*/  LOP3.LUT R0, R15, 0xffff, RZ, 0xc0, !PT ;  /* 0x0000ffff0f007812 */ /* 0x004fc600078ec0ff */
[----:B------:R-:W2:Y:S01]  /*b3520*/  LDL.LU R15, [R1+0x2f0] ;  /* 0x0002f000010f7983 */ /* 0x000ea20000300800 */
[----:B------:R-:W-:-:S03]  /*b3530*/  LOP3.LUT R6, R13, 0xffff, RZ, 0xc0, !PT ;  /* 0x0000ffff0d067812 */ /* 0x000fc600078ec0ff */
[----:B------:R-:W2:Y:S01]  /*b3540*/  LDL.LU R13, [R1+0x3a8] ;  /* 0x0003a800010d7983 */ /* 0x000ea20000300800 */
[----:B0-----:R-:W-:-:S03]  /*b3550*/  LOP3.LUT R3, R12, 0xffff, RZ, 0xc0, !PT ;  /* 0x0000ffff0c037812 */ /* 0x001fc600078ec0ff */
[----:B------:R-:W2:Y:S01]  /*b3560*/  LDL.LU R12, [R1+0x2e8] ;  /* 0x0002e800010c7983 */ /* 0x000ea20000300800 */
[----:B------:R-:W-:Y:S02]  /*b3570*/  PRMT R0, R0, 0x3340, R2 ;  /* 0x0000334000007816 */ /* 0x000fe40000000002 */
[----:B------:R-:W-:-:S03]  /*b3580*/  LOP3.LUT R4, R19, 0xffff, RZ, 0xc0, !PT ;  /* 0x0000ffff13047812 */ /* 0x000fc600078ec0ff */
[----:B------:R-:W-:Y:S01]  /*b3590*/  STL [R1+0x5cc], R0 ;  /* 0x0005cc0001007387 */ /* 0x000fe20000100800 */
[----:B------:R-:W-:-:S03]  /*b35a0*/  PRMT R3, R3, 0x3340, R4 ;  /* 0x0000334003037816 */ /* 0x000fc60000000004 */
[----:B------:R0:W-:Y:S04]  /*b35b0*/  STL [R1+0x5d4], R5 ;  /* 0x0005d40501007387 */ /* 0x0001e80000100800 */
[----:B------:R1:W-:Y:S01]  /*b35c0*/  STL [R1+0x5c0], R3 ;  /* 0x0005c00301007387 */ /* 0x0003e20000100800 */
[----:B------:R-:W-:Y:S02]  /*b35d0*/  PRMT R7, R7, 0x3340, R8 ;  /* 0x0000334007077816 */ /* 0x000fe40000000008 */
[----:B0-----:R-:W-:Y:S02]  /*b35e0*/  LOP3.LUT R5, R20, 0xffff, RZ, 0xc0, !PT ;  /* 0x0000ffff14057812 */ /* 0x001fe400078ec0ff */
[----:B------:R-:W2:Y:S01]  /*b35f0*/  LDL.LU R20, [R1+0x308] ;  /* 0x0003080001147983 */ /* 0x000ea20000300800 */
[----:B-1----:R-:W-:-:S03]  /*b3600*/  LOP3.LUT R3, R17, 0xffff, RZ, 0xc0, !PT ;  /* 0x0000ffff11037812 */ /* 0x002fc600078ec0ff */
[----:B------:R-:W2:Y:S01]  /*b3610*/  LDL.LU R17, [R1+0x3b0] ;  /* 0x0003b00001117983 */ /* 0x000ea20000300800 */
[----:B------:R-:W-:-:S03]  /*b3620*/  PRMT R5, R5, 0x3340, R6 ;  /* 0x0000334005057816 */ /* 0x000fc60000000006 */
[----:B------:R-:W-:Y:S04]  /*b3630*/  STL [R1+0x5c8], R7 ;  /* 0x0005c80701007387 */ /* 0x000fe80000100800 */
[----:B------:R-:W-:Y:S01]  /*b3640*/  STL [R1+0x5c4], R5 ;  /* 0x0005c40501007387 */ /* 0x000fe20000100800 */
[----:B----4-:R-:W-:-:S03]  /*b3650*/  LOP3.LUT R6, R14, 0xffff, RZ, 0xc0, !PT ;  /* 0x0000ffff0e067812 */ /* 0x010fc600078ec0ff */
[----:B------:R-:W4:Y:S01]  /*b3660*/  LDL.LU R14, [R1+0x2f8] ;  /* 0x0002f800010e7983 */ /* 0x000f220000300800 */
[----:B---3--:R-:W-:-:S03]  /*b3670*/  LOP3.LUT R2, R11, 0xffff, RZ, 0xc0, !PT ;  /* 0x0000ffff0b027812 */ /* 0x008fc600078ec0ff */
[----:B------:R-:W3:Y:S01]  /*b3680*/  LDL.LU R11, [R1+0x2e4] ;  /* 0x0002e400010b7983 */ /* 0x000ee20000300800 */
[----:B------:R-:W-:-:S03]  /*b3690*/  LOP3.LUT R0, R10, 0xffff, RZ, 0xc0, !PT ;  /* 0x0000ffff0a007812 */ /* 0x000fc600078ec0ff */
[----:B------:R-:W4:Y:S01]  /*b36a0*/  LDL.LU R10, [R1+0x2e0] ;  /* 0x0002e000010a7983 */ /* 0x000f220000300800 */
[----:B------:R-:W-:Y:S02]  /*b36b0*/  PRMT R0, R0, 0x3340, R2 ;  /* 0x0000334000007816 */ /* 0x000fe40000000002 */
[----:B------:R-:W-:Y:S02]  /*b36c0*/  LOP3.LUT R4, R16, 0xffff, RZ, 0xc0, !PT ;  /* 0x0000ffff10047812 */ /* 0x000fe400078ec0ff */
[----:B------:R-:W4:Y:S04]  /*b36d0*/  LDL.LU R16, [R1+0x300] ;  /* 0x0003000001107983 */ /* 0x000f280000300800 */
[----:B------:R0:W-:Y:S01]  /*b36e0*/  STL [R1+0x404], R0 ;  /* 0x0004040001007387 */ /* 0x0001e20000100800 */
[----:B------:R-:W-:-:S03]  /*b36f0*/  LOP3.LUT R2, R9, 0xffff, RZ, 0xc0, !PT ;  /* 0x0000ffff09027812 */ /* 0x000fc600078ec0ff */
[----:B------:R-:W4:Y:S01]  /*b3700*/  LDL.LU R9, [R1+0x3a4] ;  /* 0x0003a40001097983 */ /* 0x000f220000300800 */
[----:B0-----:R-:W-:-:S03]  /*b3710*/  LOP3.LUT R0, R18, 0xffff, RZ, 0xc0, !PT ;  /* 0x0000ffff12007812 */ /* 0x001fc600078ec0ff */
[----:B------:R-:W4:Y:S01]  /*b3720*/  LDL.LU R18, [R1+0x304] ;  /* 0x0003040001127983 */ /* 0x000f220000300800 */
[----:B--2---:R-:W-:-:S03]  /*b3730*/  LOP3.LUT R5, R15, 0xffff, RZ, 0xc0, !PT ;  /* 0x0000ffff0f057812 */ /* 0x004fc600078ec0ff */
[----:B------:R-:W2:Y:S01]  /*b3740*/  LDL.LU R15, [R1+0x2fc] ;  /* 0x0002fc00010f7983 */ /* 0x000ea20000300800 */
[----:B------:R-:W-:-:S03]  /*b3750*/  LOP3.LUT R7, R13, 0xffff, RZ, 0xc0, !PT ;  /* 0x0000ffff0d077812 */ /* 0x000fc600078ec0ff */
[----:B------:R-:W2:Y:S01]  /*b3760*/  LDL.LU R13, [R1+0x3ac] ;  /* 0x0003ac00010d7983 */ /* 0x000ea20000300800 */
[----:B------:R-:W-:Y:S02]  /*b3770*/  LOP3.LUT R8, R12, 0xffff, RZ, 0xc0, !PT ;  /* 0x0000ffff0c087812 */ /* 0x000fe400078ec0ff */
[----:B------:R-:W-:-:S05]  /*b3780*/  PRMT R12, R2, 0x3340, R0 ;  /* 0x00003340020c7816 */ /* 0x000fca0000000000 */
[----:B------:R0:W-:Y:S04]  /*b3790*/  STL [R1+0x400], R12 ;  /* 0x0004000c01007387 */ /* 0x0001e80000100800 */
[----:B0-----:R-:W2:Y:S01]  /*b37a0*/  LDL.LU R12, [R1+0x2f4] ;  /* 0x0002f400010c7983 */ /* 0x001ea20000300800 */
[----:B------:R-:W-:Y:S02]  /*b37b0*/  PRMT R0, R4, 0x3340, R3 ;  /* 0x0000334004007816 */ /* 0x000fe40000000003 */
[----:B------:R-:W-:Y:S02]  /*b37c0*/  PRMT R3, R8, 0x3340, R7 ;  /* 0x0000334008037816 */ /* 0x000fe40000000007 */
[----:B------:R-:W-:-:S03]  /*b37d0*/  PRMT R2, R6, 0x3340, R5 ;  /* 0x0000334006027816 */ /* 0x000fc60000000005 */
[----:B------:R-:W-:Y:S01]  /*b37e0*/  STL [R1+0x3e8], R3 ;  /* 0x0003e80301007387 */ /* 0x000fe20000100800 */
[----:B------:R-:W-:-:S03]  /*b37f0*/  LOP3.LUT R4, R21, 0xffff, RZ, 0xc0, !PT ;  /* 0x0000ffff15047812 */ /* 0x000fc600078ec0ff */
[----:B------:R3:W-:Y:S01]  /*b3800*/  STL [R1+0x3f0], R0 ;  /* 0x0003f00001007387 */ /* 0x0007e20000100800 */
[----:B------:R-:W-:-:S03]  /*b3810*/  LOP3.LUT R5, R20, 0xffff, RZ, 0xc0, !PT ;  /* 0x0000ffff14057812 */ /* 0x000fc600078ec0ff */
[----:B------:R4:W-:Y:S01]  /*b3820*/  STL [R1+0x3ec], R2 ;  /* 0x0003ec0201007387 */ /* 0x0009e20000100800 */
[----:B------:R-:W-:-:S03]  /*b3830*/  LOP3.LUT R7, R17, 0xffff, RZ, 0xc0, !PT ;  /* 0x0000ffff11077812 */ /* 0x000fc600078ec0ff */
[----:B------:R-:W2:Y:S04]  /*b3840*/  LDL.LU R21, [R1+0x318] ;  /* 0x0003180001157983 */ /* 0x000ea80000300800 */
[----:B------:R-:W2:Y:S04]  /*b3850*/  LDL R20, [R1+0x648] ;  /* 0x0006480001147983 */ /* 0x000ea80000100800 */
[----:B------:R-:W2:Y:S01]  /*b3860*/  LDL.LU R17, [R1+0x310] ;  /* 0x0003100001117983 */ /* 0x000ea20000300800 */
[----:B---3--:R-:W-:Y:S02]  /*b3870*/  LOP3.LUT R0, R11, 0xffff, RZ, 0xc0, !PT ;  /* 0x0000ffff0b007812 */ /* 0x008fe400078ec0ff */
[----:B----4-:R-:W-:Y:S01]  /*b3880*/  LOP3.LUT R2, R10, 0xffff, RZ, 0xc0, !PT ;  /* 0x0000ffff0a027812 */ /* 0x010fe200078ec0ff */
[----:B------:R-:W0:Y:S01]  /*b3890*/  S2R R19, SR_TID.X ;  /* 0x0000000000137919 */ /* 0x000e220000002100 */
[----:B------:R-:W1:Y:S01]  /*b38a0*/  LDC.64 R10, c[0x0][0x380] ;  /* 0x0000e000ff0a7b82 */ /* 0x000e620000000a00 */
[----:B------:R-:W-:-:S02]  /*b38b0*/  LOP3.LUT R8, R16, 0xffff, RZ, 0xc0, !PT ;  /* 0x0000ffff10087812 */ /* 0x000fc400078ec0ff */
[----:B------:R-:W-:Y:S02]  /*b38c0*/  PRMT R16, R2, 0x3340, R0 ;  /* 0x0000334002107816 */ /* 0x000fe40000000000 */
[----:B------:R-:W-:Y:S02]  /*b38d0*/  LOP3.LUT R3, R9, 0xffff, RZ, 0xc0, !PT ;  /* 0x0000ffff09037812 */ /* 0x000fe400078ec0ff */
[----:B------:R-:W3:Y:S01]  /*b38e0*/  LDL.LU R9, [R1+0x320] ;  /* 0x0003200001097983 */ /* 0x000ee20000300800 */
[----:B------:R-:W-:Y:S02]  /*b38f0*/  LOP3.LUT R6, R18, 0xffff, RZ, 0xc0, !PT ;  /* 0x0000ffff12067812 */ /* 0x000fe400078ec0ff */
[----:B------:R-:W-:Y:S01]  /*b3900*/  PRMT R2, R4, 0x3340, R3 ;  /* 0x0000334004027816 */ /* 0x000fe20000000003 */
[----:B------:R-:W-:Y:S01]  /*b3910*/  STL [R1+0x3e4], R16 ;  /* 0x0003e41001007387 */ /* 0x000fe20000100800 */
[----:B------:R-:W-:Y:S02]  /*b3920*/  PRMT R0, R6, 0x3340, R5 ;  /* 0x0000334006007816 */ /* 0x000fe40000000005 */
[----:B------:R-:W-:Y:S01]  /*b3930*/  PRMT R3, R8, 0x3340, R7 ;  /* 0x0000334008037816 */ /* 0x000fe20000000007 */
[----:B------:R4:W-:Y:S04]  /*b3940*/  STL [R1+0x3e0], R2 ;  /* 0x0003e00201007387 */ /* 0x0009e80000100800 */
[----:B------:R2:W-:Y:S04]  /*b3950*/  STL [R1+0x3dc], R0 ;  /* 0x0003dc0001007387 */ /* 0x0005e80000100800 */
[----:B------:R0:W-:Y:S01]  /*b3960*/  STL [R1+0x3d8], R3 ;  /* 0x0003d80301007387 */ /* 0x0001e20000100800 */
[----:B----4-:R-:W-:-:S03]  /*b3970*/  LOP3.LUT R2, R14, 0xffff, RZ, 0xc0, !PT ;  /* 0x0000ffff0e027812 */ /* 0x010fc600078ec0ff */
[----:B------:R-:W4:Y:S01]  /*b3980*/  LDL.LU R18, [R1+0x314] ;  /* 0x0003140001127983 */ /* 0x000f220000300800 */
[----:B--2---:R-:W-:-:S03]  /*b3990*/  LOP3.LUT R0, R15, 0xffff, RZ, 0xc0, !PT ;  /* 0x0000ffff0f007812 */ /* 0x004fc600078ec0ff */
[----:B------:R-:W2:Y:S01]  /*b39a0*/  LDL.LU R16, [R1+0x3b4] ;  /* 0x0003b40001107983 */ /* 0x000ea20000300800 */
[----:B0-----:R-:W-:-:S03]  /*b39b0*/  LOP3.LUT R3, R13, 0xffff, RZ, 0xc0, !PT ;  /* 0x0000ffff0d037812 */ /* 0x001fc600078ec0ff */
[----:B------:R-:W2:Y:S04]  /*b39c0*/  LDL.LU R15, [R1+0x30c] ;  /* 0x00030c00010f7983 */ /* 0x000ea80000300800 */
[----:B------:R-:W2:Y:S04]  /*b39d0*/  LDL.LU R14, [R1+0x328] ;  /* 0x00032800010e7983 */ /* 0x000ea80000300800 */
[----:B------:R-:W2:Y:S01]  /*b39e0*/  LDL.LU R13, [R1+0x324] ;  /* 0x00032400010d7983 */ /* 0x000ea20000300800 */
[----:B------:R-:W-:-:S03]  /*b39f0*/  LOP3.LUT R4, R12, 0xffff, RZ, 0xc0, !PT ;  /* 0x0000ffff0c047812 */ /* 0x000fc600078ec0ff */
[----:B------:R-:W2:Y:S01]  /*b3a00*/  LDL.LU R12, [R1+0x3f8] ;  /* 0x0003f800010c7983 */ /* 0x000ea20000300800 */
[----:B------:R-:W-:Y:S02]  /*b3a10*/  LOP3.LUT R6, R23, 0xffff, RZ, 0xc0, !PT ;  /* 0x0000ffff17067812 */ /* 0x000fe400078ec0ff */
[----:B------:R-:W-:Y:S02]  /*b3a20*/  PRMT R0, R2, 0x3340, R0 ;  /* 0x0000334002007816 */ /* 0x000fe40000000000 */
[----:B------:R-:W-:Y:S02]  /*b3a30*/  LOP3.LUT R7, R22, 0xffff, RZ, 0xc0, !PT ;  /* 0x0000ffff16077812 */ /* 0x000fe400078ec0ff */
[----:B------:R-:W-:Y:S01]  /*b3a40*/  PRMT R3, R4, 0x3340, R3 ;  /* 0x0000334004037816 */ /* 0x000fe20000000003 */
[----:B------:R0:W-:Y:S01]  /*b3a50*/  STL [R1+0x3d4], R0 ;  /* 0x0003d40001007387 */ /* 0x0001e20000100800 */
[----:B------:R-:W-:Y:S02]  /*b3a60*/  LOP3.LUT R8, R21, 0xffff, RZ, 0xc0, !PT ;  /* 0x0000ffff15087812 */ /* 0x000fe400078ec0ff */
[----:B------:R-:W-:-:S02]  /*b3a70*/  IADD3 R24, P0, PT, R19, R20, RZ ;  /* 0x0000001413187210 */ /* 0x000fc40007f1e0ff */
[----:B0-----:R-:W-:Y:S01]  /*b3a80*/  PRMT R0, R8, 0x3340, R7 ;  /* 0x0000334008007816 */ /* 0x001fe20000000007 */
[----:B------:R0:W-:Y:S04]  /*b3a90*/  STL [R1+0x3d0], R3 ;  /* 0x0003d00301007387 */ /* 0x0001e80000100800 */
[----:B------:R-:W-:Y:S01]  /*b3aa0*/  STL [R1+0x3c8], R0 ;  /* 0x0003c80001007387 */ /* 0x000fe20000100800 */
[----:B-1----:R-:W-:Y:S01]  /*b3ab0*/  IMAD.WIDE.U32 R24, R24, 0x110, R10 ;  /* 0x0000011018187825 */ /* 0x002fe200078e000a */
[----:B0-----:R-:W-:Y:S02]  /*b3ac0*/  LOP3.LUT R3, R17, 0xffff, RZ, 0xc0, !PT ;  /* 0x0000ffff11037812 */ /* 0x001fe400078ec0ff */
[----:B---3--:R-:W-:Y:S02]  /*b3ad0*/  LOP3.LUT R5, R9, 0xffff, RZ, 0xc0, !PT ;  /* 0x0000ffff09057812 */ /* 0x008fe400078ec0ff */
[----:B------:R-:W3:Y:S02]  /*b3ae0*/  LDL.LU R9, [R1+0x3fc] ;  /* 0x0003fc0001097983 */ /* 0x000ee40000300800 */
[----:B------:R-:W-:-:S05]  /*b3af0*/  PRMT R2, R6, 0x3340, R5 ;  /* 0x0000334006027816 */ /* 0x000fca0000000005 */
[----:B------:R0:W-:Y:S02]  /*b3b00*/  STL [R1+0x3cc], R2 ;  /* 0x0003cc0201007387 */ /* 0x0001e40000100800 */
[----:B0-----:R-:W-:Y:S01]  /*b3b10*/  IMAD.X R2, RZ, RZ, RZ, P0 ;  /* 0x000000ffff027224 */ /* 0x001fe200000e06ff */
[----:B----4-:R-:W-:-:S03]  /*b3b20*/  LOP3.LUT R0, R18, 0xffff, RZ, 0xc0, !PT ;  /* 0x0000ffff12007812 */ /* 0x010fc600078ec0ff */
[----:B------:R-:W-:Y:S01]  /*b3b30*/  IMAD R6, R2, 0x110, RZ ;  /* 0x0000011002067824 */ /* 0x000fe200078e02ff */
[----:B--2---:R-:W-:Y:S02]  /*b3b40*/  LOP3.LUT R4, R16, 0xffff, RZ, 0xc0, !PT ;  /* 0x0000ffff10047812 */ /* 0x004fe400078ec0ff */
[----:B------:R-:W-:Y:S02]  /*b3b50*/  LOP3.LUT R5, R15, 0xffff, RZ, 0xc0, !PT ;  /* 0x0000ffff0f057812 */ /* 0x000fe400078ec0ff */
[----:B------:R-:W-:Y:S02]  /*b3b60*/  LOP3.LUT R2, R14, 0xffff, RZ, 0xc0, !PT ;  /* 0x0000ffff0e027812 */ /* 0x000fe400078ec0ff */
[----:B------:R-:W-:Y:S02]  /*b3b70*/  LOP3.LUT R7, R13, 0xffff, RZ, 0xc0, !PT ;  /* 0x0000ffff0d077812 */ /* 0x000fe400078ec0ff */
[----:B------:R-:W-:Y:S01]  /*b3b80*/  PRMT R0, R3, 0x3340, R0 ;  /* 0x0000334003007816 */ /* 0x000fe20000000000 */
[----:B------:R-:W-:Y:S01]  /*b3b90*/  IMAD.IADD R25, R25, 0x1, R6 ;  /* 0x0000000119197824 */ /* 0x000fe200078e0206 */
[----:B------:R-:W-:-:S02]  /*b3ba0*/  PRMT R3, R5, 0x3340, R4 ;  /* 0x0000334005037816 */ /* 0x000fc40000000004 */
[----:B------:R-:W-:Y:S02]  /*b3bb0*/  PRMT R2, R7, 0x3340, R2 ;  /* 0x0000334007027816 */ /* 0x000fe40000000002 */
[----:B------:R-:W-:Y:S01]  /*b3bc0*/  LOP3.LUT R8, R12, 0xffff, RZ, 0xc0, !PT ;  /* 0x0000ffff0c087812 */ /* 0x000fe200078ec0ff */
[----:B------:R-:W-:Y:S04]  /*b3bd0*/  STL [R1+0x3c0], R3 ;  /* 0x0003c00301007387 */ /* 0x000fe80000100800 */
[----:B------:R0:W-:Y:S04]  /*b3be0*/  STL [R1+0x3bc], R2 ;  /* 0x0003bc0201007387 */ /* 0x0001e80000100800 */
[----:B------:R-:W2:Y:S04]  /*b3bf0*/  LDG.E.64 R12, desc[UR6][R24.64+0xe8] ;  /* 0x0000e806180c7981 */ /* 0x000ea8000c1e1b00 */
[----:B------:R-:W4:Y:S04]  /*b3c00*/  LDG.E.64 R10, desc[UR6][R24.64+0xe0] ;  /* 0x0000e006180a7981 */ /* 0x000f28000c1e1b00 */
[----:B0-----:R-:W4:Y:S04]  /*b3c10*/  LDG.E.64 R2, desc[UR6][R24.64+0xc0] ;  /* 0x0000c00618027981 */ /* 0x001f28000c1e1b00 */
[----:B------:R-:W4:Y:S04]  /*b3c20*/  LDG.E.64 R6, desc[UR6][R24.64+0xd0] ;  /* 0x0000d00618067981 */ /* 0x000f28000c1e1b00 */
[----:B------:R-:W4:Y:S04]  /*b3c30*/  LDG.E.64 R4, desc[UR6][R24.64+0xc8] ;  /* 0x0000c80618047981 */ /* 0x000f28000c1e1b00 */
[----:B------:R-:W4:Y:S04]  /*b3c40*/  LDG.E.64 R16, desc[UR6][R24.64+0xf8] ;  /* 0x0000f80618107981 */ /* 0x000f28000c1e1b00 */
[----:B------:R-:W4:Y:S04]  /*b3c50*/  LDG.E.64 R14, desc[UR6][R24.64+0xf0] ;  /* 0x0000f006180e7981 */ /* 0x000f28000c1e1b00 */
[----:B------:R-:W4:Y:S04]  /*b3c60*/  LDG.E.64 R26, desc[UR6][R24.64+0x108] ;  /* 0x00010806181a7981 */ /* 0x000f28000c1e1b00 */
[----:B------:R-:W4:Y:S04]  /*b3c70*/  LDG.E.64 R20, desc[UR6][R24.64+0xb8] ;  /* 0x0000b80618147981 */ /* 0x000f28000c1e1b00 */
[----:B------:R0:W-:Y:S04]  /*b3c80*/  STL [R1+0x3c4], R0 ;  /* 0x0003c40001007387 */ /* 0x0001e80000100800 */
[----:B------:R-:W4:Y:S04]  /*b3c90*/  LDG.E.64 R18, desc[UR6][R24.64+0x100] ;  /* 0x0001000618127981 */ /* 0x000f28000c1e1b00 */
[----:B------:R-:W4:Y:S01]  /*b3ca0*/  LDG.E.64 R22, desc[UR6][R24.64+0xb0] ;  /* 0x0000b00618167981 */ /* 0x000f22000c1e1b00 */
[----:B---3--:R-:W-:-:S04]  /*b3cb0*/  LOP3.LUT R9, R9, 0xffff, RZ, 0xc0, !PT ;  /* 0x0000ffff09097812 */ /* 0x008fc800078ec0ff */
[----:B0-----:R-:W-:Y:S02]  /*b3cc0*/  PRMT R0, R9, 0x3340, R8 ;  /* 0x0000334009007816 */ /* 0x001fe40000000008 */
[----:B------:R-:W3:Y:S04]  /*b3cd0*/  LDG.E.64 R8, desc[UR6][R24.64+0xd8] ;  /* 0x0000d80618087981 */ /* 0x000ee8000c1e1b00 */
[----:B--2---:R0:W-:Y:S04]  /*b3ce0*/  STL.64 [R1+0x2b0], R12 ;  /* 0x0002b00c01007387 */ /* 0x0041e80000100a00 */
[----:B----4-:R-:W-:Y:S04]  /*b3cf0*/  STL.64 [R1+0x2a8], R10 ;  /* 0x0002a80a01007387 */ /* 0x010fe80000100a00 */
[----:B------:R1:W-:Y:S04]  /*b3d00*/  STL.64 [R1+0x288], R2 ;  /* 0x0002880201007387 */ /* 0x0003e80000100a00 */
[----:B0-----:R-:W2:Y:S04]  /*b3d10*/  LDG.E.64 R12, desc[UR6][R24.64+0x80] ;  /* 0x00008006180c7981 */ /* 0x001ea8000c1e1b00 */
[----:B------:R0:W-:Y:S04]  /*b3d20*/  STL.64 [R1+0x298], R6 ;  /* 0x0002980601007387 */ /* 0x0001e80000100a00 */
[----:B-1----:R-:W4:Y:S04]  /*b3d30*/  LDG.E.64 R2, desc[UR6][R24.64+0x58] ;  /* 0x0000580618027981 */ /* 0x002f28000c1e1b00 */
[----:B------:R-:W4:Y:S04]  /*b3d40*/  LDG.E.64 R10, desc[UR6][R24.64+0x78] ;  /* 0x00007806180a7981 */ /* 0x000f28000c1e1b00 */
[----:B0-----:R-:W4:Y:S04]  /*b3d50*/  LDG.E.64 R6, desc[UR6][R24.64+0x68] ;  /* 0x0000680618067981 */ /* 0x001f28000c1e1b00 */
[----:B------:R0:W-:Y:S04]  /*b3d60*/  STL.64 [R1+0x290], R4 ;  /* 0x0002900401007387 */ /* 0x0001e80000100a00 */
[----:B------:R1:W-:Y:S04]  /*b3d70*/  STL.64 [R1+0x2c0], R16 ;  /* 0x0002c01001007387 */ /* 0x0003e80000100a00 */
[----:B------:R1:W-:Y:S04]  /*b3d80*/  STL.64 [R1+0x2b8], R14 ;  /* 0x0002b80e01007387 */ /* 0x0003e80000100a00 */
[----:B0-----:R-:W4:Y:S04]  /*b3d90*/  LDG.E.64 R4, desc[UR6][R24.64+0x60] ;  /* 0x0000600618047981 */ /* 0x001f28000c1e1b00 */
[----:B-1----:R-:W4:Y:S04]  /*b3da0*/  LDG.E.64 R16, desc[UR6][R24.64+0x90] ;  /* 0x0000900618107981 */ /* 0x002f28000c1e1b00 */
[----:B------:R-:W4:Y:S04]  /*b3db0*/  LDG.E.64 R14, desc[UR6][R24.64+0x88] ;  /* 0x00008806180e7981 */ /* 0x000f28000c1e1b00 */
[----:B------:R-:W-:Y:S04]  /*b3dc0*/  STL [R1+0x678], R28 ;  /* 0x0006781c01007387 */ /* 0x000fe80000100800 */
[----:B------:R0:W-:Y:S04]  /*b3dd0*/  STL [R1+0x88c], R29 ;  /* 0x00088c1d01007387 */ /* 0x0001e80000100800 */
[----:B------:R1:W-:Y:S04]  /*b3de0*/  STL.64 [R1+0x2d0], R26 ;  /* 0x0002d01a01007387 */ /* 0x0003e80000100a00 */
[----:B0-----:R-:W4:Y:S04]  /*b3df0*/  LDG.E.64 R28, desc[UR6][R24.64+0xa8] ;  /* 0x0000a806181c7981 */ /* 0x001f28000c1e1b00 */
[----:B-1----:R-:W4:Y:S04]  /*b3e00*/  LDG.E.64 R26, desc[UR6][R24.64+0xa0] ;  /* 0x0000a006181a7981 */ /* 0x002f28000c1e1b00 */
[----:B------:R0:W-:Y:S04]  /*b3e10*/  STL [R1+0x3b8], R0 ;  /* 0x0003b80001007387 */ /* 0x0001e80000100800 */
[----:B------:R1:W-:Y:S04]  /*b3e20*/  STL.64 [R1+0x280], R20 ;  /* 0x0002801401007387 */ /* 0x0003e80000100a00 */
[----:B0-----:R-:W4:Y:S04]  /*b3e30*/  LDL.LU R0, [R1+0x408] ;  /* 0x0004080001007983 */ /* 0x001f280000300800 */
[----:B-1----:R-:W4:Y:S04]  /*b3e40*/  LDL.LU R20, [R1+0x40c] ;  /* 0x00040c0001147983 */ /* 0x002f280000300800 */
[----:B------:R0:W-:Y:S04]  /*b3e50*/  STL.64 [R1+0x2c8], R18 ;  /* 0x0002c81201007387 */ /* 0x0001e80000100a00 */
[----:B------:R1:W-:Y:S04]  /*b3e60*/  STL.64 [R1+0x278], R22 ;  /* 0x0002781601007387 */ /* 0x0003e80000100a00 */
[----:B------:R-:W4:Y:S04]  /*b3e70*/  LDL.LU R21, [R1+0x414] ;  /* 0x0004140001157983 */ /* 0x000f280000300800 */
[----:B0-----:R-:W4:Y:S04]  /*b3e80*/  LDG.E.64 R18, desc[UR6][R24.64+0x98] ;  /* 0x0000980618127981 */ /* 0x001f28000c1e1b00 */
[----:B-1----:R-:W4:Y:S04]  /*b3e90*/  LDL.LU R22, [R1+0x410] ;  /* 0x0004100001167983 */ /* 0x002f280000300800 */
[----:B------:R-:W4:Y:S04]  /*b3ea0*/  LDL.LU R23, [R1+0x420] ;  /* 0x0004200001177983 */ /* 0x000f280000300800 */
[----:B---3--:R0:W-:Y:S04]  /*b3eb0*/  STL.64 [R1+0x2a0], R8 ;  /* 0x0002a00801007387 */ /* 0x0081e80000100a00 */
[----:B0-----:R-:W3:Y:S04]  /*b3ec0*/  LDG.E.64 R8, desc[UR6][R24.64+0x70] ;  /* 0x0000700618087981 */ /* 0x001ee8000c1e1b00 */
[----:B--2---:R0:W-:Y:S04]  /*b3ed0*/  STL.64 [R1+0x248], R12 ;  /* 0x0002480c01007387 */ /* 0x0041e80000100a00 */
[----:B----4-:R1:W-:Y:S04]  /*b3ee0*/  STL.64 [R1+0x220], R2 ;  /* 0x0002200201007387 */ /* 0x0103e80000100a00 */
[----:B0-----:R-:W2:Y:S04]  /*b3ef0*/  LDG.E.64 R12, desc[UR6][R24.64+0x38] ;  /* 0x00003806180c7981 */ /* 0x001ea8000c1e1b00 */
[----:B------:R0:W-:Y:S04]  /*b3f00*/  STL.64 [R1+0x240], R10 ;  /* 0x0002400a01007387 */ /* 0x0001e80000100a00 */
[----:B------:R4:W-:Y:S04]  /*b3f10*/  STL.64 [R1+0x230], R6 ;  /* 0x0002300601007387 */ /* 0x0009e80000100a00 */
[----:B-1----:R-:W2:Y:S04]  /*b3f20*/  LDG.E.64 R2, desc[UR6][R24.64+0x10] ;  /* 0x0000100618027981 */ /* 0x002ea8000c1e1b00 */
[----:B0-----:R-:W2:Y:S04]  /*b3f30*/  LDG.E.64 R10, desc[UR6][R24.64+0x30] ;  /* 0x00003006180a7981 */ /* 0x001ea8000c1e1b00 */
[----:B----4-:R-:W4:Y:S04]  /*b3f40*/  LDG.E.64 R6, desc[UR6][R24.64+0x20] ;  /* 0x0000200618067981 */ /* 0x010f28000c1e1b00 */
[----:B------:R0:W-:Y:S04]  /*b3f50*/  STL.64 [R1+0x228], R4 ;  /* 0x0002280401007387 */ /* 0x0001e80000100a00 */
[----:B------:R1:W-:Y:S04]  /*b3f60*/  STL.64 [R1+0x258], R16 ;  /* 0x0002581001007387 */ /* 0x0003e80000100a00 */
[----:B------:R1:W-:Y:S04]  /*b3f70*/  STL.64 [R1+0x250], R14 ;  /* 0x0002500e01007387 */ /* 0x0003e80000100a00 */
[----:B0-----:R-:W4:Y:S04]  /*b3f80*/  LDG.E.64 R4, desc[UR6][R24.64+0x18] ;  /* 0x0000180618047981 */ /* 0x001f28000c1e1b00 */
[----:B-1----:R-:W4:Y:S04]  /*b3f90*/  LDG.E.64 R16, desc[UR6][R24.64+0x48] ;  /* 0x0000480618107981 */ /* 0x002f28000c1e1b00 */
[----:B------:R-:W4:Y:S04]  /*b3fa0*/  LDG.E.64 R14, desc[UR6][R24.64+0x40] ;  /* 0x00004006180e7981 */ /* 0x000f28000c1e1b00 */
[----:B------:R0:W-:Y:S04]  /*b3fb0*/  STL.64 [R1+0x270], R28 ;  /* 0x0002701c01007387 */ /* 0x0001e80000100a00 */
[----:B------:R1:W-:Y:S04]  /*b3fc0*/  STL.64 [R1+0x268], R26 ;  /* 0x0002681a01007387 */ /* 0x0003e80000100a00 */
[----:B0-----:R-:W4:Y:S04]  /*b3fd0*/  LDL.LU R28, [R1+0x418] ;  /* 0x00041800011c7983 */ /* 0x001f280000300800 */
[----:B-1----:R-:W4:Y:S04]  /*b3fe0*/  LDL.LU R27, [R1+0x41c] ;  /* 0x00041c00011b7983 */ /* 0x002f280000300800 */
[----:B------:R-:W4:Y:S01]  /*b3ff0*/  LDL.LU R26, [R1+0x424] ;  /* 0x00042400011a7983 */ /* 0x000f220000300800 */
[----:B------:R-:W-:-:S02]  /*b4000*/  LOP3.LUT R0, R0, 0xffff, RZ, 0xc0, !PT ;  /* 0x0000ffff00007812 */ /* 0x000fc400078ec0ff */
[----:B------:R-:W-:Y:S01]  /*b4010*/  LOP3.LUT R20, R20, 0xffff, RZ, 0xc0, !PT ;  /* 0x0000ffff14147812 */ /* 0x000fe200078ec0ff */
[----:B------:R0:W-:Y:S04]  /*b4020*/  STL.64 [R1+0x260], R18 ;  /* 0x0002601201007387 */ /* 0x0001e80000100a00 */
[----:B0-----:R-:W4:Y:S04]  /*b4030*/  LDG.E.64 R18, desc[UR6][R24.64+0x50] ;  /* 0x0000500618127981 */ /* 0x001f28000c1e1b00 */
[----:B---3--:R0:W-:Y:S04]  /*b4040*/  STL.64 [R1+0x238], R8 ;  /* 0x0002380801007387 */ /* 0x0081e80000100a00 */
[----:B0-----:R-:W3:Y:S04]  /*b4050*/  LDG.E.64 R8, desc[UR6][R24.64+0x28] ;  /* 0x0000280618087981 */ /* 0x001ee8000c1e1b00 */
[----:B--2---:R-:W-:Y:S04]  /*b4060*/  STL.64 [R1+0x7b0], R12 ;  /* 0x0007b00c01007387 */ /* 0x004fe80000100a00 */
[----:B------:R0:W-:Y:S04]  /*b4070*/  STL.64 [R1+0x7d8], R2 ;  /* 0x0007d80201007387 */ /* 0x0001e80000100a00 */
[----:B------:R-:W-:Y:S04]  /*b4080*/  STL.64 [R1+0x7b8], R10 ;  /* 0x0007b80a01007387 */ /* 0x000fe80000100a00 */
[----:B----4-:R1:W-:Y:S04]  /*b4090*/  STL.64 [R1+0x7c8], R6 ;  /* 0x0007c80601007387 */ /* 0x0103e80000100a00 */
[----:B0-----:R-:W2:Y:S04]  /*b40a0*/  LDL.LU R3, [R1+0x434] ;  /* 0x0004340001037983 */ /* 0x001ea80000300800 */
[----:B------:R-:W4:Y:S01]  /*b40b0*/  LDL.LU R12, [R1+0x430] ;  /* 0x00043000010c7983 */ /* 0x000f220000300800 */
[----:B------:R-:W-:-:S03]  /*b40c0*/  PRMT R2, R20, 0x3340, R0 ;  /* 0x0000334014027816 */ /* 0x000fc60000000000 */
[----:B-1----:R-:W4:Y:S04]  /*b40d0*/  LDL.LU R7, [R1+0x428] ;  /* 0x0004280001077983 */ /* 0x002f280000300800 */
[----:B------:R-:W4:Y:S04]  /*b40e0*/  LDL.LU R13, [R1+0x42c] ;  /* 0x00042c00010d7983 */ /* 0x000f280000300800 */
[----:B------:R-:W4:Y:S04]  /*b40f0*/  LDL.LU R11, [R1+0x438] ;  /* 0x00043800010b7983 */ /* 0x000f280000300800 */
[----:B------:R-:W4:Y:S04]  /*b4100*/  LDL.LU R10, [R1+0x43c] ;  /* 0x00043c00010a7983 */ /* 0x000f280000300800 */
[----:B------:R0:W-:Y:S04]  /*b4110*/  STL.64 [R1+0x7d0], R4 ;  /* 0x0007d00401007387 */ /* 0x0001e80000100a00 */
[----:B------:R-:W-:Y:S04]  /*b4120*/  STL.64 [R1+0x7a0], R16 ;  /* 0x0007a01001007387 */ /* 0x000fe80000100a00 */
[----:B------:R1:W-:Y:S04]  /*b4130*/  STL.64 [R1+0x7a8], R14 ;  /* 0x0007a80e01007387 */ /* 0x0003e80000100a00 */
[----:B------:R1:W-:Y:S04]  /*b4140*/  STL [R1+0x3b4], R2 ;  /* 0x0003b40201007387 */ /* 0x0003e80000100800 */
[----:B0-----:R-:W4:Y:S04]  /*b4150*/  LDL.LU R5, [R1+0x448] ;  /* 0x0004480001057983 */ /* 0x001f280000300800 */
[----:B-1----:R-:W4:Y:S04]  /*b4160*/  LDG.E R15, desc[UR6][R24.64] ;  /* 0x00000006180f7981 */ /* 0x002f28000c1e1900 */
[----:B------:R0:W4:Y:S04]  /*b4170*/  LDG.E.64 R16, desc[UR6][R24.64+0x8] ;  /* 0x0000080618107981 */ /* 0x000128000c1e1b00 */
[----:B------:R-:W4:Y:S01]  /*b4180*/  LDL.LU R2, [R1+0x44c] ;  /* 0x00044c0001027983 */ /* 0x000f220000300800 */
[----:B------:R-:W-:-:S02]  /*b4190*/  LOP3.LUT R21, R21, 0xffff, RZ, 0xc0, !PT ;  /* 0x0000ffff15157812 */ /* 0x000fc400078ec0ff */
[----:B------:R-:W-:Y:S01]  /*b41a0*/  LOP3.LUT R22, R22, 0xffff, RZ, 0xc0, !PT ;  /* 0x0000ffff16167812 */ /* 0x000fe200078ec0ff */
[----:B------:R-:W4:Y:S03]  /*b41b0*/  LDL.LU R6, [R1+0x454] ;  /* 0x0004540001067983 */ /* 0x000f260000300800 */
[----:B------:R-:W-:Y:S01]  /*b41c0*/  PRMT R0, R22, 0x3340, R21 ;  /* 0x0000334016007816 */ /* 0x000fe20000000015 */
[----:B------:R-:W4:Y:S01]  /*b41d0*/  LDL.LU R4, [R1+0x450] ;  /* 0x0004500001047983 */ /* 0x000f220000300800 */
[----:B------:R-:W-:-:S03]  /*b41e0*/  LOP3.LUT R20, R27, 0xffff, RZ, 0xc0, !PT ;  /* 0x0000ffff1b147812 */ /* 0x000fc600078ec0ff */
[----:B------:R1:W-:Y:S01]  /*b41f0*/  STL [R1+0x3b0], R0 ;  /* 0x0003b00001007387 */ /* 0x0003e20000100800 */
[----:B------:R-:W-:Y:S02]  /*b4200*/  LOP3.LUT R21, R26, 0xffff, RZ, 0xc0, !PT ;  /* 0x0000ffff1a157812 */ /* 0x000fe400078ec0ff */
[----:B------:R-:W-:Y:S02]  /*b4210*/  LOP3.LUT R22, R23, 0xffff, RZ, 0xc0, !PT ;  /* 0x0000ffff17167812 */ /* 0x000fe400078ec0ff */
[----:B-1----:R-:W-:-:S04]  /*b4220*/  LOP3.LUT R0, R28, 0xffff, RZ, 0xc0, !PT ;  /* 0x0000ffff1c007812 */ /* 0x002fc800078ec0ff */
[----:B------:R-:W-:Y:S02]  /*b4230*/  PRMT R0, R20, 0x3340, R0 ;  /* 0x0000334014007816 */ /* 0x000fe40000000000 */
[----:B------:R-:W-:-:S03]  /*b4240*/  PRMT R14, R22, 0x3340, R21 ;  /* 0x00003340160e7816 */ /* 0x000fc60000000015 */
[----:B------:R-:W-:Y:S04]  /*b4250*/  STL [R1+0x3ac], R0 ;  /* 0x0003ac0001007387 */ /* 0x000fe80000100800 */
[----:B------:R-:W-:Y:S04]  /*b4260*/  STL.64 [R1+0x798], R18 ;  /* 0x0007981201007387 */ /* 0x000fe80000100a00 */
[----:B------:R-:W-:Y:S04]  /*b4270*/  STL [R1+0x3a8], R14 ;  /* 0x0003a80e01007387 */ /* 0x000fe80000100800 */
[----:B---3--:R1:W-:Y:S04]  /*b4280*/  STL.64 [R1+0x7c0], R8 ;  /* 0x0007c00801007387 */ /* 0x0083e80000100a00 */
[----:B-1----:R-:W3:Y:S04]  /*b4290*/  LDL.LU R9, [R1+0x444] ;  /* 0x0004440001097983 */ /* 0x002ee80000300800 */
[----:B------:R-:W3:Y:S01]  /*b42a0*/  LDL.LU R8, [R1+0x440] ;  /* 0x0004400001087983 */ /* 0x000ee20000300800 */
[----:B--2---:R-:W-:-:S03]  /*b42b0*/  LOP3.LUT R21, R3, 0xffff, RZ, 0xc0, !PT ;  /* 0x0000ffff03157812 */ /* 0x004fc600078ec0ff */
[----:B------:R-:W2:Y:S01]  /*b42c0*/  LDL.LU R3, [R1+0x45c] ;  /* 0x00045c0001037983 */ /* 0x000ea20000300800 */
[----:B----4-:R-:W-:-:S03]  /*b42d0*/  LOP3.LUT R22, R12, 0xffff, RZ, 0xc0, !PT ;  /* 0x0000ffff0c167812 */ /* 0x010fc600078ec0ff */
[----:B------:R-:W4:Y:S01]  /*b42e0*/  LDL.LU R12, [R1+0x468] ;  /* 0x00046800010c7983 */ /* 0x000f220000300800 */
[----:B------:R-:W-:-:S03]  /*b42f0*/  LOP3.LUT R0, R7, 0xffff, RZ, 0xc0, !PT ;  /* 0x0000ffff07007812 */ /* 0x000fc600078ec0ff */
[----:B------:R-:W4:Y:S01]  /*b4300*/  LDL.LU R7, [R1+0x458] ;  /* 0x0004580001077983 */ /* 0x000f220000300800 */
[----:B------:R-:W-:-:S03]  /*b4310*/  LOP3.LUT R20, R13, 0xffff, RZ, 0xc0, !PT ;  /* 0x0000ffff0d147812 */ /* 0x000fc600078ec0ff */
[----:B------:R-:W4:Y:S01]  /*b4320*/  LDL.LU R13, [R1+0x464] ;  /* 0x00046400010d7983 */ /* 0x000f220000300800 */
[----:B------:R-:W-:Y:S02]  /*b4330*/  LOP3.LUT R23, R11, 0xffff, RZ, 0xc0, !PT ;  /* 0x0000ffff0b177812 */ /* 0x000fe400078ec0ff */
[----:B0-----:R-:W-:Y:S02]  /*b4340*/  LOP3.LUT R24, R10, 0xffff, RZ, 0xc0, !PT ;  /* 0x0000ffff0a187812 */ /* 0x001fe400078ec0ff */
[----:B------:R-:W-:Y:S02]  /*b4350*/  PRMT R11, R22, 0x3340, R21 ;  /* 0x00003340160b7816 */ /* 0x000fe40000000015 */
[----:B------:R-:W-:Y:S02]  /*b4360*/  PRMT R0, R20, 0x3340, R0 ;  /* 0x0000334014007816 */ /* 0x000fe40000000000 */
[----:B------:R-:W-:Y:S01]  /*b4370*/  PRMT R10, R24, 0x3340, R23 ;  /* 0x00003340180a7816 */ /* 0x000fe20000000017 */
[----:B------:R0:W-:Y:S04]  /*b4380*/  STL [R1+0x3a0], R11 ;  /* 0x0003a00b01007387 */ /* 0x0001e80000100800 */
[----:B------:R-:W-:Y:S04]  /*b4390*/  STL [R1+0x3a4], R0 ;  /* 0x0003a40001007387 */ /* 0x000fe80000100800 */
[----:B------:R1:W-:Y:S04]  /*b43a0*/  STL [R1+0x39c], R10 ;  /* 0x00039c0a01007387 */ /* 0x0003e80000100800 */
[----:B0-----:R-:W4:Y:S01]  /*b43b0*/  LDL.LU R11, [R1+0x46c] ;  /* 0x00046c00010b7983 */ /* 0x001f220000300800 */
[----:B------:R-:W-:-:S03]  /*b43c0*/  LOP3.LUT R21, R5, 0xffff, RZ, 0xc0, !PT ;  /* 0x0000ffff05157812 */ /* 0x000fc600078ec0ff */
[----:B------:R-:W4:Y:S04]  /*b43d0*/  LDL.LU R5, [R1+0x460] ;  /* 0x0004600001057983 */ /* 0x000f280000300800 */
[----:B------:R-:W-:Y:S04]  /*b43e0*/  STL [R1+0x308], R15 ;  /* 0x0003080f01007387 */ /* 0x000fe80000100800 */
[----:B------:R-:W-:Y:S01]  /*b43f0*/  STL.64 [R1+0x2d8], R16 ;  /* 0x0002d81001007387 */ /* 0x000fe20000100a00 */
[----:B------:R-:W-:-:S03]  /*b4400*/  LOP3.LUT R22, R2, 0xffff, RZ, 0xc0, !PT ;  /* 0x0000ffff02167812 */ /* 0x000fc600078ec0ff */
[----:B------:R-:W4:Y:S01]  /*b4410*/  LDL.LU R2, [R1+0x474] ;  /* 0x0004740001027983 */ /* 0x000f220000300800 */
[----:B------:R-:W-:-:S03]  /*b4420*/  LOP3.LUT R23, R6, 0xffff, RZ, 0xc0, !PT ;  /* 0x0000ffff06177812 */ /* 0x000fc600078ec0ff */
[----:B------:R-:W4:Y:S01]  /*b4430*/  LDL.LU R6, [R1+0x470] ;  /* 0x0004700001067983 */ /* 0x000f220000300800 */
[----:B------:R-:W-:-:S03]  /*b4440*/  LOP3.LUT R24, R4, 0xffff, RZ, 0xc0, !PT ;  /* 0x0000ffff04187812 */ /* 0x000fc600078ec0ff */
[----:B------:R-:W4:Y:S04]  /*b4450*/  LDL.LU R4, [R1+0x478] ;  /* 0x0004780001047983 */ /* 0x000f280000300800 */
[----:B-1----:R-:W4:Y:S04]  /*b4460*/  LDL.LU R10, [R1+0x47c] ;  /* 0x00047c00010a7983 */ /* 0x002f280000300800 */
[----:B------:R-:W4:Y:S04]  /*b4470*/  LDL.LU R28, [R1+0x564] ;  /* 0x00056400011c7983 */ /* 0x000f280000300800 */
[----:B------:R-:W4:Y:S04]  /*b4480*/  LDL.LU R27, [R1+0x560] ;  /* 0x00056000011b7983 */ /* 0x000f280000300800 */
[----:B------:R-:W4:Y:S01]  /*b4490*/  LDL.LU R29, [R1+0x69c] ;  /* 0x00069c00011d7983 */ /* 0x000f220000300800 */
[----:B---3--:R-:W-:-:S03]  /*b44a0*/  LOP3.LUT R0, R9, 0xffff, RZ, 0xc0, !PT ;  /* 0x0000ffff09007812 */ /* 0x008fc600078ec0ff */
[----:B------:R-:W3:Y:S01]  /*b44b0*/  LDL.LU R9, [R1+0x484] ;  /* 0x0004840001097983 */ /* 0x000ee20000300800 */
[----:B------:R-:W-:-:S03]  /*b44c0*/  LOP3.LUT R20, R8, 0xffff, RZ, 0xc0, !PT ;  /* 0x0000ffff08147812 */ /* 0x000fc600078ec0ff */
[----:B------:R-:W3:Y:S01]  /*b44d0*/  LDL.LU R8, [R1+0x480] ;  /* 0x0004800001087983 */ /* 0x000ee20000300800 */
[----:B--2---:R-:W-:Y:S02]  /*b44e0*/  LOP3.LUT R26, R3, 0xffff, RZ, 0xc0, !PT ;  /* 0x0000ffff031a7812 */ /* 0x004fe400078ec0ff */
[----:B------:R-:W-:Y:S02]  /*b44f0*/  PRMT R3, R22, 0x3340, R21 ;  /* 0x0000334016037816 */ /* 0x000fe40000000015 */
[----:B----4-:R-:W-:Y:S02]  /*b4500*/  LOP3.LUT R25, R7, 0xffff, RZ, 0xc0, !PT ;  /* 0x0000ffff07197812 */ /* 0x010fe400078ec0ff */
[----:B------:R-:W-:Y:S02]  /*b4510*/  PRMT R7, R20, 0x3340, R0 ;  /* 0x0000334014077816 */ /* 0x000fe40000000000 */
[----:B------:R-:W-:Y:S01]  /*b4520*/  PRMT R0, R24, 0x3340, R23 ;  /* 0x0000334018007816 */ /* 0x000fe20000000017 */
[----:B------:R0:W-:Y:S04]  /*b4530*/  STL [R1+0x394], R3 ;  /* 0x0003940301007387 */ /* 0x0001e80000100800 */
[----:B0-----:R-:W2:Y:S01]  /*b4540*/  LDL.LU R3, [R1+0x48c] ;  /* 0x00048c0001037983 */ /* 0x001ea20000300800 */
[----:B------:R-:W-:-:S03]  /*b4550*/  LOP3.LUT R23, R2, 0xffff, RZ, 0xc0, !PT ;  /* 0x0000ffff02177812 */ /* 0x000fc600078ec0ff */
[----:B------:R-:W4:Y:S01]  /*b4560*/  LDL.LU R2, [R1+0x490] ;  /* 0x0004900001027983 */ /* 0x000f220000300800 */
[----:B------:R-:W-:Y:S02]  /*b4570*/  PRMT R14, R26, 0x3340, R25 ;  /* 0x000033401a0e7816 */ /* 0x000fe40000000019 */
[----:B------:R-:W-:Y:S01]  /*b4580*/  LOP3.LUT R24, R6, 0xffff, RZ, 0xc0, !PT ;  /* 0x0000ffff06187812 */ /* 0x000fe200078ec0ff */
[----:B------:R0:W-:Y:S01]  /*b4590*/  STL [R1+0x398], R7 ;  /* 0x0003980701007387 */ /* 0x0001e20000100800 */
[----:B------:R-:W-:Y:S02]  /*b45a0*/  LOP3.LUT R20, R5, 0xffff, RZ, 0xc0, !PT ;  /* 0x0000ffff05147812 */ /* 0x000fe400078ec0ff */
[----:B------:R-:W-:Y:S01]  /*b45b0*/  LOP3.LUT R25, R4, 0xffff, RZ, 0xc0, !PT ;  /* 0x0000ffff04197812 */ /* 0x000fe200078ec0ff */
[----:B------:R-:W3:Y:S01]  /*b45c0*/  LDL.LU R6, [R1+0x498] ;  /* 0x0004980001067983 */ /* 0x000ee20000300800 */
[----:B------:R-:W-:-:S03]  /*b45d0*/  LOP3.LUT R21, R12, 0xffff, RZ, 0xc0, !PT ;  /* 0x0000ffff0c157812 */ /* 0x000fc600078ec0ff */
[----:B------:R-:W3:Y:S04]  /*b45e0*/  LDL.LU R5, [R1+0x494] ;  /* 0x0004940001057983 */ /* 0x000ee80000300800 */
[----:B0-----:R-:W3:Y:S01]  /*b45f0*/  LDL.LU R7, [R1+0x488] ;  /* 0x0004880001077983 */ /* 0x001ee20000300800 */
[----:B------:R-:W-:-:S03]  /*b4600*/  LOP3.LUT R22, R11, 0xffff, RZ, 0xc0, !PT ;  /* 0x0000ffff0b167812 */ /* 0x000fc600078ec0ff */
[----:B------:R0:W-:Y:S04]  /*b4610*/  STL [R1+0x390], R0 ;  /* 0x0003900001007387 */ /* 0x0001e80000100800 */
[----:B------:R-:W3:Y:S01]  /*b4620*/  LDL.LU R4, [R1+0x49c] ;  /* 0x00049c0001047983 */ /* 0x000ee20000300800 */
[----:B------:R-:W-:-:S03]  /*b4630*/  LOP3.LUT R26, R10, 0xffff, RZ, 0xc0, !PT ;  /* 0x0000ffff0a1a7812 */ /* 0x000fc600078ec0ff */
[----:B------:R1:W-:Y:S01]  /*b4640*/  STL [R1+0x38c], R14 ;  /* 0x00038c0e01007387 */ /* 0x0003e20000100800 */
[----:B0-----:R-:W-:Y:S02]  /*b4650*/  LOP3.LUT R0, R13, 0xffff, RZ, 0xc0, !PT ;  /* 0x0000ffff0d007812 */ /* 0x001fe400078ec0ff */
[----:B------:R-:W-:Y:S01]  /*b4660*/  PRMT R11, R24, 0x3340, R23 ;  /* 0x00003340180b7816 */ /* 0x000fe20000000017 */
[----:B------:R-:W3:Y:S01]  /*b4670*/  LDL.LU R13, [R1+0x4a0] ;  /* 0x0004a000010d7983 */ /* 0x000ee20000300800 */
[----:B------:R-:W-:Y:S02]  /*b4680*/  PRMT R10, R20, 0x3340, R0 ;  /* 0x00003340140a7816 */ /* 0x000fe40000000000 */
[----:B------:R-:W-:Y:S01]  /*b4690*/  PRMT R0, R22, 0x3340, R21 ;  /* 0x0000334016007816 */ /* 0x000fe20000000015 */
[----:B------:R-:W3:Y:S04]  /*b46a0*/  LDL.LU R12, [R1+0x4ac] ;  /* 0x0004ac00010c7983 */ /* 0x000ee80000300800 */
[----:B-1----:R-:W3:Y:S01]  /*b46b0*/  LDL.LU R14, [R1+0x4a4] ;  /* 0x0004a400010e7983 */ /* 0x002ee20000300800 */
[----:B--2---:R-:W-:-:S03]  /*b46c0*/  LOP3.LUT R22, R3, 0xffff, RZ, 0xc0, !PT ;  /* 0x0000ffff03167812 */ /* 0x004fc600078ec0ff */
[----:B------:R-:W2:Y:S01]  /*b46d0*/  LDL.LU R3, [R1+0x4a8] ;  /* 0x0004a80001037983 */ /* 0x000ea20000300800 */
[----:B----4-:R-:W-:-:S03]  /*b46e0*/  LOP3.LUT R24, R2, 0xffff, RZ, 0xc0, !PT ;  /* 0x0000ffff02187812 */ /* 0x010fc600078ec0ff */
[----:B------:R-:W4:Y:S01]  /*b46f0*/  LDL.LU R2, [R1+0x4b8] ;  /* 0x0004b80001027983 */ /* 0x000f220000300800 */
[----:B---3--:R-:W-:-:S03]  /*b4700*/  LOP3.LUT R20, R8, 0xffff, RZ, 0xc0, !PT ;  /* 0x0000ffff08147812 */ /* 0x008fc600078ec0ff */
[----:B------:R0:W-:Y:S04]  /*b4710*/  STL [R1+0x388], R10 ;  /* 0x0003880a01007387 */ /* 0x0001e80000100800 */
[----:B------:R1:W-:Y:S01]  /*b4720*/  STL [R1+0x384], R0 ;  /* 0x0003840001007387 */ /* 0x0003e20000100800 */
[----:B------:R-:W-:-:S03]  /*b4730*/  LOP3.LUT R23, R5, 0xffff, RZ, 0xc0, !PT ;  /* 0x0000ffff05177812 */ /* 0x000fc600078ec0ff */
[----:B------:R3:W-:Y:S01]  /*b4740*/  STL [R1+0x380], R11 ;  /* 0x0003800b01007387 */ /* 0x0007e20000100800 */
[----:B0-----:R-:W-:Y:S02]  /*b4750*/  PRMT R10, R26, 0x3340, R25 ;  /* 0x000033401a0a7816 */ /* 0x001fe40000000019 */
[----:B------:R-:W-:Y:S01]  /*b4760*/  LOP3.LUT R21, R7, 0xffff, RZ, 0xc0, !PT ;  /* 0x0000ffff07157812 */ /* 0x000fe200078ec0ff */
[----:B------:R-:W4:Y:S01]  /*b4770*/  LDL.LU R5, [R1+0x4b0] ;  /* 0x0004b00001057983 */ /* 0x000f220000300800 */
[----:B-1----:R-:W-:Y:S02]  /*b4780*/  LOP3.LUT R0, R9, 0xffff, RZ, 0xc0, !PT ;  /* 0x0000ffff09007812 */ /* 0x002fe400078ec0ff */
[----:B------:R-:W-:Y:S01]  /*b4790*/  LOP3.LUT R25, R6, 0xffff, RZ, 0xc0, !PT ;  /* 0x0000ffff06197812 */ /* 0x000fe200078ec0ff */
[----:B------:R0:W-:Y:S01]  /*b47a0*/  STL [R1+0x37c], R10 ;  /* 0x00037c0a01007387 */ /* 0x0001e20000100800 */
[----:B------:R-:W-:Y:S02]  /*b47b0*/  PRMT R6, R20, 0x3340, R0 ;  /* 0x0000334014067816 */ /* 0x000fe40000000000 */
[----:B------:R-:W-:Y:S01]  /*b47c0*/  LOP3.LUT R26, R4, 0xffff, RZ, 0xc0, !PT ;  /* 0x0000ffff041a7812 */ /* 0x000fe200078ec0ff */
[----:B---3--:R-:W3:Y:S01]  /*b47d0*/  LDL.LU R11, [R1+0x4b4] ;  /* 0x0004b400010b7983 */ /* 0x008ee20000300800 */
[----:B------:R-:W-:-:S03]  /*b47e0*/  PRMT R4, R22, 0x3340, R21 ;  /* 0x0000334016047816 */ /* 0x000fc60000000015 */
[----:B------:R-:W3:Y:S04]  /*b47f0*/  LDL.LU R7, [R1+0x4c8] ;  /* 0x0004c80001077983 */ /* 0x000ee80000300800 */
[----:B0-----:R-:W3:Y:S01]  /*b4800*/  LDL.LU R10, [R1+0x4bc] ;  /* 0x0004bc00010a7983 */ /* 0x001ee20000300800 */
[----:B------:R-:W-:-:S03]  /*b4810*/  PRMT R15, R26, 0x3340, R25 ;  /* 0x000033401a0f7816 */ /* 0x000fc60000000019 */
[----:B------:R0:W-:Y:S04]  /*b4820*/  STL [R1+0x378], R6 ;  /* 0x0003780601007387 */ /* 0x0001e80000100800 */
[----:B------:R1:W-:Y:S04]  /*b4830*/  STL [R1+0x374], R4 ;  /* 0x0003740401007387 */ /* 0x0003e80000100800 */
[----:B------:R-:W3:Y:S04]  /*b4840*/  LDL.LU R9, [R1+0x4c4] ;  /* 0x0004c40001097983 */ /* 0x000ee80000300800 */
[----:B0-----:R-:W3:Y:S04]  /*b4850*/  LDL.LU R6, [R1+0x4cc] ;  /* 0x0004cc0001067983 */ /* 0x001ee80000300800 */
[----:B-1----:R-:W3:Y:S04]  /*b4860*/  LDL.LU R4, [R1+0x4d4] ;  /* 0x0004d40001047983 */ /* 0x002ee80000300800 */
[----:B------:R-:W3:Y:S01]  /*b4870*/  LDL.LU R8, [R1+0x4c0] ;  /* 0x0004c00001087983 */ /* 0x000ee20000300800 */
[----:B--2---:R-:W-:-:S03]  /*b4880*/  LOP3.LUT R21, R3, 0xffff, RZ, 0xc0, !PT ;  /* 0x0000ffff03157812 */ /* 0x004fc600078ec0ff */
[----:B------:R-:W2:Y:S01]  /*b4890*/  LDL.LU R3, [R1+0x4d0] ;  /* 0x0004d00001037983 */ /* 0x000ea20000300800 */
[----:B----4-:R-:W-:-:S03]  /*b48a0*/  LOP3.LUT R25, R2, 0xffff, RZ, 0xc0, !PT ;  /* 0x0000ffff02197812 */ /* 0x010fc600078ec0ff */
[----:B------:R-:W4:Y:S01]  /*b48b0*/  LDL.LU R2, [R1+0x4dc] ;  /* 0x0004dc0001027983 */ /* 0x000f220000300800 */
[----:B------:R-:W-:Y:S02]  /*b48c0*/  PRMT R0, R24, 0x3340, R23 ;  /* 0x0000334018007816 */ /* 0x000fe40000000017 */
[----:B------:R-:W-:Y:S02]  /*b48d0*/  LOP3.LUT R20, R13, 0xffff, RZ, 0xc0, !PT ;  /* 0x0000ffff0d147812 */ /* 0x000fe400078ec0ff */
[----:B------:R-:W-:Y:S01]  /*b48e0*/  LOP3.LUT R22, R12, 0xffff, RZ, 0xc0, !PT ;  /* 0x0000ffff0c167812 */ /* 0x000fe200078ec0ff */
[----:B------:R0:W-:Y:S04]  /*b48f0*/  STL [R1+0x370], R0 ;  /* 0x0003700001007387 */ /* 0x0001e80000100800 */
[----:B------:R-:W4:Y:S01]  /*b4900*/  LDL.LU R12, [R1+0x4f4] ;  /* 0x0004f400010c7983 */ /* 0x000f220000300800 */
[----:B---3--:R-:W-:-:S03]  /*b4910*/  LOP3.LUT R26, R10, 0xffff, RZ, 0xc0, !PT ;  /* 0x0000ffff0a1a7812 */ /* 0x008fc600078ec0ff */
[----:B------:R1:W-:Y:S01]  /*b4920*/  STL [R1+0x36c], R15 ;  /* 0x00036c0f01007387 */ /* 0x0003e20000100800 */
[----:B0-----:R-:W-:Y:S02]  /*b4930*/  LOP3.LUT R0, R14, 0xffff, RZ, 0xc0, !PT ;  /* 0x0000ffff0e007812 */ /* 0x001fe400078ec0ff */
[----:B------:R-:W-:Y:S01]  /*b4940*/  LOP3.LUT R23, R11, 0xffff, RZ, 0xc0, !PT ;  /* 0x0000ffff0b177812 */ /* 0x000fe200078ec0ff */
[----:B------:R-:W3:Y:S01]  /*b4950*/  LDL.LU R14, [R1+0x4e0] ;  /* 0x0004e000010e7983 */ /* 0x000ee20000300800 */
[----:B------:R-:W-:Y:S02]  /*b4960*/  LOP3.LUT R24, R5, 0xffff, RZ, 0xc0, !PT ;  /* 0x0000ffff05187812 */ /* 0x000fe400078ec0ff */
[----:B------:R-:W-:Y:S01]  /*b4970*/  PRMT R10, R20, 0x3340, R0 ;  /* 0x00003340140a7816 */ /* 0x000fe20000000000 */
[----:B------:R-:W3:Y:S01]  /*b4980*/  LDL.LU R5, [R1+0x4d8] ;  /* 0x0004d80001057983 */ /* 0x000ee20000300800 */
[----:B------:R-:W-:Y:S02]  /*b4990*/  PRMT R0, R22, 0x3340, R21 ;  /* 0x0000334016007816 */ /* 0x000fe40000000015 */
[----:B------:R-:W-:Y:S01]  /*b49a0*/  PRMT R11, R24, 0x3340, R23 ;  /* 0x00003340180b7816 */ /* 0x000fe20000000017 */
[----:B------:R0:W-:Y:S01]  /*b49b0*/  STL [R1+0x368], R10 ;  /* 0x0003680a01007387 */ /* 0x0001e20000100800 */
[----:B------:R-:W-:-:S02]  /*b49c0*/  LOP3.LUT R21, R7, 0xffff, RZ, 0xc0, !PT ;  /* 0x0000ffff07157812 */ /* 0x000fc400078ec0ff */
[----:B------:R-:W-:Y:S01]  /*b49d0*/  LOP3.LUT R22, R6, 0xffff, RZ, 0xc0, !PT ;  /* 0x0000ffff06167812 */ /* 0x000fe200078ec0ff */
[----:B------:R0:W-:Y:S01]  /*b49e0*/  STL [R1+0x360], R11 ;  /* 0x0003600b01007387 */ /* 0x0001e20000100800 */
[----:B------:R-:W-:-:S03]  /*b49f0*/  LOP3.LUT R23, R4, 0xffff, RZ, 0xc0, !PT ;  /* 0x0000ffff04177812 */ /* 0x000fc600078ec0ff */
[----:B-1----:R-:W3:Y:S01]  /*b4a00*/  LDL.LU R15, [R1+0x4e4] ;  /* 0x0004e400010f7983 */ /* 0x002ee20000300800 */
[----:B0-----:R-:W-:-:S03]  /*b4a10*/  PRMT R10, R26, 0x3340, R25 ;  /* 0x000033401a0a7816 */ /* 0x001fc60000000019 */
[----:B------:R-:W3:Y:S04]  /*b4a20*/  LDL.LU R4, [R1+0x4ec] ;  /* 0x0004ec0001047983 */ /* 0x000ee80000300800 */
[----:B------:R-:W3:Y:S04]  /*b4a30*/  LDL.LU R11, [R1+0x4f0] ;  /* 0x0004f000010b7983 */ /* 0x000ee80000300800 */
[----:B------:R-:W3:Y:S01]  /*b4a40*/  LDL.LU R13, [R1+0x4e8] ;  /* 0x0004e800010d7983 */ /* 0x000ee20000300800 */
[----:B------:R-:W-:-:S03]  /*b4a50*/  LOP3.LUT R20, R8, 0xffff, RZ, 0xc0, !PT ;  /* 0x0000ffff08147812 */ /* 0x000fc600078ec0ff */
[----:B------:R-:W-:Y:S04]  /*b4a60*/  STL [R1+0x364], R0 ;  /* 0x0003640001007387 */ /* 0x000fe80000100800 */
[----:B------:R-:W3:Y:S04]  /*b4a70*/  LDL.LU R7, [R1+0x508] ;  /* 0x0005080001077983 */ /* 0x000ee80000300800 */
[----:B------:R-:W3:Y:S01]  /*b4a80*/  LDL.LU R6, [R1+0x50c] ;  /* 0x00050c0001067983 */ /* 0x000ee20000300800 */
[----:B--2---:R-:W-:Y:S02]  /*b4a90*/  LOP3.LUT R24, R3, 0xffff, RZ, 0xc0, !PT ;  /* 0x0000ffff03187812 */ /* 0x004fe400078ec0ff */
[----:B----4-:R-:W-:Y:S01]  /*b4aa0*/  LOP3.LUT R26, R2, 0xffff, RZ, 0xc0, !PT ;  /* 0x0000ffff021a7812 */ /* 0x010fe200078ec0ff */
[----:B------:R-:W2:Y:S01]  /*b4ab0*/  LDL.LU R3, [R1+0x4f8] ;  /* 0x0004f80001037983 */ /* 0x000ea20000300800 */
[----:B------:R-:W-:-:S03]  /*b4ac0*/  PRMT R2, R22, 0x3340, R21 ;  /* 0x0000334016027816 */ /* 0x000fc60000000015 */
[----:B------:R0:W-:Y:S04]  /*b4ad0*/  STL [R1+0x35c], R10 ;  /* 0x00035c0a01007387 */ /* 0x0001e80000100800 */
[----:B------:R1:W-:Y:S04]  /*b4ae0*/  STL [R1+0x354], R2 ;  /* 0x0003540201007387 */ /* 0x0003e80000100800 */
[----:B------:R-:W4:Y:S04]  /*b4af0*/  LDL.LU R8, [R1+0x500] ;  /* 0x0005000001087983 */ /* 0x000f280000300800 */
[----:B0-----:R-:W4:Y:S04]  /*b4b00*/  LDL.LU R10, [R1+0x4fc] ;  /* 0x0004fc00010a7983 */ /* 0x001f280000300800 */
[----:B-1----:R-:W4:Y:S01]  /*b4b10*/  LDL.LU R2, [R1+0x510] ;  /* 0x0005100001027983 */ /* 0x002f220000300800 */
[----:B------:R-:W-:-:S03]  /*b4b20*/  LOP3.LUT R0, R9, 0xffff, RZ, 0xc0, !PT ;  /* 0x0000ffff09007812 */ /* 0x000fc600078ec0ff */
[----:B------:R-:W4:Y:S01]  /*b4b30*/  LDL.LU R9, [R1+0x504] ;  /* 0x0005040001097983 */ /* 0x000f220000300800 */
[----:B---3--:R-:W-:Y:S02]  /*b4b40*/  LOP3.LUT R25, R5, 0xffff, RZ, 0xc0, !PT ;  /* 0x0000ffff05197812 */ /* 0x008fe400078ec0ff */
[----:B------:R-:W-:Y:S02]  /*b4b50*/  PRMT R5, R20, 0x3340, R0 ;  /* 0x0000334014057816 */ /* 0x000fe40000000000 */
[----:B------:R-:W-:Y:S02]  /*b4b60*/  PRMT R0, R24, 0x3340, R23 ;  /* 0x0000334018007816 */ /* 0x000fe40000000017 */
[----:B------:R-:W-:Y:S01]  /*b4b70*/  PRMT R16, R26, 0x3340, R25 ;  /* 0x000033401a107816 */ /* 0x000fe20000000019 */
[----:B------:R0:W-:Y:S01]  /*b4b80*/  STL [R1+0x358], R5 ;  /* 0x0003580501007387 */ /* 0x0001e20000100800 */
[----:B------:R-:W-:Y:S02]  /*b4b90*/  LOP3.LUT R23, R12, 0xffff, RZ, 0xc0, !PT ;  /* 0x0000ffff0c177812 */ /* 0x000fe400078ec0ff */
[----:B------:R-:W-:Y:S01]  /*b4ba0*/  LOP3.LUT R22, R4, 0xffff, RZ, 0xc0, !PT ;  /* 0x0000ffff04167812 */ /* 0x000fe200078ec0ff */
[----:B0-----:R-:W3:Y:S01]  /*b4bb0*/  LDL.LU R5, [R1+0x514] ;  /* 0x0005140001057983 */ /* 0x001ee20000300800 */
[----:B------:R-:W-:-:S03]  /*b4bc0*/  LOP3.LUT R24, R11, 0xffff, RZ, 0xc0, !PT ;  /* 0x0000ffff0b187812 */ /* 0x000fc600078ec0ff */
[----:B------:R-:W3:Y:S01]  /*b4bd0*/  LDL.LU R4, [R1+0x518] ;  /* 0x0005180001047983 */ /* 0x000ee20000300800 */
[----:B------:R-:W-:Y:S02]  /*b4be0*/  PRMT R11, R24, 0x3340, R23 ;  /* 0x00003340180b7816 */ /* 0x000fe40000000017 */
[----:B--2---:R-:W-:Y:S01]  /*b4bf0*/  LOP3.LUT R25, R3, 0xffff, RZ, 0xc0, !PT ;  /* 0x0000ffff03197812 */ /* 0x004fe200078ec0ff */
[----:B------:R0:W-:Y:S04]  /*b4c00*/  STL [R1+0x350], R0 ;  /* 0x0003500001007387 */ /* 0x0001e80000100800 */
[----:B------:R-:W2:Y:S01]  /*b4c10*/  LDL.LU R3, [R1+0x51c] ;  /* 0x00051c0001037983 */ /* 0x000ea20000300800 */
[----:B------:R-:W-:Y:S02]  /*b4c20*/  LOP3.LUT R20, R14, 0xffff, RZ, 0xc0, !PT ;  /* 0x0000ffff0e147812 */ /* 0x000fe400078ec0ff */
[----:B------:R-:W-:-:S02]  /*b4c30*/  LOP3.LUT R21, R13, 0xffff, RZ, 0xc0, !PT ;  /* 0x0000ffff0d157812 */ /* 0x000fc400078ec0ff */
[----:B----4-:R-:W-:Y:S01]  /*b4c40*/  LOP3.LUT R26, R10, 0xffff, RZ, 0xc0, !PT ;  /* 0x0000ffff0a1a7812 */ /* 0x010fe200078ec0ff */
[----:B------:R1:W-:Y:S01]  /*b4c50*/  STL [R1+0x34c], R16 ;  /* 0x00034c1001007387 */ /* 0x0003e20000100800 */
[----:B------:R-:W-:-:S03]  /*b4c60*/  LOP3.LUT R24, R2, 0xffff, RZ, 0xc0, !PT ;  /* 0x0000ffff02187812 */ /* 0x000fc600078ec0ff */
[----:B------:R-:W4:Y:S04]  /*b4c70*/  LDL.LU R14, [R1+0x528] ;  /* 0x00052800010e7983 */ /* 0x000f280000300800 */
        /* <DEDUP_REMOVED lines=8> */
[----:B------:R-:W4:Y:S01]  /*b4d00*/  LDL.LU R13, [R1+0x52c] ;  /* 0x00052c00010d7983 */ /* 0x000f220000300800 */
[----:B------:R-:W-:-:S03]  /*b4d10*/  LOP3.LUT R21, R7, 0xffff, RZ, 0xc0, !PT ;  /* 0x0000ffff07157812 */ /* 0x000fc600078ec0ff */
[----:B------:R1:W-:Y:S01]  /*b4d20*/  STL [R1+0x344], R0 ;  /* 0x0003440001007387 */ /* 0x0003e20000100800 */
[----:B0-----:R-:W-:-:S03]  /*b4d30*/  PRMT R10, R26, 0x3340, R25 ;  /* 0x000033401a0a7816 */ /* 0x001fc60000000019 */
[----:B------:R0:W-:Y:S01]  /*b4d40*/  STL [R1+0x340], R11 ;  /* 0x0003400b01007387 */ /* 0x0001e20000100800 */
[----:B------:R-:W-:-:S03]  /*b4d50*/  LOP3.LUT R22, R6, 0xffff, RZ, 0xc0, !PT ;  /* 0x0000ffff06167812 */ /* 0x000fc600078ec0ff */
[----:B------:R0:W-:Y:S01]  /*b4d60*/  STL [R1+0x33c], R10 ;  /* 0x00033c0a01007387 */ /* 0x0001e20000100800 */
[----:B-1----:R-:W-:-:S03]  /*b4d70*/  LOP3.LUT R0, R9, 0xffff, RZ, 0xc0, !PT ;  /* 0x0000ffff09007812 */ /* 0x002fc600078ec0ff */
[----:B------:R-:W4:Y:S01]  /*b4d80*/  LDL.LU R12, [R1+0x530] ;  /* 0x00053000010c7983 */ /* 0x000f220000300800 */
[----:B---3--:R-:W-:Y:S02]  /*b4d90*/  LOP3.LUT R23, R5, 0xffff, RZ, 0xc0, !PT ;  /* 0x0000ffff05177812 */ /* 0x008fe400078ec0ff */
[----:B------:R-:W-:Y:S01]  /*b4da0*/  LOP3.LUT R25, R4, 0xffff, RZ, 0xc0, !PT ;  /* 0x0000ffff04197812 */ /* 0x000fe200078ec0ff */
[----:B0-----:R-:W3:Y:S01]  /*b4db0*/  LDL.LU R11, [R1+0x538] ;  /* 0x00053800010b7983 */ /* 0x001ee20000300800 */
[----:B------:R-:W-:-:S03]  /*b4dc0*/  PRMT R4, R20, 0x3340, R0 ;  /* 0x0000334014047816 */ /* 0x000fc60000000000 */
[----:B------:R-:W3:Y:S01]  /*b4dd0*/  LDL.LU R10, [R1+0x53c] ;  /* 0x00053c00010a7983 */ /* 0x000ee20000300800 */
[----:B------:R-:W-:-:S03]  /*b4de0*/  PRMT R0, R24, 0x3340, R23 ;  /* 0x0000334018007816 */ /* 0x000fc60000000017 */
[----:B------:R-:W3:Y:S04]  /*b4df0*/  LDL.LU R9, [R1+0x544] ;  /* 0x0005440001097983 */ /* 0x000ee80000300800 */
[----:B------:R-:W3:Y:S04]  /*b4e00*/  LDL.LU R8, [R1+0x540] ;  /* 0x0005400001087983 */ /* 0x000ee80000300800 */
[----:B------:R0:W-:Y:S04]  /*b4e10*/  STL [R1+0x338], R4 ;  /* 0x0003380401007387 */ /* 0x0001e80000100800 */
[----:B------:R-:W3:Y:S04]  /*b4e20*/  LDL.LU R5, [R1+0x554] ;  /* 0x0005540001057983 */ /* 0x000ee80000300800 */
[----:B------:R-:W3:Y:S04]  /*b4e30*/  LDL.LU R6, [R1+0x54c] ;  /* 0x00054c0001067983 */ /* 0x000ee80000300800 */
[----:B0-----:R-:W3:Y:S04]  /*b4e40*/  LDL.LU R4, [R1+0x550] ;  /* 0x0005500001047983 */ /* 0x001ee80000300800 */
[----:B------:R-:W3:Y:S01]  /*b4e50*/  LDL.LU R7, [R1+0x548] ;  /* 0x0005480001077983 */ /* 0x000ee20000300800 */
[----:B--2---:R-:W-:-:S02]  /*b4e60*/  LOP3.LUT R26, R3, 0xffff, RZ, 0xc0, !PT ;  /* 0x0000ffff031a7812 */ /* 0x004fc400078ec0ff */
[----:B------:R-:W-:-:S05]  /*b4e70*/  PRMT R3, R22, 0x3340, R21 ;  /* 0x0000334016037816 */ /* 0x000fca0000000015 */
[----:B------:R0:W-:Y:S04]  /*b4e80*/  STL [R1+0x334], R3 ;  /* 0x0003340301007387 */ /* 0x0001e80000100800 */
[----:B0-----:R-:W2:Y:S01]  /*b4e90*/  LDL.LU R3, [R1+0x558] ;  /* 0x0005580001037983 */ /* 0x001ea20000300800 */
[----:B----4-:R-:W-:-:S03]  /*b4ea0*/  LOP3.LUT R23, R2, 0xffff, RZ, 0xc0, !PT ;  /* 0x0000ffff02177812 */ /* 0x010fc600078ec0ff */
[----:B------:R-:W4:Y:S01]  /*b4eb0*/  LDL.LU R2, [R1+0x55c] ;  /* 0x00055c0001027983 */ /* 0x000f220000300800 */
        /* <DEDUP_REMOVED lines=10> */
[----:B---3--:R-:W-:Y:S02]  /*b4f60*/  LOP3.LUT R25, R11, 0xffff, RZ, 0xc0, !PT ;  /* 0x0000ffff0b197812 */ /* 0x008fe400078ec0ff */
[----:B------:R-:W-:Y:S01]  /*b4f70*/  LOP3.LUT R26, R10, 0xffff, RZ, 0xc0, !PT ;  /* 0x0000ffff0a1a7812 */ /* 0x000fe200078ec0ff */
[----:B------:R-:W3:Y:S01]  /*b4f80*/  LDL.LU R11, [R1+0x574] ;  /* 0x00057400010b7983 */ /* 0x000ee20000300800 */
[----:B0-----:R-:W-:Y:S02]  /*b4f90*/  PRMT R17, R24, 0x3340, R23 ;  /* 0x0000334018117816 */ /* 0x001fe40000000017 */
[----:B------:R-:W-:Y:S01]  /*b4fa0*/  PRMT R16, R26, 0x3340, R25 ;  /* 0x000033401a107816 */ /* 0x000fe20000000019 */
[----:B------:R-:W3:Y:S01]  /*b4fb0*/  LDL.LU R10, [R1+0x570] ;  /* 0x00057000010a7983 */ /* 0x000ee20000300800 */
[----:B------:R-:W-:Y:S02]  /*b4fc0*/  LOP3.LUT R0, R9, 0xffff, RZ, 0xc0, !PT ;  /* 0x0000ffff09007812 */ /* 0x000fe400078ec0ff */
[----:B------:R-:W-:Y:S01]  /*b4fd0*/  LOP3.LUT R20, R8, 0xffff, RZ, 0xc0, !PT ;  /* 0x0000ffff08147812 */ /* 0x000fe200078ec0ff */
[----:B------:R0:W-:Y:S04]  /*b4fe0*/  STL [R1+0x828], R19 ;  /* 0x0008281301007387 */ /* 0x0001e80000100800 */
[----:B------:R1:W-:Y:S04]  /*b4ff0*/  STL [R1+0x82c], R18 ;  /* 0x00082c1201007387 */ /* 0x0003e80000100800 */
[----:B------:R-:W3:Y:S04]  /*b5000*/  LDL.LU R9, [R1+0x578] ;  /* 0x0005780001097983 */ /* 0x000ee80000300800 */
[----:B------:R-:W3:Y:S01]  /*b5010*/  LDL.LU R8, [R1+0x57c] ;  /* 0x00057c0001087983 */ /* 0x000ee20000300800 */
[----:B------:R-:W-:-:S03]  /*b5020*/  LOP3.LUT R23, R5, 0xffff, RZ, 0xc0, !PT ;  /* 0x0000ffff05177812 */ /* 0x000fc600078ec0ff */
[----:B0-----:R-:W3:Y:S01]  /*b5030*/  LDL.LU R19, [R1+0x568] ;  /* 0x0005680001137983 */ /* 0x001ee20000300800 */
[----:B------:R-:W-:-:S03]  /*b5040*/  LOP3.LUT R24, R4, 0xffff, RZ, 0xc0, !PT ;  /* 0x0000ffff04187812 */ /* 0x000fc600078ec0ff */
[----:B-1----:R-:W3:Y:S01]  /*b5050*/  LDL.LU R18, [R1+0x56c] ;  /* 0x00056c0001127983 */ /* 0x002ee20000300800 */
[----:B------:R-:W-:-:S03]  /*b5060*/  LOP3.LUT R22, R6, 0xffff, RZ, 0xc0, !PT ;  /* 0x0000ffff06167812 */ /* 0x000fc600078ec0ff */
        /* <DEDUP_REMOVED lines=9> */
[----:B--2---:R-:W-:-:S03]  /*b5100*/  LOP3.LUT R25, R3, 0xffff, RZ, 0xc0, !PT ;  /* 0x0000ffff03197812 */ /* 0x004fc600078ec0ff */
[----:B------:R-:W2:Y:S01]  /*b5110*/  LDL.LU R3, [R1+0x598] ;  /* 0x0005980001037983 */ /* 0x000ea20000300800 */
        /* <DEDUP_REMOVED lines=9> */
[----:B------:R-:W4:Y:S01]  /*b51b0*/  LDL.LU R27, [R1+0x5b4] ;  /* 0x0005b400011b7983 */ /* 0x000f220000300800 */
[----:B---3--:R-:W-:Y:S02]  /*b51c0*/  LOP3.LUT R23, R11, 0xffff, RZ, 0xc0, !PT ;  /* 0x0000ffff0b177812 */ /* 0x008fe400078ec0ff */
        /* <DEDUP_REMOVED lines=13> */
[----:B----4-:R-:W-:Y:S01]  /*b52a0*/  LOP3.LUT R27, R27, 0xffff, RZ, 0xc0, !PT ;  /* 0x0000ffff1b1b7812 */ /* 0x010fe200078ec0ff */
        /* <DEDUP_REMOVED lines=134> */
[----:B------:R0:W-:Y:S04]  /*b5b10*/  STL.64 [R1+0x48], R20 ;  /* 0x0000481401007387 */ /* 0x0001e80000100a00 */
[----:B------:R-:W4:Y:S04]  /*b5b20*/  LDL.LU R0, [R1+0x888] ;  /* 0x0008880001007983 */ /* 0x000f280000300800 */
[----:B------:R-:W2:Y:S04]  /*b5b30*/  LDL.LU R19, [R1+0x3d0] ;  /* 0x0003d00001137983 */ /* 0x000ea80000300800 */
[----:B0-----:R-:W2:Y:S01]  /*b5b40*/  LDL.LU R21, [R1+0x5e0] ;  /* 0x0005e00001157983 */ /* 0x001ea20000300800 */
[----:B----4-:R-:W-:-:S03]  /*b5b50*/  PRMT R27, R27, 0x5410, R0 ;  /* 0x000054101b1b7816 */ /* 0x010fc60000000000 */
[----:B------:R-:W4:Y:S02]  /*b5b60*/  LDL.LU R0, [R1+0x884] ;  /* 0x0008840001007983 */ /* 0x000f240000300800 */
[----:B----4-:R-:W-:Y:S02]  /*b5b70*/  PRMT R26, R26, 0x5410, R0 ;  /* 0x000054101a1a7816 */ /* 0x010fe40000000000 */
[----:B------:R-:W3:Y:S02]  /*b5b80*/  LDL.LU R0, [R1+0x880] ;  /* 0x0008800001007983 */ /* 0x000ee40000300800 */
[----:B---3--:R-:W-:Y:S02]  /*b5b90*/  PRMT R29, R29, 0x5410, R0 ;  /* 0x000054101d1d7816 */ /* 0x008fe40000000000 */
[----:B------:R-:W3:Y:S02]  /*b5ba0*/  LDL.LU R0, [R1+0x87c] ;  /* 0x00087c0001007983 */ /* 0x000ee40000300800 */
[----:B---3--:R-:W-:-:S02]  /*b5bb0*/  PRMT R28, R28, 0x5410, R0 ;  /* 0x000054101c1c7816 */ /* 0x008fc40000000000 */
[----:B------:R-:W2:Y:S01]  /*b5bc0*/  LDL.LU R0, [R1+0x878] ;  /* 0x0008780001007983 */ /* 0x000ea20000300800 */
[----:B------:R-:W-:-:S03]  /*b5bd0*/  PRMT R20, R3, 0x5410, R2 ;  /* 0x0000541003147816 */ /* 0x000fc60000000002 */
[----:B------:R0:W-:Y:S04]  /*b5be0*/  STL.64 [R1+0x58], R24 ;  /* 0x0000581801007387 */ /* 0x0001e80000100a00 */
[----:B------:R1:W-:Y:S04]  /*b5bf0*/  STL.64 [R1+0x60], R26 ;  /* 0x0000601a01007387 */ /* 0x0003e80000100a00 */
[----:B------:R3:W-:Y:S01]  /*b5c00*/  STL.64 [R1+0x68], R28 ;  /* 0x0000681c01007387 */ /* 0x0007e20000100a00 */
[----:B--2---:R-:W-:-:S03]  /*b5c10*/  PRMT R21, R0, 0x5410, R21 ;  /* 0x0000541000157816 */ /* 0x004fc60000000015 */
[----:B------:R-:W-:Y:S04]  /*b5c20*/  STL.64 [R1+0x50], R22 ;  /* 0x0000501601007387 */ /* 0x000fe80000100a00 */
[----:B------:R-:W2:Y:S01]  /*b5c30*/  LDL.LU R0, [R1+0x3c4] ;  /* 0x0003c40001007983 */ /* 0x000ea20000300800 */
[----:B0-----:R-:W-:Y:S02]  /*b5c40*/  PRMT R25, R9, 0x5410, R8 ;  /* 0x0000541009197816 */ /* 0x001fe40000000008 */
[----:B------:R-:W-:Y:S01]  /*b5c50*/  PRMT R24, R11, 0x5410, R10 ;  /* 0x000054100b187816 */ /* 0x000fe2000000000a */
[----:B------:R0:W-:Y:S01]  /*b5c60*/  STL.64 [R1+0x70], R20 ;  /* 0x0000701401007387 */ /* 0x0001e20000100a00 */
[----:B-1----:R-:W-:Y:S02]  /*b5c70*/  PRMT R27, R13, 0x5410, R12 ;  /* 0x000054100d1b7816 */ /* 0x002fe4000000000c */
[----:B------:R-:W-:Y:S01]  /*b5c80*/  PRMT R26, R15, 0x5410, R14 ;  /* 0x000054100f1a7816 */ /* 0x000fe2000000000e */
[----:B------:R-:W4:Y:S01]  /*b5c90*/  LDL.LU R2, [R1+0x3bc] ;  /* 0x0003bc0001027983 */ /* 0x000f220000300800 */
[----:B---3--:R-:W-:-:S02]  /*b5ca0*/  PRMT R29, R17, 0x5410, R16 ;  /* 0x00005410111d7816 */ /* 0x008fc40000000010 */
[----:B------:R-:W-:Y:S01]  /*b5cb0*/  PRMT R28, R19, 0x5410, R18 ;  /* 0x00005410131c7816 */ /* 0x000fe20000000012 */
[----:B------:R-:W3:Y:S04]  /*b5cc0*/  LDL.LU R8, [R1+0x38c] ;  /* 0x00038c0001087983 */ /* 0x000ee80000300800 */
[----:B0-----:R-:W4:Y:S01]  /*b5cd0*/  LDL.LU R21, [R1+0x3c8] ;  /* 0x0003c80001157983 */ /* 0x001f220000300800 */
[----:B------:R-:W-:Y:S02]  /*b5ce0*/  PRMT R23, R5, 0x5410, R4 ;  /* 0x0000541005177816 */ /* 0x000fe40000000004 */
[----:B------:R-:W-:Y:S01]  /*b5cf0*/  PRMT R22, R7, 0x5410, R6 ;  /* 0x0000541007167816 */ /* 0x000fe20000000006 */
[----:B------:R0:W-:Y:S04]  /*b5d00*/  STL.64 [R1+0x80], R24 ;  /* 0x0000801801007387 */ /* 0x0001e80000100a00 */
[----:B------:R1:W-:Y:S04]  /*b5d10*/  STL.64 [R1+0x88], R26 ;  /* 0x0000881a01007387 */ /* 0x0003e80000100a00 */
[----:B------:R1:W-:Y:S04]  /*b5d20*/  STL.64 [R1+0x90], R28 ;  /* 0x0000901c01007387 */ /* 0x0003e80000100a00 */
[----:B------:R-:W3:Y:S04]  /*b5d30*/  LDL.LU R4, [R1+0x3ac] ;  /* 0x0003ac0001047983 */ /* 0x000ee80000300800 */
[----:B------:R-:W4:Y:S04]  /*b5d40*/  LDL.LU R5, [R1+0x3a4] ;  /* 0x0003a40001057983 */ /* 0x000f280000300800 */
[----:B------:R-:W4:Y:S04]  /*b5d50*/  LDL.LU R6, [R1+0x39c] ;  /* 0x00039c0001067983 */ /* 0x000f280000300800 */
[----:B------:R-:W4:Y:S04]  /*b5d60*/  LDL.LU R7, [R1+0x394] ;  /* 0x0003940001077983 */ /* 0x000f280000300800 */
[----:B------:R-:W4:Y:S04]  /*b5d70*/  LDL.LU R9, [R1+0x384] ;  /* 0x0003840001097983 */ /* 0x000f280000300800 */
[----:B0-----:R-:W3:Y:S04]  /*b5d80*/  LDL.LU R25, [R1+0x3a8] ;  /* 0x0003a80001197983 */ /* 0x001ee80000300800 */
[----:B------:R-:W4:Y:S04]  /*b5d90*/  LDL.LU R24, [R1+0x3a0] ;  /* 0x0003a00001187983 */ /* 0x000f280000300800 */
[----:B-1----:R-:W4:Y:S04]  /*b5da0*/  LDL.LU R27, [R1+0x398] ;  /* 0x00039800011b7983 */ /* 0x002f280000300800 */
[----:B------:R-:W4:Y:S04]  /*b5db0*/  LDL.LU R26, [R1+0x390] ;  /* 0x00039000011a7983 */ /* 0x000f280000300800 */
[----:B------:R-:W4:Y:S04]  /*b5dc0*/  LDL.LU R29, [R1+0x388] ;  /* 0x00038800011d7983 */ /* 0x000f280000300800 */
[----:B------:R-:W4:Y:S04]  /*b5dd0*/  LDL.LU R28, [R1+0x380] ;  /* 0x00038000011c7983 */ /* 0x000f280000300800 */
[----:B------:R-:W4:Y:S04]  /*b5de0*/  LDL.LU R3, [R1+0x3b4] ;  /* 0x0003b40001037983 */ /* 0x000f280000300800 */
[----:B--2---:R0:W-:Y:S04]  /*b5df0*/  STL [R1+0x874], R0 ;  /* 0x0008740001007387 */ /* 0x0041e80000100800 */
[----:B------:R-:W2:Y:S04]  /*b5e00*/  LDL.LU R20, [R1+0x3c0] ;  /* 0x0003c00001147983 */ /* 0x000ea80000300800 */
[----:B------:R-:W2:Y:S04]  /*b5e10*/  LDL.LU R15, [R1+0x354] ;  /* 0x00035400010f7983 */ /* 0x000ea80000300800 */
[----:B0-----:R-:W2:Y:S04]  /*b5e20*/  LDL.LU R0, [R1+0x3cc] ;  /* 0x0003cc0001007983 */ /* 0x001ea80000300800 */
[----:B------:R0:W-:Y:S04]  /*b5e30*/  STL.64 [R1+0x78], R22 ;  /* 0x0000781601007387 */ /* 0x0001e80000100a00 */
        /* <DEDUP_REMOVED lines=12> */
[----:B------:R-:W-:-:S03]  /*b5f00*/  PRMT R27, R27, 0x5410, R6 ;  /* 0x000054101b1b7816 */ /* 0x000fc60000000006 */
[----:B------:R-:W3:Y:S01]  /*b5f10*/  LDL.LU R19, [R1+0x334] ;  /* 0x0003340001137983 */ /* 0x000ee20000300800 */
[----:B------:R-:W-:Y:S02]  /*b5f20*/  PRMT R26, R26, 0x5410, R7 ;  /* 0x000054101a1a7816 */ /* 0x000fe40000000007 */
[----:B------:R-:W-:Y:S02]  /*b5f30*/  PRMT R29, R29, 0x5410, R8 ;  /* 0x000054101d1d7816 */ /* 0x000fe40000000008 */
[----:B------:R-:W-:Y:S01]  /*b5f40*/  PRMT R28, R28, 0x5410, R9 ;  /* 0x000054101c1c7816 */ /* 0x000fe20000000009 */
[----:B------:R0:W-:Y:S04]  /*b5f50*/  STL.64 [R1+0xa8], R24 ;  /* 0x0000a81801007387 */ /* 0x0001e80000100a00 */
[----:B------:R1:W-:Y:S04]  /*b5f60*/  STL.64 [R1+0xb0], R26 ;  /* 0x0000b01a01007387 */ /* 0x0003e80000100a00 */
[----:B------:R1:W-:Y:S04]  /*b5f70*/  STL.64 [R1+0xb8], R28 ;  /* 0x0000b81c01007387 */ /* 0x0003e80000100a00 */
[----:B0-----:R-:W4:Y:S04]  /*b5f80*/  LDL.LU R24, [R1+0x350] ;  /* 0x0003500001187983 */ /* 0x001f280000300800 */
        /* <DEDUP_REMOVED lines=15> */
[----:B------:R-:W-:-:S03]  /*b6080*/  PRMT R22, R22, 0x5410, R3 ;  /* 0x0000541016167816 */ /* 0x000fc60000000003 */
[----:B------:R-:W2:Y:S04]  /*b6090*/  LDL.LU R3, [R1+0x868] ;  /* 0x0008680001037983 */ /* 0x000ea80000300800 */
[----:B------:R0:W-:Y:S04]  /*b60a0*/  STL.64 [R1+0xa0], R22 ;  /* 0x0000a01601007387 */ /* 0x0001e80000100a00 */
[----:B0-----:R-:W2:Y:S04]  /*b60b0*/  LDL.LU R23, [R1+0x368] ;  /* 0x0003680001177983 */ /* 0x001ea80000300800 */
[----:B------:R-:W2:Y:S01]  /*b60c0*/  LDL.LU R22, [R1+0x360] ;  /* 0x0003600001167983 */ /* 0x000ea20000300800 */
[----:B----4-:R-:W-:-:S03]  /*b60d0*/  PRMT R24, R24, 0x5410, R15 ;  /* 0x0000541018187816 */ /* 0x010fc6000000000f */
[----:B------:R-:W4:Y:S01]  /*b60e0*/  LDL.LU R15, [R1+0x838] ;  /* 0x00083800010f7983 */ /* 0x000f220000300800 */
[----:B---3--:R-:W-:-:S03]  /*b60f0*/  PRMT R27, R27, 0x5410, R16 ;  /* 0x000054101b1b7816 */ /* 0x008fc60000000010 */
[----:B------:R-:W4:Y:S01]  /*b6100*/  LDL.LU R16, [R1+0x834] ;  /* 0x0008340001107983 */ /* 0x000f220000300800 */
[----:B------:R-:W-:-:S03]  /*b6110*/  PRMT R26, R26, 0x5410, R17 ;  /* 0x000054101a1a7816 */ /* 0x000fc60000000011 */
[----:B------:R-:W3:Y:S01]  /*b6120*/  LDL.LU R17, [R1+0x830] ;  /* 0x0008300001117983 */ /* 0x000ee20000300800 */
[----:B------:R-:W-:-:S03]  /*b6130*/  PRMT R29, R29, 0x5410, R18 ;  /* 0x000054101d1d7816 */ /* 0x000fc60000000012 */
[----:B------:R-:W3:Y:S01]  /*b6140*/  LDL.LU R18, [R1+0x82c] ;  /* 0x00082c0001127983 */ /* 0x000ee20000300800 */
[----:B--2---:R-:W-:Y:S02]  /*b6150*/  PRMT R20, R20, 0x5410, R0 ;  /* 0x0000541014147816 */ /* 0x004fe40000000000 */
[----:B------:R-:W-:Y:S01]  /*b6160*/  PRMT R25, R25, 0x5410, R14 ;  /* 0x0000541019197816 */ /* 0x000fe2000000000e */
[----:B------:R-:W2:Y:S04]  /*b6170*/  LDL.LU R0, [R1+0x870] ;  /* 0x0008700001007983 */ /* 0x000ea80000300800 */
[----:B------:R0:W-:Y:S01]  /*b6180*/  STL.64 [R1+0x98], R20 ;  /* 0x0000981401007387 */ /* 0x0001e20000100a00 */
[----:B------:R-:W-:Y:S02]  /*b6190*/  PRMT R28, R28, 0x5410, R19 ;  /* 0x000054101c1c7816 */ /* 0x000fe40000000013 */
[----:B------:R-:W-:Y:S01]  /*b61a0*/  PRMT R23, R23, 0x5410, R12 ;  /* 0x0000541017177816 */ /* 0x000fe2000000000c */
[----:B0-----:R-:W3:Y:S04]  /*b61b0*/  LDL.LU R21, [R1+0x378] ;  /* 0x0003780001157983 */ /* 0x001ee80000300800 */
[----:B------:R-:W2:Y:S01]  /*b61c0*/  LDL.LU R20, [R1+0x370] ;  /* 0x0003700001147983 */ /* 0x000ea20000300800 */
[----:B------:R-:W-:-:S03]  /*b61d0*/  PRMT R22, R22, 0x5410, R13 ;  /* 0x0000541016167816 */ /* 0x000fc6000000000d */
[----:B------:R-:W2:Y:S04]  /*b61e0*/  LDL.LU R12, [R1+0x844] ;  /* 0x00084400010c7983 */ /* 0x000ea80000300800 */
[----:B------:R4:W-:Y:S04]  /*b61f0*/  STL.64 [R1+0xc8], R22 ;  /* 0x0000c81601007387 */ /* 0x0009e80000100a00 */
[----:B------:R-:W-:Y:S04]  /*b6200*/  STL.64 [R1+0xd0], R24 ;  /* 0x0000d01801007387 */ /* 0x000fe80000100a00 */
[----:B------:R-:W2:Y:S04]  /*b6210*/  LDL.LU R13, [R1+0x840] ;  /* 0x00084000010d7983 */ /* 0x000ea80000300800 */
[----:B------:R-:W2:Y:S04]  /*b6220*/  LDL.LU R14, [R1+0x83c] ;  /* 0x00083c00010e7983 */ /* 0x000ea80000300800 */
[----:B------:R-:W2:Y:S01]  /*b6230*/  LDL.LU R19, [R1+0x828] ;  /* 0x0008280001137983 */ /* 0x000ea20000300800 */
[----:B----4-:R-:W-:-:S03]  /*b6240*/  PRMT R23, R15, 0x5410, R16 ;  /* 0x000054100f177816 */ /* 0x010fc60000000010 */
[----:B------:R-:W4:Y:S04]  /*b6250*/  LDL.LU R16, [R1+0x238] ;  /* 0x0002380001107983 */ /* 0x000f280000300800 */
[----:B------:R-:W-:Y:S04]  /*b6260*/  STL.64 [R1+0xd8], R26 ;  /* 0x0000d81a01007387 */ /* 0x000fe80000100a00 */
[----:B------:R-:W-:Y:S04]  /*b6270*/  STL.64 [R1+0xe0], R28 ;  /* 0x0000e01c01007387 */ /* 0x000fe80000100a00 */
[----:B------:R-:W4:Y:S01]  /*b6280*/  LDL.LU R15, [R1+0x244] ;  /* 0x00024400010f7983 */ /* 0x000f220000300800 */
[----:B---3--:R-:W-:-:S03]  /*b6290*/  PRMT R21, R21, 0x5410, R10 ;  /* 0x0000541015157816 */ /* 0x008fc6000000000a */
[----:B------:R-:W3:Y:S01]  /*b62a0*/  LDL.LU R10, [R1+0x84c] ;  /* 0x00084c00010a7983 */ /* 0x000ee20000300800 */
[----:B--2---:R-:W-:-:S03]  /*b62b0*/  PRMT R20, R20, 0x5410, R11 ;  /* 0x0000541014147816 */ /* 0x004fc6000000000b */
[----:B------:R-:W2:Y:S04]  /*b62c0*/  LDL.LU R11, [R1+0x848] ;  /* 0x00084800010b7983 */ /* 0x000ea80000300800 */
[----:B------:R0:W-:Y:S02]  /*b62d0*/  STL.64 [R1+0xc0], R20 ;  /* 0x0000c01401007387 */ /* 0x0001e40000100a00 */
[----:B0-----:R-:W-:Y:S02]  /*b62e0*/  PRMT R20, R17, 0x5410, R18 ;  /* 0x0000541011147816 */ /* 0x001fe40000000012 */
[----:B------:R-:W3:Y:S04]  /*b62f0*/  LDL.LU R21, [R1+0x32c] ;  /* 0x00032c0001157983 */ /* 0x000ee80000300800 */
[----:B------:R-:W4:Y:S01]  /*b6300*/  LDL.LU R17, [R1+0x23c] ;  /* 0x00023c0001117983 */ /* 0x000f220000300800 */
        /* <DEDUP_REMOVED lines=11> */
[----:B----4-:R0:W-:Y:S01]  /*b63c0*/  STL.64 [R1+0x7e8], R16 ;  /* 0x0007e81001007387 */ /* 0x0101e20000100a00 */
[----:B--2---:R-:W-:-:S02]  /*b63d0*/  PRMT R25, R11, 0x5410, R12 ;  /* 0x000054100b197816 */ /* 0x004fc4000000000c */
[----:B---3--:R-:W-:Y:S01]  /*b63e0*/  PRMT R24, R9, 0x5410, R10 ;  /* 0x0000541009187816 */ /* 0x008fe2000000000a */
        /* <DEDUP_REMOVED lines=112> */
.L_x_752:
[----:B------:R-:W-:-:S05]  /*b6af0*/  IMAD.IADD R3, R1, 0x1, R12 ;  /* 0x0000000101037824 */ /* 0x000fca00078e020c */
[----:B------:R-:W2:Y:S02]  /*b6b00*/  LDL.U8 R2, [R3+0x10] ;  /* 0x0000100003027983 */ /* 0x000ea40000100000 */
[----:B--2---:R-:W-:Y:S01]  /*b6b10*/  ISETP.NE.AND P0, PT, R2, RZ, PT ;  /* 0x000000ff0200720c */ /* 0x004fe20003f05270 */
[----:B------:R-:W-:Y:S02]  /*b6b20*/  IMAD.MOV.U32 R2, RZ, RZ, R12 ;  /* 0x000000ffff027224 */ /* 0x000fe400078e000c */
[----:B------:R-:W-:-:S10]  /*b6b30*/  VIADD R12, R12, 0x1 ;  /* 0x000000010c0c7836 */ /* 0x000fd40000000000 */
[----:B------:R-:W-:Y:S05]  /*b6b40*/  @P0 BRA `(.L_x_752) ;  /* 0xfffffffc00e80947 */ /* 0x000fea000383ffff */
[----:B------:R-:W-:Y:S05]  /*b6b50*/  BSYNC.RECONVERGENT B1 ;  /* 0x0000000000017941 */ /* 0x000fea0003800200 */
.L_x_751:
[----:B------:R-:W-:Y:S01]  /*b6b60*/  LOP3.LUT P0, RZ, R0, 0xff, RZ, 0xc0, !PT ;  /* 0x000000ff00ff7812 */ /* 0x000fe2000780c0ff */
[----:B------:R-:W-:-:S12]  /*b6b70*/  BSSY.RECONVERGENT B1, `(.L_x_753) ;  /* 0x000000b000017945 */ /* 0x000fd80003800200 */
[----:B------:R-:W-:Y:S05]  /*b6b80*/  @!P0 BRA `(.L_x_754) ;  /* 0x0000000000248947 */ /* 0x000fea0003800000 */
[----:B------:R-:W-:-:S07]  /*b6b90*/  IMAD.MOV.U32 R4, RZ, RZ, RZ ;  /* 0x000000ffff047224 */ /* 0x000fce00078e00ff */
.L_x_755:
        /* <DEDUP_REMOVED lines=8> */
.L_x_754:
[----:B------:R-:W-:Y:S05]  /*b6c20*/  BSYNC.RECONVERGENT B1 ;  /* 0x0000000000017941 */ /* 0x000fea0003800200 */
.L_x_753:
        /* <DEDUP_REMOVED lines=32> */
[----:B------:R-:W-:Y:S04]  /*b6e30*/  STL.64 [R1+0x258], R24 ;  /* 0x0002581801007387 */ /* 0x000fe80000100a00 */
[----:B-1----:R-:W2:Y:S04]  /*b6e40*/  LDL.64 R18, [R1+0x80] ;  /* 0x0000800001127983 */ /* 0x002ea80000100a00 */
[----:B------:R0:W-:Y:S04]  /*b6e50*/  STL.64 [R1+0x250], R22 ;  /* 0x0002501601007387 */ /* 0x0001e80000100a00 */
[----:B------:R-:W2:Y:S04]  /*b6e60*/  LDL.64 R16, [R1+0x88] ;  /* 0x0000880001107983 */ /* 0x000ea80000100a00 */
        /* <DEDUP_REMOVED lines=12> */
[----:B----4-:R0:W-:Y:S04]  /*b6f30*/  STL [R1+0xbe8], R4 ;  /* 0x000be80401007387 */ /* 0x0101e80000100800 */
[----:B------:R1:W-:Y:S04]  /*b6f40*/  STL [R1+0xbdc], R5 ;  /* 0x000bdc0501007387 */ /* 0x0003e80000100800 */
[----:B0-----:R-:W4:Y:S04]  /*b6f50*/  LDL.LU R4, [R1+0x2a0] ;  /* 0x0002a00001047983 */ /* 0x001f280000300800 */
[----:B-1----:R-:W4:Y:S04]  /*b6f60*/  LDL.LU R5, [R1+0x29c] ;  /* 0x00029c0001057983 */ /* 0x002f280000300800 */
[----:B---3--:R0:W-:Y:S04]  /*b6f70*/  STL.64 [R1+0xc08], R2 ;  /* 0x000c080201007387 */ /* 0x0081e80000100a00 */
[----:B0-----:R-:W3:Y:S04]  /*b6f80*/  LDL.LU.64 R2, [R1+0x5b8] ;  /* 0x0005b80001027983 */ /* 0x001ee80000300a00 */
[----:B------:R-:W-:Y:S04]  /*b6f90*/  STL [R1+0xbfc], R11 ;  /* 0x000bfc0b01007387 */ /* 0x000fe80000100800 */
[----:B----4-:R0:W-:Y:S04]  /*b6fa0*/  STL.64 [R1+0xc10], R4 ;  /* 0x000c100401007387 */ /* 0x0101e80000100a00 */
[----:B0-----:R-:W4:Y:S04]  /*b6fb0*/  LDL.LU.64 R4, [R1+0x2d8] ;  /* 0x0002d80001047983 */ /* 0x001f280000300a00 */
[----:B--2---:R0:W-:Y:S04]  /*b6fc0*/  STL [R1+0xbec], R7 ;  /* 0x000bec0701007387 */ /* 0x0041e80000100800 */
[----:B0-----:R-:W2:Y:S04]  /*b6fd0*/  LDL R7, [R1+0x648] ;  /* 0x0006480001077983 */ /* 0x001ea80000100800 */
[----:B---3--:R0:W-:Y:S02]  /*b6fe0*/  STL.64 [R1+0xc18], R2 ;  /* 0x000c180201007387 */ /* 0x0081e40000100a00 */
[----:B0-----:R-:W0:Y:S02]  /*b6ff0*/  LDC.64 R2, c[0x0][0x3a8] ;  /* 0x0000ea00ff027b82 */ /* 0x001e240000000a00 */
[----:B0-----:R-:W-:Y:S01]  /*b7000*/  IMAD.MOV.U32 R0, RZ, RZ, R3 ;  /* 0x000000ffff007224 */ /* 0x001fe200078e0003 */
[----:B------:R0:W-:Y:S01]  /*b7010*/  STL.64 [R1+0x400], R2 ;  /* 0x0004000201007387 */ /* 0x0001e20000100a00 */
[----:B------:R-:W-:-:S03]  /*b7020*/  IMAD.MOV.U32 R11, RZ, RZ, R2 ;  /* 0x000000ffff0b7224 */ /* 0x000fc600078e0002 */
[----:B0-----:R-:W4:Y:S04]  /*b7030*/  LDL.LU.64 R2, [R1+0xc18] ;  /* 0x000c180001027983 */ /* 0x001f280000300a00 */
[----:B------:R0:W-:Y:S04]  /*b7040*/  STL [R1+0xbf4], R9 ;  /* 0x000bf40901007387 */ /* 0x0001e80000100800 */
[----:B------:R1:W-:Y:S04]  /*b7050*/  STL [R1+0xc00], R10 ;  /* 0x000c000a01007387 */ /* 0x0003e80000100800 */
[----:B0-----:R-:W3:Y:S04]  /*b7060*/  LDL.LU R9, [R1+0x664] ;  /* 0x0006640001097983 */ /* 0x001ee80000300800 */
[----:B-1----:R-:W3:Y:S04]  /*b7070*/  LDL.LU R10, [R1+0x308] ;  /* 0x00030800010a7983 */ /* 0x002ee80000300800 */
[----:B------:R0:W-:Y:S04]  /*b7080*/  STL [R1+0xbf0], R6 ;  /* 0x000bf00601007387 */ /* 0x0001e80000100800 */
[----:B0-----:R-:W3:Y:S04]  /*b7090*/  LDL.LU R6, [R1+0x2a8] ;  /* 0x0002a80001067983 */ /* 0x001ee80000300800 */
[----:B------:R0:W-:Y:S04]  /*b70a0*/  STL [R1+0xbf8], R8 ;  /* 0x000bf80801007387 */ /* 0x0001e80000100800 */
[----:B0-----:R-:W3:Y:S01]  /*b70b0*/  LDL.LU R8, [R1+0x2ac] ;  /* 0x0002ac0001087983 */ /* 0x001ee20000300800 */
[----:B------:R-:W-:-:S02]  /*b70c0*/  IMAD R0, R0, 0xc0, RZ ;  /* 0x000000c000007824 */ /* 0x000fc400078e02ff */
[----:B--2---:R-:W-:-:S05]  /*b70d0*/  IMAD.IADD R7, R11, 0x1, -R7 ;  /* 0x000000010b077824 */ /* 0x004fca00078e0a07 */
[----:B------:R-:W-:Y:S02]  /*b70e0*/  ISETP.GE.U32.AND P0, PT, R7, R0, PT ;  /* 0x000000000700720c */ /* 0x000fe40003f06070 */
[----:B------:R-:W2:Y:S01]  /*b70f0*/  LDL.LU R7, [R1+0x290] ;  /* 0x0002900001077983 */ /* 0x000ea20000300800 */
[----:B----4-:R-:W-:-:S03]  /*b7100*/  DADD R2, R4, R2 ;  /* 0x0000000004027229 */ /* 0x010fc60000000002 */
[----:B------:R-:W4:Y:S04]  /*b7110*/  LDL.LU.64 R4, [R1+0xc10] ;  /* 0x000c100001047983 */ /* 0x000f280000300a00 */
[----:B------:R0:W-:Y:S04]  /*b7120*/  STL.64 [R1+0x5b8], R2 ;  /* 0x0005b80201007387 */ /* 0x0001e80000100a00 */
[----:B0-----:R-:W2:Y:S01]  /*b7130*/  LDL.LU.64 R2, [R1+0xc08] ;  /* 0x000c080001027983 */ /* 0x001ea20000300a00 */
[----:B---3--:R-:W-:-:S05]  /*b7140*/  IMAD.IADD R9, R10, 0x1, R9 ;  /* 0x000000010a097824 */ /* 0x008fca00078e0209 */
[----:B------:R0:W-:Y:S01]  /*b7150*/  STL [R1+0x664], R9 ;  /* 0x0006640901007387 */ /* 0x0001e20000100800 */
[C---:B------:R-:W-:Y:S02]  /*b7160*/  PRMT R0, R6.reuse, 0x7770, RZ ;  /* 0x0000777006007816 */ /* 0x040fe400000000ff */
[C---:B------:R-:W-:Y:S02]  /*b7170*/  PRMT R11, R6.reuse, 0x7771, RZ ;  /* 0x00007771060b7816 */ /* 0x040fe400000000ff */
[C---:B0-----:R-:W-:Y:S02]  /*b7180*/  PRMT R9, R6.reuse, 0x7772, RZ ;  /* 0x0000777206097816 */ /* 0x041fe400000000ff */
        /* <DEDUP_REMOVED lines=74> */
[----:B-1----:R-:W-:-:S03]  /*b7630*/  PRMT R10, R8, 0x7773, RZ ;  /* 0x00007773080a7816 */ /* 0x002fc600000000ff */
[----:B------:R0:W-:Y:S04]  /*b7640*/  STL [R1+0x314], R11 ;  /* 0x0003140b01007387 */ /* 0x0001e80000100800 */
[----:B------:R1:W-:Y:S01]  /*b7650*/  STL [R1+0x288], R10 ;  /* 0x0002880a01007387 */ /* 0x0003e20000100800 */
[C---:B----4-:R-:W-:Y:S02]  /*b7660*/  PRMT R8, R4.reuse, 0x7770, RZ ;  /* 0x0000777004087816 */ /* 0x050fe400000000ff */
[C---:B0-----:R-:W-:Y:S02]  /*b7670*/  PRMT R11, R4.reuse, 0x7771, RZ ;  /* 0x00007771040b7816 */ /* 0x041fe400000000ff */
[C---:B-1----:R-:W-:Y:S01]  /*b7680*/  PRMT R10, R4.reuse, 0x7772, RZ ;  /* 0x00007772040a7816 */ /* 0x042fe200000000ff */
[----:B------:R0:W-:Y:S02]  /*b7690*/  STL [R1+0x318], R8 ;  /* 0x0003180801007387 */ /* 0x0001e40000100800 */
[----:B0-----:R-:W-:-:S02]  /*b76a0*/  PRMT R8, R4, 0x7773, RZ ;  /* 0x0000777304087816 */ /* 0x001fc400000000ff */
        /* <DEDUP_REMOVED lines=29> */
[----:B0-----:R-:W-:-:S05]  /*b7880*/  PRMT R8, R7, 0x7770, RZ ;  /* 0x0000777007087816 */ /* 0x001fca00000000ff */
        /* <DEDUP_REMOVED lines=82> */
[----:B---3--:R-:W-:-:S03]  /*b7db0*/  PRMT R10, R7, 0x7771, RZ ;  /* 0x00007771070a7816 */ /* 0x008fc600000000ff */
[----:B------:R1:W-:Y:S04]  /*b7dc0*/  STL.64 [R1+0x228], R12 ;  /* 0x0002280c01007387 */ /* 0x0003e80000100a00 */
[----:B------:R-:W-:Y:S01]  /*b7dd0*/  STL.64 [R1+0x220], R14 ;  /* 0x0002200e01007387 */ /* 0x000fe20000100a00 */
[----:B0-----:R-:W-:-:S03]  /*b7de0*/  PRMT R9, R6, 0x7771, RZ ;  /* 0x0000777106097816 */ /* 0x001fc600000000ff */
[----:B------:R-:W3:Y:S04]  /*b7df0*/  LDL.64 R16, [R1+0xd8] ;  /* 0x0000d80001107983 */ /* 0x000ee80000100a00 */
[----:B------:R0:W-:Y:S01]  /*b7e00*/  STL [R1+0x430], R9 ;  /* 0x0004300901007387 */ /* 0x0001e20000100800 */
[----:B------:R-:W-:-:S03]  /*b7e10*/  PRMT R7, R6, 0x7770, RZ ;  /* 0x0000777006077816 */ /* 0x000fc600000000ff */
[----:B------:R0:W-:Y:S04]  /*b7e20*/  STL [R1+0x420], R10 ;  /* 0x0004200a01007387 */ /* 0x0001e80000100800 */
[----:B-1----:R-:W3:Y:S04]  /*b7e30*/  LDL.64 R12, [R1+0xc8] ;  /* 0x0000c800010c7983 */ /* 0x002ee80000100a00 */
[----:B0-----:R-:W3:Y:S01]  /*b7e40*/  LDL.LU R9, [R1+0x23c] ;  /* 0x00023c0001097983 */ /* 0x001ee20000300800 */
[----:B------:R-:W-:-:S03]  /*b7e50*/  PRMT R10, R6, 0x7772, RZ ;  /* 0x00007772060a7816 */ /* 0x000fc600000000ff */
[----:B------:R0:W-:Y:S04]  /*b7e60*/  STL [R1+0x42c], R7 ;  /* 0x00042c0701007387 */ /* 0x0001e80000100800 */
[----:B------:R-:W3:Y:S04]  /*b7e70*/  LDL.64 R14, [R1+0xd0] ;  /* 0x0000d000010e7983 */ /* 0x000ee80000100a00 */
[----:B------:R-:W3:Y:S01]  /*b7e80*/  LDL.64 R18, [R1+0xe0] ;  /* 0x0000e00001127983 */ /* 0x000ee20000100a00 */
[----:B0-----:R-:W-:-:S05]  /*b7e90*/  PRMT R7, R6, 0x7773, RZ ;  /* 0x0000777306077816 */ /* 0x001fca00000000ff */
[----:B------:R0:W-:Y:S04]  /*b7ea0*/  STL [R1+0x434], R7 ;  /* 0x0004340701007387 */ /* 0x0001e80000100800 */
[----:B------:R-:W-:Y:S01]  /*b7eb0*/  STL [R1+0x438], R10 ;  /* 0x0004380a01007387 */ /* 0x000fe20000100800 */
[----:B----4-:R-:W-:-:S05]  /*b7ec0*/  PRMT R6, R4, 0x7770, RZ ;  /* 0x0000777004067816 */ /* 0x010fca00000000ff */
[----:B------:R1:W-:Y:S01]  /*b7ed0*/  STL [R1+0x43c], R6 ;  /* 0x00043c0601007387 */ /* 0x0003e20000100800 */
[----:B0-----:R-:W-:-:S03]  /*b7ee0*/  PRMT R7, R4, 0x7771, RZ ;  /* 0x0000777104077816 */ /* 0x001fc600000000ff */
[----:B-1----:R-:W4:Y:S04]  /*b7ef0*/  LDL.LU R6, [R1+0x230] ;  /* 0x0002300001067983 */ /* 0x002f280000300800 */
[----:B------:R0:W-:Y:S02]  /*b7f00*/  STL [R1+0x440], R7 ;  /* 0x0004400701007387 */ /* 0x0001e40000100800 */
[----:B0-----:R-:W-:-:S05]  /*b7f10*/  PRMT R7, R4, 0x7773, RZ ;  /* 0x0000777304077816 */ /* 0x001fca00000000ff */
[----:B------:R0:W-:Y:S01]  /*b7f20*/  STL [R1+0x444], R7 ;  /* 0x0004440701007387 */ /* 0x0001e20000100800 */
[----:B------:R-:W-:Y:S02]  /*b7f30*/  PRMT R10, R4, 0x7772, RZ ;  /* 0x00007772040a7816 */ /* 0x000fe400000000ff */
[C---:B--2---:R-:W-:Y:S01]  /*b7f40*/  PRMT R4, R3.reuse, 0x7770, RZ ;  /* 0x0000777003047816 */ /* 0x044fe200000000ff */
[----:B0-----:R-:W2:Y:S04]  /*b7f50*/  LDL.LU R7, [R1+0x234] ;  /* 0x0002340001077983 */ /* 0x001ea80000300800 */
[----:B------:R0:W-:Y:S02]  /*b7f60*/  STL [R1+0x44c], R4 ;  /* 0x00044c0401007387 */ /* 0x0001e40000100800 */
[----:B0-----:R-:W-:-:S05]  /*b7f70*/  PRMT R4, R3, 0x7772, RZ ;  /* 0x0000777203047816 */ /* 0x001fca00000000ff */
[----:B------:R0:W-:Y:S04]  /*b7f80*/  STL [R1+0x458], R4 ;  /* 0x0004580401007387 */ /* 0x0001e80000100800 */
[----:B------:R1:W-:Y:S04]  /*b7f90*/  STL [R1+0x448], R10 ;  /* 0x0004480a01007387 */ /* 0x0003e80000100800 */
[----:B0-----:R-:W2:Y:S01]  /*b7fa0*/  LDL.LU R4, [R1+0x228] ;  /* 0x0002280001047983 */ /* 0x001ea20000300800 */
        /* <DEDUP_REMOVED lines=10> */
[----:B------:R-:W2:Y:S04]  /*b8050*/  LDL.LU R2, [R1+0x22c] ;  /* 0x00022c0001027983 */ /* 0x000ea80000300800 */
[----:B------:R0:W-:Y:S02]  /*b8060*/  STL [R1+0x464], R3 ;  /* 0x0004640301007387 */ /* 0x0001e40000100800 */
[----:B0-----:R-:W-:-:S05]  /*b8070*/  PRMT R3, R5, 0x7771, RZ ;  /* 0x0000777105037816 */ /* 0x001fca00000000ff */
[----:B------:R0:W-:Y:S04]  /*b8080*/  STL [R1+0x470], R3 ;  /* 0x0004700301007387 */ /* 0x0001e80000100800 */
[----:B------:R1:W-:Y:S04]  /*b8090*/  STL [R1+0x468], R10 ;  /* 0x0004680a01007387 */ /* 0x0003e80000100800 */
[----:B0-----:R-:W2:Y:S01]  /*b80a0*/  LDL.LU R3, [R1+0x220] ;  /* 0x0002200001037983 */ /* 0x001ea20000300800 */
[----:B-1----:R-:W-:-:S05]  /*b80b0*/  PRMT R10, R5, 0x7770, RZ ;  /* 0x00007770050a7816 */ /* 0x002fca00000000ff */
[----:B------:R0:W-:Y:S02]  /*b80c0*/  STL [R1+0x46c], R10 ;  /* 0x00046c0a01007387 */ /* 0x0001e40000100800 */
[----:B0-----:R-:W-:-:S05]  /*b80d0*/  PRMT R10, R5, 0x7772, RZ ;  /* 0x00007772050a7816 */ /* 0x001fca00000000ff */
[----:B------:R0:W-:Y:S02]  /*b80e0*/  STL [R1+0x478], R10 ;  /* 0x0004780a01007387 */ /* 0x0001e40000100800 */
[----:B0-----:R-:W-:Y:S02]  /*b80f0*/  PRMT R10, R5, 0x7773, RZ ;  /* 0x00007773050a7816 */ /* 0x001fe400000000ff */
[----:B------:R-:W-:-:S05]  /*b8100*/  PRMT R5, R11, 0x7770, RZ ;  /* 0x000077700b057816 */ /* 0x000fca00000000ff */
        /* <DEDUP_REMOVED lines=91> */
[----:B---3--:R-:W-:-:S03]  /*b86c0*/  PRMT R5, R3, 0x7770, RZ ;  /* 0x0000777003057816 */ /* 0x008fc600000000ff */
        /* <DEDUP_REMOVED lines=1504> */
[----:B-1----:R-:W3:Y:S04]  /*be4d0*/  LDL R29, [R1+0x400] ;  /* 0x00040000011d7983 */ /* 0x002ee80000100800 */
[----:B0-----:R-:W4:Y:S04]  /*be4e0*/  LDL.LU R2, [R1+0x404] ;  /* 0x0004040001027983 */ /* 0x001f280000300800 */
[----:B--2---:R-:W4:Y:S01]  /*be4f0*/  LDL.LU R0, [R1+0x648] ;  /* 0x0006480001007983 */ /* 0x004f220000300800 */
[----:B---3--:R-:W-:-:S02]  /*be500*/  VIADD R29, R29, 0xffffff40 ;  /* 0xffffff401d1d7836 */ /* 0x008fc40000000000 */
[----:B----4-:R-:W-:Y:S02]  /*be510*/  IMAD R0, R2, 0xc0, R0 ;  /* 0x000000c002007824 */ /* 0x010fe400078e0200 */
[----:B------:R0:W5:Y:S03]  /*be520*/  LDL.LU R2, [R1+0x79c] ;  /* 0x00079c0001027983 */ /* 0x0001660000300800 */
[----:B------:R-:W-:Y:S01]  /*be530*/  ISETP.GT.U32.AND P0, PT, R0, R29, PT ;  /* 0x0000001d0000720c */ /* 0x000fe20003f04070 */
[----:B------:R1:W-:Y:S04]  /*be540*/  STL [R1+0x648], R0 ;  /* 0x0006480001007387 */ /* 0x0003e80000100800 */
[----:B-1----:R0:W5:Y:S08]  /*be550*/  LDL.LU R0, [R1+0x798] ;  /* 0x0007980001007983 */ /* 0x0021700000300800 */
[----:B------:R-:W-:Y:S05]  /*be560*/  @!P0 BRA `(.L_x_756) ;  /* 0xffffff3800c88947 */ /* 0x000fea000383ffff */
.L_x_750:
[----:B-----5:R1:W-:Y:S04]  /*be570*/  STL [R1+0x798], R0 ;  /* 0x0007980001007387 */ /* 0x0203e80000100800 */
[----:B------:R-:W2:Y:S04]  /*be580*/  LDL R29, [R1+0x648] ;  /* 0x00064800011d7983 */ /* 0x000ea80000100800 */
[----:B------:R3:W-:Y:S04]  /*be590*/  STL [R1+0x79c], R2 ;  /* 0x00079c0201007387 */ /* 0x0007e80000100800 */
[----:B-1----:R-:W2:Y:S01]  /*be5a0*/  LDL.LU R0, [R1+0x400] ;  /* 0x0004000001007983 */ /* 0x002ea20000300800 */
[----:B---3--:R-:W1:Y:S01]  /*be5b0*/  S2R R2, SR_TID.X ;  /* 0x0000000000027919 */ /* 0x008e620000002100 */
[----:B--2---:R-:W-:-:S05]  /*be5c0*/  IMAD.IADD R29, R0, 0x1, -R29 ;  /* 0x00000001001d7824 */ /* 0x004fca00078e0a1d */
[----:B-1----:R-:W-:Y:S02]  /*be5d0*/  ISETP.GE.AND P0, PT, R2, R29, PT ;  /* 0x0000001d0200720c */ /* 0x002fe40003f06270 */
[----:B------:R-:W2:Y:S04]  /*be5e0*/  LDL R29, [R1+0x648] ;  /* 0x00064800011d7983 */ /* 0x000ea80000100800 */
[----:B------:R1:W5:Y:S01]  /*be5f0*/  LDL.LU R2, [R1+0x79c] ;  /* 0x00079c0001027983 */ /* 0x0003620000300800 */
[----:B------:R-:W-:Y:S01]  /*be600*/  BSSY.RECONVERGENT B1, `(.L_x_749) ;  /* 0x0000c42000017945 */ /* 0x000fe20003800200 */
[----:B--2---:R-:W-:Y:S02]  /*be610*/  ISETP.GE.U32.OR P0, PT, R29, R0, P0 ;  /* 0x000000001d00720c */ /* 0x004fe40000706470 */
[----:B------:R1:W5:Y:S11]  /*be620*/  LDL.LU R0, [R1+0x798] ;  /* 0x0007980001007983 */ /* 0x0003760000300800 */
[----:B-1----:R-:W-:Y:S05]  /*be630*/  @P0 BRA `(.L_x_757) ;  /* 0x000000c000f80947 */ /* 0x002fea0003800000 */
[----:B------:R-:W1:Y:S02]  /*be640*/  S2R R29, SR_TID.X ;  /* 0x00000000001d7919 */ /* 0x000e640000002100 */
[----:B-1----:R1:W-:Y:S02]  /*be650*/  STL [R1+0x678], R29 ;  /* 0x0006781d01007387 */ /* 0x0023e40000100800 */
.L_x_763:
[----:B-----5:R2:W-:Y:S04]  /*be660*/  STL [R1+0x8b0], R13 ;  /* 0x0008b00d01007387 */ /* 0x0205e80000100800 */
[----:B-1-3--:R-:W3:Y:S04]  /*be670*/  LDL.LU R29, [R1+0x3c4] ;  /* 0x0003c400011d7983 */ /* 0x00aee80000300800 */
[----:B------:R1:W-:Y:S04]  /*be680*/  STL [R1+0x8b8], R11 ;  /* 0x0008b80b01007387 */ /* 0x0003e80000100800 */
[----:B--2---:R-:W2:Y:S04]  /*be690*/  LDL.LU R13, [R1+0x330] ;  /* 0x00033000010d7983 */ /* 0x004ea80000300800 */
[----:B------:R4:W-:Y:S04]  /*be6a0*/  STL [R1+0x8b4], R12 ;  /* 0x0008b40c01007387 */ /* 0x0009e80000100800 */
[----:B-----5:R0:W-:Y:S04]  /*be6b0*/  STL [R1+0x8ac], R2 ;  /* 0x0008ac0201007387 */ /* 0x0201e80000100800 */
[----:B------:R0:W-:Y:S04]  /*be6c0*/  STL [R1+0x898], R7 ;  /* 0x0008980701007387 */ /* 0x0001e80000100800 */
[----:B-1----:R-:W2:Y:S04]  /*be6d0*/  LDL.LU R11, [R1+0x32c] ;  /* 0x00032c00010b7983 */ /* 0x002ea80000300800 */
[----:B----4-:R-:W4:Y:S04]  /*be6e0*/  LDL.LU R12, [R1+0x3cc] ;  /* 0x0003cc00010c7983 */ /* 0x010f280000300800 */
[----:B0-----:R-:W4:Y:S04]  /*be6f0*/  LDL.LU R2, [R1+0x3c8] ;  /* 0x0003c80001027983 */ /* 0x001f280000300800 */
[----:B------:R-:W4:Y:S04]  /*be700*/  LDL.LU R7, [R1+0x3b8] ;  /* 0x0003b80001077983 */ /* 0x000f280000300800 */
[----:B------:R2:W-:Y:S04]  /*be710*/  STL [R1+0x894], R0 ;  /* 0x0008940001007387 */ /* 0x0005e80000100800 */
[----:B------:R0:W-:Y:S01]  /*be720*/  STL [R1+0x8a0], R5 ;  /* 0x0008a00501007387 */ /* 0x0001e20000100800 */
[----:B---3--:R-:W-:-:S02]  /*be730*/  LOP3.LUT R29, R29, 0xffff, RZ, 0xc0, !PT ;  /* 0x0000ffff1d1d7812 */ /* 0x008fc400078ec0ff */
[----:B--2---:R-:W-:Y:S01]  /*be740*/  LOP3.LUT R0, R13, 0xffff, RZ, 0xc0, !PT ;  /* 0x0000ffff0d007812 */ /* 0x004fe200078ec0ff */
[----:B------:R1:W-:Y:S03]  /*be750*/  STL [R1+0x8a8], R3 ;  /* 0x0008a80301007387 */ /* 0x0003e60000100800 */
[----:B0-----:R-:W-:Y:S01]  /*be760*/  PRMT R5, R29, 0x3340, R0 ;  /* 0x000033401d057816 */ /* 0x001fe20000000000 */
[----:B------:R0:W-:Y:S04]  /*be770*/  STL [R1+0x8a4], R4 ;  /* 0x0008a40401007387 */ /* 0x0001e80000100800 */
[----:B------:R-:W-:Y:S04]  /*be780*/  STL [R1+0x89c], R6 ;  /* 0x00089c0601007387 */ /* 0x000fe80000100800 */
[----:B-1----:R-:W2:Y:S01]  /*be790*/  LDL.LU R3, [R1+0x3bc] ;  /* 0x0003bc0001037983 */ /* 0x002ea20000300800 */
[----:B------:R-:W-:-:S03]  /*be7a0*/  LOP3.LUT R11, R11, 0xffff, RZ, 0xc0, !PT ;  /* 0x0000ffff0b0b7812 */ /* 0x000fc600078ec0ff */
[----:B------:R-:W3:Y:S01]  /*be7b0*/  LDL.LU R13, [R1+0x3e0] ;  /* 0x0003e000010d7983 */ /* 0x000ee20000300800 */
[----:B----4-:R-:W-:Y:S02]  /*be7c0*/  LOP3.LUT R12, R12, 0xffff, RZ, 0xc0, !PT ;  /* 0x0000ffff0c0c7812 */ /* 0x010fe400078ec0ff */
        /* <DEDUP_REMOVED lines=108> */
[----:B------:R-:W-:Y:S01]  /*bee90*/  PRMT R10, R12, 0x3340, R11 ;  /* 0x000033400c0a7816 */ /* 0x000fe2000000000b */
[----:B------:R-:W-:Y:S04]  /*beea0*/  STL [R1+0x660], R15 ;  /* 0x0006600f01007387 */ /* 0x000fe80000100800 */
        /* <DEDUP_REMOVED lines=24> */
[----:B------:R-:W2:Y:S01]  /*bf030*/  LDL.LU R7, [R1+0x898] ;  /* 0x0008980001077983 */ /* 0x000ea20000300800 */
[----:B------:R-:W-:Y:S02]  /*bf040*/  LOP3.LUT R4, R20, 0xffff, RZ, 0xc0, !PT ;  /* 0x0000ffff14047812 */ /* 0x000fe400078ec0ff */
[----:B------:R-:W-:Y:S01]  /*bf050*/  LOP3.LUT R15, R26, 0xffff, RZ, 0xc0, !PT ;  /* 0x0000ffff1a0f7812 */ /* 0x000fe200078ec0ff */
[----:B------:R-:W2:Y:S01]  /*bf060*/  LDL.LU R22, [R1+0x35c] ;  /* 0x00035c0001167983 */ /* 0x000ea20000300800 */
[----:B------:R-:W-:Y:S02]  /*bf070*/  PRMT R4, R4, 0x3340, R5 ;  /* 0x0000334004047816 */ /* 0x000fe40000000005 */
[----:B------:R-:W-:Y:S01]  /*bf080*/  LOP3.LUT R19, R19, 0xffff, RZ, 0xc0, !PT ;  /* 0x0000ffff13137812 */ /* 0x000fe200078ec0ff */
[----:B------:R0:W-:Y:S04]  /*bf090*/  STL [R1+0x658], R16 ;  /* 0x0006581001007387 */ /* 0x0001e80000100800 */
[----:B------:R3:W-:Y:S01]  /*bf0a0*/  STL [R1+0x630], R4 ;  /* 0x0006300401007387 */ /* 0x0007e20000100800 */
[----:B------:R-:W-:-:S02]  /*bf0b0*/  PRMT R15, R19, 0x3340, R15 ;  /* 0x00003340130f7816 */ /* 0x000fc4000000000f */
[----:B------:R-:W-:Y:S01]  /*bf0c0*/  LOP3.LUT R5, R0, 0xffff, RZ, 0xc0, !PT ;  /* 0x0000ffff00057812 */ /* 0x000fe200078ec0ff */
[----:B------:R-:W2:Y:S04]  /*bf0d0*/  LDL.LU R14, [R1+0x364] ;  /* 0x00036400010e7983 */ /* 0x000ea80000300800 */
[----:B0-----:R-:W2:Y:S04]  /*bf0e0*/  LDL.LU R16, [R1+0x224] ;  /* 0x0002240001107983 */ /* 0x001ea80000300800 */
[----:B------:R-:W2:Y:S04]  /*bf0f0*/  LDL.LU R20, [R1+0x238] ;  /* 0x0002380001147983 */ /* 0x000ea80000300800 */
[----:B------:R-:W2:Y:S04]  /*bf100*/  LDL.LU R21, [R1+0x23c] ;  /* 0x00023c0001157983 */ /* 0x000ea80000300800 */
[----:B------:R-:W2:Y:S01]  /*bf110*/  LDL.LU R23, [R1+0x2f4] ;  /* 0x0002f40001177983 */ /* 0x000ea20000300800 */
[----:B---3--:R-:W-:-:S03]  /*bf120*/  LOP3.LUT R4, R12, 0xffff, RZ, 0xc0, !PT ;  /* 0x0000ffff0c047812 */ /* 0x008fc600078ec0ff */
[----:B------:R-:W3:Y:S04]  /*bf130*/  LDL.LU R19, [R1+0x36c] ;  /* 0x00036c0001137983 */ /* 0x000ee80000300800 */
[----:B------:R-:W3:Y:S01]  /*bf140*/  LDL.LU R12, [R1+0x25c] ;  /* 0x00025c00010c7983 */ /* 0x000ee20000300800 */
[----:B----4-:R-:W-:Y:S02]  /*bf150*/  LOP3.LUT R3, R18, 0xffff, RZ, 0xc0, !PT ;  /* 0x0000ffff12037812 */ /* 0x010fe400078ec0ff */
[----:B------:R-:W-:Y:S01]  /*bf160*/  LOP3.LUT R2, R17, 0xffff, RZ, 0xc0, !PT ;  /* 0x0000ffff11027812 */ /* 0x000fe200078ec0ff */
[----:B------:R0:W-:Y:S03]  /*bf170*/  STL [R1+0x654], R15 ;  /* 0x0006540f01007387 */ /* 0x0001e60000100800 */
[----:B------:R-:W-:Y:S01]  /*bf180*/  PRMT R2, R2, 0x3340, R3 ;  /* 0x0000334002027816 */ /* 0x000fe20000000003 */
[----:B------:R-:W4:Y:S01]  /*bf190*/  LDL.LU R17, [R1+0x258] ;  /* 0x0002580001117983 */ /* 0x000f220000300800 */
[----:B------:R-:W-:-:S03]  /*bf1a0*/  LOP3.LUT R3, R11, 0xffff, RZ, 0xc0, !PT ;  /* 0x0000ffff0b037812 */ /* 0x000fc600078ec0ff */
[----:B------:R-:W4:Y:S01]  /*bf1b0*/  LDL.LU R11, [R1+0x378] ;  /* 0x00037800010b7983 */ /* 0x000f220000300800 */
[----:B------:R-:W-:-:S03]  /*bf1c0*/  PRMT R3, R3, 0x3340, R4 ;  /* 0x0000334003037816 */ /* 0x000fc60000000004 */
[----:B0-----:R-:W4:Y:S04]  /*bf1d0*/  LDL.LU R15, [R1+0x220] ;  /* 0x00022000010f7983 */ /* 0x001f280000300800 */
[----:B------:R-:W4:Y:S01]  /*bf1e0*/  LDL.LU R18, [R1+0x234] ;  /* 0x0002340001127983 */ /* 0x000f220000300800 */
[----:B--2---:R-:W-:-:S03]  /*bf1f0*/  LOP3.LUT R0, R10, 0xffff, RZ, 0xc0, !PT ;  /* 0x0000ffff0a007812 */ /* 0x004fc600078ec0ff */
[----:B------:R-:W2:Y:S01]  /*bf200*/  LDL.LU R10, [R1+0x278] ;  /* 0x00027800010a7983 */ /* 0x000ea20000300800 */
[----:B------:R-:W-:-:S03]  /*bf210*/  LOP3.LUT R4, R9, 0xffff, RZ, 0xc0, !PT ;  /* 0x0000ffff09047812 */ /* 0x000fc600078ec0ff */
[----:B------:R-:W2:Y:S04]  /*bf220*/  LDL.LU R9, [R1+0x274] ;  /* 0x0002740001097983 */ /* 0x000ea80000300800 */
[----:B------:R3:W-:Y:S02]  /*bf230*/  STL [R1+0x620], R3 ;  /* 0x0006200301007387 */ /* 0x0007e40000100800 */
[----:B---3--:R-:W-:Y:S02]  /*bf240*/  LOP3.LUT R3, R12, 0xffff, RZ, 0xc0, !PT ;  /* 0x0000ffff0c037812 */ /* 0x008fe400078ec0ff */
[----:B------:R-:W3:Y:S04]  /*bf250*/  LDL.LU R12, [R1+0x380] ;  /* 0x00038000010c7983 */ /* 0x000ee80000300800 */
[----:B------:R0:W-:Y:S01]  /*bf260*/  STL [R1+0x62c], R2 ;  /* 0x00062c0201007387 */ /* 0x0001e20000100800 */
[----:B------:R-:W-:-:S02]  /*bf270*/  LOP3.LUT R6, R22, 0xffff, RZ, 0xc0, !PT ;  /* 0x0000ffff16067812 */ /* 0x000fc400078ec0ff */
[----:B------:R-:W-:Y:S01]  /*bf280*/  LOP3.LUT R7, R7, 0xffff, RZ, 0xc0, !PT ;  /* 0x0000ffff07077812 */ /* 0x000fe200078ec0ff */
[----:B------:R1:W-:Y:S01]  /*bf290*/  STL [R1+0x638], R8 ;  /* 0x0006380801007387 */ /* 0x0003e20000100800 */
[----:B0-----:R-:W-:-:S03]  /*bf2a0*/  LOP3.LUT R2, R13, 0xffff, RZ, 0xc0, !PT ;  /* 0x0000ffff0d027812 */ /* 0x001fc600078ec0ff */
[----:B------:R-:W3:Y:S01]  /*bf2b0*/  LDL.LU R22, [R1+0x26c] ;  /* 0x00026c0001167983 */ /* 0x000ee20000300800 */
[----:B------:R-:W-:-:S03]  /*bf2c0*/  PRMT R0, R0, 0x3340, R2 ;  /* 0x0000334000007816 */ /* 0x000fc60000000002 */
[----:B------:R-:W3:Y:S01]  /*bf2d0*/  LDL.LU R13, [R1+0x24c] ;  /* 0x00024c00010d7983 */ /* 0x000ee20000300800 */
[----:B----4-:R-:W-:-:S03]  /*bf2e0*/  LOP3.LUT R2, R11, 0xffff, RZ, 0xc0, !PT ;  /* 0x0000ffff0b027812 */ /* 0x010fc600078ec0ff */
[----:B------:R-:W4:Y:S01]  /*bf2f0*/  LDL.LU R11, [R1+0x270] ;  /* 0x00027000010b7983 */ /* 0x000f220000300800 */
[----:B------:R-:W-:Y:S02]  /*bf300*/  PRMT R3, R3, 0x3340, R4 ;  /* 0x0000334003037816 */ /* 0x000fe40000000004 */
[----:B------:R-:W-:-:S03]  /*bf310*/  PRMT R6, R7, 0x3340, R6 ;  /* 0x0000334007067816 */ /* 0x000fc60000000006 */
[----:B------:R0:W-:Y:S01]  /*bf320*/  STL [R1+0x610], R3 ;  /* 0x0006100301007387 */ /* 0x0001e20000100800 */
[----:B-1----:R-:W-:Y:S02]  /*bf330*/  LOP3.LUT R8, R16, 0xffff, RZ, 0xc0, !PT ;  /* 0x0000ffff10087812 */ /* 0x002fe400078ec0ff */
[----:B--2---:R-:W-:Y:S01]  /*bf340*/  LOP3.LUT R4, R10, 0xffff, RZ, 0xc0, !PT ;  /* 0x0000ffff0a047812 */ /* 0x004fe200078ec0ff */
[----:B------:R1:W-:Y:S01]  /*bf350*/  STL [R1+0x634], R6 ;  /* 0x0006340601007387 */ /* 0x0003e20000100800 */
[----:B------:R-:W-:-:S03]  /*bf360*/  LOP3.LUT R7, R15, 0xffff, RZ, 0xc0, !PT ;  /* 0x0000ffff0f077812 */ /* 0x000fc600078ec0ff */
[----:B------:R-:W2:Y:S01]  /*bf370*/  LDL.LU R10, [R1+0x28c] ;  /* 0x00028c00010a7983 */ /* 0x000ea20000300800 */
[----:B0-----:R-:W-:-:S03]  /*bf380*/  LOP3.LUT R3, R9, 0xffff, RZ, 0xc0, !PT ;  /* 0x0000ffff09037812 */ /* 0x001fc600078ec0ff */
[----:B------:R0:W-:Y:S01]  /*bf390*/  STL [R1+0x61c], R0 ;  /* 0x00061c0001007387 */ /* 0x0001e20000100800 */
[----:B-1----:R-:W-:-:S03]  /*bf3a0*/  LOP3.LUT R6, R14, 0xffff, RZ, 0xc0, !PT ;  /* 0x0000ffff0e067812 */ /* 0x002fc600078ec0ff */
[----:B------:R-:W2:Y:S01]  /*bf3b0*/  LDL.LU R9, [R1+0x388] ;  /* 0x0003880001097983 */ /* 0x000ea20000300800 */
[----:B------:R-:W-:-:S03]  /*bf3c0*/  PRMT R7, R7, 0x3340, R8 ;  /* 0x0000334007077816 */ /* 0x000fc60000000008 */
[----:B------:R-:W2:Y:S01]  /*bf3d0*/  LDL.LU R14, [R1+0x374] ;  /* 0x00037400010e7983 */ /* 0x000ea20000300800 */
[----:B------:R-:W-:Y:S02]  /*bf3e0*/  PRMT R5, R5, 0x3340, R6 ;  /* 0x0000334005057816 */ /* 0x000fe40000000006 */
[----:B------:R-:W-:Y:S01]  /*bf3f0*/  LOP3.LUT R6, R19, 0xffff, RZ, 0xc0, !PT ;  /* 0x0000ffff13067812 */ /* 0x000fe200078ec0ff */
[----:B------:R1:W-:Y:S01]  /*bf400*/  STL [R1+0x628], R7 ;  /* 0x0006280701007387 */ /* 0x0003e20000100800 */
[----:B0-----:R-:W-:-:S03]  /*bf410*/  LOP3.LUT R0, R17, 0xffff, RZ, 0xc0, !PT ;  /* 0x0000ffff11007812 */ /* 0x001fc600078ec0ff */
[----:B------:R-:W2:Y:S01]  /*bf420*/  LDL.LU R16, [R1+0x254] ;  /* 0x0002540001107983 */ /* 0x000ea20000300800 */
[----:B------:R-:W-:-:S03]  /*bf430*/  PRMT R0, R0, 0x3340, R2 ;  /* 0x0000334000007816 */ /* 0x000fc60000000002 */
[----:B------:R-:W2:Y:S01]  /*bf440*/  LDL.LU R15, [R1+0x250] ;  /* 0x00025000010f7983 */ /* 0x000ea20000300800 */
[----:B-1----:R-:W-:-:S03]  /*bf450*/  LOP3.LUT R7, R20, 0xffff, RZ, 0xc0, !PT ;  /* 0x0000ffff14077812 */ /* 0x002fc600078ec0ff */
[----:B------:R-:W2:Y:S04]  /*bf460*/  LDL.LU R20, [R1+0x37c] ;  /* 0x00037c0001147983 */ /* 0x000ea80000300800 */
[----:B------:R-:W2:Y:S04]  /*bf470*/  LDL.LU R19, [R1+0x264] ;  /* 0x0002640001137983 */ /* 0x000ea80000300800 */
[----:B------:R0:W-:Y:S01]  /*bf480*/  STL [R1+0x624], R5 ;  /* 0x0006240501007387 */ /* 0x0001e20000100800 */
[----:B------:R-:W-:-:S03]  /*bf490*/  LOP3.LUT R8, R21, 0xffff, RZ, 0xc0, !PT ;  /* 0x0000ffff15087812 */ /* 0x000fc600078ec0ff */
[----:B------:R-:W2:Y:S01]  /*bf4a0*/  LDL.LU R17, [R1+0x288] ;  /* 0x0002880001117983 */ /* 0x000ea20000300800 */
[----:B---3--:R-:W-:-:S03]  /*bf4b0*/  LOP3.LUT R2, R12, 0xffff, RZ, 0xc0, !PT ;  /* 0x0000ffff0c027812 */ /* 0x008fc600078ec0ff */
[----:B------:R4:W-:Y:S04]  /*bf4c0*/  STL [R1+0x60c], R0 ;  /* 0x00060c0001007387 */ /* 0x0009e80000100800 */
[----:B------:R-:W3:Y:S01]  /*bf4d0*/  LDL.LU R12, [R1+0x384] ;  /* 0x00038400010c7983 */ /* 0x000ee20000300800 */
[----:B0-----:R-:W-:-:S03]  /*bf4e0*/  LOP3.LUT R5, R18, 0xffff, RZ, 0xc0, !PT ;  /* 0x0000ffff12057812 */ /* 0x001fc600078ec0ff */
[----:B------:R-:W3:Y:S01]  /*bf4f0*/  LDL.LU R18, [R1+0x290] ;  /* 0x0002900001127983 */ /* 0x000ee20000300800 */
[----:B------:R-:W-:-:S03]  /*bf500*/  PRMT R3, R3, 0x3340, R4 ;  /* 0x0000334003037816 */ /* 0x000fc60000000004 */
[----:B------:R-:W3:Y:S01]  /*bf510*/  LDL.LU R21, [R1+0x268] ;  /* 0x0002680001157983 */ /* 0x000ee20000300800 */
[----:B------:R-:W-:Y:S02]  /*bf520*/  PRMT R5, R5, 0x3340, R6 ;  /* 0x0000334005057816 */ /* 0x000fe40000000006 */
[----:B----4-:R-:W-:Y:S02]  /*bf530*/  LOP3.LUT R0, R11, 0xffff, RZ, 0xc0, !PT ;  /* 0x0000ffff0b007812 */ /* 0x010fe400078ec0ff */
[----:B------:R-:W4:Y:S02]  /*bf540*/  LDL.LU R11, [R1+0x2a4] ;  /* 0x0002a400010b7983 */ /* 0x000f240000300800 */
[----:B------:R-:W-:Y:S02]  /*bf550*/  PRMT R0, R0, 0x3340, R2 ;  /* 0x0000334000007816 */ /* 0x000fe40000000002 */
[----:B------:R2:W-:Y:S04]  /*bf560*/  STL [R1+0x600], R3 ;  /* 0x0006000301007387 */ /* 0x0005e80000100800 */
[----:B------:R0:W-:Y:S01]  /*bf570*/  STL [R1+0x614], R5 ;  /* 0x0006140501007387 */ /* 0x0001e20000100800 */
[----:B------:R-:W-:-:S02]  /*bf580*/  PRMT R7, R7, 0x3340, R8 ;  /* 0x0000334007077816 */ /* 0x000fc40000000008 */
[----:B--2---:R-:W-:Y:S02]  /*bf590*/  LOP3.LUT R3, R10, 0xffff, RZ, 0xc0, !PT ;  /* 0x0000ffff0a037812 */ /* 0x004fe400078ec0ff */
[----:B------:R-:W2:Y:S01]  /*bf5a0*/  LDL.LU R10, [R1+0x390] ;  /* 0x00039000010a7983 */ /* 0x000ea20000300800 */
[----:B0-----:R-:W-:Y:S02]  /*bf5b0*/  LOP3.LUT R5, R13, 0xffff, RZ, 0xc0, !PT ;  /* 0x0000ffff0d057812 */ /* 0x001fe400078ec0ff */
[----:B------:R-:W-:Y:S02]  /*bf5c0*/  LOP3.LUT R2, R9, 0xffff, RZ, 0xc0, !PT ;  /* 0x0000ffff09027812 */ /* 0x000fe400078ec0ff */
[----:B------:R-:W-:Y:S01]  /*bf5d0*/  LOP3.LUT R6, R14, 0xffff, RZ, 0xc0, !PT ;  /* 0x0000ffff0e067812 */ /* 0x000fe200078ec0ff */
[----:B------:R-:W2:Y:S03]  /*bf5e0*/  LDL.LU R9, [R1+0x2a0] ;  /* 0x0002a00001097983 */ /* 0x000ea60000300800 */
[----:B------:R-:W-:Y:S01]  /*bf5f0*/  PRMT R5, R5, 0x3340, R6 ;  /* 0x0000334005057816 */ /* 0x000fe20000000006 */
[----:B------:R0:W-:Y:S01]  /*bf600*/  STL [R1+0x618], R7 ;  /* 0x0006180701007387 */ /* 0x0001e20000100800 */
[----:B------:R-:W-:-:S03]  /*bf610*/  LOP3.LUT R8, R16, 0xffff, RZ, 0xc0, !PT ;  /* 0x0000ffff10087812 */ /* 0x000fc600078ec0ff */
[----:B------:R1:W-:Y:S04]  /*bf620*/  STL [R1+0x604], R5 ;  /* 0x0006040501007387 */ /* 0x0003e80000100800 */
[----:B------:R-:W2:Y:S01]  /*bf630*/  LDL.LU R16, [R1+0x284] ;  /* 0x0002840001107983 */ /* 0x000ea20000300800 */
[----:B0-----:R-:W-:Y:S02]  /*bf640*/  LOP3.LUT R7, R15, 0xffff, RZ, 0xc0, !PT ;  /* 0x0000ffff0f077812 */ /* 0x001fe400078ec0ff */
[----:B------:R-:W-:Y:S01]  /*bf650*/  LOP3.LUT R6, R20, 0xffff, RZ, 0xc0, !PT ;  /* 0x0000ffff14067812 */ /* 0x000fe200078ec0ff */
[----:B------:R-:W2:Y:S01]  /*bf660*/  LDL.LU R15, [R1+0x280] ;  /* 0x00028000010f7983 */ /* 0x000ea20000300800 */
[----:B-1----:R-:W-:-:S03]  /*bf670*/  LOP3.LUT R5, R19, 0xffff, RZ, 0xc0, !PT ;  /* 0x0000ffff13057812 */ /* 0x002fc600078ec0ff */
[----:B------:R-:W2:Y:S01]  /*bf680*/  LDL.LU R14, [R1+0x27c] ;  /* 0x00027c00010e7983 */ /* 0x000ea20000300800 */
[----:B------:R-:W-:-:S03]  /*bf690*/  PRMT R5, R5, 0x3340, R6 ;  /* 0x0000334005057816 */ /* 0x000fc60000000006 */
[----:B------:R-:W2:Y:S01]  /*bf6a0*/  LDL.LU R13, [R1+0x2a8] ;  /* 0x0002a800010d7983 */ /* 0x000ea20000300800 */
[----:B------:R-:W-:-:S03]  /*bf6b0*/  PRMT R7, R7, 0x3340, R8 ;  /* 0x0000334007077816 */ /* 0x000fc60000000008 */
[----:B------:R0:W-:Y:S04]  /*bf6c0*/  STL [R1+0x5fc], R0 ;  /* 0x0005fc0001007387 */ /* 0x0001e80000100800 */
[----:B------:R-:W2:Y:S04]  /*bf6d0*/  LDL.LU R20, [R1+0x294] ;  /* 0x0002940001147983 */ /* 0x000ea80000300800 */
[----:B------:R-:W2:Y:S01]  /*bf6e0*/  LDL.LU R19, [R1+0x2c0] ;  /* 0x0002c00001137983 */ /* 0x000ea20000300800 */
[----:B---3--:R-:W-:-:S03]  /*bf6f0*/  LOP3.LUT R6, R12, 0xffff, RZ, 0xc0, !PT ;  /* 0x0000ffff0c067812 */ /* 0x008fc600078ec0ff */
[----:B------:R-:W3:Y:S01]  /*bf700*/  LDL.LU R12, [R1+0x29c] ;  /* 0x00029c00010c7983 */ /* 0x000ee20000300800 */
[----:B------:R-:W-:-:S03]  /*bf710*/  LOP3.LUT R4, R18, 0xffff, RZ, 0xc0, !PT ;  /* 0x0000ffff12047812 */ /* 0x000fc600078ec0ff */
[----:B------:R1:W-:Y:S01]  /*bf720*/  STL [R1+0x608], R7 ;  /* 0x0006080701007387 */ /* 0x0003e20000100800 */
[----:B------:R-:W-:Y:S02]  /*bf730*/  PRMT R3, R3, 0x3340, R4 ;  /* 0x0000334003037816 */ /* 0x000fe40000000004 */
[----:B0-----:R-:W-:Y:S01]  /*bf740*/  LOP3.LUT R0, R17, 0xffff, RZ, 0xc0, !PT ;  /* 0x0000ffff11007812 */ /* 0x001fe200078ec0ff */
[----:B------:R-:W3:Y:S04]  /*bf750*/  LDL.LU R18, [R1+0x2bc] ;  /* 0x0002bc0001127983 */ /* 0x000ee80000300800 */
[----:B------:R4:W-:Y:S01]  /*bf760*/  STL [R1+0x5f0], R3 ;  /* 0x0005f00301007387 */ /* 0x0009e20000100800 */
[----:B-1----:R-:W-:-:S03]  /*bf770*/  LOP3.LUT R7, R21, 0xffff, RZ, 0xc0, !PT ;  /* 0x0000ffff15077812 */ /* 0x002fc600078ec0ff */
[----:B------:R-:W3:Y:S01]  /*bf780*/  LDL.LU R21, [R1+0x38c] ;  /* 0x00038c0001157983 */ /* 0x000ee20000300800 */
[----:B------:R-:W-:Y:S02]  /*bf790*/  PRMT R0, R0, 0x3340, R2 ;  /* 0x0000334000007816 */ /* 0x000fe40000000002 */
[----:B------:R-:W-:Y:S01]  /*bf7a0*/  LOP3.LUT R8, R22, 0xffff, RZ, 0xc0, !PT ;  /* 0x0000ffff16087812 */ /* 0x000fe200078ec0ff */
[----:B------:R-:W3:Y:S01]  /*bf7b0*/  LDL.LU R17, [R1+0x2b8] ;  /* 0x0002b80001117983 */ /* 0x000ee20000300800 */
[----:B----4-:R-:W-:-:S03]  /*bf7c0*/  LOP3.LUT R3, R11, 0xffff, RZ, 0xc0, !PT ;  /* 0x0000ffff0b037812 */ /* 0x010fc600078ec0ff */
[----:B------:R-:W4:Y:S04]  /*bf7d0*/  LDL.LU R11, [R1+0x398] ;  /* 0x00039800010b7983 */ /* 0x000f280000300800 */
[----:B------:R-:W4:Y:S04]  /*bf7e0*/  LDL.LU R22, [R1+0x298] ;  /* 0x0002980001167983 */ /* 0x000f280000300800 */
[----:B------:R0:W-:Y:S01]  /*bf7f0*/  STL [R1+0x5ec], R0 ;  /* 0x0005ec0001007387 */ /* 0x0001e20000100800 */
[----:B--2---:R-:W-:-:S03]  /*bf800*/  LOP3.LUT R2, R10, 0xffff, RZ, 0xc0, !PT ;  /* 0x0000ffff0a027812 */ /* 0x004fc600078ec0ff */
[----:B------:R-:W2:Y:S01]  /*bf810*/  LDL.LU R10, [R1+0x2b4] ;  /* 0x0002b400010a7983 */ /* 0x000ea20000300800 */
[----:B------:R-:W-:Y:S02]  /*bf820*/  PRMT R7, R7, 0x3340, R8 ;  /* 0x0000334007077816 */ /* 0x000fe40000000008 */
[----:B0-----:R-:W-:Y:S02]  /*bf830*/  LOP3.LUT R0, R9, 0xffff, RZ, 0xc0, !PT ;  /* 0x0000ffff09007812 */ /* 0x001fe400078ec0ff */
[----:B------:R-:W2:Y:S04]  /*bf840*/  LDL.LU R9, [R1+0x2ac] ;  /* 0x0002ac0001097983 */ /* 0x000ea80000300800 */
[----:B------:R0:W-:Y:S01]  /*bf850*/  STL [R1+0x5f8], R7 ;  /* 0x0005f80701007387 */ /* 0x0001e20000100800 */
[----:B------:R-:W-:-:S03]  /*bf860*/  LOP3.LUT R8, R16, 0xffff, RZ, 0xc0, !PT ;  /* 0x0000ffff10087812 */ /* 0x000fc600078ec0ff */
[----:B------:R1:W-:Y:S01]  /*bf870*/  STL [R1+0x5f4], R5 ;  /* 0x0005f40501007387 */ /* 0x0003e20000100800 */
[----:B0-----:R-:W-:-:S03]  /*bf880*/  LOP3.LUT R7, R15, 0xffff, RZ, 0xc0, !PT ;  /* 0x0000ffff0f077812 */ /* 0x001fc600078ec0ff */
[----:B------:R-:W2:Y:S01]  /*bf890*/  LDL.LU R16, [R1+0x2b0] ;  /* 0x0002b00001107983 */ /* 0x000ea20000300800 */
[----:B------:R-:W-:-:S03]  /*bf8a0*/  PRMT R7, R7, 0x3340, R8 ;  /* 0x0000334007077816 */ /* 0x000fc60000000008 */
[----:B------:R-:W2:Y:S01]  /*bf8b0*/  LDL.LU R15, [R1+0x394] ;  /* 0x00039400010f7983 */ /* 0x000ea20000300800 */
[----:B-1----:R-:W-:Y:S02]  /*bf8c0*/  LOP3.LUT R5, R14, 0xffff, RZ, 0xc0, !PT ;  /* 0x0000ffff0e057812 */ /* 0x002fe400078ec0ff */
[----:B------:R-:W-:Y:S01]  /*bf8d0*/  LOP3.LUT R4, R13, 0xffff, RZ, 0xc0, !PT ;  /* 0x0000ffff0d047812 */ /* 0x000fe200078ec0ff */
[----:B------:R-:W2:Y:S04]  /*bf8e0*/  LDL.LU R14, [R1+0x2d8] ;  /* 0x0002d800010e7983 */ /* 0x000ea80000300800 */
[----:B------:R-:W2:Y:S01]  /*bf8f0*/  LDL.LU R13, [R1+0x2d4] ;  /* 0x0002d400010d7983 */ /* 0x000ea20000300800 */
[----:B---3--:R-:W-:-:S03]  /*bf900*/  LOP3.LUT R8, R12, 0xffff, RZ, 0xc0, !PT ;  /* 0x0000ffff0c087812 */ /* 0x008fc600078ec0ff */
[----:B------:R-:W3:Y:S01]  /*bf910*/  LDL.LU R12, [R1+0x3a0] ;  /* 0x0003a000010c7983 */ /* 0x000ee20000300800 */
[----:B------:R-:W-:Y:S02]  /*bf920*/  PRMT R5, R5, 0x3340, R6 ;  /* 0x0000334005057816 */ /* 0x000fe40000000006 */
[----:B------:R-:W-:-:S03]  /*bf930*/  PRMT R0, R0, 0x3340, R2 ;  /* 0x0000334000007816 */ /* 0x000fc60000000002 */
[----:B------:R0:W-:Y:S04]  /*bf940*/  STL [R1+0x5e4], R5 ;  /* 0x0005e40501007387 */ /* 0x0001e80000100800 */
[----:B------:R1:W-:Y:S01]  /*bf950*/  STL [R1+0x5e8], R7 ;  /* 0x0005e80701007387 */ /* 0x0003e20000100800 */
[----:B------:R-:W-:Y:S02]  /*bf960*/  LOP3.LUT R6, R21, 0xffff, RZ, 0xc0, !PT ;  /* 0x0000ffff15067812 */ /* 0x000fe400078ec0ff */
[----:B0-----:R-:W-:Y:S02]  /*bf970*/  LOP3.LUT R5, R20, 0xffff, RZ, 0xc0, !PT ;  /* 0x0000ffff14057812 */ /* 0x001fe400078ec0ff */
[----:B----4-:R-:W-:Y:S02]  /*bf980*/  LOP3.LUT R2, R11, 0xffff, RZ, 0xc0, !PT ;  /* 0x0000ffff0b027812 */ /* 0x010fe400078ec0ff */
[----:B------:R-:W-:Y:S01]  /*bf990*/  PRMT R3, R3, 0x3340, R4 ;  /* 0x0000334003037816 */ /* 0x000fe20000000004 */
[----:B------:R-:W4:Y:S01]  /*bf9a0*/  LDL.LU R11, [R1+0x2d0] ;  /* 0x0002d000010b7983 */ /* 0x000f220000300800 */
[----:B------:R-:W-:-:S02]  /*bf9b0*/  PRMT R5, R5, 0x3340, R6 ;  /* 0x0000334005057816 */ /* 0x000fc40000000006 */
[----:B-1----:R-:W-:Y:S01]  /*bf9c0*/  LOP3.LUT R7, R22, 0xffff, RZ, 0xc0, !PT ;  /* 0x0000ffff16077812 */ /* 0x002fe200078ec0ff */
[----:B------:R0:W-:Y:S03]  /*bf9d0*/  STL [R1+0x5e0], R3 ;  /* 0x0005e00301007387 */ /* 0x0001e60000100800 */
[----:B------:R-:W-:Y:S01]  /*bf9e0*/  PRMT R7, R7, 0x3340, R8 ;  /* 0x0000334007077816 */ /* 0x000fe20000000008 */
[----:B------:R1:W-:Y:S01]  /*bf9f0*/  STL [R1+0x5d4], R5 ;  /* 0x0005d40501007387 */ /* 0x0003e20000100800 */
[----:B--2---:R-:W-:-:S03]  /*bfa00*/  LOP3.LUT R8, R10, 0xffff, RZ, 0xc0, !PT ;  /* 0x0000ffff0a087812 */ /* 0x004fc600078ec0ff */
[----:B------:R-:W2:Y:S01]  /*bfa10*/  LDL.LU R10, [R1+0x2cc] ;  /* 0x0002cc00010a7983 */ /* 0x000ea20000300800 */
[----:B------:R-:W-:Y:S02]  /*bfa20*/  LOP3.LUT R4, R19, 0xffff, RZ, 0xc0, !PT ;  /* 0x0000ffff13047812 */ /* 0x000fe400078ec0ff */
[----:B0-----:R-:W-:Y:S01]  /*bfa30*/  LOP3.LUT R3, R18, 0xffff, RZ, 0xc0, !PT ;  /* 0x0000ffff12037812 */ /* 0x001fe200078ec0ff */
[----:B------:R0:W-:Y:S01]  /*bfa40*/  STL [R1+0x5dc], R0 ;  /* 0x0005dc0001007387 */ /* 0x0001e20000100800 */
[----:B-1----:R-:W-:-:S03]  /*bfa50*/  LOP3.LUT R5, R9, 0xffff, RZ, 0xc0, !PT ;  /* 0x0000ffff09057812 */ /* 0x002fc600078ec0ff */
[----:B------:R-:W2:Y:S01]  /*bfa60*/  LDL.LU R9, [R1+0x2c8] ;  /* 0x0002c80001097983 */ /* 0x000ea20000300800 */
[----:B------:R-:W-:-:S03]  /*bfa70*/  PRMT R3, R3, 0x3340, R4 ;  /* 0x0000334003037816 */ /* 0x000fc60000000004 */
[----:B------:R-:W2:Y:S01]  /*bfa80*/  LDL.LU R22, [R1+0x39c] ;  /* 0x00039c0001167983 */ /* 0x000ea20000300800 */
[----:B0-----:R-:W-:-:S03]  /*bfa90*/  LOP3.LUT R0, R17, 0xffff, RZ, 0xc0, !PT ;  /* 0x0000ffff11007812 */ /* 0x001fc600078ec0ff */
[----:B------:R-:W2:Y:S04]  /*bfaa0*/  LDL.LU R21, [R1+0x2c4] ;  /* 0x0002c40001157983 */ /* 0x000ea80000300800 */
[----:B------:R-:W2:Y:S04]  /*bfab0*/  LDL.LU R18, [R1+0x3a8] ;  /* 0x0003a80001127983 */ /* 0x000ea80000300800 */
[----:B------:R-:W2:Y:S01]  /*bfac0*/  LDL.LU R17, [R1+0x2e8] ;  /* 0x0002e80001117983 */ /* 0x000ea20000300800 */
[----:B------:R-:W-:-:S03]  /*bfad0*/  PRMT R0, R0, 0x3340, R2 ;  /* 0x0000334000007816 */ /* 0x000fc60000000002 */
[----:B------:R-:W2:Y:S04]  /*bfae0*/  LDL.LU R20, [R1+0x2f0] ;  /* 0x0002f00001147983 */ /* 0x000ea80000300800 */
[----:B------:R-:W2:Y:S01]  /*bfaf0*/  LDL.LU R19, [R1+0x2ec] ;  /* 0x0002ec0001137983 */ /* 0x000ea20000300800 */
[----:B------:R-:W-:-:S03]  /*bfb00*/  LOP3.LUT R4, R14, 0xffff, RZ, 0xc0, !PT ;  /* 0x0000ffff0e047812 */ /* 0x000fc600078ec0ff */
[----:B------:R0:W-:Y:S04]  /*bfb10*/  STL [R1+0x5d0], R3 ;  /* 0x0005d00301007387 */ /* 0x0001e80000100800 */
[----:B------:R-:W2:Y:S01]  /*bfb20*/  LDL.LU R14, [R1+0x2e4] ;  /* 0x0002e400010e7983 */ /* 0x000ea20000300800 */
[----:B0-----:R-:W-:-:S03]  /*bfb30*/  LOP3.LUT R3, R13, 0xffff, RZ, 0xc0, !PT ;  /* 0x0000ffff0d037812 */ /* 0x001fc600078ec0ff */
[----:B------:R-:W2:Y:S01]  /*bfb40*/  LDL.LU R13, [R1+0x2e0] ;  /* 0x0002e000010d7983 */ /* 0x000ea20000300800 */
[----:B---3--:R-:W-:-:S03]  /*bfb50*/  LOP3.LUT R2, R12, 0xffff, RZ, 0xc0, !PT ;  /* 0x0000ffff0c027812 */ /* 0x008fc600078ec0ff */
[----:B------:R-:W3:Y:S04]  /*bfb60*/  LDL.LU R12, [R1+0x308] ;  /* 0x00030800010c7983 */ /* 0x000ee80000300800 */
[----:B------:R-:W-:Y:S04]  /*bfb70*/  STL [R1+0x5cc], R0 ;  /* 0x0005cc0001007387 */ /* 0x000fe80000100800 */
[----:B------:R0:W-:Y:S01]  /*bfb80*/  STL [R1+0x5d8], R7 ;  /* 0x0005d80701007387 */ /* 0x0001e20000100800 */
[----:B------:R-:W-:Y:S02]  /*bfb90*/  PRMT R3, R3, 0x3340, R4 ;  /* 0x0000334003037816 */ /* 0x000fe40000000004 */
[----:B------:R-:W-:-:S02]  /*bfba0*/  LOP3.LUT R6, R15, 0xffff, RZ, 0xc0, !PT ;  /* 0x0000ffff0f067812 */ /* 0x000fc400078ec0ff */
[----:B------:R-:W3:Y:S01]  /*bfbb0*/  LDL.LU R15, [R1+0x2dc] ;  /* 0x0002dc00010f7983 */ /* 0x000ee20000300800 */
[----:B0-----:R-:W-:Y:S02]  /*bfbc0*/  LOP3.LUT R7, R16, 0xffff, RZ, 0xc0, !PT ;  /* 0x0000ffff10077812 */ /* 0x001fe400078ec0ff */
[----:B----4-:R-:W-:Y:S01]  /*bfbd0*/  LOP3.LUT R0, R11, 0xffff, RZ, 0xc0, !PT ;  /* 0x0000ffff0b007812 */ /* 0x010fe200078ec0ff */
[----:B------:R-:W-:Y:S03]  /*bfbe0*/  STL [R1+0x5c0], R3 ;  /* 0x0005c00301007387 */ /* 0x000fe60000100800 */
[----:B------:R-:W-:Y:S01]  /*bfbf0*/  PRMT R2, R0, 0x3340, R2 ;  /* 0x0000334000027816 */ /* 0x000fe20000000002 */
[----:B------:R-:W4:Y:S01]  /*bfc00*/  LDL.LU R16, [R1+0x3a4] ;  /* 0x0003a40001107983 */ /* 0x000f220000300800 */
[----:B------:R-:W-:-:S03]  /*bfc10*/  PRMT R7, R7, 0x3340, R8 ;  /* 0x0000334007077816 */ /* 0x000fc60000000008 */
[----:B------:R0:W-:Y:S01]  /*bfc20*/  STL [R1+0x404], R2 ;  /* 0x0004040201007387 */ /* 0x0001e20000100800 */
[----:B--2---:R-:W-:-:S03]  /*bfc30*/  LOP3.LUT R0, R10, 0xffff, RZ, 0xc0, !PT ;  /* 0x0000ffff0a007812 */ /* 0x004fc600078ec0ff */
[----:B------:R1:W-:Y:S01]  /*bfc40*/  STL [R1+0x5c8], R7 ;  /* 0x0005c80701007387 */ /* 0x0003e20000100800 */
[----:B------:R-:W-:-:S03]  /*bfc50*/  PRMT R5, R5, 0x3340, R6 ;  /* 0x0000334005057816 */ /* 0x000fc60000000006 */
[----:B------:R-:W2:Y:S01]  /*bfc60*/  LDL.LU R11, [R1+0x304] ;  /* 0x00030400010b7983 */ /* 0x000ea20000300800 */
[----:B0-----:R-:W-:-:S03]  /*bfc70*/  LOP3.LUT R2, R9, 0xffff, RZ, 0xc0, !PT ;  /* 0x0000ffff09027812 */ /* 0x001fc600078ec0ff */
[----:B------:R-:W2:Y:S01]  /*bfc80*/  LDL.LU R10, [R1+0x3b0] ;  /* 0x0003b000010a7983 */ /* 0x000ea20000300800 */
[----:B------:R-:W-:-:S03]  /*bfc90*/  PRMT R2, R2, 0x3340, R0 ;  /* 0x0000334002027816 */ /* 0x000fc60000000000 */
[----:B------:R-:W2:Y:S01]  /*bfca0*/  LDL.LU R9, [R1+0x300] ;  /* 0x0003000001097983 */ /* 0x000ea20000300800 */
[----:B------:R-:W-:Y:S02]  /*bfcb0*/  LOP3.LUT R3, R22, 0xffff, RZ, 0xc0, !PT ;  /* 0x0000ffff16037812 */ /* 0x000fe400078ec0ff */
[----:B------:R-:W-:Y:S01]  /*bfcc0*/  LOP3.LUT R4, R21, 0xffff, RZ, 0xc0, !PT ;  /* 0x0000ffff15047812 */ /* 0x000fe200078ec0ff */
[----:B------:R0:W-:Y:S01]  /*bfcd0*/  STL [R1+0x400], R2 ;  /* 0x0004000201007387 */ /* 0x0001e20000100800 */
[----:B-1----:R-:W-:Y:S02]  /*bfce0*/  LOP3.LUT R7, R18, 0xffff, RZ, 0xc0, !PT ;  /* 0x0000ffff12077812 */ /* 0x002fe400078ec0ff */
[----:B------:R-:W-:Y:S01]  /*bfcf0*/  LOP3.LUT R8, R17, 0xffff, RZ, 0xc0, !PT ;  /* 0x0000ffff11087812 */ /* 0x000fe200078ec0ff */
[----:B------:R1:W-:Y:S01]  /*bfd00*/  STL [R1+0x5c4], R5 ;  /* 0x0005c40501007387 */ /* 0x0003e20000100800 */
[----:B------:R-:W-:Y:S02]  /*bfd10*/  PRMT R0, R4, 0x3340, R3 ;  /* 0x0000334004007816 */ /* 0x000fe40000000003 */
[----:B0-----:R-:W-:Y:S01]  /*bfd20*/  PRMT R2, R8, 0x3340, R7 ;  /* 0x0000334008027816 */ /* 0x001fe20000000007 */
[----:B------:R-:W2:Y:S01]  /*bfd30*/  LDL.LU R22, [R1+0x320] ;  /* 0x0003200001167983 */ /* 0x000ea20000300800 */
[----:B------:R-:W-:-:S03]  /*bfd40*/  LOP3.LUT R6, R19, 0xffff, RZ, 0xc0, !PT ;  /* 0x0000ffff13067812 */ /* 0x000fc600078ec0ff */
[----:B------:R-:W2:Y:S01]  /*bfd50*/  LDL.LU R21, [R1+0x31c] ;  /* 0x00031c0001157983 */ /* 0x000ea20000300800 */
[----:B-1----:R-:W-:-:S03]  /*bfd60*/  LOP3.LUT R5, R20, 0xffff, RZ, 0xc0, !PT ;  /* 0x0000ffff14057812 */ /* 0x002fc600078ec0ff */
[----:B------:R0:W-:Y:S01]  /*bfd70*/  STL [R1+0x3f0], R0 ;  /* 0x0003f00001007387 */ /* 0x0001e20000100800 */
[----:B------:R-:W-:-:S03]  /*bfd80*/  PRMT R3, R6, 0x3340, R5 ;  /* 0x0000334006037816 */ /* 0x000fc60000000005 */
[----:B------:R1:W-:Y:S04]  /*bfd90*/  STL [R1+0x3e8], R2 ;  /* 0x0003e80201007387 */ /* 0x0003e80000100800 */
[----:B------:R-:W2:Y:S01]  /*bfda0*/  LDL.LU R20, [R1+0x318] ;  /* 0x0003180001147983 */ /* 0x000ea20000300800 */
[----:B0-----:R-:W-:-:S03]  /*bfdb0*/  LOP3.LUT R0, R14, 0xffff, RZ, 0xc0, !PT ;  /* 0x0000ffff0e007812 */ /* 0x001fc600078ec0ff */
[----:B------:R-:W2:Y:S01]  /*bfdc0*/  LDL.LU R14, [R1+0x2fc] ;  /* 0x0002fc00010e7983 */ /* 0x000ea20000300800 */
[----:B-1----:R-:W-:-:S03]  /*bfdd0*/  LOP3.LUT R2, R13, 0xffff, RZ, 0xc0, !PT ;  /* 0x0000ffff0d027812 */ /* 0x002fc600078ec0ff */
[----:B------:R-:W2:Y:S04]  /*bfde0*/  LDL.LU R13, [R1+0x2f8] ;  /* 0x0002f800010d7983 */ /* 0x000ea80000300800 */
[----:B------:R-:W2:Y:S04]  /*bfdf0*/  LDL.LU R19, [R1+0x314] ;  /* 0x0003140001137983 */ /* 0x000ea80000300800 */
[----:B------:R-:W2:Y:S04]  /*bfe00*/  LDL.LU R18, [R1+0x310] ;  /* 0x0003100001127983 */ /* 0x000ea80000300800 */
[----:B------:R-:W2:Y:S01]  /*bfe10*/  LDL R17, [R1+0x648] ;  /* 0x0006480001117983 */ /* 0x000ea20000100800 */
[----:B---3--:R-:W-:-:S03]  /*bfe20*/  LOP3.LUT R5, R12, 0xffff, RZ, 0xc0, !PT ;  /* 0x0000ffff0c057812 */ /* 0x008fc600078ec0ff */
[----:B------:R-:W3:Y:S01]  /*bfe30*/  LDL.LU R12, [R1+0x3ac] ;  /* 0x0003ac00010c7983 */ /* 0x000ee20000300800 */
[----:B------:R-:W-:-:S03]  /*bfe40*/  PRMT R0, R2, 0x3340, R0 ;  /* 0x0000334002007816 */ /* 0x000fc60000000000 */
[----:B------:R4:W-:Y:S04]  /*bfe50*/  STL [R1+0x3ec], R3 ;  /* 0x0003ec0301007387 */ /* 0x0009e80000100800 */
[----:B------:R0:W-:Y:S01]  /*bfe60*/  STL [R1+0x3e4], R0 ;  /* 0x0003e40001007387 */ /* 0x0001e20000100800 */
[----:B------:R-:W-:-:S03]  /*bfe70*/  LOP3.LUT R4, R15, 0xffff, RZ, 0xc0, !PT ;  /* 0x0000ffff0f047812 */ /* 0x000fc600078ec0ff */
[----:B------:R-:W3:Y:S01]  /*bfe80*/  LDL.LU R15, [R1+0x3b4] ;  /* 0x0003b400010f7983 */ /* 0x000ee20000300800 */
[----:B----4-:R-:W-:-:S03]  /*bfe90*/  LOP3.LUT R3, R16, 0xffff, RZ, 0xc0, !PT ;  /* 0x0000ffff10037812 */ /* 0x010fc600078ec0ff */
[----:B------:R-:W4:Y:S01]  /*bfea0*/  LDL R16, [R1+0x678] ;  /* 0x0006780001107983 */ /* 0x000f220000100800 */
[----:B0-----:R-:W-:Y:S02]  /*bfeb0*/  PRMT R0, R4, 0x3340, R3 ;  /* 0x0000334004007816 */ /* 0x001fe40000000003 */
[----:B--2---:R-:W-:Y:S02]  /*bfec0*/  LOP3.LUT R6, R11, 0xffff, RZ, 0xc0, !PT ;  /* 0x0000ffff0b067812 */ /* 0x004fe400078ec0ff */
[----:B------:R-:W-:Y:S02]  /*bfed0*/  LOP3.LUT R7, R10, 0xffff, RZ, 0xc0, !PT ;  /* 0x0000ffff0a077812 */ /* 0x000fe400078ec0ff */
[----:B------:R-:W-:Y:S01]  /*bfee0*/  LOP3.LUT R8, R9, 0xffff, RZ, 0xc0, !PT ;  /* 0x0000ffff09087812 */ /* 0x000fe200078ec0ff */
[----:B------:R0:W-:Y:S01]  /*bfef0*/  STL [R1+0x3e0], R0 ;  /* 0x0003e00001007387 */ /* 0x0001e20000100800 */
[----:B------:R-:W-:Y:S01]  /*bff00*/  PRMT R3, R6, 0x3340, R5 ;  /* 0x0000334006037816 */ /* 0x000fe20000000005 */
[----:B------:R-:W1:Y:S02]  /*bff10*/  LDC.64 R10, c[0x0][0x380] ;  /* 0x0000e000ff0a7b82 */ /* 0x000e640000000a00 */
[----:B------:R-:W2:Y:S01]  /*bff20*/  LDL.LU R9, [R1+0x3f4] ;  /* 0x0003f40001097983 */ /* 0x000ea20000300800 */
        /* <DEDUP_REMOVED lines=9> */
[----:B------:R-:W-:Y:S02]  /*bffc0*/  LOP3.LUT R4, R23, 0xffff, RZ, 0xc0, !PT ;  /* 0x0000ffff17047812 */ /* 0x000fe400078ec0ff */
[----:B------:R-:W-:Y:S02]  /*bffd0*/  LOP3.LUT R5, R22, 0xffff, RZ, 0xc0, !PT ;  /* 0x0000ffff16057812 */ /* 0x000fe400078ec0ff */
[----:B------:R-:W-:Y:S02]  /*bffe0*/  LOP3.LUT R6, R21, 0xffff, RZ, 0xc0, !PT ;  /* 0x0000ffff15067812 */ /* 0x000fe400078ec0ff */
[----:B------:R-:W-:Y:S02]  /*bfff0*/  LOP3.LUT R8, R20, 0xffff, RZ, 0xc0, !PT ;  /* 0x0000ffff14087812 */ /* 0x000fe400078ec0ff */
[----:B------:R-:W-:Y:S02]  /*c0000*/  PRMT R20, R2, 0x3340, R0 ;  /* 0x0000334002147816 */ /* 0x000fe40000000000 */
[----:B------:R-:W-:-:S02]  /*c0010*/  PRMT R0, R4, 0x3340, R3 ;  /* 0x0000334004007816 */ /* 0x000fc40000000003 */
[----:B------:R-:W-:Y:S01]  /*c0020*/  PRMT R2, R6, 0x3340, R5 ;  /* 0x0000334006027816 */ /* 0x000fe20000000005 */
[----:B------:R-:W-:Y:S04]  /*c0030*/  STL [R1+0x3d4], R20 ;  /* 0x0003d41401007387 */ /* 0x000fe80000100800 */
[----:B------:R0:W-:Y:S04]  /*c0040*/  STL [R1+0x3d0], R0 ;  /* 0x0003d00001007387 */ /* 0x0001e80000100800 */
[----:B------:R1:W-:Y:S01]  /*c0050*/  STL [R1+0x3cc], R2 ;  /* 0x0003cc0201007387 */ /* 0x0003e20000100800 */
[----:B0-----:R-:W-:Y:S01]  /*c0060*/  LOP3.LUT R0, R19, 0xffff, RZ, 0xc0, !PT ;  /* 0x0000ffff13007812 */ /* 0x001fe200078ec0ff */
[----:B----4-:R-:W-:Y:S01]  /*c0070*/  IMAD.IADD R20, R16, 0x1, R17 ;  /* 0x0000000110147824 */ /* 0x010fe200078e0211 */
[----:B-1----:R-:W-:-:S03]  /*c0080*/  LOP3.LUT R2, R18, 0xffff, RZ, 0xc0, !PT ;  /* 0x0000ffff12027812 */ /* 0x002fc600078ec0ff */
[----:B------:R-:W-:Y:S01]  /*c0090*/  IMAD.WIDE.U32 R20, R20, 0x110, R10 ;  /* 0x0000011014147825 */ /* 0x000fe200078e000a */
[----:B------:R-:W-:-:S04]  /*c00a0*/  PRMT R0, R2, 0x3340, R0 ;  /* 0x0000334002007816 */ /* 0x000fc80000000000 */
[----:B------:R-:W4:Y:S04]  /*c00b0*/  LDG.E.64 R16, desc[UR6][R20.64+0xf8] ;  /* 0x0000f80614107981 */ /* 0x000f28000c1e1b00 */
[----:B------:R-:W4:Y:S04]  /*c00c0*/  LDG.E.64 R10, desc[UR6][R20.64+0xe0] ;  /* 0x0000e006140a7981 */ /* 0x000f28000c1e1b00 */
[----:B------:R-:W4:Y:S01]  /*c00d0*/  LDG.E.64 R24, desc[UR6][R20.64+0x108] ;  /* 0x0001080614187981 */ /* 0x000f22000c1e1b00 */
[----:B--2---:R-:W-:-:S03]  /*c00e0*/  LOP3.LUT R7, R9, 0xffff, RZ, 0xc0, !PT ;  /* 0x0000ffff09077812 */ /* 0x004fc600078ec0ff */
[----:B------:R-:W2:Y:S01]  /*c00f0*/  LDG.E.64 R22, desc[UR6][R20.64+0xb8] ;  /* 0x0000b80614167981 */ /* 0x000ea2000c1e1b00 */
[----:B------:R-:W-:-:S03]  /*c0100*/  PRMT R3, R8, 0x3340, R7 ;  /* 0x0000334008037816 */ /* 0x000fc60000000007 */
[----:B------:R-:W4:Y:S04]  /*c0110*/  LDL.LU R9, [R1+0x3f8] ;  /* 0x0003f80001097983 */ /* 0x000f280000300800 */
[----:B------:R0:W-:Y:S04]  /*c0120*/  STL [R1+0x3c8], R3 ;  /* 0x0003c80301007387 */ /* 0x0001e80000100800 */
[----:B------:R-:W2:Y:S04]  /*c0130*/  LDG.E.64 R18, desc[UR6][R20.64+0x100] ;  /* 0x0001000614127981 */ /* 0x000ea8000c1e1b00 */
[----:B------:R-:W-:Y:S01]  /*c0140*/  STL [R1+0x67c], R28 ;  /* 0x00067c1c01007387 */ /* 0x000fe20000100800 */
[----:B0-----:R-:W-:-:S02]  /*c0150*/  LOP3.LUT R3, R15, 0xffff, RZ, 0xc0, !PT ;  /* 0x0000ffff0f037812 */ /* 0x001fc400078ec0ff */
[----:B------:R-:W-:Y:S01]  /*c0160*/  LOP3.LUT R4, R14, 0xffff, RZ, 0xc0, !PT ;  /* 0x0000ffff0e047812 */ /* 0x000fe200078ec0ff */
[----:B------:R-:W-:Y:S01]  /*c0170*/  STL [R1+0x88c], R29 ;  /* 0x00088c1d01007387 */ /* 0x000fe20000100800 */
[----:B------:R-:W-:-:S03]  /*c0180*/  LOP3.LUT R5, R13, 0xffff, RZ, 0xc0, !PT ;  /* 0x0000ffff0d057812 */ /* 0x000fc600078ec0ff */
[----:B------:R-:W2:Y:S01]  /*c0190*/  LDG.E.64 R14, desc[UR6][R20.64+0xf0] ;  /* 0x0000f006140e7981 */ /* 0x000ea2000c1e1b00 */
[----:B------:R-:W-:-:S03]  /*c01a0*/  PRMT R3, R4, 0x3340, R3 ;  /* 0x0000334004037816 */ /* 0x000fc60000000003 */
[----:B------:R-:W2:Y:S04]  /*c01b0*/  LDG.E.64 R26, desc[UR6][R20.64+0xa8] ;  /* 0x0000a806141a7981 */ /* 0x000ea8000c1e1b00 */
[----:B------:R-:W-:Y:S01]  /*c01c0*/  STL [R1+0x3c0], R3 ;  /* 0x0003c00301007387 */ /* 0x000fe20000100800 */
[----:B---3--:R-:W-:-:S03]  /*c01d0*/  LOP3.LUT R6, R12, 0xffff, RZ, 0xc0, !PT ;  /* 0x0000ffff0c067812 */ /* 0x008fc600078ec0ff */
[----:B------:R-:W-:Y:S01]  /*c01e0*/  STL [R1+0x3c4], R0 ;  /* 0x0003c40001007387 */ /* 0x000fe20000100800 */
[----:B------:R-:W-:-:S03]  /*c01f0*/  PRMT R2, R6, 0x3340, R5 ;  /* 0x0000334006027816 */ /* 0x000fc60000000005 */
[----:B------:R-:W3:Y:S04]  /*c0200*/  LDG.E.64 R12, desc[UR6][R20.64+0xe8] ;  /* 0x0000e806140c7981 */ /* 0x000ee8000c1e1b00 */
[----:B------:R0:W-:Y:S04]  /*c0210*/  STL [R1+0x3bc], R2 ;  /* 0x0003bc0201007387 */ /* 0x0001e80000100800 */
[----:B------:R-:W3:Y:S04]  /*c0220*/  LDG.E.64 R4, desc[UR6][R20.64+0xc8] ;  /* 0x0000c80614047981 */ /* 0x000ee8000c1e1b00 */
[----:B------:R-:W3:Y:S04]  /*c0230*/  LDG.E.64 R6, desc[UR6][R20.64+0xd0] ;  /* 0x0000d00614067981 */ /* 0x000ee8000c1e1b00 */
[----:B0-----:R-:W4:Y:S04]  /*c0240*/  LDG.E.64 R2, desc[UR6][R20.64+0xc0] ;  /* 0x0000c00614027981 */ /* 0x001f28000c1e1b00 */
[----:B------:R-:W3:Y:S04]  /*c0250*/  LDG.E.64 R28, desc[UR6][R20.64+0xb0] ;  /* 0x0000b006141c7981 */ /* 0x000ee8000c1e1b00 */
[----:B----4-:R0:W-:Y:S04]  /*c0260*/  STL.64 [R1+0x288], R2 ;  /* 0x0002880201007387 */ /* 0x0101e80000100a00 */
[----:B0-----:R-:W4:Y:S01]  /*c0270*/  LDG.E.64 R2, desc[UR6][R20.64+0x58] ;  /* 0x0000580614027981 */ /* 0x001f22000c1e1b00 */
[----:B------:R-:W-:-:S03]  /*c0280*/  LOP3.LUT R0, R9, 0xffff, RZ, 0xc0, !PT ;  /* 0x0000ffff09007812 */ /* 0x000fc600078ec0ff */
[----:B------:R0:W-:Y:S04]  /*c0290*/  STL.64 [R1+0x2c0], R16 ;  /* 0x0002c01001007387 */ /* 0x0001e80000100a00 */
[----:B--2---:R1:W-:Y:S04]  /*c02a0*/  STL.64 [R1+0x2b8], R14 ;  /* 0x0002b80e01007387 */ /* 0x0043e80000100a00 */
[----:B------:R-:W2:Y:S04]  /*c02b0*/  LDG.E.64 R8, desc[UR6][R20.64+0xd8] ;  /* 0x0000d80614087981 */ /* 0x000ea8000c1e1b00 */
[----:B0-----:R-:W2:Y:S04]  /*c02c0*/  LDG.E.64 R16, desc[UR6][R20.64+0x90] ;  /* 0x0000900614107981 */ /* 0x001ea8000c1e1b00 */
[----:B-1----:R-:W2:Y:S04]  /*c02d0*/  LDG.E.64 R14, desc[UR6][R20.64+0x88] ;  /* 0x00008806140e7981 */ /* 0x002ea8000c1e1b00 */
[----:B---3--:R0:W-:Y:S04]  /*c02e0*/  STL.64 [R1+0x2b0], R12 ;  /* 0x0002b00c01007387 */ /* 0x0081e80000100a00 */
[----:B------:R1:W-:Y:S04]  /*c02f0*/  STL.64 [R1+0x2a8], R10 ;  /* 0x0002a80a01007387 */ /* 0x0003e80000100a00 */
[----:B------:R3:W-:Y:S04]  /*c0300*/  STL.64 [R1+0x290], R4 ;  /* 0x0002900401007387 */ /* 0x0007e80000100a00 */
[----:B0-----:R-:W2:Y:S04]  /*c0310*/  LDG.E.64 R12, desc[UR6][R20.64+0x80] ;  /* 0x00008006140c7981 */ /* 0x001ea8000c1e1b00 */
[----:B-1----:R-:W2:Y:S04]  /*c0320*/  LDG.E.64 R10, desc[UR6][R20.64+0x78] ;  /* 0x00007806140a7981 */ /* 0x002ea8000c1e1b00 */
[----:B---3--:R-:W3:Y:S04]  /*c0330*/  LDG.E.64 R4, desc[UR6][R20.64+0x60] ;  /* 0x0000600614047981 */ /* 0x008ee8000c1e1b00 */
[----:B------:R0:W-:Y:S04]  /*c0340*/  STL.64 [R1+0x2d0], R24 ;  /* 0x0002d01801007387 */ /* 0x0001e80000100a00 */
[----:B------:R1:W-:Y:S04]  /*c0350*/  STL.64 [R1+0x298], R6 ;  /* 0x0002980601007387 */ /* 0x0003e80000100a00 */
[----:B0-----:R-:W3:Y:S04]  /*c0360*/  LDG.E.64 R24, desc[UR6][R20.64+0xa0] ;  /* 0x0000a00614187981 */ /* 0x001ee8000c1e1b00 */
[----:B-1----:R-:W3:Y:S04]  /*c0370*/  LDG.E.64 R6, desc[UR6][R20.64+0x68] ;  /* 0x0000680614067981 */ /* 0x002ee8000c1e1b00 */
        /* <DEDUP_REMOVED lines=12> */
[----:B------:R0:W-:Y:S04]  /*c0440*/  STL.64 [R1+0x278], R28 ;  /* 0x0002781c01007387 */ /* 0x0001e80000100a00 */
[----:B------:R1:W-:Y:S04]  /*c0450*/  STL.64 [R1+0x270], R26 ;  /* 0x0002701a01007387 */ /* 0x0003e80000100a00 */
[----:B------:R3:W-:Y:S04]  /*c0460*/  STL.64 [R1+0x248], R12 ;  /* 0x0002480c01007387 */ /* 0x0007e80000100a00 */
[----:B0-----:R-:W2:Y:S04]  /*c0470*/  LDL.LU R28, [R1+0x408] ;  /* 0x00040800011c7983 */ /* 0x001ea80000300800 */
[----:B-1----:R-:W2:Y:S04]  /*c0480*/  LDL.LU R27, [R1+0x40c] ;  /* 0x00040c00011b7983 */ /* 0x002ea80000300800 */
[----:B---3--:R-:W3:Y:S04]  /*c0490*/  LDG.E.64 R12, desc[UR6][R20.64+0x38] ;  /* 0x00003806140c7981 */ /* 0x008ee8000c1e1b00 */
        /* <DEDUP_REMOVED lines=23> */
[----:B------:R0:W2:Y:S04]  /*c0610*/  LDG.E.64 R14, desc[UR6][R20.64+0x8] ;  /* 0x00000806140e7981 */ /* 0x0000a8000c1e1b00 */
[----:B------:R-:W-:Y:S04]  /*c0620*/  STL [R1+0x3b8], R0 ;  /* 0x0003b80001007387 */ /* 0x000fe80000100800 */
[----:B---3--:R1:W-:Y:S01]  /*c0630*/  STL.64 [R1+0x7b0], R12 ;  /* 0x0007b00c01007387 */ /* 0x0083e20000100a00 */
[----:B0-----:R-:W-:-:S02]  /*c0640*/  LOP3.LUT R20, R28, 0xffff, RZ, 0xc0, !PT ;  /* 0x0000ffff1c147812 */ /* 0x001fc400078ec0ff */
[----:B------:R-:W-:Y:S01]  /*c0650*/  LOP3.LUT R21, R27, 0xffff, RZ, 0xc0, !PT ;  /* 0x0000ffff1b157812 */ /* 0x000fe200078ec0ff */
[----:B-1----:R-:W3:Y:S04]  /*c0660*/  LDL.LU R12, [R1+0x420] ;  /* 0x00042000010c7983 */ /* 0x002ee80000300800 */
[----:B------:R0:W-:Y:S04]  /*c0670*/  STL.64 [R1+0x7b8], R10 ;  /* 0x0007b80a01007387 */ /* 0x0001e80000100a00 */
[----:B------:R1:W-:Y:S04]  /*c0680*/  STL.64 [R1+0x7d0], R4 ;  /* 0x0007d00401007387 */ /* 0x0003e80000100a00 */
[----:B0-----:R-:W2:Y:S01]  /*c0690*/  LDL.LU R10, [R1+0x43c] ;  /* 0x00043c00010a7983 */ /* 0x001ea20000300800 */
[----:B------:R-:W-:-:S02]  /*c06a0*/  LOP3.LUT R0, R26, 0xffff, RZ, 0xc0, !PT ;  /* 0x0000ffff1a007812 */ /* 0x000fc400078ec0ff */
[----:B-1----:R-:W-:Y:S01]  /*c06b0*/  PRMT R5, R21, 0x3340, R20 ;  /* 0x0000334015057816 */ /* 0x002fe20000000014 */
[----:B------:R-:W2:Y:S01]  /*c06c0*/  LDL.LU R4, [R1+0x434] ;  /* 0x0004340001047983 */ /* 0x000ea20000300800 */
[----:B------:R-:W-:-:S03]  /*c06d0*/  LOP3.LUT R20, R25, 0xffff, RZ, 0xc0, !PT ;  /* 0x0000ffff19147812 */ /* 0x000fc600078ec0ff */
[----:B------:R0:W-:Y:S01]  /*c06e0*/  STL.64 [R1+0x7c8], R6 ;  /* 0x0007c80601007387 */ /* 0x0001e20000100a00 */
[----:B------:R-:W-:-:S03]  /*c06f0*/  PRMT R0, R20, 0x3340, R0 ;  /* 0x0000334014007816 */ /* 0x000fc60000000000 */
[----:B------:R-:W2:Y:S04]  /*c0700*/  LDL.LU R11, [R1+0x428] ;  /* 0x00042800010b7983 */ /* 0x000ea80000300800 */
[----:B0-----:R-:W2:Y:S04]  /*c0710*/  LDL.LU R7, [R1+0x430] ;  /* 0x0004300001077983 */ /* 0x001ea80000300800 */
[----:B------:R-:W2:Y:S04]  /*c0720*/  LDL.LU R6, [R1+0x42c] ;  /* 0x00042c0001067983 */ /* 0x000ea80000300800 */
[----:B------:R0:W-:Y:S04]  /*c0730*/  STL [R1+0x3b4], R5 ;  /* 0x0003b40501007387 */ /* 0x0001e80000100800 */
[----:B------:R4:W-:Y:S04]  /*c0740*/  STL [R1+0x3b0], R0 ;  /* 0x0003b00001007387 */ /* 0x0009e80000100800 */
[----:B0-----:R-:W2:Y:S01]  /*c0750*/  LDL.LU R5, [R1+0x448] ;  /* 0x0004480001057983 */ /* 0x001ea20000300800 */
        /* <DEDUP_REMOVED lines=11> */
[----:B0-----:R-:W4:Y:S04]  /*c0810*/  LDL.LU R9, [R1+0x444] ;  /* 0x0004440001097983 */ /* 0x001f280000300800 */
[----:B------:R-:W4:Y:S01]  /*c0820*/  LDL.LU R8, [R1+0x440] ;  /* 0x0004400001087983 */ /* 0x000f220000300800 */
[----:B---3--:R-:W-:-:S03]  /*c0830*/  LOP3.LUT R20, R12, 0xffff, RZ, 0xc0, !PT ;  /* 0x0000ffff0c147812 */ /* 0x008fc600078ec0ff */
[----:B--2---:R-:W-:Y:S04]  /*c0840*/  STL [R1+0x308], R16 ;  /* 0x0003081001007387 */ /* 0x004fe80000100800 */
[----:B------:R-:W-:Y:S04]  /*c0850*/  STL.64 [R1+0x2d8], R14 ;  /* 0x0002d80e01007387 */ /* 0x000fe80000100a00 */
[----:B------:R-:W2:Y:S01]  /*c0860*/  LDL.LU R12, [R1+0x468] ;  /* 0x00046800010c7983 */ /* 0x000ea20000300800 */
[----:B------:R-:W-:Y:S02]  /*c0870*/  LOP3.LUT R26, R10, 0xffff, RZ, 0xc0, !PT ;  /* 0x0000ffff0a1a7812 */ /* 0x000fe400078ec0ff */
[----:B------:R-:W-:-:S02]  /*c0880*/  PRMT R10, R20, 0x3340, R0 ;  /* 0x00003340140a7816 */ /* 0x000fc40000000000 */
[----:B------:R-:W-:Y:S02]  /*c0890*/  LOP3.LUT R23, R4, 0xffff, RZ, 0xc0, !PT ;  /* 0x0000ffff04177812 */ /* 0x000fe400078ec0ff */
[----:B------:R-:W3:Y:S01]  /*c08a0*/  LDL.LU R4, [R1+0x450] ;  /* 0x0004500001047983 */ /* 0x000ee20000300800 */
[----:B------:R-:W-:-:S03]  /*c08b0*/  LOP3.LUT R21, R11, 0xffff, RZ, 0xc0, !PT ;  /* 0x0000ffff0b157812 */ /* 0x000fc600078ec0ff */
[----:B------:R0:W-:Y:S01]  /*c08c0*/  STL [R1+0x3a8], R10 ;  /* 0x0003a80a01007387 */ /* 0x0001e20000100800 */
[----:B------:R-:W-:-:S03]  /*c08d0*/  LOP3.LUT R24, R7, 0xffff, RZ, 0xc0, !PT ;  /* 0x0000ffff07187812 */ /* 0x000fc600078ec0ff */
[----:B------:R-:W2:Y:S01]  /*c08e0*/  LDL.LU R7, [R1+0x458] ;  /* 0x0004580001077983 */ /* 0x000ea20000300800 */
[----:B------:R-:W-:-:S03]  /*c08f0*/  LOP3.LUT R22, R6, 0xffff, RZ, 0xc0, !PT ;  /* 0x0000ffff06167812 */ /* 0x000fc600078ec0ff */
[----:B------:R-:W2:Y:S01]  /*c0900*/  LDL.LU R6, [R1+0x454] ;  /* 0x0004540001067983 */ /* 0x000ea20000300800 */
[----:B------:R-:W-:Y:S02]  /*c0910*/  PRMT R11, R24, 0x3340, R23 ;  /* 0x00003340180b7816 */ /* 0x000fe40000000017 */
[----:B------:R-:W-:Y:S02]  /*c0920*/  PRMT R0, R22, 0x3340, R21 ;  /* 0x0000334016007816 */ /* 0x000fe40000000015 */
[----:B0-----:R-:W-:Y:S01]  /*c0930*/  PRMT R10, R26, 0x3340, R25 ;  /* 0x000033401a0a7816 */ /* 0x001fe20000000019 */
[----:B------:R0:W-:Y:S04]  /*c0940*/  STL [R1+0x3a0], R11 ;  /* 0x0003a00b01007387 */ /* 0x0001e80000100800 */
[----:B------:R-:W-:Y:S01]  /*c0950*/  STL [R1+0x3a4], R0 ;  /* 0x0003a40001007387 */ /* 0x000fe20000100800 */
[----:B------:R-:W-:-:S03]  /*c0960*/  LOP3.LUT R21, R5, 0xffff, RZ, 0xc0, !PT ;  /* 0x0000ffff05157812 */ /* 0x000fc600078ec0ff */
[----:B------:R1:W-:Y:S04]  /*c0970*/  STL [R1+0x39c], R10 ;  /* 0x00039c0a01007387 */ /* 0x0003e80000100800 */
[----:B------:R-:W2:Y:S04]  /*c0980*/  LDL.LU R5, [R1+0x460] ;  /* 0x0004600001057983 */ /* 0x000ea80000300800 */
[----:B0-----:R-:W2:Y:S01]  /*c0990*/  LDL.LU R11, [R1+0x46c] ;  /* 0x00046c00010b7983 */ /* 0x001ea20000300800 */
[----:B----4-:R-:W-:-:S03]  /*c09a0*/  LOP3.LUT R22, R2, 0xffff, RZ, 0xc0, !PT ;  /* 0x0000ffff02167812 */ /* 0x010fc600078ec0ff */
[----:B------:R-:W4:Y:S04]  /*c09b0*/  LDL.LU R2, [R1+0x474] ;  /* 0x0004740001027983 */ /* 0x000f280000300800 */
[----:B-1----:R-:W4:Y:S01]  /*c09c0*/  LDL.LU R10, [R1+0x47c] ;  /* 0x00047c00010a7983 */ /* 0x002f220000300800 */
[----:B------:R-:W-:Y:S02]  /*c09d0*/  LOP3.LUT R26, R3, 0xffff, RZ, 0xc0, !PT ;  /* 0x0000ffff031a7812 */ /* 0x000fe400078ec0ff */
[----:B------:R-:W-:Y:S01]  /*c09e0*/  PRMT R3, R22, 0x3340, R21 ;  /* 0x0000334016037816 */ /* 0x000fe20000000015 */
[----:B------:R-:W4:Y:S04]  /*c09f0*/  LDL.LU R28, [R1+0x564] ;  /* 0x00056400011c7983 */ /* 0x000f280000300800 */
[----:B------:R0:W-:Y:S04]  /*c0a00*/  STL [R1+0x394], R3 ;  /* 0x0003940301007387 */ /* 0x0001e80000100800 */
[----:B------:R-:W4:Y:S04]  /*c0a10*/  LDL.LU R27, [R1+0x560] ;  /* 0x00056000011b7983 */ /* 0x000f280000300800 */
[----:B------:R-:W4:Y:S04]  /*c0a20*/  LDL.LU R29, [R1+0x6a0] ;  /* 0x0006a000011d7983 */ /* 0x000f280000300800 */
[----:B0-----:R-:W4:Y:S01]  /*c0a30*/  LDL.LU R3, [R1+0x48c] ;  /* 0x00048c0001037983 */ /* 0x001f220000300800 */
[----:B------:R-:W-:-:S03]  /*c0a40*/  LOP3.LUT R0, R9, 0xffff, RZ, 0xc0, !PT ;  /* 0x0000ffff09007812 */ /* 0x000fc600078ec0ff */
[----:B------:R-:W4:Y:S01]  /*c0a50*/  LDL.LU R9, [R1+0x484] ;  /* 0x0004840001097983 */ /* 0x000f220000300800 */
[----:B------:R-:W-:-:S03]  /*c0a60*/  LOP3.LUT R20, R8, 0xffff, RZ, 0xc0, !PT ;  /* 0x0000ffff08147812 */ /* 0x000fc600078ec0ff */
[----:B------:R-:W4:Y:S01]  /*c0a70*/  LDL.LU R8, [R1+0x480] ;  /* 0x0004800001087983 */ /* 0x000f220000300800 */
[----:B---3--:R-:W-:-:S03]  /*c0a80*/  LOP3.LUT R24, R4, 0xffff, RZ, 0xc0, !PT ;  /* 0x0000ffff04187812 */ /* 0x008fc600078ec0ff */
[----:B------:R-:W3:Y:S01]  /*c0a90*/  LDL.LU R4, [R1+0x478] ;  /* 0x0004780001047983 */ /* 0x000ee20000300800 */
[----:B--2---:R-:W-:-:S03]  /*c0aa0*/  LOP3.LUT R23, R6, 0xffff, RZ, 0xc0, !PT ;  /* 0x0000ffff06177812 */ /* 0x004fc600078ec0ff */
        /* <DEDUP_REMOVED lines=606> */
.L_x_759:
[----:B------:R-:W-:-:S05]  /*c3090*/  IMAD.IADD R3, R1, 0x1, R12 ;  /* 0x0000000101037824 */ /* 0x000fca00078e020c */
[----:B------:R-:W2:Y:S02]  /*c30a0*/  LDL.U8 R2, [R3+0x10] ;  /* 0x0000100003027983 */ /* 0x000ea40000100000 */
[----:B--2---:R-:W-:Y:S01]  /*c30b0*/  ISETP.NE.AND P0, PT, R2, RZ, PT ;  /* 0x000000ff0200720c */ /* 0x004fe20003f05270 */
[----:B------:R-:W-:Y:S02]  /*c30c0*/  IMAD.MOV.U32 R2, RZ, RZ, R12 ;  /* 0x000000ffff027224 */ /* 0x000fe400078e000c */
[----:B------:R-:W-:-:S10]  /*c30d0*/  VIADD R12, R12, 0x1 ;  /* 0x000000010c0c7836 */ /* 0x000fd40000000000 */
[----:B------:R-:W-:Y:S05]  /*c30e0*/  @P0 BRA `(.L_x_759) ;  /* 0xfffffffc00e80947 */ /* 0x000fea000383ffff */
[----:B------:R-:W-:Y:S05]  /*c30f0*/  BSYNC.RECONVERGENT B2 ;  /* 0x0000000000027941 */ /* 0x000fea0003800200 */
.L_x_758:
[----:B------:R-:W-:Y:S01]  /*c3100*/  LOP3.LUT P0, RZ, R0, 0xff, RZ, 0xc0, !PT ;  /* 0x000000ff00ff7812 */ /* 0x000fe2000780c0ff */
[----:B------:R-:W-:-:S12]  /*c3110*/  BSSY.RECONVERGENT B2, `(.L_x_760) ;  /* 0x000000b000027945 */ /* 0x000fd80003800200 */
[----:B------:R-:W-:Y:S05]  /*c3120*/  @!P0 BRA `(.L_x_761) ;  /* 0x0000000000248947 */ /* 0x000fea0003800000 */
[----:B------:R-:W-:-:S07]  /*c3130*/  IMAD.MOV.U32 R4, RZ, RZ, RZ ;  /* 0x000000ffff047224 */ /* 0x000fce00078e00ff */
.L_x_762:
        /* <DEDUP_REMOVED lines=8> */
.L_x_761:
[----:B------:R-:W-:Y:S05]  /*c31c0*/  BSYNC.RECONVERGENT B2 ;  /* 0x0000000000027941 */ /* 0x000fea0003800200 */
.L_x_760:
        /* <DEDUP_REMOVED lines=1925> */
.L_x_757:
[----:B------:R-:W-:Y:S05]  /*caa20*/  BSYNC.RECONVERGENT B1 ;  /* 0x0000000000017941 */ /* 0x000fea0003800200 */
.L_x_749:
        /* <DEDUP_REMOVED lines=2283> */
.L_x_767:
[----:B------:R-:W-:-:S05]  /*d38e0*/  IMAD.IADD R3, R1, 0x1, R8 ;  /* 0x0000000101037824 */ /* 0x000fca00078e0208 */
[----:B------:R-:W2:Y:S02]  /*d38f0*/  LDL.U8 R2, [R3+0x10] ;  /* 0x0000100003027983 */ /* 0x000ea40000100000 */
[----:B--2---:R-:W-:Y:S01]  /*d3900*/  ISETP.NE.AND P0, PT, R2, RZ, PT ;  /* 0x000000ff0200720c */ /* 0x004fe20003f05270 */
[----:B------:R-:W-:Y:S02]  /*d3910*/  IMAD.MOV.U32 R2, RZ, RZ, R8 ;  /* 0x000000ffff027224 */ /* 0x000fe400078e0008 */
[----:B------:R-:W-:-:S10]  /*d3920*/  VIADD R8, R8, 0x1 ;  /* 0x0000000108087836 */ /* 0x000fd40000000000 */
[----:B------:R-:W-:Y:S05]  /*d3930*/  @P0 BRA `(.L_x_767) ;  /* 0xfffffffc00e80947 */ /* 0x000fea000383ffff */
[----:B------:R-:W-:Y:S05]  /*d3940*/  BSYNC.RECONVERGENT B2 ;  /* 0x0000000000027941 */ /* 0x000fea0003800200 */
.L_x_766:
[----:B------:R-:W-:Y:S01]  /*d3950*/  LOP3.LUT P0, RZ, R0, 0xff, RZ, 0xc0, !PT ;  /* 0x000000ff00ff7812 */ /* 0x000fe2000780c0ff */
[----:B------:R-:W-:-:S12]  /*d3960*/  BSSY.RECONVERGENT B2, `(.L_x_768) ;  /* 0x000000b000027945 */ /* 0x000fd80003800200 */
[----:B------:R-:W-:Y:S05]  /*d3970*/  @!P0 BRA `(.L_x_769) ;  /* 0x0000000000248947 */ /* 0x000fea0003800000 */
[----:B------:R-:W-:-:S07]  /*d3980*/  IMAD.MOV.U32 R4, RZ, RZ, RZ ;  /* 0x000000ffff047224 */ /* 0x000fce00078e00ff */
.L_x_770:
        /* <DEDUP_REMOVED lines=8> */
.L_x_769:
[----:B------:R-:W-:Y:S05]  /*d3a10*/  BSYNC.RECONVERGENT B2 ;  /* 0x0000000000027941 */ /* 0x000fea0003800200 */
.L_x_768:
        /* <DEDUP_REMOVED lines=1917> */
.L_x_765:
[----:B------:R-:W-:Y:S05]  /*db1f0*/  BSYNC.RECONVERGENT B1 ;  /* 0x0000000000017941 */ /* 0x000fea0003800200 */
.L_x_764:
        /* <DEDUP_REMOVED lines=2282> */
.L_x_774:
[----:B------:R-:W-:-:S05]  /*e40a0*/  IMAD.IADD R3, R1, 0x1, R8 ;  /* 0x0000000101037824 */ /* 0x000fca00078e0208 */
[----:B------:R-:W2:Y:S02]  /*e40b0*/  LDL.U8 R2, [R3+0x10] ;  /* 0x0000100003027983 */ /* 0x000ea40000100000 */
[----:B--2---:R-:W-:Y:S01]  /*e40c0*/  ISETP.NE.AND P0, PT, R2, RZ, PT ;  /* 0x000000ff0200720c */ /* 0x004fe20003f05270 */
[----:B------:R-:W-:Y:S02]  /*e40d0*/  IMAD.MOV.U32 R2, RZ, RZ, R8 ;  /* 0x000000ffff027224 */ /* 0x000fe400078e0008 */
[----:B------:R-:W-:-:S10]  /*e40e0*/  VIADD R8, R8, 0x1 ;  /* 0x0000000108087836 */ /* 0x000fd40000000000 */
[----:B------:R-:W-:Y:S05]  /*e40f0*/  @P0 BRA `(.L_x_774) ;  /* 0xfffffffc00e80947 */ /* 0x000fea000383ffff */
[----:B------:R-:W-:Y:S05]  /*e4100*/  BSYNC.RECONVERGENT B2 ;  /* 0x0000000000027941 */ /* 0x000fea0003800200 */
.L_x_773:
[----:B------:R-:W-:Y:S01]  /*e4110*/  LOP3.LUT P0, RZ, R0, 0xff, RZ, 0xc0, !PT ;  /* 0x000000ff00ff7812 */ /* 0x000fe2000780c0ff */
[----:B------:R-:W-:-:S12]  /*e4120*/  BSSY.RECONVERGENT B2, `(.L_x_775) ;  /* 0x000000b000027945 */ /* 0x000fd80003800200 */
[----:B------:R-:W-:Y:S05]  /*e4130*/  @!P0 BRA `(.L_x_776) ;  /* 0x0000000000248947 */ /* 0x000fea0003800000 */
[----:B------:R-:W-:-:S07]  /*e4140*/  IMAD.MOV.U32 R4, RZ, RZ, RZ ;  /* 0x000000ffff047224 */ /* 0x000fce00078e00ff */
.L_x_777:
        /* <DEDUP_REMOVED lines=8> */
.L_x_776:
[----:B------:R-:W-:Y:S05]  /*e41d0*/  BSYNC.RECONVERGENT B2 ;  /* 0x0000000000027941 */ /* 0x000fea0003800200 */
.L_x_775:
        /* <DEDUP_REMOVED lines=1917> */
.L_x_772:
[----:B------:R-:W-:Y:S05]  /*eb9b0*/  BSYNC.RECONVERGENT B1 ;  /* 0x0000000000017941 */ /* 0x000fea0003800200 */
.L_x_771:
        /* <DEDUP_REMOVED lines=2282> */
.L_x_781:
[----:B------:R-:W-:-:S05]  /*f4860*/  IMAD.IADD R3, R1, 0x1, R8 ;  /* 0x0000000101037824 */ /* 0x000fca00078e0208 */
[----:B------:R-:W2:Y:S02]  /*f4870*/  LDL.U8 R2, [R3+0x10] ;  /* 0x0000100003027983 */ /* 0x000ea40000100000 */
[----:B--2---:R-:W-:Y:S01]  /*f4880*/  ISETP.NE.AND P0, PT, R2, RZ, PT ;  /* 0x000000ff0200720c */ /* 0x004fe20003f05270 */
[----:B------:R-:W-:Y:S02]  /*f4890*/  IMAD.MOV.U32 R2, RZ, RZ, R8 ;  /* 0x000000ffff027224 */ /* 0x000fe400078e0008 */
[----:B------:R-:W-:-:S10]  /*f48a0*/  VIADD R8, R8, 0x1 ;  /* 0x0000000108087836 */ /* 0x000fd40000000000 */
[----:B------:R-:W-:Y:S05]  /*f48b0*/  @P0 BRA `(.L_x_781) ;  /* 0xfffffffc00e80947 */ /* 0x000fea000383ffff */
[----:B------:R-:W-:Y:S05]  /*f48c0*/  BSYNC.RECONVERGENT B2 ;  /* 0x0000000000027941 */ /* 0x000fea0003800200 */
.L_x_780:
[----:B------:R-:W-:Y:S01]  /*f48d0*/  LOP3.LUT P0, RZ, R0, 0xff, RZ, 0xc0, !PT ;  /* 0x000000ff00ff7812 */ /* 0x000fe2000780c0ff */
[----:B------:R-:W-:-:S12]  /*f48e0*/  BSSY.RECONVERGENT B2, `(.L_x_782) ;  /* 0x000000b000027945 */ /* 0x000fd80003800200 */
[----:B------:R-:W-:Y:S05]  /*f48f0*/  @!P0 BRA `(.L_x_783) ;  /* 0x0000000000248947 */ /* 0x000fea0003800000 */
[----:B------:R-:W-:-:S07]  /*f4900*/  IMAD.MOV.U32 R4, RZ, RZ, RZ ;  /* 0x000000ffff047224 */ /* 0x000fce00078e00ff */
.L_x_784:
        /* <DEDUP_REMOVED lines=8> */
.L_x_783:
[----:B------:R-:W-:Y:S05]  /*f4990*/  BSYNC.RECONVERGENT B2 ;  /* 0x0000000000027941 */ /* 0x000fea0003800200 */
.L_x_782:
        /* <DEDUP_REMOVED lines=1917> */
.L_x_779:
[----:B------:R-:W-:Y:S05]  /*fc170*/  BSYNC.RECONVERGENT B1 ;  /* 0x0000000000017941 */ /* 0x000fea0003800200 */
.L_x_778:
        /* <DEDUP_REMOVED lines=2282> */
.L_x_788:
[----:B------:R-:W-:-:S05]  /*105020*/  IMAD.IADD R3, R1, 0x1, R8 ;  /* 0x0000000101037824 */ /* 0x000fca00078e0208 */
[----:B------:R-:W2:Y:S02]  /*105030*/  LDL.U8 R2, [R3+0x10] ;  /* 0x0000100003027983 */ /* 0x000ea40000100000 */
[----:B--2---:R-:W-:Y:S01]  /*105040*/  ISETP.NE.AND P0, PT, R2, RZ, PT ;  /* 0x000000ff0200720c */ /* 0x004fe20003f05270 */
[----:B------:R-:W-:Y:S02]  /*105050*/  IMAD.MOV.U32 R2, RZ, RZ, R8 ;  /* 0x000000ffff027224 */ /* 0x000fe400078e0008 */
[----:B------:R-:W-:-:S10]  /*105060*/  VIADD R8, R8, 0x1 ;  /* 0x0000000108087836 */ /* 0x000fd40000000000 */
[----:B------:R-:W-:Y:S05]  /*105070*/  @P0 BRA `(.L_x_788) ;  /* 0xfffffffc00e80947 */ /* 0x000fea000383ffff */
[----:B------:R-:W-:Y:S05]  /*105080*/  BSYNC.RECONVERGENT B2 ;  /* 0x0000000000027941 */ /* 0x000fea0003800200 */
.L_x_787:
[----:B------:R-:W-:Y:S01]  /*105090*/  LOP3.LUT P0, RZ, R0, 0xff, RZ, 0xc0, !PT ;  /* 0x000000ff00ff7812 */ /* 0x000fe2000780c0ff */
[----:B------:R-:W-:-:S12]  /*1050a0*/  BSSY.RECONVERGENT B2, `(.L_x_789) ;  /* 0x000000b000027945 */ /* 0x000fd80003800200 */
[----:B------:R-:W-:Y:S05]  /*1050b0*/  @!P0 BRA `(.L_x_790) ;  /* 0x0000000000248947 */ /* 0x000fea0003800000 */
[----:B------:R-:W-:-:S07]  /*1050c0*/  IMAD.MOV.U32 R4, RZ, RZ, RZ ;  /* 0x000000ffff047224 */ /* 0x000fce00078e00ff */
.L_x_791:
        /* <DEDUP_REMOVED lines=8> */
.L_x_790:
[----:B------:R-:W-:Y:S05]  /*105150*/  BSYNC.RECONVERGENT B2 ;  /* 0x0000000000027941 */ /* 0x000fea0003800200 */
.L_x_789:
        /* <DEDUP_REMOVED lines=1917> */
.L_x_786:
[----:B------:R-:W-:Y:S05]  /*10c930*/  BSYNC.RECONVERGENT B1 ;  /* 0x0000000000017941 */ /* 0x000fea0003800200 */
.L_x_785:
        /* <DEDUP_REMOVED lines=2282> */
.L_x_795:
[----:B------:R-:W-:-:S05]  /*1157e0*/  IMAD.IADD R3, R1, 0x1, R8 ;  /* 0x0000000101037824 */ /* 0x000fca00078e0208 */
[----:B------:R-:W2:Y:S02]  /*1157f0*/  LDL.U8 R2, [R3+0x10] ;  /* 0x0000100003027983 */ /* 0x000ea40000100000 */
[----:B--2---:R-:W-:Y:S01]  /*115800*/  ISETP.NE.AND P0, PT, R2, RZ, PT ;  /* 0x000000ff0200720c */ /* 0x004fe20003f05270 */
[----:B------:R-:W-:Y:S02]  /*115810*/  IMAD.MOV.U32 R2, RZ, RZ, R8 ;  /* 0x000000ffff027224 */ /* 0x000fe400078e0008 */
[----:B------:R-:W-:-:S10]  /*115820*/  VIADD R8, R8, 0x1 ;  /* 0x0000000108087836 */ /* 0x000fd40000000000 */
[----:B------:R-:W-:Y:S05]  /*115830*/  @P0 BRA `(.L_x_795) ;  /* 0xfffffffc00e80947 */ /* 0x000fea000383ffff */
[----:B------:R-:W-:Y:S05]  /*115840*/  BSYNC.RECONVERGENT B2 ;  /* 0x0000000000027941 */ /* 0x000fea0003800200 */
.L_x_794:
[----:B------:R-:W-:Y:S01]  /*115850*/  LOP3.LUT P0, RZ, R0, 0xff, RZ, 0xc0, !PT ;  /* 0x000000ff00ff7812 */ /* 0x000fe2000780c0ff */
[----:B------:R-:W-:-:S12]  /*115860*/  BSSY.RECONVERGENT B2, `(.L_x_796) ;  /* 0x000000b000027945 */ /* 0x000fd80003800200 */
[----:B------:R-:W-:Y:S05]  /*115870*/  @!P0 BRA `(.L_x_797) ;  /* 0x0000000000248947 */ /* 0x000fea0003800000 */
[----:B------:R-:W-:-:S07]  /*115880*/  IMAD.MOV.U32 R4, RZ, RZ, RZ ;  /* 0x000000ffff047224 */ /* 0x000fce00078e00ff */
.L_x_798:
        /* <DEDUP_REMOVED lines=8> */
.L_x_797:
[----:B------:R-:W-:Y:S05]  /*115910*/  BSYNC.RECONVERGENT B2 ;  /* 0x0000000000027941 */ /* 0x000fea0003800200 */
.L_x_796:
        /* <DEDUP_REMOVED lines=1917> */
.L_x_793:
[----:B------:R-:W-:Y:S05]  /*11d0f0*/  BSYNC.RECONVERGENT B1 ;  /* 0x0000000000017941 */ /* 0x000fea0003800200 */
.L_x_792:
        /* <DEDUP_REMOVED lines=774> */
.L_x_800:
[----:B------:R-:W-:Y:S05]  /*120160*/  BSYNC.RECONVERGENT B1 ;  /* 0x0000000000017941 */ /* 0x000fea0003800200 */
.L_x_799:
        /* <DEDUP_REMOVED lines=1232> */
.L_x_802:
[----:B------:R-:W-:-:S05]  /*124e70*/  IMAD.IADD R3, R1, 0x1, R6 ;  /* 0x0000000101037824 */ /* 0x000fca00078e0206 */
[----:B------:R-:W2:Y:S02]  /*124e80*/  LDL.U8 R2, [R3+0x120] ;  /* 0x0001200003027983 */ /* 0x000ea40000100000 */
[----:B--2---:R-:W-:Y:S01]  /*124e90*/  ISETP.NE.AND P1, PT, R2, RZ, PT ;  /* 0x000000ff0200720c */ /* 0x004fe20003f25270 */
[----:B------:R-:W-:Y:S02]  /*124ea0*/  IMAD.MOV.U32 R2, RZ, RZ, R6 ;  /* 0x000000ffff027224 */ /* 0x000fe400078e0006 */
[----:B------:R-:W-:-:S10]  /*124eb0*/  VIADD R6, R6, 0x1 ;  /* 0x0000000106067836 */ /* 0x000fd40000000000 */
[----:B------:R-:W-:Y:S05]  /*124ec0*/  @P1 BRA `(.L_x_802) ;  /* 0xfffffffc00e81947 */ /* 0x000fea000383ffff */
[----:B------:R-:W-:Y:S05]  /*124ed0*/  BSYNC.RECONVERGENT B1 ;  /* 0x0000000000017941 */ /* 0x000fea0003800200 */
.L_x_801:
[----:B------:R-:W-:-:S13]  /*124ee0*/  LOP3.LUT P1, RZ, R4, 0xff, RZ, 0xc0, !PT ;  /* 0x000000ff04ff7812 */ /* 0x000fda000782c0ff */
[----:B------:R-:W-:Y:S05]  /*124ef0*/  @!P1 BRA `(.L_x_803) ;  /* 0x00000000002c9947 */ /* 0x000fea0003800000 */
[----:B------:R-:W-:Y:S01]  /*124f00*/  BSSY.RECONVERGENT B1, `(.L_x_803) ;  /* 0x000000a000017945 */ /* 0x000fe20003800200 */
[----:B------:R-:W-:-:S07]  /*124f10*/  IMAD.MOV.U32 R6, RZ, RZ, RZ ;  /* 0x000000ffff067224 */ /* 0x000fce00078e00ff */
.L_x_804:
        /* <DEDUP_REMOVED lines=9> */
.L_x_803:
        /* <DEDUP_REMOVED lines=404> */
.L_x_806:
[----:B------:R-:W-:-:S05]  /*1268f0*/  IMAD.IADD R3, R1, 0x1, R10 ;  /* 0x0000000101037824 */ /* 0x000fca00078e020a */
[----:B------:R-:W2:Y:S02]  /*126900*/  LDL.U8 R2, [R3+0x120] ;  /* 0x0001200003027983 */ /* 0x000ea40000100000 */
[----:B--2---:R-:W-:Y:S01]  /*126910*/  ISETP.NE.AND P1, PT, R2, RZ, PT ;  /* 0x000000ff0200720c */ /* 0x004fe20003f25270 */
[----:B------:R-:W-:Y:S02]  /*126920*/  IMAD.MOV.U32 R2, RZ, RZ, R10 ;  /* 0x000000ffff027224 */ /* 0x000fe400078e000a */
[----:B------:R-:W-:-:S10]  /*126930*/  VIADD R10, R10, 0x1 ;  /* 0x000000010a0a7836 */ /* 0x000fd40000000000 */
[----:B------:R-:W-:Y:S05]  /*126940*/  @P1 BRA `(.L_x_806) ;  /* 0xfffffffc00e81947 */ /* 0x000fea000383ffff */
[----:B------:R-:W-:Y:S05]  /*126950*/  BSYNC.RECONVERGENT B1 ;  /* 0x0000000000017941 */ /* 0x000fea0003800200 */
.L_x_805:
[----:B------:R-:W-:-:S13]  /*126960*/  LOP3.LUT P1, RZ, R8, 0xff, RZ, 0xc0, !PT ;  /* 0x000000ff08ff7812 */ /* 0x000fda000782c0ff */
[----:B------:R-:W-:Y:S05]  /*126970*/  @!P1 BRA `(.L_x_807) ;  /* 0x00000000002c9947 */ /* 0x000fea0003800000 */
[----:B------:R-:W-:Y:S01]  /*126980*/  BSSY.RECONVERGENT B1, `(.L_x_807) ;  /* 0x000000a000017945 */ /* 0x000fe20003800200 */
[----:B------:R-:W-:-:S07]  /*126990*/  IMAD.MOV.U32 R4, RZ, RZ, RZ ;  /* 0x000000ffff047224 */ /* 0x000fce00078e00ff */
.L_x_808:
        /* <DEDUP_REMOVED lines=9> */
.L_x_807:
        /* <DEDUP_REMOVED lines=404> */
.L_x_810:
[----:B------:R-:W-:-:S05]  /*128370*/  IMAD.IADD R3, R1, 0x1, R10 ;  /* 0x0000000101037824 */ /* 0x000fca00078e020a */
[----:B------:R-:W2:Y:S02]  /*128380*/  LDL.U8 R2, [R3+0x120] ;  /* 0x0001200003027983 */ /* 0x000ea40000100000 */
[----:B--2---:R-:W-:Y:S01]  /*128390*/  ISETP.NE.AND P1, PT, R2, RZ, PT ;  /* 0x000000ff0200720c */ /* 0x004fe20003f25270 */
[----:B------:R-:W-:Y:S02]  /*1283a0*/  IMAD.MOV.U32 R2, RZ, RZ, R10 ;  /* 0x000000ffff027224 */ /* 0x000fe400078e000a */
[----:B------:R-:W-:-:S10]  /*1283b0*/  VIADD R10, R10, 0x1 ;  /* 0x000000010a0a7836 */ /* 0x000fd40000000000 */
[----:B------:R-:W-:Y:S05]  /*1283c0*/  @P1 BRA `(.L_x_810) ;  /* 0xfffffffc00e81947 */ /* 0x000fea000383ffff */
[----:B------:R-:W-:Y:S05]  /*1283d0*/  BSYNC.RECONVERGENT B1 ;  /* 0x0000000000017941 */ /* 0x000fea0003800200 */
.L_x_809:
[----:B------:R-:W-:-:S13]  /*1283e0*/  LOP3.LUT P1, RZ, R8, 0xff, RZ, 0xc0, !PT ;  /* 0x000000ff08ff7812 */ /* 0x000fda000782c0ff */
[----:B------:R-:W-:Y:S05]  /*1283f0*/  @!P1 BRA `(.L_x_811) ;  /* 0x00000000002c9947 */ /* 0x000fea0003800000 */
[----:B------:R-:W-:Y:S01]  /*128400*/  BSSY.RECONVERGENT B1, `(.L_x_811) ;  /* 0x000000a000017945 */ /* 0x000fe20003800200 */
[----:B------:R-:W-:-:S07]  /*128410*/  IMAD.MOV.U32 R4, RZ, RZ, RZ ;  /* 0x000000ffff047224 */ /* 0x000fce00078e00ff */
.L_x_812:
        /* <DEDUP_REMOVED lines=9> */
.L_x_811:
        /* <DEDUP_REMOVED lines=404> */
.L_x_814:
[----:B------:R-:W-:-:S05]  /*129df0*/  IMAD.IADD R3, R1, 0x1, R10 ;  /* 0x0000000101037824 */ /* 0x000fca00078e020a */
[----:B------:R-:W2:Y:S02]  /*129e00*/  LDL.U8 R2, [R3+0x120] ;  /* 0x0001200003027983 */ /* 0x000ea40000100000 */
[----:B--2---:R-:W-:Y:S01]  /*129e10*/  ISETP.NE.AND P1, PT, R2, RZ, PT ;  /* 0x000000ff0200720c */ /* 0x004fe20003f25270 */
[----:B------:R-:W-:Y:S02]  /*129e20*/  IMAD.MOV.U32 R2, RZ, RZ, R10 ;  /* 0x000000ffff027224 */ /* 0x000fe400078e000a */
[----:B------:R-:W-:-:S10]  /*129e30*/  VIADD R10, R10, 0x1 ;  /* 0x000000010a0a7836 */ /* 0x000fd40000000000 */
[----:B------:R-:W-:Y:S05]  /*129e40*/  @P1 BRA `(.L_x_814) ;  /* 0xfffffffc00e81947 */ /* 0x000fea000383ffff */
[----:B------:R-:W-:Y:S05]  /*129e50*/  BSYNC.RECONVERGENT B1 ;  /* 0x0000000000017941 */ /* 0x000fea0003800200 */
.L_x_813:
[----:B------:R-:W-:-:S13]  /*129e60*/  LOP3.LUT P1, RZ, R8, 0xff, RZ, 0xc0, !PT ;  /* 0x000000ff08ff7812 */ /* 0x000fda000782c0ff */
[----:B------:R-:W-:Y:S05]  /*129e70*/  @!P1 BRA `(.L_x_815) ;  /* 0x00000000002c9947 */ /* 0x000fea0003800000 */
[----:B------:R-:W-:Y:S01]  /*129e80*/  BSSY.RECONVERGENT B1, `(.L_x_815) ;  /* 0x000000a000017945 */ /* 0x000fe20003800200 */
[----:B------:R-:W-:-:S07]  /*129e90*/  IMAD.MOV.U32 R4, RZ, RZ, RZ ;  /* 0x000000ffff047224 */ /* 0x000fce00078e00ff */
.L_x_816:
        /* <DEDUP_REMOVED lines=9> */
.L_x_815:
        /* <DEDUP_REMOVED lines=298> */
.L_x_818:
[----:B------:R-:W-:-:S05]  /*12b1d0*/  IMAD.IADD R3, R1, 0x1, R6 ;  /* 0x0000000101037824 */ /* 0x000fca00078e0206 */
[----:B------:R-:W2:Y:S02]  /*12b1e0*/  LDL.U8 R2, [R3+0x10] ;  /* 0x0000100003027983 */ /* 0x000ea40000100000 */
[----:B--2---:R-:W-:Y:S01]  /*12b1f0*/  ISETP.NE.AND P1, PT, R2, RZ, PT ;  /* 0x000000ff0200720c */ /* 0x004fe20003f25270 */
[----:B------:R-:W-:Y:S02]  /*12b200*/  IMAD.MOV.U32 R2, RZ, RZ, R6 ;  /* 0x000000ffff027224 */ /* 0x000fe400078e0006 */
[----:B------:R-:W-:-:S10]  /*12b210*/  VIADD R6, R6, 0x1 ;  /* 0x0000000106067836 */ /* 0x000fd40000000000 */
[----:B------:R-:W-:Y:S05]  /*12b220*/  @P1 BRA `(.L_x_818) ;  /* 0xfffffffc00e81947 */ /* 0x000fea000383ffff */
[----:B------:R-:W-:Y:S05]  /*12b230*/  BSYNC.RECONVERGENT B1 ;  /* 0x0000000000017941 */ /* 0x000fea0003800200 */
.L_x_817:
[----:B------:R-:W-:-:S13]  /*12b240*/  LOP3.LUT P1, RZ, R4, 0xff, RZ, 0xc0, !PT ;  /* 0x000000ff04ff7812 */ /* 0x000fda000782c0ff */
[----:B------:R-:W-:Y:S05]  /*12b250*/  @!P1 BRA `(.L_x_819) ;  /* 0x00000000002c9947 */ /* 0x000fea0003800000 */
[----:B------:R-:W-:Y:S01]  /*12b260*/  BSSY.RECONVERGENT B1, `(.L_x_819) ;  /* 0x000000a000017945 */ /* 0x000fe20003800200 */
[----:B------:R-:W-:-:S07]  /*12b270*/  IMAD.MOV.U32 R6, RZ, RZ, RZ ;  /* 0x000000ffff067224 */ /* 0x000fce00078e00ff */
.L_x_820:
        /* <DEDUP_REMOVED lines=9> */
.L_x_819:
        /* <DEDUP_REMOVED lines=1914> */
.L_x_720:
[----:B------:R-:W-:Y:S05]  /*132ab0*/  BSYNC.RECONVERGENT B0 ;  /* 0x0000000000007941 */ /* 0x000fea0003800200 */
.L_x_671:
[----:B------:R-:W-:Y:S05]  /*132ac0*/  @P0 EXIT ;  /* 0x000000000000094d */ /* 0x000fea0003800000 */
[----:B01----:R-:W0:Y:S01]  /*132ad0*/  S2R R29, SR_CTAID.X ;  /* 0x00000000001d7919 */ /* 0x003e220000002500 */
        /* <DEDUP_REMOVED lines=1017> */
.L_x_821:
        /* <DEDUP_REMOVED lines=9> */
.L_x_981:


//--------------------- .text._ZN3cub18CUB_300001_SM_10006detail6reduce28DeviceReduceSingleTileKernelINS2_10policy_hubI4Itemj13Addition_funcE10Policy1000EN6thrust24THRUST_300001_SM_1000_NS6detail15normal_iteratorINSA_10device_ptrIS5_EEEEPS5_jS6_S5_S5_N4cuda3std3__410__identityEEEvT0_T1_T2_T3_T4_T6_ --------------------------
	.section	.text._ZN3cub18CUB_300001_SM_10006detail6reduce28DeviceReduceSingleTileKernelINS2_10policy_hubI4Itemj13Addition_funcE10Policy1000EN6thrust24THRUST_300001_SM_1000_NS6detail15normal_iteratorINSA_10device_ptrIS5_EEEEPS5_jS6_S5_S5_N4cuda3std3__410__identityEEEvT0_T1_T2_T3_T4_T6_,"ax",@progbits
	.align	128
        .global         _ZN3cub18CUB_300001_SM_10006detail6reduce28DeviceReduceSingleTileKernelINS2_10policy_hubI4Itemj13Addition_funcE10Policy1000EN6thrust24THRUST_300001_SM_1000_NS6detail15normal_iteratorINSA_10device_ptrIS5_EEEEPS5_jS6_S5_S5_N4cuda3std3__410__identityEEEvT0_T1_T2_T3_T4_T6_
        .type           _ZN3cub18CUB_300001_SM_10006detail6reduce28DeviceReduceSingleTileKernelINS2_10policy_hubI4Itemj13Addition_funcE10Policy1000EN6thrust24THRUST_300001_SM_1000_NS6detail15normal_iteratorINSA_10device_ptrIS5_EEEEPS5_jS6_S5_S5_N4cuda3std3__410__identityEEEvT0_T1_T2_T3_T4_T6_,@function
        .size           _ZN3cub18CUB_300001_SM_10006detail6reduce28DeviceReduceSingleTileKernelINS2_10policy_hubI4Itemj13Addition_funcE10Policy1000EN6thrust24THRUST_300001_SM_1000_NS6detail15normal_iteratorINSA_10device_ptrIS5_EEEEPS5_jS6_S5_S5_N4cuda3std3__410__identityEEEvT0_T1_T2_T3_T4_T6_,(.L_x_982 - _ZN3cub18CUB_300001_SM_10006detail6reduce28DeviceReduceSingleTileKernelINS2_10policy_hubI4Itemj13Addition_funcE10Policy1000EN6thrust24THRUST_300001_SM_1000_NS6detail15normal_iteratorINSA_10device_ptrIS5_EEEEPS5_jS6_S5_S5_N4cuda3std3__410__identityEEEvT0_T1_T2_T3_T4_T6_)
        .other          _ZN3cub18CUB_300001_SM_10006detail6reduce28DeviceReduceSingleTileKernelINS2_10policy_hubI4Itemj13Addition_funcE10Policy1000EN6thrust24THRUST_300001_SM_1000_NS6detail15normal_iteratorINSA_10device_ptrIS5_EEEEPS5_jS6_S5_S5_N4cuda3std3__410__identityEEEvT0_T1_T2_T3_T4_T6_,@"STO_CUDA_ENTRY STV_DEFAULT"
_ZN3cub18CUB_300001_SM_10006detail6reduce28DeviceReduceSingleTileKernelINS2_10policy_hubI4Itemj13Addition_funcE10Policy1000EN6thrust24THRUST_300001_SM_1000_NS6detail15normal_iteratorINSA_10device_ptrIS5_EEEEPS5_jS6_S5_S5_N4cuda3std3__410__identityEEEvT0_T1_T2_T3_T4_T6_:
.text._ZN3cub18CUB_300001_SM_10006detail6reduce28DeviceReduceSingleTileKernelINS2_10policy_hubI4Itemj13Addition_funcE10Policy1000EN6thrust24THRUST_300001_SM_1000_NS6detail15normal_iteratorINSA_10device_ptrIS5_EEEEPS5_jS6_S5_S5_N4cuda3std3__410__identityEEEvT0_T1_T2_T3_T4_T6_:
        /* <DEDUP_REMOVED lines=13> */
.L_x_823:
        /* <DEDUP_REMOVED lines=13> */
.L_x_822:
[----:B------:R-:W-:Y:S01]  /*01a0*/  ISETP.GT.U32.AND P0, PT, R4, 0xbf, PT ;  /* 0x000000bf0400780c */ /* 0x000fe20003f04070 */
[----:B------:R-:W-:-:S12]  /*01b0*/  BSSY.RECONVERGENT B0, `(.L_x_824) ;  /* 0x00080d3000007945 */ /* 0x000fd80003800200 */
        /* <DEDUP_REMOVED lines=14> */
[----:B------:R0:W-:Y:S01]  /*02a0*/  STL [R1+0x38c], R5 ;  /* 0x00038c0501007387 */ /* 0x0001e20000100800 */
[----:B-1----:R-:W-:-:S03]  /*02b0*/  PRMT R7, RZ, 0x7610, R7 ;  /* 0x00007610ff077816 */ /* 0x002fc60000000007 */
[----:B------:R1:W-:Y:S01]  /*02c0*/  STL.S16 [R1+0x23c], R11 ;  /* 0x00023c0b01007387 */ /* 0x0003e20000100600 */
[----:B--2---:R-:W-:Y:S01]  /*02d0*/  PRMT R6, RZ, 0x7610, R6 ;  /* 0x00007610ff067816 */ /* 0x004fe20000000006 */
[----:B------:R-:W2:Y:S01]  /*02e0*/  S2R R2, SR_TID.X ;  /* 0x0000000000027919 */ /* 0x000ea20000002100 */
[----:B0-----:R-:W-:Y:S01]  /*02f0*/  PRMT R5, RZ, 0x7610, R5 ;  /* 0x00007610ff057816 */ /* 0x001fe20000000005 */
[----:B------:R0:W-:Y:S04]  /*0300*/  STL.S16 [R1+0x238], R10 ;  /* 0x0002380a01007387 */ /* 0x0001e80000100600 */
[----:B------:R3:W-:Y:S04]  /*0310*/  STL.S16 [R1+0x234], R9 ;  /* 0x0002340901007387 */ /* 0x0007e80000100600 */
[----:B------:R4:W-:Y:S04]  /*0320*/  STL.S16 [R1+0x230], R8 ;  /* 0x0002300801007387 */ /* 0x0009e80000100600 */
[----:B------:R5:W-:Y:S04]  /*0330*/  STL.S16 [R1+0x22c], R7 ;  /* 0x00022c0701007387 */ /* 0x000be80000100600 */
[----:B------:R2:W-:Y:S04]  /*0340*/  STL.S16 [R1+0x228], R6 ;  /* 0x0002280601007387 */ /* 0x0005e80000100600 */
[----:B------:R2:W-:Y:S04]  /*0350*/  STL.S16 [R1+0x224], R5 ;  /* 0x0002240501007387 */ /* 0x0005e80000100600 */
[----:B-1----:R-:W2:Y:S01]  /*0360*/  LDL.LU R11, [R1+0x3a4] ;  /* 0x0003a400010b7983 */ /* 0x002ea20000300800 */
[----:B------:R-:W-:-:S02]  /*0370*/  PRMT R144, RZ, 0x7610, R144 ;  /* 0x00007610ff907816 */ /* 0x000fc40000000090 */
[----:B------:R-:W-:Y:S01]  /*0380*/  PRMT R145, RZ, 0x7610, R145 ;  /* 0x00007610ff917816 */ /* 0x000fe20000000091 */
[----:B0-----:R-:W2:Y:S01]  /*0390*/  LDL.LU R10, [R1+0x3a0] ;  /* 0x0003a000010a7983 */ /* 0x001ea20000300800 */
[----:B------:R-:W-:-:S03]  /*03a0*/  PRMT R99, RZ, 0x7610, R99 ;  /* 0x00007610ff637816 */ /* 0x000fc60000000063 */
[----:B---3--:R-:W3:Y:S04]  /*03b0*/  LDL.LU R9, [R1+0x39c] ;  /* 0x00039c0001097983 */ /* 0x008ee80000300800 */
[----:B----4-:R-:W4:Y:S04]  /*03c0*/  LDL.LU R8, [R1+0x398] ;  /* 0x0003980001087983 */ /* 0x010f280000300800 */
[----:B-----5:R-:W5:Y:S04]  /*03d0*/  LDL.LU R7, [R1+0x394] ;  /* 0x0003940001077983 */ /* 0x020f680000300800 */
[----:B--2---:R-:W2:Y:S04]  /*03e0*/  LDL.LU R6, [R1+0x390] ;  /* 0x0003900001067983 */ /* 0x004ea80000300800 */
[----:B------:R-:W2:Y:S01]  /*03f0*/  LDL.LU R5, [R1+0x38c] ;  /* 0x00038c0001057983 */ /* 0x000ea20000300800 */
[----:B------:R-:W-:-:S02]  /*0400*/  ISETP.GE.U32.AND P0, PT, R2, R4, PT ;  /* 0x000000040200720c */ /* 0x000fc40003f06070 */
[----:B------:R-:W-:Y:S01]  /*0410*/  PRMT R3, RZ, 0x7610, R3 ;  /* 0x00007610ff037816 */ /* 0x000fe20000000003 */
[----:B------:R-:W-:Y:S04]  /*0420*/  BSSY.RECONVERGENT B1, `(.L_x_826) ;  /* 0x0000288000017945 */ /* 0x000fe80003800200 */
[----:B------:R0:W-:Y:S01]  /*0430*/  STL.S16 [R1+0x220], R3 ;  /* 0x0002200301007387 */ /* 0x0001e20000100600 */
[----:B------:R-:W-:Y:S02]  /*0440*/  PRMT R95, RZ, 0x7610, R95 ;  /* 0x00007610ff5f7816 */ /* 0x000fe4000000005f */
[----:B------:R-:W-:Y:S01]  /*0450*/  PRMT R150, RZ, 0x7610, R150 ;  /* 0x00007610ff967816 */ /* 0x000fe20000000096 */
[----:B0-----:R-:W-:Y:S01]  /*0460*/  IMAD.MOV.U32 R3, RZ, RZ, R2 ;  /* 0x000000ffff037224 */ /* 0x001fe200078e0002 */
[----:B------:R-:W-:-:S02]  /*0470*/  PRMT R102, RZ, 0x7610, R102 ;  /* 0x00007610ff667816 */ /* 0x000fc40000000066 */
[----:B------:R-:W-:Y:S02]  /*0480*/  PRMT R146, RZ, 0x7610, R146 ;  /* 0x00007610ff927816 */ /* 0x000fe40000000092 */
[----:B------:R0:W-:Y:S01]  /*0490*/  STL [R1+0x240], R3 ;  /* 0x0002400301007387 */ /* 0x0001e20000100800 */
[----:B------:R-:W-:Y:S02]  /*04a0*/  PRMT R148, RZ, 0x7610, R148 ;  /* 0x00007610ff947816 */ /* 0x000fe40000000094 */
[----:B------:R-:W-:Y:S02]  /*04b0*/  PRMT R101, RZ, 0x7610, R101 ;  /* 0x00007610ff657816 */ /* 0x000fe40000000065 */
[----:B------:R-:W-:Y:S02]  /*04c0*/  PRMT R96, RZ, 0x7610, R96 ;  /* 0x00007610ff607816 */ /* 0x000fe40000000060 */
[----:B------:R-:W-:Y:S02]  /*04d0*/  PRMT R92, RZ, 0x7610, R92 ;  /* 0x00007610ff5c7816 */ /* 0x000fe4000000005c */
[----:B------:R-:W-:-:S02]  /*04e0*/  PRMT R104, RZ, 0x7610, R104 ;  /* 0x00007610ff687816 */ /* 0x000fc40000000068 */
[----:B0-----:R-:W-:Y:S02]  /*04f0*/  CS2R R2, SRZ ;  /* 0x0000000000027805 */ /* 0x001fe4000001ff00 */
        /* <DEDUP_REMOVED lines=229> */
[----:B---3--:R-:W-:Y:S02]  /*1350*/  PRMT R9, RZ, 0x7610, R9 ;  /* 0x00007610ff097816 */ /* 0x008fe40000000009 */
[----:B----4-:R-:W-:Y:S02]  /*1360*/  PRMT R8, RZ, 0x7610, R8 ;  /* 0x00007610ff087816 */ /* 0x010fe40000000008 */
[----:B-----5:R-:W-:Y:S02]  /*1370*/  PRMT R7, RZ, 0x7610, R7 ;  /* 0x00007610ff077816 */ /* 0x020fe40000000007 */
[----:B--2---:R-:W-:-:S02]  /*1380*/  PRMT R6, RZ, 0x7610, R6 ;  /* 0x00007610ff067816 */ /* 0x004fc40000000006 */
[----:B------:R-:W-:Y:S01]  /*1390*/  PRMT R5, RZ, 0x7610, R5 ;  /* 0x00007610ff057816 */ /* 0x000fe20000000005 */
[----:B------:R-:W-:Y:S06]  /*13a0*/  @P0 BRA `(.L_x_827) ;  /* 0x00000018003c0947 */ /* 0x000fec0003800000 */
[----:B------:R0:W-:Y:S01]  /*13b0*/  STL [R1+0x3c8], R153 ;  /* 0x0003c89901007387 */ /* 0x0001e20000100800 */
[----:B------:R-:W1:Y:S03]  /*13c0*/  LDC.64 R2, c[0x0][0x380] ;  /* 0x0000e000ff027b82 */ /* 0x000e660000000a00 */
[----:B------:R2:W-:Y:S01]  /*13d0*/  STL [R1+0x38c], R4 ;  /* 0x00038c0401007387 */ /* 0x0005e20000100800 */
[----:B0-----:R-:W1:Y:S02]  /*13e0*/  S2R R153, SR_TID.X ;  /* 0x0000000000997919 */ /* 0x001e640000002100 */
[----:B-1----:R-:W-:-:S05]  /*13f0*/  IMAD.WIDE.U32 R2, R153, 0x110, R2 ;  /* 0x0000011099027825 */ /* 0x002fca00078e0002 */
[----:B------:R-:W3:Y:S04]  /*1400*/  LDG.E.64 R146, desc[UR6][R2.64+0x108] ;  /* 0x0001080602927981 */ /* 0x000ee8000c1e1b00 */
[----:B------:R-:W4:Y:S04]  /*1410*/  LDG.E.64 R148, desc[UR6][R2.64+0x100] ;  /* 0x0001000602947981 */ /* 0x000f28000c1e1b00 */
        /* <DEDUP_REMOVED lines=27> */
[----:B------:R0:W2:Y:S04]  /*15d0*/  LDG.E.64 R10, desc[UR6][R2.64+0x20] ;  /* 0x00002006020a7981 */ /* 0x0000a8000c1e1b00 */
[----:B------:R-:W2:Y:S04]  /*15e0*/  LDG.E.64 R12, desc[UR6][R2.64+0x18] ;  /* 0x00001806020c7981 */ /* 0x000ea8000c1e1b00 */
[----:B------:R-:W2:Y:S04]  /*15f0*/  LDG.E.64 R16, desc[UR6][R2.64+0x10] ;  /* 0x0000100602107981 */ /* 0x000ea8000c1e1b00 */
[----:B------:R-:W2:Y:S04]  /*1600*/  LDG.E R0, desc[UR6][R2.64] ;  /* 0x0000000602007981 */ /* 0x000ea8000c1e1900 */
[----:B------:R-:W2:Y:S01]  /*1610*/  LDG.E.64 R2, desc[UR6][R2.64+0x8] ;  /* 0x0000080602027981 */ /* 0x000ea2000c1e1b00 */
[----:B---3--:R-:W-:-:S02]  /*1620*/  PRMT R48, R147, 0x7771, RZ ;  /* 0x0000777193307816 */ /* 0x008fc400000000ff */
[----:B------:R-:W-:Y:S02]  /*1630*/  PRMT R95, R146, 0x7770, RZ ;  /* 0x00007770925f7816 */ /* 0x000fe400000000ff */
[----:B----4-:R-:W-:Y:S02]  /*1640*/  PRMT R45, R148, 0x7771, RZ ;  /* 0x00007771942d7816 */ /* 0x010fe400000000ff */
[----:B------:R-:W-:Y:S02]  /*1650*/  PRMT R44, R149, 0x7771, RZ ;  /* 0x00007771952c7816 */ /* 0x000fe400000000ff */
[C---:B--2---:R-:W-:Y:S02]  /*1660*/  PRMT R97, R14.reuse, 0x7770, RZ ;  /* 0x000077700e617816 */ /* 0x044fe400000000ff */
[C---:B------:R-:W-:Y:S02]  /*1670*/  PRMT R41, R14.reuse, 0x7771, RZ ;  /* 0x000077710e297816 */ /* 0x040fe400000000ff */
[----:B------:R-:W-:-:S02]  /*1680*/  PRMT R103, R14, 0x7772, RZ ;  /* 0x000077720e677816 */ /* 0x000fc400000000ff */
[----:B------:R-:W-:Y:S02]  /*1690*/  PRMT R151, R14, 0x7773, RZ ;  /* 0x000077730e977816 */ /* 0x000fe400000000ff */
[----:B------:R-:W-:Y:S02]  /*16a0*/  PRMT R40, R15, 0x7771, RZ ;  /* 0x000077710f287816 */ /* 0x000fe400000000ff */
[----:B------:R-:W-:Y:S02]  /*16b0*/  PRMT R14, R88, 0x7771, RZ ;  /* 0x00007771580e7816 */ /* 0x000fe400000000ff */
[----:B------:R-:W-:Y:S02]  /*16c0*/  PRMT R5, R89, 0x7771, RZ ;  /* 0x0000777159057816 */ /* 0x000fe400000000ff */
[C---:B------:R-:W-:Y:S01]  /*16d0*/  PRMT R49, R146.reuse, 0x7771, RZ ;  /* 0x0000777192317816 */ /* 0x040fe200000000ff */
[----:B------:R-:W-:Y:S01]  /*16e0*/  VIADD R153, R153, 0xc0 ;  /* 0x000000c099997836 */ /* 0x000fe20000000000 */
        /* <DEDUP_REMOVED lines=52> */
[----:B------:R1:W-:Y:S01]  /*1a30*/  STL [R1+0x390], R0 ;  /* 0x0003900001007387 */ /* 0x0003e20000100800 */
[----:B------:R-:W-:Y:S02]  /*1a40*/  PRMT R4, R17, 0x7773, RZ ;  /* 0x0000777311047816 */ /* 0x000fe400000000ff */
[C---:B------:R-:W-:Y:S02]  /*1a50*/  PRMT R215, R33.reuse, 0x7770, RZ ;  /* 0x0000777021d77816 */ /* 0x040fe400000000ff */
[----:B------:R-:W-:-:S02]  /*1a60*/  PRMT R216, R33, 0x7771, RZ ;  /* 0x0000777121d87816 */ /* 0x000fc400000000ff */
[C---:B------:R-:W-:Y:S02]  /*1a70*/  PRMT R217, R33.reuse, 0x7772, RZ ;  /* 0x0000777221d97816 */ /* 0x040fe400000000ff */
[----:B------:R-:W-:Y:S01]  /*1a80*/  PRMT R218, R33, 0x7773, RZ ;  /* 0x0000777321da7816 */ /* 0x000fe200000000ff */
[----:B------:R0:W-:Y:S01]  /*1a90*/  STL [R1+0x398], R2 ;  /* 0x0003980201007387 */ /* 0x0001e20000100800 */
[----:B-1----:R-:W-:Y:S02]  /*1aa0*/  PRMT R0, R12, 0x7772, RZ ;  /* 0x000077720c007816 */ /* 0x002fe400000000ff */
[----:B------:R-:W-:Y:S01]  /*1ab0*/  PRMT R88, R84, 0x7771, RZ ;  /* 0x0000777154587816 */ /* 0x000fe200000000ff */
[----:B------:R1:W-:Y:S01]  /*1ac0*/  STL [R1+0x394], R3 ;  /* 0x0003940301007387 */ /* 0x0003e20000100800 */
[C---:B------:R-:W-:Y:S02]  /*1ad0*/  PRMT R123, R72.reuse, 0x7772, RZ ;  /* 0x00007772487b7816 */ /* 0x040fe400000000ff */
[----:B------:R-:W-:Y:S01]  /*1ae0*/  PRMT R75, R72, 0x7773, RZ ;  /* 0x00007773484b7816 */ /* 0x000fe200000000ff */
[----:B------:R-:W-:Y:S01]  /*1af0*/  STL [R1+0x3c0], R16 ;  /* 0x0003c01001007387 */ /* 0x000fe20000100800 */
[----:B------:R-:W-:-:S02]  /*1b00*/  PRMT R116, R68, 0x7770, RZ ;  /* 0x0000777044747816 */ /* 0x000fc400000000ff */
[----:B0-----:R-:W-:Y:S01]  /*1b10*/  PRMT R2, R12, 0x7771, RZ ;  /* 0x000077710c027816 */ /* 0x001fe200000000ff */
[----:B------:R0:W-:Y:S01]  /*1b20*/  STL [R1+0x24c], R0 ;  /* 0x00024c0001007387 */ /* 0x0001e20000100800 */
[----:B------:R-:W-:Y:S02]  /*1b30*/  PRMT R125, R68, 0x7772, RZ ;  /* 0x00007772447d7816 */ /* 0x000fe400000000ff */
[----:B-1----:R-:W-:Y:S01]  /*1b40*/  PRMT R3, R12, 0x7770, RZ ;  /* 0x000077700c037816 */ /* 0x002fe200000000ff */
[----:B------:R1:W-:Y:S01]  /*1b50*/  STL [R1+0x248], R2 ;  /* 0x0002480201007387 */ /* 0x0003e20000100800 */
[----:B------:R-:W-:Y:S02]  /*1b60*/  PRMT R71, R68, 0x7773, RZ ;  /* 0x0000777344477816 */ /* 0x000fe400000000ff */
[----:B------:R-:W-:Y:S01]  /*1b70*/  PRMT R109, R64, 0x7770, RZ ;  /* 0x00007770406d7816 */ /* 0x000fe200000000ff */
[----:B------:R-:W-:Y:S01]  /*1b80*/  STL [R1+0x3c4], R17 ;  /* 0x0003c41101007387 */ /* 0x000fe20000100800 */
[----:B------:R-:W-:-:S02]  /*1b90*/  PRMT R38, R6, 0x7770, RZ ;  /* 0x0000777006267816 */ /* 0x000fc400000000ff */
[C---:B0-----:R-:W-:Y:S01]  /*1ba0*/  PRMT R0, R13.reuse, 0x7771, RZ ;  /* 0x000077710d007816 */ /* 0x041fe200000000ff */
[----:B------:R-:W-:Y:S01]  /*1bb0*/  STL [R1+0x3a8], R4 ;  /* 0x0003a80401007387 */ /* 0x000fe20000100800 */
[C---:B------:R-:W-:Y:S02]  /*1bc0*/  PRMT R39, R6.reuse, 0x7771, RZ ;  /* 0x0000777106277816 */ /* 0x040fe400000000ff */
[----:B-1----:R-:W-:Y:S01]  /*1bd0*/  PRMT R2, R13, 0x7770, RZ ;  /* 0x000077700d027816 */ /* 0x002fe200000000ff */
[----:B------:R0:W-:Y:S01]  /*1be0*/  STL [R1+0x244], R3 ;  /* 0x0002440301007387 */ /* 0x0001e20000100800 */
[----:B------:R-:W-:Y:S02]  /*1bf0*/  PRMT R22, R6, 0x7772, RZ ;  /* 0x0000777206167816 */ /* 0x000fe400000000ff */
[C---:B------:R-:W-:Y:S01]  /*1c00*/  PRMT R42, R7.reuse, 0x7770, RZ ;  /* 0x00007770072a7816 */ /* 0x040fe200000000ff */
[----:B------:R1:W-:Y:S01]  /*1c10*/  STL [R1+0x250], R2 ;  /* 0x0002500201007387 */ /* 0x0003e20000100800 */
[----:B------:R-:W-:-:S02]  /*1c20*/  PRMT R43, R7, 0x7771, RZ ;  /* 0x00007771072b7816 */ /* 0x000fc400000000ff */
[----:B------:R-:W-:Y:S01]  /*1c30*/  PRMT R23, R7, 0x7772, RZ ;  /* 0x0000777207177816 */ /* 0x000fe200000000ff */
[----:B------:R2:W-:Y:S01]  /*1c40*/  STL [R1+0x254], R0 ;  /* 0x0002540001007387 */ /* 0x0005e20000100800 */
[C---:B------:R-:W-:Y:S02]  /*1c50*/  PRMT R30, R8.reuse, 0x7770, RZ ;  /* 0x00007770081e7816 */ /* 0x040fe400000000ff */
[C---:B0-----:R-:W-:Y:S01]  /*1c60*/  PRMT R3, R13.reuse, 0x7772, RZ ;  /* 0x000077720d037816 */ /* 0x041fe200000000ff */
[----:B------:R-:W-:Y:S01]  /*1c70*/  STL [R1+0x3ac], R95 ;  /* 0x0003ac5f01007387 */ /* 0x000fe20000100800 */
[C---:B------:R-:W-:Y:S02]  /*1c80*/  PRMT R31, R8.reuse, 0x7771, RZ ;  /* 0x00007771081f7816 */ /* 0x040fe400000000ff */
[----:B-1----:R-:W-:Y:S02]  /*1c90*/  PRMT R2, R13, 0x7773, RZ ;  /* 0x000077730d027816 */ /* 0x002fe400000000ff */
[----:B------:R-:W-:-:S02]  /*1ca0*/  PRMT R32, R8, 0x7772, RZ ;  /* 0x0000777208207816 */ /* 0x000fc400000000ff */
[----:B--2---:R-:W-:Y:S01]  /*1cb0*/  PRMT R0, R16, 0x7770, RZ ;  /* 0x0000777010007816 */ /* 0x004fe200000000ff */
[----:B------:R0:W-:Y:S01]  /*1cc0*/  STL [R1+0x25c], R3 ;  /* 0x00025c0301007387 */ /* 0x0001e20000100800 */
[----:B------:R-:W-:Y:S02]  /*1cd0*/  PRMT R84, R80, 0x7771, RZ ;  /* 0x0000777150547816 */ /* 0x000fe400000000ff */
[----:B------:R-:W-:Y:S01]  /*1ce0*/  PRMT R127, R64, 0x7772, RZ ;  /* 0x00007772407f7816 */ /* 0x000fe200000000ff */
[----:B------:R1:W-:Y:S01]  /*1cf0*/  STL [R1+0x258], R2 ;  /* 0x0002580201007387 */ /* 0x0003e20000100800 */
[----:B------:R-:W-:Y:S02]  /*1d00*/  PRMT R12, R12, 0x7773, RZ ;  /* 0x000077730c0c7816 */ /* 0x000fe400000000ff */
[----:B------:R-:W-:Y:S01]  /*1d10*/  PRMT R4, R41, 0x7610, R4 ;  /* 0x0000761029047816 */ /* 0x000fe20000000004 */
[----:B------:R2:W-:Y:S01]  /*1d20*/  STL [R1+0x260], R0 ;  /* 0x0002600001007387 */ /* 0x0005e20000100800 */
[----:B------:R-:W-:-:S02]  /*1d30*/  PRMT R6, R6, 0x7773, RZ ;  /* 0x0000777306067816 */ /* 0x000fc400000000ff */
[C---:B0-----:R-:W-:Y:S02]  /*1d40*/  PRMT R3, R16.reuse, 0x7771, RZ ;  /* 0x0000777110037816 */ /* 0x041fe400000000ff */
[----:B------:R-:W-:Y:S02]  /*1d50*/  PRMT R7, R7, 0x7773, RZ ;  /* 0x0000777307077816 */ /* 0x000fe400000000ff */
[----:B-1----:R-:W-:Y:S02]  /*1d60*/  PRMT R2, R16, 0x7772, RZ ;  /* 0x0000777210027816 */ /* 0x002fe400000000ff */
[----:B------:R-:W-:Y:S02]  /*1d70*/  PRMT R8, R8, 0x7773, RZ ;  /* 0x0000777308087816 */ /* 0x000fe400000000ff */
[----:B--2---:R-:W-:Y:S02]  /*1d80*/  PRMT R0, R16, 0x7773, RZ ;  /* 0x0000777310007816 */ /* 0x004fe400000000ff */
[----:B------:R-:W-:-:S02]  /*1d90*/  PRMT R16, R45, 0x7610, R16 ;  /* 0x000076102d107816 */ /* 0x000fc40000000010 */
[----:B------:R-:W-:Y:S01]  /*1da0*/  PRMT R95, R49, 0x7610, R95 ;  /* 0x00007610315f7816 */ /* 0x000fe2000000005f */
[----:B------:R-:W-:Y:S01]  /*1db0*/  STL [R1+0x240], R153 ;  /* 0x0002409901007387 */ /* 0x000fe20000100800 */
[----:B------:R-:W-:Y:S02]  /*1dc0*/  PRMT R80, R76, 0x7771, RZ ;  /* 0x000077714c507816 */ /* 0x000fe400000000ff */
[----:B------:R-:W-:Y:S01]  /*1dd0*/  PRMT R67, R64, 0x7773, RZ ;  /* 0x0000777340437816 */ /* 0x000fe200000000ff */
[----:B------:R0:W-:Y:S01]  /*1de0*/  STL.S16 [R1+0x230], R16 ;  /* 0x0002301001007387 */ /* 0x0001e20000100600 */
[C---:B------:R-:W-:Y:S02]  /*1df0*/  PRMT R179, R24.reuse, 0x7770, RZ ;  /* 0x0000777018b37816 */ /* 0x040fe400000000ff */
[C---:B------:R-:W-:Y:S01]  /*1e00*/  PRMT R180, R24.reuse, 0x7771, RZ ;  /* 0x0000777118b47816 */ /* 0x040fe200000000ff */
[----:B------:R1:W-:Y:S01]  /*1e10*/  STL [R1+0x264], R3 ;  /* 0x0002640301007387 */ /* 0x0003e20000100800 */
[----:B------:R-:W-:-:S02]  /*1e20*/  PRMT R181, R24, 0x7772, RZ ;  /* 0x0000777218b57816 */ /* 0x000fc400000000ff */
[----:B------:R-:W-:Y:S01]  /*1e30*/  PRMT R182, R24, 0x7773, RZ ;  /* 0x0000777318b67816 */ /* 0x000fe200000000ff */
[----:B------:R2:W-:Y:S01]  /*1e40*/  STL [R1+0x26c], R2 ;  /* 0x00026c0201007387 */ /* 0x0005e20000100800 */
[C---:B------:R-:W-:Y:S02]  /*1e50*/  PRMT R129, R60.reuse, 0x7770, RZ ;  /* 0x000077703c817816 */ /* 0x040fe400000000ff */
[C---:B------:R-:W-:Y:S01]  /*1e60*/  PRMT R137, R60.reuse, 0x7772, RZ ;  /* 0x000077723c897816 */ /* 0x040fe200000000ff */
[----:B0-----:R-:W3:Y:S01]  /*1e70*/  LDL.LU R16, [R1+0x248] ;  /* 0x0002480001107983 */ /* 0x001ee20000300800 */
[----:B------:R-:W-:Y:S02]  /*1e80*/  PRMT R63, R60, 0x7773, RZ ;  /* 0x000077733c3f7816 */ /* 0x000fe400000000ff */
[----:B-1----:R-:W-:Y:S01]  /*1e90*/  PRMT R3, R17, 0x7771, RZ ;  /* 0x0000777111037816 */ /* 0x002fe200000000ff */
[----:B------:R0:W-:Y:S01]  /*1ea0*/  STL [R1+0x268], R0 ;  /* 0x0002680001007387 */ /* 0x0001e20000100800 */
[----:B------:R-:W-:-:S02]  /*1eb0*/  PRMT R187, R26, 0x7770, RZ ;  /* 0x000077701abb7816 */ /* 0x000fc400000000ff */
[C---:B--2---:R-:W-:Y:S01]  /*1ec0*/  PRMT R2, R17.reuse, 0x7770, RZ ;  /* 0x0000777011027816 */ /* 0x044fe200000000ff */
[----:B------:R1:W-:Y:S01]  /*1ed0*/  STL [R1+0x3bc], R12 ;  /* 0x0003bc0c01007387 */ /* 0x0003e20000100800 */
[C---:B------:R-:W-:Y:S02]  /*1ee0*/  PRMT R188, R26.reuse, 0x7771, RZ ;  /* 0x000077711abc7816 */ /* 0x040fe400000000ff */
[----:B------:R-:W-:Y:S01]  /*1ef0*/  PRMT R189, R26, 0x7772, RZ ;  /* 0x000077721abd7816 */ /* 0x000fe200000000ff */
[----:B------:R-:W-:Y:S01]  /*1f00*/  STL.S16 [R1+0x228], R4 ;  /* 0x0002280401007387 */ /* 0x000fe20000100600 */
[----:B------:R-:W-:Y:S02]  /*1f10*/  PRMT R41, R6, 0x7610, R41 ;  /* 0x0000761006297816 */ /* 0x000fe40000000029 */
[----:B0-----:R-:W-:Y:S01]  /*1f20*/  PRMT R0, R17, 0x7772, RZ ;  /* 0x0000777211007816 */ /* 0x001fe200000000ff */
[----:B------:R0:W-:Y:S01]  /*1f30*/  STL [R1+0x39c], R2 ;  /* 0x00039c0201007387 */ /* 0x0001e20000100800 */
[----:B------:R-:W-:-:S02]  /*1f40*/  PRMT R17, R48, 0x7610, R17 ;  /* 0x0000761030117816 */ /* 0x000fc40000000011 */
[----:B-1----:R-:W-:Y:S01]  /*1f50*/  PRMT R12, R44, 0x7610, R12 ;  /* 0x000076102c0c7816 */ /* 0x002fe2000000000c */
[----:B------:R1:W-:Y:S01]  /*1f60*/  STL [R1+0x3a0], R3 ;  /* 0x0003a00301007387 */ /* 0x0003e20000100800 */
[----:B------:R-:W-:Y:S02]  /*1f70*/  PRMT R45, R7, 0x7610, R45 ;  /* 0x00007610072d7816 */ /* 0x000fe4000000002d */
[----:B------:R-:W-:Y:S01]  /*1f80*/  PRMT R33, R8, 0x7610, R33 ;  /* 0x0000761008217816 */ /* 0x000fe20000000021 */
[----:B------:R2:W-:Y:S01]  /*1f90*/  STL [R1+0x3a4], R0 ;  /* 0x0003a40001007387 */ /* 0x0005e20000100800 */
[----:B------:R-:W-:Y:S02]  /*1fa0*/  PRMT R76, R72, 0x7771, RZ ;  /* 0x00007771484c7816 */ /* 0x000fe400000000ff */
[----:B0-----:R-:W-:Y:S01]  /*1fb0*/  PRMT R2, R14, 0x7610, R2 ;  /* 0x000076100e027816 */ /* 0x001fe20000000002 */
[----:B------:R0:W-:Y:S01]  /*1fc0*/  STL.S16 [R1+0x23c], R17 ;  /* 0x00023c1101007387 */ /* 0x0001e20000100600 */
[----:B------:R-:W-:-:S02]  /*1fd0*/  PRMT R72, R68, 0x7771, RZ ;  /* 0x0000777144487816 */ /* 0x000fc400000000ff */
[----:B-1----:R-:W-:Y:S01]  /*1fe0*/  PRMT R3, R40, 0x7610, R3 ;  /* 0x0000761028037816 */ /* 0x002fe20000000003 */
[----:B------:R-:W4:Y:S01]  /*1ff0*/  LDL.LU R4, [R1+0x260] ;  /* 0x0002600001047983 */ /* 0x000f220000300800 */
[----:B------:R-:W-:Y:S02]  /*2000*/  PRMT R68, R64, 0x7771, RZ ;  /* 0x0000777140447816 */ /* 0x000fe400000000ff */
[----:B--2---:R-:W-:Y:S01]  /*2010*/  PRMT R0, R5, 0x7610, R0 ;  /* 0x0000761005007816 */ /* 0x004fe20000000000 */
[----:B------:R1:W-:Y:S01]  /*2020*/  STL.S16 [R1+0x234], R12 ;  /* 0x0002340c01007387 */ /* 0x0003e20000100600 */
[----:B------:R-:W-:Y:S02]  /*2030*/  PRMT R64, R60, 0x7771, RZ ;  /* 0x000077713c407816 */ /* 0x000fe400000000ff */
[----:B------:R-:W-:Y:S01]  /*2040*/  PRMT R190, R26, 0x7773, RZ ;  /* 0x000077731abe7816 */ /* 0x000fe200000000ff */
[----:B------:R2:W-:Y:S01]  /*2050*/  STL.S16 [R1+0x22c], R3 ;  /* 0x00022c0301007387 */ /* 0x0005e20000100600 */
[----:B------:R-:W-:-:S02]  /*2060*/  PRMT R146, R149, 0x7770, RZ ;  /* 0x0000777095927816 */ /* 0x000fc400000000ff */
[C---:B------:R-:W-:Y:S01]  /*2070*/  PRMT R102, R149.reuse, 0x7772, RZ ;  /* 0x0000777295667816 */ /* 0x040fe200000000ff */
[----:B------:R-:W-:Y:S01]  /*2080*/  STL.S16 [R1+0x220], R2 ;  /* 0x0002200201007387 */ /* 0x000fe20000100600 */
[----:B------:R-:W-:Y:S02]  /*2090*/  PRMT R150, R149, 0x7773, RZ ;  /* 0x0000777395967816 */ /* 0x000fe400000000ff */
[C---:B------:R-:W-:Y:S01]  /*20a0*/  PRMT R131, R56.reuse, 0x7770, RZ ;  /* 0x0000777038837816 */ /* 0x040fe200000000ff */
[----:B0-----:R-:W4:Y:S01]  /*20b0*/  LDL.LU R17, [R1+0x244] ;  /* 0x0002440001117983 */ /* 0x001f220000300800 */
[C---:B------:R-:W-:Y:S02]  /*20c0*/  PRMT R139, R56.reuse, 0x7772, RZ ;  /* 0x00007772388b7816 */ /* 0x040fe400000000ff */
[----:B------:R-:W-:Y:S01]  /*20d0*/  PRMT R59, R56, 0x7773, RZ ;  /* 0x00007773383b7816 */ /* 0x000fe200000000ff */
[----:B------:R0:W-:Y:S01]  /*20e0*/  STL.S16 [R1+0x224], R0 ;  /* 0x0002240001007387 */ /* 0x0001e20000100600 */
[----:B------:R-:W-:-:S02]  /*20f0*/  PRMT R191, R27, 0x7770, RZ ;  /* 0x000077701bbf7816 */ /* 0x000fc400000000ff */
[C---:B------:R-:W-:Y:S01]  /*2100*/  PRMT R192, R27.reuse, 0x7771, RZ ;  /* 0x000077711bc07816 */ /* 0x040fe200000000ff */
[----:B-1----:R-:W4:Y:S01]  /*2110*/  LDL.LU R12, [R1+0x24c] ;  /* 0x00024c00010c7983 */ /* 0x002f220000300800 */
[C---:B------:R-:W-:Y:S02]  /*2120*/  PRMT R193, R27.reuse, 0x7772, RZ ;  /* 0x000077721bc17816 */ /* 0x040fe400000000ff */
[----:B------:R-:W-:Y:S01]  /*2130*/  PRMT R194, R27, 0x7773, RZ ;  /* 0x000077731bc27816 */ /* 0x000fe200000000ff */
[----:B--2---:R-:W2:Y:S01]  /*2140*/  LDL.LU R3, [R1+0x26c] ;  /* 0x00026c0001037983 */ /* 0x004ea20000300800 */
[C---:B------:R-:W-:Y:S02]  /*2150*/  PRMT R104, R15.reuse, 0x7772, RZ ;  /* 0x000077720f687816 */ /* 0x040fe400000000ff */
[----:B------:R-:W-:Y:S01]  /*2160*/  PRMT R92, R15, 0x7773, RZ ;  /* 0x000077730f5c7816 */ /* 0x000fe200000000ff */
[----:B0-----:R-:W2:Y:S01]  /*2170*/  LDL.LU R0, [R1+0x264] ;  /* 0x0002640001007983 */ /* 0x001ea20000300800 */
[----:B------:R-:W-:-:S02]  /*2180*/  PRMT R133, R52, 0x7770, RZ ;  /* 0x0000777034857816 */ /* 0x000fc400000000ff */
[C---:B------:R-:W-:Y:S01]  /*2190*/  PRMT R141, R52.reuse, 0x7772, RZ ;  /* 0x00007772348d7816 */ /* 0x040fe200000000ff */
[----:B------:R-:W2:Y:S01]  /*21a0*/  LDL.LU R2, [R1+0x268] ;  /* 0x0002680001027983 */ /* 0x000ea20000300800 */
[----:B------:R-:W-:Y:S02]  /*21b0*/  PRMT R55, R52, 0x7773, RZ ;  /* 0x0000777334377816 */ /* 0x000fe400000000ff */
[C---:B------:R-:W-:Y:S01]  /*21c0*/  PRMT R195, R28.reuse, 0x7770, RZ ;  /* 0x000077701cc37816 */ /* 0x040fe200000000ff */
[----:B------:R-:W2:Y:S01]  /*21d0*/  LDL.LU R153, [R1+0x3c8] ;  /* 0x0003c80001997983 */ /* 0x000ea20000300800 */
[C---:B------:R-:W-:Y:S02]  /*21e0*/  PRMT R196, R28.reuse, 0x7771, RZ ;  /* 0x000077711cc47816 */ /* 0x040fe400000000ff */
[C---:B------:R-:W-:Y:S01]  /*21f0*/  PRMT R197, R28.reuse, 0x7772, RZ ;  /* 0x000077721cc57816 */ /* 0x040fe200000000ff */
[----:B------:R0:W-:Y:S01]  /*2200*/  STL [R1+0x3b0], R99 ;  /* 0x0003b06301007387 */ /* 0x0001e20000100800 */
[----:B------:R-:W-:-:S02]  /*2210*/  PRMT R198, R28, 0x7773, RZ ;  /* 0x000077731cc67816 */ /* 0x000fc400000000ff */
[C---:B------:R-:W-:Y:S01]  /*2220*/  PRMT R54, R46.reuse, 0x7770, RZ ;  /* 0x000077702e367816 */ /* 0x040fe200000000ff */
[----:B------:R-:W-:Y:S01]  /*2230*/  STL.S16 [R1+0x238], R95 ;  /* 0x0002385f01007387 */ /* 0x000fe20000100600 */
[C---:B------:R-:W-:Y:S02]  /*2240*/  PRMT R135, R46.reuse, 0x7771, RZ ;  /* 0x000077712e877816 */ /* 0x040fe400000000ff */
[----:B------:R-:W-:Y:S01]  /*2250*/  PRMT R143, R46, 0x7772, RZ ;  /* 0x000077722e8f7816 */ /* 0x000fe200000000ff */
[----:B------:R1:W-:Y:S01]  /*2260*/  STL [R1+0x3b4], R145 ;  /* 0x0003b49101007387 */ /* 0x0003e20000100800 */
[C---:B------:R-:W-:Y:S02]  /*2270*/  PRMT R172, R47.reuse, 0x7770, RZ ;  /* 0x000077702fac7816 */ /* 0x040fe400000000ff */
[----:B------:R-:W-:Y:S01]  /*2280*/  PRMT R251, R47, 0x7772, RZ ;  /* 0x000077722ffb7816 */ /* 0x000fe200000000ff */
[----:B------:R1:W-:Y:S01]  /*2290*/  STL [R1+0x3b8], R144 ;  /* 0x0003b89001007387 */ /* 0x0003e20000100800 */
[----:B------:R-:W-:-:S02]  /*22a0*/  PRMT R24, R10, 0x7770, RZ ;  /* 0x000077700a187816 */ /* 0x000fc400000000ff */
[----:B------:R-:W-:Y:S01]  /*22b0*/  PRMT R60, R56, 0x7771, RZ ;  /* 0x00007771383c7816 */ /* 0x000fe200000000ff */
[----:B0-----:R-:W2:Y:S01]  /*22c0*/  LDL.LU R99, [R1+0x25c] ;  /* 0x00025c0001637983 */ /* 0x001ea20000300800 */
[----:B------:R-:W-:Y:S02]  /*22d0*/  PRMT R252, R47, 0x7773, RZ ;  /* 0x000077732ffc7816 */ /* 0x000fe400000000ff */
[C---:B------:R-:W-:Y:S01]  /*22e0*/  PRMT R227, R36.reuse, 0x7770, RZ ;  /* 0x0000777024e37816 */ /* 0x040fe200000000ff */
[----:B-1----:R-:W2:Y:S01]  /*22f0*/  LDL.LU R145, [R1+0x254] ;  /* 0x0002540001917983 */ /* 0x002ea20000300800 */
[C---:B------:R-:W-:Y:S02]  /*2300*/  PRMT R228, R36.reuse, 0x7771, RZ ;  /* 0x0000777124e47816 */ /* 0x040fe400000000ff */
[C---:B------:R-:W-:Y:S01]  /*2310*/  PRMT R229, R36.reuse, 0x7772, RZ ;  /* 0x0000777224e57816 */ /* 0x040fe200000000ff */
[----:B------:R-:W2:Y:S01]  /*2320*/  LDL.LU R144, [R1+0x250] ;  /* 0x0002500001907983 */ /* 0x000ea20000300800 */
[----:B------:R-:W-:-:S02]  /*2330*/  PRMT R230, R36, 0x7773, RZ ;  /* 0x0000777324e67816 */ /* 0x000fc400000000ff */
        /* <DEDUP_REMOVED lines=68> */
[----:B------:R-:W-:Y:S02]  /*2780*/  PRMT R167, R169, 0x7771, RZ ;  /* 0x00007771a9a77816 */ /* 0x000fe400000000ff */
[----:B---3--:R-:W-:Y:S02]  /*2790*/  PRMT R14, R16, 0x7610, R14 ;  /* 0x00007610100e7816 */ /* 0x008fe4000000000e */
[----:B------:R-:W3:Y:S01]  /*27a0*/  LDL.LU R16, [R1+0x3c0] ;  /* 0x0003c00001107983 */ /* 0x000ee20000300800 */
[----:B----4-:R-:W-:-:S03]  /*27b0*/  PRMT R5, R4, 0x7610, R5 ;  /* 0x0000761004057816 */ /* 0x010fc60000000005 */
[----:B------:R-:W4:Y:S01]  /*27c0*/  LDL.LU R4, [R1+0x3a8] ;  /* 0x0003a80001047983 */ /* 0x000f220000300800 */
[----:B------:R-:W-:Y:S02]  /*27d0*/  PRMT R26, R10, 0x7772, RZ ;  /* 0x000077720a1a7816 */ /* 0x000fe400000000ff */
[----:B------:R-:W-:Y:S02]  /*27e0*/  PRMT R149, R15, 0x7770, RZ ;  /* 0x000077700f957816 */ /* 0x000fe400000000ff */
[----:B------:R-:W-:Y:S02]  /*27f0*/  PRMT R56, R52, 0x7771, RZ ;  /* 0x0000777134387816 */ /* 0x000fe400000000ff */
[----:B------:R-:W-:Y:S02]  /*2800*/  PRMT R13, R17, 0x7610, R13 ;  /* 0x00007610110d7816 */ /* 0x000fe4000000000d */
[----:B------:R-:W4:Y:S01]  /*2810*/  LDL.LU R17, [R1+0x3c4] ;  /* 0x0003c40001117983 */ /* 0x000f220000300800 */
[----:B------:R-:W-:-:S02]  /*2820*/  PRMT R27, R11, 0x7770, RZ ;  /* 0x000077700b1b7816 */ /* 0x000fc400000000ff */
[----:B------:R-:W-:Y:S02]  /*2830*/  PRMT R52, R46, 0x7773, RZ ;  /* 0x000077732e347816 */ /* 0x000fe400000000ff */
[----:B------:R-:W-:Y:S02]  /*2840*/  PRMT R15, R47, 0x7771, RZ ;  /* 0x000077712f0f7816 */ /* 0x000fe400000000ff */
[----:B--2---:R-:W-:Y:S02]  /*2850*/  PRMT R7, R3, 0x7610, R7 ;  /* 0x0000761003077816 */ /* 0x004fe40000000007 */
[----:B------:R-:W2:Y:S01]  /*2860*/  LDL.LU R3, [R1+0x3a0] ;  /* 0x0003a00001037983 */ /* 0x000ea20000300800 */
[----:B------:R-:W-:-:S03]  /*2870*/  PRMT R6, R0, 0x7610, R6 ;  /* 0x0000761000067816 */ /* 0x000fc60000000006 */
[----:B------:R-:W4:Y:S01]  /*2880*/  LDL.LU R0, [R1+0x3a4] ;  /* 0x0003a40001007983 */ /* 0x000f220000300800 */
[----:B------:R-:W-:-:S03]  /*2890*/  PRMT R8, R2, 0x7610, R8 ;  /* 0x0000761002087816 */ /* 0x000fc60000000008 */
[----:B------:R-:W4:Y:S01]  /*28a0*/  LDL.LU R2, [R1+0x39c] ;  /* 0x00039c0001027983 */ /* 0x000f220000300800 */
[----:B------:R-:W-:Y:S02]  /*28b0*/  PRMT R28, R11, 0x7771, RZ ;  /* 0x000077710b1c7816 */ /* 0x000fe400000000ff */
[----:B------:R-:W-:Y:S02]  /*28c0*/  PRMT R40, R22, 0x7610, R40 ;  /* 0x0000761016287816 */ /* 0x000fe40000000028 */
[C---:B------:R-:W-:Y:S02]  /*28d0*/  PRMT R46, R20.reuse, 0x7770, RZ ;  /* 0x00007770142e7816 */ /* 0x040fe400000000ff */
[C---:B------:R-:W-:Y:S02]  /*28e0*/  PRMT R47, R20.reuse, 0x7771, RZ ;  /* 0x00007771142f7816 */ /* 0x040fe400000000ff */
[----:B------:R-:W-:Y:S02]  /*28f0*/  PRMT R18, R20, 0x7772, RZ ;  /* 0x0000777214127816 */ /* 0x000fe400000000ff */
[----:B------:R-:W-:-:S02]  /*2900*/  PRMT R34, R9, 0x7770, RZ ;  /* 0x0000777009227816 */ /* 0x000fc400000000ff */
[C---:B------:R-:W-:Y:S02]  /*2910*/  PRMT R35, R9.reuse, 0x7771, RZ ;  /* 0x0000777109237816 */ /* 0x040fe400000000ff */
[----:B------:R-:W-:Y:S02]  /*2920*/  PRMT R36, R9, 0x7772, RZ ;  /* 0x0000777209247816 */ /* 0x000fe400000000ff */
[----:B------:R-:W-:Y:S02]  /*2930*/  PRMT R25, R10, 0x7771, RZ ;  /* 0x000077710a197816 */ /* 0x000fe400000000ff */
[----:B------:R-:W-:Y:S02]  /*2940*/  PRMT R29, R11, 0x7772, RZ ;  /* 0x000077720b1d7816 */ /* 0x000fe400000000ff */
[----:B------:R-:W-:Y:S02]  /*2950*/  PRMT R19, R19, 0x7773, RZ ;  /* 0x0000777313137816 */ /* 0x000fe400000000ff */
[----:B------:R-:W-:-:S02]  /*2960*/  PRMT R21, R21, 0x7773, RZ ;  /* 0x0000777315157816 */ /* 0x000fc400000000ff */
        /* <DEDUP_REMOVED lines=15> */
[----:B------:R-:W3:Y:S01]  /*2a60*/  LDL.LU R12, [R1+0x3bc] ;  /* 0x0003bc00010c7983 */ /* 0x000ee20000300800 */
[----:B------:R-:W-:Y:S02]  /*2a70*/  PRMT R22, R24, 0x7610, R22 ;  /* 0x0000761018167816 */ /* 0x000fe40000000016 */
[----:B------:R-:W-:Y:S02]  /*2a80*/  PRMT R20, R20, 0x7773, RZ ;  /* 0x0000777314147816 */ /* 0x000fe400000000ff */
[----:B------:R-:W-:-:S02]  /*2a90*/  PRMT R9, R9, 0x7773, RZ ;  /* 0x0000777309097816 */ /* 0x000fc400000000ff */
[----:B------:R-:W-:Y:S02]  /*2aa0*/  PRMT R10, R10, 0x7773, RZ ;  /* 0x000077730a0a7816 */ /* 0x000fe400000000ff */
        /* <DEDUP_REMOVED lines=19> */
[----:B------:R-:W-:-:S03]  /*2be0*/  PRMT R169, R169, 0x7773, RZ ;  /* 0x00007773a9a97816 */ /* 0x000fc600000000ff */
[----:B------:R0:W5:Y:S04]  /*2bf0*/  LDL.LU R99, [R1+0x3b0] ;  /* 0x0003b00001637983 */ /* 0x0001680000300800 */
[----:B------:R0:W5:Y:S01]  /*2c00*/  LDL.LU R95, [R1+0x3ac] ;  /* 0x0003ac00015f7983 */ /* 0x0001620000300800 */
[----:B--2---:R-:W-:-:S03]  /*2c10*/  PRMT R10, R3, 0x7610, R10 ;  /* 0x00007610030a7816 */ /* 0x004fc6000000000a */
[----:B------:R0:W5:Y:S01]  /*2c20*/  LDL.LU R3, [R1+0x394] ;  /* 0x0003940001037983 */ /* 0x0001620000300800 */
[----:B----4-:R-:W-:-:S03]  /*2c30*/  PRMT R11, R0, 0x7610, R11 ;  /* 0x00007610000b7816 */ /* 0x010fc6000000000b */
[----:B------:R0:W5:Y:S01]  /*2c40*/  LDL.LU R0, [R1+0x390] ;  /* 0x0003900001007983 */ /* 0x0001620000300800 */
[----:B------:R-:W-:-:S03]  /*2c50*/  PRMT R9, R2, 0x7610, R9 ;  /* 0x0000761002097816 */ /* 0x000fc60000000009 */
[----:B------:R0:W5:Y:S01]  /*2c60*/  LDL.LU R2, [R1+0x398] ;  /* 0x0003980001027983 */ /* 0x0001620000300800 */
[----:B---3--:R-:W-:Y:S02]  /*2c70*/  PRMT R17, R12, 0x7610, R17 ;  /* 0x000076100c117816 */ /* 0x008fe40000000011 */
[----:B------:R-:W-:Y:S02]  /*2c80*/  PRMT R12, R4, 0x7610, R12 ;  /* 0x00007610040c7816 */ /* 0x000fe4000000000c */
[----:B------:R0:W5:Y:S05]  /*2c90*/  LDL.LU R4, [R1+0x38c] ;  /* 0x00038c0001047983 */ /* 0x00016a0000300800 */
.L_x_827:
[----:B------:R-:W-:Y:S05]  /*2ca0*/  BSYNC.RECONVERGENT B1 ;  /* 0x0000000000017941 */ /* 0x000fea0003800200 */
.L_x_826:
[----:B-----5:R1:W-:Y:S04]  /*2cb0*/  STL [R1+0x38c], R0 ;  /* 0x00038c0001007387 */ /* 0x0203e80000100800 */
[----:B-1----:R-:W2:Y:S01]  /*2cc0*/  LDL R0, [R1+0x240] ;  /* 0x0002400001007983 */ /* 0x002ea20000100800 */
[----:B------:R-:W-:Y:S01]  /*2cd0*/  BSSY.RECONVERGENT B1, `(.L_x_828) ;  /* 0x00004b0000017945 */ /* 0x000fe20003800200 */
[----:B--2---:R-:W-:Y:S02]  /*2ce0*/  ISETP.GE.U32.AND P0, PT, R0, R4, PT ;  /* 0x000000040000720c */ /* 0x004fe40003f06070 */
[----:B------:R1:W5:Y:S11]  /*2cf0*/  LDL.LU R0, [R1+0x38c] ;  /* 0x00038c0001007983 */ /* 0x0003760000300800 */
[----:B-1----:R-:W-:Y:S05]  /*2d00*/  @P0 BRA `(.L_x_829) ;  /* 0x0000004800b00947 */ /* 0x002fea0003800000 */
.L_x_835:
[----:B-----5:R-:W-:Y:S01]  /*2d10*/  LOP3.LUT R6, R6, 0xffff, RZ, 0xc0, !PT ;  /* 0x0000ffff06067812 */ /* 0x020fe200078ec0ff */
[----:B------:R1:W-:Y:S01]  /*2d20*/  STL [R1+0x38c], R3 ;  /* 0x00038c0301007387 */ /* 0x0003e20000100800 */
[----:B------:R-:W-:Y:S02]  /*2d30*/  LOP3.LUT R5, R5, 0xffff, RZ, 0xc0, !PT ;  /* 0x0000ffff05057812 */ /* 0x000fe400078ec0ff */
[----:B------:R-:W-:Y:S01]  /*2d40*/  LOP3.LUT R29, R29, 0xffff, RZ, 0xc0, !PT ;  /* 0x0000ffff1d1d7812 */ /* 0x000fe200078ec0ff */
[----:B------:R2:W-:Y:S01]  /*2d50*/  STL [R1+0x390], R2 ;  /* 0x0003900201007387 */ /* 0x0005e20000100800 */
[----:B------:R-:W-:Y:S02]  /*2d60*/  LOP3.LUT R28, R28, 0xffff, RZ, 0xc0, !PT ;  /* 0x0000ffff1c1c7812 */ /* 0x000fe400078ec0ff */
[----:B------:R-:W-:Y:S01]  /*2d70*/  LOP3.LUT R30, R30, 0xffff, RZ, 0xc0, !PT ;  /* 0x0000ffff1e1e7812 */ /* 0x000fe200078ec0ff */
[----:B-----5:R3:W-:Y:S01]  /*2d80*/  STL [R1+0x394], R0 ;  /* 0x0003940001007387 */ /* 0x0207e20000100800 */
[----:B------:R-:W-:-:S02]  /*2d90*/  LOP3.LUT R31, R31, 0xffff, RZ, 0xc0, !PT ;  /* 0x0000ffff1f1f7812 */ /* 0x000fc400078ec0ff */
[----:B-1----:R-:W-:Y:S02]  /*2da0*/  PRMT R3, R5, 0x3340, R6 ;  /* 0x0000334005037816 */ /* 0x002fe40000000006 */
[----:B------:R-:W-:Y:S02]  /*2db0*/  PRMT R5, R28, 0x3340, R29 ;  /* 0x000033401c057816 */ /* 0x000fe4000000001d */
[----:B------:R-:W-:Y:S02]  /*2dc0*/  PRMT R29, R30, 0x3340, R31 ;  /* 0x000033401e1d7816 */ /* 0x000fe4000000001f */
[----:B------:R-:W4:Y:S01]  /*2dd0*/  LDL R30, [R1+0x240] ;  /* 0x00024000011e7983 */ /* 0x000f220000100800 */
[----:B------:R-:W-:Y:S02]  /*2de0*/  LOP3.LUT R17, R17, 0xffff, RZ, 0xc0, !PT ;  /* 0x0000ffff11117812 */ /* 0x000fe400078ec0ff */
[----:B------:R-:W-:Y:S02]  /*2df0*/  LOP3.LUT R16, R16, 0xffff, RZ, 0xc0, !PT ;  /* 0x0000ffff10107812 */ /* 0x000fe400078ec0ff */
[----:B------:R-:W-:-:S02]  /*2e00*/  LOP3.LUT R14, R14, 0xffff, RZ, 0xc0, !PT ;  /* 0x0000ffff0e0e7812 */ /* 0x000fc400078ec0ff */
[----:B------:R-:W-:Y:S02]  /*2e10*/  LOP3.LUT R13, R13, 0xffff, RZ, 0xc0, !PT ;  /* 0x0000ffff0d0d7812 */ /* 0x000fe400078ec0ff */
[----:B------:R-:W-:Y:S02]  /*2e20*/  PRMT R4, R16, 0x3340, R17 ;  /* 0x0000334010047816 */ /* 0x000fe40000000011 */
[----:B------:R-:W-:Y:S02]  /*2e30*/  LOP3.LUT R25, R25, 0xffff, RZ, 0xc0, !PT ;  /* 0x0000ffff19197812 */ /* 0x000fe400078ec0ff */
[----:B------:R-:W-:Y:S02]  /*2e40*/  LOP3.LUT R24, R24, 0xffff, RZ, 0xc0, !PT ;  /* 0x0000ffff18187812 */ /* 0x000fe400078ec0ff */
[----:B------:R-:W-:Y:S01]  /*2e50*/  PRMT R14, R13, 0x3340, R14 ;  /* 0x000033400d0e7816 */ /* 0x000fe2000000000e */
[----:B------:R-:W-:Y:S01]  /*2e60*/  IMAD.MOV.U32 R13, RZ, RZ, R4 ;  /* 0x000000ffff0d7224 */ /* 0x000fe200078e0004 */
[----:B------:R-:W-:-:S02]  /*2e70*/  LOP3.LUT R27, R27, 0xffff, RZ, 0xc0, !PT ;  /* 0x0000ffff1b1b7812 */ /* 0x000fc400078ec0ff */
[----:B------:R-:W-:Y:S02]  /*2e80*/  LOP3.LUT R26, R26, 0xffff, RZ, 0xc0, !PT ;  /* 0x0000ffff1a1a7812 */ /* 0x000fe400078ec0ff */
[----:B------:R-:W-:Y:S02]  /*2e90*/  LOP3.LUT R23, R23, 0xffff, RZ, 0xc0, !PT ;  /* 0x0000ffff17177812 */ /* 0x000fe400078ec0ff */
[----:B------:R-:W-:Y:S02]  /*2ea0*/  LOP3.LUT R22, R22, 0xffff, RZ, 0xc0, !PT ;  /* 0x0000ffff16167812 */ /* 0x000fe400078ec0ff */
[----:B------:R-:W-:Y:S01]  /*2eb0*/  PRMT R4, R24, 0x3340, R25 ;  /* 0x0000334018047816 */ /* 0x000fe20000000019 */
[----:B------:R-:W-:Y:S01]  /*2ec0*/  IMAD.MOV.U32 R24, RZ, RZ, R5 ;  /* 0x000000ffff187224 */ /* 0x000fe200078e0005 */
[----:B------:R-:W-:Y:S02]  /*2ed0*/  LOP3.LUT R178, R178, 0xffff, RZ, 0xc0, !PT ;  /* 0x0000ffffb2b27812 */ /* 0x000fe400078ec0ff */
[----:B------:R-:W-:-:S02]  /*2ee0*/  LOP3.LUT R177, R177, 0xffff, RZ, 0xc0, !PT ;  /* 0x0000ffffb1b17812 */ /* 0x000fc400078ec0ff */
[----:B------:R-:W-:Y:S02]  /*2ef0*/  PRMT R6, R26, 0x3340, R27 ;  /* 0x000033401a067816 */ /* 0x000fe4000000001b */
[----:B------:R-:W-:Y:S02]  /*2f00*/  LOP3.LUT R12, R12, 0xffff, RZ, 0xc0, !PT ;  /* 0x0000ffff0c0c7812 */ /* 0x000fe400078ec0ff */
[----:B------:R-:W-:Y:S01]  /*2f10*/  LOP3.LUT R11, R11, 0xffff, RZ, 0xc0, !PT ;  /* 0x0000ffff0b0b7812 */ /* 0x000fe200078ec0ff */
[----:B------:R-:W-:Y:S01]  /*2f20*/  IMAD.MOV.U32 R25, RZ, RZ, R6 ;  /* 0x000000ffff197224 */ /* 0x000fe200078e0006 */
[----:B------:R-:W-:Y:S01]  /*2f30*/  PRMT R26, R22, 0x3340, R23 ;  /* 0x00003340161a7816 */ /* 0x000fe20000000017 */
[----:B------:R-:W-:Y:S01]  /*2f40*/  IMAD.MOV.U32 R23, RZ, RZ, R4 ;  /* 0x000000ffff177224 */ /* 0x000fe200078e0004 */
[----:B------:R-:W-:Y:S02]  /*2f50*/  LOP3.LUT R176, R176, 0xffff, RZ, 0xc0, !PT ;  /* 0x0000ffffb0b07812 */ /* 0x000fe400078ec0ff */
[----:B------:R-:W-:-:S02]  /*2f60*/  LOP3.LUT R175, R175, 0xffff, RZ, 0xc0, !PT ;  /* 0x0000ffffafaf7812 */ /* 0x000fc400078ec0ff */
[----:B------:R-:W-:Y:S02]  /*2f70*/  PRMT R5, R177, 0x3340, R178 ;  /* 0x00003340b1057816 */ /* 0x000fe400000000b2 */
[----:B------:R-:W-:Y:S02]  /*2f80*/  LOP3.LUT R177, R182, 0xffff, RZ, 0xc0, !PT ;  /* 0x0000ffffb6b17812 */ /* 0x000fe400078ec0ff */
[----:B------:R-:W-:Y:S02]  /*2f90*/  LOP3.LUT R4, R181, 0xffff, RZ, 0xc0, !PT ;  /* 0x0000ffffb5047812 */ /* 0x000fe400078ec0ff */
[----:B--2---:R-:W-:Y:S02]  /*2fa0*/  PRMT R2, R11, 0x3340, R12 ;  /* 0x000033400b027816 */ /* 0x004fe4000000000c */
[----:B------:R-:W-:Y:S02]  /*2fb0*/  PRMT R11, R175, 0x3340, R176 ;  /* 0x00003340af0b7816 */ /* 0x000fe400000000b0 */
[----:B------:R-:W-:Y:S01]  /*2fc0*/  LOP3.LUT R176, R174, 0xffff, RZ, 0xc0, !PT ;  /* 0x0000ffffaeb07812 */ /* 0x000fe200078ec0ff */
[----:B------:R1:W-:Y:S01]  /*2fd0*/  STL [R1+0x2c8], R2 ;  /* 0x0002c80201007387 */ /* 0x0003e20000100800 */
        /* <DEDUP_REMOVED lines=40> */
[----:B------:R-:W4:Y:S01]  /*3260*/  LDC.64 R50, c[0x0][0x380] ;  /* 0x0000e000ff327b82 */ /* 0x000f220000000a00 */
        /* <DEDUP_REMOVED lines=79> */
[----:B-1----:R-:W-:Y:S02]  /*3760*/  PRMT R2, R7, 0x3340, R8 ;  /* 0x0000334007027816 */ /* 0x002fe40000000008 */
[----:B------:R-:W-:-:S02]  /*3770*/  PRMT R21, R20, 0x3340, R21 ;  /* 0x0000334014157816 */ /* 0x000fc40000000015 */
[----:B------:R-:W-:Y:S02]  /*3780*/  PRMT R12, R18, 0x3340, R19 ;  /* 0x00003340120c7816 */ /* 0x000fe40000000013 */
[----:B------:R-:W-:Y:S02]  /*3790*/  PRMT R22, R36, 0x3340, R37 ;  /* 0x0000334024167816 */ /* 0x000fe40000000025 */
[----:B------:R-:W-:Y:S02]  /*37a0*/  PRMT R27, R34, 0x3340, R35 ;  /* 0x00003340221b7816 */ /* 0x000fe40000000023 */
[----:B------:R-:W-:Y:S02]  /*37b0*/  PRMT R205, R6, 0x3340, R205 ;  /* 0x0000334006cd7816 */ /* 0x000fe400000000cd */
[----:B------:R-:W-:Y:S01]  /*37c0*/  PRMT R207, R4, 0x3340, R207 ;  /* 0x0000334004cf7816 */ /* 0x000fe200000000cf */
[----:B----4-:R-:W-:Y:S01]  /*37d0*/  IMAD.WIDE.U32 R50, R30, 0x110, R50 ;  /* 0x000001101e327825 */ /* 0x010fe200078e0032 */
        /* <DEDUP_REMOVED lines=35> */
[----:B------:R-:W-:Y:S01]  /*3a10*/  IMAD.MOV.U32 R231, RZ, RZ, R31 ;  /* 0x000000ffffe77224 */ /* 0x000fe200078e001f */
[----:B------:R-:W-:Y:S01]  /*3a20*/  PRMT R192, R217, 0x3340, R192 ;  /* 0x00003340d9c07816 */ /* 0x000fe200000000c0 */
        /* <DEDUP_REMOVED lines=13> */
[----:B------:R-:W-:Y:S01]  /*3b00*/  LOP3.LUT R206, R238, 0xffff, RZ, 0xc0, !PT ;  /* 0x0000ffffeece7812 */ /* 0x000fe200078ec0ff */
[----:B------:R-:W-:Y:S01]  /*3b10*/  IMAD.MOV.U32 R229, RZ, RZ, R23 ;  /* 0x000000ffffe57224 */ /* 0x000fe200078e0017 */
        /* <DEDUP_REMOVED lines=10> */
[----:B------:R-:W2:Y:S01]  /*3bc0*/  LDG.E.64 R170, desc[UR6][R50.64+0x108] ;  /* 0x0001080632aa7981 */ /* 0x000ea2000c1e1b00 */
[----:B------:R-:W-:-:S02]  /*3bd0*/  IMAD.MOV.U32 R228, RZ, RZ, R29 ;  /* 0x000000ffffe47224 */ /* 0x000fc400078e001d */
[----:B------:R-:W-:Y:S01]  /*3be0*/  IMAD.MOV.U32 R235, RZ, RZ, R13 ;  /* 0x000000ffffeb7224 */ /* 0x000fe200078e000d */
[----:B------:R-:W3:Y:S01]  /*3bf0*/  LDG.E.64 R168, desc[UR6][R50.64+0x100] ;  /* 0x0001000632a87981 */ /* 0x000ee2000c1e1b00 */
[----:B------:R-:W-:Y:S02]  /*3c00*/  IMAD.MOV.U32 R236, RZ, RZ, R14 ;  /* 0x000000ffffec7224 */ /* 0x000fe400078e000e */
[----:B------:R-:W-:Y:S01]  /*3c10*/  IMAD.MOV.U32 R223, RZ, RZ, R16 ;  /* 0x000000ffffdf7224 */ /* 0x000fe200078e0010 */
[----:B------:R-:W4:Y:S01]  /*3c20*/  LDG.E.64 R166, desc[UR6][R50.64+0xf8] ;  /* 0x0000f80632a67981 */ /* 0x000f22000c1e1b00 */
[----:B------:R-:W-:Y:S02]  /*3c30*/  IMAD.MOV.U32 R230, RZ, RZ, R17 ;  /* 0x000000ffffe67224 */ /* 0x000fe400078e0011 */
[----:B------:R-:W-:Y:S01]  /*3c40*/  IMAD.MOV.U32 R233, RZ, RZ, R18 ;  /* 0x000000ffffe97224 */ /* 0x000fe200078e0012 */
[----:B------:R-:W4:Y:S01]  /*3c50*/  LDG.E.64 R164, desc[UR6][R50.64+0xf0] ;  /* 0x0000f00632a47981 */ /* 0x000f22000c1e1b00 */
[----:B------:R-:W-:-:S02]  /*3c60*/  IMAD.MOV.U32 R221, RZ, RZ, R19 ;  /* 0x000000ffffdd7224 */ /* 0x000fc400078e0013 */
[----:B------:R-:W-:Y:S01]  /*3c70*/  IMAD.MOV.U32 R224, RZ, RZ, R20 ;  /* 0x000000ffffe07224 */ /* 0x000fe200078e0014 */
[----:B------:R-:W4:Y:S01]  /*3c80*/  LDG.E.64 R162, desc[UR6][R50.64+0xe8] ;  /* 0x0000e80632a27981 */ /* 0x000f22000c1e1b00 */
        /* <DEDUP_REMOVED lines=12> */
[----:B------:R-:W-:-:S03]  /*3d50*/  LOP3.LUT R134, R134, 0xffff, RZ, 0xc0, !PT ;  /* 0x0000ffff86867812 */ /* 0x000fc600078ec0ff */
        /* <DEDUP_REMOVED lines=26> */
[----:B------:R-:W-:-:S02]  /*3f00*/  LOP3.LUT R132, R132, 0xffff, RZ, 0xc0, !PT ;  /* 0x0000ffff84847812 */ /* 0x000fc400078ec0ff */
[----:B------:R-:W-:Y:S01]  /*3f10*/  LOP3.LUT R59, R59, 0xffff, RZ, 0xc0, !PT ;  /* 0x0000ffff3b3b7812 */ /* 0x000fe200078ec0ff */
[----:B------:R-:W2:Y:S01]  /*3f20*/  LDL.LU R247, [R1+0x2c8] ;  /* 0x0002c80001f77983 */ /* 0x000ea20000300800 */
[----:B-1----:R-:W-:Y:S02]  /*3f30*/  LOP3.LUT R51, R58, 0xffff, RZ, 0xc0, !PT ;  /* 0x0000ffff3a337812 */ /* 0x002fe400078ec0ff */
[----:B------:R-:W-:Y:S02]  /*3f40*/  LOP3.LUT R50, R141, 0xffff, RZ, 0xc0, !PT ;  /* 0x0000ffff8d327812 */ /* 0x000fe400078ec0ff */
[----:B------:R-:W-:Y:S02]  /*3f50*/  PRMT R134, R51, 0x3340, R134 ;  /* 0x0000334033867816 */ /* 0x000fe40000000086 */
        /* <DEDUP_REMOVED lines=72> */
[----:B------:R-:W-:Y:S02]  /*43e0*/  PRMT R94, R51, 0x3340, R108 ;  /* 0x00003340335e7816 */ /* 0x000fe4000000006c */
[----:B------:R-:W3:Y:S01]  /*43f0*/  LDL.LU R51, [R1+0x220] ;  /* 0x0002200001337983 */ /* 0x000ee20000300800 */
[----:B------:R-:W-:-:S02]  /*4400*/  LOP3.LUT R237, R237, 0xffff, RZ, 0xc0, !PT ;  /* 0x0000ffffeded7812 */ /* 0x000fc400078ec0ff */
[----:B------:R-:W-:Y:S02]  /*4410*/  LOP3.LUT R90, R88, 0xffff, RZ, 0xc0, !PT ;  /* 0x0000ffff585a7812 */ /* 0x000fe400078ec0ff */
[----:B------:R-:W-:Y:S02]  /*4420*/  PRMT R206, R237, 0x3340, R206 ;  /* 0x00003340edce7816 */ /* 0x000fe400000000ce */
[----:B------:R-:W4:Y:S01]  /*4430*/  LDL.LU R237, [R1+0x224] ;  /* 0x0002240001ed7983 */ /* 0x000f220000300800 */
[----:B------:R-:W-:-:S03]  /*4440*/  PRMT R90, R55, 0x3340, R90 ;  /* 0x00003340375a7816 */ /* 0x000fc6000000005a */
[----:B------:R-:W2:Y:S01]  /*4450*/  LDL.LU R55, [R1+0x22c] ;  /* 0x00022c0001377983 */ /* 0x000ea20000300800 */
        /* <DEDUP_REMOVED lines=11> */
[----:B---3--:R-:W-:-:S04]  /*4510*/  LOP3.LUT R51, R51, 0xffff, RZ, 0xc0, !PT ;  /* 0x0000ffff33337812 */ /* 0x008fc800078ec0ff */
[----:B------:R-:W-:Y:S02]  /*4520*/  PRMT R92, R98, 0x3340, R51 ;  /* 0x00003340625c7816 */ /* 0x000fe40000000033 */
[----:B------:R-:W3:Y:S01]  /*4530*/  LDL.LU R51, [R1+0x228] ;  /* 0x0002280001337983 */ /* 0x000ee20000300800 */
[----:B----4-:R-:W-:-:S04]  /*4540*/  LOP3.LUT R50, R237, 0xffff, RZ, 0xc0, !PT ;  /* 0x0000ffffed327812 */ /* 0x010fc800078ec0ff */
[----:B------:R-:W-:Y:S02]  /*4550*/  PRMT R93, R93, 0x3340, R50 ;  /* 0x000033405d5d7816 */ /* 0x000fe40000000032 */
[----:B--2---:R-:W-:Y:S02]  /*4560*/  LOP3.LUT R50, R55, 0xffff, RZ, 0xc0, !PT ;  /* 0x0000ffff37327812 */ /* 0x004fe400078ec0ff */
[----:B------:R-:W2:Y:S02]  /*4570*/  LDL.LU R55, [R1+0x234] ;  /* 0x0002340001377983 */ /* 0x000ea40000300800 */
[----:B------:R-:W-:Y:S02]  /*4580*/  PRMT R102, R149, 0x3340, R50 ;  /* 0x0000334095667816 */ /* 0x000fe40000000032 */
        /* <DEDUP_REMOVED lines=12> */
[----:B------:R-:W4:Y:S01]  /*4650*/  LDL.LU R56, [R1+0x23c] ;  /* 0x00023c0001387983 */ /* 0x000f220000300800 */
[----:B------:R-:W-:Y:S02]  /*4660*/  LOP3.LUT R104, R104, 0xffff, RZ, 0xc0, !PT ;  /* 0x0000ffff68687812 */ /* 0x000fe400078ec0ff */
        /* <DEDUP_REMOVED lines=8> */
[----:B---3--:R-:W-:-:S04]  /*46f0*/  LOP3.LUT R51, R51, 0xffff, RZ, 0xc0, !PT ;  /* 0x0000ffff33337812 */ /* 0x008fc800078ec0ff */
[----:B------:R-:W-:Y:S02]  /*4700*/  PRMT R103, R54, 0x3340, R51 ;  /* 0x0000334036677816 */ /* 0x000fe40000000033 */
[----:B------:R-:W3:Y:S01]  /*4710*/  LDL.LU R54, [R1+0x238] ;  /* 0x0002380001367983 */ /* 0x000ee20000300800 */
[----:B------:R-:W-:Y:S02]  /*4720*/  LOP3.LUT R51, R146, 0xffff, RZ, 0xc0, !PT ;  /* 0x0000ffff92337812 */ /* 0x000fe400078ec0ff */
[----:B--2---:R-:W-:Y:S02]  /*4730*/  LOP3.LUT R104, R55, 0xffff, RZ, 0xc0, !PT ;  /* 0x0000ffff37687812 */ /* 0x004fe400078ec0ff */
[----:B------:R-:W-:Y:S02]  /*4740*/  LOP3.LUT R55, R96, 0xffff, RZ, 0xc0, !PT ;  /* 0x0000ffff60377812 */ /* 0x000fe400078ec0ff */
[----:B----4-:R-:W-:Y:S02]  /*4750*/  LOP3.LUT R50, R50, 0xffff, RZ, 0xc0, !PT ;  /* 0x0000ffff32327812 */ /* 0x010fe400078ec0ff */
[----:B------:R-:W-:-:S02]  /*4760*/  PRMT R104, R51, 0x3340, R104 ;  /* 0x0000334033687816 */ /* 0x000fc40000000068 */
[----:B------:R-:W-:Y:S02]  /*4770*/  PRMT R101, R55, 0x3340, R50 ;  /* 0x0000334037657816 */ /* 0x000fe40000000032 */
[----:B------:R-:W-:Y:S02]  /*4780*/  PRMT R51, R0, 0x5410, R247 ;  /* 0x0000541000337816 */ /* 0x000fe400000000f7 */
[----:B------:R-:W-:Y:S01]  /*4790*/  PRMT R50, R3, 0x5410, R2 ;  /* 0x0000541003327816 */ /* 0x000fe20000000002 */
[----:B------:R-:W2:Y:S04]  /*47a0*/  LDL.LU R0, [R1+0x394] ;  /* 0x0003940001007983 */ /* 0x000ea80000300800 */
[----:B------:R-:W4:Y:S04]  /*47b0*/  LDL.LU R2, [R1+0x390] ;  /* 0x0003900001027983 */ /* 0x000f280000300800 */
        /* <DEDUP_REMOVED lines=19> */
[----:B------:R1:W-:Y:S01]  /*48f0*/  STL.64 [R1+0x10], R50 ;  /* 0x0000103201007387 */ /* 0x0003e20000100a00 */
        /* <DEDUP_REMOVED lines=98> */
[----:B------:R-:W-:Y:S01]  /*4f20*/  STL.64 [R1+0xb0], R132 ;  /* 0x0000b08401007387 */ /* 0x000fe20000100a00 */
[----:B---3--:R-:W-:-:S02]  /*4f30*/  LOP3.LUT R106, R54, 0xffff, RZ, 0xc0, !PT ;  /* 0x0000ffff366a7812 */ /* 0x008fc400078ec0ff */
[----:B------:R-:W-:Y:S02]  /*4f40*/  PRMT R54, R236, 0x5410, R235 ;  /* 0x00005410ec367816 */ /* 0x000fe400000000eb */
[----:B------:R-:W-:Y:S02]  /*4f50*/  PRMT R106, R61, 0x3340, R106 ;  /* 0x000033403d6a7816 */ /* 0x000fe4000000006a */
[----:B------:R-:W-:Y:S01]  /*4f60*/  PRMT R61, R242, 0x5410, R240 ;  /* 0x00005410f23d7816 */ /* 0x000fe200000000f0 */
[----:B------:R1:W-:Y:S01]  /*4f70*/  STL.64 [R1+0x18], R54 ;  /* 0x0000183601007387 */ /* 0x0003e20000100a00 */
[----:B------:R-:W-:-:S03]  /*4f80*/  PRMT R98, R106, 0x5410, R95 ;  /* 0x000054106a627816 */ /* 0x000fc6000000005f */
[----:B------:R-:W-:Y:S01]  /*4f90*/  STL.64 [R1+0x28], R60 ;  /* 0x0000283c01007387 */ /* 0x000fe20000100a00 */
[----:B-1----:R-:W-:Y:S02]  /*4fa0*/  PRMT R55, R218, 0x5410, R216 ;  /* 0x00005410da377816 */ /* 0x002fe400000000d8 */
        /* <DEDUP_REMOVED lines=43> */
[----:B--2---:R-:W-:Y:S04]  /*5260*/  STL [R1], R0 ;  /* 0x0000000001007387 */ /* 0x004fe80000100800 */
[----:B----4-:R-:W-:Y:S04]  /*5270*/  STL.64 [R1+0x8], R2 ;  /* 0x0000080201007387 */ /* 0x010fe80000100a00 */
[----:B------:R-:W-:Y:S04]  /*5280*/  STL [R1+0x110], R189 ;  /* 0x000110bd01007387 */ /* 0x000fe80000100800 */
[----:B------:R-:W-:Y:S01]  /*5290*/  STL.64 [R1+0x118], R48 ;  /* 0x0001183001007387 */ /* 0x000fe20000100a00 */
[----:B------:R-:W-:Y:S03]  /*52a0*/  BSSY.RECONVERGENT B2, `(.L_x_830) ;  /* 0x000000b000027945 */ /* 0x000fe60003800200 */
[----:B------:R1:W-:Y:S04]  /*52b0*/  STL.64 [R1+0x1c8], R4 ;  /* 0x0001c80401007387 */ /* 0x0003e80000100a00 */
[----:B------:R2:W-:Y:S01]  /*52c0*/  STL.64 [R1+0x1c0], R6 ;  /* 0x0001c00601007387 */ /* 0x0005e20000100a00 */
[----:B-1----:R-:W-:Y:S01]  /*52d0*/  PRMT R4, R46, 0x7770, RZ ;  /* 0x000077702e047816 */ /* 0x002fe200000000ff */
[----:B--2---:R-:W-:-:S07]  /*52e0*/  IMAD.MOV.U32 R6, RZ, RZ, RZ ;  /* 0x000000ffff067224 */ /* 0x004fce00078e00ff */
.L_x_831:
[----:B------:R-:W-:-:S05]  /*52f0*/  IMAD.IADD R7, R1, 0x1, R6 ;  /* 0x0000000101077824 */ /* 0x000fca00078e0206 */
[----:B------:R-:W2:Y:S02]  /*5300*/  LDL.U8 R5, [R7+0x10] ;  /* 0x0000100007057983 */ /* 0x000ea40000100000 */
[----:B--2---:R-:W-:Y:S01]  /*5310*/  ISETP.NE.AND P0, PT, R5, RZ, PT ;  /* 0x000000ff0500720c */ /* 0x004fe20003f05270 */
[----:B------:R-:W-:Y:S02]  /*5320*/  IMAD.MOV.U32 R5, RZ, RZ, R6 ;  /* 0x000000ffff057224 */ /* 0x000fe400078e0006 */
[----:B------:R-:W-:-:S10]  /*5330*/  VIADD R6, R6, 0x1 ;  /* 0x0000000106067836 */ /* 0x000fd40000000000 */
[----:B------:R-:W-:Y:S05]  /*5340*/  @P0 BRA `(.L_x_831) ;  /* 0xfffffffc00e80947 */ /* 0x000fea000383ffff */
[----:B------:R-:W-:Y:S05]  /*5350*/  BSYNC.RECONVERGENT B2 ;  /* 0x0000000000027941 */ /* 0x000fea0003800200 */
.L_x_830:
[----:B------:R-:W-:Y:S01]  /*5360*/  LOP3.LUT P0, RZ, R4, 0xff, RZ, 0xc0, !PT ;  /* 0x000000ff04ff7812 */ /* 0x000fe2000780c0ff */
[----:B------:R-:W-:Y:S01]  /*5370*/  BSSY.RECONVERGENT B2, `(.L_x_832) ;  /* 0x000000c000027945 */ /* 0x000fe20003800200 */
[----:B------:R-:W-:-:S11]  /*5380*/  IMAD.MOV.U32 R6, RZ, RZ, R5 ;  /* 0x000000ffff067224 */ /* 0x000fd600078e0005 */
[----:B------:R-:W-:Y:S05]  /*5390*/  @!P0 BRA `(.L_x_833) ;  /* 0x0000000000248947 */ /* 0x000fea0003800000 */
[----:B------:R-:W-:-:S07]  /*53a0*/  IMAD.MOV.U32 R8, RZ, RZ, RZ ;  /* 0x000000ffff087224 */ /* 0x000fce00078e00ff */
.L_x_834:
        /* <DEDUP_REMOVED lines=8> */
.L_x_833:
[----:B------:R-:W-:Y:S05]  /*5430*/  BSYNC.RECONVERGENT B2 ;  /* 0x0000000000027941 */ /* 0x000fea0003800200 */
.L_x_832:
[----:B------:R-:W-:Y:S01]  /*5440*/  IMAD.IADD R6, R1, 0x1, R6 ;  /* 0x0000000101067824 */ /* 0x000fe200078e0206 */
[----:B------:R-:W1:Y:S04]  /*5450*/  LDCU UR4, c[0x0][0x390] ;  /* 0x00007200ff0477ac */ /* 0x000e680008000800 */
[----:B------:R2:W-:Y:S04]  /*5460*/  STL.U8 [R6+0x10], RZ ;  /* 0x000010ff06007387 */ /* 0x0005e80000100000 */
[----:B------:R-:W3:Y:S04]  /*5470*/  LDL.64 R4, [R1+0x108] ;  /* 0x0001080001047983 */ /* 0x000ee80000100a00 */
[----:B------:R-:W4:Y:S04]  /*5480*/  LDL.64 R14, [R1+0xe0] ;  /* 0x0000e000010e7983 */ /* 0x000f280000100a00 */
[----:B------:R-:W4:Y:S04]  /*5490*/  LDL.64 R12, [R1+0xe8] ;  /* 0x0000e800010c7983 */ /* 0x000f280000100a00 */
[----:B------:R-:W4:Y:S04]  /*54a0*/  LDL.64 R10, [R1+0xf0] ;  /* 0x0000f000010a7983 */ /* 0x000f280000100a00 */
[----:B------:R-:W4:Y:S04]  /*54b0*/  LDL.64 R8, [R1+0xf8] ;  /* 0x0000f80001087983 */ /* 0x000f280000100a00 */
[----:B------:R-:W4:Y:S04]  /*54c0*/  LDL.64 R46, [R1+0x10] ;  /* 0x00001000012e7983 */ /* 0x000f280000100a00 */
[----:B--2---:R-:W2:Y:S04]  /*54d0*/  LDL.64 R6, [R1+0x100] ;  /* 0x0001000001067983 */ /* 0x004ea80000100a00 */
        /* <DEDUP_REMOVED lines=10> */
[----:B------:R-:W-:-:S03]  /*5580*/  DADD R2, R48, R2 ;  /* 0x0000000030027229 */ /* 0x000fc60000000002 */
        /* <DEDUP_REMOVED lines=19> */
[----:B---3--:R-:W-:-:S05]  /*56c0*/  PRMT R5, R15, 0x7770, RZ ;  /* 0x000077700f057816 */ /* 0x008fca00000000ff */
        /* <DEDUP_REMOVED lines=24> */
[----:B------:R3:W-:Y:S01]  /*5850*/  STL [R1+0x288], R5 ;  /* 0x0002880501007387 */ /* 0x0007e20000100800 */
[----:B------:R-:W-:Y:S02]  /*5860*/  PRMT R146, R46, 0x7771, RZ ;  /* 0x000077712e927816 */ /* 0x000fe400000000ff */
[----:B---3--:R-:W-:-:S05]  /*5870*/  PRMT R5, R9, 0x7772, RZ ;  /* 0x0000777209057816 */ /* 0x008fca00000000ff */
[----:B------:R2:W-:Y:S04]  /*5880*/  STL [R1+0x294], R5 ;  /* 0x0002940501007387 */ /* 0x0005e80000100800 */
[----:B------:R3:W-:Y:S01]  /*5890*/  STL [R1+0x428], R146 ;  /* 0x0004289201007387 */ /* 0x0007e20000100800 */
[----:B--2---:R-:W-:Y:S02]  /*58a0*/  PRMT R5, R6, 0x7770, RZ ;  /* 0x0000777006057816 */ /* 0x004fe400000000ff */
[----:B---3--:R-:W-:-:S03]  /*58b0*/  PRMT R146, R15, 0x7771, RZ ;  /* 0x000077710f927816 */ /* 0x008fc600000000ff */
        /* <DEDUP_REMOVED lines=41> */
[----:B------:R3:W-:Y:S04]  /*5b50*/  STL [R1+0x27c], R146 ;  /* 0x00027c9201007387 */ /* 0x0007e80000100800 */
[----:B--2---:R-:W2:Y:S01]  /*5b60*/  LDL.LU R5, [R1+0x42c] ;  /* 0x00042c0001057983 */ /* 0x004ea20000300800 */
[----:B---3--:R-:W-:-:S05]  /*5b70*/  PRMT R146, R8, 0x7773, RZ ;  /* 0x0000777308927816 */ /* 0x008fca00000000ff */
[----:B------:R3:W-:Y:S02]  /*5b80*/  STL [R1+0x280], R146 ;  /* 0x0002809201007387 */ /* 0x0007e40000100800 */
[----:B---3--:R-:W-:-:S05]  /*5b90*/  PRMT R146, R9, 0x7771, RZ ;  /* 0x0000777109927816 */ /* 0x008fca00000000ff */
[----:B------:R3:W-:Y:S02]  /*5ba0*/  STL [R1+0x28c], R146 ;  /* 0x00028c9201007387 */ /* 0x0007e40000100800 */
[----:B---3--:R-:W-:-:S05]  /*5bb0*/  PRMT R146, R9, 0x7773, RZ ;  /* 0x0000777309927816 */ /* 0x008fca00000000ff */
[----:B------:R3:W-:Y:S04]  /*5bc0*/  STL [R1+0x290], R146 ;  /* 0x0002909201007387 */ /* 0x0007e80000100800 */
[----:B---3--:R-:W3:Y:S01]  /*5bd0*/  LDL.LU R146, [R1+0x240] ;  /* 0x0002400001927983 */ /* 0x008ee20000300800 */
[----:B------:R-:W-:-:S05]  /*5be0*/  PRMT R4, R4, 0x7773, RZ ;  /* 0x0000777304047816 */ /* 0x000fca00000000ff */
[----:B------:R2:W-:Y:S02]  /*5bf0*/  STL [R1+0x2c0], R4 ;  /* 0x0002c00401007387 */ /* 0x0005e40000100800 */
[----:B--2---:R-:W-:-:S05]  /*5c00*/  PRMT R4, R5, 0x7770, RZ ;  /* 0x0000777005047816 */ /* 0x004fca00000000ff */
[----:B------:R2:W-:Y:S02]  /*5c10*/  STL [R1+0x2c8], R4 ;  /* 0x0002c80401007387 */ /* 0x0005e40000100800 */
[----:B--2---:R-:W-:-:S05]  /*5c20*/  PRMT R4, R5, 0x7771, RZ ;  /* 0x0000777105047816 */ /* 0x004fca00000000ff */
[----:B------:R2:W-:Y:S02]  /*5c30*/  STL [R1+0x2cc], R4 ;  /* 0x0002cc0401007387 */ /* 0x0005e40000100800 */
[----:B--2---:R-:W-:-:S05]  /*5c40*/  PRMT R4, R5, 0x7772, RZ ;  /* 0x0000777205047816 */ /* 0x004fca00000000ff */
[----:B------:R2:W-:Y:S02]  /*5c50*/  STL [R1+0x2d4], R4 ;  /* 0x0002d40401007387 */ /* 0x0005e40000100800 */
[----:B--2---:R-:W-:Y:S01]  /*5c60*/  PRMT R4, R5, 0x7773, RZ ;  /* 0x0000777305047816 */ /* 0x004fe200000000ff */
[----:B---3--:R-:W-:-:S04]  /*5c70*/  VIADD R146, R146, 0xc0 ;  /* 0x000000c092927836 */ /* 0x008fc80000000000 */
[----:B------:R1:W-:Y:S04]  /*5c80*/  STL [R1+0x2d0], R4 ;  /* 0x0002d00401007387 */ /* 0x0003e80000100800 */
[----:B------:R2:W-:Y:S01]  /*5c90*/  STL [R1+0x240], R146 ;  /* 0x0002409201007387 */ /* 0x0005e20000100800 */
[----:B-1----:R-:W-:-:S05]  /*5ca0*/  IMAD.U32 R4, RZ, RZ, UR4 ;  /* 0x00000004ff047e24 */ /* 0x002fca000f8e00ff */
[----:B------:R-:W-:Y:S02]  /*5cb0*/  ISETP.GE.AND P0, PT, R146, R4, PT ;  /* 0x000000049200720c */ /* 0x000fe40003f06270 */
[----:B--2---:R-:W2:Y:S01]  /*5cc0*/  LDL.LU R146, [R1+0x428] ;  /* 0x0004280001927983 */ /* 0x004ea20000300800 */
[----:B------:R-:W-:Y:S02]  /*5cd0*/  PRMT R102, R96, 0x7772, RZ ;  /* 0x0000777260667816 */ /* 0x000fe400000000ff */
[C---:B------:R-:W-:Y:S02]  /*5ce0*/  PRMT R129, R24.reuse, 0x7770, RZ ;  /* 0x0000777018817816 */ /* 0x040fe400000000ff */
[C---:B------:R-:W-:Y:S02]  /*5cf0*/  PRMT R64, R24.reuse, 0x7771, RZ ;  /* 0x0000777118407816 */ /* 0x040fe400000000ff */
[C---:B------:R-:W-:Y:S02]  /*5d00*/  PRMT R137, R24.reuse, 0x7772, RZ ;  /* 0x0000777218897816 */ /* 0x040fe400000000ff */
[----:B------:R-:W-:-:S02]  /*5d10*/  PRMT R63, R24, 0x7773, RZ ;  /* 0x00007773183f7816 */ /* 0x000fc400000000ff */
[----:B------:R-:W-:-:S05]  /*5d20*/  PRMT R24, R102, 0x7610, R24 ;  /* 0x0000761066187816 */ /* 0x000fca0000000018 */
[----:B------:R1:W-:Y:S04]  /*5d30*/  STL [R1+0x424], R24 ;  /* 0x0004241801007387 */ /* 0x0003e80000100800 */
[----:B-1----:R-:W3:Y:S01]  /*5d40*/  LDL.LU R24, [R1+0x25c] ;  /* 0x00025c0001187983 */ /* 0x002ee20000300800 */
[----:B--2---:R-:W-:-:S05]  /*5d50*/  PRMT R6, R146, 0x7610, R6 ;  /* 0x0000761092067816 */ /* 0x004fca0000000006 */
[----:B------:R-:W-:Y:S04]  /*5d60*/  STL [R1+0x3a8], R6 ;  /* 0x0003a80601007387 */ /* 0x000fe80000100800 */
[----:B------:R1:W-:Y:S04]  /*5d70*/  STL [R1+0x3b0], R6 ;  /* 0x0003b00601007387 */ /* 0x0003e80000100800 */
[----:B-1----:R-:W2:Y:S01]  /*5d80*/  LDL.LU R6, [R1+0x238] ;  /* 0x0002380001067983 */ /* 0x002ea20000300800 */
[C---:B------:R-:W-:Y:S02]  /*5d90*/  PRMT R108, R105.reuse, 0x7770, RZ ;  /* 0x00007770696c7816 */ /* 0x040fe400000000ff */
[----:B------:R-:W-:-:S02]  /*5da0*/  PRMT R107, R105, 0x7771, RZ ;  /* 0x00007771696b7816 */ /* 0x000fc400000000ff */
[----:B------:R-:W-:Y:S02]  /*5db0*/  PRMT R106, R105, 0x7772, RZ ;  /* 0x00007772696a7816 */ /* 0x000fe400000000ff */
[----:B------:R-:W-:Y:S02]  /*5dc0*/  PRMT R120, R47, 0x7771, RZ ;  /* 0x000077712f787816 */ /* 0x000fe400000000ff */
[----:B------:R-:W-:Y:S02]  /*5dd0*/  PRMT R105, R105, 0x7773, RZ ;  /* 0x0000777369697816 */ /* 0x000fe400000000ff */
[C---:B------:R-:W-:Y:S02]  /*5de0*/  PRMT R74, R21.reuse, 0x7770, RZ ;  /* 0x00007770154a7816 */ /* 0x040fe400000000ff */
[C---:B------:R-:W-:Y:S01]  /*5df0*/  PRMT R117, R21.reuse, 0x7771, RZ ;  /* 0x0000777115757816 */ /* 0x040fe200000000ff */
[----:B------:R3:W-:Y:S01]  /*5e00*/  STL [R1+0x420], R105 ;  /* 0x0004206901007387 */ /* 0x0007e20000100800 */
[----:B------:R-:W-:-:S02]  /*5e10*/  PRMT R126, R21, 0x7772, RZ ;  /* 0x00007772157e7816 */ /* 0x000fc400000000ff */
[----:B------:R-:W-:Y:S02]  /*5e20*/  PRMT R69, R21, 0x7773, RZ ;  /* 0x0000777315457816 */ /* 0x000fe400000000ff */
[----:B------:R-:W-:Y:S02]  /*5e30*/  PRMT R10, R120, 0x7610, R10 ;  /* 0x00007610780a7816 */ /* 0x000fe4000000000a */
[----:B------:R-:W-:Y:S02]  /*5e40*/  PRMT R21, R105, 0x7610, R21 ;  /* 0x0000761069157816 */ /* 0x000fe40000000015 */
[----:B------:R-:W-:Y:S02]  /*5e50*/  PRMT R144, R46, 0x7773, RZ ;  /* 0x000077732e907816 */ /* 0x000fe400000000ff */
[----:B---3--:R-:W-:Y:S01]  /*5e60*/  PRMT R105, R24, 0x7610, R105 ;  /* 0x0000761018697816 */ /* 0x008fe20000000069 */
[----:B------:R1:W-:Y:S01]  /*5e70*/  STL [R1+0x3cc], R10 ;  /* 0x0003cc0a01007387 */ /* 0x0003e20000100800 */
[----:B------:R-:W-:-:S02]  /*5e80*/  PRMT R119, R104, 0x7770, RZ ;  /* 0x0000777068777816 */ /* 0x000fc400000000ff */
[C---:B------:R-:W-:Y:S02]  /*5e90*/  PRMT R118, R104.reuse, 0x7771, RZ ;  /* 0x0000777168767816 */ /* 0x040fe400000000ff */
[C---:B------:R-:W-:Y:S02]  /*5ea0*/  PRMT R111, R104.reuse, 0x7772, RZ ;  /* 0x00007772686f7816 */ /* 0x040fe400000000ff */
[----:B------:R-:W-:Y:S02]  /*5eb0*/  PRMT R110, R104, 0x7773, RZ ;  /* 0x00007773686e7816 */ /* 0x000fe400000000ff */
[C---:B------:R-:W-:Y:S01]  /*5ec0*/  PRMT R103, R96.reuse, 0x7771, RZ ;  /* 0x0000777160677816 */ /* 0x040fe200000000ff */
[----:B-1----:R-:W3:Y:S01]  /*5ed0*/  LDL.LU R10, [R1+0x220] ;  /* 0x00022000010a7983 */ /* 0x002ee20000300800 */
        /* <DEDUP_REMOVED lines=10> */
[----:B------:R-:W-:Y:S01]  /*5f80*/  PRMT R88, R44, 0x7770, RZ ;  /* 0x000077702c587816 */ /* 0x000fe200000000ff */
[----:B------:R0:W-:Y:S01]  /*5f90*/  STL.S16 [R1+0x220], R105 ;  /* 0x0002206901007387 */ /* 0x0001e20000100600 */
[----:B------:R-:W-:-:S03]  /*5fa0*/  PRMT R8, R144, 0x7610, R8 ;  /* 0x0000761090087816 */ /* 0x000fc60000000008 */
[----:B-1----:R-:W3:Y:S01]  /*5fb0*/  LDL.LU R146, [R1+0x244] ;  /* 0x0002440001927983 */ /* 0x002ee20000300800 */
[----:B------:R-:W-:-:S03]  /*5fc0*/  PRMT R219, R38, 0x7770, RZ ;  /* 0x0000777026db7816 */ /* 0x000fc600000000ff */
[----:B----4-:R-:W4:Y:S01]  /*5fd0*/  LDL.LU R144, [R1+0x228] ;  /* 0x0002280001907983 */ /* 0x010f220000300800 */
[----:B------:R-:W-:-:S03]  /*5fe0*/  PRMT R220, R38, 0x7771, RZ ;  /* 0x0000777126dc7816 */ /* 0x000fc600000000ff */
[----:B0-----:R-:W3:Y:S01]  /*5ff0*/  LDL.LU R102, [R1+0x264] ;  /* 0x0002640001667983 */ /* 0x001ee20000300800 */
[----:B------:R-:W-:-:S03]  /*6000*/  PRMT R221, R38, 0x7772, RZ ;  /* 0x0000777226dd7816 */ /* 0x000fc600000000ff */
[----:B------:R-:W3:Y:S01]  /*6010*/  LDL.LU R105, [R1+0x420] ;  /* 0x0004200001697983 */ /* 0x000ee20000300800 */
[----:B------:R-:W-:Y:S02]  /*6020*/  PRMT R222, R38, 0x7773, RZ ;  /* 0x0000777326de7816 */ /* 0x000fe400000000ff */
[----:B------:R-:W-:Y:S01]  /*6030*/  PRMT R38, R88, 0x7610, R38 ;  /* 0x0000761058267816 */ /* 0x000fe20000000026 */
[----:B------:R0:W-:Y:S01]  /*6040*/  STL [R1+0x3ac], R145 ;  /* 0x0003ac9101007387 */ /* 0x0001e20000100800 */
[----:B------:R-:W-:Y:S02]  /*6050*/  PRMT R7, R145, 0x7610, R7 ;  /* 0x0000761091077816 */ /* 0x000fe40000000007 */
[C---:B------:R-:W-:Y:S02]  /*6060*/  PRMT R78, R19.reuse, 0x7770, RZ ;  /* 0x00007770134e7816 */ /* 0x040fe400000000ff */
[C---:B------:R-:W-:Y:S02]  /*6070*/  PRMT R115, R19.reuse, 0x7771, RZ ;  /* 0x0000777113737816 */ /* 0x040fe400000000ff */
[----:B------:R-:W-:-:S02]  /*6080*/  PRMT R124, R19, 0x7772, RZ ;  /* 0x00007772137c7816 */ /* 0x000fc400000000ff */
[----:B------:R-:W-:Y:S01]  /*6090*/  PRMT R73, R19, 0x7773, RZ ;  /* 0x0000777313497816 */ /* 0x000fe200000000ff */
[----:B0-----:R-:W4:Y:S01]  /*60a0*/  LDL.LU R145, [R1+0x22c] ;  /* 0x00022c0001917983 */ /* 0x001f220000300800 */
[C---:B------:R-:W-:Y:S02]  /*60b0*/  PRMT R112, R16.reuse, 0x7770, RZ ;  /* 0x0000777010707816 */ /* 0x040fe400000000ff */
[C---:B------:R-:W-:Y:S02]  /*60c0*/  PRMT R80, R16.reuse, 0x7771, RZ ;  /* 0x0000777110507816 */ /* 0x040fe400000000ff */
[C---:B------:R-:W-:Y:S02]  /*60d0*/  PRMT R121, R16.reuse, 0x7772, RZ ;  /* 0x0000777210797816 */ /* 0x040fe400000000ff */
[----:B------:R-:W-:Y:S01]  /*60e0*/  PRMT R79, R16, 0x7773, RZ ;  /* 0x00007773104f7816 */ /* 0x000fe200000000ff */
[----:B------:R-:W-:Y:S01]  /*60f0*/  STL.64 [R1+0x8], R2 ;  /* 0x0000080201007387 */ /* 0x000fe20000100a00 */
[----:B------:R-:W-:-:S02]  /*6100*/  PRMT R116, R20, 0x7770, RZ ;  /* 0x0000777014747816 */ /* 0x000fc400000000ff */
[C---:B------:R-:W-:Y:S01]  /*6110*/  PRMT R72, R20.reuse, 0x7771, RZ ;  /* 0x0000777114487816 */ /* 0x040fe200000000ff */
[----:B------:R-:W-:Y:S01]  /*6120*/  STL [R1+0x394], R2 ;  /* 0x0003940201007387 */ /* 0x000fe20000100800 */
[C---:B------:R-:W-:Y:S02]  /*6130*/  PRMT R125, R20.reuse, 0x7772, RZ ;  /* 0x00007772147d7816 */ /* 0x040fe400000000ff */
[----:B------:R-:W-:Y:S01]  /*6140*/  PRMT R71, R20, 0x7773, RZ ;  /* 0x0000777314477816 */ /* 0x000fe200000000ff */
[----:B------:R0:W-:Y:S01]  /*6150*/  STL [R1+0x39c], R2 ;  /* 0x00039c0201007387 */ /* 0x0001e20000100800 */
[----:B------:R-:W-:Y:S02]  /*6160*/  PRMT R147, R46, 0x7770, RZ ;  /* 0x000077702e937816 */ /* 0x000fe400000000ff */
[C---:B------:R-:W-:Y:S01]  /*6170*/  PRMT R81, R31.reuse, 0x7771, RZ ;  /* 0x000077711f517816 */ /* 0x040fe200000000ff */
[----:B------:R-:W-:Y:S01]  /*6180*/  STL [R1+0x40c], R106 ;  /* 0x00040c6a01007387 */ /* 0x000fe20000100800 */
[----:B------:R-:W-:-:S03]  /*6190*/  PRMT R172, R31, 0x7770, RZ ;  /* 0x000077701fac7816 */ /* 0x000fc600000000ff */
[----:B------:R-:W-:Y:S01]  /*61a0*/  STL [R1+0x414], R106 ;  /* 0x0004146a01007387 */ /* 0x000fe20000100800 */
[C---:B------:R-:W-:Y:S02]  /*61b0*/  PRMT R251, R31.reuse, 0x7772, RZ ;  /* 0x000077721ffb7816 */ /* 0x040fe400000000ff */
[----:B------:R-:W-:Y:S01]  /*61c0*/  PRMT R252, R31, 0x7773, RZ ;  /* 0x000077731ffc7816 */ /* 0x000fe200000000ff */
[----:B------:R-:W-:Y:S01]  /*61d0*/  STL [R1+0x3bc], R8 ;  /* 0x0003bc0801007387 */ /* 0x000fe20000100800 */
[C---:B------:R-:W-:Y:S02]  /*61e0*/  PRMT R122, R47.reuse, 0x7770, RZ ;  /* 0x000077702f7a7816 */ /* 0x040fe400000000ff */
[----:B------:R-:W-:Y:S01]  /*61f0*/  PRMT R43, R47, 0x7772, RZ ;  /* 0x000077722f2b7816 */ /* 0x000fe200000000ff */
[----:B------:R1:W-:Y:S01]  /*6200*/  STL [R1+0x3c4], R8 ;  /* 0x0003c40801007387 */ /* 0x0003e20000100800 */
[----:B------:R-:W-:Y:S02]  /*6210*/  PRMT R85, R44, 0x7773, RZ ;  /* 0x000077732c557816 */ /* 0x000fe400000000ff */
[----:B------:R-:W-:Y:S01]  /*6220*/  PRMT R148, R17, 0x7772, RZ ;  /* 0x0000777211947816 */ /* 0x000fe200000000ff */
[----:B0-----:R-:W4:Y:S01]  /*6230*/  LDL.LU R2, [R1+0x250] ;  /* 0x0002500001027983 */ /* 0x001f220000300800 */
[----:B------:R-:W-:-:S02]  /*6240*/  PRMT R215, R41, 0x7770, RZ ;  /* 0x0000777029d77816 */ /* 0x000fc400000000ff */
[C---:B------:R-:W-:Y:S02]  /*6250*/  PRMT R216, R41.reuse, 0x7771, RZ ;  /* 0x0000777129d87816 */ /* 0x040fe400000000ff */
[C---:B------:R-:W-:Y:S01]  /*6260*/  PRMT R217, R41.reuse, 0x7772, RZ ;  /* 0x0000777229d97816 */ /* 0x040fe200000000ff */
[----:B-1----:R-:W4:Y:S01]  /*6270*/  LDL.LU R8, [R1+0x230] ;  /* 0x0002300001087983 */ /* 0x002f220000300800 */
[----:B------:R-:W-:Y:S02]  /*6280*/  PRMT R218, R41, 0x7773, RZ ;  /* 0x0000777329da7816 */ /* 0x000fe400000000ff */
[C---:B------:R-:W-:Y:S02]  /*6290*/  PRMT R247, R33.reuse, 0x7770, RZ ;  /* 0x0000777021f77816 */ /* 0x040fe400000000ff */
[C---:B------:R-:W-:Y:S02]  /*62a0*/  PRMT R248, R33.reuse, 0x7771, RZ ;  /* 0x0000777121f87816 */ /* 0x040fe400000000ff */
[----:B------:R-:W-:-:S02]  /*62b0*/  PRMT R249, R33, 0x7772, RZ ;  /* 0x0000777221f97816 */ /* 0x000fc400000000ff */
[----:B------:R-:W-:Y:S01]  /*62c0*/  PRMT R250, R33, 0x7773, RZ ;  /* 0x0000777321fa7816 */ /* 0x000fe200000000ff */
[----:B------:R-:W-:Y:S01]  /*62d0*/  STL [R1+0x398], R4 ;  /* 0x0003980401007387 */ /* 0x000fe20000100800 */
        /* <DEDUP_REMOVED lines=8> */
[----:B------:R-:W-:Y:S01]  /*6360*/  PRMT R226, R39, 0x7773, RZ ;  /* 0x0000777327e27816 */ /* 0x000fe200000000ff */
[----:B------:R-:W-:Y:S01]  /*6370*/  STL [R1], R0 ;  /* 0x0000000001007387 */ /* 0x000fe20000100800 */
[C---:B------:R-:W-:Y:S02]  /*6380*/  PRMT R109, R22.reuse, 0x7770, RZ ;  /* 0x00007770166d7816 */ /* 0x040fe400000000ff */
[C---:B------:R-:W-:Y:S01]  /*6390*/  PRMT R68, R22.reuse, 0x7771, RZ ;  /* 0x0000777116447816 */ /* 0x040fe200000000ff */
[----:B------:R-:W-:Y:S01]  /*63a0*/  STL [R1+0x38c], R0 ;  /* 0x00038c0001007387 */ /* 0x000fe20000100800 */
[----:B------:R-:W-:-:S02]  /*63b0*/  PRMT R127, R22, 0x7772, RZ ;  /* 0x00007772167f7816 */ /* 0x000fc400000000ff */
[----:B------:R-:W-:Y:S01]  /*63c0*/  PRMT R67, R22, 0x7773, RZ ;  /* 0x0000777316437816 */ /* 0x000fe200000000ff */
[----:B------:R-:W-:Y:S01]  /*63d0*/  STL [R1+0x390], R3 ;  /* 0x0003900301007387 */ /* 0x000fe20000100800 */
        /* <DEDUP_REMOVED lines=36> */
[----:B------:R-:W-:Y:S01]  /*6620*/  PRMT R75, R18, 0x7773, RZ ;  /* 0x00007773124b7816 */ /* 0x000fe200000000ff */
[----:B------:R-:W-:Y:S01]  /*6630*/  STL [R1+0x3fc], R21 ;  /* 0x0003fc1501007387 */ /* 0x000fe20000100800 */
[C---:B------:R-:W-:Y:S02]  /*6640*/  PRMT R92, R89.reuse, 0x7770, RZ ;  /* 0x00007770595c7816 */ /* 0x040fe400000000ff */
[----:B------:R-:W-:Y:S01]  /*6650*/  PRMT R91, R89, 0x7771, RZ ;  /* 0x00007771595b7816 */ /* 0x000fe200000000ff */
[----:B------:R1:W5:Y:S01]  /*6660*/  LDL.LU R24, [R1+0x424] ;  /* 0x0004240001187983 */ /* 0x0003620000300800 */
[----:B--2---:R-:W-:Y:S02]  /*6670*/  PRMT R88, R6, 0x7610, R88 ;  /* 0x0000761006587816 */ /* 0x004fe40000000058 */
[----:B------:R-:W-:Y:S01]  /*6680*/  PRMT R16, R111, 0x7610, R16 ;  /* 0x000076106f107816 */ /* 0x000fe20000000010 */
[----:B------:R-:W2:Y:S01]  /*6690*/  LDL.LU R6, [R1+0x2b8] ;  /* 0x0002b80001067983 */ /* 0x000ea20000300800 */
[----:B------:R-:W-:-:S02]  /*66a0*/  PRMT R19, R107, 0x7610, R19 ;  /* 0x000076106b137816 */ /* 0x000fc40000000013 */
[----:B------:R-:W-:Y:S01]  /*66b0*/  PRMT R20, R106, 0x7610, R20 ;  /* 0x000076106a147816 */ /* 0x000fe20000000014 */
[----:B------:R0:W-:Y:S01]  /*66c0*/  STL [R1+0x3a0], R147 ;  /* 0x0003a09301007387 */ /* 0x0001e20000100800 */
[----:B------:R-:W-:-:S03]  /*66d0*/  PRMT R31, R95, 0x7610, R31 ;  /* 0x000076105f1f7816 */ /* 0x000fc6000000001f */
[----:B------:R-:W2:Y:S01]  /*66e0*/  LDL.LU R106, [R1+0x268] ;  /* 0x00026800016a7983 */ /* 0x000ea20000300800 */
[----:B------:R-:W-:Y:S02]  /*66f0*/  PRMT R15, R81, 0x7610, R15 ;  /* 0x00007610510f7816 */ /* 0x000fe4000000000f */
[----:B------:R-:W-:Y:S01]  /*6700*/  PRMT R5, R147, 0x7610, R5 ;  /* 0x0000761093057816 */ /* 0x000fe20000000005 */
[----:B------:R-:W-:Y:S04]  /*6710*/  STL [R1+0x410], R103 ;  /* 0x0004106701007387 */ /* 0x000fe80000100800 */
[----:B0-----:R-:W2:Y:S01]  /*6720*/  LDL.LU R147, [R1+0x23c] ;  /* 0x00023c0001937983 */ /* 0x001ea20000300800 */
[----:B---3--:R-:W-:-:S03]  /*6730*/  PRMT R105, R102, 0x7610, R105 ;  /* 0x0000761066697816 */ /* 0x008fc60000000069 */
[----:B------:R-:W3:Y:S01]  /*6740*/  LDL.LU R4, [R1+0x24c] ;  /* 0x00024c0001047983 */ /* 0x000ee20000300800 */
[----:B----4-:R-:W-:Y:S02]  /*6750*/  PRMT R111, R144, 0x7610, R111 ;  /* 0x00007610906f7816 */ /* 0x010fe4000000006f */
[----:B------:R-:W-:Y:S01]  /*6760*/  PRMT R107, R146, 0x7610, R107 ;  /* 0x00007610926b7816 */ /* 0x000fe2000000006b */
[----:B------:R-:W4:Y:S04]  /*6770*/  LDL.LU R144, [R1+0x2b4] ;  /* 0x0002b40001907983 */ /* 0x000f280000300800 */
[----:B------:R-:W3:Y:S04]  /*6780*/  LDL.LU R146, [R1+0x2a0] ;  /* 0x0002a00001927983 */ /* 0x000ee80000300800 */
[----:B------:R-:W4:Y:S01]  /*6790*/  LDL.LU R102, [R1+0x41c] ;  /* 0x00041c0001667983 */ /* 0x000f220000300800 */
[----:B------:R-:W-:-:S03]  /*67a0*/  PRMT R81, R145, 0x7610, R81 ;  /* 0x0000761091517816 */ /* 0x000fc60000000051 */
[----:B------:R-:W4:Y:S01]  /*67b0*/  LDL.LU R145, [R1+0x2bc] ;  /* 0x0002bc0001917983 */ /* 0x000f220000300800 */
[----:B------:R-:W-:Y:S02]  /*67c0*/  PRMT R9, R122, 0x7610, R9 ;  /* 0x000076107a097816 */ /* 0x000fe40000000009 */
[----:B------:R-:W-:Y:S01]  /*67d0*/  PRMT R11, R43, 0x7610, R11 ;  /* 0x000076102b0b7816 */ /* 0x000fe2000000000b */
[----:B------:R-:W-:Y:S01]  /*67e0*/  STL [R1+0x3b4], R7 ;  /* 0x0003b40701007387 */ /* 0x000fe20000100800 */
[----:B------:R-:W-:Y:S02]  /*67f0*/  PRMT R33, R93, 0x7610, R33 ;  /* 0x000076105d217816 */ /* 0x000fe40000000021 */
[----:B------:R-:W-:Y:S01]  /*6800*/  PRMT R41, R85, 0x7610, R41 ;  /* 0x0000761055297816 */ /* 0x000fe20000000029 */
[----:B------:R-:W-:Y:S01]  /*6810*/  STL [R1+0x404], R104 ;  /* 0x0004046801007387 */ /* 0x000fe20000100800 */
[----:B------:R-:W-:Y:S02]  /*6820*/  PRMT R23, R103, 0x7610, R23 ;  /* 0x0000761067177816 */ /* 0x000fe40000000017 */
[----:B------:R-:W-:Y:S01]  /*6830*/  PRMT R39, R87, 0x7610, R39 ;  /* 0x0000761057277816 */ /* 0x000fe20000000027 */
[----:B------:R-:W4:Y:S01]  /*6840*/  LDL.LU R3, [R1+0x254] ;  /* 0x0002540001037983 */ /* 0x000f220000300800 */
[----:B------:R-:W-:-:S03]  /*6850*/  PRMT R22, R104, 0x7610, R22 ;  /* 0x0000761068167816 */ /* 0x000fc60000000016 */
[----:B------:R-:W4:Y:S01]  /*6860*/  LDL.LU R0, [R1+0x258] ;  /* 0x0002580001007983 */ /* 0x000f220000300800 */
[----:B------:R-:W-:-:S03]  /*6870*/  PRMT R120, R8, 0x7610, R120 ;  /* 0x0000761008787816 */ /* 0x000fc60000000078 */
[----:B------:R-:W4:Y:S01]  /*6880*/  LDL.LU R21, [R1+0x27c] ;  /* 0x00027c0001157983 */ /* 0x000f220000300800 */
[----:B--2---:R-:W-:-:S03]  /*6890*/  PRMT R95, R6, 0x7610, R95 ;  /* 0x00007610065f7816 */ /* 0x004fc6000000005f */
[----:B------:R0:W-:Y:S04]  /*68a0*/  STL [R1+0x3c0], R9 ;  /* 0x0003c00901007387 */ /* 0x0001e80000100800 */
[----:B------:R-:W2:Y:S01]  /*68b0*/  LDL.LU R6, [R1+0x3b0] ;  /* 0x0003b00001067983 */ /* 0x000ea20000300800 */
[----:B------:R-:W-:Y:S02]  /*68c0*/  PRMT R122, R148, 0x7610, R122 ;  /* 0x00007610947a7816 */ /* 0x000fe4000000007a */
[----:B------:R-:W-:Y:S01]  /*68d0*/  PRMT R85, R2, 0x7610, R85 ;  /* 0x0000761002557816 */ /* 0x000fe20000000055 */
[----:B------:R-:W-:Y:S01]  /*68e0*/  STL [R1+0x3d0], R11 ;  /* 0x0003d00b01007387 */ /* 0x000fe20000100800 */
[----:B------:R-:W-:-:S03]  /*68f0*/  PRMT R93, R106, 0x7610, R93 ;  /* 0x000076106a5d7816 */ /* 0x000fc6000000005d */
[----:B------:R-:W-:Y:S04]  /*6900*/  STL [R1+0x3d8], R11 ;  /* 0x0003d80b01007387 */ /* 0x000fe80000100800 */
[----:B------:R-:W-:Y:S04]  /*6910*/  STL [R1+0x3e4], R16 ;  /* 0x0003e41001007387 */ /* 0x000fe80000100800 */
[----:B------:R-:W-:Y:S04]  /*6920*/  STL [R1+0x3ec], R16 ;  /* 0x0003ec1001007387 */ /* 0x000fe80000100800 */
[----:B------:R-:W-:Y:S04]  /*6930*/  STL [R1+0x3f8], R20 ;  /* 0x0003f81401007387 */ /* 0x000fe80000100800 */
[----:B------:R1:W-:Y:S04]  /*6940*/  STL [R1+0x400], R20 ;  /* 0x0004001401007387 */ /* 0x0003e80000100800 */
[----:B0-----:R-:W2:Y:S04]  /*6950*/  LDL.LU R9, [R1+0x224] ;  /* 0x0002240001097983 */ /* 0x001ea80000300800 */
[----:B------:R-:W2:Y:S04]  /*6960*/  LDL.LU R103, [R1+0x26c] ;  /* 0x00026c0001677983 */ /* 0x000ea80000300800 */
[----:B-1----:R-:W2:Y:S04]  /*6970*/  LDL.LU R20, [R1+0x278] ;  /* 0x0002780001147983 */ /* 0x002ea80000300800 */
[----:B------:R-:W2:Y:S04]  /*6980*/  LDL.LU R16, [R1+0x288] ;  /* 0x0002880001107983 */ /* 0x000ea80000300800 */
[----:B------:R-:W2:Y:S04]  /*6990*/  LDL.LU R11, [R1+0x298] ;  /* 0x00029800010b7983 */ /* 0x000ea80000300800 */
[----:B------:R-:W2:Y:S04]  /*69a0*/  LDL.LU R8, [R1+0x2a8] ;  /* 0x0002a80001087983 */ /* 0x000ea80000300800 */
[----:B------:R-:W2:Y:S04]  /*69b0*/  LDL.LU R2, [R1+0x2c8] ;  /* 0x0002c80001027983 */ /* 0x000ea80000300800 */
[----:B------:R-:W2:Y:S01]  /*69c0*/  LDL.LU R106, [R1+0x414] ;  /* 0x00041400016a7983 */ /* 0x000ea20000300800 */
[----:B------:R-:W-:-:S03]  /*69d0*/  PRMT R87, R147, 0x7610, R87 ;  /* 0x0000761093577816 */ /* 0x000fc60000000057 */
[----:B------:R0:W-:Y:S04]  /*69e0*/  STL [R1+0x3a4], R5 ;  /* 0x0003a40501007387 */ /* 0x0001e80000100800 */
[----:B------:R-:W2:Y:S04]  /*69f0*/  LDL.LU R7, [R1+0x234] ;  /* 0x0002340001077983 */ /* 0x000ea80000300800 */
[----:B------:R-:W2:Y:S01]  /*6a00*/  LDL.LU R104, [R1+0x270] ;  /* 0x0002700001687983 */ /* 0x000ea20000300800 */
[----:B---3--:R-:W-:-:S03]  /*6a10*/  PRMT R148, R146, 0x7610, R148 ;  /* 0x0000761092947816 */ /* 0x008fc60000000094 */
[----:B------:R-:W3:Y:S01]  /*6a20*/  LDL.LU R146, [R1+0x3c8] ;  /* 0x0003c80001927983 */ /* 0x000ee20000300800 */
[----:B----4-:R-:W-:-:S03]  /*6a30*/  PRMT R102, R144, 0x7610, R102 ;  /* 0x0000761090667816 */ /* 0x010fc60000000066 */
[----:B------:R-:W4:Y:S04]  /*6a40*/  LDL.LU R144, [R1+0x3b8] ;  /* 0x0003b80001907983 */ /* 0x000f280000300800 */
[----:B0-----:R-:W4:Y:S04]  /*6a50*/  LDL.LU R5, [R1+0x248] ;  /* 0x0002480001057983 */ /* 0x001f280000300800 */
[----:B------:R-:W4:Y:S01]  /*6a60*/  LDL.LU R147, [R1+0x2c0] ;  /* 0x0002c00001937983 */ /* 0x000f220000300800 */
[----:B--2---:R-:W-:-:S03]  /*6a70*/  PRMT R6, R145, 0x7610, R6 ;  /* 0x0000761091067816 */ /* 0x004fc60000000006 */
[----:B------:R-:W2:Y:S01]  /*6a80*/  LDL.LU R145, [R1+0x3ac] ;  /* 0x0003ac0001917983 */ /* 0x000ea20000300800 */
[----:B------:R-:W-:Y:S02]  /*6a90*/  PRMT R97, R97, 0x7773, RZ ;  /* 0x0000777361617816 */ /* 0x000fe400000000ff */
[----:B------:R-:W-:Y:S02]  /*6aa0*/  PRMT R12, R42, 0x7610, R12 ;  /* 0x000076102a0c7816 */ /* 0x000fe4000000000c */
[----:B------:R-:W-:Y:S02]  /*6ab0*/  PRMT R17, R110, 0x7610, R17 ;  /* 0x000076106e117816 */ /* 0x000fe40000000011 */
[C---:B------:R-:W-:Y:S02]  /*6ac0*/  PRMT R54, R30.reuse, 0x7770, RZ ;  /* 0x000077701e367816 */ /* 0x040fe400000000ff */
[----:B------:R-:W-:Y:S02]  /*6ad0*/  PRMT R52, R30, 0x7773, RZ ;  /* 0x000077731e347816 */ /* 0x000fe400000000ff */
[----:B------:R-:W-:-:S02]  /*6ae0*/  PRMT R58, R29, 0x7770, RZ ;  /* 0x000077701d3a7816 */ /* 0x000fc400000000ff */
[----:B------:R-:W-:Y:S01]  /*6af0*/  PRMT R53, R29, 0x7773, RZ ;  /* 0x000077731d357816 */ /* 0x000fe200000000ff */
[----:B------:R0:W-:Y:S01]  /*6b00*/  STL [R1+0x3d4], R12 ;  /* 0x0003d40c01007387 */ /* 0x0001e20000100800 */
[----:B------:R-:W-:Y:S02]  /*6b10*/  PRMT R90, R89, 0x7772, RZ ;  /* 0x00007772595a7816 */ /* 0x000fe400000000ff */
[C---:B------:R-:W-:Y:S01]  /*6b20*/  PRMT R150, R14.reuse, 0x7771, RZ ;  /* 0x000077710e967816 */ /* 0x040fe200000000ff */
[----:B------:R1:W-:Y:S01]  /*6b30*/  STL [R1+0x3e8], R17 ;  /* 0x0003e81101007387 */ /* 0x0003e20000100800 */
[----:B------:R-:W-:Y:S02]  /*6b40*/  PRMT R151, R14, 0x7773, RZ ;  /* 0x000077730e977816 */ /* 0x000fe400000000ff */
[----:B------:R-:W-:Y:S02]  /*6b50*/  PRMT R18, R108, 0x7610, R18 ;  /* 0x000076106c127816 */ /* 0x000fe40000000012 */
[----:B------:R-:W-:Y:S01]  /*6b60*/  PRMT R29, R97, 0x7610, R29 ;  /* 0x00007610611d7816 */ /* 0x000fe2000000001d */
[----:B0-----:R-:W2:Y:S01]  /*6b70*/  LDL.LU R12, [R1+0x29c] ;  /* 0x00029c00010c7983 */ /* 0x001ea20000300800 */
[----:B------:R-:W-:-:S02]  /*6b80*/  PRMT R30, R96, 0x7610, R30 ;  /* 0x00007610601e7816 */ /* 0x000fc4000000001e */
[----:B------:R-:W-:Y:S01]  /*6b90*/  PRMT R40, R86, 0x7610, R40 ;  /* 0x0000761056287816 */ /* 0x000fe20000000028 */
[----:B-1----:R-:W2:Y:S01]  /*6ba0*/  LDL.LU R17, [R1+0x28c] ;  /* 0x00028c0001117983 */ /* 0x002ea20000300800 */
[----:B------:R-:W-:Y:S02]  /*6bb0*/  PRMT R110, R149, 0x7610, R110 ;  /* 0x00007610956e7816 */ /* 0x000fe4000000006e */
[----:B------:R-:W-:Y:S02]  /*6bc0*/  PRMT R89, R89, 0x7773, RZ ;  /* 0x0000777359597816 */ /* 0x000fe400000000ff */
[----:B------:R-:W-:Y:S02]  /*6bd0*/  PRMT R13, R119, 0x7610, R13 ;  /* 0x00007610770d7816 */ /* 0x000fe4000000000d */
[----:B------:R-:W-:Y:S02]  /*6be0*/  PRMT R14, R118, 0x7610, R14 ;  /* 0x00007610760e7816 */ /* 0x000fe4000000000e */
[----:B------:R-:W-:-:S02]  /*6bf0*/  PRMT R86, R9, 0x7610, R86 ;  /* 0x0000761009567816 */ /* 0x000fc40000000056 */
[----:B------:R-:W-:Y:S01]  /*6c00*/  PRMT R108, R4, 0x7610, R108 ;  /* 0x00007610046c7816 */ /* 0x000fe2000000006c */
[----:B------:R-:W2:Y:S01]  /*6c10*/  LDL.LU R9, [R1+0x2ac] ;  /* 0x0002ac0001097983 */ /* 0x000ea20000300800 */
[----:B------:R-:W-:Y:S02]  /*6c20*/  PRMT R97, R20, 0x7610, R97 ;  /* 0x0000761014617816 */ /* 0x000fe40000000061 */
[----:B------:R-:W-:Y:S01]  /*6c30*/  PRMT R149, R16, 0x7610, R149 ;  /* 0x0000761010957816 */ /* 0x000fe20000000095 */
[----:B------:R-:W2:Y:S01]  /*6c40*/  LDL.LU R4, [R1+0x2cc] ;  /* 0x0002cc0001047983 */ /* 0x000ea20000300800 */
[----:B------:R-:W-:Y:S02]  /*6c50*/  PRMT R96, R11, 0x7610, R96 ;  /* 0x000076100b607816 */ /* 0x000fe40000000060 */
[C---:B------:R-:W-:Y:S01]  /*6c60*/  PRMT R170, R56.reuse, 0x7770, RZ ;  /* 0x0000777038aa7816 */ /* 0x040fe200000000ff */
[----:B------:R-:W2:Y:S01]  /*6c70*/  LDL.LU R20, [R1+0x400] ;  /* 0x0004000001147983 */ /* 0x000ea20000300800 */
[----:B------:R-:W-:-:S02]  /*6c80*/  PRMT R171, R56, 0x7771, RZ ;  /* 0x0000777138ab7816 */ /* 0x000fc400000000ff */
[----:B------:R-:W-:Y:S01]  /*6c90*/  PRMT R173, R56, 0x7772, RZ ;  /* 0x0000777238ad7816 */ /* 0x000fe200000000ff */
[----:B------:R-:W2:Y:S01]  /*6ca0*/  LDL.LU R16, [R1+0x3ec] ;  /* 0x0003ec0001107983 */ /* 0x000ea20000300800 */
[----:B------:R-:W-:-:S03]  /*6cb0*/  PRMT R106, R103, 0x7610, R106 ;  /* 0x00007610676a7816 */ /* 0x000fc6000000006a */
[----:B------:R-:W2:Y:S01]  /*6cc0*/  LDL.LU R11, [R1+0x3d8] ;  /* 0x0003d800010b7983 */ /* 0x000ea20000300800 */
[----:B------:R-:W-:Y:S02]  /*6cd0*/  PRMT R174, R56, 0x7773, RZ ;  /* 0x0000777338ae7816 */ /* 0x000fe400000000ff */
[C---:B------:R-:W-:Y:S02]  /*6ce0*/  PRMT R199, R55.reuse, 0x7770, RZ ;  /* 0x0000777037c77816 */ /* 0x040fe400000000ff */
[C---:B------:R-:W-:Y:S02]  /*6cf0*/  PRMT R200, R55.reuse, 0x7771, RZ ;  /* 0x0000777137c87816 */ /* 0x040fe400000000ff */
[C---:B------:R-:W-:Y:S02]  /*6d00*/  PRMT R201, R55.reuse, 0x7772, RZ ;  /* 0x0000777237c97816 */ /* 0x040fe400000000ff */
[----:B------:R-:W-:Y:S02]  /*6d10*/  PRMT R202, R55, 0x7773, RZ ;  /* 0x0000777337ca7816 */ /* 0x000fe400000000ff */
[----:B------:R-:W-:-:S02]  /*6d20*/  PRMT R227, R36, 0x7770, RZ ;  /* 0x0000777024e37816 */ /* 0x000fc400000000ff */
[----:B---3--:R-:W-:Y:S02]  /*6d30*/  PRMT R146, R8, 0x7610, R146 ;  /* 0x0000761008927816 */ /* 0x008fe40000000092 */
[----:B----4-:R-:W-:Y:S01]  /*6d40*/  PRMT R144, R2, 0x7610, R144 ;  /* 0x0000761002907816 */ /* 0x010fe20000000090 */
[----:B------:R-:W3:Y:S01]  /*6d50*/  LDL.LU R8, [R1+0x3c4] ;  /* 0x0003c40001087983 */ /* 0x000ee20000300800 */
[----:B------:R-:W-:-:S03]  /*6d60*/  PRMT R228, R36, 0x7771, RZ ;  /* 0x0000777124e47816 */ /* 0x000fc600000000ff */
[----:B------:R-:W4:Y:S01]  /*6d70*/  LDL.LU R2, [R1+0x39c] ;  /* 0x00039c0001027983 */ /* 0x000f220000300800 */
        /* <DEDUP_REMOVED lines=11> */
[C---:B------:R-:W-:Y:S01]  /*6e30*/  PRMT R141, R28.reuse, 0x7772, RZ ;  /* 0x000077721c8d7816 */ /* 0x040fe200000000ff */
[----:B------:R-:W-:Y:S01]  /*6e40*/  STL [R1+0x3dc], R13 ;  /* 0x0003dc0d01007387 */ /* 0x000fe20000100800 */
[----:B------:R-:W-:-:S02]  /*6e50*/  PRMT R56, R28, 0x7771, RZ ;  /* 0x000077711c387816 */ /* 0x000fc400000000ff */
[----:B------:R-:W-:Y:S01]  /*6e60*/  PRMT R55, R28, 0x7773, RZ ;  /* 0x000077731c377816 */ /* 0x000fe200000000ff */
        /* <DEDUP_REMOVED lines=9> */
[----:B------:R0:W-:Y:S01]  /*6f00*/  STL [R1+0x408], R22 ;  /* 0x0004081601007387 */ /* 0x0001e20000100800 */
[----:B------:R-:W-:Y:S02]  /*6f10*/  PRMT R90, R5, 0x7610, R90 ;  /* 0x00007610055a7816 */ /* 0x000fe4000000005a */
[----:B------:R-:W-:Y:S01]  /*6f20*/  PRMT R118, R3, 0x7610, R118 ;  /* 0x0000761003767816 */ /* 0x000fe20000000076 */
[----:B------:R1:W-:Y:S01]  /*6f30*/  STL [R1+0x418], R23 ;  /* 0x0004181701007387 */ /* 0x0003e20000100800 */
[----:B------:R-:W-:Y:S02]  /*6f40*/  PRMT R98, R0, 0x7610, R98 ;  /* 0x0000761000627816 */ /* 0x000fe40000000062 */
[----:B------:R-:W-:Y:S01]  /*6f50*/  PRMT R89, R104, 0x7610, R89 ;  /* 0x0000761068597816 */ /* 0x000fe20000000059 */
        /* <DEDUP_REMOVED lines=50> */
[----:B---3--:R-:W-:Y:S02]  /*7280*/  PRMT R8, R9, 0x7610, R8 ;  /* 0x0000761009087816 */ /* 0x008fe40000000008 */
[----:B----4-:R-:W-:Y:S02]  /*7290*/  PRMT R2, R4, 0x7610, R2 ;  /* 0x0000761004027816 */ /* 0x010fe40000000002 */
        /* <DEDUP_REMOVED lines=20> */
[----:B------:R-:W-:-:S03]  /*73e0*/  PRMT R83, R151, 0x7610, R83 ;  /* 0x0000761097537816 */ /* 0x000fc60000000053 */
[----:B------:R4:W-:Y:S04]  /*73f0*/  STL.S16 [R1+0x238], R6 ;  /* 0x0002380601007387 */ /* 0x0009e80000100600 */
[----:B------:R4:W-:Y:S04]  /*7400*/  STL.S16 [R1+0x23c], R2 ;  /* 0x00023c0201007387 */ /* 0x0009e80000100600 */
[----:B------:R1:W5:Y:S04]  /*7410*/  LDL.LU R21, [R1+0x3fc] ;  /* 0x0003fc0001157983 */ /* 0x0003680000300800 */
[----:B0-----:R0:W5:Y:S04]  /*7420*/  LDL.LU R20, [R1+0x3f8] ;  /* 0x0003f80001147983 */ /* 0x0011680000300800 */
[----:B------:R0:W5:Y:S01]  /*7430*/  LDL.LU R17, [R1+0x3e8] ;  /* 0x0003e80001117983 */ /* 0x0001620000300800 */
[----:B------:R-:W-:-:S03]  /*7440*/  PRMT R91, R23, 0x7610, R91 ;  /* 0x00007610175b7816 */ /* 0x000fc6000000005b */
[----:B-1----:R0:W5:Y:S04]  /*7450*/  LDL.LU R16, [R1+0x3e4] ;  /* 0x0003e40001107983 */ /* 0x0021680000300800 */
[----:B------:R0:W5:Y:S01]  /*7460*/  LDL.LU R23, [R1+0x418] ;  /* 0x0004180001177983 */ /* 0x0001620000300800 */
[----:B------:R-:W-:-:S03]  /*7470*/  PRMT R151, R18, 0x7610, R151 ;  /* 0x0000761012977816 */ /* 0x000fc60000000097 */
[----:B------:R0:W5:Y:S04]  /*7480*/  LDL.LU R12, [R1+0x3d4] ;  /* 0x0003d400010c7983 */ /* 0x0001680000300800 */
[----:B------:R0:W5:Y:S01]  /*7490*/  LDL.LU R18, [R1+0x3f0] ;  /* 0x0003f00001127983 */ /* 0x0001620000300800 */
[----:B------:R-:W-:-:S03]  /*74a0*/  PRMT R92, R13, 0x7610, R92 ;  /* 0x000076100d5c7816 */ /* 0x000fc6000000005c */
[----:B---3--:R0:W5:Y:S01]  /*74b0*/  LDL.LU R11, [R1+0x3d0] ;  /* 0x0003d000010b7983 */ /* 0x0081620000300800 */
[----:B------:R-:W-:-:S03]  /*74c0*/  PRMT R101, R10, 0x7610, R101 ;  /* 0x000076100a657816 */ /* 0x000fc60000000065 */
[----:B------:R0:W5:Y:S01]  /*74d0*/  LDL.LU R13, [R1+0x3dc] ;  /* 0x0003dc00010d7983 */ /* 0x0001620000300800 */
[----:B------:R-:W-:-:S03]  /*74e0*/  PRMT R150, R7, 0x7610, R150 ;  /* 0x0000761007967816 */ /* 0x000fc60000000096 */
[----:B------:R0:W5:Y:S01]  /*74f0*/  LDL.LU R10, [R1+0x3cc] ;  /* 0x0003cc00010a7983 */ /* 0x0001620000300800 */
[----:B------:R-:W-:-:S03]  /*7500*/  PRMT R99, R5, 0x7610, R99 ;  /* 0x0000761005637816 */ /* 0x000fc60000000063 */
[----:B------:R0:W5:Y:S01]  /*7510*/  LDL.LU R9, [R1+0x3c0] ;  /* 0x0003c00001097983 */ /* 0x0001620000300800 */
[----:B------:R-:W-:-:S03]  /*7520*/  PRMT R100, R3, 0x7610, R100 ;  /* 0x0000761003647816 */ /* 0x000fc60000000064 */
[----:B----4-:R0:W5:Y:S04]  /*7530*/  LDL.LU R8, [R1+0x3bc] ;  /* 0x0003bc0001087983 */ /* 0x0101680000300800 */
[----:B------:R0:W5:Y:S01]  /*7540*/  LDL.LU R7, [R1+0x3b4] ;  /* 0x0003b40001077983 */ /* 0x0001620000300800 */
[----:B------:R-:W-:-:S03]  /*7550*/  PRMT R103, R19, 0x7610, R103 ;  /* 0x0000761013677816 */ /* 0x000fc60000000067 */
[----:B------:R0:W5:Y:S01]  /*7560*/  LDL.LU R6, [R1+0x3a8] ;  /* 0x0003a80001067983 */ /* 0x0001620000300800 */
[----:B------:R-:W-:-:S03]  /*7570*/  PRMT R106, R22, 0x7610, R106 ;  /* 0x00007610166a7816 */ /* 0x000fc6000000006a */
[----:B------:R0:W5:Y:S01]  /*7580*/  LDL.LU R19, [R1+0x3f4] ;  /* 0x0003f40001137983 */ /* 0x0001620000300800 */
[----:B------:R-:W-:-:S03]  /*7590*/  PRMT R104, R14, 0x7610, R104 ;  /* 0x000076100e687816 */ /* 0x000fc60000000068 */
        /* <DEDUP_REMOVED lines=32> */
[----:B------:R-:W-:Y:S02]  /*77a0*/  PRMT R161, R161, 0x7773, RZ ;  /* 0x00007773a1a17816 */ /* 0x000fe400000000ff */
[----:B------:R-:W-:Y:S01]  /*77b0*/  PRMT R169, R169, 0x7773, RZ ;  /* 0x00007773a9a97816 */ /* 0x000fe200000000ff */
[----:B0-----:R-:W-:Y:S06]  /*77c0*/  @!P0 BRA `(.L_x_835) ;  /* 0xffffffb400508947 */ /* 0x001fec000383ffff */
.L_x_829:
[----:B------:R-:W-:Y:S05]  /*77d0*/  BSYNC.RECONVERGENT B1 ;  /* 0x0000000000017941 */ /* 0x000fea0003800200 */
.L_x_828:
[----:B-----5:R1:W-:Y:S04]  /*77e0*/  STL [R1+0x4a0], R17 ;  /* 0x0004a01101007387 */ /* 0x0203e80000100800 */
[----:B------:R2:W-:Y:S04]  /*77f0*/  STL [R1+0x4ac], R147 ;  /* 0x0004ac9301007387 */ /* 0x0005e80000100800 */
[----:B------:R3:W-:Y:S01]  /*7800*/  STL [R1+0x4a8], R8 ;  /* 0x0004a80801007387 */ /* 0x0007e20000100800 */
[----:B-1----:R-:W-:-:S03]  /*7810*/  IMAD.U32 R17, R24, 0x10000, RZ ;  /* 0x0001000018117824 */ /* 0x002fc600078e00ff */
[----:B------:R1:W-:Y:S01]  /*7820*/  STL [R1+0x4a4], R12 ;  /* 0x0004a40c01007387 */ /* 0x0003e20000100800 */
[----:B--2---:R-:W-:Y:S01]  /*7830*/  IMAD.U32 R147, R36, 0x10000, RZ ;  /* 0x0001000024937824 */ /* 0x004fe200078e00ff */
[----:B------:R-:W-:Y:S02]  /*7840*/  LOP3.LUT R17, R17, 0xff0000, RZ, 0xc0, !PT ;  /* 0x00ff000011117812 */ /* 0x000fe400078ec0ff */
[----:B------:R2:W-:Y:S01]  /*7850*/  STL [R1+0x49c], R21 ;  /* 0x00049c1501007387 */ /* 0x0005e20000100800 */
[----:B---3--:R-:W-:-:S03]  /*7860*/  IMAD.U32 R8, R32, 0x10000, RZ ;  /* 0x0001000020087824 */ /* 0x008fc600078e00ff */
[----:B------:R3:W-:Y:S01]  /*7870*/  STL [R1+0x498], R29 ;  /* 0x0004981d01007387 */ /* 0x0007e20000100800 */
[----:B-1----:R-:W-:-:S03]  /*7880*/  LOP3.LUT R12, R22, 0xff, RZ, 0xc0, !PT ;  /* 0x000000ff160c7812 */ /* 0x002fc600078ec0ff */
[----:B------:R1:W-:Y:S01]  /*7890*/  STL [R1+0x39c], R0 ;  /* 0x00039c0001007387 */ /* 0x0003e20000100800 */
[----:B------:R-:W-:Y:S02]  /*78a0*/  LOP3.LUT R8, R8, 0xff0000, RZ, 0xc0, !PT ;  /* 0x00ff000008087812 */ /* 0x000fe400078ec0ff */
[----:B--2---:R-:W-:Y:S01]  /*78b0*/  LOP3.LUT R21, R34, 0xff, RZ, 0xc0, !PT ;  /* 0x000000ff22157812 */ /* 0x004fe200078ec0ff */
[----:B------:R2:W-:Y:S01]  /*78c0*/  STL [R1+0x398], R2 ;  /* 0x0003980201007387 */ /* 0x0005e20000100800 */
[----:B------:R-:W-:Y:S02]  /*78d0*/  PRMT R12, R23, 0x7604, R12 ;  /* 0x00007604170c7816 */ /* 0x000fe4000000000c */
[----:B---3--:R-:W-:Y:S01]  /*78e0*/  LOP3.LUT R29, R30, 0xff, RZ, 0xc0, !PT ;  /* 0x000000ff1e1d7812 */ /* 0x008fe200078ec0ff */
[----:B------:R3:W-:Y:S01]  /*78f0*/  STL [R1+0x394], R3 ;  /* 0x0003940301007387 */ /* 0x0007e20000100800 */
[----:B-1----:R-:W-:-:S03]  /*7900*/  PRMT R0, R35, 0x7604, R21 ;  /* 0x0000760423007816 */ /* 0x002fc60000000015 */
[----:B------:R1:W-:Y:S01]  /*7910*/  STL [R1+0x38c], R22 ;  /* 0x00038c1601007387 */ /* 0x0003e20000100800 */
[----:B------:R-:W-:Y:S02]  /*7920*/  LOP3.LUT R21, R42, 0xff, RZ, 0xc0, !PT ;  /* 0x000000ff2a157812 */ /* 0x000fe400078ec0ff */
[----:B--2---:R-:W-:Y:S01]  /*7930*/  LOP3.LUT R2, R147, 0xff0000, RZ, 0xc0, !PT ;  /* 0x00ff000093027812 */ /* 0x004fe200078ec0ff */
[----:B------:R2:W-:Y:S01]  /*7940*/  STL [R1+0x390], R24 ;  /* 0x0003901801007387 */ /* 0x0005e20000100800 */
[----:B------:R-:W-:Y:S01]  /*7950*/  IMAD.IADD R147, R12, 0x1, R17 ;  /* 0x000000010c937824 */ /* 0x000fe200078e0211 */
[----:B---3--:R-:W-:Y:S01]  /*7960*/  PRMT R3, R31, 0x7604, R29 ;  /* 0x000076041f037816 */ /* 0x008fe2000000001d */
[----:B------:R-:W-:Y:S01]  /*7970*/  IMAD.U32 R17, R48, 0x10000, RZ ;  /* 0x0001000030117824 */ /* 0x000fe200078e00ff */
[----:B------:R3:W-:Y:S01]  /*7980*/  STL [R1+0x3b0], R23 ;  /* 0x0003b01701007387 */ /* 0x0007e20000100800 */
[----:B------:R-:W-:Y:S01]  /*7990*/  IMAD.IADD R12, R0, 0x1, R2 ;  /* 0x00000001000c7824 */ /* 0x000fe200078e0202 */
[----:B------:R-:W-:Y:S01]  /*79a0*/  LOP3.LUT R0, R50, 0xff, RZ, 0xc0, !PT ;  /* 0x000000ff32007812 */ /* 0x000fe200078ec0ff */
[----:B-1----:R-:W-:Y:S01]  /*79b0*/  IMAD.U32 R22, R44, 0x10000, RZ ;  /* 0x000100002c167824 */ /* 0x002fe200078e00ff */
[----:B------:R-:W-:Y:S01]  /*79c0*/  PRMT R21, R43, 0x7604, R21 ;  /* 0x000076042b157816 */ /* 0x000fe20000000015 */
[----:B------:R-:W-:Y:S01]  /*79d0*/  IMAD.IADD R8, R3, 0x1, R8 ;  /* 0x0000000103087824 */ /* 0x000fe200078e0208 */
[----:B------:R-:W-:Y:S01]  /*79e0*/  LOP3.LUT R3, R46, 0xff, RZ, 0xc0, !PT ;  /* 0x000000ff2e037812 */ /* 0x000fe200078ec0ff */
[----:B--2---:R-:W-:Y:S01]  /*79f0*/  IMAD.U32 R24, R40, 0x10000, RZ ;  /* 0x0001000028187824 */ /* 0x004fe200078e00ff */
[----:B------:R-:W-:Y:S01]  /*7a00*/  LOP3.LUT R22, R22, 0xff0000, RZ, 0xc0, !PT ;  /* 0x00ff000016167812 */ /* 0x000fe200078ec0ff */
[----:B------:R-:W-:Y:S01]  /*7a10*/  IMAD.U32 R2, R152, 0x10000, RZ ;  /* 0x0001000098027824 */ /* 0x000fe200078e00ff */
[----:B---3--:R-:W-:Y:S01]  /*7a20*/  LOP3.LUT R23, R38, 0xff, RZ, 0xc0, !PT ;  /* 0x000000ff26177812 */ /* 0x008fe200078ec0ff */
[----:B------:R1:W-:Y:S01]  /*7a30*/  STL [R1+0x3c4], R42 ;  /* 0x0003c42a01007387 */ /* 0x0003e20000100800 */
        /* <DEDUP_REMOVED lines=8> */
[----:B-1----:R-:W-:Y:S01]  /*7ac0*/  IMAD.IADD R42, R23, 0x1, R24 ;  /* 0x00000001172a7824 */ /* 0x002fe200078e0218 */
[----:B------:R-:W-:Y:S01]  /*7ad0*/  LOP3.LUT R2, R2, 0xff0000, RZ, 0xc0, !PT ;  /* 0x00ff000002027812 */ /* 0x000fe200078ec0ff */
[----:B------:R1:W-:Y:S01]  /*7ae0*/  STL [R1+0x3c0], R40 ;  /* 0x0003c02801007387 */ /* 0x0003e20000100800 */
[----:B------:R-:W-:Y:S01]  /*7af0*/  IMAD.U32 R24, R156, 0x10000, RZ ;  /* 0x000100009c187824 */ /* 0x000fe200078e00ff */
[----:B------:R-:W-:Y:S01]  /*7b00*/  LOP3.LUT R23, R154, 0xff, RZ, 0xc0, !PT ;  /* 0x000000ff9a177812 */ /* 0x000fe200078ec0ff */
[----:B--2---:R-:W-:Y:S01]  /*7b10*/  IMAD.IADD R39, R21, 0x1, R22 ;  /* 0x0000000115277824 */ /* 0x004fe200078e0216 */
[----:B------:R-:W-:Y:S01]  /*7b20*/  LOP3.LUT R21, R158, 0xff, RZ, 0xc0, !PT ;  /* 0x000000ff9e157812 */ /* 0x000fe200078ec0ff */
[----:B------:R-:W-:Y:S01]  /*7b30*/  IMAD.U32 R22, R160, 0x10000, RZ ;  /* 0x00010000a0167824 */ /* 0x000fe200078e00ff */
[----:B------:R-:W-:Y:S01]  /*7b40*/  PRMT R23, R155, 0x7604, R23 ;  /* 0x000076049b177816 */ /* 0x000fe20000000017 */
[----:B---3--:R-:W-:Y:S01]  /*7b50*/  IMAD.IADD R35, R3, 0x1, R17 ;  /* 0x0000000103237824 */ /* 0x008fe200078e0211 */
        /* <DEDUP_REMOVED lines=11> */
[----:B------:R2:W-:Y:S01]  /*7c10*/  STL [R1+0x3bc], R38 ;  /* 0x0003bc2601007387 */ /* 0x0005e20000100800 */
[----:B------:R-:W-:Y:S01]  /*7c20*/  LOP3.LUT R17, R17, 0xff0000, RZ, 0xc0, !PT ;  /* 0x00ff000011117812 */ /* 0x000fe200078ec0ff */
[----:B------:R-:W-:Y:S01]  /*7c30*/  IMAD.U32 R23, R181, 0x10000, RZ ;  /* 0x00010000b5177824 */ /* 0x000fe200078e00ff */
[----:B------:R-:W-:Y:S01]  /*7c40*/  PRMT R0, R167, 0x7604, R0 ;  /* 0x00007604a7007816 */ /* 0x000fe20000000000 */
[----:B------:R3:W-:Y:S01]  /*7c50*/  STL [R1+0x438], R185 ;  /* 0x000438b901007387 */ /* 0x0007e20000100800 */
[----:B------:R-:W-:Y:S01]  /*7c60*/  LOP3.LUT R2, R2, 0xff0000, RZ, 0xc0, !PT ;  /* 0x00ff000002027812 */ /* 0x000fe200078ec0ff */
[----:B-1----:R-:W-:Y:S01]  /*7c70*/  IMAD.IADD R36, R21, 0x1, R22 ;  /* 0x0000000115247824 */ /* 0x002fe200078e0216 */
[----:B------:R-:W-:Y:S01]  /*7c80*/  LOP3.LUT R21, R175, 0xff, RZ, 0xc0, !PT ;  /* 0x000000ffaf157812 */ /* 0x000fe200078ec0ff */
[----:B------:R1:W-:Y:S01]  /*7c90*/  STL [R1+0x444], R180 ;  /* 0x000444b401007387 */ /* 0x0003e20000100800 */
[----:B------:R-:W-:Y:S01]  /*7ca0*/  LOP3.LUT R22, R179, 0xff, RZ, 0xc0, !PT ;  /* 0x000000ffb3167812 */ /* 0x000fe200078ec0ff */
[----:B--2---:R-:W-:Y:S01]  /*7cb0*/  IMAD.IADD R38, R3, 0x1, R17 ;  /* 0x0000000103267824 */ /* 0x004fe200078e0211 */
[----:B------:R-:W-:Y:S01]  /*7cc0*/  PRMT R21, R176, 0x7604, R21 ;  /* 0x00007604b0157816 */ /* 0x000fe20000000015 */
[----:B------:R-:W-:Y:S01]  /*7cd0*/  IMAD.IADD R2, R0, 0x1, R2 ;  /* 0x0000000100027824 */ /* 0x000fe200078e0202 */
[----:B------:R-:W-:Y:S01]  /*7ce0*/  LOP3.LUT R0, R183, 0xff, RZ, 0xc0, !PT ;  /* 0x000000ffb7007812 */ /* 0x000fe200078ec0ff */
[----:B------:R-:W-:Y:S01]  /*7cf0*/  IMAD.U32 R3, R185, 0x10000, RZ ;  /* 0x00010000b9037824 */ /* 0x000fe200078e00ff */
[----:B------:R-:W-:Y:S01]  /*7d00*/  LOP3.LUT R29, R29, 0xff0000, RZ, 0xc0, !PT ;  /* 0x00ff00001d1d7812 */ /* 0x000fe200078ec0ff */
[----:B------:R2:W-:Y:S01]  /*7d10*/  STL [R1+0x440], R176 ;  /* 0x000440b001007387 */ /* 0x0005e20000100800 */
[----:B------:R-:W-:-:S02]  /*7d20*/  PRMT R22, R180, 0x7604, R22 ;  /* 0x00007604b4167816 */ /* 0x000fc40000000016 */
        /* <DEDUP_REMOVED lines=8> */
[----:B------:R0:W-:Y:S01]  /*7db0*/  STL [R1+0x428], R177 ;  /* 0x000428b101007387 */ /* 0x0001e20000100800 */
[----:B---3--:R-:W-:Y:S01]  /*7dc0*/  IMAD.IADD R185, R0, 0x1, R3 ;  /* 0x0000000100b97824 */ /* 0x008fe200078e0203 */
        /* <DEDUP_REMOVED lines=8> */
[----:B-1----:R-:W-:Y:S01]  /*7e50*/  IMAD.IADD R180, R22, 0x1, R23 ;  /* 0x0000000116b47824 */ /* 0x002fe200078e0217 */
        /* <DEDUP_REMOVED lines=12> */
[----:B----4-:R-:W-:Y:S01]  /*7f20*/  IMAD.IADD R179, R22, 0x1, R23 ;  /* 0x0000000116b37824 */ /* 0x010fe200078e0217 */
[----:B------:R-:W-:Y:S01]  /*7f30*/  LOP3.LUT R22, R227, 0xff, RZ, 0xc0, !PT ;  /* 0x000000ffe3167812 */ /* 0x000fe200078ec0ff */
[----:B------:R-:W-:Y:S01]  /*7f40*/  IMAD.U32 R23, R229, 0x10000, RZ ;  /* 0x00010000e5177824 */ /* 0x000fe200078e00ff */
[----:B------:R4:W-:Y:S01]  /*7f50*/  STL [R1+0x3fc], R162 ;  /* 0x0003fca201007387 */ /* 0x0009e20000100800 */
[----:B0-----:R-:W-:Y:S01]  /*7f60*/  IMAD.IADD R177, R0, 0x1, R3 ;  /* 0x0000000100b17824 */ /* 0x001fe200078e0203 */
        /* <DEDUP_REMOVED lines=8> */
[----:B---3--:R-:W-:Y:S01]  /*7ff0*/  IMAD.IADD R170, R22, 0x1, R23 ;  /* 0x0000000116aa7824 */ /* 0x008fe200078e0217 */
[----:B------:R-:W-:Y:S01]  /*8000*/  LOP3.LUT R22, R243, 0xff, RZ, 0xc0, !PT ;  /* 0x000000fff3167812 */ /* 0x000fe200078ec0ff */
[----:B------:R-:W-:Y:S01]  /*8010*/  IMAD.U32 R23, R245, 0x10000, RZ ;  /* 0x00010000f5177824 */ /* 0x000fe200078e00ff */
[----:B------:R-:W-:Y:S01]  /*8020*/  STL [R1+0x3d8], R152 ;  /* 0x0003d89801007387 */ /* 0x000fe20000100800 */
[----:B------:R-:W-:Y:S01]  /*8030*/  IMAD.IADD R168, R0, 0x1, R3 ;  /* 0x0000000100a87824 */ /* 0x000fe200078e0203 */
[----:B------:R-:W-:Y:S01]  /*8040*/  LOP3.LUT R0, R247, 0xff, RZ, 0xc0, !PT ;  /* 0x000000fff7007812 */ /* 0x000fe200078ec0ff */
[----:B------:R-:W-:Y:S01]  /*8050*/  IMAD.U32 R3, R249, 0x10000, RZ ;  /* 0x00010000f9037824 */ /* 0x000fe200078e00ff */
[----:B------:R-:W-:Y:S01]  /*8060*/  PRMT R22, R244, 0x7604, R22 ;  /* 0x00007604f4167816 */ /* 0x000fe20000000016 */
[----:B------:R-:W-:Y:S01]  /*8070*/  STL [R1+0x3e4], R47 ;  /* 0x0003e42f01007387 */ /* 0x000fe20000100800 */
[----:B------:R-:W-:-:S02]  /*8080*/  LOP3.LUT R23, R23, 0xff0000, RZ, 0xc0, !PT ;  /* 0x00ff000017177812 */ /* 0x000fc400078ec0ff */
[----:B------:R-:W-:Y:S01]  /*8090*/  PRMT R0, R248, 0x7604, R0 ;  /* 0x00007604f8007816 */ /* 0x000fe20000000000 */
[----:B------:R-:W-:Y:S01]  /*80a0*/  STL [R1+0x3e0], R43 ;  /* 0x0003e02b01007387 */ /* 0x000fe20000100800 */
[----:B------:R-:W-:Y:S01]  /*80b0*/  LOP3.LUT R3, R3, 0xff0000, RZ, 0xc0, !PT ;  /* 0x00ff000003037812 */ /* 0x000fe200078ec0ff */
[----:B-1----:R-:W-:Y:S01]  /*80c0*/  IMAD.IADD R163, R22, 0x1, R23 ;  /* 0x0000000116a37824 */ /* 0x002fe200078e0217 */
[----:B------:R-:W-:Y:S01]  /*80d0*/  LOP3.LUT R22, R133, 0xff, RZ, 0xc0, !PT ;  /* 0x000000ff85167812 */ /* 0x000fe200078ec0ff */
[----:B------:R-:W-:Y:S01]  /*80e0*/  IMAD.U32 R23, R141, 0x10000, RZ ;  /* 0x000100008d177824 */ /* 0x000fe200078e00ff */
[----:B------:R-:W-:Y:S01]  /*80f0*/  STL [R1+0x3cc], R46 ;  /* 0x0003cc2e01007387 */ /* 0x000fe20000100800 */
[----:B--2---:R-:W-:Y:S01]  /*8100*/  IMAD.IADD R159, R0, 0x1, R3 ;  /* 0x00000001009f7824 */ /* 0x004fe200078e0203 */
        /* <DEDUP_REMOVED lines=16> */
[----:B-1----:R-:W-:Y:S01]  /*8210*/  IMAD.U32 R34, R189, 0x10000, RZ ;  /* 0x00010000bd227824 */ /* 0x002fe200078e00ff */
[----:B------:R-:W-:Y:S01]  /*8220*/  LOP3.LUT R23, R23, 0xff0000, RZ, 0xc0, !PT ;  /* 0x00ff000017177812 */ /* 0x000fe200078ec0ff */
[----:B------:R-:W-:Y:S01]  /*8230*/  STL [R1+0x450], R189 ;  /* 0x000450bd01007387 */ /* 0x000fe20000100800 */
[----:B------:R-:W-:-:S02]  /*8240*/  PRMT R0, R130, 0x7604, R0 ;  /* 0x0000760482007816 */ /* 0x000fc40000000000 */
        /* <DEDUP_REMOVED lines=9> */
[----:B--2---:R-:W-:Y:S01]  /*82e0*/  IMAD.MOV.U32 R187, RZ, RZ, R35 ;  /* 0x000000ffffbb7224 */ /* 0x004fe200078e0023 */
[----:B------:R-:W-:Y:S01]  /*82f0*/  LOP3.LUT R23, R23, 0xff0000, RZ, 0xc0, !PT ;  /* 0x00ff000017177812 */ /* 0x000fe200078ec0ff */
[----:B------:R0:W-:Y:S01]  /*8300*/  STL [R1+0x3c8], R44 ;  /* 0x0003c82c01007387 */ /* 0x0001e20000100800 */
        /* <DEDUP_REMOVED lines=16> */
[----:B0-----:R-:W-:Y:S01]  /*8410*/  PRMT R44, R84, 0x7604, R35 ;  /* 0x00007604542c7816 */ /* 0x001fe20000000023 */
[----:B------:R0:W-:Y:S01]  /*8420*/  STL [R1+0x448], R184 ;  /* 0x000448b801007387 */ /* 0x0001e20000100800 */
[----:B------:R-:W-:Y:S01]  /*8430*/  PRMT R17, R171, 0x7604, R17 ;  /* 0x00007604ab117816 */ /* 0x000fe20000000011 */
[----:B------:R-:W-:Y:S01]  /*8440*/  IMAD.IADD R22, R0, 0x1, R3 ;  /* 0x0000000100167824 */ /* 0x000fe200078e0203 */
[----:B------:R-:W-:Y:S01]  /*8450*/  PRMT R32, R188, 0x7604, R32 ;  /* 0x00007604bc207816 */ /* 0x000fe20000000020 */
[----:B------:R-:W-:Y:S01]  /*8460*/  IMAD.U32 R3, R119, 0x10000, RZ ;  /* 0x0001000077037824 */ /* 0x000fe200078e00ff */
[----:B------:R-:W3:Y:S01]  /*8470*/  LDL R35, [R1+0x224] ;  /* 0x0002240001237983 */ /* 0x000ee20000100800 */
[----:B-1----:R-:W-:Y:S01]  /*8480*/  IMAD.U32 R30, R173, 0x10000, RZ ;  /* 0x00010000ad1e7824 */ /* 0x002fe200078e00ff */
[----:B------:R-:W-:Y:S01]  /*8490*/  LOP3.LUT R34, R34, 0xff0000, RZ, 0xc0, !PT ;  /* 0x00ff000022227812 */ /* 0x000fe200078ec0ff */
[----:B--2---:R-:W-:Y:S01]  /*84a0*/  IMAD.U32 R31, R193, 0x10000, RZ ;  /* 0x00010000c11f7824 */ /* 0x004fe200078e00ff */
[----:B------:R-:W-:Y:S01]  /*84b0*/  LOP3.LUT R189, R3, 0xff0000, RZ, 0xc0, !PT ;  /* 0x00ff000003bd7812 */ /* 0x000fe200078ec0ff */
[----:B------:R1:W-:Y:S01]  /*84c0*/  STL [R1+0x434], R183 ;  /* 0x000434b701007387 */ /* 0x0003e20000100800 */
[----:B------:R-:W-:Y:S01]  /*84d0*/  LOP3.LUT R30, R30, 0xff0000, RZ, 0xc0, !PT ;  /* 0x00ff00001e1e7812 */ /* 0x000fe200078ec0ff */
[----:B0-----:R-:W-:Y:S01]  /*84e0*/  IMAD.IADD R184, R32, 0x1, R34 ;  /* 0x0000000120b87824 */ /* 0x001fe200078e0222 */
[----:B------:R-:W-:Y:S01]  /*84f0*/  LOP3.LUT R31, R31, 0xff0000, RZ, 0xc0, !PT ;  /* 0x00ff00001f1f7812 */ /* 0x000fe200078ec0ff */
[----:B------:R-:W2:Y:S01]  /*8500*/  LDL R3, [R1+0x220] ;  /* 0x0002200001037983 */ /* 0x000ea20000100800 */
[----:B------:R-:W-:Y:S01]  /*8510*/  IMAD.U32 R34, R205, 0x10000, RZ ;  /* 0x00010000cd227824 */ /* 0x000fe200078e00ff */
[----:B------:R-:W-:Y:S01]  /*8520*/  LOP3.LUT R32, R203, 0xff, RZ, 0xc0, !PT ;  /* 0x000000ffcb207812 */ /* 0x000fe200078ec0ff */
[----:B------:R-:W-:Y:S01]  /*8530*/  IMAD.IADD R17, R17, 0x1, R30 ;  /* 0x0000000111117824 */ /* 0x000fe200078e021e */
[----:B------:R-:W-:Y:S01]  /*8540*/  LOP3.LUT R30, R191, 0xff, RZ, 0xc0, !PT ;  /* 0x000000ffbf1e7812 */ /* 0x000fe200078ec0ff */
[----:B------:R0:W-:Y:S01]  /*8550*/  STL [R1+0x43c], R171 ;  /* 0x00043cab01007387 */ /* 0x0001e20000100800 */
[----:B------:R-:W-:Y:S01]  /*8560*/  PRMT R32, R204, 0x7604, R32 ;  /* 0x00007604cc207816 */ /* 0x000fe20000000020 */
[----:B------:R-:W-:Y:S01]  /*8570*/  IMAD.U32 R23, R118, 0x10000, RZ ;  /* 0x0001000076177824 */ /* 0x000fe200078e00ff */
[----:B------:R-:W-:Y:S01]  /*8580*/  PRMT R30, R192, 0x7604, R30 ;  /* 0x00007604c01e7816 */ /* 0x000fe2000000001e */
[----:B------:R4:W-:Y:S01]  /*8590*/  STL [R1+0x430], R181 ;  /* 0x000430b501007387 */ /* 0x0009e20000100800 */
[----:B------:R-:W-:-:S02]  /*85a0*/  LOP3.LUT R34, R34, 0xff0000, RZ, 0xc0, !PT ;  /* 0x00ff000022227812 */ /* 0x000fc400078ec0ff */
[----:B------:R-:W-:Y:S01]  /*85b0*/  LOP3.LUT R0, R90, 0xff, RZ, 0xc0, !PT ;  /* 0x000000ff5a007812 */ /* 0x000fe200078ec0ff */
[----:B-1----:R-:W-:Y:S01]  /*85c0*/  IMAD.IADD R183, R30, 0x1, R31 ;  /* 0x000000011eb77824 */ /* 0x002fe200078e021f */
[----:B------:R-:W-:Y:S01]  /*85d0*/  LOP3.LUT R30, R207, 0xff, RZ, 0xc0, !PT ;  /* 0x000000ffcf1e7812 */ /* 0x000fe200078ec0ff */
[----:B------:R-:W-:Y:S01]  /*85e0*/  IMAD.U32 R31, R209, 0x10000, RZ ;  /* 0x00010000d11f7824 */ /* 0x000fe200078e00ff */
[----:B------:R1:W-:Y:S01]  /*85f0*/  STL [R1+0x424], R175 ;  /* 0x000424af01007387 */ /* 0x0003e20000100800 */
[----:B0-----:R-:W-:Y:S01]  /*8600*/  IMAD.IADD R171, R32, 0x1, R34 ;  /* 0x0000000120ab7824 */ /* 0x001fe200078e0222 */
[----:B------:R-:W-:Y:S01]  /*8610*/  PRMT R30, R208, 0x7604, R30 ;  /* 0x00007604d01e7816 */ /* 0x000fe2000000001e */
[----:B------:R-:W-:Y:S01]  /*8620*/  IMAD.U32 R34, R221, 0x10000, RZ ;  /* 0x00010000dd227824 */ /* 0x000fe200078e00ff */
[----:B------:R-:W-:Y:S01]  /*8630*/  LOP3.LUT R31, R31, 0xff0000, RZ, 0xc0, !PT ;  /* 0x00ff00001f1f7812 */ /* 0x000fe200078ec0ff */
[----:B------:R0:W-:Y:S01]  /*8640*/  STL [R1+0x420], R173 ;  /* 0x000420ad01007387 */ /* 0x0001e20000100800 */
[----:B------:R-:W-:-:S02]  /*8650*/  LOP3.LUT R32, R219, 0xff, RZ, 0xc0, !PT ;  /* 0x000000ffdb207812 */ /* 0x000fc400078ec0ff */
[----:B------:R-:W-:Y:S01]  /*8660*/  LOP3.LUT R34, R34, 0xff0000, RZ, 0xc0, !PT ;  /* 0x00ff000022227812 */ /* 0x000fe200078ec0ff */
[----:B----4-:R-:W-:Y:S01]  /*8670*/  IMAD.IADD R181, R30, 0x1, R31 ;  /* 0x000000011eb57824 */ /* 0x010fe200078e021f */
[----:B------:R-:W-:Y:S01]  /*8680*/  LOP3.LUT R30, R223, 0xff, RZ, 0xc0, !PT ;  /* 0x000000ffdf1e7812 */ /* 0x000fe200078ec0ff */
[----:B------:R-:W-:Y:S01]  /*8690*/  IMAD.U32 R31, R225, 0x10000, RZ ;  /* 0x00010000e11f7824 */ /* 0x000fe200078e00ff */
[----:B------:R-:W-:Y:S01]  /*86a0*/  PRMT R32, R220, 0x7604, R32 ;  /* 0x00007604dc207816 */ /* 0x000fe20000000020 */
[----:B------:R4:W-:Y:S01]  /*86b0*/  STL [R1+0x418], R167 ;  /* 0x000418a701007387 */ /* 0x0009e20000100800 */
[----:B------:R-:W-:Y:S02]  /*86c0*/  PRMT R30, R224, 0x7604, R30 ;  /* 0x00007604e01e7816 */ /* 0x000fe4000000001e */
[----:B------:R-:W-:Y:S01]  /*86d0*/  LOP3.LUT R31, R31, 0xff0000, RZ, 0xc0, !PT ;  /* 0x00ff00001f1f7812 */ /* 0x000fe200078ec0ff */
[----:B-1----:R-:W-:Y:S01]  /*86e0*/  IMAD.IADD R175, R32, 0x1, R34 ;  /* 0x0000000120af7824 */ /* 0x002fe200078e0222 */
        /* <DEDUP_REMOVED lines=38> */
[----:B----4-:R-:W-:Y:S01]  /*8950*/  IMAD.IADD R158, R32, 0x1, R34 ;  /* 0x00000001209e7824 */ /* 0x010fe200078e0222 */
[----:B------:R-:W-:Y:S01]  /*8960*/  LOP3.LUT R32, R109, 0xff, RZ, 0xc0, !PT ;  /* 0x000000ff6d207812 */ /* 0x000fe200078ec0ff */
[----:B------:R-:W-:Y:S01]  /*8970*/  IMAD.U32 R34, R127, 0x10000, RZ ;  /* 0x000100007f227824 */ /* 0x000fe200078e00ff */
[----:B------:R-:W-:Y:S01]  /*8980*/  STL [R1+0x46c], R188 ;  /* 0x00046cbc01007387 */ /* 0x000fe20000100800 */
[----:B-1----:R-:W-:Y:S01]  /*8990*/  IMAD.IADD R156, R30, 0x1, R31 ;  /* 0x000000011e9c7824 */ /* 0x002fe200078e021f */
[----:B------:R-:W-:Y:S01]  /*89a0*/  LOP3.LUT R30, R70, 0xff, RZ, 0xc0, !PT ;  /* 0x000000ff461e7812 */ /* 0x000fe200078ec0ff */
[----:B------:R-:W-:Y:S01]  /*89b0*/  IMAD.U32 R31, R136, 0x10000, RZ ;  /* 0x00010000881f7824 */ /* 0x000fe200078e00ff */
[----:B------:R-:W-:Y:S01]  /*89c0*/  PRMT R32, R68, 0x7604, R32 ;  /* 0x0000760444207816 */ /* 0x000fe20000000020 */
[----:B0-----:R-:W-:Y:S01]  /*89d0*/  IMAD.MOV.U32 R191, RZ, RZ, R39 ;  /* 0x000000ffffbf7224 */ /* 0x001fe200078e0027 */
        /* <DEDUP_REMOVED lines=12> */
[----:B------:R-:W-:Y:S01]  /*8aa0*/  IMAD.IADD R44, R44, 0x1, R189 ;  /* 0x000000012c2c7824 */ /* 0x000fe200078e02bd */
[----:B------:R-:W-:Y:S01]  /*8ab0*/  LOP3.LUT R34, R34, 0xff0000, RZ, 0xc0, !PT ;  /* 0x00ff000022227812 */ /* 0x000fe200078ec0ff */
[----:B0-----:R-:W-:Y:S01]  /*8ac0*/  IMAD.MOV.U32 R193, RZ, RZ, R42 ;  /* 0x000000ffffc17224 */ /* 0x001fe200078e002a */
        /* <DEDUP_REMOVED lines=11> */
[----:B------:R-:W-:Y:S01]  /*8b80*/  IMAD.MOV.U32 R189, RZ, RZ, R38 ;  /* 0x000000ffffbd7224 */ /* 0x000fe200078e0026 */
[----:B------:R-:W-:Y:S01]  /*8b90*/  LOP3.LUT R30, R94, 0xff, RZ, 0xc0, !PT ;  /* 0x000000ff5e1e7812 */ /* 0x000fe200078ec0ff */
[----:B------:R4:W-:Y:S01]  /*8ba0*/  STL [R1+0x474], R196 ;  /* 0x000474c401007387 */ /* 0x0009e20000100800 */
[----:B------:R-:W-:-:S03]  /*8bb0*/  LOP3.LUT R32, R31, 0xff0000, RZ, 0xc0, !PT ;  /* 0x00ff00001f207812 */ /* 0x000fc600078ec0ff */
[----:B------:R-:W2:Y:S01]  /*8bc0*/  LDL R31, [R1+0x22c] ;  /* 0x00022c00011f7983 */ /* 0x000ea20000100800 */
[----:B------:R-:W-:Y:S01]  /*8bd0*/  IMAD.IADD R38, R0, 0x1, R23 ;  /* 0x0000000100267824 */ /* 0x000fe200078e0217 */
[----:B------:R-:W-:Y:S02]  /*8be0*/  PRMT R42, R111, 0x7604, R34 ;  /* 0x000076046f2a7816 */ /* 0x000fe40000000022 */
[----:B------:R-:W2:Y:S01]  /*8bf0*/  LDL R23, [R1+0x230] ;  /* 0x0002300001177983 */ /* 0x000ea20000100800 */
[----:B-1----:R-:W-:Y:S02]  /*8c00*/  IMAD.MOV.U32 R197, RZ, RZ, R193 ;  /* 0x000000ffffc57224 */ /* 0x002fe400078e00c1 */
[----:B------:R-:W-:Y:S01]  /*8c10*/  IMAD.MOV.U32 R193, RZ, RZ, R187 ;  /* 0x000000ffffc17224 */ /* 0x000fe200078e00bb */
[----:B------:R-:W2:Y:S01]  /*8c20*/  LDL R34, [R1+0x228] ;  /* 0x0002280001227983 */ /* 0x000ea20000100800 */
[----:B------:R-:W-:Y:S01]  /*8c30*/  IMAD.MOV.U32 R187, RZ, RZ, R36 ;  /* 0x000000ffffbb7224 */ /* 0x000fe200078e0024 */
[----:B------:R-:W-:-:S02]  /*8c40*/  PRMT R30, R88, 0x7604, R30 ;  /* 0x00007604581e7816 */ /* 0x000fc4000000001e */
[----:B------:R-:W-:Y:S01]  /*8c50*/  LOP3.LUT R36, R98, 0xff, RZ, 0xc0, !PT ;  /* 0x000000ff62247812 */ /* 0x000fe200078ec0ff */
[----:B0-----:R-:W-:Y:S01]  /*8c60*/  IMAD.MOV.U32 R195, RZ, RZ, R191 ;  /* 0x000000ffffc37224 */ /* 0x001fe200078e00bf */
[----:B----4-:R-:W-:Y:S01]  /*8c70*/  LOP3.LUT R196, R93, 0xff, RZ, 0xc0, !PT ;  /* 0x000000ff5dc47812 */ /* 0x010fe200078ec0ff */
[----:B------:R-:W-:Y:S01]  /*8c80*/  IMAD.MOV.U32 R191, RZ, RZ, R40 ;  /* 0x000000ffffbf7224 */ /* 0x000fe200078e0028 */
[----:B------:R-:W-:Y:S01]  /*8c90*/  STL [R1+0x464], R199 ;  /* 0x000464c701007387 */ /* 0x000fe20000100800 */
[----:B------:R-:W-:Y:S02]  /*8ca0*/  IMAD.IADD R40, R30, 0x1, R32 ;  /* 0x000000011e287824 */ /* 0x000fe400078e0220 */
[----:B------:R-:W-:Y:S01]  /*8cb0*/  IMAD.U32 R0, R106, 0x10000, RZ ;  /* 0x000100006a007824 */ /* 0x000fe200078e00ff */
[----:B------:R-:W4:Y:S04]  /*8cc0*/  LDL R32, [R1+0x234] ;  /* 0x0002340001207983 */ /* 0x000f280000100800 */
[----:B------:R0:W-:Y:S04]  /*8cd0*/  STL [R1+0x478], R200 ;  /* 0x000478c801007387 */ /* 0x0001e80000100800 */
[----:B------:R1:W-:Y:S04]  /*8ce0*/  STL [R1+0x470], R192 ;  /* 0x000470c001007387 */ /* 0x0003e80000100800 */
[----:B------:R1:W-:Y:S04]  /*8cf0*/  STL [R1+0x468], R201 ;  /* 0x000468c901007387 */ /* 0x0003e80000100800 */
[----:B------:R-:W-:Y:S04]  /*8d00*/  STL [R1+0x494], R215 ;  /* 0x000494d701007387 */ /* 0x000fe80000100800 */
[----:B------:R-:W-:Y:S04]  /*8d10*/  STL [R1+0x48c], R211 ;  /* 0x00048cd301007387 */ /* 0x000fe80000100800 */
[----:B------:R-:W-:Y:S04]  /*8d20*/  STL [R1+0x488], R209 ;  /* 0x000488d101007387 */ /* 0x000fe80000100800 */
[----:B------:R-:W-:Y:S04]  /*8d30*/  STL [R1+0x484], R207 ;  /* 0x000484cf01007387 */ /* 0x000fe80000100800 */
[----:B------:R-:W-:Y:S04]  /*8d40*/  STL [R1+0x480], R205 ;  /* 0x000480cd01007387 */ /* 0x000fe80000100800 */
[----:B------:R-:W-:Y:S04]  /*8d50*/  STL [R1+0x47c], R203 ;  /* 0x00047ccb01007387 */ /* 0x000fe80000100800 */
[----:B------:R-:W-:Y:S01]  /*8d60*/  STL [R1+0x490], R213 ;  /* 0x000490d501007387 */ /* 0x000fe20000100800 */
[----:B---3--:R-:W-:-:S02]  /*8d70*/  PRMT R35, R35, 0x7604, R196 ;  /* 0x0000760423237816 */ /* 0x008fc400000000c4 */
[----:B------:R-:W-:Y:S02]  /*8d80*/  LOP3.LUT R196, R0, 0xff0000, RZ, 0xc0, !PT ;  /* 0x00ff000000c47812 */ /* 0x000fe400078ec0ff */
[----:B------:R-:W3:Y:S01]  /*8d90*/  LDL R0, [R1+0x23c] ;  /* 0x00023c0001007983 */ /* 0x000ee20000100800 */
[----:B--2---:R-:W-:-:S03]  /*8da0*/  PRMT R36, R3, 0x7604, R36 ;  /* 0x0000760403247816 */ /* 0x004fc60000000024 */
[----:B------:R-:W2:Y:S01]  /*8db0*/  LDL R3, [R1+0x238] ;  /* 0x0002380001037983 */ /* 0x000ea20000100800 */
[----:B------:R-:W-:Y:S01]  /*8dc0*/  IMAD.IADD R42, R42, 0x1, R188 ;  /* 0x000000012a2a7824 */ /* 0x000fe200078e02bc */
[----:B0-----:R-:W-:Y:S01]  /*8dd0*/  LOP3.LUT R200, R149, 0xff, RZ, 0xc0, !PT ;  /* 0x000000ff95c87812 */ /* 0x001fe200078ec0ff */
[----:B------:R-:W-:Y:S01]  /*8de0*/  IMAD.U32 R188, R104, 0x10000, RZ ;  /* 0x0001000068bc7824 */ /* 0x000fe200078e00ff */
[----:B------:R-:W0:Y:S01]  /*8df0*/  S2R R30, SR_TID.X ;  /* 0x00000000001e7919 */ /* 0x000e220000002100 */
[----:B------:R-:W-:-:S03]  /*8e00*/  IMAD.U32 R199, R105, 0x10000, RZ ;  /* 0x0001000069c77824 */ /* 0x000fc600078e00ff */
[----:B------:R-:W-:Y:S02]  /*8e10*/  LOP3.LUT R188, R188, 0xff0000, RZ, 0xc0, !PT ;  /* 0x00ff0000bcbc7812 */ /* 0x000fe400078ec0ff */
[----:B------:R-:W-:Y:S01]  /*8e20*/  LOP3.LUT R199, R199, 0xff0000, RZ, 0xc0, !PT ;  /* 0x00ff0000c7c77812 */ /* 0x000fe200078ec0ff */
[----:B-1----:R-:W-:-:S04]  /*8e30*/  IMAD.U32 R192, R103, 0x10000, RZ ;  /* 0x0001000067c07824 */ /* 0x002fc800078e00ff */
[----:B------:R-:W-:Y:S01]  /*8e40*/  IMAD.IADD R36, R36, 0x1, R199 ;  /* 0x0000000124247824 */ /* 0x000fe200078e02c7 */
[----:B------:R-:W-:Y:S02]  /*8e50*/  LOP3.LUT R199, R96, 0xff, RZ, 0xc0, !PT ;  /* 0x000000ff60c77812 */ /* 0x000fe400078ec0ff */
[----:B------:R-:W-:Y:S02]  /*8e60*/  LOP3.LUT R201, R97, 0xff, RZ, 0xc0, !PT ;  /* 0x000000ff61c97812 */ /* 0x000fe400078ec0ff */
[----:B------:R-:W-:Y:S01]  /*8e70*/  LOP3.LUT R192, R192, 0xff0000, RZ, 0xc0, !PT ;  /* 0x00ff0000c0c07812 */ /* 0x000fe200078ec0ff */
[----:B------:R-:W-:Y:S01]  /*8e80*/  IMAD.IADD R35, R35, 0x1, R196 ;  /* 0x0000000123237824 */ /* 0x000fe200078e02c4 */
[----:B------:R-:W-:Y:S02]  /*8e90*/  LOP3.LUT R196, R146, 0xff, RZ, 0xc0, !PT ;  /* 0x000000ff92c47812 */ /* 0x000fe400078ec0ff */
[----:B0-----:R-:W-:Y:S02]  /*8ea0*/  LOP3.LUT R30, R30, 0x3e0, RZ, 0xc0, !PT ;  /* 0x000003e01e1e7812 */ /* 0x001fe400078ec0ff */
[----:B------:R-:W-:-:S05]  /*8eb0*/  PRMT R31, R31, 0x7604, R200 ;  /* 0x000076041f1f7816 */ /* 0x000fca00000000c8 */
[----:B------:R-:W-:Y:S02]  /*8ec0*/  IMAD.IADD R31, R31, 0x1, R188 ;  /* 0x000000011f1f7824 */ /* 0x000fe400078e02bc */
[----:B------:R-:W-:Y:S01]  /*8ed0*/  IMAD.U32 R188, R101, 0x10000, RZ ;  /* 0x0001000065bc7824 */ /* 0x000fe200078e00ff */
[----:B------:R-:W-:-:S04]  /*8ee0*/  PRMT R23, R23, 0x7604, R199 ;  /* 0x0000760417177816 */ /* 0x000fc800000000c7 */
[----:B------:R-:W-:Y:S02]  /*8ef0*/  LOP3.LUT R188, R188, 0xff0000, RZ, 0xc0, !PT ;  /* 0x00ff0000bcbc7812 */ /* 0x000fe400078ec0ff */
[----:B------:R-:W-:Y:S01]  /*8f00*/  PRMT R34, R34, 0x7604, R201 ;  /* 0x0000760422227816 */ /* 0x000fe200000000c9 */
[----:B------:R-:W-:Y:S02]  /*8f10*/  IMAD.MOV.U32 R201, RZ, RZ, R197 ;  /* 0x000000ffffc97224 */ /* 0x000fe400078e00c5 */
[----:B------:R-:W-:Y:S01]  /*8f20*/  IMAD.IADD R23, R23, 0x1, R188 ;  /* 0x0000000117177824 */ /* 0x000fe200078e02bc */
[----:B------:R-:W-:Y:S01]  /*8f30*/  LOP3.LUT R188, R95, 0xff, RZ, 0xc0, !PT ;  /* 0x000000ff5fbc7812 */ /* 0x000fe200078ec0ff */
[----:B------:R-:W-:Y:S02]  /*8f40*/  IMAD.MOV.U32 R199, RZ, RZ, R195 ;  /* 0x000000ffffc77224 */ /* 0x000fe400078e00c3 */
[----:B------:R-:W-:Y:S02]  /*8f50*/  IMAD.MOV.U32 R197, RZ, RZ, R193 ;  /* 0x000000ffffc57224 */ /* 0x000fe400078e00c1 */
[----:B------:R-:W-:-:S02]  /*8f60*/  IMAD.MOV.U32 R195, RZ, RZ, R191 ;  /* 0x000000ffffc37224 */ /* 0x000fc400078e00bf */
[----:B------:R-:W-:Y:S02]  /*8f70*/  IMAD.IADD R34, R34, 0x1, R192 ;  /* 0x0000000122227824 */ /* 0x000fe400078e02c0 */
[----:B------:R-:W-:Y:S02]  /*8f80*/  IMAD.MOV.U32 R191, RZ, RZ, R187 ;  /* 0x000000ffffbf7224 */ /* 0x000fe400078e00bb */
[----:B------:R-:W-:Y:S01]  /*8f90*/  IMAD.MOV.U32 R193, RZ, RZ, R24 ;  /* 0x000000ffffc17224 */ /* 0x000fe200078e0018 */
[----:B------:R-:W-:Y:S01]  /*8fa0*/  LOP3.LUT R24, R7, 0xffff, RZ, 0xc0, !PT ;  /* 0x0000ffff07187812 */ /* 0x000fe200078ec0ff */
[----:B------:R-:W-:Y:S02]  /*8fb0*/  IMAD.U32 R192, R102, 0x10000, RZ ;  /* 0x0001000066c07824 */ /* 0x000fe400078e00ff */
[----:B------:R-:W-:Y:S01]  /*8fc0*/  IMAD.MOV.U32 R187, RZ, RZ, R2 ;  /* 0x000000ffffbb7224 */ /* 0x000fe200078e0002 */
[----:B------:R-:W-:Y:S02]  /*8fd0*/  LOP3.LUT R2, R5, 0xffff, RZ, 0xc0, !PT ;  /* 0x0000ffff05027812 */ /* 0x000fe400078ec0ff */
[----:B----4-:R-:W-:-:S02]  /*8fe0*/  PRMT R32, R32, 0x7604, R196 ;  /* 0x0000760420207816 */ /* 0x010fc400000000c4 */
[----:B------:R-:W-:Y:S01]  /*8ff0*/  LOP3.LUT R196, R144, 0xff, RZ, 0xc0, !PT ;  /* 0x000000ff90c47812 */ /* 0x000fe200078ec0ff */
[----:B------:R0:W-:Y:S01]  /*9000*/  STL [R1+0x374], R24 ;  /* 0x0003741801007387 */ /* 0x0001e20000100800 */
[----:B------:R-:W-:-:S03]  /*9010*/  LOP3.LUT R192, R192, 0xff0000, RZ, 0xc0, !PT ;  /* 0x00ff0000c0c07812 */ /* 0x000fc600078ec0ff */
[----:B------:R1:W-:Y:S02]  /*9020*/  STL [R1+0x384], R2 ;  /* 0x0003840201007387 */ /* 0x0003e40000100800 */
[----:B------:R-:W-:Y:S02]  /*9030*/  IMAD.IADD R32, R32, 0x1, R192 ;  /* 0x0000000120207824 */ /* 0x000fe400078e02c0 */
[----:B0-----:R-:W-:Y:S01]  /*9040*/  IMAD.U32 R24, R24, 0x10000, RZ ;  /* 0x0001000018187824 */ /* 0x001fe200078e00ff */
[----:B-1----:R-:W-:Y:S01]  /*9050*/  LOP3.LUT R2, R2, 0xff, RZ, 0xc0, !PT ;  /* 0x000000ff02027812 */ /* 0x002fe200078ec0ff */
[----:B------:R-:W-:-:S03]  /*9060*/  IMAD.U32 R192, R99, 0x10000, RZ ;  /* 0x0001000063c07824 */ /* 0x000fc600078e00ff */
[----:B------:R-:W-:Y:S02]  /*9070*/  LOP3.LUT R24, R24, 0xff0000, RZ, 0xc0, !PT ;  /* 0x00ff000018187812 */ /* 0x000fe400078ec0ff */
[----:B------:R-:W-:Y:S02]  /*9080*/  PRMT R2, R6, 0x7604, R2 ;  /* 0x0000760406027816 */ /* 0x000fe40000000002 */
[----:B------:R-:W-:-:S03]  /*9090*/  LOP3.LUT R192, R192, 0xff0000, RZ, 0xc0, !PT ;  /* 0x00ff0000c0c07812 */ /* 0x000fc600078ec0ff */
[----:B------:R-:W-:Y:S01]  /*90a0*/  IMAD.IADD R24, R2, 0x1, R24 ;  /* 0x0000000102187824 */ /* 0x000fe200078e0218 */
[----:B------:R-:W-:-:S05]  /*90b0*/  LOP3.LUT R2, R9, 0xffff, RZ, 0xc0, !PT ;  /* 0x0000ffff09027812 */ /* 0x000fca00078ec0ff */
[----:B------:R0:W-:Y:S01]  /*90c0*/  STL [R1+0x378], R2 ;  /* 0x0003780201007387 */ /* 0x0001e20000100800 */
[----:B------:R-:W-:-:S05]  /*90d0*/  LOP3.LUT R200, R26, 0xffff, RZ, 0xc0, !PT ;  /* 0x0000ffff1ac87812 */ /* 0x000fca00078ec0ff */
[----:B------:R-:W-:Y:S01]  /*90e0*/  STL [R1+0x37c], R200 ;  /* 0x00037cc801007387 */ /* 0x000fe20000100800 */
[----:B---3--:R-:W-:Y:S02]  /*90f0*/  PRMT R0, R0, 0x7604, R196 ;  /* 0x0000760400007816 */ /* 0x008fe400000000c4 */
[----:B--2---:R-:W-:Y:S01]  /*9100*/  PRMT R3, R3, 0x7604, R188 ;  /* 0x0000760403037816 */ /* 0x004fe200000000bc */
[----:B------:R-:W-:-:S05]  /*9110*/  IMAD.U32 R188, R100, 0x10000, RZ ;  /* 0x0001000064bc7824 */ /* 0x000fca00078e00ff */
[----:B------:R-:W-:-:S05]  /*9120*/  LOP3.LUT R188, R188, 0xff0000, RZ, 0xc0, !PT ;  /* 0x00ff0000bcbc7812 */ /* 0x000fca00078ec0ff */
[----:B------:R-:W-:Y:S02]  /*9130*/  IMAD.IADD R0, R0, 0x1, R188 ;  /* 0x0000000100007824 */ /* 0x000fe400078e02bc */
[----:B------:R-:W-:Y:S01]  /*9140*/  VIADD R188, R30, 0x20 ;  /* 0x000000201ebc7836 */ /* 0x000fe20000000000 */
[----:B------:R-:W-:Y:S01]  /*9150*/  LOP3.LUT R30, RZ, R30, RZ, 0x33, !PT ;  /* 0x0000001eff1e7212 */ /* 0x000fe200078e33ff */
[----:B------:R-:W-:-:S03]  /*9160*/  IMAD.IADD R3, R3, 0x1, R192 ;  /* 0x0000000103037824 */ /* 0x000fc600078e02c0 */
[----:B------:R-:W-:Y:S01]  /*9170*/  ISETP.GT.AND P0, PT, R188, R4, PT ;  /* 0x00000004bc00720c */ /* 0x000fe20003f04270 */
[----:B------:R-:W-:Y:S01]  /*9180*/  IMAD.IADD R30, R30, 0x1, R4 ;  /* 0x000000011e1e7824 */ /* 0x000fe200078e0204 */
[----:B------:R-:W-:Y:S02]  /*9190*/  LOP3.LUT R188, R11, 0xffff, RZ, 0xc0, !PT ;  /* 0x0000ffff0bbc7812 */ /* 0x000fe400078ec0ff */
[----:B------:R-:W-:Y:S02]  /*91a0*/  LOP3.LUT R4, R2, 0xff, RZ, 0xc0, !PT ;  /* 0x000000ff02047812 */ /* 0x000fe400078ec0ff */
[----:B------:R-:W-:Y:S02]  /*91b0*/  LOP3.LUT R196, R13, 0xffff, RZ, 0xc0, !PT ;  /* 0x0000ffff0dc47812 */ /* 0x000fe400078ec0ff */
[----:B------:R-:W-:Y:S01]  /*91c0*/  LOP3.LUT R192, R16, 0xffff, RZ, 0xc0, !PT ;  /* 0x0000ffff10c07812 */ /* 0x000fe200078ec0ff */
[----:B------:R1:W-:Y:S01]  /*91d0*/  STL [R1+0x368], R188 ;  /* 0x000368bc01007387 */ /* 0x0003e20000100800 */
[----:B0-----:R-:W-:-:S02]  /*91e0*/  PRMT R2, R10, 0x7604, R4 ;  /* 0x000076040a027816 */ /* 0x001fc40000000004 */
[----:B------:R-:W-:Y:S01]  /*91f0*/  LOP3.LUT R4, R196, 0xff, RZ, 0xc0, !PT ;  /* 0x000000ffc4047812 */ /* 0x000fe200078ec0ff */
[----:B------:R0:W-:Y:S01]  /*9200*/  STL [R1+0x380], R196 ;  /* 0x000380c401007387 */ /* 0x0001e20000100800 */
[----:B-1----:R-:W-:-:S03]  /*9210*/  IMAD.U32 R188, R188, 0x10000, RZ ;  /* 0x00010000bcbc7824 */ /* 0x002fc600078e00ff */
[----:B------:R1:W-:Y:S01]  /*9220*/  STL [R1+0x36c], R192 ;  /* 0x00036cc001007387 */ /* 0x0003e20000100800 */
[----:B0-----:R-:W-:Y:S01]  /*9230*/  IMAD.U32 R196, R192, 0x10000, RZ ;  /* 0x00010000c0c47824 */ /* 0x001fe200078e00ff */
[----:B-1----:R-:W-:Y:S02]  /*9240*/  LOP3.LUT R192, R188, 0xff0000, RZ, 0xc0, !PT ;  /* 0x00ff0000bcc07812 */ /* 0x002fe400078ec0ff */
[----:B------:R-:W-:Y:S02]  /*9250*/  PRMT R188, R14, 0x7604, R4 ;  /* 0x000076040ebc7816 */ /* 0x000fe40000000004 */
[----:B------:R-:W-:-:S05]  /*9260*/  LOP3.LUT R4, R196, 0xff0000, RZ, 0xc0, !PT ;  /* 0x00ff0000c4047812 */ /* 0x000fca00078ec0ff */
[----:B------:R-:W-:Y:S01]  /*9270*/  IMAD.IADD R215, R188, 0x1, R4 ;  /* 0x00000001bcd77824 */ /* 0x000fe200078e0204 */
[----:B------:R-:W-:Y:S02]  /*9280*/  LOP3.LUT R4, R18, 0xffff, RZ, 0xc0, !PT ;  /* 0x0000ffff12047812 */ /* 0x000fe400078ec0ff */
[----:B------:R-:W-:-:S03]  /*9290*/  LOP3.LUT R188, R20, 0xffff, RZ, 0xc0, !PT ;  /* 0x0000ffff14bc7812 */ /* 0x000fc600078ec0ff */
[----:B------:R0:W-:Y:S01]  /*92a0*/  STL [R1+0x370], R4 ;  /* 0x0003700401007387 */ /* 0x0001e20000100800 */
[----:B------:R-:W-:Y:S01]  /*92b0*/  LOP3.LUT R196, R28, 0xffff, RZ, 0xc0, !PT ;  /* 0x0000ffff1cc47812 */ /* 0x000fe200078ec0ff */
[----:B------:R-:W-:Y:S02]  /*92c0*/  IMAD.IADD R2, R2, 0x1, R192 ;  /* 0x0000000102027824 */ /* 0x000fe400078e02c0 */
[----:B------:R1:W-:Y:S01]  /*92d0*/  STL [R1+0x360], R188 ;  /* 0x000360bc01007387 */ /* 0x0003e20000100800 */
[----:B0-----:R-:W-:-:S04]  /*92e0*/  LOP3.LUT R4, R4, 0xff, RZ, 0xc0, !PT ;  /* 0x000000ff04047812 */ /* 0x001fc800078ec0ff */
[----:B------:R-:W-:Y:S01]  /*92f0*/  PRMT R192, R19, 0x7604, R4 ;  /* 0x0000760413c07816 */ /* 0x000fe20000000004 */
[----:B-1----:R-:W-:Y:S01]  /*9300*/  IMAD.U32 R188, R188, 0x10000, RZ ;  /* 0x00010000bcbc7824 */ /* 0x002fe200078e00ff */
[----:B------:R-:W-:Y:S01]  /*9310*/  LOP3.LUT R4, R200, 0xff, RZ, 0xc0, !PT ;  /* 0x000000ffc8047812 */ /* 0x000fe200078ec0ff */
[----:B------:R-:W-:Y:S01]  /*9320*/  IMAD.U32 R200, R196, 0x10000, RZ ;  /* 0x00010000c4c87824 */ /* 0x000fe200078e00ff */
[----:B------:R0:W-:Y:S02]  /*9330*/  STL [R1+0x364], R196 ;  /* 0x000364c401007387 */ /* 0x0001e40000100800 */
        /* <DEDUP_REMOVED lines=33> */
[----:B------:R-:W3:Y:S04]  /*9550*/  LDL.LU R17, [R1+0x4a0] ;  /* 0x0004a00001117983 */ /* 0x000ee80000300800 */
[----:B------:R-:W-:Y:S01]  /*9560*/  IMAD R193, R4, 0x1000000, R21 ;  /* 0x0100000004c17824 */ /* 0x000fe200078e0215 */
[----:B------:R-:W-:Y:S01]  /*9570*/  LOP3.LUT R4, R182, 0xffff, RZ, 0xc0, !PT ;  /* 0x0000ffffb6047812 */ /* 0x000fe200078ec0ff */
[----:B------:R-:W3:Y:S04]  /*9580*/  LDL.LU R21, [R1+0x49c] ;  /* 0x00049c0001157983 */ /* 0x000ee80000300800 */
        /* <DEDUP_REMOVED lines=93> */
[----:B------:R-:W-:-:S03]  /*9b60*/  SEL R4, R30, 0x1f, P0 ;  /* 0x0000001f1e047807 */ /* 0x000fc60000000000 */
[----:B------:R0:W-:Y:S02]  /*9b70*/  STL [R1+0x358], R0 ;  /* 0x0003580001007387 */ /* 0x0001e40000100800 */
[----:B0-----:R-:W-:-:S06]  /*9b80*/  IMAD R0, R0, 0x1000000, R2 ;  /* 0x0100000000007824 */ /* 0x001fcc00078e0202 */
[----:B------:R-:W0:Y:S01]  /*9b90*/  SHFL.DOWN PT, R0, R0, 0x1, R4 ;  /* 0x0820000000007989 */ /* 0x000e2200000e0004 */
[----:B---3--:R-:W-:-:S05]  /*9ba0*/  LOP3.LUT R2, R17, 0xffff, RZ, 0xc0, !PT ;  /* 0x0000ffff11027812 */ /* 0x008fca00078ec0ff */
[----:B------:R1:W-:Y:S02]  /*9bb0*/  STL [R1+0x354], R2 ;  /* 0x0003540201007387 */ /* 0x0003e40000100800 */
[----:B-1----:R-:W-:Y:S01]  /*9bc0*/  IMAD R2, R2, 0x1000000, R215 ;  /* 0x0100000002027824 */ /* 0x002fe200078e02d7 */
[----:B------:R-:W-:Y:S01]  /*9bd0*/  LOP3.LUT R3, R8, 0xffff, RZ, 0xc0, !PT ;  /* 0x0000ffff08037812 */ /* 0x000fe200078ec0ff */
[----:B------:R-:W-:Y:S04]  /*9be0*/  SHFL.DOWN PT, R22, R22, 0x1, R4 ;  /* 0x0820000016167989 */ /* 0x000fe800000e0004 */
[----:B------:R-:W1:Y:S04]  /*9bf0*/  SHFL.DOWN PT, R2, R2, 0x1, R4 ;  /* 0x0820000002027989 */ /* 0x000e6800000e0004 */
[----:B0-----:R0:W-:Y:S04]  /*9c00*/  STL [R1+0x24c], R0 ;  /* 0x00024c0001007387 */ /* 0x0011e80000100800 */
[----:B------:R-:W-:Y:S04]  /*9c10*/  SHFL.DOWN PT, R209, R209, 0x1, R4 ;  /* 0x08200000d1d17989 */ /* 0x000fe800000e0004 */
        /* <DEDUP_REMOVED lines=11> */
[----:B0-----:R-:W-:Y:S01]  /*9cd0*/  IMAD R3, R3, 0x1000000, R213 ;  /* 0x0100000003037824 */ /* 0x001fe200078e02d5 */
[----:B------:R-:W-:-:S02]  /*9ce0*/  LOP3.LUT R24, R29, 0xffff, RZ, 0xc0, !PT ;  /* 0x0000ffff1d187812 */ /* 0x000fc400078ec0ff */
[----:B------:R-:W-:Y:S04]  /*9cf0*/  STL [R1+0x284], R22 ;  /* 0x0002841601007387 */ /* 0x000fe80000100800 */
        /* <DEDUP_REMOVED lines=11> */
[----:B------:R0:W-:Y:S04]  /*9db0*/  STL [R1+0x34c], R24 ;  /* 0x00034c1801007387 */ /* 0x0001e80000100800 */
[----:B------:R-:W-:Y:S04]  /*9dc0*/  SHFL.DOWN PT, R191, R191, 0x1, R4 ;  /* 0x08200000bfbf7989 */ /* 0x000fe800000e0004 */
[----:B------:R-:W-:Y:S01]  /*9dd0*/  SHFL.DOWN PT, R189, R189, 0x1, R4 ;  /* 0x08200000bdbd7989 */ /* 0x000fe200000e0004 */
[----:B0-----:R-:W-:Y:S01]  /*9de0*/  IMAD R24, R24, 0x1000000, R211 ;  /* 0x0100000018187824 */ /* 0x001fe200078e02d3 */
[----:B------:R-:W0:Y:S05]  /*9df0*/  S2R R22, SR_LANEID ;  /* 0x0000000000167919 */ /* 0x000e2a0000000000 */
        /* <DEDUP_REMOVED lines=51> */
[----:B--2---:R-:W1:Y:S01]  /*a130*/  SHFL.DOWN PT, R24, R0, 0x1, R4 ;  /* 0x0820000000187989 */ /* 0x004e6200000e0004 */
[----:B0-----:R-:W-:-:S03]  /*a140*/  ISETP.GE.AND P0, PT, R22, R4, PT ;  /* 0x000000041600720c */ /* 0x001fc60003f06270 */
        /* <DEDUP_REMOVED lines=15> */
[----:B------:R-:W-:Y:S04]  /*a240*/  STL [R1+0x2f0], R180 ;  /* 0x0002f0b401007387 */ /* 0x000fe80000100800 */
[----:B------:R-:W-:Y:S04]  /*a250*/  STL [R1+0x2f4], R176 ;  /* 0x0002f4b001007387 */ /* 0x000fe80000100800 */
[----:B------:R-:W-:Y:S04]  /*a260*/  STL [R1+0x2e8], R171 ;  /* 0x0002e8ab01007387 */ /* 0x000fe80000100800 */
[----:B----4-:R-:W0:Y:S04]  /*a270*/  SHFL.DOWN PT, R24, R3, 0x1, R4 ;  /* 0x0820000003187989 */ /* 0x010e2800000e0004 */
        /* <DEDUP_REMOVED lines=108> */
[----:B------:R-:W3:Y:S04]  /*a940*/  LDL.LU R12, [R1+0x2f0] ;  /* 0x0002f000010c7983 */ /* 0x000ee80000300800 */
[----:B------:R-:W3:Y:S04]  /*a950*/  LDL.LU R13, [R1+0x2f4] ;  /* 0x0002f400010d7983 */ /* 0x000ee80000300800 */
[----:B------:R0:W-:Y:S04]  /*a960*/  STL.64 [R1+0x418], R86 ;  /* 0x0004185601007387 */ /* 0x0001e80000100a00 */
[----:B------:R4:W-:Y:S04]  /*a970*/  STL.64 [R1+0x410], R118 ;  /* 0x0004107601007387 */ /* 0x0009e80000100a00 */
[----:B------:R-:W3:Y:S04]  /*a980*/  LDL.LU R20, [R1+0x300] ;  /* 0x0003000001147983 */ /* 0x000ee80000300800 */
[----:B0-----:R-:W3:Y:S04]  /*a990*/  LDL.LU R86, [R1+0x310] ;  /* 0x0003100001567983 */ /* 0x001ee80000300800 */
[----:B------:R-:W3:Y:S04]  /*a9a0*/  LDL.LU R87, [R1+0x314] ;  /* 0x0003140001577983 */ /* 0x000ee80000300800 */
[----:B----4-:R-:W4:Y:S04]  /*a9b0*/  LDL.LU R118, [R1+0x318] ;  /* 0x0003180001767983 */ /* 0x010f280000300800 */
        /* <DEDUP_REMOVED lines=27> */
[----:B------:R0:W-:Y:S01]  /*ab70*/  STL.64 [R1+0x3d8], R104 ;  /* 0x0003d86801007387 */ /* 0x0001e20000100a00 */
[----:B------:R-:W-:-:S02]  /*ab80*/  LOP3.LUT R6, R6, 0xffff, RZ, 0xc0, !PT ;  /* 0x0000ffff06067812 */ /* 0x000fc400078ec0ff */
[----:B-----5:R-:W-:Y:S01]  /*ab90*/  LOP3.LUT R42, R42, 0xffff, RZ, 0xc0, !PT ;  /* 0x0000ffff2a2a7812 */ /* 0x020fe200078ec0ff */
[----:B------:R1:W-:Y:S01]  /*aba0*/  STL.64 [R1+0x3d0], R98 ;  /* 0x0003d06201007387 */ /* 0x0003e20000100a00 */
[----:B------:R-:W-:Y:S02]  /*abb0*/  LOP3.LUT R45, R45, 0xffff, RZ, 0xc0, !PT ;  /* 0x0000ffff2d2d7812 */ /* 0x000fe400078ec0ff */
[----:B------:R-:W-:Y:S01]  /*abc0*/  LOP3.LUT R44, R44, 0xffff, RZ, 0xc0, !PT ;  /* 0x0000ffff2c2c7812 */ /* 0x000fe200078ec0ff */
[----:B------:R1:W-:Y:S04]  /*abd0*/  STL.64 [R1+0x3c8], R148 ;  /* 0x0003c89401007387 */ /* 0x0003e80000100a00 */
[----:B0-----:R-:W4:Y:S04]  /*abe0*/  LDL.LU R104, [R1+0x290] ;  /* 0x0002900001687983 */ /* 0x001f280000300800 */
[----:B------:R-:W4:Y:S01]  /*abf0*/  LDL.LU R105, [R1+0x294] ;  /* 0x0002940001697983 */ /* 0x000f220000300800 */
[----:B------:R-:W-:-:S02]  /*ac00*/  LOP3.LUT R193, R193, 0xffff, RZ, 0xc0, !PT ;  /* 0x0000ffffc1c17812 */ /* 0x000fc400078ec0ff */
[----:B------:R-:W-:Y:S01]  /*ac10*/  LOP3.LUT R194, R194, 0xffff, RZ, 0xc0, !PT ;  /* 0x0000ffffc2c27812 */ /* 0x000fe200078ec0ff */
[----:B-1----:R-:W4:Y:S04]  /*ac20*/  LDL.LU R98, [R1+0x288] ;  /* 0x0002880001627983 */ /* 0x002f280000300800 */
[----:B------:R-:W4:Y:S04]  /*ac30*/  LDL.LU R99, [R1+0x28c] ;  /* 0x00028c0001637983 */ /* 0x000f280000300800 */
[----:B------:R-:W4:Y:S04]  /*ac40*/  LDL.LU R148, [R1+0x280] ;  /* 0x0002800001947983 */ /* 0x000f280000300800 */
[----:B------:R-:W4:Y:S04]  /*ac50*/  LDL.LU R149, [R1+0x284] ;  /* 0x0002840001957983 */ /* 0x000f280000300800 */
[----:B------:R-:W-:Y:S04]  /*ac60*/  STL.64 [R1+0x3c0], R150 ;  /* 0x0003c09601007387 */ /* 0x000fe80000100a00 */
[----:B------:R-:W-:Y:S04]  /*ac70*/  STL.64 [R1+0x3b8], R102 ;  /* 0x0003b86601007387 */ /* 0x000fe80000100a00 */
[----:B------:R-:W-:Y:S04]  /*ac80*/  STL.64 [R1+0x3a8], R146 ;  /* 0x0003a89201007387 */ /* 0x000fe80000100a00 */
[----:B------:R-:W-:Y:S04]  /*ac90*/  STL.64 [R1+0x3b0], R96 ;  /* 0x0003b06001007387 */ /* 0x000fe80000100a00 */
[----:B------:R-:W-:Y:S04]  /*aca0*/  STL.64 [R1+0x3a0], R100 ;  /* 0x0003a06401007387 */ /* 0x000fe80000100a00 */
[----:B------:R-:W-:Y:S04]  /*acb0*/  STL.64 [R1+0x398], R144 ;  /* 0x0003989001007387 */ /* 0x000fe80000100a00 */
[----:B------:R-:W4:Y:S04]  /*acc0*/  LDL.LU R11, [R1+0x368] ;  /* 0x00036800010b7983 */ /* 0x000f280000300800 */
[----:B------:R-:W4:Y:S04]  /*acd0*/  LDL.LU R18, [R1+0x378] ;  /* 0x0003780001127983 */ /* 0x000f280000300800 */
[----:B--2---:R0:W-:Y:S04]  /*ace0*/  STL.64 [R1+0x170], R16 ;  /* 0x0001701001007387 */ /* 0x0041e80000100a00 */
[----:B---3--:R1:W-:Y:S04]  /*acf0*/  STL.64 [R1+0x178], R12 ;  /* 0x0001780c01007387 */ /* 0x0083e80000100a00 */
[----:B0-----:R-:W2:Y:S04]  /*ad00*/  LDL.LU R16, [R1+0x2d0] ;  /* 0x0002d00001107983 */ /* 0x001ea80000300800 */
[----:B------:R-:W2:Y:S04]  /*ad10*/  LDL.LU R17, [R1+0x2d4] ;  /* 0x0002d40001117983 */ /* 0x000ea80000300800 */
[----:B-1----:R-:W3:Y:S04]  /*ad20*/  LDL.LU R12, [R1+0x2c8] ;  /* 0x0002c800010c7983 */ /* 0x002ee80000300800 */
[----:B------:R-:W3:Y:S04]  /*ad30*/  LDL.LU R13, [R1+0x2cc] ;  /* 0x0002cc00010d7983 */ /* 0x000ee80000300800 */
[----:B------:R0:W-:Y:S04]  /*ad40*/  STL.64 [R1+0x158], R86 ;  /* 0x0001585601007387 */ /* 0x0001e80000100a00 */
[----:B----4-:R1:W-:Y:S04]  /*ad50*/  STL.64 [R1+0x150], R118 ;  /* 0x0001507601007387 */ /* 0x0103e80000100a00 */
[----:B0-----:R-:W4:Y:S04]  /*ad60*/  LDL.LU R86, [R1+0x2e0] ;  /* 0x0002e00001567983 */ /* 0x001f280000300800 */
[----:B------:R-:W4:Y:S04]  /*ad70*/  LDL.LU R87, [R1+0x2e4] ;  /* 0x0002e40001577983 */ /* 0x000f280000300800 */
[----:B-1----:R-:W4:Y:S04]  /*ad80*/  LDL.LU R118, [R1+0x2d8] ;  /* 0x0002d80001767983 */ /* 0x002f280000300800 */
[----:B------:R-:W4:Y:S04]  /*ad90*/  LDL.LU R119, [R1+0x2dc] ;  /* 0x0002dc0001777983 */ /* 0x000f280000300800 */
[----:B------:R0:W-:Y:S04]  /*ada0*/  STL.64 [R1+0x168], R20 ;  /* 0x0001681401007387 */ /* 0x0001e80000100a00 */
[----:B------:R1:W-:Y:S04]  /*adb0*/  STL.64 [R1+0x180], R8 ;  /* 0x0001800801007387 */ /* 0x0003e80000100a00 */
[----:B------:R1:W-:Y:S04]  /*adc0*/  STL.64 [R1+0x140], R90 ;  /* 0x0001405a01007387 */ /* 0x0003e80000100a00 */
[----:B0-----:R-:W4:Y:S04]  /*add0*/  LDL.LU R20, [R1+0x34c] ;  /* 0x00034c0001147983 */ /* 0x001f280000300800 */
[----:B-1----:R-:W4:Y:S04]  /*ade0*/  LDL.LU R8, [R1+0x364] ;  /* 0x0003640001087983 */ /* 0x002f280000300800 */
[----:B------:R-:W-:Y:S04]  /*adf0*/  STL.64 [R1+0x148], R84 ;  /* 0x0001485401007387 */ /* 0x000fe80000100a00 */
        /* <DEDUP_REMOVED lines=16> */
[----:B------:R-:W4:Y:S01]  /*af00*/  LDL.LU R9, [R1+0x374] ;  /* 0x0003740001097983 */ /* 0x000f220000300800 */
[----:B------:R-:W-:-:S03]  /*af10*/  PRMT R44, R44, 0x3340, R45 ;  /* 0x000033402c2c7816 */ /* 0x000fc6000000002d */
[----:B------:R-:W4:Y:S01]  /*af20*/  LDL.LU R150, [R1+0x278] ;  /* 0x0002780001967983 */ /* 0x000f220000300800 */
[----:B------:R-:W-:-:S03]  /*af30*/  LOP3.LUT R186, R186, 0xffff, RZ, 0xc0, !PT ;  /* 0x0000ffffbaba7812 */ /* 0x000fc600078ec0ff */
[----:B------:R-:W4:Y:S01]  /*af40*/  LDL.LU R151, [R1+0x27c] ;  /* 0x00027c0001977983 */ /* 0x000f220000300800 */
[----:B------:R-:W-:-:S03]  /*af50*/  LOP3.LUT R185, R185, 0xffff, RZ, 0xc0, !PT ;  /* 0x0000ffffb9b97812 */ /* 0x000fc600078ec0ff */
        /* <DEDUP_REMOVED lines=11> */
[----:B--2---:R0:W-:Y:S04]  /*b010*/  STL.64 [R1+0x198], R16 ;  /* 0x0001981001007387 */ /* 0x0041e80000100a00 */
[----:B---3--:R1:W-:Y:S04]  /*b020*/  STL.64 [R1+0x1a0], R12 ;  /* 0x0001a00c01007387 */ /* 0x0083e80000100a00 */
[----:B0-----:R-:W2:Y:S01]  /*b030*/  LDL.LU R17, [R1+0x384] ;  /* 0x0003840001117983 */ /* 0x001ea20000300800 */
[----:B------:R-:W-:-:S03]  /*b040*/  LOP3.LUT R45, R176, 0xffff, RZ, 0xc0, !PT ;  /* 0x0000ffffb02d7812 */ /* 0x000fc600078ec0ff */
[----:B------:R-:W3:Y:S04]  /*b050*/  LDL.LU.64 R92, [R1+0x3e0] ;  /* 0x0003e000015c7983 */ /* 0x000ee80000300a00 */
[----:B-1----:R-:W3:Y:S01]  /*b060*/  LDL.LU R12, [R1+0x37c] ;  /* 0x00037c00010c7983 */ /* 0x002ee20000300800 */
[----:B------:R-:W-:Y:S02]  /*b070*/  LOP3.LUT R27, R27, 0xffff, RZ, 0xc0, !PT ;  /* 0x0000ffff1b1b7812 */ /* 0x000fe400078ec0ff */
[----:B------:R-:W-:Y:S02]  /*b080*/  LOP3.LUT R23, R23, 0xffff, RZ, 0xc0, !PT ;  /* 0x0000ffff17177812 */ /* 0x000fe400078ec0ff */
[----:B------:R-:W-:Y:S02]  /*b090*/  LOP3.LUT R22, R22, 0xffff, RZ, 0xc0, !PT ;  /* 0x0000ffff16167812 */ /* 0x000fe400078ec0ff */
[----:B------:R-:W-:Y:S01]  /*b0a0*/  LOP3.LUT R33, R33, 0xffff, RZ, 0xc0, !PT ;  /* 0x0000ffff21217812 */ /* 0x000fe200078ec0ff */
[----:B----4-:R0:W-:Y:S01]  /*b0b0*/  STL.64 [R1+0x188], R86 ;  /* 0x0001885601007387 */ /* 0x0101e20000100a00 */
[----:B------:R-:W-:-:S02]  /*b0c0*/  LOP3.LUT R32, R32, 0xffff, RZ, 0xc0, !PT ;  /* 0x0000ffff20207812 */ /* 0x000fc400078ec0ff */
[----:B------:R-:W-:Y:S02]  /*b0d0*/  LOP3.LUT R35, R35, 0xffff, RZ, 0xc0, !PT ;  /* 0x0000ffff23237812 */ /* 0x000fe400078ec0ff */
[----:B------:R-:W-:Y:S02]  /*b0e0*/  LOP3.LUT R34, R34, 0xffff, RZ, 0xc0, !PT ;  /* 0x0000ffff22227812 */ /* 0x000fe400078ec0ff */
[----:B------:R-:W-:Y:S01]  /*b0f0*/  PRMT R5, R5, 0x3340, R26 ;  /* 0x0000334005057816 */ /* 0x000fe2000000001a */
[----:B------:R1:W-:Y:S04]  /*b100*/  STL.64 [R1+0x190], R118 ;  /* 0x0001907601007387 */ /* 0x0003e80000100a00 */
[----:B0-----:R-:W4:Y:S01]  /*b110*/  LDL.LU.64 R86, [R1+0x418] ;  /* 0x0004180001567983 */ /* 0x001f220000300a00 */
[----:B------:R-:W-:-:S02]  /*b120*/  LOP3.LUT R52, R52, 0xffff, RZ, 0xc0, !PT ;  /* 0x0000ffff34347812 */ /* 0x000fc400078ec0ff */
[----:B------:R-:W-:Y:S02]  /*b130*/  LOP3.LUT R143, R143, 0xffff, RZ, 0xc0, !PT ;  /* 0x0000ffff8f8f7812 */ /* 0x000fe400078ec0ff */
[----:B------:R-:W-:Y:S02]  /*b140*/  LOP3.LUT R15, R15, 0xffff, RZ, 0xc0, !PT ;  /* 0x0000ffff0f0f7812 */ /* 0x000fe400078ec0ff */
[----:B------:R-:W-:Y:S01]  /*b150*/  LOP3.LUT R172, R172, 0xffff, RZ, 0xc0, !PT ;  /* 0x0000ffffacac7812 */ /* 0x000fe200078ec0ff */
[----:B-1----:R-:W4:Y:S01]  /*b160*/  LDL.LU.64 R118, [R1+0x410] ;  /* 0x0004100001767983 */ /* 0x002f220000300a00 */
        /* <DEDUP_REMOVED lines=16> */
[----:B------:R-:W-:Y:S02]  /*b270*/  LOP3.LUT R20, R49, 0xffff, RZ, 0xc0, !PT ;  /* 0x0000ffff31147812 */ /* 0x000fe400078ec0ff */
[----:B------:R-:W-:Y:S02]  /*b280*/  LOP3.LUT R76, R76, 0xffff, RZ, 0xc0, !PT ;  /* 0x0000ffff4c4c7812 */ /* 0x000fe400078ec0ff */
[----:B------:R-:W-:Y:S01]  /*b290*/  LOP3.LUT R115, R115, 0xffff, RZ, 0xc0, !PT ;  /* 0x0000ffff73737812 */ /* 0x000fe200078ec0ff */
[----:B------:R1:W-:Y:S01]  /*b2a0*/  STL.64 [R1+0x1b8], R106 ;  /* 0x0001b86a01007387 */ /* 0x0003e20000100a00 */
[----:B------:R-:W-:-:S03]  /*b2b0*/  LOP3.LUT R49, R184, 0xffff, RZ, 0xc0, !PT ;  /* 0x0000ffffb8317812 */ /* 0x000fc600078ec0ff */
[----:B0-----:R-:W4:Y:S04]  /*b2c0*/  LDL.LU.64 R90, [R1+0x400] ;  /* 0x00040000015a7983 */ /* 0x001f280000300a00 */
[----:B------:R0:W-:Y:S04]  /*b2d0*/  STL.64 [R1+0x1a8], R84 ;  /* 0x0001a85401007387 */ /* 0x0001e80000100a00 */
[----:B-1----:R-:W4:Y:S01]  /*b2e0*/  LDL.LU.64 R106, [R1+0x3f8] ;  /* 0x0003f800016a7983 */ /* 0x002f220000300a00 */
[----:B------:R-:W-:Y:S02]  /*b2f0*/  PRMT R7, R7, 0x3340, R21 ;  /* 0x0000334007077816 */ /* 0x000fe40000000015 */
[----:B------:R-:W-:-:S02]  /*b300*/  LOP3.LUT R21, R38, 0xffff, RZ, 0xc0, !PT ;  /* 0x0000ffff26157812 */ /* 0x000fc400078ec0ff */
[----:B------:R-:W-:Y:S02]  /*b310*/  LOP3.LUT R78, R78, 0xffff, RZ, 0xc0, !PT ;  /* 0x0000ffff4e4e7812 */ /* 0x000fe400078ec0ff */
[----:B------:R-:W-:Y:S01]  /*b320*/  LOP3.LUT R79, R79, 0xffff, RZ, 0xc0, !PT ;  /* 0x0000ffff4f4f7812 */ /* 0x000fe200078ec0ff */
[----:B0-----:R-:W4:Y:S01]  /*b330*/  LDL.LU.64 R84, [R1+0x408] ;  /* 0x0004080001547983 */ /* 0x001f220000300a00 */
[----:B------:R-:W-:Y:S02]  /*b340*/  LOP3.LUT R38, R175, 0xffff, RZ, 0xc0, !PT ;  /* 0x0000ffffaf267812 */ /* 0x000fe400078ec0ff */
[----:B------:R-:W-:Y:S01]  /*b350*/  LOP3.LUT R128, R128, 0xffff, RZ, 0xc0, !PT ;  /* 0x0000ffff80807812 */ /* 0x000fe200078ec0ff */
[----:B------:R-:W-:Y:S01]  /*b360*/  STL.64 [R1+0x1d8], R104 ;  /* 0x0001d86801007387 */ /* 0x000fe20000100a00 */
[----:B------:R-:W-:Y:S02]  /*b370*/  PRMT R45, R38, 0x3340, R45 ;  /* 0x00003340262d7816 */ /* 0x000fe4000000002d */
[----:B------:R-:W-:-:S02]  /*b380*/  PRMT R38, R185, 0x3340, R186 ;  /* 0x00003340b9267816 */ /* 0x000fc400000000ba */
[----:B------:R-:W-:Y:S01]  /*b390*/  LOP3.LUT R80, R80, 0xffff, RZ, 0xc0, !PT ;  /* 0x0000ffff50507812 */ /* 0x000fe200078ec0ff */
[----:B------:R-:W4:Y:S04]  /*b3a0*/  LDL.LU R185, [R1+0x220] ;  /* 0x0002200001b97983 */ /* 0x000f280000300800 */
[----:B------:R0:W-:Y:S04]  /*b3b0*/  STL.64 [R1+0x1c8], R94 ;  /* 0x0001c85e01007387 */ /* 0x0001e80000100a00 */
[----:B------:R-:W4:Y:S04]  /*b3c0*/  LDL.LU R186, [R1+0x22c] ;  /* 0x00022c0001ba7983 */ /* 0x000f280000300800 */
[----:B------:R1:W-:Y:S04]  /*b3d0*/  STL.64 [R1+0x1c0], R88 ;  /* 0x0001c05801007387 */ /* 0x0003e80000100a00 */
[----:B0-----:R-:W4:Y:S01]  /*b3e0*/  LDL.LU.64 R94, [R1+0x3e8] ;  /* 0x0003e800015e7983 */ /* 0x001f220000300a00 */
[----:B------:R-:W-:-:S02]  /*b3f0*/  PRMT R9, R9, 0x3340, R28 ;  /* 0x0000334009097816 */ /* 0x000fc4000000001c */
[----:B------:R-:W-:Y:S01]  /*b400*/  LOP3.LUT R83, R83, 0xffff, RZ, 0xc0, !PT ;  /* 0x0000ffff53537812 */ /* 0x000fe200078ec0ff */
[----:B------:R-:W4:Y:S04]  /*b410*/  LDL.LU.64 R104, [R1+0x3d8] ;  /* 0x0003d80001687983 */ /* 0x000f280000300a00 */
[----:B-1----:R-:W4:Y:S04]  /*b420*/  LDL.LU.64 R88, [R1+0x3f0] ;  /* 0x0003f00001587983 */ /* 0x002f280000300a00 */
[----:B------:R0:W-:Y:S04]  /*b430*/  STL.64 [R1+0x1e0], R98 ;  /* 0x0001e06201007387 */ /* 0x0001e80000100a00 */
[----:B------:R1:W-:Y:S04]  /*b440*/  STL.64 [R1+0x1e8], R148 ;  /* 0x0001e89401007387 */ /* 0x0003e80000100a00 */
[----:B------:R-:W4:Y:S04]  /*b450*/  LDL.LU R13, [R1+0x380] ;  /* 0x00038000010d7983 */ /* 0x000f280000300800 */
[----:B------:R1:W-:Y:S04]  /*b460*/  STL.64 [R1+0x1f0], R150 ;  /* 0x0001f09601007387 */ /* 0x0003e80000100a00 */
[----:B------:R1:W-:Y:S04]  /*b470*/  STL.64 [R1+0x1f8], R102 ;  /* 0x0001f86601007387 */ /* 0x0003e80000100a00 */
[----:B------:R3:W-:Y:S04]  /*b480*/  STL.64 [R1+0x208], R146 ;  /* 0x0002089201007387 */ /* 0x0007e80000100a00 */
[----:B------:R-:W4:Y:S04]  /*b490*/  LDL.LU R29, [R1+0x358] ;  /* 0x00035800011d7983 */ /* 0x000f280000300800 */
[----:B------:R3:W-:Y:S04]  /*b4a0*/  STL.64 [R1+0x200], R96 ;  /* 0x0002006001007387 */ /* 0x0007e80000100a00 */
[----:B------:R-:W4:Y:S01]  /*b4b0*/  LDL.LU R16, [R1+0x370] ;  /* 0x0003700001107983 */ /* 0x000f220000300800 */
[----:B--2---:R-:W-:-:S03]  /*b4c0*/  PRMT R6, R17, 0x3340, R6 ;  /* 0x0000334011067816 */ /* 0x004fc60000000006 */
[----:B0-----:R-:W2:Y:S01]  /*b4d0*/  LDL.LU.64 R98, [R1+0x3d0] ;  /* 0x0003d00001627983 */ /* 0x001ea20000300a00 */
[----:B------:R-:W-:Y:S02]  /*b4e0*/  LOP3.LUT R17, R43, 0xffff, RZ, 0xc0, !PT ;  /* 0x0000ffff2b117812 */ /* 0x000fe400078ec0ff */
[----:B------:R-:W-:Y:S01]  /*b4f0*/  PRMT R22, R22, 0x3340, R23 ;  /* 0x0000334016167816 */ /* 0x000fe20000000017 */
[----:B-1----:R-:W2:Y:S01]  /*b500*/  LDL.LU.64 R148, [R1+0x3c8] ;  /* 0x0003c80001947983 */ /* 0x002ea20000300a00 */
[----:B------:R-:W-:Y:S02]  /*b510*/  PRMT R17, R42, 0x3340, R17 ;  /* 0x000033402a117816 */ /* 0x000fe40000000011 */
[----:B------:R-:W-:Y:S01]  /*b520*/  LOP3.LUT R42, R183, 0xffff, RZ, 0xc0, !PT ;  /* 0x0000ffffb72a7812 */ /* 0x000fe200078ec0ff */
[----:B------:R-:W2:Y:S03]  /*b530*/  LDL.LU.64 R150, [R1+0x3c0] ;  /* 0x0003c00001967983 */ /* 0x000ea60000300a00 */
[----:B------:R-:W-:Y:S01]  /*b540*/  PRMT R49, R42, 0x3340, R49 ;  /* 0x000033402a317816 */ /* 0x000fe20000000031 */
[----:B------:R-:W2:Y:S01]  /*b550*/  LDL.LU.64 R102, [R1+0x3b8] ;  /* 0x0003b80001667983 */ /* 0x000ea20000300a00 */
[----:B------:R-:W-:-:S03]  /*b560*/  PRMT R42, R193, 0x3340, R194 ;  /* 0x00003340c12a7816 */ /* 0x000fc600000000c2 */
[----:B------:R-:W2:Y:S01]  /*b570*/  LDL.LU R193, [R1+0x224] ;  /* 0x0002240001c17983 */ /* 0x000ea20000300800 */
[----:B---3--:R-:W-:Y:S02]  /*b580*/  PRMT R27, R12, 0x3340, R27 ;  /* 0x000033400c1b7816 */ /* 0x008fe4000000001b */
[----:B------:R-:W-:Y:S01]  /*b590*/  LOP3.LUT R12, R153, 0xffff, RZ, 0xc0, !PT ;  /* 0x0000ffff990c7812 */ /* 0x000fe200078ec0ff */
[----:B------:R-:W3:Y:S01]  /*b5a0*/  LDL.LU.64 R146, [R1+0x3a8] ;  /* 0x0003a80001927983 */ /* 0x000ee20000300a00 */
[----:B------:R-:W-:Y:S02]  /*b5b0*/  LOP3.LUT R23, R152, 0xffff, RZ, 0xc0, !PT ;  /* 0x0000ffff98177812 */ /* 0x000fe400078ec0ff */
[----:B------:R-:W-:Y:S01]  /*b5c0*/  LOP3.LUT R28, R157, 0xffff, RZ, 0xc0, !PT ;  /* 0x0000ffff9d1c7812 */ /* 0x000fe200078ec0ff */
[----:B------:R-:W3:Y:S01]  /*b5d0*/  LDL.LU R183, [R1+0x234] ;  /* 0x0002340001b77983 */ /* 0x000ee20000300800 */
[----:B------:R-:W-:Y:S02]  /*b5e0*/  PRMT R12, R23, 0x3340, R12 ;  /* 0x00003340170c7816 */ /* 0x000fe4000000000c */
[----:B------:R-:W-:Y:S01]  /*b5f0*/  LOP3.LUT R23, R48, 0xffff, RZ, 0xc0, !PT ;  /* 0x0000ffff30177812 */ /* 0x000fe200078ec0ff */
[----:B------:R-:W3:Y:S03]  /*b600*/  LDL.LU.64 R96, [R1+0x3b0] ;  /* 0x0003b00001607983 */ /* 0x000ee60000300a00 */
[----:B------:R-:W-:Y:S01]  /*b610*/  PRMT R20, R23, 0x3340, R20 ;  /* 0x0000334017147816 */ /* 0x000fe20000000014 */
[----:B------:R-:W3:Y:S01]  /*b620*/  LDL.LU R194, [R1+0x228] ;  /* 0x0002280001c27983 */ /* 0x000ee20000300800 */
[----:B------:R-:W-:-:S02]  /*b630*/  LOP3.LUT R23, R156, 0xffff, RZ, 0xc0, !PT ;  /* 0x0000ffff9c177812 */ /* 0x000fc400078ec0ff */
[----:B------:R-:W-:Y:S01]  /*b640*/  PRMT R32, R32, 0x3340, R33 ;  /* 0x0000334020207816 */ /* 0x000fe20000000021 */
[----:B------:R0:W-:Y:S01]  /*b650*/  STL.64 [R1+0x210], R100 ;  /* 0x0002106401007387 */ /* 0x0001e20000100a00 */
[----:B------:R-:W-:Y:S02]  /*b660*/  PRMT R35, R34, 0x3340, R35 ;  /* 0x0000334022237816 */ /* 0x000fe40000000023 */
[----:B------:R-:W-:Y:S01]  /*b670*/  LOP3.LUT R26, R169, 0xffff, RZ, 0xc0, !PT ;  /* 0x0000ffffa91a7812 */ /* 0x000fe200078ec0ff */
[----:B------:R1:W-:Y:S01]  /*b680*/  STL.64 [R1+0x390], R2 ;  /* 0x0003900201007387 */ /* 0x0003e20000100a00 */
[----:B------:R-:W-:Y:S02]  /*b690*/  LOP3.LUT R33, R168, 0xffff, RZ, 0xc0, !PT ;  /* 0x0000ffffa8217812 */ /* 0x000fe400078ec0ff */
[----:B------:R-:W-:Y:S01]  /*b6a0*/  PRMT R28, R23, 0x3340, R28 ;  /* 0x00003340171c7816 */ /* 0x000fe2000000001c */
[----:B------:R-:W3:Y:S01]  /*b6b0*/  LDL.LU R184, [R1+0x230] ;  /* 0x0002300001b87983 */ /* 0x000ee20000300800 */
[----:B------:R-:W-:-:S02]  /*b6c0*/  LOP3.LUT R34, R165, 0xffff, RZ, 0xc0, !PT ;  /* 0x0000ffffa5227812 */ /* 0x000fc400078ec0ff */
[----:B------:R-:W-:Y:S01]  /*b6d0*/  LOP3.LUT R23, R164, 0xffff, RZ, 0xc0, !PT ;  /* 0x0000ffffa4177812 */ /* 0x000fe200078ec0ff */
[----:B0-----:R-:W3:Y:S01]  /*b6e0*/  LDL.LU.64 R100, [R1+0x3a0] ;  /* 0x0003a00001647983 */ /* 0x001ee20000300a00 */
[----:B------:R-:W-:Y:S02]  /*b6f0*/  PRMT R26, R33, 0x3340, R26 ;  /* 0x00003340211a7816 */ /* 0x000fe4000000001a */
[----:B------:R-:W-:Y:S01]  /*b700*/  PRMT R34, R23, 0x3340, R34 ;  /* 0x0000334017227816 */ /* 0x000fe20000000022 */
[----:B-1----:R-:W3:Y:S01]  /*b710*/  LDL.LU.64 R2, [R1+0x248] ;  /* 0x0002480001027983 */ /* 0x002ee20000300a00 */
        /* <DEDUP_REMOVED lines=18> */
[----:B------:R-:W-:Y:S02]  /*b840*/  PRMT R58, R138, 0x3340, R61 ;  /* 0x000033408a3a7816 */ /* 0x000fe4000000003d */
[----:B------:R-:W-:Y:S02]  /*b850*/  LOP3.LUT R66, R137, 0xffff, RZ, 0xc0, !PT ;  /* 0x0000ffff89427812 */ /* 0x000fe400078ec0ff */
        /* <DEDUP_REMOVED lines=26> */
[----:B----4-:R-:W-:Y:S02]  /*ba00*/  LOP3.LUT R15, R86, 0xffff, RZ, 0xc0, !PT ;  /* 0x0000ffff560f7812 */ /* 0x010fe400078ec0ff */
        /* <DEDUP_REMOVED lines=18> */
[----:B------:R-:W-:Y:S02]  /*bb30*/  LOP3.LUT R23, R185, 0xffff, RZ, 0xc0, !PT ;  /* 0x0000ffffb9177812 */ /* 0x000fe400078ec0ff */
[----:B------:R-:W4:Y:S04]  /*bb40*/  LDL.LU R185, [R1+0x23c] ;  /* 0x00023c0001b97983 */ /* 0x000f280000300800 */
[----:B------:R0:W-:Y:S04]  /*bb50*/  STL.64 [R1+0x218], R144 ;  /* 0x0002189001007387 */ /* 0x0001e80000100a00 */
[----:B0-----:R-:W4:Y:S01]  /*bb60*/  LDL.LU.64 R144, [R1+0x398] ;  /* 0x0003980001907983 */ /* 0x001f220000300a00 */
[----:B--2---:R-:W-:-:S04]  /*bb70*/  LOP3.LUT R15, R193, 0xffff, RZ, 0xc0, !PT ;  /* 0x0000ffffc10f7812 */ /* 0x004fc800078ec0ff */
[----:B------:R-:W-:Y:S02]  /*bb80*/  PRMT R90, R90, 0x3340, R15 ;  /* 0x000033405a5a7816 */ /* 0x000fe4000000000f */
[----:B------:R-:W-:Y:S02]  /*bb90*/  LOP3.LUT R15, R186, 0xffff, RZ, 0xc0, !PT ;  /* 0x0000ffffba0f7812 */ /* 0x000fe400078ec0ff */
[----:B------:R-:W2:Y:S01]  /*bba0*/  LDL.LU R186, [R1+0x238] ;  /* 0x0002380001ba7983 */ /* 0x000ea20000300800 */
        /* <DEDUP_REMOVED lines=28> */
[----:B---3--:R-:W-:Y:S02]  /*bd70*/  LOP3.LUT R15, R183, 0xffff, RZ, 0xc0, !PT ;  /* 0x0000ffffb70f7812 */ /* 0x008fe400078ec0ff */
        /* <DEDUP_REMOVED lines=22> */
[----:B------:R-:W-:Y:S02]  /*bee0*/  LOP3.LUT R171, R228, 0xffff, RZ, 0xc0, !PT ;  /* 0x0000ffffe4ab7812 */ /* 0x000fe400078ec0ff */
[----:B------:R-:W-:-:S02]  /*bef0*/  LOP3.LUT R174, R227, 0xffff, RZ, 0xc0, !PT ;  /* 0x0000ffffe3ae7812 */ /* 0x000fc400078ec0ff */
[----:B------:R-:W-:Y:S02]  /*bf00*/  PRMT R97, R98, 0x3340, R151 ;  /* 0x0000334062617816 */ /* 0x000fe40000000097 */
[----:B------:R-:W-:Y:S02]  /*bf10*/  PRMT R101, R146, 0x3340, R15 ;  /* 0x0000334092657816 */ /* 0x000fe4000000000f */
[----:B------:R-:W-:Y:S01]  /*bf20*/  PRMT R11, R10, 0x5410, R11 ;  /* 0x000054100a0b7816 */ /* 0x000fe2000000000b */
[----:B------:R1:W-:Y:S01]  /*bf30*/  STL.64 [R1+0x120], R2 ;  /* 0x0001200201007387 */ /* 0x0003e20000100a00 */
[----:B------:R-:W-:Y:S01]  /*bf40*/  PRMT R98, R104, 0x3340, R23 ;  /* 0x0000334068627816 */ /* 0x000fe20000000017 */
[----:B0-----:R-:W-:Y:S01]  /*bf50*/  IMAD.MOV.U32 R4, RZ, RZ, R2 ;  /* 0x000000ffff047224 */ /* 0x001fe200078e0002 */
[----:B------:R-:W-:Y:S02]  /*bf60*/  PRMT R10, R6, 0x5410, R9 ;  /* 0x00005410060a7816 */ /* 0x000fe40000000009 */
[----:B------:R-:W-:-:S02]  /*bf70*/  PRMT R15, R19, 0x5410, R5 ;  /* 0x00005410130f7816 */ /* 0x000fc40000000005 */
[----:B------:R-:W-:Y:S02]  /*bf80*/  PRMT R16, R21, 0x3340, R16 ;  /* 0x0000334015107816 */ /* 0x000fe40000000010 */
[----:B------:R-:W-:Y:S02]  /*bf90*/  PRMT R25, R50, 0x3340, R25 ;  /* 0x0000334032197816 */ /* 0x000fe40000000019 */
[----:B------:R-:W-:Y:S01]  /*bfa0*/  LOP3.LUT R23, R184, 0xffff, RZ, 0xc0, !PT ;  /* 0x0000ffffb8177812 */ /* 0x000fe200078ec0ff */
[----:B-1----:R-:W3:Y:S01]  /*bfb0*/  LDL.LU.64 R2, [R1+0x390] ;  /* 0x0003900001027983 */ /* 0x002ee20000300a00 */
[----:B------:R-:W-:Y:S02]  /*bfc0*/  PRMT R30, R177, 0x3340, R30 ;  /* 0x00003340b11e7816 */ /* 0x000fe4000000001e */
[----:B------:R-:W-:Y:S01]  /*bfd0*/  PRMT R40, R173, 0x3340, R40 ;  /* 0x00003340ad287816 */ /* 0x000fe20000000028 */
[----:B------:R-:W3:Y:S01]  /*bfe0*/  LDL R184, [R1+0x240] ;  /* 0x0002400001b87983 */ /* 0x000ee20000100800 */
[----:B------:R-:W-:-:S02]  /*bff0*/  PRMT R43, R170, 0x3340, R43 ;  /* 0x00003340aa2b7816 */ /* 0x000fc4000000002b */
        /* <DEDUP_REMOVED lines=15> */
[----:B----4-:R-:W-:Y:S02]  /*c0f0*/  LOP3.LUT R5, R185, 0xffff, RZ, 0xc0, !PT ;  /* 0x0000ffffb9057812 */ /* 0x010fe400078ec0ff */
[----:B------:R-:W3:Y:S01]  /*c100*/  LDL R185, [R1+0x244] ;  /* 0x0002440001b97983 */ /* 0x000ee20000100800 */
        /* <DEDUP_REMOVED lines=11> */
[----:B------:R-:W-:Y:S02]  /*c1c0*/  PRMT R67, R126, 0x3340, R67 ;  /* 0x000033407e437816 */ /* 0x000fe40000000043 */
[----:B------:R-:W-:Y:S02]  /*c1d0*/  PRMT R74, R74, 0x3340, R117 ;  /* 0x000033404a4a7816 */ /* 0x000fe40000000075 */
[----:B0-----:R-:W-:Y:S02]  /*c1e0*/  PRMT R13, R177, 0x5410, R168 ;  /* 0x00005410b10d7816 */ /* 0x001fe400000000a8 */
[----:B------:R-:W-:-:S02]  /*c1f0*/  PRMT R12, R176, 0x5410, R175 ;  /* 0x00005410b00c7816 */ /* 0x000fc400000000af */
[----:B------:R-:W-:Y:S02]  /*c200*/  LOP3.LUT R147, R147, 0xffff, RZ, 0xc0, !PT ;  /* 0x0000ffff93937812 */ /* 0x000fe400078ec0ff */
[----:B------:R-:W-:Y:S01]  /*c210*/  LOP3.LUT R100, R100, 0xffff, RZ, 0xc0, !PT ;  /* 0x0000ffff64647812 */ /* 0x000fe200078ec0ff */
[----:B------:R0:W-:Y:S01]  /*c220*/  STL.64 [R1+0x90], R12 ;  /* 0x0000900c01007387 */ /* 0x0001e20000100a00 */
[----:B------:R-:W-:Y:S02]  /*c230*/  LOP3.LUT R144, R144, 0xffff, RZ, 0xc0, !PT ;  /* 0x0000ffff90907812 */ /* 0x000fe400078ec0ff */
[----:B------:R-:W-:Y:S02]  /*c240*/  PRMT R100, R100, 0x3340, R147 ;  /* 0x0000334064647816 */ /* 0x000fe40000000093 */
[----:B------:R-:W-:Y:S02]  /*c250*/  PRMT R5, R144, 0x3340, R5 ;  /* 0x0000334090057816 */ /* 0x000fe40000000005 */
[----:B0-----:R-:W-:-:S02]  /*c260*/  PRMT R13, R74, 0x5410, R67 ;  /* 0x000054104a0d7816 */ /* 0x001fc40000000043 */
[----:B------:R-:W-:-:S05]  /*c270*/  PRMT R12, R72, 0x5410, R71 ;  /* 0x00005410480c7816 */ /* 0x000fca0000000047 */
[----:B------:R0:W-:Y:S02]  /*c280*/  STL.64 [R1+0xc8], R12 ;  /* 0x0000c80c01007387 */ /* 0x0001e40000100a00 */
[----:B0-----:R-:W-:Y:S02]  /*c290*/  PRMT R13, R5, 0x5410, R100 ;  /* 0x00005410050d7816 */ /* 0x001fe40000000064 */
[----:B------:R-:W-:Y:S02]  /*c2a0*/  PRMT R5, R4, 0x7610, R5 ;  /* 0x0000761004057816 */ /* 0x000fe40000000005 */
[----:B------:R0:W5:Y:S01]  /*c2b0*/  LDL.LU R4, [R1+0x38c] ;  /* 0x00038c0001047983 */ /* 0x0001620000300800 */
[----:B--2---:R-:W-:-:S03]  /*c2c0*/  LOP3.LUT R6, R186, 0xffff, RZ, 0xc0, !PT ;  /* 0x0000ffffba067812 */ /* 0x004fc600078ec0ff */
[----:B------:R-:W2:Y:S01]  /*c2d0*/  LDL R186, [R1+0x348] ;  /* 0x0003480001ba7983 */ /* 0x000ea20000100800 */
        /* <DEDUP_REMOVED lines=115> */
[----:B-1----:R-:W-:Y:S02]  /*ca10*/  PRMT R17, R157, 0x5410, R48 ;  /* 0x000054109d117816 */ /* 0x002fe40000000030 */
[----:B------:R-:W-:Y:S02]  /*ca20*/  PRMT R16, R155, 0x5410, R154 ;  /* 0x000054109b107816 */ /* 0x000fe4000000009a */
[----:B----4-:R-:W-:Y:S02]  /*ca30*/  PRMT R7, R161, 0x5410, R152 ;  /* 0x00005410a1077816 */ /* 0x010fe40000000098 */
[----:B------:R-:W-:Y:S02]  /*ca40*/  PRMT R6, R159, 0x5410, R158 ;  /* 0x000054109f067816 */ /* 0x000fe4000000009e */
[----:B0-----:R-:W-:-:S02]  /*ca50*/  PRMT R9, R165, 0x5410, R156 ;  /* 0x00005410a5097816 */ /* 0x001fc4000000009c */
        /* <DEDUP_REMOVED lines=27> */
[----:B0-----:R-:W-:Y:S02]  /*cc10*/  PRMT R17, R135, 0x5410, R178 ;  /* 0x0000541087117816 */ /* 0x001fe400000000b2 */
[----:B------:R-:W-:-:S02]  /*cc20*/  PRMT R16, R54, 0x5410, R53 ;  /* 0x0000541036107816 */ /* 0x000fc40000000035 */
[----:B------:R-:W-:Y:S02]  /*cc30*/  PRMT R19, R133, 0x5410, R52 ;  /* 0x0000541085137816 */ /* 0x000fe40000000034 */
[----:B------:R-:W-:Y:S02]  /*cc40*/  PRMT R18, R57, 0x5410, R56 ;  /* 0x0000541039127816 */ /* 0x000fe40000000038 */
[----:B-1----:R-:W-:Y:S02]  /*cc50*/  PRMT R7, R62, 0x5410, R55 ;  /* 0x000054103e077816 */ /* 0x002fe40000000037 */
[----:B------:R-:W-:Y:S02]  /*cc60*/  PRMT R6, R60, 0x5410, R59 ;  /* 0x000054103c067816 */ /* 0x000fe4000000003b */
[----:B---3--:R-:W-:Y:S02]  /*cc70*/  PRMT R9, R65, 0x5410, R58 ;  /* 0x0000541041097816 */ /* 0x008fe4000000003a */
[----:B------:R-:W-:-:S02]  /*cc80*/  PRMT R8, R64, 0x5410, R63 ;  /* 0x0000541040087816 */ /* 0x000fc4000000003f */
[----:B----4-:R-:W-:Y:S02]  /*cc90*/  PRMT R11, R68, 0x5410, R61 ;  /* 0x00005410440b7816 */ /* 0x010fe4000000003d */
[----:B------:R-:W-:Y:S02]  /*cca0*/  PRMT R10, R69, 0x5410, R66 ;  /* 0x00005410450a7816 */ /* 0x000fe40000000042 */
[----:B------:R-:W-:Y:S02]  /*ccb0*/  PRMT R75, R116, 0x3340, R75 ;  /* 0x00003340744b7816 */ /* 0x000fe4000000004b */
[----:B------:R-:W-:Y:S02]  /*ccc0*/  PRMT R81, R120, 0x3340, R81 ;  /* 0x0000334078517816 */ /* 0x000fe40000000051 */
[----:B------:R-:W-:Y:S02]  /*ccd0*/  PRMT R85, R118, 0x3340, R85 ;  /* 0x0000334076557816 */ /* 0x000fe40000000055 */
[----:B------:R-:W-:-:S02]  /*cce0*/  PRMT R89, R106, 0x3340, R89 ;  /* 0x000033406a597816 */ /* 0x000fc40000000059 */
[----:B------:R-:W-:Y:S01]  /*ccf0*/  PRMT R96, R33, 0x3340, R148 ;  /* 0x0000334021607816 */ /* 0x000fe20000000094 */
[----:B------:R0:W-:Y:S01]  /*cd00*/  STL.64 [R1+0x80], R20 ;  /* 0x0000801401007387 */ /* 0x0001e20000100a00 */
[----:B------:R-:W-:Y:S02]  /*cd10*/  PRMT R22, R22, 0x5410, R24 ;  /* 0x0000541016167816 */ /* 0x000fe40000000018 */
[----:B------:R-:W-:Y:S01]  /*cd20*/  PRMT R33, R35, 0x5410, R36 ;  /* 0x0000541023217816 */ /* 0x000fe20000000024 */
[----:B------:R1:W-:Y:S01]  /*cd30*/  STL.64 [R1+0xa0], R16 ;  /* 0x0000a01001007387 */ /* 0x0003e20000100a00 */
[----:B------:R-:W-:Y:S02]  /*cd40*/  PRMT R32, R31, 0x5410, R32 ;  /* 0x000054101f207816 */ /* 0x000fe40000000020 */
[----:B------:R-:W-:Y:S01]  /*cd50*/  PRMT R12, R104, 0x5410, R95 ;  /* 0x00005410680c7816 */ /* 0x000fe2000000005f */
[----:B------:R3:W-:Y:S04]  /*cd60*/  STL.64 [R1+0xa8], R18 ;  /* 0x0000a81201007387 */ /* 0x0007e80000100a00 */
[----:B------:R4:W-:Y:S01]  /*cd70*/  STL.64 [R1+0xb0], R6 ;  /* 0x0000b00601007387 */ /* 0x0009e20000100a00 */
[----:B0-----:R-:W-:-:S02]  /*cd80*/  PRMT R21, R77, 0x5410, R70 ;  /* 0x000054104d157816 */ /* 0x001fc40000000046 */
[----:B------:R-:W-:Y:S01]  /*cd90*/  PRMT R20, R76, 0x5410, R75 ;  /* 0x000054104c147816 */ /* 0x000fe2000000004b */
[----:B------:R0:W-:Y:S01]  /*cda0*/  STL.64 [R1+0xb8], R8 ;  /* 0x0000b80801007387 */ /* 0x0001e20000100a00 */
[----:B-1----:R-:W-:Y:S02]  /*cdb0*/  PRMT R17, R82, 0x5410, R81 ;  /* 0x0000541052117816 */ /* 0x002fe40000000051 */
[----:B------:R-:W-:Y:S01]  /*cdc0*/  PRMT R16, R84, 0x5410, R83 ;  /* 0x0000541054107816 */ /* 0x000fe20000000053 */
[----:B------:R1:W-:Y:S01]  /*cdd0*/  STL.64 [R1+0xc0], R10 ;  /* 0x0000c00a01007387 */ /* 0x0003e20000100a00 */
[----:B---3--:R-:W-:Y:S02]  /*cde0*/  PRMT R19, R94, 0x5410, R93 ;  /* 0x000054105e137816 */ /* 0x008fe4000000005d */
[----:B------:R-:W-:Y:S02]  /*cdf0*/  PRMT R18, R98, 0x5410, R97 ;  /* 0x0000541062127816 */ /* 0x000fe40000000061 */
[----:B----4-:R-:W-:-:S02]  /*ce00*/  PRMT R7, R86, 0x5410, R85 ;  /* 0x0000541056077816 */ /* 0x010fc40000000055 */
[----:B------:R-:W-:Y:S02]  /*ce10*/  PRMT R6, R88, 0x5410, R87 ;  /* 0x0000541058067816 */ /* 0x000fe40000000057 */
[----:B0-----:R-:W-:Y:S02]  /*ce20*/  PRMT R9, R90, 0x5410, R89 ;  /* 0x000054105a097816 */ /* 0x001fe40000000059 */
[----:B------:R-:W-:Y:S02]  /*ce30*/  PRMT R8, R92, 0x5410, R91 ;  /* 0x000054105c087816 */ /* 0x000fe4000000005b */
[----:B-1----:R-:W-:Y:S02]  /*ce40*/  PRMT R11, R101, 0x5410, R102 ;  /* 0x00005410650b7816 */ /* 0x002fe40000000066 */
        /* <DEDUP_REMOVED lines=10> */
[----:B------:R-:W-:Y:S04]  /*cef0*/  STL.64 [R1+0xe0], R16 ;  /* 0x0000e01001007387 */ /* 0x000fe80000100a00 */
[----:B------:R-:W-:Y:S04]  /*cf00*/  STL.64 [R1+0xe8], R6 ;  /* 0x0000e80601007387 */ /* 0x000fe80000100a00 */
[----:B------:R-:W-:Y:S04]  /*cf10*/  STL.64 [R1+0xf0], R8 ;  /* 0x0000f00801007387 */ /* 0x000fe80000100a00 */
[----:B------:R-:W-:Y:S04]  /*cf20*/  STL.64 [R1+0xf8], R18 ;  /* 0x0000f81201007387 */ /* 0x000fe80000100a00 */
[----:B------:R-:W-:Y:S04]  /*cf30*/  STL.64 [R1+0x100], R10 ;  /* 0x0001000a01007387 */ /* 0x000fe80000100a00 */
[----:B------:R-:W-:Y:S04]  /*cf40*/  STL.64 [R1+0x108], R12 ;  /* 0x0001080c01007387 */ /* 0x000fe80000100a00 */
[----:B--2---:R-:W-:Y:S04]  /*cf50*/  STL [R1+0x110], R186 ;  /* 0x000110ba01007387 */ /* 0x004fe80000100800 */
[----:B------:R-:W-:Y:S04]  /*cf60*/  STL.64 [R1+0x118], R184 ;  /* 0x000118b801007387 */ /* 0x000fe80000100a00 */
[----:B------:R-:W-:Y:S04]  /*cf70*/  STL [R1], R0 ;  /* 0x0000000001007387 */ /* 0x000fe80000100800 */
[----:B------:R-:W-:Y:S01]  /*cf80*/  STL.64 [R1+0x8], R2 ;  /* 0x0000080201007387 */ /* 0x000fe20000100a00 */
[----:B------:R-:W-:-:S03]  /*cf90*/  PRMT R174, R249, 0x3340, R250 ;  /* 0x00003340f9ae7816 */ /* 0x000fc600000000fa */
[----:B------:R0:W-:Y:S01]  /*cfa0*/  STL.64 [R1+0x18], R14 ;  /* 0x0000180e01007387 */ /* 0x0001e20000100a00 */
[----:B------:R-:W-:Y:S02]  /*cfb0*/  PRMT R179, R182, 0x3340, R179 ;  /* 0x00003340b6b37816 */ /* 0x000fe400000000b3 */
[----:B------:R-:W-:Y:S02]  /*cfc0*/  PRMT R180, R243, 0x3340, R180 ;  /* 0x00003340f3b47816 */ /* 0x000fe400000000b4 */
        /* <DEDUP_REMOVED lines=13> */
.L_x_839:
[----:B------:R-:W-:-:S05]  /*d0a0*/  IMAD.IADD R7, R1, 0x1, R14 ;  /* 0x0000000101077824 */ /* 0x000fca00078e020e */
[----:B------:R-:W2:Y:S02]  /*d0b0*/  LDL.U8 R6, [R7+0x10] ;  /* 0x0000100007067983 */ /* 0x000ea40000100000 */
[----:B--2---:R-:W-:Y:S01]  /*d0c0*/  ISETP.NE.AND P0, PT, R6, RZ, PT ;  /* 0x000000ff0600720c */ /* 0x004fe20003f05270 */
[----:B------:R-:W-:Y:S02]  /*d0d0*/  IMAD.MOV.U32 R6, RZ, RZ, R14 ;  /* 0x000000ffff067224 */ /* 0x000fe400078e000e */
[----:B------:R-:W-:-:S10]  /*d0e0*/  VIADD R14, R14, 0x1 ;  /* 0x000000010e0e7836 */ /* 0x000fd40000000000 */
[----:B------:R-:W-:Y:S05]  /*d0f0*/  @P0 BRA `(.L_x_839) ;  /* 0xfffffffc00e80947 */ /* 0x000fea000383ffff */
[----:B------:R-:W-:Y:S05]  /*d100*/  BSYNC.RECONVERGENT B2 ;  /* 0x0000000000027941 */ /* 0x000fea0003800200 */
.L_x_838:
[----:B------:R-:W-:Y:S01]  /*d110*/  LOP3.LUT P0, RZ, R5, 0xff, RZ, 0xc0, !PT ;  /* 0x000000ff05ff7812 */ /* 0x000fe2000780c0ff */
[----:B------:R-:W-:-:S12]  /*d120*/  BSSY.RECONVERGENT B2, `(.L_x_840) ;  /* 0x000000b000027945 */ /* 0x000fd80003800200 */
[----:B------:R-:W-:Y:S05]  /*d130*/  @!P0 BRA `(.L_x_841) ;  /* 0x0000000000248947 */ /* 0x000fea0003800000 */
[----:B------:R-:W-:-:S07]  /*d140*/  IMAD.MOV.U32 R8, RZ, RZ, RZ ;  /* 0x000000ffff087224 */ /* 0x000fce00078e00ff */
.L_x_842:
        /* <DEDUP_REMOVED lines=8> */
.L_x_841:
[----:B------:R-:W-:Y:S05]  /*d1d0*/  BSYNC.RECONVERGENT B2 ;  /* 0x0000000000027941 */ /* 0x000fea0003800200 */
.L_x_840:
        /* <DEDUP_REMOVED lines=10> */
[----:B------:R-:W2:Y:S04]  /*d280*/  LDL.64 R98, [R1+0x20] ;  /* 0x0000200001627983 */ /* 0x000ea80000100a00 */
        /* <DEDUP_REMOVED lines=114> */
[----:B0-----:R-:W-:Y:S02]  /*d9b0*/  PRMT R4, R7, 0x7771, RZ ;  /* 0x0000777107047816 */ /* 0x001fe400000000ff */
[----:B------:R-:W-:-:S03]  /*d9c0*/  PRMT R105, R98, 0x7771, RZ ;  /* 0x0000777162697816 */ /* 0x000fc600000000ff */
[----:B------:R0:W-:Y:S01]  /*d9d0*/  STL [R1+0x2cc], R4 ;  /* 0x0002cc0401007387 */ /* 0x0001e20000100800 */
[C---:B------:R-:W-:Y:S02]  /*d9e0*/  PRMT R74, R23.reuse, 0x7770, RZ ;  /* 0x00007770174a7816 */ /* 0x040fe400000000ff */
[----:B------:R-:W-:Y:S02]  /*d9f0*/  PRMT R117, R23, 0x7771, RZ ;  /* 0x0000777117757816 */ /* 0x000fe400000000ff */
[----:B0-----:R-:W-:Y:S01]  /*da00*/  PRMT R4, R7, 0x7772, RZ ;  /* 0x0000777207047816 */ /* 0x001fe200000000ff */
[----:B------:R-:W-:Y:S01]  /*da10*/  STL [R1+0x3cc], R148 ;  /* 0x0003cc9401007387 */ /* 0x000fe20000100800 */
[C---:B------:R-:W-:Y:S02]  /*da20*/  PRMT R126, R23.reuse, 0x7772, RZ ;  /* 0x00007772177e7816 */ /* 0x040fe400000000ff */
[----:B------:R-:W-:Y:S01]  /*da30*/  PRMT R69, R23, 0x7773, RZ ;  /* 0x0000777317457816 */ /* 0x000fe200000000ff */
[----:B------:R0:W-:Y:S01]  /*da40*/  STL [R1+0x2d4], R4 ;  /* 0x0002d40401007387 */ /* 0x0001e20000100800 */
[----:B------:R-:W-:-:S03]  /*da50*/  PRMT R23, R105, 0x7610, R23 ;  /* 0x0000761069177816 */ /* 0x000fc60000000017 */
[----:B------:R-:W-:Y:S04]  /*da60*/  STL [R1+0x420], R105 ;  /* 0x0004206901007387 */ /* 0x000fe80000100800 */
[----:B------:R1:W-:Y:S01]  /*da70*/  STL [R1+0x428], R105 ;  /* 0x0004286901007387 */ /* 0x0003e20000100800 */
[----:B0-----:R-:W-:Y:S02]  /*da80*/  PRMT R4, R7, 0x7773, RZ ;  /* 0x0000777307047816 */ /* 0x001fe400000000ff */
[----:B------:R-:W-:Y:S02]  /*da90*/  PRMT R7, R148, 0x7610, R7 ;  /* 0x0000761094077816 */ /* 0x000fe40000000007 */
[----:B------:R-:W2:Y:S04]  /*daa0*/  LDL.LU R148, [R1+0x238] ;  /* 0x0002380001947983 */ /* 0x000ea80000300800 */
[----:B-1----:R-:W3:Y:S01]  /*dab0*/  LDL.LU R105, [R1+0x258] ;  /* 0x0002580001697983 */ /* 0x002ee20000300800 */
        /* <DEDUP_REMOVED lines=31> */
[C---:B------:R-:W-:Y:S01]  /*dcb0*/  PRMT R68, R24.reuse, 0x7771, RZ ;  /* 0x0000777118447816 */ /* 0x040fe200000000ff */
[----:B------:R1:W-:Y:S01]  /*dcc0*/  STL [R1+0x3c8], R146 ;  /* 0x0003c89201007387 */ /* 0x0003e20000100800 */
[----:B------:R-:W-:-:S02]  /*dcd0*/  PRMT R127, R24, 0x7772, RZ ;  /* 0x00007772187f7816 */ /* 0x000fc400000000ff */
[----:B------:R-:W-:Y:S01]  /*dce0*/  PRMT R67, R24, 0x7773, RZ ;  /* 0x0000777318437816 */ /* 0x000fe200000000ff */
[----:B------:R4:W-:Y:S01]  /*dcf0*/  STL [R1+0x424], R104 ;  /* 0x0004246801007387 */ /* 0x0009e20000100800 */
[----:B------:R-:W-:Y:S02]  /*dd00*/  PRMT R30, R98, 0x7610, R30 ;  /* 0x00007610621e7816 */ /* 0x000fe4000000001e */
[----:B------:R-:W-:Y:S02]  /*dd10*/  PRMT R34, R94, 0x7610, R34 ;  /* 0x000076105e227816 */ /* 0x000fe40000000022 */
[----:B------:R-:W-:Y:S02]  /*dd20*/  PRMT R6, R149, 0x7610, R6 ;  /* 0x0000761095067816 */ /* 0x000fe40000000006 */
[----:B------:R-:W-:Y:S01]  /*dd30*/  PRMT R9, R146, 0x7610, R9 ;  /* 0x0000761092097816 */ /* 0x000fe20000000009 */
[----:B0-----:R-:W3:Y:S01]  /*dd40*/  LDL.LU R149, [R1+0x244] ;  /* 0x0002440001957983 */ /* 0x001ee20000300800 */
[----:B------:R-:W-:-:S03]  /*dd50*/  PRMT R24, R104, 0x7610, R24 ;  /* 0x0000761068187816 */ /* 0x000fc60000000018 */
[----:B-1----:R-:W3:Y:S04]  /*dd60*/  LDL.LU R146, [R1+0x228] ;  /* 0x0002280001927983 */ /* 0x002ee80000300800 */
[----:B----4-:R-:W4:Y:S01]  /*dd70*/  LDL.LU R104, [R1+0x25c] ;  /* 0x00025c0001687983 */ /* 0x010f220000300800 */
[----:B--2---:R-:W-:-:S03]  /*dd80*/  PRMT R94, R148, 0x7610, R94 ;  /* 0x00007610945e7816 */ /* 0x004fc6000000005e */
[----:B------:R-:W2:Y:S01]  /*dd90*/  LDL.LU R148, [R1+0x2a4] ;  /* 0x0002a40001947983 */ /* 0x000ea20000300800 */
[----:B---3--:R-:W-:-:S03]  /*dda0*/  PRMT R98, R105, 0x7610, R98 ;  /* 0x0000761069627816 */ /* 0x008fc60000000062 */
[----:B------:R-:W4:Y:S01]  /*ddb0*/  LDL.LU R105, [R1+0x428] ;  /* 0x0004280001697983 */ /* 0x000f220000300800 */
[C---:B------:R-:W-:Y:S01]  /*ddc0*/  PRMT R111, R107.reuse, 0x7770, RZ ;  /* 0x000077706b6f7816 */ /* 0x040fe200000000ff */
[----:B------:R-:W-:Y:S01]  /*ddd0*/  IMAD.IADD R0, R0, 0x1, R46 ;  /* 0x0000000100007824 */ /* 0x000fe200078e022e */
[C---:B------:R-:W-:Y:S01]  /*dde0*/  PRMT R110, R107.reuse, 0x7771, RZ ;  /* 0x000077716b6e7816 */ /* 0x040fe200000000ff */
[----:B------:R-:W-:Y:S01]  /*ddf0*/  DADD R2, R2, R44 ;  /* 0x0000000002027229 */ /* 0x000fe2000000002c */
        /* <DEDUP_REMOVED lines=21> */
[----:B------:R-:W-:Y:S01]  /*df50*/  STL [R1], R0 ;  /* 0x0000000001007387 */ /* 0x000fe20000100800 */
[----:B------:R-:W-:-:S02]  /*df60*/  PRMT R21, R107, 0x7610, R21 ;  /* 0x000076106b157816 */ /* 0x000fc40000000015 */
[----:B------:R-:W-:Y:S01]  /*df70*/  PRMT R27, R101, 0x7610, R27 ;  /* 0x00007610651b7816 */ /* 0x000fe2000000001b */
[----:B------:R-:W-:Y:S01]  /*df80*/  STL [R1+0x394], R0 ;  /* 0x0003940001007387 */ /* 0x000fe20000100800 */
[----:B------:R-:W-:Y:S02]  /*df90*/  PRMT R42, R86, 0x7610, R42 ;  /* 0x00007610562a7816 */ /* 0x000fe4000000002a */
[----:B------:R-:W-:Y:S01]  /*dfa0*/  PRMT R11, R44, 0x7610, R11 ;  /* 0x000076102c0b7816 */ /* 0x000fe2000000000b */
[----:B------:R0:W-:Y:S01]  /*dfb0*/  STL [R1+0x39c], R0 ;  /* 0x00039c0001007387 */ /* 0x0001e20000100800 */
[----:B------:R-:W-:-:S03]  /*dfc0*/  PRMT R13, R144, 0x7610, R13 ;  /* 0x00007610900d7816 */ /* 0x000fc6000000000d */
[----:B------:R-:W-:Y:S04]  /*dfd0*/  STL [R1+0x3a8], R6 ;  /* 0x0003a80601007387 */ /* 0x000fe80000100800 */
[----:B------:R1:W-:Y:S04]  /*dfe0*/  STL [R1+0x3b0], R6 ;  /* 0x0003b00601007387 */ /* 0x0003e80000100800 */
[----:B------:R-:W-:Y:S04]  /*dff0*/  STL [R1+0x3bc], R9 ;  /* 0x0003bc0901007387 */ /* 0x000fe80000100800 */
[----:B------:R3:W-:Y:S01]  /*e000*/  STL [R1+0x3c4], R9 ;  /* 0x0003c40901007387 */ /* 0x0007e20000100800 */
[----:B------:R-:W-:-:S03]  /*e010*/  PRMT R107, R149, 0x7610, R107 ;  /* 0x00007610956b7816 */ /* 0x000fc6000000006b */
[----:B------:R3:W-:Y:S01]  /*e020*/  STL [R1+0x3e0], R144 ;  /* 0x0003e09001007387 */ /* 0x0007e20000100800 */
[----:B------:R-:W-:-:S03]  /*e030*/  PRMT R86, R146, 0x7610, R86 ;  /* 0x0000761092567816 */ /* 0x000fc60000000056 */
[----:B0-----:R-:W4:Y:S04]  /*e040*/  LDL.LU R0, [R1+0x254] ;  /* 0x0002540001007983 */ /* 0x001f280000300800 */
[----:B-1----:R-:W4:Y:S04]  /*e050*/  LDL.LU R6, [R1+0x23c] ;  /* 0x00023c0001067983 */ /* 0x002f280000300800 */
[----:B---3--:R-:W3:Y:S04]  /*e060*/  LDL.LU R9, [R1+0x220] ;  /* 0x0002200001097983 */ /* 0x008ee80000300800 */
[----:B------:R-:W3:Y:S04]  /*e070*/  LDL.LU R149, [R1+0x280] ;  /* 0x0002800001957983 */ /* 0x000ee80000300800 */
[----:B------:R-:W3:Y:S04]  /*e080*/  LDL.LU R144, [R1+0x294] ;  /* 0x0002940001907983 */ /* 0x000ee80000300800 */
[----:B------:R-:W3:Y:S01]  /*e090*/  LDL.LU R146, [R1+0x2a0] ;  /* 0x0002a00001927983 */ /* 0x000ee20000300800 */
[----:B------:R-:W-:-:S03]  /*e0a0*/  PRMT R8, R147, 0x7610, R8 ;  /* 0x0000761093087816 */ /* 0x000fc60000000008 */
[----:B------:R0:W-:Y:S04]  /*e0b0*/  STL [R1+0x390], R4 ;  /* 0x0003900401007387 */ /* 0x0001e80000100800 */
[----:B------:R1:W-:Y:S04]  /*e0c0*/  STL [R1+0x3b4], R147 ;  /* 0x0003b49301007387 */ /* 0x0003e80000100800 */
[----:B------:R-:W-:Y:S04]  /*e0d0*/  STL [R1+0x3d0], R11 ;  /* 0x0003d00b01007387 */ /* 0x000fe80000100800 */
[----:B------:R-:W-:Y:S04]  /*e0e0*/  STL [R1+0x3d8], R11 ;  /* 0x0003d80b01007387 */ /* 0x000fe80000100800 */
[----:B------:R-:W-:Y:S04]  /*e0f0*/  STL [R1+0x40c], R21 ;  /* 0x00040c1501007387 */ /* 0x000fe80000100800 */
[----:B------:R1:W-:Y:S04]  /*e100*/  STL [R1+0x414], R21 ;  /* 0x0004141501007387 */ /* 0x0003e80000100800 */
[----:B0-----:R-:W3:Y:S04]  /*e110*/  LDL.LU R4, [R1+0x250] ;  /* 0x0002500001047983 */ /* 0x001ee80000300800 */
[----:B-1----:R-:W3:Y:S04]  /*e120*/  LDL.LU R147, [R1+0x22c] ;  /* 0x00022c0001937983 */ /* 0x002ee80000300800 */
[----:B------:R-:W3:Y:S04]  /*e130*/  LDL.LU R21, [R1+0x268] ;  /* 0x0002680001157983 */ /* 0x000ee80000300800 */
[----:B------:R-:W3:Y:S01]  /*e140*/  LDL.LU R11, [R1+0x298] ;  /* 0x00029800010b7983 */ /* 0x000ee20000300800 */
[----:B--2---:R-:W-:-:S03]  /*e150*/  PRMT R101, R148, 0x7610, R101 ;  /* 0x0000761094657816 */ /* 0x004fc60000000065 */
[----:B------:R-:W2:Y:S01]  /*e160*/  LDL.LU R148, [R1+0x3cc] ;  /* 0x0003cc0001947983 */ /* 0x000ea20000300800 */
[----:B----4-:R-:W-:-:S03]  /*e170*/  PRMT R105, R104, 0x7610, R105 ;  /* 0x0000761068697816 */ /* 0x010fc60000000069 */
[----:B------:R-:W4:Y:S01]  /*e180*/  LDL.LU R104, [R1+0x424] ;  /* 0x0004240001687983 */ /* 0x000f220000300800 */
[----:B------:R-:W-:Y:S02]  /*e190*/  PRMT R45, R145, 0x7771, RZ ;  /* 0x00007771912d7816 */ /* 0x000fe400000000ff */
[C---:B------:R-:W-:Y:S02]  /*e1a0*/  PRMT R85, R83.reuse, 0x7771, RZ ;  /* 0x0000777153557816 */ /* 0x040fe400000000ff */
[C---:B------:R-:W-:Y:S02]  /*e1b0*/  PRMT R84, R83.reuse, 0x7772, RZ ;  /* 0x0000777253547816 */ /* 0x040fe400000000ff */
[----:B------:R-:W-:Y:S02]  /*e1c0*/  PRMT R88, R82, 0x7772, RZ ;  /* 0x0000777252587816 */ /* 0x000fe400000000ff */
[----:B------:R-:W-:Y:S02]  /*e1d0*/  PRMT R83, R83, 0x7773, RZ ;  /* 0x0000777353537816 */ /* 0x000fe400000000ff */
[----:B------:R-:W-:-:S02]  /*e1e0*/  PRMT R151, R16, 0x7771, RZ ;  /* 0x0000777110977816 */ /* 0x000fc400000000ff */
[----:B------:R-:W-:Y:S02]  /*e1f0*/  PRMT R10, R45, 0x7610, R10 ;  /* 0x000076102d0a7816 */ /* 0x000fe4000000000a */
[----:B------:R-:W-:Y:S02]  /*e200*/  PRMT R17, R118, 0x7610, R17 ;  /* 0x0000761076117816 */ /* 0x000fe40000000011 */
[C---:B------:R-:W-:Y:S02]  /*e210*/  PRMT R219, R40.reuse, 0x7770, RZ ;  /* 0x0000777028db7816 */ /* 0x040fe400000000ff */
[C---:B------:R-:W-:Y:S02]  /*e220*/  PRMT R220, R40.reuse, 0x7771, RZ ;  /* 0x0000777128dc7816 */ /* 0x040fe400000000ff */
[C---:B------:R-:W-:Y:S02]  /*e230*/  PRMT R221, R40.reuse, 0x7772, RZ ;  /* 0x0000777228dd7816 */ /* 0x040fe400000000ff */
[----:B------:R-:W-:-:S02]  /*e240*/  PRMT R222, R40, 0x7773, RZ ;  /* 0x0000777328de7816 */ /* 0x000fc400000000ff */
[----:B------:R-:W-:Y:S01]  /*e250*/  PRMT R44, R84, 0x7610, R44 ;  /* 0x00007610542c7816 */ /* 0x000fe2000000002c */
[----:B------:R-:W-:Y:S01]  /*e260*/  STL.64 [R1+0x8], R2 ;  /* 0x0000080201007387 */ /* 0x000fe20000100a00 */
[----:B------:R-:W-:Y:S02]  /*e270*/  PRMT R40, R88, 0x7610, R40 ;  /* 0x0000761058287816 */ /* 0x000fe40000000028 */
[----:B------:R-:W-:Y:S01]  /*e280*/  PRMT R45, R83, 0x7610, R45 ;  /* 0x00007610532d7816 */ /* 0x000fe2000000002d */
[----:B------:R0:W-:Y:S01]  /*e290*/  STL [R1+0x398], R3 ;  /* 0x0003980301007387 */ /* 0x0001e20000100800 */
[----:B------:R-:W-:Y:S02]  /*e2a0*/  PRMT R84, R151, 0x7610, R84 ;  /* 0x0000761097547816 */ /* 0x000fe40000000054 */
[----:B------:R-:W-:Y:S01]  /*e2b0*/  PRMT R145, R145, 0x7773, RZ ;  /* 0x0000777391917816 */ /* 0x000fe200000000ff */
[----:B------:R1:W-:Y:S01]  /*e2c0*/  STL [R1+0x3ac], R7 ;  /* 0x0003ac0701007387 */ /* 0x0003e20000100800 */
[----:B------:R-:W-:-:S02]  /*e2d0*/  PRMT R96, R90, 0x7772, RZ ;  /* 0x000077725a607816 */ /* 0x000fc400000000ff */
[----:B------:R-:W-:Y:S01]  /*e2e0*/  PRMT R93, R91, 0x7771, RZ ;  /* 0x000077715b5d7816 */ /* 0x000fe200000000ff */
[----:B------:R1:W-:Y:S01]  /*e2f0*/  STL [R1+0x3c0], R10 ;  /* 0x0003c00a01007387 */ /* 0x0003e20000100800 */
[----:B------:R-:W-:-:S03]  /*e300*/  PRMT R195, R54, 0x7770, RZ ;  /* 0x0000777036c37816 */ /* 0x000fc600000000ff */
[----:B------:R-:W-:Y:S01]  /*e310*/  STL [R1+0x3e4], R13 ;  /* 0x0003e40d01007387 */ /* 0x000fe20000100800 */
[----:B------:R-:W-:-:S03]  /*e320*/  PRMT R196, R54, 0x7771, RZ ;  /* 0x0000777136c47816 */ /* 0x000fc600000000ff */
[----:B------:R-:W-:Y:S01]  /*e330*/  STL [R1+0x3ec], R13 ;  /* 0x0003ec0d01007387 */ /* 0x000fe20000100800 */
[----:B------:R-:W-:-:S03]  /*e340*/  PRMT R197, R54, 0x7772, RZ ;  /* 0x0000777236c57816 */ /* 0x000fc600000000ff */
[----:B------:R-:W-:Y:S01]  /*e350*/  STL [R1+0x3f8], R17 ;  /* 0x0003f81101007387 */ /* 0x000fe20000100800 */
[----:B------:R-:W-:-:S03]  /*e360*/  PRMT R198, R54, 0x7773, RZ ;  /* 0x0000777336c67816 */ /* 0x000fc600000000ff */
[----:B------:R1:W-:Y:S01]  /*e370*/  STL [R1+0x400], R17 ;  /* 0x0004001101007387 */ /* 0x0003e20000100800 */
[C---:B------:R-:W-:Y:S02]  /*e380*/  PRMT R203, R52.reuse, 0x7770, RZ ;  /* 0x0000777034cb7816 */ /* 0x040fe400000000ff */
[C---:B------:R-:W-:Y:S01]  /*e390*/  PRMT R204, R52.reuse, 0x7771, RZ ;  /* 0x0000777134cc7816 */ /* 0x040fe200000000ff */
[----:B0-----:R-:W4:Y:S01]  /*e3a0*/  LDL.LU R3, [R1+0x248] ;  /* 0x0002480001037983 */ /* 0x001f220000300800 */
[C---:B------:R-:W-:Y:S02]  /*e3b0*/  PRMT R205, R52.reuse, 0x7772, RZ ;  /* 0x0000777234cd7816 */ /* 0x040fe400000000ff */
[----:B------:R-:W-:Y:S01]  /*e3c0*/  PRMT R206, R52, 0x7773, RZ ;  /* 0x0000777334ce7816 */ /* 0x000fe200000000ff */
[----:B-1----:R-:W4:Y:S01]  /*e3d0*/  LDL.LU R7, [R1+0x230] ;  /* 0x0002300001077983 */ /* 0x002f220000300800 */
[----:B------:R-:W-:-:S03]  /*e3e0*/  PRMT R215, R43, 0x7770, RZ ;  /* 0x000077702bd77816 */ /* 0x000fc600000000ff */
[----:B------:R-:W4:Y:S01]  /*e3f0*/  LDL.LU R10, [R1+0x224] ;  /* 0x00022400010a7983 */ /* 0x000f220000300800 */
[----:B------:R-:W-:-:S03]  /*e400*/  PRMT R216, R43, 0x7771, RZ ;  /* 0x000077712bd87816 */ /* 0x000fc600000000ff */
[----:B------:R-:W4:Y:S01]  /*e410*/  LDL.LU R17, [R1+0x278] ;  /* 0x0002780001117983 */ /* 0x000f220000300800 */
[----:B------:R-:W-:-:S03]  /*e420*/  PRMT R217, R43, 0x7772, RZ ;  /* 0x000077722bd97816 */ /* 0x000fc600000000ff */
        /* <DEDUP_REMOVED lines=29> */
[----:B------:R-:W-:-:S02]  /*e600*/  PRMT R18, R111, 0x7610, R18 ;  /* 0x000076106f127816 */ /* 0x000fc40000000012 */
[----:B------:R-:W-:Y:S01]  /*e610*/  PRMT R32, R96, 0x7610, R32 ;  /* 0x0000761060207816 */ /* 0x000fe20000000020 */
[----:B------:R-:W-:Y:S01]  /*e620*/  STL [R1+0x3d4], R145 ;  /* 0x0003d49101007387 */ /* 0x000fe20000100800 */
[----:B------:R-:W-:Y:S02]  /*e630*/  PRMT R35, R93, 0x7610, R35 ;  /* 0x000076105d237816 */ /* 0x000fe40000000023 */
[----:B------:R-:W-:Y:S01]  /*e640*/  PRMT R43, R85, 0x7610, R43 ;  /* 0x00007610552b7816 */ /* 0x000fe2000000002b */
[----:B------:R1:W-:Y:S01]  /*e650*/  STL [R1+0x410], R106 ;  /* 0x0004106a01007387 */ /* 0x0003e20000100800 */
[----:B------:R-:W-:Y:S02]  /*e660*/  PRMT R12, R145, 0x7610, R12 ;  /* 0x00007610910c7816 */ /* 0x000fe4000000000c */
[----:B------:R-:W-:Y:S01]  /*e670*/  PRMT R22, R106, 0x7610, R22 ;  /* 0x000076106a167816 */ /* 0x000fe20000000016 */
[----:B0-----:R-:W3:Y:S01]  /*e680*/  LDL.LU R2, [R1+0x24c] ;  /* 0x00024c0001027983 */ /* 0x001ee20000300800 */
[----:B------:R-:W-:-:S02]  /*e690*/  PRMT R111, R147, 0x7610, R111 ;  /* 0x00007610936f7816 */ /* 0x000fc4000000006f */
[----:B------:R-:W-:Y:S01]  /*e6a0*/  PRMT R85, R4, 0x7610, R85 ;  /* 0x0000761004557816 */ /* 0x000fe20000000055 */
[----:B-1----:R-:W3:Y:S01]  /*e6b0*/  LDL.LU R5, [R1+0x240] ;  /* 0x0002400001057983 */ /* 0x002ee20000300800 */
[----:B------:R-:W-:Y:S02]  /*e6c0*/  PRMT R93, R21, 0x7610, R93 ;  /* 0x00007610155d7816 */ /* 0x000fe4000000005d */
[----:B------:R-:W-:Y:S01]  /*e6d0*/  PRMT R96, R11, 0x7610, R96 ;  /* 0x000076100b607816 */ /* 0x000fe20000000060 */
        /* <DEDUP_REMOVED lines=11> */
[C---:B------:R-:W-:Y:S02]  /*e790*/  PRMT R97, R90.reuse, 0x7771, RZ ;  /* 0x000077715a617816 */ /* 0x040fe400000000ff */
[----:B------:R-:W-:Y:S02]  /*e7a0*/  PRMT R95, R90, 0x7773, RZ ;  /* 0x000077735a5f7816 */ /* 0x000fe400000000ff */
[----:B------:R-:W-:Y:S02]  /*e7b0*/  PRMT R90, R82, 0x7770, RZ ;  /* 0x00007770525a7816 */ /* 0x000fe400000000ff */
[----:B------:R-:W-:Y:S02]  /*e7c0*/  PRMT R81, R33, 0x7771, RZ ;  /* 0x0000777121517816 */ /* 0x000fe400000000ff */
        /* <DEDUP_REMOVED lines=22> */
[----:B------:R-:W-:Y:S01]  /*e930*/  PRMT R150, R16, 0x7770, RZ ;  /* 0x0000777010967816 */ /* 0x000fe200000000ff */
[----:B------:R0:W-:Y:S01]  /*e940*/  STL [R1+0x3e8], R14 ;  /* 0x0003e80e01007387 */ /* 0x0001e20000100800 */
[C---:B------:R-:W-:Y:S02]  /*e950*/  PRMT R114, R20.reuse, 0x7770, RZ ;  /* 0x0000777014727816 */ /* 0x040fe400000000ff */
[C---:B------:R-:W-:Y:S01]  /*e960*/  PRMT R76, R20.reuse, 0x7771, RZ ;  /* 0x00007771144c7816 */ /* 0x040fe200000000ff */
[----:B------:R1:W-:Y:S01]  /*e970*/  STL [R1+0x3fc], R18 ;  /* 0x0003fc1201007387 */ /* 0x0003e20000100800 */
[----:B------:R-:W-:-:S02]  /*e980*/  PRMT R123, R20, 0x7772, RZ ;  /* 0x00007772147b7816 */ /* 0x000fc400000000ff */
[----:B------:R-:W-:Y:S02]  /*e990*/  PRMT R75, R20, 0x7773, RZ ;  /* 0x00007773144b7816 */ /* 0x000fe400000000ff */
[C---:B------:R-:W-:Y:S01]  /*e9a0*/  PRMT R82, R19.reuse, 0x7770, RZ ;  /* 0x0000777013527816 */ /* 0x040fe200000000ff */
[----:B0-----:R-:W4:Y:S01]  /*e9b0*/  LDL.LU R14, [R1+0x28c] ;  /* 0x00028c00010e7983 */ /* 0x001f220000300800 */
[C---:B------:R-:W-:Y:S02]  /*e9c0*/  PRMT R113, R19.reuse, 0x7771, RZ ;  /* 0x0000777113717816 */ /* 0x040fe400000000ff */
[C---:B------:R-:W-:Y:S01]  /*e9d0*/  PRMT R122, R19.reuse, 0x7772, RZ ;  /* 0x00007772137a7816 */ /* 0x040fe200000000ff */
[----:B-1----:R-:W4:Y:S01]  /*e9e0*/  LDL.LU R18, [R1+0x27c] ;  /* 0x00027c0001127983 */ /* 0x002f220000300800 */
[----:B------:R-:W-:Y:S02]  /*e9f0*/  PRMT R77, R19, 0x7773, RZ ;  /* 0x00007773134d7816 */ /* 0x000fe400000000ff */
[----:B------:R-:W-:-:S02]  /*ea00*/  PRMT R16, R119, 0x7610, R16 ;  /* 0x0000761077107816 */ /* 0x000fc40000000010 */
[----:B------:R-:W-:Y:S02]  /*ea10*/  PRMT R31, R97, 0x7610, R31 ;  /* 0x00007610611f7816 */ /* 0x000fe4000000001f */
[----:B------:R-:W-:Y:S02]  /*ea20*/  PRMT R33, R95, 0x7610, R33 ;  /* 0x000076105f217816 */ /* 0x000fe40000000021 */
[----:B------:R-:W-:Y:S02]  /*ea30*/  PRMT R38, R90, 0x7610, R38 ;  /* 0x000076105a267816 */ /* 0x000fe40000000026 */
[----:B------:R-:W-:Y:S02]  /*ea40*/  PRMT R15, R81, 0x7610, R15 ;  /* 0x00007610510f7816 */ /* 0x000fe4000000000f */
[----:B------:R-:W-:Y:S02]  /*ea50*/  PRMT R100, R99, 0x7772, RZ ;  /* 0x0000777263647816 */ /* 0x000fe400000000ff */
[----:B------:R-:W-:-:S02]  /*ea60*/  PRMT R19, R110, 0x7610, R19 ;  /* 0x000076106e137816 */ /* 0x000fc40000000013 */
[----:B------:R-:W-:Y:S02]  /*ea70*/  PRMT R20, R108, 0x7610, R20 ;  /* 0x000076106c147816 */ /* 0x000fe40000000014 */
[----:B------:R-:W-:Y:S02]  /*ea80*/  PRMT R119, R10, 0x7610, R119 ;  /* 0x000076100a777816 */ /* 0x000fe40000000077 */
[----:B------:R-:W-:Y:S01]  /*ea90*/  PRMT R81, R7, 0x7610, R81 ;  /* 0x0000761007517816 */ /* 0x000fe20000000051 */
[----:B------:R-:W4:Y:S01]  /*eaa0*/  LDL.LU R10, [R1+0x2ac] ;  /* 0x0002ac00010a7983 */ /* 0x000f220000300800 */
[----:B------:R-:W-:Y:S02]  /*eab0*/  PRMT R90, R3, 0x7610, R90 ;  /* 0x00007610035a7816 */ /* 0x000fe4000000005a */
[----:B------:R-:W-:Y:S01]  /*eac0*/  PRMT R97, R17, 0x7610, R97 ;  /* 0x0000761011617816 */ /* 0x000fe20000000061 */
[----:B------:R-:W4:Y:S01]  /*ead0*/  LDL.LU R7, [R1+0x2bc] ;  /* 0x0002bc0001077983 */ /* 0x000f220000300800 */
[----:B---3--:R-:W-:-:S02]  /*eae0*/  PRMT R149, R13, 0x7610, R149 ;  /* 0x000076100d957816 */ /* 0x008fc40000000095 */
[----:B------:R-:W-:Y:S01]  /*eaf0*/  PRMT R95, R6, 0x7610, R95 ;  /* 0x00007610065f7816 */ /* 0x000fe2000000005f */
[----:B------:R-:W3:Y:S01]  /*eb00*/  LDL.LU R3, [R1+0x2cc] ;  /* 0x0002cc0001037983 */ /* 0x000ee20000300800 */
[C---:B------:R-:W-:Y:S02]  /*eb10*/  PRMT R175, R59.reuse, 0x7770, RZ ;  /* 0x000077703baf7816 */ /* 0x040fe400000000ff */
[C---:B------:R-:W-:Y:S01]  /*eb20*/  PRMT R176, R59.reuse, 0x7771, RZ ;  /* 0x000077713bb07816 */ /* 0x040fe200000000ff */
[----:B------:R-:W3:Y:S01]  /*eb30*/  LDL.LU R17, [R1+0x400] ;  /* 0x0004000001117983 */ /* 0x000ee20000300800 */
[C---:B------:R-:W-:Y:S02]  /*eb40*/  PRMT R177, R59.reuse, 0x7772, RZ ;  /* 0x000077723bb17816 */ /* 0x040fe400000000ff */
[----:B------:R-:W-:Y:S01]  /*eb50*/  PRMT R178, R59, 0x7773, RZ ;  /* 0x000077733bb27816 */ /* 0x000fe200000000ff */
[----:B------:R-:W3:Y:S01]  /*eb60*/  LDL.LU R13, [R1+0x3ec] ;  /* 0x0003ec00010d7983 */ /* 0x000ee20000300800 */
[----:B------:R-:W-:-:S02]  /*eb70*/  PRMT R179, R60, 0x7770, RZ ;  /* 0x000077703cb37816 */ /* 0x000fc400000000ff */
[C---:B------:R-:W-:Y:S01]  /*eb80*/  PRMT R180, R60.reuse, 0x7771, RZ ;  /* 0x000077713cb47816 */ /* 0x040fe200000000ff */
[----:B------:R-:W3:Y:S01]  /*eb90*/  LDL.LU R6, [R1+0x3b0] ;  /* 0x0003b00001067983 */ /* 0x000ee20000300800 */
        /* <DEDUP_REMOVED lines=11> */
[----:B------:R-:W-:-:S02]  /*ec50*/  PRMT R28, R100, 0x7610, R28 ;  /* 0x00007610641c7816 */ /* 0x000fc4000000001c */
[----:B------:R-:W-:Y:S01]  /*ec60*/  PRMT R41, R87, 0x7610, R41 ;  /* 0x0000761057297816 */ /* 0x000fe20000000029 */
[----:B------:R-:W-:Y:S01]  /*ec70*/  STL [R1+0x3f4], R16 ;  /* 0x0003f41001007387 */ /* 0x000fe20000100800 */
[----:B------:R-:W-:Y:S02]  /*ec80*/  PRMT R110, R150, 0x7610, R110 ;  /* 0x00007610966e7816 */ /* 0x000fe4000000006e */
[----:B------:R-:W-:Y:S01]  /*ec90*/  PRMT R108, R2, 0x7610, R108 ;  /* 0x00007610026c7816 */ /* 0x000fe2000000006c */
[----:B------:R-:W-:Y:S01]  /*eca0*/  STL [R1+0x404], R19 ;  /* 0x0004041301007387 */ /* 0x000fe20000100800 */
[----:B------:R-:W-:-:S03]  /*ecb0*/  PRMT R87, R5, 0x7610, R87 ;  /* 0x0000761005577816 */ /* 0x000fc60000000057 */
[----:B------:R-:W-:Y:S01]  /*ecc0*/  STL [R1+0x408], R20 ;  /* 0x0004081401007387 */ /* 0x000fe20000100800 */
[----:B------:R-:W-:-:S03]  /*ecd0*/  PRMT R120, R8, 0x7610, R120 ;  /* 0x0000761008787816 */ /* 0x000fc60000000078 */
[----:B------:R0:W-:Y:S04]  /*ece0*/  STL [R1+0x418], R22 ;  /* 0x0004181601007387 */ /* 0x0001e80000100800 */
[----:B------:R1:W-:Y:S04]  /*ecf0*/  STL [R1+0x41c], R23 ;  /* 0x00041c1701007387 */ /* 0x0003e80000100800 */
[----:B------:R1:W-:Y:S01]  /*ed00*/  STL.S16 [R1+0x220], R105 ;  /* 0x0002206901007387 */ /* 0x0003e20000100600 */
[----:B------:R-:W-:Y:S02]  /*ed10*/  PRMT R150, R147, 0x7610, R150 ;  /* 0x0000761093967816 */ /* 0x000fe40000000096 */
[----:B------:R-:W-:Y:S01]  /*ed20*/  PRMT R100, R4, 0x7610, R100 ;  /* 0x0000761004647816 */ /* 0x000fe20000000064 */
[----:B0-----:R-:W3:Y:S01]  /*ed30*/  LDL.LU R22, [R1+0x260] ;  /* 0x0002600001167983 */ /* 0x001ee20000300800 */
[----:B------:R-:W-:-:S03]  /*ed40*/  PRMT R21, R106, 0x7610, R21 ;  /* 0x000076106a157816 */ /* 0x000fc60000000015 */
[----:B-1----:R-:W3:Y:S01]  /*ed50*/  LDL.LU R23, [R1+0x264] ;  /* 0x0002640001177983 */ /* 0x002ee20000300800 */
[----:B------:R-:W-:-:S03]  /*ed60*/  PRMT R11, R145, 0x7610, R11 ;  /* 0x00007610910b7816 */ /* 0x000fc6000000000b */
        /* <DEDUP_REMOVED lines=16> */
[----:B------:R-:W-:Y:S02]  /*ee70*/  PRMT R102, R99, 0x7770, RZ ;  /* 0x0000777063667816 */ /* 0x000fe400000000ff */
        /* <DEDUP_REMOVED lines=32> */
[----:B------:R-:W-:Y:S02]  /*f080*/  PRMT R25, R103, 0x7610, R25 ;  /* 0x0000761067197816 */ /* 0x000fe40000000019 */
[----:B------:R-:W-:Y:S01]  /*f090*/  PRMT R26, R102, 0x7610, R26 ;  /* 0x00007610661a7816 */ /* 0x000fe2000000001a */
[----:B------:R1:W-:Y:S01]  /*f0a0*/  STL.S16 [R1+0x230], R11 ;  /* 0x0002300b01007387 */ /* 0x0003e20000100600 */
[----:B------:R-:W-:Y:S02]  /*f0b0*/  PRMT R29, R99, 0x7610, R29 ;  /* 0x00007610631d7816 */ /* 0x000fe4000000001d */
[----:B------:R-:W-:-:S02]  /*f0c0*/  PRMT R36, R92, 0x7610, R36 ;  /* 0x000076105c247816 */ /* 0x000fc40000000024 */
[----:B------:R-:W-:Y:S01]  /*f0d0*/  PRMT R37, R91, 0x7610, R37 ;  /* 0x000076105b257816 */ /* 0x000fe20000000025 */
[----:B0-----:R0:W5:Y:S01]  /*f0e0*/  LDL.LU R21, [R1+0x40c] ;  /* 0x00040c0001157983 */ /* 0x0011620000300800 */
[----:B------:R-:W-:-:S03]  /*f0f0*/  PRMT R39, R89, 0x7610, R39 ;  /* 0x0000761059277816 */ /* 0x000fc60000000027 */
[----:B-1----:R0:W5:Y:S01]  /*f100*/  LDL.LU R11, [R1+0x3d0] ;  /* 0x0003d000010b7983 */ /* 0x0021620000300800 */
[----:B---3--:R-:W-:-:S03]  /*f110*/  PRMT R17, R18, 0x7610, R17 ;  /* 0x0000761012117816 */ /* 0x008fc60000000011 */
[----:B------:R0:W5:Y:S01]  /*f120*/  LDL.LU R18, [R1+0x3fc] ;  /* 0x0003fc0001127983 */ /* 0x0001620000300800 */
[----:B------:R-:W-:Y:S02]  /*f130*/  PRMT R13, R14, 0x7610, R13 ;  /* 0x000076100e0d7816 */ /* 0x000fe4000000000d */
[----:B------:R-:W-:Y:S01]  /*f140*/  PRMT R6, R7, 0x7610, R6 ;  /* 0x0000761007067816 */ /* 0x000fe20000000006 */
[----:B------:R1:W-:Y:S04]  /*f150*/  STL.S16 [R1+0x228], R17 ;  /* 0x0002281101007387 */ /* 0x0003e80000100600 */
[----:B------:R3:W-:Y:S04]  /*f160*/  STL.S16 [R1+0x22c], R13 ;  /* 0x00022c0d01007387 */ /* 0x0007e80000100600 */
[----:B------:R0:W-:Y:S04]  /*f170*/  STL.S16 [R1+0x238], R6 ;  /* 0x0002380601007387 */ /* 0x0001e80000100600 */
[----:B-1----:R1:W5:Y:S04]  /*f180*/  LDL.LU R17, [R1+0x3f8] ;  /* 0x0003f80001117983 */ /* 0x0023680000300800 */
[----:B------:R1:W5:Y:S04]  /*f190*/  LDL.LU R14, [R1+0x3e8] ;  /* 0x0003e800010e7983 */ /* 0x0003680000300800 */
[----:B---3--:R1:W5:Y:S04]  /*f1a0*/  LDL.LU R13, [R1+0x3e4] ;  /* 0x0003e400010d7983 */ /* 0x0083680000300800 */
[----:B------:R1:W5:Y:S04]  /*f1b0*/  LDL.LU R7, [R1+0x3ac] ;  /* 0x0003ac0001077983 */ /* 0x0003680000300800 */
[----:B0-----:R1:W5:Y:S01]  /*f1c0*/  LDL.LU R6, [R1+0x3a8] ;  /* 0x0003a80001067983 */ /* 0x0013620000300800 */
[----:B------:R-:W-:-:S03]  /*f1d0*/  PRMT R91, R22, 0x7610, R91 ;  /* 0x00007610165b7816 */ /* 0x000fc6000000005b */
[----:B------:R1:W5:Y:S01]  /*f1e0*/  LDL.LU R22, [R1+0x418] ;  /* 0x0004180001167983 */ /* 0x0003620000300800 */
        /* <DEDUP_REMOVED lines=18> */
[----:B--2---:R-:W-:-:S03]  /*f310*/  PRMT R9, R10, 0x7610, R9 ;  /* 0x000076100a097816 */ /* 0x004fc60000000009 */
[----:B------:R1:W5:Y:S01]  /*f320*/  LDL.LU R10, [R1+0x3c0] ;  /* 0x0003c000010a7983 */ /* 0x0003620000300800 */
[----:B----4-:R-:W-:-:S03]  /*f330*/  PRMT R0, R3, 0x7610, R0 ;  /* 0x0000761003007816 */ /* 0x010fc60000000000 */
[----:B------:R0:W-:Y:S04]  /*f340*/  STL.S16 [R1+0x234], R9 ;  /* 0x0002340901007387 */ /* 0x0001e80000100600 */
[----:B------:R2:W-:Y:S04]  /*f350*/  STL.S16 [R1+0x23c], R0 ;  /* 0x00023c0001007387 */ /* 0x0005e80000100600 */
[----:B------:R1:W5:Y:S04]  /*f360*/  LDL.LU R3, [R1+0x398] ;  /* 0x0003980001037983 */ /* 0x0003680000300800 */
[----:B0-----:R1:W5:Y:S04]  /*f370*/  LDL.LU R9, [R1+0x3bc] ;  /* 0x0003bc0001097983 */ /* 0x0013680000300800 */
[----:B--2---:R1:W5:Y:S01]  /*f380*/  LDL.LU R0, [R1+0x394] ;  /* 0x0003940001007983 */ /* 0x0043620000300800 */
        /* <DEDUP_REMOVED lines=23> */
[----:B-1----:R-:W-:-:S07]  /*f500*/  PRMT R169, R169, 0x7773, RZ ;  /* 0x00007773a9a97816 */ /* 0x002fce00000000ff */
.L_x_837:
[----:B------:R-:W-:Y:S05]  /*f510*/  BSYNC.RECONVERGENT B1 ;  /* 0x0000000000017941 */ /* 0x000fea0003800200 */
.L_x_836:
[----:B-----5:R0:W-:Y:S04]  /*f520*/  STL [R1+0x4a8], R8 ;  /* 0x0004a80801007387 */ /* 0x0201e80000100800 */
[----:B------:R2:W-:Y:S04]  /*f530*/  STL [R1+0x4ac], R147 ;  /* 0x0004ac9301007387 */ /* 0x0005e80000100800 */
[----:B------:R3:W-:Y:S01]  /*f540*/  STL [R1+0x4a0], R17 ;  /* 0x0004a01101007387 */ /* 0x0007e20000100800 */
[----:B0-----:R-:W-:-:S03]  /*f550*/  IMAD.U32 R8, R24, 0x10000, RZ ;  /* 0x0001000018087824 */ /* 0x001fc600078e00ff */
[----:B------:R0:W-:Y:S01]  /*f560*/  STL [R1+0x4a4], R12 ;  /* 0x0004a40c01007387 */ /* 0x0001e20000100800 */
[----:B--2---:R-:W-:Y:S01]  /*f570*/  IMAD.U32 R147, R32, 0x10000, RZ ;  /* 0x0001000020937824 */ /* 0x004fe200078e00ff */
[----:B------:R-:W-:Y:S02]  /*f580*/  LOP3.LUT R8, R8, 0xff0000, RZ, 0xc0, !PT ;  /* 0x00ff000008087812 */ /* 0x000fe400078ec0ff */
[----:B------:R2:W-:Y:S01]  /*f590*/  STL [R1+0x390], R3 ;  /* 0x0003900301007387 */ /* 0x0005e20000100800 */
[----:B---3--:R-:W-:-:S03]  /*f5a0*/  LOP3.LUT R17, R22, 0xff, RZ, 0xc0, !PT ;  /* 0x000000ff16117812 */ /* 0x008fc600078ec0ff */
[----:B------:R3:W-:Y:S01]  /*f5b0*/  STL [R1+0x398], R0 ;  /* 0x0003980001007387 */ /* 0x0007e20000100800 */
[----:B0-----:R-:W-:-:S03]  /*f5c0*/  LOP3.LUT R12, R30, 0xff, RZ, 0xc0, !PT ;  /* 0x000000ff1e0c7812 */ /* 0x001fc600078ec0ff */
[----:B------:R0:W-:Y:S01]  /*f5d0*/  STL [R1+0x394], R2 ;  /* 0x0003940201007387 */ /* 0x0001e20000100800 */
[----:B--2---:R-:W-:-:S03]  /*f5e0*/  PRMT R3, R23, 0x7604, R17 ;  /* 0x0000760417037816 */ /* 0x004fc60000000011 */
[----:B------:R2:W-:Y:S01]  /*f5f0*/  STL [R1+0x3a8], R23 ;  /* 0x0003a81701007387 */ /* 0x0005e20000100800 */
[----:B------:R-:W-:Y:S02]  /*f600*/  LOP3.LUT R17, R38, 0xff, RZ, 0xc0, !PT ;  /* 0x000000ff26117812 */ /* 0x000fe400078ec0ff */
[----:B---3--:R-:W-:Y:S01]  /*f610*/  PRMT R0, R31, 0x7604, R12 ;  /* 0x000076041f007816 */ /* 0x008fe2000000000c */
[----:B------:R3:W-:Y:S01]  /*f620*/  STL [R1+0x49c], R21 ;  /* 0x00049c1501007387 */ /* 0x0007e20000100800 */
[----:B------:R-:W-:Y:S02]  /*f630*/  LOP3.LUT R12, R34, 0xff, RZ, 0xc0, !PT ;  /* 0x000000ff220c7812 */ /* 0x000fe400078ec0ff */
[----:B0-----:R-:W-:Y:S01]  /*f640*/  LOP3.LUT R2, R147, 0xff0000, RZ, 0xc0, !PT ;  /* 0x00ff000093027812 */ /* 0x001fe200078ec0ff */
[----:B------:R0:W-:Y:S01]  /*f650*/  STL [R1+0x38c], R22 ;  /* 0x00038c1601007387 */ /* 0x0001e20000100800 */
[----:B------:R-:W-:Y:S01]  /*f660*/  IMAD.IADD R147, R3, 0x1, R8 ;  /* 0x0000000103937824 */ /* 0x000fe200078e0208 */
[----:B------:R-:W-:Y:S01]  /*f670*/  LOP3.LUT R3, R42, 0xff, RZ, 0xc0, !PT ;  /* 0x000000ff2a037812 */ /* 0x000fe200078ec0ff */
[----:B--2---:R-:W-:Y:S01]  /*f680*/  IMAD.U32 R23, R36, 0x10000, RZ ;  /* 0x0001000024177824 */ /* 0x004fe200078e00ff */
[----:B------:R-:W-:Y:S01]  /*f690*/  PRMT R12, R35, 0x7604, R12 ;  /* 0x00007604230c7816 */ /* 0x000fe2000000000c */
[----:B------:R-:W-:Y:S01]  /*f6a0*/  IMAD.IADD R8, R0, 0x1, R2 ;  /* 0x0000000100087824 */ /* 0x000fe200078e0202 */
[----:B------:R-:W-:Y:S01]  /*f6b0*/  LOP3.LUT R0, R46, 0xff, RZ, 0xc0, !PT ;  /* 0x000000ff2e007812 */ /* 0x000fe200078ec0ff */
[----:B---3--:R-:W-:Y:S01]  /*f6c0*/  IMAD.U32 R21, R44, 0x10000, RZ ;  /* 0x000100002c157824 */ /* 0x008fe200078e00ff */
[----:B------:R-:W-:Y:S01]  /*f6d0*/  LOP3.LUT R23, R23, 0xff0000, RZ, 0xc0, !PT ;  /* 0x00ff000017177812 */ /* 0x000fe200078ec0ff */
[----:B------:R-:W-:Y:S01]  /*f6e0*/  IMAD.U32 R2, R48, 0x10000, RZ ;  /* 0x0001000030027824 */ /* 0x000fe200078e00ff */
[----:B------:R-:W-:Y:S01]  /*f6f0*/  PRMT R17, R39, 0x7604, R17 ;  /* 0x0000760427117816 */ /* 0x000fe20000000011 */
[----:B0-----:R-:W-:Y:S01]  /*f700*/  IMAD.U32 R22, R40, 0x10000, RZ ;  /* 0x0001000028167824 */ /* 0x001fe200078e00ff */
[----:B------:R-:W-:Y:S01]  /*f710*/  PRMT R3, R43, 0x7604, R3 ;  /* 0x000076042b037816 */ /* 0x000fe20000000003 */
[----:B------:R0:W-:Y:S01]  /*f720*/  STL [R1+0x3d4], R39 ;  /* 0x0003d42701007387 */ /* 0x0001e20000100800 */
[----:B------:R-:W-:Y:S01]  /*f730*/  LOP3.LUT R21, R21, 0xff0000, RZ, 0xc0, !PT ;  /* 0x00ff000015157812 */ /* 0x000fe200078ec0ff */
        /* <DEDUP_REMOVED lines=8> */
[----:B0-----:R-:W-:Y:S01]  /*f7c0*/  IMAD.IADD R39, R3, 0x1, R21 ;  /* 0x0000000103277824 */ /* 0x001fe200078e0215 */
[----:B------:R-:W-:Y:S01]  /*f7d0*/  LOP3.LUT R21, R158, 0xff, RZ, 0xc0, !PT ;  /* 0x000000ff9e157812 */ /* 0x000fe200078ec0ff */
[----:B------:R-:W-:Y:S01]  /*f7e0*/  IMAD.IADD R22, R0, 0x1, R2 ;  /* 0x0000000100167824 */ /* 0x000fe200078e0202 */
[----:B------:R-:W-:Y:S01]  /*f7f0*/  LOP3.LUT R2, R162, 0xff, RZ, 0xc0, !PT ;  /* 0x000000ffa2027812 */ /* 0x000fe200078ec0ff */
[----:B------:R-:W-:Y:S01]  /*f800*/  IMAD.U32 R3, R164, 0x10000, RZ ;  /* 0x00010000a4037824 */ /* 0x000fe200078e00ff */
[----:B------:R-:W-:Y:S01]  /*f810*/  PRMT R21, R159, 0x7604, R21 ;  /* 0x000076049f157816 */ /* 0x000fe20000000015 */
[----:B------:R0:W-:Y:S01]  /*f820*/  STL [R1+0x3bc], R40 ;  /* 0x0003bc2801007387 */ /* 0x0001e20000100800 */
[----:B------:R-:W-:Y:S01]  /*f830*/  PRMT R2, R163, 0x7604, R2 ;  /* 0x00007604a3027816 */ /* 0x000fe20000000002 */
[----:B--2---:R-:W-:Y:S01]  /*f840*/  IMAD.U32 R32, R168, 0x10000, RZ ;  /* 0x00010000a8207824 */ /* 0x004fe200078e00ff */
[----:B------:R-:W-:Y:S01]  /*f850*/  LOP3.LUT R3, R3, 0xff0000, RZ, 0xc0, !PT ;  /* 0x00ff000003037812 */ /* 0x000fe200078ec0ff */
[----:B------:R2:W-:Y:S01]  /*f860*/  STL [R1+0x3ac], R31 ;  /* 0x0003ac1f01007387 */ /* 0x0005e20000100800 */
[----:B------:R-:W-:-:S02]  /*f870*/  LOP3.LUT R0, R154, 0xff, RZ, 0xc0, !PT ;  /* 0x000000ff9a007812 */ /* 0x000fc400078ec0ff */
[----:B------:R-:W-:Y:S01]  /*f880*/  LOP3.LUT R32, R32, 0xff0000, RZ, 0xc0, !PT ;  /* 0x00ff000020207812 */ /* 0x000fe200078ec0ff */
[----:B------:R3:W-:Y:S01]  /*f890*/  STL [R1+0x3b8], R38 ;  /* 0x0003b82601007387 */ /* 0x0007e20000100800 */
[----:B------:R-:W-:Y:S01]  /*f8a0*/  IMAD.IADD R3, R2, 0x1, R3 ;  /* 0x0000000102037824 */ /* 0x000fe200078e0203 */
[----:B------:R-:W-:Y:S01]  /*f8b0*/  LOP3.LUT R2, R170, 0xff, RZ, 0xc0, !PT ;  /* 0x000000ffaa027812 */ /* 0x000fe200078ec0ff */
[----:B0-----:R-:W-:Y:S01]  /*f8c0*/  IMAD.IADD R40, R21, 0x1, R23 ;  /* 0x0000000115287824 */ /* 0x001fe200078e0217 */
[----:B------:R0:W-:Y:S01]  /*f8d0*/  STL [R1+0x3b4], R36 ;  /* 0x0003b42401007387 */ /* 0x0001e20000100800 */
[----:B------:R-:W-:Y:S01]  /*f8e0*/  LOP3.LUT R23, R166, 0xff, RZ, 0xc0, !PT ;  /* 0x000000ffa6177812 */ /* 0x000fe200078ec0ff */
[----:B--2---:R-:W-:Y:S01]  /*f8f0*/  IMAD.U32 R31, R173, 0x10000, RZ ;  /* 0x00010000ad1f7824 */ /* 0x004fe200078e00ff */
[----:B------:R-:W-:Y:S01]  /*f900*/  PRMT R2, R171, 0x7604, R2 ;  /* 0x00007604ab027816 */ /* 0x000fe20000000002 */
[----:B------:R2:W-:Y:S01]  /*f910*/  STL [R1+0x39c], R24 ;  /* 0x00039c1801007387 */ /* 0x0005e20000100800 */
[----:B------:R-:W-:Y:S01]  /*f920*/  PRMT R23, R167, 0x7604, R23 ;  /* 0x00007604a7177816 */ /* 0x000fe20000000017 */
[----:B---3--:R-:W-:Y:S01]  /*f930*/  IMAD.U32 R38, R185, 0x10000, RZ ;  /* 0x00010000b9267824 */ /* 0x008fe200078e00ff */
[----:B------:R-:W-:Y:S01]  /*f940*/  LOP3.LUT R31, R31, 0xff0000, RZ, 0xc0, !PT ;  /* 0x00ff00001f1f7812 */ /* 0x000fe200078ec0ff */
[----:B------:R3:W-:Y:S01]  /*f950*/  STL [R1+0x3b0], R34 ;  /* 0x0003b02201007387 */ /* 0x0007e20000100800 */
[----:B------:R-:W-:Y:S01]  /*f960*/  PRMT R0, R155, 0x7604, R0 ;  /* 0x000076049b007816 */ /* 0x000fe20000000000 */
[----:B------:R-:W-:Y:S01]  /*f970*/  IMAD.IADD R23, R23, 0x1, R32 ;  /* 0x0000000117177824 */ /* 0x000fe200078e0220 */
[----:B0-----:R-:W-:Y:S01]  /*f980*/  LOP3.LUT R36, R183, 0xff, RZ, 0xc0, !PT ;  /* 0x000000ffb7247812 */ /* 0x001fe200078ec0ff */
[----:B------:R0:W-:Y:S01]  /*f990*/  STL [R1+0x448], R187 ;  /* 0x000448bb01007387 */ /* 0x0001e20000100800 */
[----:B------:R-:W-:Y:S01]  /*f9a0*/  LOP3.LUT R38, R38, 0xff0000, RZ, 0xc0, !PT ;  /* 0x00ff000026267812 */ /* 0x000fe200078ec0ff */
[----:B--2---:R-:W-:Y:S01]  /*f9b0*/  IMAD.U32 R24, R156, 0x10000, RZ ;  /* 0x000100009c187824 */ /* 0x004fe200078e00ff */
[----:B------:R-:W-:Y:S01]  /*f9c0*/  PRMT R36, R184, 0x7604, R36 ;  /* 0x00007604b8247816 */ /* 0x000fe20000000024 */
[----:B------:R-:W-:Y:S01]  /*f9d0*/  IMAD.IADD R2, R2, 0x1, R31 ;  /* 0x0000000102027824 */ /* 0x000fe200078e021f */
[----:B------:R-:W-:Y:S01]  /*f9e0*/  LOP3.LUT R31, R191, 0xff, RZ, 0xc0, !PT ;  /* 0x000000ffbf1f7812 */ /* 0x000fe200078ec0ff */
[----:B------:R-:W-:Y:S01]  /*f9f0*/  IMAD.U32 R32, R193, 0x10000, RZ ;  /* 0x00010000c1207824 */ /* 0x000fe200078e00ff */
[----:B---3--:R-:W-:Y:S01]  /*fa00*/  LOP3.LUT R34, R187, 0xff, RZ, 0xc0, !PT ;  /* 0x000000ffbb227812 */ /* 0x008fe200078ec0ff */
[----:B------:R2:W-:Y:S01]  /*fa10*/  STL [R1+0x440], R183 ;  /* 0x000440b701007387 */ /* 0x0005e20000100800 */
[----:B------:R-:W-:Y:S01]  /*fa20*/  LOP3.LUT R24, R24, 0xff0000, RZ, 0xc0, !PT ;  /* 0x00ff000018187812 */ /* 0x000fe200078ec0ff */
[----:B0-----:R-:W-:Y:S01]  /*fa30*/  IMAD.IADD R187, R36, 0x1, R38 ;  /* 0x0000000124bb7824 */ /* 0x001fe200078e0226 */
[----:B------:R-:W-:Y:S01]  /*fa40*/  LOP3.LUT R36, R199, 0xff, RZ, 0xc0, !PT ;  /* 0x000000ffc7247812 */ /* 0x000fe200078ec0ff */
[----:B------:R-:W-:Y:S01]  /*fa50*/  IMAD.U32 R38, R201, 0x10000, RZ ;  /* 0x00010000c9267824 */ /* 0x000fe200078e00ff */
[----:B------:R-:W-:Y:S01]  /*fa60*/  PRMT R31, R192, 0x7604, R31 ;  /* 0x00007604c01f7816 */ /* 0x000fe2000000001f */
[----:B------:R-:W-:Y:S01]  /*fa70*/  IMAD.IADD R0, R0, 0x1, R24 ;  /* 0x0000000100007824 */ /* 0x000fe200078e0218 */
[----:B------:R-:W-:Y:S01]  /*fa80*/  LOP3.LUT R32, R32, 0xff0000, RZ, 0xc0, !PT ;  /* 0x00ff000020207812 */ /* 0x000fe200078ec0ff */
[----:B------:R0:W-:Y:S01]  /*fa90*/  STL [R1+0x43c], R180 ;  /* 0x00043cb401007387 */ /* 0x0001e20000100800 */
[----:B------:R-:W-:-:S02]  /*faa0*/  LOP3.LUT R24, R179, 0xff, RZ, 0xc0, !PT ;  /* 0x000000ffb3187812 */ /* 0x000fc400078ec0ff */
        /* <DEDUP_REMOVED lines=17> */
[----:B------:R4:W-:Y:S01]  /*fbc0*/  STL [R1+0x418], R170 ;  /* 0x000418aa01007387 */ /* 0x0009e20000100800 */
[----:B------:R-:W-:Y:S01]  /*fbd0*/  PRMT R21, R176, 0x7604, R21 ;  /* 0x00007604b0157816 */ /* 0x000fe20000000015 */
[----:B--2---:R-:W-:Y:S01]  /*fbe0*/  IMAD.IADD R176, R31, 0x1, R32 ;  /* 0x000000011fb07824 */ /* 0x004fe200078e0220 */
[----:B------:R-:W-:Y:S01]  /*fbf0*/  LOP3.LUT R31, R223, 0xff, RZ, 0xc0, !PT ;  /* 0x000000ffdf1f7812 */ /* 0x000fe200078ec0ff */
[----:B------:R-:W-:Y:S01]  /*fc00*/  IMAD.U32 R32, R225, 0x10000, RZ ;  /* 0x00010000e1207824 */ /* 0x000fe200078e00ff */
[----:B------:R2:W-:Y:S01]  /*fc10*/  STL [R1+0x410], R166 ;  /* 0x000410a601007387 */ /* 0x0005e20000100800 */
[----:B0-----:R-:W-:Y:S01]  /*fc20*/  IMAD.IADD R167, R36, 0x1, R38 ;  /* 0x0000000124a77824 */ /* 0x001fe200078e0226 */
        /* <DEDUP_REMOVED lines=8> */
[----:B---3--:R-:W-:Y:S01]  /*fcb0*/  IMAD.IADD R175, R31, 0x1, R32 ;  /* 0x000000011faf7824 */ /* 0x008fe200078e0220 */
[----:B------:R-:W-:Y:S01]  /*fcc0*/  LOP3.LUT R31, R239, 0xff, RZ, 0xc0, !PT ;  /* 0x000000ffef1f7812 */ /* 0x000fe200078ec0ff */
[----:B------:R-:W-:Y:S01]  /*fcd0*/  IMAD.U32 R32, R241, 0x10000, RZ ;  /* 0x00010000f1207824 */ /* 0x000fe200078e00ff */
[----:B------:R3:W-:Y:S01]  /*fce0*/  STL [R1+0x408], R159 ;  /* 0x0004089f01007387 */ /* 0x0007e20000100800 */
[----:B----4-:R-:W-:Y:S01]  /*fcf0*/  IMAD.IADD R170, R36, 0x1, R38 ;  /* 0x0000000124aa7824 */ /* 0x010fe200078e0226 */
        /* <DEDUP_REMOVED lines=8> */
[----:B--2---:R-:W-:Y:S01]  /*fd80*/  IMAD.IADD R166, R31, 0x1, R32 ;  /* 0x000000011fa67824 */ /* 0x004fe200078e0220 */
[----:B------:R-:W-:Y:S01]  /*fd90*/  LOP3.LUT R31, R172, 0xff, RZ, 0xc0, !PT ;  /* 0x000000ffac1f7812 */ /* 0x000fe200078ec0ff */
[----:B------:R-:W-:Y:S01]  /*fda0*/  IMAD.U32 R32, R251, 0x10000, RZ ;  /* 0x00010000fb207824 */ /* 0x000fe200078e00ff */
[----:B0-----:R-:W-:Y:S01]  /*fdb0*/  LOP3.LUT R29, R50, 0xff, RZ, 0xc0, !PT ;  /* 0x000000ff321d7812 */ /* 0x001fe200078ec0ff */
        /* <DEDUP_REMOVED lines=10> */
[----:B------:R-:W-:Y:S01]  /*fe60*/  PRMT R29, R51, 0x7604, R29 ;  /* 0x00007604331d7816 */ /* 0x000fe2000000001d */
[----:B------:R-:W-:Y:S01]  /*fe70*/  IMAD.U32 R32, R140, 0x10000, RZ ;  /* 0x000100008c207824 */ /* 0x000fe200078e00ff */
[----:B------:R-:W-:Y:S01]  /*fe80*/  LOP3.LUT R31, R62, 0xff, RZ, 0xc0, !PT ;  /* 0x000000ff3e1f7812 */ /* 0x000fe200078ec0ff */
[----:B----4-:R-:W-:Y:S01]  /*fe90*/  IMAD.IADD R51, R36, 0x1, R38 ;  /* 0x0000000124337824 */ /* 0x010fe200078e0226 */
        /* <DEDUP_REMOVED lines=26> */
[----:B------:R-:W-:Y:S01]  /*10040*/  PRMT R31, R115, 0x7604, R31 ;  /* 0x00007604731f7816 */ /* 0x000fe2000000001f */
[----:B------:R-:W-:Y:S01]  /*10050*/  IMAD.U32 R36, R122, 0x10000, RZ ;  /* 0x000100007a247824 */ /* 0x000fe200078e00ff */
[----:B------:R-:W-:Y:S01]  /*10060*/  LOP3.LUT R32, R32, 0xff0000, RZ, 0xc0, !PT ;  /* 0x00ff000020207812 */ /* 0x000fe200078ec0ff */
[----:B------:R2:W-:Y:S01]  /*10070*/  STL [R1+0x3c0], R42 ;  /* 0x0003c02a01007387 */ /* 0x0005e20000100800 */
[----:B------:R-:W-:Y:S01]  /*10080*/  PRMT R34, R188, 0x7604, R34 ;  /* 0x00007604bc227816 */ /* 0x000fe20000000022 */
[----:B------:R-:W-:Y:S01]  /*10090*/  IMAD.U32 R38, R120, 0x10000, RZ ;  /* 0x0001000078267824 */ /* 0x000fe200078e00ff */
[----:B-1----:R-:W-:Y:S01]  /*100a0*/  LOP3.LUT R44, R36, 0xff0000, RZ, 0xc0, !PT ;  /* 0x00ff0000242c7812 */ /* 0x002fe200078ec0ff */
[----:B0-----:R-:W-:Y:S01]  /*100b0*/  IMAD.IADD R43, R31, 0x1, R32 ;  /* 0x000000011f2b7824 */ /* 0x001fe200078e0220 */
[----:B------:R-:W3:Y:S01]  /*100c0*/  LDL R36, [R1+0x220] ;  /* 0x0002200001247983 */ /* 0x000ee20000100800 */
[----:B------:R-:W-:Y:S01]  /*100d0*/  IMAD.U32 R32, R119, 0x10000, RZ ;  /* 0x0001000077207824 */ /* 0x000fe200078e00ff */
[----:B------:R-:W-:-:S02]  /*100e0*/  LOP3.LUT R31, R86, 0xff, RZ, 0xc0, !PT ;  /* 0x000000ff561f7812 */ /* 0x000fc400078ec0ff */
[----:B------:R0:W-:Y:S01]  /*100f0*/  STL [R1+0x454], R193 ;  /* 0x000454c101007387 */ /* 0x0001e20000100800 */
[----:B--2---:R-:W-:Y:S02]  /*10100*/  IMAD.IADD R42, R29, 0x1, R30 ;  /* 0x000000011d2a7824 */ /* 0x004fe400078e021e */
[----:B------:R-:W-:Y:S01]  /*10110*/  IMAD.U32 R30, R177, 0x10000, RZ ;  /* 0x00010000b11e7824 */ /* 0x000fe200078e00ff */
[----:B------:R1:W-:Y:S01]  /*10120*/  STL [R1+0x3d0], R35 ;  /* 0x0003d02301007387 */ /* 0x0003e20000100800 */
[----:B------:R-:W-:-:S03]  /*10130*/  IMAD.U32 R29, R181, 0x10000, RZ ;  /* 0x00010000b51d7824 */ /* 0x000fc600078e00ff */
[----:B------:R-:W-:Y:S01]  /*10140*/  LOP3.LUT R30, R30, 0xff0000, RZ, 0xc0, !PT ;  /* 0x00ff00001e1e7812 */ /* 0x000fe200078ec0ff */
[----:B------:R2:W-:Y:S01]  /*10150*/  STL [R1+0x444], R185 ;  /* 0x000444b901007387 */ /* 0x0005e20000100800 */
[----:B0-----:R-:W-:Y:S01]  /*10160*/  IMAD.MOV.U32 R193, RZ, RZ, R42 ;  /* 0x000000ffffc17224 */ /* 0x001fe200078e002a */
[----:B------:R-:W-:Y:S02]  /*10170*/  LOP3.LUT R42, R32, 0xff0000, RZ, 0xc0, !PT ;  /* 0x00ff0000202a7812 */ /* 0x000fe400078ec0ff */
[----:B------:R-:W4:Y:S01]  /*10180*/  LDL R32, [R1+0x228] ;  /* 0x0002280001207983 */ /* 0x000f220000100800 */
[----:B-1----:R-:W-:Y:S01]  /*10190*/  IMAD.U32 R35, R189, 0x10000, RZ ;  /* 0x00010000bd237824 */ /* 0x002fe200078e00ff */
[----:B------:R-:W-:Y:S01]  /*101a0*/  LOP3.LUT R29, R29, 0xff0000, RZ, 0xc0, !PT ;  /* 0x00ff00001d1d7812 */ /* 0x000fe200078ec0ff */
[----:B------:R-:W-:Y:S01]  /*101b0*/  IMAD.IADD R21, R21, 0x1, R30 ;  /* 0x0000000115157824 */ /* 0x000fe200078e021e */
[----:B------:R-:W-:Y:S01]  /*101c0*/  STL [R1+0x428], R179 ;  /* 0x000428b301007387 */ /* 0x000fe20000100800 */
[----:B------:R-:W-:Y:S01]  /*101d0*/  IMAD.U32 R30, R197, 0x10000, RZ ;  /* 0x00010000c51e7824 */ /* 0x000fe200078e00ff */
[----:B------:R-:W-:Y:S01]  /*101e0*/  LOP3.LUT R35, R35, 0xff0000, RZ, 0xc0, !PT ;  /* 0x00ff000023237812 */ /* 0x000fe200078ec0ff */
[----:B------:R-:W-:Y:S01]  /*101f0*/  IMAD.IADD R29, R24, 0x1, R29 ;  /* 0x00000001181d7824 */ /* 0x000fe200078e021d */
[----:B------:R-:W-:Y:S01]  /*10200*/  LOP3.LUT R24, R195, 0xff, RZ, 0xc0, !PT ;  /* 0x000000ffc3187812 */ /* 0x000fe200078ec0ff */
[----:B------:R0:W-:Y:S01]  /*10210*/  STL [R1+0x42c], R181 ;  /* 0x00042cb501007387 */ /* 0x0001e20000100800 */
[----:B------:R-:W-:Y:S01]  /*10220*/  LOP3.LUT R30, R30, 0xff0000, RZ, 0xc0, !PT ;  /* 0x00ff00001e1e7812 */ /* 0x000fe200078ec0ff */
[----:B--2---:R-:W-:Y:S01]  /*10230*/  IMAD.IADD R185, R34, 0x1, R35 ;  /* 0x0000000122b97824 */ /* 0x004fe200078e0223 */
[----:B------:R-:W-:Y:S01]  /*10240*/  LOP3.LUT R34, R203, 0xff, RZ, 0xc0, !PT ;  /* 0x000000ffcb227812 */ /* 0x000fe200078ec0ff */
[----:B------:R-:W-:Y:S01]  /*10250*/  IMAD.U32 R35, R205, 0x10000, RZ ;  /* 0x00010000cd237824 */ /* 0x000fe200078e00ff */
[----:B------:R-:W-:Y:S01]  /*10260*/  PRMT R24, R196, 0x7604, R24 ;  /* 0x00007604c4187816 */ /* 0x000fe20000000018 */
[----:B------:R-:W-:Y:S01]  /*10270*/  STL [R1+0x424], R177 ;  /* 0x000424b101007387 */ /* 0x000fe20000100800 */
[----:B------:R-:W-:-:S02]  /*10280*/  PRMT R34, R204, 0x7604, R34 ;  /* 0x00007604cc227816 */ /* 0x000fc40000000022 */
[----:B------:R-:W-:Y:S01]  /*10290*/  LOP3.LUT R35, R35, 0xff0000, RZ, 0xc0, !PT ;  /* 0x00ff000023237812 */ /* 0x000fe200078ec0ff */
[----:B0-----:R-:W-:Y:S01]  /*102a0*/  IMAD.IADD R181, R24, 0x1, R30 ;  /* 0x0000000118b57824 */ /* 0x001fe200078e021e */
        /* <DEDUP_REMOVED lines=25> */
[----:B-1----:R-:W-:Y:S01]  /*10440*/  IMAD.IADD R173, R24, 0x1, R30 ;  /* 0x0000000118ad7824 */ /* 0x002fe200078e021e */
        /* <DEDUP_REMOVED lines=46> */
[----:B-1----:R-:W-:Y:S01]  /*10730*/  IMAD.MOV.U32 R189, RZ, RZ, R39 ;  /* 0x000000ffffbd7224 */ /* 0x002fe200078e0027 */
        /* <DEDUP_REMOVED lines=9> */
[----:B------:R-:W-:Y:S02]  /*107d0*/  LOP3.LUT R35, R82, 0xff, RZ, 0xc0, !PT ;  /* 0x000000ff52237812 */ /* 0x000fe400078ec0ff */
[----:B------:R-:W-:Y:S01]  /*107e0*/  LOP3.LUT R34, R110, 0xff, RZ, 0xc0, !PT ;  /* 0x000000ff6e227812 */ /* 0x000fe200078ec0ff */
[----:B------:R4:W-:Y:S01]  /*107f0*/  STL [R1+0x46c], R196 ;  /* 0x00046cc401007387 */ /* 0x0009e20000100800 */
[----:B------:R-:W-:-:S02]  /*10800*/  PRMT R35, R113, 0x7604, R35 ;  /* 0x0000760471237816 */ /* 0x000fc40000000023 */
[----:B------:R-:W-:Y:S01]  /*10810*/  PRMT R24, R80, 0x7604, R24 ;  /* 0x0000760450187816 */ /* 0x000fe20000000018 */
[----:B------:R4:W-:Y:S01]  /*10820*/  STL [R1+0x464], R188 ;  /* 0x000464bc01007387 */ /* 0x0009e20000100800 */
[----:B------:R-:W-:Y:S02]  /*10830*/  LOP3.LUT R30, R30, 0xff0000, RZ, 0xc0, !PT ;  /* 0x00ff00001e1e7812 */ /* 0x000fe400078ec0ff */
[----:B------:R-:W-:Y:S01]  /*10840*/  PRMT R40, R84, 0x7604, R34 ;  /* 0x0000760454287816 */ /* 0x000fe20000000022 */
[----:B------:R4:W-:Y:S01]  /*10850*/  STL [R1+0x470], R199 ;  /* 0x000470c701007387 */ /* 0x0009e20000100800 */
[----:B------:R-:W-:Y:S02]  /*10860*/  PRMT R31, R111, 0x7604, R31 ;  /* 0x000076046f1f7816 */ /* 0x000fe4000000001f */
[----:B------:R-:W-:Y:S01]  /*10870*/  LOP3.LUT R38, R38, 0xff0000, RZ, 0xc0, !PT ;  /* 0x00ff000026267812 */ /* 0x000fe200078ec0ff */
[----:B------:R-:W-:Y:S01]  /*10880*/  IMAD.IADD R35, R35, 0x1, R44 ;  /* 0x0000000123237824 */ /* 0x000fe200078e022c */
[----:B------:R-:W4:Y:S01]  /*10890*/  LDL R34, [R1+0x224] ;  /* 0x0002240001227983 */ /* 0x000f220000100800 */
[----:B------:R-:W-:Y:S01]  /*108a0*/  IMAD.IADD R39, R24, 0x1, R30 ;  /* 0x0000000118277824 */ /* 0x000fe200078e021e */
[----:B------:R-:W-:Y:S01]  /*108b0*/  LOP3.LUT R24, R94, 0xff, RZ, 0xc0, !PT ;  /* 0x000000ff5e187812 */ /* 0x000fe200078ec0ff */
[----:B------:R-:W-:Y:S01]  /*108c0*/  IMAD.IADD R44, R40, 0x1, R42 ;  /* 0x00000001282c7824 */ /* 0x000fe200078e022a */
[----:B------:R-:W-:Y:S01]  /*108d0*/  STL [R1+0x494], R204 ;  /* 0x000494cc01007387 */ /* 0x000fe20000100800 */
[----:B------:R-:W-:-:S02]  /*108e0*/  IMAD.U32 R30, R107, 0x10000, RZ ;  /* 0x000100006b1e7824 */ /* 0x000fc400078e00ff */
[----:B------:R-:W-:Y:S01]  /*108f0*/  IMAD.IADD R42, R31, 0x1, R38 ;  /* 0x000000011f2a7824 */ /* 0x000fe200078e0226 */
[----:B------:R-:W-:Y:S01]  /*10900*/  STL [R1+0x490], R200 ;  /* 0x000490c801007387 */ /* 0x000fe20000100800 */
[----:B0-----:R-:W-:-:S03]  /*10910*/  IMAD.MOV.U32 R195, RZ, RZ, R191 ;  /* 0x000000ffffc37224 */ /* 0x001fc600078e00bf */
[----:B------:R-:W4:Y:S01]  /*10920*/  LDL R31, [R1+0x22c] ;  /* 0x00022c00011f7983 */ /* 0x000f220000100800 */
[----:B------:R-:W-:Y:S01]  /*10930*/  IMAD.MOV.U32 R191, RZ, RZ, R189 ;  /* 0x000000ffffbf7224 */ /* 0x000fe200078e00bd */
[----:B------:R-:W-:Y:S01]  /*10940*/  PRMT R24, R88, 0x7604, R24 ;  /* 0x0000760458187816 */ /* 0x000fe20000000018 */
[----:B------:R-:W-:Y:S01]  /*10950*/  IMAD.MOV.U32 R189, RZ, RZ, R23 ;  /* 0x000000ffffbd7224 */ /* 0x000fe200078e0017 */
[----:B------:R-:W-:Y:S01]  /*10960*/  LOP3.LUT R30, R30, 0xff0000, RZ, 0xc0, !PT ;  /* 0x00ff00001e1e7812 */ /* 0x000fe200078ec0ff */
[----:B------:R-:W-:Y:S01]  /*10970*/  STL [R1+0x474], R201 ;  /* 0x000474c901007387 */ /* 0x000fe20000100800 */
[----:B------:R-:W-:Y:S02]  /*10980*/  LOP3.LUT R23, R90, 0xff, RZ, 0xc0, !PT ;  /* 0x000000ff5a177812 */ /* 0x000fe400078ec0ff */
[----:B--2---:R-:W-:Y:S01]  /*10990*/  LOP3.LUT R192, R98, 0xff, RZ, 0xc0, !PT ;  /* 0x000000ff62c07812 */ /* 0x004fe200078ec0ff */
[----:B------:R-:W-:Y:S01]  /*109a0*/  IMAD.IADD R40, R24, 0x1, R30 ;  /* 0x0000000118287824 */ /* 0x000fe200078e021e */
[----:B------:R-:W-:Y:S01]  /*109b0*/  PRMT R38, R108, 0x7604, R23 ;  /* 0x000076046c267816 */ /* 0x000fe20000000017 */
[----:B------:R-:W2:Y:S01]  /*109c0*/  LDL R30, [R1+0x230] ;  /* 0x00023000011e7983 */ /* 0x000ea20000100800 */
[----:B------:R-:W-:-:S03]  /*109d0*/  IMAD.U32 R24, R105, 0x10000, RZ ;  /* 0x0001000069187824 */ /* 0x000fc600078e00ff */
[----:B------:R-:W2:Y:S01]  /*109e0*/  LDL R23, [R1+0x234] ;  /* 0x0002340001177983 */ /* 0x000ea20000100800 */
[----:B-1----:R-:W-:Y:S01]  /*109f0*/  IMAD.MOV.U32 R197, RZ, RZ, R193 ;  /* 0x000000ffffc57224 */ /* 0x002fe200078e00c1 */
[----:B------:R-:W-:Y:S01]  /*10a00*/  LOP3.LUT R184, R97, 0xff, RZ, 0xc0, !PT ;  /* 0x000000ff61b87812 */ /* 0x000fe200078ec0ff */
[----:B------:R-:W-:Y:S01]  /*10a10*/  IMAD.MOV.U32 R193, RZ, RZ, R3 ;  /* 0x000000ffffc17224 */ /* 0x000fe200078e0003 */
[----:B------:R-:W-:Y:S01]  /*10a20*/  STL [R1+0x488], R211 ;  /* 0x000488d301007387 */ /* 0x000fe20000100800 */
[----:B------:R-:W-:-:S03]  /*10a30*/  IMAD.U32 R3, R103, 0x10000, RZ ;  /* 0x0001000067037824 */ /* 0x000fc600078e00ff */
        /* <DEDUP_REMOVED lines=8> */
[----:B----4-:R-:W-:Y:S02]  /*10ac0*/  PRMT R32, R32, 0x7604, R184 ;  /* 0x0000760420207816 */ /* 0x010fe400000000b8 */
[----:B------:R-:W-:Y:S02]  /*10ad0*/  LOP3.LUT R184, R3, 0xff0000, RZ, 0xc0, !PT ;  /* 0x00ff000003b87812 */ /* 0x000fe400078ec0ff */
[----:B------:R-:W4:Y:S01]  /*10ae0*/  LDL R3, [R1+0x23c] ;  /* 0x00023c0001037983 */ /* 0x000f220000100800 */
[----:B------:R-:W-:-:S05]  /*10af0*/  IMAD.U32 R196, R118, 0x10000, RZ ;  /* 0x0001000076c47824 */ /* 0x000fca00078e00ff */
[----:B------:R-:W-:Y:S01]  /*10b00*/  LOP3.LUT R196, R196, 0xff0000, RZ, 0xc0, !PT ;  /* 0x00ff0000c4c47812 */ /* 0x000fe200078ec0ff */
[----:B------:R-:W-:Y:S01]  /*10b10*/  IMAD.U32 R188, R106, 0x10000, RZ ;  /* 0x000100006abc7824 */ /* 0x000fe200078e00ff */
[----:B------:R-:W-:Y:S01]  /*10b20*/  LOP3.LUT R199, R93, 0xff, RZ, 0xc0, !PT ;  /* 0x000000ff5dc77812 */ /* 0x000fe200078ec0ff */
[----:B------:R-:W-:Y:S02]  /*10b30*/  IMAD.IADD R32, R32, 0x1, R184 ;  /* 0x0000000120207824 */ /* 0x000fe400078e02b8 */
[----:B------:R-:W-:Y:S01]  /*10b40*/  IMAD.IADD R38, R38, 0x1, R196 ;  /* 0x0000000126267824 */ /* 0x000fe200078e02c4 */
[----:B------:R-:W-:Y:S01]  /*10b50*/  LOP3.LUT R196, R149, 0xff, RZ, 0xc0, !PT ;  /* 0x000000ff95c47812 */ /* 0x000fe200078ec0ff */
[----:B------:R-:W-:Y:S01]  /*10b60*/  IMAD.U32 R184, R104, 0x10000, RZ ;  /* 0x0001000068b87824 */ /* 0x000fe200078e00ff */
[----:B------:R-:W-:-:S04]  /*10b70*/  LOP3.LUT R188, R188, 0xff0000, RZ, 0xc0, !PT ;  /* 0x00ff0000bcbc7812 */ /* 0x000fc800078ec0ff */
[----:B------:R-:W-:Y:S01]  /*10b80*/  LOP3.LUT R184, R184, 0xff0000, RZ, 0xc0, !PT ;  /* 0x00ff0000b8b87812 */ /* 0x000fe200078ec0ff */
[----:B------:R-:W-:Y:S01]  /*10b90*/  IMAD.IADD R36, R36, 0x1, R192 ;  /* 0x0000000124247824 */ /* 0x000fe200078e02c0 */
[----:B------:R-:W-:Y:S02]  /*10ba0*/  LOP3.LUT R192, R96, 0xff, RZ, 0xc0, !PT ;  /* 0x000000ff60c07812 */ /* 0x000fe400078ec0ff */
[----:B------:R-:W-:-:S05]  /*10bb0*/  PRMT R34, R34, 0x7604, R199 ;  /* 0x0000760422227816 */ /* 0x000fca00000000c7 */
[----:B------:R-:W-:Y:S02]  /*10bc0*/  IMAD.IADD R34, R34, 0x1, R188 ;  /* 0x0000000122227824 */ /* 0x000fe400078e02bc */
[----:B------:R-:W-:Y:S01]  /*10bd0*/  IMAD.U32 R188, R101, 0x10000, RZ ;  /* 0x0001000065bc7824 */ /* 0x000fe200078e00ff */
[----:B------:R-:W-:-:S05]  /*10be0*/  PRMT R31, R31, 0x7604, R196 ;  /* 0x000076041f1f7816 */ /* 0x000fca00000000c4 */
[----:B------:R-:W-:Y:S01]  /*10bf0*/  IMAD.IADD R31, R31, 0x1, R184 ;  /* 0x000000011f1f7824 */ /* 0x000fe200078e02b8 */
[----:B------:R-:W-:Y:S02]  /*10c00*/  LOP3.LUT R184, R146, 0xff, RZ, 0xc0, !PT ;  /* 0x000000ff92b87812 */ /* 0x000fe400078ec0ff */
[----:B------:R-:W-:Y:S02]  /*10c10*/  LOP3.LUT R188, R188, 0xff0000, RZ, 0xc0, !PT ;  /* 0x00ff0000bcbc7812 */ /* 0x000fe400078ec0ff */
[----:B--2---:R-:W-:Y:S02]  /*10c20*/  PRMT R30, R30, 0x7604, R192 ;  /* 0x000076041e1e7816 */ /* 0x004fe400000000c0 */
[----:B------:R-:W-:Y:S02]  /*10c30*/  LOP3.LUT R192, R95, 0xff, RZ, 0xc0, !PT ;  /* 0x000000ff5fc07812 */ /* 0x000fe400078ec0ff */
[----:B------:R-:W-:Y:S01]  /*10c40*/  PRMT R23, R23, 0x7604, R184 ;  /* 0x0000760417177816 */ /* 0x000fe200000000b8 */
[----:B------:R-:W-:-:S02]  /*10c50*/  IMAD.U32 R184, R99, 0x10000, RZ ;  /* 0x0001000063b87824 */ /* 0x000fc400078e00ff */
[----:B------:R-:W-:Y:S02]  /*10c60*/  IMAD.IADD R30, R30, 0x1, R188 ;  /* 0x000000011e1e7824 */ /* 0x000fe400078e02bc */
[----:B------:R-:W-:Y:S01]  /*10c70*/  IMAD.U32 R188, R102, 0x10000, RZ ;  /* 0x0001000066bc7824 */ /* 0x000fe200078e00ff */
[----:B------:R-:W-:-:S04]  /*10c80*/  LOP3.LUT R184, R184, 0xff0000, RZ, 0xc0, !PT ;  /* 0x00ff0000b8b87812 */ /* 0x000fc800078ec0ff */
[----:B------:R-:W-:-:S05]  /*10c90*/  LOP3.LUT R188, R188, 0xff0000, RZ, 0xc0, !PT ;  /* 0x00ff0000bcbc7812 */ /* 0x000fca00078ec0ff */
[----:B------:R-:W-:Y:S01]  /*10ca0*/  IMAD.IADD R23, R23, 0x1, R188 ;  /* 0x0000000117177824 */ /* 0x000fe200078e02bc */
[----:B------:R-:W-:-:S05]  /*10cb0*/  LOP3.LUT R188, R7, 0xffff, RZ, 0xc0, !PT ;  /* 0x0000ffff07bc7812 */ /* 0x000fca00078ec0ff */
[----:B------:R0:W-:Y:S02]  /*10cc0*/  STL [R1+0x374], R188 ;  /* 0x000374bc01007387 */ /* 0x0001e40000100800 */
[----:B0-----:R-:W-:-:S05]  /*10cd0*/  IMAD.U32 R188, R188, 0x10000, RZ ;  /* 0x00010000bcbc7824 */ /* 0x001fca00078e00ff */
[----:B------:R-:W-:Y:S02]  /*10ce0*/  LOP3.LUT R188, R188, 0xff0000, RZ, 0xc0, !PT ;  /* 0x00ff0000bcbc7812 */ /* 0x000fe400078ec0ff */
[----:B------:R-:W-:-:S05]  /*10cf0*/  LOP3.LUT R196, R16, 0xffff, RZ, 0xc0, !PT ;  /* 0x0000ffff10c47812 */ /* 0x000fca00078ec0ff */
[----:B------:R0:W-:Y:S02]  /*10d00*/  STL [R1+0x36c], R196 ;  /* 0x00036cc401007387 */ /* 0x0001e40000100800 */
[----:B0-----:R-:W-:-:S05]  /*10d10*/  IMAD.U32 R196, R196, 0x10000, RZ ;  /* 0x00010000c4c47824 */ /* 0x001fca00078e00ff */
[----:B------:R-:W-:Y:S02]  /*10d20*/  LOP3.LUT R196, R196, 0xff0000, RZ, 0xc0, !PT ;  /* 0x00ff0000c4c47812 */ /* 0x000fe400078ec0ff */
[----:B---3--:R-:W-:-:S05]  /*10d30*/  PRMT R24, R24, 0x7604, R192 ;  /* 0x0000760418187816 */ /* 0x008fca00000000c0 */
[----:B------:R-:W-:Y:S01]  /*10d40*/  IMAD.IADD R24, R24, 0x1, R184 ;  /* 0x0000000118187824 */ /* 0x000fe200078e02b8 */
[----:B------:R-:W-:-:S04]  /*10d50*/  LOP3.LUT R184, R144, 0xff, RZ, 0xc0, !PT ;  /* 0x000000ff90b87812 */ /* 0x000fc800078ec0ff */
[----:B----4-:R-:W-:Y:S01]  /*10d60*/  PRMT R3, R3, 0x7604, R184 ;  /* 0x0000760403037816 */ /* 0x010fe200000000b8 */
[----:B------:R-:W-:Y:S01]  /*10d70*/  IMAD.MOV.U32 R184, RZ, RZ, R22 ;  /* 0x000000ffffb87224 */ /* 0x000fe200078e0016 */
[----:B------:R-:W-:-:S05]  /*10d80*/  LOP3.LUT R22, R5, 0xffff, RZ, 0xc0, !PT ;  /* 0x0000ffff05167812 */ /* 0x000fca00078ec0ff */
[----:B------:R0:W-:Y:S02]  /*10d90*/  STL [R1+0x384], R22 ;  /* 0x0003841601007387 */ /* 0x0001e40000100800 */
[----:B0-----:R-:W-:-:S04]  /*10da0*/  LOP3.LUT R22, R22, 0xff, RZ, 0xc0, !PT ;  /* 0x000000ff16167812 */ /* 0x001fc800078ec0ff */
[----:B------:R-:W-:-:S05]  /*10db0*/  PRMT R22, R6, 0x7604, R22 ;  /* 0x0000760406167816 */ /* 0x000fca0000000016 */
[----:B------:R-:W-:Y:S01]  /*10dc0*/  IMAD.IADD R22, R22, 0x1, R188 ;  /* 0x0000000116167824 */ /* 0x000fe200078e02bc */
[----:B------:R-:W-:-:S05]  /*10dd0*/  LOP3.LUT R188, R13, 0xffff, RZ, 0xc0, !PT ;  /* 0x0000ffff0dbc7812 */ /* 0x000fca00078ec0ff */
[----:B------:R0:W-:Y:S02]  /*10de0*/  STL [R1+0x380], R188 ;  /* 0x000380bc01007387 */ /* 0x0001e40000100800 */
[----:B0-----:R-:W-:-:S04]  /*10df0*/  LOP3.LUT R188, R188, 0xff, RZ, 0xc0, !PT ;  /* 0x000000ffbcbc7812 */ /* 0x001fc800078ec0ff */
[----:B------:R-:W-:-:S05]  /*10e00*/  PRMT R188, R14, 0x7604, R188 ;  /* 0x000076040ebc7816 */ /* 0x000fca00000000bc */
[----:B------:R-:W-:Y:S01]  /*10e10*/  IMAD.IADD R204, R188, 0x1, R196 ;  /* 0x00000001bccc7824 */ /* 0x000fe200078e02c4 */
[----:B------:R-:W-:-:S05]  /*10e20*/  LOP3.LUT R188, R18, 0xffff, RZ, 0xc0, !PT ;  /* 0x0000ffff12bc7812 */ /* 0x000fca00078ec0ff */
[----:B------:R0:W-:Y:S01]  /*10e30*/  STL [R1+0x370], R188 ;  /* 0x000370bc01007387 */ /* 0x0001e20000100800 */
[----:B------:R-:W-:Y:S02]  /*10e40*/  LOP3.LUT R196, R20, 0xffff, RZ, 0xc0, !PT ;  /* 0x0000ffff14c47812 */ /* 0x000fe400078ec0ff */
[----:B0-----:R-:W-:-:S04]  /*10e50*/  LOP3.LUT R188, R188, 0xff, RZ, 0xc0, !PT ;  /* 0x000000ffbcbc7812 */ /* 0x001fc800078ec0ff */
[----:B------:R-:W-:Y:S01]  /*10e60*/  PRMT R200, R19, 0x7604, R188 ;  /* 0x0000760413c87816 */ /* 0x000fe200000000bc */
[----:B------:R-:W-:Y:S02]  /*10e70*/  IMAD.MOV.U32 R188, RZ, RZ, R184 ;  /* 0x000000ffffbc7224 */ /* 0x000fe400078e00b8 */
[----:B------:R-:W-:Y:S02]  /*10e80*/  IMAD.MOV.U32 R184, RZ, RZ, R197 ;  /* 0x000000ffffb87224 */ /* 0x000fe400078e00c5 */
[----:B------:R-:W-:Y:S01]  /*10e90*/  IMAD.MOV.U32 R197, RZ, RZ, R0 ;  /* 0x000000ffffc57224 */ /* 0x000fe200078e0000 */
[----:B------:R-:W-:Y:S01]  /*10ea0*/  LOP3.LUT R0, R26, 0xffff, RZ, 0xc0, !PT ;  /* 0x0000ffff1a007812 */ /* 0x000fe200078ec0ff */
[----:B------:R0:W-:Y:S04]  /*10eb0*/  STL [R1+0x360], R196 ;  /* 0x000360c401007387 */ /* 0x0001e80000100800 */
[----:B------:R1:W-:Y:S01]  /*10ec0*/  STL [R1+0x37c], R0 ;  /* 0x00037c0001007387 */ /* 0x0003e20000100800 */
[----:B0-----:R-:W-:Y:S01]  /*10ed0*/  IMAD.U32 R196, R196, 0x10000, RZ ;  /* 0x00010000c4c47824 */ /* 0x001fe200078e00ff */
[----:B-1----:R-:W-:-:S04]  /*10ee0*/  LOP3.LUT R0, R0, 0xff, RZ, 0xc0, !PT ;  /* 0x000000ff00007812 */ /* 0x002fc800078ec0ff */
[----:B------:R-:W-:Y:S02]  /*10ef0*/  LOP3.LUT R201, R196, 0xff0000, RZ, 0xc0, !PT ;  /* 0x00ff0000c4c97812 */ /* 0x000fe400078ec0ff */
[----:B------:R-:W-:Y:S02]  /*10f00*/  PRMT R196, R27, 0x7604, R0 ;  /* 0x000076041bc47816 */ /* 0x000fe40000000000 */
[----:B------:R-:W0:Y:S01]  /*10f10*/  S2R R0, SR_LANEID ;  /* 0x0000000000007919 */ /* 0x000e220000000000 */
[----:B------:R-:W-:Y:S02]  /*10f20*/  IMAD.MOV.U32 R192, RZ, RZ, R191 ;  /* 0x000000ffffc07224 */ /* 0x000fe400078e00bf */
[----:B------:R-:W-:-:S05]  /*10f30*/  IMAD.U32 R191, R100, 0x10000, RZ ;  /* 0x0001000064bf7824 */ /* 0x000fca00078e00ff */
[----:B------:R-:W-:Y:S02]  /*10f40*/  LOP3.LUT R191, R191, 0xff0000, RZ, 0xc0, !PT ;  /* 0x00ff0000bfbf7812 */ /* 0x000fe400078ec0ff */
[----:B------:R-:W-:-:S03]  /*10f50*/  LOP3.LUT R199, R11, 0xffff, RZ, 0xc0, !PT ;  /* 0x0000ffff0bc77812 */ /* 0x000fc600078ec0ff */
[----:B------:R-:W-:Y:S02]  /*10f60*/  IMAD.IADD R3, R3, 0x1, R191 ;  /* 0x0000000103037824 */ /* 0x000fe400078e02bf */
[----:B------:R-:W-:Y:S02]  /*10f70*/  IMAD.MOV.U32 R191, RZ, RZ, R189 ;  /* 0x000000ffffbf7224 */ /* 0x000fe400078e00bd */
[----:B------:R-:W-:Y:S01]  /*10f80*/  IMAD.MOV.U32 R189, RZ, RZ, R2 ;  /* 0x000000ffffbd7224 */ /* 0x000fe200078e0002 */
[----:B------:R-:W-:Y:S01]  /*10f90*/  LOP3.LUT R2, R9, 0xffff, RZ, 0xc0, !PT ;  /* 0x0000ffff09027812 */ /* 0x000fe200078ec0ff */
[----:B0-----:R-:W-:-:S05]  /*10fa0*/  VIADD R0, R0, 0x2 ;  /* 0x0000000200007836 */ /* 0x001fca0000000000 */
[----:B------:R-:W-:Y:S02]  /*10fb0*/  ISETP.GT.AND P0, PT, R0, R4, PT ;  /* 0x000000040000720c */ /* 0x000fe40003f04270 */
[----:B------:R-:W-:-:S05]  /*10fc0*/  LOP3.LUT R0, R25, 0xffff, RZ, 0xc0, !PT ;  /* 0x0000ffff19007812 */ /* 0x000fca00078ec0ff */
[----:B------:R-:W-:Y:S01]  /*10fd0*/  IMAD R211, R0, 0x1000000, R147 ;  /* 0x0100000000d37824 */ /* 0x000fe200078e0293 */
[----:B------:R-:W-:Y:S01]  /*10fe0*/  LOP3.LUT R0, R33, 0xffff, RZ, 0xc0, !PT ;  /* 0x0000ffff21007812 */ /* 0x000fe200078ec0ff */
[----:B------:R0:W-:Y:S04]  /*10ff0*/  STL [R1+0x368], R199 ;  /* 0x000368c701007387 */ /* 0x0001e80000100800 */
[----:B------:R-:W-:Y:S01]  /*11000*/  IMAD R209, R0, 0x1000000, R8 ;  /* 0x0100000000d17824 */ /* 0x000fe200078e0208 */
[----:B------:R-:W-:Y:S01]  /*11010*/  LOP3.LUT R0, R37, 0xffff, RZ, 0xc0, !PT ;  /* 0x0000ffff25007812 */ /* 0x000fe200078ec0ff */
[----:B------:R1:W-:Y:S01]  /*11020*/  STL [R1+0x378], R2 ;  /* 0x0003780201007387 */ /* 0x0003e20000100800 */
[----:B0-----:R-:W-:-:S03]  /*11030*/  IMAD.U32 R199, R199, 0x10000, RZ ;  /* 0x00010000c7c77824 */ /* 0x001fc600078e00ff */
[----:B------:R-:W2:Y:S01]  /*11040*/  LDL.LU R147, [R1+0x4ac] ;  /* 0x0004ac0001937983 */ /* 0x000ea20000300800 */
[----:B------:R-:W-:Y:S02]  /*11050*/  IMAD R207, R0, 0x1000000, R12 ;  /* 0x0100000000cf7824 */ /* 0x000fe400078e020c */
[----:B------:R-:W-:Y:S01]  /*11060*/  IMAD.IADD R200, R200, 0x1, R201 ;  /* 0x00000001c8c87824 */ /* 0x000fe200078e02c9 */
[----:B------:R-:W3:Y:S01]  /*11070*/  LDL.LU R8, [R1+0x4a8] ;  /* 0x0004a80001087983 */ /* 0x000ee20000300800 */
[----:B-1----:R-:W-:Y:S02]  /*11080*/  LOP3.LUT R2, R2, 0xff, RZ, 0xc0, !PT ;  /* 0x000000ff02027812 */ /* 0x002fe400078ec0ff */
[----:B------:R-:W-:Y:S01]  /*11090*/  LOP3.LUT R199, R199, 0xff0000, RZ, 0xc0, !PT ;  /* 0x00ff0000c7c77812 */ /* 0x000fe200078ec0ff */
[----:B------:R-:W4:Y:S01]  /*110a0*/  LDL.LU R12, [R1+0x4a4] ;  /* 0x0004a400010c7983 */ /* 0x000f220000300800 */
[----:B------:R-:W-:Y:S02]  /*110b0*/  PRMT R2, R10, 0x7604, R2 ;  /* 0x000076040a027816 */ /* 0x000fe40000000002 */
[----:B------:R-:W-:-:S03]  /*110c0*/  LOP3.LUT R0, R41, 0xffff, RZ, 0xc0, !PT ;  /* 0x0000ffff29007812 */ /* 0x000fc600078ec0ff */
[----:B------:R-:W-:Y:S01]  /*110d0*/  IMAD.IADD R2, R2, 0x1, R199 ;  /* 0x0000000102027824 */ /* 0x000fe200078e02c7 */
[----:B------:R-:W-:Y:S01]  /*110e0*/  LOP3.LUT R199, R28, 0xffff, RZ, 0xc0, !PT ;  /* 0x0000ffff1cc77812 */ /* 0x000fe200078ec0ff */
[----:B------:R-:W-:Y:S01]  /*110f0*/  IMAD R205, R0, 0x1000000, R17 ;  /* 0x0100000000cd7824 */ /* 0x000fe200078e0211 */
[----:B------:R-:W-:Y:S01]  /*11100*/  LOP3.LUT R0, R45, 0xffff, RZ, 0xc0, !PT ;  /* 0x0000ffff2d007812 */ /* 0x000fe200078ec0ff */
[----:B------:R-:W3:Y:S04]  /*11110*/  LDL.LU R17, [R1+0x4a0] ;  /* 0x0004a00001117983 */ /* 0x000ee80000300800 */
[----:B------:R0:W-:Y:S01]  /*11120*/  STL [R1+0x364], R199 ;  /* 0x000364c701007387 */ /* 0x0001e20000100800 */
[----:B------:R-:W-:Y:S01]  /*11130*/  IMAD R203, R0, 0x1000000, R192 ;  /* 0x0100000000cb7824 */ /* 0x000fe200078e02c0 */
[----:B------:R-:W-:Y:S01]  /*11140*/  LOP3.LUT R0, R49, 0xffff, RZ, 0xc0, !PT ;  /* 0x0000ffff31007812 */ /* 0x000fe200078ec0ff */
[----:B0-----:R-:W-:-:S04]  /*11150*/  IMAD.U32 R199, R199, 0x10000, RZ ;  /* 0x00010000c7c77824 */ /* 0x001fc800078e00ff */
[----:B------:R-:W-:Y:S01]  /*11160*/  IMAD R201, R0, 0x1000000, R188 ;  /* 0x0100000000c97824 */ /* 0x000fe200078e02bc */
[----:B------:R-:W-:Y:S02]  /*11170*/  LOP3.LUT R0, R153, 0xffff, RZ, 0xc0, !PT ;  /* 0x0000ffff99007812 */ /* 0x000fe400078ec0ff */
[----:B------:R-:W-:-:S05]  /*11180*/  LOP3.LUT R199, R199, 0xff0000, RZ, 0xc0, !PT ;  /* 0x00ff0000c7c77812 */ /* 0x000fca00078ec0ff */
[----:B------:R-:W-:Y:S02]  /*11190*/  IMAD.IADD R213, R196, 0x1, R199 ;  /* 0x00000001c4d57824 */ /* 0x000fe400078e02c7 */
        /* <DEDUP_REMOVED lines=107> */
[----:B----4-:R-:W-:-:S05]  /*11850*/  LOP3.LUT R0, R12, 0xffff, RZ, 0xc0, !PT ;  /* 0x0000ffff0c007812 */ /* 0x010fca00078ec0ff */
        /* <DEDUP_REMOVED lines=39> */
[----:B0-----:R-:W-:-:S03]  /*11ad0*/  IMAD R22, R22, 0x1000000, R213 ;  /* 0x0100000016167824 */ /* 0x001fc600078e02d5 */
[----:B------:R-:W-:Y:S04]  /*11ae0*/  SHFL.DOWN PT, R185, R185, 0x2, R4 ;  /* 0x08400000b9b97989 */ /* 0x000fe800000e0004 */
        /* <DEDUP_REMOVED lines=173> */
[----:B0-----:R1:W5:Y:S01]  /*125c0*/  LDL.LU R22, [R1+0x38c] ;  /* 0x00038c0001167983 */ /* 0x0013620000300800 */
        /* <DEDUP_REMOVED lines=49> */
[----:B------:R-:W-:-:S03]  /*128e0*/  LOP3.LUT R194, R194, 0xffff, RZ, 0xc0, !PT ;  /* 0x0000ffffc2c27812 */ /* 0x000fc600078ec0ff */
[----:B-1----:R-:W4:Y:S01]  /*128f0*/  LDL.LU R98, [R1+0x288] ;  /* 0x0002880001627983 */ /* 0x002f220000300800 */
[----:B------:R-:W-:-:S03]  /*12900*/  LOP3.LUT R193, R193, 0xffff, RZ, 0xc0, !PT ;  /* 0x0000ffffc1c17812 */ /* 0x000fc600078ec0ff */
        /* <DEDUP_REMOVED lines=63> */
[----:B0-----:R-:W2:Y:S04]  /*12d00*/  LDL.LU R17, [R1+0x384] ;  /* 0x0003840001117983 */ /* 0x001ea80000300800 */
[----:B------:R-:W3:Y:S04]  /*12d10*/  LDL.LU R16, [R1+0x370] ;  /* 0x0003700001107983 */ /* 0x000ee80000300800 */
[----:B-1----:R-:W3:Y:S04]  /*12d20*/  LDL.LU R12, [R1+0x37c] ;  /* 0x00037c00010c7983 */ /* 0x002ee80000300800 */
[----:B----4-:R0:W-:Y:S04]  /*12d30*/  STL.64 [R1+0x188], R86 ;  /* 0x0001885601007387 */ /* 0x0101e80000100a00 */
[----:B------:R1:W-:Y:S04]  /*12d40*/  STL.64 [R1+0x190], R118 ;  /* 0x0001907601007387 */ /* 0x0003e80000100a00 */
[----:B0-----:R-:W4:Y:S01]  /*12d50*/  LDL.LU.64 R86, [R1+0x418] ;  /* 0x0004180001567983 */ /* 0x001f220000300a00 */
[----:B------:R-:W-:-:S03]  /*12d60*/  LOP3.LUT R45, R176, 0xffff, RZ, 0xc0, !PT ;  /* 0x0000ffffb02d7812 */ /* 0x000fc600078ec0ff */
[----:B------:R-:W4:Y:S04]  /*12d70*/  LDL.LU.64 R92, [R1+0x3e0] ;  /* 0x0003e000015c7983 */ /* 0x000f280000300a00 */
[----:B-1----:R-:W4:Y:S01]  /*12d80*/  LDL.LU.64 R118, [R1+0x410] ;  /* 0x0004100001767983 */ /* 0x002f220000300a00 */
        /* <DEDUP_REMOVED lines=13> */
[----:B------:R-:W-:Y:S01]  /*12e60*/  LOP3.LUT R54, R54, 0xffff, RZ, 0xc0, !PT ;  /* 0x0000ffff36367812 */ /* 0x000fe200078ec0ff */
[----:B------:R0:W-:Y:S01]  /*12e70*/  STL.64 [R1+0x1b0], R90 ;  /* 0x0001b05a01007387 */ /* 0x0001e20000100a00 */
[----:B------:R-:W-:Y:S02]  /*12e80*/  PRMT R8, R8, 0x3340, R20 ;  /* 0x0000334008087816 */ /* 0x000fe40000000014 */
[----:B------:R-:W-:-:S02]  /*12e90*/  LOP3.LUT R20, R49, 0xffff, RZ, 0xc0, !PT ;  /* 0x0000ffff31147812 */ /* 0x000fc400078ec0ff */
        /* <DEDUP_REMOVED lines=13> */
[----:B------:R-:W-:Y:S02]  /*12f70*/  LOP3.LUT R63, R63, 0xffff, RZ, 0xc0, !PT ;  /* 0x0000ffff3f3f7812 */ /* 0x000fe400078ec0ff */
[----:B------:R-:W-:Y:S02]  /*12f80*/  LOP3.LUT R67, R67, 0xffff, RZ, 0xc0, !PT ;  /* 0x0000ffff43437812 */ /* 0x000fe400078ec0ff */
[----:B------:R-:W-:-:S02]  /*12f90*/  LOP3.LUT R71, R71, 0xffff, RZ, 0xc0, !PT ;  /* 0x0000ffff47477812 */ /* 0x000fc400078ec0ff */
[----:B------:R-:W-:Y:S02]  /*12fa0*/  LOP3.LUT R75, R75, 0xffff, RZ, 0xc0, !PT ;  /* 0x0000ffff4b4b7812 */ /* 0x000fe400078ec0ff */
[----:B------:R-:W-:Y:S01]  /*12fb0*/  LOP3.LUT R72, R72, 0xffff, RZ, 0xc0, !PT ;  /* 0x0000ffff48487812 */ /* 0x000fe200078ec0ff */
[----:B------:R0:W-:Y:S01]  /*12fc0*/  STL.64 [R1+0x1c8], R94 ;  /* 0x0001c85e01007387 */ /* 0x0001e20000100a00 */
[----:B------:R-:W-:Y:S02]  /*12fd0*/  PRMT R45, R38, 0x3340, R45 ;  /* 0x00003340262d7816 */ /* 0x000fe4000000002d */
[----:B------:R-:W-:Y:S02]  /*12fe0*/  PRMT R38, R185, 0x3340, R186 ;  /* 0x00003340b9267816 */ /* 0x000fe400000000ba */
[----:B------:R-:W-:Y:S01]  /*12ff0*/  LOP3.LUT R19, R19, 0xffff, RZ, 0xc0, !PT ;  /* 0x0000ffff13137812 */ /* 0x000fe200078ec0ff */
[----:B------:R-:W4:Y:S04]  /*13000*/  LDL.LU R185, [R1+0x220] ;  /* 0x0002200001b97983 */ /* 0x000f280000300800 */
[----:B------:R1:W-:Y:S04]  /*13010*/  STL.64 [R1+0x1c0], R88 ;  /* 0x0001c05801007387 */ /* 0x0003e80000100a00 */
[----:B0-----:R-:W4:Y:S04]  /*13020*/  LDL.LU.64 R94, [R1+0x3e8] ;  /* 0x0003e800015e7983 */ /* 0x001f280000300a00 */
[----:B------:R-:W4:Y:S04]  /*13030*/  LDL.LU R186, [R1+0x22c] ;  /* 0x00022c0001ba7983 */ /* 0x000f280000300800 */
[----:B-1----:R-:W4:Y:S01]  /*13040*/  LDL.LU.64 R88, [R1+0x3f0] ;  /* 0x0003f00001587983 */ /* 0x002f220000300a00 */
[----:B------:R-:W-:-:S02]  /*13050*/  PRMT R9, R9, 0x3340, R28 ;  /* 0x0000334009097816 */ /* 0x000fc4000000001c */
        /* <DEDUP_REMOVED lines=8> */
[----:B------:R1:W-:Y:S04]  /*130e0*/  STL.64 [R1+0x1e8], R148 ;  /* 0x0001e89401007387 */ /* 0x0003e80000100a00 */
[----:B------:R-:W4:Y:S04]  /*130f0*/  LDL.LU R13, [R1+0x380] ;  /* 0x00038000010d7983 */ /* 0x000f280000300800 */
        /* <DEDUP_REMOVED lines=10> */
[----:B------:R0:W-:Y:S01]  /*131a0*/  STL.64 [R1+0x200], R96 ;  /* 0x0002006001007387 */ /* 0x0001e20000100a00 */
[----:B------:R-:W-:-:S03]  /*131b0*/  PRMT R42, R193, 0x3340, R194 ;  /* 0x00003340c12a7816 */ /* 0x000fc600000000c2 */
[----:B------:R-:W2:Y:S01]  /*131c0*/  LDL.LU R194, [R1+0x224] ;  /* 0x0002240001c27983 */ /* 0x000ea20000300800 */
[----:B---3--:R-:W-:Y:S02]  /*131d0*/  PRMT R27, R12, 0x3340, R27 ;  /* 0x000033400c1b7816 */ /* 0x008fe4000000001b */
[----:B------:R-:W-:Y:S01]  /*131e0*/  LOP3.LUT R12, R153, 0xffff, RZ, 0xc0, !PT ;  /* 0x0000ffff990c7812 */ /* 0x000fe200078ec0ff */
[----:B------:R1:W-:Y:S01]  /*131f0*/  STL.64 [R1+0x208], R146 ;  /* 0x0002089201007387 */ /* 0x0003e20000100a00 */
[----:B------:R-:W-:Y:S02]  /*13200*/  LOP3.LUT R23, R152, 0xffff, RZ, 0xc0, !PT ;  /* 0x0000ffff98177812 */ /* 0x000fe400078ec0ff */
[----:B------:R-:W-:Y:S01]  /*13210*/  PRMT R10, R18, 0x3340, R10 ;  /* 0x00003340120a7816 */ /* 0x000fe2000000000a */
[----:B0-----:R-:W3:Y:S01]  /*13220*/  LDL.LU.64 R96, [R1+0x3b0] ;  /* 0x0003b00001607983 */ /* 0x001ee20000300a00 */
[----:B------:R-:W-:Y:S02]  /*13230*/  PRMT R12, R23, 0x3340, R12 ;  /* 0x00003340170c7816 */ /* 0x000fe4000000000c */
[----:B------:R-:W-:Y:S01]  /*13240*/  LOP3.LUT R18, R161, 0xffff, RZ, 0xc0, !PT ;  /* 0x0000ffffa1127812 */ /* 0x000fe200078ec0ff */
[----:B------:R0:W-:Y:S01]  /*13250*/  STL.64 [R1+0x1f0], R150 ;  /* 0x0001f09601007387 */ /* 0x0001e20000100a00 */
[----:B------:R-:W-:-:S02]  /*13260*/  LOP3.LUT R23, R160, 0xffff, RZ, 0xc0, !PT ;  /* 0x0000ffffa0177812 */ /* 0x000fc400078ec0ff */
[----:B------:R-:W-:Y:S01]  /*13270*/  LOP3.LUT R28, R157, 0xffff, RZ, 0xc0, !PT ;  /* 0x0000ffff9d1c7812 */ /* 0x000fe200078ec0ff */
[----:B------:R0:W-:Y:S01]  /*13280*/  STL.64 [R1+0x1f8], R102 ;  /* 0x0001f86601007387 */ /* 0x0001e20000100a00 */
[----:B------:R-:W-:Y:S02]  /*13290*/  PRMT R18, R23, 0x3340, R18 ;  /* 0x0000334017127816 */ /* 0x000fe40000000012 */
[----:B------:R-:W-:Y:S01]  /*132a0*/  LOP3.LUT R23, R156, 0xffff, RZ, 0xc0, !PT ;  /* 0x0000ffff9c177812 */ /* 0x000fe200078ec0ff */
[----:B-1----:R-:W3:Y:S01]  /*132b0*/  LDL.LU.64 R146, [R1+0x3a8] ;  /* 0x0003a80001927983 */ /* 0x002ee20000300a00 */
[----:B------:R-:W-:Y:S02]  /*132c0*/  PRMT R35, R34, 0x3340, R35 ;  /* 0x0000334022237816 */ /* 0x000fe40000000023 */
[----:B------:R-:W-:Y:S01]  /*132d0*/  PRMT R28, R23, 0x3340, R28 ;  /* 0x00003340171c7816 */ /* 0x000fe2000000001c */
[----:B------:R-:W3:Y:S01]  /*132e0*/  LDL.LU R183, [R1+0x234] ;  /* 0x0002340001b77983 */ /* 0x000ee20000300800 */
[----:B------:R-:W-:-:S02]  /*132f0*/  PRMT R32, R32, 0x3340, R33 ;  /* 0x0000334020207816 */ /* 0x000fc40000000021 */
[----:B------:R-:W-:Y:S01]  /*13300*/  LOP3.LUT R34, R165, 0xffff, RZ, 0xc0, !PT ;  /* 0x0000ffffa5227812 */ /* 0x000fe200078ec0ff */
[----:B0-----:R-:W3:Y:S01]  /*13310*/  LDL.LU.64 R150, [R1+0x3c0] ;  /* 0x0003c00001967983 */ /* 0x001ee20000300a00 */
[----:B------:R-:W-:Y:S02]  /*13320*/  LOP3.LUT R23, R164, 0xffff, RZ, 0xc0, !PT ;  /* 0x0000ffffa4177812 */ /* 0x000fe400078ec0ff */
[----:B------:R-:W-:Y:S01]  /*13330*/  LOP3.LUT R26, R169, 0xffff, RZ, 0xc0, !PT ;  /* 0x0000ffffa91a7812 */ /* 0x000fe200078ec0ff */
[----:B------:R-:W3:Y:S01]  /*13340*/  LDL.LU.64 R102, [R1+0x3b8] ;  /* 0x0003b80001667983 */ /* 0x000ee20000300a00 */
[----:B------:R-:W-:Y:S02]  /*13350*/  LOP3.LUT R33, R168, 0xffff, RZ, 0xc0, !PT ;  /* 0x0000ffffa8217812 */ /* 0x000fe400078ec0ff */
[----:B------:R-:W-:Y:S01]  /*13360*/  PRMT R34, R23, 0x3340, R34 ;  /* 0x0000334017227816 */ /* 0x000fe20000000022 */
[----:B------:R0:W-:Y:S01]  /*13370*/  STL.64 [R1+0x210], R100 ;  /* 0x0002106401007387 */ /* 0x0001e20000100a00 */
[----:B------:R-:W-:-:S02]  /*13380*/  PRMT R26, R33, 0x3340, R26 ;  /* 0x00003340211a7816 */ /* 0x000fc4000000001a */
[----:B------:R-:W-:Y:S01]  /*13390*/  LOP3.LUT R23, R135, 0xffff, RZ, 0xc0, !PT ;  /* 0x0000ffff87177812 */ /* 0x000fe200078ec0ff */
[----:B------:R1:W-:Y:S01]  /*133a0*/  STL.64 [R1+0x390], R2 ;  /* 0x0003900201007387 */ /* 0x0003e20000100a00 */
[----:B------:R-:W-:Y:S02]  /*133b0*/  LOP3.LUT R33, R53, 0xffff, RZ, 0xc0, !PT ;  /* 0x0000ffff35217812 */ /* 0x000fe400078ec0ff */
[----:B------:R-:W-:Y:S01]  /*133c0*/  PRMT R135, R172, 0x3340, R15 ;  /* 0x00003340ac877816 */ /* 0x000fe2000000000f */
[----:B------:R-:W3:Y:S01]  /*133d0*/  LDL.LU R184, [R1+0x230] ;  /* 0x0002300001b87983 */ /* 0x000ee20000300800 */
[----:B------:R-:W-:Y:S02]  /*133e0*/  LOP3.LUT R15, R58, 0xffff, RZ, 0xc0, !PT ;  /* 0x0000ffff3a0f7812 */ /* 0x000fe400078ec0ff */
[----:B------:R-:W-:Y:S01]  /*133f0*/  LOP3.LUT R58, R141, 0xffff, RZ, 0xc0, !PT ;  /* 0x0000ffff8d3a7812 */ /* 0x000fe200078ec0ff */
[----:B0-----:R-:W3:Y:S01]  /*13400*/  LDL.LU.64 R100, [R1+0x3a0] ;  /* 0x0003a00001647983 */ /* 0x001ee20000300a00 */
[----:B------:R-:W-:-:S02]  /*13410*/  PRMT R53, R143, 0x3340, R52 ;  /* 0x000033408f357816 */ /* 0x000fc40000000034 */
[----:B------:R-:W-:Y:S01]  /*13420*/  PRMT R54, R54, 0x3340, R23 ;  /* 0x0000334036367816 */ /* 0x000fe20000000017 */
[----:B-1----:R-:W3:Y:S01]  /*13430*/  LDL.LU.64 R2, [R1+0x248] ;  /* 0x0002480001027983 */ /* 0x002ee20000300a00 */
        /* <DEDUP_REMOVED lines=42> */
[----:B------:R-:W-:Y:S02]  /*136e0*/  PRMT R76, R23, 0x3340, R76 ;  /* 0x00003340174c7816 */ /* 0x000fe4000000004c */
[----:B------:R-:W-:Y:S02]  /*136f0*/  LOP3.LUT R82, R111, 0xffff, RZ, 0xc0, !PT ;  /* 0x0000ffff6f527812 */ /* 0x000fe400078ec0ff */
[----:B----4-:R-:W-:Y:S02]  /*13700*/  LOP3.LUT R15, R86, 0xffff, RZ, 0xc0, !PT ;  /* 0x0000ffff560f7812 */ /* 0x010fe400078ec0ff */
        /* <DEDUP_REMOVED lines=16> */
[----:B------:R-:W4:Y:S01]  /*13810*/  LDL.LU R182, [R1+0x228] ;  /* 0x0002280001b67983 */ /* 0x000f220000300800 */
[----:B------:R-:W-:Y:S02]  /*13820*/  PRMT R84, R23, 0x3340, R84 ;  /* 0x0000334017547816 */ /* 0x000fe40000000054 */
[----:B------:R-:W-:Y:S02]  /*13830*/  PRMT R86, R15, 0x3340, R86 ;  /* 0x000033400f567816 */ /* 0x000fe40000000056 */
[----:B------:R-:W-:Y:S02]  /*13840*/  PRMT R87, R90, 0x3340, R87 ;  /* 0x000033405a577816 */ /* 0x000fe40000000057 */
[----:B------:R-:W-:-:S02]  /*13850*/  LOP3.LUT R88, R88, 0xffff, RZ, 0xc0, !PT ;  /* 0x0000ffff58587812 */ /* 0x000fc400078ec0ff */
[----:B------:R-:W-:Y:S02]  /*13860*/  LOP3.LUT R23, R94, 0xffff, RZ, 0xc0, !PT ;  /* 0x0000ffff5e177812 */ /* 0x000fe400078ec0ff */
        /* <DEDUP_REMOVED lines=31> */
[----:B---3--:R-:W-:-:S02]  /*13a60*/  LOP3.LUT R106, R97, 0xffff, RZ, 0xc0, !PT ;  /* 0x0000ffff616a7812 */ /* 0x008fc400078ec0ff */
        /* <DEDUP_REMOVED lines=21> */
[----:B------:R0:W-:Y:S01]  /*13bc0*/  STL [R1+0x38c], R4 ;  /* 0x00038c0401007387 */ /* 0x0001e20000100800 */
[----:B------:R-:W-:Y:S02]  /*13bd0*/  LOP3.LUT R171, R228, 0xffff, RZ, 0xc0, !PT ;  /* 0x0000ffffe4ab7812 */ /* 0x000fe400078ec0ff */
[----:B------:R-:W-:Y:S02]  /*13be0*/  LOP3.LUT R174, R227, 0xffff, RZ, 0xc0, !PT ;  /* 0x0000ffffe3ae7812 */ /* 0x000fe400078ec0ff */
[----:B------:R-:W-:Y:S01]  /*13bf0*/  PRMT R11, R10, 0x5410, R11 ;  /* 0x000054100a0b7816 */ /* 0x000fe2000000000b */
[----:B------:R1:W-:Y:S01]  /*13c00*/  STL.64 [R1+0x120], R2 ;  /* 0x0001200201007387 */ /* 0x0003e20000100a00 */
[----:B------:R-:W-:-:S02]  /*13c10*/  PRMT R150, R33, 0x3340, R150 ;  /* 0x0000334021967816 */ /* 0x000fc40000000096 */
[----:B------:R-:W-:Y:S01]  /*13c20*/  PRMT R10, R6, 0x5410, R9 ;  /* 0x00005410060a7816 */ /* 0x000fe20000000009 */
[----:B0-----:R-:W-:Y:S01]  /*13c30*/  IMAD.MOV.U32 R4, RZ, RZ, R2 ;  /* 0x000000ffff047224 */ /* 0x001fe200078e0002 */
[----:B------:R-:W-:Y:S02]  /*13c40*/  PRMT R25, R50, 0x3340, R25 ;  /* 0x0000334032197816 */ /* 0x000fe40000000019 */
[----:B------:R-:W-:Y:S02]  /*13c50*/  LOP3.LUT R33, R184, 0xffff, RZ, 0xc0, !PT ;  /* 0x0000ffffb8217812 */ /* 0x000fe400078ec0ff */
[----:B------:R-:W-:Y:S01]  /*13c60*/  PRMT R30, R177, 0x3340, R30 ;  /* 0x00003340b11e7816 */ /* 0x000fe2000000001e */
[----:B------:R-:W3:Y:S01]  /*13c70*/  LDL R184, [R1+0x240] ;  /* 0x0002400001b87983 */ /* 0x000ee20000100800 */
[----:B------:R-:W-:Y:S02]  /*13c80*/  PRMT R40, R173, 0x3340, R40 ;  /* 0x00003340ad287816 */ /* 0x000fe40000000028 */
[----:B------:R-:W-:Y:S01]  /*13c90*/  PRMT R43, R170, 0x3340, R43 ;  /* 0x00003340aa2b7816 */ /* 0x000fe2000000002b */
[----:B-1----:R-:W3:Y:S01]  /*13ca0*/  LDL.LU.64 R2, [R1+0x390] ;  /* 0x0003900001027983 */ /* 0x002ee20000300a00 */
        /* <DEDUP_REMOVED lines=25> */
[----:B------:R-:W-:Y:S02]  /*13e40*/  PRMT R101, R146, 0x3340, R15 ;  /* 0x0000334092657816 */ /* 0x000fe4000000000f */
[----:B------:R-:W-:Y:S02]  /*13e50*/  PRMT R15, R19, 0x5410, R5 ;  /* 0x00005410130f7816 */ /* 0x000fe40000000005 */
[----:B------:R-:W-:Y:S02]  /*13e60*/  LOP3.LUT R5, R185, 0xffff, RZ, 0xc0, !PT ;  /* 0x0000ffffb9057812 */ /* 0x000fe400078ec0ff */
[----:B------:R-:W3:Y:S01]  /*13e70*/  LDL R185, [R1+0x244] ;  /* 0x0002440001b97983 */ /* 0x000ee20000100800 */
[----:B------:R-:W-:-:S02]  /*13e80*/  LOP3.LUT R69, R69, 0xffff, RZ, 0xc0, !PT ;  /* 0x0000ffff45457812 */ /* 0x000fc400078ec0ff */
[----:B------:R-:W-:Y:S01]  /*13e90*/  LOP3.LUT R126, R126, 0xffff, RZ, 0xc0, !PT ;  /* 0x0000ffff7e7e7812 */ /* 0x000fe200078ec0ff */
[----:B------:R0:W-:Y:S01]  /*13ea0*/  STL.64 [R1+0x50], R12 ;  /* 0x0000500c01007387 */ /* 0x0001e20000100a00 */
[----:B------:R-:W-:Y:S02]  /*13eb0*/  LOP3.LUT R147, R147, 0xffff, RZ, 0xc0, !PT ;  /* 0x0000ffff93937812 */ /* 0x000fe400078ec0ff */
[----:B------:R-:W-:Y:S02]  /*13ec0*/  PRMT R69, R126, 0x3340, R69 ;  /* 0x000033407e457816 */ /* 0x000fe40000000045 */
[----:B------:R-:W-:Y:S02]  /*13ed0*/  LOP3.LUT R100, R100, 0xffff, RZ, 0xc0, !PT ;  /* 0x0000ffff64647812 */ /* 0x000fe400078ec0ff */
[----:B0-----:R-:W-:Y:S02]  /*13ee0*/  PRMT R13, R177, 0x5410, R168 ;  /* 0x00005410b10d7816 */ /* 0x001fe400000000a8 */
[----:B------:R-:W-:-:S02]  /*13ef0*/  PRMT R12, R176, 0x5410, R175 ;  /* 0x00005410b00c7816 */ /* 0x000fc400000000af */
[----:B------:R-:W-:-:S03]  /*13f00*/  LOP3.LUT R144, R144, 0xffff, RZ, 0xc0, !PT ;  /* 0x0000ffff90907812 */ /* 0x000fc600078ec0ff */
[----:B------:R0:W-:Y:S01]  /*13f10*/  STL.64 [R1+0x90], R12 ;  /* 0x0000900c01007387 */ /* 0x0001e20000100a00 */
[----:B------:R-:W-:Y:S02]  /*13f20*/  PRMT R100, R100, 0x3340, R147 ;  /* 0x0000334064647816 */ /* 0x000fe40000000093 */
[----:B------:R-:W-:Y:S02]  /*13f30*/  PRMT R5, R144, 0x3340, R5 ;  /* 0x0000334090057816 */ /* 0x000fe40000000005 */
[----:B0-----:R-:W-:Y:S02]  /*13f40*/  PRMT R13, R70, 0x5410, R69 ;  /* 0x00005410460d7816 */ /* 0x001fe40000000045 */
        /* <DEDUP_REMOVED lines=113> */
[----:B-1----:R-:W-:-:S02]  /*14660*/  PRMT R15, R49, 0x5410, R38 ;  /* 0x00005410310f7816 */ /* 0x002fc40000000026 */
[----:B------:R-:W-:Y:S02]  /*14670*/  PRMT R14, R47, 0x5410, R46 ;  /* 0x000054102f0e7816 */ /* 0x000fe4000000002e */
[----:B------:R-:W-:Y:S02]  /*14680*/  PRMT R19, R153, 0x5410, R42 ;  /* 0x0000541099137816 */ /* 0x000fe4000000002a */
        /* <DEDUP_REMOVED lines=39> */
[----:B0-----:R-:W-:-:S02]  /*14900*/  PRMT R15, R181, 0x5410, R174 ;  /* 0x00005410b50f7816 */ /* 0x001fc400000000ae */
[----:B------:R-:W-:Y:S02]  /*14910*/  PRMT R14, R180, 0x5410, R179 ;  /* 0x00005410b40e7816 */ /* 0x000fe400000000b3 */
[----:B-1----:R-:W-:Y:S02]  /*14920*/  PRMT R17, R135, 0x5410, R178 ;  /* 0x0000541087117816 */ /* 0x002fe400000000b2 */
[----:B------:R-:W-:Y:S02]  /*14930*/  PRMT R16, R54, 0x5410, R53 ;  /* 0x0000541036107816 */ /* 0x000fe40000000035 */
[----:B------:R-:W-:Y:S02]  /*14940*/  PRMT R19, R133, 0x5410, R52 ;  /* 0x0000541085137816 */ /* 0x000fe40000000034 */
        /* <DEDUP_REMOVED lines=12> */
[----:B------:R-:W-:Y:S02]  /*14a10*/  PRMT R33, R35, 0x5410, R36 ;  /* 0x0000541023217816 */ /* 0x000fe40000000024 */
[----:B------:R-:W-:Y:S01]  /*14a20*/  PRMT R32, R31, 0x5410, R32 ;  /* 0x000054101f207816 */ /* 0x000fe20000000020 */
[----:B------:R1:W-:Y:S01]  /*14a30*/  STL.64 [R1+0x80], R20 ;  /* 0x0000801401007387 */ /* 0x0003e20000100a00 */
[----:B------:R-:W-:-:S03]  /*14a40*/  PRMT R12, R94, 0x5410, R145 ;  /* 0x000054105e0c7816 */ /* 0x000fc60000000091 */
[----:B------:R3:W-:Y:S04]  /*14a50*/  STL.64 [R1+0x98], R14 ;  /* 0x0000980e01007387 */ /* 0x0007e80000100a00 */
[----:B------:R4:W-:Y:S01]  /*14a60*/  STL.64 [R1+0xa0], R16 ;  /* 0x0000a01001007387 */ /* 0x0009e20000100a00 */
[----:B0-----:R-:W-:Y:S02]  /*14a70*/  PRMT R23, R93, 0x5410, R92 ;  /* 0x000054105d177816 */ /* 0x001fe4000000005c */
[----:B------:R-:W-:Y:S01]  /*14a80*/  PRMT R22, R97, 0x5410, R104 ;  /* 0x0000541061167816 */ /* 0x000fe20000000068 */
[----:B------:R0:W-:Y:S01]  /*14a90*/  STL.64 [R1+0xa8], R18 ;  /* 0x0000a81201007387 */ /* 0x0001e20000100a00 */
[----:B-1----:R-:W-:Y:S02]  /*14aa0*/  PRMT R21, R74, 0x5410, R73 ;  /* 0x000054104a157816 */ /* 0x002fe40000000049 */
[----:B------:R-:W-:Y:S01]  /*14ab0*/  PRMT R20, R76, 0x5410, R75 ;  /* 0x000054104c147816 */ /* 0x000fe2000000004b */
[----:B------:R1:W-:Y:S01]  /*14ac0*/  STL.64 [R1+0xb8], R8 ;  /* 0x0000b80801007387 */ /* 0x0003e20000100a00 */
[----:B---3--:R-:W-:-:S02]  /*14ad0*/  PRMT R15, R78, 0x5410, R77 ;  /* 0x000054104e0f7816 */ /* 0x008fc4000000004d */
[----:B------:R-:W-:Y:S01]  /*14ae0*/  PRMT R14, R80, 0x5410, R79 ;  /* 0x00005410500e7816 */ /* 0x000fe2000000004f */
[----:B------:R3:W-:Y:S01]  /*14af0*/  STL.64 [R1+0xc0], R10 ;  /* 0x0000c00a01007387 */ /* 0x0007e20000100a00 */
[----:B----4-:R-:W-:Y:S02]  /*14b00*/  PRMT R17, R82, 0x5410, R81 ;  /* 0x0000541052117816 */ /* 0x010fe40000000051 */
[----:B------:R-:W-:Y:S02]  /*14b10*/  PRMT R16, R84, 0x5410, R83 ;  /* 0x0000541054107816 */ /* 0x000fe40000000053 */
[----:B0-----:R-:W-:Y:S02]  /*14b20*/  PRMT R19, R90, 0x5410, R89 ;  /* 0x000054105a137816 */ /* 0x001fe40000000059 */
[----:B------:R-:W-:Y:S02]  /*14b30*/  PRMT R18, R98, 0x5410, R91 ;  /* 0x0000541062127816 */ /* 0x000fe4000000005b */
[----:B-1----:R-:W-:-:S02]  /*14b40*/  PRMT R9, R86, 0x5410, R85 ;  /* 0x0000541056097816 */ /* 0x002fc40000000055 */
[----:B------:R-:W-:Y:S02]  /*14b50*/  PRMT R8, R88, 0x5410, R87 ;  /* 0x0000541058087816 */ /* 0x000fe40000000057 */
[----:B---3--:R-:W-:Y:S02]  /*14b60*/  PRMT R11, R101, 0x5410, R150 ;  /* 0x00005410650b7816 */ /* 0x008fe40000000096 */
[----:B------:R-:W-:Y:S01]  /*14b70*/  PRMT R10, R103, 0x5410, R148 ;  /* 0x00005410670a7816 */ /* 0x000fe20000000094 */
[----:B------:R-:W-:Y:S01]  /*14b80*/  STL.64 [R1+0x28], R32 ;  /* 0x0000282001007387 */ /* 0x000fe20000100a00 */
[----:B------:R-:W-:Y:S02]  /*14b90*/  LOP3.LUT R210, R210, 0xffff, RZ, 0xc0, !PT ;  /* 0x0000ffffd2d27812 */ /* 0x000fe400078ec0ff */
[----:B------:R-:W-:Y:S01]  /*14ba0*/  LOP3.LUT R209, R209, 0xffff, RZ, 0xc0, !PT ;  /* 0x0000ffffd1d17812 */ /* 0x000fe200078ec0ff */
[----:B------:R-:W-:Y:S01]  /*14bb0*/  STL.64 [R1+0xd0], R20 ;  /* 0x0000d01401007387 */ /* 0x000fe20000100a00 */
[----:B------:R-:W-:-:S02]  /*14bc0*/  LOP3.LUT R158, R206, 0xffff, RZ, 0xc0, !PT ;  /* 0x0000ffffce9e7812 */ /* 0x000fc400078ec0ff */
[----:B------:R-:W-:Y:S01]  /*14bd0*/  LOP3.LUT R205, R205, 0xffff, RZ, 0xc0, !PT ;  /* 0x0000ffffcdcd7812 */ /* 0x000fe200078ec0ff */
[----:B------:R-:W-:Y:S04]  /*14be0*/  STL.64 [R1+0xd8], R14 ;  /* 0x0000d80e01007387 */ /* 0x000fe80000100a00 */
        /* <DEDUP_REMOVED lines=10> */
[----:B------:R-:W-:-:S02]  /*14c90*/  PRMT R152, R209, 0x3340, R210 ;  /* 0x00003340d1987816 */ /* 0x000fc400000000d2 */
[----:B------:R-:W-:Y:S01]  /*14ca0*/  PRMT R158, R205, 0x3340, R158 ;  /* 0x00003340cd9e7816 */ /* 0x000fe2000000009e */
[----:B------:R0:W-:Y:S01]  /*14cb0*/  STL.64 [R1+0x38], R6 ;  /* 0x0000380601007387 */ /* 0x0001e20000100a00 */
[----:B------:R-:W-:Y:S02]  /*14cc0*/  LOP3.LUT R60, R60, 0xffff, RZ, 0xc0, !PT ;  /* 0x0000ffff3c3c7812 */ /* 0x000fe400078ec0ff */
[----:B------:R-:W-:-:S04]  /*14cd0*/  LOP3.LUT R131, R131, 0xffff, RZ, 0xc0, !PT ;  /* 0x0000ffff83837812 */ /* 0x000fc800078ec0ff */
        /* <DEDUP_REMOVED lines=9> */
.L_x_846:
[----:B------:R-:W-:-:S05]  /*14d70*/  IMAD.IADD R8, R1, 0x1, R6 ;  /* 0x0000000101087824 */ /* 0x000fca00078e0206 */
[----:B------:R-:W2:Y:S02]  /*14d80*/  LDL.U8 R7, [R8+0x10] ;  /* 0x0000100008077983 */ /* 0x000ea40000100000 */
[----:B--2---:R-:W-:Y:S01]  /*14d90*/  ISETP.NE.AND P0, PT, R7, RZ, PT ;  /* 0x000000ff0700720c */ /* 0x004fe20003f05270 */
[----:B------:R-:W-:Y:S02]  /*14da0*/  IMAD.MOV.U32 R7, RZ, RZ, R6 ;  /* 0x000000ffff077224 */ /* 0x000fe400078e0006 */
[----:B------:R-:W-:-:S10]  /*14db0*/  VIADD R6, R6, 0x1 ;  /* 0x0000000106067836 */ /* 0x000fd40000000000 */
[----:B------:R-:W-:Y:S05]  /*14dc0*/  @P0 BRA `(.L_x_846) ;  /* 0xfffffffc00e80947 */ /* 0x000fea000383ffff */
[----:B------:R-:W-:Y:S05]  /*14dd0*/  BSYNC.RECONVERGENT B2 ;  /* 0x0000000000027941 */ /* 0x000fea0003800200 */
.L_x_845:
[----:B------:R-:W-:Y:S01]  /*14de0*/  LOP3.LUT P0, RZ, R5, 0xff, RZ, 0xc0, !PT ;  /* 0x000000ff05ff7812 */ /* 0x000fe2000780c0ff */
[----:B------:R-:W-:Y:S01]  /*14df0*/  BSSY.RECONVERGENT B2, `(.L_x_847) ;  /* 0x000000c000027945 */ /* 0x000fe20003800200 */
[----:B------:R-:W-:-:S11]  /*14e00*/  IMAD.MOV.U32 R6, RZ, RZ, R7 ;  /* 0x000000ffff067224 */ /* 0x000fd600078e0007 */
[----:B------:R-:W-:Y:S05]  /*14e10*/  @!P0 BRA `(.L_x_848) ;  /* 0x0000000000248947 */ /* 0x000fea0003800000 */
[----:B------:R-:W-:-:S07]  /*14e20*/  IMAD.MOV.U32 R8, RZ, RZ, RZ ;  /* 0x000000ffff087224 */ /* 0x000fce00078e00ff */
.L_x_849:
        /* <DEDUP_REMOVED lines=8> */
.L_x_848:
[----:B------:R-:W-:Y:S05]  /*14eb0*/  BSYNC.RECONVERGENT B2 ;  /* 0x0000000000027941 */ /* 0x000fea0003800200 */
.L_x_847:
        /* <DEDUP_REMOVED lines=563> */
.L_x_844:
[----:B------:R-:W-:Y:S05]  /*171f0*/  BSYNC.RECONVERGENT B1 ;  /* 0x0000000000017941 */ /* 0x000fea0003800200 */
.L_x_843:
        /* <DEDUP_REMOVED lines=1413> */
.L_x_853:
[----:B------:R-:W-:-:S05]  /*1ca50*/  IMAD.IADD R8, R1, 0x1, R6 ;  /* 0x0000000101087824 */ /* 0x000fca00078e0206 */
[----:B------:R-:W2:Y:S02]  /*1ca60*/  LDL.U8 R7, [R8+0x10] ;  /* 0x0000100008077983 */ /* 0x000ea40000100000 */
[----:B--2---:R-:W-:Y:S01]  /*1ca70*/  ISETP.NE.AND P0, PT, R7, RZ, PT ;  /* 0x000000ff0700720c */ /* 0x004fe20003f05270 */
[----:B------:R-:W-:Y:S02]  /*1ca80*/  IMAD.MOV.U32 R7, RZ, RZ, R6 ;  /* 0x000000ffff077224 */ /* 0x000fe400078e0006 */
[----:B------:R-:W-:-:S10]  /*1ca90*/  VIADD R6, R6, 0x1 ;  /* 0x0000000106067836 */ /* 0x000fd40000000000 */
[----:B------:R-:W-:Y:S05]  /*1caa0*/  @P0 BRA `(.L_x_853) ;  /* 0xfffffffc00e80947 */ /* 0x000fea000383ffff */
[----:B------:R-:W-:Y:S05]  /*1cab0*/  BSYNC.RECONVERGENT B2 ;  /* 0x0000000000027941 */ /* 0x000fea0003800200 */
.L_x_852:
[----:B------:R-:W-:Y:S01]  /*1cac0*/  LOP3.LUT P0, RZ, R5, 0xff, RZ, 0xc0, !PT ;  /* 0x000000ff05ff7812 */ /* 0x000fe2000780c0ff */
[----:B------:R-:W-:Y:S01]  /*1cad0*/  BSSY.RECONVERGENT B2, `(.L_x_854) ;  /* 0x000000c000027945 */ /* 0x000fe20003800200 */
[----:B------:R-:W-:-:S11]  /*1cae0*/  IMAD.MOV.U32 R6, RZ, RZ, R7 ;  /* 0x000000ffff067224 */ /* 0x000fd600078e0007 */
[----:B------:R-:W-:Y:S05]  /*1caf0*/  @!P0 BRA `(.L_x_855) ;  /* 0x0000000000248947 */ /* 0x000fea0003800000 */
[----:B------:R-:W-:-:S07]  /*1cb00*/  IMAD.MOV.U32 R8, RZ, RZ, RZ ;  /* 0x000000ffff087224 */ /* 0x000fce00078e00ff */
.L_x_856:
        /* <DEDUP_REMOVED lines=8> */
.L_x_855:
[----:B------:R-:W-:Y:S05]  /*1cb90*/  BSYNC.RECONVERGENT B2 ;  /* 0x0000000000027941 */ /* 0x000fea0003800200 */
.L_x_854:
        /* <DEDUP_REMOVED lines=563> */
.L_x_851:
[----:B------:R-:W-:Y:S05]  /*1eed0*/  BSYNC.RECONVERGENT B1 ;  /* 0x0000000000017941 */ /* 0x000fea0003800200 */
.L_x_850:
        /* <DEDUP_REMOVED lines=1413> */
.L_x_860:
[----:B------:R-:W-:-:S05]  /*24730*/  IMAD.IADD R8, R1, 0x1, R6 ;  /* 0x0000000101087824 */ /* 0x000fca00078e0206 */
[----:B------:R-:W2:Y:S02]  /*24740*/  LDL.U8 R7, [R8+0x10] ;  /* 0x0000100008077983 */ /* 0x000ea40000100000 */
[----:B--2---:R-:W-:Y:S01]  /*24750*/  ISETP.NE.AND P0, PT, R7, RZ, PT ;  /* 0x000000ff0700720c */ /* 0x004fe20003f05270 */
[----:B------:R-:W-:Y:S02]  /*24760*/  IMAD.MOV.U32 R7, RZ, RZ, R6 ;  /* 0x000000ffff077224 */ /* 0x000fe400078e0006 */
[----:B------:R-:W-:-:S10]  /*24770*/  VIADD R6, R6, 0x1 ;  /* 0x0000000106067836 */ /* 0x000fd40000000000 */
[----:B------:R-:W-:Y:S05]  /*24780*/  @P0 BRA `(.L_x_860) ;  /* 0xfffffffc00e80947 */ /* 0x000fea000383ffff */
[----:B------:R-:W-:Y:S05]  /*24790*/  BSYNC.RECONVERGENT B2 ;  /* 0x0000000000027941 */ /* 0x000fea0003800200 */
.L_x_859:
[----:B------:R-:W-:Y:S01]  /*247a0*/  LOP3.LUT P0, RZ, R5, 0xff, RZ, 0xc0, !PT ;  /* 0x000000ff05ff7812 */ /* 0x000fe2000780c0ff */
[----:B------:R-:W-:Y:S01]  /*247b0*/  BSSY.RECONVERGENT B2, `(.L_x_861) ;  /* 0x000000c000027945 */ /* 0x000fe20003800200 */
[----:B------:R-:W-:-:S11]  /*247c0*/  IMAD.MOV.U32 R6, RZ, RZ, R7 ;  /* 0x000000ffff067224 */ /* 0x000fd600078e0007 */
[----:B------:R-:W-:Y:S05]  /*247d0*/  @!P0 BRA `(.L_x_862) ;  /* 0x0000000000248947 */ /* 0x000fea0003800000 */
[----:B------:R-:W-:-:S07]  /*247e0*/  IMAD.MOV.U32 R8, RZ, RZ, RZ ;  /* 0x000000ffff087224 */ /* 0x000fce00078e00ff */
.L_x_863:
        /* <DEDUP_REMOVED lines=8> */
.L_x_862:
[----:B------:R-:W-:Y:S05]  /*24870*/  BSYNC.RECONVERGENT B2 ;  /* 0x0000000000027941 */ /* 0x000fea0003800200 */
.L_x_861:
        /* <DEDUP_REMOVED lines=563> */
.L_x_858:
[----:B------:R-:W-:Y:S05]  /*26bb0*/  BSYNC.RECONVERGENT B1 ;  /* 0x0000000000017941 */ /* 0x000fea0003800200 */
.L_x_857:
[----:B-----5:R0:W-:Y:S01]  /*26bc0*/  STL [R1+0x4a0], R17 ;  /* 0x0004a01101007387 */ /* 0x0201e20000100800 */
[----:B------:R-:W2:Y:S03]  /*26bd0*/  LDCU UR8, c[0x0][0x390] ;  /* 0x00007200ff0877ac */ /* 0x000ea60008000800 */
[----:B------:R3:W-:Y:S04]  /*26be0*/  STL [R1+0x4a8], R8 ;  /* 0x0004a80801007387 */ /* 0x0007e80000100800 */
[----:B------:R4:W-:Y:S01]  /*26bf0*/  STL [R1+0x49c], R21 ;  /* 0x00049c1501007387 */ /* 0x0009e20000100800 */
[----:B0-----:R-:W-:-:S03]  /*26c00*/  IMAD.U32 R17, R24, 0x10000, RZ ;  /* 0x0001000018117824 */ /* 0x001fc600078e00ff */
[----:B------:R0:W-:Y:S01]  /*26c10*/  STL [R1+0x398], R0 ;  /* 0x0003980001007387 */ /* 0x0001e20000100800 */
[----:B---3--:R-:W-:-:S03]  /*26c20*/  LOP3.LUT R8, R22, 0xff, RZ, 0xc0, !PT ;  /* 0x000000ff16087812 */ /* 0x008fc600078ec0ff */
[----:B------:R3:W-:Y:S01]  /*26c30*/  STL [R1+0x4a4], R12 ;  /* 0x0004a40c01007387 */ /* 0x0007e20000100800 */
[----:B------:R-:W-:Y:S01]  /*26c40*/  LOP3.LUT R17, R17, 0xff0000, RZ, 0xc0, !PT ;  /* 0x00ff000011117812 */ /* 0x000fe200078ec0ff */
[----:B----4-:R-:W-:Y:S01]  /*26c50*/  IMAD.U32 R21, R36, 0x10000, RZ ;  /* 0x0001000024157824 */ /* 0x010fe200078e00ff */
[----:B------:R-:W-:Y:S01]  /*26c60*/  PRMT R8, R23, 0x7604, R8 ;  /* 0x0000760417087816 */ /* 0x000fe20000000008 */
[----:B------:R4:W-:Y:S01]  /*26c70*/  STL [R1+0x498], R29 ;  /* 0x0004981d01007387 */ /* 0x0009e20000100800 */
[----:B0-----:R-:W-:-:S03]  /*26c80*/  LOP3.LUT R0, R30, 0xff, RZ, 0xc0, !PT ;  /* 0x000000ff1e007812 */ /* 0x001fc600078ec0ff */
[----:B------:R0:W-:Y:S01]  /*26c90*/  STL [R1+0x390], R3 ;  /* 0x0003900301007387 */ /* 0x0001e20000100800 */
[----:B------:R-:W-:Y:S02]  /*26ca0*/  IMAD.IADD R8, R8, 0x1, R17 ;  /* 0x0000000108087824 */ /* 0x000fe400078e0211 */
[----:B---3--:R-:W-:Y:S01]  /*26cb0*/  IMAD.U32 R12, R32, 0x10000, RZ ;  /* 0x00010000200c7824 */ /* 0x008fe200078e00ff */
[----:B------:R3:W-:Y:S01]  /*26cc0*/  STL [R1+0x394], R2 ;  /* 0x0003940201007387 */ /* 0x0007e20000100800 */
[----:B----4-:R-:W-:-:S03]  /*26cd0*/  LOP3.LUT R29, R34, 0xff, RZ, 0xc0, !PT ;  /* 0x000000ff221d7812 */ /* 0x010fc600078ec0ff */
[----:B------:R-:W-:Y:S01]  /*26ce0*/  LOP3.LUT R12, R12, 0xff0000, RZ, 0xc0, !PT ;  /* 0x00ff00000c0c7812 */ /* 0x000fe200078ec0ff */
[----:B------:R4:W-:Y:S01]  /*26cf0*/  STL [R1+0x39c], R24 ;  /* 0x00039c1801007387 */ /* 0x0009e20000100800 */
[----:B0-----:R-:W-:Y:S02]  /*26d00*/  PRMT R3, R31, 0x7604, R0 ;  /* 0x000076041f037816 */ /* 0x001fe40000000000 */
[----:B------:R-:W-:Y:S01]  /*26d10*/  PRMT R0, R35, 0x7604, R29 ;  /* 0x0000760423007816 */ /* 0x000fe2000000001d */
[----:B------:R0:W-:Y:S01]  /*26d20*/  STL [R1+0x3b0], R23 ;  /* 0x0003b01701007387 */ /* 0x0001e20000100800 */
[----:B---3--:R-:W-:Y:S01]  /*26d30*/  LOP3.LUT R2, R21, 0xff0000, RZ, 0xc0, !PT ;  /* 0x00ff000015027812 */ /* 0x008fe200078ec0ff */
[----:B------:R-:W-:Y:S01]  /*26d40*/  IMAD.IADD R12, R3, 0x1, R12 ;  /* 0x00000001030c7824 */ /* 0x000fe200078e020c */
[----:B------:R-:W-:Y:S01]  /*26d50*/  LOP3.LUT R3, R46, 0xff, RZ, 0xc0, !PT ;  /* 0x000000ff2e037812 */ /* 0x000fe200078ec0ff */
[----:B------:R-:W-:Y:S01]  /*26d60*/  IMAD.U32 R21, R48, 0x10000, RZ ;  /* 0x0001000030157824 */ /* 0x000fe200078e00ff */
[----:B------:R3:W-:Y:S01]  /*26d70*/  STL [R1+0x3b4], R31 ;  /* 0x0003b41f01007387 */ /* 0x0007e20000100800 */
[----:B------:R-:W-:Y:S01]  /*26d80*/  IMAD.IADD R17, R0, 0x1, R2 ;  /* 0x0000000100117824 */ /* 0x000fe200078e0202 */
[----:B------:R-:W-:Y:S01]  /*26d90*/  LOP3.LUT R0, R50, 0xff, RZ, 0xc0, !PT ;  /* 0x000000ff32007812 */ /* 0x000fe200078ec0ff */
[----:B----4-:R-:W-:Y:S01]  /*26da0*/  IMAD.U32 R24, R44, 0x10000, RZ ;  /* 0x000100002c187824 */ /* 0x010fe200078e00ff */
[----:B------:R-:W-:Y:S01]  /*26db0*/  PRMT R3, R47, 0x7604, R3 ;  /* 0x000076042f037816 */ /* 0x000fe20000000003 */
[----:B------:R-:W-:Y:S01]  /*26dc0*/  IMAD.U32 R2, R152, 0x10000, RZ ;  /* 0x0001000098027824 */ /* 0x000fe200078e00ff */
[----:B0-----:R-:W-:Y:S01]  /*26dd0*/  LOP3.LUT R23, R42, 0xff, RZ, 0xc0, !PT ;  /* 0x000000ff2a177812 */ /* 0x001fe200078ec0ff */
[----:B------:R0:W-:Y:S01]  /*26de0*/  STL [R1+0x3a4], R32 ;  /* 0x0003a42001007387 */ /* 0x0001e20000100800 */
[----:B------:R-:W-:Y:S01]  /*26df0*/  LOP3.LUT R24, R24, 0xff0000, RZ, 0xc0, !PT ;  /* 0x00ff000018187812 */ /* 0x000fe200078ec0ff */
[----:B------:R-:W-:Y:S01]  /*26e00*/  IMAD.U32 R29, R40, 0x10000, RZ ;  /* 0x00010000281d7824 */ /* 0x000fe200078e00ff */
[----:B------:R-:W-:Y:S01]  /*26e10*/  PRMT R23, R43, 0x7604, R23 ;  /* 0x000076042b177816 */ /* 0x000fe20000000017 */
[----:B------:R4:W-:Y:S01]  /*26e20*/  STL [R1+0x3c4], R42 ;  /* 0x0003c42a01007387 */ /* 0x0009e20000100800 */
[----:B------:R-:W-:-:S02]  /*26e30*/  LOP3.LUT R21, R21, 0xff0000, RZ, 0xc0, !PT ;  /* 0x00ff000015157812 */ /* 0x000fc400078ec0ff */
[----:B------:R-:W-:Y:S01]  /*26e40*/  PRMT R0, R51, 0x7604, R0 ;  /* 0x0000760433007816 */ /* 0x000fe20000000000 */
[----:B---3--:R-:W-:Y:S01]  /*26e50*/  IMAD.IADD R31, R23, 0x1, R24 ;  /* 0x00000001171f7824 */ /* 0x008fe200078e0218 */
[----:B------:R-:W-:Y:S01]  /*26e60*/  LOP3.LUT R2, R2, 0xff0000, RZ, 0xc0, !PT ;  /* 0x00ff000002027812 */ /* 0x000fe200078ec0ff */
[----:B------:R-:W-:Y:S01]  /*26e70*/  IMAD.IADD R23, R3, 0x1, R21 ;  /* 0x0000000103177824 */ /* 0x000fe200078e0215 */
[----:B------:R-:W-:Y:S01]  /*26e80*/  LOP3.LUT R21, R162, 0xff, RZ, 0xc0, !PT ;  /* 0x000000ffa2157812 */ /* 0x000fe200078ec0ff */
[----:B0-----:R-:W-:Y:S01]  /*26e90*/  IMAD.U32 R32, R156, 0x10000, RZ ;  /* 0x000100009c207824 */ /* 0x001fe200078e00ff */
[----:B------:R-:W-:Y:S01]  /*26ea0*/  STL [R1+0x438], R185 ;  /* 0x000438b901007387 */ /* 0x000fe20000100800 */
[----:B----4-:R-:W-:Y:S01]  /*26eb0*/  IMAD.IADD R42, R0, 0x1, R2 ;  /* 0x00000001002a7824 */ /* 0x010fe200078e0202 */
[----:B------:R-:W-:Y:S01]  /*26ec0*/  LOP3.LUT R0, R154, 0xff, RZ, 0xc0, !PT ;  /* 0x000000ff9a007812 */ /* 0x000fe200078ec0ff */
[----:B------:R-:W-:Y:S01]  /*26ed0*/  IMAD.U32 R3, R168, 0x10000, RZ ;  /* 0x00010000a8037824 */ /* 0x000fe200078e00ff */
        /* <DEDUP_REMOVED lines=14> */
[----:B------:R-:W-:Y:S01]  /*26fc0*/  STL [R1+0x428], R177 ;  /* 0x000428b101007387 */ /* 0x000fe20000100800 */
[----:B------:R-:W-:Y:S01]  /*26fd0*/  LOP3.LUT R32, R32, 0xff0000, RZ, 0xc0, !PT ;  /* 0x00ff000020207812 */ /* 0x000fe200078ec0ff */
[----:B------:R-:W-:Y:S01]  /*26fe0*/  IMAD.IADD R24, R21, 0x1, R24 ;  /* 0x0000000115187824 */ /* 0x000fe200078e0218 */
[----:B------:R-:W-:Y:S01]  /*26ff0*/  PRMT R3, R184, 0x7604, R3 ;  /* 0x00007604b8037816 */ /* 0x000fe20000000003 */
[----:B0-----:R-:W-:Y:S01]  /*27000*/  IMAD.U32 R35, R177, 0x10000, RZ ;  /* 0x00010000b1237824 */ /* 0x001fe200078e00ff */
[----:B------:R-:W-:Y:S01]  /*27010*/  LOP3.LUT R21, R175, 0xff, RZ, 0xc0, !PT ;  /* 0x000000ffaf157812 */ /* 0x000fe200078ec0ff */
[----:B------:R0:W-:Y:S01]  /*27020*/  STL [R1+0x38c], R22 ;  /* 0x00038c1601007387 */ /* 0x0001e20000100800 */
[----:B------:R-:W-:Y:S01]  /*27030*/  LOP3.LUT R29, R29, 0xff0000, RZ, 0xc0, !PT ;  /* 0x00ff00001d1d7812 */ /* 0x000fe200078ec0ff */
[----:B------:R-:W-:Y:S01]  /*27040*/  IMAD.IADD R185, R3, 0x1, R32 ;  /* 0x0000000103b97824 */ /* 0x000fe200078e0220 */
[----:B------:R-:W-:Y:S01]  /*27050*/  LOP3.LUT R3, R199, 0xff, RZ, 0xc0, !PT ;  /* 0x000000ffc7037812 */ /* 0x000fe200078ec0ff */
[----:B------:R-:W-:Y:S01]  /*27060*/  IMAD.U32 R32, R201, 0x10000, RZ ;  /* 0x00010000c9207824 */ /* 0x000fe200078e00ff */
[----:B------:R-:W-:Y:S01]  /*27070*/  PRMT R21, R176, 0x7604, R21 ;  /* 0x00007604b0157816 */ /* 0x000fe20000000015 */
[----:B------:R-:W-:Y:S01]  /*27080*/  STL [R1+0x408], R168 ;  /* 0x000408a801007387 */ /* 0x000fe20000100800 */
[----:B------:R-:W-:-:S02]  /*27090*/  PRMT R3, R200, 0x7604, R3 ;  /* 0x00007604c8037816 */ /* 0x000fc40000000003 */
[----:B------:R-:W-:Y:S01]  /*270a0*/  LOP3.LUT R32, R32, 0xff0000, RZ, 0xc0, !PT ;  /* 0x00ff000020207812 */ /* 0x000fe200078ec0ff */
[----:B------:R-:W-:Y:S01]  /*270b0*/  STL [R1+0x410], R159 ;  /* 0x0004109f01007387 */ /* 0x000fe20000100800 */
[----:B0-----:R-:W-:Y:S02]  /*270c0*/  LOP3.LUT R22, R38, 0xff, RZ, 0xc0, !PT ;  /* 0x000000ff26167812 */ /* 0x001fe400078ec0ff */
[----:B------:R-:W-:Y:S01]  /*270d0*/  LOP3.LUT R35, R35, 0xff0000, RZ, 0xc0, !PT ;  /* 0x00ff000023237812 */ /* 0x000fe200078ec0ff */
[----:B------:R-:W-:Y:S01]  /*270e0*/  IMAD.IADD R176, R3, 0x1, R32 ;  /* 0x0000000103b07824 */ /* 0x000fe200078e0220 */
[----:B------:R-:W-:Y:S01]  /*270f0*/  LOP3.LUT R3, R215, 0xff, RZ, 0xc0, !PT ;  /* 0x000000ffd7037812 */ /* 0x000fe200078ec0ff */
[----:B------:R-:W-:Y:S01]  /*27100*/  IMAD.U32 R32, R217, 0x10000, RZ ;  /* 0x00010000d9207824 */ /* 0x000fe200078e00ff */
[----:B------:R-:W-:Y:S01]  /*27110*/  PRMT R22, R39, 0x7604, R22 ;  /* 0x0000760427167816 */ /* 0x000fe20000000016 */
[----:B------:R0:W-:Y:S01]  /*27120*/  STL [R1+0x3a0], R30 ;  /* 0x0003a01e01007387 */ /* 0x0001e20000100800 */
[----:B------:R-:W-:Y:S01]  /*27130*/  PRMT R3, R216, 0x7604, R3 ;  /* 0x00007604d8037816 */ /* 0x000fe20000000003 */
[----:B------:R-:W-:Y:S01]  /*27140*/  IMAD.IADD R21, R21, 0x1, R35 ;  /* 0x0000000115157824 */ /* 0x000fe200078e0223 */
[----:B------:R-:W-:Y:S01]  /*27150*/  LOP3.LUT R32, R32, 0xff0000, RZ, 0xc0, !PT ;  /* 0x00ff000020207812 */ /* 0x000fe200078ec0ff */
[----:B------:R-:W-:Y:S01]  /*27160*/  IMAD.IADD R22, R22, 0x1, R29 ;  /* 0x0000000116167824 */ /* 0x000fe200078e021d */
[----:B------:R-:W-:Y:S01]  /*27170*/  LOP3.LUT R29, R158, 0xff, RZ, 0xc0, !PT ;  /* 0x000000ff9e1d7812 */ /* 0x000fe200078ec0ff */
[----:B------:R-:W-:Y:S01]  /*27180*/  STL [R1+0x3f8], R160 ;  /* 0x0003f8a001007387 */ /* 0x000fe20000100800 */
[----:B------:R-:W-:-:S02]  /*27190*/  IMAD.U32 R35, R197, 0x10000, RZ ;  /* 0x00010000c5237824 */ /* 0x000fc400078e00ff */
[----:B------:R-:W-:Y:S01]  /*271a0*/  IMAD.IADD R177, R3, 0x1, R32 ;  /* 0x0000000103b17824 */ /* 0x000fe200078e0220 */
[----:B------:R-:W-:Y:S01]  /*271b0*/  LOP3.LUT R3, R231, 0xff, RZ, 0xc0, !PT ;  /* 0x000000ffe7037812 */ /* 0x000fe200078ec0ff */
[----:B------:R-:W-:Y:S01]  /*271c0*/  IMAD.U32 R32, R233, 0x10000, RZ ;  /* 0x00010000e9207824 */ /* 0x000fe200078e00ff */
[----:B------:R-:W-:Y:S01]  /*271d0*/  PRMT R29, R159, 0x7604, R29 ;  /* 0x000076049f1d7816 */ /* 0x000fe2000000001d */
[----:B0-----:R-:W-:Y:S01]  /*271e0*/  IMAD.U32 R30, R160, 0x10000, RZ ;  /* 0x00010000a01e7824 */ /* 0x001fe200078e00ff */
[----:B------:R-:W-:Y:S01]  /*271f0*/  PRMT R3, R232, 0x7604, R3 ;  /* 0x00007604e8037816 */ /* 0x000fe20000000003 */
[----:B------:R-:W-:Y:S01]  /*27200*/  STL [R1+0x3d8], R152 ;  /* 0x0003d89801007387 */ /* 0x000fe20000100800 */
[----:B------:R-:W-:Y:S02]  /*27210*/  LOP3.LUT R32, R32, 0xff0000, RZ, 0xc0, !PT ;  /* 0x00ff000020207812 */ /* 0x000fe400078ec0ff */
[----:B------:R-:W-:Y:S01]  /*27220*/  LOP3.LUT R30, R30, 0xff0000, RZ, 0xc0, !PT ;  /* 0x00ff00001e1e7812 */ /* 0x000fe200078ec0ff */
[----:B------:R-:W-:Y:S01]  /*27230*/  STL [R1+0x3e0], R43 ;  /* 0x0003e02b01007387 */ /* 0x000fe20000100800 */
[----:B------:R-:W-:Y:S01]  /*27240*/  LOP3.LUT R35, R35, 0xff0000, RZ, 0xc0, !PT ;  /* 0x00ff000023237812 */ /* 0x000fe200078ec0ff */
[----:B------:R-:W-:Y:S01]  /*27250*/  IMAD.IADD R168, R3, 0x1, R32 ;  /* 0x0000000103a87824 */ /* 0x000fe200078e0220 */
[----:B------:R-:W-:Y:S01]  /*27260*/  LOP3.LUT R3, R247, 0xff, RZ, 0xc0, !PT ;  /* 0x000000fff7037812 */ /* 0x000fe200078ec0ff */
[----:B------:R-:W-:Y:S01]  /*27270*/  IMAD.U32 R32, R249, 0x10000, RZ ;  /* 0x00010000f9207824 */ /* 0x000fe200078e00ff */
[----:B------:R0:W-:Y:S02]  /*27280*/  STL [R1+0x3c8], R44 ;  /* 0x0003c82c01007387 */ /* 0x0001e40000100800 */
[----:B------:R-:W-:-:S02]  /*27290*/  PRMT R3, R248, 0x7604, R3 ;  /* 0x00007604f8037816 */ /* 0x000fc40000000003 */
[----:B------:R-:W-:Y:S01]  /*272a0*/  LOP3.LUT R32, R32, 0xff0000, RZ, 0xc0, !PT ;  /* 0x00ff000020207812 */ /* 0x000fe200078ec0ff */
[----:B------:R3:W-:Y:S04]  /*272b0*/  STL [R1+0x3bc], R38 ;  /* 0x0003bc2601007387 */ /* 0x0007e80000100800 */
[----:B------:R-:W-:Y:S01]  /*272c0*/  IMAD.IADD R159, R3, 0x1, R32 ;  /* 0x00000001039f7824 */ /* 0x000fe200078e0220 */
[----:B------:R-:W-:Y:S01]  /*272d0*/  LOP3.LUT R3, R58, 0xff, RZ, 0xc0, !PT ;  /* 0x000000ff3a037812 */ /* 0x000fe200078ec0ff */
[----:B------:R-:W-:Y:S01]  /*272e0*/  IMAD.U32 R32, R142, 0x10000, RZ ;  /* 0x000100008e207824 */ /* 0x000fe200078e00ff */
[----:B------:R4:W-:Y:S01]  /*272f0*/  STL [R1+0x458], R193 ;  /* 0x000458c101007387 */ /* 0x0009e20000100800 */
[----:B0-----:R-:W-:Y:S01]  /*27300*/  IMAD.IADD R44, R29, 0x1, R30 ;  /* 0x000000011d2c7824 */ /* 0x001fe200078e021e */
[----:B------:R-:W-:Y:S01]  /*27310*/  PRMT R3, R134, 0x7604, R3 ;  /* 0x0000760486037816 */ /* 0x000fe20000000003 */
[----:B---3--:R-:W-:Y:S01]  /*27320*/  IMAD.U32 R38, R193, 0x10000, RZ ;  /* 0x00010000c1267824 */ /* 0x008fe200078e00ff */
[----:B------:R-:W-:Y:S01]  /*27330*/  LOP3.LUT R32, R32, 0xff0000, RZ, 0xc0, !PT ;  /* 0x00ff000020207812 */ /* 0x000fe200078ec0ff */
[----:B------:R0:W-:Y:S01]  /*27340*/  STL [R1+0x3a8], R34 ;  /* 0x0003a82201007387 */ /* 0x0001e20000100800 */
[----:B------:R-:W-:-:S02]  /*27350*/  LOP3.LUT R29, R179, 0xff, RZ, 0xc0, !PT ;  /* 0x000000ffb31d7812 */ /* 0x000fc400078ec0ff */
[----:B------:R-:W-:Y:S01]  /*27360*/  LOP3.LUT R30, R170, 0xff, RZ, 0xc0, !PT ;  /* 0x000000ffaa1e7812 */ /* 0x000fe200078ec0ff */
[----:B------:R-:W-:Y:S01]  /*27370*/  IMAD.IADD R160, R3, 0x1, R32 ;  /* 0x0000000103a07824 */ /* 0x000fe200078e0220 */
[----:B------:R-:W-:Y:S01]  /*27380*/  LOP3.LUT R3, R66, 0xff, RZ, 0xc0, !PT ;  /* 0x000000ff42037812 */ /* 0x000fe200078ec0ff */
[----:B------:R-:W-:Y:S01]  /*27390*/  IMAD.U32 R32, R138, 0x10000, RZ ;  /* 0x000100008a207824 */ /* 0x000fe200078e00ff */
[----:B------:R3:W-:Y:S01]  /*273a0*/  STL [R1+0x3ac], R36 ;  /* 0x0003ac2401007387 */ /* 0x0007e20000100800 */
[----:B----4-:R-:W-:Y:S01]  /*273b0*/  IMAD.MOV.U32 R193, RZ, RZ, R44 ;  /* 0x000000ffffc17224 */ /* 0x010fe200078e002c */
[----:B------:R-:W-:Y:S01]  /*273c0*/  PRMT R3, R130, 0x7604, R3 ;  /* 0x0000760482037816 */ /* 0x000fe20000000003 */
[----:B0-----:R-:W-:Y:S01]  /*273d0*/  IMAD.U32 R34, R181, 0x10000, RZ ;  /* 0x00010000b5227824 */ /* 0x001fe200078e00ff */
[----:B------:R-:W-:Y:S01]  /*273e0*/  LOP3.LUT R32, R32, 0xff0000, RZ, 0xc0, !PT ;  /* 0x00ff000020207812 */ /* 0x000fe200078ec0ff */
[----:B------:R0:W-:Y:S01]  /*273f0*/  STL [R1+0x444], R180 ;  /* 0x000444b401007387 */ /* 0x0001e20000100800 */
[----:B------:R-:W-:-:S02]  /*27400*/  PRMT R29, R180, 0x7604, R29 ;  /* 0x00007604b41d7816 */ /* 0x000fc4000000001d */
[----:B------:R-:W-:Y:S01]  /*27410*/  LOP3.LUT R34, R34, 0xff0000, RZ, 0xc0, !PT ;  /* 0x00ff000022227812 */ /* 0x000fe200078ec0ff */
[----:B------:R-:W-:Y:S01]  /*27420*/  IMAD.IADD R152, R3, 0x1, R32 ;  /* 0x0000000103987824 */ /* 0x000fe200078e0220 */
[----:B------:R-:W-:Y:S01]  /*27430*/  LOP3.LUT R3, R74, 0xff, RZ, 0xc0, !PT ;  /* 0x000000ff4a037812 */ /* 0x000fe200078ec0ff */
[----:B------:R-:W-:Y:S01]  /*27440*/  IMAD.U32 R32, R126, 0x10000, RZ ;  /* 0x000100007e207824 */ /* 0x000fe200078e00ff */
[----:B------:R-:W-:Y:S01]  /*27450*/  PRMT R30, R171, 0x7604, R30 ;  /* 0x00007604ab1e7816 */ /* 0x000fe2000000001e */
[----:B---3--:R-:W-:Y:S01]  /*27460*/  IMAD.U32 R36, R173, 0x10000, RZ ;  /* 0x00010000ad247824 */ /* 0x008fe200078e00ff */
[----:B------:R-:W-:Y:S01]  /*27470*/  PRMT R3, R117, 0x7604, R3 ;  /* 0x0000760475037816 */ /* 0x000fe20000000003 */
[----:B------:R-:W-:Y:S01]  /*27480*/  IMAD.IADD R29, R29, 0x1, R34 ;  /* 0x000000011d1d7824 */ /* 0x000fe200078e0222 */
[----:B------:R-:W-:Y:S01]  /*27490*/  LOP3.LUT R32, R32, 0xff0000, RZ, 0xc0, !PT ;  /* 0x00ff000020207812 */ /* 0x000fe200078ec0ff */
[----:B------:R3:W-:Y:S01]  /*274a0*/  STL [R1+0x3c0], R40 ;  /* 0x0003c02801007387 */ /* 0x0007e20000100800 */
[----:B------:R-:W-:-:S02]  /*274b0*/  LOP3.LUT R36, R36, 0xff0000, RZ, 0xc0, !PT ;  /* 0x00ff000024247812 */ /* 0x000fc400078ec0ff */
[----:B------:R-:W-:Y:S01]  /*274c0*/  LOP3.LUT R34, R195, 0xff, RZ, 0xc0, !PT ;  /* 0x000000ffc3227812 */ /* 0x000fe200078ec0ff */
[----:B------:R-:W-:Y:S01]  /*274d0*/  IMAD.IADD R43, R3, 0x1, R32 ;  /* 0x00000001032b7824 */ /* 0x000fe200078e0220 */
[----:B------:R-:W-:Y:S01]  /*274e0*/  LOP3.LUT R3, R82, 0xff, RZ, 0xc0, !PT ;  /* 0x000000ff52037812 */ /* 0x000fe200078ec0ff */
[----:B------:R-:W-:Y:S01]  /*274f0*/  IMAD.U32 R32, R122, 0x10000, RZ ;  /* 0x000100007a207824 */ /* 0x000fe200078e00ff */
[----:B------:R-:W-:Y:S01]  /*27500*/  PRMT R34, R196, 0x7604, R34 ;  /* 0x00007604c4227816 */ /* 0x000fe20000000022 */
[----:B------:R-:W-:Y:S01]  /*27510*/  IMAD.IADD R30, R30, 0x1, R36 ;  /* 0x000000011e1e7824 */ /* 0x000fe200078e0224 */
        /* <DEDUP_REMOVED lines=8> */
[----:B------:R-:W-:Y:S01]  /*275a0*/  PRMT R36, R192, 0x7604, R36 ;  /* 0x00007604c0247816 */ /* 0x000fe20000000024 */
[----:B------:R-:W2:Y:S01]  /*275b0*/  LDL R3, [R1+0x224] ;  /* 0x0002240001037983 */ /* 0x000ea20000100800 */
[----:B---3--:R-:W-:Y:S01]  /*275c0*/  IMAD.U32 R40, R189, 0x10000, RZ ;  /* 0x00010000bd287824 */ /* 0x008fe200078e00ff */
[----:B------:R-:W-:-:S02]  /*275d0*/  LOP3.LUT R34, R211, 0xff, RZ, 0xc0, !PT ;  /* 0x000000ffd3227812 */ /* 0x000fc400078ec0ff */
[----:B----4-:R-:W-:Y:S01]  /*275e0*/  LOP3.LUT R39, R187, 0xff, RZ, 0xc0, !PT ;  /* 0x000000ffbb277812 */ /* 0x010fe200078ec0ff */
[----:B------:R0:W-:Y:S01]  /*275f0*/  STL [R1+0x434], R183 ;  /* 0x000434b701007387 */ /* 0x0001e20000100800 */
[----:B------:R-:W-:Y:S02]  /*27600*/  PRMT R34, R212, 0x7604, R34 ;  /* 0x00007604d4227816 */ /* 0x000fe40000000022 */
[----:B------:R-:W-:Y:S01]  /*27610*/  LOP3.LUT R35, R35, 0xff0000, RZ, 0xc0, !PT ;  /* 0x00ff000023237812 */ /* 0x000fe200078ec0ff */
[----:B------:R3:W-:Y:S01]  /*27620*/  STL [R1+0x42c], R179 ;  /* 0x00042cb301007387 */ /* 0x0007e20000100800 */
[----:B------:R-:W-:Y:S02]  /*27630*/  PRMT R39, R188, 0x7604, R39 ;  /* 0x00007604bc277816 */ /* 0x000fe40000000027 */
[----:B------:R-:W-:Y:S01]  /*27640*/  LOP3.LUT R40, R40, 0xff0000, RZ, 0xc0, !PT ;  /* 0x00ff000028287812 */ /* 0x000fe200078ec0ff */
[----:B------:R4:W-:Y:S01]  /*27650*/  STL [R1+0x448], R184 ;  /* 0x000448b801007387 */ /* 0x0009e20000100800 */
[----:B0-----:R-:W-:Y:S01]  /*27660*/  IMAD.IADD R183, R36, 0x1, R38 ;  /* 0x0000000124b77824 */ /* 0x001fe200078e0226 */
[----:B------:R-:W-:Y:S01]  /*27670*/  LOP3.LUT R36, R207, 0xff, RZ, 0xc0, !PT ;  /* 0x000000ffcf247812 */ /* 0x000fe200078ec0ff */
[----:B------:R-:W-:Y:S01]  /*27680*/  IMAD.U32 R38, R209, 0x10000, RZ ;  /* 0x00010000d1267824 */ /* 0x000fe200078e00ff */
[----:B------:R0:W-:Y:S01]  /*27690*/  STL [R1+0x430], R181 ;  /* 0x000430b501007387 */ /* 0x0001e20000100800 */
[----:B---3--:R-:W-:Y:S01]  /*276a0*/  IMAD.IADD R179, R34, 0x1, R35 ;  /* 0x0000000122b37824 */ /* 0x008fe200078e0223 */
[----:B------:R-:W-:Y:S01]  /*276b0*/  PRMT R36, R208, 0x7604, R36 ;  /* 0x00007604d0247816 */ /* 0x000fe20000000024 */
[----:B------:R-:W-:Y:S01]  /*276c0*/  IMAD.U32 R35, R229, 0x10000, RZ ;  /* 0x00010000e5237824 */ /* 0x000fe200078e00ff */
[----:B------:R-:W-:Y:S01]  /*276d0*/  LOP3.LUT R38, R38, 0xff0000, RZ, 0xc0, !PT ;  /* 0x00ff000026267812 */ /* 0x000fe200078ec0ff */
[----:B----4-:R-:W-:Y:S01]  /*276e0*/  IMAD.IADD R184, R39, 0x1, R40 ;  /* 0x0000000127b87824 */ /* 0x010fe200078e0228 */
[----:B------:R-:W-:Y:S01]  /*276f0*/  LOP3.LUT R34, R227, 0xff, RZ, 0xc0, !PT ;  /* 0x000000ffe3227812 */ /* 0x000fe200078ec0ff */
[----:B------:R-:W-:Y:S01]  /*27700*/  IMAD.U32 R40, R205, 0x10000, RZ ;  /* 0x00010000cd287824 */ /* 0x000fe200078e00ff */
[----:B------:R-:W-:Y:S01]  /*27710*/  LOP3.LUT R39, R203, 0xff, RZ, 0xc0, !PT ;  /* 0x000000ffcb277812 */ /* 0x000fe200078ec0ff */
[----:B------:R3:W-:Y:S01]  /*27720*/  STL [R1+0x41c], R170 ;  /* 0x00041caa01007387 */ /* 0x0007e20000100800 */
[----:B0-----:R-:W-:Y:S01]  /*27730*/  IMAD.IADD R181, R36, 0x1, R38 ;  /* 0x0000000124b57824 */ /* 0x001fe200078e0226 */
[----:B------:R-:W-:Y:S01]  /*27740*/  PRMT R34, R228, 0x7604, R34 ;  /* 0x00007604e4227816 */ /* 0x000fe20000000022 */
[----:B------:R-:W-:Y:S01]  /*27750*/  IMAD.U32 R38, R225, 0x10000, RZ ;  /* 0x00010000e1267824 */ /* 0x000fe200078e00ff */
[----:B------:R-:W-:Y:S01]  /*27760*/  LOP3.LUT R35, R35, 0xff0000, RZ, 0xc0, !PT ;  /* 0x00ff000023237812 */ /* 0x000fe200078ec0ff */
[----:B------:R0:W-:Y:S01]  /*27770*/  STL [R1+0x43c], R171 ;  /* 0x00043cab01007387 */ /* 0x0001e20000100800 */
[----:B------:R-:W-:-:S02]  /*27780*/  PRMT R39, R204, 0x7604, R39 ;  /* 0x00007604cc277816 */ /* 0x000fc40000000027 */
[----:B------:R-:W-:Y:S01]  /*27790*/  LOP3.LUT R40, R40, 0xff0000, RZ, 0xc0, !PT ;  /* 0x00ff000028287812 */ /* 0x000fe200078ec0ff */
[----:B------:R4:W-:Y:S01]  /*277a0*/  STL [R1+0x420], R173 ;  /* 0x000420ad01007387 */ /* 0x0009e20000100800 */
[----:B------:R-:W-:Y:S01]  /*277b0*/  LOP3.LUT R36, R223, 0xff, RZ, 0xc0, !PT ;  /* 0x000000ffdf247812 */ /* 0x000fe200078ec0ff */
[----:B---3--:R-:W-:Y:S01]  /*277c0*/  IMAD.IADD R170, R34, 0x1, R35 ;  /* 0x0000000122aa7824 */ /* 0x008fe200078e0223 */
[----:B------:R-:W-:Y:S01]  /*277d0*/  LOP3.LUT R38, R38, 0xff0000, RZ, 0xc0, !PT ;  /* 0x00ff000026267812 */ /* 0x000fe200078ec0ff */
[----:B------:R-:W-:Y:S01]  /*277e0*/  IMAD.U32 R35, R245, 0x10000, RZ ;  /* 0x00010000f5237824 */ /* 0x000fe200078e00ff */
[----:B------:R-:W-:Y:S01]  /*277f0*/  PRMT R36, R224, 0x7604, R36 ;  /* 0x00007604e0247816 */ /* 0x000fe20000000024 */
[----:B0-----:R-:W-:Y:S01]  /*27800*/  IMAD.IADD R171, R39, 0x1, R40 ;  /* 0x0000000127ab7824 */ /* 0x001fe200078e0228 */
[----:B------:R-:W-:Y:S01]  /*27810*/  LOP3.LUT R34, R243, 0xff, RZ, 0xc0, !PT ;  /* 0x000000fff3227812 */ /* 0x000fe200078ec0ff */
[----:B------:R-:W-:Y:S01]  /*27820*/  IMAD.U32 R40, R221, 0x10000, RZ ;  /* 0x00010000dd287824 */ /* 0x000fe200078e00ff */
[----:B------:R-:W-:Y:S01]  /*27830*/  LOP3.LUT R39, R219, 0xff, RZ, 0xc0, !PT ;  /* 0x000000ffdb277812 */ /* 0x000fe200078ec0ff */
[----:B----4-:R-:W-:Y:S01]  /*27840*/  IMAD.IADD R173, R36, 0x1, R38 ;  /* 0x0000000124ad7824 */ /* 0x010fe200078e0226 */
[----:B------:R-:W-:Y:S01]  /*27850*/  PRMT R34, R244, 0x7604, R34 ;  /* 0x00007604f4227816 */ /* 0x000fe20000000022 */
[----:B------:R-:W-:Y:S01]  /*27860*/  IMAD.U32 R38, R241, 0x10000, RZ ;  /* 0x00010000f1267824 */ /* 0x000fe200078e00ff */
[----:B------:R-:W-:Y:S01]  /*27870*/  LOP3.LUT R35, R35, 0xff0000, RZ, 0xc0, !PT ;  /* 0x00ff000023237812 */ /* 0x000fe200078ec0ff */
[----:B------:R0:W-:Y:S01]  /*27880*/  STL [R1+0x414], R163 ;  /* 0x000414a301007387 */ /* 0x0001e20000100800 */
[----:B------:R-:W-:-:S02]  /*27890*/  PRMT R39, R220, 0x7604, R39 ;  /* 0x00007604dc277816 */ /* 0x000fc40000000027 */
[----:B------:R-:W-:Y:S01]  /*278a0*/  LOP3.LUT R40, R40, 0xff0000, RZ, 0xc0, !PT ;  /* 0x00ff000028287812 */ /* 0x000fe200078ec0ff */
[----:B------:R3:W-:Y:S01]  /*278b0*/  STL [R1+0x424], R175 ;  /* 0x000424af01007387 */ /* 0x0007e20000100800 */
[----:B------:R-:W-:Y:S02]  /*278c0*/  LOP3.LUT R36, R239, 0xff, RZ, 0xc0, !PT ;  /* 0x000000ffef247812 */ /* 0x000fe400078ec0ff */
[----:B------:R-:W-:Y:S01]  /*278d0*/  LOP3.LUT R38, R38, 0xff0000, RZ, 0xc0, !PT ;  /* 0x00ff000026267812 */ /* 0x000fe200078ec0ff */
[----:B------:R4:W-:Y:S01]  /*278e0*/  STL [R1+0x404], R166 ;  /* 0x000404a601007387 */ /* 0x0009e20000100800 */
[----:B------:R-:W-:Y:S01]  /*278f0*/  PRMT R36, R240, 0x7604, R36 ;  /* 0x00007604f0247816 */ /* 0x000fe20000000024 */
[----:B0-----:R-:W-:Y:S01]  /*27900*/  IMAD.IADD R163, R34, 0x1, R35 ;  /* 0x0000000122a37824 */ /* 0x001fe200078e0223 */
[----:B------:R-:W-:Y:S01]  /*27910*/  LOP3.LUT R34, R133, 0xff, RZ, 0xc0, !PT ;  /* 0x000000ff85227812 */ /* 0x000fe200078ec0ff */
[----:B------:R-:W-:Y:S01]  /*27920*/  IMAD.U32 R35, R141, 0x10000, RZ ;  /* 0x000100008d237824 */ /* 0x000fe200078e00ff */
[----:B------:R0:W-:Y:S01]  /*27930*/  STL [R1+0x3fc], R162 ;  /* 0x0003fca201007387 */ /* 0x0001e20000100800 */
[----:B---3--:R-:W-:Y:S01]  /*27940*/  IMAD.IADD R175, R39, 0x1, R40 ;  /* 0x0000000127af7824 */ /* 0x008fe200078e0228 */
[----:B------:R-:W-:Y:S01]  /*27950*/  LOP3.LUT R39, R235, 0xff, RZ, 0xc0, !PT ;  /* 0x000000ffeb277812 */ /* 0x000fe200078ec0ff */
[----:B------:R-:W-:Y:S01]  /*27960*/  IMAD.U32 R40, R237, 0x10000, RZ ;  /* 0x00010000ed287824 */ /* 0x000fe200078e00ff */
[----:B------:R-:W-:Y:S01]  /*27970*/  PRMT R34, R56, 0x7604, R34 ;  /* 0x0000760438227816 */ /* 0x000fe20000000022 */
[----:B----4-:R-:W-:Y:S01]  /*27980*/  IMAD.IADD R166, R36, 0x1, R38 ;  /* 0x0000000124a67824 */ /* 0x010fe200078e0226 */
        /* <DEDUP_REMOVED lines=12> */
[----:B---3--:R-:W-:Y:S01]  /*27a50*/  IMAD.IADD R167, R39, 0x1, R40 ;  /* 0x0000000127a77824 */ /* 0x008fe200078e0228 */
[----:B------:R-:W-:Y:S01]  /*27a60*/  LOP3.LUT R39, R54, 0xff, RZ, 0xc0, !PT ;  /* 0x000000ff36277812 */ /* 0x000fe200078ec0ff */
[----:B------:R-:W-:Y:S01]  /*27a70*/  IMAD.U32 R40, R143, 0x10000, RZ ;  /* 0x000100008f287824 */ /* 0x000fe200078e00ff */
[----:B------:R-:W-:Y:S01]  /*27a80*/  PRMT R34, R64, 0x7604, R34 ;  /* 0x0000760440227816 */ /* 0x000fe20000000022 */
[----:B------:R3:W-:Y:S01]  /*27a90*/  STL [R1+0x3ec], R154 ;  /* 0x0003ec9a01007387 */ /* 0x0007e20000100800 */
[----:B------:R-:W-:Y:S01]  /*27aa0*/  LOP3.LUT R35, R35, 0xff0000, RZ, 0xc0, !PT ;  /* 0x00ff000023237812 */ /* 0x000fe200078ec0ff */
[----:B0-----:R-:W-:Y:S01]  /*27ab0*/  IMAD.IADD R164, R36, 0x1, R38 ;  /* 0x0000000124a47824 */ /* 0x001fe200078e0226 */
[----:B------:R-:W-:Y:S01]  /*27ac0*/  PRMT R39, R135, 0x7604, R39 ;  /* 0x0000760487277816 */ /* 0x000fe20000000027 */
[----:B------:R-:W-:Y:S01]  /*27ad0*/  IMAD.U32 R38, R140, 0x10000, RZ ;  /* 0x000100008c267824 */ /* 0x000fe200078e00ff */
[----:B------:R-:W-:Y:S01]  /*27ae0*/  LOP3.LUT R40, R40, 0xff0000, RZ, 0xc0, !PT ;  /* 0x00ff000028287812 */ /* 0x000fe200078ec0ff */
[----:B------:R0:W-:Y:S01]  /*27af0*/  STL [R1+0x40c], R155 ;  /* 0x00040c9b01007387 */ /* 0x0001e20000100800 */
[----:B------:R-:W-:-:S02]  /*27b00*/  LOP3.LUT R36, R62, 0xff, RZ, 0xc0, !PT ;  /* 0x000000ff3e247812 */ /* 0x000fc400078ec0ff */
[----:B------:R-:W-:Y:S01]  /*27b10*/  LOP3.LUT R38, R38, 0xff0000, RZ, 0xc0, !PT ;  /* 0x00ff000026267812 */ /* 0x000fe200078ec0ff */
[----:B---3--:R-:W-:Y:S01]  /*27b20*/  IMAD.IADD R154, R34, 0x1, R35 ;  /* 0x00000001229a7824 */ /* 0x008fe200078e0223 */
[----:B------:R-:W-:Y:S01]  /*27b30*/  PRMT R36, R132, 0x7604, R36 ;  /* 0x0000760484247816 */ /* 0x000fe20000000024 */
[----:B------:R-:W-:Y:S01]  /*27b40*/  IMAD.U32 R35, R125, 0x10000, RZ ;  /* 0x000100007d237824 */ /* 0x000fe200078e00ff */
[----:B------:R-:W-:Y:S01]  /*27b50*/  LOP3.LUT R34, R116, 0xff, RZ, 0xc0, !PT ;  /* 0x000000ff74227812 */ /* 0x000fe200078ec0ff */
        /* <DEDUP_REMOVED lines=10> */
[----:B------:R-:W-:Y:S01]  /*27c00*/  IMAD.U32 R38, R136, 0x10000, RZ ;  /* 0x0001000088267824 */ /* 0x000fe200078e00ff */
[----:B------:R-:W-:Y:S01]  /*27c10*/  LOP3.LUT R36, R70, 0xff, RZ, 0xc0, !PT ;  /* 0x000000ff46247812 */ /* 0x000fe200078ec0ff */
[----:B------:R3:W-:Y:S01]  /*27c20*/  STL [R1+0x3f4], R158 ;  /* 0x0003f49e01007387 */ /* 0x0007e20000100800 */
[----:B0-----:R-:W-:Y:S02]  /*27c30*/  IMAD.IADD R47, R34, 0x1, R35 ;  /* 0x00000001222f7824 */ /* 0x001fe400078e0223 */
[----:B------:R-:W-:Y:S01]  /*27c40*/  PRMT R36, R128, 0x7604, R36 ;  /* 0x0000760480247816 */ /* 0x000fe20000000024 */
[----:B------:R-:W-:Y:S01]  /*27c50*/  IMAD.U32 R35, R121, 0x10000, RZ ;  /* 0x0001000079237824 */ /* 0x000fe200078e00ff */
[----:B------:R-:W-:Y:S01]  /*27c60*/  LOP3.LUT R38, R38, 0xff0000, RZ, 0xc0, !PT ;  /* 0x00ff000026267812 */ /* 0x000fe200078ec0ff */
[----:B------:R0:W-:Y:S01]  /*27c70*/  STL [R1+0x3d4], R50 ;  /* 0x0003d43201007387 */ /* 0x0001e20000100800 */
[----:B------:R-:W-:-:S02]  /*27c80*/  LOP3.LUT R34, R112, 0xff, RZ, 0xc0, !PT ;  /* 0x000000ff70227812 */ /* 0x000fc400078ec0ff */
[----:B------:R-:W-:Y:S01]  /*27c90*/  LOP3.LUT R35, R35, 0xff0000, RZ, 0xc0, !PT ;  /* 0x00ff000023237812 */ /* 0x000fe200078ec0ff */
[----:B---3--:R-:W-:Y:S01]  /*27ca0*/  IMAD.IADD R158, R39, 0x1, R40 ;  /* 0x00000001279e7824 */ /* 0x008fe200078e0228 */
[----:B------:R-:W-:Y:S01]  /*27cb0*/  LOP3.LUT R39, R109, 0xff, RZ, 0xc0, !PT ;  /* 0x000000ff6d277812 */ /* 0x000fe200078ec0ff */
[----:B------:R-:W-:Y:S01]  /*27cc0*/  IMAD.U32 R40, R127, 0x10000, RZ ;  /* 0x000100007f287824 */ /* 0x000fe200078e00ff */
[----:B------:R-:W-:Y:S01]  /*27cd0*/  PRMT R34, R80, 0x7604, R34 ;  /* 0x0000760450227816 */ /* 0x000fe20000000022 */
[----:B------:R3:W-:Y:S01]  /*27ce0*/  STL [R1+0x3cc], R46 ;  /* 0x0003cc2e01007387 */ /* 0x0007e20000100800 */
[----:B------:R-:W-:Y:S01]  /*27cf0*/  PRMT R39, R68, 0x7604, R39 ;  /* 0x0000760444277816 */ /* 0x000fe20000000027 */
[----:B0-----:R-:W-:Y:S01]  /*27d00*/  IMAD.IADD R50, R36, 0x1, R38 ;  /* 0x0000000124327824 */ /* 0x001fe200078e0226 */
[----:B------:R-:W-:Y:S01]  /*27d10*/  LOP3.LUT R40, R40, 0xff0000, RZ, 0xc0, !PT ;  /* 0x00ff000028287812 */ /* 0x000fe200078ec0ff */
[----:B------:R-:W-:Y:S01]  /*27d20*/  IMAD.U32 R38, R124, 0x10000, RZ ;  /* 0x000100007c267824 */ /* 0x000fe200078e00ff */
[----:B------:R-:W-:Y:S01]  /*27d30*/  LOP3.LUT R36, R78, 0xff, RZ, 0xc0, !PT ;  /* 0x000000ff4e247812 */ /* 0x000fe200078ec0ff */
[----:B------:R0:W-:Y:S03]  /*27d40*/  STL [R1+0x3e8], R51 ;  /* 0x0003e83301007387 */ /* 0x0001e60000100800 */
[----:B------:R-:W-:Y:S01]  /*27d50*/  PRMT R36, R115, 0x7604, R36 ;  /* 0x0000760473247816 */ /* 0x000fe20000000024 */
[----:B---3--:R-:W-:Y:S01]  /*27d60*/  IMAD.IADD R46, R34, 0x1, R35 ;  /* 0x00000001222e7824 */ /* 0x008fe200078e0223 */
[----:B------:R-:W-:Y:S01]  /*27d70*/  LOP3.LUT R38, R38, 0xff0000, RZ, 0xc0, !PT ;  /* 0x00ff000026267812 */ /* 0x000fe200078ec0ff */
[----:B------:R-:W3:Y:S01]  /*27d80*/  LDL R35, [R1+0x220] ;  /* 0x0002200001237983 */ /* 0x000ee20000100800 */
[----:B0-----:R-:W-:Y:S01]  /*27d90*/  IMAD.IADD R51, R39, 0x1, R40 ;  /* 0x0000000127337824 */ /* 0x001fe200078e0228 */
[----:B------:R-:W-:Y:S01]  /*27da0*/  LOP3.LUT R39, R114, 0xff, RZ, 0xc0, !PT ;  /* 0x000000ff72277812 */ /* 0x000fe200078ec0ff */
[----:B------:R-:W-:Y:S01]  /*27db0*/  IMAD.U32 R40, R123, 0x10000, RZ ;  /* 0x000100007b287824 */ /* 0x000fe200078e00ff */
[----:B------:R0:W-:Y:S01]  /*27dc0*/  STL [R1+0x3d0], R48 ;  /* 0x0003d03001007387 */ /* 0x0001e20000100800 */
[----:B------:R-:W-:Y:S01]  /*27dd0*/  IMAD.U32 R34, R118, 0x10000, RZ ;  /* 0x0001000076227824 */ /* 0x000fe200078e00ff */
[----:B------:R-:W-:-:S02]  /*27de0*/  PRMT R39, R76, 0x7604, R39 ;  /* 0x000076044c277816 */ /* 0x000fc40000000027 */
[----:B------:R4:W-:Y:S01]  /*27df0*/  STL [R1+0x454], R191 ;  /* 0x000454bf01007387 */ /* 0x0009e20000100800 */
[----:B------:R-:W-:Y:S02]  /*27e00*/  LOP3.LUT R40, R40, 0xff0000, RZ, 0xc0, !PT ;  /* 0x00ff000028287812 */ /* 0x000fe400078ec0ff */
[----:B------:R-:W-:Y:S01]  /*27e10*/  LOP3.LUT R32, R90, 0xff, RZ, 0xc0, !PT ;  /* 0x000000ff5a207812 */ /* 0x000fe200078ec0ff */
[----:B------:R1:W-:Y:S01]  /*27e20*/  STL [R1+0x44c], R187 ;  /* 0x00044cbb01007387 */ /* 0x0003e20000100800 */
[----:B0-----:R-:W-:Y:S01]  /*27e30*/  IMAD.IADD R48, R36, 0x1, R38 ;  /* 0x0000000124307824 */ /* 0x001fe200078e0226 */
[----:B------:R-:W-:Y:S01]  /*27e40*/  LOP3.LUT R36, R94, 0xff, RZ, 0xc0, !PT ;  /* 0x000000ff5e247812 */ /* 0x000fe200078ec0ff */
[----:B------:R-:W-:Y:S01]  /*27e50*/  IMAD.U32 R38, R107, 0x10000, RZ ;  /* 0x000100006b267824 */ /* 0x000fe200078e00ff */
[----:B------:R0:W-:Y:S01]  /*27e60*/  STL [R1+0x460], R197 ;  /* 0x000460c501007387 */ /* 0x0001e20000100800 */
[----:B----4-:R-:W-:Y:S01]  /*27e70*/  IMAD.MOV.U32 R191, RZ, RZ, R31 ;  /* 0x000000ffffbf7224 */ /* 0x010fe200078e001f */
[----:B------:R-:W-:Y:S01]  /*27e80*/  LOP3.LUT R34, R34, 0xff0000, RZ, 0xc0, !PT ;  /* 0x00ff000022227812 */ /* 0x000fe200078ec0ff */
[----:B------:R-:W-:Y:S01]  /*27e90*/  IMAD.IADD R39, R39, 0x1, R40 ;  /* 0x0000000127277824 */ /* 0x000fe200078e0228 */
[----:B------:R-:W4:Y:S01]  /*27ea0*/  LDL R31, [R1+0x228] ;  /* 0x00022800011f7983 */ /* 0x000f220000100800 */
[----:B------:R-:W-:Y:S01]  /*27eb0*/  PRMT R36, R88, 0x7604, R36 ;  /* 0x0000760458247816 */ /* 0x000fe20000000024 */
[----:B-1----:R-:W-:Y:S01]  /*27ec0*/  IMAD.U32 R187, R120, 0x10000, RZ ;  /* 0x0001000078bb7824 */ /* 0x002fe200078e00ff */
[----:B------:R-:W-:Y:S01]  /*27ed0*/  LOP3.LUT R38, R38, 0xff0000, RZ, 0xc0, !PT ;  /* 0x00ff000026267812 */ /* 0x000fe200078ec0ff */
[----:B------:R1:W-:Y:S01]  /*27ee0*/  STL [R1+0x450], R189 ;  /* 0x000450bd01007387 */ /* 0x0003e20000100800 */
[----:B------:R-:W-:Y:S01]  /*27ef0*/  PRMT R32, R108, 0x7604, R32 ;  /* 0x000076046c207816 */ /* 0x000fe20000000020 */
[----:B0-----:R-:W-:Y:S01]  /*27f00*/  IMAD.MOV.U32 R197, RZ, RZ, R23 ;  /* 0x000000ffffc57224 */ /* 0x001fe200078e0017 */
[----:B------:R-:W-:Y:S01]  /*27f10*/  LOP3.LUT R40, R86, 0xff, RZ, 0xc0, !PT ;  /* 0x000000ff56287812 */ /* 0x000fe200078ec0ff */
[----:B------:R-:W4:Y:S01]  /*27f20*/  LDL R23, [R1+0x22c] ;  /* 0x00022c0001177983 */ /* 0x000f220000100800 */
[----:B------:R-:W-:Y:S01]  /*27f30*/  IMAD.IADD R38, R36, 0x1, R38 ;  /* 0x0000000124267824 */ /* 0x000fe200078e0226 */
[----:B------:R-:W-:Y:S01]  /*27f40*/  LOP3.LUT R187, R187, 0xff0000, RZ, 0xc0, !PT ;  /* 0x00ff0000bbbb7812 */ /* 0x000fe200078ec0ff */
[----:B------:R-:W-:Y:S01]  /*27f50*/  IMAD.IADD R36, R32, 0x1, R34 ;  /* 0x0000000120247824 */ /* 0x000fe200078e0222 */
[----:B------:R-:W-:Y:S01]  /*27f60*/  PRMT R40, R111, 0x7604, R40 ;  /* 0x000076046f287816 */ /* 0x000fe20000000028 */
[----:B------:R-:W4:Y:S01]  /*27f70*/  LDL R32, [R1+0x230] ;  /* 0x0002300001207983 */ /* 0x000f220000100800 */
[----:B-1----:R-:W-:-:S03]  /*27f80*/  IMAD.MOV.U32 R189, RZ, RZ, R42 ;  /* 0x000000ffffbd7224 */ /* 0x002fc600078e002a */
[----:B------:R0:W-:Y:S01]  /*27f90*/  STL [R1+0x45c], R195 ;  /* 0x00045cc301007387 */ /* 0x0001e20000100800 */
[----:B------:R-:W-:Y:S01]  /*27fa0*/  IMAD.IADD R40, R40, 0x1, R187 ;  /* 0x0000000128287824 */ /* 0x000fe200078e02bb */
[----:B------:R-:W-:Y:S01]  /*27fb0*/  LOP3.LUT R34, R93, 0xff, RZ, 0xc0, !PT ;  /* 0x000000ff5d227812 */ /* 0x000fe200078ec0ff */
[----:B------:R-:W-:Y:S01]  /*27fc0*/  IMAD.MOV.U32 R187, RZ, RZ, R30 ;  /* 0x000000ffffbb7224 */ /* 0x000fe200078e001e */
[----:B------:R1:W-:Y:S04]  /*27fd0*/  STL [R1+0x46c], R188 ;  /* 0x00046cbc01007387 */ /* 0x0003e80000100800 */
[----:B------:R-:W4:Y:S01]  /*27fe0*/  LDL R30, [R1+0x234] ;  /* 0x00023400011e7983 */ /* 0x000f220000100800 */
[----:B0-----:R-:W-:Y:S02]  /*27ff0*/  IMAD.MOV.U32 R195, RZ, RZ, R189 ;  /* 0x000000ffffc37224 */ /* 0x001fe400078e00bd */
[----:B------:R-:W-:Y:S01]  /*28000*/  IMAD.MOV.U32 R189, RZ, RZ, R24 ;  /* 0x000000ffffbd7224 */ /* 0x000fe200078e0018 */
[----:B------:R0:W-:Y:S01]  /*28010*/  STL [R1+0x470], R192 ;  /* 0x000470c001007387 */ /* 0x0001e20000100800 */
[----:B------:R-:W-:-:S03]  /*28020*/  IMAD.U32 R24, R106, 0x10000, RZ ;  /* 0x000100006a187824 */ /* 0x000fc600078e00ff */
        /* <DEDUP_REMOVED lines=11> */
[----:B--2---:R-:W-:-:S02]  /*280e0*/  PRMT R3, R3, 0x7604, R34 ;  /* 0x0000760403037816 */ /* 0x004fc40000000022 */
[----:B------:R-:W-:Y:S02]  /*280f0*/  LOP3.LUT R34, R24, 0xff0000, RZ, 0xc0, !PT ;  /* 0x00ff000018227812 */ /* 0x000fe400078ec0ff */
[----:B------:R-:W2:Y:S03]  /*28100*/  LDL R24, [R1+0x238] ;  /* 0x0002380001187983 */ /* 0x000ea60000100800 */
[----:B------:R-:W-:Y:S02]  /*28110*/  IMAD.IADD R34, R3, 0x1, R34 ;  /* 0x0000000103227824 */ /* 0x000fe400078e0222 */
[----:B------:R-:W2:Y:S01]  /*28120*/  LDL R3, [R1+0x23c] ;  /* 0x00023c0001037983 */ /* 0x000ea20000100800 */
[----:B-1----:R-:W-:Y:S01]  /*28130*/  IMAD.U32 R188, R119, 0x10000, RZ ;  /* 0x0001000077bc7824 */ /* 0x002fe200078e00ff */
[----:B------:R-:W-:-:S04]  /*28140*/  LOP3.LUT R42, R110, 0xff, RZ, 0xc0, !PT ;  /* 0x000000ff6e2a7812 */ /* 0x000fc800078ec0ff */
[----:B------:R-:W-:Y:S02]  /*28150*/  PRMT R42, R84, 0x7604, R42 ;  /* 0x00007604542a7816 */ /* 0x000fe4000000002a */
[----:B------:R-:W-:Y:S02]  /*28160*/  LOP3.LUT R188, R188, 0xff0000, RZ, 0xc0, !PT ;  /* 0x00ff0000bcbc7812 */ /* 0x000fe400078ec0ff */
[----:B0-----:R-:W-:-:S03]  /*28170*/  LOP3.LUT R192, R98, 0xff, RZ, 0xc0, !PT ;  /* 0x000000ff62c07812 */ /* 0x001fc600078ec0ff */
[----:B------:R-:W-:Y:S02]  /*28180*/  IMAD.IADD R42, R42, 0x1, R188 ;  /* 0x000000012a2a7824 */ /* 0x000fe400078e02bc */
[----:B------:R-:W-:-:S05]  /*28190*/  IMAD.U32 R188, R105, 0x10000, RZ ;  /* 0x0001000069bc7824 */ /* 0x000fca00078e00ff */
[----:B------:R-:W-:Y:S01]  /*281a0*/  LOP3.LUT R196, R188, 0xff0000, RZ, 0xc0, !PT ;  /* 0x00ff0000bcc47812 */ /* 0x000fe200078ec0ff */
[----:B------:R-:W-:Y:S02]  /*281b0*/  IMAD.U32 R188, R103, 0x10000, RZ ;  /* 0x0001000067bc7824 */ /* 0x000fe400078e00ff */
[----:B------:R-:W-:Y:S01]  /*281c0*/  IMAD.MOV.U32 R201, RZ, RZ, R22 ;  /* 0x000000ffffc97224 */ /* 0x000fe200078e0016 */
[----:B------:R-:W-:-:S05]  /*281d0*/  LOP3.LUT R22, R5, 0xffff, RZ, 0xc0, !PT ;  /* 0x0000ffff05167812 */ /* 0x000fca00078ec0ff */
[----:B------:R0:W-:Y:S02]  /*281e0*/  STL [R1+0x384], R22 ;  /* 0x0003841601007387 */ /* 0x0001e40000100800 */
[----:B0-----:R-:W-:-:S04]  /*281f0*/  LOP3.LUT R22, R22, 0xff, RZ, 0xc0, !PT ;  /* 0x000000ff16167812 */ /* 0x001fc800078ec0ff */
[----:B------:R-:W-:Y:S01]  /*28200*/  PRMT R22, R6, 0x7604, R22 ;  /* 0x0000760406167816 */ /* 0x000fe20000000016 */
[----:B------:R-:W-:Y:S01]  /*28210*/  IMAD.MOV.U32 R199, RZ, RZ, R191 ;  /* 0x000000ffffc77224 */ /* 0x000fe200078e00bf */
[----:B---3--:R-:W-:Y:S02]  /*28220*/  PRMT R35, R35, 0x7604, R192 ;  /* 0x0000760423237816 */ /* 0x008fe400000000c0 */
[----:B------:R-:W-:-:S03]  /*28230*/  LOP3.LUT R192, R97, 0xff, RZ, 0xc0, !PT ;  /* 0x000000ff61c07812 */ /* 0x000fc600078ec0ff */
[----:B------:R-:W-:Y:S01]  /*28240*/  IMAD.IADD R35, R35, 0x1, R196 ;  /* 0x0000000123237824 */ /* 0x000fe200078e02c4 */
[----:B------:R-:W-:Y:S01]  /*28250*/  LOP3.LUT R196, R188, 0xff0000, RZ, 0xc0, !PT ;  /* 0x00ff0000bcc47812 */ /* 0x000fe200078ec0ff */
[----:B------:R-:W-:Y:S01]  /*28260*/  IMAD.U32 R188, R104, 0x10000, RZ ;  /* 0x0001000068bc7824 */ /* 0x000fe200078e00ff */
[----:B----4-:R-:W-:Y:S02]  /*28270*/  PRMT R31, R31, 0x7604, R192 ;  /* 0x000076041f1f7816 */ /* 0x010fe400000000c0 */
[----:B------:R-:W-:-:S03]  /*28280*/  LOP3.LUT R192, R149, 0xff, RZ, 0xc0, !PT ;  /* 0x000000ff95c07812 */ /* 0x000fc600078ec0ff */
[----:B------:R-:W-:Y:S01]  /*28290*/  IMAD.IADD R31, R31, 0x1, R196 ;  /* 0x000000011f1f7824 */ /* 0x000fe200078e02c4 */
[----:B------:R-:W-:Y:S01]  /*282a0*/  LOP3.LUT R196, R188, 0xff0000, RZ, 0xc0, !PT ;  /* 0x00ff0000bcc47812 */ /* 0x000fe200078ec0ff */
[----:B------:R-:W-:Y:S01]  /*282b0*/  IMAD.U32 R188, R101, 0x10000, RZ ;  /* 0x0001000065bc7824 */ /* 0x000fe200078e00ff */
[----:B------:R-:W-:Y:S02]  /*282c0*/  PRMT R23, R23, 0x7604, R192 ;  /* 0x0000760417177816 */ /* 0x000fe400000000c0 */
[----:B------:R-:W-:-:S04]  /*282d0*/  LOP3.LUT R192, R96, 0xff, RZ, 0xc0, !PT ;  /* 0x000000ff60c07812 */ /* 0x000fc800078ec0ff */
[----:B------:R-:W-:Y:S02]  /*282e0*/  PRMT R32, R32, 0x7604, R192 ;  /* 0x0000760420207816 */ /* 0x000fe400000000c0 */
[----:B------:R-:W-:Y:S02]  /*282f0*/  LOP3.LUT R192, R188, 0xff0000, RZ, 0xc0, !PT ;  /* 0x00ff0000bcc07812 */ /* 0x000fe400078ec0ff */
[----:B------:R-:W-:Y:S01]  /*28300*/  LOP3.LUT R188, R146, 0xff, RZ, 0xc0, !PT ;  /* 0x000000ff92bc7812 */ /* 0x000fe200078ec0ff */
[----:B------:R-:W-:Y:S01]  /*28310*/  IMAD.IADD R23, R23, 0x1, R196 ;  /* 0x0000000117177824 */ /* 0x000fe200078e02c4 */
[----:B------:R-:W-:Y:S02]  /*28320*/  LOP3.LUT R196, R95, 0xff, RZ, 0xc0, !PT ;  /* 0x000000ff5fc47812 */ /* 0x000fe400078ec0ff */
[----:B------:R-:W-:Y:S01]  /*28330*/  PRMT R30, R30, 0x7604, R188 ;  /* 0x000076041e1e7816 */ /* 0x000fe200000000bc */
[----:B------:R-:W-:-:S05]  /*28340*/  IMAD.U32 R188, R99, 0x10000, RZ ;  /* 0x0001000063bc7824 */ /* 0x000fca00078e00ff */
[----:B------:R-:W-:Y:S01]  /*28350*/  LOP3.LUT R188, R188, 0xff0000, RZ, 0xc0, !PT ;  /* 0x00ff0000bcbc7812 */ /* 0x000fe200078ec0ff */
[----:B------:R-:W-:Y:S02]  /*28360*/  IMAD.IADD R32, R32, 0x1, R192 ;  /* 0x0000000120207824 */ /* 0x000fe400078e02c0 */
[----:B------:R-:W-:-:S05]  /*28370*/  IMAD.U32 R192, R102, 0x10000, RZ ;  /* 0x0001000066c07824 */ /* 0x000fca00078e00ff */
[----:B------:R-:W-:-:S05]  /*28380*/  LOP3.LUT R192, R192, 0xff0000, RZ, 0xc0, !PT ;  /* 0x00ff0000c0c07812 */ /* 0x000fca00078ec0ff */
[----:B------:R-:W-:Y:S01]  /*28390*/  IMAD.IADD R30, R30, 0x1, R192 ;  /* 0x000000011e1e7824 */ /* 0x000fe200078e02c0 */
[----:B------:R-:W-:-:S05]  /*283a0*/  LOP3.LUT R192, R16, 0xffff, RZ, 0xc0, !PT ;  /* 0x0000ffff10c07812 */ /* 0x000fca00078ec0ff */
[----:B------:R0:W-:Y:S02]  /*283b0*/  STL [R1+0x36c], R192 ;  /* 0x00036cc001007387 */ /* 0x0001e40000100800 */
[----:B0-----:R-:W-:-:S05]  /*283c0*/  IMAD.U32 R192, R192, 0x10000, RZ ;  /* 0x00010000c0c07824 */ /* 0x001fca00078e00ff */
[----:B------:R-:W-:Y:S02]  /*283d0*/  LOP3.LUT R192, R192, 0xff0000, RZ, 0xc0, !PT ;  /* 0x00ff0000c0c07812 */ /* 0x000fe400078ec0ff */
[----:B--2---:R-:W-:-:S05]  /*283e0*/  PRMT R24, R24, 0x7604, R196 ;  /* 0x0000760418187816 */ /* 0x004fca00000000c4 */
[----:B------:R-:W-:Y:S01]  /*283f0*/  IMAD.IADD R24, R24, 0x1, R188 ;  /* 0x0000000118187824 */ /* 0x000fe200078e02bc */
[----:B------:R-:W-:-:S04]  /*28400*/  LOP3.LUT R188, R144, 0xff, RZ, 0xc0, !PT ;  /* 0x000000ff90bc7812 */ /* 0x000fc800078ec0ff */
[----:B------:R-:W-:Y:S02]  /*28410*/  PRMT R3, R3, 0x7604, R188 ;  /* 0x0000760403037816 */ /* 0x000fe400000000bc */
[----:B------:R-:W-:-:S05]  /*28420*/  LOP3.LUT R188, R7, 0xffff, RZ, 0xc0, !PT ;  /* 0x0000ffff07bc7812 */ /* 0x000fca00078ec0ff */
[----:B------:R0:W-:Y:S02]  /*28430*/  STL [R1+0x374], R188 ;  /* 0x000374bc01007387 */ /* 0x0001e40000100800 */
[----:B0-----:R-:W-:-:S05]  /*28440*/  IMAD.U32 R188, R188, 0x10000, RZ ;  /* 0x00010000bcbc7824 */ /* 0x001fca00078e00ff */
[----:B------:R-:W-:-:S05]  /*28450*/  LOP3.LUT R188, R188, 0xff0000, RZ, 0xc0, !PT ;  /* 0x00ff0000bcbc7812 */ /* 0x000fca00078ec0ff */
[----:B------:R-:W-:Y:S01]  /*28460*/  IMAD.IADD R22, R22, 0x1, R188 ;  /* 0x0000000116167824 */ /* 0x000fe200078e02bc */
[----:B------:R-:W-:-:S05]  /*28470*/  LOP3.LUT R188, R13, 0xffff, RZ, 0xc0, !PT ;  /* 0x0000ffff0dbc7812 */ /* 0x000fca00078ec0ff */
[----:B------:R0:W-:Y:S02]  /*28480*/  STL [R1+0x380], R188 ;  /* 0x000380bc01007387 */ /* 0x0001e40000100800 */
[----:B0-----:R-:W-:-:S04]  /*28490*/  LOP3.LUT R188, R188, 0xff, RZ, 0xc0, !PT ;  /* 0x000000ffbcbc7812 */ /* 0x001fc800078ec0ff */
[----:B------:R-:W-:-:S05]  /*284a0*/  PRMT R188, R14, 0x7604, R188 ;  /* 0x000076040ebc7816 */ /* 0x000fca00000000bc */
[----:B------:R-:W-:Y:S01]  /*284b0*/  IMAD.IADD R215, R188, 0x1, R192 ;  /* 0x00000001bcd77824 */ /* 0x000fe200078e02c0 */
[----:B------:R-:W-:Y:S01]  /*284c0*/  LOP3.LUT R192, R18, 0xffff, RZ, 0xc0, !PT ;  /* 0x0000ffff12c07812 */ /* 0x000fe200078ec0ff */
[----:B------:R-:W-:-:S04]  /*284d0*/  IMAD.MOV.U32 R188, RZ, RZ, R201 ;  /* 0x000000ffffbc7224 */ /* 0x000fc800078e00c9 */
[----:B------:R0:W-:Y:S01]  /*284e0*/  STL [R1+0x370], R192 ;  /* 0x000370c001007387 */ /* 0x0001e20000100800 */
[----:B------:R-:W-:Y:S02]  /*284f0*/  IMAD.MOV.U32 R201, RZ, RZ, R199 ;  /* 0x000000ffffc97224 */ /* 0x000fe400078e00c7 */
[----:B------:R-:W-:Y:S02]  /*28500*/  IMAD.MOV.U32 R199, RZ, RZ, R197 ;  /* 0x000000ffffc77224 */ /* 0x000fe400078e00c5 */
[----:B------:R-:W-:Y:S01]  /*28510*/  IMAD.MOV.U32 R197, RZ, RZ, R195 ;  /* 0x000000ffffc57224 */ /* 0x000fe200078e00c3 */
[----:B0-----:R-:W-:Y:S01]  /*28520*/  LOP3.LUT R192, R192, 0xff, RZ, 0xc0, !PT ;  /* 0x000000ffc0c07812 */ /* 0x001fe200078ec0ff */
[----:B------:R-:W-:Y:S01]  /*28530*/  IMAD.MOV.U32 R195, RZ, RZ, R0 ;  /* 0x000000ffffc37224 */ /* 0x000fe200078e0000 */
[----:B------:R-:W-:Y:S02]  /*28540*/  LOP3.LUT R0, R26, 0xffff, RZ, 0xc0, !PT ;  /* 0x0000ffff1a007812 */ /* 0x000fe400078ec0ff */
[----:B------:R-:W-:-:S02]  /*28550*/  PRMT R200, R19, 0x7604, R192 ;  /* 0x0000760413c87816 */ /* 0x000fc400000000c0 */
[----:B------:R-:W-:Y:S01]  /*28560*/  LOP3.LUT R192, R20, 0xffff, RZ, 0xc0, !PT ;  /* 0x0000ffff14c07812 */ /* 0x000fe200078ec0ff */
[----:B------:R0:W-:Y:S04]  /*28570*/  STL [R1+0x37c], R0 ;  /* 0x00037c0001007387 */ /* 0x0001e80000100800 */
[----:B------:R1:W-:Y:S01]  /*28580*/  STL [R1+0x360], R192 ;  /* 0x000360c001007387 */ /* 0x0003e20000100800 */
[----:B0-----:R-:W-:Y:S01]  /*28590*/  LOP3.LUT R0, R0, 0xff, RZ, 0xc0, !PT ;  /* 0x000000ff00007812 */ /* 0x001fe200078ec0ff */
[----:B-1----:R-:W-:-:S05]  /*285a0*/  IMAD.U32 R192, R192, 0x10000, RZ ;  /* 0x00010000c0c07824 */ /* 0x002fca00078e00ff */
[----:B------:R-:W-:Y:S02]  /*285b0*/  LOP3.LUT R203, R192, 0xff0000, RZ, 0xc0, !PT ;  /* 0x00ff0000c0cb7812 */ /* 0x000fe400078ec0ff */
[----:B------:R-:W-:Y:S02]  /*285c0*/  PRMT R192, R27, 0x7604, R0 ;  /* 0x000076041bc07816 */ /* 0x000fe40000000000 */
[----:B------:R-:W0:Y:S01]  /*285d0*/  S2R R0, SR_LANEID ;  /* 0x0000000000007919 */ /* 0x000e220000000000 */
[----:B------:R-:W-:-:S05]  /*285e0*/  IMAD.U32 R191, R100, 0x10000, RZ ;  /* 0x0001000064bf7824 */ /* 0x000fca00078e00ff */
[----:B------:R-:W-:Y:S02]  /*285f0*/  LOP3.LUT R191, R191, 0xff0000, RZ, 0xc0, !PT ;  /* 0x00ff0000bfbf7812 */ /* 0x000fe400078ec0ff */
[----:B------:R-:W-:-:S03]  /*28600*/  LOP3.LUT R196, R11, 0xffff, RZ, 0xc0, !PT ;  /* 0x0000ffff0bc47812 */ /* 0x000fc600078ec0ff */
[----:B------:R-:W-:Y:S02]  /*28610*/  IMAD.IADD R3, R3, 0x1, R191 ;  /* 0x0000000103037824 */ /* 0x000fe400078e02bf */
[----:B------:R-:W-:Y:S02]  /*28620*/  IMAD.MOV.U32 R191, RZ, RZ, R189 ;  /* 0x000000ffffbf7224 */ /* 0x000fe400078e00bd */
[----:B------:R-:W-:Y:S01]  /*28630*/  IMAD.MOV.U32 R189, RZ, RZ, R2 ;  /* 0x000000ffffbd7224 */ /* 0x000fe200078e0002 */
[----:B------:R-:W-:Y:S01]  /*28640*/  LOP3.LUT R2, R9, 0xffff, RZ, 0xc0, !PT ;  /* 0x0000ffff09027812 */ /* 0x000fe200078ec0ff */
[----:B------:R1:W-:Y:S01]  /*28650*/  STL [R1+0x368], R196 ;  /* 0x000368c401007387 */ /* 0x0003e20000100800 */
[----:B0-----:R-:W-:-:S05]  /*28660*/  VIADD R0, R0, 0x10 ;  /* 0x0000001000007836 */ /* 0x001fca0000000000 */
[----:B------:R-:W-:Y:S02]  /*28670*/  ISETP.GT.AND P0, PT, R0, R4, PT ;  /* 0x000000040000720c */ /* 0x000fe40003f04270 */
[----:B------:R-:W-:Y:S01]  /*28680*/  LOP3.LUT R0, R25, 0xffff, RZ, 0xc0, !PT ;  /* 0x0000ffff19007812 */ /* 0x000fe200078ec0ff */
[----:B------:R0:W-:Y:S01]  /*28690*/  STL [R1+0x378], R2 ;  /* 0x0003780201007387 */ /* 0x0001e20000100800 */
[----:B-1----:R-:W-:-:S03]  /*286a0*/  IMAD.U32 R196, R196, 0x10000, RZ ;  /* 0x00010000c4c47824 */ /* 0x002fc600078e00ff */
[----:B------:R-:W-:Y:S01]  /*286b0*/  IMAD R209, R0, 0x1000000, R8 ;  /* 0x0100000000d17824 */ /* 0x000fe200078e0208 */
[----:B------:R-:W-:Y:S01]  /*286c0*/  LOP3.LUT R0, R33, 0xffff, RZ, 0xc0, !PT ;  /* 0x0000ffff21007812 */ /* 0x000fe200078ec0ff */
[----:B------:R-:W-:Y:S01]  /*286d0*/  IMAD.IADD R213, R200, 0x1, R203 ;  /* 0x00000001c8d57824 */ /* 0x000fe200078e02cb */
[----:B0-----:R-:W-:-:S03]  /*286e0*/  LOP3.LUT R2, R2, 0xff, RZ, 0xc0, !PT ;  /* 0x000000ff02027812 */ /* 0x001fc600078ec0ff */
[----:B------:R-:W-:Y:S01]  /*286f0*/  IMAD R207, R0, 0x1000000, R12 ;  /* 0x0100000000cf7824 */ /* 0x000fe200078e020c */
[----:B------:R-:W-:Y:S01]  /*28700*/  LOP3.LUT R196, R196, 0xff0000, RZ, 0xc0, !PT ;  /* 0x00ff0000c4c47812 */ /* 0x000fe200078ec0ff */
[----:B------:R-:W2:Y:S01]  /*28710*/  LDL.LU R12, [R1+0x4a4] ;  /* 0x0004a400010c7983 */ /* 0x000ea20000300800 */
[----:B------:R-:W-:Y:S02]  /*28720*/  PRMT R2, R10, 0x7604, R2 ;  /* 0x000076040a027816 */ /* 0x000fe40000000002 */
[----:B------:R-:W-:Y:S01]  /*28730*/  LOP3.LUT R0, R37, 0xffff, RZ, 0xc0, !PT ;  /* 0x0000ffff25007812 */ /* 0x000fe200078ec0ff */
[----:B------:R-:W3:Y:S02]  /*28740*/  LDL.LU R8, [R1+0x4a8] ;  /* 0x0004a80001087983 */ /* 0x000ee40000300800 */
[----:B------:R-:W-:Y:S01]  /*28750*/  IMAD.IADD R2, R2, 0x1, R196 ;  /* 0x0000000102027824 */ /* 0x000fe200078e02c4 */
[----:B------:R-:W-:Y:S01]  /*28760*/  LOP3.LUT R196, R28, 0xffff, RZ, 0xc0, !PT ;  /* 0x0000ffff1cc47812 */ /* 0x000fe200078ec0ff */
[----:B------:R-:W-:Y:S01]  /*28770*/  IMAD R205, R0, 0x1000000, R17 ;  /* 0x0100000000cd7824 */ /* 0x000fe200078e0211 */
[----:B------:R-:W-:Y:S01]  /*28780*/  LOP3.LUT R0, R41, 0xffff, RZ, 0xc0, !PT ;  /* 0x0000ffff29007812 */ /* 0x000fe200078ec0ff */
[----:B------:R-:W4:Y:S04]  /*28790*/  LDL.LU R17, [R1+0x4a0] ;  /* 0x0004a00001117983 */ /* 0x000f280000300800 */
        /* <DEDUP_REMOVED lines=118> */
[----:B------:R0:W-:Y:S02]  /*28f00*/  STL [R1+0x354], R0 ;  /* 0x0003540001007387 */ /* 0x0001e40000100800 */
[----:B0-----:R-:W-:-:S06]  /*28f10*/  IMAD R0, R0, 0x1000000, R2 ;  /* 0x0100000000007824 */ /* 0x001fcc00078e0202 */
[----:B------:R-:W0:Y:S01]  /*28f20*/  SHFL.DOWN PT, R0, R0, 0x10, R4 ;  /* 0x0a00000000007989 */ /* 0x000e2200000e0004 */
[----:B----4-:R-:W-:-:S05]  /*28f30*/  LOP3.LUT R2, R17, 0xffff, RZ, 0xc0, !PT ;  /* 0x0000ffff11027812 */ /* 0x010fca00078ec0ff */
[----:B------:R1:W-:Y:S02]  /*28f40*/  STL [R1+0x350], R2 ;  /* 0x0003500201007387 */ /* 0x0003e40000100800 */
[----:B-1----:R-:W-:Y:S01]  /*28f50*/  IMAD R2, R2, 0x1000000, R215 ;  /* 0x0100000002027824 */ /* 0x002fe200078e02d7 */
[----:B---3--:R-:W-:Y:S01]  /*28f60*/  LOP3.LUT R3, R8, 0xffff, RZ, 0xc0, !PT ;  /* 0x0000ffff08037812 */ /* 0x008fe200078ec0ff */
[----:B------:R-:W-:Y:S04]  /*28f70*/  SHFL.DOWN PT, R209, R209, 0x10, R4 ;  /* 0x0a000000d1d17989 */ /* 0x000fe800000e0004 */
[----:B------:R-:W1:Y:S04]  /*28f80*/  SHFL.DOWN PT, R2, R2, 0x10, R4 ;  /* 0x0a00000002027989 */ /* 0x000e6800000e0004 */
[----:B0-----:R0:W-:Y:S04]  /*28f90*/  STL [R1+0x24c], R0 ;  /* 0x00024c0001007387 */ /* 0x0011e80000100800 */
[----:B------:R-:W-:Y:S04]  /*28fa0*/  SHFL.DOWN PT, R207, R207, 0x10, R4 ;  /* 0x0a000000cfcf7989 */ /* 0x000fe800000e0004 */
[----:B------:R-:W-:Y:S04]  /*28fb0*/  SHFL.DOWN PT, R205, R205, 0x10, R4 ;  /* 0x0a000000cdcd7989 */ /* 0x000fe800000e0004 */
[----:B0-----:R-:W2:Y:S04]  /*28fc0*/  LDL.LU R0, [R1+0x398] ;  /* 0x0003980001007983 */ /* 0x001ea80000300800 */
[----:B------:R-:W-:Y:S04]  /*28fd0*/  SHFL.DOWN PT, R203, R203, 0x10, R4 ;  /* 0x0a000000cbcb7989 */ /* 0x000fe800000e0004 */
[----:B-1----:R0:W-:Y:S04]  /*28fe0*/  STL [R1+0x340], R2 ;  /* 0x0003400201007387 */ /* 0x0021e80000100800 */
[----:B------:R-:W-:Y:S04]  /*28ff0*/  SHFL.DOWN PT, R200, R200, 0x10, R4 ;  /* 0x0a000000c8c87989 */ /* 0x000fe800000e0004 */
[----:B------:R-:W-:Y:S04]  /*29000*/  SHFL.DOWN PT, R196, R196, 0x10, R4 ;  /* 0x0a000000c4c47989 */ /* 0x000fe800000e0004 */
[----:B0-----:R-:W3:Y:S01]  /*29010*/  LDL.LU R2, [R1+0x394] ;  /* 0x0003940001027983 */ /* 0x001ee20000300800 */
[----:B------:R-:W-:Y:S01]  /*29020*/  IMAD R24, R3, 0x1000000, R22 ;  /* 0x0100000003187824 */ /* 0x000fe200078e0216 */
[----:B------:R-:W-:-:S02]  /*29030*/  LOP3.LUT R22, R29, 0xffff, RZ, 0xc0, !PT ;  /* 0x0000ffff1d167812 */ /* 0x000fc400078ec0ff */
[----:B------:R0:W-:Y:S04]  /*29040*/  STL [R1+0x358], R3 ;  /* 0x0003580301007387 */ /* 0x0001e80000100800 */
[----:B------:R1:W-:Y:S04]  /*29050*/  STL [R1+0x348], R22 ;  /* 0x0003481601007387 */ /* 0x0003e80000100800 */
[----:B------:R-:W-:Y:S01]  /*29060*/  SHFL.DOWN PT, R192, R192, 0x10, R4 ;  /* 0x0a000000c0c07989 */ /* 0x000fe200000e0004 */
[----:B0-----:R-:W-:-:S03]  /*29070*/  LOP3.LUT R3, R21, 0xffff, RZ, 0xc0, !PT ;  /* 0x0000ffff15037812 */ /* 0x001fc600078ec0ff */
[----:B------:R-:W-:Y:S01]  /*29080*/  SHFL.DOWN PT, R188, R188, 0x10, R4 ;  /* 0x0a000000bcbc7989 */ /* 0x000fe200000e0004 */
[----:B-1----:R-:W-:-:S03]  /*29090*/  IMAD R22, R22, 0x1000000, R211 ;  /* 0x0100000016167824 */ /* 0x002fc600078e02d3 */
[----:B------:R0:W-:Y:S04]  /*290a0*/  STL [R1+0x34c], R3 ;  /* 0x00034c0301007387 */ /* 0x0001e80000100800 */
[----:B------:R-:W1:Y:S04]  /*290b0*/  SHFL.DOWN PT, R22, R22, 0x10, R4 ;  /* 0x0a00000016167989 */ /* 0x000e6800000e0004 */
[----:B------:R-:W-:Y:S01]  /*290c0*/  SHFL.DOWN PT, R201, R201, 0x10, R4 ;  /* 0x0a000000c9c97989 */ /* 0x000fe200000e0004 */
[----:B0-----:R-:W-:-:S03]  /*290d0*/  IMAD R3, R3, 0x1000000, R213 ;  /* 0x0100000003037824 */ /* 0x001fc600078e02d5 */
[----:B------:R-:W-:Y:S04]  /*290e0*/  SHFL.DOWN PT, R199, R199, 0x10, R4 ;  /* 0x0a000000c7c77989 */ /* 0x000fe800000e0004 */
[----:B------:R-:W0:Y:S04]  /*290f0*/  SHFL.DOWN PT, R3, R3, 0x10, R4 ;  /* 0x0a00000003037989 */ /* 0x000e2800000e0004 */
[----:B------:R-:W4:Y:S04]  /*29100*/  SHFL.DOWN PT, R197, R197, 0x10, R4 ;  /* 0x0a000000c5c57989 */ /* 0x000f2800000e0004 */
[----:B------:R-:W4:Y:S04]  /*29110*/  SHFL.DOWN PT, R195, R195, 0x10, R4 ;  /* 0x0a000000c3c37989 */ /* 0x000f2800000e0004 */
[----:B-1----:R-:W-:Y:S04]  /*29120*/  STL [R1+0x33c], R22 ;  /* 0x00033c1601007387 */ /* 0x002fe80000100800 */
[----:B------:R-:W-:Y:S04]  /*29130*/  SHFL.DOWN PT, R193, R193, 0x10, R4 ;  /* 0x0a000000c1c17989 */ /* 0x000fe800000e0004 */
[----:B------:R-:W-:Y:S04]  /*29140*/  SHFL.DOWN PT, R191, R191, 0x10, R4 ;  /* 0x0a000000bfbf7989 */ /* 0x000fe800000e0004 */
[----:B0-----:R0:W-:Y:S04]  /*29150*/  STL [R1+0x344], R3 ;  /* 0x0003440301007387 */ /* 0x0011e80000100800 */
[----:B------:R-:W-:Y:S04]  /*29160*/  SHFL.DOWN PT, R189, R189, 0x10, R4 ;  /* 0x0a000000bdbd7989 */ /* 0x000fe800000e0004 */
        /* <DEDUP_REMOVED lines=57> */
[----:B----4-:R-:W-:Y:S04]  /*29500*/  STL [R1+0x314], R197 ;  /* 0x000314c501007387 */ /* 0x010fe80000100800 */
        /* <DEDUP_REMOVED lines=122> */
[----:B------:R-:W3:Y:S04]  /*29cb0*/  LDL.LU R16, [R1+0x308] ;  /* 0x0003080001107983 */ /* 0x000ee80000300800 */
[----:B------:R-:W3:Y:S04]  /*29cc0*/  LDL.LU R17, [R1+0x30c] ;  /* 0x00030c0001117983 */ /* 0x000ee80000300800 */
[----:B------:R0:W-:Y:S04]  /*29cd0*/  STL.64 [R1+0x420], R110 ;  /* 0x0004206e01007387 */ /* 0x0001e80000100a00 */
[----:B------:R4:W-:Y:S04]  /*29ce0*/  STL.64 [R1+0x408], R84 ;  /* 0x0004085401007387 */ /* 0x0009e80000100a00 */
[----:B------:R1:W-:Y:S04]  /*29cf0*/  STL.64 [R1+0x418], R86 ;  /* 0x0004185601007387 */ /* 0x0003e80000100a00 */
[----:B0-----:R-:W3:Y:S04]  /*29d00*/  LDL.LU R110, [R1+0x320] ;  /* 0x00032000016e7983 */ /* 0x001ee80000300800 */
[----:B------:R-:W3:Y:S04]  /*29d10*/  LDL.LU R111, [R1+0x324] ;  /* 0x00032400016f7983 */ /* 0x000ee80000300800 */
[----:B----4-:R-:W4:Y:S04]  /*29d20*/  LDL.LU R84, [R1+0x338] ;  /* 0x0003380001547983 */ /* 0x010f280000300800 */
[----:B------:R-:W4:Y:S04]  /*29d30*/  LDL.LU R85, [R1+0x33c] ;  /* 0x00033c0001557983 */ /* 0x000f280000300800 */
[----:B------:R-:W4:Y:S04]  /*29d40*/  LDL.LU R20, [R1+0x310] ;  /* 0x0003100001147983 */ /* 0x000f280000300800 */
        /* <DEDUP_REMOVED lines=48> */
[----:B------:R-:W4:Y:S04]  /*2a050*/  LDL.LU R87, [R1+0x2e4] ;  /* 0x0002e40001577983 */ /* 0x000f280000300800 */
[----:B------:R0:W-:Y:S04]  /*2a060*/  STL.64 [R1+0x138], R118 ;  /* 0x0001387601007387 */ /* 0x0001e80000100a00 */
[----:B------:R-:W4:Y:S04]  /*2a070*/  LDL.LU R5, [R1+0x360] ;  /* 0x0003600001057983 */ /* 0x000f280000300800 */
[----:B------:R1:W-:Y:S04]  /*2a080*/  STL.64 [R1+0x128], R90 ;  /* 0x0001285a01007387 */ /* 0x0003e80000100a00 */
[----:B0-----:R-:W4:Y:S04]  /*2a090*/  LDL.LU R118, [R1+0x2c8] ;  /* 0x0002c80001767983 */ /* 0x001f280000300800 */
[----:B------:R-:W4:Y:S04]  /*2a0a0*/  LDL.LU R119, [R1+0x2cc] ;  /* 0x0002cc0001777983 */ /* 0x000f280000300800 */
[----:B-1----:R-:W4:Y:S04]  /*2a0b0*/  LDL.LU R90, [R1+0x2b8] ;  /* 0x0002b800015a7983 */ /* 0x002f280000300800 */
[----:B------:R-:W4:Y:S04]  /*2a0c0*/  LDL.LU R91, [R1+0x2bc] ;  /* 0x0002bc00015b7983 */ /* 0x000f280000300800 */
[----:B------:R-:W4:Y:S04]  /*2a0d0*/  LDL.LU R20, [R1+0x350] ;  /* 0x0003500001147983 */ /* 0x000f280000300800 */
[----:B------:R0:W-:Y:S04]  /*2a0e0*/  STL.64 [R1+0x170], R8 ;  /* 0x0001700801007387 */ /* 0x0001e80000100a00 */
[----:B------:R1:W-:Y:S04]  /*2a0f0*/  STL.64 [R1+0x150], R28 ;  /* 0x0001501c01007387 */ /* 0x0003e80000100a00 */
[----:B------:R-:W4:Y:S04]  /*2a100*/  LDL.LU R4, [R1+0x374] ;  /* 0x0003740001047983 */ /* 0x000f280000300800 */
[----:B0-----:R-:W4:Y:S04]  /*2a110*/  LDL.LU R8, [R1+0x364] ;  /* 0x0003640001087983 */ /* 0x001f280000300800 */
[----:B-1----:R-:W4:Y:S04]  /*2a120*/  LDL.LU R28, [R1+0x354] ;  /* 0x00035400011c7983 */ /* 0x002f280000300800 */
[----:B------:R-:W4:Y:S04]  /*2a130*/  LDL.LU R9, [R1+0x368] ;  /* 0x0003680001097983 */ /* 0x000f280000300800 */
[----:B------:R0:W-:Y:S04]  /*2a140*/  STL.64 [R1+0x3d8], R104 ;  /* 0x0003d86801007387 */ /* 0x0001e80000100a00 */
[----:B------:R1:W-:Y:S04]  /*2a150*/  STL.64 [R1+0x3d0], R98 ;  /* 0x0003d06201007387 */ /* 0x0003e80000100a00 */
[----:B------:R-:W-:Y:S04]  /*2a160*/  STL.64 [R1+0x3c8], R148 ;  /* 0x0003c89401007387 */ /* 0x000fe80000100a00 */
[----:B0-----:R-:W4:Y:S04]  /*2a170*/  LDL.LU R104, [R1+0x290] ;  /* 0x0002900001687983 */ /* 0x001f280000300800 */
[----:B------:R-:W4:Y:S04]  /*2a180*/  LDL.LU R105, [R1+0x294] ;  /* 0x0002940001697983 */ /* 0x000f280000300800 */
[----:B------:R0:W-:Y:S04]  /*2a190*/  STL.64 [R1+0x3c0], R150 ;  /* 0x0003c09601007387 */ /* 0x0001e80000100a00 */
[----:B------:R0:W-:Y:S04]  /*2a1a0*/  STL.64 [R1+0x3b8], R102 ;  /* 0x0003b86601007387 */ /* 0x0001e80000100a00 */
[----:B-1----:R-:W4:Y:S04]  /*2a1b0*/  LDL.LU R98, [R1+0x288] ;  /* 0x0002880001627983 */ /* 0x002f280000300800 */
[----:B0-----:R-:W4:Y:S04]  /*2a1c0*/  LDL.LU R150, [R1+0x278] ;  /* 0x0002780001967983 */ /* 0x001f280000300800 */
[----:B------:R-:W4:Y:S04]  /*2a1d0*/  LDL.LU R151, [R1+0x27c] ;  /* 0x00027c0001977983 */ /* 0x000f280000300800 */
[----:B------:R-:W4:Y:S04]  /*2a1e0*/  LDL.LU R99, [R1+0x28c] ;  /* 0x00028c0001637983 */ /* 0x000f280000300800 */
[----:B------:R-:W4:Y:S04]  /*2a1f0*/  LDL.LU R148, [R1+0x280] ;  /* 0x0002800001947983 */ /* 0x000f280000300800 */
[----:B------:R-:W4:Y:S04]  /*2a200*/  LDL.LU R149, [R1+0x284] ;  /* 0x0002840001957983 */ /* 0x000f280000300800 */
[----:B------:R-:W4:Y:S04]  /*2a210*/  LDL.LU R102, [R1+0x270] ;  /* 0x0002700001667983 */ /* 0x000f280000300800 */
[----:B------:R-:W4:Y:S01]  /*2a220*/  LDL.LU R103, [R1+0x274] ;  /* 0x0002740001677983 */ /* 0x000f220000300800 */
[----:B------:R-:W-:-:S02]  /*2a230*/  LOP3.LUT R27, R27, 0xffff, RZ, 0xc0, !PT ;  /* 0x0000ffff1b1b7812 */ /* 0x000fc400078ec0ff */
[----:B------:R-:W-:Y:S01]  /*2a240*/  LOP3.LUT R45, R45, 0xffff, RZ, 0xc0, !PT ;  /* 0x0000ffff2d2d7812 */ /* 0x000fe200078ec0ff */
[----:B------:R0:W-:Y:S01]  /*2a250*/  STL.64 [R1+0x3b0], R96 ;  /* 0x0003b06001007387 */ /* 0x0001e20000100a00 */
[----:B-----5:R-:W-:Y:S02]  /*2a260*/  LOP3.LUT R44, R44, 0xffff, RZ, 0xc0, !PT ;  /* 0x0000ffff2c2c7812 */ /* 0x020fe400078ec0ff */
[----:B------:R-:W-:Y:S01]  /*2a270*/  PRMT R27, R11, 0x3340, R27 ;  /* 0x000033400b1b7816 */ /* 0x000fe2000000001b */
[----:B------:R1:W-:Y:S01]  /*2a280*/  STL.64 [R1+0x3a8], R146 ;  /* 0x0003a89201007387 */ /* 0x0003e20000100a00 */
[----:B------:R-:W-:Y:S02]  /*2a290*/  PRMT R44, R44, 0x3340, R45 ;  /* 0x000033402c2c7816 */ /* 0x000fe4000000002d */
[----:B------:R-:W-:Y:S01]  /*2a2a0*/  LOP3.LUT R11, R38, 0xffff, RZ, 0xc0, !PT ;  /* 0x0000ffff260b7812 */ /* 0x000fe200078ec0ff */
[----:B------:R1:W-:Y:S01]  /*2a2b0*/  STL.64 [R1+0x1c0], R88 ;  /* 0x0001c05801007387 */ /* 0x0003e20000100a00 */
[----:B------:R-:W-:-:S03]  /*2a2c0*/  LOP3.LUT R45, R176, 0xffff, RZ, 0xc0, !PT ;  /* 0x0000ffffb02d7812 */ /* 0x000fc600078ec0ff */
[----:B0-----:R-:W4:Y:S01]  /*2a2d0*/  LDL.LU R96, [R1+0x268] ;  /* 0x0002680001607983 */ /* 0x001f220000300800 */
[----:B------:R-:W-:-:S03]  /*2a2e0*/  LOP3.LUT R38, R175, 0xffff, RZ, 0xc0, !PT ;  /* 0x0000ffffaf267812 */ /* 0x000fc600078ec0ff */
[----:B------:R-:W4:Y:S01]  /*2a2f0*/  LDL.LU R97, [R1+0x26c] ;  /* 0x00026c0001617983 */ /* 0x000f220000300800 */
[----:B------:R-:W-:-:S03]  /*2a300*/  LOP3.LUT R186, R186, 0xffff, RZ, 0xc0, !PT ;  /* 0x0000ffffbaba7812 */ /* 0x000fc600078ec0ff */
[----:B-1----:R-:W4:Y:S01]  /*2a310*/  LDL.LU R146, [R1+0x260] ;  /* 0x0002600001927983 */ /* 0x002f220000300800 */
[----:B------:R-:W-:-:S03]  /*2a320*/  LOP3.LUT R185, R185, 0xffff, RZ, 0xc0, !PT ;  /* 0x0000ffffb9b97812 */ /* 0x000fc600078ec0ff */
[----:B------:R-:W4:Y:S04]  /*2a330*/  LDL.LU R147, [R1+0x264] ;  /* 0x0002640001937983 */ /* 0x000f280000300800 */
[----:B------:R0:W-:Y:S01]  /*2a340*/  STL.64 [R1+0x1c8], R94 ;  /* 0x0001c85e01007387 */ /* 0x0001e20000100a00 */
[----:B------:R-:W-:-:S03]  /*2a350*/  PRMT R45, R38, 0x3340, R45 ;  /* 0x00003340262d7816 */ /* 0x000fc6000000002d */
[----:B------:R1:W-:Y:S04]  /*2a360*/  STL.64 [R1+0x3a0], R100 ;  /* 0x0003a06401007387 */ /* 0x0003e80000100a00 */
[----:B------:R-:W4:Y:S04]  /*2a370*/  LDL.LU.64 R88, [R1+0x3f0] ;  /* 0x0003f00001587983 */ /* 0x000f280000300a00 */
[----:B0-----:R-:W4:Y:S01]  /*2a380*/  LDL.LU.64 R94, [R1+0x3e8] ;  /* 0x0003e800015e7983 */ /* 0x001f220000300a00 */
[----:B------:R-:W-:-:S03]  /*2a390*/  PRMT R38, R185, 0x3340, R186 ;  /* 0x00003340b9267816 */ /* 0x000fc600000000ba */
[----:B-1----:R-:W4:Y:S04]  /*2a3a0*/  LDL.LU R100, [R1+0x258] ;  /* 0x0002580001647983 */ /* 0x002f280000300800 */
[----:B------:R-:W4:Y:S04]  /*2a3b0*/  LDL.LU R101, [R1+0x25c] ;  /* 0x00025c0001657983 */ /* 0x000f280000300800 */
[----:B------:R-:W4:Y:S01]  /*2a3c0*/  LDL.LU R186, [R1+0x220] ;  /* 0x0002200001ba7983 */ /* 0x000f220000300800 */
        /* <DEDUP_REMOVED lines=8> */
[----:B------:R-:W-:Y:S04]  /*2a450*/  STL.64 [R1+0x1d0], R92 ;  /* 0x0001d05c01007387 */ /* 0x000fe80000100a00 */
[----:B0-----:R-:W4:Y:S04]  /*2a460*/  LDL.LU.64 R106, [R1+0x3f8] ;  /* 0x0003f800016a7983 */ /* 0x001f280000300a00 */
[----:B--2---:R0:W-:Y:S04]  /*2a470*/  STL.64 [R1+0x198], R12 ;  /* 0x0001980c01007387 */ /* 0x0041e80000100a00 */
[----:B---3--:R1:W-:Y:S04]  /*2a480*/  STL.64 [R1+0x190], R16 ;  /* 0x0001901001007387 */ /* 0x0083e80000100a00 */
[----:B0-----:R-:W2:Y:S04]  /*2a490*/  LDL.LU R12, [R1+0x380] ;  /* 0x00038000010c7983 */ /* 0x001ea80000300800 */
[----:B----4-:R0:W-:Y:S04]  /*2a4a0*/  STL.64 [R1+0x180], R110 ;  /* 0x0001806e01007387 */ /* 0x0101e80000100a00 */
[----:B-1----:R-:W3:Y:S04]  /*2a4b0*/  LDL.LU R16, [R1+0x384] ;  /* 0x0003840001107983 */ /* 0x002ee80000300800 */
[----:B------:R-:W4:Y:S04]  /*2a4c0*/  LDL.LU R17, [R1+0x378] ;  /* 0x0003780001117983 */ /* 0x000f280000300800 */
[----:B------:R1:W-:Y:S04]  /*2a4d0*/  STL.64 [R1+0x1a8], R84 ;  /* 0x0001a85401007387 */ /* 0x0003e80000100a00 */
[----:B0-----:R-:W4:Y:S01]  /*2a4e0*/  LDL.LU.64 R110, [R1+0x420] ;  /* 0x00042000016e7983 */ /* 0x001f220000300a00 */
[----:B------:R-:W-:-:S03]  /*2a4f0*/  PRMT R22, R22, 0x3340, R23 ;  /* 0x0000334016167816 */ /* 0x000fc60000000017 */
[----:B------:R-:W4:Y:S04]  /*2a500*/  LDL.LU R144, [R1+0x250] ;  /* 0x0002500001907983 */ /* 0x000f280000300800 */
[----:B-1----:R-:W4:Y:S04]  /*2a510*/  LDL.LU.64 R84, [R1+0x408] ;  /* 0x0004080001547983 */ /* 0x002f280000300a00 */
[----:B------:R0:W-:Y:S01]  /*2a520*/  STL.64 [R1+0x188], R86 ;  /* 0x0001885601007387 */ /* 0x0001e20000100a00 */
[----:B------:R-:W-:-:S03]  /*2a530*/  LOP3.LUT R32, R32, 0xffff, RZ, 0xc0, !PT ;  /* 0x0000ffff20207812 */ /* 0x000fc600078ec0ff */
[----:B------:R-:W4:Y:S01]  /*2a540*/  LDL.LU R145, [R1+0x254] ;  /* 0x0002540001917983 */ /* 0x000f220000300800 */
[----:B------:R-:W-:-:S03]  /*2a550*/  PRMT R5, R5, 0x3340, R21 ;  /* 0x0000334005057816 */ /* 0x000fc60000000015 */
[----:B------:R-:W4:Y:S01]  /*2a560*/  LDL.LU.64 R92, [R1+0x3e0] ;  /* 0x0003e000015c7983 */ /* 0x000f220000300a00 */
[----:B------:R-:W-:-:S03]  /*2a570*/  LOP3.LUT R21, R152, 0xffff, RZ, 0xc0, !PT ;  /* 0x0000ffff98157812 */ /* 0x000fc600078ec0ff */
[----:B0-----:R-:W4:Y:S04]  /*2a580*/  LDL.LU.64 R86, [R1+0x418] ;  /* 0x0004180001567983 */ /* 0x001f280000300a00 */
[----:B------:R0:W-:Y:S04]  /*2a590*/  STL.64 [R1+0x1a0], R118 ;  /* 0x0001a07601007387 */ /* 0x0001e80000100a00 */
[----:B------:R1:W-:Y:S04]  /*2a5a0*/  STL.64 [R1+0x1b0], R90 ;  /* 0x0001b05a01007387 */ /* 0x0003e80000100a00 */
[----:B0-----:R-:W4:Y:S01]  /*2a5b0*/  LDL.LU.64 R118, [R1+0x410] ;  /* 0x0004100001767983 */ /* 0x001f220000300a00 */
[----:B------:R-:W-:-:S02]  /*2a5c0*/  PRMT R7, R7, 0x3340, R20 ;  /* 0x0000334007077816 */ /* 0x000fc40000000014 */
[----:B------:R-:W-:Y:S01]  /*2a5d0*/  LOP3.LUT R20, R49, 0xffff, RZ, 0xc0, !PT ;  /* 0x0000ffff31147812 */ /* 0x000fe200078ec0ff */
[----:B------:R0:W-:Y:S04]  /*2a5e0*/  STL.64 [R1+0x390], R2 ;  /* 0x0003900201007387 */ /* 0x0001e80000100a00 */
[----:B-1----:R-:W4:Y:S01]  /*2a5f0*/  LDL.LU.64 R90, [R1+0x400] ;  /* 0x00040000015a7983 */ /* 0x002f220000300a00 */
[----:B------:R-:W-:Y:S02]  /*2a600*/  LOP3.LUT R23, R160, 0xffff, RZ, 0xc0, !PT ;  /* 0x0000ffffa0177812 */ /* 0x000fe400078ec0ff */
[----:B------:R-:W-:Y:S01]  /*2a610*/  LOP3.LUT R35, R35, 0xffff, RZ, 0xc0, !PT ;  /* 0x0000ffff23237812 */ /* 0x000fe200078ec0ff */
[----:B------:R-:W4:Y:S01]  /*2a620*/  LDL.LU R185, [R1+0x230] ;  /* 0x0002300001b97983 */ /* 0x000f220000300800 */
[----:B------:R-:W-:-:S03]  /*2a630*/  PRMT R8, R8, 0x3340, R18 ;  /* 0x0000334008087816 */ /* 0x000fc60000000012 */
[----:B0-----:R-:W4:Y:S01]  /*2a640*/  LDL R2, [R1+0x248] ;  /* 0x0002480001027983 */ /* 0x001f220000100800 */
[----:B------:R-:W-:Y:S02]  /*2a650*/  LOP3.LUT R18, R161, 0xffff, RZ, 0xc0, !PT ;  /* 0x0000ffffa1127812 */ /* 0x000fe400078ec0ff */
[----:B------:R-:W-:Y:S01]  /*2a660*/  LOP3.LUT R34, R34, 0xffff, RZ, 0xc0, !PT ;  /* 0x0000ffff22227812 */ /* 0x000fe200078ec0ff */
[----:B------:R-:W4:Y:S01]  /*2a670*/  LDL.LU R3, [R1+0x24c] ;  /* 0x00024c0001037983 */ /* 0x000f220000300800 */
[----:B------:R-:W-:Y:S02]  /*2a680*/  PRMT R32, R32, 0x3340, R33 ;  /* 0x0000334020207816 */ /* 0x000fe40000000021 */
[----:B------:R-:W-:Y:S01]  /*2a690*/  PRMT R9, R9, 0x3340, R28 ;  /* 0x0000334009097816 */ /* 0x000fe2000000001c */
[----:B------:R-:W4:Y:S01]  /*2a6a0*/  LDL.LU R33, [R1+0x22c] ;  /* 0x00022c0001217983 */ /* 0x000f220000300800 */
[----:B------:R-:W-:Y:S02]  /*2a6b0*/  LOP3.LUT R28, R157, 0xffff, RZ, 0xc0, !PT ;  /* 0x0000ffff9d1c7812 */ /* 0x000fe400078ec0ff */
[----:B------:R-:W-:Y:S01]  /*2a6c0*/  PRMT R4, R4, 0x3340, R26 ;  /* 0x0000334004047816 */ /* 0x000fe2000000001a */
[----:B------:R-:W4:Y:S01]  /*2a6d0*/  LDL.LU R13, [R1+0x370] ;  /* 0x00037000010d7983 */ /* 0x000f220000300800 */
        /* <DEDUP_REMOVED lines=17> */
[----:B------:R-:W-:Y:S01]  /*2a7f0*/  LOP3.LUT R23, R57, 0xffff, RZ, 0xc0, !PT ;  /* 0x0000ffff39177812 */ /* 0x000fe200078ec0ff */
[----:B0-----:R-:W4:Y:S01]  /*2a800*/  LDL.LU.64 R104, [R1+0x3d8] ;  /* 0x0003d80001687983 */ /* 0x001f220000300a00 */
[----:B------:R-:W-:Y:S02]  /*2a810*/  LOP3.LUT R42, R42, 0xffff, RZ, 0xc0, !PT ;  /* 0x0000ffff2a2a7812 */ /* 0x000fe400078ec0ff */
[----:B------:R-:W-:Y:S01]  /*2a820*/  LOP3.LUT R72, R72, 0xffff, RZ, 0xc0, !PT ;  /* 0x0000ffff48487812 */ /* 0x000fe200078ec0ff */
[----:B------:R0:W-:Y:S04]  /*2a830*/  STL.64 [R1+0x1e0], R98 ;  /* 0x0001e06201007387 */ /* 0x0001e80000100a00 */
[----:B------:R-:W-:Y:S04]  /*2a840*/  STL.64 [R1+0x1f0], R150 ;  /* 0x0001f09601007387 */ /* 0x000fe80000100a00 */
[----:B------:R1:W-:Y:S04]  /*2a850*/  STL.64 [R1+0x1e8], R148 ;  /* 0x0001e89401007387 */ /* 0x0003e80000100a00 */
[----:B0-----:R-:W4:Y:S04]  /*2a860*/  LDL.LU.64 R98, [R1+0x3d0] ;  /* 0x0003d00001627983 */ /* 0x001f280000300a00 */
[----:B------:R0:W-:Y:S04]  /*2a870*/  STL.64 [R1+0x1f8], R102 ;  /* 0x0001f86601007387 */ /* 0x0001e80000100a00 */
[----:B-1----:R-:W4:Y:S04]  /*2a880*/  LDL.LU.64 R148, [R1+0x3c8] ;  /* 0x0003c80001947983 */ /* 0x002f280000300a00 */
[----:B------:R-:W4:Y:S04]  /*2a890*/  LDL.LU.64 R150, [R1+0x3c0] ;  /* 0x0003c00001967983 */ /* 0x000f280000300a00 */
[----:B0-----:R-:W4:Y:S01]  /*2a8a0*/  LDL.LU.64 R102, [R1+0x3b8] ;  /* 0x0003b80001667983 */ /* 0x001f220000300a00 */
[----:B------:R-:W-:-:S02]  /*2a8b0*/  LOP3.LUT R49, R184, 0xffff, RZ, 0xc0, !PT ;  /* 0x0000ffffb8317812 */ /* 0x000fc400078ec0ff */
[----:B------:R-:W-:Y:S01]  /*2a8c0*/  LOP3.LUT R76, R76, 0xffff, RZ, 0xc0, !PT ;  /* 0x0000ffff4c4c7812 */ /* 0x000fe200078ec0ff */
[----:B------:R-:W4:Y:S01]  /*2a8d0*/  LDL.LU R184, [R1+0x234] ;  /* 0x0002340001b87983 */ /* 0x000f220000300800 */
[----:B------:R-:W-:-:S03]  /*2a8e0*/  LOP3.LUT R80, R80, 0xffff, RZ, 0xc0, !PT ;  /* 0x0000ffff50507812 */ /* 0x000fc600078ec0ff */
[----:B------:R0:W-:Y:S04]  /*2a8f0*/  STL.64 [R1+0x200], R96 ;  /* 0x0002006001007387 */ /* 0x0001e80000100a00 */
[----:B------:R1:W-:Y:S04]  /*2a900*/  STL.64 [R1+0x208], R146 ;  /* 0x0002089201007387 */ /* 0x0003e80000100a00 */
[----:B0-----:R-:W4:Y:S04]  /*2a910*/  LDL.LU.64 R96, [R1+0x3b0] ;  /* 0x0003b00001607983 */ /* 0x001f280000300a00 */
[----:B-1----:R-:W4:Y:S01]  /*2a920*/  LDL.LU.64 R146, [R1+0x3a8] ;  /* 0x0003a80001927983 */ /* 0x002f220000300a00 */
[----:B------:R-:W-:-:S03]  /*2a930*/  LOP3.LUT R88, R88, 0xffff, RZ, 0xc0, !PT ;  /* 0x0000ffff58587812 */ /* 0x000fc600078ec0ff */
[----:B------:R0:W-:Y:S04]  /*2a940*/  STL.64 [R1+0x210], R100 ;  /* 0x0002106401007387 */ /* 0x0001e80000100a00 */
[----:B0-----:R-:W4:Y:S01]  /*2a950*/  LDL.LU.64 R100, [R1+0x3a0] ;  /* 0x0003a00001647983 */ /* 0x001f220000300a00 */
[----:B--2---:R-:W-:Y:S02]  /*2a960*/  PRMT R14, R12, 0x3340, R14 ;  /* 0x000033400c0e7816 */ /* 0x004fe4000000000e */
[----:B------:R-:W-:-:S04]  /*2a970*/  LOP3.LUT R12, R153, 0xffff, RZ, 0xc0, !PT ;  /* 0x0000ffff990c7812 */ /* 0x000fc800078ec0ff */
[----:B------:R-:W-:Y:S02]  /*2a980*/  PRMT R12, R21, 0x3340, R12 ;  /* 0x00003340150c7816 */ /* 0x000fe4000000000c */
[----:B------:R-:W-:-:S04]  /*2a990*/  LOP3.LUT R21, R47, 0xffff, RZ, 0xc0, !PT ;  /* 0x0000ffff2f157812 */ /* 0x000fc800078ec0ff */
[----:B------:R-:W-:Y:S02]  /*2a9a0*/  PRMT R21, R46, 0x3340, R21 ;  /* 0x000033402e157816 */ /* 0x000fe40000000015 */
[----:B------:R-:W-:Y:S02]  /*2a9b0*/  LOP3.LUT R46, R182, 0xffff, RZ, 0xc0, !PT ;  /* 0x0000ffffb62e7812 */ /* 0x000fe400078ec0ff */
[----:B------:R-:W2:Y:S01]  /*2a9c0*/  LDL.LU R182, [R1+0x224] ;  /* 0x0002240001b67983 */ /* 0x000ea20000300800 */
[----:B---3--:R-:W-:Y:S02]  /*2a9d0*/  PRMT R6, R16, 0x3340, R6 ;  /* 0x0000334010067816 */ /* 0x008fe40000000006 */
        /* <DEDUP_REMOVED lines=10> */
[----:B------:R-:W-:Y:S02]  /*2aa80*/  LOP3.LUT R15, R56, 0xffff, RZ, 0xc0, !PT ;  /* 0x0000ffff380f7812 */ /* 0x000fe400078ec0ff */
[----:B----4-:R-:W-:Y:S02]  /*2aa90*/  PRMT R10, R17, 0x3340, R10 ;  /* 0x00003340110a7816 */ /* 0x010fe4000000000a */
[----:B------:R-:W-:-:S02]  /*2aaa0*/  PRMT R57, R142, 0x3340, R15 ;  /* 0x000033408e397816 */ /* 0x000fc4000000000f */
[----:B------:R-:W-:Y:S02]  /*2aab0*/  LOP3.LUT R17, R43, 0xffff, RZ, 0xc0, !PT ;  /* 0x0000ffff2b117812 */ /* 0x000fe400078ec0ff */
[----:B------:R-:W-:Y:S02]  /*2aac0*/  LOP3.LUT R15, R116, 0xffff, RZ, 0xc0, !PT ;  /* 0x0000ffff740f7812 */ /* 0x000fe400078ec0ff */
[----:B------:R-:W-:Y:S02]  /*2aad0*/  PRMT R17, R42, 0x3340, R17 ;  /* 0x000033402a117816 */ /* 0x000fe40000000011 */
[----:B------:R-:W-:Y:S02]  /*2aae0*/  PRMT R72, R15, 0x3340, R72 ;  /* 0x000033400f487816 */ /* 0x000fe40000000048 */
[----:B------:R-:W-:Y:S02]  /*2aaf0*/  LOP3.LUT R42, R183, 0xffff, RZ, 0xc0, !PT ;  /* 0x0000ffffb72a7812 */ /* 0x000fe400078ec0ff */
[----:B------:R-:W-:Y:S01]  /*2ab00*/  LOP3.LUT R15, R114, 0xffff, RZ, 0xc0, !PT ;  /* 0x0000ffff720f7812 */ /* 0x000fe200078ec0ff */
[----:B------:R-:W3:Y:S03]  /*2ab10*/  LDL.LU R183, [R1+0x228] ;  /* 0x0002280001b77983 */ /* 0x000ee60000300800 */
[----:B------:R-:W-:-:S02]  /*2ab20*/  PRMT R76, R15, 0x3340, R76 ;  /* 0x000033400f4c7816 */ /* 0x000fc4000000004c */
[----:B------:R-:W-:Y:S02]  /*2ab30*/  LOP3.LUT R15, R112, 0xffff, RZ, 0xc0, !PT ;  /* 0x0000ffff700f7812 */ /* 0x000fe400078ec0ff */
[----:B------:R-:W-:Y:S02]  /*2ab40*/  LOP3.LUT R84, R84, 0xffff, RZ, 0xc0, !PT ;  /* 0x0000ffff54547812 */ /* 0x000fe400078ec0ff */
[----:B------:R-:W-:Y:S02]  /*2ab50*/  PRMT R80, R15, 0x3340, R80 ;  /* 0x000033400f507816 */ /* 0x000fe40000000050 */
[----:B------:R-:W-:-:S04]  /*2ab60*/  LOP3.LUT R15, R110, 0xffff, RZ, 0xc0, !PT ;  /* 0x0000ffff6e0f7812 */ /* 0x000fc800078ec0ff */
[----:B------:R-:W-:Y:S02]  /*2ab70*/  PRMT R84, R15, 0x3340, R84 ;  /* 0x000033400f547816 */ /* 0x000fe40000000054 */
[----:B------:R-:W-:-:S04]  /*2ab80*/  LOP3.LUT R15, R94, 0xffff, RZ, 0xc0, !PT ;  /* 0x0000ffff5e0f7812 */ /* 0x000fc800078ec0ff */
[----:B------:R-:W-:Y:S02]  /*2ab90*/  PRMT R88, R15, 0x3340, R88 ;  /* 0x000033400f587816 */ /* 0x000fe40000000058 */
[----:B------:R-:W-:Y:S02]  /*2aba0*/  LOP3.LUT R15, R186, 0xffff, RZ, 0xc0, !PT ;  /* 0x0000ffffba0f7812 */ /* 0x000fe400078ec0ff */
[----:B------:R-:W4:Y:S01]  /*2abb0*/  LDL.LU R186, [R1+0x23c] ;  /* 0x00023c0001ba7983 */ /* 0x000f220000300800 */
        /* <DEDUP_REMOVED lines=58> */
[----:B0-----:R-:W4:Y:S01]  /*2af60*/  LDL.LU.64 R144, [R1+0x398] ;  /* 0x0003980001907983 */ /* 0x001f220000300a00 */
        /* <DEDUP_REMOVED lines=11> */
[----:B------:R-:W-:Y:S01]  /*2b020*/  LOP3.LUT R23, R102, 0xffff, RZ, 0xc0, !PT ;  /* 0x0000ffff66177812 */ /* 0x000fe200078ec0ff */
[----:B------:R0:W-:Y:S01]  /*2b030*/  STL.64 [R1+0x120], R2 ;  /* 0x0001200201007387 */ /* 0x0001e20000100a00 */
[----:B------:R-:W-:-:S02]  /*2b040*/  PRMT R98, R98, 0x3340, R15 ;  /* 0x0000334062627816 */ /* 0x000fc4000000000f */
[----:B------:R-:W-:Y:S02]  /*2b050*/  PRMT R150, R23, 0x3340, R150 ;  /* 0x0000334017967816 */ /* 0x000fe40000000096 */
[----:B------:R-:W-:Y:S02]  /*2b060*/  LOP3.LUT R23, R185, 0xffff, RZ, 0xc0, !PT ;  /* 0x0000ffffb9177812 */ /* 0x000fe400078ec0ff */
[----:B------:R-:W4:Y:S04]  /*2b070*/  LDL R185, [R1+0x244] ;  /* 0x0002440001b97983 */ /* 0x000f280000100800 */
[----:B0-----:R-:W4:Y:S01]  /*2b080*/  LDL.LU.64 R2, [R1+0x390] ;  /* 0x0003900001027983 */ /* 0x001f220000300a00 */
[----:B------:R-:W-:Y:S02]  /*2b090*/  LOP3.LUT R89, R89, 0xffff, RZ, 0xc0, !PT ;  /* 0x0000ffff59597812 */ /* 0x000fe400078ec0ff */
[----:B------:R-:W-:-:S04]  /*2b0a0*/  LOP3.LUT R106, R106, 0xffff, RZ, 0xc0, !PT ;  /* 0x0000ffff6a6a7812 */ /* 0x000fc800078ec0ff */
[----:B------:R-:W-:Y:S02]  /*2b0b0*/  PRMT R89, R106, 0x3340, R89 ;  /* 0x000033406a597816 */ /* 0x000fe40000000059 */
[----:B------:R-:W-:Y:S02]  /*2b0c0*/  LOP3.LUT R106, R97, 0xffff, RZ, 0xc0, !PT ;  /* 0x0000ffff616a7812 */ /* 0x000fe400078ec0ff */
[----:B------:R-:W-:Y:S02]  /*2b0d0*/  LOP3.LUT R146, R146, 0xffff, RZ, 0xc0, !PT ;  /* 0x0000ffff92927812 */ /* 0x000fe400078ec0ff */
[----:B--2---:R-:W-:-:S04]  /*2b0e0*/  LOP3.LUT R11, R182, 0xffff, RZ, 0xc0, !PT ;  /* 0x0000ffffb60b7812 */ /* 0x004fc800078ec0ff */
[----:B------:R-:W-:Y:S02]  /*2b0f0*/  PRMT R90, R90, 0x3340, R11 ;  /* 0x000033405a5a7816 */ /* 0x000fe4000000000b */
[----:B------:R-:W-:Y:S02]  /*2b100*/  LOP3.LUT R11, R33, 0xffff, RZ, 0xc0, !PT ;  /* 0x0000ffff210b7812 */ /* 0x000fe400078ec0ff */
[----:B------:R-:W2:Y:S02]  /*2b110*/  LDL.LU R33, [R1+0x238] ;  /* 0x0002380001217983 */ /* 0x000ea40000300800 */
[----:B------:R-:W-:Y:S02]  /*2b120*/  PRMT R93, R94, 0x3340, R11 ;  /* 0x000033405e5d7816 */ /* 0x000fe4000000000b */
[----:B------:R-:W-:Y:S02]  /*2b130*/  LOP3.LUT R11, R184, 0xffff, RZ, 0xc0, !PT ;  /* 0x0000ffffb80b7812 */ /* 0x000fe400078ec0ff */
[----:B------:R-:W2:Y:S01]  /*2b140*/  LDL R184, [R1+0x240] ;  /* 0x0002400001b87983 */ /* 0x000ea20000100800 */
[----:B---3--:R-:W-:-:S03]  /*2b150*/  LOP3.LUT R15, R183, 0xffff, RZ, 0xc0, !PT ;  /* 0x0000ffffb70f7812 */ /* 0x008fc600078ec0ff */
[----:B------:R-:W3:Y:S01]  /*2b160*/  LDL R183, [R1+0x35c] ;  /* 0x00035c0001b77983 */ /* 0x000ee20000100800 */
[----:B------:R-:W-:Y:S02]  /*2b170*/  PRMT R97, R106, 0x3340, R15 ;  /* 0x000033406a617816 */ /* 0x000fe4000000000f */
[----:B------:R-:W-:Y:S02]  /*2b180*/  LOP3.LUT R15, R101, 0xffff, RZ, 0xc0, !PT ;  /* 0x0000ffff650f7812 */ /* 0x000fe400078ec0ff */
[----:B------:R-:W-:Y:S02]  /*2b190*/  PRMT R101, R146, 0x3340, R11 ;  /* 0x0000334092657816 */ /* 0x000fe4000000000b */
[----:B------:R-:W-:Y:S02]  /*2b1a0*/  PRMT R11, R10, 0x5410, R9 ;  /* 0x000054100a0b7816 */ /* 0x000fe40000000009 */
[----:B------:R-:W-:Y:S02]  /*2b1b0*/  PRMT R10, R6, 0x5410, R4 ;  /* 0x00005410060a7816 */ /* 0x000fe40000000004 */
[----:B----4-:R-:W-:-:S02]  /*2b1c0*/  LOP3.LUT R6, R186, 0xffff, RZ, 0xc0, !PT ;  /* 0x0000ffffba067812 */ /* 0x010fc400078ec0ff */
[----:B------:R-:W4:Y:S01]  /*2b1d0*/  LDL.LU R186, [R1+0x248] ;  /* 0x0002480001ba7983 */ /* 0x000f220000300800 */
        /* <DEDUP_REMOVED lines=115> */
[----:B--2---:R-:W-:Y:S02]  /*2b910*/  LOP3.LUT R15, R33, 0xffff, RZ, 0xc0, !PT ;  /* 0x0000ffff210f7812 */ /* 0x004fe400078ec0ff */
        /* <DEDUP_REMOVED lines=98> */
[----:B0-----:R-:W-:Y:S01]  /*2bf40*/  PRMT R19, R74, 0x5410, R73 ;  /* 0x000054104a137816 */ /* 0x001fe20000000049 */
[----:B------:R0:W-:Y:S01]  /*2bf50*/  STL.64 [R1+0xb8], R12 ;  /* 0x0000b80c01007387 */ /* 0x0001e20000100a00 */
[----:B------:R-:W-:Y:S02]  /*2bf60*/  PRMT R18, R76, 0x5410, R75 ;  /* 0x000054104c127816 */ /* 0x000fe4000000004b */
[----:B-1----:R-:W-:Y:S01]  /*2bf70*/  PRMT R15, R82, 0x5410, R81 ;  /* 0x00005410520f7816 */ /* 0x002fe20000000051 */
[----:B------:R1:W-:Y:S01]  /*2bf80*/  STL.64 [R1+0xc8], R10 ;  /* 0x0000c80a01007387 */ /* 0x0003e20000100a00 */
[----:B------:R-:W-:Y:S02]  /*2bf90*/  PRMT R14, R84, 0x5410, R83 ;  /* 0x00005410540e7816 */ /* 0x000fe40000000053 */
[----:B--2---:R-:W-:Y:S02]  /*2bfa0*/  PRMT R17, R93, 0x5410, R92 ;  /* 0x000054105d117816 */ /* 0x004fe4000000005c */
[----:B---3--:R-:W-:-:S02]  /*2bfb0*/  PRMT R9, R86, 0x5410, R85 ;  /* 0x0000541056097816 */ /* 0x008fc40000000055 */
[----:B------:R-:W-:Y:S02]  /*2bfc0*/  PRMT R8, R88, 0x5410, R87 ;  /* 0x0000541058087816 */ /* 0x000fe40000000057 */
[----:B0-----:R-:W-:Y:S02]  /*2bfd0*/  PRMT R13, R90, 0x5410, R89 ;  /* 0x000054105a0d7816 */ /* 0x001fe40000000059 */
[----:B------:R-:W-:Y:S02]  /*2bfe0*/  PRMT R12, R98, 0x5410, R91 ;  /* 0x00005410620c7816 */ /* 0x000fe4000000005b */
[----:B------:R-:W-:Y:S02]  /*2bff0*/  PRMT R16, R97, 0x5410, R104 ;  /* 0x0000541061107816 */ /* 0x000fe40000000068 */
[----:B------:R-:W-:Y:S02]  /*2c000*/  PRMT R21, R101, 0x5410, R150 ;  /* 0x0000541065157816 */ /* 0x000fe40000000096 */
[----:B------:R-:W-:-:S02]  /*2c010*/  PRMT R20, R103, 0x5410, R148 ;  /* 0x0000541067147816 */ /* 0x000fc40000000094 */
[----:B-1----:R-:W-:Y:S02]  /*2c020*/  PRMT R11, R95, 0x5410, R100 ;  /* 0x000054105f0b7816 */ /* 0x002fe40000000064 */
        /* <DEDUP_REMOVED lines=45> */
[----:B0-----:R-:W-:-:S02]  /*2c300*/  PRMT R5, R173, 0x5410, R164 ;  /* 0x00005410ad057816 */ /* 0x001fc400000000a4 */
[----:B------:R-:W-:Y:S02]  /*2c310*/  PRMT R4, R171, 0x5410, R170 ;  /* 0x00005410ab047816 */ /* 0x000fe400000000aa */
        /* <DEDUP_REMOVED lines=16> */
.L_x_867:
[----:B------:R-:W-:-:S05]  /*2c420*/  IMAD.IADD R7, R1, 0x1, R6 ;  /* 0x0000000101077824 */ /* 0x000fca00078e0206 */
[----:B------:R-:W2:Y:S02]  /*2c430*/  LDL.U8 R5, [R7+0x10] ;  /* 0x0000100007057983 */ /* 0x000ea40000100000 */
[----:B--2---:R-:W-:Y:S01]  /*2c440*/  ISETP.NE.AND P0, PT, R5, RZ, PT ;  /* 0x000000ff0500720c */ /* 0x004fe20003f05270 */
[----:B------:R-:W-:Y:S02]  /*2c450*/  IMAD.MOV.U32 R5, RZ, RZ, R6 ;  /* 0x000000ffff057224 */ /* 0x000fe400078e0006 */
[----:B------:R-:W-:-:S10]  /*2c460*/  VIADD R6, R6, 0x1 ;  /* 0x0000000106067836 */ /* 0x000fd40000000000 */
[----:B------:R-:W-:Y:S05]  /*2c470*/  @P0 BRA `(.L_x_867) ;  /* 0xfffffffc00e80947 */ /* 0x000fea000383ffff */
[----:B------:R-:W-:Y:S05]  /*2c480*/  BSYNC.RECONVERGENT B2 ;  /* 0x0000000000027941 */ /* 0x000fea0003800200 */
.L_x_866:
[----:B------:R-:W-:Y:S01]  /*2c490*/  LOP3.LUT P0, RZ, R4, 0xff, RZ, 0xc0, !PT ;  /* 0x000000ff04ff7812 */ /* 0x000fe2000780c0ff */
[----:B------:R-:W-:Y:S01]  /*2c4a0*/  BSSY.RECONVERGENT B2, `(.L_x_868) ;  /* 0x000000c000027945 */ /* 0x000fe20003800200 */
[----:B------:R-:W-:-:S11]  /*2c4b0*/  IMAD.MOV.U32 R6, RZ, RZ, R5 ;  /* 0x000000ffff067224 */ /* 0x000fd600078e0005 */
[----:B------:R-:W-:Y:S05]  /*2c4c0*/  @!P0 BRA `(.L_x_869) ;  /* 0x0000000000248947 */ /* 0x000fea0003800000 */
[----:B------:R-:W-:-:S07]  /*2c4d0*/  IMAD.MOV.U32 R8, RZ, RZ, RZ ;  /* 0x000000ffff087224 */ /* 0x000fce00078e00ff */
.L_x_870:
        /* <DEDUP_REMOVED lines=8> */
.L_x_869:
[----:B------:R-:W-:Y:S05]  /*2c560*/  BSYNC.RECONVERGENT B2 ;  /* 0x0000000000027941 */ /* 0x000fea0003800200 */
.L_x_868:
        /* <DEDUP_REMOVED lines=124> */
[C---:B------:R-:W-:Y:S02]  /*2cd30*/  PRMT R118, R104.reuse, 0x7772, RZ ;  /* 0x0000777268767816 */ /* 0x040fe400000000ff */
[----:B------:R-:W-:Y:S01]  /*2cd40*/  PRMT R111, R104, 0x7773, RZ ;  /* 0x00007773686f7816 */ /* 0x000fe200000000ff */
[----:B0-----:R-:W3:Y:S01]  /*2cd50*/  LDL.LU R5, [R1+0x420] ;  /* 0x0004200001057983 */ /* 0x001ee20000300800 */
[----:B------:R-:W-:Y:S02]  /*2cd60*/  PRMT R104, R96, 0x7770, RZ ;  /* 0x0000777060687816 */ /* 0x000fe400000000ff */
[C---:B------:R-:W-:Y:S02]  /*2cd70*/  PRMT R109, R22.reuse, 0x7770, RZ ;  /* 0x00007770166d7816 */ /* 0x040fe400000000ff */
[----:B------:R-:W-:-:S02]  /*2cd80*/  PRMT R68, R22, 0x7771, RZ ;  /* 0x0000777116447816 */ /* 0x000fc400000000ff */
[C---:B------:R-:W-:Y:S02]  /*2cd90*/  PRMT R127, R22.reuse, 0x7772, RZ ;  /* 0x00007772167f7816 */ /* 0x040fe400000000ff */
[----:B------:R-:W-:Y:S02]  /*2cda0*/  PRMT R67, R22, 0x7773, RZ ;  /* 0x0000777316437816 */ /* 0x000fe400000000ff */
[----:B------:R-:W-:Y:S02]  /*2cdb0*/  PRMT R22, R104, 0x7610, R22 ;  /* 0x0000761068167816 */ /* 0x000fe40000000016 */
[----:B------:R-:W-:Y:S02]  /*2cdc0*/  PRMT R146, R46, 0x7773, RZ ;  /* 0x000077732e927816 */ /* 0x000fe400000000ff */
[----:B------:R-:W-:Y:S01]  /*2cdd0*/  PRMT R94, R88, 0x7772, RZ ;  /* 0x00007772585e7816 */ /* 0x000fe200000000ff */
[----:B------:R0:W-:Y:S01]  /*2cde0*/  STL [R1+0x41c], R22 ;  /* 0x00041c1601007387 */ /* 0x0001e20000100800 */
[----:B------:R-:W-:-:S02]  /*2cdf0*/  PRMT R243, R32, 0x7770, RZ ;  /* 0x0000777020f37816 */ /* 0x000fc400000000ff */
[C---:B------:R-:W-:Y:S02]  /*2ce00*/  PRMT R244, R32.reuse, 0x7771, RZ ;  /* 0x0000777120f47816 */ /* 0x040fe400000000ff */
[C---:B------:R-:W-:Y:S02]  /*2ce10*/  PRMT R245, R32.reuse, 0x7772, RZ ;  /* 0x0000777220f57816 */ /* 0x040fe400000000ff */
[----:B------:R-:W-:Y:S01]  /*2ce20*/  PRMT R246, R32, 0x7773, RZ ;  /* 0x0000777320f67816 */ /* 0x000fe200000000ff */
[----:B0-----:R-:W4:Y:S01]  /*2ce30*/  LDL.LU R22, [R1+0x258] ;  /* 0x0002580001167983 */ /* 0x001f220000300800 */
[----:B------:R-:W-:Y:S02]  /*2ce40*/  PRMT R32, R94, 0x7610, R32 ;  /* 0x000076105e207816 */ /* 0x000fe40000000020 */
[----:B------:R-:W-:Y:S01]  /*2ce50*/  PRMT R8, R146, 0x7610, R8 ;  /* 0x0000761092087816 */ /* 0x000fe20000000008 */
[----:B------:R0:W-:Y:S04]  /*2ce60*/  STL [R1+0x3c0], R146 ;  /* 0x0003c09201007387 */ /* 0x0001e80000100800 */
[----:B0-----:R-:W4:Y:S01]  /*2ce70*/  LDL.LU R146, [R1+0x224] ;  /* 0x0002240001927983 */ /* 0x001f220000300800 */
[----:B--2---:R-:W-:-:S03]  /*2ce80*/  PRMT R94, R148, 0x7610, R94 ;  /* 0x00007610945e7816 */ /* 0x004fc6000000005e */
[----:B------:R-:W2:Y:S01]  /*2ce90*/  LDL.LU R148, [R1+0x2a0] ;  /* 0x0002a00001947983 */ /* 0x000ea20000300800 */
[----:B------:R-:W-:-:S05]  /*2cea0*/  PRMT R4, R4, 0x7773, RZ ;  /* 0x0000777304047816 */ /* 0x000fca00000000ff */
[----:B------:R-:W-:Y:S01]  /*2ceb0*/  STL [R1+0x39c], R4 ;  /* 0x00039c0401007387 */ /* 0x000fe20000100800 */
        /* <DEDUP_REMOVED lines=8> */
[----:B------:R-:W-:Y:S02]  /*2cf40*/  PRMT R69, R21, 0x7773, RZ ;  /* 0x0000777315457816 */ /* 0x000fe400000000ff */
[----:B------:R-:W-:Y:S02]  /*2cf50*/  PRMT R21, R105, 0x7610, R21 ;  /* 0x0000761069157816 */ /* 0x000fe40000000015 */
[----:B------:R-:W-:Y:S02]  /*2cf60*/  PRMT R149, R46, 0x7770, RZ ;  /* 0x000077702e957816 */ /* 0x000fe400000000ff */
[----:B------:R-:W-:Y:S02]  /*2cf70*/  PRMT R101, R96, 0x7773, RZ ;  /* 0x0000777360657816 */ /* 0x000fe400000000ff */
[----:B------:R-:W-:Y:S01]  /*2cf80*/  PRMT R86, R44, 0x7772, RZ ;  /* 0x000077722c567816 */ /* 0x000fe200000000ff */
[----:B------:R-:W-:Y:S01]  /*2cf90*/  STL [R1+0x3b4], R8 ;  /* 0x0003b40801007387 */ /* 0x000fe20000100800 */
[----:B------:R-:W-:-:S02]  /*2cfa0*/  PRMT R183, R61, 0x7770, RZ ;  /* 0x000077703db77816 */ /* 0x000fc400000000ff */
[C---:B------:R-:W-:Y:S01]  /*2cfb0*/  PRMT R184, R61.reuse, 0x7771, RZ ;  /* 0x000077713db87816 */ /* 0x040fe200000000ff */
[----:B------:R0:W-:Y:S01]  /*2cfc0*/  STL [R1+0x3bc], R8 ;  /* 0x0003bc0801007387 */ /* 0x0001e20000100800 */
[C---:B------:R-:W-:Y:S02]  /*2cfd0*/  PRMT R185, R61.reuse, 0x7772, RZ ;  /* 0x000077723db97816 */ /* 0x040fe400000000ff */
[----:B------:R-:W-:Y:S01]  /*2cfe0*/  PRMT R186, R61, 0x7773, RZ ;  /* 0x000077733dba7816 */ /* 0x000fe200000000ff */
[----:B------:R-:W-:Y:S01]  /*2cff0*/  STL [R1+0x3e8], R149 ;  /* 0x0003e89501007387 */ /* 0x000fe20000100800 */
[C---:B------:R-:W-:Y:S02]  /*2d000*/  PRMT R211, R40.reuse, 0x7770, RZ ;  /* 0x0000777028d37816 */ /* 0x040fe400000000ff */
[C---:B------:R-:W-:Y:S01]  /*2d010*/  PRMT R212, R40.reuse, 0x7771, RZ ;  /* 0x0000777128d47816 */ /* 0x040fe200000000ff */
[----:B------:R1:W-:Y:S01]  /*2d020*/  STL [R1+0x414], R104 ;  /* 0x0004146801007387 */ /* 0x0003e20000100800 */
[----:B------:R-:W-:-:S02]  /*2d030*/  PRMT R213, R40, 0x7772, RZ ;  /* 0x0000777228d57816 */ /* 0x000fc400000000ff */
[----:B------:R-:W-:Y:S01]  /*2d040*/  PRMT R214, R40, 0x7773, RZ ;  /* 0x0000777328d67816 */ /* 0x000fe200000000ff */
[----:B0-----:R-:W2:Y:S01]  /*2d050*/  LDL.LU R8, [R1+0x220] ;  /* 0x0002200001087983 */ /* 0x001ea20000300800 */
[C---:B------:R-:W-:Y:S02]  /*2d060*/  PRMT R66, R25.reuse, 0x7770, RZ ;  /* 0x0000777019427816 */ /* 0x040fe400000000ff */
[C---:B------:R-:W-:Y:S02]  /*2d070*/  PRMT R130, R25.reuse, 0x7771, RZ ;  /* 0x0000777119827816 */ /* 0x040fe400000000ff */
[C---:B------:R-:W-:Y:S01]  /*2d080*/  PRMT R138, R25.reuse, 0x7772, RZ ;  /* 0x00007772198a7816 */ /* 0x040fe200000000ff */
[----:B-1----:R-:W2:Y:S01]  /*2d090*/  LDL.LU R104, [R1+0x260] ;  /* 0x0002600001687983 */ /* 0x002ea20000300800 */
[----:B------:R-:W-:Y:S02]  /*2d0a0*/  PRMT R61, R25, 0x7773, RZ ;  /* 0x00007773193d7816 */ /* 0x000fe400000000ff */
[----:B------:R-:W-:-:S02]  /*2d0b0*/  PRMT R25, R101, 0x7610, R25 ;  /* 0x0000761065197816 */ /* 0x000fc40000000019 */
[----:B------:R-:W-:Y:S02]  /*2d0c0*/  PRMT R40, R86, 0x7610, R40 ;  /* 0x0000761056287816 */ /* 0x000fe40000000028 */
[----:B---3--:R-:W-:-:S05]  /*2d0d0*/  PRMT R4, R5, 0x7770, RZ ;  /* 0x0000777005047816 */ /* 0x008fca00000000ff */
[----:B------:R0:W-:Y:S02]  /*2d0e0*/  STL [R1+0x2c0], R4 ;  /* 0x0002c00401007387 */ /* 0x0001e40000100800 */
[----:B0-----:R-:W-:-:S05]  /*2d0f0*/  PRMT R4, R5, 0x7771, RZ ;  /* 0x0000777105047816 */ /* 0x001fca00000000ff */
[----:B------:R0:W-:Y:S01]  /*2d100*/  STL [R1+0x2c4], R4 ;  /* 0x0002c40401007387 */ /* 0x0001e20000100800 */
[----:B----4-:R-:W-:Y:S01]  /*2d110*/  PRMT R105, R22, 0x7610, R105 ;  /* 0x0000761016697816 */ /* 0x010fe20000000069 */
[----:B------:R-:W-:Y:S01]  /*2d120*/  DADD R2, R2, R42 ;  /* 0x0000000002027229 */ /* 0x000fe2000000002a */
[----:B------:R-:W-:Y:S02]  /*2d130*/  PRMT R144, R47, 0x7773, RZ ;  /* 0x000077732f907816 */ /* 0x000fe400000000ff */
[----:B------:R-:W-:Y:S02]  /*2d140*/  PRMT R90, R89, 0x7772, RZ ;  /* 0x00007772595a7816 */ /* 0x000fe400000000ff */
[----:B0-----:R-:W-:Y:S01]  /*2d150*/  PRMT R4, R5, 0x7772, RZ ;  /* 0x0000777205047816 */ /* 0x001fe200000000ff */
[----:B------:R0:W-:Y:S04]  /*2d160*/  STL.S16 [R1+0x220], R105 ;  /* 0x0002206901007387 */ /* 0x0001e80000100600 */
[----:B------:R1:W-:Y:S01]  /*2d170*/  STL [R1+0x2cc], R4 ;  /* 0x0002cc0401007387 */ /* 0x0003e20000100800 */
[----:B------:R-:W-:-:S02]  /*2d180*/  PRMT R86, R146, 0x7610, R86 ;  /* 0x0000761092567816 */ /* 0x000fc40000000056 */
[----:B------:R-:W-:Y:S01]  /*2d190*/  PRMT R227, R36, 0x7770, RZ ;  /* 0x0000777024e37816 */ /* 0x000fe200000000ff */
[----:B0-----:R-:W3:Y:S01]  /*2d1a0*/  LDL.LU R105, [R1+0x418] ;  /* 0x0004180001697983 */ /* 0x001ee20000300800 */
[----:B-1----:R-:W-:-:S03]  /*2d1b0*/  PRMT R4, R5, 0x7773, RZ ;  /* 0x0000777305047816 */ /* 0x002fc600000000ff */
[----:B------:R-:W4:Y:S01]  /*2d1c0*/  LDL.LU R146, [R1+0x29c] ;  /* 0x00029c0001927983 */ /* 0x000f220000300800 */
[----:B------:R-:W-:-:S03]  /*2d1d0*/  PRMT R5, R149, 0x7610, R5 ;  /* 0x0000761095057816 */ /* 0x000fc60000000005 */
[----:B------:R-:W3:Y:S01]  /*2d1e0*/  LDL.LU R149, [R1+0x244] ;  /* 0x0002440001957983 */ /* 0x000ee20000300800 */
[----:B--2---:R-:W-:Y:S02]  /*2d1f0*/  PRMT R101, R148, 0x7610, R101 ;  /* 0x0000761094657816 */ /* 0x004fe40000000065 */
[C---:B------:R-:W-:Y:S01]  /*2d200*/  PRMT R228, R36.reuse, 0x7771, RZ ;  /* 0x0000777124e47816 */ /* 0x040fe200000000ff */
[----:B------:R-:W4:Y:S01]  /*2d210*/  LDL.LU R148, [R1+0x3c4] ;  /* 0x0003c40001947983 */ /* 0x000f220000300800 */
[C---:B------:R-:W-:Y:S02]  /*2d220*/  PRMT R229, R36.reuse, 0x7772, RZ ;  /* 0x0000777224e57816 */ /* 0x040fe400000000ff */
[----:B------:R-:W-:Y:S01]  /*2d230*/  PRMT R230, R36, 0x7773, RZ ;  /* 0x0000777324e67816 */ /* 0x000fe200000000ff */
[----:B------:R-:W-:Y:S01]  /*2d240*/  IMAD.IADD R0, R0, 0x1, R48 ;  /* 0x0000000100007824 */ /* 0x000fe200078e0230 */
[C---:B------:R-:W-:Y:S01]  /*2d250*/  PRMT R116, R20.reuse, 0x7770, RZ ;  /* 0x0000777014747816 */ /* 0x040fe200000000ff */
[----:B------:R-:W-:Y:S01]  /*2d260*/  STL.64 [R1+0x8], R2 ;  /* 0x0000080201007387 */ /* 0x000fe20000100a00 */
[----:B------:R-:W-:-:S02]  /*2d270*/  PRMT R72, R20, 0x7771, RZ ;  /* 0x0000777114487816 */ /* 0x000fc400000000ff */
[C---:B------:R-:W-:Y:S01]  /*2d280*/  PRMT R125, R20.reuse, 0x7772, RZ ;  /* 0x00007772147d7816 */ /* 0x040fe200000000ff */
[----:B------:R0:W-:Y:S01]  /*2d290*/  STL [R1+0x394], R2 ;  /* 0x0003940201007387 */ /* 0x0001e20000100800 */
[----:B------:R-:W-:Y:S02]  /*2d2a0*/  PRMT R71, R20, 0x7773, RZ ;  /* 0x0000777314477816 */ /* 0x000fe400000000ff */
[C---:B------:R-:W-:Y:S01]  /*2d2b0*/  PRMT R110, R14.reuse, 0x7770, RZ ;  /* 0x000077700e6e7816 */ /* 0x040fe200000000ff */
[----:B------:R-:W-:Y:S01]  /*2d2c0*/  STL [R1+0x390], R3 ;  /* 0x0003900301007387 */ /* 0x000fe20000100800 */
        /* <DEDUP_REMOVED lines=8> */
[----:B------:R2:W-:Y:S04]  /*2d350*/  STL [R1+0x3a8], R5 ;  /* 0x0003a80501007387 */ /* 0x0005e80000100800 */
[----:B------:R-:W-:Y:S04]  /*2d360*/  STL [R1+0x3d8], R144 ;  /* 0x0003d89001007387 */ /* 0x000fe80000100800 */
[----:B------:R-:W-:Y:S04]  /*2d370*/  STL [R1+0x404], R106 ;  /* 0x0004046a01007387 */ /* 0x000fe80000100800 */
[----:B------:R2:W-:Y:S04]  /*2d380*/  STL [R1+0x40c], R106 ;  /* 0x00040c6a01007387 */ /* 0x0005e80000100800 */
[----:B------:R2:W-:Y:S01]  /*2d390*/  STL [R1+0x2c8], R4 ;  /* 0x0002c80401007387 */ /* 0x0005e20000100800 */
[----:B------:R-:W-:-:S03]  /*2d3a0*/  PRMT R119, R8, 0x7610, R119 ;  /* 0x0000761008777816 */ /* 0x000fc60000000077 */
[----:B0-----:R-:W4:Y:S04]  /*2d3b0*/  LDL.LU R2, [R1+0x240] ;  /* 0x0002400001027983 */ /* 0x001f280000300800 */
[----:B-1----:R-:W4:Y:S04]  /*2d3c0*/  LDL.LU R3, [R1+0x248] ;  /* 0x0002480001037983 */ /* 0x002f280000300800 */
[----:B--2---:R-:W2:Y:S04]  /*2d3d0*/  LDL.LU R5, [R1+0x238] ;  /* 0x0002380001057983 */ /* 0x004ea80000300800 */
[----:B------:R-:W2:Y:S04]  /*2d3e0*/  LDL.LU R106, [R1+0x264] ;  /* 0x00026400016a7983 */ /* 0x000ea80000300800 */
[----:B------:R-:W2:Y:S04]  /*2d3f0*/  LDL.LU R144, [R1+0x290] ;  /* 0x0002900001907983 */ /* 0x000ea80000300800 */
[----:B------:R-:W2:Y:S04]  /*2d400*/  LDL.LU R4, [R1+0x250] ;  /* 0x0002500001047983 */ /* 0x000ea80000300800 */
[----:B------:R-:W2:Y:S04]  /*2d410*/  LDL.LU R8, [R1+0x2a4] ;  /* 0x0002a40001087983 */ /* 0x000ea80000300800 */
[----:B------:R-:W-:Y:S04]  /*2d420*/  STL [R1], R0 ;  /* 0x0000000001007387 */ /* 0x000fe80000100800 */
[----:B------:R0:W-:Y:S01]  /*2d430*/  STL [R1+0x38c], R0 ;  /* 0x00038c0001007387 */ /* 0x0001e20000100800 */
[----:B------:R-:W-:-:S02]  /*2d440*/  PRMT R145, R47, 0x7770, RZ ;  /* 0x000077702f917816 */ /* 0x000fc400000000ff */
[C---:B------:R-:W-:Y:S02]  /*2d450*/  PRMT R103, R96.reuse, 0x7771, RZ ;  /* 0x0000777160677816 */ /* 0x040fe400000000ff */
[----:B------:R-:W-:Y:S02]  /*2d460*/  PRMT R102, R96, 0x7772, RZ ;  /* 0x0000777260667816 */ /* 0x000fe400000000ff */
[C---:B------:R-:W-:Y:S02]  /*2d470*/  PRMT R95, R88.reuse, 0x7771, RZ ;  /* 0x00007771585f7816 */ /* 0x040fe400000000ff */
[----:B------:R-:W-:Y:S01]  /*2d480*/  PRMT R93, R88, 0x7773, RZ ;  /* 0x00007773585d7816 */ /* 0x000fe200000000ff */
[----:B0-----:R-:W2:Y:S01]  /*2d490*/  LDL.LU R0, [R1+0x23c] ;  /* 0x00023c0001007983 */ /* 0x001ea20000300800 */
        /* <DEDUP_REMOVED lines=81> */
[----:B------:R-:W-:Y:S01]  /*2d9b0*/  PRMT R141, R28, 0x7772, RZ ;  /* 0x000077721c8d7816 */ /* 0x000fe200000000ff */
[----:B------:R-:W-:Y:S01]  /*2d9c0*/  STL [R1+0x410], R21 ;  /* 0x0004101501007387 */ /* 0x000fe20000100800 */
[----:B---3--:R-:W-:Y:S02]  /*2d9d0*/  PRMT R90, R149, 0x7610, R90 ;  /* 0x00007610955a7816 */ /* 0x008fe4000000005a */
[----:B------:R-:W-:Y:S01]  /*2d9e0*/  PRMT R105, R104, 0x7610, R105 ;  /* 0x0000761068697816 */ /* 0x000fe20000000069 */
[----:B------:R-:W3:Y:S04]  /*2d9f0*/  LDL.LU R149, [R1+0x27c] ;  /* 0x00027c0001957983 */ /* 0x000ee80000300800 */
[----:B------:R-:W3:Y:S01]  /*2da00*/  LDL.LU R104, [R1+0x414] ;  /* 0x0004140001687983 */ /* 0x000ee20000300800 */
[----:B------:R-:W-:-:S02]  /*2da10*/  PRMT R84, R45, 0x7770, RZ ;  /* 0x000077702d547816 */ /* 0x000fc400000000ff */
[----:B------:R-:W-:Y:S01]  /*2da20*/  PRMT R92, R89, 0x7770, RZ ;  /* 0x00007770595c7816 */ /* 0x000fe200000000ff */
[----:B------:R1:W5:Y:S01]  /*2da30*/  LDL.LU R22, [R1+0x41c] ;  /* 0x00041c0001167983 */ /* 0x0003620000300800 */
[----:B----4-:R-:W-:Y:S02]  /*2da40*/  PRMT R148, R146, 0x7610, R148 ;  /* 0x0000761092947816 */ /* 0x010fe40000000094 */
[----:B------:R-:W-:Y:S01]  /*2da50*/  PRMT R43, R47, 0x7771, RZ ;  /* 0x000077712f2b7816 */ /* 0x000fe200000000ff */
[----:B------:R-:W4:Y:S01]  /*2da60*/  LDL.LU R146, [R1+0x3c0] ;  /* 0x0003c00001927983 */ /* 0x000f220000300800 */
[----:B------:R-:W-:Y:S02]  /*2da70*/  PRMT R96, R88, 0x7770, RZ ;  /* 0x0000777058607816 */ /* 0x000fe400000000ff */
        /* <DEDUP_REMOVED lines=16> */
[----:B------:R-:W-:Y:S04]  /*2db80*/  STL [R1+0x3f8], R16 ;  /* 0x0003f81001007387 */ /* 0x000fe80000100800 */
[----:B------:R1:W-:Y:S01]  /*2db90*/  STL [R1+0x408], R20 ;  /* 0x0004081401007387 */ /* 0x0003e20000100800 */
[----:B------:R-:W-:-:S03]  /*2dba0*/  PRMT R39, R87, 0x7610, R39 ;  /* 0x0000761057277816 */ /* 0x000fc60000000027 */
[----:B0-----:R-:W4:Y:S04]  /*2dbb0*/  LDL.LU R6, [R1+0x22c] ;  /* 0x00022c0001067983 */ /* 0x001f280000300800 */
[----:B------:R0:W-:Y:S04]  /*2dbc0*/  STL [R1+0x3ac], R147 ;  /* 0x0003ac9301007387 */ /* 0x0001e80000100800 */
[----:B------:R0:W-:Y:S01]  /*2dbd0*/  STL [R1+0x3b8], R145 ;  /* 0x0003b89101007387 */ /* 0x0001e20000100800 */
[----:B------:R-:W-:-:S03]  /*2dbe0*/  PRMT R107, R2, 0x7610, R107 ;  /* 0x00007610026b7816 */ /* 0x000fc6000000006b */
[----:B-1----:R-:W4:Y:S01]  /*2dbf0*/  LDL.LU R20, [R1+0x268] ;  /* 0x0002680001147983 */ /* 0x002f220000300800 */
        /* <DEDUP_REMOVED lines=9> */
[----:B------:R-:W2:Y:S04]  /*2dc90*/  LDL.LU R3, [R1+0x2c0] ;  /* 0x0002c00001037983 */ /* 0x000ea80000300800 */
[----:B------:R-:W2:Y:S04]  /*2dca0*/  LDL.LU R106, [R1+0x40c] ;  /* 0x00040c00016a7983 */ /* 0x000ea80000300800 */
[----:B0-----:R-:W2:Y:S04]  /*2dcb0*/  LDL.LU R147, [R1+0x228] ;  /* 0x0002280001937983 */ /* 0x001ea80000300800 */
[----:B------:R-:W2:Y:S04]  /*2dcc0*/  LDL.LU R145, [R1+0x2a8] ;  /* 0x0002a80001917983 */ /* 0x000ea80000300800 */
[----:B------:R-:W2:Y:S01]  /*2dcd0*/  LDL.LU R4, [R1+0x2bc] ;  /* 0x0002bc0001047983 */ /* 0x000ea20000300800 */
[----:B------:R-:W-:-:S03]  /*2dce0*/  PRMT R87, R0, 0x7610, R87 ;  /* 0x0000761000577816 */ /* 0x000fc60000000057 */
[----:B------:R0:W-:Y:S04]  /*2dcf0*/  STL [R1+0x3b0], R7 ;  /* 0x0003b00701007387 */ /* 0x0001e80000100800 */
[----:B------:R-:W2:Y:S01]  /*2dd00*/  LDL.LU R0, [R1+0x254] ;  /* 0x0002540001007983 */ /* 0x000ea20000300800 */
[----:B------:R-:W-:Y:S02]  /*2dd10*/  PRMT R97, R97, 0x7773, RZ ;  /* 0x0000777361617816 */ /* 0x000fe400000000ff */
[----:B------:R-:W-:Y:S02]  /*2dd20*/  PRMT R17, R111, 0x7610, R17 ;  /* 0x000076106f117816 */ /* 0x000fe40000000011 */
[----:B------:R-:W-:Y:S01]  /*2dd30*/  PRMT R42, R47, 0x7772, RZ ;  /* 0x000077722f2a7816 */ /* 0x000fe200000000ff */
[----:B0-----:R-:W2:Y:S01]  /*2dd40*/  LDL.LU R7, [R1+0x230] ;  /* 0x0002300001077983 */ /* 0x001ea20000300800 */
[----:B------:R-:W-:-:S02]  /*2dd50*/  PRMT R54, R30, 0x7770, RZ ;  /* 0x000077701e367816 */ /* 0x000fc400000000ff */
[----:B------:R-:W-:Y:S01]  /*2dd60*/  PRMT R52, R30, 0x7773, RZ ;  /* 0x000077731e347816 */ /* 0x000fe200000000ff */
[----:B------:R0:W-:Y:S01]  /*2dd70*/  STL [R1+0x3e0], R13 ;  /* 0x0003e00d01007387 */ /* 0x0001e20000100800 */
[C---:B------:R-:W-:Y:S02]  /*2dd80*/  PRMT R58, R29.reuse, 0x7770, RZ ;  /* 0x000077701d3a7816 */ /* 0x040fe400000000ff */
[----:B------:R-:W-:Y:S01]  /*2dd90*/  PRMT R53, R29, 0x7773, RZ ;  /* 0x000077731d357816 */ /* 0x000fe200000000ff */
[----:B------:R-:W-:Y:S01]  /*2dda0*/  STL [R1+0x3ec], R14 ;  /* 0x0003ec0e01007387 */ /* 0x000fe20000100800 */
[----:B------:R-:W-:Y:S02]  /*2ddb0*/  PRMT R57, R27, 0x7773, RZ ;  /* 0x000077731b397816 */ /* 0x000fe400000000ff */
[----:B------:R-:W-:Y:S01]  /*2ddc0*/  PRMT R31, R95, 0x7610, R31 ;  /* 0x000076105f1f7816 */ /* 0x000fe2000000001f */
[----:B------:R-:W2:Y:S01]  /*2ddd0*/  LDL.LU R21, [R1+0x25c] ;  /* 0x00025c0001157983 */ /* 0x000ea20000300800 */
[----:B---3--:R-:W-:-:S02]  /*2dde0*/  PRMT R151, R149, 0x7610, R151 ;  /* 0x0000761095977816 */ /* 0x008fc40000000097 */
[----:B------:R-:W-:Y:S01]  /*2ddf0*/  PRMT R104, R144, 0x7610, R104 ;  /* 0x0000761090687816 */ /* 0x000fe20000000068 */
[----:B------:R-:W3:Y:S04]  /*2de00*/  LDL.LU R149, [R1+0x3e8] ;  /* 0x0003e80001957983 */ /* 0x000ee80000300800 */
[----:B------:R-:W3:Y:S01]  /*2de10*/  LDL.LU R144, [R1+0x3d8] ;  /* 0x0003d80001907983 */ /* 0x000ee20000300800 */
[----:B----4-:R-:W-:-:S03]  /*2de20*/  PRMT R146, R8, 0x7610, R146 ;  /* 0x0000761008927816 */ /* 0x010fc60000000092 */
[----:B------:R1:W-:Y:S04]  /*2de30*/  STL [R1+0x3cc], R10 ;  /* 0x0003cc0a01007387 */ /* 0x0003e80000100800 */
[----:B------:R-:W4:Y:S01]  /*2de40*/  LDL.LU R8, [R1+0x3bc] ;  /* 0x0003bc0001087983 */ /* 0x000f220000300800 */
[----:B------:R-:W-:Y:S02]  /*2de50*/  PRMT R29, R97, 0x7610, R29 ;  /* 0x00007610611d7816 */ /* 0x000fe4000000001d */
[----:B------:R-:W-:Y:S01]  /*2de60*/  PRMT R30, R96, 0x7610, R30 ;  /* 0x00007610601e7816 */ /* 0x000fe2000000001e */
[----:B------:R1:W-:Y:S01]  /*2de70*/  STL [R1+0x3f4], R17 ;  /* 0x0003f41101007387 */ /* 0x0003e20000100800 */
[----:B------:R-:W-:Y:S02]  /*2de80*/  PRMT R41, R85, 0x7610, R41 ;  /* 0x0000761055297816 */ /* 0x000fe40000000029 */
[----:B------:R-:W-:Y:S01]  /*2de90*/  PRMT R15, R81, 0x7610, R15 ;  /* 0x00007610510f7816 */ /* 0x000fe2000000000f */
[----:B0-----:R-:W4:Y:S01]  /*2dea0*/  LDL.LU R13, [R1+0x288] ;  /* 0x00028800010d7983 */ /* 0x001f220000300800 */
[----:B------:R-:W-:-:S02]  /*2deb0*/  PRMT R11, R42, 0x7610, R11 ;  /* 0x000076102a0b7816 */ /* 0x000fc4000000000b */
[----:B------:R-:W-:Y:S01]  /*2dec0*/  PRMT R27, R99, 0x7610, R27 ;  /* 0x00007610631b7816 */ /* 0x000fe2000000001b */
[----:B-1----:R-:W4:Y:S01]  /*2ded0*/  LDL.LU R10, [R1+0x298] ;  /* 0x00029800010a7983 */ /* 0x002f220000300800 */
[----:B------:R-:W-:-:S03]  /*2dee0*/  PRMT R56, R28, 0x7771, RZ ;  /* 0x000077711c387816 */ /* 0x000fc600000000ff */
[----:B------:R-:W4:Y:S01]  /*2def0*/  LDL.LU R17, [R1+0x278] ;  /* 0x0002780001117983 */ /* 0x000f220000300800 */
[----:B------:R-:W-:Y:S02]  /*2df00*/  PRMT R55, R28, 0x7773, RZ ;  /* 0x000077731c377816 */ /* 0x000fe400000000ff */
[----:B------:R-:W-:Y:S01]  /*2df10*/  PRMT R28, R98, 0x7610, R28 ;  /* 0x00007610621c7816 */ /* 0x000fe2000000001c */
[----:B------:R-:W-:Y:S04]  /*2df20*/  STL [R1+0x3d4], R11 ;  /* 0x0003d40b01007387 */ /* 0x000fe80000100800 */
[----:B------:R0:W-:Y:S01]  /*2df30*/  STL [R1+0x3fc], R18 ;  /* 0x0003fc1201007387 */ /* 0x0001e20000100800 */
[----:B------:R-:W-:-:S03]  /*2df40*/  PRMT R81, R6, 0x7610, R81 ;  /* 0x0000761006517816 */ /* 0x000fc60000000051 */
[----:B------:R1:W-:Y:S04]  /*2df50*/  STL [R1+0x400], R19 ;  /* 0x0004001301007387 */ /* 0x0003e80000100800 */
[----:B------:R-:W4:Y:S04]  /*2df60*/  LDL.LU R6, [R1+0x2b8] ;  /* 0x0002b80001067983 */ /* 0x000f280000300800 */
[----:B0-----:R-:W4:Y:S04]  /*2df70*/  LDL.LU R18, [R1+0x26c] ;  /* 0x00026c0001127983 */ /* 0x001f280000300800 */
[----:B-1----:R-:W4:Y:S01]  /*2df80*/  LDL.LU R19, [R1+0x270] ;  /* 0x0002700001137983 */ /* 0x002f220000300800 */
[----:B------:R-:W-:-:S03]  /*2df90*/  PRMT R85, R2, 0x7610, R85 ;  /* 0x0000761002557816 */ /* 0x000fc60000000055 */
[----:B------:R-:W4:Y:S01]  /*2dfa0*/  LDL.LU R14, [R1+0x280] ;  /* 0x00028000010e7983 */ /* 0x000f220000300800 */
[----:B--2---:R-:W-:-:S03]  /*2dfb0*/  PRMT R97, R16, 0x7610, R97 ;  /* 0x0000761010617816 */ /* 0x004fc60000000061 */
[----:B------:R-:W2:Y:S04]  /*2dfc0*/  LDL.LU R2, [R1+0x2c4] ;  /* 0x0002c40001027983 */ /* 0x000ea80000300800 */
[----:B------:R-:W2:Y:S01]  /*2dfd0*/  LDL.LU R16, [R1+0x3f8] ;  /* 0x0003f80001107983 */ /* 0x000ea20000300800 */
[----:B------:R-:W-:-:S03]  /*2dfe0*/  PRMT R96, R9, 0x7610, R96 ;  /* 0x0000761009607816 */ /* 0x000fc60000000060 */
[----:B------:R-:W2:Y:S01]  /*2dff0*/  LDL.LU R11, [R1+0x28c] ;  /* 0x00028c00010b7983 */ /* 0x000ea20000300800 */
[----:B------:R-:W-:-:S03]  /*2e000*/  PRMT R95, R5, 0x7610, R95 ;  /* 0x00007610055f7816 */ /* 0x000fc6000000005f */
[----:B------:R-:W2:Y:S04]  /*2e010*/  LDL.LU R9, [R1+0x3d0] ;  /* 0x0003d00001097983 */ /* 0x000ea80000300800 */
[----:B------:R-:W2:Y:S01]  /*2e020*/  LDL.LU R5, [R1+0x3a8] ;  /* 0x0003a80001057983 */ /* 0x000ea20000300800 */
[----:B------:R-:W-:Y:S02]  /*2e030*/  PRMT R106, R20, 0x7610, R106 ;  /* 0x00007610146a7816 */ /* 0x000fe4000000006a */
[----:B------:R-:W-:Y:S01]  /*2e040*/  PRMT R111, R147, 0x7610, R111 ;  /* 0x00007610936f7816 */ /* 0x000fe2000000006f */
[----:B------:R0:W5:Y:S04]  /*2e050*/  LDL.LU R20, [R1+0x408] ;  /* 0x0004080001147983 */ /* 0x0001680000300800 */
[----:B------:R-:W2:Y:S01]  /*2e060*/  LDL.LU R147, [R1+0x2ac] ;  /* 0x0002ac0001937983 */ /* 0x000ea20000300800 */
[----:B------:R-:W-:-:S03]  /*2e070*/  PRMT R99, R4, 0x7610, R99 ;  /* 0x0000761004637816 */ /* 0x000fc60000000063 */
[----:B------:R-:W2:Y:S04]  /*2e080*/  LDL.LU R4, [R1+0x39c] ;  /* 0x00039c0001047983 */ /* 0x000ea80000300800 */
[----:B------:R1:W-:Y:S01]  /*2e090*/  STL.S16 [R1+0x224], R106 ;  /* 0x0002246a01007387 */ /* 0x0003e20000100600 */
[----:B------:R-:W-:-:S03]  /*2e0a0*/  PRMT R98, R0, 0x7610, R98 ;  /* 0x0000761000627816 */ /* 0x000fc60000000062 */
[----:B------:R-:W2:Y:S01]  /*2e0b0*/  LDL.LU R0, [R1+0x2cc] ;  /* 0x0002cc0001007983 */ /* 0x000ea20000300800 */
[----:B------:R-:W-:-:S03]  /*2e0c0*/  PRMT R120, R7, 0x7610, R120 ;  /* 0x0000761007787816 */ /* 0x000fc60000000078 */
[----:B------:R-:W2:Y:S04]  /*2e0d0*/  LDL.LU R7, [R1+0x2b0] ;  /* 0x0002b00001077983 */ /* 0x000ea80000300800 */
[----:B-1----:R-:W2:Y:S01]  /*2e0e0*/  LDL.LU R106, [R1+0x404] ;  /* 0x00040400016a7983 */ /* 0x002ea20000300800 */
[----:B---3--:R-:W-:-:S03]  /*2e0f0*/  PRMT R149, R12, 0x7610, R149 ;  /* 0x000076100c957816 */ /* 0x008fc60000000095 */
[----:B------:R-:W3:Y:S01]  /*2e100*/  LDL.LU R12, [R1+0x3e4] ;  /* 0x0003e400010c7983 */ /* 0x000ee20000300800 */
[----:B------:R-:W-:-:S03]  /*2e110*/  PRMT R144, R3, 0x7610, R144 ;  /* 0x0000761003907816 */ /* 0x000fc60000000090 */
[----:B------:R-:W3:Y:S01]  /*2e120*/  LDL.LU R3, [R1+0x398] ;  /* 0x0003980001037983 */ /* 0x000ee20000300800 */
[----:B----4-:R-:W-:-:S03]  /*2e130*/  PRMT R8, R145, 0x7610, R8 ;  /* 0x0000761091087816 */ /* 0x010fc60000000008 */
[----:B------:R-:W4:Y:S01]  /*2e140*/  LDL.LU R145, [R1+0x3b8] ;  /* 0x0003b80001917983 */ /* 0x000f220000300800 */
[C---:B------:R-:W-:Y:S02]  /*2e150*/  PRMT R91, R89.reuse, 0x7771, RZ ;  /* 0x00007771595b7816 */ /* 0x040fe400000000ff */
[----:B------:R-:W-:Y:S02]  /*2e160*/  PRMT R42, R84, 0x7610, R42 ;  /* 0x00007610542a7816 */ /* 0x000fe4000000002a */
[----:B------:R-:W-:Y:S02]  /*2e170*/  PRMT R89, R89, 0x7773, RZ ;  /* 0x0000777359597816 */ /* 0x000fe400000000ff */
[----:B------:R-:W-:Y:S02]  /*2e180*/  PRMT R84, R150, 0x7610, R84 ;  /* 0x0000761096547816 */ /* 0x000fe40000000054 */
        /* <DEDUP_REMOVED lines=20> */
[----:B--2---:R-:W-:Y:S02]  /*2e2d0*/  PRMT R16, R17, 0x7610, R16 ;  /* 0x0000761011107816 */ /* 0x004fe40000000010 */
[C---:B------:R-:W-:Y:S02]  /*2e2e0*/  PRMT R131, R26.reuse, 0x7770, RZ ;  /* 0x000077701a837816 */ /* 0x040fe400000000ff */
[----:B------:R-:W-:Y:S02]  /*2e2f0*/  PRMT R139, R26, 0x7772, RZ ;  /* 0x000077721a8b7816 */ /* 0x000fe400000000ff */
[----:B------:R-:W-:Y:S02]  /*2e300*/  PRMT R9, R10, 0x7610, R9 ;  /* 0x000076100a097816 */ /* 0x000fe40000000009 */
[----:B------:R-:W-:Y:S02]  /*2e310*/  PRMT R5, R6, 0x7610, R5 ;  /* 0x0000761006057816 */ /* 0x000fe40000000005 */
[----:B------:R-:W-:-:S02]  /*2e320*/  PRMT R60, R26, 0x7771, RZ ;  /* 0x000077711a3c7816 */ /* 0x000fc400000000ff */
[----:B------:R-:W-:Y:S02]  /*2e330*/  PRMT R59, R26, 0x7773, RZ ;  /* 0x000077731a3b7816 */ /* 0x000fe400000000ff */
[C---:B------:R-:W-:Y:S02]  /*2e340*/  PRMT R129, R24.reuse, 0x7770, RZ ;  /* 0x0000777018817816 */ /* 0x040fe400000000ff */
[C---:B------:R-:W-:Y:S02]  /*2e350*/  PRMT R64, R24.reuse, 0x7771, RZ ;  /* 0x0000777118407816 */ /* 0x040fe400000000ff */
[C---:B------:R-:W-:Y:S02]  /*2e360*/  PRMT R137, R24.reuse, 0x7772, RZ ;  /* 0x0000777218897816 */ /* 0x040fe400000000ff */
[----:B------:R-:W-:Y:S02]  /*2e370*/  PRMT R150, R147, 0x7610, R150 ;  /* 0x0000761093967816 */ /* 0x000fe40000000096 */
[----:B------:R-:W-:Y:S01]  /*2e380*/  PRMT R63, R24, 0x7773, RZ ;  /* 0x00007773183f7816 */ /* 0x000fe200000000ff */
[----:B------:R-:W2:Y:S01]  /*2e390*/  LDL.LU R147, [R1+0x3ac] ;  /* 0x0003ac0001937983 */ /* 0x000ea20000300800 */
[----:B------:R-:W-:-:S02]  /*2e3a0*/  PRMT R70, R23, 0x7770, RZ ;  /* 0x0000777017467816 */ /* 0x000fc400000000ff */
[C---:B------:R-:W-:Y:S02]  /*2e3b0*/  PRMT R128, R23.reuse, 0x7771, RZ ;  /* 0x0000777117807816 */ /* 0x040fe400000000ff */
        /* <DEDUP_REMOVED lines=23> */
[----:B-1----:R1:W5:Y:S04]  /*2e530*/  LDL.LU R16, [R1+0x3f0] ;  /* 0x0003f00001107983 */ /* 0x0023680000300800 */
[----:B------:R1:W5:Y:S04]  /*2e540*/  LDL.LU R14, [R1+0x3ec] ;  /* 0x0003ec00010e7983 */ /* 0x0003680000300800 */
[----:B------:R1:W5:Y:S04]  /*2e550*/  LDL.LU R11, [R1+0x3d4] ;  /* 0x0003d400010b7983 */ /* 0x0003680000300800 */
[----:B------:R1:W5:Y:S04]  /*2e560*/  LDL.LU R10, [R1+0x3cc] ;  /* 0x0003cc00010a7983 */ /* 0x0003680000300800 */
[----:B0-----:R1:W5:Y:S04]  /*2e570*/  LDL.LU R9, [R1+0x3c8] ;  /* 0x0003c80001097983 */ /* 0x0013680000300800 */
[----:B------:R1:W5:Y:S04]  /*2e580*/  LDL.LU R8, [R1+0x3b4] ;  /* 0x0003b40001087983 */ /* 0x0003680000300800 */
[----:B------:R1:W5:Y:S04]  /*2e590*/  LDL.LU R7, [R1+0x3b0] ;  /* 0x0003b00001077983 */ /* 0x0003680000300800 */
[----:B------:R1:W5:Y:S04]  /*2e5a0*/  LDL.LU R6, [R1+0x3a4] ;  /* 0x0003a40001067983 */ /* 0x0003680000300800 */
[----:B------:R1:W5:Y:S04]  /*2e5b0*/  LDL.LU R5, [R1+0x3a0] ;  /* 0x0003a00001057983 */ /* 0x0003680000300800 */
[----:B------:R1:W5:Y:S01]  /*2e5c0*/  LDL.LU R0, [R1+0x38c] ;  /* 0x00038c0001007983 */ /* 0x0003620000300800 */
[----:B---3--:R-:W-:-:S03]  /*2e5d0*/  PRMT R12, R13, 0x7610, R12 ;  /* 0x000076100d0c7816 */ /* 0x008fc6000000000c */
[----:B------:R1:W5:Y:S01]  /*2e5e0*/  LDL.LU R13, [R1+0x3e0] ;  /* 0x0003e000010d7983 */ /* 0x0003620000300800 */
[----:B------:R-:W-:-:S03]  /*2e5f0*/  PRMT R3, R2, 0x7610, R3 ;  /* 0x0000761002037816 */ /* 0x000fc60000000003 */
[----:B------:R0:W-:Y:S04]  /*2e600*/  STL.S16 [R1+0x22c], R12 ;  /* 0x00022c0c01007387 */ /* 0x0001e80000100600 */
[----:B------:R3:W-:Y:S04]  /*2e610*/  STL.S16 [R1+0x23c], R3 ;  /* 0x00023c0301007387 */ /* 0x0007e80000100600 */
[----:B------:R1:W5:Y:S04]  /*2e620*/  LDL.LU R2, [R1+0x394] ;  /* 0x0003940001027983 */ /* 0x0003680000300800 */
[----:B0-----:R1:W5:Y:S04]  /*2e630*/  LDL.LU R12, [R1+0x3dc] ;  /* 0x0003dc00010c7983 */ /* 0x0013680000300800 */
[----:B---3--:R1:W5:Y:S01]  /*2e640*/  LDL.LU R3, [R1+0x390] ;  /* 0x0003900001037983 */ /* 0x0083620000300800 */
[----:B----4-:R-:W-:-:S03]  /*2e650*/  PRMT R145, R4, 0x7610, R145 ;  /* 0x0000761004917816 */ /* 0x010fc60000000091 */
        /* <DEDUP_REMOVED lines=26> */
[----:B------:R-:W-:Y:S02]  /*2e800*/  PRMT R169, R169, 0x7773, RZ ;  /* 0x00007773a9a97816 */ /* 0x000fe400000000ff */
[----:B-12---:R-:W-:-:S07]  /*2e810*/  PRMT R147, R4, 0x7610, R147 ;  /* 0x0000761004937816 */ /* 0x006fce0000000093 */
.L_x_865:
[----:B------:R-:W-:Y:S05]  /*2e820*/  BSYNC.RECONVERGENT B1 ;  /* 0x0000000000017941 */ /* 0x000fea0003800200 */
.L_x_864:
[----:B-1----:R-:W0:Y:S01]  /*2e830*/  S2R R4, SR_LANEID ;  /* 0x0000000000047919 */ /* 0x002e220000000000 */
[----:B------:R-:W-:Y:S01]  /*2e840*/  BSSY.RECONVERGENT B1, `(.L_x_871) ;  /* 0x00001f4000017945 */ /* 0x000fe20003800200 */
[----:B0-----:R-:W-:-:S13]  /*2e850*/  ISETP.NE.AND P0, PT, R4, RZ, PT ;  /* 0x000000ff0400720c */ /* 0x001fda0003f05270 */
[----:B------:R-:W-:Y:S05]  /*2e860*/  @P0 BRA `(.L_x_872) ;  /* 0x0000001c00c40947 */ /* 0x000fea0003800000 */
[----:B------:R0:W-:Y:S01]  /*2e870*/  STL.64 [R1+0x3b8], R146 ;  /* 0x0003b89201007387 */ /* 0x0001e20000100a00 */
[----:B------:R-:W1:Y:S03]  /*2e880*/  S2R R4, SR_CgaCtaId ;  /* 0x0000000000047919 */ /* 0x000e660000008800 */
[----:B-----5:R-:W-:Y:S01]  /*2e890*/  STL [R1+0x398], R3 ;  /* 0x0003980301007387 */ /* 0x020fe20000100800 */
[----:B0-----:R-:W0:Y:S01]  /*2e8a0*/  S2R R147, SR_TID.X ;  /* 0x0000000000937919 */ /* 0x001e220000002100 */
[----:B------:R-:W-:Y:S02]  /*2e8b0*/  MOV R146, 0x400 ;  /* 0x0000040000927802 */ /* 0x000fe40000000f00 */
[----:B------:R-:W-:Y:S04]  /*2e8c0*/  STL [R1+0x3a8], R0 ;  /* 0x0003a80001007387 */ /* 0x000fe80000100800 */
[----:B------:R2:W-:Y:S04]  /*2e8d0*/  STL [R1+0x39c], R2 ;  /* 0x00039c0201007387 */ /* 0x0005e80000100800 */
[----:B------:R-:W-:Y:S04]  /*2e8e0*/  STL.64 [R1+0x3a0], R8 ;  /* 0x0003a00801007387 */ /* 0x000fe80000100a00 */
[----:B------:R-:W-:Y:S01]  /*2e8f0*/  STL.64 [R1+0x390], R10 ;  /* 0x0003900a01007387 */ /* 0x000fe20000100a00 */
[----:B--2---:R-:W-:-:S03]  /*2e900*/  LOP3.LUT R2, R12, 0xffff, RZ, 0xc0, !PT ;  /* 0x0000ffff0c027812 */ /* 0x004fc600078ec0ff */
[----:B------:R-:W-:Y:S01]  /*2e910*/  STL.64 [R1+0x3b0], R144 ;  /* 0x0003b09001007387 */ /* 0x000fe20000100a00 */
[----:B-1----:R-:W-:-:S03]  /*2e920*/  LEA R3, R4, R146, 0x18 ;  /* 0x0000009204037211 */ /* 0x002fc600078ec0ff */
[----:B------:R1:W-:Y:S01]  /*2e930*/  STL [R1+0x3ac], R95 ;  /* 0x0003ac5f01007387 */ /* 0x0003e20000100800 */
[----:B------:R-:W-:-:S03]  /*2e940*/  LOP3.LUT R4, R11, 0xffff, RZ, 0xc0, !PT ;  /* 0x0000ffff0b047812 */ /* 0x000fc600078ec0ff */
[----:B------:R-:W2:Y:S01]  /*2e950*/  LDL R146, [R1+0x220] ;  /* 0x0002200001927983 */ /* 0x000ea20000100800 */
[----:B------:R-:W-:Y:S02]  /*2e960*/  PRMT R2, R4, 0x3340, R2 ;  /* 0x0000334004027816 */ /* 0x000fe40000000002 */
[----:B0-----:R-:W-:Y:S02]  /*2e970*/  SHF.R.U32.HI R0, RZ, 0x5, R147 ;  /* 0x00000005ff007819 */ /* 0x001fe40000011693 */
[----:B------:R-:W3:Y:S03]  /*2e980*/  LDL R147, [R1+0x224] ;  /* 0x0002240001937983 */ /* 0x000ee60000100800 */
[----:B------:R-:W-:Y:S01]  /*2e990*/  IMAD R4, R0, 0x110, R3 ;  /* 0x0000011000047824 */ /* 0x000fe200078e0203 */
[----:B------:R-:W-:Y:S01]  /*2e9a0*/  LOP3.LUT R3, R10, 0xffff, RZ, 0xc0, !PT ;  /* 0x0000ffff0a037812 */ /* 0x000fe200078ec0ff */
[----:B-1----:R-:W4:Y:S01]  /*2e9b0*/  LDL R95, [R1+0x230] ;  /* 0x00023000015f7983 */ /* 0x002f220000100800 */
        /* <DEDUP_REMOVED lines=10> */
[----:B------:R-:W-:-:S03]  /*2ea60*/  LOP3.LUT R0, R20, 0xffff, RZ, 0xc0, !PT ;  /* 0x0000ffff14007812 */ /* 0x000fc600078ec0ff */
[----:B------:R0:W-:Y:S02]  /*2ea70*/  STS.64 [R4+0x18], R2 ;  /* 0x0000180204007388 */ /* 0x0001e40000000a00 */
[----:B0-----:R-:W-:Y:S02]  /*2ea80*/  LOP3.LUT R2, R21, 0xffff, RZ, 0xc0, !PT ;  /* 0x0000ffff15027812 */ /* 0x001fe400078ec0ff */
[----:B------:R-:W-:Y:S02]  /*2ea90*/  LOP3.LUT R3, R19, 0xffff, RZ, 0xc0, !PT ;  /* 0x0000ffff13037812 */ /* 0x000fe400078ec0ff */
        /* <DEDUP_REMOVED lines=376> */
[----:B------:R-:W-:Y:S02]  /*30220*/  LOP3.LUT R2, R108, 0xffff, RZ, 0xc0, !PT ;  /* 0x0000ffff6c027812 */ /* 0x000fe400078ec0ff */
[----:B------:R-:W-:-:S04]  /*30230*/  LOP3.LUT R0, R90, 0xffff, RZ, 0xc0, !PT ;  /* 0x0000ffff5a007812 */ /* 0x000fc800078ec0ff */
[----:B------:R-:W-:Y:S01]  /*30240*/  PRMT R0, R0, 0x3340, R2 ;  /* 0x0000334000007816 */ /* 0x000fe20000000002 */
[----:B------:R0:W-:Y:S03]  /*30250*/  STS.128 [R4+0xe0], R8 ;  /* 0x0000e00804007388 */ /* 0x0001e60000000c00 */
[----:B------:R-:W-:Y:S01]  /*30260*/  PRMT R145, R0, 0x5410, R3 ;  /* 0x0000541000917816 */ /* 0x000fe20000000003 */
[----:B------:R-:W4:Y:S01]  /*30270*/  LDL R2, [R1+0x22c] ;  /* 0x00022c0001027983 */ /* 0x000f220000100800 */
[----:B------:R-:W-:Y:S02]  /*30280*/  LOP3.LUT R3, R87, 0xffff, RZ, 0xc0, !PT ;  /* 0x0000ffff57037812 */ /* 0x000fe400078ec0ff */
[----:B------:R-:W-:-:S04]  /*30290*/  LOP3.LUT R0, R107, 0xffff, RZ, 0xc0, !PT ;  /* 0x0000ffff6b007812 */ /* 0x000fc800078ec0ff */
[----:B------:R-:W-:Y:S02]  /*302a0*/  PRMT R3, R0, 0x3340, R3 ;  /* 0x0000334000037816 */ /* 0x000fe40000000003 */
[----:B------:R-:W-:Y:S02]  /*302b0*/  LOP3.LUT R0, R94, 0xffff, RZ, 0xc0, !PT ;  /* 0x0000ffff5e007812 */ /* 0x000fe400078ec0ff */
[----:B0-----:R-:W-:Y:S01]  /*302c0*/  LOP3.LUT R8, R88, 0xffff, RZ, 0xc0, !PT ;  /* 0x0000ffff58087812 */ /* 0x001fe200078ec0ff */
[----:B------:R-:W4:Y:S03]  /*302d0*/  LDL R11, [R1+0x228] ;  /* 0x00022800010b7983 */ /* 0x000f260000100800 */
[----:B------:R-:W-:-:S04]  /*302e0*/  PRMT R0, R0, 0x3340, R8 ;  /* 0x0000334000007816 */ /* 0x000fc80000000008 */
[----:B------:R-:W-:Y:S02]  /*302f0*/  PRMT R144, R0, 0x5410, R3 ;  /* 0x0000541000907816 */ /* 0x000fe40000000003 */
[----:B------:R-:W-:Y:S02]  /*30300*/  LOP3.LUT R3, R89, 0xffff, RZ, 0xc0, !PT ;  /* 0x0000ffff59037812 */ /* 0x000fe400078ec0ff */
[----:B------:R-:W-:Y:S02]  /*30310*/  LOP3.LUT R0, R106, 0xffff, RZ, 0xc0, !PT ;  /* 0x0000ffff6a007812 */ /* 0x000fe400078ec0ff */
[----:B---3--:R-:W-:Y:S02]  /*30320*/  LOP3.LUT R9, R147, 0xffff, RZ, 0xc0, !PT ;  /* 0x0000ffff93097812 */ /* 0x008fe400078ec0ff */
[----:B------:R-:W-:Y:S02]  /*30330*/  PRMT R8, R0, 0x3340, R3 ;  /* 0x0000334000087816 */ /* 0x000fe40000000003 */
[----:B------:R-:W-:Y:S01]  /*30340*/  LOP3.LUT R3, R93, 0xffff, RZ, 0xc0, !PT ;  /* 0x0000ffff5d037812 */ /* 0x000fe200078ec0ff */
[----:B------:R-:W3:Y:S03]  /*30350*/  LDL R0, [R1+0x234] ;  /* 0x0002340001007983 */ /* 0x000ee60000100800 */
[----:B------:R-:W-:-:S04]  /*30360*/  PRMT R3, R3, 0x3340, R9 ;  /* 0x0000334003037816 */ /* 0x000fc80000000009 */
[----:B------:R-:W-:Y:S02]  /*30370*/  PRMT R147, R3, 0x5410, R8 ;  /* 0x0000541003937816 */ /* 0x000fe40000000008 */
[----:B------:R-:W-:Y:S02]  /*30380*/  LOP3.LUT R8, R91, 0xffff, RZ, 0xc0, !PT ;  /* 0x0000ffff5b087812 */ /* 0x000fe400078ec0ff */
[----:B------:R-:W-:Y:S02]  /*30390*/  LOP3.LUT R3, R105, 0xffff, RZ, 0xc0, !PT ;  /* 0x0000ffff69037812 */ /* 0x000fe400078ec0ff */
[----:B--2---:R-:W-:Y:S02]  /*303a0*/  LOP3.LUT R9, R146, 0xffff, RZ, 0xc0, !PT ;  /* 0x0000ffff92097812 */ /* 0x004fe400078ec0ff */
[----:B------:R-:W-:Y:S02]  /*303b0*/  PRMT R8, R3, 0x3340, R8 ;  /* 0x0000334003087816 */ /* 0x000fe40000000008 */
[----:B------:R-:W-:-:S04]  /*303c0*/  LOP3.LUT R3, R98, 0xffff, RZ, 0xc0, !PT ;  /* 0x0000ffff62037812 */ /* 0x000fc800078ec0ff */
[----:B------:R-:W-:-:S04]  /*303d0*/  PRMT R3, R3, 0x3340, R9 ;  /* 0x0000334003037816 */ /* 0x000fc80000000009 */
[----:B------:R-:W-:-:S05]  /*303e0*/  PRMT R146, R3, 0x5410, R8 ;  /* 0x0000541003927816 */ /* 0x000fca0000000008 */
[----:B------:R0:W-:Y:S04]  /*303f0*/  STS.128 [R4+0xf0], R144 ;  /* 0x0000f09004007388 */ /* 0x0001e80000000c00 */
[----:B0-----:R-:W2:Y:S01]  /*30400*/  LDL.LU.64 R146, [R1+0x3b8] ;  /* 0x0003b80001927983 */ /* 0x001ea20000300a00 */
[----:B------:R-:W-:Y:S02]  /*30410*/  LOP3.LUT R8, R92, 0xffff, RZ, 0xc0, !PT ;  /* 0x0000ffff5c087812 */ /* 0x000fe400078ec0ff */
[----:B------:R-:W-:Y:S01]  /*30420*/  LOP3.LUT R3, R104, 0xffff, RZ, 0xc0, !PT ;  /* 0x0000ffff68037812 */ /* 0x000fe200078ec0ff */
[----:B------:R-:W2:Y:S03]  /*30430*/  LDL.LU.64 R144, [R1+0x3b0] ;  /* 0x0003b00001907983 */ /* 0x000ea60000300a00 */
[----:B------:R-:W-:-:S02]  /*30440*/  PRMT R8, R3, 0x3340, R8 ;  /* 0x0000334003087816 */ /* 0x000fc40000000008 */
[----:B------:R-:W-:Y:S01]  /*30450*/  LOP3.LUT R10, R151, 0xffff, RZ, 0xc0, !PT ;  /* 0x0000ffff970a7812 */ /* 0x000fe200078ec0ff */
[----:B------:R-:W2:Y:S01]  /*30460*/  LDL R3, [R1+0x23c] ;  /* 0x00023c0001037983 */ /* 0x000ea20000100800 */
[----:B----4-:R-:W-:Y:S02]  /*30470*/  LOP3.LUT R95, R95, 0xffff, RZ, 0xc0, !PT ;  /* 0x0000ffff5f5f7812 */ /* 0x010fe400078ec0ff */
[----:B------:R-:W-:Y:S02]  /*30480*/  LOP3.LUT R9, R2, 0xffff, RZ, 0xc0, !PT ;  /* 0x0000ffff02097812 */ /* 0x000fe400078ec0ff */
[----:B------:R-:W-:-:S04]  /*30490*/  LOP3.LUT R2, R149, 0xffff, RZ, 0xc0, !PT ;  /* 0x0000ffff95027812 */ /* 0x000fc800078ec0ff */
[----:B------:R-:W-:-:S04]  /*304a0*/  PRMT R2, R2, 0x3340, R9 ;  /* 0x0000334002027816 */ /* 0x000fc80000000009 */
[----:B------:R-:W-:Y:S02]  /*304b0*/  PRMT R9, R2, 0x5410, R8 ;  /* 0x0000541002097816 */ /* 0x000fe40000000008 */
[----:B------:R-:W-:Y:S01]  /*304c0*/  LOP3.LUT R8, R103, 0xffff, RZ, 0xc0, !PT ;  /* 0x0000ffff67087812 */ /* 0x000fe200078ec0ff */
[----:B------:R-:W4:Y:S01]  /*304d0*/  LDL R2, [R1+0x238] ;  /* 0x0002380001027983 */ /* 0x000f220000100800 */
[----:B------:R-:W-:Y:S02]  /*304e0*/  LOP3.LUT R11, R11, 0xffff, RZ, 0xc0, !PT ;  /* 0x0000ffff0b0b7812 */ /* 0x000fe400078ec0ff */
[----:B------:R-:W-:Y:S02]  /*304f0*/  PRMT R10, R8, 0x3340, R10 ;  /* 0x00003340080a7816 */ /* 0x000fe4000000000a */
[----:B------:R-:W-:-:S04]  /*30500*/  LOP3.LUT R8, R97, 0xffff, RZ, 0xc0, !PT ;  /* 0x0000ffff61087812 */ /* 0x000fc800078ec0ff */
[----:B------:R-:W-:Y:S02]  /*30510*/  PRMT R8, R8, 0x3340, R11 ;  /* 0x0000334008087816 */ /* 0x000fe4000000000b */
[----:B------:R-:W-:Y:S02]  /*30520*/  LOP3.LUT R11, R150, 0xffff, RZ, 0xc0, !PT ;  /* 0x0000ffff960b7812 */ /* 0x000fe400078ec0ff */
[----:B------:R-:W-:Y:S02]  /*30530*/  PRMT R8, R8, 0x5410, R10 ;  /* 0x0000541008087816 */ /* 0x000fe4000000000a */
[----:B------:R-:W-:-:S04]  /*30540*/  LOP3.LUT R10, R102, 0xffff, RZ, 0xc0, !PT ;  /* 0x0000ffff660a7812 */ /* 0x000fc800078ec0ff */
[----:B------:R-:W-:Y:S02]  /*30550*/  PRMT R10, R10, 0x3340, R11 ;  /* 0x000033400a0a7816 */ /* 0x000fe4000000000b */
[----:B---3--:R-:W-:Y:S02]  /*30560*/  LOP3.LUT R11, R0, 0xffff, RZ, 0xc0, !PT ;  /* 0x0000ffff000b7812 */ /* 0x008fe400078ec0ff */
[----:B--2---:R-:W-:-:S04]  /*30570*/  LOP3.LUT R0, R146, 0xffff, RZ, 0xc0, !PT ;  /* 0x0000ffff92007812 */ /* 0x004fc800078ec0ff */
[----:B------:R-:W-:-:S04]  /*30580*/  PRMT R0, R0, 0x3340, R11 ;  /* 0x0000334000007816 */ /* 0x000fc8000000000b */
[----:B------:R-:W-:Y:S02]  /*30590*/  PRMT R11, R0, 0x5410, R10 ;  /* 0x00005410000b7816 */ /* 0x000fe4000000000a */
[----:B------:R-:W-:Y:S02]  /*305a0*/  LOP3.LUT R10, R148, 0xffff, RZ, 0xc0, !PT ;  /* 0x0000ffff940a7812 */ /* 0x000fe400078ec0ff */
[----:B------:R-:W-:-:S04]  /*305b0*/  LOP3.LUT R0, R101, 0xffff, RZ, 0xc0, !PT ;  /* 0x0000ffff65007812 */ /* 0x000fc800078ec0ff */
[----:B------:R-:W-:Y:S02]  /*305c0*/  PRMT R0, R0, 0x3340, R10 ;  /* 0x0000334000007816 */ /* 0x000fe4000000000a */
[----:B------:R-:W-:-:S04]  /*305d0*/  LOP3.LUT R10, R96, 0xffff, RZ, 0xc0, !PT ;  /* 0x0000ffff600a7812 */ /* 0x000fc800078ec0ff */
[----:B------:R-:W-:Y:S02]  /*305e0*/  PRMT R10, R10, 0x3340, R95 ;  /* 0x000033400a0a7816 */ /* 0x000fe4000000005f */
[----:B------:R-:W2:Y:S02]  /*305f0*/  LDL.LU R95, [R1+0x3ac] ;  /* 0x0003ac00015f7983 */ /* 0x000ea40000300800 */
[----:B------:R-:W-:Y:S02]  /*30600*/  PRMT R10, R10, 0x5410, R0 ;  /* 0x000054100a0a7816 */ /* 0x000fe40000000000 */
[----:B------:R-:W3:Y:S04]  /*30610*/  LDL.LU R0, [R1+0x3a8] ;  /* 0x0003a80001007983 */ /* 0x000ee80000300800 */
[----:B------:R0:W-:Y:S02]  /*30620*/  STS.128 [R4+0x100], R8 ;  /* 0x0001000804007388 */ /* 0x0001e40000000c00 */
[----:B0-----:R-:W-:-:S02]  /*30630*/  LOP3.LUT R11, R147, 0xffff, RZ, 0xc0, !PT ;  /* 0x0000ffff930b7812 */ /* 0x001fc400078ec0ff */
[----:B------:R0:W5:Y:S01]  /*30640*/  LDL.LU.64 R8, [R1+0x3a0] ;  /* 0x0003a00001087983 */ /* 0x0001620000300a00 */
[----:B------:R-:W-:-:S04]  /*30650*/  LOP3.LUT R10, R100, 0xffff, RZ, 0xc0, !PT ;  /* 0x0000ffff640a7812 */ /* 0x000fc800078ec0ff */
[----:B------:R-:W-:Y:S02]  /*30660*/  PRMT R10, R10, 0x3340, R11 ;  /* 0x000033400a0a7816 */ /* 0x000fe4000000000b */
[----:B------:R-:W-:Y:S02]  /*30670*/  LOP3.LUT R11, R3, 0xffff, RZ, 0xc0, !PT ;  /* 0x0000ffff030b7812 */ /* 0x000fe400078ec0ff */
[----:B------:R-:W-:-:S04]  /*30680*/  LOP3.LUT R3, R144, 0xffff, RZ, 0xc0, !PT ;  /* 0x0000ffff90037812 */ /* 0x000fc800078ec0ff */
[----:B------:R-:W-:-:S04]  /*30690*/  PRMT R3, R3, 0x3340, R11 ;  /* 0x0000334003037816 */ /* 0x000fc8000000000b */
[----:B------:R-:W-:Y:S02]  /*306a0*/  PRMT R11, R3, 0x5410, R10 ;  /* 0x00005410030b7816 */ /* 0x000fe4000000000a */
[----:B------:R-:W-:Y:S02]  /*306b0*/  LOP3.LUT R10, R145, 0xffff, RZ, 0xc0, !PT ;  /* 0x0000ffff910a7812 */ /* 0x000fe400078ec0ff */
[----:B------:R-:W-:-:S04]  /*306c0*/  LOP3.LUT R3, R99, 0xffff, RZ, 0xc0, !PT ;  /* 0x0000ffff63037812 */ /* 0x000fc800078ec0ff */
[----:B------:R-:W-:Y:S02]  /*306d0*/  PRMT R3, R3, 0x3340, R10 ;  /* 0x0000334003037816 */ /* 0x000fe4000000000a */
[----:B----4-:R-:W-:Y:S02]  /*306e0*/  LOP3.LUT R2, R2, 0xffff, RZ, 0xc0, !PT ;  /* 0x0000ffff02027812 */ /* 0x010fe400078ec0ff */
[----:B--2---:R-:W-:-:S04]  /*306f0*/  LOP3.LUT R10, R95, 0xffff, RZ, 0xc0, !PT ;  /* 0x0000ffff5f0a7812 */ /* 0x004fc800078ec0ff */
[----:B------:R-:W-:Y:S02]  /*30700*/  PRMT R10, R10, 0x3340, R2 ;  /* 0x000033400a0a7816 */ /* 0x000fe40000000002 */
[----:B------:R-:W2:Y:S02]  /*30710*/  LDL.LU R2, [R1+0x39c] ;  /* 0x00039c0001027983 */ /* 0x000ea40000300800 */
[----:B------:R-:W-:Y:S02]  /*30720*/  PRMT R10, R10, 0x5410, R3 ;  /* 0x000054100a0a7816 */ /* 0x000fe40000000003 */
[----:B------:R-:W2:Y:S04]  /*30730*/  LDL.LU R3, [R1+0x398] ;  /* 0x0003980001037983 */ /* 0x000ea80000300800 */
[----:B------:R1:W-:Y:S04]  /*30740*/  STS.64 [R4+0x110], R10 ;  /* 0x0001100a04007388 */ /* 0x0003e80000000a00 */
[----:B-1----:R0:W5:Y:S04]  /*30750*/  LDL.LU.64 R10, [R1+0x390] ;  /* 0x00039000010a7983 */ /* 0x0021680000300a00 */
[----:B---3--:R0:W-:Y:S04]  /*30760*/  STS [R4+0x8], R0 ;  /* 0x0000080004007388 */ /* 0x0081e80000000800 */
[----:B--2---:R0:W-:Y:S02]  /*30770*/  STS.64 [R4+0x10], R2 ;  /* 0x0000100204007388 */ /* 0x0041e40000000a00 */
.L_x_872:
[----:B------:R-:W-:Y:S05]  /*30780*/  BSYNC.RECONVERGENT B1 ;  /* 0x0000000000017941 */ /* 0x000fea0003800200 */
.L_x_871:
[----:B0-----:R-:W0:Y:S01]  /*30790*/  S2R R4, SR_TID.X ;  /* 0x0000000000047919 */ /* 0x001e220000002100 */
[----:B------:R-:W-:Y:S01]  /*307a0*/  BAR.SYNC.DEFER_BLOCKING 0x0 ;  /* 0x0000000000007b1d */ /* 0x000fe20000010000 */
[----:B0-----:R-:W-:-:S13]  /*307b0*/  ISETP.NE.AND P0, PT, R4, RZ, PT ;  /* 0x000000ff0400720c */ /* 0x001fda0003f05270 */
[----:B------:R-:W-:Y:S05]  /*307c0*/  @P0 BRA `(.L_x_873) ;  /* 0x0000050400c40947 */ /* 0x000fea0003800000 */
[----:B------:R-:W-:-:S09]  /*307d0*/  UISETP.GE.AND UP0, UPT, UR8, 0x21, UPT ;  /* 0x000000210800788c */ /* 0x000fd2000bf06270 */
[----:B------:R-:W-:Y:S05]  /*307e0*/  BRA.U !UP0, `(.L_x_874) ;  /* 0x0000004508747547 */ /* 0x000fea000b800000 */
[----:B-----5:R-:W-:Y:S02]  /*307f0*/  LOP3.LUT R12, R12, 0xffff, RZ, 0xc0, !PT ;  /* 0x0000ffff0c0c7812 */ /* 0x020fe400078ec0ff */
        /* <DEDUP_REMOVED lines=23> */
[----:B------:R-:W-:Y:S01]  /*30970*/  LOP3.LUT R45, R184, 0xffff, RZ, 0xc0, !PT ;  /* 0x0000ffffb82d7812 */ /* 0x000fe200078ec0ff */
[----:B------:R-:W2:Y:S01]  /*30980*/  LDL.LU R186, [R1+0x220] ;  /* 0x0002200001ba7983 */ /* 0x000ea20000300800 */
[----:B------:R-:W-:Y:S02]  /*30990*/  LOP3.LUT R17, R17, 0xffff, RZ, 0xc0, !PT ;  /* 0x0000ffff11117812 */ /* 0x000fe400078ec0ff */
[----:B------:R-:W-:Y:S01]  /*309a0*/  LOP3.LUT R16, R16, 0xffff, RZ, 0xc0, !PT ;  /* 0x0000ffff10107812 */ /* 0x000fe200078ec0ff */
[----:B------:R-:W3:Y:S01]  /*309b0*/  LDL.LU R184, [R1+0x224] ;  /* 0x0002240001b87983 */ /* 0x000ee20000300800 */
        /* <DEDUP_REMOVED lines=38> */
[----:B------:R-:W4:Y:S01]  /*30c20*/  LDL.LU R179, [R1+0x228] ;  /* 0x0002280001b37983 */ /* 0x000f220000300800 */
        /* <DEDUP_REMOVED lines=21> */
[----:B------:R-:W-:Y:S01]  /*30d80*/  PRMT R55, R142, 0x3340, R53 ;  /* 0x000033408e377816 */ /* 0x000fe20000000035 */
[----:B------:R-:W4:Y:S01]  /*30d90*/  LDL.LU R180, [R1+0x234] ;  /* 0x0002340001b47983 */ /* 0x000f220000300800 */
[----:B------:R-:W-:Y:S02]  /*30da0*/  LOP3.LUT R60, R60, 0xffff, RZ, 0xc0, !PT ;  /* 0x0000ffff3c3c7812 */ /* 0x000fe400078ec0ff */
[----:B------:R-:W-:Y:S02]  /*30db0*/  LOP3.LUT R131, R131, 0xffff, RZ, 0xc0, !PT ;  /* 0x0000ffff83837812 */ /* 0x000fe400078ec0ff */
[----:B------:R-:W-:-:S02]  /*30dc0*/  PRMT R53, R172, 0x3340, R17 ;  /* 0x00003340ac357816 */ /* 0x000fc40000000011 */
        /* <DEDUP_REMOVED lines=70> */
[----:B------:R-:W4:Y:S01]  /*31230*/  LDL.LU R185, [R1+0x22c] ;  /* 0x00022c0001b97983 */ /* 0x000f220000300800 */
[----:B------:R-:W-:Y:S02]  /*31240*/  LOP3.LUT R32, R165, 0xffff, RZ, 0xc0, !PT ;  /* 0x0000ffffa5207812 */ /* 0x000fe400078ec0ff */
[----:B------:R-:W-:Y:S02]  /*31250*/  LOP3.LUT R35, R164, 0xffff, RZ, 0xc0, !PT ;  /* 0x0000ffffa4237812 */ /* 0x000fe400078ec0ff */
[----:B------:R-:W-:-:S02]  /*31260*/  LOP3.LUT R163, R163, 0xffff, RZ, 0xc0, !PT ;  /* 0x0000ffffa3a37812 */ /* 0x000fc400078ec0ff */
[----:B------:R-:W-:Y:S01]  /*31270*/  LOP3.LUT R162, R162, 0xffff, RZ, 0xc0, !PT ;  /* 0x0000ffffa2a27812 */ /* 0x000fe200078ec0ff */
[----:B------:R-:W0:Y:S01]  /*31280*/  S2UR UR5, SR_CgaCtaId ;  /* 0x00000000000579c3 */ /* 0x000e220000008800 */
        /* <DEDUP_REMOVED lines=11> */
[----:B--2---:R-:W-:Y:S02]  /*31340*/  LOP3.LUT R15, R186, 0xffff, RZ, 0xc0, !PT ;  /* 0x0000ffffba0f7812 */ /* 0x004fe400078ec0ff */
[----:B------:R-:W2:Y:S01]  /*31350*/  LDL.LU R186, [R1+0x238] ;  /* 0x0002380001ba7983 */ /* 0x000ea20000300800 */
[----:B---3--:R-:W-:Y:S02]  /*31360*/  LOP3.LUT R88, R184, 0xffff, RZ, 0xc0, !PT ;  /* 0x0000ffffb8587812 */ /* 0x008fe400078ec0ff */
[----:B------:R-:W-:Y:S01]  /*31370*/  LOP3.LUT R163, R220, 0xffff, RZ, 0xc0, !PT ;  /* 0x0000ffffdca37812 */ /* 0x000fe200078ec0ff */
[----:B------:R-:W3:Y:S01]  /*31380*/  LDL.LU R184, [R1+0x23c] ;  /* 0x00023c0001b87983 */ /* 0x000ee20000300800 */
        /* <DEDUP_REMOVED lines=38> */
[----:B----4-:R-:W-:Y:S02]  /*315f0*/  LOP3.LUT R69, R179, 0xffff, RZ, 0xc0, !PT ;  /* 0x0000ffffb3457812 */ /* 0x010fe400078ec0ff */
        /* <DEDUP_REMOVED lines=123> */
[----:B------:R-:W-:Y:S01]  /*31db0*/  PRMT R10, R25, 0x5410, R22 ;  /* 0x00005410190a7816 */ /* 0x000fe20000000016 */
[----:B------:R-:W-:Y:S01]  /*31dc0*/  UMOV UR4, 0x400 ;  /* 0x0000040000047882 */ /* 0x000fe20000000000 */
        /* <DEDUP_REMOVED lines=9> */
[----:B----4-:R-:W-:Y:S02]  /*31e60*/  PRMT R5, R74, 0x5410, R71 ;  /* 0x000054104a057816 */ /* 0x010fe40000000047 */
        /* <DEDUP_REMOVED lines=8> */
[----:B------:R-:W-:Y:S01]  /*31ef0*/  LOP3.LUT R170, R170, 0xffff, RZ, 0xc0, !PT ;  /* 0x0000ffffaaaa7812 */ /* 0x000fe200078ec0ff */
[----:B0-----:R-:W-:Y:S01]  /*31f00*/  ULEA UR4, UR5, UR4, 0x18 ;  /* 0x0000000405047291 */ /* 0x001fe2000f8ec0ff */
        /* <DEDUP_REMOVED lines=12> */
[----:B------:R-:W-:Y:S02]  /*31fd0*/  LOP3.LUT R73, R180, 0xffff, RZ, 0xc0, !PT ;  /* 0x0000ffffb4497812 */ /* 0x000fe400078ec0ff */
[----:B------:R-:W-:Y:S01]  /*31fe0*/  LOP3.LUT R146, R146, 0xffff, RZ, 0xc0, !PT ;  /* 0x0000ffff92927812 */ /* 0x000fe200078ec0ff */
[----:B------:R0:W-:Y:S01]  /*31ff0*/  STL.64 [R1+0x30], R10 ;  /* 0x0000300a01007387 */ /* 0x0001e20000100a00 */
[----:B------:R-:W-:-:S02]  /*32000*/  PRMT R160, R221, 0x3340, R222 ;  /* 0x00003340dda07816 */ /* 0x000fc400000000de */
[----:B------:R-:W-:Y:S02]  /*32010*/  PRMT R174, R245, 0x3340, R246 ;  /* 0x00003340f5ae7816 */ /* 0x000fe400000000f6 */
[----:B------:R-:W-:Y:S02]  /*32020*/  LOP3.LUT R76, R151, 0xffff, RZ, 0xc0, !PT ;  /* 0x0000ffff974c7812 */ /* 0x000fe400078ec0ff */
[----:B------:R-:W-:Y:S01]  /*32030*/  LOP3.LUT R103, R103, 0xffff, RZ, 0xc0, !PT ;  /* 0x0000ffff67677812 */ /* 0x000fe200078ec0ff */
[----:B------:R4:W-:Y:S01]  /*32040*/  STL.64 [R1+0x18], R16 ;  /* 0x0000181001007387 */ /* 0x0009e20000100a00 */
[----:B-1----:R-:W-:Y:S02]  /*32050*/  PRMT R9, R41, 0x5410, R38 ;  /* 0x0000541029097816 */ /* 0x002fe40000000026 */
[----:B------:R-:W-:Y:S01]  /*32060*/  PRMT R41, R113, 0x5410, R112 ;  /* 0x0000541071297816 */ /* 0x000fe20000000070 */
[----:B------:R1:W-:Y:S01]  /*32070*/  STL.64 [R1+0x38], R12 ;  /* 0x0000380c01007387 */ /* 0x0003e20000100a00 */
[----:B0-----:R-:W-:-:S02]  /*32080*/  PRMT R11, R153, 0x5410, R50 ;  /* 0x00005410990b7816 */ /* 0x001fc40000000032 */
        /* <DEDUP_REMOVED lines=8> */
[----:B----4-:R-:W-:-:S02]  /*32110*/  PRMT R17, R157, 0x5410, R154 ;  /* 0x000054109d117816 */ /* 0x010fc4000000009a */
[----:B------:R-:W-:Y:S01]  /*32120*/  PRMT R16, R155, 0x5410, R152 ;  /* 0x000054109b107816 */ /* 0x000fe20000000098 */
[----:B------:R4:W-:Y:S01]  /*32130*/  STL.64 [R1+0xc8], R4 ;  /* 0x0000c80401007387 */ /* 0x0009e20000100a00 */
[----:B-1----:R-:W-:Y:S02]  /*32140*/  PRMT R13, R161, 0x5410, R158 ;  /* 0x00005410a10d7816 */ /* 0x002fe4000000009e */
[----:B------:R-:W-:Y:S01]  /*32150*/  PRMT R12, R159, 0x5410, R156 ;  /* 0x000054109f0c7816 */ /* 0x000fe2000000009c */
[----:B------:R-:W-:Y:S01]  /*32160*/  LDS.128 R28, [UR4+0x1c0] ;  /* 0x0001c004ff1c7984 */ /* 0x000fe20008000c00 */
[----:B0-----:R-:W-:Y:S02]  /*32170*/  PRMT R15, R165, 0x5410, R162 ;  /* 0x00005410a50f7816 */ /* 0x001fe400000000a2 */
[----:B------:R-:W-:Y:S01]  /*32180*/  PRMT R14, R163, 0x5410, R160 ;  /* 0x00005410a30e7816 */ /* 0x000fe200000000a0 */
[----:B------:R-:W-:Y:S01]  /*32190*/  LDS.128 R32, [UR4+0x1b0] ;  /* 0x0001b004ff207984 */ /* 0x000fe20008000c00 */
[----:B--2---:R-:W-:-:S02]  /*321a0*/  PRMT R19, R177, 0x5410, R176 ;  /* 0x00005410b1137816 */ /* 0x004fc400000000b0 */
[----:B------:R-:W-:Y:S01]  /*321b0*/  PRMT R18, R175, 0x5410, R174 ;  /* 0x00005410af127816 */ /* 0x000fe200000000ae */
[----:B------:R-:W-:Y:S01]  /*321c0*/  LDS.128 R48, [UR4+0x190] ;  /* 0x00019004ff307984 */ /* 0x000fe20008000c00 */
[----:B------:R-:W-:Y:S02]  /*321d0*/  PRMT R21, R59, 0x5410, R62 ;  /* 0x000054103b157816 */ /* 0x000fe4000000003e */
[----:B------:R-:W-:Y:S01]  /*321e0*/  PRMT R20, R60, 0x5410, R57 ;  /* 0x000054103c147816 */ /* 0x000fe20000000039 */
[----:B------:R-:W-:Y:S01]  /*321f0*/  LDS R44, [UR4+0x118] ;  /* 0x00011804ff2c7984 */ /* 0x000fe20008000800 */
[----:B------:R-:W-:Y:S02]  /*32200*/  PRMT R25, R66, 0x5410, R63 ;  /* 0x0000541042197816 */ /* 0x000fe4000000003f */
[----:B------:R-:W-:Y:S02]  /*32210*/  PRMT R24, R130, 0x5410, R129 ;  /* 0x0000541082187816 */ /* 0x000fe40000000081 */
[----:B------:R-:W-:-:S02]  /*32220*/  PRMT R27, R68, 0x5410, R65 ;  /* 0x00005410441b7816 */ /* 0x000fc40000000041 */
[----:B------:R-:W-:Y:S02]  /*32230*/  PRMT R26, R70, 0x5410, R67 ;  /* 0x00005410461a7816 */ /* 0x000fe40000000043 */
[----:B---3--:R-:W-:Y:S02]  /*32240*/  PRMT R7, R114, 0x5410, R75 ;  /* 0x0000541072077816 */ /* 0x008fe4000000004b */
[----:B------:R-:W-:Y:S02]  /*32250*/  PRMT R6, R124, 0x5410, R115 ;  /* 0x000054107c067816 */ /* 0x000fe40000000073 */
[----:B------:R-:W-:Y:S02]  /*32260*/  PRMT R43, R117, 0x5410, R86 ;  /* 0x00005410752b7816 */ /* 0x000fe40000000056 */
[----:B------:R-:W-:Y:S02]  /*32270*/  PRMT R42, R111, 0x5410, R84 ;  /* 0x000054106f2a7816 */ /* 0x000fe40000000054 */
[----:B----4-:R-:W-:-:S02]  /*32280*/  PRMT R5, R107, 0x5410, R90 ;  /* 0x000054106b057816 */ /* 0x010fc4000000005a */
[----:B------:R-:W-:Y:S02]  /*32290*/  PRMT R4, R94, 0x5410, R87 ;  /* 0x000054105e047816 */ /* 0x000fe40000000057 */
[----:B------:R-:W-:Y:S01]  /*322a0*/  PRMT R76, R103, 0x3340, R76 ;  /* 0x00003340674c7816 */ /* 0x000fe2000000004c */
[----:B------:R0:W-:Y:S01]  /*322b0*/  STL.64 [R1+0x68], R10 ;  /* 0x0000680a01007387 */ /* 0x0001e20000100a00 */
[----:B------:R-:W-:Y:S02]  /*322c0*/  PRMT R8, R39, 0x5410, R36 ;  /* 0x0000541027087816 */ /* 0x000fe40000000024 */
[----:B------:R-:W-:Y:S01]  /*322d0*/  PRMT R46, R64, 0x5410, R61 ;  /* 0x00005410402e7816 */ /* 0x000fe2000000003d */
[----:B------:R1:W-:Y:S01]  /*322e0*/  STL.64 [R1+0xd8], R40 ;  /* 0x0000d82801007387 */ /* 0x0003e20000100a00 */
[----:B------:R-:W-:-:S03]  /*322f0*/  PRMT R76, R69, 0x5410, R76 ;  /* 0x00005410454c7816 */ /* 0x000fc6000000004c */
[----:B------:R-:W-:Y:S04]  /*32300*/  STL.64 [R1+0x70], R16 ;  /* 0x0000701001007387 */ /* 0x000fe80000100a00 */
[----:B------:R-:W-:Y:S01]  /*32310*/  STL.64 [R1+0x78], R12 ;  /* 0x0000780c01007387 */ /* 0x000fe20000100a00 */
[----:B0-----:R-:W-:Y:S02]  /*32320*/  PRMT R11, R58, 0x5410, R55 ;  /* 0x000054103a0b7816 */ /* 0x001fe40000000037 */
[----:B------:R-:W-:Y:S01]  /*32330*/  PRMT R10, R56, 0x5410, R53 ;  /* 0x00005410380a7816 */ /* 0x000fe20000000035 */
[----:B------:R-:W-:Y:S01]  /*32340*/  STL.64 [R1+0x80], R14 ;  /* 0x0000800e01007387 */ /* 0x000fe20000100a00 */
[----:B-1----:R-:W-:-:S03]  /*32350*/  PRMT R41, R73, 0x5410, R72 ;  /* 0x0000541049297816 */ /* 0x002fc60000000048 */
[----:B------:R-:W-:Y:S04]  /*32360*/  STL.64 [R1+0x98], R18 ;  /* 0x0000981201007387 */ /* 0x000fe80000100a00 */
        /* <DEDUP_REMOVED lines=10> */
[----:B------:R-:W4:Y:S04]  /*32410*/  LDS.128 R36, [UR4+0x1a0] ;  /* 0x0001a004ff247984 */ /* 0x000f280008000c00 */
[----:B------:R-:W4:Y:S04]  /*32420*/  LDS.128 R52, [UR4+0x180] ;  /* 0x00018004ff347984 */ /* 0x000f280008000c00 */
[----:B------:R-:W4:Y:S04]  /*32430*/  LDS.128 R56, [UR4+0x170] ;  /* 0x00017004ff387984 */ /* 0x000f280008000c00 */
[----:B------:R-:W4:Y:S04]  /*32440*/  LDS.128 R60, [UR4+0x160] ;  /* 0x00016004ff3c7984 */ /* 0x000f280008000c00 */
[----:B------:R-:W4:Y:S04]  /*32450*/  LDS.128 R64, [UR4+0x150] ;  /* 0x00015004ff407984 */ /* 0x000f280008000c00 */
[----:B------:R-:W4:Y:S04]  /*32460*/  LDS.128 R68, [UR4+0x140] ;  /* 0x00014004ff447984 */ /* 0x000f280008000c00 */
[----:B------:R-:W4:Y:S04]  /*32470*/  LDS.128 R72, [UR4+0x130] ;  /* 0x00013004ff487984 */ /* 0x000f280008000c00 */
[----:B------:R-:W4:Y:S04]  /*32480*/  LDS.64 R4, [UR4+0x220] ;  /* 0x00022004ff047984 */ /* 0x000f280008000a00 */
[----:B------:R-:W4:Y:S04]  /*32490*/  LDS.64 R6, [UR4+0x128] ;  /* 0x00012804ff067984 */ /* 0x000f280008000a00 */
[----:B------:R-:W4:Y:S01]  /*324a0*/  LDS.64 R42, [UR4+0x120] ;  /* 0x00012004ff2a7984 */ /* 0x000f220008000a00 */
        /* <DEDUP_REMOVED lines=8> */
[----:B------:R-:W-:Y:S01]  /*32530*/  PRMT R168, R237, 0x3340, R238 ;  /* 0x00003340eda87816 */ /* 0x000fe200000000ee */
[----:B------:R0:W-:Y:S04]  /*32540*/  STL.64 [R1+0x50], R8 ;  /* 0x0000500801007387 */ /* 0x0001e80000100a00 */
[----:B------:R-:W-:Y:S01]  /*32550*/  STL.64 [R1+0xa8], R10 ;  /* 0x0000a80a01007387 */ /* 0x000fe20000100a00 */
[----:B0-----:R-:W-:Y:S02]  /*32560*/  PRMT R9, R173, 0x5410, R170 ;  /* 0x00005410ad097816 */ /* 0x001fe400000000aa */
[----:B------:R-:W-:-:S05]  /*32570*/  PRMT R8, R171, 0x5410, R168 ;  /* 0x00005410ab087816 */ /* 0x000fca00000000a8 */
[----:B------:R-:W-:Y:S01]  /*32580*/  STL.64 [R1+0x90], R8 ;  /* 0x0000900801007387 */ /* 0x000fe20000100a00 */
[----:B------:R-:W-:-:S03]  /*32590*/  LOP3.LUT R79, R183, 0xffff, RZ, 0xc0, !PT ;  /* 0x0000ffffb74f7812 */ /* 0x000fc600078ec0ff */
[----:B------:R-:W0:Y:S01]  /*325a0*/  LDS.128 R8, [UR4+0x210] ;  /* 0x00021004ff087984 */ /* 0x000e220008000c00 */
        /* <DEDUP_REMOVED lines=73> */
.L_x_876:
[----:B------:R-:W-:-:S05]  /*32a40*/  IMAD.IADD R5, R1, 0x1, R10 ;  /* 0x0000000101057824 */ /* 0x000fca00078e020a */
[----:B------:R-:W2:Y:S02]  /*32a50*/  LDL.U8 R4, [R5+0x10] ;  /* 0x0000100005047983 */ /* 0x000ea40000100000 */
[----:B--2---:R-:W-:Y:S01]  /*32a60*/  ISETP.NE.AND P1, PT, R4, RZ, PT ;  /* 0x000000ff0400720c */ /* 0x004fe20003f25270 */
[----:B------:R-:W-:Y:S02]  /*32a70*/  IMAD.MOV.U32 R4, RZ, RZ, R10 ;  /* 0x000000ffff047224 */ /* 0x000fe400078e000a */
[----:B------:R-:W-:-:S10]  /*32a80*/  VIADD R10, R10, 0x1 ;  /* 0x000000010a0a7836 */ /* 0x000fd40000000000 */
[----:B------:R-:W-:Y:S05]  /*32a90*/  @P1 BRA `(.L_x_876) ;  /* 0xfffffffc00e81947 */ /* 0x000fea000383ffff */
[----:B------:R-:W-:Y:S05]  /*32aa0*/  BSYNC.RECONVERGENT B1 ;  /* 0x0000000000017941 */ /* 0x000fea0003800200 */
.L_x_875:
[----:B------:R-:W-:-:S13]  /*32ab0*/  LOP3.LUT P1, RZ, R8, 0xff, RZ, 0xc0, !PT ;  /* 0x000000ff08ff7812 */ /* 0x000fda000782c0ff */
[----:B------:R-:W-:Y:S05]  /*32ac0*/  @!P1 BRA `(.L_x_877) ;  /* 0x00000000002c9947 */ /* 0x000fea0003800000 */
[----:B------:R-:W-:Y:S01]  /*32ad0*/  BSSY.RECONVERGENT B1, `(.L_x_877) ;  /* 0x000000a000017945 */ /* 0x000fe20003800200 */
[----:B------:R-:W-:-:S07]  /*32ae0*/  IMAD.MOV.U32 R6, RZ, RZ, RZ ;  /* 0x000000ffff067224 */ /* 0x000fce00078e00ff */
.L_x_878:
        /* <DEDUP_REMOVED lines=9> */
.L_x_877:
        /* <DEDUP_REMOVED lines=20> */
[----:B------:R-:W4:Y:S01]  /*32cc0*/  LDL.64 R46, [R1+0x30] ;  /* 0x00003000012e7983 */ /* 0x000f220000100a00 */
[----:B------:R-:W-:-:S03]  /*32cd0*/  IMAD.IADD R0, R0, 0x1, R44 ;  /* 0x0000000100007824 */ /* 0x000fc600078e022c */
        /* <DEDUP_REMOVED lines=96> */
[----:B------:R-:W-:-:S05]  /*332e0*/  PRMT R4, R4, 0x7773, RZ ;  /* 0x0000777304047816 */ /* 0x000fca00000000ff */
[----:B------:R2:W-:Y:S01]  /*332f0*/  STL [R1+0x39c], R4 ;  /* 0x00039c0401007387 */ /* 0x0005e20000100800 */
[----:B------:R-:W-:-:S05]  /*33300*/  PRMT R151, R48, 0x7770, RZ ;  /* 0x0000777030977816 */ /* 0x000fca00000000ff */
[----:B------:R-:W-:Y:S01]  /*33310*/  STL [R1+0x3ec], R151 ;  /* 0x0003ec9701007387 */ /* 0x000fe20000100800 */
[----:B--2---:R-:W-:-:S05]  /*33320*/  PRMT R4, R5, 0x7770, RZ ;  /* 0x0000777005047816 */ /* 0x004fca00000000ff */
[----:B------:R0:W-:Y:S02]  /*33330*/  STL [R1+0x2c0], R4 ;  /* 0x0002c00401007387 */ /* 0x0001e40000100800 */
[----:B0-----:R-:W-:-:S05]  /*33340*/  PRMT R4, R5, 0x7771, RZ ;  /* 0x0000777105047816 */ /* 0x001fca00000000ff */
[----:B------:R0:W-:Y:S02]  /*33350*/  STL [R1+0x2c4], R4 ;  /* 0x0002c40401007387 */ /* 0x0001e40000100800 */
[----:B0-----:R-:W-:-:S05]  /*33360*/  PRMT R4, R5, 0x7772, RZ ;  /* 0x0000777205047816 */ /* 0x001fca00000000ff */
[----:B------:R0:W-:Y:S02]  /*33370*/  STL [R1+0x2cc], R4 ;  /* 0x0002cc0401007387 */ /* 0x0001e40000100800 */
[----:B0-----:R-:W-:Y:S02]  /*33380*/  PRMT R4, R5, 0x7773, RZ ;  /* 0x0000777305047816 */ /* 0x001fe400000000ff */
[----:B------:R-:W-:Y:S02]  /*33390*/  PRMT R5, R151, 0x7610, R5 ;  /* 0x0000761097057816 */ /* 0x000fe40000000005 */
[----:B------:R-:W2:Y:S01]  /*333a0*/  LDL.LU R151, [R1+0x244] ;  /* 0x0002440001977983 */ /* 0x000ea20000300800 */
[----:B------:R-:W-:Y:S02]  /*333b0*/  PRMT R149, R48, 0x7772, RZ ;  /* 0x0000777230957816 */ /* 0x000fe400000000ff */
[----:B------:R-:W-:Y:S02]  /*333c0*/  PRMT R90, R89, 0x7772, RZ ;  /* 0x00007772595a7816 */ /* 0x000fe400000000ff */
[----:B------:R-:W-:-:S02]  /*333d0*/  PRMT R227, R36, 0x7770, RZ ;  /* 0x0000777024e37816 */ /* 0x000fc400000000ff */
[C---:B------:R-:W-:Y:S02]  /*333e0*/  PRMT R228, R36.reuse, 0x7771, RZ ;  /* 0x0000777124e47816 */ /* 0x040fe400000000ff */
[C---:B------:R-:W-:Y:S02]  /*333f0*/  PRMT R229, R36.reuse, 0x7772, RZ ;  /* 0x0000777224e57816 */ /* 0x040fe400000000ff */
[----:B------:R-:W-:Y:S01]  /*33400*/  PRMT R230, R36, 0x7773, RZ ;  /* 0x0000777324e67816 */ /* 0x000fe200000000ff */
[----:B------:R0:W-:Y:S01]  /*33410*/  STL [R1+0x3e8], R149 ;  /* 0x0003e89501007387 */ /* 0x0001e20000100800 */
[----:B------:R-:W-:Y:S02]  /*33420*/  PRMT R36, R90, 0x7610, R36 ;  /* 0x000076105a247816 */ /* 0x000fe40000000024 */
[----:B------:R-:W-:Y:S02]  /*33430*/  PRMT R7, R149, 0x7610, R7 ;  /* 0x0000761095077816 */ /* 0x000fe40000000007 */
[----:B0-----:R-:W3:Y:S01]  /*33440*/  LDL.LU R149, [R1+0x230] ;  /* 0x0002300001957983 */ /* 0x001ee20000300800 */
[----:B--2---:R-:W-:-:S03]  /*33450*/  PRMT R90, R151, 0x7610, R90 ;  /* 0x00007610975a7816 */ /* 0x004fc6000000005a */
[----:B------:R-:W2:Y:S01]  /*33460*/  LDL.LU R151, [R1+0x280] ;  /* 0x0002800001977983 */ /* 0x000ea20000300800 */
[----:B------:R-:W-:Y:S02]  /*33470*/  PRMT R120, R104, 0x7770, RZ ;  /* 0x0000777068787816 */ /* 0x000fe400000000ff */
[----:B------:R-:W-:Y:S02]  /*33480*/  PRMT R103, R96, 0x7771, RZ ;  /* 0x0000777160677816 */ /* 0x000fe400000000ff */
[C---:B------:R-:W-:Y:S02]  /*33490*/  PRMT R70, R23.reuse, 0x7770, RZ ;  /* 0x0000777017467816 */ /* 0x040fe400000000ff */
[C---:B------:R-:W-:Y:S02]  /*334a0*/  PRMT R128, R23.reuse, 0x7771, RZ ;  /* 0x0000777117807816 */ /* 0x040fe400000000ff */
[C---:B------:R-:W-:Y:S02]  /*334b0*/  PRMT R136, R23.reuse, 0x7772, RZ ;  /* 0x0000777217887816 */ /* 0x040fe400000000ff */
[----:B------:R-:W-:-:S02]  /*334c0*/  PRMT R65, R23, 0x7773, RZ ;  /* 0x0000777317417816 */ /* 0x000fc400000000ff */
[----:B------:R-:W-:Y:S02]  /*334d0*/  PRMT R13, R120, 0x7610, R13 ;  /* 0x00007610780d7816 */ /* 0x000fe4000000000d */
[----:B------:R-:W-:Y:S02]  /*334e0*/  PRMT R23, R103, 0x7610, R23 ;  /* 0x0000761067177816 */ /* 0x000fe40000000017 */
[----:B---3--:R-:W-:Y:S02]  /*334f0*/  PRMT R120, R149, 0x7610, R120 ;  /* 0x0000761095787816 */ /* 0x008fe40000000078 */
[----:B------:R-:W3:Y:S01]  /*33500*/  LDL.LU R149, [R1+0x27c] ;  /* 0x00027c0001957983 */ /* 0x000ee20000300800 */
[----:B--2---:R-:W-:-:S03]  /*33510*/  PRMT R103, R151, 0x7610, R103 ;  /* 0x0000761097677816 */ /* 0x004fc60000000067 */
[----:B------:R-:W3:Y:S01]  /*33520*/  LDL.LU R151, [R1+0x3ec] ;  /* 0x0003ec0001977983 */ /* 0x000ee20000300800 */
[C---:B------:R-:W-:Y:S02]  /*33530*/  PRMT R146, R49.reuse, 0x7771, RZ ;  /* 0x0000777131927816 */ /* 0x040fe400000000ff */
[----:B------:R-:W-:Y:S02]  /*33540*/  PRMT R144, R49, 0x7773, RZ ;  /* 0x0000777331907816 */ /* 0x000fe400000000ff */
[----:B------:R-:W-:Y:S01]  /*33550*/  PRMT R10, R146, 0x7610, R10 ;  /* 0x00007610920a7816 */ /* 0x000fe2000000000a */
[----:B------:R-:W-:Y:S01]  /*33560*/  STL [R1+0x3c8], R146 ;  /* 0x0003c89201007387 */ /* 0x000fe20000100800 */
[----:B------:R-:W-:-:S03]  /*33570*/  PRMT R12, R144, 0x7610, R12 ;  /* 0x00007610900c7816 */ /* 0x000fc6000000000c */
[----:B------:R0:W-:Y:S04]  /*33580*/  STL [R1+0x3d0], R146 ;  /* 0x0003d09201007387 */ /* 0x0001e80000100800 */
[----:B------:R-:W-:Y:S04]  /*33590*/  STL [R1+0x3dc], R144 ;  /* 0x0003dc9001007387 */ /* 0x000fe80000100800 */
[----:B------:R1:W-:Y:S04]  /*335a0*/  STL [R1+0x3e4], R144 ;  /* 0x0003e49001007387 */ /* 0x0003e80000100800 */
[----:B0-----:R-:W2:Y:S04]  /*335b0*/  LDL.LU R146, [R1+0x294] ;  /* 0x0002940001927983 */ /* 0x001ea80000300800 */
[----:B-1----:R-:W4:Y:S01]  /*335c0*/  LDL.LU R144, [R1+0x284] ;  /* 0x0002840001907983 */ /* 0x002f220000300800 */
[----:B---3--:R-:W-:-:S03]  /*335d0*/  PRMT R151, R149, 0x7610, R151 ;  /* 0x0000761095977816 */ /* 0x008fc60000000097 */
[----:B------:R-:W4:Y:S01]  /*335e0*/  LDL.LU R149, [R1+0x3e8] ;  /* 0x0003e80001957983 */ /* 0x000f220000300800 */
        /* <DEDUP_REMOVED lines=21> */
[----:B------:R-:W-:Y:S02]  /*33740*/  PRMT R30, R96, 0x7610, R30 ;  /* 0x00007610601e7816 */ /* 0x000fe4000000001e */
[----:B------:R-:W-:Y:S01]  /*33750*/  PRMT R8, R148, 0x7610, R8 ;  /* 0x0000761094087816 */ /* 0x000fe20000000008 */
[----:B------:R1:W-:Y:S01]  /*33760*/  STL [R1+0x3e0], R12 ;  /* 0x0003e00c01007387 */ /* 0x0003e20000100800 */
[----:B--2---:R-:W-:-:S03]  /*33770*/  PRMT R96, R146, 0x7610, R96 ;  /* 0x0000761092607816 */ /* 0x004fc60000000060 */
[----:B------:R-:W2:Y:S04]  /*33780*/  LDL.LU R146, [R1+0x3d0] ;  /* 0x0003d00001927983 */ /* 0x000ea80000300800 */
[----:B0-----:R-:W2:Y:S04]  /*33790*/  LDL.LU R10, [R1+0x298] ;  /* 0x00029800010a7983 */ /* 0x001ea80000300800 */
[----:B-1----:R-:W3:Y:S01]  /*337a0*/  LDL.LU R12, [R1+0x288] ;  /* 0x00028800010c7983 */ /* 0x002ee20000300800 */
[----:B------:R-:W-:-:S03]  /*337b0*/  PRMT R150, R48, 0x7771, RZ ;  /* 0x0000777130967816 */ /* 0x000fc600000000ff */
[----:B------:R-:W-:Y:S04]  /*337c0*/  STL.64 [R1+0x8], R2 ;  /* 0x0000080201007387 */ /* 0x000fe80000100a00 */
[----:B------:R0:W-:Y:S04]  /*337d0*/  STL [R1+0x394], R2 ;  /* 0x0003940201007387 */ /* 0x0001e80000100800 */
[----:B------:R-:W-:Y:S04]  /*337e0*/  STL [R1+0x390], R3 ;  /* 0x0003900301007387 */ /* 0x000fe80000100800 */
[----:B------:R1:W-:Y:S04]  /*337f0*/  STL [R1+0x398], R3 ;  /* 0x0003980301007387 */ /* 0x0003e80000100800 */
[----:B------:R-:W-:Y:S04]  /*33800*/  STL [R1+0x3a0], R5 ;  /* 0x0003a00501007387 */ /* 0x000fe80000100800 */
[----:B------:R1:W-:Y:S04]  /*33810*/  STL [R1+0x3a8], R5 ;  /* 0x0003a80501007387 */ /* 0x0003e80000100800 */
[----:B------:R-:W-:Y:S04]  /*33820*/  STL [R1+0x3b4], R8 ;  /* 0x0003b40801007387 */ /* 0x000fe80000100800 */
[----:B------:R1:W-:Y:S04]  /*33830*/  STL [R1+0x3bc], R8 ;  /* 0x0003bc0801007387 */ /* 0x0003e80000100800 */
[----:B------:R1:W-:Y:S04]  /*33840*/  STL [R1+0x2c8], R4 ;  /* 0x0002c80401007387 */ /* 0x0003e80000100800 */
[----:B0-----:R-:W3:Y:S04]  /*33850*/  LDL.LU R2, [R1+0x240] ;  /* 0x0002400001027983 */ /* 0x001ee80000300800 */
[----:B-1----:R-:W3:Y:S04]  /*33860*/  LDL.LU R3, [R1+0x248] ;  /* 0x0002480001037983 */ /* 0x002ee80000300800 */
[----:B------:R-:W3:Y:S04]  /*33870*/  LDL.LU R5, [R1+0x238] ;  /* 0x0002380001057983 */ /* 0x000ee80000300800 */
[----:B------:R-:W3:Y:S01]  /*33880*/  LDL.LU R8, [R1+0x220] ;  /* 0x0002200001087983 */ /* 0x000ee20000300800 */
[----:B------:R-:W-:-:S03]  /*33890*/  PRMT R6, R150, 0x7610, R6 ;  /* 0x0000761096067816 */ /* 0x000fc60000000006 */
[----:B------:R-:W3:Y:S04]  /*338a0*/  LDL.LU R4, [R1+0x250] ;  /* 0x0002500001047983 */ /* 0x000ee80000300800 */
[----:B------:R-:W-:Y:S04]  /*338b0*/  STL [R1], R0 ;  /* 0x0000000001007387 */ /* 0x000fe80000100800 */
[----:B------:R0:W-:Y:S04]  /*338c0*/  STL [R1+0x38c], R0 ;  /* 0x00038c0001007387 */ /* 0x0001e80000100800 */
[----:B------:R1:W-:Y:S04]  /*338d0*/  STL [R1+0x3b0], R150 ;  /* 0x0003b09601007387 */ /* 0x0003e80000100800 */
[----:B------:R1:W-:Y:S04]  /*338e0*/  STL [R1+0x3c4], R148 ;  /* 0x0003c49401007387 */ /* 0x0003e80000100800 */
[----:B0-----:R-:W3:Y:S04]  /*338f0*/  LDL.LU R0, [R1+0x23c] ;  /* 0x00023c0001007983 */ /* 0x001ee80000300800 */
[----:B-1----:R-:W3:Y:S04]  /*33900*/  LDL.LU R150, [R1+0x234] ;  /* 0x0002340001967983 */ /* 0x002ee80000300800 */
[----:B------:R-:W3:Y:S01]  /*33910*/  LDL.LU R148, [R1+0x224] ;  /* 0x0002240001947983 */ /* 0x000ee20000300800 */
[----:B----4-:R-:W-:-:S03]  /*33920*/  PRMT R149, R144, 0x7610, R149 ;  /* 0x0000761090957816 */ /* 0x010fc60000000095 */
[----:B------:R-:W4:Y:S01]  /*33930*/  LDL.LU R144, [R1+0x3e4] ;  /* 0x0003e40001907983 */ /* 0x000f220000300800 */
        /* <DEDUP_REMOVED lines=16> */
[----:B------:R-:W-:Y:S02]  /*33a40*/  PRMT R18, R108, 0x7610, R18 ;  /* 0x000076106c127816 */ /* 0x000fe40000000012 */
[----:B------:R-:W-:-:S02]  /*33a50*/  PRMT R21, R105, 0x7610, R21 ;  /* 0x0000761069157816 */ /* 0x000fc40000000015 */
[----:B------:R-:W-:Y:S01]  /*33a60*/  PRMT R145, R49, 0x7772, RZ ;  /* 0x0000777231917816 */ /* 0x000fe200000000ff */
[----:B------:R0:W-:Y:S01]  /*33a70*/  STL [R1+0x3a4], R6 ;  /* 0x0003a40601007387 */ /* 0x0001e20000100800 */
[C---:B------:R-:W-:Y:S02]  /*33a80*/  PRMT R219, R38.reuse, 0x7770, RZ ;  /* 0x0000777026db7816 */ /* 0x040fe400000000ff */
[C---:B------:R-:W-:Y:S02]  /*33a90*/  PRMT R220, R38.reuse, 0x7771, RZ ;  /* 0x0000777126dc7816 */ /* 0x040fe400000000ff */
[C---:B------:R-:W-:Y:S02]  /*33aa0*/  PRMT R221, R38.reuse, 0x7772, RZ ;  /* 0x0000777226dd7816 */ /* 0x040fe400000000ff */
[----:B------:R-:W-:Y:S02]  /*33ab0*/  PRMT R222, R38, 0x7773, RZ ;  /* 0x0000777326de7816 */ /* 0x000fe400000000ff */
[----:B------:R-:W-:Y:S01]  /*33ac0*/  PRMT R78, R19, 0x7770, RZ ;  /* 0x00007770134e7816 */ /* 0x000fe200000000ff */
[----:B0-----:R-:W4:Y:S01]  /*33ad0*/  LDL.LU R6, [R1+0x22c] ;  /* 0x00022c0001067983 */ /* 0x001f220000300800 */
[----:B--2---:R-:W-:-:S02]  /*33ae0*/  PRMT R146, R10, 0x7610, R146 ;  /* 0x000076100a927816 */ /* 0x004fc40000000092 */
[C---:B------:R-:W-:Y:S02]  /*33af0*/  PRMT R115, R19.reuse, 0x7771, RZ ;  /* 0x0000777113737816 */ /* 0x040fe400000000ff */
[C---:B------:R-:W-:Y:S02]  /*33b00*/  PRMT R124, R19.reuse, 0x7772, RZ ;  /* 0x00007772137c7816 */ /* 0x040fe400000000ff */
[----:B------:R-:W-:Y:S02]  /*33b10*/  PRMT R73, R19, 0x7773, RZ ;  /* 0x0000777313497816 */ /* 0x000fe400000000ff */
[C---:B------:R-:W-:Y:S02]  /*33b20*/  PRMT R110, R14.reuse, 0x7770, RZ ;  /* 0x000077700e6e7816 */ /* 0x040fe400000000ff */
[C---:B------:R-:W-:Y:S02]  /*33b30*/  PRMT R84, R14.reuse, 0x7771, RZ ;  /* 0x000077710e547816 */ /* 0x040fe400000000ff */
[----:B------:R-:W-:Y:S01]  /*33b40*/  PRMT R83, R14, 0x7773, RZ ;  /* 0x000077730e537816 */ /* 0x000fe200000000ff */
[----:B------:R-:W-:Y:S01]  /*33b50*/  STL [R1+0x3f0], R13 ;  /* 0x0003f00d01007387 */ /* 0x000fe20000100800 */
[----:B------:R-:W-:-:S02]  /*33b60*/  PRMT R112, R16, 0x7770, RZ ;  /* 0x0000777010707816 */ /* 0x000fc400000000ff */
[C---:B------:R-:W-:Y:S01]  /*33b70*/  PRMT R80, R16.reuse, 0x7771, RZ ;  /* 0x0000777110507816 */ /* 0x040fe200000000ff */
[----:B------:R-:W-:Y:S01]  /*33b80*/  STL [R1+0x3f8], R13 ;  /* 0x0003f80d01007387 */ /* 0x000fe20000100800 */
[C---:B------:R-:W-:Y:S02]  /*33b90*/  PRMT R121, R16.reuse, 0x7772, RZ ;  /* 0x0000777210797816 */ /* 0x040fe400000000ff */
[----:B------:R-:W-:Y:S01]  /*33ba0*/  PRMT R79, R16, 0x7773, RZ ;  /* 0x00007773104f7816 */ /* 0x000fe200000000ff */
[----:B------:R-:W-:Y:S01]  /*33bb0*/  STL [R1+0x404], R18 ;  /* 0x0004041201007387 */ /* 0x000fe20000100800 */
[----:B------:R-:W-:Y:S02]  /*33bc0*/  PRMT R14, R119, 0x7610, R14 ;  /* 0x00007610770e7816 */ /* 0x000fe4000000000e */
[----:B------:R-:W-:Y:S01]  /*33bd0*/  PRMT R19, R107, 0x7610, R19 ;  /* 0x000076106b137816 */ /* 0x000fe20000000013 */
[----:B------:R-:W-:Y:S01]  /*33be0*/  STL [R1+0x40c], R18 ;  /* 0x00040c1201007387 */ /* 0x000fe20000100800 */
[----:B------:R-:W-:-:S02]  /*33bf0*/  PRMT R38, R88, 0x7610, R38 ;  /* 0x0000761058267816 */ /* 0x000fc40000000026 */
[C---:B------:R-:W-:Y:S01]  /*33c00*/  PRMT R87, R46.reuse, 0x7771, RZ ;  /* 0x000077712e577816 */ /* 0x040fe200000000ff */
[----:B------:R0:W-:Y:S01]  /*33c10*/  STL [R1+0x41c], R21 ;  /* 0x00041c1501007387 */ /* 0x0001e20000100800 */
[----:B------:R-:W-:Y:S02]  /*33c20*/  PRMT R86, R46, 0x7772, RZ ;  /* 0x000077722e567816 */ /* 0x000fe400000000ff */
[----:B------:R-:W-:Y:S01]  /*33c30*/  PRMT R16, R118, 0x7610, R16 ;  /* 0x0000761076107816 */ /* 0x000fe20000000010 */
[----:B------:R1:W-:Y:S01]  /*33c40*/  STL.S16 [R1+0x230], R146 ;  /* 0x0002309201007387 */ /* 0x0003e20000100600 */
[----:B------:R-:W-:-:S03]  /*33c50*/  PRMT R11, R145, 0x7610, R11 ;  /* 0x00007610910b7816 */ /* 0x000fc6000000000b */
[----:B------:R2:W-:Y:S01]  /*33c60*/  STL [R1+0x3d4], R145 ;  /* 0x0003d49101007387 */ /* 0x0005e20000100800 */
[----:B------:R-:W-:-:S03]  /*33c70*/  PRMT R211, R40, 0x7770, RZ ;  /* 0x0000777028d37816 */ /* 0x000fc600000000ff */
[----:B0-----:R-:W4:Y:S01]  /*33c80*/  LDL.LU R21, [R1+0x258] ;  /* 0x0002580001157983 */ /* 0x001f220000300800 */
        /* <DEDUP_REMOVED lines=8> */
[----:B------:R-:W-:Y:S02]  /*33d10*/  PRMT R212, R40, 0x7771, RZ ;  /* 0x0000777128d47816 */ /* 0x000fe400000000ff */
[----:B------:R-:W-:Y:S01]  /*33d20*/  PRMT R118, R4, 0x7610, R118 ;  /* 0x0000761004767816 */ /* 0x000fe20000000076 */
[----:B------:R-:W3:Y:S01]  /*33d30*/  LDL.LU R8, [R1+0x2a4] ;  /* 0x0002a40001087983 */ /* 0x000ee20000300800 */
[----:B------:R-:W-:-:S03]  /*33d40*/  PRMT R213, R40, 0x7772, RZ ;  /* 0x0000777228d57816 */ /* 0x000fc600000000ff */
[----:B------:R-:W3:Y:S01]  /*33d50*/  LDL.LU R3, [R1+0x2c0] ;  /* 0x0002c00001037983 */ /* 0x000ee20000300800 */
[----:B------:R-:W-:-:S03]  /*33d60*/  PRMT R214, R40, 0x7773, RZ ;  /* 0x0000777328d67816 */ /* 0x000fc600000000ff */
[----:B-1----:R-:W3:Y:S01]  /*33d70*/  LDL.LU R146, [R1+0x3c8] ;  /* 0x0003c80001927983 */ /* 0x002ee20000300800 */
[C---:B------:R-:W-:Y:S02]  /*33d80*/  PRMT R223, R39.reuse, 0x7770, RZ ;  /* 0x0000777027df7816 */ /* 0x040fe400000000ff */
[C---:B------:R-:W-:Y:S01]  /*33d90*/  PRMT R224, R39.reuse, 0x7771, RZ ;  /* 0x0000777127e07816 */ /* 0x040fe200000000ff */
[----:B--2---:R-:W2:Y:S01]  /*33da0*/  LDL.LU R145, [R1+0x28c] ;  /* 0x00028c0001917983 */ /* 0x004ea20000300800 */
[C---:B------:R-:W-:Y:S02]  /*33db0*/  PRMT R225, R39.reuse, 0x7772, RZ ;  /* 0x0000777227e17816 */ /* 0x040fe400000000ff */
[----:B------:R-:W-:Y:S01]  /*33dc0*/  PRMT R226, R39, 0x7773, RZ ;  /* 0x0000777327e27816 */ /* 0x000fe200000000ff */
[----:B------:R-:W2:Y:S01]  /*33dd0*/  LDL.LU R4, [R1+0x2bc] ;  /* 0x0002bc0001047983 */ /* 0x000ea20000300800 */
[C---:B------:R-:W-:Y:S02]  /*33de0*/  PRMT R243, R32.reuse, 0x7770, RZ ;  /* 0x0000777020f37816 */ /* 0x040fe400000000ff */
[----:B------:R-:W-:-:S02]  /*33df0*/  PRMT R244, R32, 0x7771, RZ ;  /* 0x0000777120f47816 */ /* 0x000fc400000000ff */
[C---:B------:R-:W-:Y:S02]  /*33e00*/  PRMT R245, R32.reuse, 0x7772, RZ ;  /* 0x0000777220f57816 */ /* 0x040fe400000000ff */
[----:B------:R-:W-:Y:S01]  /*33e10*/  PRMT R246, R32, 0x7773, RZ ;  /* 0x0000777320f67816 */ /* 0x000fe200000000ff */
[----:B------:R0:W-:Y:S01]  /*33e20*/  STL [R1+0x3ac], R7 ;  /* 0x0003ac0701007387 */ /* 0x0001e20000100800 */
[C---:B------:R-:W-:Y:S02]  /*33e30*/  PRMT R116, R20.reuse, 0x7770, RZ ;  /* 0x0000777014747816 */ /* 0x040fe400000000ff */
[C---:B------:R-:W-:Y:S01]  /*33e40*/  PRMT R72, R20.reuse, 0x7771, RZ ;  /* 0x0000777114487816 */ /* 0x040fe200000000ff */
[----:B------:R-:W-:Y:S01]  /*33e50*/  STL [R1+0x410], R106 ;  /* 0x0004106a01007387 */ /* 0x000fe20000100800 */
[C---:B------:R-:W-:Y:S02]  /*33e60*/  PRMT R125, R20.reuse, 0x7772, RZ ;  /* 0x00007772147d7816 */ /* 0x040fe400000000ff */
[----:B------:R-:W-:-:S02]  /*33e70*/  PRMT R71, R20, 0x7773, RZ ;  /* 0x0000777314477816 */ /* 0x000fc400000000ff */
[----:B----4-:R-:W-:Y:S01]  /*33e80*/  PRMT R144, R12, 0x7610, R144 ;  /* 0x000076100c907816 */ /* 0x010fe20000000090 */
[----:B0-----:R-:W4:Y:S04]  /*33e90*/  LDL.LU R7, [R1+0x228] ;  /* 0x0002280001077983 */ /* 0x001f280000300800 */
[----:B------:R0:W-:Y:S01]  /*33ea0*/  STL.S16 [R1+0x22c], R144 ;  /* 0x00022c9001007387 */ /* 0x0001e20000100600 */
[----:B------:R-:W-:Y:S02]  /*33eb0*/  PRMT R32, R94, 0x7610, R32 ;  /* 0x000076105e207816 */ /* 0x000fe40000000020 */
[----:B------:R-:W-:Y:S02]  /*33ec0*/  PRMT R39, R87, 0x7610, R39 ;  /* 0x0000761057277816 */ /* 0x000fe40000000027 */
[----:B------:R-:W-:-:S02]  /*33ed0*/  PRMT R100, R97, 0x7770, RZ ;  /* 0x0000777061647816 */ /* 0x000fc400000000ff */
[C---:B------:R-:W-:Y:S02]  /*33ee0*/  PRMT R99, R97.reuse, 0x7771, RZ ;  /* 0x0000777161637816 */ /* 0x040fe400000000ff */
[----:B------:R-:W-:Y:S01]  /*33ef0*/  PRMT R98, R97, 0x7772, RZ ;  /* 0x0000777261627816 */ /* 0x000fe200000000ff */
[----:B0-----:R-:W4:Y:S01]  /*33f00*/  LDL.LU R144, [R1+0x3dc] ;  /* 0x0003dc0001907983 */ /* 0x001f220000300800 */
[----:B------:R-:W-:Y:S02]  /*33f10*/  PRMT R40, R86, 0x7610, R40 ;  /* 0x0000761056287816 */ /* 0x000fe40000000028 */
[----:B------:R-:W-:Y:S02]  /*33f20*/  PRMT R20, R106, 0x7610, R20 ;  /* 0x000076106a147816 */ /* 0x000fe40000000014 */
[----:B------:R-:W-:Y:S01]  /*33f30*/  PRMT R147, R49, 0x7770, RZ ;  /* 0x0000777031937816 */ /* 0x000fe200000000ff */
[----:B------:R-:W4:Y:S01]  /*33f40*/  LDL.LU R106, [R1+0x25c] ;  /* 0x00025c00016a7983 */ /* 0x000f220000300800 */
[----:B------:R-:W-:-:S02]  /*33f50*/  PRMT R86, R148, 0x7610, R86 ;  /* 0x0000761094567816 */ /* 0x000fc40000000056 */
[----:B------:R-:W-:Y:S01]  /*33f60*/  PRMT R94, R150, 0x7610, R94 ;  /* 0x00007610965e7816 */ /* 0x000fe2000000005e */
[----:B------:R-:W4:Y:S01]  /*33f70*/  LDL.LU R148, [R1+0x2a0] ;  /* 0x0002a00001947983 */ /* 0x000f220000300800 */
[----:B------:R-:W-:-:S03]  /*33f80*/  PRMT R87, R0, 0x7610, R87 ;  /* 0x0000761000577816 */ /* 0x000fc60000000057 */
[----:B------:R-:W4:Y:S04]  /*33f90*/  LDL.LU R0, [R1+0x254] ;  /* 0x0002540001007983 */ /* 0x000f280000300800 */
[----:B------:R-:W4:Y:S01]  /*33fa0*/  LDL.LU R150, [R1+0x2b0] ;  /* 0x0002b00001967983 */ /* 0x000f220000300800 */
        /* <DEDUP_REMOVED lines=39> */
[----:B0-----:R-:W4:Y:S01]  /*34220*/  LDL.LU R14, [R1+0x278] ;  /* 0x00027800010e7983 */ /* 0x001f220000300800 */
[C---:B------:R-:W-:Y:S02]  /*34230*/  PRMT R62, R27.reuse, 0x7770, RZ ;  /* 0x000077701b3e7816 */ /* 0x040fe400000000ff */
[C---:B------:R-:W-:Y:S02]  /*34240*/  PRMT R132, R27.reuse, 0x7771, RZ ;  /* 0x000077711b847816 */ /* 0x040fe400000000ff */
[C---:B------:R-:W-:Y:S01]  /*34250*/  PRMT R140, R27.reuse, 0x7772, RZ ;  /* 0x000077721b8c7816 */ /* 0x040fe200000000ff */
[----:B-1----:R-:W4:Y:S01]  /*34260*/  LDL.LU R19, [R1+0x268] ;  /* 0x0002680001137983 */ /* 0x002f220000300800 */
        /* <DEDUP_REMOVED lines=43> */
[----:B------:R-:W4:Y:S01]  /*34520*/  LDL.LU R147, [R1+0x2a8] ;  /* 0x0002a80001937983 */ /* 0x000f220000300800 */
[----:B------:R-:W-:Y:S02]  /*34530*/  PRMT R34, R92, 0x7610, R34 ;  /* 0x000076105c227816 */ /* 0x000fe40000000022 */
[----:B------:R-:W-:Y:S02]  /*34540*/  PRMT R81, R6, 0x7610, R81 ;  /* 0x0000761006517816 */ /* 0x000fe40000000051 */
[----:B---3--:R-:W-:Y:S01]  /*34550*/  PRMT R146, R8, 0x7610, R146 ;  /* 0x0000761008927816 */ /* 0x008fe20000000092 */
[----:B------:R-:W3:Y:S01]  /*34560*/  LDL.LU R6, [R1+0x2b8] ;  /* 0x0002b80001067983 */ /* 0x000ee20000300800 */
[----:B------:R-:W-:Y:S02]  /*34570*/  PRMT R85, R2, 0x7610, R85 ;  /* 0x0000761002557816 */ /* 0x000fe40000000055 */
[----:B------:R-:W-:Y:S01]  /*34580*/  PRMT R105, R21, 0x7610, R105 ;  /* 0x0000761015697816 */ /* 0x000fe20000000069 */
[----:B------:R-:W3:Y:S01]  /*34590*/  LDL.LU R2, [R1+0x2c4] ;  /* 0x0002c40001027983 */ /* 0x000ee20000300800 */
[----:B------:R-:W-:-:S02]  /*345a0*/  PRMT R93, R18, 0x7610, R93 ;  /* 0x00007610125d7816 */ /* 0x000fc4000000005d */
[----:B------:R-:W-:Y:S01]  /*345b0*/  PRMT R97, R13, 0x7610, R97 ;  /* 0x000076100d617816 */ /* 0x000fe20000000061 */
[----:B------:R-:W3:Y:S01]  /*345c0*/  LDL.LU R18, [R1+0x40c] ;  /* 0x00040c0001127983 */ /* 0x000ee20000300800 */
[----:B------:R-:W-:Y:S02]  /*345d0*/  PRMT R95, R5, 0x7610, R95 ;  /* 0x00007610055f7816 */ /* 0x000fe4000000005f */
[----:B--2---:R-:W-:Y:S01]  /*345e0*/  PRMT R92, R145, 0x7610, R92 ;  /* 0x00007610915c7816 */ /* 0x004fe2000000005c */
[----:B------:R-:W2:Y:S01]  /*345f0*/  LDL.LU R13, [R1+0x3f8] ;  /* 0x0003f800010d7983 */ /* 0x000ea20000300800 */
[----:B------:R-:W-:-:S03]  /*34600*/  PRMT R99, R4, 0x7610, R99 ;  /* 0x0000761004637816 */ /* 0x000fc60000000063 */
[----:B------:R-:W2:Y:S01]  /*34610*/  LDL.LU R8, [R1+0x3bc] ;  /* 0x0003bc0001087983 */ /* 0x000ea20000300800 */
[----:B------:R-:W-:-:S03]  /*34620*/  PRMT R56, R28, 0x7771, RZ ;  /* 0x000077711c387816 */ /* 0x000fc600000000ff */
[----:B------:R-:W2:Y:S01]  /*34630*/  LDL.LU R5, [R1+0x3a8] ;  /* 0x0003a80001057983 */ /* 0x000ea20000300800 */
[----:B------:R-:W-:Y:S02]  /*34640*/  PRMT R55, R28, 0x7773, RZ ;  /* 0x000077731c377816 */ /* 0x000fe400000000ff */
[----:B------:R-:W-:Y:S01]  /*34650*/  PRMT R61, R25, 0x7773, RZ ;  /* 0x00007773193d7816 */ /* 0x000fe200000000ff */
[----:B------:R-:W2:Y:S01]  /*34660*/  LDL.LU R145, [R1+0x3d4] ;  /* 0x0003d40001917983 */ /* 0x000ea20000300800 */
[----:B------:R-:W-:-:S03]  /*34670*/  PRMT R24, R102, 0x7610, R24 ;  /* 0x0000761066187816 */ /* 0x000fc60000000018 */
[----:B------:R-:W2:Y:S01]  /*34680*/  LDL.LU R4, [R1+0x39c] ;  /* 0x00039c0001047983 */ /* 0x000ea20000300800 */
[----:B------:R-:W-:Y:S02]  /*34690*/  PRMT R25, R101, 0x7610, R25 ;  /* 0x0000761065197816 */ /* 0x000fe40000000019 */
[----:B------:R-:W-:Y:S01]  /*346a0*/  PRMT R28, R98, 0x7610, R28 ;  /* 0x00007610621c7816 */ /* 0x000fe2000000001c */
[----:B------:R-:W-:Y:S01]  /*346b0*/  STL [R1+0x3c0], R9 ;  /* 0x0003c00901007387 */ /* 0x000fe20000100800 */
[----:B------:R-:W-:-:S03]  /*346c0*/  PRMT R35, R91, 0x7610, R35 ;  /* 0x000076105b237816 */ /* 0x000fc60000000023 */
[----:B------:R1:W-:Y:S04]  /*346d0*/  STL [R1+0x400], R17 ;  /* 0x0004001101007387 */ /* 0x0003e80000100800 */
[----:B------:R0:W-:Y:S04]  /*346e0*/  STL [R1+0x414], R20 ;  /* 0x0004141401007387 */ /* 0x0001e80000100800 */
[----:B------:R0:W-:Y:S04]  /*346f0*/  STL.S16 [R1+0x220], R105 ;  /* 0x0002206901007387 */ /* 0x0001e80000100600 */
[----:B-1----:R-:W2:Y:S04]  /*34700*/  LDL.LU R17, [R1+0x270] ;  /* 0x0002700001117983 */ /* 0x002ea80000300800 */
[----:B0-----:R-:W2:Y:S04]  /*34710*/  LDL.LU R20, [R1+0x260] ;  /* 0x0002600001147983 */ /* 0x001ea80000300800 */
[----:B------:R-:W2:Y:S04]  /*34720*/  LDL.LU R16, [R1+0x26c] ;  /* 0x00026c0001107983 */ /* 0x000ea80000300800 */
[----:B------:R-:W2:Y:S04]  /*34730*/  LDL.LU R11, [R1+0x290] ;  /* 0x00029000010b7983 */ /* 0x000ea80000300800 */
[----:B------:R-:W2:Y:S04]  /*34740*/  LDL.LU R9, [R1+0x29c] ;  /* 0x00029c0001097983 */ /* 0x000ea80000300800 */
[----:B------:R-:W2:Y:S01]  /*34750*/  LDL.LU R105, [R1+0x418] ;  /* 0x0004180001697983 */ /* 0x000ea20000300800 */
[----:B----4-:R-:W-:-:S03]  /*34760*/  PRMT R144, R3, 0x7610, R144 ;  /* 0x0000761003907816 */ /* 0x010fc60000000090 */
[----:B------:R0:W5:Y:S04]  /*34770*/  LDL.LU R21, [R1+0x41c] ;  /* 0x00041c0001157983 */ /* 0x0001680000300800 */
[----:B------:R-:W4:Y:S01]  /*34780*/  LDL.LU R3, [R1+0x398] ;  /* 0x0003980001037983 */ /* 0x000f220000300800 */
[----:B------:R-:W-:Y:S02]  /*34790*/  PRMT R111, R7, 0x7610, R111 ;  /* 0x00007610076f7816 */ /* 0x000fe4000000006f */
[----:B------:R-:W-:Y:S01]  /*347a0*/  PRMT R91, R106, 0x7610, R91 ;  /* 0x000076106a5b7816 */ /* 0x000fe2000000005b */
[----:B------:R-:W4:Y:S01]  /*347b0*/  LDL.LU R7, [R1+0x2ac] ;  /* 0x0002ac0001077983 */ /* 0x000f220000300800 */
[----:B------:R-:W-:-:S03]  /*347c0*/  PRMT R101, R148, 0x7610, R101 ;  /* 0x0000761094657816 */ /* 0x000fc60000000065 */
[----:B------:R-:W4:Y:S01]  /*347d0*/  LDL.LU R106, [R1+0x410] ;  /* 0x00041000016a7983 */ /* 0x000f220000300800 */
[----:B------:R-:W-:-:S03]  /*347e0*/  PRMT R98, R0, 0x7610, R98 ;  /* 0x0000761000627816 */ /* 0x000fc60000000062 */
[----:B------:R-:W4:Y:S01]  /*347f0*/  LDL.LU R0, [R1+0x2cc] ;  /* 0x0002cc0001007983 */ /* 0x000f220000300800 */
[----:B------:R-:W-:-:S03]  /*34800*/  PRMT R102, R150, 0x7610, R102 ;  /* 0x0000761096667816 */ /* 0x000fc60000000066 */
[----:B------:R-:W4:Y:S04]  /*34810*/  LDL.LU R148, [R1+0x3c4] ;  /* 0x0003c40001947983 */ /* 0x000f280000300800 */
[----:B------:R-:W4:Y:S01]  /*34820*/  LDL.LU R150, [R1+0x3b0] ;  /* 0x0003b00001967983 */ /* 0x000f220000300800 */
        /* <DEDUP_REMOVED lines=24> */
[----:B---3--:R-:W-:Y:S02]  /*349b0*/  PRMT R18, R19, 0x7610, R18 ;  /* 0x0000761013127816 */ /* 0x008fe40000000012 */
[----:B------:R0:W5:Y:S01]  /*349c0*/  LDL.LU R19, [R1+0x408] ;  /* 0x0004080001137983 */ /* 0x0001620000300800 */
[----:B--2---:R-:W-:Y:S02]  /*349d0*/  PRMT R13, R14, 0x7610, R13 ;  /* 0x000076100e0d7816 */ /* 0x004fe4000000000d */
[----:B------:R-:W-:Y:S02]  /*349e0*/  PRMT R8, R147, 0x7610, R8 ;  /* 0x0000761093087816 */ /* 0x000fe40000000008 */
[----:B------:R-:W-:Y:S01]  /*349f0*/  PRMT R5, R6, 0x7610, R5 ;  /* 0x0000761006057816 */ /* 0x000fe20000000005 */
[----:B------:R-:W2:Y:S01]  /*34a00*/  LDL.LU R147, [R1+0x3b8] ;  /* 0x0003b80001937983 */ /* 0x000ea20000300800 */
[----:B------:R-:W-:-:S03]  /*34a10*/  PRMT R145, R4, 0x7610, R145 ;  /* 0x0000761004917816 */ /* 0x000fc60000000091 */
[----:B------:R1:W-:Y:S04]  /*34a20*/  STL.S16 [R1+0x224], R18 ;  /* 0x0002241201007387 */ /* 0x0003e80000100600 */
[----:B------:R-:W2:Y:S04]  /*34a30*/  LDL.LU R4, [R1+0x2c8] ;  /* 0x0002c80001047983 */ /* 0x000ea80000300800 */
[----:B------:R3:W-:Y:S04]  /*34a40*/  STL.S16 [R1+0x228], R13 ;  /* 0x0002280d01007387 */ /* 0x0007e80000100600 */
[----:B------:R0:W-:Y:S04]  /*34a50*/  STL.S16 [R1+0x234], R8 ;  /* 0x0002340801007387 */ /* 0x0001e80000100600 */
[----:B------:R0:W-:Y:S04]  /*34a60*/  STL.S16 [R1+0x238], R5 ;  /* 0x0002380501007387 */ /* 0x0001e80000100600 */
[----:B-1----:R1:W5:Y:S04]  /*34a70*/  LDL.LU R18, [R1+0x404] ;  /* 0x0004040001127983 */ /* 0x0023680000300800 */
[----:B------:R1:W5:Y:S01]  /*34a80*/  LDL.LU R14, [R1+0x3f4] ;  /* 0x0003f400010e7983 */ /* 0x0003620000300800 */
[----:B------:R-:W-:-:S03]  /*34a90*/  PRMT R89, R16, 0x7610, R89 ;  /* 0x0000761010597816 */ /* 0x000fc60000000059 */
[----:B---3--:R1:W5:Y:S01]  /*34aa0*/  LDL.LU R13, [R1+0x3f0] ;  /* 0x0003f000010d7983 */ /* 0x0083620000300800 */
[----:B------:R-:W-:-:S03]  /*34ab0*/  PRMT R104, R11, 0x7610, R104 ;  /* 0x000076100b687816 */ /* 0x000fc60000000068 */
[----:B------:R1:W5:Y:S04]  /*34ac0*/  LDL.LU R16, [R1+0x3fc] ;  /* 0x0003fc0001107983 */ /* 0x0003680000300800 */
[----:B------:R1:W5:Y:S01]  /*34ad0*/  LDL.LU R11, [R1+0x3d8] ;  /* 0x0003d800010b7983 */ /* 0x0003620000300800 */
[----:B------:R-:W-:-:S03]  /*34ae0*/  PRMT R105, R20, 0x7610, R105 ;  /* 0x0000761014697816 */ /* 0x000fc60000000069 */
[----:B0-----:R1:W5:Y:S04]  /*34af0*/  LDL.LU R8, [R1+0x3b4] ;  /* 0x0003b40001087983 */ /* 0x0013680000300800 */
[----:B------:R1:W5:Y:S04]  /*34b00*/  LDL.LU R20, [R1+0x414] ;  /* 0x0004140001147983 */ /* 0x0003680000300800 */
[----:B------:R1:W5:Y:S04]  /*34b10*/  LDL.LU R6, [R1+0x3a4] ;  /* 0x0003a40001067983 */ /* 0x0003680000300800 */
[----:B------:R1:W5:Y:S01]  /*34b20*/  LDL.LU R5, [R1+0x3a0] ;  /* 0x0003a00001057983 */ /* 0x0003620000300800 */
[----:B----4-:R-:W-:-:S03]  /*34b30*/  PRMT R3, R2, 0x7610, R3 ;  /* 0x0000761002037816 */ /* 0x010fc60000000003 */
[----:B------:R1:W5:Y:S04]  /*34b40*/  LDL.LU R2, [R1+0x394] ;  /* 0x0003940001027983 */ /* 0x0003680000300800 */
[----:B------:R0:W-:Y:S01]  /*34b50*/  STL.S16 [R1+0x23c], R3 ;  /* 0x00023c0301007387 */ /* 0x0001e20000100600 */
[----:B------:R-:W-:-:S03]  /*34b60*/  PRMT R106, R17, 0x7610, R106 ;  /* 0x00007610116a7816 */ /* 0x000fc6000000006a */
[----:B------:R1:W5:Y:S01]  /*34b70*/  LDL.LU R17, [R1+0x400] ;  /* 0x0004000001117983 */ /* 0x0003620000300800 */
[----:B------:R-:W-:-:S03]  /*34b80*/  PRMT R100, R0, 0x7610, R100 ;  /* 0x0000761000647816 */ /* 0x000fc60000000064 */
[----:B------:R1:W5:Y:S01]  /*34b90*/  LDL.LU R0, [R1+0x38c] ;  /* 0x00038c0001007983 */ /* 0x0003620000300800 */
[----:B------:R-:W-:-:S03]  /*34ba0*/  PRMT R148, R9, 0x7610, R148 ;  /* 0x0000761009947816 */ /* 0x000fc60000000094 */
[----:B------:R1:W5:Y:S01]  /*34bb0*/  LDL.LU R9, [R1+0x3c0] ;  /* 0x0003c00001097983 */ /* 0x0003620000300800 */
[----:B------:R-:W-:-:S03]  /*34bc0*/  PRMT R150, R7, 0x7610, R150 ;  /* 0x0000761007967816 */ /* 0x000fc60000000096 */
[----:B------:R1:W5:Y:S04]  /*34bd0*/  LDL.LU R7, [R1+0x3ac] ;  /* 0x0003ac0001077983 */ /* 0x0003680000300800 */
[----:B0-----:R1:W5:Y:S01]  /*34be0*/  LDL.LU R3, [R1+0x390] ;  /* 0x0003900001037983 */ /* 0x0013620000300800 */
        /* <DEDUP_REMOVED lines=28> */
[----:B-12---:R-:W-:-:S07]  /*34db0*/  PRMT R147, R4, 0x7610, R147 ;  /* 0x0000761004937816 */ /* 0x006fce0000000093 */
.L_x_874:
        /* <DEDUP_REMOVED lines=551> */
.L_x_881:
[----:B------:R-:W-:-:S05]  /*37030*/  IMAD.IADD R5, R1, 0x1, R10 ;  /* 0x0000000101057824 */ /* 0x000fca00078e020a */
[----:B------:R-:W2:Y:S02]  /*37040*/  LDL.U8 R4, [R5+0x10] ;  /* 0x0000100005047983 */ /* 0x000ea40000100000 */
[----:B--2---:R-:W-:Y:S01]  /*37050*/  ISETP.NE.AND P1, PT, R4, RZ, PT ;  /* 0x000000ff0400720c */ /* 0x004fe20003f25270 */
[----:B------:R-:W-:Y:S02]  /*37060*/  IMAD.MOV.U32 R4, RZ, RZ, R10 ;  /* 0x000000ffff047224 */ /* 0x000fe400078e000a */
[----:B------:R-:W-:-:S10]  /*37070*/  VIADD R10, R10, 0x1 ;  /* 0x000000010a0a7836 */ /* 0x000fd40000000000 */
[----:B------:R-:W-:Y:S05]  /*37080*/  @P1 BRA `(.L_x_881) ;  /* 0xfffffffc00e81947 */ /* 0x000fea000383ffff */
[----:B------:R-:W-:Y:S05]  /*37090*/  BSYNC.RECONVERGENT B1 ;  /* 0x0000000000017941 */ /* 0x000fea0003800200 */
.L_x_880:
[----:B------:R-:W-:-:S13]  /*370a0*/  LOP3.LUT P1, RZ, R8, 0xff, RZ, 0xc0, !PT ;  /* 0x000000ff08ff7812 */ /* 0x000fda000782c0ff */
[----:B------:R-:W-:Y:S05]  /*370b0*/  @!P1 BRA `(.L_x_882) ;  /* 0x00000000002c9947 */ /* 0x000fea0003800000 */
[----:B------:R-:W-:Y:S01]  /*370c0*/  BSSY.RECONVERGENT B1, `(.L_x_882) ;  /* 0x000000a000017945 */ /* 0x000fe20003800200 */
[----:B------:R-:W-:-:S07]  /*370d0*/  IMAD.MOV.U32 R6, RZ, RZ, RZ ;  /* 0x000000ffff067224 */ /* 0x000fce00078e00ff */
.L_x_883:
        /* <DEDUP_REMOVED lines=9> */
.L_x_882:
        /* <DEDUP_REMOVED lines=548> */
.L_x_879:
        /* <DEDUP_REMOVED lines=551> */
.L_x_886:
[----:B------:R-:W-:-:S05]  /*3b620*/  IMAD.IADD R5, R1, 0x1, R10 ;  /* 0x0000000101057824 */ /* 0x000fca00078e020a */
[----:B------:R-:W2:Y:S02]  /*3b630*/  LDL.U8 R4, [R5+0x10] ;  /* 0x0000100005047983 */ /* 0x000ea40000100000 */
[----:B--2---:R-:W-:Y:S01]  /*3b640*/  ISETP.NE.AND P1, PT, R4, RZ, PT ;  /* 0x000000ff0400720c */ /* 0x004fe20003f25270 */
[----:B------:R-:W-:Y:S02]  /*3b650*/  IMAD.MOV.U32 R4, RZ, RZ, R10 ;  /* 0x000000ffff047224 */ /* 0x000fe400078e000a */
[----:B------:R-:W-:-:S10]  /*3b660*/  VIADD R10, R10, 0x1 ;  /* 0x000000010a0a7836 */ /* 0x000fd40000000000 */
[----:B------:R-:W-:Y:S05]  /*3b670*/  @P1 BRA `(.L_x_886) ;  /* 0xfffffffc00e81947 */ /* 0x000fea000383ffff */
[----:B------:R-:W-:Y:S05]  /*3b680*/  BSYNC.RECONVERGENT B1 ;  /* 0x0000000000017941 */ /* 0x000fea0003800200 */
.L_x_885:
[----:B------:R-:W-:-:S13]  /*3b690*/  LOP3.LUT P1, RZ, R8, 0xff, RZ, 0xc0, !PT ;  /* 0x000000ff08ff7812 */ /* 0x000fda000782c0ff */
[----:B------:R-:W-:Y:S05]  /*3b6a0*/  @!P1 BRA `(.L_x_887) ;  /* 0x00000000002c9947 */ /* 0x000fea0003800000 */
[----:B------:R-:W-:Y:S01]  /*3b6b0*/  BSSY.RECONVERGENT B1, `(.L_x_887) ;  /* 0x000000a000017945 */ /* 0x000fe20003800200 */
[----:B------:R-:W-:-:S07]  /*3b6c0*/  IMAD.MOV.U32 R6, RZ, RZ, RZ ;  /* 0x000000ffff067224 */ /* 0x000fce00078e00ff */
.L_x_888:
        /* <DEDUP_REMOVED lines=9> */
.L_x_887:
        /* <DEDUP_REMOVED lines=548> */
.L_x_884:
        /* <DEDUP_REMOVED lines=551> */
.L_x_891:
[----:B------:R-:W-:-:S05]  /*3fc10*/  IMAD.IADD R5, R1, 0x1, R10 ;  /* 0x0000000101057824 */ /* 0x000fca00078e020a */
[----:B------:R-:W2:Y:S02]  /*3fc20*/  LDL.U8 R4, [R5+0x10] ;  /* 0x0000100005047983 */ /* 0x000ea40000100000 */
[----:B--2---:R-:W-:Y:S01]  /*3fc30*/  ISETP.NE.AND P1, PT, R4, RZ, PT ;  /* 0x000000ff0400720c */ /* 0x004fe20003f25270 */
[----:B------:R-:W-:Y:S02]  /*3fc40*/  IMAD.MOV.U32 R4, RZ, RZ, R10 ;  /* 0x000000ffff047224 */ /* 0x000fe400078e000a */
[----:B------:R-:W-:-:S10]  /*3fc50*/  VIADD R10, R10, 0x1 ;  /* 0x000000010a0a7836 */ /* 0x000fd40000000000 */
[----:B------:R-:W-:Y:S05]  /*3fc60*/  @P1 BRA `(.L_x_891) ;  /* 0xfffffffc00e81947 */ /* 0x000fea000383ffff */
[----:B------:R-:W-:Y:S05]  /*3fc70*/  BSYNC.RECONVERGENT B1 ;  /* 0x0000000000017941 */ /* 0x000fea0003800200 */
.L_x_890:
[----:B------:R-:W-:-:S13]  /*3fc80*/  LOP3.LUT P1, RZ, R8, 0xff, RZ, 0xc0, !PT ;  /* 0x000000ff08ff7812 */ /* 0x000fda000782c0ff */
[----:B------:R-:W-:Y:S05]  /*3fc90*/  @!P1 BRA `(.L_x_892) ;  /* 0x00000000002c9947 */ /* 0x000fea0003800000 */
[----:B------:R-:W-:Y:S01]  /*3fca0*/  BSSY.RECONVERGENT B1, `(.L_x_892) ;  /* 0x000000a000017945 */ /* 0x000fe20003800200 */
[----:B------:R-:W-:-:S07]  /*3fcb0*/  IMAD.MOV.U32 R6, RZ, RZ, RZ ;  /* 0x000000ffff067224 */ /* 0x000fce00078e00ff */
.L_x_893:
        /* <DEDUP_REMOVED lines=9> */
.L_x_892:
        /* <DEDUP_REMOVED lines=548> */
.L_x_889:
        /* <DEDUP_REMOVED lines=551> */
.L_x_895:
[----:B------:R-:W-:-:S05]  /*44200*/  IMAD.IADD R5, R1, 0x1, R10 ;  /* 0x0000000101057824 */ /* 0x000fca00078e020a */
[----:B------:R-:W2:Y:S02]  /*44210*/  LDL.U8 R4, [R5+0x10] ;  /* 0x0000100005047983 */ /* 0x000ea40000100000 */
[----:B--2---:R-:W-:Y:S01]  /*44220*/  ISETP.NE.AND P1, PT, R4, RZ, PT ;  /* 0x000000ff0400720c */ /* 0x004fe20003f25270 */
[----:B------:R-:W-:Y:S02]  /*44230*/  IMAD.MOV.U32 R4, RZ, RZ, R10 ;  /* 0x000000ffff047224 */ /* 0x000fe400078e000a */
[----:B------:R-:W-:-:S10]  /*44240*/  VIADD R10, R10, 0x1 ;  /* 0x000000010a0a7836 */ /* 0x000fd40000000000 */
[----:B------:R-:W-:Y:S05]  /*44250*/  @P1 BRA `(.L_x_895) ;  /* 0xfffffffc00e81947 */ /* 0x000fea000383ffff */
[----:B------:R-:W-:Y:S05]  /*44260*/  BSYNC.RECONVERGENT B1 ;  /* 0x0000000000017941 */ /* 0x000fea0003800200 */
.L_x_894:
[----:B------:R-:W-:-:S13]  /*44270*/  LOP3.LUT P1, RZ, R8, 0xff, RZ, 0xc0, !PT ;  /* 0x000000ff08ff7812 */ /* 0x000fda000782c0ff */
[----:B------:R-:W-:Y:S05]  /*44280*/  @!P1 BRA `(.L_x_896) ;  /* 0x00000000002c9947 */ /* 0x000fea0003800000 */
[----:B------:R-:W-:Y:S01]  /*44290*/  BSSY.RECONVERGENT B1, `(.L_x_896) ;  /* 0x000000a000017945 */ /* 0x000fe20003800200 */
[----:B------:R-:W-:-:S07]  /*442a0*/  IMAD.MOV.U32 R6, RZ, RZ, RZ ;  /* 0x000000ffff067224 */ /* 0x000fce00078e00ff */
.L_x_897:
        /* <DEDUP_REMOVED lines=9> */
.L_x_896:
        /* <DEDUP_REMOVED lines=547> */
[----:B--2---:R-:W-:Y:S01]  /*46570*/  PRMT R147, R4, 0x7610, R147 ;  /* 0x0000761004937816 */ /* 0x004fe20000000093 */
[----:B-1----:R-:W-:Y:S06]  /*46580*/  BRA `(.L_x_873) ;  /* 0x000003a800547947 */ /* 0x002fec0003800000 */
.L_x_825:
[----:B------:R-:W0:Y:S01]  /*46590*/  S2R R0, SR_TID.X ;  /* 0x0000000000007919 */ /* 0x000e220000002100 */
[----:B------:R-:W0:Y:S02]  /*465a0*/  LDC.64 R2, c[0x0][0x380] ;  /* 0x0000e000ff027b82 */ /* 0x000e240000000a00 */
[----:B0-----:R-:W-:-:S04]  /*465b0*/  IMAD.WIDE.U32 R2, R0, 0x110, R2 ;  /* 0x0000011000027825 */ /* 0x001fc800078e0002 */
[----:B------:R-:W-:Y:S01]  /*465c0*/  VIADD R0, R4, 0xffffff40 ;  /* 0xffffff4004007836 */ /* 0x000fe20000000000 */
[----:B------:R-:W2:Y:S04]  /*465d0*/  LDG.E.64 R10, desc[UR6][R2.64+0x20] ;  /* 0x00002006020a7981 */ /* 0x000ea8000c1e1b00 */
[----:B------:R-:W-:Y:S01]  /*465e0*/  ISETP.GE.U32.AND P0, PT, R0, 0xc0, PT ;  /* 0x000000c00000780c */ /* 0x000fe20003f06070 */
[----:B------:R-:W3:Y:S04]  /*465f0*/  LDG.E.64 R146, desc[UR6][R2.64+0x108] ;  /* 0x0001080602927981 */ /* 0x000ee8000c1e1b00 */
        /* <DEDUP_REMOVED lines=32> */
[----:B----4-:R2:W-:Y:S02]  /*46800*/  STL [R1+0x390], R0 ;  /* 0x0003900001007387 */ /* 0x0105e40000100800 */
[----:B--2---:R-:W-:-:S05]  /*46810*/  PRMT R0, R11, 0x7772, RZ ;  /* 0x000077720b007816 */ /* 0x004fca00000000ff */
[----:B------:R1:W-:Y:S01]  /*46820*/  STL [R1+0x240], R0 ;  /* 0x0002400001007387 */ /* 0x0003e20000100800 */
[----:B---3--:R-:W-:Y:S02]  /*46830*/  PRMT R46, R147, 0x7771, RZ ;  /* 0x00007771932e7816 */ /* 0x008fe400000000ff */
[----:B-1----:R-:W-:-:S05]  /*46840*/  PRMT R0, R12, 0x7772, RZ ;  /* 0x000077720c007816 */ /* 0x002fca00000000ff */
[----:B------:R1:W-:Y:S04]  /*46850*/  STL [R1+0x24c], R0 ;  /* 0x00024c0001007387 */ /* 0x0003e80000100800 */
[----:B------:R0:W-:Y:S01]  /*46860*/  STL [R1+0x398], R2 ;  /* 0x0003980201007387 */ /* 0x0001e20000100800 */
[----:B-1----:R-:W-:-:S03]  /*46870*/  PRMT R0, R13, 0x7771, RZ ;  /* 0x000077710d007816 */ /* 0x002fc600000000ff */
        /* <DEDUP_REMOVED lines=14> */
[----:B0-----:R-:W-:-:S03]  /*46960*/  PRMT R3, R16, 0x7771, RZ ;  /* 0x0000777110037816 */ /* 0x001fc600000000ff */
[----:B------:R0:W-:Y:S01]  /*46970*/  STL [R1+0x3c0], R16 ;  /* 0x0003c01001007387 */ /* 0x0001e20000100800 */
[C---:B-1----:R-:W-:Y:S02]  /*46980*/  PRMT R2, R16.reuse, 0x7772, RZ ;  /* 0x0000777210027816 */ /* 0x042fe400000000ff */
[----:B--2---:R-:W-:Y:S02]  /*46990*/  PRMT R0, R16, 0x7773, RZ ;  /* 0x0000777310007816 */ /* 0x004fe400000000ff */
[----:B0-----:R-:W-:-:S05]  /*469a0*/  PRMT R16, R46, 0x7610, R16 ;  /* 0x000076102e107816 */ /* 0x001fca0000000010 */
[----:B------:R0:W-:Y:S04]  /*469b0*/  STL.S16 [R1+0x23c], R16 ;  /* 0x00023c1001007387 */ /* 0x0001e80000100600 */
[----:B0-----:R-:W2:Y:S01]  /*469c0*/  LDL.LU R16, [R1+0x248] ;  /* 0x0002480001107983 */ /* 0x001ea20000300800 */
[----:B------:R-:W-:-:S03]  /*469d0*/  PRMT R12, R12, 0x7773, RZ ;  /* 0x000077730c0c7816 */ /* 0x000fc600000000ff */
[----:B------:R0:W-:Y:S01]  /*469e0*/  STL [R1+0x38c], R4 ;  /* 0x00038c0401007387 */ /* 0x0001e20000100800 */
[----:B------:R-:W-:Y:S02]  /*469f0*/  PRMT R47, R146, 0x7771, RZ ;  /* 0x00007771922f7816 */ /* 0x000fe400000000ff */
[----:B------:R-:W-:Y:S01]  /*46a00*/  PRMT R43, R148, 0x7771, RZ ;  /* 0x00007771942b7816 */ /* 0x000fe200000000ff */
[----:B------:R1:W-:Y:S01]  /*46a10*/  STL [R1+0x26c], R2 ;  /* 0x00026c0201007387 */ /* 0x0003e20000100800 */
[----:B------:R-:W-:Y:S02]  /*46a20*/  PRMT R37, R14, 0x7771, RZ ;  /* 0x000077710e257816 */ /* 0x000fe400000000ff */
[C---:B------:R-:W-:Y:S02]  /*46a30*/  PRMT R203, R28.reuse, 0x7770, RZ ;  /* 0x000077701ccb7816 */ /* 0x040fe400000000ff */
[----:B0-----:R-:W-:Y:S01]  /*46a40*/  PRMT R4, R17, 0x7773, RZ ;  /* 0x0000777311047816 */ /* 0x001fe200000000ff */
[----:B------:R0:W-:Y:S01]  /*46a50*/  STL [R1+0x264], R3 ;  /* 0x0002640301007387 */ /* 0x0001e20000100800 */
[----:B------:R-:W-:-:S02]  /*46a60*/  PRMT R204, R28, 0x7771, RZ ;  /* 0x000077711ccc7816 */ /* 0x000fc400000000ff */
[C---:B------:R-:W-:Y:S01]  /*46a70*/  PRMT R205, R28.reuse, 0x7772, RZ ;  /* 0x000077721ccd7816 */ /* 0x040fe200000000ff */
[----:B------:R3:W-:Y:S01]  /*46a80*/  STL [R1+0x268], R0 ;  /* 0x0002680001007387 */ /* 0x0007e20000100800 */
[----:B------:R-:W-:Y:S02]  /*46a90*/  PRMT R206, R28, 0x7773, RZ ;  /* 0x000077731cce7816 */ /* 0x000fe400000000ff */
[C---:B------:R-:W-:Y:S01]  /*46aa0*/  PRMT R207, R29.reuse, 0x7770, RZ ;  /* 0x000077701dcf7816 */ /* 0x040fe200000000ff */
[----:B------:R-:W-:Y:S01]  /*46ab0*/  STL [R1+0x3bc], R12 ;  /* 0x0003bc0c01007387 */ /* 0x000fe20000100800 */
[C---:B------:R-:W-:Y:S02]  /*46ac0*/  PRMT R208, R29.reuse, 0x7771, RZ ;  /* 0x000077711dd07816 */ /* 0x040fe400000000ff */
[C---:B------:R-:W-:Y:S01]  /*46ad0*/  PRMT R209, R29.reuse, 0x7772, RZ ;  /* 0x000077721dd17816 */ /* 0x040fe200000000ff */
[----:B------:R4:W-:Y:S01]  /*46ae0*/  STL [R1+0x3c4], R17 ;  /* 0x0003c41101007387 */ /* 0x0009e20000100800 */
[----:B------:R-:W-:-:S02]  /*46af0*/  PRMT R210, R29, 0x7773, RZ ;  /* 0x000077731dd27816 */ /* 0x000fc400000000ff */
[----:B-1----:R-:W-:Y:S01]  /*46b00*/  PRMT R2, R17, 0x7770, RZ ;  /* 0x0000777011027816 */ /* 0x002fe200000000ff */
[----:B------:R1:W-:Y:S01]  /*46b10*/  STL [R1+0x3a8], R4 ;  /* 0x0003a80401007387 */ /* 0x0003e20000100800 */
[C---:B------:R-:W-:Y:S02]  /*46b20*/  PRMT R97, R14.reuse, 0x7770, RZ ;  /* 0x000077700e617816 */ /* 0x040fe400000000ff */
[C---:B------:R-:W-:Y:S02]  /*46b30*/  PRMT R103, R14.reuse, 0x7772, RZ ;  /* 0x000077720e677816 */ /* 0x040fe400000000ff */
[----:B------:R-:W-:Y:S02]  /*46b40*/  PRMT R151, R14, 0x7773, RZ ;  /* 0x000077730e977816 */ /* 0x000fe400000000ff */
[C---:B------:R-:W-:Y:S02]  /*46b50*/  PRMT R28, R11.reuse, 0x7770, RZ ;  /* 0x000077700b1c7816 */ /* 0x040fe400000000ff */
[----:B------:R-:W-:-:S02]  /*46b60*/  PRMT R29, R11, 0x7771, RZ ;  /* 0x000077710b1d7816 */ /* 0x000fc400000000ff */
[C---:B0-----:R-:W-:Y:S02]  /*46b70*/  PRMT R3, R17.reuse, 0x7771, RZ ;  /* 0x0000777111037816 */ /* 0x041fe400000000ff */
[----:B---3--:R-:W-:Y:S02]  /*46b80*/  PRMT R0, R17, 0x7772, RZ ;  /* 0x0000777211007816 */ /* 0x008fe400000000ff */
[----:B------:R-:W-:Y:S02]  /*46b90*/  PRMT R14, R88, 0x7771, RZ ;  /* 0x00007771580e7816 */ /* 0x000fe400000000ff */
[----:B------:R-:W-:Y:S02]  /*46ba0*/  PRMT R11, R11, 0x7773, RZ ;  /* 0x000077730b0b7816 */ /* 0x000fe400000000ff */
[----:B----4-:R-:W-:Y:S02]  /*46bb0*/  PRMT R17, R47, 0x7610, R17 ;  /* 0x000076102f117816 */ /* 0x010fe40000000011 */
[----:B------:R-:W-:-:S02]  /*46bc0*/  PRMT R12, R43, 0x7610, R12 ;  /* 0x000076102b0c7816 */ /* 0x000fc4000000000c */
[----:B-1----:R-:W-:Y:S01]  /*46bd0*/  PRMT R4, R37, 0x7610, R4 ;  /* 0x0000761025047816 */ /* 0x002fe20000000004 */
[----:B------:R0:W-:Y:S01]  /*46be0*/  STL [R1+0x39c], R2 ;  /* 0x00039c0201007387 */ /* 0x0001e20000100800 */
[----:B------:R-:W-:Y:S02]  /*46bf0*/  PRMT R42, R149, 0x7771, RZ ;  /* 0x00007771952a7816 */ /* 0x000fe400000000ff */
[----:B------:R-:W-:Y:S02]  /*46c00*/  PRMT R36, R15, 0x7771, RZ ;  /* 0x000077710f247816 */ /* 0x000fe400000000ff */
[----:B------:R-:W-:Y:S01]  /*46c10*/  PRMT R5, R89, 0x7771, RZ ;  /* 0x0000777159057816 */ /* 0x000fe200000000ff */
[----:B------:R1:W-:Y:S01]  /*46c20*/  STL [R1+0x3c8], R11 ;  /* 0x0003c80b01007387 */ /* 0x0003e20000100800 */
[----:B0-----:R-:W-:-:S03]  /*46c30*/  PRMT R2, R14, 0x7610, R2 ;  /* 0x000076100e027816 */ /* 0x001fc60000000002 */
[----:B------:R-:W-:Y:S04]  /*46c40*/  STL.S16 [R1+0x238], R17 ;  /* 0x0002381101007387 */ /* 0x000fe80000100600 */
[----:B------:R-:W-:Y:S01]  /*46c50*/  STL.S16 [R1+0x230], R12 ;  /* 0x0002300c01007387 */ /* 0x000fe20000100600 */
[----:B-1----:R-:W-:-:S03]  /*46c60*/  PRMT R11, R42, 0x7610, R11 ;  /* 0x000076102a0b7816 */ /* 0x002fc6000000000b */
[----:B------:R0:W-:Y:S04]  /*46c70*/  STL [R1+0x3a0], R3 ;  /* 0x0003a00301007387 */ /* 0x0001e80000100800 */
[----:B------:R1:W-:Y:S04]  /*46c80*/  STL [R1+0x3a4], R0 ;  /* 0x0003a40001007387 */ /* 0x0003e80000100800 */
[----:B------:R3:W-:Y:S01]  /*46c90*/  STL.S16 [R1+0x228], R4 ;  /* 0x0002280401007387 */ /* 0x0007e20000100600 */
[----:B0-----:R-:W-:-:S03]  /*46ca0*/  PRMT R3, R36, 0x7610, R3 ;  /* 0x0000761024037816 */ /* 0x001fc60000000003 */
[----:B------:R-:W4:Y:S01]  /*46cb0*/  LDL.LU R17, [R1+0x244] ;  /* 0x0002440001117983 */ /* 0x000f220000300800 */
[----:B-1----:R-:W-:-:S03]  /*46cc0*/  PRMT R0, R5, 0x7610, R0 ;  /* 0x0000761005007816 */ /* 0x002fc60000000000 */
[----:B------:R-:W4:Y:S04]  /*46cd0*/  LDL.LU R12, [R1+0x24c] ;  /* 0x00024c00010c7983 */ /* 0x000f280000300800 */
[----:B---3--:R-:W3:Y:S04]  /*46ce0*/  LDL.LU R4, [R1+0x260] ;  /* 0x0002600001047983 */ /* 0x008ee80000300800 */
[----:B------:R0:W-:Y:S04]  /*46cf0*/  STL.S16 [R1+0x234], R11 ;  /* 0x0002340b01007387 */ /* 0x0001e80000100600 */
[----:B------:R1:W-:Y:S04]  /*46d00*/  STL.S16 [R1+0x22c], R3 ;  /* 0x00022c0301007387 */ /* 0x0003e80000100600 */
[----:B------:R1:W-:Y:S04]  /*46d10*/  STL.S16 [R1+0x220], R2 ;  /* 0x0002200201007387 */ /* 0x0003e80000100600 */
[----:B0-----:R-:W3:Y:S04]  /*46d20*/  LDL.LU R11, [R1+0x240] ;  /* 0x00024000010b7983 */ /* 0x001ee80000300800 */
[----:B------:R0:W-:Y:S04]  /*46d30*/  STL.S16 [R1+0x224], R0 ;  /* 0x0002240001007387 */ /* 0x0001e80000100600 */
[----:B-1----:R-:W3:Y:S04]  /*46d40*/  LDL.LU R3, [R1+0x26c] ;  /* 0x00026c0001037983 */ /* 0x002ee80000300800 */
[----:B------:R-:W3:Y:S04]  /*46d50*/  LDL.LU R2, [R1+0x268] ;  /* 0x0002680001027983 */ /* 0x000ee80000300800 */
[----:B0-----:R-:W3:Y:S01]  /*46d60*/  LDL.LU R0, [R1+0x264] ;  /* 0x0002640001007983 */ /* 0x001ee20000300800 */
        /* <DEDUP_REMOVED lines=83> */
[----:B----4-:R-:W-:Y:S02]  /*472a0*/  PRMT R13, R17, 0x7610, R13 ;  /* 0x00007610110d7816 */ /* 0x010fe4000000000d */
[C---:B------:R-:W-:Y:S01]  /*472b0*/  PRMT R38, R6.reuse, 0x7770, RZ ;  /* 0x0000777006267816 */ /* 0x040fe200000000ff */
[----:B------:R-:W4:Y:S01]  /*472c0*/  LDL.LU R17, [R1+0x3c4] ;  /* 0x0003c40001117983 */ /* 0x000f220000300800 */
[----:B------:R-:W-:-:S02]  /*472d0*/  PRMT R39, R6, 0x7771, RZ ;  /* 0x0000777106277816 */ /* 0x000fc400000000ff */
[----:B------:R-:W-:Y:S02]  /*472e0*/  PRMT R40, R6, 0x7772, RZ ;  /* 0x0000777206287816 */ /* 0x000fe400000000ff */
[C---:B------:R-:W-:Y:S02]  /*472f0*/  PRMT R22, R7.reuse, 0x7770, RZ ;  /* 0x0000777007167816 */ /* 0x040fe400000000ff */
[----:B------:R-:W-:Y:S02]  /*47300*/  PRMT R44, R7, 0x7772, RZ ;  /* 0x00007772072c7816 */ /* 0x000fe400000000ff */
[C---:B------:R-:W-:Y:S02]  /*47310*/  PRMT R30, R8.reuse, 0x7770, RZ ;  /* 0x00007770081e7816 */ /* 0x040fe400000000ff */
[C---:B------:R-:W-:Y:S02]  /*47320*/  PRMT R31, R8.reuse, 0x7771, RZ ;  /* 0x00007771081f7816 */ /* 0x040fe400000000ff */
[----:B------:R-:W-:-:S02]  /*47330*/  PRMT R32, R8, 0x7772, RZ ;  /* 0x0000777208207816 */ /* 0x000fc400000000ff */
[----:B---3--:R-:W-:Y:S02]  /*47340*/  PRMT R5, R4, 0x7610, R5 ;  /* 0x0000761004057816 */ /* 0x008fe40000000005 */
[C---:B------:R-:W-:Y:S01]  /*47350*/  PRMT R95, R146.reuse, 0x7770, RZ ;  /* 0x00007770925f7816 */ /* 0x040fe200000000ff */
[----:B------:R-:W3:Y:S01]  /*47360*/  LDL.LU R4, [R1+0x3a8] ;  /* 0x0003a80001047983 */ /* 0x000ee20000300800 */
[C---:B------:R-:W-:Y:S02]  /*47370*/  PRMT R99, R146.reuse, 0x7772, RZ ;  /* 0x0000777292637816 */ /* 0x040fe400000000ff */
[----:B------:R-:W-:Y:S02]  /*47380*/  PRMT R145, R146, 0x7773, RZ ;  /* 0x0000777392917816 */ /* 0x000fe400000000ff */
[----:B------:R-:W-:Y:S02]  /*47390*/  PRMT R144, R147, 0x7770, RZ ;  /* 0x0000777093907816 */ /* 0x000fe400000000ff */
[----:B------:R-:W-:-:S02]  /*473a0*/  PRMT R6, R6, 0x7773, RZ ;  /* 0x0000777306067816 */ /* 0x000fc400000000ff */
[----:B------:R-:W-:Y:S02]  /*473b0*/  PRMT R7, R7, 0x7773, RZ ;  /* 0x0000777307077816 */ /* 0x000fe400000000ff */
[----:B------:R-:W-:Y:S02]  /*473c0*/  PRMT R8, R8, 0x7773, RZ ;  /* 0x0000777308087816 */ /* 0x000fe400000000ff */
[C---:B------:R-:W-:Y:S02]  /*473d0*/  PRMT R146, R149.reuse, 0x7770, RZ ;  /* 0x0000777095927816 */ /* 0x040fe400000000ff */
[C---:B------:R-:W-:Y:S02]  /*473e0*/  PRMT R102, R149.reuse, 0x7772, RZ ;  /* 0x0000777295667816 */ /* 0x040fe400000000ff */
[----:B------:R-:W-:Y:S02]  /*473f0*/  PRMT R150, R149, 0x7773, RZ ;  /* 0x0000777395967816 */ /* 0x000fe400000000ff */
[----:B------:R-:W-:-:S02]  /*47400*/  PRMT R43, R23, 0x7610, R43 ;  /* 0x00007610172b7816 */ /* 0x000fc4000000002b */
[C---:B------:R-:W-:Y:S02]  /*47410*/  PRMT R149, R15.reuse, 0x7770, RZ ;  /* 0x000077700f957816 */ /* 0x040fe400000000ff */
[C---:B------:R-:W-:Y:S02]  /*47420*/  PRMT R104, R15.reuse, 0x7772, RZ ;  /* 0x000077720f687816 */ /* 0x040fe400000000ff */
        /* <DEDUP_REMOVED lines=14> */
[----:B------:R-:W-:Y:S01]  /*47510*/  PRMT R26, R28, 0x7610, R26 ;  /* 0x000076101c1a7816 */ /* 0x000fe2000000001a */
[----:B------:R-:W-:Y:S01]  /*47520*/  STL [R1+0x3ac], R95 ;  /* 0x0003ac5f01007387 */ /* 0x000fe20000100800 */
        /* <DEDUP_REMOVED lines=8> */
[----:B------:R1:W-:Y:S01]  /*475b0*/  STL [R1+0x3b8], R144 ;  /* 0x0003b89001007387 */ /* 0x0003e20000100800 */
[----:B------:R-:W-:-:S03]  /*475c0*/  PRMT R8, R2, 0x7610, R8 ;  /* 0x0000761002087816 */ /* 0x000fc60000000008 */
[----:B------:R-:W4:Y:S04]  /*475d0*/  LDL.LU R11, [R1+0x3c8] ;  /* 0x0003c800010b7983 */ /* 0x000f280000300800 */
[----:B0-----:R-:W3:Y:S04]  /*475e0*/  LDL.LU R145, [R1+0x254] ;  /* 0x0002540001917983 */ /* 0x001ee80000300800 */
[----:B-1----:R-:W3:Y:S04]  /*475f0*/  LDL.LU R144, [R1+0x250] ;  /* 0x0002500001907983 */ /* 0x002ee80000300800 */
[----:B------:R-:W3:Y:S04]  /*47600*/  LDL.LU R99, [R1+0x25c] ;  /* 0x00025c0001637983 */ /* 0x000ee80000300800 */
[----:B------:R-:W3:Y:S04]  /*47610*/  LDL.LU R95, [R1+0x258] ;  /* 0x00025800015f7983 */ /* 0x000ee80000300800 */
[----:B------:R-:W3:Y:S04]  /*47620*/  LDL.LU R0, [R1+0x3a4] ;  /* 0x0003a40001007983 */ /* 0x000ee80000300800 */
[----:B------:R-:W3:Y:S04]  /*47630*/  LDL.LU R3, [R1+0x3a0] ;  /* 0x0003a00001037983 */ /* 0x000ee80000300800 */
[----:B------:R-:W3:Y:S01]  /*47640*/  LDL.LU R2, [R1+0x39c] ;  /* 0x00039c0001027983 */ /* 0x000ee20000300800 */
[----:B--2---:R-:W-:-:S03]  /*47650*/  PRMT R16, R12, 0x7610, R16 ;  /* 0x000076100c107816 */ /* 0x004fc60000000010 */
        /* <DEDUP_REMOVED lines=70> */
[----:B--2---:R-:W-:Y:S02]  /*47ac0*/  PRMT R17, R12, 0x7610, R17 ;  /* 0x000076100c117816 */ /* 0x004fe40000000011 */
[----:B------:R-:W-:Y:S01]  /*47ad0*/  PRMT R12, R4, 0x7610, R12 ;  /* 0x00007610040c7816 */ /* 0x000fe2000000000c */
[----:B------:R-:W-:-:S05]  /*47ae0*/  IMAD.MOV.U32 R4, RZ, RZ, 0xc0 ;  /* 0x000000c0ff047424 */ /* 0x000fca00078e00ff */
[----:B------:R1:W-:Y:S04]  /*47af0*/  STL [R1+0x240], R4 ;  /* 0x0002400401007387 */ /* 0x0003e80000100800 */
[----:B-1----:R0:W5:Y:S01]  /*47b00*/  LDL.LU R4, [R1+0x38c] ;  /* 0x00038c0001047983 */ /* 0x0021620000300800 */
        /* <DEDUP_REMOVED lines=59> */
[----:B------:R-:W-:Y:S01]  /*47ec0*/  PRMT R161, R161, 0x7773, RZ ;  /* 0x00007773a1a17816 */ /* 0x000fe200000000ff */
[----:B0-----:R-:W-:Y:S06]  /*47ed0*/  @!P0 BRA `(.L_x_898) ;  /* 0x0000004c00548947 */ /* 0x001fec0003800000 */
[----:B-----5:R-:W-:-:S05]  /*47ee0*/  IMAD.MOV.U32 R4, RZ, RZ, 0xc0 ;  /* 0x000000c0ff047424 */ /* 0x020fca00078e00ff */
[----:B------:R0:W-:Y:S02]  /*47ef0*/  STL [R1+0x240], R4 ;  /* 0x0002400401007387 */ /* 0x0001e40000100800 */
.L_x_905:
[----:B------:R-:W-:Y:S01]  /*47f00*/  LOP3.LUT R135, R135, 0xffff, RZ, 0xc0, !PT ;  /* 0x0000ffff87877812 */ /* 0x000fe200078ec0ff */
[----:B-1----:R1:W-:Y:S01]  /*47f10*/  STL [R1+0x398], R95 ;  /* 0x0003985f01007387 */ /* 0x0023e20000100800 */
[----:B------:R-:W-:Y:S02]  /*47f20*/  LOP3.LUT R54, R54, 0xffff, RZ, 0xc0, !PT ;  /* 0x0000ffff36367812 */ /* 0x000fe400078ec0ff */
[----:B------:R-:W-:Y:S01]  /*47f30*/  LOP3.LUT R52, R52, 0xffff, RZ, 0xc0, !PT ;  /* 0x0000ffff34347812 */ /* 0x000fe200078ec0ff */
[----:B-----5:R2:W-:Y:S01]  /*47f40*/  STL [R1+0x394], R0 ;  /* 0x0003940001007387 */ /* 0x0205e20000100800 */
        /* <DEDUP_REMOVED lines=8> */
[----:B------:R5:W-:Y:S01]  /*47fd0*/  STL [R1+0x39c], R99 ;  /* 0x00039c6301007387 */ /* 0x000be20000100800 */
        /* <DEDUP_REMOVED lines=74> */
[----:B0-----:R-:W-:-:S02]  /*48480*/  PRMT R4, R11, 0x3340, R12 ;  /* 0x000033400b047816 */ /* 0x001fc4000000000c */
        /* <DEDUP_REMOVED lines=12> */
[----:B------:R-:W-:Y:S01]  /*48550*/  PRMT R180, R189, 0x3340, R180 ;  /* 0x00003340bdb47816 */ /* 0x000fe200000000b4 */
[----:B------:R-:W4:Y:S01]  /*48560*/  LDL.LU R55, [R1+0x220] ;  /* 0x0002200001377983 */ /* 0x000f220000300800 */
[----:B------:R-:W-:Y:S02]  /*48570*/  LOP3.LUT R189, R204, 0xffff, RZ, 0xc0, !PT ;  /* 0x0000ffffccbd7812 */ /* 0x000fe400078ec0ff */
[----:B------:R-:W-:Y:S02]  /*48580*/  LOP3.LUT R237, R237, 0xffff, RZ, 0xc0, !PT ;  /* 0x0000ffffeded7812 */ /* 0x000fe400078ec0ff */
[----:B------:R-:W-:Y:S02]  /*48590*/  LOP3.LUT R204, R238, 0xffff, RZ, 0xc0, !PT ;  /* 0x0000ffffeecc7812 */ /* 0x000fe400078ec0ff */
[----:B------:R-:W-:Y:S02]  /*485a0*/  LOP3.LUT R90, R88, 0xffff, RZ, 0xc0, !PT ;  /* 0x0000ffff585a7812 */ /* 0x000fe400078ec0ff */
[----:B------:R-:W-:-:S02]  /*485b0*/  PRMT R204, R237, 0x3340, R204 ;  /* 0x00003340edcc7816 */ /* 0x000fc400000000cc */
[----:B------:R-:W5:Y:S01]  /*485c0*/  LDL.LU R237, [R1+0x224] ;  /* 0x0002240001ed7983 */ /* 0x000f620000300800 */
[----:B------:R-:W-:Y:S02]  /*485d0*/  PRMT R90, R57, 0x3340, R90 ;  /* 0x00003340395a7816 */ /* 0x000fe4000000005a */
[----:B------:R-:W-:Y:S01]  /*485e0*/  LOP3.LUT R19, R19, 0xffff, RZ, 0xc0, !PT ;  /* 0x0000ffff13137812 */ /* 0x000fe200078ec0ff */
[----:B------:R-:W5:Y:S01]  /*485f0*/  LDL.LU R57, [R1+0x22c] ;  /* 0x00022c0001397983 */ /* 0x000f620000300800 */
        /* <DEDUP_REMOVED lines=8> */
[----:B-1----:R-:W-:Y:S01]  /*48680*/  PRMT R95, R18, 0x3340, R19 ;  /* 0x00003340125f7816 */ /* 0x002fe20000000013 */
[----:B------:R-:W-:Y:S01]  /*48690*/  IMAD.MOV.U32 R19, RZ, RZ, R4 ;  /* 0x000000ffff137224 */ /* 0x000fe200078e0004 */
[----:B------:R-:W-:-:S02]  /*486a0*/  PRMT R87, R54, 0x3340, R87 ;  /* 0x0000334036577816 */ /* 0x000fc40000000057 */
[----:B------:R-:W-:Y:S02]  /*486b0*/  LOP3.LUT R29, R29, 0xffff, RZ, 0xc0, !PT ;  /* 0x0000ffff1d1d7812 */ /* 0x000fe400078ec0ff */
[----:B------:R-:W-:Y:S02]  /*486c0*/  LOP3.LUT R28, R28, 0xffff, RZ, 0xc0, !PT ;  /* 0x0000ffff1c1c7812 */ /* 0x000fe400078ec0ff */
[----:B------:R-:W-:Y:S02]  /*486d0*/  LOP3.LUT R93, R93, 0xffff, RZ, 0xc0, !PT ;  /* 0x0000ffff5d5d7812 */ /* 0x000fe400078ec0ff */
[----:B------:R-:W-:Y:S02]  /*486e0*/  PRMT R4, R16, 0x3340, R17 ;  /* 0x0000334010047816 */ /* 0x000fe40000000011 */
[----:B------:R-:W-:Y:S02]  /*486f0*/  LOP3.LUT R25, R25, 0xffff, RZ, 0xc0, !PT ;  /* 0x0000ffff19197812 */ /* 0x000fe400078ec0ff */
[----:B------:R-:W-:-:S02]  /*48700*/  LOP3.LUT R24, R24, 0xffff, RZ, 0xc0, !PT ;  /* 0x0000ffff18187812 */ /* 0x000fc400078ec0ff */
[----:B--2---:R-:W-:Y:S01]  /*48710*/  PRMT R0, R28, 0x3340, R29 ;  /* 0x000033401c007816 */ /* 0x004fe2000000001d */
[----:B------:R-:W-:Y:S01]  /*48720*/  IMAD.MOV.U32 R28, RZ, RZ, R4 ;  /* 0x000000ffff1c7224 */ /* 0x000fe200078e0004 */
        /* <DEDUP_REMOVED lines=9> */
[----:B------:R-:W-:Y:S01]  /*487c0*/  PRMT R24, R22, 0x3340, R23 ;  /* 0x0000334016187816 */ /* 0x000fe20000000017 */
[----:B------:R-:W-:Y:S01]  /*487d0*/  IMAD.MOV.U32 R22, RZ, RZ, R0 ;  /* 0x000000ffff167224 */ /* 0x000fe200078e0000 */
[----:B------:R-:W-:-:S02]  /*487e0*/  PRMT R129, R60, 0x3340, R129 ;  /* 0x000033403c817816 */ /* 0x000fc40000000081 */
[----:B------:R-:W-:Y:S02]  /*487f0*/  LOP3.LUT R60, R102, 0xffff, RZ, 0xc0, !PT ;  /* 0x0000ffff663c7812 */ /* 0x000fe400078ec0ff */
[----:B------:R-:W-:Y:S01]  /*48800*/  PRMT R0, R36, 0x3340, R37 ;  /* 0x0000334024007816 */ /* 0x000fe20000000025 */
[----:B------:R-:W-:Y:S01]  /*48810*/  IMAD.MOV.U32 R37, RZ, RZ, R4 ;  /* 0x000000ffff257224 */ /* 0x000fe200078e0004 */
[----:B------:R-:W-:Y:S02]  /*48820*/  PRMT R36, R44, 0x3340, R45 ;  /* 0x000033402c247816 */ /* 0x000fe4000000002d */
[----:B------:R-:W2:Y:S01]  /*48830*/  LDL R45, [R1+0x240] ;  /* 0x00024000012d7983 */ /* 0x000ea20000100800 */
        /* <DEDUP_REMOVED lines=10> */
[----:B---3--:R-:W-:Y:S02]  /*488e0*/  PRMT R2, R7, 0x3340, R8 ;  /* 0x0000334007027816 */ /* 0x008fe40000000008 */
[----:B------:R-:W-:Y:S01]  /*488f0*/  PRMT R25, R34, 0x3340, R35 ;  /* 0x0000334022197816 */ /* 0x000fe20000000023 */
[----:B------:R-:W-:Y:S01]  /*48900*/  IMAD.MOV.U32 R35, RZ, RZ, R0 ;  /* 0x000000ffff237224 */ /* 0x000fe200078e0000 */
        /* <DEDUP_REMOVED lines=16> */
[----:B----4-:R-:W-:Y:S02]  /*48a10*/  LOP3.LUT R55, R55, 0xffff, RZ, 0xc0, !PT ;  /* 0x0000ffff37377812 */ /* 0x010fe400078ec0ff */
[----:B-----5:R-:W-:Y:S02]  /*48a20*/  LOP3.LUT R54, R237, 0xffff, RZ, 0xc0, !PT ;  /* 0x0000ffffed367812 */ /* 0x020fe400078ec0ff */
[----:B------:R-:W-:Y:S02]  /*48a30*/  PRMT R92, R98, 0x3340, R55 ;  /* 0x00003340625c7816 */ /* 0x000fe40000000037 */
[----:B------:R-:W3:Y:S01]  /*48a40*/  LDL.LU R55, [R1+0x228] ;  /* 0x0002280001377983 */ /* 0x000ee20000300800 */
[----:B------:R-:W-:Y:S02]  /*48a50*/  PRMT R93, R93, 0x3340, R54 ;  /* 0x000033405d5d7816 */ /* 0x000fe40000000036 */
[----:B------:R-:W-:-:S02]  /*48a60*/  LOP3.LUT R54, R57, 0xffff, RZ, 0xc0, !PT ;  /* 0x0000ffff39367812 */ /* 0x000fc400078ec0ff */
[----:B------:R-:W4:Y:S01]  /*48a70*/  LDL.LU R57, [R1+0x234] ;  /* 0x0002340001397983 */ /* 0x000f220000300800 */
[----:B------:R-:W-:Y:S02]  /*48a80*/  PRMT R7, R175, 0x3340, R176 ;  /* 0x00003340af077816 */ /* 0x000fe400000000b0 */
[----:B------:R-:W-:Y:S02]  /*48a90*/  PRMT R102, R149, 0x3340, R54 ;  /* 0x0000334095667816 */ /* 0x000fe40000000036 */
[----:B------:R-:W5:Y:S01]  /*48aa0*/  LDL.LU R54, [R1+0x230] ;  /* 0x0002300001367983 */ /* 0x000f620000300800 */
        /* <DEDUP_REMOVED lines=25> */
[----:B------:R-:W-:Y:S01]  /*48c40*/  LOP3.LUT R4, R195, 0xffff, RZ, 0xc0, !PT ;  /* 0x0000ffffc3047812 */ /* 0x000fe200078ec0ff */
[----:B------:R-:W0:Y:S01]  /*48c50*/  S2R R44, SR_TID.X ;  /* 0x00000000002c7919 */ /* 0x000e220000002100 */
        /* <DEDUP_REMOVED lines=15> */
[----:B------:R-:W0:Y:S01]  /*48d50*/  LDC.64 R152, c[0x0][0x380] ;  /* 0x0000e000ff987b82 */ /* 0x000e220000000a00 */
        /* <DEDUP_REMOVED lines=11> */
[----:B------:R-:W-:Y:S01]  /*48e10*/  LOP3.LUT R6, R231, 0xffff, RZ, 0xc0, !PT ;  /* 0x0000ffffe7067812 */ /* 0x000fe200078ec0ff */
[----:B------:R-:W-:Y:S01]  /*48e20*/  IMAD.MOV.U32 R29, RZ, RZ, R5 ;  /* 0x000000ffff1d7224 */ /* 0x000fe200078e0005 */
        /* <DEDUP_REMOVED lines=8> */
[----:B------:R-:W-:Y:S01]  /*48eb0*/  LOP3.LUT R205, R236, 0xffff, RZ, 0xc0, !PT ;  /* 0x0000ffffeccd7812 */ /* 0x000fe200078ec0ff */
[----:B------:R-:W-:Y:S01]  /*48ec0*/  IMAD.MOV.U32 R236, RZ, RZ, R19 ;  /* 0x000000ffffec7224 */ /* 0x000fe200078e0013 */
[----:B------:R-:W-:-:S02]  /*48ed0*/  LOP3.LUT R49, R49, 0xffff, RZ, 0xc0, !PT ;  /* 0x0000ffff31317812 */ /* 0x000fc400078ec0ff */
[----:B------:R-:W-:Y:S02]  /*48ee0*/  LOP3.LUT R48, R48, 0xffff, RZ, 0xc0, !PT ;  /* 0x0000ffff30307812 */ /* 0x000fe400078ec0ff */
[----:B------:R-:W-:Y:S02]  /*48ef0*/  LOP3.LUT R198, R234, 0xffff, RZ, 0xc0, !PT ;  /* 0x0000ffffeac67812 */ /* 0x000fe400078ec0ff */
[----:B------:R-:W-:Y:S02]  /*48f00*/  LOP3.LUT R233, R233, 0xffff, RZ, 0xc0, !PT ;  /* 0x0000ffffe9e97812 */ /* 0x000fe400078ec0ff */
[----:B------:R-:W-:Y:S02]  /*48f10*/  PRMT R199, R6, 0x3340, R199 ;  /* 0x0000334006c77816 */ /* 0x000fe400000000c7 */
[----:B------:R-:W-:Y:S01]  /*48f20*/  PRMT R202, R241, 0x3340, R202 ;  /* 0x00003340f1ca7816 */ /* 0x000fe200000000ca */
[----:B------:R-:W-:Y:S01]  /*48f30*/  IMAD.MOV.U32 R241, RZ, RZ, R28 ;  /* 0x000000fffff17224 */ /* 0x000fe200078e001c */
[----:B------:R-:W-:-:S02]  /*48f40*/  PRMT R99, R9, 0x3340, R10 ;  /* 0x0000334009637816 */ /* 0x000fc4000000000a */
[----:B------:R-:W-:Y:S02]  /*48f50*/  LOP3.LUT R161, R161, 0xffff, RZ, 0xc0, !PT ;  /* 0x0000ffffa1a17812 */ /* 0x000fe400078ec0ff */
[----:B------:R-:W-:Y:S02]  /*48f60*/  LOP3.LUT R160, R160, 0xffff, RZ, 0xc0, !PT ;  /* 0x0000ffffa0a07812 */ /* 0x000fe400078ec0ff */
[----:B------:R-:W-:Y:S01]  /*48f70*/  LOP3.LUT R6, R239, 0xffff, RZ, 0xc0, !PT ;  /* 0x0000ffffef067812 */ /* 0x000fe200078ec0ff */
[----:B------:R-:W-:Y:S01]  /*48f80*/  IMAD.MOV.U32 R239, RZ, RZ, R22 ;  /* 0x000000ffffef7224 */ /* 0x000fe200078e0016 */
[----:B------:R-:W-:Y:S01]  /*48f90*/  PRMT R5, R26, 0x3340, R27 ;  /* 0x000033401a057816 */ /* 0x000fe2000000001b */
[----:B------:R-:W-:Y:S01]  /*48fa0*/  IMAD.MOV.U32 R242, RZ, RZ, R37 ;  /* 0x000000fffff27224 */ /* 0x000fe200078e0025 */
[----:B------:R-:W-:Y:S02]  /*48fb0*/  PRMT R34, R40, 0x3340, R41 ;  /* 0x0000334028227816 */ /* 0x000fe40000000029 */
        /* <DEDUP_REMOVED lines=24> */
[----:B0-----:R-:W-:Y:S01]  /*49140*/  IMAD.WIDE.U32 R152, R44, 0x110, R152 ;  /* 0x000001102c987825 */ /* 0x001fe200078e0098 */
[----:B------:R-:W-:Y:S02]  /*49150*/  LOP3.LUT R201, R228, 0xffff, RZ, 0xc0, !PT ;  /* 0x0000ffffe4c97812 */ /* 0x000fe400078ec0ff */
[----:B------:R-:W-:Y:S01]  /*49160*/  PRMT R31, R48, 0x3340, R49 ;  /* 0x00003340301f7816 */ /* 0x000fe20000000031 */
[----:B------:R-:W-:Y:S01]  /*49170*/  IMAD.MOV.U32 R228, RZ, RZ, R35 ;  /* 0x000000ffffe47224 */ /* 0x000fe200078e0023 */
[----:B------:R-:W-:Y:S01]  /*49180*/  PRMT R198, R233, 0x3340, R198 ;  /* 0x00003340e9c67816 */ /* 0x000fe200000000c6 */
        /* <DEDUP_REMOVED lines=8> */
[----:B------:R-:W-:-:S02]  /*49210*/  IMAD.MOV.U32 R219, RZ, RZ, R34 ;  /* 0x000000ffffdb7224 */ /* 0x000fc400078e0022 */
[----:B------:R-:W-:Y:S01]  /*49220*/  IMAD.MOV.U32 R239, RZ, RZ, R242 ;  /* 0x000000ffffef7224 */ /* 0x000fe200078e00f2 */
[----:B------:R-:W-:Y:S01]  /*49230*/  LOP3.LUT R4, R235, 0xffff, RZ, 0xc0, !PT ;  /* 0x0000ffffeb047812 */ /* 0x000fe200078ec0ff */
        /* <DEDUP_REMOVED lines=8> */
[----:B------:R-:W-:-:S02]  /*492c0*/  IMAD.MOV.U32 R224, RZ, RZ, R30 ;  /* 0x000000ffffe07224 */ /* 0x000fc400078e001e */
[----:B------:R-:W-:Y:S02]  /*492d0*/  IMAD.MOV.U32 R235, RZ, RZ, R20 ;  /* 0x000000ffffeb7224 */ /* 0x000fe400078e0014 */
[----:B------:R-:W-:Y:S02]  /*492e0*/  IMAD.MOV.U32 R233, RZ, RZ, R232 ;  /* 0x000000ffffe97224 */ /* 0x000fe400078e00e8 */
        /* <DEDUP_REMOVED lines=9> */
[----:B------:R-:W5:Y:S01]  /*49380*/  LDL.LU R60, [R1+0x23c] ;  /* 0x00023c00013c7983 */ /* 0x000f620000300800 */
[----:B------:R-:W-:-:S02]  /*49390*/  IMAD.MOV.U32 R224, RZ, RZ, R99 ;  /* 0x000000ffffe07224 */ /* 0x000fc400078e0063 */
[----:B------:R-:W-:Y:S01]  /*493a0*/  IMAD.MOV.U32 R235, RZ, RZ, R95 ;  /* 0x000000ffffeb7224 */ /* 0x000fe200078e005f */
[----:B------:R-:W5:Y:S01]  /*493b0*/  LDL.LU R99, [R1+0x39c] ;  /* 0x00039c0001637983 */ /* 0x000f620000300800 */
[----:B------:R-:W-:Y:S01]  /*493c0*/  PRMT R11, R164, 0x3340, R165 ;  /* 0x00003340a40b7816 */ /* 0x000fe200000000a5 */
[----:B------:R-:W-:Y:S01]  /*493d0*/  IMAD.MOV.U32 R23, RZ, RZ, R5 ;  /* 0x000000ffff177224 */ /* 0x000fe200078e0005 */
[----:B------:R-:W-:Y:S01]  /*493e0*/  PRMT R89, R104, 0x3340, R89 ;  /* 0x0000334068597816 */ /* 0x000fe20000000059 */
[----:B------:R-:W5:Y:S01]  /*493f0*/  LDL.LU R95, [R1+0x398] ;  /* 0x00039800015f7983 */ /* 0x000f620000300800 */
[----:B------:R-:W-:Y:S01]  /*49400*/  LOP3.LUT R39, R39, 0xffff, RZ, 0xc0, !PT ;  /* 0x0000ffff27277812 */ /* 0x000fe200078ec0ff */
[----:B------:R-:W-:Y:S01]  /*49410*/  IMAD.MOV.U32 R212, RZ, RZ, R21 ;  /* 0x000000ffffd47224 */ /* 0x000fe200078e0015 */
        /* <DEDUP_REMOVED lines=15> */
[----:B------:R-:W-:Y:S01]  /*49510*/  IMAD.MOV.U32 R217, RZ, RZ, R10 ;  /* 0x000000ffffd97224 */ /* 0x000fe200078e000a */
[----:B------:R-:W-:Y:S01]  /*49520*/  LOP3.LUT R61, R106, 0xffff, RZ, 0xc0, !PT ;  /* 0x0000ffff6a3d7812 */ /* 0x000fe200078ec0ff */
[----:B------:R-:W-:Y:S01]  /*49530*/  IMAD.MOV.U32 R215, RZ, RZ, R11 ;  /* 0x000000ffffd77224 */ /* 0x000fe200078e000b */
[----:B------:R-:W-:Y:S01]  /*49540*/  LOP3.LUT R148, R148, 0xffff, RZ, 0xc0, !PT ;  /* 0x0000ffff94947812 */ /* 0x000fe200078ec0ff */
[----:B------:R-:W-:Y:S01]  /*49550*/  IMAD.MOV.U32 R218, RZ, RZ, R12 ;  /* 0x000000ffffda7224 */ /* 0x000fe200078e000c */
[----:B------:R-:W-:Y:S02]  /*49560*/  LOP3.LUT R101, R101, 0xffff, RZ, 0xc0, !PT ;  /* 0x0000ffff65657812 */ /* 0x000fe400078ec0ff */
[----:B---3--:R-:W-:-:S04]  /*49570*/  LOP3.LUT R55, R55, 0xffff, RZ, 0xc0, !PT ;  /* 0x0000ffff37377812 */ /* 0x008fc800078ec0ff */
[----:B------:R-:W-:Y:S02]  /*49580*/  PRMT R103, R56, 0x3340, R55 ;  /* 0x0000334038677816 */ /* 0x000fe40000000037 */
[----:B------:R-:W3:Y:S01]  /*49590*/  LDL.LU R56, [R1+0x238] ;  /* 0x0002380001387983 */ /* 0x000ee20000300800 */
[----:B----4-:R-:W-:Y:S02]  /*495a0*/  LOP3.LUT R104, R57, 0xffff, RZ, 0xc0, !PT ;  /* 0x0000ffff39687812 */ /* 0x010fe400078ec0ff */
[----:B------:R-:W-:Y:S01]  /*495b0*/  LOP3.LUT R55, R146, 0xffff, RZ, 0xc0, !PT ;  /* 0x0000ffff92377812 */ /* 0x000fe200078ec0ff */
[----:B--2---:R-:W-:Y:S01]  /*495c0*/  IMAD.WIDE.U32 R152, R45, 0x110, R152 ;  /* 0x000001102d987825 */ /* 0x004fe200078e0098 */
[----:B------:R-:W-:Y:S02]  /*495d0*/  PRMT R27, R42, 0x3340, R43 ;  /* 0x000033402a1b7816 */ /* 0x000fe4000000002b */
        /* <DEDUP_REMOVED lines=10> */
[----:B-----5:R-:W-:Y:S02]  /*49680*/  LOP3.LUT R54, R54, 0xffff, RZ, 0xc0, !PT ;  /* 0x0000ffff36367812 */ /* 0x020fe400078ec0ff */
[----:B------:R-:W-:Y:S01]  /*49690*/  LOP3.LUT R211, R15, 0xffff, RZ, 0xc0, !PT ;  /* 0x0000ffff0fd37812 */ /* 0x000fe200078ec0ff */
[----:B------:R-:W-:Y:S01]  /*496a0*/  IMAD.MOV.U32 R227, RZ, RZ, R25 ;  /* 0x000000ffffe37224 */ /* 0x000fe200078e0019 */
[----:B------:R-:W-:Y:S01]  /*496b0*/  PRMT R17, R46, 0x3340, R47 ;  /* 0x000033402e117816 */ /* 0x000fe2000000002f */
[----:B------:R-:W-:Y:S01]  /*496c0*/  IMAD.MOV.U32 R238, RZ, RZ, R29 ;  /* 0x000000ffffee7224 */ /* 0x000fe200078e001d */
[----:B------:R-:W-:Y:S01]  /*496d0*/  PRMT R13, R158, 0x3340, R159 ;  /* 0x000033409e0d7816 */ /* 0x000fe2000000009f */
[----:B------:R-:W2:Y:S01]  /*496e0*/  LDG.E.64 R168, desc[UR6][R152.64+0x100] ;  /* 0x0001000698a87981 */ /* 0x000ea2000c1e1b00 */
[----:B------:R-:W-:-:S02]  /*496f0*/  PRMT R18, R154, 0x3340, R155 ;  /* 0x000033409a127816 */ /* 0x000fc4000000009b */
[----:B------:R-:W-:Y:S01]  /*49700*/  PRMT R9, R166, 0x3340, R167 ;  /* 0x00003340a6097816 */ /* 0x000fe200000000a7 */
[----:B------:R-:W4:Y:S01]  /*49710*/  LDG.E.64 R164, desc[UR6][R152.64+0xf0] ;  /* 0x0000f00698a47981 */ /* 0x000f22000c1e1b00 */
[----:B------:R-:W-:Y:S02]  /*49720*/  PRMT R8, R162, 0x3340, R163 ;  /* 0x00003340a2087816 */ /* 0x000fe400000000a3 */
[----:B------:R-:W-:Y:S01]  /*49730*/  LOP3.LUT R57, R96, 0xffff, RZ, 0xc0, !PT ;  /* 0x0000ffff60397812 */ /* 0x000fe200078ec0ff */
[----:B------:R-:W5:Y:S01]  /*49740*/  LDG.E.64 R160, desc[UR6][R152.64+0xe0] ;  /* 0x0000e00698a07981 */ /* 0x000f62000c1e1b00 */
        /* <DEDUP_REMOVED lines=26> */
[----:B------:R-:W2:Y:S01]  /*498f0*/  LDG.E.64 R170, desc[UR6][R152.64+0x108] ;  /* 0x0001080698aa7981 */ /* 0x000ea2000c1e1b00 */
[----:B------:R-:W-:-:S02]  /*49900*/  IMAD.MOV.U32 R214, RZ, RZ, R8 ;  /* 0x000000ffffd67224 */ /* 0x000fc400078e0008 */
[----:B------:R-:W-:Y:S01]  /*49910*/  IMAD.MOV.U32 R213, RZ, RZ, R9 ;  /* 0x000000ffffd57224 */ /* 0x000fe200078e0009 */
[----:B------:R-:W4:Y:S01]  /*49920*/  LDG.E.64 R166, desc[UR6][R152.64+0xf8] ;  /* 0x0000f80698a67981 */ /* 0x000f22000c1e1b00 */
[----:B------:R-:W-:-:S03]  /*49930*/  IMAD.MOV.U32 R218, RZ, RZ, R0 ;  /* 0x000000ffffda7224 */ /* 0x000fc600078e0000 */
[----:B------:R-:W5:Y:S04]  /*49940*/  LDG.E.64 R162, desc[UR6][R152.64+0xe8] ;  /* 0x0000e80698a27981 */ /* 0x000f68000c1e1b00 */
        /* <DEDUP_REMOVED lines=24> */
[----:B------:R-:W5:Y:S04]  /*49ad0*/  LDG.E R172, desc[UR6][R152.64] ;  /* 0x0000000698ac7981 */ /* 0x000f68000c1e1900 */
[----:B------:R-:W5:Y:S04]  /*49ae0*/  LDG.E.64 R50, desc[UR6][R152.64+0x8] ;  /* 0x0000080698327981 */ /* 0x000f68000c1e1b00 */
[----:B------:R-:W5:Y:S04]  /*49af0*/  LDL.LU R0, [R1+0x394] ;  /* 0x0003940001007983 */ /* 0x000f680000300800 */
[----:B------:R-:W5:Y:S04]  /*49b00*/  LDL.LU R2, [R1+0x390] ;  /* 0x0003900001027983 */ /* 0x000f680000300800 */
[----:B------:R-:W5:Y:S01]  /*49b10*/  LDL.LU R3, [R1+0x38c] ;  /* 0x00038c0001037983 */ /* 0x000f620000300800 */
[----:B------:R-:W-:-:S02]  /*49b20*/  LOP3.LUT R186, R210, 0xffff, RZ, 0xc0, !PT ;  /* 0x0000ffffd2ba7812 */ /* 0x000fc400078ec0ff */
[----:B------:R-:W-:Y:S02]  /*49b30*/  LOP3.LUT R209, R209, 0xffff, RZ, 0xc0, !PT ;  /* 0x0000ffffd1d17812 */ /* 0x000fe400078ec0ff */
[----:B------:R-:W-:Y:S02]  /*49b40*/  PRMT R203, R6, 0x3340, R203 ;  /* 0x0000334006cb7816 */ /* 0x000fe400000000cb */
[----:B------:R-:W-:Y:S02]  /*49b50*/  PRMT R205, R4, 0x3340, R205 ;  /* 0x0000334004cd7816 */ /* 0x000fe400000000cd */
[----:B------:R-:W-:Y:S02]  /*49b60*/  PRMT R186, R209, 0x3340, R186 ;  /* 0x00003340d1ba7816 */ /* 0x000fe400000000ba */
[----:B------:R-:W-:Y:S02]  /*49b70*/  LOP3.LUT R6, R247, 0xffff, RZ, 0xc0, !PT ;  /* 0x0000fffff7067812 */ /* 0x000fe400078ec0ff */
[----:B------:R-:W-:-:S02]  /*49b80*/  LOP3.LUT R4, R243, 0xffff, RZ, 0xc0, !PT ;  /* 0x0000fffff3047812 */ /* 0x000fc400078ec0ff */
[----:B------:R-:W-:Y:S01]  /*49b90*/  LOP3.LUT R209, R244, 0xffff, RZ, 0xc0, !PT ;  /* 0x0000fffff4d17812 */ /* 0x000fe200078ec0ff */
[----:B------:R-:W-:Y:S01]  /*49ba0*/  IMAD.MOV.U32 R216, RZ, RZ, R7 ;  /* 0x000000ffffd87224 */ /* 0x000fe200078e0007 */
[----:B------:R-:W-:Y:S02]  /*49bb0*/  PRMT R176, R5, 0x3340, R176 ;  /* 0x0000334005b07816 */ /* 0x000fe400000000b0 */
[----:B------:R-:W-:Y:S02]  /*49bc0*/  PRMT R207, R6, 0x3340, R207 ;  /* 0x0000334006cf7816 */ /* 0x000fe400000000cf */
[----:B------:R-:W-:Y:S01]  /*49bd0*/  PRMT R209, R4, 0x3340, R209 ;  /* 0x0000334004d17816 */ /* 0x000fe200000000d1 */
[----:B------:R-:W5:Y:S04]  /*49be0*/  LDG.E.64 R6, desc[UR6][R152.64+0xb8] ;  /* 0x0000b80698067981 */ /* 0x000f68000c1e1b00 */
[----:B------:R-:W5:Y:S01]  /*49bf0*/  LDG.E.64 R4, desc[UR6][R152.64+0xc0] ;  /* 0x0000c00698047981 */ /* 0x000f62000c1e1b00 */
        /* <DEDUP_REMOVED lines=39> */
[----:B---3--:R-:W-:Y:S02]  /*49e70*/  LOP3.LUT R106, R56, 0xffff, RZ, 0xc0, !PT ;  /* 0x0000ffff386a7812 */ /* 0x008fe400078ec0ff */
        /* <DEDUP_REMOVED lines=92> */
[----:B----4-:R-:W-:Y:S04]  /*4a440*/  STL.64 [R1+0x208], R166 ;  /* 0x000208a601007387 */ /* 0x010fe80000100a00 */
[----:B------:R-:W-:Y:S04]  /*4a450*/  STL.64 [R1+0x200], R164 ;  /* 0x000200a401007387 */ /* 0x000fe80000100a00 */
        /* <DEDUP_REMOVED lines=35> */
.L_x_900:
[----:B------:R-:W-:-:S05]  /*4a690*/  IMAD.IADD R7, R1, 0x1, R6 ;  /* 0x0000000101077824 */ /* 0x000fca00078e0206 */
[----:B------:R-:W2:Y:S02]  /*4a6a0*/  LDL.U8 R5, [R7+0x10] ;  /* 0x0000100007057983 */ /* 0x000ea40000100000 */
[----:B--2---:R-:W-:Y:S01]  /*4a6b0*/  ISETP.NE.AND P0, PT, R5, RZ, PT ;  /* 0x000000ff0500720c */ /* 0x004fe20003f05270 */
[----:B------:R-:W-:Y:S02]  /*4a6c0*/  IMAD.MOV.U32 R5, RZ, RZ, R6 ;  /* 0x000000ffff057224 */ /* 0x000fe400078e0006 */
[----:B------:R-:W-:-:S10]  /*4a6d0*/  VIADD R6, R6, 0x1 ;  /* 0x0000000106067836 */ /* 0x000fd40000000000 */
[----:B------:R-:W-:Y:S05]  /*4a6e0*/  @P0 BRA `(.L_x_900) ;  /* 0xfffffffc00e80947 */ /* 0x000fea000383ffff */
[----:B------:R-:W-:Y:S05]  /*4a6f0*/  BSYNC.RECONVERGENT B1 ;  /* 0x0000000000017941 */ /* 0x000fea0003800200 */
.L_x_899:
[----:B------:R-:W-:Y:S01]  /*4a700*/  LOP3.LUT P0, RZ, R4, 0xff, RZ, 0xc0, !PT ;  /* 0x000000ff04ff7812 */ /* 0x000fe2000780c0ff */
[----:B------:R-:W-:Y:S01]  /*4a710*/  BSSY.RECONVERGENT B1, `(.L_x_901) ;  /* 0x000000c000017945 */ /* 0x000fe20003800200 */
[----:B------:R-:W-:-:S11]  /*4a720*/  IMAD.MOV.U32 R6, RZ, RZ, R5 ;  /* 0x000000ffff067224 */ /* 0x000fd600078e0005 */
[----:B------:R-:W-:Y:S05]  /*4a730*/  @!P0 BRA `(.L_x_902) ;  /* 0x0000000000248947 */ /* 0x000fea0003800000 */
[----:B------:R-:W-:-:S07]  /*4a740*/  IMAD.MOV.U32 R8, RZ, RZ, RZ ;  /* 0x000000ffff087224 */ /* 0x000fce00078e00ff */
.L_x_903:
        /* <DEDUP_REMOVED lines=8> */
.L_x_902:
[----:B------:R-:W-:Y:S05]  /*4a7d0*/  BSYNC.RECONVERGENT B1 ;  /* 0x0000000000017941 */ /* 0x000fea0003800200 */
.L_x_901:
[----:B------:R-:W-:Y:S01]  /*4a7e0*/  IMAD.IADD R6, R1, 0x1, R6 ;  /* 0x0000000101067824 */ /* 0x000fe200078e0206 */
[----:B------:R-:W2:Y:S01]  /*4a7f0*/  LDL R5, [R1+0x240] ;  /* 0x0002400001057983 */ /* 0x000ea20000100800 */
[----:B------:R-:W0:Y:S03]  /*4a800*/  LDCU UR4, c[0x0][0x390] ;  /* 0x00007200ff0477ac */ /* 0x000e260008000800 */
[----:B------:R1:W-:Y:S04]  /*4a810*/  STL.U8 [R6+0x10], RZ ;  /* 0x000010ff06007387 */ /* 0x0003e80000100000 */
[----:B------:R-:W3:Y:S04]  /*4a820*/  LDL.64 R16, [R1+0xe0] ;  /* 0x0000e00001107983 */ /* 0x000ee80000100a00 */
[----:B------:R-:W4:Y:S04]  /*4a830*/  LDL.64 R14, [R1+0xe8] ;  /* 0x0000e800010e7983 */ /* 0x000f280000100a00 */
[----:B------:R-:W4:Y:S04]  /*4a840*/  LDL.64 R12, [R1+0xf0] ;  /* 0x0000f000010c7983 */ /* 0x000f280000100a00 */
[----:B------:R-:W4:Y:S04]  /*4a850*/  LDL.64 R10, [R1+0xf8] ;  /* 0x0000f800010a7983 */ /* 0x000f280000100a00 */
[----:B------:R-:W4:Y:S04]  /*4a860*/  LDL.64 R8, [R1+0x100] ;  /* 0x0001000001087983 */ /* 0x000f280000100a00 */
[----:B------:R-:W4:Y:S01]  /*4a870*/  LDL.64 R46, [R1+0x10] ;  /* 0x00001000012e7983 */ /* 0x000f220000100a00 */
[----:B0-----:R-:W-:-:S03]  /*4a880*/  IMAD.U32 R4, RZ, RZ, UR4 ;  /* 0x00000004ff047e24 */ /* 0x001fc6000f8e00ff */
[----:B------:R-:W4:Y:S04]  /*4a890*/  LDL.64 R106, [R1+0x18] ;  /* 0x00001800016a7983 */ /* 0x000f280000100a00 */
[----:B------:R3:W-:Y:S04]  /*4a8a0*/  STL [R1+0x38c], R4 ;  /* 0x00038c0401007387 */ /* 0x0007e80000100800 */
[----:B-1----:R-:W4:Y:S04]  /*4a8b0*/  LDL.64 R6, [R1+0x108] ;  /* 0x0001080001067983 */ /* 0x002f280000100a00 */
        /* <DEDUP_REMOVED lines=26> */
[----:B--2---:R-:W-:Y:S01]  /*4aa60*/  IMAD.IADD R5, R4, 0x1, -R5 ;  /* 0x0000000104057824 */ /* 0x004fe200078e0a05 */
        /* <DEDUP_REMOVED lines=77> */
[----:B------:R-:W-:Y:S01]  /*4af40*/  PRMT R10, R146, 0x7610, R10 ;  /* 0x00007610920a7816 */ /* 0x000fe2000000000a */
[----:B------:R0:W-:Y:S01]  /*4af50*/  STL [R1+0x3c8], R146 ;  /* 0x0003c89201007387 */ /* 0x0001e20000100800 */
[----:B------:R-:W-:-:S03]  /*4af60*/  PRMT R14, R120, 0x7610, R14 ;  /* 0x00007610780e7816 */ /* 0x000fc6000000000e */
[----:B0-----:R-:W3:Y:S04]  /*4af70*/  LDL.LU R146, [R1+0x224] ;  /* 0x0002240001927983 */ /* 0x001ee80000300800 */
[----:B------:R0:W-:Y:S02]  /*4af80*/  STL [R1+0x2ac], R4 ;  /* 0x0002ac0401007387 */ /* 0x0001e40000100800 */
[----:B0-----:R-:W-:-:S05]  /*4af90*/  PRMT R4, R9, 0x7770, RZ ;  /* 0x0000777009047816 */ /* 0x001fca00000000ff */
[----:B------:R0:W-:Y:S02]  /*4afa0*/  STL [R1+0x2b4], R4 ;  /* 0x0002b40401007387 */ /* 0x0001e40000100800 */
[----:B0-----:R-:W-:-:S05]  /*4afb0*/  PRMT R4, R9, 0x7771, RZ ;  /* 0x0000777109047816 */ /* 0x001fca00000000ff */
[----:B------:R0:W-:Y:S01]  /*4afc0*/  STL [R1+0x2b8], R4 ;  /* 0x0002b80401007387 */ /* 0x0001e20000100800 */
[----:B--2---:R-:W-:-:S03]  /*4afd0*/  PRMT R120, R148, 0x7610, R120 ;  /* 0x0000761094787816 */ /* 0x004fc60000000078 */
        /* <DEDUP_REMOVED lines=19> */
[----:B------:R-:W-:Y:S02]  /*4b110*/  PRMT R101, R99, 0x7771, RZ ;  /* 0x0000777163657816 */ /* 0x000fe400000000ff */
[----:B------:R-:W-:Y:S02]  /*4b120*/  PRMT R84, R83, 0x7772, RZ ;  /* 0x0000777253547816 */ /* 0x000fe400000000ff */
[C---:B------:R-:W-:Y:S02]  /*4b130*/  PRMT R203, R44.reuse, 0x7770, RZ ;  /* 0x000077702ccb7816 */ /* 0x040fe400000000ff */
[----:B0-----:R-:W-:Y:S02]  /*4b140*/  PRMT R4, R7, 0x7772, RZ ;  /* 0x0000777207047816 */ /* 0x001fe400000000ff */
[C---:B------:R-:W-:Y:S02]  /*4b150*/  PRMT R204, R44.reuse, 0x7771, RZ ;  /* 0x000077712ccc7816 */ /* 0x040fe400000000ff */
[C---:B------:R-:W-:Y:S01]  /*4b160*/  PRMT R205, R44.reuse, 0x7772, RZ ;  /* 0x000077722ccd7816 */ /* 0x040fe200000000ff */
[----:B------:R0:W-:Y:S01]  /*4b170*/  STL [R1+0x2e0], R4 ;  /* 0x0002e00401007387 */ /* 0x0001e20000100800 */
[----:B------:R-:W-:-:S02]  /*4b180*/  PRMT R206, R44, 0x7773, RZ ;  /* 0x000077732cce7816 */ /* 0x000fc400000000ff */
[C---:B------:R-:W-:Y:S02]  /*4b190*/  PRMT R66, R27.reuse, 0x7770, RZ ;  /* 0x000077701b427816 */ /* 0x040fe400000000ff */
[C---:B------:R-:W-:Y:S02]  /*4b1a0*/  PRMT R130, R27.reuse, 0x7771, RZ ;  /* 0x000077711b827816 */ /* 0x040fe400000000ff */
[C---:B------:R-:W-:Y:S02]  /*4b1b0*/  PRMT R138, R27.reuse, 0x7772, RZ ;  /* 0x000077721b8a7816 */ /* 0x040fe400000000ff */
[----:B------:R-:W-:Y:S01]  /*4b1c0*/  PRMT R61, R27, 0x7773, RZ ;  /* 0x000077731b3d7816 */ /* 0x000fe200000000ff */
[----:B------:R1:W-:Y:S01]  /*4b1d0*/  STL [R1+0x3f0], R149 ;  /* 0x0003f09501007387 */ /* 0x0003e20000100800 */
[----:B0-----:R-:W-:Y:S02]  /*4b1e0*/  PRMT R4, R7, 0x7773, RZ ;  /* 0x0000777307047816 */ /* 0x001fe400000000ff */
[----:B------:R-:W-:Y:S01]  /*4b1f0*/  PRMT R27, R101, 0x7610, R27 ;  /* 0x00007610651b7816 */ /* 0x000fe2000000001b */
[----:B------:R-:W-:Y:S01]  /*4b200*/  STL [R1+0x3bc], R147 ;  /* 0x0003bc9301007387 */ /* 0x000fe20000100800 */
[----:B------:R-:W-:-:S02]  /*4b210*/  PRMT R44, R84, 0x7610, R44 ;  /* 0x00007610542c7816 */ /* 0x000fc4000000002c */
[----:B------:R-:W-:Y:S01]  /*4b220*/  PRMT R7, R149, 0x7610, R7 ;  /* 0x0000761095077816 */ /* 0x000fe20000000007 */
[----:B------:R0:W-:Y:S01]  /*4b230*/  STL [R1+0x3c4], R147 ;  /* 0x0003c49301007387 */ /* 0x0001e20000100800 */
[----:B------:R-:W-:Y:S02]  /*4b240*/  PRMT R9, R147, 0x7610, R9 ;  /* 0x0000761093097816 */ /* 0x000fe40000000009 */
[----:B---3--:R-:W-:Y:S01]  /*4b250*/  PRMT R84, R146, 0x7610, R84 ;  /* 0x0000761092547816 */ /* 0x008fe20000000054 */
[----:B-1----:R-:W3:Y:S04]  /*4b260*/  LDL.LU R149, [R1+0x244] ;  /* 0x0002440001957983 */ /* 0x002ee80000300800 */
[----:B------:R-:W4:Y:S04]  /*4b270*/  LDL.LU R146, [R1+0x2ac] ;  /* 0x0002ac0001927983 */ /* 0x000f280000300800 */
[----:B0-----:R-:W4:Y:S04]  /*4b280*/  LDL.LU R147, [R1+0x228] ;  /* 0x0002280001937983 */ /* 0x001f280000300800 */
[----:B------:R-:W-:Y:S04]  /*4b290*/  STL [R1+0x3d0], R10 ;  /* 0x0003d00a01007387 */ /* 0x000fe80000100800 */
[----:B------:R0:W-:Y:S04]  /*4b2a0*/  STL [R1+0x3d8], R10 ;  /* 0x0003d80a01007387 */ /* 0x0001e80000100800 */
[----:B0-----:R-:W4:Y:S01]  /*4b2b0*/  LDL.LU R10, [R1+0x22c] ;  /* 0x00022c00010a7983 */ /* 0x001f220000300800 */
[----:B--2---:R-:W-:-:S03]  /*4b2c0*/  PRMT R101, R148, 0x7610, R101 ;  /* 0x0000761094657816 */ /* 0x004fc60000000065 */
[----:B------:R-:W2:Y:S01]  /*4b2d0*/  LDL.LU R148, [R1+0x3cc] ;  /* 0x0003cc0001947983 */ /* 0x000ea20000300800 */
[----:B------:R-:W-:Y:S02]  /*4b2e0*/  PRMT R150, R46, 0x7771, RZ ;  /* 0x000077712e967816 */ /* 0x000fe400000000ff */
[C---:B------:R-:W-:Y:S02]  /*4b2f0*/  PRMT R86, R83.reuse, 0x7770, RZ ;  /* 0x0000777053567816 */ /* 0x040fe400000000ff */
[----:B------:R-:W-:Y:S02]  /*4b300*/  PRMT R85, R83, 0x7771, RZ ;  /* 0x0000777153557816 */ /* 0x000fe400000000ff */
[----:B------:R-:W-:Y:S02]  /*4b310*/  PRMT R144, R47, 0x7773, RZ ;  /* 0x000077732f907816 */ /* 0x000fe400000000ff */
[----:B------:R-:W-:Y:S02]  /*4b320*/  PRMT R105, R98, 0x7771, RZ ;  /* 0x0000777162697816 */ /* 0x000fe400000000ff */
[----:B------:R-:W-:-:S02]  /*4b330*/  PRMT R94, R91, 0x7770, RZ ;  /* 0x000077705b5e7816 */ /* 0x000fc400000000ff */
[----:B------:R-:W-:Y:S02]  /*4b340*/  PRMT R83, R83, 0x7773, RZ ;  /* 0x0000777353537816 */ /* 0x000fe400000000ff */
[----:B------:R-:W-:Y:S02]  /*4b350*/  PRMT R6, R150, 0x7610, R6 ;  /* 0x0000761096067816 */ /* 0x000fe40000000006 */
        /* <DEDUP_REMOVED lines=14> */
[----:B------:R0:W-:Y:S01]  /*4b440*/  STL [R1+0x39c], R0 ;  /* 0x00039c0001007387 */ /* 0x0001e20000100800 */
[----:B------:R-:W-:Y:S02]  /*4b450*/  PRMT R34, R94, 0x7610, R34 ;  /* 0x000076105e227816 */ /* 0x000fe40000000022 */
[----:B------:R-:W-:Y:S01]  /*4b460*/  PRMT R45, R83, 0x7610, R45 ;  /* 0x00007610532d7816 */ /* 0x000fe2000000002d */
[----:B------:R-:W-:Y:S01]  /*4b470*/  STL [R1+0x3a8], R6 ;  /* 0x0003a80601007387 */ /* 0x000fe20000100800 */
[----:B------:R-:W-:Y:S02]  /*4b480*/  PRMT R119, R106, 0x7772, RZ ;  /* 0x000077726a777816 */ /* 0x000fe400000000ff */
[----:B------:R-:W-:Y:S01]  /*4b490*/  PRMT R12, R144, 0x7610, R12 ;  /* 0x00007610900c7816 */ /* 0x000fe2000000000c */
[----:B------:R1:W-:Y:S01]  /*4b4a0*/  STL [R1+0x3b0], R6 ;  /* 0x0003b00601007387 */ /* 0x0003e20000100800 */
[----:B------:R-:W-:-:S03]  /*4b4b0*/  PRMT R23, R105, 0x7610, R23 ;  /* 0x0000761069177816 */ /* 0x000fc60000000017 */
[----:B------:R1:W-:Y:S04]  /*4b4c0*/  STL [R1+0x3c0], R9 ;  /* 0x0003c00901007387 */ /* 0x0003e80000100800 */
[----:B------:R-:W-:Y:S04]  /*4b4d0*/  STL [R1+0x3e0], R144 ;  /* 0x0003e09001007387 */ /* 0x000fe80000100800 */
[----:B------:R-:W-:Y:S04]  /*4b4e0*/  STL [R1+0x420], R105 ;  /* 0x0004206901007387 */ /* 0x000fe80000100800 */
[----:B------:R1:W-:Y:S01]  /*4b4f0*/  STL [R1+0x428], R105 ;  /* 0x0004286901007387 */ /* 0x0003e20000100800 */
[----:B------:R-:W-:-:S03]  /*4b500*/  PRMT R16, R119, 0x7610, R16 ;  /* 0x0000761077107816 */ /* 0x000fc60000000010 */
[----:B0-----:R-:W2:Y:S04]  /*4b510*/  LDL.LU R0, [R1+0x260] ;  /* 0x0002600001007983 */ /* 0x001ea80000300800 */
[----:B-1----:R-:W2:Y:S04]  /*4b520*/  LDL.LU R6, [R1+0x248] ;  /* 0x0002480001067983 */ /* 0x002ea80000300800 */
[----:B------:R-:W2:Y:S04]  /*4b530*/  LDL.LU R9, [R1+0x230] ;  /* 0x0002300001097983 */ /* 0x000ea80000300800 */
[----:B------:R-:W2:Y:S04]  /*4b540*/  LDL.LU R105, [R1+0x264] ;  /* 0x0002640001697983 */ /* 0x000ea80000300800 */
[----:B------:R-:W2:Y:S04]  /*4b550*/  LDL.LU R144, [R1+0x2a0] ;  /* 0x0002a00001907983 */ /* 0x000ea80000300800 */
[----:B------:R0:W-:Y:S04]  /*4b560*/  STL [R1+0x390], R4 ;  /* 0x0003900401007387 */ /* 0x0001e80000100800 */
[----:B------:R1:W-:Y:S04]  /*4b570*/  STL [R1+0x3b8], R150 ;  /* 0x0003b89601007387 */ /* 0x0003e80000100800 */
[----:B0-----:R-:W2:Y:S04]  /*4b580*/  LDL.LU R4, [R1+0x25c] ;  /* 0x00025c0001047983 */ /* 0x001ea80000300800 */
[----:B-1----:R-:W2:Y:S01]  /*4b590*/  LDL.LU R150, [R1+0x250] ;  /* 0x0002500001967983 */ /* 0x002ea20000300800 */
[----:B---3--:R-:W-:-:S03]  /*4b5a0*/  PRMT R94, R149, 0x7610, R94 ;  /* 0x00007610955e7816 */ /* 0x008fc6000000005e */
[----:B------:R-:W3:Y:S01]  /*4b5b0*/  LDL.LU R149, [R1+0x28c] ;  /* 0x00028c0001957983 */ /* 0x000ee20000300800 */
[----:B----4-:R-:W-:-:S03]  /*4b5c0*/  PRMT R83, R147, 0x7610, R83 ;  /* 0x0000761093537816 */ /* 0x010fc60000000053 */
[----:B------:R-:W4:Y:S01]  /*4b5d0*/  LDL.LU R147, [R1+0x2b4] ;  /* 0x0002b40001937983 */ /* 0x000f220000300800 */
[----:B------:R-:W-:-:S03]  /*4b5e0*/  PRMT R119, R10, 0x7610, R119 ;  /* 0x000076100a777816 */ /* 0x000fc60000000077 */
[----:B------:R-:W4:Y:S01]  /*4b5f0*/  LDL.LU R10, [R1+0x2a4] ;  /* 0x0002a400010a7983 */ /* 0x000f220000300800 */
[----:B--2---:R-:W-:-:S03]  /*4b600*/  PRMT R148, R146, 0x7610, R148 ;  /* 0x0000761092947816 */ /* 0x004fc60000000094 */
[----:B------:R-:W2:Y:S01]  /*4b610*/  LDL.LU R146, [R1+0x3c8] ;  /* 0x0003c80001927983 */ /* 0x000ea20000300800 */
        /* <DEDUP_REMOVED lines=13> */
[----:B------:R-:W-:Y:S02]  /*4b6f0*/  PRMT R20, R108, 0x7610, R20 ;  /* 0x000076106c147816 */ /* 0x000fe40000000014 */
        /* <DEDUP_REMOVED lines=25> */
[----:B------:R-:W-:Y:S01]  /*4b890*/  PRMT R13, R122, 0x7610, R13 ;  /* 0x000076107a0d7816 */ /* 0x000fe2000000000d */
[----:B------:R-:W-:Y:S01]  /*4b8a0*/  STL.64 [R1+0x8], R2 ;  /* 0x0000080201007387 */ /* 0x000fe20000100a00 */
[----:B------:R-:W-:Y:S02]  /*4b8b0*/  ISETP.GE.U32.AND P0, PT, R5, 0xc0, PT ;  /* 0x000000c00500780c */ /* 0x000fe40003f06070 */
[C---:B------:R-:W-:Y:S01]  /*4b8c0*/  PRMT R111, R107.reuse, 0x7770, RZ ;  /* 0x000077706b6f7816 */ /* 0x040fe200000000ff */
[----:B------:R0:W-:Y:S01]  /*4b8d0*/  STL [R1+0x398], R3 ;  /* 0x0003980301007387 */ /* 0x0001e20000100800 */
[----:B------:R-:W-:-:S02]  /*4b8e0*/  PRMT R110, R107, 0x7771, RZ ;  /* 0x000077716b6e7816 */ /* 0x000fc400000000ff */
[----:B------:R-:W-:Y:S01]  /*4b8f0*/  PRMT R17, R118, 0x7610, R17 ;  /* 0x0000761076117816 */ /* 0x000fe20000000011 */
[----:B------:R1:W-:Y:S01]  /*4b900*/  STL [R1+0x3ac], R7 ;  /* 0x0003ac0701007387 */ /* 0x0003e20000100800 */
        /* <DEDUP_REMOVED lines=9> */
[----:B------:R-:W-:Y:S02]  /*4b9a0*/  PRMT R107, R107, 0x7773, RZ ;  /* 0x000077736b6b7816 */ /* 0x000fe400000000ff */
[----:B------:R-:W-:Y:S01]  /*4b9b0*/  PRMT R96, R90, 0x7772, RZ ;  /* 0x000077725a607816 */ /* 0x000fe200000000ff */
        /* <DEDUP_REMOVED lines=10> */
[C---:B------:R-:W-:Y:S02]  /*4ba60*/  PRMT R187, R54.reuse, 0x7770, RZ ;  /* 0x0000777036bb7816 */ /* 0x040fe400000000ff */
[C---:B------:R-:W-:Y:S01]  /*4ba70*/  PRMT R188, R54.reuse, 0x7771, RZ ;  /* 0x0000777136bc7816 */ /* 0x040fe200000000ff */
[----:B0-----:R-:W2:Y:S01]  /*4ba80*/  LDL.LU R3, [R1+0x254] ;  /* 0x0002540001037983 */ /* 0x001ea20000300800 */
[----:B------:R-:W-:-:S02]  /*4ba90*/  PRMT R189, R54, 0x7772, RZ ;  /* 0x0000777236bd7816 */ /* 0x000fc400000000ff */
[----:B------:R-:W-:Y:S01]  /*4baa0*/  PRMT R190, R54, 0x7773, RZ ;  /* 0x0000777336be7816 */ /* 0x000fe200000000ff */
[----:B-1----:R-:W2:Y:S01]  /*4bab0*/  LDL.LU R7, [R1+0x238] ;  /* 0x0002380001077983 */ /* 0x002ea20000300800 */
[C---:B------:R-:W-:Y:S02]  /*4bac0*/  PRMT R195, R52.reuse, 0x7770, RZ ;  /* 0x0000777034c37816 */ /* 0x040fe400000000ff */
[C---:B------:R-:W-:Y:S01]  /*4bad0*/  PRMT R196, R52.reuse, 0x7771, RZ ;  /* 0x0000777134c47816 */ /* 0x040fe200000000ff */
[----:B------:R-:W2:Y:S01]  /*4bae0*/  LDL.LU R23, [R1+0x268] ;  /* 0x0002680001177983 */ /* 0x000ea20000300800 */
[C---:B------:R-:W-:Y:S02]  /*4baf0*/  PRMT R197, R52.reuse, 0x7772, RZ ;  /* 0x0000777234c57816 */ /* 0x040fe400000000ff */
[----:B------:R-:W-:Y:S01]  /*4bb00*/  PRMT R198, R52, 0x7773, RZ ;  /* 0x0000777334c67816 */ /* 0x000fe200000000ff */
[----:B------:R-:W2:Y:S01]  /*4bb10*/  LDL.LU R20, [R1+0x274] ;  /* 0x0002740001147983 */ /* 0x000ea20000300800 */
[----:B------:R-:W-:-:S03]  /*4bb20*/  PRMT R215, R43, 0x7770, RZ ;  /* 0x000077702bd77816 */ /* 0x000fc600000000ff */
[----:B------:R-:W2:Y:S01]  /*4bb30*/  LDL.LU R16, [R1+0x284] ;  /* 0x0002840001107983 */ /* 0x000ea20000300800 */
[----:B------:R-:W-:-:S03]  /*4bb40*/  PRMT R216, R43, 0x7771, RZ ;  /* 0x000077712bd87816 */ /* 0x000fc600000000ff */
[----:B------:R-:W2:Y:S01]  /*4bb50*/  LDL.LU R12, [R1+0x294] ;  /* 0x00029400010c7983 */ /* 0x000ea20000300800 */
[----:B------:R-:W-:-:S03]  /*4bb60*/  PRMT R217, R43, 0x7772, RZ ;  /* 0x000077722bd97816 */ /* 0x000fc600000000ff */
[----:B------:R-:W2:Y:S01]  /*4bb70*/  LDL.LU R9, [R1+0x2b8] ;  /* 0x0002b80001097983 */ /* 0x000ea20000300800 */
[----:B---3--:R-:W-:-:S03]  /*4bb80*/  PRMT R151, R149, 0x7610, R151 ;  /* 0x0000761095977816 */ /* 0x008fc60000000097 */
[----:B------:R-:W3:Y:S01]  /*4bb90*/  LDL.LU R6, [R1+0x2c4] ;  /* 0x0002c40001067983 */ /* 0x000ee20000300800 */
[----:B------:R-:W-:-:S03]  /*4bba0*/  PRMT R218, R43, 0x7773, RZ ;  /* 0x000077732bda7816 */ /* 0x000fc600000000ff */
[----:B------:R-:W3:Y:S01]  /*4bbb0*/  LDL.LU R0, [R1+0x2d4] ;  /* 0x0002d40001007983 */ /* 0x000ee20000300800 */
[----:B------:R-:W-:-:S03]  /*4bbc0*/  PRMT R54, R32, 0x7770, RZ ;  /* 0x0000777020367816 */ /* 0x000fc600000000ff */
[----:B------:R-:W3:Y:S01]  /*4bbd0*/  LDL.LU R105, [R1+0x428] ;  /* 0x0004280001697983 */ /* 0x000ee20000300800 */
[----:B------:R-:W-:-:S03]  /*4bbe0*/  PRMT R135, R32, 0x7771, RZ ;  /* 0x0000777120877816 */ /* 0x000fc600000000ff */
[----:B------:R-:W3:Y:S01]  /*4bbf0*/  LDL.LU R149, [R1+0x3f0] ;  /* 0x0003f00001957983 */ /* 0x000ee20000300800 */
[----:B------:R-:W-:-:S03]  /*4bc00*/  PRMT R143, R32, 0x7772, RZ ;  /* 0x00007772208f7816 */ /* 0x000fc600000000ff */
[----:B------:R-:W3:Y:S01]  /*4bc10*/  LDL.LU R144, [R1+0x3e0] ;  /* 0x0003e00001907983 */ /* 0x000ee20000300800 */
[----:B------:R-:W-:Y:S02]  /*4bc20*/  PRMT R52, R32, 0x7773, RZ ;  /* 0x0000777320347816 */ /* 0x000fe400000000ff */
        /* <DEDUP_REMOVED lines=11> */
[----:B------:R-:W-:Y:S02]  /*4bce0*/  PRMT R21, R107, 0x7610, R21 ;  /* 0x000076106b157816 */ /* 0x000fe40000000015 */
[----:B------:R-:W-:Y:S01]  /*4bcf0*/  PRMT R32, R96, 0x7610, R32 ;  /* 0x0000761060207816 */ /* 0x000fe20000000020 */
[----:B------:R1:W-:Y:S01]  /*4bd00*/  STL [R1+0x3dc], R11 ;  /* 0x0003dc0b01007387 */ /* 0x0003e20000100800 */
[----:B------:R-:W-:-:S02]  /*4bd10*/  PRMT R43, R85, 0x7610, R43 ;  /* 0x00007610552b7816 */ /* 0x000fc4000000002b */
[----:B------:R-:W-:Y:S01]  /*4bd20*/  PRMT R22, R106, 0x7610, R22 ;  /* 0x000076106a167816 */ /* 0x000fe20000000016 */
[----:B------:R-:W-:Y:S01]  /*4bd30*/  STL [R1+0x3d4], R145 ;  /* 0x0003d49101007387 */ /* 0x000fe20000100800 */
[----:B------:R-:W-:Y:S02]  /*4bd40*/  PRMT R107, R150, 0x7610, R107 ;  /* 0x00007610966b7816 */ /* 0x000fe4000000006b */
[----:B------:R-:W-:Y:S01]  /*4bd50*/  PRMT R85, R4, 0x7610, R85 ;  /* 0x0000761004557816 */ /* 0x000fe20000000055 */
[----:B------:R1:W-:Y:S01]  /*4bd60*/  STL [R1+0x418], R106 ;  /* 0x0004186a01007387 */ /* 0x0003e20000100800 */
[----:B----4-:R-:W-:-:S03]  /*4bd70*/  PRMT R96, R10, 0x7610, R96 ;  /* 0x000076100a607816 */ /* 0x010fc60000000060 */
        /* <DEDUP_REMOVED lines=46> */
[C---:B------:R-:W-:Y:S01]  /*4c060*/  PRMT R121, R18.reuse, 0x7772, RZ ;  /* 0x0000777212797816 */ /* 0x040fe200000000ff */
[----:B------:R1:W-:Y:S01]  /*4c070*/  STL [R1+0x410], R21 ;  /* 0x0004101501007387 */ /* 0x0003e20000100800 */
[----:B------:R-:W-:Y:S02]  /*4c080*/  PRMT R79, R18, 0x7773, RZ ;  /* 0x00007773124f7816 */ /* 0x000fe400000000ff */
[C---:B------:R-:W-:Y:S01]  /*4c090*/  PRMT R82, R19.reuse, 0x7770, RZ ;  /* 0x0000777013527816 */ /* 0x040fe200000000ff */
[----:B0-----:R-:W2:Y:S01]  /*4c0a0*/  LDL.LU R13, [R1+0x298] ;  /* 0x00029800010d7983 */ /* 0x001ea20000300800 */
[----:B------:R-:W-:-:S02]  /*4c0b0*/  PRMT R113, R19, 0x7771, RZ ;  /* 0x0000777113717816 */ /* 0x000fc400000000ff */
[----:B------:R-:W-:Y:S01]  /*4c0c0*/  PRMT R77, R19, 0x7773, RZ ;  /* 0x00007773134d7816 */ /* 0x000fe200000000ff */
[----:B-1----:R-:W2:Y:S01]  /*4c0d0*/  LDL.LU R17, [R1+0x288] ;  /* 0x0002880001117983 */ /* 0x002ea20000300800 */
[----:B------:R-:W-:Y:S02]  /*4c0e0*/  PRMT R31, R97, 0x7610, R31 ;  /* 0x00007610611f7816 */ /* 0x000fe4000000001f */
[----:B------:R-:W-:Y:S01]  /*4c0f0*/  PRMT R33, R95, 0x7610, R33 ;  /* 0x000076105f217816 */ /* 0x000fe20000000021 */
[----:B------:R-:W2:Y:S01]  /*4c100*/  LDL.LU R21, [R1+0x278] ;  /* 0x0002780001157983 */ /* 0x000ea20000300800 */
[----:B------:R-:W-:Y:S02]  /*4c110*/  PRMT R35, R93, 0x7610, R35 ;  /* 0x000076105d237816 */ /* 0x000fe40000000023 */
[----:B------:R-:W-:Y:S02]  /*4c120*/  PRMT R38, R90, 0x7610, R38 ;  /* 0x000076105a267816 */ /* 0x000fe40000000026 */
[----:B------:R-:W-:-:S02]  /*4c130*/  PRMT R15, R81, 0x7610, R15 ;  /* 0x00007610510f7816 */ /* 0x000fc4000000000f */
[C---:B------:R-:W-:Y:S02]  /*4c140*/  PRMT R102, R99.reuse, 0x7770, RZ ;  /* 0x0000777063667816 */ /* 0x040fe400000000ff */
[----:B------:R-:W-:Y:S02]  /*4c150*/  PRMT R100, R99, 0x7772, RZ ;  /* 0x0000777263647816 */ /* 0x000fe400000000ff */
[----:B------:R-:W-:Y:S02]  /*4c160*/  PRMT R91, R91, 0x7773, RZ ;  /* 0x000077735b5b7816 */ /* 0x000fe400000000ff */
[----:B------:R-:W-:Y:S02]  /*4c170*/  PRMT R18, R111, 0x7610, R18 ;  /* 0x000076106f127816 */ /* 0x000fe40000000012 */
        /* <DEDUP_REMOVED lines=12> */
[----:B------:R-:W2:Y:S01]  /*4c240*/  LDL.LU R3, [R1+0x2d8] ;  /* 0x0002d80001037983 */ /* 0x000ea20000300800 */
[----:B------:R-:W-:-:S03]  /*4c250*/  PRMT R81, R7, 0x7610, R81 ;  /* 0x0000761007517816 */ /* 0x000fc60000000051 */
[----:B------:R-:W2:Y:S01]  /*4c260*/  LDL.LU R7, [R1+0x2c8] ;  /* 0x0002c80001077983 */ /* 0x000ea20000300800 */
[C---:B------:R-:W-:Y:S02]  /*4c270*/  PRMT R241, R37.reuse, 0x7772, RZ ;  /* 0x0000777225f17816 */ /* 0x040fe400000000ff */
[----:B------:R-:W-:Y:S02]  /*4c280*/  PRMT R242, R37, 0x7773, RZ ;  /* 0x0000777325f27816 */ /* 0x000fe400000000ff */
[----:B------:R-:W-:Y:S02]  /*4c290*/  PRMT R93, R20, 0x7610, R93 ;  /* 0x00007610145d7816 */ /* 0x000fe4000000005d */
[----:B------:R-:W2:Y:S01]  /*4c2a0*/  LDL.LU R20, [R1+0x414] ;  /* 0x0004140001147983 */ /* 0x000ea20000300800 */
[----:B------:R-:W-:-:S03]  /*4c2b0*/  PRMT R97, R16, 0x7610, R97 ;  /* 0x0000761010617816 */ /* 0x000fc60000000061 */
[----:B------:R-:W2:Y:S01]  /*4c2c0*/  LDL.LU R16, [R1+0x400] ;  /* 0x0004000001107983 */ /* 0x000ea20000300800 */
[C---:B------:R-:W-:Y:S02]  /*4c2d0*/  PRMT R131, R28.reuse, 0x7770, RZ ;  /* 0x000077701c837816 */ /* 0x040fe400000000ff */
[C---:B------:R-:W-:Y:S02]  /*4c2e0*/  PRMT R60, R28.reuse, 0x7771, RZ ;  /* 0x000077711c3c7816 */ /* 0x040fe400000000ff */
[C---:B------:R-:W-:Y:S02]  /*4c2f0*/  PRMT R139, R28.reuse, 0x7772, RZ ;  /* 0x000077721c8b7816 */ /* 0x040fe400000000ff */
[----:B------:R-:W-:Y:S02]  /*4c300*/  PRMT R59, R28, 0x7773, RZ ;  /* 0x000077731c3b7816 */ /* 0x000fe400000000ff */
[----:B---3--:R-:W-:Y:S02]  /*4c310*/  PRMT R95, R6, 0x7610, R95 ;  /* 0x00007610065f7816 */ /* 0x008fe4000000005f */
[----:B------:R-:W3:Y:S01]  /*4c320*/  LDL.LU R6, [R1+0x3b0] ;  /* 0x0003b00001067983 */ /* 0x000ee20000300800 */
[----:B------:R-:W-:-:S02]  /*4c330*/  PRMT R129, R26, 0x7770, RZ ;  /* 0x000077701a817816 */ /* 0x000fc400000000ff */
[----:B------:R-:W-:Y:S02]  /*4c340*/  PRMT R64, R26, 0x7771, RZ ;  /* 0x000077711a407816 */ /* 0x000fe400000000ff */
[----:B------:R-:W-:Y:S02]  /*4c350*/  PRMT R105, R23, 0x7610, R105 ;  /* 0x0000761017697816 */ /* 0x000fe40000000069 */
[----:B------:R-:W-:Y:S02]  /*4c360*/  PRMT R149, R12, 0x7610, R149 ;  /* 0x000076100c957816 */ /* 0x000fe40000000095 */
[----:B------:R-:W-:Y:S01]  /*4c370*/  PRMT R144, R0, 0x7610, R144 ;  /* 0x0000761000907816 */ /* 0x000fe20000000090 */
[----:B------:R-:W3:Y:S01]  /*4c380*/  LDL.LU R12, [R1+0x3ec] ;  /* 0x0003ec00010c7983 */ /* 0x000ee20000300800 */
[----:B------:R-:W-:-:S03]  /*4c390*/  PRMT R137, R26, 0x7772, RZ ;  /* 0x000077721a897816 */ /* 0x000fc600000000ff */
[----:B------:R-:W3:Y:S01]  /*4c3a0*/  LDL.LU R0, [R1+0x39c] ;  /* 0x00039c0001007983 */ /* 0x000ee20000300800 */
[----:B------:R-:W-:Y:S02]  /*4c3b0*/  PRMT R63, R26, 0x7773, RZ ;  /* 0x000077731a3f7816 */ /* 0x000fe400000000ff */
[----:B------:R-:W-:Y:S01]  /*4c3c0*/  PRMT R26, R102, 0x7610, R26 ;  /* 0x00007610661a7816 */ /* 0x000fe2000000001a */
[----:B------:R-:W-:Y:S01]  /*4c3d0*/  STL [R1+0x3f4], R14 ;  /* 0x0003f40e01007387 */ /* 0x000fe20000100800 */
[----:B------:R-:W-:Y:S02]  /*4c3e0*/  PRMT R28, R100, 0x7610, R28 ;  /* 0x00007610641c7816 */ /* 0x000fe4000000001c */
[----:B------:R-:W-:Y:S01]  /*4c3f0*/  PRMT R37, R91, 0x7610, R37 ;  /* 0x000076105b257816 */ /* 0x000fe20000000025 */
[----:B------:R-:W-:Y:S01]  /*4c400*/  STL [R1+0x404], R18 ;  /* 0x0004041201007387 */ /* 0x000fe20000100800 */
[----:B------:R-:W-:-:S03]  /*4c410*/  PRMT R41, R87, 0x7610, R41 ;  /* 0x0000761057297816 */ /* 0x000fc60000000029 */
[----:B------:R0:W-:Y:S04]  /*4c420*/  STL [R1+0x408], R19 ;  /* 0x0004081301007387 */ /* 0x0001e80000100800 */
[----:B------:R1:W-:Y:S04]  /*4c430*/  STL [R1+0x41c], R22 ;  /* 0x00041c1601007387 */ /* 0x0003e80000100800 */
[----:B------:R4:W-:Y:S04]  /*4c440*/  STL.S16 [R1+0x220], R105 ;  /* 0x0002206901007387 */ /* 0x0009e80000100600 */
[----:B0-----:R-:W3:Y:S04]  /*4c450*/  LDL.LU R19, [R1+0x280] ;  /* 0x0002800001137983 */ /* 0x001ee80000300800 */
[----:B-1----:R-:W3:Y:S01]  /*4c460*/  LDL.LU R22, [R1+0x270] ;  /* 0x0002700001167983 */ /* 0x002ee20000300800 */
[----:B----4-:R-:W-:-:S03]  /*4c470*/  PRMT R108, R2, 0x7610, R108 ;  /* 0x00007610026c7816 */ /* 0x010fc6000000006c */
        /* <DEDUP_REMOVED lines=10> */
[----:B------:R-:W-:-:S03]  /*4c520*/  PRMT R102, R150, 0x7610, R102 ;  /* 0x0000761096667816 */ /* 0x000fc60000000066 */
[----:B------:R-:W4:Y:S01]  /*4c530*/  LDL.LU R105, [R1+0x420] ;  /* 0x0004200001697983 */ /* 0x000f220000300800 */
[----:B------:R-:W-:-:S03]  /*4c540*/  PRMT R100, R4, 0x7610, R100 ;  /* 0x0000761004647816 */ /* 0x000fc60000000064 */
[----:B------:R-:W4:Y:S01]  /*4c550*/  LDL.LU R106, [R1+0x418] ;  /* 0x00041800016a7983 */ /* 0x000f220000300800 */
[----:B------:R-:W-:-:S03]  /*4c560*/  PRMT R10, R145, 0x7610, R10 ;  /* 0x00007610910a7816 */ /* 0x000fc6000000000a */
[----:B------:R-:W4:Y:S04]  /*4c570*/  LDL.LU R145, [R1+0x3d4] ;  /* 0x0003d40001917983 */ /* 0x000f280000300800 */
[----:B------:R-:W4:Y:S04]  /*4c580*/  LDL.LU R150, [R1+0x3b8] ;  /* 0x0003b80001967983 */ /* 0x000f280000300800 */
[----:B------:R-:W4:Y:S01]  /*4c590*/  LDL.LU R4, [R1+0x390] ;  /* 0x0003900001047983 */ /* 0x000f220000300800 */
[----:B--2---:R-:W-:Y:S02]  /*4c5a0*/  PRMT R147, R9, 0x7610, R147 ;  /* 0x0000761009937816 */ /* 0x004fe40000000093 */
[----:B------:R-:W-:-:S02]  /*4c5b0*/  PRMT R99, R99, 0x7773, RZ ;  /* 0x0000777363637816 */ /* 0x000fc400000000ff */
[C---:B------:R-:W-:Y:S01]  /*4c5c0*/  PRMT R175, R57.reuse, 0x7770, RZ ;  /* 0x0000777039af7816 */ /* 0x040fe200000000ff */
[----:B------:R0:W-:Y:S01]  /*4c5d0*/  STL.S16 [R1+0x234], R147 ;  /* 0x0002349301007387 */ /* 0x0001e20000100600 */
[C---:B------:R-:W-:Y:S02]  /*4c5e0*/  PRMT R176, R57.reuse, 0x7771, RZ ;  /* 0x0000777139b07816 */ /* 0x040fe400000000ff */
[C---:B------:R-:W-:Y:S02]  /*4c5f0*/  PRMT R177, R57.reuse, 0x7772, RZ ;  /* 0x0000777239b17816 */ /* 0x040fe400000000ff */
[----:B------:R-:W-:Y:S02]  /*4c600*/  PRMT R178, R57, 0x7773, RZ ;  /* 0x0000777339b27816 */ /* 0x000fe400000000ff */
[C---:B------:R-:W-:Y:S02]  /*4c610*/  PRMT R231, R39.reuse, 0x7770, RZ ;  /* 0x0000777027e77816 */ /* 0x040fe400000000ff */
[C---:B------:R-:W-:Y:S01]  /*4c620*/  PRMT R232, R39.reuse, 0x7771, RZ ;  /* 0x0000777127e87816 */ /* 0x040fe200000000ff */
        /* <DEDUP_REMOVED lines=14> */
[----:B------:R0:W-:Y:S01]  /*4c710*/  STL.S16 [R1+0x230], R10 ;  /* 0x0002300a01007387 */ /* 0x0001e20000100600 */
[----:B------:R-:W-:-:S02]  /*4c720*/  PRMT R57, R29, 0x7773, RZ ;  /* 0x000077731d397816 */ /* 0x000fc400000000ff */
[----:B------:R-:W-:Y:S01]  /*4c730*/  PRMT R25, R103, 0x7610, R25 ;  /* 0x0000761067197816 */ /* 0x000fe20000000019 */
[----:B------:R1:W5:Y:S01]  /*4c740*/  LDL.LU R23, [R1+0x424] ;  /* 0x0004240001177983 */ /* 0x0003620000300800 */
[----:B------:R-:W-:Y:S02]  /*4c750*/  PRMT R29, R99, 0x7610, R29 ;  /* 0x00007610631d7816 */ /* 0x000fe4000000001d */
[----:B------:R-:W-:Y:S01]  /*4c760*/  PRMT R36, R92, 0x7610, R36 ;  /* 0x000076105c247816 */ /* 0x000fe20000000024 */
[----:B------:R1:W5:Y:S01]  /*4c770*/  LDL.LU R9, [R1+0x3c0] ;  /* 0x0003c00001097983 */ /* 0x0003620000300800 */
[----:B------:R-:W-:-:S03]  /*4c780*/  PRMT R39, R89, 0x7610, R39 ;  /* 0x0000761059277816 */ /* 0x000fc60000000027 */
[----:B0-----:R1:W5:Y:S01]  /*4c790*/  LDL.LU R10, [R1+0x3d0] ;  /* 0x0003d000010a7983 */ /* 0x0013620000300800 */
[----:B------:R-:W-:-:S03]  /*4c7a0*/  PRMT R20, R21, 0x7610, R20 ;  /* 0x0000761015147816 */ /* 0x000fc60000000014 */
[----:B------:R1:W5:Y:S01]  /*4c7b0*/  LDL.LU R21, [R1+0x410] ;  /* 0x0004100001157983 */ /* 0x0003620000300800 */
[----:B------:R-:W-:-:S03]  /*4c7c0*/  PRMT R16, R17, 0x7610, R16 ;  /* 0x0000761011107816 */ /* 0x000fc60000000010 */
[----:B------:R0:W-:Y:S04]  /*4c7d0*/  STL.S16 [R1+0x224], R20 ;  /* 0x0002241401007387 */ /* 0x0001e80000100600 */
[----:B------:R1:W-:Y:S04]  /*4c7e0*/  STL.S16 [R1+0x228], R16 ;  /* 0x0002281001007387 */ /* 0x0003e80000100600 */
[----:B------:R1:W5:Y:S01]  /*4c7f0*/  LDL.LU R17, [R1+0x3fc] ;  /* 0x0003fc0001117983 */ /* 0x0003620000300800 */
[----:B---3--:R-:W-:-:S03]  /*4c800*/  PRMT R6, R7, 0x7610, R6 ;  /* 0x0000761007067816 */ /* 0x008fc60000000006 */
[----:B0-----:R0:W5:Y:S04]  /*4c810*/  LDL.LU R20, [R1+0x40c] ;  /* 0x00040c0001147983 */ /* 0x0011680000300800 */
[----:B------:R3:W-:Y:S04]  /*4c820*/  STL.S16 [R1+0x238], R6 ;  /* 0x0002380601007387 */ /* 0x0007e80000100600 */
[----:B-1----:R0:W5:Y:S04]  /*4c830*/  LDL.LU R16, [R1+0x3f8] ;  /* 0x0003f80001107983 */ /* 0x0021680000300800 */
[----:B------:R0:W5:Y:S01]  /*4c840*/  LDL.LU R7, [R1+0x3ac] ;  /* 0x0003ac0001077983 */ /* 0x0001620000300800 */
[----:B------:R-:W-:-:S03]  /*4c850*/  PRMT R12, R13, 0x7610, R12 ;  /* 0x000076100d0c7816 */ /* 0x000fc6000000000c */
[----:B------:R0:W5:Y:S01]  /*4c860*/  LDL.LU R13, [R1+0x3e8] ;  /* 0x0003e800010d7983 */ /* 0x0001620000300800 */
[----:B------:R-:W-:-:S03]  /*4c870*/  PRMT R0, R3, 0x7610, R0 ;  /* 0x0000761003007816 */ /* 0x000fc60000000000 */
[----:B------:R1:W-:Y:S04]  /*4c880*/  STL.S16 [R1+0x22c], R12 ;  /* 0x00022c0c01007387 */ /* 0x0003e80000100600 */
[----:B------:R0:W-:Y:S04]  /*4c890*/  STL.S16 [R1+0x23c], R0 ;  /* 0x00023c0001007387 */ /* 0x0001e80000100600 */
[----:B---3--:R3:W5:Y:S04]  /*4c8a0*/  LDL.LU R6, [R1+0x3a8] ;  /* 0x0003a80001067983 */ /* 0x0087680000300800 */
[----:B-1----:R3:W5:Y:S04]  /*4c8b0*/  LDL.LU R12, [R1+0x3e4] ;  /* 0x0003e400010c7983 */ /* 0x0027680000300800 */
[----:B------:R3:W5:Y:S04]  /*4c8c0*/  LDL.LU R3, [R1+0x398] ;  /* 0x0003980001037983 */ /* 0x0007680000300800 */
[----:B0-----:R3:W5:Y:S01]  /*4c8d0*/  LDL.LU R0, [R1+0x394] ;  /* 0x0003940001007983 */ /* 0x0017620000300800 */
[----:B----4-:R-:W-:-:S03]  /*4c8e0*/  PRMT R89, R18, 0x7610, R89 ;  /* 0x0000761012597816 */ /* 0x010fc60000000059 */
        /* <DEDUP_REMOVED lines=40> */
[----:B------:R-:W-:Y:S01]  /*4cb70*/  PRMT R169, R169, 0x7773, RZ ;  /* 0x00007773a9a97816 */ /* 0x000fe200000000ff */
[----:B---3--:R-:W-:Y:S06]  /*4cb80*/  @!P0 BRA `(.L_x_904) ;  /* 0x0000004c00148947 */ /* 0x008fec0003800000 */
[----:B-----5:R0:W-:Y:S04]  /*4cb90*/  STL [R1+0x38c], R0 ;  /* 0x00038c0001007387 */ /* 0x0201e80000100800 */
[----:B------:R1:W-:Y:S04]  /*4cba0*/  STL [R1+0x390], R2 ;  /* 0x0003900201007387 */ /* 0x0003e80000100800 */
[----:B0-----:R-:W2:Y:S01]  /*4cbb0*/  LDL.LU R0, [R1+0x240] ;  /* 0x0002400001007983 */ /* 0x001ea20000300800 */
[----:B-1----:R-:W-:Y:S02]  /*4cbc0*/  VIADD R2, R4, 0xffffff40 ;  /* 0xffffff4004027836 */ /* 0x002fe40000000000 */
[----:B--2---:R-:W-:-:S05]  /*4cbd0*/  VIADD R0, R0, 0xc0 ;  /* 0x000000c000007836 */ /* 0x004fca0000000000 */
[----:B------:R0:W-:Y:S01]  /*4cbe0*/  STL [R1+0x240], R0 ;  /* 0x0002400001007387 */ /* 0x0001e20000100800 */
[----:B------:R-:W-:-:S03]  /*4cbf0*/  ISETP.GT.U32.AND P0, PT, R0, R2, PT ;  /* 0x000000020000720c */ /* 0x000fc60003f04070 */
[----:B------:R1:W5:Y:S04]  /*4cc00*/  LDL.LU R2, [R1+0x390] ;  /* 0x0003900001027983 */ /* 0x0003680000300800 */
[----:B0-----:R1:W5:Y:S06]  /*4cc10*/  LDL.LU R0, [R1+0x38c] ;  /* 0x00038c0001007983 */ /* 0x00136c0000300800 */
[----:B------:R-:W-:Y:S05]  /*4cc20*/  @!P0 BRA `(.L_x_905) ;  /* 0xffffffb000b48947 */ /* 0x000fea000383ffff */
.L_x_898:
[----:B-----5:R0:W-:Y:S04]  /*4cc30*/  STL [R1+0x38c], R0 ;  /* 0x00038c0001007387 */ /* 0x0201e80000100800 */
[----:B------:R2:W-:Y:S04]  /*4cc40*/  STL [R1+0x390], R2 ;  /* 0x0003900201007387 */ /* 0x0005e80000100800 */
[----:B------:R3:W-:Y:S04]  /*4cc50*/  STL [R1+0x394], R3 ;  /* 0x0003940301007387 */ /* 0x0007e80000100800 */
[----:B0-----:R-:W3:Y:S01]  /*4cc60*/  LDL R0, [R1+0x240] ;  /* 0x0002400001007983 */ /* 0x001ee20000100800 */
[----:B--2---:R-:W0:Y:S01]  /*4cc70*/  S2R R2, SR_TID.X ;  /* 0x0000000000027919 */ /* 0x004e220000002100 */
[----:B---3--:R-:W-:-:S05]  /*4cc80*/  IMAD.IADD R3, R4, 0x1, -R0 ;  /* 0x0000000104037824 */ /* 0x008fca00078e0a00 */
[----:B0-----:R-:W-:Y:S02]  /*4cc90*/  ISETP.GE.AND P0, PT, R2, R3, PT ;  /* 0x000000030200720c */ /* 0x001fe40003f06270 */
[----:B------:R0:W5:Y:S02]  /*4cca0*/  LDL.LU R3, [R1+0x394] ;  /* 0x0003940001037983 */ /* 0x0001640000300800 */
[----:B------:R-:W-:Y:S02]  /*4ccb0*/  ISETP.GE.U32.OR P0, PT, R0, R4, P0 ;  /* 0x000000040000720c */ /* 0x000fe40000706470 */
[----:B------:R0:W5:Y:S04]  /*4ccc0*/  LDL.LU R2, [R1+0x390] ;  /* 0x0003900001027983 */ /* 0x0001680000300800 */
[----:B------:R0:W5:Y:S01]  /*4ccd0*/  LDL.LU R0, [R1+0x38c] ;  /* 0x00038c0001007983 */ /* 0x0001620000300800 */
[----:B------:R-:W-:Y:S06]  /*4cce0*/  BSSY.RECONVERGENT B1, `(.L_x_904) ;  /* 0x00004af000017945 */ /* 0x000fec0003800200 */
[----:B------:R-:W-:Y:S05]  /*4ccf0*/  @P0 BRA `(.L_x_906) ;  /* 0x0000004800b40947 */ /* 0x000fea0003800000 */
[----:B------:R-:W2:Y:S02]  /*4cd00*/  S2R R4, SR_TID.X ;  /* 0x0000000000047919 */ /* 0x000ea40000002100 */
[----:B--2---:R2:W-:Y:S02]  /*4cd10*/  STL [R1+0x244], R4 ;  /* 0x0002440401007387 */ /* 0x0045e40000100800 */
.L_x_912:
[----:B------:R-:W-:Y:S01]  /*4cd20*/  LOP3.LUT R135, R135, 0xffff, RZ, 0xc0, !PT ;  /* 0x0000ffff87877812 */ /* 0x000fe200078ec0ff */
[----:B-----5:R3:W-:Y:S01]  /*4cd30*/  STL [R1+0x390], R2 ;  /* 0x0003900201007387 */ /* 0x0207e20000100800 */
[----:B------:R-:W-:Y:S02]  /*4cd40*/  LOP3.LUT R54, R54, 0xffff, RZ, 0xc0, !PT ;  /* 0x0000ffff36367812 */ /* 0x000fe400078ec0ff */
[----:B------:R-:W-:Y:S01]  /*4cd50*/  LOP3.LUT R52, R52, 0xffff, RZ, 0xc0, !PT ;  /* 0x0000ffff34347812 */ /* 0x000fe200078ec0ff */
[----:B------:R4:W-:Y:S01]  /*4cd60*/  STL [R1+0x38c], R3 ;  /* 0x00038c0301007387 */ /* 0x0009e20000100800 */
[----:B------:R-:W-:Y:S02]  /*4cd70*/  LOP3.LUT R143, R143, 0xffff, RZ, 0xc0, !PT ;  /* 0x0000ffff8f8f7812 */ /* 0x000fe400078ec0ff */
[----:B------:R-:W-:Y:S01]  /*4cd80*/  PRMT R135, R54, 0x3340, R135 ;  /* 0x0000334036877816 */ /* 0x000fe20000000087 */
[----:B------:R0:W-:Y:S01]  /*4cd90*/  STL [R1+0x394], R0 ;  /* 0x0003940001007387 */ /* 0x0001e20000100800 */
        /* <DEDUP_REMOVED lines=89> */
[----:B------:R-:W-:Y:S01]  /*4d330*/  LOP3.LUT R180, R190, 0xffff, RZ, 0xc0, !PT ;  /* 0x0000ffffbeb47812 */ /* 0x000fe200078ec0ff */
[----:B------:R-:W4:Y:S01]  /*4d340*/  LDL.LU R55, [R1+0x220] ;  /* 0x0002200001377983 */ /* 0x000f220000300800 */
[----:B------:R-:W-:-:S02]  /*4d350*/  LOP3.LUT R190, R206, 0xffff, RZ, 0xc0, !PT ;  /* 0x0000ffffcebe7812 */ /* 0x000fc400078ec0ff */
[----:B------:R-:W-:Y:S02]  /*4d360*/  LOP3.LUT R237, R237, 0xffff, RZ, 0xc0, !PT ;  /* 0x0000ffffeded7812 */ /* 0x000fe400078ec0ff */
[----:B------:R-:W-:Y:S02]  /*4d370*/  LOP3.LUT R206, R238, 0xffff, RZ, 0xc0, !PT ;  /* 0x0000ffffeece7812 */ /* 0x000fe400078ec0ff */
[----:B------:R-:W-:Y:S02]  /*4d380*/  LOP3.LUT R90, R88, 0xffff, RZ, 0xc0, !PT ;  /* 0x0000ffff585a7812 */ /* 0x000fe400078ec0ff */
[----:B------:R-:W-:Y:S02]  /*4d390*/  PRMT R206, R237, 0x3340, R206 ;  /* 0x00003340edce7816 */ /* 0x000fe400000000ce */
[----:B------:R-:W4:Y:S01]  /*4d3a0*/  LDL.LU R237, [R1+0x224] ;  /* 0x0002240001ed7983 */ /* 0x000f220000300800 */
[----:B------:R-:W-:Y:S02]  /*4d3b0*/  PRMT R90, R57, 0x3340, R90 ;  /* 0x00003340395a7816 */ /* 0x000fe4000000005a */
[----:B------:R-:W-:Y:S01]  /*4d3c0*/  LOP3.LUT R17, R17, 0xffff, RZ, 0xc0, !PT ;  /* 0x0000ffff11117812 */ /* 0x000fe200078ec0ff */
[----:B------:R-:W4:Y:S01]  /*4d3d0*/  LDL.LU R57, [R1+0x22c] ;  /* 0x00022c0001397983 */ /* 0x000f220000300800 */
[----:B------:R-:W-:-:S02]  /*4d3e0*/  LOP3.LUT R16, R16, 0xffff, RZ, 0xc0, !PT ;  /* 0x0000ffff10107812 */ /* 0x000fc400078ec0ff */
[----:B------:R-:W-:Y:S02]  /*4d3f0*/  LOP3.LUT R12, R12, 0xffff, RZ, 0xc0, !PT ;  /* 0x0000ffff0c0c7812 */ /* 0x000fe400078ec0ff */
[----:B------:R-:W-:Y:S02]  /*4d400*/  LOP3.LUT R11, R11, 0xffff, RZ, 0xc0, !PT ;  /* 0x0000ffff0b0b7812 */ /* 0x000fe400078ec0ff */
[----:B--2---:R-:W-:Y:S02]  /*4d410*/  PRMT R4, R16, 0x3340, R17 ;  /* 0x0000334010047816 */ /* 0x004fe40000000011 */
[----:B------:R-:W-:Y:S02]  /*4d420*/  LOP3.LUT R29, R29, 0xffff, RZ, 0xc0, !PT ;  /* 0x0000ffff1d1d7812 */ /* 0x000fe400078ec0ff */
[----:B------:R-:W-:Y:S02]  /*4d430*/  LOP3.LUT R28, R28, 0xffff, RZ, 0xc0, !PT ;  /* 0x0000ffff1c1c7812 */ /* 0x000fe400078ec0ff */
[----:B------:R-:W-:-:S02]  /*4d440*/  LOP3.LUT R25, R25, 0xffff, RZ, 0xc0, !PT ;  /* 0x0000ffff19197812 */ /* 0x000fc400078ec0ff */
[----:B------:R-:W-:Y:S02]  /*4d450*/  LOP3.LUT R24, R24, 0xffff, RZ, 0xc0, !PT ;  /* 0x0000ffff18187812 */ /* 0x000fe400078ec0ff */
[----:B---3--:R-:W-:Y:S02]  /*4d460*/  PRMT R2, R11, 0x3340, R12 ;  /* 0x000033400b027816 */ /* 0x008fe4000000000c */
[----:B------:R-:W-:Y:S01]  /*4d470*/  PRMT R11, R28, 0x3340, R29 ;  /* 0x000033401c0b7816 */ /* 0x000fe2000000001d */
[----:B------:R-:W-:Y:S01]  /*4d480*/  IMAD.MOV.U32 R29, RZ, RZ, R4 ;  /* 0x000000ffff1d7224 */ /* 0x000fe200078e0004 */
[----:B------:R-:W-:Y:S01]  /*4d490*/  LOP3.LUT R23, R23, 0xffff, RZ, 0xc0, !PT ;  /* 0x0000ffff17177812 */ /* 0x000fe200078ec0ff */
[----:B------:R2:W-:Y:S01]  /*4d4a0*/  STL [R1+0x2cc], R2 ;  /* 0x0002cc0201007387 */ /* 0x0005e20000100800 */
[----:B------:R-:W-:Y:S02]  /*4d4b0*/  LOP3.LUT R22, R22, 0xffff, RZ, 0xc0, !PT ;  /* 0x0000ffff16167812 */ /* 0x000fe400078ec0ff */
[----:B------:R-:W-:Y:S01]  /*4d4c0*/  PRMT R4, R24, 0x3340, R25 ;  /* 0x0000334018047816 */ /* 0x000fe20000000019 */
[----:B------:R-:W-:Y:S01]  /*4d4d0*/  IMAD.MOV.U32 R24, RZ, RZ, R11 ;  /* 0x000000ffff187224 */ /* 0x000fe200078e000b */
[----:B------:R-:W-:-:S02]  /*4d4e0*/  LOP3.LUT R6, R6, 0xffff, RZ, 0xc0, !PT ;  /* 0x0000ffff06067812 */ /* 0x000fc400078ec0ff */
[----:B------:R-:W-:Y:S02]  /*4d4f0*/  LOP3.LUT R5, R5, 0xffff, RZ, 0xc0, !PT ;  /* 0x0000ffff05057812 */ /* 0x000fe400078ec0ff */
[----:B------:R-:W-:Y:S01]  /*4d500*/  PRMT R23, R22, 0x3340, R23 ;  /* 0x0000334016177816 */ /* 0x000fe20000000017 */
[----:B------:R-:W-:Y:S01]  /*4d510*/  IMAD.MOV.U32 R22, RZ, RZ, R4 ;  /* 0x000000ffff167224 */ /* 0x000fe200078e0004 */
[----:B----4-:R-:W-:Y:S02]  /*4d520*/  PRMT R3, R5, 0x3340, R6 ;  /* 0x0000334005037816 */ /* 0x010fe40000000006 */
        /* <DEDUP_REMOVED lines=45> */
[----:B------:R-:W3:Y:S01]  /*4d800*/  LDL R44, [R1+0x240] ;  /* 0x00024000012c7983 */ /* 0x000ee20000100800 */
[----:B------:R-:W-:Y:S02]  /*4d810*/  PRMT R129, R60, 0x3340, R129 ;  /* 0x000033403c817816 */ /* 0x000fe40000000081 */
[----:B------:R-:W-:Y:S01]  /*4d820*/  PRMT R190, R205, 0x3340, R190 ;  /* 0x00003340cdbe7816 */ /* 0x000fe200000000be */
[----:B------:R-:W3:Y:S01]  /*4d830*/  LDL R45, [R1+0x244] ;  /* 0x00024400012d7983 */ /* 0x000ee20000100800 */
[----:B------:R-:W-:Y:S02]  /*4d840*/  PRMT R201, R6, 0x3340, R201 ;  /* 0x0000334006c97816 */ /* 0x000fe400000000c9 */
[----:B------:R-:W-:Y:S02]  /*4d850*/  LOP3.LUT R60, R102, 0xffff, RZ, 0xc0, !PT ;  /* 0x0000ffff663c7812 */ /* 0x000fe400078ec0ff */
[----:B------:R-:W-:Y:S02]  /*4d860*/  LOP3.LUT R205, R240, 0xffff, RZ, 0xc0, !PT ;  /* 0x0000fffff0cd7812 */ /* 0x000fe400078ec0ff */
[----:B------:R-:W-:-:S02]  /*4d870*/  LOP3.LUT R6, R239, 0xffff, RZ, 0xc0, !PT ;  /* 0x0000ffffef067812 */ /* 0x000fc400078ec0ff */
[----:B------:R-:W-:Y:S02]  /*4d880*/  LOP3.LUT R27, R27, 0xffff, RZ, 0xc0, !PT ;  /* 0x0000ffff1b1b7812 */ /* 0x000fe400078ec0ff */
[----:B------:R-:W-:Y:S02]  /*4d890*/  PRMT R205, R6, 0x3340, R205 ;  /* 0x0000334006cd7816 */ /* 0x000fe400000000cd */
[----:B------:R-:W-:Y:S02]  /*4d8a0*/  LOP3.LUT R6, R247, 0xffff, RZ, 0xc0, !PT ;  /* 0x0000fffff7067812 */ /* 0x000fe400078ec0ff */
[----:B------:R-:W4:Y:S01]  /*4d8b0*/  LDL.LU R247, [R1+0x2cc] ;  /* 0x0002cc0001f77983 */ /* 0x000f220000300800 */
[----:B------:R-:W-:Y:S02]  /*4d8c0*/  LOP3.LUT R26, R26, 0xffff, RZ, 0xc0, !PT ;  /* 0x0000ffff1a1a7812 */ /* 0x000fe400078ec0ff */
[----:B------:R-:W-:Y:S02]  /*4d8d0*/  LOP3.LUT R31, R31, 0xffff, RZ, 0xc0, !PT ;  /* 0x0000ffff1f1f7812 */ /* 0x000fe400078ec0ff */
[----:B------:R-:W-:-:S02]  /*4d8e0*/  PRMT R5, R26, 0x3340, R27 ;  /* 0x000033401a057816 */ /* 0x000fc4000000001b */
[----:B------:R-:W-:Y:S02]  /*4d8f0*/  LOP3.LUT R30, R30, 0xffff, RZ, 0xc0, !PT ;  /* 0x0000ffff1e1e7812 */ /* 0x000fe400078ec0ff */
[----:B------:R-:W-:Y:S01]  /*4d900*/  LOP3.LUT R153, R153, 0xffff, RZ, 0xc0, !PT ;  /* 0x0000ffff99997812 */ /* 0x000fe200078ec0ff */
[----:B------:R-:W-:Y:S01]  /*4d910*/  IMAD.MOV.U32 R25, RZ, RZ, R5 ;  /* 0x000000ffff197224 */ /* 0x000fe200078e0005 */
        /* <DEDUP_REMOVED lines=25> */
[----:B------:R-:W4:Y:S01]  /*4dab0*/  LDL.LU R55, [R1+0x228] ;  /* 0x0002280001377983 */ /* 0x000f220000300800 */
[----:B------:R-:W-:Y:S02]  /*4dac0*/  PRMT R93, R93, 0x3340, R54 ;  /* 0x000033405d5d7816 */ /* 0x000fe40000000036 */
[----:B------:R-:W-:Y:S02]  /*4dad0*/  LOP3.LUT R54, R57, 0xffff, RZ, 0xc0, !PT ;  /* 0x0000ffff39367812 */ /* 0x000fe400078ec0ff */
[----:B------:R-:W4:Y:S01]  /*4dae0*/  LDL.LU R57, [R1+0x234] ;  /* 0x0002340001397983 */ /* 0x000f220000300800 */
[----:B------:R-:W-:-:S02]  /*4daf0*/  PRMT R31, R152, 0x3340, R153 ;  /* 0x00003340981f7816 */ /* 0x000fc40000000099 */
[----:B------:R-:W-:Y:S01]  /*4db00*/  PRMT R102, R149, 0x3340, R54 ;  /* 0x0000334095667816 */ /* 0x000fe20000000036 */
[----:B------:R-:W1:Y:S01]  /*4db10*/  LDC.64 R152, c[0x0][0x380] ;  /* 0x0000e000ff987b82 */ /* 0x000e620000000a00 */
[----:B------:R-:W4:Y:S01]  /*4db20*/  LDL.LU R54, [R1+0x230] ;  /* 0x0002300001367983 */ /* 0x000f220000300800 */
        /* <DEDUP_REMOVED lines=21> */
[----:B------:R-:W-:Y:S01]  /*4dc80*/  LOP3.LUT R184, R200, 0xffff, RZ, 0xc0, !PT ;  /* 0x0000ffffc8b87812 */ /* 0x000fe200078ec0ff */
[----:B------:R-:W4:Y:S01]  /*4dc90*/  LDL.LU R60, [R1+0x23c] ;  /* 0x00023c00013c7983 */ /* 0x000f220000300800 */
        /* <DEDUP_REMOVED lines=36> */
[----:B------:R-:W-:Y:S01]  /*4dee0*/  LOP3.LUT R61, R106, 0xffff, RZ, 0xc0, !PT ;  /* 0x0000ffff6a3d7812 */ /* 0x000fe200078ec0ff */
[----:B---3--:R-:W-:Y:S01]  /*4def0*/  IMAD.IADD R5, R45, 0x1, R44 ;  /* 0x000000012d057824 */ /* 0x008fe200078e022c */
[----:B------:R-:W-:-:S02]  /*4df00*/  PRMT R199, R4, 0x3340, R199 ;  /* 0x0000334004c77816 */ /* 0x000fc400000000c7 */
[----:B------:R-:W-:Y:S02]  /*4df10*/  PRMT R89, R104, 0x3340, R89 ;  /* 0x0000334068597816 */ /* 0x000fe40000000059 */
[----:B0-----:R-:W-:Y:S02]  /*4df20*/  PRMT R0, R9, 0x3340, R10 ;  /* 0x0000334009007816 */ /* 0x001fe4000000000a */
[----:B--2---:R-:W-:Y:S02]  /*4df30*/  PRMT R2, R7, 0x3340, R8 ;  /* 0x0000334007027816 */ /* 0x004fe40000000008 */
        /* <DEDUP_REMOVED lines=11> */
[----:B-1----:R-:W-:Y:S01]  /*4dff0*/  IMAD.WIDE.U32 R152, R5, 0x110, R152 ;  /* 0x0000011005987825 */ /* 0x002fe200078e0098 */
        /* <DEDUP_REMOVED lines=32> */
[----:B------:R-:W-:Y:S01]  /*4e200*/  PRMT R203, R4, 0x3340, R203 ;  /* 0x0000334004cb7816 */ /* 0x000fe200000000cb */
[----:B------:R-:W-:Y:S01]  /*4e210*/  IMAD.MOV.U32 R231, RZ, RZ, R30 ;  /* 0x000000ffffe77224 */ /* 0x000fe200078e001e */
[----:B------:R-:W-:Y:S01]  /*4e220*/  LOP3.LUT R61, R100, 0xffff, RZ, 0xc0, !PT ;  /* 0x0000ffff643d7812 */ /* 0x000fe200078ec0ff */
        /* <DEDUP_REMOVED lines=39> */
[----:B------:R-:W3:Y:S01]  /*4e4a0*/  LDG.E.64 R166, desc[UR6][R152.64+0xf8] ;  /* 0x0000f80698a67981 */ /* 0x000ee2000c1e1b00 */
[----:B------:R-:W-:Y:S02]  /*4e4b0*/  IMAD.MOV.U32 R248, RZ, RZ, R20 ;  /* 0x000000fffff87224 */ /* 0x000fe400078e0014 */
[----:B------:R-:W-:Y:S01]  /*4e4c0*/  IMAD.MOV.U32 R216, RZ, RZ, R21 ;  /* 0x000000ffffd87224 */ /* 0x000fe200078e0015 */
[----:B------:R-:W3:Y:S01]  /*4e4d0*/  LDG.E.64 R164, desc[UR6][R152.64+0xf0] ;  /* 0x0000f00698a47981 */ /* 0x000ee2000c1e1b00 */
[----:B------:R-:W-:-:S02]  /*4e4e0*/  IMAD.MOV.U32 R226, RZ, RZ, R8 ;  /* 0x000000ffffe27224 */ /* 0x000fc400078e0008 */
[----:B------:R-:W-:Y:S01]  /*4e4f0*/  IMAD.MOV.U32 R214, RZ, RZ, R9 ;  /* 0x000000ffffd67224 */ /* 0x000fe200078e0009 */
[----:B------:R-:W3:Y:S01]  /*4e500*/  LDG.E.64 R162, desc[UR6][R152.64+0xe8] ;  /* 0x0000e80698a27981 */ /* 0x000ee2000c1e1b00 */
[----:B------:R-:W-:Y:S02]  /*4e510*/  IMAD.MOV.U32 R215, RZ, RZ, R10 ;  /* 0x000000ffffd77224 */ /* 0x000fe400078e000a */
[----:B------:R-:W-:Y:S01]  /*4e520*/  IMAD.MOV.U32 R218, RZ, RZ, R11 ;  /* 0x000000ffffda7224 */ /* 0x000fe200078e000b */
[----:B------:R-:W3:Y:S01]  /*4e530*/  LDG.E.64 R160, desc[UR6][R152.64+0xe0] ;  /* 0x0000e00698a07981 */ /* 0x000ee2000c1e1b00 */
[----:B------:R-:W-:-:S03]  /*4e540*/  IMAD.MOV.U32 R250, RZ, RZ, R12 ;  /* 0x000000fffffa7224 */ /* 0x000fc600078e000c */
[----:B------:R-:W3:Y:S04]  /*4e550*/  LDG.E.64 R158, desc[UR6][R152.64+0xd8] ;  /* 0x0000d806989e7981 */ /* 0x000ee8000c1e1b00 */
[----:B------:R-:W3:Y:S04]  /*4e560*/  LDG.E.64 R156, desc[UR6][R152.64+0xd0] ;  /* 0x0000d006989c7981 */ /* 0x000ee8000c1e1b00 */
[----:B------:R-:W3:Y:S04]  /*4e570*/  LDG.E.64 R154, desc[UR6][R152.64+0xc8] ;  /* 0x0000c806989a7981 */ /* 0x000ee8000c1e1b00 */
[----:B------:R-:W3:Y:S01]  /*4e580*/  LDG.E.64 R8, desc[UR6][R152.64+0xb0] ;  /* 0x0000b00698087981 */ /* 0x000ee2000c1e1b00 */
[----:B----4-:R-:W-:-:S03]  /*4e590*/  LOP3.LUT R55, R55, 0xffff, RZ, 0xc0, !PT ;  /* 0x0000ffff37377812 */ /* 0x010fc600078ec0ff */
[----:B------:R-:W4:Y:S01]  /*4e5a0*/  LDG.E.64 R10, desc[UR6][R152.64+0xa8] ;  /* 0x0000a806980a7981 */ /* 0x000f22000c1e1b00 */
[----:B------:R-:W-:-:S03]  /*4e5b0*/  PRMT R103, R56, 0x3340, R55 ;  /* 0x0000334038677816 */ /* 0x000fc60000000037 */
[----:B------:R-:W4:Y:S04]  /*4e5c0*/  LDG.E.64 R12, desc[UR6][R152.64+0xa0] ;  /* 0x0000a006980c7981 */ /* 0x000f28000c1e1b00 */
[----:B------:R-:W2:Y:S01]  /*4e5d0*/  LDL.LU R56, [R1+0x238] ;  /* 0x0002380001387983 */ /* 0x000ea20000300800 */
[----:B------:R-:W-:Y:S02]  /*4e5e0*/  LOP3.LUT R104, R57, 0xffff, RZ, 0xc0, !PT ;  /* 0x0000ffff39687812 */ /* 0x000fe400078ec0ff */
[----:B------:R-:W-:Y:S01]  /*4e5f0*/  LOP3.LUT R55, R146, 0xffff, RZ, 0xc0, !PT ;  /* 0x0000ffff92377812 */ /* 0x000fe200078ec0ff */
[----:B------:R-:W4:Y:S01]  /*4e600*/  LDG.E.64 R14, desc[UR6][R152.64+0x98] ;  /* 0x00009806980e7981 */ /* 0x000f22000c1e1b00 */
[----:B------:R-:W-:Y:S02]  /*4e610*/  LOP3.LUT R54, R54, 0xffff, RZ, 0xc0, !PT ;  /* 0x0000ffff36367812 */ /* 0x000fe400078ec0ff */
[----:B------:R-:W-:Y:S01]  /*4e620*/  LOP3.LUT R57, R96, 0xffff, RZ, 0xc0, !PT ;  /* 0x0000ffff60397812 */ /* 0x000fe200078ec0ff */
[----:B------:R-:W4:Y:S01]  /*4e630*/  LDG.E.64 R16, desc[UR6][R152.64+0x90] ;  /* 0x0000900698107981 */ /* 0x000f22000c1e1b00 */
[----:B------:R-:W-:-:S02]  /*4e640*/  PRMT R104, R55, 0x3340, R104 ;  /* 0x0000334037687816 */ /* 0x000fc40000000068 */
[----:B------:R-:W-:Y:S01]  /*4e650*/  PRMT R101, R57, 0x3340, R54 ;  /* 0x0000334039657816 */ /* 0x000fe20000000036 */
[----:B------:R-:W4:Y:S01]  /*4e660*/  LDG.E.64 R18, desc[UR6][R152.64+0x88] ;  /* 0x0000880698127981 */ /* 0x000f22000c1e1b00 */
[----:B------:R-:W-:Y:S02]  /*4e670*/  PRMT R55, R0, 0x5410, R247 ;  /* 0x0000541000377816 */ /* 0x000fe400000000f7 */
[----:B------:R-:W-:Y:S01]  /*4e680*/  PRMT R54, R3, 0x5410, R2 ;  /* 0x0000541003367816 */ /* 0x000fe20000000002 */
        /* <DEDUP_REMOVED lines=16> */
[----:B------:R-:W4:Y:S04]  /*4e790*/  LDG.E.64 R50, desc[UR6][R152.64+0x8] ;  /* 0x0000080698327981 */ /* 0x000f28000c1e1b00 */
[----:B------:R-:W4:Y:S04]  /*4e7a0*/  LDL.LU R0, [R1+0x394] ;  /* 0x0003940001007983 */ /* 0x000f280000300800 */
[----:B------:R-:W4:Y:S04]  /*4e7b0*/  LDL.LU R2, [R1+0x390] ;  /* 0x0003900001027983 */ /* 0x000f280000300800 */
[----:B------:R-:W4:Y:S01]  /*4e7c0*/  LDL.LU R3, [R1+0x38c] ;  /* 0x00038c0001037983 */ /* 0x000f220000300800 */
[----:B------:R-:W-:-:S02]  /*4e7d0*/  PRMT R207, R4, 0x3340, R207 ;  /* 0x0000334004cf7816 */ /* 0x000fc400000000cf */
[----:B------:R-:W-:Y:S02]  /*4e7e0*/  LOP3.LUT R217, R217, 0xffff, RZ, 0xc0, !PT ;  /* 0x0000ffffd9d97812 */ /* 0x000fe400078ec0ff */
[----:B------:R-:W-:Y:S02]  /*4e7f0*/  LOP3.LUT R4, R251, 0xffff, RZ, 0xc0, !PT ;  /* 0x0000fffffb047812 */ /* 0x000fe400078ec0ff */
[----:B------:R-:W-:Y:S02]  /*4e800*/  LOP3.LUT R211, R252, 0xffff, RZ, 0xc0, !PT ;  /* 0x0000fffffcd37812 */ /* 0x000fe400078ec0ff */
[----:B------:R-:W-:Y:S01]  /*4e810*/  PRMT R192, R217, 0x3340, R192 ;  /* 0x00003340d9c07816 */ /* 0x000fe200000000c0 */
[----:B------:R-:W-:Y:S01]  /*4e820*/  IMAD.MOV.U32 R217, RZ, RZ, R7 ;  /* 0x000000ffffd97224 */ /* 0x000fe200078e0007 */
[----:B------:R-:W-:Y:S02]  /*4e830*/  PRMT R209, R6, 0x3340, R209 ;  /* 0x0000334006d17816 */ /* 0x000fe400000000d1 */
[----:B------:R-:W-:Y:S01]  /*4e840*/  PRMT R211, R4, 0x3340, R211 ;  /* 0x0000334004d37816 */ /* 0x000fe200000000d3 */
[----:B------:R-:W4:Y:S04]  /*4e850*/  LDG.E.64 R6, desc[UR6][R152.64+0xb8] ;  /* 0x0000b80698067981 */ /* 0x000f28000c1e1b00 */
[----:B------:R-:W4:Y:S01]  /*4e860*/  LDG.E.64 R4, desc[UR6][R152.64+0xc0] ;  /* 0x0000c00698047981 */ /* 0x000f22000c1e1b00 */
        /* <DEDUP_REMOVED lines=97> */
[----:B------:R-:W-:Y:S01]  /*4ee80*/  PRMT R63, R242, 0x5410, R240 ;  /* 0x00005410f23f7816 */ /* 0x000fe200000000f0 */
[----:B------:R0:W-:Y:S01]  /*4ee90*/  STL.64 [R1+0x18], R56 ;  /* 0x0000183801007387 */ /* 0x0001e20000100a00 */
[----:B------:R-:W-:Y:S02]  /*4eea0*/  PRMT R52, R101, 0x5410, R100 ;  /* 0x0000541065347816 */ /* 0x000fe40000000064 */
[----:B------:R-:W-:-:S02]  /*4eeb0*/  PRMT R99, R99, 0x5410, R96 ;  /* 0x0000541063637816 */ /* 0x000fc40000000060 */
[----:B------:R-:W-:Y:S01]  /*4eec0*/  PRMT R98, R106, 0x5410, R95 ;  /* 0x000054106a627816 */ /* 0x000fe2000000005f */
[----:B------:R-:W-:Y:S01]  /*4eed0*/  STL.64 [R1+0x28], R62 ;  /* 0x0000283e01007387 */ /* 0x000fe20000100a00 */
[----:B0-----:R-:W-:Y:S02]  /*4eee0*/  PRMT R57, R218, 0x5410, R216 ;  /* 0x00005410da397816 */ /* 0x001fe400000000d8 */
        /* <DEDUP_REMOVED lines=67> */
.L_x_908:
[----:B------:R-:W-:-:S05]  /*4f320*/  IMAD.IADD R7, R1, 0x1, R6 ;  /* 0x0000000101077824 */ /* 0x000fca00078e0206 */
[----:B------:R-:W2:Y:S02]  /*4f330*/  LDL.U8 R5, [R7+0x10] ;  /* 0x0000100007057983 */ /* 0x000ea40000100000 */
[----:B--2---:R-:W-:Y:S01]  /*4f340*/  ISETP.NE.AND P0, PT, R5, RZ, PT ;  /* 0x000000ff0500720c */ /* 0x004fe20003f05270 */
[----:B------:R-:W-:Y:S02]  /*4f350*/  IMAD.MOV.U32 R5, RZ, RZ, R6 ;  /* 0x000000ffff057224 */ /* 0x000fe400078e0006 */
[----:B------:R-:W-:-:S10]  /*4f360*/  VIADD R6, R6, 0x1 ;  /* 0x0000000106067836 */ /* 0x000fd40000000000 */
[----:B------:R-:W-:Y:S05]  /*4f370*/  @P0 BRA `(.L_x_908) ;  /* 0xfffffffc00e80947 */ /* 0x000fea000383ffff */
[----:B------:R-:W-:Y:S05]  /*4f380*/  BSYNC.RECONVERGENT B2 ;  /* 0x0000000000027941 */ /* 0x000fea0003800200 */
.L_x_907:
[----:B------:R-:W-:Y:S01]  /*4f390*/  LOP3.LUT P0, RZ, R4, 0xff, RZ, 0xc0, !PT ;  /* 0x000000ff04ff7812 */ /* 0x000fe2000780c0ff */
[----:B------:R-:W-:Y:S01]  /*4f3a0*/  BSSY.RECONVERGENT B2, `(.L_x_909) ;  /* 0x000000c000027945 */ /* 0x000fe20003800200 */
[----:B------:R-:W-:-:S11]  /*4f3b0*/  IMAD.MOV.U32 R6, RZ, RZ, R5 ;  /* 0x000000ffff067224 */ /* 0x000fd600078e0005 */
[----:B------:R-:W-:Y:S05]  /*4f3c0*/  @!P0 BRA `(.L_x_910) ;  /* 0x0000000000248947 */ /* 0x000fea0003800000 */
[----:B------:R-:W-:-:S07]  /*4f3d0*/  IMAD.MOV.U32 R8, RZ, RZ, RZ ;  /* 0x000000ffff087224 */ /* 0x000fce00078e00ff */
.L_x_911:
        /* <DEDUP_REMOVED lines=8> */
.L_x_910:
[----:B------:R-:W-:Y:S05]  /*4f460*/  BSYNC.RECONVERGENT B2 ;  /* 0x0000000000027941 */ /* 0x000fea0003800200 */
.L_x_909:
        /* <DEDUP_REMOVED lines=128> */
[----:B------:R-:W-:-:S03]  /*4fc70*/  PRMT R145, R49, 0x7770, RZ ;  /* 0x0000777031917816 */ /* 0x000fc600000000ff */
[----:B-1----:R-:W3:Y:S01]  /*4fc80*/  LDL.LU R5, [R1+0x420] ;  /* 0x0004200001057983 */ /* 0x002ee20000300800 */
[----:B------:R-:W-:Y:S02]  /*4fc90*/  PRMT R9, R145, 0x7610, R9 ;  /* 0x0000761091097816 */ /* 0x000fe40000000009 */
[----:B------:R-:W-:Y:S02]  /*4fca0*/  PRMT R146, R48, 0x7773, RZ ;  /* 0x0000777330927816 */ /* 0x000fe400000000ff */
[----:B------:R-:W-:Y:S01]  /*4fcb0*/  PRMT R94, R88, 0x7772, RZ ;  /* 0x00007772585e7816 */ /* 0x000fe200000000ff */
[----:B------:R-:W-:Y:S01]  /*4fcc0*/  STL [R1+0x3c8], R9 ;  /* 0x0003c80901007387 */ /* 0x000fe20000100800 */
[C---:B------:R-:W-:Y:S02]  /*4fcd0*/  PRMT R243, R32.reuse, 0x7770, RZ ;  /* 0x0000777020f37816 */ /* 0x040fe400000000ff */
[C---:B------:R-:W-:Y:S01]  /*4fce0*/  PRMT R244, R32.reuse, 0x7771, RZ ;  /* 0x0000777120f47816 */ /* 0x040fe200000000ff */
[----:B------:R1:W-:Y:S01]  /*4fcf0*/  STL [R1+0x3d0], R9 ;  /* 0x0003d00901007387 */ /* 0x0003e20000100800 */
[----:B------:R-:W-:-:S02]  /*4fd00*/  PRMT R245, R32, 0x7772, RZ ;  /* 0x0000777220f57816 */ /* 0x000fc400000000ff */
[----:B------:R-:W-:Y:S01]  /*4fd10*/  PRMT R246, R32, 0x7773, RZ ;  /* 0x0000777320f67816 */ /* 0x000fe200000000ff */
[----:B------:R4:W-:Y:S01]  /*4fd20*/  STL [R1+0x3c0], R146 ;  /* 0x0003c09201007387 */ /* 0x0009e20000100800 */
[----:B------:R-:W-:Y:S02]  /*4fd30*/  PRMT R32, R94, 0x7610, R32 ;  /* 0x000076105e207816 */ /* 0x000fe40000000020 */
[----:B------:R-:W-:Y:S01]  /*4fd40*/  PRMT R8, R146, 0x7610, R8 ;  /* 0x0000761092087816 */ /* 0x000fe20000000008 */
[----:B-1----:R-:W3:Y:S04]  /*4fd50*/  LDL.LU R9, [R1+0x228] ;  /* 0x0002280001097983 */ /* 0x002ee80000300800 */
[----:B----4-:R-:W4:Y:S01]  /*4fd60*/  LDL.LU R146, [R1+0x22c] ;  /* 0x00022c0001927983 */ /* 0x010f220000300800 */
[----:B--2---:R-:W-:-:S03]  /*4fd70*/  PRMT R94, R148, 0x7610, R94 ;  /* 0x00007610945e7816 */ /* 0x004fc6000000005e */
[----:B------:R-:W2:Y:S01]  /*4fd80*/  LDL.LU R148, [R1+0x2b0] ;  /* 0x0002b00001947983 */ /* 0x000ea20000300800 */
[----:B------:R-:W-:-:S05]  /*4fd90*/  PRMT R4, R4, 0x7773, RZ ;  /* 0x0000777304047816 */ /* 0x000fca00000000ff */
[----:B------:R-:W-:Y:S01]  /*4fda0*/  STL [R1+0x39c], R4 ;  /* 0x00039c0401007387 */ /* 0x000fe20000100800 */
[----:B------:R-:W-:Y:S02]  /*4fdb0*/  PRMT R149, R48, 0x7770, RZ ;  /* 0x0000777030957816 */ /* 0x000fe400000000ff */
[----:B------:R-:W-:Y:S02]  /*4fdc0*/  PRMT R119, R104, 0x7770, RZ ;  /* 0x0000777068777816 */ /* 0x000fe400000000ff */
[----:B------:R-:W-:Y:S02]  /*4fdd0*/  PRMT R101, R96, 0x7773, RZ ;  /* 0x0000777360657816 */ /* 0x000fe400000000ff */
[----:B------:R-:W-:Y:S01]  /*4fde0*/  PRMT R86, R44, 0x7772, RZ ;  /* 0x000077722c567816 */ /* 0x000fe200000000ff */
[----:B------:R-:W-:Y:S01]  /*4fdf0*/  STL [R1+0x3e8], R149 ;  /* 0x0003e89501007387 */ /* 0x000fe20000100800 */
        /* <DEDUP_REMOVED lines=8> */
[----:B------:R-:W-:Y:S01]  /*4fe80*/  PRMT R13, R119, 0x7610, R13 ;  /* 0x00007610770d7816 */ /* 0x000fe2000000000d */
[----:B------:R-:W-:Y:S01]  /*4fe90*/  STL [R1+0x3b4], R8 ;  /* 0x0003b40801007387 */ /* 0x000fe20000100800 */
[----:B------:R-:W-:Y:S02]  /*4fea0*/  PRMT R25, R101, 0x7610, R25 ;  /* 0x0000761065197816 */ /* 0x000fe40000000019 */
[----:B------:R-:W-:Y:S01]  /*4feb0*/  PRMT R40, R86, 0x7610, R40 ;  /* 0x0000761056287816 */ /* 0x000fe20000000028 */
[----:B------:R1:W-:Y:S04]  /*4fec0*/  STL [R1+0x3bc], R8 ;  /* 0x0003bc0801007387 */ /* 0x0003e80000100800 */
[----:B-1----:R-:W2:Y:S01]  /*4fed0*/  LDL.LU R8, [R1+0x224] ;  /* 0x0002240001087983 */ /* 0x002ea20000300800 */
[----:B---3--:R-:W-:-:S05]  /*4fee0*/  PRMT R4, R5, 0x7770, RZ ;  /* 0x0000777005047816 */ /* 0x008fca00000000ff */
[----:B------:R1:W-:Y:S02]  /*4fef0*/  STL [R1+0x2d0], R4 ;  /* 0x0002d00401007387 */ /* 0x0003e40000100800 */
[----:B-1----:R-:W-:-:S05]  /*4ff00*/  PRMT R4, R5, 0x7771, RZ ;  /* 0x0000777105047816 */ /* 0x002fca00000000ff */
[----:B------:R1:W-:Y:S01]  /*4ff10*/  STL [R1+0x2d4], R4 ;  /* 0x0002d40401007387 */ /* 0x0003e20000100800 */
[----:B------:R-:W-:Y:S02]  /*4ff20*/  PRMT R119, R9, 0x7610, R119 ;  /* 0x0000761009777816 */ /* 0x000fe40000000077 */
[----:B----4-:R-:W-:Y:S01]  /*4ff30*/  PRMT R86, R146, 0x7610, R86 ;  /* 0x0000761092567816 */ /* 0x010fe20000000056 */
[----:B------:R-:W3:Y:S04]  /*4ff40*/  LDL.LU R9, [R1+0x2a4] ;  /* 0x0002a40001097983 */ /* 0x000ee80000300800 */
[----:B------:R-:W4:Y:S01]  /*4ff50*/  LDL.LU R146, [R1+0x2ac] ;  /* 0x0002ac0001927983 */ /* 0x000f220000300800 */
[----:B-1----:R-:W-:-:S05]  /*4ff60*/  PRMT R4, R5, 0x7772, RZ ;  /* 0x0000777205047816 */ /* 0x002fca00000000ff */
[----:B------:R1:W-:Y:S02]  /*4ff70*/  STL [R1+0x2dc], R4 ;  /* 0x0002dc0401007387 */ /* 0x0003e40000100800 */
[----:B-1----:R-:W-:Y:S02]  /*4ff80*/  PRMT R4, R5, 0x7773, RZ ;  /* 0x0000777305047816 */ /* 0x002fe400000000ff */
[----:B------:R-:W-:Y:S02]  /*4ff90*/  PRMT R5, R149, 0x7610, R5 ;  /* 0x0000761095057816 */ /* 0x000fe40000000005 */
        /* <DEDUP_REMOVED lines=16> */
[----:B------:R-:W-:Y:S02]  /*500a0*/  PRMT R90, R89, 0x7772, RZ ;  /* 0x00007772595a7816 */ /* 0x000fe400000000ff */
[----:B------:R-:W-:Y:S02]  /*500b0*/  PRMT R22, R104, 0x7610, R22 ;  /* 0x0000761068167816 */ /* 0x000fe40000000016 */
        /* <DEDUP_REMOVED lines=17> */
[----:B------:R-:W-:Y:S01]  /*501d0*/  STL.64 [R1+0x8], R2 ;  /* 0x0000080201007387 */ /* 0x000fe20000100a00 */
[C---:B------:R-:W-:Y:S02]  /*501e0*/  PRMT R207, R43.reuse, 0x7770, RZ ;  /* 0x000077702bcf7816 */ /* 0x040fe400000000ff */
[C---:B------:R-:W-:Y:S01]  /*501f0*/  PRMT R208, R43.reuse, 0x7771, RZ ;  /* 0x000077712bd07816 */ /* 0x040fe200000000ff */
[----:B------:R1:W-:Y:S01]  /*50200*/  STL [R1+0x394], R2 ;  /* 0x0003940201007387 */ /* 0x0003e20000100800 */
[C---:B------:R-:W-:Y:S02]  /*50210*/  PRMT R209, R43.reuse, 0x7772, RZ ;  /* 0x000077722bd17816 */ /* 0x040fe400000000ff */
        /* <DEDUP_REMOVED lines=16> */
[----:B------:R-:W-:Y:S04]  /*50320*/  STL [R1+0x404], R106 ;  /* 0x0004046a01007387 */ /* 0x000fe80000100800 */
[----:B------:R-:W-:Y:S04]  /*50330*/  STL [R1+0x40c], R106 ;  /* 0x00040c6a01007387 */ /* 0x000fe80000100800 */
[----:B------:R0:W-:Y:S04]  /*50340*/  STL [R1+0x41c], R22 ;  /* 0x00041c1601007387 */ /* 0x0001e80000100800 */
[----:B------:R0:W-:Y:S04]  /*50350*/  STL [R1+0x2d8], R4 ;  /* 0x0002d80401007387 */ /* 0x0001e80000100800 */
[----:B-1----:R-:W2:Y:S04]  /*50360*/  LDL.LU R2, [R1+0x250] ;  /* 0x0002500001027983 */ /* 0x002ea80000300800 */
[----:B0-----:R-:W2:Y:S04]  /*50370*/  LDL.LU R3, [R1+0x258] ;  /* 0x0002580001037983 */ /* 0x001ea80000300800 */
[----:B------:R-:W2:Y:S04]  /*50380*/  LDL.LU R5, [R1+0x248] ;  /* 0x0002480001057983 */ /* 0x000ea80000300800 */
[----:B------:R0:W-:Y:S04]  /*50390*/  STL [R1+0x3b8], R145 ;  /* 0x0003b89101007387 */ /* 0x0001e80000100800 */
[----:B------:R-:W2:Y:S04]  /*503a0*/  LDL.LU R22, [R1+0x268] ;  /* 0x0002680001167983 */ /* 0x000ea80000300800 */
[----:B------:R-:W2:Y:S04]  /*503b0*/  LDL.LU R106, [R1+0x274] ;  /* 0x00027400016a7983 */ /* 0x000ea80000300800 */
[----:B------:R-:W2:Y:S04]  /*503c0*/  LDL.LU R144, [R1+0x2a8] ;  /* 0x0002a80001907983 */ /* 0x000ea80000300800 */
[----:B------:R-:W2:Y:S01]  /*503d0*/  LDL.LU R4, [R1+0x260] ;  /* 0x0002600001047983 */ /* 0x000ea20000300800 */
[----:B---3--:R-:W-:-:S03]  /*503e0*/  PRMT R96, R9, 0x7610, R96 ;  /* 0x0000761009607816 */ /* 0x008fc60000000060 */
[----:B0-----:R-:W3:Y:S04]  /*503f0*/  LDL.LU R145, [R1+0x220] ;  /* 0x0002200001917983 */ /* 0x001ee80000300800 */
[----:B------:R-:W3:Y:S04]  /*50400*/  LDL.LU R9, [R1+0x3d0] ;  /* 0x0003d00001097983 */ /* 0x000ee80000300800 */
[----:B------:R-:W3:Y:S04]  /*50410*/  LDL.LU R8, [R1+0x2b4] ;  /* 0x0002b40001087983 */ /* 0x000ee80000300800 */
[----:B------:R-:W-:Y:S04]  /*50420*/  STL [R1], R0 ;  /* 0x0000000001007387 */ /* 0x000fe80000100800 */
[----:B------:R0:W-:Y:S01]  /*50430*/  STL [R1+0x38c], R0 ;  /* 0x00038c0001007387 */ /* 0x0001e20000100800 */
[----:B----4-:R-:W-:-:S03]  /*50440*/  PRMT R90, R149, 0x7610, R90 ;  /* 0x00007610955a7816 */ /* 0x010fc6000000005a */
[----:B------:R-:W4:Y:S04]  /*50450*/  LDL.LU R149, [R1+0x28c] ;  /* 0x00028c0001957983 */ /* 0x000f280000300800 */
[----:B0-----:R-:W4:Y:S01]  /*50460*/  LDL.LU R0, [R1+0x24c] ;  /* 0x00024c0001007983 */ /* 0x001f220000300800 */
[----:B--2---:R-:W-:-:S03]  /*50470*/  PRMT R148, R146, 0x7610, R148 ;  /* 0x0000761092947816 */ /* 0x004fc60000000094 */
[----:B------:R-:W2:Y:S01]  /*50480*/  LDL.LU R146, [R1+0x3c0] ;  /* 0x0003c00001927983 */ /* 0x000ea20000300800 */
        /* <DEDUP_REMOVED lines=12> */
[----:B------:R-:W-:Y:S02]  /*50550*/  PRMT R12, R120, 0x7610, R12 ;  /* 0x00007610780c7816 */ /* 0x000fe4000000000c */
[----:B------:R-:W-:Y:S02]  /*50560*/  PRMT R16, R111, 0x7610, R16 ;  /* 0x000076106f107816 */ /* 0x000fe40000000010 */
[----:B------:R-:W-:Y:S02]  /*50570*/  PRMT R147, R48, 0x7772, RZ ;  /* 0x0000777230937816 */ /* 0x000fe400000000ff */
        /* <DEDUP_REMOVED lines=27> */
[----:B------:R0:W-:Y:S01]  /*50730*/  STL [R1+0x3a4], R6 ;  /* 0x0003a40601007387 */ /* 0x0001e20000100800 */
        /* <DEDUP_REMOVED lines=15> */
[----:B------:R-:W-:Y:S02]  /*50830*/  PRMT R87, R44, 0x7771, RZ ;  /* 0x000077712c577816 */ /* 0x000fe400000000ff */
[----:B------:R-:W-:Y:S01]  /*50840*/  PRMT R7, R147, 0x7610, R7 ;  /* 0x0000761093077816 */ /* 0x000fe20000000007 */
[----:B0-----:R-:W2:Y:S01]  /*50850*/  LDL.LU R6, [R1+0x234] ;  /* 0x0002340001067983 */ /* 0x001ea20000300800 */
[----:B------:R-:W-:-:S02]  /*50860*/  PRMT R14, R118, 0x7610, R14 ;  /* 0x00007610760e7816 */ /* 0x000fc4000000000e */
[----:B------:R-:W-:Y:S01]  /*50870*/  PRMT R42, R84, 0x7610, R42 ;  /* 0x00007610542a7816 */ /* 0x000fe2000000002a */
[----:B------:R0:W-:Y:S01]  /*50880*/  STL [R1+0x3ac], R147 ;  /* 0x0003ac9301007387 */ /* 0x0001e20000100800 */
[----:B------:R-:W-:Y:S02]  /*50890*/  PRMT R107, R2, 0x7610, R107 ;  /* 0x00007610026b7816 */ /* 0x000fe4000000006b */
[----:B------:R-:W-:Y:S01]  /*508a0*/  PRMT R108, R3, 0x7610, R108 ;  /* 0x00007610036c7816 */ /* 0x000fe2000000006c */
[----:B------:R-:W2:Y:S01]  /*508b0*/  LDL.LU R2, [R1+0x25c] ;  /* 0x00025c0001027983 */ /* 0x000ea20000300800 */
[----:B------:R-:W-:-:S03]  /*508c0*/  PRMT R88, R5, 0x7610, R88 ;  /* 0x0000761005587816 */ /* 0x000fc60000000058 */
[----:B-1----:R-:W2:Y:S01]  /*508d0*/  LDL.LU R20, [R1+0x278] ;  /* 0x0002780001147983 */ /* 0x002ea20000300800 */
[----:B------:R-:W-:Y:S02]  /*508e0*/  PRMT R223, R39, 0x7770, RZ ;  /* 0x0000777027df7816 */ /* 0x000fe400000000ff */
[----:B------:R-:W-:Y:S01]  /*508f0*/  PRMT R105, R22, 0x7610, R105 ;  /* 0x0000761016697816 */ /* 0x000fe20000000069 */
[----:B------:R-:W2:Y:S01]  /*50900*/  LDL.LU R16, [R1+0x284] ;  /* 0x0002840001107983 */ /* 0x000ea20000300800 */
[----:B------:R-:W-:-:S03]  /*50910*/  PRMT R93, R106, 0x7610, R93 ;  /* 0x000076106a5d7816 */ /* 0x000fc6000000005d */
[----:B------:R-:W2:Y:S01]  /*50920*/  LDL.LU R12, [R1+0x294] ;  /* 0x00029400010c7983 */ /* 0x000ea20000300800 */
[----:B------:R-:W-:-:S03]  /*50930*/  PRMT R224, R39, 0x7771, RZ ;  /* 0x0000777127e07816 */ /* 0x000fc600000000ff */
[----:B------:R-:W2:Y:S01]  /*50940*/  LDL.LU R5, [R1+0x2c4] ;  /* 0x0002c40001057983 */ /* 0x000ea20000300800 */
[C---:B------:R-:W-:Y:S02]  /*50950*/  PRMT R225, R39.reuse, 0x7772, RZ ;  /* 0x0000777227e17816 */ /* 0x040fe400000000ff */
[----:B------:R-:W-:Y:S01]  /*50960*/  PRMT R118, R4, 0x7610, R118 ;  /* 0x0000761004767816 */ /* 0x000fe20000000076 */
[----:B------:R-:W2:Y:S01]  /*50970*/  LDL.LU R3, [R1+0x2d0] ;  /* 0x0002d00001037983 */ /* 0x000ea20000300800 */
[----:B------:R-:W-:Y:S02]  /*50980*/  PRMT R226, R39, 0x7773, RZ ;  /* 0x0000777327e27816 */ /* 0x000fe400000000ff */
[----:B---3--:R-:W-:Y:S01]  /*50990*/  PRMT R84, R145, 0x7610, R84 ;  /* 0x0000761091547816 */ /* 0x008fe20000000054 */
[----:B------:R-:W3:Y:S01]  /*509a0*/  LDL.LU R106, [R1+0x40c] ;  /* 0x00040c00016a7983 */ /* 0x000ee20000300800 */
[----:B------:R-:W-:-:S03]  /*509b0*/  PRMT R9, R144, 0x7610, R9 ;  /* 0x0000761090097816 */ /* 0x000fc60000000009 */
[----:B0-----:R-:W3:Y:S01]  /*509c0*/  LDL.LU R147, [R1+0x230] ;  /* 0x0002300001937983 */ /* 0x001ee20000300800 */
[----:B------:R-:W-:-:S03]  /*509d0*/  PRMT R39, R87, 0x7610, R39 ;  /* 0x0000761057277816 */ /* 0x000fc60000000027 */
[----:B------:R-:W3:Y:S04]  /*509e0*/  LDL.LU R144, [R1+0x3cc] ;  /* 0x0003cc0001907983 */ /* 0x000ee80000300800 */
[----:B------:R-:W3:Y:S04]  /*509f0*/  LDL.LU R145, [R1+0x2b8] ;  /* 0x0002b80001917983 */ /* 0x000ee80000300800 */
[----:B------:R-:W3:Y:S01]  /*50a00*/  LDL.LU R4, [R1+0x2cc] ;  /* 0x0002cc0001047983 */ /* 0x000ee20000300800 */
[----:B----4-:R-:W-:-:S03]  /*50a10*/  PRMT R151, R149, 0x7610, R151 ;  /* 0x0000761095977816 */ /* 0x010fc60000000097 */
[----:B------:R0:W-:Y:S04]  /*50a20*/  STL [R1+0x3b0], R7 ;  /* 0x0003b00701007387 */ /* 0x0001e80000100800 */
[----:B------:R-:W4:Y:S01]  /*50a30*/  LDL.LU R149, [R1+0x3e8] ;  /* 0x0003e80001957983 */ /* 0x000f220000300800 */
[----:B------:R-:W-:-:S03]  /*50a40*/  PRMT R87, R0, 0x7610, R87 ;  /* 0x0000761000577816 */ /* 0x000fc60000000057 */
[----:B------:R1:W-:Y:S04]  /*50a50*/  STL [R1+0x414], R104 ;  /* 0x0004146801007387 */ /* 0x0003e80000100800 */
[----:B------:R1:W-:Y:S04]  /*50a60*/  STL.S16 [R1+0x220], R105 ;  /* 0x0002206901007387 */ /* 0x0003e80000100600 */
[----:B0-----:R-:W4:Y:S04]  /*50a70*/  LDL.LU R7, [R1+0x238] ;  /* 0x0002380001077983 */ /* 0x001f280000300800 */
[----:B------:R-:W4:Y:S04]  /*50a80*/  LDL.LU R0, [R1+0x264] ;  /* 0x0002640001007983 */ /* 0x000f280000300800 */
[----:B-1----:R-:W4:Y:S04]  /*50a90*/  LDL.LU R104, [R1+0x270] ;  /* 0x0002700001687983 */ /* 0x002f280000300800 */
[----:B------:R-:W4:Y:S01]  /*50aa0*/  LDL.LU R105, [R1+0x418] ;  /* 0x0004180001697983 */ /* 0x000f220000300800 */
[----:B--2---:R-:W-:-:S02]  /*50ab0*/  PRMT R146, R8, 0x7610, R146 ;  /* 0x0000761008927816 */ /* 0x004fc40000000092 */
[C---:B------:R-:W-:Y:S01]  /*50ac0*/  PRMT R100, R97.reuse, 0x7770, RZ ;  /* 0x0000777061647816 */ /* 0x040fe200000000ff */
[----:B------:R-:W2:Y:S01]  /*50ad0*/  LDL.LU R8, [R1+0x3bc] ;  /* 0x0003bc0001087983 */ /* 0x000ea20000300800 */
        /* <DEDUP_REMOVED lines=32> */
[C---:B------:R-:W-:Y:S01]  /*50ce0*/  PRMT R132, R27.reuse, 0x7771, RZ ;  /* 0x000077711b847816 */ /* 0x040fe200000000ff */
[----:B0-----:R-:W2:Y:S01]  /*50cf0*/  LDL.LU R13, [R1+0x298] ;  /* 0x00029800010d7983 */ /* 0x001ea20000300800 */
[C---:B------:R-:W-:Y:S02]  /*50d00*/  PRMT R140, R27.reuse, 0x7772, RZ ;  /* 0x000077721b8c7816 */ /* 0x040fe400000000ff */
[----:B------:R-:W-:Y:S01]  /*50d10*/  PRMT R57, R27, 0x7773, RZ ;  /* 0x000077731b397816 */ /* 0x000fe200000000ff */
[----:B-1----:R-:W2:Y:S01]  /*50d20*/  LDL.LU R17, [R1+0x288] ;  /* 0x0002880001117983 */ /* 0x002ea20000300800 */
        /* <DEDUP_REMOVED lines=19> */
[C---:B------:R-:W-:Y:S02]  /*50e60*/  PRMT R56, R28.reuse, 0x7771, RZ ;  /* 0x000077711c387816 */ /* 0x040fe400000000ff */
[----:B------:R-:W-:Y:S01]  /*50e70*/  PRMT R55, R28, 0x7773, RZ ;  /* 0x000077731c377816 */ /* 0x000fe200000000ff */
[----:B------:R-:W-:Y:S01]  /*50e80*/  STL [R1+0x400], R19 ;  /* 0x0004001301007387 */ /* 0x000fe20000100800 */
[----:B------:R-:W-:-:S03]  /*50e90*/  PRMT R81, R6, 0x7610, R81 ;  /* 0x0000761006517816 */ /* 0x000fc60000000051 */
[----:B------:R-:W2:Y:S01]  /*50ea0*/  LDL.LU R6, [R1+0x2c8] ;  /* 0x0002c80001067983 */ /* 0x000ea20000300800 */
[----:B------:R-:W-:-:S03]  /*50eb0*/  PRMT R28, R98, 0x7610, R28 ;  /* 0x00007610621c7816 */ /* 0x000fc6000000001c */
[----:B------:R0:W-:Y:S01]  /*50ec0*/  STL [R1+0x410], R21 ;  /* 0x0004101501007387 */ /* 0x0001e20000100800 */
[----:B------:R-:W-:-:S03]  /*50ed0*/  PRMT R85, R2, 0x7610, R85 ;  /* 0x0000761002557816 */ /* 0x000fc60000000055 */
[----:B------:R-:W2:Y:S01]  /*50ee0*/  LDL.LU R2, [R1+0x2d4] ;  /* 0x0002d40001027983 */ /* 0x000ea20000300800 */
[C---:B------:R-:W-:Y:S02]  /*50ef0*/  PRMT R92, R89.reuse, 0x7770, RZ ;  /* 0x00007770595c7816 */ /* 0x040fe400000000ff */
[----:B------:R-:W-:Y:S01]  /*50f00*/  PRMT R91, R89, 0x7771, RZ ;  /* 0x00007771595b7816 */ /* 0x000fe200000000ff */
[----:B------:R1:W5:Y:S01]  /*50f10*/  LDL.LU R22, [R1+0x41c] ;  /* 0x00041c0001167983 */ /* 0x0003620000300800 */
[----:B------:R-:W-:-:S03]  /*50f20*/  PRMT R97, R16, 0x7610, R97 ;  /* 0x0000761010617816 */ /* 0x000fc60000000061 */
[----:B------:R-:W2:Y:S01]  /*50f30*/  LDL.LU R16, [R1+0x3f8] ;  /* 0x0003f80001107983 */ /* 0x000ea20000300800 */
[----:B------:R-:W-:-:S03]  /*50f40*/  PRMT R95, R5, 0x7610, R95 ;  /* 0x00007610055f7816 */ /* 0x000fc6000000005f */
[----:B------:R1:W-:Y:S04]  /*50f50*/  STL [R1+0x3d8], R11 ;  /* 0x0003d80b01007387 */ /* 0x0003e80000100800 */
[----:B------:R-:W2:Y:S01]  /*50f60*/  LDL.LU R5, [R1+0x3a8] ;  /* 0x0003a80001057983 */ /* 0x000ea20000300800 */
[----:B---3--:R-:W-:-:S03]  /*50f70*/  PRMT R106, R20, 0x7610, R106 ;  /* 0x00007610146a7816 */ /* 0x008fc6000000006a */
[----:B0-----:R-:W3:Y:S01]  /*50f80*/  LDL.LU R21, [R1+0x26c] ;  /* 0x00026c0001157983 */ /* 0x001ee20000300800 */
[----:B------:R-:W-:-:S03]  /*50f90*/  PRMT R111, R147, 0x7610, R111 ;  /* 0x00007610936f7816 */ /* 0x000fc6000000006f */
[----:B------:R-:W3:Y:S01]  /*50fa0*/  LDL.LU R19, [R1+0x280] ;  /* 0x0002800001137983 */ /* 0x000ee20000300800 */
[----:B------:R-:W-:-:S03]  /*50fb0*/  PRMT R144, R3, 0x7610, R144 ;  /* 0x0000761003907816 */ /* 0x000fc60000000090 */
[----:B------:R-:W3:Y:S04]  /*50fc0*/  LDL.LU R147, [R1+0x2bc] ;  /* 0x0002bc0001937983 */ /* 0x000ee80000300800 */
[----:B------:R-:W3:Y:S01]  /*50fd0*/  LDL.LU R3, [R1+0x398] ;  /* 0x0003980001037983 */ /* 0x000ee20000300800 */
[----:B------:R-:W-:-:S03]  /*50fe0*/  PRMT R99, R4, 0x7610, R99 ;  /* 0x0000761004637816 */ /* 0x000fc60000000063 */
[----:B------:R-:W3:Y:S04]  /*50ff0*/  LDL.LU R18, [R1+0x27c] ;  /* 0x00027c0001127983 */ /* 0x000ee80000300800 */
[----:B------:R-:W3:Y:S01]  /*51000*/  LDL.LU R4, [R1+0x39c] ;  /* 0x00039c0001047983 */ /* 0x000ee20000300800 */
[----:B----4-:R-:W-:-:S03]  /*51010*/  PRMT R149, R12, 0x7610, R149 ;  /* 0x000076100c957816 */ /* 0x010fc60000000095 */
[----:B------:R-:W4:Y:S04]  /*51020*/  LDL.LU R14, [R1+0x290] ;  /* 0x00029000010e7983 */ /* 0x000f280000300800 */
[----:B------:R-:W4:Y:S04]  /*51030*/  LDL.LU R12, [R1+0x3e4] ;  /* 0x0003e400010c7983 */ /* 0x000f280000300800 */
[----:B------:R0:W-:Y:S01]  /*51040*/  STL.S16 [R1+0x224], R106 ;  /* 0x0002246a01007387 */ /* 0x0001e20000100600 */
[----:B------:R-:W-:-:S03]  /*51050*/  PRMT R120, R7, 0x7610, R120 ;  /* 0x0000761007787816 */ /* 0x000fc60000000078 */
[----:B-1----:R-:W4:Y:S01]  /*51060*/  LDL.LU R11, [R1+0x2a0] ;  /* 0x0002a000010b7983 */ /* 0x002f220000300800 */
[----:B------:R-:W-:-:S03]  /*51070*/  PRMT R98, R0, 0x7610, R98 ;  /* 0x0000761000627816 */ /* 0x000fc60000000062 */
[----:B------:R-:W4:Y:S04]  /*51080*/  LDL.LU R10, [R1+0x29c] ;  /* 0x00029c00010a7983 */ /* 0x000f280000300800 */
[----:B------:R-:W4:Y:S01]  /*51090*/  LDL.LU R7, [R1+0x2c0] ;  /* 0x0002c00001077983 */ /* 0x000f220000300800 */
[----:B------:R-:W-:-:S03]  /*510a0*/  PRMT R105, R104, 0x7610, R105 ;  /* 0x0000761068697816 */ /* 0x000fc60000000069 */
[----:B------:R-:W4:Y:S04]  /*510b0*/  LDL.LU R0, [R1+0x2dc] ;  /* 0x0002dc0001007983 */ /* 0x000f280000300800 */
[----:B------:R-:W4:Y:S04]  /*510c0*/  LDL.LU R104, [R1+0x414] ;  /* 0x0004140001687983 */ /* 0x000f280000300800 */
[----:B0-----:R-:W4:Y:S01]  /*510d0*/  LDL.LU R106, [R1+0x404] ;  /* 0x00040400016a7983 */ /* 0x001f220000300800 */
[----:B--2---:R-:W-:Y:S02]  /*510e0*/  PRMT R8, R145, 0x7610, R8 ;  /* 0x0000761091087816 */ /* 0x004fe40000000008 */
[----:B------:R-:W-:Y:S01]  /*510f0*/  PRMT R183, R59, 0x7770, RZ ;  /* 0x000077703bb77816 */ /* 0x000fe200000000ff */
[----:B------:R-:W2:Y:S01]  /*51100*/  LDL.LU R145, [R1+0x3b8] ;  /* 0x0003b80001917983 */ /* 0x000ea20000300800 */
[----:B------:R-:W-:-:S02]  /*51110*/  PRMT R89, R89, 0x7773, RZ ;  /* 0x0000777359597816 */ /* 0x000fc400000000ff */
[----:B------:R-:W-:Y:S02]  /*51120*/  PRMT R122, R150, 0x7610, R122 ;  /* 0x00007610967a7816 */ /* 0x000fe4000000007a */
        /* <DEDUP_REMOVED lines=26> */
[----:B------:R0:W-:Y:S01]  /*512d0*/  STL.S16 [R1+0x230], R9 ;  /* 0x0002300901007387 */ /* 0x0001e20000100600 */
[----:B------:R-:W-:Y:S02]  /*512e0*/  PRMT R59, R26, 0x7773, RZ ;  /* 0x000077731a3b7816 */ /* 0x000fe400000000ff */
[----:B------:R-:W-:Y:S01]  /*512f0*/  PRMT R23, R103, 0x7610, R23 ;  /* 0x0000761067177816 */ /* 0x000fe20000000017 */
[----:B------:R1:W-:Y:S01]  /*51300*/  STL.S16 [R1+0x234], R8 ;  /* 0x0002340801007387 */ /* 0x0003e20000100600 */
[----:B------:R-:W-:-:S02]  /*51310*/  PRMT R24, R102, 0x7610, R24 ;  /* 0x0000761066187816 */ /* 0x000fc40000000018 */
[----:B------:R-:W-:Y:S01]  /*51320*/  PRMT R26, R100, 0x7610, R26 ;  /* 0x00007610641a7816 */ /* 0x000fe2000000001a */
[----:B------:R1:W5:Y:S01]  /*51330*/  LDL.LU R20, [R1+0x408] ;  /* 0x0004080001147983 */ /* 0x0003620000300800 */
[----:B------:R-:W-:Y:S02]  /*51340*/  PRMT R34, R92, 0x7610, R34 ;  /* 0x000076105c227816 */ /* 0x000fe40000000022 */
[----:B------:R-:W-:Y:S01]  /*51350*/  PRMT R35, R91, 0x7610, R35 ;  /* 0x000076105b237816 */ /* 0x000fe20000000023 */
[----:B0-----:R0:W5:Y:S01]  /*51360*/  LDL.LU R9, [R1+0x3c8] ;  /* 0x0003c80001097983 */ /* 0x0011620000300800 */
[----:B------:R-:W-:-:S03]  /*51370*/  PRMT R37, R89, 0x7610, R37 ;  /* 0x0000761059257816 */ /* 0x000fc60000000025 */
[----:B-1----:R0:W5:Y:S01]  /*51380*/  LDL.LU R8, [R1+0x3b4] ;  /* 0x0003b40001087983 */ /* 0x0021620000300800 */
[----:B------:R-:W-:-:S03]  /*51390*/  PRMT R16, R17, 0x7610, R16 ;  /* 0x0000761011107816 */ /* 0x000fc60000000010 */
[----:B------:R0:W5:Y:S04]  /*513a0*/  LDL.LU R17, [R1+0x3f4] ;  /* 0x0003f40001117983 */ /* 0x0001680000300800 */
[----:B------:R1:W-:Y:S01]  /*513b0*/  STL.S16 [R1+0x228], R16 ;  /* 0x0002281001007387 */ /* 0x0003e20000100600 */
[----:B------:R-:W-:-:S03]  /*513c0*/  PRMT R5, R6, 0x7610, R5 ;  /* 0x0000761006057816 */ /* 0x000fc60000000005 */
[----:B------:R0:W5:Y:S01]  /*513d0*/  LDL.LU R6, [R1+0x3a4] ;  /* 0x0003a40001067983 */ /* 0x0001620000300800 */
[----:B---3--:R-:W-:-:S03]  /*513e0*/  PRMT R91, R21, 0x7610, R91 ;  /* 0x00007610155b7816 */ /* 0x008fc6000000005b */
[----:B------:R3:W-:Y:S04]  /*513f0*/  STL.S16 [R1+0x238], R5 ;  /* 0x0002380501007387 */ /* 0x0007e80000100600 */
[----:B------:R0:W5:Y:S01]  /*51400*/  LDL.LU R21, [R1+0x410] ;  /* 0x0004100001157983 */ /* 0x0001620000300800 */
[----:B------:R-:W-:-:S03]  /*51410*/  PRMT R150, R147, 0x7610, R150 ;  /* 0x0000761093967816 */ /* 0x000fc60000000096 */
[----:B-1----:R0:W5:Y:S01]  /*51420*/  LDL.LU R16, [R1+0x3f0] ;  /* 0x0003f00001107983 */ /* 0x0021620000300800 */
[----:B------:R-:W-:-:S03]  /*51430*/  PRMT R3, R2, 0x7610, R3 ;  /* 0x0000761002037816 */ /* 0x000fc60000000003 */
[----:B------:R-:W2:Y:S01]  /*51440*/  LDL.LU R147, [R1+0x3ac] ;  /* 0x0003ac0001937983 */ /* 0x000ea20000300800 */
[----:B------:R-:W-:-:S03]  /*51450*/  PRMT R89, R18, 0x7610, R89 ;  /* 0x0000761012597816 */ /* 0x000fc60000000059 */
[----:B------:R-:W-:Y:S04]  /*51460*/  STL.S16 [R1+0x23c], R3 ;  /* 0x00023c0301007387 */ /* 0x000fe80000100600 */
[----:B------:R0:W5:Y:S04]  /*51470*/  LDL.LU R18, [R1+0x3fc] ;  /* 0x0003fc0001127983 */ /* 0x0001680000300800 */
[----:B---3--:R0:W5:Y:S01]  /*51480*/  LDL.LU R5, [R1+0x3a0] ;  /* 0x0003a00001057983 */ /* 0x0081620000300800 */
[----:B----4-:R-:W-:-:S03]  /*51490*/  PRMT R12, R13, 0x7610, R12 ;  /* 0x000076100d0c7816 */ /* 0x010fc6000000000c */
[----:B------:R0:W5:Y:S01]  /*514a0*/  LDL.LU R2, [R1+0x394] ;  /* 0x0003940001027983 */ /* 0x0001620000300800 */
[----:B------:R-:W-:-:S03]  /*514b0*/  PRMT R103, R14, 0x7610, R103 ;  /* 0x000076100e677816 */ /* 0x000fc60000000067 */
[----:B------:R1:W-:Y:S04]  /*514c0*/  STL.S16 [R1+0x22c], R12 ;  /* 0x00022c0c01007387 */ /* 0x0003e80000100600 */
[----:B------:R0:W5:Y:S01]  /*514d0*/  LDL.LU R14, [R1+0x3ec] ;  /* 0x0003ec00010e7983 */ /* 0x0001620000300800 */
[----:B------:R-:W-:-:S03]  /*514e0*/  PRMT R92, R10, 0x7610, R92 ;  /* 0x000076100a5c7816 */ /* 0x000fc6000000005c */
[----:B------:R0:W5:Y:S01]  /*514f0*/  LDL.LU R13, [R1+0x3e0] ;  /* 0x0003e000010d7983 */ /* 0x0001620000300800 */
[----:B------:R-:W-:-:S03]  /*51500*/  PRMT R102, R7, 0x7610, R102 ;  /* 0x0000761007667816 */ /* 0x000fc60000000066 */
[----:B-1----:R0:W5:Y:S01]  /*51510*/  LDL.LU R12, [R1+0x3dc] ;  /* 0x0003dc00010c7983 */ /* 0x0021620000300800 */
        /* <DEDUP_REMOVED lines=8> */
[----:B------:R0:W5:Y:S01]  /*515a0*/  LDL.LU R0, [R1+0x38c] ;  /* 0x00038c0001007983 */ /* 0x0001620000300800 */
[----:B--2---:R-:W-:-:S03]  /*515b0*/  PRMT R145, R4, 0x7610, R145 ;  /* 0x0000761004917816 */ /* 0x004fc60000000091 */
[----:B------:R-:W2:Y:S01]  /*515c0*/  LDL.LU R4, [R1+0x2d8] ;  /* 0x0002d80001047983 */ /* 0x000ea20000300800 */
[----:B------:R-:W-:Y:S01]  /*515d0*/  VIADD R47, R47, 0xc0 ;  /* 0x000000c02f2f7836 */ /* 0x000fe20000000000 */
[----:B------:R-:W-:-:S04]  /*515e0*/  IADD3 R46, PT, PT, -R46, UR4, RZ ;  /* 0x000000042e2e7c10 */ /* 0x000fc8000fffe1ff */
[----:B------:R-:W-:Y:S01]  /*515f0*/  ISETP.GE.AND P0, PT, R47, R46, PT ;  /* 0x0000002e2f00720c */ /* 0x000fe20003f06270 */
[----:B------:R1:W-:Y:S01]  /*51600*/  STL [R1+0x244], R47 ;  /* 0x0002442f01007387 */ /* 0x0003e20000100800 */
[C---:B------:R-:W-:Y:S02]  /*51610*/  PRMT R46, R152.reuse, 0x7770, RZ ;  /* 0x00007770982e7816 */ /* 0x040fe400000000ff */
[C---:B------:R-:W-:Y:S02]  /*51620*/  PRMT R48, R152.reuse, 0x7772, RZ ;  /* 0x0000777298307816 */ /* 0x040fe400000000ff */
[----:B------:R-:W-:Y:S02]  /*51630*/  PRMT R49, R152, 0x7773, RZ ;  /* 0x0000777398317816 */ /* 0x000fe400000000ff */
[C---:B------:R-:W-:Y:S02]  /*51640*/  PRMT R154, R160.reuse, 0x7770, RZ ;  /* 0x00007770a09a7816 */ /* 0x040fe400000000ff */
[----:B------:R-:W-:-:S02]  /*51650*/  PRMT R155, R160, 0x7771, RZ ;  /* 0x00007771a09b7816 */ /* 0x000fc400000000ff */
[----:B-1----:R-:W-:Y:S02]  /*51660*/  PRMT R47, R152, 0x7771, RZ ;  /* 0x00007771982f7816 */ /* 0x002fe400000000ff */
        /* <DEDUP_REMOVED lines=18> */
[----:B------:R-:W-:Y:S02]  /*51790*/  PRMT R161, R161, 0x7773, RZ ;  /* 0x00007773a1a17816 */ /* 0x000fe400000000ff */
[----:B------:R-:W-:Y:S02]  /*517a0*/  PRMT R169, R169, 0x7773, RZ ;  /* 0x00007773a9a97816 */ /* 0x000fe400000000ff */
[----:B--2---:R-:W-:Y:S01]  /*517b0*/  PRMT R147, R4, 0x7610, R147 ;  /* 0x0000761004937816 */ /* 0x004fe20000000093 */
[----:B0-----:R-:W-:Y:S06]  /*517c0*/  @!P0 BRA `(.L_x_912) ;  /* 0xffffffb400548947 */ /* 0x001fec000383ffff */
.L_x_906:
[----:B------:R-:W-:Y:S05]  /*517d0*/  BSYNC.RECONVERGENT B1 ;  /* 0x0000000000017941 */ /* 0x000fea0003800200 */
.L_x_904:
[----:B-----5:R2:W-:Y:S01]  /*517e0*/  STL [R1+0x4a0], R12 ;  /* 0x0004a00c01007387 */ /* 0x0205e20000100800 */
[----:B------:R-:W-:-:S03]  /*517f0*/  IMAD.U32 R4, R24, 0x10000, RZ ;  /* 0x0001000018047824 */ /* 0x000fc600078e00ff */
[----:B------:R3:W-:Y:S02]  /*51800*/  STL [R1+0x39c], R0 ;  /* 0x00039c0001007387 */ /* 0x0007e40000100800 */
[----:B------:R-:W-:Y:S02]  /*51810*/  LOP3.LUT R4, R4, 0xff0000, RZ, 0xc0, !PT ;  /* 0x00ff000004047812 */ /* 0x000fe400078ec0ff */
[----:B------:R4:W-:Y:S01]  /*51820*/  STL [R1+0x38c], R22 ;  /* 0x00038c1601007387 */ /* 0x0009e20000100800 */
[----:B--2---:R-:W-:-:S03]  /*51830*/  LOP3.LUT R12, R22, 0xff, RZ, 0xc0, !PT ;  /* 0x000000ff160c7812 */ /* 0x004fc600078ec0ff */
[----:B------:R2:W-:Y:S01]  /*51840*/  STL [R1+0x394], R3 ;  /* 0x0003940301007387 */ /* 0x0005e20000100800 */
[----:B---3--:R-:W-:-:S03]  /*51850*/  PRMT R0, R23, 0x7604, R12 ;  /* 0x0000760417007816 */ /* 0x008fc6000000000c */
[----:B------:R3:W-:Y:S01]  /*51860*/  STL [R1+0x49c], R17 ;  /* 0x00049c1101007387 */ /* 0x0007e20000100800 */
[----:B----4-:R-:W-:Y:S02]  /*51870*/  IMAD.U32 R22, R32, 0x10000, RZ ;  /* 0x0001000020167824 */ /* 0x010fe400078e00ff */
[----:B------:R-:W-:Y:S01]  /*51880*/  IMAD.IADD R12, R0, 0x1, R4 ;  /* 0x00000001000c7824 */ /* 0x000fe200078e0204 */
[----:B------:R4:W-:Y:S01]  /*51890*/  STL [R1+0x390], R24 ;  /* 0x0003901801007387 */ /* 0x0009e20000100800 */
[----:B--2---:R-:W-:Y:S01]  /*518a0*/  IMAD.U32 R3, R36, 0x10000, RZ ;  /* 0x0001000024037824 */ /* 0x004fe200078e00ff */
[----:B------:R-:W-:Y:S01]  /*518b0*/  LOP3.LUT R0, R42, 0xff, RZ, 0xc0, !PT ;  /* 0x000000ff2a007812 */ /* 0x000fe200078ec0ff */
[----:B------:R-:W-:Y:S01]  /*518c0*/  IMAD.U32 R4, R40, 0x10000, RZ ;  /* 0x0001000028047824 */ /* 0x000fe200078e00ff */
[----:B------:R2:W-:Y:S01]  /*518d0*/  STL [R1+0x498], R21 ;  /* 0x0004981501007387 */ /* 0x0005e20000100800 */
[----:B---3--:R-:W-:Y:S02]  /*518e0*/  LOP3.LUT R17, R30, 0xff, RZ, 0xc0, !PT ;  /* 0x000000ff1e117812 */ /* 0x008fe400078ec0ff */
[----:B------:R-:W-:Y:S01]  /*518f0*/  PRMT R0, R43, 0x7604, R0 ;  /* 0x000076042b007816 */ /* 0x000fe20000000000 */
[----:B------:R3:W-:Y:S01]  /*51900*/  STL [R1+0x3a0], R23 ;  /* 0x0003a01701007387 */ /* 0x0007e20000100800 */
[----:B------:R-:W-:Y:S01]  /*51910*/  PRMT R17, R31, 0x7604, R17 ;  /* 0x000076041f117816 */ /* 0x000fe20000000011 */
[----:B----4-:R-:W-:-:S02]  /*51920*/  IMAD.U32 R24, R44, 0x10000, RZ ;  /* 0x000100002c187824 */ /* 0x010fc400078e00ff */
[----:B------:R4:W-:Y:S01]  /*51930*/  STL [R1+0x398], R2 ;  /* 0x0003980201007387 */ /* 0x0009e20000100800 */
[----:B--2---:R-:W-:-:S03]  /*51940*/  LOP3.LUT R21, R34, 0xff, RZ, 0xc0, !PT ;  /* 0x000000ff22157812 */ /* 0x004fc600078ec0ff */
[----:B------:R2:W-:Y:S01]  /*51950*/  STL [R1+0x3c4], R31 ;  /* 0x0003c41f01007387 */ /* 0x0005e20000100800 */
[----:B---3--:R-:W-:Y:S02]  /*51960*/  LOP3.LUT R23, R22, 0xff0000, RZ, 0xc0, !PT ;  /* 0x00ff000016177812 */ /* 0x008fe400078ec0ff */
[----:B------:R-:W-:Y:S01]  /*51970*/  LOP3.LUT R22, R3, 0xff0000, RZ, 0xc0, !PT ;  /* 0x00ff000003167812 */ /* 0x000fe200078ec0ff */
[----:B------:R3:W-:Y:S01]  /*51980*/  STL [R1+0x3ac], R34 ;  /* 0x0003ac2201007387 */ /* 0x0007e20000100800 */
[----:B----4-:R-:W-:Y:S01]  /*51990*/  LOP3.LUT R2, R38, 0xff, RZ, 0xc0, !PT ;  /* 0x000000ff26027812 */ /* 0x010fe200078ec0ff */
[----:B------:R-:W-:Y:S01]  /*519a0*/  IMAD.IADD R17, R17, 0x1, R23 ;  /* 0x0000000111117824 */ /* 0x000fe200078e0217 */
[----:B------:R-:W-:Y:S01]  /*519b0*/  LOP3.LUT R3, R4, 0xff0000, RZ, 0xc0, !PT ;  /* 0x00ff000004037812 */ /* 0x000fe200078ec0ff */
[----:B------:R-:W-:Y:S01]  /*519c0*/  IMAD.U32 R23, R48, 0x10000, RZ ;  /* 0x0001000030177824 */ /* 0x000fe200078e00ff */
[----:B------:R-:W-:Y:S01]  /*519d0*/  LOP3.LUT R4, R24, 0xff0000, RZ, 0xc0, !PT ;  /* 0x00ff000018047812 */ /* 0x000fe200078ec0ff */
[----:B------:R4:W-:Y:S01]  /*519e0*/  STL [R1+0x3a4], R30 ;  /* 0x0003a41e01007387 */ /* 0x0009e20000100800 */
[----:B------:R-:W-:-:S02]  /*519f0*/  PRMT R21, R35, 0x7604, R21 ;  /* 0x0000760423157816 */ /* 0x000fc40000000015 */
[----:B------:R-:W-:Y:S01]  /*51a00*/  PRMT R2, R39, 0x7604, R2 ;  /* 0x0000760427027816 */ /* 0x000fe20000000002 */
[----:B--2---:R-:W-:Y:S01]  /*51a10*/  IMAD.IADD R31, R0, 0x1, R4 ;  /* 0x00000001001f7824 */ /* 0x004fe200078e0204 */
[----:B------:R-:W-:Y:S01]  /*51a20*/  LOP3.LUT R4, R154, 0xff, RZ, 0xc0, !PT ;  /* 0x000000ff9a047812 */ /* 0x000fe200078ec0ff */
[----:B------:R-:W-:Y:S01]  /*51a30*/  IMAD.IADD R21, R21, 0x1, R22 ;  /* 0x0000000115157824 */ /* 0x000fe200078e0216 */
[----:B------:R2:W-:Y:S01]  /*51a40*/  STL [R1+0x494], R29 ;  /* 0x0004941d01007387 */ /* 0x0005e20000100800 */
[----:B------:R-:W-:Y:S01]  /*51a50*/  IMAD.U32 R0, R152, 0x10000, RZ ;  /* 0x0001000098007824 */ /* 0x000fe200078e00ff */
[----:B------:R-:W-:Y:S01]  /*51a60*/  LOP3.LUT R24, R46, 0xff, RZ, 0xc0, !PT ;  /* 0x000000ff2e187812 */ /* 0x000fe200078ec0ff */
[----:B------:R-:W-:Y:S01]  /*51a70*/  IMAD.U32 R22, R156, 0x10000, RZ ;  /* 0x000100009c167824 */ /* 0x000fe200078e00ff */
[----:B------:R0:W-:Y:S01]  /*51a80*/  STL [R1+0x3c8], R35 ;  /* 0x0003c82301007387 */ /* 0x0001e20000100800 */
[----:B---3--:R-:W-:Y:S01]  /*51a90*/  IMAD.IADD R34, R2, 0x1, R3 ;  /* 0x0000000102227824 */ /* 0x008fe200078e0203 */
[----:B------:R-:W-:Y:S01]  /*51aa0*/  LOP3.LUT R2, R50, 0xff, RZ, 0xc0, !PT ;  /* 0x000000ff32027812 */ /* 0x000fe200078ec0ff */
[----:B----4-:R-:W-:Y:S01]  /*51ab0*/  IMAD.U32 R30, R160, 0x10000, RZ ;  /* 0x00010000a01e7824 */ /* 0x010fe200078e00ff */
[----:B------:R-:W-:Y:S01]  /*51ac0*/  LOP3.LUT R3, R158, 0xff, RZ, 0xc0, !PT ;  /* 0x000000ff9e037812 */ /* 0x000fe200078ec0ff */
[----:B------:R3:W-:Y:S01]  /*51ad0*/  STL [R1+0x3a8], R32 ;  /* 0x0003a82001007387 */ /* 0x0007e20000100800 */
[----:B--2---:R-:W-:-:S02]  /*51ae0*/  LOP3.LUT R29, R23, 0xff0000, RZ, 0xc0, !PT ;  /* 0x00ff0000171d7812 */ /* 0x004fc400078ec0ff */
[----:B------:R-:W-:Y:S01]  /*51af0*/  LOP3.LUT R23, R0, 0xff0000, RZ, 0xc0, !PT ;  /* 0x00ff000000177812 */ /* 0x000fe200078ec0ff */
[----:B------:R-:W-:Y:S01]  /*51b00*/  STL [R1+0x3b4], R38 ;  /* 0x0003b42601007387 */ /* 0x000fe20000100800 */
[----:B------:R-:W-:Y:S02]  /*51b10*/  PRMT R0, R155, 0x7604, R4 ;  /* 0x000076049b007816 */ /* 0x000fe40000000004 */
[----:B------:R-:W-:Y:S01]  /*51b20*/  LOP3.LUT R22, R22, 0xff0000, RZ, 0xc0, !PT ;  /* 0x00ff000016167812 */ /* 0x000fe200078ec0ff */
[----:B------:R2:W-:Y:S01]  /*51b30*/  STL [R1+0x3b0], R36 ;  /* 0x0003b02401007387 */ /* 0x0005e20000100800 */
[----:B------:R-:W-:Y:S02]  /*51b40*/  PRMT R24, R47, 0x7604, R24 ;  /* 0x000076042f187816 */ /* 0x000fe40000000018 */
[----:B------:R-:W-:Y:S01]  /*51b50*/  PRMT R2, R51, 0x7604, R2 ;  /* 0x0000760433027816 */ /* 0x000fe20000000002 */
[----:B------:R-:W-:Y:S01]  /*51b60*/  IMAD.IADD R0, R0, 0x1, R22 ;  /* 0x0000000100007824 */ /* 0x000fe200078e0216 */
[----:B------:R-:W-:Y:S01]  /*51b70*/  PRMT R3, R159, 0x7604, R3 ;  /* 0x000076049f037816 */ /* 0x000fe20000000003 */
[----:B0-----:R-:W-:Y:S01]  /*51b80*/  IMAD.IADD R35, R24, 0x1, R29 ;  /* 0x0000000118237824 */ /* 0x001fe200078e021d */
[----:B------:R-:W-:Y:S01]  /*51b90*/  LOP3.LUT R4, R30, 0xff0000, RZ, 0xc0, !PT ;  /* 0x00ff00001e047812 */ /* 0x000fe200078ec0ff */
[----:B------:R-:W-:Y:S01]  /*51ba0*/  IMAD.U32 R30, R164, 0x10000, RZ ;  /* 0x00010000a41e7824 */ /* 0x000fe200078e00ff */
[----:B---3--:R-:W-:Y:S01]  /*51bb0*/  LOP3.LUT R32, R162, 0xff, RZ, 0xc0, !PT ;  /* 0x000000ffa2207812 */ /* 0x008fe200078ec0ff */
[----:B------:R-:W-:Y:S01]  /*51bc0*/  IMAD.IADD R2, R2, 0x1, R23 ;  /* 0x0000000102027824 */ /* 0x000fe200078e0217 */
[----:B------:R-:W-:Y:S01]  /*51bd0*/  LOP3.LUT R29, R166, 0xff, RZ, 0xc0, !PT ;  /* 0x000000ffa61d7812 */ /* 0x000fe200078ec0ff */
[----:B------:R-:W-:Y:S01]  /*51be0*/  IMAD.U32 R22, R168, 0x10000, RZ ;  /* 0x00010000a8167824 */ /* 0x000fe200078e00ff */
[----:B--2---:R-:W-:Y:S01]  /*51bf0*/  LOP3.LUT R36, R30, 0xff0000, RZ, 0xc0, !PT ;  /* 0x00ff00001e247812 */ /* 0x004fe200078ec0ff */
[----:B------:R-:W-:Y:S01]  /*51c00*/  IMAD.IADD R24, R3, 0x1, R4 ;  /* 0x0000000103187824 */ /* 0x000fe200078e0204 */
[----:B------:R-:W-:Y:S01]  /*51c10*/  LOP3.LUT R4, R170, 0xff, RZ, 0xc0, !PT ;  /* 0x000000ffaa047812 */ /* 0x000fe200078ec0ff */
[----:B------:R-:W-:Y:S01]  /*51c20*/  IMAD.U32 R23, R173, 0x10000, RZ ;  /* 0x00010000ad177824 */ /* 0x000fe200078e00ff */
        /* <DEDUP_REMOVED lines=8> */
[----:B------:R-:W-:Y:S01]  /*51cb0*/  PRMT R29, R167, 0x7604, R29 ;  /* 0x00007604a71d7816 */ /* 0x000fe2000000001d */
[----:B------:R-:W-:Y:S01]  /*51cc0*/  IMAD.IADD R23, R22, 0x1, R23 ;  /* 0x0000000116177824 */ /* 0x000fe200078e0217 */
[----:B------:R-:W-:Y:S01]  /*51cd0*/  PRMT R3, R176, 0x7604, R3 ;  /* 0x00007604b0037816 */ /* 0x000fe20000000003 */
[----:B0-----:R-:W-:Y:S01]  /*51ce0*/  IMAD.U32 R39, R181, 0x10000, RZ ;  /* 0x00010000b5277824 */ /* 0x001fe200078e00ff */
[----:B------:R-:W-:Y:S01]  /*51cf0*/  LOP3.LUT R4, R38, 0xff0000, RZ, 0xc0, !PT ;  /* 0x00ff000026047812 */ /* 0x000fe200078ec0ff */
[----:B------:R-:W-:Y:S01]  /*51d00*/  IMAD.IADD R32, R32, 0x1, R36 ;  /* 0x0000000120207824 */ /* 0x000fe200078e0224 */
[----:B------:R-:W-:Y:S01]  /*51d10*/  LOP3.LUT R36, R183, 0xff, RZ, 0xc0, !PT ;  /* 0x000000ffb7247812 */ /* 0x000fe200078ec0ff */
[----:B------:R-:W-:Y:S01]  /*51d20*/  IMAD.IADD R38, R29, 0x1, R30 ;  /* 0x000000011d267824 */ /* 0x000fe200078e021e */
[----:B------:R0:W-:Y:S01]  /*51d30*/  STL [R1+0x3bc], R42 ;  /* 0x0003bc2a01007387 */ /* 0x0001e20000100800 */
[----:B------:R-:W-:Y:S01]  /*51d40*/  IMAD.U32 R22, R185, 0x10000, RZ ;  /* 0x00010000b9167824 */ /* 0x000fe200078e00ff */
[----:B------:R-:W-:Y:S01]  /*51d50*/  PRMT R36, R184, 0x7604, R36 ;  /* 0x00007604b8247816 */ /* 0x000fe20000000024 */
[----:B------:R-:W-:Y:S01]  /*51d60*/  IMAD.IADD R29, R3, 0x1, R4 ;  /* 0x00000001031d7824 */ /* 0x000fe200078e0204 */
[----:B------:R-:W-:Y:S01]  /*51d70*/  LOP3.LUT R4, R187, 0xff, RZ, 0xc0, !PT ;  /* 0x000000ffbb047812 */ /* 0x000fe200078ec0ff */
[----:B------:R-:W-:Y:S01]  /*51d80*/  IMAD.U32 R30, R189, 0x10000, RZ ;  /* 0x00010000bd1e7824 */ /* 0x000fe200078e00ff */
[----:B------:R-:W-:Y:S01]  /*51d90*/  LOP3.LUT R3, R191, 0xff, RZ, 0xc0, !PT ;  /* 0x000000ffbf037812 */ /* 0x000fe200078ec0ff */
[----:B--2---:R-:W-:Y:S01]  /*51da0*/  IMAD.U32 R43, R193, 0x10000, RZ ;  /* 0x00010000c12b7824 */ /* 0x004fe200078e00ff */
[----:B------:R2:W-:Y:S01]  /*51db0*/  STL [R1+0x3b8], R40 ;  /* 0x0003b82801007387 */ /* 0x0005e20000100800 */
[----:B0-----:R-:W-:-:S02]  /*51dc0*/  LOP3.LUT R42, R39, 0xff0000, RZ, 0xc0, !PT ;  /* 0x00ff0000272a7812 */ /* 0x001fc400078ec0ff */
[----:B------:R-:W-:Y:S01]  /*51dd0*/  LOP3.LUT R39, R22, 0xff0000, RZ, 0xc0, !PT ;  /* 0x00ff000016277812 */ /* 0x000fe200078ec0ff */
[----:B------:R0:W-:Y:S01]  /*51de0*/  STL [R1+0x448], R189 ;  /* 0x000448bd01007387 */ /* 0x0001e20000100800 */
[----:B------:R-:W-:Y:S02]  /*51df0*/  PRMT R22, R188, 0x7604, R4 ;  /* 0x00007604bc167816 */ /* 0x000fe40000000004 */
[----:B------:R-:W-:Y:S01]  /*51e00*/  LOP3.LUT R30, R30, 0xff0000, RZ, 0xc0, !PT ;  /* 0x00ff00001e1e7812 */ /* 0x000fe200078ec0ff */
[----:B------:R3:W-:Y:S01]  /*51e10*/  STL [R1+0x444], R187 ;  /* 0x000444bb01007387 */ /* 0x0007e20000100800 */
[----:B--2---:R-:W-:Y:S02]  /*51e20*/  LOP3.LUT R40, R179, 0xff, RZ, 0xc0, !PT ;  /* 0x000000ffb3287812 */ /* 0x004fe400078ec0ff */
[----:B------:R-:W-:Y:S01]  /*51e30*/  PRMT R3, R192, 0x7604, R3 ;  /* 0x00007604c0037816 */ /* 0x000fe20000000003 */
[----:B------:R2:W-:Y:S01]  /*51e40*/  STL [R1+0x440], R185 ;  /* 0x000440b901007387 */ /* 0x0005e20000100800 */
[----:B------:R-:W-:Y:S01]  /*51e50*/  LOP3.LUT R4, R43, 0xff0000, RZ, 0xc0, !PT ;  /* 0x00ff00002b047812 */ /* 0x000fe200078ec0ff */
[----:B0-----:R-:W-:Y:S01]  /*51e60*/  IMAD.IADD R189, R36, 0x1, R39 ;  /* 0x0000000124bd7824 */ /* 0x001fe200078e0227 */
[----:B------:R-:W-:Y:S01]  /*51e70*/  PRMT R40, R180, 0x7604, R40 ;  /* 0x00007604b4287816 */ /* 0x000fe20000000028 */
[----:B------:R-:W-:Y:S01]  /*51e80*/  IMAD.U32 R39, R197, 0x10000, RZ ;  /* 0x00010000c5277824 */ /* 0x000fe200078e00ff */
[----:B------:R-:W-:Y:S01]  /*51e90*/  LOP3.LUT R36, R199, 0xff, RZ, 0xc0, !PT ;  /* 0x000000ffc7247812 */ /* 0x000fe200078ec0ff */
[----:B---3--:R-:W-:Y:S01]  /*51ea0*/  IMAD.IADD R187, R22, 0x1, R30 ;  /* 0x0000000116bb7824 */ /* 0x008fe200078e021e */
[----:B------:R0:W-:Y:S01]  /*51eb0*/  STL [R1+0x454], R180 ;  /* 0x000454b401007387 */ /* 0x0001e20000100800 */
[----:B------:R-:W-:Y:S01]  /*51ec0*/  IMAD.U32 R22, R201, 0x10000, RZ ;  /* 0x00010000c9167824 */ /* 0x000fe200078e00ff */
[----:B------:R-:W-:Y:S01]  /*51ed0*/  PRMT R36, R200, 0x7604, R36 ;  /* 0x00007604c8247816 */ /* 0x000fe20000000024 */
[----:B--2---:R-:W-:Y:S01]  /*51ee0*/  IMAD.IADD R185, R3, 0x1, R4 ;  /* 0x0000000103b97824 */ /* 0x004fe200078e0204 */
[----:B------:R-:W-:Y:S01]  /*51ef0*/  LOP3.LUT R4, R203, 0xff, RZ, 0xc0, !PT ;  /* 0x000000ffcb047812 */ /* 0x000fe200078ec0ff */
[----:B------:R-:W-:Y:S01]  /*51f00*/  IMAD.U32 R30, R205, 0x10000, RZ ;  /* 0x00010000cd1e7824 */ /* 0x000fe200078e00ff */
[----:B------:R-:W-:Y:S01]  /*51f10*/  LOP3.LUT R3, R207, 0xff, RZ, 0xc0, !PT ;  /* 0x000000ffcf037812 */ /* 0x000fe200078ec0ff */
[----:B------:R-:W-:Y:S01]  /*51f20*/  IMAD.U32 R43, R209, 0x10000, RZ ;  /* 0x00010000d12b7824 */ /* 0x000fe200078e00ff */
[----:B------:R2:W-:Y:S01]  /*51f30*/  STL [R1+0x438], R181 ;  /* 0x000438b501007387 */ /* 0x0005e20000100800 */
[----:B0-----:R-:W-:Y:S01]  /*51f40*/  IMAD.IADD R180, R40, 0x1, R42 ;  /* 0x0000000128b47824 */ /* 0x001fe200078e022a */
[----:B------:R-:W-:-:S02]  /*51f50*/  LOP3.LUT R42, R39, 0xff0000, RZ, 0xc0, !PT ;  /* 0x00ff0000272a7812 */ /* 0x000fc400078ec0ff */
[----:B------:R0:W-:Y:S01]  /*51f60*/  STL [R1+0x434], R179 ;  /* 0x000434b301007387 */ /* 0x0001e20000100800 */
[----:B------:R-:W-:Y:S02]  /*51f70*/  LOP3.LUT R39, R22, 0xff0000, RZ, 0xc0, !PT ;  /* 0x00ff000016277812 */ /* 0x000fe400078ec0ff */
[----:B------:R-:W-:Y:S01]  /*51f80*/  LOP3.LUT R40, R195, 0xff, RZ, 0xc0, !PT ;  /* 0x000000ffc3287812 */ /* 0x000fe200078ec0ff */
        /* <DEDUP_REMOVED lines=23> */
[----:B------:R2:W-:Y:S01]  /*52100*/  STL [R1+0x42c], R171 ;  /* 0x00042cab01007387 */ /* 0x0005e20000100800 */
[----:B------:R-:W-:Y:S02]  /*52110*/  PRMT R22, R220, 0x7604, R4 ;  /* 0x00007604dc167816 */ /* 0x000fe40000000004 */
[----:B------:R-:W-:Y:S01]  /*52120*/  LOP3.LUT R30, R30, 0xff0000, RZ, 0xc0, !PT ;  /* 0x00ff00001e1e7812 */ /* 0x000fe200078ec0ff */
[----:B------:R3:W-:Y:S01]  /*52130*/  STL [R1+0x428], R167 ;  /* 0x000428a701007387 */ /* 0x0007e20000100800 */
[----:B------:R-:W-:Y:S01]  /*52140*/  PRMT R3, R224, 0x7604, R3 ;  /* 0x00007604e0037816 */ /* 0x000fe20000000003 */
[----:B0-----:R-:W-:Y:S01]  /*52150*/  IMAD.IADD R175, R36, 0x1, R39 ;  /* 0x0000000124af7824 */ /* 0x001fe200078e0227 */
[----:B------:R-:W-:Y:S01]  /*52160*/  LOP3.LUT R4, R43, 0xff0000, RZ, 0xc0, !PT ;  /* 0x00ff00002b047812 */ /* 0x000fe200078ec0ff */
[----:B------:R-:W-:Y:S01]  /*52170*/  IMAD.U32 R39, R229, 0x10000, RZ ;  /* 0x00010000e5277824 */ /* 0x000fe200078e00ff */
[----:B------:R-:W-:Y:S01]  /*52180*/  PRMT R40, R212, 0x7604, R40 ;  /* 0x00007604d4287816 */ /* 0x000fe20000000028 */
[----:B--2---:R-:W-:Y:S01]  /*52190*/  IMAD.IADD R171, R22, 0x1, R30 ;  /* 0x0000000116ab7824 */ /* 0x004fe200078e021e */
[----:B------:R-:W-:Y:S01]  /*521a0*/  LOP3.LUT R36, R231, 0xff, RZ, 0xc0, !PT ;  /* 0x000000ffe7247812 */ /* 0x000fe200078ec0ff */
[----:B------:R-:W-:Y:S01]  /*521b0*/  IMAD.U32 R22, R233, 0x10000, RZ ;  /* 0x00010000e9167824 */ /* 0x000fe200078e00ff */
[----:B------:R0:W-:Y:S01]  /*521c0*/  STL [R1+0x430], R176 ;  /* 0x000430b001007387 */ /* 0x0001e20000100800 */
[----:B---3--:R-:W-:Y:S01]  /*521d0*/  IMAD.IADD R167, R3, 0x1, R4 ;  /* 0x0000000103a77824 */ /* 0x008fe200078e0204 */
[----:B------:R-:W-:Y:S01]  /*521e0*/  LOP3.LUT R4, R235, 0xff, RZ, 0xc0, !PT ;  /* 0x000000ffeb047812 */ /* 0x000fe200078ec0ff */
[----:B------:R-:W-:Y:S01]  /*521f0*/  IMAD.U32 R30, R237, 0x10000, RZ ;  /* 0x00010000ed1e7824 */ /* 0x000fe200078e00ff */
[----:B------:R-:W-:Y:S01]  /*52200*/  LOP3.LUT R3, R239, 0xff, RZ, 0xc0, !PT ;  /* 0x000000ffef037812 */ /* 0x000fe200078ec0ff */
[----:B------:R-:W-:Y:S01]  /*52210*/  IMAD.U32 R43, R241, 0x10000, RZ ;  /* 0x00010000f12b7824 */ /* 0x000fe200078e00ff */
[----:B------:R-:W-:Y:S01]  /*52220*/  PRMT R36, R232, 0x7604, R36 ;  /* 0x00007604e8247816 */ /* 0x000fe20000000024 */
[----:B------:R2:W-:Y:S01]  /*52230*/  STL [R1+0x418], R173 ;  /* 0x000418ad01007387 */ /* 0x0005e20000100800 */
[----:B------:R-:W-:Y:S01]  /*52240*/  LOP3.LUT R30, R30, 0xff0000, RZ, 0xc0, !PT ;  /* 0x00ff00001e1e7812 */ /* 0x000fe200078ec0ff */
[----:B0-----:R-:W-:Y:S01]  /*52250*/  IMAD.IADD R176, R40, 0x1, R42 ;  /* 0x0000000128b07824 */ /* 0x001fe200078e022a */
[----:B------:R-:W-:Y:S01]  /*52260*/  LOP3.LUT R42, R39, 0xff0000, RZ, 0xc0, !PT ;  /* 0x00ff0000272a7812 */ /* 0x000fe200078ec0ff */
[----:B------:R0:W-:Y:S01]  /*52270*/  STL [R1+0x414], R170 ;  /* 0x000414aa01007387 */ /* 0x0001e20000100800 */
[----:B------:R-:W-:-:S02]  /*52280*/  LOP3.LUT R39, R22, 0xff0000, RZ, 0xc0, !PT ;  /* 0x00ff000016277812 */ /* 0x000fc400078ec0ff */
[----:B------:R-:W-:Y:S01]  /*52290*/  LOP3.LUT R40, R227, 0xff, RZ, 0xc0, !PT ;  /* 0x000000ffe3287812 */ /* 0x000fe200078ec0ff */
[----:B------:R3:W-:Y:S01]  /*522a0*/  STL [R1+0x410], R168 ;  /* 0x000410a801007387 */ /* 0x0007e20000100800 */
[----:B------:R-:W-:Y:S01]  /*522b0*/  PRMT R22, R236, 0x7604, R4 ;  /* 0x00007604ec167816 */ /* 0x000fe20000000004 */
[----:B--2---:R-:W-:Y:S01]  /*522c0*/  IMAD.IADD R173, R36, 0x1, R39 ;  /* 0x0000000124ad7824 */ /* 0x004fe200078e0227 */
[----:B------:R-:W-:Y:S01]  /*522d0*/  PRMT R3, R240, 0x7604, R3 ;  /* 0x00007604f0037816 */ /* 0x000fe20000000003 */
[----:B------:R-:W-:Y:S01]  /*522e0*/  IMAD.U32 R39, R245, 0x10000, RZ ;  /* 0x00010000f5277824 */ /* 0x000fe200078e00ff */
        /* <DEDUP_REMOVED lines=15> */
[----:B0-----:R-:W-:Y:S01]  /*523e0*/  IMAD.IADD R163, R40, 0x1, R42 ;  /* 0x0000000128a37824 */ /* 0x001fe200078e022a */
[----:B------:R-:W-:Y:S02]  /*523f0*/  LOP3.LUT R42, R39, 0xff0000, RZ, 0xc0, !PT ;  /* 0x00ff0000272a7812 */ /* 0x000fe400078ec0ff */
[----:B------:R-:W-:Y:S01]  /*52400*/  LOP3.LUT R39, R22, 0xff0000, RZ, 0xc0, !PT ;  /* 0x00ff000016277812 */ /* 0x000fe200078ec0ff */
[----:B------:R0:W-:Y:S01]  /*52410*/  STL [R1+0x3f0], R160 ;  /* 0x0003f0a001007387 */ /* 0x0001e20000100800 */
[----:B------:R-:W-:Y:S02]  /*52420*/  LOP3.LUT R40, R243, 0xff, RZ, 0xc0, !PT ;  /* 0x000000fff3287812 */ /* 0x000fe400078ec0ff */
[----:B------:R-:W-:Y:S01]  /*52430*/  PRMT R22, R135, 0x7604, R4 ;  /* 0x0000760487167816 */ /* 0x000fe20000000004 */
[----:B--2---:R-:W-:Y:S01]  /*52440*/  IMAD.IADD R164, R36, 0x1, R39 ;  /* 0x0000000124a47824 */ /* 0x004fe200078e0227 */
[----:B------:R-:W-:Y:S01]  /*52450*/  PRMT R3, R15, 0x7604, R3 ;  /* 0x000076040f037816 */ /* 0x000fe20000000003 */
[----:B------:R-:W-:Y:S01]  /*52460*/  IMAD.U32 R39, R141, 0x10000, RZ ;  /* 0x000100008d277824 */ /* 0x000fe200078e00ff */
[----:B------:R-:W-:Y:S01]  /*52470*/  LOP3.LUT R4, R43, 0xff0000, RZ, 0xc0, !PT ;  /* 0x00ff00002b047812 */ /* 0x000fe200078ec0ff */
[----:B---3--:R-:W-:Y:S01]  /*52480*/  IMAD.IADD R162, R22, 0x1, R30 ;  /* 0x0000000116a27824 */ /* 0x008fe200078e021e */
[----:B------:R-:W-:Y:S01]  /*52490*/  PRMT R40, R244, 0x7604, R40 ;  /* 0x00007604f4287816 */ /* 0x000fe20000000028 */
[----:B------:R-:W-:Y:S01]  /*524a0*/  IMAD.U32 R22, R142, 0x10000, RZ ;  /* 0x000100008e167824 */ /* 0x000fe200078e00ff */
[----:B------:R-:W-:Y:S01]  /*524b0*/  LOP3.LUT R36, R58, 0xff, RZ, 0xc0, !PT ;  /* 0x000000ff3a247812 */ /* 0x000fe200078ec0ff */
[----:B0-----:R-:W-:Y:S01]  /*524c0*/  IMAD.IADD R160, R3, 0x1, R4 ;  /* 0x0000000103a07824 */ /* 0x001fe200078e0204 */
        /* <DEDUP_REMOVED lines=46> */
[----:B------:R2:W-:Y:S01]  /*527b0*/  STL [R1+0x3f4], R47 ;  /* 0x0003f42f01007387 */ /* 0x0005e20000100800 */
[----:B0-----:R-:W-:Y:S01]  /*527c0*/  IMAD.IADD R152, R3, 0x1, R4 ;  /* 0x0000000103987824 */ /* 0x001fe200078e0204 */
[----:B------:R-:W-:Y:S01]  /*527d0*/  LOP3.LUT R4, R114, 0xff, RZ, 0xc0, !PT ;  /* 0x000000ff72047812 */ /* 0x000fe200078ec0ff */
[----:B------:R-:W-:Y:S01]  /*527e0*/  IMAD.U32 R30, R123, 0x10000, RZ ;  /* 0x000100007b1e7824 */ /* 0x000fe200078e00ff */
[----:B------:R-:W-:Y:S01]  /*527f0*/  LOP3.LUT R3, R78, 0xff, RZ, 0xc0, !PT ;  /* 0x000000ff4e037812 */ /* 0x000fe200078ec0ff */
[----:B------:R-:W-:Y:S01]  /*52800*/  IMAD.U32 R43, R124, 0x10000, RZ ;  /* 0x000100007c2b7824 */ /* 0x000fe200078e00ff */
[----:B------:R0:W-:Y:S01]  /*52810*/  STL [R1+0x3d4], R46 ;  /* 0x0003d42e01007387 */ /* 0x0001e20000100800 */
[----:B------:R-:W-:-:S02]  /*52820*/  LOP3.LUT R36, R74, 0xff, RZ, 0xc0, !PT ;  /* 0x000000ff4a247812 */ /* 0x000fc400078ec0ff */
[----:B------:R-:W-:Y:S01]  /*52830*/  LOP3.LUT R30, R30, 0xff0000, RZ, 0xc0, !PT ;  /* 0x00ff00001e1e7812 */ /* 0x000fe200078ec0ff */
[----:B--2---:R-:W-:Y:S01]  /*52840*/  IMAD.IADD R47, R40, 0x1, R42 ;  /* 0x00000001282f7824 */ /* 0x004fe200078e022a */
[----:B------:R-:W-:Y:S01]  /*52850*/  LOP3.LUT R42, R39, 0xff0000, RZ, 0xc0, !PT ;  /* 0x00ff0000272a7812 */ /* 0x000fe200078ec0ff */
[----:B------:R2:W-:Y:S01]  /*52860*/  STL [R1+0x3c0], R44 ;  /* 0x0003c02c01007387 */ /* 0x0005e20000100800 */
[----:B------:R-:W-:Y:S02]  /*52870*/  LOP3.LUT R39, R22, 0xff0000, RZ, 0xc0, !PT ;  /* 0x00ff000016277812 */ /* 0x000fe400078ec0ff */
[----:B------:R-:W-:Y:S01]  /*52880*/  PRMT R22, R76, 0x7604, R4 ;  /* 0x000076044c167816 */ /* 0x000fe20000000004 */
[----:B------:R3:W-:Y:S01]  /*52890*/  STL [R1+0x3dc], R50 ;  /* 0x0003dc3201007387 */ /* 0x0007e20000100800 */
[----:B------:R-:W-:Y:S02]  /*528a0*/  PRMT R3, R115, 0x7604, R3 ;  /* 0x0000760473037816 */ /* 0x000fe40000000003 */
[----:B------:R-:W-:Y:S01]  /*528b0*/  LOP3.LUT R4, R43, 0xff0000, RZ, 0xc0, !PT ;  /* 0x00ff00002b047812 */ /* 0x000fe200078ec0ff */
[----:B0-----:R-:W-:Y:S01]  /*528c0*/  IMAD.IADD R46, R22, 0x1, R30 ;  /* 0x00000001162e7824 */ /* 0x001fe200078e021e */
[----:B------:R-:W-:Y:S01]  /*528d0*/  LOP3.LUT R40, R116, 0xff, RZ, 0xc0, !PT ;  /* 0x000000ff74287812 */ /* 0x000fe200078ec0ff */
[----:B------:R-:W-:Y:S01]  /*528e0*/  IMAD.U32 R22, R121, 0x10000, RZ ;  /* 0x0001000079167824 */ /* 0x000fe200078e00ff */
[----:B------:R0:W-:Y:S01]  /*528f0*/  STL [R1+0x458], R184 ;  /* 0x000458b801007387 */ /* 0x0001e20000100800 */
[----:B--2---:R-:W-:Y:S01]  /*52900*/  IMAD.IADD R44, R3, 0x1, R4 ;  /* 0x00000001032c7824 */ /* 0x004fe200078e0204 */
[----:B------:R-:W-:Y:S01]  /*52910*/  PRMT R40, R72, 0x7604, R40 ;  /* 0x0000760448287816 */ /* 0x000fe20000000028 */
[----:B------:R-:W-:Y:S01]  /*52920*/  IMAD.U32 R30, R122, 0x10000, RZ ;  /* 0x000100007a1e7824 */ /* 0x000fe200078e00ff */
[----:B------:R-:W-:Y:S01]  /*52930*/  LOP3.LUT R3, R82, 0xff, RZ, 0xc0, !PT ;  /* 0x000000ff52037812 */ /* 0x000fe200078ec0ff */
[----:B------:R2:W-:Y:S01]  /*52940*/  STL [R1+0x3d8], R48 ;  /* 0x0003d83001007387 */ /* 0x0005e20000100800 */
[----:B------:R-:W-:Y:S01]  /*52950*/  PRMT R36, R117, 0x7604, R36 ;  /* 0x0000760475247816 */ /* 0x000fe20000000024 */
[----:B---3--:R-:W-:Y:S01]  /*52960*/  IMAD.IADD R50, R40, 0x1, R42 ;  /* 0x0000000128327824 */ /* 0x008fe200078e022a */
[----:B------:R-:W-:Y:S01]  /*52970*/  LOP3.LUT R42, R30, 0xff0000, RZ, 0xc0, !PT ;  /* 0x00ff00001e2a7812 */ /* 0x000fe200078ec0ff */
[----:B------:R3:W-:Y:S01]  /*52980*/  STL [R1+0x45c], R188 ;  /* 0x00045cbc01007387 */ /* 0x0007e20000100800 */
[----:B0-----:R-:W-:Y:S01]  /*52990*/  LOP3.LUT R184, R22, 0xff0000, RZ, 0xc0, !PT ;  /* 0x00ff000016b87812 */ /* 0x001fe200078ec0ff */
[----:B------:R-:W-:Y:S01]  /*529a0*/  IMAD.U32 R40, R119, 0x10000, RZ ;  /* 0x0001000077287824 */ /* 0x000fe200078e00ff */
[----:B------:R-:W-:Y:S01]  /*529b0*/  PRMT R22, R113, 0x7604, R3 ;  /* 0x0000760471167816 */ /* 0x000fe20000000003 */
[----:B------:R-:W4:Y:S01]  /*529c0*/  LDL R30, [R1+0x224] ;  /* 0x00022400011e7983 */ /* 0x000f220000100800 */
[----:B------:R-:W-:Y:S01]  /*529d0*/  LOP3.LUT R4, R110, 0xff, RZ, 0xc0, !PT ;  /* 0x000000ff6e047812 */ /* 0x000fe200078ec0ff */
[----:B--2---:R-:W-:Y:S01]  /*529e0*/  IMAD.IADD R48, R36, 0x1, R39 ;  /* 0x0000000124307824 */ /* 0x004fe200078e0227 */
[----:B------:R-:W-:Y:S01]  /*529f0*/  LOP3.LUT R39, R112, 0xff, RZ, 0xc0, !PT ;  /* 0x000000ff70277812 */ /* 0x000fe200078ec0ff */
[----:B------:R-:W2:Y:S01]  /*52a00*/  LDL R3, [R1+0x220] ;  /* 0x0002200001037983 */ /* 0x000ea20000100800 */
[----:B------:R-:W-:Y:S01]  /*52a10*/  LOP3.LUT R36, R86, 0xff, RZ, 0xc0, !PT ;  /* 0x000000ff56247812 */ /* 0x000fe200078ec0ff */
[----:B---3--:R-:W-:Y:S01]  /*52a20*/  IMAD.U32 R188, R120, 0x10000, RZ ;  /* 0x0001000078bc7824 */ /* 0x008fe200078e00ff */
[----:B------:R-:W-:Y:S01]  /*52a30*/  PRMT R43, R80, 0x7604, R39 ;  /* 0x00007604502b7816 */ /* 0x000fe20000000027 */
[----:B------:R0:W-:Y:S01]  /*52a40*/  STL [R1+0x464], R195 ;  /* 0x000464c301007387 */ /* 0x0001e20000100800 */
[----:B------:R-:W-:-:S02]  /*52a50*/  PRMT R39, R84, 0x7604, R4 ;  /* 0x0000760454277816 */ /* 0x000fc40000000004 */
[----:B------:R-:W-:Y:S01]  /*52a60*/  LOP3.LUT R40, R40, 0xff0000, RZ, 0xc0, !PT ;  /* 0x00ff000028287812 */ /* 0x000fe200078ec0ff */
[----:B------:R-:W-:Y:S01]  /*52a70*/  STL [R1+0x484], R196 ;  /* 0x000484c401007387 */ /* 0x000fe20000100800 */
[----:B------:R-:W-:Y:S02]  /*52a80*/  PRMT R36, R111, 0x7604, R36 ;  /* 0x000076046f247816 */ /* 0x000fe40000000024 */
[----:B------:R-:W-:Y:S01]  /*52a90*/  LOP3.LUT R4, R188, 0xff0000, RZ, 0xc0, !PT ;  /* 0x00ff0000bc047812 */ /* 0x000fe200078ec0ff */
[----:B------:R-:W-:Y:S01]  /*52aa0*/  IMAD.IADD R22, R22, 0x1, R42 ;  /* 0x0000000116167824 */ /* 0x000fe200078e022a */
[----:B------:R3:W-:Y:S01]  /*52ab0*/  STL [R1+0x44c], R191 ;  /* 0x00044cbf01007387 */ /* 0x0007e20000100800 */
[----:B------:R-:W-:Y:S02]  /*52ac0*/  IMAD.IADD R42, R39, 0x1, R40 ;  /* 0x00000001272a7824 */ /* 0x000fe400078e0228 */
[----:B------:R-:W-:Y:S01]  /*52ad0*/  IMAD.IADD R39, R36, 0x1, R4 ;  /* 0x0000000124277824 */ /* 0x000fe200078e0204 */
[----:B------:R1:W-:Y:S01]  /*52ae0*/  STL [R1+0x450], R193 ;  /* 0x000450c101007387 */ /* 0x0003e20000100800 */
[----:B------:R-:W-:-:S02]  /*52af0*/  IMAD.IADD R43, R43, 0x1, R184 ;  /* 0x000000012b2b7824 */ /* 0x000fc400078e02b8 */
[----:B0-----:R-:W-:Y:S01]  /*52b00*/  IMAD.MOV.U32 R195, RZ, RZ, R34 ;  /* 0x000000ffffc37224 */ /* 0x001fe200078e0022 */
[----:B------:R-:W2:Y:S01]  /*52b10*/  LDL R36, [R1+0x228] ;  /* 0x0002280001247983 */ /* 0x000ea20000100800 */
[----:B------:R-:W-:Y:S02]  /*52b20*/  IMAD.MOV.U32 R184, RZ, RZ, R32 ;  /* 0x000000ffffb87224 */ /* 0x000fe400078e0020 */
[----:B------:R-:W-:Y:S01]  /*52b30*/  IMAD.U32 R32, R107, 0x10000, RZ ;  /* 0x000100006b207824 */ /* 0x000fe200078e00ff */
[----:B------:R-:W2:Y:S01]  /*52b40*/  LDL R34, [R1+0x22c] ;  /* 0x00022c0001227983 */ /* 0x000ea20000100800 */
[----:B---3--:R-:W-:Y:S01]  /*52b50*/  IMAD.MOV.U32 R191, RZ, RZ, R38 ;  /* 0x000000ffffbf7224 */ /* 0x008fe200078e0026 */
[----:B------:R-:W-:Y:S01]  /*52b60*/  LOP3.LUT R4, R98, 0xff, RZ, 0xc0, !PT ;  /* 0x000000ff62047812 */ /* 0x000fe200078ec0ff */
[----:B------:R-:W-:Y:S01]  /*52b70*/  IMAD.U32 R40, R105, 0x10000, RZ ;  /* 0x0001000069287824 */ /* 0x000fe200078e00ff */
[----:B------:R-:W-:Y:S01]  /*52b80*/  LOP3.LUT R196, R32, 0xff0000, RZ, 0xc0, !PT ;  /* 0x00ff000020c47812 */ /* 0x000fe200078ec0ff */
[----:B------:R0:W-:Y:S01]  /*52b90*/  STL [R1+0x460], R192 ;  /* 0x000460c001007387 */ /* 0x0001e20000100800 */
[----:B------:R-:W-:-:S03]  /*52ba0*/  LOP3.LUT R38, R93, 0xff, RZ, 0xc0, !PT ;  /* 0x000000ff5d267812 */ /* 0x000fc600078ec0ff */
[----:B------:R-:W3:Y:S01]  /*52bb0*/  LDL R32, [R1+0x230] ;  /* 0x0002300001207983 */ /* 0x000ee20000100800 */
[----:B-1----:R-:W-:Y:S01]  /*52bc0*/  IMAD.U32 R193, R118, 0x10000, RZ ;  /* 0x0001000076c17824 */ /* 0x002fe200078e00ff */
[----:B------:R-:W-:Y:S02]  /*52bd0*/  LOP3.LUT R40, R40, 0xff0000, RZ, 0xc0, !PT ;  /* 0x00ff000028287812 */ /* 0x000fe400078ec0ff */
[----:B------:R1:W-:Y:S01]  /*52be0*/  STL [R1+0x468], R197 ;  /* 0x000468c501007387 */ /* 0x0003e20000100800 */
[----:B0-----:R-:W-:Y:S01]  /*52bf0*/  IMAD.MOV.U32 R192, RZ, RZ, R31 ;  /* 0x000000ffffc07224 */ /* 0x001fe200078e001f */
[----:B------:R-:W-:Y:S02]  /*52c00*/  LOP3.LUT R31, R90, 0xff, RZ, 0xc0, !PT ;  /* 0x000000ff5a1f7812 */ /* 0x000fe400078ec0ff */
[----:B------:R0:W-:Y:S01]  /*52c10*/  STL [R1+0x46c], R199 ;  /* 0x00046cc701007387 */ /* 0x0001e20000100800 */
[----:B------:R-:W-:Y:S02]  /*52c20*/  LOP3.LUT R193, R193, 0xff0000, RZ, 0xc0, !PT ;  /* 0x00ff0000c1c17812 */ /* 0x000fe400078ec0ff */
[----:B------:R-:W-:Y:S01]  /*52c30*/  PRMT R31, R108, 0x7604, R31 ;  /* 0x000076046c1f7816 */ /* 0x000fe2000000001f */
[----:B------:R3:W-:Y:S04]  /*52c40*/  STL [R1+0x470], R201 ;  /* 0x000470c901007387 */ /* 0x0007e80000100800 */
[----:B------:R-:W-:Y:S01]  /*52c50*/  IMAD.IADD R31, R31, 0x1, R193 ;  /* 0x000000011f1f7824 */ /* 0x000fe200078e02c1 */
[----:B------:R3:W-:Y:S01]  /*52c60*/  STL [R1+0x488], R200 ;  /* 0x000488c801007387 */ /* 0x0007e20000100800 */
[----:B------:R-:W-:-:S03]  /*52c70*/  IMAD.MOV.U32 R193, RZ, RZ, R0 ;  /* 0x000000ffffc17224 */ /* 0x000fc600078e0000 */
[----:B------:R-:W3:Y:S04]  /*52c80*/  LDL R0, [R1+0x23c] ;  /* 0x00023c0001007983 */ /* 0x000ee80000100800 */
[----:B------:R-:W-:Y:S04]  /*52c90*/  STL [R1+0x490], R208 ;  /* 0x000490d001007387 */ /* 0x000fe80000100800 */
[----:B------:R3:W-:Y:S04]  /*52ca0*/  STL [R1+0x474], R203 ;  /* 0x000474cb01007387 */ /* 0x0007e80000100800 */
[----:B------:R-:W-:Y:S04]  /*52cb0*/  STL [R1+0x48c], R204 ;  /* 0x00048ccc01007387 */ /* 0x000fe80000100800 */
[----:B------:R-:W-:Y:S04]  /*52cc0*/  STL [R1+0x480], R209 ;  /* 0x000480d101007387 */ /* 0x000fe80000100800 */
[----:B------:R-:W-:Y:S04]  /*52cd0*/  STL [R1+0x47c], R207 ;  /* 0x00047ccf01007387 */ /* 0x000fe80000100800 */
[----:B------:R-:W-:Y:S01]  /*52ce0*/  STL [R1+0x478], R205 ;  /* 0x000478cd01007387 */ /* 0x000fe20000100800 */
[----:B----4-:R-:W-:-:S03]  /*52cf0*/  PRMT R38, R30, 0x7604, R38 ;  /* 0x000076041e267816 */ /* 0x010fc60000000026 */
[----:B------:R-:W4:Y:S01]  /*52d00*/  LDL R30, [R1+0x234] ;  /* 0x00023400011e7983 */ /* 0x000f220000100800 */
[----:B--2---:R-:W-:-:S05]  /*52d10*/  PRMT R3, R3, 0x7604, R4 ;  /* 0x0000760403037816 */ /* 0x004fca0000000004 */
[----:B------:R-:W-:Y:S02]  /*52d20*/  IMAD.IADD R40, R3, 0x1, R40 ;  /* 0x0000000103287824 */ /* 0x000fe400078e0228 */
[----:B------:R-:W2:Y:S01]  /*52d30*/  LDL R3, [R1+0x238] ;  /* 0x0002380001037983 */ /* 0x000ea20000100800 */
[----:B-1----:R-:W-:Y:S02]  /*52d40*/  IMAD.U32 R197, R106, 0x10000, RZ ;  /* 0x000100006ac57824 */ /* 0x002fe400078e00ff */
[----:B------:R-:W-:Y:S01]  /*52d50*/  IMAD.MOV.U32 R188, RZ, RZ, R35 ;  /* 0x000000ffffbc7224 */ /* 0x000fe200078e0023 */
[----:B------:R-:W-:Y:S02]  /*52d60*/  LOP3.LUT R35, R94, 0xff, RZ, 0xc0, !PT ;  /* 0x000000ff5e237812 */ /* 0x000fe400078ec0ff */
[----:B------:R-:W-:Y:S02]  /*52d70*/  LOP3.LUT R4, R197, 0xff0000, RZ, 0xc0, !PT ;  /* 0x00ff0000c5047812 */ /* 0x000fe400078ec0ff */
[----:B------:R-:W-:Y:S01]  /*52d80*/  PRMT R35, R88, 0x7604, R35 ;  /* 0x0000760458237816 */ /* 0x000fe20000000023 */
[----:B------:R-:W-:Y:S01]  /*52d90*/  IMAD.U32 R197, R103, 0x10000, RZ ;  /* 0x0001000067c57824 */ /* 0x000fe200078e00ff */
[----:B0-----:R-:W-:Y:S01]  /*52da0*/  LOP3.LUT R199, R97, 0xff, RZ, 0xc0, !PT ;  /* 0x000000ff61c77812 */ /* 0x001fe200078ec0ff */
[----:B------:R-:W-:-:S02]  /*52db0*/  IMAD.IADD R38, R38, 0x1, R4 ;  /* 0x0000000126267824 */ /* 0x000fc400078e0204 */
[----:B------:R-:W-:Y:S01]  /*52dc0*/  IMAD.IADD R35, R35, 0x1, R196 ;  /* 0x0000000123237824 */ /* 0x000fe200078e02c4 */
[----:B------:R-:W-:Y:S01]  /*52dd0*/  LOP3.LUT R196, R149, 0xff, RZ, 0xc0, !PT ;  /* 0x000000ff95c47812 */ /* 0x000fe200078ec0ff */
[----:B------:R-:W-:Y:S01]  /*52de0*/  IMAD.U32 R4, R104, 0x10000, RZ ;  /* 0x0001000068047824 */ /* 0x000fe200078e00ff */
[----:B------:R-:W-:Y:S02]  /*52df0*/  PRMT R36, R36, 0x7604, R199 ;  /* 0x0000760424247816 */ /* 0x000fe400000000c7 */
[----:B------:R-:W-:Y:S02]  /*52e00*/  LOP3.LUT R199, R197, 0xff0000, RZ, 0xc0, !PT ;  /* 0x00ff0000c5c77812 */ /* 0x000fe400078ec0ff */
[----:B------:R-:W-:Y:S02]  /*52e10*/  PRMT R34, R34, 0x7604, R196 ;  /* 0x0000760422227816 */ /* 0x000fe400000000c4 */
[----:B------:R-:W-:Y:S01]  /*52e20*/  LOP3.LUT R197, R4, 0xff0000, RZ, 0xc0, !PT ;  /* 0x00ff000004c57812 */ /* 0x000fe200078ec0ff */
[----:B------:R-:W-:Y:S01]  /*52e30*/  IMAD.U32 R4, R101, 0x10000, RZ ;  /* 0x0001000065047824 */ /* 0x000fe200078e00ff */
[----:B------:R-:W-:-:S03]  /*52e40*/  LOP3.LUT R196, R96, 0xff, RZ, 0xc0, !PT ;  /* 0x000000ff60c47812 */ /* 0x000fc600078ec0ff */
[----:B------:R-:W-:Y:S01]  /*52e50*/  IMAD.IADD R34, R34, 0x1, R197 ;  /* 0x0000000122227824 */ /* 0x000fe200078e02c5 */
[----:B---3--:R-:W-:Y:S02]  /*52e60*/  PRMT R32, R32, 0x7604, R196 ;  /* 0x0000760420207816 */ /* 0x008fe400000000c4 */
[----:B------:R-:W-:Y:S01]  /*52e70*/  LOP3.LUT R197, R4, 0xff0000, RZ, 0xc0, !PT ;  /* 0x00ff000004c57812 */ /* 0x000fe200078ec0ff */
[----:B------:R-:W-:Y:S01]  /*52e80*/  IMAD.U32 R4, R102, 0x10000, RZ ;  /* 0x0001000066047824 */ /* 0x000fe200078e00ff */
[----:B------:R-:W-:-:S03]  /*52e90*/  LOP3.LUT R196, R146, 0xff, RZ, 0xc0, !PT ;  /* 0x000000ff92c47812 */ /* 0x000fc600078ec0ff */
[----:B------:R-:W-:Y:S01]  /*52ea0*/  IMAD.IADD R32, R32, 0x1, R197 ;  /* 0x0000000120207824 */ /* 0x000fe200078e02c5 */
[----:B------:R-:W-:Y:S01]  /*52eb0*/  LOP3.LUT R197, R4, 0xff0000, RZ, 0xc0, !PT ;  /* 0x00ff000004c57812 */ /* 0x000fe200078ec0ff */
[----:B------:R-:W-:Y:S02]  /*52ec0*/  IMAD.U32 R4, R99, 0x10000, RZ ;  /* 0x0001000063047824 */ /* 0x000fe400078e00ff */
[----:B------:R-:W-:Y:S02]  /*52ed0*/  IMAD.IADD R36, R36, 0x1, R199 ;  /* 0x0000000124247824 */ /* 0x000fe400078e02c7 */
[----:B------:R-:W-:Y:S02]  /*52ee0*/  IMAD.MOV.U32 R199, RZ, RZ, R195 ;  /* 0x000000ffffc77224 */ /* 0x000fe400078e00c3 */
[----:B------:R-:W-:Y:S02]  /*52ef0*/  IMAD.MOV.U32 R195, RZ, RZ, R188 ;  /* 0x000000ffffc37224 */ /* 0x000fe400078e00bc */
[----:B------:R-:W-:-:S02]  /*52f00*/  IMAD.MOV.U32 R188, RZ, RZ, R193 ;  /* 0x000000ffffbc7224 */ /* 0x000fc400078e00c1 */
[----:B------:R-:W-:Y:S01]  /*52f10*/  IMAD.MOV.U32 R193, RZ, RZ, R191 ;  /* 0x000000ffffc17224 */ /* 0x000fe200078e00bf */
[----:B------:R-:W-:-:S05]  /*52f20*/  LOP3.LUT R191, R7, 0xffff, RZ, 0xc0, !PT ;  /* 0x0000ffff07bf7812 */ /* 0x000fca00078ec0ff */
[----:B------:R0:W-:Y:S01]  /*52f30*/  STL [R1+0x370], R191 ;  /* 0x000370bf01007387 */ /* 0x0001e20000100800 */
[----:B------:R-:W-:Y:S02]  /*52f40*/  LOP3.LUT R201, R13, 0xffff, RZ, 0xc0, !PT ;  /* 0x0000ffff0dc97812 */ /* 0x000fe400078ec0ff */
[----:B------:R-:W-:-:S03]  /*52f50*/  LOP3.LUT R200, R16, 0xffff, RZ, 0xc0, !PT ;  /* 0x0000ffff10c87812 */ /* 0x000fc600078ec0ff */
[----:B------:R-:W-:Y:S04]  /*52f60*/  STL [R1+0x37c], R201 ;  /* 0x00037cc901007387 */ /* 0x000fe80000100800 */
[----:B------:R-:W-:Y:S01]  /*52f70*/  STL [R1+0x368], R200 ;  /* 0x000368c801007387 */ /* 0x000fe20000100800 */
[----:B------:R-:W-:-:S05]  /*52f80*/  LOP3.LUT R203, R26, 0xffff, RZ, 0xc0, !PT ;  /* 0x0000ffff1acb7812 */ /* 0x000fca00078ec0ff */
[----:B------:R-:W-:Y:S01]  /*52f90*/  STL [R1+0x378], R203 ;  /* 0x000378cb01007387 */ /* 0x000fe20000100800 */
[----:B----4-:R-:W-:Y:S02]  /*52fa0*/  PRMT R30, R30, 0x7604, R196 ;  /* 0x000076041e1e7816 */ /* 0x010fe400000000c4 */
[----:B------:R-:W-:-:S03]  /*52fb0*/  LOP3.LUT R196, R95, 0xff, RZ, 0xc0, !PT ;  /* 0x000000ff5fc47812 */ /* 0x000fc600078ec0ff */
[----:B------:R-:W-:Y:S02]  /*52fc0*/  IMAD.IADD R30, R30, 0x1, R197 ;  /* 0x000000011e1e7824 */ /* 0x000fe400078e02c5 */
[----:B------:R-:W-:Y:S01]  /*52fd0*/  IMAD.MOV.U32 R197, RZ, RZ, R192 ;  /* 0x000000ffffc57224 */ /* 0x000fe200078e00c0 */
[----:B--2---:R-:W-:Y:S02]  /*52fe0*/  PRMT R3, R3, 0x7604, R196 ;  /* 0x0000760403037816 */ /* 0x004fe400000000c4 */
[----:B------:R-:W-:Y:S01]  /*52ff0*/  LOP3.LUT R196, R4, 0xff0000, RZ, 0xc0, !PT ;  /* 0x00ff000004c47812 */ /* 0x000fe200078ec0ff */
[----:B------:R-:W-:Y:S01]  /*53000*/  IMAD.MOV.U32 R192, RZ, RZ, R2 ;  /* 0x000000ffffc07224 */ /* 0x000fe200078e0002 */
[----:B------:R-:W-:Y:S02]  /*53010*/  LOP3.LUT R4, R144, 0xff, RZ, 0xc0, !PT ;  /* 0x000000ff90047812 */ /* 0x000fe400078ec0ff */
[----:B------:R-:W-:Y:S02]  /*53020*/  LOP3.LUT R2, R5, 0xffff, RZ, 0xc0, !PT ;  /* 0x0000ffff05027812 */ /* 0x000fe400078ec0ff */
[----:B------:R-:W-:Y:S01]  /*53030*/  PRMT R0, R0, 0x7604, R4 ;  /* 0x0000760400007816 */ /* 0x000fe20000000004 */
[----:B------:R-:W-:-:S02]  /*53040*/  IMAD.U32 R4, R100, 0x10000, RZ ;  /* 0x0001000064047824 */ /* 0x000fc400078e00ff */
[----:B------:R-:W-:Y:S01]  /*53050*/  IMAD.IADD R3, R3, 0x1, R196 ;  /* 0x0000000103037824 */ /* 0x000fe200078e02c4 */
[----:B------:R1:W-:Y:S01]  /*53060*/  STL [R1+0x380], R2 ;  /* 0x0003800201007387 */ /* 0x0003e20000100800 */
[----:B------:R-:W-:Y:S01]  /*53070*/  IMAD.U32 R196, R191, 0x10000, RZ ;  /* 0x00010000bfc47824 */ /* 0x000fe200078e00ff */
[----:B0-----:R-:W-:-:S04]  /*53080*/  LOP3.LUT R191, R4, 0xff0000, RZ, 0xc0, !PT ;  /* 0x00ff000004bf7812 */ /* 0x001fc800078ec0ff */
[----:B------:R-:W-:Y:S02]  /*53090*/  LOP3.LUT R4, R196, 0xff0000, RZ, 0xc0, !PT ;  /* 0x00ff0000c4047812 */ /* 0x000fe400078ec0ff */
[----:B-1----:R-:W-:Y:S01]  /*530a0*/  LOP3.LUT R2, R2, 0xff, RZ, 0xc0, !PT ;  /* 0x000000ff02027812 */ /* 0x002fe200078ec0ff */
[----:B------:R-:W-:-:S03]  /*530b0*/  IMAD.IADD R0, R0, 0x1, R191 ;  /* 0x0000000100007824 */ /* 0x000fc600078e02bf */
[----:B------:R-:W-:Y:S01]  /*530c0*/  PRMT R2, R6, 0x7604, R2 ;  /* 0x0000760406027816 */ /* 0x000fe20000000002 */
[----:B------:R-:W-:Y:S01]  /*530d0*/  IMAD.MOV.U32 R191, RZ, RZ, R23 ;  /* 0x000000ffffbf7224 */ /* 0x000fe200078e0017 */
[----:B------:R-:W-:-:S03]  /*530e0*/  LOP3.LUT R196, R11, 0xffff, RZ, 0xc0, !PT ;  /* 0x0000ffff0bc47812 */ /* 0x000fc600078ec0ff */
[----:B------:R-:W-:Y:S01]  /*530f0*/  IMAD.IADD R23, R2, 0x1, R4 ;  /* 0x0000000102177824 */ /* 0x000fe200078e0204 */
[----:B------:R-:W-:Y:S01]  /*53100*/  LOP3.LUT R2, R9, 0xffff, RZ, 0xc0, !PT ;  /* 0x0000ffff09027812 */ /* 0x000fe200078ec0ff */
[----:B------:R0:W-:Y:S03]  /*53110*/  STL [R1+0x364], R196 ;  /* 0x000364c401007387 */ /* 0x0001e60000100800 */
[----:B------:R-:W-:Y:S01]  /*53120*/  LOP3.LUT R4, R2, 0xff, RZ, 0xc0, !PT ;  /* 0x000000ff02047812 */ /* 0x000fe200078ec0ff */
[----:B------:R1:W-:Y:S01]  /*53130*/  STL [R1+0x374], R2 ;  /* 0x0003740201007387 */ /* 0x0003e20000100800 */
[----:B0-----:R-:W-:Y:S02]  /*53140*/  IMAD.U32 R196, R196, 0x10000, RZ ;  /* 0x00010000c4c47824 */ /* 0x001fe400078e00ff */
[----:B-1----:R-:W-:Y:S02]  /*53150*/  PRMT R2, R10, 0x7604, R4 ;  /* 0x000076040a027816 */ /* 0x002fe40000000004 */
[----:B------:R-:W-:Y:S01]  /*53160*/  LOP3.LUT R4, R201, 0xff, RZ, 0xc0, !PT ;  /* 0x000000ffc9047812 */ /* 0x000fe200078ec0ff */
[----:B------:R-:W-:Y:S01]  /*53170*/  IMAD.U32 R201, R200, 0x10000, RZ ;  /* 0x00010000c8c97824 */ /* 0x000fe200078e00ff */
[----:B------:R-:W-:-:S02]  /*53180*/  LOP3.LUT R200, R196, 0xff0000, RZ, 0xc0, !PT ;  /* 0x00ff0000c4c87812 */ /* 0x000fc400078ec0ff */
[----:B------:R-:W-:Y:S02]  /*53190*/  PRMT R196, R14, 0x7604, R4 ;  /* 0x000076040ec47816 */ /* 0x000fe40000000004 */
[----:B------:R-:W-:Y:S01]  /*531a0*/  LOP3.LUT R4, R201, 0xff0000, RZ, 0xc0, !PT ;  /* 0x00ff0000c9047812 */ /* 0x000fe200078ec0ff */
[----:B------:R-:W-:Y:S02]  /*531b0*/  IMAD.MOV.U32 R201, RZ, RZ, R199 ;  /* 0x000000ffffc97224 */ /* 0x000fe400078e00c7 */
[----:B------:R-:W-:Y:S02]  /*531c0*/  IMAD.MOV.U32 R199, RZ, RZ, R197 ;  /* 0x000000ffffc77224 */ /* 0x000fe400078e00c5 */
[----:B------:R-:W-:Y:S01]  /*531d0*/  IMAD.IADD R208, R196, 0x1, R4 ;  /* 0x00000001c4d07824 */ /* 0x000fe200078e0204 */
[----:B------:R-:W-:Y:S01]  /*531e0*/  LOP3.LUT R4, R18, 0xffff, RZ, 0xc0, !PT ;  /* 0x0000ffff12047812 */ /* 0x000fe200078ec0ff */
[----:B------:R-:W-:Y:S02]  /*531f0*/  IMAD.MOV.U32 R197, RZ, RZ, R195 ;  /* 0x000000ffffc57224 */ /* 0x000fe400078e00c3 */
[----:B------:R-:W-:-:S02]  /*53200*/  IMAD.MOV.U32 R195, RZ, RZ, R192 ;  /* 0x000000ffffc37224 */ /* 0x000fc400078e00c0 */
[----:B------:R-:W-:Y:S02]  /*53210*/  IMAD.MOV.U32 R192, RZ, RZ, R188 ;  /* 0x000000ffffc07224 */ /* 0x000fe400078e00bc */
[----:B------:R-:W-:Y:S01]  /*53220*/  IMAD.MOV.U32 R188, RZ, RZ, R24 ;  /* 0x000000ffffbc7224 */ /* 0x000fe200078e0018 */
[----:B------:R-:W-:Y:S01]  /*53230*/  LOP3.LUT R24, R20, 0xffff, RZ, 0xc0, !PT ;  /* 0x0000ffff14187812 */ /* 0x000fe200078ec0ff */
[----:B------:R0:W-:Y:S01]  /*53240*/  STL [R1+0x36c], R4 ;  /* 0x00036c0401007387 */ /* 0x0001e20000100800 */
[----:B------:R-:W-:Y:S01]  /*53250*/  IMAD.IADD R2, R2, 0x1, R200 ;  /* 0x0000000102027824 */ /* 0x000fe200078e02c8 */
[----:B------:R-:W-:Y:S02]  /*53260*/  LOP3.LUT R200, R28, 0xffff, RZ, 0xc0, !PT ;  /* 0x0000ffff1cc87812 */ /* 0x000fe400078ec0ff */
        /* <DEDUP_REMOVED lines=137> */
[----:B------:R-:W0:Y:S01]  /*53b00*/  SHFL.DOWN PT, R0, R0, 0x1, 0x1f ;  /* 0x08201f0000007f89 */ /* 0x000e2200000e0000 */
[----:B---3--:R-:W-:-:S05]  /*53b10*/  LOP3.LUT R2, R17, 0xffff, RZ, 0xc0, !PT ;  /* 0x0000ffff11027812 */ /* 0x008fca00078ec0ff */
[----:B------:R1:W-:Y:S02]  /*53b20*/  STL [R1+0x34c], R2 ;  /* 0x00034c0201007387 */ /* 0x0003e40000100800 */
[----:B-1----:R-:W-:Y:S01]  /*53b30*/  IMAD R2, R2, 0x1000000, R208 ;  /* 0x0100000002027824 */ /* 0x002fe200078e02d0 */
[----:B------:R-:W-:Y:S02]  /*53b40*/  LOP3.LUT R3, R8, 0xffff, RZ, 0xc0, !PT ;  /* 0x0000ffff08037812 */ /* 0x000fe400078ec0ff */
[----:B----4-:R-:W-:Y:S01]  /*53b50*/  LOP3.LUT R4, R29, 0xffff, RZ, 0xc0, !PT ;  /* 0x0000ffff1d047812 */ /* 0x010fe200078ec0ff */
[----:B------:R-:W-:Y:S04]  /*53b60*/  SHFL.DOWN PT, R22, R22, 0x1, 0x1f ;  /* 0x08201f0016167f89 */ /* 0x000fe800000e0000 */
[----:B0-----:R0:W-:Y:S04]  /*53b70*/  STL [R1+0x24c], R0 ;  /* 0x00024c0001007387 */ /* 0x0011e80000100800 */
[----:B------:R-:W1:Y:S04]  /*53b80*/  SHFL.DOWN PT, R2, R2, 0x1, 0x1f ;  /* 0x08201f0002027f89 */ /* 0x000e6800000e0000 */
[----:B------:R-:W-:Y:S04]  /*53b90*/  SHFL.DOWN PT, R200, R200, 0x1, 0x1f ;  /* 0x08201f00c8c87f89 */ /* 0x000fe800000e0000 */
[----:B0-----:R-:W2:Y:S01]  /*53ba0*/  LDL.LU R0, [R1+0x39c] ;  /* 0x00039c0001007983 */ /* 0x001ea20000300800 */
[----:B------:R-:W-:-:S03]  /*53bb0*/  IMAD R23, R3, 0x1000000, R23 ;  /* 0x0100000003177824 */ /* 0x000fc600078e0217 */
[----:B------:R0:W-:Y:S04]  /*53bc0*/  STL [R1+0x354], R3 ;  /* 0x0003540301007387 */ /* 0x0001e80000100800 */
[----:B------:R-:W-:Y:S04]  /*53bd0*/  SHFL.DOWN PT, R196, R196, 0x1, 0x1f ;  /* 0x08201f00c4c47f89 */ /* 0x000fe800000e0000 */
[----:B------:R-:W-:Y:S01]  /*53be0*/  SHFL.DOWN PT, R209, R209, 0x1, 0x1f ;  /* 0x08201f00d1d17f89 */ /* 0x000fe200000e0000 */
[----:B0-----:R-:W-:-:S03]  /*53bf0*/  LOP3.LUT R3, R21, 0xffff, RZ, 0xc0, !PT ;  /* 0x0000ffff15037812 */ /* 0x001fc600078ec0ff */
[----:B------:R-:W-:Y:S04]  /*53c00*/  SHFL.DOWN PT, R207, R207, 0x1, 0x1f ;  /* 0x08201f00cfcf7f89 */ /* 0x000fe800000e0000 */
[----:B------:R0:W-:Y:S04]  /*53c10*/  STL [R1+0x348], R3 ;  /* 0x0003480301007387 */ /* 0x0001e80000100800 */
[----:B-1----:R1:W-:Y:S04]  /*53c20*/  STL [R1+0x340], R2 ;  /* 0x0003400201007387 */ /* 0x0023e80000100800 */
[----:B------:R-:W-:Y:S01]  /*53c30*/  SHFL.DOWN PT, R205, R205, 0x1, 0x1f ;  /* 0x08201f00cdcd7f89 */ /* 0x000fe200000e0000 */
[----:B0-----:R-:W-:-:S02]  /*53c40*/  IMAD R3, R3, 0x1000000, R204 ;  /* 0x0100000003037824 */ /* 0x001fc400078e02cc */
[----:B------:R-:W-:Y:S01]  /*53c50*/  IMAD R24, R4, 0x1000000, R24 ;  /* 0x0100000004187824 */ /* 0x000fe200078e0218 */
[----:B------:R-:W-:Y:S04]  /*53c60*/  STL [R1+0x284], R22 ;  /* 0x0002841601007387 */ /* 0x000fe80000100800 */
[----:B-1----:R-:W3:Y:S04]  /*53c70*/  LDL.LU R2, [R1+0x398] ;  /* 0x0003980001027983 */ /* 0x002ee80000300800 */
        /* <DEDUP_REMOVED lines=17> */
[----:B------:R-:W0:Y:S03]  /*53d90*/  S2R R22, SR_LANEID ;  /* 0x0000000000167919 */ /* 0x000e260000000000 */
        /* <DEDUP_REMOVED lines=215> */
[----:B--2---:R0:W-:Y:S04]  /*54b10*/  STL.64 [R1+0x170], R12 ;  /* 0x0001700c01007387 */ /* 0x0041e80000100a00 */
[----:B0-----:R-:W2:Y:S04]  /*54b20*/  LDL.LU R12, [R1+0x2d0] ;  /* 0x0002d000010c7983 */ /* 0x001ea80000300800 */
[----:B------:R-:W2:Y:S04]  /*54b30*/  LDL.LU R13, [R1+0x2d4] ;  /* 0x0002d400010d7983 */ /* 0x000ea80000300800 */
[----:B---3--:R0:W-:Y:S04]  /*54b40*/  STL.64 [R1+0x168], R16 ;  /* 0x0001681001007387 */ /* 0x0081e80000100a00 */
[----:B0-----:R-:W3:Y:S04]  /*54b50*/  LDL.LU R16, [R1+0x2d8] ;  /* 0x0002d80001107983 */ /* 0x001ee80000300800 */
[----:B------:R-:W3:Y:S04]  /*54b60*/  LDL.LU R17, [R1+0x2dc] ;  /* 0x0002dc0001117983 */ /* 0x000ee80000300800 */
[----:B----4-:R0:W-:Y:S04]  /*54b70*/  STL.64 [R1+0x160], R20 ;  /* 0x0001601401007387 */ /* 0x0101e80000100a00 */
[----:B------:R1:W-:Y:S04]  /*54b80*/  STL.64 [R1+0x138], R84 ;  /* 0x0001385401007387 */ /* 0x0003e80000100a00 */
[----:B------:R4:W-:Y:S04]  /*54b90*/  STL.64 [R1+0x150], R110 ;  /* 0x0001506e01007387 */ /* 0x0009e80000100a00 */
[----:B0-----:R-:W3:Y:S04]  /*54ba0*/  LDL.LU R21, [R1+0x348] ;  /* 0x0003480001157983 */ /* 0x001ee80000300800 */
[----:B-1----:R-:W3:Y:S04]  /*54bb0*/  LDL.LU R84, [R1+0x2c0] ;  /* 0x0002c00001547983 */ /* 0x002ee80000300800 */
[----:B----4-:R-:W4:Y:S04]  /*54bc0*/  LDL.LU R110, [R1+0x2e8] ;  /* 0x0002e800016e7983 */ /* 0x010f280000300800 */
        /* <DEDUP_REMOVED lines=14> */
[----:B------:R0:W-:Y:S04]  /*54cb0*/  STL.64 [R1+0x178], R8 ;  /* 0x0001780801007387 */ /* 0x0001e80000100a00 */
[----:B------:R-:W4:Y:S04]  /*54cc0*/  LDL.LU R20, [R1+0x34c] ;  /* 0x00034c0001147983 */ /* 0x000f280000300800 */
[----:B0-----:R-:W4:Y:S04]  /*54cd0*/  LDL.LU R8, [R1+0x368] ;  /* 0x0003680001087983 */ /* 0x001f280000300800 */
[----:B------:R0:W-:Y:S04]  /*54ce0*/  STL.64 [R1+0x3d8], R104 ;  /* 0x0003d86801007387 */ /* 0x0001e80000100a00 */
[----:B------:R-:W-:Y:S04]  /*54cf0*/  STL.64 [R1+0x3d0], R98 ;  /* 0x0003d06201007387 */ /* 0x000fe80000100a00 */
[----:B------:R1:W-:Y:S04]  /*54d00*/  STL.64 [R1+0x3c8], R148 ;  /* 0x0003c89401007387 */ /* 0x0003e80000100a00 */
[----:B0-----:R-:W4:Y:S04]  /*54d10*/  LDL.LU R104, [R1+0x290] ;  /* 0x0002900001687983 */ /* 0x001f280000300800 */
[----:B------:R-:W4:Y:S04]  /*54d20*/  LDL.LU R105, [R1+0x294] ;  /* 0x0002940001697983 */ /* 0x000f280000300800 */
[----:B------:R-:W-:Y:S04]  /*54d30*/  STL.64 [R1+0x3c0], R150 ;  /* 0x0003c09601007387 */ /* 0x000fe80000100a00 */
[----:B------:R0:W-:Y:S04]  /*54d40*/  STL.64 [R1+0x3b8], R102 ;  /* 0x0003b86601007387 */ /* 0x0001e80000100a00 */
[----:B-1----:R-:W4:Y:S04]  /*54d50*/  LDL.LU R148, [R1+0x280] ;  /* 0x0002800001947983 */ /* 0x002f280000300800 */
[----:B------:R-:W4:Y:S04]  /*54d60*/  LDL.LU R149, [R1+0x284] ;  /* 0x0002840001957983 */ /* 0x000f280000300800 */
[----:B0-----:R-:W4:Y:S04]  /*54d70*/  LDL.LU R102, [R1+0x270] ;  /* 0x0002700001667983 */ /* 0x001f280000300800 */
[----:B------:R-:W4:Y:S04]  /*54d80*/  LDL.LU R103, [R1+0x274] ;  /* 0x0002740001677983 */ /* 0x000f280000300800 */
[----:B------:R-:W4:Y:S04]  /*54d90*/  LDL.LU R98, [R1+0x288] ;  /* 0x0002880001627983 */ /* 0x000f280000300800 */
[----:B------:R-:W4:Y:S04]  /*54da0*/  LDL.LU R99, [R1+0x28c] ;  /* 0x00028c0001637983 */ /* 0x000f280000300800 */
[----:B------:R-:W4:Y:S04]  /*54db0*/  LDL.LU R150, [R1+0x278] ;  /* 0x0002780001967983 */ /* 0x000f280000300800 */
[----:B------:R-:W4:Y:S01]  /*54dc0*/  LDL.LU R151, [R1+0x27c] ;  /* 0x00027c0001977983 */ /* 0x000f220000300800 */
[----:B------:R-:W-:-:S02]  /*54dd0*/  LOP3.LUT R14, R14, 0xffff, RZ, 0xc0, !PT ;  /* 0x0000ffff0e0e7812 */ /* 0x000fc400078ec0ff */
[----:B-----5:R-:W-:Y:S01]  /*54de0*/  LOP3.LUT R35, R35, 0xffff, RZ, 0xc0, !PT ;  /* 0x0000ffff23237812 */ /* 0x020fe200078ec0ff */
[----:B------:R-:W-:Y:S01]  /*54df0*/  STL.64 [R1+0x3b0], R96 ;  /* 0x0003b06001007387 */ /* 0x000fe20000100a00 */
[----:B------:R-:W-:-:S03]  /*54e00*/  LOP3.LUT R34, R34, 0xffff, RZ, 0xc0, !PT ;  /* 0x0000ffff22227812 */ /* 0x000fc600078ec0ff */
[----:B------:R-:W-:Y:S04]  /*54e10*/  STL.64 [R1+0x3a8], R146 ;  /* 0x0003a89201007387 */ /* 0x000fe80000100a00 */
[----:B--2---:R0:W-:Y:S04]  /*54e20*/  STL.64 [R1+0x198], R12 ;  /* 0x0001980c01007387 */ /* 0x0041e80000100a00 */
[----:B---3--:R1:W-:Y:S04]  /*54e30*/  STL.64 [R1+0x190], R16 ;  /* 0x0001901001007387 */ /* 0x0083e80000100a00 */
[----:B0-----:R-:W2:Y:S04]  /*54e40*/  LDL.LU R12, [R1+0x37c] ;  /* 0x00037c00010c7983 */ /* 0x001ea80000300800 */
[----:B------:R-:W3:Y:S04]  /*54e50*/  LDL.LU R13, [R1+0x36c] ;  /* 0x00036c00010d7983 */ /* 0x000ee80000300800 */
[----:B-1----:R-:W3:Y:S04]  /*54e60*/  LDL.LU R16, [R1+0x380] ;  /* 0x0003800001107983 */ /* 0x002ee80000300800 */
[----:B------:R-:W3:Y:S01]  /*54e70*/  LDL.LU R17, [R1+0x374] ;  /* 0x0003740001117983 */ /* 0x000ee20000300800 */
[----:B------:R-:W-:-:S02]  /*54e80*/  PRMT R7, R7, 0x3340, R21 ;  /* 0x0000334007077816 */ /* 0x000fc40000000015 */
[----:B------:R-:W-:Y:S01]  /*54e90*/  LOP3.LUT R21, R152, 0xffff, RZ, 0xc0, !PT ;  /* 0x0000ffff98157812 */ /* 0x000fe200078ec0ff */
[----:B------:R-:W3:Y:S01]  /*54ea0*/  LDL.LU R96, [R1+0x268] ;  /* 0x0002680001607983 */ /* 0x000ee20000300800 */
[----:B------:R-:W-:-:S03]  /*54eb0*/  PRMT R35, R34, 0x3340, R35 ;  /* 0x0000334022237816 */ /* 0x000fc60000000023 */
[----:B------:R-:W3:Y:S04]  /*54ec0*/  LDL.LU R97, [R1+0x26c] ;  /* 0x00026c0001617983 */ /* 0x000ee80000300800 */
[----:B----4-:R0:W-:Y:S04]  /*54ed0*/  STL.64 [R1+0x180], R110 ;  /* 0x0001806e01007387 */ /* 0x0101e80000100a00 */
[----:B------:R1:W-:Y:S01]  /*54ee0*/  STL.64 [R1+0x1a8], R84 ;  /* 0x0001a85401007387 */ /* 0x0003e20000100a00 */
[----:B------:R-:W-:Y:S02]  /*54ef0*/  LOP3.LUT R34, R175, 0xffff, RZ, 0xc0, !PT ;  /* 0x0000ffffaf227812 */ /* 0x000fe400078ec0ff */
[----:B------:R-:W-:Y:S01]  /*54f00*/  LOP3.LUT R186, R186, 0xffff, RZ, 0xc0, !PT ;  /* 0x0000ffffbaba7812 */ /* 0x000fe200078ec0ff */
[----:B------:R-:W4:Y:S04]  /*54f10*/  LDL.LU R146, [R1+0x260] ;  /* 0x0002600001927983 */ /* 0x000f280000300800 */
[----:B0-----:R-:W4:Y:S04]  /*54f20*/  LDL.LU.64 R110, [R1+0x420] ;  /* 0x00042000016e7983 */ /* 0x001f280000300a00 */
[----:B-1----:R-:W4:Y:S01]  /*54f30*/  LDL.LU.64 R84, [R1+0x408] ;  /* 0x0004080001547983 */ /* 0x002f220000300a00 */
[----:B------:R-:W-:-:S03]  /*54f40*/  LOP3.LUT R185, R185, 0xffff, RZ, 0xc0, !PT ;  /* 0x0000ffffb9b97812 */ /* 0x000fc600078ec0ff */
[----:B------:R-:W4:Y:S04]  /*54f50*/  LDL.LU R147, [R1+0x264] ;  /* 0x0002640001937983 */ /* 0x000f280000300800 */
[----:B------:R0:W-:Y:S04]  /*54f60*/  STL.64 [R1+0x1c0], R88 ;  /* 0x0001c05801007387 */ /* 0x0001e80000100a00 */
[----:B------:R1:W-:Y:S04]  /*54f70*/  STL.64 [R1+0x1c8], R94 ;  /* 0x0001c85e01007387 */ /* 0x0003e80000100a00 */
[----:B------:R1:W-:Y:S04]  /*54f80*/  STL.64 [R1+0x3a0], R100 ;  /* 0x0003a06401007387 */ /* 0x0003e80000100a00 */
[----:B0-----:R-:W4:Y:S04]  /*54f90*/  LDL.LU.64 R88, [R1+0x3f0] ;  /* 0x0003f00001587983 */ /* 0x001f280000300a00 */
[----:B-1----:R-:W4:Y:S04]  /*54fa0*/  LDL.LU.64 R94, [R1+0x3e8] ;  /* 0x0003e800015e7983 */ /* 0x002f280000300a00 */
[----:B------:R-:W4:Y:S04]  /*54fb0*/  LDL.LU R100, [R1+0x258] ;  /* 0x0002580001647983 */ /* 0x000f280000300800 */
[----:B------:R-:W4:Y:S01]  /*54fc0*/  LDL.LU R101, [R1+0x25c] ;  /* 0x00025c0001657983 */ /* 0x000f220000300800 */
[----:B------:R-:W-:-:S02]  /*54fd0*/  LOP3.LUT R19, R19, 0xffff, RZ, 0xc0, !PT ;  /* 0x0000ffff13137812 */ /* 0x000fc400078ec0ff */
[----:B------:R-:W-:Y:S01]  /*54fe0*/  LOP3.LUT R40, R40, 0xffff, RZ, 0xc0, !PT ;  /* 0x0000ffff28287812 */ /* 0x000fe200078ec0ff */
[----:B------:R0:W-:Y:S04]  /*54ff0*/  STL.64 [R1+0x188], R86 ;  /* 0x0001885601007387 */ /* 0x0001e80000100a00 */
[----:B------:R1:W-:Y:S01]  /*55000*/  STL.64 [R1+0x1a0], R118 ;  /* 0x0001a07601007387 */ /* 0x0003e20000100a00 */
[----:B------:R-:W-:-:S03]  /*55010*/  LOP3.LUT R194, R194, 0xffff, RZ, 0xc0, !PT ;  /* 0x0000ffffc2c27812 */ /* 0x000fc600078ec0ff */
[----:B------:R-:W-:Y:S04]  /*55020*/  STL.64 [R1+0x158], R28 ;  /* 0x0001581c01007387 */ /* 0x000fe80000100a00 */
[----:B0-----:R-:W4:Y:S04]  /*55030*/  LDL.LU.64 R86, [R1+0x418] ;  /* 0x0004180001567983 */ /* 0x001f280000300a00 */
[----:B-1----:R-:W4:Y:S01]  /*55040*/  LDL.LU.64 R118, [R1+0x410] ;  /* 0x0004100001767983 */ /* 0x002f220000300a00 */
[----:B------:R-:W-:-:S03]  /*55050*/  LOP3.LUT R193, R193, 0xffff, RZ, 0xc0, !PT ;  /* 0x0000ffffc1c17812 */ /* 0x000fc600078ec0ff */
[----:B------:R0:W-:Y:S01]  /*55060*/  STL.64 [R1+0x1b0], R90 ;  /* 0x0001b05a01007387 */ /* 0x0001e20000100a00 */
[----:B------:R-:W-:-:S03]  /*55070*/  LOP3.LUT R6, R6, 0xffff, RZ, 0xc0, !PT ;  /* 0x0000ffff06067812 */ /* 0x000fc600078ec0ff */
[----:B------:R1:W-:Y:S01]  /*55080*/  STL.64 [R1+0x1b8], R106 ;  /* 0x0001b86a01007387 */ /* 0x0003e20000100a00 */
[----:B------:R-:W-:Y:S02]  /*55090*/  LOP3.LUT R27, R27, 0xffff, RZ, 0xc0, !PT ;  /* 0x0000ffff1b1b7812 */ /* 0x000fe400078ec0ff */
[----:B------:R-:W-:Y:S01]  /*550a0*/  LOP3.LUT R33, R33, 0xffff, RZ, 0xc0, !PT ;  /* 0x0000ffff21217812 */ /* 0x000fe200078ec0ff */
[----:B------:R1:W-:Y:S01]  /*550b0*/  STL.64 [R1+0x1d0], R92 ;  /* 0x0001d05c01007387 */ /* 0x0003e20000100a00 */
[----:B------:R-:W-:Y:S02]  /*550c0*/  LOP3.LUT R32, R32, 0xffff, RZ, 0xc0, !PT ;  /* 0x0000ffff20207812 */ /* 0x000fe400078ec0ff */
[----:B------:R-:W-:Y:S01]  /*550d0*/  LOP3.LUT R25, R25, 0xffff, RZ, 0xc0, !PT ;  /* 0x0000ffff19197812 */ /* 0x000fe200078ec0ff */
[----:B0-----:R-:W4:Y:S01]  /*550e0*/  LDL.LU.64 R90, [R1+0x400] ;  /* 0x00040000015a7983 */ /* 0x001f220000300a00 */
[----:B------:R-:W-:Y:S02]  /*550f0*/  LOP3.LUT R24, R24, 0xffff, RZ, 0xc0, !PT ;  /* 0x0000ffff18187812 */ /* 0x000fe400078ec0ff */
[----:B------:R-:W-:Y:S01]  /*55100*/  PRMT R4, R18, 0x3340, R4 ;  /* 0x0000334012047816 */ /* 0x000fe20000000004 */
[----:B-1----:R-:W4:Y:S01]  /*55110*/  LDL.LU.64 R106, [R1+0x3f8] ;  /* 0x0003f800016a7983 */ /* 0x002f220000300a00 */
[----:B------:R-:W-:-:S02]  /*55120*/  LOP3.LUT R23, R23, 0xffff, RZ, 0xc0, !PT ;  /* 0x0000ffff17177812 */ /* 0x000fc400078ec0ff */
[----:B------:R-:W-:Y:S01]  /*55130*/  LOP3.LUT R22, R22, 0xffff, RZ, 0xc0, !PT ;  /* 0x0000ffff16167812 */ /* 0x000fe200078ec0ff */
[----:B------:R-:W4:Y:S01]  /*55140*/  LDL.LU.64 R92, [R1+0x3e0] ;  /* 0x0003e000015c7983 */ /* 0x000f220000300a00 */
[----:B------:R-:W-:Y:S02]  /*55150*/  PRMT R5, R5, 0x3340, R26 ;  /* 0x0000334005057816 */ /* 0x000fe4000000001a */
[----:B------:R-:W-:Y:S01]  /*55160*/  LOP3.LUT R31, R31, 0xffff, RZ, 0xc0, !PT ;  /* 0x0000ffff1f1f7812 */ /* 0x000fe200078ec0ff */
[----:B------:R0:W-:Y:S01]  /*55170*/  STL.64 [R1+0x398], R144 ;  /* 0x0003989001007387 */ /* 0x0001e20000100a00 */
[----:B------:R-:W-:Y:S02]  /*55180*/  LOP3.LUT R30, R30, 0xffff, RZ, 0xc0, !PT ;  /* 0x0000ffff1e1e7812 */ /* 0x000fe400078ec0ff */
[----:B------:R-:W-:Y:S01]  /*55190*/  LOP3.LUT R52, R52, 0xffff, RZ, 0xc0, !PT ;  /* 0x0000ffff34347812 */ /* 0x000fe200078ec0ff */
[----:B------:R-:W-:Y:S01]  /*551a0*/  STL.64 [R1+0x390], R2 ;  /* 0x0003900201007387 */ /* 0x000fe20000100a00 */
[----:B------:R-:W-:-:S02]  /*551b0*/  LOP3.LUT R143, R143, 0xffff, RZ, 0xc0, !PT ;  /* 0x0000ffff8f8f7812 */ /* 0x000fc400078ec0ff */
[----:B------:R-:W-:Y:S01]  /*551c0*/  LOP3.LUT R15, R15, 0xffff, RZ, 0xc0, !PT ;  /* 0x0000ffff0f0f7812 */ /* 0x000fe200078ec0ff */
[----:B------:R-:W4:Y:S01]  /*551d0*/  LDL.LU R9, [R1+0x364] ;  /* 0x0003640001097983 */ /* 0x000f220000300800 */
[----:B--2---:R-:W-:-:S03]  /*551e0*/  PRMT R14, R12, 0x3340, R14 ;  /* 0x000033400c0e7816 */ /* 0x004fc6000000000e */
[----:B0-----:R-:W2:Y:S01]  /*551f0*/  LDL.LU R144, [R1+0x250] ;  /* 0x0002500001907983 */ /* 0x001ea20000300800 */
[----:B------:R-:W-:Y:S02]  /*55200*/  LOP3.LUT R12, R153, 0xffff, RZ, 0xc0, !PT ;  /* 0x0000ffff990c7812 */ /* 0x000fe400078ec0ff */
[----:B---3--:R-:W-:Y:S01]  /*55210*/  PRMT R19, R13, 0x3340, R19 ;  /* 0x000033400d137816 */ /* 0x008fe20000000013 */
[----:B------:R-:W2:Y:S01]  /*55220*/  LDL.LU R145, [R1+0x254] ;  /* 0x0002540001917983 */ /* 0x000ea20000300800 */
[----:B------:R-:W-:Y:S02]  /*55230*/  PRMT R12, R21, 0x3340, R12 ;  /* 0x00003340150c7816 */ /* 0x000fe4000000000c */
[----:B------:R-:W-:Y:S02]  /*55240*/  LOP3.LUT R21, R47, 0xffff, RZ, 0xc0, !PT ;  /* 0x0000ffff2f157812 */ /* 0x000fe400078ec0ff */
[----:B------:R-:W-:Y:S02]  /*55250*/  PRMT R8, R8, 0x3340, R20 ;  /* 0x0000334008087816 */ /* 0x000fe40000000014 */
[----:B------:R-:W-:-:S02]  /*55260*/  LOP3.LUT R172, R172, 0xffff, RZ, 0xc0, !PT ;  /* 0x0000ffffacac7812 */ /* 0x000fc400078ec0ff */
[----:B------:R-:W-:Y:S01]  /*55270*/  LOP3.LUT R142, R142, 0xffff, RZ, 0xc0, !PT ;  /* 0x0000ffff8e8e7812 */ /* 0x000fe200078ec0ff */
[----:B------:R0:W-:Y:S01]  /*55280*/  STL.64 [R1+0x1d8], R104 ;  /* 0x0001d86801007387 */ /* 0x0001e20000100a00 */
[----:B------:R-:W-:Y:S02]  /*55290*/  LOP3.LUT R47, R176, 0xffff, RZ, 0xc0, !PT ;  /* 0x0000ffffb02f7812 */ /* 0x000fe400078ec0ff */
[----:B------:R-:W-:Y:S02]  /*552a0*/  LOP3.LUT R29, R51, 0xffff, RZ, 0xc0, !PT ;  /* 0x0000ffff331d7812 */ /* 0x000fe400078ec0ff */
[----:B------:R-:W-:Y:S01]  /*552b0*/  LOP3.LUT R10, R10, 0xffff, RZ, 0xc0, !PT ;  /* 0x0000ffff0a0a7812 */ /* 0x000fe200078ec0ff */
[----:B------:R1:W-:Y:S01]  /*552c0*/  STL.64 [R1+0x1e0], R98 ;  /* 0x0001e06201007387 */ /* 0x0003e20000100a00 */
[----:B------:R-:W-:Y:S02]  /*552d0*/  PRMT R47, R34, 0x3340, R47 ;  /* 0x00003340222f7816 */ /* 0x000fe4000000002f */
[----:B------:R-:W-:Y:S01]  /*552e0*/  PRMT R34, R185, 0x3340, R186 ;  /* 0x00003340b9227816 */ /* 0x000fe200000000ba */
[----:B------:R3:W-:Y:S04]  /*552f0*/  STL.64 [R1+0x1e8], R148 ;  /* 0x0001e89401007387 */ /* 0x0007e80000100a00 */
[----:B------:R-:W2:Y:S01]  /*55300*/  LDL.LU R186, [R1+0x220] ;  /* 0x0002200001ba7983 */ /* 0x000ea20000300800 */
[----:B------:R-:W-:-:S02]  /*55310*/  LOP3.LUT R13, R41, 0xffff, RZ, 0xc0, !PT ;  /* 0x0000ffff290d7812 */ /* 0x000fc400078ec0ff */
[----:B------:R-:W-:Y:S01]  /*55320*/  LOP3.LUT R51, R184, 0xffff, RZ, 0xc0, !PT ;  /* 0x0000ffffb8337812 */ /* 0x000fe200078ec0ff */
[----:B0-----:R-:W2:Y:S01]  /*55330*/  LDL.LU.64 R104, [R1+0x3d8] ;  /* 0x0003d80001687983 */ /* 0x001ea20000300a00 */
[----:B------:R-:W-:Y:S02]  /*55340*/  PRMT R13, R40, 0x3340, R13 ;  /* 0x00003340280d7816 */ /* 0x000fe4000000000d */
[----:B------:R-:W-:Y:S01]  /*55350*/  LOP3.LUT R40, R183, 0xffff, RZ, 0xc0, !PT ;  /* 0x0000ffffb7287812 */ /* 0x000fe200078ec0ff */
[----:B------:R0:W-:Y:S01]  /*55360*/  STL.64 [R1+0x1f0], R150 ;  /* 0x0001f09601007387 */ /* 0x0001e20000100a00 */
[----:B------:R-:W-:Y:S02]  /*55370*/  PRMT R6, R16, 0x3340, R6 ;  /* 0x0000334010067816 */ /* 0x000fe40000000006 */
[----:B------:R-:W-:Y:S01]  /*55380*/  PRMT R51, R40, 0x3340, R51 ;  /* 0x0000334028337816 */ /* 0x000fe20000000033 */
[----:B------:R0:W-:Y:S01]  /*55390*/  STL.64 [R1+0x1f8], R102 ;  /* 0x0001f86601007387 */ /* 0x0001e20000100a00 */
[----:B------:R-:W-:-:S02]  /*553a0*/  PRMT R40, R193, 0x3340, R194 ;  /* 0x00003340c1287816 */ /* 0x000fc400000000c2 */
[----:B------:R-:W-:Y:S01]  /*553b0*/  PRMT R27, R11, 0x3340, R27 ;  /* 0x000033400b1b7816 */ /* 0x000fe2000000001b */
[----:B------:R-:W2:Y:S01]  /*553c0*/  LDL.LU R194, [R1+0x224] ;  /* 0x0002240001c27983 */ /* 0x000ea20000300800 */
[----:B------:R-:W-:Y:S02]  /*553d0*/  LOP3.LUT R16, R39, 0xffff, RZ, 0xc0, !PT ;  /* 0x0000ffff27107812 */ /* 0x000fe400078ec0ff */
[----:B------:R-:W-:Y:S01]  /*553e0*/  LOP3.LUT R11, R38, 0xffff, RZ, 0xc0, !PT ;  /* 0x0000ffff260b7812 */ /* 0x000fe200078ec0ff */
[----:B-1----:R-:W2:Y:S01]  /*553f0*/  LDL.LU.64 R98, [R1+0x3d0] ;  /* 0x0003d00001627983 */ /* 0x002ea20000300a00 */
[----:B------:R-:W-:Y:S02]  /*55400*/  PRMT R32, R32, 0x3340, R33 ;  /* 0x0000334020207816 */ /* 0x000fe40000000021 */
[----:B------:R-:W-:Y:S01]  /*55410*/  PRMT R16, R11, 0x3340, R16 ;  /* 0x000033400b107816 */ /* 0x000fe20000000010 */
[----:B------:R-:W2:Y:S01]  /*55420*/  LDL.LU R33, [R1+0x22c] ;  /* 0x00022c0001217983 */ /* 0x000ea20000300800 */
[----:B------:R-:W-:-:S02]  /*55430*/  LOP3.LUT R20, R49, 0xffff, RZ, 0xc0, !PT ;  /* 0x0000ffff31147812 */ /* 0x000fc400078ec0ff */
[----:B------:R-:W-:Y:S01]  /*55440*/  LOP3.LUT R11, R48, 0xffff, RZ, 0xc0, !PT ;  /* 0x0000ffff300b7812 */ /* 0x000fe200078ec0ff */
[----:B---3--:R-:W3:Y:S01]  /*55450*/  LDL.LU.64 R148, [R1+0x3c8] ;  /* 0x0003c80001947983 */ /* 0x008ee20000300a00 */
[----:B------:R-:W-:Y:S02]  /*55460*/  PRMT R24, R24, 0x3340, R25 ;  /* 0x0000334018187816 */ /* 0x000fe40000000019 */
[----:B------:R-:W-:Y:S01]  /*55470*/  LOP3.LUT R18, R161, 0xffff, RZ, 0xc0, !PT ;  /* 0x0000ffffa1127812 */ /* 0x000fe200078ec0ff */
[----:B0-----:R-:W3:Y:S01]  /*55480*/  LDL.LU.64 R150, [R1+0x3c0] ;  /* 0x0003c00001967983 */ /* 0x001ee20000300a00 */
[----:B------:R-:W-:Y:S02]  /*55490*/  LOP3.LUT R25, R160, 0xffff, RZ, 0xc0, !PT ;  /* 0x0000ffffa0197812 */ /* 0x000fe400078ec0ff */
[----:B------:R-:W-:Y:S01]  /*554a0*/  PRMT R20, R11, 0x3340, R20 ;  /* 0x000033400b147816 */ /* 0x000fe20000000014 */
[----:B------:R-:W3:Y:S01]  /*554b0*/  LDL.LU.64 R102, [R1+0x3b8] ;  /* 0x0003b80001667983 */ /* 0x000ee20000300a00 */
[----:B------:R-:W-:-:S02]  /*554c0*/  LOP3.LUT R26, R157, 0xffff, RZ, 0xc0, !PT ;  /* 0x0000ffff9d1a7812 */ /* 0x000fc400078ec0ff */
[----:B------:R-:W-:Y:S01]  /*554d0*/  LOP3.LUT R11, R156, 0xffff, RZ, 0xc0, !PT ;  /* 0x0000ffff9c0b7812 */ /* 0x000fe200078ec0ff */
[----:B------:R-:W3:Y:S01]  /*554e0*/  LDL R2, [R1+0x248] ;  /* 0x0002480001027983 */ /* 0x000ee20000100800 */
[----:B------:R-:W-:Y:S02]  /*554f0*/  PRMT R23, R22, 0x3340, R23 ;  /* 0x0000334016177816 */ /* 0x000fe40000000017 */
[----:B------:R-:W-:Y:S01]  /*55500*/  PRMT R18, R25, 0x3340, R18 ;  /* 0x0000334019127816 */ /* 0x000fe20000000012 */
[----:B------:R-:W3:Y:S01]  /*55510*/  LDL.LU R3, [R1+0x24c] ;  /* 0x00024c0001037983 */ /* 0x000ee20000300800 */
[----:B------:R-:W-:Y:S02]  /*55520*/  LOP3.LUT R22, R169, 0xffff, RZ, 0xc0, !PT ;  /* 0x0000ffffa9167812 */ /* 0x000fe400078ec0ff */
[----:B------:R-:W-:Y:S01]  /*55530*/  LOP3.LUT R25, R168, 0xffff, RZ, 0xc0, !PT ;  /* 0x0000ffffa8197812 */ /* 0x000fe200078ec0ff */
[----:B------:R-:W3:Y:S01]  /*55540*/  LDL.LU R185, [R1+0x230] ;  /* 0x0002300001b97983 */ /* 0x000ee20000300800 */
[----:B------:R-:W-:-:S02]  /*55550*/  PRMT R31, R30, 0x3340, R31 ;  /* 0x000033401e1f7816 */ /* 0x000fc4000000001f */
[----:B------:R-:W-:Y:S01]  /*55560*/  PRMT R26, R11, 0x3340, R26 ;  /* 0x000033400b1a7816 */ /* 0x000fe2000000001a */
[----:B------:R-:W3:Y:S01]  /*55570*/  LDL.LU R184, [R1+0x234] ;  /* 0x0002340001b87983 */ /* 0x000ee20000300800 */
[----:B------:R-:W-:Y:S02]  /*55580*/  LOP3.LUT R30, R165, 0xffff, RZ, 0xc0, !PT ;  /* 0x0000ffffa51e7812 */ /* 0x000fe400078ec0ff */
[----:B------:R-:W-:Y:S02]  /*55590*/  LOP3.LUT R11, R164, 0xffff, RZ, 0xc0, !PT ;  /* 0x0000ffffa40b7812 */ /* 0x000fe400078ec0ff */
[----:B------:R-:W-:Y:S02]  /*555a0*/  LOP3.LUT R42, R42, 0xffff, RZ, 0xc0, !PT ;  /* 0x0000ffff2a2a7812 */ /* 0x000fe400078ec0ff */
[----:B------:R-:W-:Y:S02]  /*555b0*/  LOP3.LUT R72, R72, 0xffff, RZ, 0xc0, !PT ;  /* 0x0000ffff48487812 */ /* 0x000fe400078ec0ff */
[----:B------:R-:W-:-:S02]  /*555c0*/  LOP3.LUT R76, R76, 0xffff, RZ, 0xc0, !PT ;  /* 0x0000ffff4c4c7812 */ /* 0x000fc400078ec0ff */
[----:B------:R-:W-:Y:S01]  /*555d0*/  LOP3.LUT R80, R80, 0xffff, RZ, 0xc0, !PT ;  /* 0x0000ffff50507812 */ /* 0x000fe200078ec0ff */
[----:B------:R0:W-:Y:S01]  /*555e0*/  STL.64 [R1+0x200], R96 ;  /* 0x0002006001007387 */ /* 0x0001e20000100a00 */
[----:B------:R-:W-:Y:S02]  /*555f0*/  PRMT R22, R25, 0x3340, R22 ;  /* 0x0000334019167816 */ /* 0x000fe40000000016 */
[----:B------:R-:W-:Y:S02]  /*55600*/  LOP3.LUT R25, R53, 0xffff, RZ, 0xc0, !PT ;  /* 0x0000ffff35197812 */ /* 0x000fe400078ec0ff */
[----:B----4-:R-:W-:Y:S01]  /*55610*/  LOP3.LUT R84, R84, 0xffff, RZ, 0xc0, !PT ;  /* 0x0000ffff54547812 */ /* 0x010fe200078ec0ff */
[----:B------:R1:W-:Y:S01]  /*55620*/  STL.64 [R1+0x208], R146 ;  /* 0x0002089201007387 */ /* 0x0003e20000100a00 */
[----:B------:R-:W-:Y:S02]  /*55630*/  PRMT R30, R11, 0x3340, R30 ;  /* 0x000033400b1e7816 */ /* 0x000fe4000000001e */
[----:B------:R-:W-:Y:S01]  /*55640*/  LOP3.LUT R11, R135, 0xffff, RZ, 0xc0, !PT ;  /* 0x0000ffff870b7812 */ /* 0x000fe200078ec0ff */
[----:B------:R-:W4:Y:S01]  /*55650*/  LDL.LU R28, [R1+0x350] ;  /* 0x00035000011c7983 */ /* 0x000f220000300800 */
[----:B------:R-:W-:-:S02]  /*55660*/  PRMT R53, R143, 0x3340, R52 ;  /* 0x000033408f357816 */ /* 0x000fc40000000034 */
[----:B------:R-:W-:Y:S01]  /*55670*/  PRMT R135, R172, 0x3340, R15 ;  /* 0x00003340ac877816 */ /* 0x000fe2000000000f */
[----:B0-----:R-:W4:Y:S01]  /*55680*/  LDL.LU.64 R96, [R1+0x3b0] ;  /* 0x0003b00001607983 */ /* 0x001f220000300a00 */
[----:B------:R-:W-:Y:S02]  /*55690*/  PRMT R52, R142, 0x3340, R25 ;  /* 0x000033408e347816 */ /* 0x000fe40000000019 */
[----:B------:R-:W-:Y:S01]  /*556a0*/  LOP3.LUT R15, R56, 0xffff, RZ, 0xc0, !PT ;  /* 0x0000ffff380f7812 */ /* 0x000fe200078ec0ff */
[----:B-1----:R-:W4:Y:S01]  /*556b0*/  LDL.LU.64 R146, [R1+0x3a8] ;  /* 0x0003a80001927983 */ /* 0x002f220000300a00 */
        /* <DEDUP_REMOVED lines=9> */
[----:B------:R-:W-:Y:S01]  /*55750*/  LOP3.LUT R15, R114, 0xffff, RZ, 0xc0, !PT ;  /* 0x0000ffff720f7812 */ /* 0x000fe200078ec0ff */
[----:B------:R-:W4:Y:S03]  /*55760*/  LDL.LU R182, [R1+0x228] ;  /* 0x0002280001b67983 */ /* 0x000f260000300800 */
[----:B------:R-:W-:Y:S02]  /*55770*/  PRMT R76, R15, 0x3340, R76 ;  /* 0x000033400f4c7816 */ /* 0x000fe4000000004c */
[----:B------:R-:W-:-:S04]  /*55780*/  LOP3.LUT R15, R112, 0xffff, RZ, 0xc0, !PT ;  /* 0x0000ffff700f7812 */ /* 0x000fc800078ec0ff */
[----:B------:R-:W-:Y:S02]  /*55790*/  PRMT R80, R15, 0x3340, R80 ;  /* 0x000033400f507816 */ /* 0x000fe40000000050 */
[----:B------:R-:W-:Y:S01]  /*557a0*/  LOP3.LUT R15, R110, 0xffff, RZ, 0xc0, !PT ;  /* 0x0000ffff6e0f7812 */ /* 0x000fe200078ec0ff */
[----:B------:R0:W-:Y:S01]  /*557b0*/  STL.64 [R1+0x210], R100 ;  /* 0x0002106401007387 */ /* 0x0001e20000100a00 */
[----:B------:R-:W-:Y:S02]  /*557c0*/  LOP3.LUT R88, R88, 0xffff, RZ, 0xc0, !PT ;  /* 0x0000ffff58587812 */ /* 0x000fe400078ec0ff */
[----:B------:R-:W-:Y:S02]  /*557d0*/  PRMT R84, R15, 0x3340, R84 ;  /* 0x000033400f547816 */ /* 0x000fe40000000054 */
[----:B------:R-:W-:-:S04]  /*557e0*/  LOP3.LUT R15, R94, 0xffff, RZ, 0xc0, !PT ;  /* 0x0000ffff5e0f7812 */ /* 0x000fc800078ec0ff */
[----:B------:R-:W-:Y:S01]  /*557f0*/  PRMT R88, R15, 0x3340, R88 ;  /* 0x000033400f587816 */ /* 0x000fe20000000058 */
[----:B0-----:R-:W4:Y:S01]  /*55800*/  LDL.LU.64 R100, [R1+0x3a0] ;  /* 0x0003a00001647983 */ /* 0x001f220000300a00 */
[----:B--2---:R-:W-:-:S03]  /*55810*/  LOP3.LUT R15, R186, 0xffff, RZ, 0xc0, !PT ;  /* 0x0000ffffba0f7812 */ /* 0x004fc600078ec0ff */
[----:B------:R-:W2:Y:S01]  /*55820*/  LDL.LU R186, [R1+0x23c] ;  /* 0x00023c0001ba7983 */ /* 0x000ea20000300800 */
        /* <DEDUP_REMOVED lines=57> */
[----:B------:R-:W-:-:S04]  /*55bc0*/  LOP3.LUT R90, R93, 0xffff, RZ, 0xc0, !PT ;  /* 0x0000ffff5d5a7812 */ /* 0x000fc800078ec0ff */
[----:B------:R-:W-:Y:S02]  /*55bd0*/  PRMT R90, R90, 0x3340, R11 ;  /* 0x000033405a5a7816 */ /* 0x000fe4000000000b */
[----:B------:R-:W-:Y:S02]  /*55be0*/  LOP3.LUT R11, R33, 0xffff, RZ, 0xc0, !PT ;  /* 0x0000ffff210b7812 */ /* 0x000fe400078ec0ff */
[----:B------:R-:W2:Y:S04]  /*55bf0*/  LDL.LU R33, [R1+0x238] ;  /* 0x0002380001217983 */ /* 0x000ea80000300800 */
[----:B------:R0:W-:Y:S01]  /*55c00*/  STL.64 [R1+0x218], R144 ;  /* 0x0002189001007387 */ /* 0x0001e20000100a00 */
[----:B------:R-:W-:-:S03]  /*55c10*/  LOP3.LUT R140, R140, 0xffff, RZ, 0xc0, !PT ;  /* 0x0000ffff8c8c7812 */ /* 0x000fc600078ec0ff */
[----:B0-----:R-:W2:Y:S01]  /*55c20*/  LDL.LU.64 R144, [R1+0x398] ;  /* 0x0003980001907983 */ /* 0x001ea20000300a00 */
        /* <DEDUP_REMOVED lines=8> */
[----:B---3--:R-:W-:Y:S02]  /*55cb0*/  LOP3.LUT R94, R149, 0xffff, RZ, 0xc0, !PT ;  /* 0x0000ffff955e7812 */ /* 0x008fe400078ec0ff */
[----:B------:R-:W-:Y:S02]  /*55cc0*/  LOP3.LUT R150, R150, 0xffff, RZ, 0xc0, !PT ;  /* 0x0000ffff96967812 */ /* 0x000fe400078ec0ff */
[----:B------:R-:W-:Y:S01]  /*55cd0*/  LOP3.LUT R25, R102, 0xffff, RZ, 0xc0, !PT ;  /* 0x0000ffff66197812 */ /* 0x000fe200078ec0ff */
[----:B------:R0:W-:Y:S01]  /*55ce0*/  STL.64 [R1+0x120], R2 ;  /* 0x0001200201007387 */ /* 0x0001e20000100a00 */
[----:B------:R-:W-:-:S02]  /*55cf0*/  PRMT R98, R98, 0x3340, R15 ;  /* 0x0000334062627816 */ /* 0x000fc4000000000f */
[----:B------:R-:W-:Y:S02]  /*55d00*/  PRMT R93, R94, 0x3340, R11 ;  /* 0x000033405e5d7816 */ /* 0x000fe4000000000b */
[----:B------:R-:W-:Y:S02]  /*55d10*/  PRMT R150, R25, 0x3340, R150 ;  /* 0x0000334019967816 */ /* 0x000fe40000000096 */
[----:B----4-:R-:W-:Y:S02]  /*55d20*/  LOP3.LUT R15, R182, 0xffff, RZ, 0xc0, !PT ;  /* 0x0000ffffb60f7812 */ /* 0x010fe400078ec0ff */
[----:B------:R-:W-:Y:S01]  /*55d30*/  LOP3.LUT R11, R184, 0xffff, RZ, 0xc0, !PT ;  /* 0x0000ffffb80b7812 */ /* 0x000fe200078ec0ff */
[----:B------:R-:W3:Y:S01]  /*55d40*/  LDL R182, [R1+0x358] ;  /* 0x0003580001b67983 */ /* 0x000ee20000100800 */
[----:B------:R-:W-:-:S03]  /*55d50*/  LOP3.LUT R25, R185, 0xffff, RZ, 0xc0, !PT ;  /* 0x0000ffffb9197812 */ /* 0x000fc600078ec0ff */
[----:B0-----:R-:W4:Y:S04]  /*55d60*/  LDL.LU.64 R2, [R1+0x390] ;  /* 0x0003900001027983 */ /* 0x001f280000300a00 */
[----:B------:R-:W4:Y:S04]  /*55d70*/  LDL R184, [R1+0x240] ;  /* 0x0002400001b87983 */ /* 0x000f280000100800 */
[----:B------:R-:W4:Y:S01]  /*55d80*/  LDL R185, [R1+0x244] ;  /* 0x0002440001b97983 */ /* 0x000f220000100800 */
        /* <DEDUP_REMOVED lines=11> */
[----:B--2---:R-:W-:Y:S02]  /*55e40*/  LOP3.LUT R5, R186, 0xffff, RZ, 0xc0, !PT ;  /* 0x0000ffffba057812 */ /* 0x004fe400078ec0ff */
[----:B------:R-:W2:Y:S01]  /*55e50*/  LDL.LU R186, [R1+0x248] ;  /* 0x0002480001ba7983 */ /* 0x000ea20000300800 */
        /* <DEDUP_REMOVED lines=182> */
[----:B----4-:R-:W-:Y:S02]  /*569c0*/  PRMT R13, R62, 0x5410, R61 ;  /* 0x000054103e0d7816 */ /* 0x010fe4000000003d */
[----:B------:R-:W-:Y:S02]  /*569d0*/  PRMT R12, R64, 0x5410, R63 ;  /* 0x00005410400c7816 */ /* 0x000fe4000000003f */
[----:B--2---:R-:W-:Y:S02]  /*569e0*/  PRMT R11, R70, 0x5410, R69 ;  /* 0x00005410460b7816 */ /* 0x004fe40000000045 */
        /* <DEDUP_REMOVED lines=65> */
[----:B------:R-:W-:Y:S02]  /*56e00*/  PRMT R181, R180, 0x3340, R181 ;  /* 0x00003340b4b57816 */ /* 0x000fe400000000b5 */
[----:B0-----:R-:W-:Y:S02]  /*56e10*/  PRMT R7, R43, 0x5410, R22 ;  /* 0x000054102b077816 */ /* 0x001fe40000000016 */
[----:B------:R-:W-:Y:S02]  /*56e20*/  PRMT R6, R41, 0x5410, R30 ;  /* 0x0000541029067816 */ /* 0x000fe4000000001e */
[----:B-1----:R-:W-:-:S02]  /*56e30*/  PRMT R5, R159, 0x5410, R46 ;  /* 0x000054109f057816 */ /* 0x002fc4000000002e */
[----:B------:R-:W-:Y:S01]  /*56e40*/  PRMT R4, R157, 0x5410, R152 ;  /* 0x000054109d047816 */ /* 0x000fe20000000098 */
        /* <DEDUP_REMOVED lines=26> */
.L_x_916:
[----:B------:R-:W-:-:S05]  /*56ff0*/  IMAD.IADD R7, R1, 0x1, R6 ;  /* 0x0000000101077824 */ /* 0x000fca00078e0206 */
[----:B------:R-:W2:Y:S02]  /*57000*/  LDL.U8 R5, [R7+0x10] ;  /* 0x0000100007057983 */ /* 0x000ea40000100000 */
[----:B--2---:R-:W-:Y:S01]  /*57010*/  ISETP.NE.AND P0, PT, R5, RZ, PT ;  /* 0x000000ff0500720c */ /* 0x004fe20003f05270 */
[----:B------:R-:W-:Y:S02]  /*57020*/  IMAD.MOV.U32 R5, RZ, RZ, R6 ;  /* 0x000000ffff057224 */ /* 0x000fe400078e0006 */
[----:B------:R-:W-:-:S10]  /*57030*/  VIADD R6, R6, 0x1 ;  /* 0x0000000106067836 */ /* 0x000fd40000000000 */
[----:B------:R-:W-:Y:S05]  /*57040*/  @P0 BRA `(.L_x_916) ;  /* 0xfffffffc00e80947 */ /* 0x000fea000383ffff */
[----:B------:R-:W-:Y:S05]  /*57050*/  BSYNC.RECONVERGENT B2 ;  /* 0x0000000000027941 */ /* 0x000fea0003800200 */
.L_x_915:
[----:B------:R-:W-:Y:S01]  /*57060*/  LOP3.LUT P0, RZ, R4, 0xff, RZ, 0xc0, !PT ;  /* 0x000000ff04ff7812 */ /* 0x000fe2000780c0ff */
[----:B------:R-:W-:Y:S01]  /*57070*/  BSSY.RECONVERGENT B2, `(.L_x_917) ;  /* 0x000000c000027945 */ /* 0x000fe20003800200 */
[----:B------:R-:W-:-:S11]  /*57080*/  IMAD.MOV.U32 R6, RZ, RZ, R5 ;  /* 0x000000ffff067224 */ /* 0x000fd600078e0005 */
[----:B------:R-:W-:Y:S05]  /*57090*/  @!P0 BRA `(.L_x_918) ;  /* 0x0000000000248947 */ /* 0x000fea0003800000 */
[----:B------:R-:W-:-:S07]  /*570a0*/  IMAD.MOV.U32 R8, RZ, RZ, RZ ;  /* 0x000000ffff087224 */ /* 0x000fce00078e00ff */
.L_x_919:
        /* <DEDUP_REMOVED lines=8> */
.L_x_918:
[----:B------:R-:W-:Y:S05]  /*57130*/  BSYNC.RECONVERGENT B2 ;  /* 0x0000000000027941 */ /* 0x000fea0003800200 */
.L_x_917:
        /* <DEDUP_REMOVED lines=555> */
.L_x_914:
[----:B------:R-:W-:Y:S05]  /*593f0*/  BSYNC.RECONVERGENT B1 ;  /* 0x0000000000017941 */ /* 0x000fea0003800200 */
.L_x_913:
[----:B-----5:R0:W-:Y:S01]  /*59400*/  STL [R1+0x498], R21 ;  /* 0x0004981501007387 */ /* 0x0201e20000100800 */
[----:B------:R-:W-:-:S03]  /*59410*/  LOP3.LUT R4, R30, 0xff, RZ, 0xc0, !PT ;  /* 0x000000ff1e047812 */ /* 0x000fc600078ec0ff */
[----:B------:R2:W-:Y:S04]  /*59420*/  STL [R1+0x494], R29 ;  /* 0x0004941d01007387 */ /* 0x0005e80000100800 */
[----:B------:R3:W-:Y:S01]  /*59430*/  STL [R1+0x49c], R17 ;  /* 0x00049c1101007387 */ /* 0x0007e20000100800 */
[----:B0-----:R-:W-:-:S03]  /*59440*/  IMAD.U32 R21, R24, 0x10000, RZ ;  /* 0x0001000018157824 */ /* 0x001fc600078e00ff */
[----:B------:R0:W-:Y:S01]  /*59450*/  STL [R1+0x398], R2 ;  /* 0x0003980201007387 */ /* 0x0001e20000100800 */
[----:B--2---:R-:W-:-:S03]  /*59460*/  LOP3.LUT R29, R22, 0xff, RZ, 0xc0, !PT ;  /* 0x000000ff161d7812 */ /* 0x004fc600078ec0ff */
[----:B------:R2:W-:Y:S01]  /*59470*/  STL [R1+0x394], R3 ;  /* 0x0003940301007387 */ /* 0x0005e20000100800 */
[----:B---3--:R-:W-:-:S03]  /*59480*/  IMAD.U32 R17, R32, 0x10000, RZ ;  /* 0x0001000020117824 */ /* 0x008fc600078e00ff */
[----:B------:R3:W-:Y:S01]  /*59490*/  STL [R1+0x39c], R0 ;  /* 0x00039c0001007387 */ /* 0x0007e20000100800 */
[----:B0-----:R-:W-:-:S03]  /*594a0*/  PRMT R2, R23, 0x7604, R29 ;  /* 0x0000760417027816 */ /* 0x001fc6000000001d */
[----:B------:R0:W-:Y:S01]  /*594b0*/  STL [R1+0x3a8], R23 ;  /* 0x0003a81701007387 */ /* 0x0001e20000100800 */
[----:B--2---:R-:W-:-:S03]  /*594c0*/  LOP3.LUT R3, R21, 0xff0000, RZ, 0xc0, !PT ;  /* 0x00ff000015037812 */ /* 0x004fc600078ec0ff */
[----:B------:R2:W-:Y:S01]  /*594d0*/  STL [R1+0x390], R24 ;  /* 0x0003901801007387 */ /* 0x0005e20000100800 */
[----:B---3--:R-:W-:Y:S02]  /*594e0*/  PRMT R0, R31, 0x7604, R4 ;  /* 0x000076041f007816 */ /* 0x008fe40000000004 */
[----:B------:R-:W-:Y:S01]  /*594f0*/  LOP3.LUT R4, R17, 0xff0000, RZ, 0xc0, !PT ;  /* 0x00ff000011047812 */ /* 0x000fe200078ec0ff */
[----:B------:R-:W-:Y:S01]  /*59500*/  IMAD.IADD R17, R2, 0x1, R3 ;  /* 0x0000000102117824 */ /* 0x000fe200078e0203 */
[----:B------:R3:W-:Y:S01]  /*59510*/  STL [R1+0x38c], R22 ;  /* 0x00038c1601007387 */ /* 0x0007e20000100800 */
[----:B0-----:R-:W-:Y:S02]  /*59520*/  IMAD.U32 R23, R36, 0x10000, RZ ;  /* 0x0001000024177824 */ /* 0x001fe400078e00ff */
[----:B------:R-:W-:Y:S01]  /*59530*/  IMAD.U32 R2, R40, 0x10000, RZ ;  /* 0x0001000028027824 */ /* 0x000fe200078e00ff */
[----:B--2---:R-:W-:Y:S01]  /*59540*/  LOP3.LUT R24, R34, 0xff, RZ, 0xc0, !PT ;  /* 0x000000ff22187812 */ /* 0x004fe200078ec0ff */
[----:B------:R-:W-:Y:S01]  /*59550*/  IMAD.IADD R21, R0, 0x1, R4 ;  /* 0x0000000100157824 */ /* 0x000fe200078e0204 */
[----:B------:R0:W-:Y:S01]  /*59560*/  STL [R1+0x3a0], R30 ;  /* 0x0003a01e01007387 */ /* 0x0001e20000100800 */
[----:B------:R-:W-:Y:S01]  /*59570*/  IMAD.U32 R3, R44, 0x10000, RZ ;  /* 0x000100002c037824 */ /* 0x000fe200078e00ff */
[----:B------:R-:W-:-:S02]  /*59580*/  LOP3.LUT R4, R42, 0xff, RZ, 0xc0, !PT ;  /* 0x000000ff2a047812 */ /* 0x000fc400078ec0ff */
[----:B---3--:R-:W-:Y:S01]  /*59590*/  LOP3.LUT R22, R38, 0xff, RZ, 0xc0, !PT ;  /* 0x000000ff26167812 */ /* 0x008fe200078ec0ff */
[----:B------:R2:W-:Y:S01]  /*595a0*/  STL [R1+0x3b0], R34 ;  /* 0x0003b02201007387 */ /* 0x0005e20000100800 */
[----:B------:R-:W-:Y:S02]  /*595b0*/  LOP3.LUT R0, R46, 0xff, RZ, 0xc0, !PT ;  /* 0x000000ff2e007812 */ /* 0x000fe400078ec0ff */
[----:B------:R-:W-:Y:S01]  /*595c0*/  LOP3.LUT R29, R23, 0xff0000, RZ, 0xc0, !PT ;  /* 0x00ff0000171d7812 */ /* 0x000fe200078ec0ff */
[----:B------:R3:W-:Y:S01]  /*595d0*/  STL [R1+0x3a4], R32 ;  /* 0x0003a42001007387 */ /* 0x0007e20000100800 */
[----:B0-----:R-:W-:Y:S01]  /*595e0*/  IMAD.U32 R30, R48, 0x10000, RZ ;  /* 0x00010000301e7824 */ /* 0x001fe200078e00ff */
[----:B------:R-:W-:Y:S02]  /*595f0*/  PRMT R24, R35, 0x7604, R24 ;  /* 0x0000760423187816 */ /* 0x000fe40000000018 */
        /* <DEDUP_REMOVED lines=8> */
[----:B------:R-:W-:Y:S01]  /*59680*/  PRMT R0, R47, 0x7604, R0 ;  /* 0x000076042f007816 */ /* 0x000fe20000000000 */
[----:B--2---:R-:W-:Y:S01]  /*59690*/  IMAD.IADD R34, R2, 0x1, R3 ;  /* 0x0000000102227824 */ /* 0x004fe200078e0203 */
[----:B------:R-:W-:Y:S01]  /*596a0*/  LOP3.LUT R4, R30, 0xff0000, RZ, 0xc0, !PT ;  /* 0x00ff00001e047812 */ /* 0x000fe200078ec0ff */
[----:B---3--:R-:W-:Y:S01]  /*596b0*/  IMAD.IADD R32, R22, 0x1, R23 ;  /* 0x0000000116207824 */ /* 0x008fe200078e0217 */
[----:B------:R-:W-:Y:S01]  /*596c0*/  LOP3.LUT R30, R50, 0xff, RZ, 0xc0, !PT ;  /* 0x000000ff321e7812 */ /* 0x000fe200078ec0ff */
[----:B------:R-:W-:Y:S01]  /*596d0*/  IMAD.U32 R2, R156, 0x10000, RZ ;  /* 0x000100009c027824 */ /* 0x000fe200078e00ff */
[----:B------:R-:W-:Y:S01]  /*596e0*/  LOP3.LUT R22, R154, 0xff, RZ, 0xc0, !PT ;  /* 0x000000ff9a167812 */ /* 0x000fe200078ec0ff */
[----:B------:R-:W-:Y:S01]  /*596f0*/  IMAD.IADD R23, R0, 0x1, R4 ;  /* 0x0000000100177824 */ /* 0x000fe200078e0204 */
[----:B------:R-:W-:Y:S01]  /*59700*/  LOP3.LUT R4, R158, 0xff, RZ, 0xc0, !PT ;  /* 0x000000ff9e047812 */ /* 0x000fe200078ec0ff */
[----:B------:R-:W-:Y:S01]  /*59710*/  IMAD.U32 R3, R160, 0x10000, RZ ;  /* 0x00010000a0037824 */ /* 0x000fe200078e00ff */
[----:B------:R-:W-:Y:S01]  /*59720*/  LOP3.LUT R0, R162, 0xff, RZ, 0xc0, !PT ;  /* 0x000000ffa2007812 */ /* 0x000fe200078ec0ff */
[----:B0-----:R-:W-:Y:S01]  /*59730*/  IMAD.U32 R35, R164, 0x10000, RZ ;  /* 0x00010000a4237824 */ /* 0x001fe200078e00ff */
[----:B----4-:R-:W-:Y:S01]  /*59740*/  LOP3.LUT R31, R29, 0xff0000, RZ, 0xc0, !PT ;  /* 0x00ff00001d1f7812 */ /* 0x010fe200078ec0ff */
[----:B------:R0:W-:Y:S01]  /*59750*/  STL [R1+0x3b8], R38 ;  /* 0x0003b82601007387 */ /* 0x0001e20000100800 */
[----:B------:R-:W-:-:S02]  /*59760*/  LOP3.LUT R29, R2, 0xff0000, RZ, 0xc0, !PT ;  /* 0x00ff0000021d7812 */ /* 0x000fc400078ec0ff */
[----:B------:R-:W-:Y:S01]  /*59770*/  PRMT R2, R159, 0x7604, R4 ;  /* 0x000076049f027816 */ /* 0x000fe20000000004 */
[----:B------:R2:W-:Y:S01]  /*59780*/  STL [R1+0x3b4], R36 ;  /* 0x0003b42401007387 */ /* 0x0005e20000100800 */
[----:B------:R-:W-:Y:S02]  /*59790*/  LOP3.LUT R3, R3, 0xff0000, RZ, 0xc0, !PT ;  /* 0x00ff000003037812 */ /* 0x000fe400078ec0ff */
[----:B------:R-:W-:Y:S01]  /*597a0*/  PRMT R30, R51, 0x7604, R30 ;  /* 0x00007604331e7816 */ /* 0x000fe2000000001e */
[----:B------:R3:W-:Y:S01]  /*597b0*/  STL [R1+0x3bc], R40 ;  /* 0x0003bc2801007387 */ /* 0x0007e20000100800 */
[----:B------:R-:W-:Y:S01]  /*597c0*/  PRMT R22, R155, 0x7604, R22 ;  /* 0x000076049b167816 */ /* 0x000fe20000000016 */
[----:B0-----:R-:W-:Y:S01]  /*597d0*/  IMAD.IADD R38, R2, 0x1, R3 ;  /* 0x0000000102267824 */ /* 0x001fe200078e0203 */
[----:B------:R-:W-:Y:S01]  /*597e0*/  PRMT R0, R163, 0x7604, R0 ;  /* 0x00007604a3007816 */ /* 0x000fe20000000000 */
[----:B------:R-:W-:Y:S01]  /*597f0*/  IMAD.IADD R31, R30, 0x1, R31 ;  /* 0x000000011e1f7824 */ /* 0x000fe200078e021f */
[----:B------:R-:W-:Y:S01]  /*59800*/  LOP3.LUT R4, R35, 0xff0000, RZ, 0xc0, !PT ;  /* 0x00ff000023047812 */ /* 0x000fe200078ec0ff */
[----:B------:R-:W-:Y:S01]  /*59810*/  IMAD.U32 R35, R168, 0x10000, RZ ;  /* 0x00010000a8237824 */ /* 0x000fe200078e00ff */
[----:B--2---:R-:W-:Y:S01]  /*59820*/  LOP3.LUT R36, R166, 0xff, RZ, 0xc0, !PT ;  /* 0x000000ffa6247812 */ /* 0x004fe200078ec0ff */
[----:B------:R-:W-:Y:S01]  /*59830*/  IMAD.IADD R22, R22, 0x1, R29 ;  /* 0x0000000116167824 */ /* 0x000fe200078e021d */
[----:B------:R0:W-:Y:S01]  /*59840*/  STL [R1+0x3d4], R39 ;  /* 0x0003d42701007387 */ /* 0x0001e20000100800 */
[----:B------:R-:W-:Y:S01]  /*59850*/  IMAD.U32 R2, R173, 0x10000, RZ ;  /* 0x00010000ad027824 */ /* 0x000fe200078e00ff */
[----:B------:R-:W-:Y:S01]  /*59860*/  LOP3.LUT R3, R170, 0xff, RZ, 0xc0, !PT ;  /* 0x000000ffaa037812 */ /* 0x000fe200078ec0ff */
[----:B------:R-:W-:Y:S01]  /*59870*/  IMAD.IADD R30, R0, 0x1, R4 ;  /* 0x00000001001e7824 */ /* 0x000fe200078e0204 */
[----:B------:R-:W-:Y:S01]  /*59880*/  LOP3.LUT R4, R175, 0xff, RZ, 0xc0, !PT ;  /* 0x000000ffaf047812 */ /* 0x000fe200078ec0ff */
[----:B------:R-:W-:Y:S01]  /*59890*/  IMAD.U32 R29, R177, 0x10000, RZ ;  /* 0x00010000b11d7824 */ /* 0x000fe200078e00ff */
[----:B------:R-:W-:Y:S01]  /*598a0*/  LOP3.LUT R0, R179, 0xff, RZ, 0xc0, !PT ;  /* 0x000000ffb3007812 */ /* 0x000fe200078ec0ff */
[----:B---3--:R-:W-:Y:S01]  /*598b0*/  IMAD.U32 R40, R181, 0x10000, RZ ;  /* 0x00010000b5287824 */ /* 0x008fe200078e00ff */
[----:B------:R-:W-:Y:S01]  /*598c0*/  PRMT R36, R167, 0x7604, R36 ;  /* 0x00007604a7247816 */ /* 0x000fe20000000024 */
[----:B------:R2:W-:Y:S01]  /*598d0*/  STL [R1+0x3c0], R42 ;  /* 0x0003c02a01007387 */ /* 0x0005e20000100800 */
[----:B0-----:R-:W-:-:S02]  /*598e0*/  LOP3.LUT R39, R35, 0xff0000, RZ, 0xc0, !PT ;  /* 0x00ff000023277812 */ /* 0x001fc400078ec0ff */
[----:B------:R-:W-:Y:S01]  /*598f0*/  LOP3.LUT R35, R2, 0xff0000, RZ, 0xc0, !PT ;  /* 0x00ff000002237812 */ /* 0x000fe200078ec0ff */
[----:B------:R-:W-:Y:S01]  /*59900*/  STL [R1+0x3c8], R46 ;  /* 0x0003c82e01007387 */ /* 0x000fe20000100800 */
[----:B------:R-:W-:Y:S02]  /*59910*/  PRMT R2, R176, 0x7604, R4 ;  /* 0x00007604b0027816 */ /* 0x000fe40000000004 */
[----:B------:R-:W-:Y:S01]  /*59920*/  LOP3.LUT R29, R29, 0xff0000, RZ, 0xc0, !PT ;  /* 0x00ff00001d1d7812 */ /* 0x000fe200078ec0ff */
[----:B------:R0:W-:Y:S01]  /*59930*/  STL [R1+0x3c4], R44 ;  /* 0x0003c42c01007387 */ /* 0x0001e20000100800 */
[----:B------:R-:W-:Y:S01]  /*59940*/  PRMT R3, R171, 0x7604, R3 ;  /* 0x00007604ab037816 */ /* 0x000fe20000000003 */
[----:B--2---:R-:W-:Y:S01]  /*59950*/  IMAD.IADD R42, R36, 0x1, R39 ;  /* 0x00000001242a7824 */ /* 0x004fe200078e0227 */
[----:B------:R-:W-:Y:S01]  /*59960*/  PRMT R0, R180, 0x7604, R0 ;  /* 0x00007604b4007816 */ /* 0x000fe20000000000 */
[----:B------:R-:W-:Y:S01]  /*59970*/  IMAD.U32 R39, R185, 0x10000, RZ ;  /* 0x00010000b9277824 */ /* 0x000fe200078e00ff */
[----:B------:R-:W-:Y:S01]  /*59980*/  LOP3.LUT R4, R40, 0xff0000, RZ, 0xc0, !PT ;  /* 0x00ff000028047812 */ /* 0x000fe200078ec0ff */
[----:B------:R-:W-:Y:S01]  /*59990*/  IMAD.IADD R40, R2, 0x1, R29 ;  /* 0x0000000102287824 */ /* 0x000fe200078e021d */
[----:B------:R-:W-:Y:S01]  /*599a0*/  LOP3.LUT R36, R187, 0xff, RZ, 0xc0, !PT ;  /* 0x000000ffbb247812 */ /* 0x000fe200078ec0ff */
[----:B------:R-:W-:Y:S01]  /*599b0*/  IMAD.IADD R3, R3, 0x1, R35 ;  /* 0x0000000103037824 */ /* 0x000fe200078e0223 */
[----:B------:R2:W-:Y:S01]  /*599c0*/  STL [R1+0x3d8], R43 ;  /* 0x0003d82b01007387 */ /* 0x0005e20000100800 */
[----:B------:R-:W-:Y:S01]  /*599d0*/  IMAD.U32 R2, R189, 0x10000, RZ ;  /* 0x00010000bd027824 */ /* 0x000fe200078e00ff */
[----:B0-----:R-:W-:Y:S01]  /*599e0*/  LOP3.LUT R44, R39, 0xff0000, RZ, 0xc0, !PT ;  /* 0x00ff0000272c7812 */ /* 0x001fe200078ec0ff */
        /* <DEDUP_REMOVED lines=8> */
[----:B--2---:R-:W-:Y:S01]  /*59a70*/  LOP3.LUT R43, R183, 0xff, RZ, 0xc0, !PT ;  /* 0x000000ffb72b7812 */ /* 0x004fe200078ec0ff */
        /* <DEDUP_REMOVED lines=137> */
[----:B------:R-:W-:Y:S01]  /*5a310*/  PRMT R36, R68, 0x7604, R36 ;  /* 0x0000760444247816 */ /* 0x000fe20000000024 */
[----:B------:R2:W-:Y:S01]  /*5a320*/  STL [R1+0x3e4], R152 ;  /* 0x0003e49801007387 */ /* 0x0005e20000100800 */
[----:B------:R-:W-:-:S02]  /*5a330*/  LOP3.LUT R0, R116, 0xff, RZ, 0xc0, !PT ;  /* 0x000000ff74007812 */ /* 0x000fc400078ec0ff */
        /* <DEDUP_REMOVED lines=11> */
[----:B------:R-:W-:Y:S01]  /*5a3f0*/  PRMT R0, R72, 0x7604, R0 ;  /* 0x0000760448007816 */ /* 0x000fe20000000000 */
[----:B---3--:R-:W-:Y:S01]  /*5a400*/  IMAD.IADD R50, R2, 0x1, R35 ;  /* 0x0000000102327824 */ /* 0x008fe200078e0223 */
[----:B------:R-:W-:Y:S01]  /*5a410*/  LOP3.LUT R4, R46, 0xff0000, RZ, 0xc0, !PT ;  /* 0x00ff00002e047812 */ /* 0x000fe200078ec0ff */
[----:B------:R-:W-:Y:S01]  /*5a420*/  IMAD.U32 R2, R123, 0x10000, RZ ;  /* 0x000100007b027824 */ /* 0x000fe200078e00ff */
[----:B------:R-:W-:Y:S01]  /*5a430*/  LOP3.LUT R36, R114, 0xff, RZ, 0xc0, !PT ;  /* 0x000000ff72247812 */ /* 0x000fe200078ec0ff */
[----:B------:R2:W-:Y:S01]  /*5a440*/  STL [R1+0x3e8], R154 ;  /* 0x0003e89a01007387 */ /* 0x0005e20000100800 */
[----:B------:R-:W-:-:S02]  /*5a450*/  IMAD.U32 R46, R121, 0x10000, RZ ;  /* 0x00010000792e7824 */ /* 0x000fc400078e00ff */
[----:B0-----:R-:W-:Y:S01]  /*5a460*/  IMAD.IADD R48, R0, 0x1, R4 ;  /* 0x0000000100307824 */ /* 0x001fe200078e0204 */
[----:B------:R-:W-:Y:S01]  /*5a470*/  LOP3.LUT R4, R78, 0xff, RZ, 0xc0, !PT ;  /* 0x000000ff4e047812 */ /* 0x000fe200078ec0ff */
[----:B------:R-:W-:Y:S01]  /*5a480*/  IMAD.U32 R35, R124, 0x10000, RZ ;  /* 0x000100007c237824 */ /* 0x000fe200078e00ff */
[----:B------:R-:W-:Y:S01]  /*5a490*/  PRMT R36, R76, 0x7604, R36 ;  /* 0x000076044c247816 */ /* 0x000fe20000000024 */
[----:B------:R0:W-:Y:S01]  /*5a4a0*/  STL [R1+0x3dc], R47 ;  /* 0x0003dc2f01007387 */ /* 0x0001e20000100800 */
[----:B------:R-:W-:Y:S01]  /*5a4b0*/  LOP3.LUT R0, R112, 0xff, RZ, 0xc0, !PT ;  /* 0x000000ff70007812 */ /* 0x000fe200078ec0ff */
[----:B--2---:R-:W-:Y:S01]  /*5a4c0*/  IMAD.IADD R154, R43, 0x1, R44 ;  /* 0x000000012b9a7824 */ /* 0x004fe200078e022c */
[----:B------:R-:W-:Y:S01]  /*5a4d0*/  LOP3.LUT R44, R39, 0xff0000, RZ, 0xc0, !PT ;  /* 0x00ff0000272c7812 */ /* 0x000fe200078ec0ff */
[----:B------:R2:W-:Y:S01]  /*5a4e0*/  STL [R1+0x464], R188 ;  /* 0x000464bc01007387 */ /* 0x0005e20000100800 */
[----:B------:R-:W-:Y:S02]  /*5a4f0*/  LOP3.LUT R39, R2, 0xff0000, RZ, 0xc0, !PT ;  /* 0x00ff000002277812 */ /* 0x000fe400078ec0ff */
[----:B------:R-:W-:Y:S01]  /*5a500*/  LOP3.LUT R43, R74, 0xff, RZ, 0xc0, !PT ;  /* 0x000000ff4a2b7812 */ /* 0x000fe200078ec0ff */
[----:B------:R3:W-:Y:S01]  /*5a510*/  STL [R1+0x44c], R189 ;  /* 0x00044cbd01007387 */ /* 0x0007e20000100800 */
[----:B------:R-:W-:-:S02]  /*5a520*/  PRMT R2, R115, 0x7604, R4 ;  /* 0x0000760473027816 */ /* 0x000fc40000000004 */
[----:B------:R-:W-:Y:S01]  /*5a530*/  LOP3.LUT R4, R46, 0xff0000, RZ, 0xc0, !PT ;  /* 0x00ff00002e047812 */ /* 0x000fe200078ec0ff */
[----:B------:R-:W-:Y:S01]  /*5a540*/  IMAD.IADD R46, R36, 0x1, R39 ;  /* 0x00000001242e7824 */ /* 0x000fe200078e0227 */
[----:B------:R-:W-:Y:S01]  /*5a550*/  PRMT R43, R117, 0x7604, R43 ;  /* 0x00007604752b7816 */ /* 0x000fe2000000002b */
[----:B------:R-:W-:Y:S01]  /*5a560*/  IMAD.U32 R36, R119, 0x10000, RZ ;  /* 0x0001000077247824 */ /* 0x000fe200078e00ff */
[----:B------:R-:W-:Y:S01]  /*5a570*/  LOP3.LUT R35, R35, 0xff0000, RZ, 0xc0, !PT ;  /* 0x00ff000023237812 */ /* 0x000fe200078ec0ff */
[----:B------:R4:W-:Y:S01]  /*5a580*/  STL [R1+0x460], R184 ;  /* 0x000460b801007387 */ /* 0x0009e20000100800 */
[----:B------:R-:W-:Y:S01]  /*5a590*/  PRMT R0, R80, 0x7604, R0 ;  /* 0x0000760450007816 */ /* 0x000fe20000000000 */
[----:B0-----:R-:W-:Y:S01]  /*5a5a0*/  IMAD.IADD R47, R43, 0x1, R44 ;  /* 0x000000012b2f7824 */ /* 0x001fe200078e022c */
[----:B--2---:R-:W-:Y:S01]  /*5a5b0*/  LOP3.LUT R188, R36, 0xff0000, RZ, 0xc0, !PT ;  /* 0x00ff000024bc7812 */ /* 0x004fe200078ec0ff */
[----:B------:R-:W-:Y:S01]  /*5a5c0*/  IMAD.IADD R43, R2, 0x1, R35 ;  /* 0x00000001022b7824 */ /* 0x000fe200078e0223 */
[----:B------:R-:W-:Y:S01]  /*5a5d0*/  LOP3.LUT R2, R94, 0xff, RZ, 0xc0, !PT ;  /* 0x000000ff5e027812 */ /* 0x000fe200078ec0ff */
[----:B------:R-:W2:Y:S01]  /*5a5e0*/  LDL R36, [R1+0x220] ;  /* 0x0002200001247983 */ /* 0x000ea20000100800 */
[----:B---3--:R-:W-:Y:S01]  /*5a5f0*/  IMAD.MOV.U32 R189, RZ, RZ, R40 ;  /* 0x000000ffffbd7224 */ /* 0x008fe200078e0028 */
[----:B------:R-:W-:Y:S01]  /*5a600*/  LOP3.LUT R44, R110, 0xff, RZ, 0xc0, !PT ;  /* 0x000000ff6e2c7812 */ /* 0x000fe200078ec0ff */
[----:B------:R-:W-:Y:S01]  /*5a610*/  IMAD.IADD R39, R0, 0x1, R4 ;  /* 0x0000000100277824 */ /* 0x000fe200078e0204 */
[----:B------:R-:W-:Y:S01]  /*5a620*/  PRMT R40, R88, 0x7604, R2 ;  /* 0x0000760458287816 */ /* 0x000fe20000000002 */
[----:B----4-:R-:W-:Y:S01]  /*5a630*/  IMAD.U32 R184, R122, 0x10000, RZ ;  /* 0x000100007ab87824 */ /* 0x010fe200078e00ff */
[----:B------:R-:W3:Y:S01]  /*5a640*/  LDL R2, [R1+0x228] ;  /* 0x0002280001027983 */ /* 0x000ee20000100800 */
[----:B------:R-:W-:Y:S01]  /*5a650*/  IMAD.U32 R0, R120, 0x10000, RZ ;  /* 0x0001000078007824 */ /* 0x000fe200078e00ff */
[----:B------:R-:W-:-:S02]  /*5a660*/  LOP3.LUT R4, R86, 0xff, RZ, 0xc0, !PT ;  /* 0x000000ff56047812 */ /* 0x000fc400078ec0ff */
[----:B------:R0:W-:Y:S01]  /*5a670*/  STL [R1+0x468], R192 ;  /* 0x000468c001007387 */ /* 0x0001e20000100800 */
[----:B------:R-:W-:Y:S02]  /*5a680*/  PRMT R44, R84, 0x7604, R44 ;  /* 0x00007604542c7816 */ /* 0x000fe4000000002c */
[----:B------:R-:W-:Y:S01]  /*5a690*/  LOP3.LUT R35, R82, 0xff, RZ, 0xc0, !PT ;  /* 0x000000ff52237812 */ /* 0x000fe200078ec0ff */
[----:B------:R4:W-:Y:S04]  /*5a6a0*/  STL [R1+0x450], R191 ;  /* 0x000450bf01007387 */ /* 0x0009e80000100800 */
[----:B------:R1:W-:Y:S01]  /*5a6b0*/  STL [R1+0x458], R195 ;  /* 0x000458c301007387 */ /* 0x0003e20000100800 */
[----:B------:R-:W-:Y:S02]  /*5a6c0*/  PRMT R35, R113, 0x7604, R35 ;  /* 0x0000760471237816 */ /* 0x000fe40000000023 */
[----:B0-----:R-:W-:Y:S01]  /*5a6d0*/  LOP3.LUT R192, R184, 0xff0000, RZ, 0xc0, !PT ;  /* 0x00ff0000b8c07812 */ /* 0x001fe200078ec0ff */
[----:B------:R0:W-:Y:S01]  /*5a6e0*/  STL [R1+0x45c], R197 ;  /* 0x00045cc501007387 */ /* 0x0001e20000100800 */
[----:B------:R-:W-:Y:S01]  /*5a6f0*/  LOP3.LUT R184, R0, 0xff0000, RZ, 0xc0, !PT ;  /* 0x00ff000000b87812 */ /* 0x000fe200078ec0ff */
[----:B----4-:R-:W-:-:S02]  /*5a700*/  IMAD.MOV.U32 R191, RZ, RZ, R42 ;  /* 0x000000ffffbf7224 */ /* 0x010fc400078e002a */
[----:B------:R-:W4:Y:S01]  /*5a710*/  LDL R0, [R1+0x224] ;  /* 0x0002240001007983 */ /* 0x000f220000100800 */
[----:B------:R-:W-:Y:S01]  /*5a720*/  PRMT R42, R111, 0x7604, R4 ;  /* 0x000076046f2a7816 */ /* 0x000fe20000000004 */
[----:B-1----:R-:W-:Y:S02]  /*5a730*/  IMAD.MOV.U32 R195, RZ, RZ, R30 ;  /* 0x000000ffffc37224 */ /* 0x002fe400078e001e */
[----:B------:R1:W-:Y:S02]  /*5a740*/  STL [R1+0x46c], R196 ;  /* 0x00046cc401007387 */ /* 0x0003e40000100800 */
[----:B------:R-:W-:Y:S02]  /*5a750*/  IMAD.IADD R42, R42, 0x1, R184 ;  /* 0x000000012a2a7824 */ /* 0x000fe400078e02b8 */
[----:B------:R-:W-:Y:S01]  /*5a760*/  IMAD.MOV.U32 R184, RZ, RZ, R23 ;  /* 0x000000ffffb87224 */ /* 0x000fe200078e0017 */
[----:B------:R1:W-:Y:S01]  /*5a770*/  STL [R1+0x454], R193 ;  /* 0x000454c101007387 */ /* 0x0003e20000100800 */
[----:B0-----:R-:W-:-:S02]  /*5a780*/  IMAD.MOV.U32 R197, RZ, RZ, R31 ;  /* 0x000000ffffc57224 */ /* 0x001fc400078e001f */
[----:B------:R-:W-:Y:S01]  /*5a790*/  IMAD.U32 R23, R105, 0x10000, RZ ;  /* 0x0001000069177824 */ /* 0x000fe200078e00ff */
[----:B------:R-:W4:Y:S01]  /*5a7a0*/  LDL R30, [R1+0x230] ;  /* 0x00023000011e7983 */ /* 0x000f220000100800 */
[----:B-1----:R-:W-:-:S03]  /*5a7b0*/  LOP3.LUT R196, R98, 0xff, RZ, 0xc0, !PT ;  /* 0x000000ff62c47812 */ /* 0x002fc600078ec0ff */
[----:B------:R-:W4:Y:S01]  /*5a7c0*/  LDL R31, [R1+0x22c] ;  /* 0x00022c00011f7983 */ /* 0x000f220000100800 */
[----:B------:R-:W-:Y:S02]  /*5a7d0*/  IMAD.U32 R193, R107, 0x10000, RZ ;  /* 0x000100006bc17824 */ /* 0x000fe400078e00ff */
[----:B------:R-:W-:Y:S01]  /*5a7e0*/  IMAD.IADD R44, R44, 0x1, R188 ;  /* 0x000000012c2c7824 */ /* 0x000fe200078e02bc */
[----:B------:R0:W-:Y:S01]  /*5a7f0*/  STL [R1+0x470], R199 ;  /* 0x000470c701007387 */ /* 0x0001e20000100800 */
[----:B------:R-:W-:Y:S01]  /*5a800*/  IMAD.MOV.U32 R188, RZ, RZ, R32 ;  /* 0x000000ffffbc7224 */ /* 0x000fe200078e0020 */
[----:B------:R-:W-:Y:S02]  /*5a810*/  LOP3.LUT R4, R193, 0xff0000, RZ, 0xc0, !PT ;  /* 0x00ff0000c1047812 */ /* 0x000fe400078ec0ff */
[----:B------:R-:W-:Y:S01]  /*5a820*/  LOP3.LUT R32, R97, 0xff, RZ, 0xc0, !PT ;  /* 0x000000ff61207812 */ /* 0x000fe200078ec0ff */
[----:B------:R-:W-:Y:S01]  /*5a830*/  IMAD.IADD R35, R35, 0x1, R192 ;  /* 0x0000000123237824 */ /* 0x000fe200078e02c0 */
[----:B------:R1:W-:Y:S01]  /*5a840*/  STL [R1+0x490], R200 ;  /* 0x000490c801007387 */ /* 0x0003e20000100800 */
[----:B------:R-:W-:-:S02]  /*5a850*/  IMAD.MOV.U32 R192, RZ, RZ, R34 ;  /* 0x000000ffffc07224 */ /* 0x000fc400078e0022 */
[----:B------:R-:W-:Y:S01]  /*5a860*/  IMAD.IADD R40, R40, 0x1, R4 ;  /* 0x0000000128287824 */ /* 0x000fe200078e0204 */
[----:B------:R-:W-:Y:S01]  /*5a870*/  LOP3.LUT R4, R93, 0xff, RZ, 0xc0, !PT ;  /* 0x000000ff5d047812 */ /* 0x000fe200078ec0ff */
[----:B------:R-:W-:Y:S01]  /*5a880*/  IMAD.U32 R34, R106, 0x10000, RZ ;  /* 0x000100006a227824 */ /* 0x000fe200078e00ff */
[----:B------:R1:W-:Y:S04]  /*5a890*/  STL [R1+0x474], R201 ;  /* 0x000474c901007387 */ /* 0x0003e80000100800 */
[----:B------:R-:W-:Y:S01]  /*5a8a0*/  LOP3.LUT R34, R34, 0xff0000, RZ, 0xc0, !PT ;  /* 0x00ff000022227812 */ /* 0x000fe200078ec0ff */
        /* <DEDUP_REMOVED lines=8> */
[----:B------:R-:W2:Y:S01]  /*5a930*/  LDL R23, [R1+0x234] ;  /* 0x0002340001177983 */ /* 0x000ea20000100800 */
[----:B---3--:R-:W-:-:S03]  /*5a940*/  PRMT R32, R2, 0x7604, R32 ;  /* 0x0000760402207816 */ /* 0x008fc60000000020 */
[----:B------:R-:W3:Y:S01]  /*5a950*/  LDL R2, [R1+0x238] ;  /* 0x0002380001027983 */ /* 0x000ee20000100800 */
[----:B----4-:R-:W-:-:S05]  /*5a960*/  PRMT R0, R0, 0x7604, R4 ;  /* 0x0000760400007816 */ /* 0x010fca0000000004 */
[----:B------:R-:W-:Y:S02]  /*5a970*/  IMAD.IADD R34, R0, 0x1, R34 ;  /* 0x0000000100227824 */ /* 0x000fe400078e0222 */
[----:B------:R-:W4:Y:S01]  /*5a980*/  LDL R0, [R1+0x23c] ;  /* 0x00023c0001007983 */ /* 0x000f220000100800 */
[----:B------:R-:W-:Y:S01]  /*5a990*/  IMAD.MOV.U32 R193, RZ, RZ, R38 ;  /* 0x000000ffffc17224 */ /* 0x000fe200078e0026 */
[----:B------:R-:W-:Y:S01]  /*5a9a0*/  LOP3.LUT R38, R90, 0xff, RZ, 0xc0, !PT ;  /* 0x000000ff5a267812 */ /* 0x000fe200078ec0ff */
[----:B0-----:R-:W-:Y:S02]  /*5a9b0*/  IMAD.U32 R199, R118, 0x10000, RZ ;  /* 0x0001000076c77824 */ /* 0x001fe400078e00ff */
[----:B-1----:R-:W-:Y:S01]  /*5a9c0*/  IMAD.U32 R200, R103, 0x10000, RZ ;  /* 0x0001000067c87824 */ /* 0x002fe200078e00ff */
[----:B------:R-:W-:Y:S02]  /*5a9d0*/  PRMT R38, R108, 0x7604, R38 ;  /* 0x000076046c267816 */ /* 0x000fe40000000026 */
[----:B------:R-:W-:-:S02]  /*5a9e0*/  LOP3.LUT R199, R199, 0xff0000, RZ, 0xc0, !PT ;  /* 0x00ff0000c7c77812 */ /* 0x000fc400078ec0ff */
[----:B------:R-:W-:Y:S01]  /*5a9f0*/  LOP3.LUT R4, R200, 0xff0000, RZ, 0xc0, !PT ;  /* 0x00ff0000c8047812 */ /* 0x000fe200078ec0ff */
[----:B------:R-:W-:Y:S02]  /*5aa00*/  IMAD.IADD R36, R36, 0x1, R196 ;  /* 0x0000000124247824 */ /* 0x000fe400078e02c4 */
[----:B------:R-:W-:Y:S02]  /*5aa10*/  IMAD.IADD R38, R38, 0x1, R199 ;  /* 0x0000000126267824 */ /* 0x000fe400078e02c7 */
[----:B------:R-:W-:Y:S01]  /*5aa20*/  IMAD.IADD R32, R32, 0x1, R4 ;  /* 0x0000000120207824 */ /* 0x000fe200078e0204 */
[----:B------:R-:W-:Y:S01]  /*5aa30*/  LOP3.LUT R4, R96, 0xff, RZ, 0xc0, !PT ;  /* 0x000000ff60047812 */ /* 0x000fe200078ec0ff */
[----:B------:R-:W-:Y:S01]  /*5aa40*/  IMAD.U32 R196, R104, 0x10000, RZ ;  /* 0x0001000068c47824 */ /* 0x000fe200078e00ff */
[----:B------:R-:W-:Y:S01]  /*5aa50*/  LOP3.LUT R200, R149, 0xff, RZ, 0xc0, !PT ;  /* 0x000000ff95c87812 */ /* 0x000fe200078ec0ff */
[----:B------:R-:W-:Y:S01]  /*5aa60*/  IMAD.U32 R199, R101, 0x10000, RZ ;  /* 0x0001000065c77824 */ /* 0x000fe200078e00ff */
[----:B------:R-:W-:-:S02]  /*5aa70*/  PRMT R30, R30, 0x7604, R4 ;  /* 0x000076041e1e7816 */ /* 0x000fc40000000004 */
[----:B------:R-:W-:Y:S02]  /*5aa80*/  PRMT R31, R31, 0x7604, R200 ;  /* 0x000076041f1f7816 */ /* 0x000fe400000000c8 */
[----:B------:R-:W-:Y:S02]  /*5aa90*/  LOP3.LUT R196, R196, 0xff0000, RZ, 0xc0, !PT ;  /* 0x00ff0000c4c47812 */ /* 0x000fe400078ec0ff */
[----:B------:R-:W-:Y:S02]  /*5aaa0*/  LOP3.LUT R4, R199, 0xff0000, RZ, 0xc0, !PT ;  /* 0x00ff0000c7047812 */ /* 0x000fe400078ec0ff */
[----:B------:R-:W-:Y:S01]  /*5aab0*/  LOP3.LUT R199, R146, 0xff, RZ, 0xc0, !PT ;  /* 0x000000ff92c77812 */ /* 0x000fe200078ec0ff */
[----:B------:R-:W-:Y:S02]  /*5aac0*/  IMAD.IADD R31, R31, 0x1, R196 ;  /* 0x000000011f1f7824 */ /* 0x000fe400078e02c4 */
[----:B------:R-:W-:Y:S01]  /*5aad0*/  IMAD.IADD R30, R30, 0x1, R4 ;  /* 0x000000011e1e7824 */ /* 0x000fe200078e0204 */
[----:B------:R-:W-:Y:S01]  /*5aae0*/  LOP3.LUT R4, R95, 0xff, RZ, 0xc0, !PT ;  /* 0x000000ff5f047812 */ /* 0x000fe200078ec0ff */
[----:B------:R-:W-:-:S05]  /*5aaf0*/  IMAD.U32 R196, R102, 0x10000, RZ ;  /* 0x0001000066c47824 */ /* 0x000fca00078e00ff */
[----:B------:R-:W-:Y:S01]  /*5ab00*/  LOP3.LUT R196, R196, 0xff0000, RZ, 0xc0, !PT ;  /* 0x00ff0000c4c47812 */ /* 0x000fe200078ec0ff */
[----:B------:R-:W-:Y:S01]  /*5ab10*/  IMAD.MOV.U32 R201, RZ, RZ, R24 ;  /* 0x000000ffffc97224 */ /* 0x000fe200078e0018 */
[----:B------:R-:W-:-:S05]  /*5ab20*/  LOP3.LUT R24, R5, 0xffff, RZ, 0xc0, !PT ;  /* 0x0000ffff05187812 */ /* 0x000fca00078ec0ff */
[----:B------:R0:W-:Y:S02]  /*5ab30*/  STL [R1+0x380], R24 ;  /* 0x0003801801007387 */ /* 0x0001e40000100800 */
[----:B0-----:R-:W-:-:S04]  /*5ab40*/  LOP3.LUT R24, R24, 0xff, RZ, 0xc0, !PT ;  /* 0x000000ff18187812 */ /* 0x001fc800078ec0ff */
[----:B------:R-:W-:Y:S02]  /*5ab50*/  PRMT R24, R6, 0x7604, R24 ;  /* 0x0000760406187816 */ /* 0x000fe40000000018 */
[----:B------:R-:W-:Y:S02]  /*5ab60*/  LOP3.LUT R203, R13, 0xffff, RZ, 0xc0, !PT ;  /* 0x0000ffff0dcb7812 */ /* 0x000fe400078ec0ff */
[----:B------:R-:W-:-:S03]  /*5ab70*/  LOP3.LUT R200, R16, 0xffff, RZ, 0xc0, !PT ;  /* 0x0000ffff10c87812 */ /* 0x000fc600078ec0ff */
[----:B------:R-:W-:Y:S04]  /*5ab80*/  STL [R1+0x37c], R203 ;  /* 0x00037ccb01007387 */ /* 0x000fe80000100800 */
[----:B------:R-:W-:Y:S01]  /*5ab90*/  STL [R1+0x368], R200 ;  /* 0x000368c801007387 */ /* 0x000fe20000100800 */
[----:B------:R-:W-:Y:S02]  /*5aba0*/  LOP3.LUT R207, R26, 0xffff, RZ, 0xc0, !PT ;  /* 0x0000ffff1acf7812 */ /* 0x000fe400078ec0ff */
[----:B------:R-:W-:-:S03]  /*5abb0*/  LOP3.LUT R205, R28, 0xffff, RZ, 0xc0, !PT ;  /* 0x0000ffff1ccd7812 */ /* 0x000fc600078ec0ff */
[----:B------:R-:W-:Y:S04]  /*5abc0*/  STL [R1+0x378], R207 ;  /* 0x000378cf01007387 */ /* 0x000fe80000100800 */
[----:B------:R-:W-:Y:S01]  /*5abd0*/  STL [R1+0x360], R205 ;  /* 0x000360cd01007387 */ /* 0x000fe20000100800 */
[----:B--2---:R-:W-:Y:S01]  /*5abe0*/  PRMT R23, R23, 0x7604, R199 ;  /* 0x0000760417177816 */ /* 0x004fe200000000c7 */
[----:B------:R-:W-:Y:S01]  /*5abf0*/  IMAD.U32 R199, R99, 0x10000, RZ ;  /* 0x0001000063c77824 */ /* 0x000fe200078e00ff */
[----:B---3--:R-:W-:-:S04]  /*5ac00*/  PRMT R2, R2, 0x7604, R4 ;  /* 0x0000760402027816 */ /* 0x008fc80000000004 */
[----:B------:R-:W-:Y:S01]  /*5ac10*/  LOP3.LUT R4, R199, 0xff0000, RZ, 0xc0, !PT ;  /* 0x00ff0000c7047812 */ /* 0x000fe200078ec0ff */
[----:B------:R-:W-:Y:S02]  /*5ac20*/  IMAD.IADD R23, R23, 0x1, R196 ;  /* 0x0000000117177824 */ /* 0x000fe400078e02c4 */
[----:B------:R-:W-:Y:S02]  /*5ac30*/  IMAD.MOV.U32 R196, RZ, RZ, R188 ;  /* 0x000000ffffc47224 */ /* 0x000fe400078e00bc */
[----:B------:R-:W-:Y:S01]  /*5ac40*/  IMAD.IADD R2, R2, 0x1, R4 ;  /* 0x0000000102027824 */ /* 0x000fe200078e0204 */
[----:B------:R-:W-:Y:S02]  /*5ac50*/  LOP3.LUT R4, R144, 0xff, RZ, 0xc0, !PT ;  /* 0x000000ff90047812 */ /* 0x000fe400078ec0ff */
[----:B------:R-:W-:-:S05]  /*5ac60*/  LOP3.LUT R188, R7, 0xffff, RZ, 0xc0, !PT ;  /* 0x0000ffff07bc7812 */ /* 0x000fca00078ec0ff */
[----:B------:R0:W-:Y:S01]  /*5ac70*/  STL [R1+0x370], R188 ;  /* 0x000370bc01007387 */ /* 0x0001e20000100800 */
[----:B------:R-:W-:Y:S01]  /*5ac80*/  IMAD.U32 R199, R188, 0x10000, RZ ;  /* 0x00010000bcc77824 */ /* 0x000fe200078e00ff */
[----:B----4-:R-:W-:Y:S01]  /*5ac90*/  PRMT R0, R0, 0x7604, R4 ;  /* 0x0000760400007816 */ /* 0x010fe20000000004 */
[----:B------:R-:W-:Y:S02]  /*5aca0*/  IMAD.U32 R4, R100, 0x10000, RZ ;  /* 0x0001000064047824 */ /* 0x000fe400078e00ff */
[----:B0-----:R-:W-:Y:S02]  /*5acb0*/  IMAD.MOV.U32 R188, RZ, RZ, R184 ;  /* 0x000000ffffbc7224 */ /* 0x001fe400078e00b8 */
[----:B------:R-:W-:Y:S02]  /*5acc0*/  IMAD.MOV.U32 R184, RZ, RZ, R197 ;  /* 0x000000ffffb87224 */ /* 0x000fe400078e00c5 */
[----:B------:R-:W-:Y:S01]  /*5acd0*/  IMAD.MOV.U32 R197, RZ, RZ, R193 ;  /* 0x000000ffffc57224 */ /* 0x000fe200078e00c1 */
[----:B------:R-:W-:-:S02]  /*5ace0*/  LOP3.LUT R193, R4, 0xff0000, RZ, 0xc0, !PT ;  /* 0x00ff000004c17812 */ /* 0x000fc400078ec0ff */
[----:B------:R-:W-:-:S05]  /*5acf0*/  LOP3.LUT R4, R199, 0xff0000, RZ, 0xc0, !PT ;  /* 0x00ff0000c7047812 */ /* 0x000fca00078ec0ff */
[----:B------:R-:W-:Y:S01]  /*5ad00*/  IMAD.IADD R24, R24, 0x1, R4 ;  /* 0x0000000118187824 */ /* 0x000fe200078e0204 */
[----:B------:R-:W-:Y:S02]  /*5ad10*/  LOP3.LUT R4, R9, 0xffff, RZ, 0xc0, !PT ;  /* 0x0000ffff09047812 */ /* 0x000fe400078ec0ff */
[----:B------:R-:W-:Y:S01]  /*5ad20*/  LOP3.LUT R199, R11, 0xffff, RZ, 0xc0, !PT ;  /* 0x0000ffff0bc77812 */ /* 0x000fe200078ec0ff */
[----:B------:R-:W-:Y:S02]  /*5ad30*/  IMAD.IADD R0, R0, 0x1, R193 ;  /* 0x0000000100007824 */ /* 0x000fe400078e02c1 */
[----:B------:R0:W-:Y:S01]  /*5ad40*/  STL [R1+0x374], R4 ;  /* 0x0003740401007387 */ /* 0x0001e20000100800 */
[----:B------:R-:W-:Y:S02]  /*5ad50*/  IMAD.MOV.U32 R193, RZ, RZ, R191 ;  /* 0x000000ffffc17224 */ /* 0x000fe400078e00bf */
[----:B------:R-:W-:Y:S01]  /*5ad60*/  IMAD.MOV.U32 R191, RZ, RZ, R3 ;  /* 0x000000ffffbf7224 */ /* 0x000fe200078e0003 */
[----:B------:R1:W-:Y:S01]  /*5ad70*/  STL [R1+0x364], R199 ;  /* 0x000364c701007387 */ /* 0x0003e20000100800 */
[----:B0-----:R-:W-:-:S04]  /*5ad80*/  LOP3.LUT R4, R4, 0xff, RZ, 0xc0, !PT ;  /* 0x000000ff04047812 */ /* 0x001fc800078ec0ff */
[----:B------:R-:W-:Y:S01]  /*5ad90*/  PRMT R3, R10, 0x7604, R4 ;  /* 0x000076040a037816 */ /* 0x000fe20000000004 */
[----:B-1----:R-:W-:Y:S01]  /*5ada0*/  IMAD.U32 R199, R199, 0x10000, RZ ;  /* 0x00010000c7c77824 */ /* 0x002fe200078e00ff */
[----:B------:R-:W-:Y:S01]  /*5adb0*/  LOP3.LUT R4, R203, 0xff, RZ, 0xc0, !PT ;  /* 0x000000ffcb047812 */ /* 0x000fe200078ec0ff */
[----:B------:R-:W-:-:S03]  /*5adc0*/  IMAD.U32 R203, R200, 0x10000, RZ ;  /* 0x00010000c8cb7824 */ /* 0x000fc600078e00ff */
[----:B------:R-:W-:Y:S02]  /*5add0*/  LOP3.LUT R200, R199, 0xff0000, RZ, 0xc0, !PT ;  /* 0x00ff0000c7c87812 */ /* 0x000fe400078ec0ff */
[----:B------:R-:W-:Y:S02]  /*5ade0*/  PRMT R199, R14, 0x7604, R4 ;  /* 0x000076040ec77816 */ /* 0x000fe40000000004 */
[----:B------:R-:W-:Y:S01]  /*5adf0*/  LOP3.LUT R4, R203, 0xff0000, RZ, 0xc0, !PT ;  /* 0x00ff0000cb047812 */ /* 0x000fe200078ec0ff */
[----:B------:R-:W-:-:S04]  /*5ae00*/  IMAD.IADD R3, R3, 0x1, R200 ;  /* 0x0000000103037824 */ /* 0x000fc800078e02c8 */
[----:B------:R-:W-:Y:S01]  /*5ae10*/  IMAD.IADD R200, R199, 0x1, R4 ;  /* 0x00000001c7c87824 */ /* 0x000fe200078e0204 */
[----:B------:R-:W-:Y:S01]  /*5ae20*/  LOP3.LUT R4, R18, 0xffff, RZ, 0xc0, !PT ;  /* 0x0000ffff12047812 */ /* 0x000fe200078ec0ff */
[----:B------:R-:W-:Y:S02]  /*5ae30*/  IMAD.MOV.U32 R199, RZ, RZ, R196 ;  /* 0x000000ffffc77224 */ /* 0x000fe400078e00c4 */
[----:B------:R-:W-:Y:S02]  /*5ae40*/  IMAD.MOV.U32 R196, RZ, RZ, R192 ;  /* 0x000000ffffc47224 */ /* 0x000fe400078e00c0 */
[----:B------:R-:W-:Y:S02]  /*5ae50*/  IMAD.MOV.U32 R192, RZ, RZ, R188 ;  /* 0x000000ffffc07224 */ /* 0x000fe400078e00bc */
[----:B------:R-:W-:Y:S02]  /*5ae60*/  IMAD.MOV.U32 R188, RZ, RZ, R184 ;  /* 0x000000ffffbc7224 */ /* 0x000fe400078e00b8 */
[----:B------:R-:W-:Y:S01]  /*5ae70*/  IMAD.MOV.U32 R184, RZ, RZ, R22 ;  /* 0x000000ffffb87224 */ /* 0x000fe200078e0016 */
[----:B------:R-:W-:Y:S01]  /*5ae80*/  LOP3.LUT R22, R20, 0xffff, RZ, 0xc0, !PT ;  /* 0x0000ffff14167812 */ /* 0x000fe200078ec0ff */
[----:B------:R0:W-:Y:S04]  /*5ae90*/  STL [R1+0x36c], R4 ;  /* 0x00036c0401007387 */ /* 0x0001e80000100800 */
        /* <DEDUP_REMOVED lines=133> */
[----:B------:R0:W-:Y:S02]  /*5b6f0*/  STL [R1+0x354], R0 ;  /* 0x0003540001007387 */ /* 0x0001e40000100800 */
[----:B0-----:R-:W-:-:S06]  /*5b700*/  IMAD R0, R0, 0x1000000, R24 ;  /* 0x0100000000007824 */ /* 0x001fcc00078e0218 */
[----:B------:R-:W0:Y:S01]  /*5b710*/  SHFL.DOWN PT, R0, R0, 0x2, 0x1f ;  /* 0x08401f0000007f89 */ /* 0x000e2200000e0000 */
[----:B------:R-:W-:-:S05]  /*5b720*/  LOP3.LUT R2, R12, 0xffff, RZ, 0xc0, !PT ;  /* 0x0000ffff0c027812 */ /* 0x000fca00078ec0ff */
[----:B------:R1:W-:Y:S02]  /*5b730*/  STL [R1+0x350], R2 ;  /* 0x0003500201007387 */ /* 0x0003e40000100800 */
[----:B-1----:R-:W-:-:S06]  /*5b740*/  IMAD R2, R2, 0x1000000, R3 ;  /* 0x0100000002027824 */ /* 0x002fcc00078e0203 */
[----:B------:R-:W1:Y:S04]  /*5b750*/  SHFL.DOWN PT, R2, R2, 0x2, 0x1f ;  /* 0x08401f0002027f89 */ /* 0x000e6800000e0000 */
[----:B0-----:R0:W-:Y:S04]  /*5b760*/  STL [R1+0x248], R0 ;  /* 0x0002480001007387 */ /* 0x0011e80000100800 */
[----:B0-----:R-:W4:Y:S01]  /*5b770*/  LDL.LU R0, [R1+0x39c] ;  /* 0x00039c0001007983 */ /* 0x001f220000300800 */
[----:B--2---:R-:W-:-:S05]  /*5b780*/  LOP3.LUT R3, R17, 0xffff, RZ, 0xc0, !PT ;  /* 0x0000ffff11037812 */ /* 0x004fca00078ec0ff */
[----:B------:R0:W-:Y:S04]  /*5b790*/  STL [R1+0x34c], R3 ;  /* 0x00034c0301007387 */ /* 0x0001e80000100800 */
[----:B-1----:R1:W-:Y:S01]  /*5b7a0*/  STL [R1+0x24c], R2 ;  /* 0x00024c0201007387 */ /* 0x0023e20000100800 */
[----:B0-----:R-:W-:Y:S01]  /*5b7b0*/  IMAD R3, R3, 0x1000000, R200 ;  /* 0x0100000003037824 */ /* 0x001fe200078e02c8 */
[----:B---3--:R-:W-:Y:S02]  /*5b7c0*/  LOP3.LUT R24, R21, 0xffff, RZ, 0xc0, !PT ;  /* 0x0000ffff15187812 */ /* 0x008fe400078ec0ff */
[----:B----4-:R-:W-:Y:S01]  /*5b7d0*/  LOP3.LUT R4, R29, 0xffff, RZ, 0xc0, !PT ;  /* 0x0000ffff1d047812 */ /* 0x010fe200078ec0ff */
[----:B-1----:R-:W2:Y:S04]  /*5b7e0*/  LDL.LU R2, [R1+0x398] ;  /* 0x0003980001027983 */ /* 0x002ea80000300800 */
        /* <DEDUP_REMOVED lines=9> */
[----:B0-----:R-:W3:Y:S04]  /*5b880*/  LDL.LU R3, [R1+0x394] ;  /* 0x0003940001037983 */ /* 0x001ee80000300800 */
[----:B------:R0:W-:Y:S04]  /*5b890*/  STL [R1+0x348], R24 ;  /* 0x0003481801007387 */ /* 0x0001e80000100800 */
[----:B------:R-:W-:Y:S04]  /*5b8a0*/  SHFL.DOWN PT, R196, R196, 0x2, 0x1f ;  /* 0x08401f00c4c47f89 */ /* 0x000fe800000e0000 */
[----:B------:R-:W-:Y:S01]  /*5b8b0*/  SHFL.DOWN PT, R192, R192, 0x2, 0x1f ;  /* 0x08401f00c0c07f89 */ /* 0x000fe200000e0000 */
[----:B0-----:R-:W-:-:S02]  /*5b8c0*/  IMAD R24, R24, 0x1000000, R213 ;  /* 0x0100000018187824 */ /* 0x001fc400078e02d5 */
[----:B------:R-:W-:Y:S01]  /*5b8d0*/  IMAD R22, R4, 0x1000000, R22 ;  /* 0x0100000004167824 */ /* 0x000fe200078e0216 */
[----:B------:R-:W-:Y:S04]  /*5b8e0*/  SHFL.DOWN PT, R188, R188, 0x2, 0x1f ;  /* 0x08401f00bcbc7f89 */ /* 0x000fe800000e0000 */
[----:B------:R-:W0:Y:S04]  /*5b8f0*/  SHFL.DOWN PT, R24, R24, 0x2, 0x1f ;  /* 0x08401f0018187f89 */ /* 0x000e2800000e0000 */
        /* <DEDUP_REMOVED lines=54> */
[----:B------:R-:W1:Y:S01]  /*5bc60*/  SHFL.DOWN PT, R24, R0, 0x2, 0x1f ;  /* 0x08401f0000187f89 */ /* 0x000e6200000e0000 */
[----:B0-----:R-:W-:-:S03]  /*5bc70*/  ISETP.GT.AND P0, PT, R22, 0x1d, PT ;  /* 0x0000001d1600780c */ /* 0x001fc60003f04270 */
[----:B------:R-:W-:Y:S04]  /*5bc80*/  STL [R1+0x330], R209 ;  /* 0x000330d101007387 */ /* 0x000fe80000100800 */
[----:B------:R-:W-:Y:S04]  /*5bc90*/  STL [R1+0x334], R207 ;  /* 0x000334cf01007387 */ /* 0x000fe80000100800 */
[----:B------:R-:W-:Y:S04]  /*5bca0*/  STL [R1+0x328], R205 ;  /* 0x000328cd01007387 */ /* 0x000fe80000100800 */
[----:B------:R-:W-:Y:S04]  /*5bcb0*/  STL [R1+0x32c], R203 ;  /* 0x00032ccb01007387 */ /* 0x000fe80000100800 */
[----:B------:R-:W-:Y:S04]  /*5bcc0*/  STL [R1+0x320], R201 ;  /* 0x000320c901007387 */ /* 0x000fe80000100800 */
[----:B-1----:R-:W-:Y:S04]  /*5bcd0*/  STL [R1+0x358], R24 ;  /* 0x0003581801007387 */ /* 0x002fe80000100800 */
[----:B--2---:R-:W0:Y:S04]  /*5bce0*/  SHFL.DOWN PT, R24, R2, 0x2, 0x1f ;  /* 0x08401f0002187f89 */ /* 0x004e2800000e0000 */
[----:B------:R-:W-:Y:S04]  /*5bcf0*/  STL [R1+0x324], R199 ;  /* 0x000324c701007387 */ /* 0x000fe80000100800 */
[----:B------:R-:W-:Y:S04]  /*5bd00*/  STL [R1+0x318], R196 ;  /* 0x000318c401007387 */ /* 0x000fe80000100800 */
[----:B------:R-:W-:Y:S04]  /*5bd10*/  STL [R1+0x31c], R192 ;  /* 0x00031cc001007387 */ /* 0x000fe80000100800 */
[----:B------:R-:W-:Y:S04]  /*5bd20*/  STL [R1+0x310], R188 ;  /* 0x000310bc01007387 */ /* 0x000fe80000100800 */
[----:B------:R-:W-:Y:S04]  /*5bd30*/  STL [R1+0x314], R184 ;  /* 0x000314b801007387 */ /* 0x000fe80000100800 */
[----:B0-----:R-:W-:Y:S04]  /*5bd40*/  STL [R1+0x240], R24 ;  /* 0x0002401801007387 */ /* 0x001fe80000100800 */
[----:B------:R-:W-:Y:S04]  /*5bd50*/  STL [R1+0x308], R197 ;  /* 0x000308c501007387 */ /* 0x000fe80000100800 */
[----:B---3--:R-:W0:Y:S04]  /*5bd60*/  SHFL.DOWN PT, R24, R3, 0x2, 0x1f ;  /* 0x08401f0003187f89 */ /* 0x008e2800000e0000 */
        /* <DEDUP_REMOVED lines=745> */
.L_x_923:
[----:B------:R-:W-:-:S05]  /*5ec00*/  IMAD.IADD R7, R1, 0x1, R6 ;  /* 0x0000000101077824 */ /* 0x000fca00078e0206 */
[----:B------:R-:W2:Y:S02]  /*5ec10*/  LDL.U8 R5, [R7+0x10] ;  /* 0x0000100007057983 */ /* 0x000ea40000100000 */
[----:B--2---:R-:W-:Y:S01]  /*5ec20*/  ISETP.NE.AND P0, PT, R5, RZ, PT ;  /* 0x000000ff0500720c */ /* 0x004fe20003f05270 */
[----:B------:R-:W-:Y:S02]  /*5ec30*/  IMAD.MOV.U32 R5, RZ, RZ, R6 ;  /* 0x000000ffff057224 */ /* 0x000fe400078e0006 */
[----:B------:R-:W-:-:S10]  /*5ec40*/  VIADD R6, R6, 0x1 ;  /* 0x0000000106067836 */ /* 0x000fd40000000000 */
[----:B------:R-:W-:Y:S05]  /*5ec50*/  @P0 BRA `(.L_x_923) ;  /* 0xfffffffc00e80947 */ /* 0x000fea000383ffff */
[----:B------:R-:W-:Y:S05]  /*5ec60*/  BSYNC.RECONVERGENT B2 ;  /* 0x0000000000027941 */ /* 0x000fea0003800200 */
.L_x_922:
[----:B------:R-:W-:Y:S01]  /*5ec70*/  LOP3.LUT P0, RZ, R4, 0xff, RZ, 0xc0, !PT ;  /* 0x000000ff04ff7812 */ /* 0x000fe2000780c0ff */
[----:B------:R-:W-:Y:S01]  /*5ec80*/  BSSY.RECONVERGENT B2, `(.L_x_924) ;  /* 0x000000c000027945 */ /* 0x000fe20003800200 */
[----:B------:R-:W-:-:S11]  /*5ec90*/  IMAD.MOV.U32 R6, RZ, RZ, R5 ;  /* 0x000000ffff067224 */ /* 0x000fd600078e0005 */
[----:B------:R-:W-:Y:S05]  /*5eca0*/  @!P0 BRA `(.L_x_925) ;  /* 0x0000000000248947 */ /* 0x000fea0003800000 */
[----:B------:R-:W-:-:S07]  /*5ecb0*/  IMAD.MOV.U32 R8, RZ, RZ, RZ ;  /* 0x000000ffff087224 */ /* 0x000fce00078e00ff */
.L_x_926:
        /* <DEDUP_REMOVED lines=8> */
.L_x_925:
[----:B------:R-:W-:Y:S05]  /*5ed40*/  BSYNC.RECONVERGENT B2 ;  /* 0x0000000000027941 */ /* 0x000fea0003800200 */
.L_x_924:
        /* <DEDUP_REMOVED lines=555> */
.L_x_921:
[----:B------:R-:W-:Y:S05]  /*61000*/  BSYNC.RECONVERGENT B1 ;  /* 0x0000000000017941 */ /* 0x000fea0003800200 */
.L_x_920:
        /* <DEDUP_REMOVED lines=1408> */
.L_x_930:
[----:B------:R-:W-:-:S05]  /*66810*/  IMAD.IADD R7, R1, 0x1, R6 ;  /* 0x0000000101077824 */ /* 0x000fca00078e0206 */
[----:B------:R-:W2:Y:S02]  /*66820*/  LDL.U8 R5, [R7+0x10] ;  /* 0x0000100007057983 */ /* 0x000ea40000100000 */
[----:B--2---:R-:W-:Y:S01]  /*66830*/  ISETP.NE.AND P0, PT, R5, RZ, PT ;  /* 0x000000ff0500720c */ /* 0x004fe20003f05270 */
[----:B------:R-:W-:Y:S02]  /*66840*/  IMAD.MOV.U32 R5, RZ, RZ, R6 ;  /* 0x000000ffff057224 */ /* 0x000fe400078e0006 */
[----:B------:R-:W-:-:S10]  /*66850*/  VIADD R6, R6, 0x1 ;  /* 0x0000000106067836 */ /* 0x000fd40000000000 */
[----:B------:R-:W-:Y:S05]  /*66860*/  @P0 BRA `(.L_x_930) ;  /* 0xfffffffc00e80947 */ /* 0x000fea000383ffff */
[----:B------:R-:W-:Y:S05]  /*66870*/  BSYNC.RECONVERGENT B2 ;  /* 0x0000000000027941 */ /* 0x000fea0003800200 */
.L_x_929:
[----:B------:R-:W-:Y:S01]  /*66880*/  LOP3.LUT P0, RZ, R4, 0xff, RZ, 0xc0, !PT ;  /* 0x000000ff04ff7812 */ /* 0x000fe2000780c0ff */
[----:B------:R-:W-:Y:S01]  /*66890*/  BSSY.RECONVERGENT B2, `(.L_x_931) ;  /* 0x000000c000027945 */ /* 0x000fe20003800200 */
[----:B------:R-:W-:-:S11]  /*668a0*/  IMAD.MOV.U32 R6, RZ, RZ, R5 ;  /* 0x000000ffff067224 */ /* 0x000fd600078e0005 */
[----:B------:R-:W-:Y:S05]  /*668b0*/  @!P0 BRA `(.L_x_932) ;  /* 0x0000000000248947 */ /* 0x000fea0003800000 */
[----:B------:R-:W-:-:S07]  /*668c0*/  IMAD.MOV.U32 R8, RZ, RZ, RZ ;  /* 0x000000ffff087224 */ /* 0x000fce00078e00ff */
.L_x_933:
        /* <DEDUP_REMOVED lines=8> */
.L_x_932:
[----:B------:R-:W-:Y:S05]  /*66950*/  BSYNC.RECONVERGENT B2 ;  /* 0x0000000000027941 */ /* 0x000fea0003800200 */
.L_x_931:
        /* <DEDUP_REMOVED lines=555> */
.L_x_928:
[----:B------:R-:W-:Y:S05]  /*68c10*/  BSYNC.RECONVERGENT B1 ;  /* 0x0000000000017941 */ /* 0x000fea0003800200 */
.L_x_927:
        /* <DEDUP_REMOVED lines=1408> */
.L_x_937:
[----:B------:R-:W-:-:S05]  /*6e420*/  IMAD.IADD R7, R1, 0x1, R6 ;  /* 0x0000000101077824 */ /* 0x000fca00078e0206 */
[----:B------:R-:W2:Y:S02]  /*6e430*/  LDL.U8 R5, [R7+0x10] ;  /* 0x0000100007057983 */ /* 0x000ea40000100000 */
[----:B--2---:R-:W-:Y:S01]  /*6e440*/  ISETP.NE.AND P0, PT, R5, RZ, PT ;  /* 0x000000ff0500720c */ /* 0x004fe20003f05270 */
[----:B------:R-:W-:Y:S02]  /*6e450*/  IMAD.MOV.U32 R5, RZ, RZ, R6 ;  /* 0x000000ffff057224 */ /* 0x000fe400078e0006 */
[----:B------:R-:W-:-:S10]  /*6e460*/  VIADD R6, R6, 0x1 ;  /* 0x0000000106067836 */ /* 0x000fd40000000000 */
[----:B------:R-:W-:Y:S05]  /*6e470*/  @P0 BRA `(.L_x_937) ;  /* 0xfffffffc00e80947 */ /* 0x000fea000383ffff */
[----:B------:R-:W-:Y:S05]  /*6e480*/  BSYNC.RECONVERGENT B2 ;  /* 0x0000000000027941 */ /* 0x000fea0003800200 */
.L_x_936:
[----:B------:R-:W-:Y:S01]  /*6e490*/  LOP3.LUT P0, RZ, R4, 0xff, RZ, 0xc0, !PT ;  /* 0x000000ff04ff7812 */ /* 0x000fe2000780c0ff */
[----:B------:R-:W-:Y:S01]  /*6e4a0*/  BSSY.RECONVERGENT B2, `(.L_x_938) ;  /* 0x000000c000027945 */ /* 0x000fe20003800200 */
[----:B------:R-:W-:-:S11]  /*6e4b0*/  IMAD.MOV.U32 R6, RZ, RZ, R5 ;  /* 0x000000ffff067224 */ /* 0x000fd600078e0005 */
[----:B------:R-:W-:Y:S05]  /*6e4c0*/  @!P0 BRA `(.L_x_939) ;  /* 0x0000000000248947 */ /* 0x000fea0003800000 */
[----:B------:R-:W-:-:S07]  /*6e4d0*/  IMAD.MOV.U32 R8, RZ, RZ, RZ ;  /* 0x000000ffff087224 */ /* 0x000fce00078e00ff */
.L_x_940:
        /* <DEDUP_REMOVED lines=8> */
.L_x_939:
[----:B------:R-:W-:Y:S05]  /*6e560*/  BSYNC.RECONVERGENT B2 ;  /* 0x0000000000027941 */ /* 0x000fea0003800200 */
.L_x_938:
        /* <DEDUP_REMOVED lines=555> */
.L_x_935:
[----:B------:R-:W-:Y:S05]  /*70820*/  BSYNC.RECONVERGENT B1 ;  /* 0x0000000000017941 */ /* 0x000fea0003800200 */
.L_x_934:
        /* <DEDUP_REMOVED lines=1408> */
.L_x_944:
[----:B------:R-:W-:-:S05]  /*76030*/  IMAD.IADD R7, R1, 0x1, R6 ;  /* 0x0000000101077824 */ /* 0x000fca00078e0206 */
[----:B------:R-:W2:Y:S02]  /*76040*/  LDL.U8 R5, [R7+0x10] ;  /* 0x0000100007057983 */ /* 0x000ea40000100000 */
[----:B--2---:R-:W-:Y:S01]  /*76050*/  ISETP.NE.AND P0, PT, R5, RZ, PT ;  /* 0x000000ff0500720c */ /* 0x004fe20003f05270 */
[----:B------:R-:W-:Y:S02]  /*76060*/  IMAD.MOV.U32 R5, RZ, RZ, R6 ;  /* 0x000000ffff057224 */ /* 0x000fe400078e0006 */
[----:B------:R-:W-:-:S10]  /*76070*/  VIADD R6, R6, 0x1 ;  /* 0x0000000106067836 */ /* 0x000fd40000000000 */
[----:B------:R-:W-:Y:S05]  /*76080*/  @P0 BRA `(.L_x_944) ;  /* 0xfffffffc00e80947 */ /* 0x000fea000383ffff */
[----:B------:R-:W-:Y:S05]  /*76090*/  BSYNC.RECONVERGENT B2 ;  /* 0x0000000000027941 */ /* 0x000fea0003800200 */
.L_x_943:
[----:B------:R-:W-:Y:S01]  /*760a0*/  LOP3.LUT P0, RZ, R4, 0xff, RZ, 0xc0, !PT ;  /* 0x000000ff04ff7812 */ /* 0x000fe2000780c0ff */
[----:B------:R-:W-:Y:S01]  /*760b0*/  BSSY.RECONVERGENT B2, `(.L_x_945) ;  /* 0x000000c000027945 */ /* 0x000fe20003800200 */
[----:B------:R-:W-:-:S11]  /*760c0*/  IMAD.MOV.U32 R6, RZ, RZ, R5 ;  /* 0x000000ffff067224 */ /* 0x000fd600078e0005 */
[----:B------:R-:W-:Y:S05]  /*760d0*/  @!P0 BRA `(.L_x_946) ;  /* 0x0000000000248947 */ /* 0x000fea0003800000 */
[----:B------:R-:W-:-:S07]  /*760e0*/  IMAD.MOV.U32 R8, RZ, RZ, RZ ;  /* 0x000000ffff087224 */ /* 0x000fce00078e00ff */
.L_x_947:
        /* <DEDUP_REMOVED lines=8> */
.L_x_946:
[----:B------:R-:W-:Y:S05]  /*76170*/  BSYNC.RECONVERGENT B2 ;  /* 0x0000000000027941 */ /* 0x000fea0003800200 */
.L_x_945:
        /* <DEDUP_REMOVED lines=555> */
.L_x_942:
[----:B------:R-:W-:Y:S05]  /*78430*/  BSYNC.RECONVERGENT B1 ;  /* 0x0000000000017941 */ /* 0x000fea0003800200 */
.L_x_941:
[----:B------:R-:W0:Y:S01]  /*78440*/  S2R R4, SR_LANEID ;  /* 0x0000000000047919 */ /* 0x000e220000000000 */
[----:B------:R-:W-:Y:S01]  /*78450*/  BSSY.RECONVERGENT B1, `(.L_x_948) ;  /* 0x00001f4000017945 */ /* 0x000fe20003800200 */
[----:B0-----:R-:W-:-:S13]  /*78460*/  ISETP.NE.AND P0, PT, R4, RZ, PT ;  /* 0x000000ff0400720c */ /* 0x001fda0003f05270 */
[----:B------:R-:W-:Y:S05]  /*78470*/  @P0 BRA `(.L_x_949) ;  /* 0x0000001c00c40947 */ /* 0x000fea0003800000 */
[----:B------:R0:W-:Y:S01]  /*78480*/  STL.64 [R1+0x3b8], R146 ;  /* 0x0003b89201007387 */ /* 0x0001e20000100a00 */
[----:B------:R-:W2:Y:S03]  /*78490*/  S2R R4, SR_CgaCtaId ;  /* 0x0000000000047919 */ /* 0x000ea60000008800 */
[----:B-----5:R-:W-:Y:S01]  /*784a0*/  STL [R1+0x3a8], R0 ;  /* 0x0003a80001007387 */ /* 0x020fe20000100800 */
[----:B0-----:R-:W0:Y:S01]  /*784b0*/  S2R R147, SR_TID.X ;  /* 0x0000000000937919 */ /* 0x001e220000002100 */
[----:B------:R-:W-:Y:S02]  /*784c0*/  MOV R146, 0x400 ;  /* 0x0000040000927802 */ /* 0x000fe40000000f00 */
[----:B------:R3:W-:Y:S04]  /*784d0*/  STL [R1+0x39c], R2 ;  /* 0x00039c0201007387 */ /* 0x0007e80000100800 */
[----:B------:R4:W-:Y:S04]  /*784e0*/  STL [R1+0x398], R3 ;  /* 0x0003980301007387 */ /* 0x0009e80000100800 */
[----:B------:R-:W-:Y:S01]  /*784f0*/  STL.64 [R1+0x3a0], R8 ;  /* 0x0003a00801007387 */ /* 0x000fe20000100a00 */
[----:B---3--:R-:W-:-:S03]  /*78500*/  LOP3.LUT R2, R12, 0xffff, RZ, 0xc0, !PT ;  /* 0x0000ffff0c027812 */ /* 0x008fc600078ec0ff */
[----:B------:R-:W-:Y:S01]  /*78510*/  STL.64 [R1+0x390], R10 ;  /* 0x0003900a01007387 */ /* 0x000fe20000100a00 */
[----:B----4-:R-:W-:-:S03]  /*78520*/  LOP3.LUT R3, R10, 0xffff, RZ, 0xc0, !PT ;  /* 0x0000ffff0a037812 */ /* 0x010fc600078ec0ff */
[----:B------:R-:W-:Y:S01]  /*78530*/  STL.64 [R1+0x3b0], R144 ;  /* 0x0003b09001007387 */ /* 0x000fe20000100a00 */
[----:B--2---:R-:W-:-:S03]  /*78540*/  LEA R4, R4, R146, 0x18 ;  /* 0x0000009204047211 */ /* 0x004fc600078ec0ff */
[----:B------:R2:W-:Y:S04]  /*78550*/  STL [R1+0x3ac], R95 ;  /* 0x0003ac5f01007387 */ /* 0x0005e80000100800 */
[----:B------:R-:W3:Y:S01]  /*78560*/  LDL R146, [R1+0x220] ;  /* 0x0002200001927983 */ /* 0x000ee20000100800 */
[----:B0-----:R-:W-:-:S03]  /*78570*/  SHF.R.U32.HI R0, RZ, 0x5, R147 ;  /* 0x00000005ff007819 */ /* 0x001fc60000011693 */
[----:B------:R-:W4:Y:S02]  /*78580*/  LDL R147, [R1+0x224] ;  /* 0x0002240001937983 */ /* 0x000f240000100800 */
[----:B------:R-:W-:Y:S01]  /*78590*/  IMAD R4, R0, 0x110, R4 ;  /* 0x0000011000047824 */ /* 0x000fe200078e0204 */
[----:B------:R-:W-:Y:S01]  /*785a0*/  LOP3.LUT R0, R11, 0xffff, RZ, 0xc0, !PT ;  /* 0x0000ffff0b007812 */ /* 0x000fe200078ec0ff */
[----:B--2---:R-:W2:Y:S03]  /*785b0*/  LDL R95, [R1+0x230] ;  /* 0x00023000015f7983 */ /* 0x004ea60000100800 */
        /* <DEDUP_REMOVED lines=396> */
[----:B------:R-:W2:Y:S01]  /*79e80*/  LDL R2, [R1+0x22c] ;  /* 0x00022c0001027983 */ /* 0x000ea20000100800 */
[----:B------:R-:W-:Y:S02]  /*79e90*/  LOP3.LUT R3, R87, 0xffff, RZ, 0xc0, !PT ;  /* 0x0000ffff57037812 */ /* 0x000fe400078ec0ff */
[----:B------:R-:W-:-:S04]  /*79ea0*/  LOP3.LUT R0, R107, 0xffff, RZ, 0xc0, !PT ;  /* 0x0000ffff6b007812 */ /* 0x000fc800078ec0ff */
[----:B------:R-:W-:Y:S02]  /*79eb0*/  PRMT R3, R0, 0x3340, R3 ;  /* 0x0000334000037816 */ /* 0x000fe40000000003 */
[----:B------:R-:W-:Y:S02]  /*79ec0*/  LOP3.LUT R0, R94, 0xffff, RZ, 0xc0, !PT ;  /* 0x0000ffff5e007812 */ /* 0x000fe400078ec0ff */
[----:B0-----:R-:W-:Y:S01]  /*79ed0*/  LOP3.LUT R8, R88, 0xffff, RZ, 0xc0, !PT ;  /* 0x0000ffff58087812 */ /* 0x001fe200078ec0ff */
[----:B------:R-:W2:Y:S03]  /*79ee0*/  LDL R11, [R1+0x228] ;  /* 0x00022800010b7983 */ /* 0x000ea60000100800 */
[----:B------:R-:W-:-:S04]  /*79ef0*/  PRMT R0, R0, 0x3340, R8 ;  /* 0x0000334000007816 */ /* 0x000fc80000000008 */
[----:B------:R-:W-:Y:S02]  /*79f00*/  PRMT R144, R0, 0x5410, R3 ;  /* 0x0000541000907816 */ /* 0x000fe40000000003 */
[----:B------:R-:W-:Y:S02]  /*79f10*/  LOP3.LUT R3, R89, 0xffff, RZ, 0xc0, !PT ;  /* 0x0000ffff59037812 */ /* 0x000fe400078ec0ff */
[----:B------:R-:W-:Y:S02]  /*79f20*/  LOP3.LUT R0, R106, 0xffff, RZ, 0xc0, !PT ;  /* 0x0000ffff6a007812 */ /* 0x000fe400078ec0ff */
[----:B----4-:R-:W-:Y:S02]  /*79f30*/  LOP3.LUT R9, R147, 0xffff, RZ, 0xc0, !PT ;  /* 0x0000ffff93097812 */ /* 0x010fe400078ec0ff */
[----:B------:R-:W-:Y:S02]  /*79f40*/  PRMT R8, R0, 0x3340, R3 ;  /* 0x0000334000087816 */ /* 0x000fe40000000003 */
[----:B------:R-:W-:Y:S01]  /*79f50*/  LOP3.LUT R3, R93, 0xffff, RZ, 0xc0, !PT ;  /* 0x0000ffff5d037812 */ /* 0x000fe200078ec0ff */
[----:B------:R-:W4:Y:S03]  /*79f60*/  LDL R0, [R1+0x234] ;  /* 0x0002340001007983 */ /* 0x000f260000100800 */
[----:B------:R-:W-:-:S04]  /*79f70*/  PRMT R3, R3, 0x3340, R9 ;  /* 0x0000334003037816 */ /* 0x000fc80000000009 */
[----:B------:R-:W-:Y:S02]  /*79f80*/  PRMT R147, R3, 0x5410, R8 ;  /* 0x0000541003937816 */ /* 0x000fe40000000008 */
[----:B------:R-:W-:Y:S02]  /*79f90*/  LOP3.LUT R8, R91, 0xffff, RZ, 0xc0, !PT ;  /* 0x0000ffff5b087812 */ /* 0x000fe400078ec0ff */
[----:B------:R-:W-:Y:S02]  /*79fa0*/  LOP3.LUT R3, R105, 0xffff, RZ, 0xc0, !PT ;  /* 0x0000ffff69037812 */ /* 0x000fe400078ec0ff */
[----:B---3--:R-:W-:Y:S02]  /*79fb0*/  LOP3.LUT R9, R146, 0xffff, RZ, 0xc0, !PT ;  /* 0x0000ffff92097812 */ /* 0x008fe400078ec0ff */
[----:B------:R-:W-:Y:S02]  /*79fc0*/  PRMT R8, R3, 0x3340, R8 ;  /* 0x0000334003087816 */ /* 0x000fe40000000008 */
[----:B------:R-:W-:-:S04]  /*79fd0*/  LOP3.LUT R3, R98, 0xffff, RZ, 0xc0, !PT ;  /* 0x0000ffff62037812 */ /* 0x000fc800078ec0ff */
[----:B------:R-:W-:-:S04]  /*79fe0*/  PRMT R3, R3, 0x3340, R9 ;  /* 0x0000334003037816 */ /* 0x000fc80000000009 */
[----:B------:R-:W-:-:S05]  /*79ff0*/  PRMT R146, R3, 0x5410, R8 ;  /* 0x0000541003927816 */ /* 0x000fca0000000008 */
[----:B------:R0:W-:Y:S04]  /*7a000*/  STS.128 [R4+0xf0], R144 ;  /* 0x0000f09004007388 */ /* 0x0001e80000000c00 */
[----:B0-----:R-:W3:Y:S01]  /*7a010*/  LDL.LU.64 R146, [R1+0x3b8] ;  /* 0x0003b80001927983 */ /* 0x001ee20000300a00 */
[----:B------:R-:W-:Y:S02]  /*7a020*/  LOP3.LUT R8, R92, 0xffff, RZ, 0xc0, !PT ;  /* 0x0000ffff5c087812 */ /* 0x000fe400078ec0ff */
[----:B------:R-:W-:Y:S01]  /*7a030*/  LOP3.LUT R3, R104, 0xffff, RZ, 0xc0, !PT ;  /* 0x0000ffff68037812 */ /* 0x000fe200078ec0ff */
[----:B------:R-:W3:Y:S03]  /*7a040*/  LDL.LU.64 R144, [R1+0x3b0] ;  /* 0x0003b00001907983 */ /* 0x000ee60000300a00 */
[----:B------:R-:W-:-:S02]  /*7a050*/  PRMT R8, R3, 0x3340, R8 ;  /* 0x0000334003087816 */ /* 0x000fc40000000008 */
[----:B------:R-:W-:Y:S01]  /*7a060*/  LOP3.LUT R10, R151, 0xffff, RZ, 0xc0, !PT ;  /* 0x0000ffff970a7812 */ /* 0x000fe200078ec0ff */
[----:B------:R-:W3:Y:S01]  /*7a070*/  LDL R3, [R1+0x23c] ;  /* 0x00023c0001037983 */ /* 0x000ee20000100800 */
[----:B--2---:R-:W-:Y:S02]  /*7a080*/  LOP3.LUT R95, R95, 0xffff, RZ, 0xc0, !PT ;  /* 0x0000ffff5f5f7812 */ /* 0x004fe400078ec0ff */
[----:B------:R-:W-:Y:S02]  /*7a090*/  LOP3.LUT R9, R2, 0xffff, RZ, 0xc0, !PT ;  /* 0x0000ffff02097812 */ /* 0x000fe400078ec0ff */
[----:B------:R-:W-:-:S04]  /*7a0a0*/  LOP3.LUT R2, R149, 0xffff, RZ, 0xc0, !PT ;  /* 0x0000ffff95027812 */ /* 0x000fc800078ec0ff */
[----:B------:R-:W-:-:S04]  /*7a0b0*/  PRMT R2, R2, 0x3340, R9 ;  /* 0x0000334002027816 */ /* 0x000fc80000000009 */
[----:B------:R-:W-:Y:S02]  /*7a0c0*/  PRMT R9, R2, 0x5410, R8 ;  /* 0x0000541002097816 */ /* 0x000fe40000000008 */
[----:B------:R-:W-:Y:S01]  /*7a0d0*/  LOP3.LUT R8, R103, 0xffff, RZ, 0xc0, !PT ;  /* 0x0000ffff67087812 */ /* 0x000fe200078ec0ff */
[----:B------:R-:W2:Y:S01]  /*7a0e0*/  LDL R2, [R1+0x238] ;  /* 0x0002380001027983 */ /* 0x000ea20000100800 */
        /* <DEDUP_REMOVED lines=8> */
[----:B----4-:R-:W-:Y:S02]  /*7a170*/  LOP3.LUT R11, R0, 0xffff, RZ, 0xc0, !PT ;  /* 0x0000ffff000b7812 */ /* 0x010fe400078ec0ff */
[----:B---3--:R-:W-:-:S04]  /*7a180*/  LOP3.LUT R0, R146, 0xffff, RZ, 0xc0, !PT ;  /* 0x0000ffff92007812 */ /* 0x008fc800078ec0ff */
[----:B------:R-:W-:-:S04]  /*7a190*/  PRMT R0, R0, 0x3340, R11 ;  /* 0x0000334000007816 */ /* 0x000fc8000000000b */
[----:B------:R-:W-:Y:S02]  /*7a1a0*/  PRMT R11, R0, 0x5410, R10 ;  /* 0x00005410000b7816 */ /* 0x000fe4000000000a */
[----:B------:R-:W-:Y:S02]  /*7a1b0*/  LOP3.LUT R10, R148, 0xffff, RZ, 0xc0, !PT ;  /* 0x0000ffff940a7812 */ /* 0x000fe400078ec0ff */
[----:B------:R-:W-:-:S04]  /*7a1c0*/  LOP3.LUT R0, R101, 0xffff, RZ, 0xc0, !PT ;  /* 0x0000ffff65007812 */ /* 0x000fc800078ec0ff */
[----:B------:R-:W-:Y:S02]  /*7a1d0*/  PRMT R0, R0, 0x3340, R10 ;  /* 0x0000334000007816 */ /* 0x000fe4000000000a */
[----:B------:R-:W-:-:S04]  /*7a1e0*/  LOP3.LUT R10, R96, 0xffff, RZ, 0xc0, !PT ;  /* 0x0000ffff600a7812 */ /* 0x000fc800078ec0ff */
[----:B------:R-:W-:Y:S02]  /*7a1f0*/  PRMT R10, R10, 0x3340, R95 ;  /* 0x000033400a0a7816 */ /* 0x000fe4000000005f */
[----:B------:R-:W3:Y:S02]  /*7a200*/  LDL.LU R95, [R1+0x3ac] ;  /* 0x0003ac00015f7983 */ /* 0x000ee40000300800 */
[----:B------:R-:W-:Y:S02]  /*7a210*/  PRMT R10, R10, 0x5410, R0 ;  /* 0x000054100a0a7816 */ /* 0x000fe40000000000 */
[----:B------:R-:W4:Y:S04]  /*7a220*/  LDL.LU R0, [R1+0x3a8] ;  /* 0x0003a80001007983 */ /* 0x000f280000300800 */
        /* <DEDUP_REMOVED lines=12> */
[----:B--2---:R-:W-:Y:S02]  /*7a2f0*/  LOP3.LUT R2, R2, 0xffff, RZ, 0xc0, !PT ;  /* 0x0000ffff02027812 */ /* 0x004fe400078ec0ff */
[----:B---3--:R-:W-:-:S04]  /*7a300*/  LOP3.LUT R10, R95, 0xffff, RZ, 0xc0, !PT ;  /* 0x0000ffff5f0a7812 */ /* 0x008fc800078ec0ff */
[----:B------:R-:W-:Y:S02]  /*7a310*/  PRMT R10, R10, 0x3340, R2 ;  /* 0x000033400a0a7816 */ /* 0x000fe40000000002 */
[----:B------:R-:W2:Y:S02]  /*7a320*/  LDL.LU R2, [R1+0x39c] ;  /* 0x00039c0001027983 */ /* 0x000ea40000300800 */
[----:B------:R-:W-:Y:S02]  /*7a330*/  PRMT R10, R10, 0x5410, R3 ;  /* 0x000054100a0a7816 */ /* 0x000fe40000000003 */
[----:B------:R-:W2:Y:S04]  /*7a340*/  LDL.LU R3, [R1+0x398] ;  /* 0x0003980001037983 */ /* 0x000ea80000300800 */
[----:B------:R3:W-:Y:S04]  /*7a350*/  STS.64 [R4+0x110], R10 ;  /* 0x0001100a04007388 */ /* 0x0007e80000000a00 */
[----:B---3--:R0:W5:Y:S04]  /*7a360*/  LDL.LU.64 R10, [R1+0x390] ;  /* 0x00039000010a7983 */ /* 0x0081680000300a00 */
[----:B----4-:R0:W-:Y:S04]  /*7a370*/  STS [R4+0x8], R0 ;  /* 0x0000080004007388 */ /* 0x0101e80000000800 */
[----:B--2---:R0:W-:Y:S02]  /*7a380*/  STS.64 [R4+0x10], R2 ;  /* 0x0000100204007388 */ /* 0x0041e40000000a00 */
.L_x_949:
[----:B------:R-:W-:Y:S05]  /*7a390*/  BSYNC.RECONVERGENT B1 ;  /* 0x0000000000017941 */ /* 0x000fea0003800200 */
.L_x_948:
        /* <DEDUP_REMOVED lines=26> */
[----:B------:R-:W2:Y:S01]  /*7a540*/  LDL.LU R185, [R1+0x224] ;  /* 0x0002240001b97983 */ /* 0x000ea20000300800 */
[----:B------:R-:W-:Y:S02]  /*7a550*/  LOP3.LUT R19, R19, 0xffff, RZ, 0xc0, !PT ;  /* 0x0000ffff13137812 */ /* 0x000fe400078ec0ff */
[----:B------:R-:W-:Y:S01]  /*7a560*/  LOP3.LUT R18, R18, 0xffff, RZ, 0xc0, !PT ;  /* 0x0000ffff12127812 */ /* 0x000fe200078ec0ff */
[----:B------:R-:W3:Y:S01]  /*7a570*/  LDL.LU R186, [R1+0x220] ;  /* 0x0002200001ba7983 */ /* 0x000ee20000300800 */
        /* <DEDUP_REMOVED lines=108> */
[----:B------:R-:W-:Y:S01]  /*7ac40*/  LOP3.LUT R79, R79, 0xffff, RZ, 0xc0, !PT ;  /* 0x0000ffff4f4f7812 */ /* 0x000fe200078ec0ff */
[----:B------:R-:W4:Y:S01]  /*7ac50*/  LDL.LU R182, [R1+0x228] ;  /* 0x0002280001b67983 */ /* 0x000f220000300800 */
        /* <DEDUP_REMOVED lines=10> */
[----:B------:R-:W-:Y:S01]  /*7ad00*/  LOP3.LUT R68, R119, 0xffff, RZ, 0xc0, !PT ;  /* 0x0000ffff77447812 */ /* 0x000fe200078ec0ff */
[----:B------:R-:W4:Y:S01]  /*7ad10*/  LDL.LU R183, [R1+0x234] ;  /* 0x0002340001b77983 */ /* 0x000f220000300800 */
        /* <DEDUP_REMOVED lines=10> */
[----:B------:R-:W-:Y:S01]  /*7adc0*/  LOP3.LUT R61, R61, 0xffff, RZ, 0xc0, !PT ;  /* 0x0000ffff3d3d7812 */ /* 0x000fe200078ec0ff */
[----:B------:R-:W4:Y:S01]  /*7add0*/  LDL.LU R184, [R1+0x230] ;  /* 0x0002300001b87983 */ /* 0x000f220000300800 */
[----:B------:R-:W-:Y:S02]  /*7ade0*/  LOP3.LUT R138, R138, 0xffff, RZ, 0xc0, !PT ;  /* 0x0000ffff8a8a7812 */ /* 0x000fe400078ec0ff */
[----:B------:R-:W-:Y:S02]  /*7adf0*/  LOP3.LUT R44, R181, 0xffff, RZ, 0xc0, !PT ;  /* 0x0000ffffb52c7812 */ /* 0x000fe400078ec0ff */
[----:B------:R-:W-:Y:S01]  /*7ae00*/  LOP3.LUT R21, R21, 0xffff, RZ, 0xc0, !PT ;  /* 0x0000ffff15157812 */ /* 0x000fe200078ec0ff */
        /* <DEDUP_REMOVED lines=16> */
[----:B------:R-:W2:Y:S01]  /*7af10*/  LDL.LU R185, [R1+0x23c] ;  /* 0x00023c0001b97983 */ /* 0x000ea20000300800 */
[----:B------:R-:W-:Y:S02]  /*7af20*/  PRMT R59, R58, 0x3340, R59 ;  /* 0x000033403a3b7816 */ /* 0x000fe4000000003b */
[----:B------:R-:W-:Y:S02]  /*7af30*/  PRMT R58, R138, 0x3340, R61 ;  /* 0x000033408a3a7816 */ /* 0x000fe4000000003d */
[----:B---3--:R-:W-:Y:S02]  /*7af40*/  LOP3.LUT R61, R186, 0xffff, RZ, 0xc0, !PT ;  /* 0x0000ffffba3d7812 */ /* 0x008fe400078ec0ff */
[----:B------:R-:W3:Y:S01]  /*7af50*/  LDL.LU R186, [R1+0x238] ;  /* 0x0002380001ba7983 */ /* 0x000ee20000300800 */
[----:B------:R-:W-:-:S02]  /*7af60*/  LOP3.LUT R114, R77, 0xffff, RZ, 0xc0, !PT ;  /* 0x0000ffff4d727812 */ /* 0x000fc400078ec0ff */
[----:B------:R-:W-:Y:S02]  /*7af70*/  PRMT R20, R20, 0x3340, R21 ;  /* 0x0000334014147816 */ /* 0x000fe40000000015 */
[----:B------:R-:W-:Y:S02]  /*7af80*/  PRMT R4, R7, 0x3340, R4 ;  /* 0x0000334007047816 */ /* 0x000fe40000000004 */
[----:B------:R-:W-:Y:S02]  /*7af90*/  PRMT R114, R17, 0x3340, R114 ;  /* 0x0000334011727816 */ /* 0x000fe40000000072 */
[----:B------:R-:W-:Y:S02]  /*7afa0*/  PRMT R7, R26, 0x3340, R27 ;  /* 0x000033401a077816 */ /* 0x000fe4000000001b */
[----:B------:R-:W-:Y:S02]  /*7afb0*/  LOP3.LUT R21, R31, 0xffff, RZ, 0xc0, !PT ;  /* 0x0000ffff1f157812 */ /* 0x000fe400078ec0ff */
[----:B------:R-:W-:-:S02]  /*7afc0*/  LOP3.LUT R17, R94, 0xffff, RZ, 0xc0, !PT ;  /* 0x0000ffff5e117812 */ /* 0x000fc400078ec0ff */
[----:B------:R-:W-:Y:S01]  /*7afd0*/  LOP3.LUT R27, R152, 0xffff, RZ, 0xc0, !PT ;  /* 0x0000ffff981b7812 */ /* 0x000fe200078ec0ff */
[----:B------:R-:W0:Y:S01]  /*7afe0*/  S2R R94, SR_CgaCtaId ;  /* 0x00000000005e7919 */ /* 0x000e220000008800 */
[----:B------:R-:W-:Y:S02]  /*7aff0*/  PRMT R21, R30, 0x3340, R21 ;  /* 0x000033401e157816 */ /* 0x000fe40000000015 */
        /* <DEDUP_REMOVED lines=98> */
[----:B----4-:R-:W-:Y:S01]  /*7b620*/  LOP3.LUT R65, R182, 0xffff, RZ, 0xc0, !PT ;  /* 0x0000ffffb6417812 */ /* 0x010fe200078ec0ff */
[----:B------:R4:W-:Y:S01]  /*7b630*/  STL.64 [R1+0x168], R4 ;  /* 0x0001680401007387 */ /* 0x0009e20000100a00 */
        /* <DEDUP_REMOVED lines=9> */
[----:B-1----:R-:W-:Y:S02]  /*7b6d0*/  PRMT R9, R41, 0x5410, R34 ;  /* 0x0000541029097816 */ /* 0x002fe40000000022 */
[----:B------:R-:W-:Y:S02]  /*7b6e0*/  LOP3.LUT R68, R183, 0xffff, RZ, 0xc0, !PT ;  /* 0x0000ffffb7447812 */ /* 0x000fe400078ec0ff */
[----:B------:R-:W-:Y:S02]  /*7b6f0*/  PRMT R8, R40, 0x5410, R39 ;  /* 0x0000541028087816 */ /* 0x000fe40000000027 */
[----:B------:R-:W-:-:S02]  /*7b700*/  PRMT R68, R15, 0x3340, R68 ;  /* 0x000033400f447816 */ /* 0x000fc40000000044 */
[----:B0-----:R-:W-:Y:S02]  /*7b710*/  PRMT R7, R49, 0x5410, R42 ;  /* 0x0000541031077816 */ /* 0x001fe4000000002a */
[----:B------:R-:W-:Y:S02]  /*7b720*/  PRMT R6, R48, 0x5410, R47 ;  /* 0x0000541030067816 */ /* 0x000fe4000000002f */
[----:B------:R-:W-:Y:S02]  /*7b730*/  PRMT R11, R153, 0x5410, R46 ;  /* 0x00005410990b7816 */ /* 0x000fe4000000002e */
[----:B------:R-:W-:Y:S02]  /*7b740*/  PRMT R10, R152, 0x5410, R51 ;  /* 0x00005410980a7816 */ /* 0x000fe40000000033 */
[----:B----4-:R-:W-:Y:S02]  /*7b750*/  PRMT R5, R169, 0x5410, R162 ;  /* 0x00005410a9057816 */ /* 0x010fe400000000a2 */
        /* <DEDUP_REMOVED lines=95> */
[----:B------:R-:W-:Y:S01]  /*7bd50*/  MOV R75, 0x400 ;  /* 0x00000400004b7802 */ /* 0x000fe20000000f00 */
        /* <DEDUP_REMOVED lines=17> */
[----:B------:R-:W-:Y:S01]  /*7be70*/  PRMT R14, R164, 0x5410, R163 ;  /* 0x00005410a40e7816 */ /* 0x000fe200000000a3 */
[----:B------:R2:W-:Y:S01]  /*7be80*/  STL.64 [R1+0x1b8], R10 ;  /* 0x0001b80a01007387 */ /* 0x0005e20000100a00 */
[----:B----4-:R-:W-:-:S02]  /*7be90*/  PRMT R19, R179, 0x5410, R170 ;  /* 0x00005410b3137816 */ /* 0x010fc400000000aa */
[----:B------:R-:W-:Y:S01]  /*7bea0*/  PRMT R18, R177, 0x5410, R176 ;  /* 0x00005410b1127816 */ /* 0x000fe200000000b0 */
[----:B------:R4:W-:Y:S01]  /*7beb0*/  STL.64 [R1+0x1d8], R4 ;  /* 0x0001d80401007387 */ /* 0x0009e20000100a00 */
[----:B------:R-:W-:Y:S02]  /*7bec0*/  PRMT R30, R70, 0x5410, R67 ;  /* 0x00005410461e7816 */ /* 0x000fe40000000043 */
[----:B0-----:R-:W-:Y:S02]  /*7bed0*/  PRMT R9, R122, 0x5410, R109 ;  /* 0x000054107a097816 */ /* 0x001fe4000000006d */
[----:B------:R-:W-:Y:S02]  /*7bee0*/  PRMT R8, R126, 0x5410, R115 ;  /* 0x000054107e087816 */ /* 0x000fe40000000073 */
[----:B-1----:R-:W-:Y:S02]  /*7bef0*/  PRMT R7, R117, 0x5410, R114 ;  /* 0x0000541075077816 */ /* 0x002fe40000000072 */
[----:B------:R-:W-:-:S02]  /*7bf00*/  PRMT R6, R113, 0x5410, R112 ;  /* 0x0000541071067816 */ /* 0x000fc40000000070 */
[----:B--2---:R-:W-:Y:S02]  /*7bf10*/  PRMT R11, R119, 0x5410, R82 ;  /* 0x00005410770b7816 */ /* 0x004fe40000000052 */
[----:B------:R-:W-:Y:S02]  /*7bf20*/  PRMT R10, R111, 0x5410, R86 ;  /* 0x000054106f0a7816 */ /* 0x000fe40000000056 */
[----:B----4-:R-:W-:Y:S02]  /*7bf30*/  PRMT R5, R89, 0x5410, R84 ;  /* 0x0000541059057816 */ /* 0x010fe40000000054 */
[----:B------:R-:W-:Y:S02]  /*7bf40*/  PRMT R4, R90, 0x5410, R87 ;  /* 0x000054105a047816 */ /* 0x000fe40000000057 */
[----:B------:R-:W-:Y:S02]  /*7bf50*/  PRMT R72, R105, 0x3340, R72 ;  /* 0x0000334069487816 */ /* 0x000fe40000000048 */
[----:B------:R-:W-:-:S02]  /*7bf60*/  PRMT R76, R103, 0x3340, R76 ;  /* 0x00003340674c7816 */ /* 0x000fc4000000004c */
[----:B------:R-:W-:Y:S02]  /*7bf70*/  PRMT R79, R102, 0x3340, R79 ;  /* 0x00003340664f7816 */ /* 0x000fe4000000004f */
[----:B------:R-:W-:Y:S01]  /*7bf80*/  LEA R75, R94, R75, 0x18 ;  /* 0x0000004b5e4b7211 */ /* 0x000fe200078ec0ff */
        /* <DEDUP_REMOVED lines=106> */
.L_x_951:
[----:B------:R-:W-:-:S05]  /*7c630*/  IMAD.IADD R5, R1, 0x1, R12 ;  /* 0x0000000101057824 */ /* 0x000fca00078e020c */
[----:B------:R-:W2:Y:S02]  /*7c640*/  LDL.U8 R4, [R5+0x120] ;  /* 0x0001200005047983 */ /* 0x000ea40000100000 */
[----:B--2---:R-:W-:Y:S01]  /*7c650*/  ISETP.NE.AND P1, PT, R4, RZ, PT ;  /* 0x000000ff0400720c */ /* 0x004fe20003f25270 */
[----:B------:R-:W-:Y:S02]  /*7c660*/  IMAD.MOV.U32 R4, RZ, RZ, R12 ;  /* 0x000000ffff047224 */ /* 0x000fe400078e000c */
[----:B------:R-:W-:-:S10]  /*7c670*/  VIADD R12, R12, 0x1 ;  /* 0x000000010c0c7836 */ /* 0x000fd40000000000 */
[----:B------:R-:W-:Y:S05]  /*7c680*/  @P1 BRA `(.L_x_951) ;  /* 0xfffffffc00e81947 */ /* 0x000fea000383ffff */
[----:B------:R-:W-:Y:S05]  /*7c690*/  BSYNC.RECONVERGENT B1 ;  /* 0x0000000000017941 */ /* 0x000fea0003800200 */
.L_x_950:
[----:B------:R-:W-:-:S13]  /*7c6a0*/  LOP3.LUT P1, RZ, R8, 0xff, RZ, 0xc0, !PT ;  /* 0x000000ff08ff7812 */ /* 0x000fda000782c0ff */
[----:B------:R-:W-:Y:S05]  /*7c6b0*/  @!P1 BRA `(.L_x_952) ;  /* 0x00000000002c9947 */ /* 0x000fea0003800000 */
[----:B------:R-:W-:Y:S01]  /*7c6c0*/  BSSY.RECONVERGENT B1, `(.L_x_952) ;  /* 0x000000a000017945 */ /* 0x000fe20003800200 */
[----:B------:R-:W-:-:S07]  /*7c6d0*/  IMAD.MOV.U32 R6, RZ, RZ, RZ ;  /* 0x000000ffff067224 */ /* 0x000fce00078e00ff */
.L_x_953:
        /* <DEDUP_REMOVED lines=9> */
.L_x_952:
        /* <DEDUP_REMOVED lines=128> */
.L_x_955:
[----:B------:R-:W-:-:S05]  /*7cf70*/  IMAD.IADD R7, R1, 0x1, R6 ;  /* 0x0000000101077824 */ /* 0x000fca00078e0206 */
[----:B------:R-:W2:Y:S02]  /*7cf80*/  LDL.U8 R5, [R7+0x120] ;  /* 0x0001200007057983 */ /* 0x000ea40000100000 */
[----:B--2---:R-:W-:Y:S01]  /*7cf90*/  ISETP.NE.AND P1, PT, R5, RZ, PT ;  /* 0x000000ff0500720c */ /* 0x004fe20003f25270 */
[----:B------:R-:W-:Y:S02]  /*7cfa0*/  IMAD.MOV.U32 R5, RZ, RZ, R6 ;  /* 0x000000ffff057224 */ /* 0x000fe400078e0006 */
[----:B------:R-:W-:-:S10]  /*7cfb0*/  VIADD R6, R6, 0x1 ;  /* 0x0000000106067836 */ /* 0x000fd40000000000 */
[----:B------:R-:W-:Y:S05]  /*7cfc0*/  @P1 BRA `(.L_x_955) ;  /* 0xfffffffc00e81947 */ /* 0x000fea000383ffff */
[----:B------:R-:W-:Y:S05]  /*7cfd0*/  BSYNC.RECONVERGENT B1 ;  /* 0x0000000000017941 */ /* 0x000fea0003800200 */
.L_x_954:
[----:B------:R-:W-:Y:S01]  /*7cfe0*/  LOP3.LUT P1, RZ, R4, 0xff, RZ, 0xc0, !PT ;  /* 0x000000ff04ff7812 */ /* 0x000fe2000782c0ff */
[----:B------:R-:W-:-:S12]  /*7cff0*/  IMAD.MOV.U32 R6, RZ, RZ, R5 ;  /* 0x000000ffff067224 */ /* 0x000fd800078e0005 */
[----:B------:R-:W-:Y:S05]  /*7d000*/  @!P1 BRA `(.L_x_956) ;  /* 0x00000000002c9947 */ /* 0x000fea0003800000 */
[----:B------:R-:W-:Y:S01]  /*7d010*/  BSSY.RECONVERGENT B1, `(.L_x_956) ;  /* 0x000000a000017945 */ /* 0x000fe20003800200 */
[----:B------:R-:W-:-:S07]  /*7d020*/  IMAD.MOV.U32 R8, RZ, RZ, RZ ;  /* 0x000000ffff087224 */ /* 0x000fce00078e00ff */
.L_x_957:
        /* <DEDUP_REMOVED lines=9> */
.L_x_956:
        /* <DEDUP_REMOVED lines=128> */
.L_x_959:
[----:B------:R-:W-:-:S05]  /*7d8c0*/  IMAD.IADD R7, R1, 0x1, R6 ;  /* 0x0000000101077824 */ /* 0x000fca00078e0206 */
[----:B------:R-:W2:Y:S02]  /*7d8d0*/  LDL.U8 R5, [R7+0x120] ;  /* 0x0001200007057983 */ /* 0x000ea40000100000 */
[----:B--2---:R-:W-:Y:S01]  /*7d8e0*/  ISETP.NE.AND P1, PT, R5, RZ, PT ;  /* 0x000000ff0500720c */ /* 0x004fe20003f25270 */
[----:B------:R-:W-:Y:S02]  /*7d8f0*/  IMAD.MOV.U32 R5, RZ, RZ, R6 ;  /* 0x000000ffff057224 */ /* 0x000fe400078e0006 */
[----:B------:R-:W-:-:S10]  /*7d900*/  VIADD R6, R6, 0x1 ;  /* 0x0000000106067836 */ /* 0x000fd40000000000 */
[----:B------:R-:W-:Y:S05]  /*7d910*/  @P1 BRA `(.L_x_959) ;  /* 0xfffffffc00e81947 */ /* 0x000fea000383ffff */
[----:B------:R-:W-:Y:S05]  /*7d920*/  BSYNC.RECONVERGENT B1 ;  /* 0x0000000000017941 */ /* 0x000fea0003800200 */
.L_x_958:
[----:B------:R-:W-:Y:S01]  /*7d930*/  LOP3.LUT P1, RZ, R4, 0xff, RZ, 0xc0, !PT ;  /* 0x000000ff04ff7812 */ /* 0x000fe2000782c0ff */
[----:B------:R-:W-:-:S12]  /*7d940*/  IMAD.MOV.U32 R6, RZ, RZ, R5 ;  /* 0x000000ffff067224 */ /* 0x000fd800078e0005 */
[----:B------:R-:W-:Y:S05]  /*7d950*/  @!P1 BRA `(.L_x_960) ;  /* 0x00000000002c9947 */ /* 0x000fea0003800000 */
[----:B------:R-:W-:Y:S01]  /*7d960*/  BSSY.RECONVERGENT B1, `(.L_x_960) ;  /* 0x000000a000017945 */ /* 0x000fe20003800200 */
[----:B------:R-:W-:-:S07]  /*7d970*/  IMAD.MOV.U32 R8, RZ, RZ, RZ ;  /* 0x000000ffff087224 */ /* 0x000fce00078e00ff */
.L_x_961:
        /* <DEDUP_REMOVED lines=9> */
.L_x_960:
        /* <DEDUP_REMOVED lines=128> */
.L_x_963:
[----:B------:R-:W-:-:S05]  /*7e210*/  IMAD.IADD R6, R1, 0x1, R4 ;  /* 0x0000000101067824 */ /* 0x000fca00078e0204 */
[----:B------:R-:W2:Y:S02]  /*7e220*/  LDL.U8 R5, [R6+0x120] ;  /* 0x0001200006057983 */ /* 0x000ea40000100000 */
[----:B--2---:R-:W-:Y:S01]  /*7e230*/  ISETP.NE.AND P1, PT, R5, RZ, PT ;  /* 0x000000ff0500720c */ /* 0x004fe20003f25270 */
[----:B------:R-:W-:Y:S02]  /*7e240*/  IMAD.MOV.U32 R5, RZ, RZ, R4 ;  /* 0x000000ffff057224 */ /* 0x000fe400078e0004 */
[----:B------:R-:W-:-:S10]  /*7e250*/  VIADD R4, R4, 0x1 ;  /* 0x0000000104047836 */ /* 0x000fd40000000000 */
[----:B------:R-:W-:Y:S05]  /*7e260*/  @P1 BRA `(.L_x_963) ;  /* 0xfffffffc00e81947 */ /* 0x000fea000383ffff */
[----:B------:R-:W-:Y:S05]  /*7e270*/  BSYNC.RECONVERGENT B1 ;  /* 0x0000000000017941 */ /* 0x000fea0003800200 */
.L_x_962:
[----:B------:R-:W-:Y:S01]  /*7e280*/  LOP3.LUT P1, RZ, R0, 0xff, RZ, 0xc0, !PT ;  /* 0x000000ff00ff7812 */ /* 0x000fe2000782c0ff */
[----:B------:R-:W-:-:S12]  /*7e290*/  IMAD.MOV.U32 R4, RZ, RZ, R5 ;  /* 0x000000ffff047224 */ /* 0x000fd800078e0005 */
[----:B------:R-:W-:Y:S05]  /*7e2a0*/  @!P1 BRA `(.L_x_964) ;  /* 0x00000000002c9947 */ /* 0x000fea0003800000 */
[----:B------:R-:W-:Y:S01]  /*7e2b0*/  BSSY.RECONVERGENT B1, `(.L_x_964) ;  /* 0x000000a000017945 */ /* 0x000fe20003800200 */
[----:B------:R-:W-:-:S07]  /*7e2c0*/  IMAD.MOV.U32 R6, RZ, RZ, RZ ;  /* 0x000000ffff067224 */ /* 0x000fce00078e00ff */
.L_x_965:
        /* <DEDUP_REMOVED lines=9> */
.L_x_964:
        /* <DEDUP_REMOVED lines=128> */
.L_x_967:
[----:B------:R-:W-:-:S05]  /*7eb60*/  IMAD.IADD R3, R1, 0x1, R4 ;  /* 0x0000000101037824 */ /* 0x000fca00078e0204 */
[----:B------:R-:W2:Y:S02]  /*7eb70*/  LDL.U8 R2, [R3+0x10] ;  /* 0x0000100003027983 */ /* 0x000ea40000100000 */
[----:B--2---:R-:W-:Y:S01]  /*7eb80*/  ISETP.NE.AND P1, PT, R2, RZ, PT ;  /* 0x000000ff0200720c */ /* 0x004fe20003f25270 */
[----:B------:R-:W-:Y:S02]  /*7eb90*/  IMAD.MOV.U32 R2, RZ, RZ, R4 ;  /* 0x000000ffff027224 */ /* 0x000fe400078e0004 */
[----:B------:R-:W-:-:S10]  /*7eba0*/  VIADD R4, R4, 0x1 ;  /* 0x0000000104047836 */ /* 0x000fd40000000000 */
[----:B------:R-:W-:Y:S05]  /*7ebb0*/  @P1 BRA `(.L_x_967) ;  /* 0xfffffffc00e81947 */ /* 0x000fea000383ffff */
[----:B------:R-:W-:Y:S05]  /*7ebc0*/  BSYNC.RECONVERGENT B1 ;  /* 0x0000000000017941 */ /* 0x000fea0003800200 */
.L_x_966:
[----:B------:R-:W-:-:S13]  /*7ebd0*/  LOP3.LUT P1, RZ, R0, 0xff, RZ, 0xc0, !PT ;  /* 0x000000ff00ff7812 */ /* 0x000fda000782c0ff */
[----:B------:R-:W-:Y:S05]  /*7ebe0*/  @!P1 BRA `(.L_x_968) ;  /* 0x00000000002c9947 */ /* 0x000fea0003800000 */
[----:B------:R-:W-:Y:S01]  /*7ebf0*/  BSSY.RECONVERGENT B1, `(.L_x_968) ;  /* 0x000000a000017945 */ /* 0x000fe20003800200 */
[----:B------:R-:W-:-:S07]  /*7ec00*/  IMAD.MOV.U32 R4, RZ, RZ, RZ ;  /* 0x000000ffff047224 */ /* 0x000fce00078e00ff */
.L_x_969:
        /* <DEDUP_REMOVED lines=9> */
.L_x_968:
        /* <DEDUP_REMOVED lines=17> */
[----:B0-----:R-:W-:-:S03]  /*7edb0*/  DADD R2, R72, R42 ;  /* 0x0000000048027229 */ /* 0x001fc6000000002a */
        /* <DEDUP_REMOVED lines=530> */
.L_x_873:
[----:B------:R-:W-:Y:S05]  /*80ee0*/  BSYNC.RECONVERGENT B0 ;  /* 0x0000000000007941 */ /* 0x000fea0003800200 */
.L_x_824:
[----:B------:R-:W-:Y:S05]  /*80ef0*/  @P0 EXIT ;  /* 0x000000000000094d */ /* 0x000fea0003800000 */
[----:B-----5:R-:W-:Y:S02]  /*80f00*/  LOP3.LUT R10, R10, 0xffff, RZ, 0xc0, !PT ;  /* 0x0000ffff0a0a7812 */ /* 0x020fe400078ec0ff */
        /* <DEDUP_REMOVED lines=8> */
[----:B------:R-:W2:Y:S01]  /*80f90*/  LDL.LU R186, [R1+0x220] ;  /* 0x0002200001ba7983 */ /* 0x000ea20000300800 */
[----:B------:R-:W-:Y:S02]  /*80fa0*/  LOP3.LUT R12, R12, 0xffff, RZ, 0xc0, !PT ;  /* 0x0000ffff0c0c7812 */ /* 0x000fe400078ec0ff */
[----:B------:R-:W-:Y:S02]  /*80fb0*/  PRMT R38, R185, 0x3340, R38 ;  /* 0x00003340b9267816 */ /* 0x000fe40000000026 */
[----:B------:R-:W3:Y:S01]  /*80fc0*/  LDL.LU R185, [R1+0x224] ;  /* 0x0002240001b97983 */ /* 0x000ee20000300800 */
        /* <DEDUP_REMOVED lines=39> */
[----:B------:R-:W-:Y:S01]  /*81240*/  LOP3.LUT R6, R183, 0xffff, RZ, 0xc0, !PT ;  /* 0x0000ffffb7067812 */ /* 0x000fe200078ec0ff */
[----:B------:R-:W4:Y:S01]  /*81250*/  LDL.LU R184, [R1+0x230] ;  /* 0x0002300001b87983 */ /* 0x000f220000300800 */
        /* <DEDUP_REMOVED lines=51> */
[----:B------:R-:W-:Y:S01]  /*81590*/  LOP3.LUT R181, R181, 0xffff, RZ, 0xc0, !PT ;  /* 0x0000ffffb5b57812 */ /* 0x000fe200078ec0ff */
[----:B------:R-:W4:Y:S01]  /*815a0*/  LDL.LU R182, [R1+0x228] ;  /* 0x0002280001b67983 */ /* 0x000f220000300800 */
        /* <DEDUP_REMOVED lines=89> */
[----:B------:R-:W-:Y:S01]  /*81b40*/  LOP3.LUT R109, R81, 0xffff, RZ, 0xc0, !PT ;  /* 0x0000ffff516d7812 */ /* 0x000fe200078ec0ff */
[----:B------:R-:W4:Y:S01]  /*81b50*/  LDL.LU R194, [R1+0x22c] ;  /* 0x00022c0001c27983 */ /* 0x000f220000300800 */
        /* <DEDUP_REMOVED lines=14> */
[----:B---3--:R-:W-:Y:S02]  /*81c40*/  LOP3.LUT R6, R185, 0xffff, RZ, 0xc0, !PT ;  /* 0x0000ffffb9067812 */ /* 0x008fe400078ec0ff */
[----:B------:R-:W-:Y:S01]  /*81c50*/  LOP3.LUT R109, R84, 0xffff, RZ, 0xc0, !PT ;  /* 0x0000ffff546d7812 */ /* 0x000fe200078ec0ff */
[----:B------:R-:W3:Y:S01]  /*81c60*/  LDL.LU R185, [R1+0x23c] ;  /* 0x00023c0001b97983 */ /* 0x000ee20000300800 */
[----:B------:R-:W-:Y:S02]  /*81c70*/  LOP3.LUT R84, R88, 0xffff, RZ, 0xc0, !PT ;  /* 0x0000ffff58547812 */ /* 0x000fe400078ec0ff */
[----:B------:R-:W-:Y:S02]  /*81c80*/  LOP3.LUT R87, R94, 0xffff, RZ, 0xc0, !PT ;  /* 0x0000ffff5e577812 */ /* 0x000fe400078ec0ff */
[----:B------:R-:W-:-:S02]  /*81c90*/  LOP3.LUT R89, R89, 0xffff, RZ, 0xc0, !PT ;  /* 0x0000ffff59597812 */ /* 0x000fc400078ec0ff */
[----:B------:R-:W-:Y:S02]  /*81ca0*/  LOP3.LUT R106, R106, 0xffff, RZ, 0xc0, !PT ;  /* 0x0000ffff6a6a7812 */ /* 0x000fe400078ec0ff */
[----:B------:R-:W-:Y:S02]  /*81cb0*/  PRMT R84, R87, 0x3340, R84 ;  /* 0x0000334057547816 */ /* 0x000fe40000000054 */
[----:B------:R-:W-:Y:S02]  /*81cc0*/  PRMT R87, R106, 0x3340, R89 ;  /* 0x000033406a577816 */ /* 0x000fe40000000059 */
[----:B--2---:R-:W-:Y:S02]  /*81cd0*/  LOP3.LUT R89, R186, 0xffff, RZ, 0xc0, !PT ;  /* 0x0000ffffba597812 */ /* 0x004fe400078ec0ff */
[----:B------:R-:W2:Y:S01]  /*81ce0*/  LDL.LU R186, [R1+0x238] ;  /* 0x0002380001ba7983 */ /* 0x000ea20000300800 */
        /* <DEDUP_REMOVED lines=32> */
[----:B----4-:R-:W-:Y:S02]  /*81ef0*/  LOP3.LUT R97, R184, 0xffff, RZ, 0xc0, !PT ;  /* 0x0000ffffb8617812 */ /* 0x010fe400078ec0ff */
        /* <DEDUP_REMOVED lines=29> */
[----:B------:R-:W-:Y:S02]  /*820d0*/  LOP3.LUT R97, R95, 0xffff, RZ, 0xc0, !PT ;  /* 0x0000ffff5f617812 */ /* 0x000fe400078ec0ff */
[----:B------:R-:W-:Y:S02]  /*820e0*/  PRMT R39, R166, 0x3340, R39 ;  /* 0x00003340a6277816 */ /* 0x000fe40000000027 */
[----:B------:R-:W-:Y:S02]  /*820f0*/  PRMT R159, R164, 0x3340, R159 ;  /* 0x00003340a49f7816 */ /* 0x000fe4000000009f */
[----:B------:R-:W-:Y:S01]  /*82100*/  PRMT R167, R174, 0x3340, R167 ;  /* 0x00003340aea77816 */ /* 0x000fe200000000a7 */
        /* <DEDUP_REMOVED lines=28> */
[----:B------:R-:W-:Y:S01]  /*822d0*/  PRMT R7, R7, 0x5410, R4 ;  /* 0x0000541007077816 */ /* 0x000fe20000000004 */
[----:B------:R-:W-:Y:S01]  /*822e0*/  STL.64 [R1+0x120], R8 ;  /* 0x0001200801007387 */ /* 0x000fe20000100a00 */
[----:B------:R-:W-:Y:S01]  /*822f0*/  PRMT R16, R41, 0x5410, R40 ;  /* 0x0000541029107816 */ /* 0x000fe20000000028 */
[----:B------:R-:W0:Y:S01]  /*82300*/  LDC.64 R32, c[0x0][0x3e8] ;  /* 0x0000fa00ff207b82 */ /* 0x000e220000000a00 */
[----:B------:R-:W-:Y:S02]  /*82310*/  PRMT R45, R46, 0x3340, R45 ;  /* 0x000033402e2d7816 */ /* 0x000fe4000000002d */
[----:B------:R-:W-:Y:S02]  /*82320*/  PRMT R166, R223, 0x3340, R166 ;  /* 0x00003340dfa67816 */ /* 0x000fe400000000a6 */
[----:B------:R-:W-:-:S02]  /*82330*/  PRMT R164, R221, 0x3340, R164 ;  /* 0x00003340dda47816 */ /* 0x000fc400000000a4 */
[----:B------:R-:W-:Y:S02]  /*82340*/  PRMT R176, R239, 0x3340, R176 ;  /* 0x00003340efb07816 */ /* 0x000fe400000000b0 */
[----:B------:R-:W-:Y:S01]  /*82350*/  PRMT R174, R235, 0x3340, R174 ;  /* 0x00003340ebae7816 */ /* 0x000fe200000000ae */
[----:B------:R4:W-:Y:S01]  /*82360*/  STL.64 [R1+0x160], R16 ;  /* 0x0001601001007387 */ /* 0x0009e20000100a00 */
[----:B------:R-:W-:Y:S01]  /*82370*/  PRMT R70, R126, 0x3340, R129 ;  /* 0x000033407e467816 */ /* 0x000fe20000000081 */
[----:B------:R-:W1:Y:S01]  /*82380*/  LDC.64 R40, c[0x0][0x480] ;  /* 0x00012000ff287b82 */ /* 0x000e620000000a00 */
[----:B------:R-:W-:Y:S02]  /*82390*/  PRMT R31, R50, 0x3340, R31 ;  /* 0x00003340321f7816 */ /* 0x000fe4000000001f */
[----:B------:R-:W-:Y:S02]  /*823a0*/  PRMT R43, R48, 0x3340, R43 ;  /* 0x00003340302b7816 */ /* 0x000fe4000000002b */
[----:B------:R-:W-:-:S02]  /*823b0*/  PRMT R37, R162, 0x3340, R37 ;  /* 0x00003340a2257816 */ /* 0x000fc40000000025 */
[----:B----4-:R-:W-:Y:S02]  /*823c0*/  PRMT R17, R176, 0x5410, R167 ;  /* 0x00005410b0117816 */ /* 0x010fe400000000a7 */
[----:B------:R-:W-:Y:S02]  /*823d0*/  PRMT R16, R174, 0x5410, R173 ;  /* 0x00005410ae107816 */ /* 0x000fe400000000ad */
[----:B------:R-:W-:Y:S02]  /*823e0*/  LOP3.LUT R50, R192, 0xffff, RZ, 0xc0, !PT ;  /* 0x0000ffffc0327812 */ /* 0x000fe400078ec0ff */
[----:B------:R-:W-:Y:S01]  /*823f0*/  LOP3.LUT R48, R190, 0xffff, RZ, 0xc0, !PT ;  /* 0x0000ffffbe307812 */ /* 0x000fe200078ec0ff */
[----:B------:R-:W-:Y:S01]  /*82400*/  STL.64 [R1+0x1a0], R16 ;  /* 0x0001a01001007387 */ /* 0x000fe20000100a00 */
[----:B------:R-:W-:Y:S02]  /*82410*/  LOP3.LUT R46, R202, 0xffff, RZ, 0xc0, !PT ;  /* 0x0000ffffca2e7812 */ /* 0x000fe400078ec0ff */
[----:B------:R-:W-:-:S02]  /*82420*/  LOP3.LUT R51, R210, 0xffff, RZ, 0xc0, !PT ;  /* 0x0000ffffd2337812 */ /* 0x000fc400078ec0ff */
[----:B------:R-:W-:Y:S02]  /*82430*/  LOP3.LUT R161, R212, 0xffff, RZ, 0xc0, !PT ;  /* 0x0000ffffd4a17812 */ /* 0x000fe400078ec0ff */
[----:B------:R-:W-:-:S04]  /*82440*/  LOP3.LUT R6, R194, 0xffff, RZ, 0xc0, !PT ;  /* 0x0000ffffc2067812 */ /* 0x000fc800078ec0ff */
[----:B------:R-:W-:Y:S02]  /*82450*/  PRMT R149, R149, 0x3340, R6 ;  /* 0x0000334095957816 */ /* 0x000fe40000000006 */
[----:B------:R-:W-:-:S04]  /*82460*/  LOP3.LUT R6, R183, 0xffff, RZ, 0xc0, !PT ;  /* 0x0000ffffb7067812 */ /* 0x000fc800078ec0ff */
[----:B------:R-:W-:Y:S02]  /*82470*/  PRMT R96, R15, 0x3340, R6 ;  /* 0x000033400f607816 */ /* 0x000fe40000000006 */
[----:B------:R-:W-:Y:S02]  /*82480*/  LOP3.LUT R15, R144, 0xffff, RZ, 0xc0, !PT ;  /* 0x0000ffff900f7812 */ /* 0x000fe400078ec0ff */
[----:B---3--:R-:W-:-:S04]  /*82490*/  LOP3.LUT R6, R185, 0xffff, RZ, 0xc0, !PT ;  /* 0x0000ffffb9067812 */ /* 0x008fc800078ec0ff */
[----:B------:R-:W-:Y:S02]  /*824a0*/  PRMT R95, R15, 0x3340, R6 ;  /* 0x000033400f5f7816 */ /* 0x000fe40000000006 */
[----:B------:R-:W-:Y:S02]  /*824b0*/  PRMT R6, R11, 0x5410, R10 ;  /* 0x000054100b067816 */ /* 0x000fe4000000000a */
[----:B------:R-:W-:Y:S02]  /*824c0*/  PRMT R11, R19, 0x5410, R12 ;  /* 0x00005410130b7816 */ /* 0x000fe4000000000c */
[----:B------:R-:W-:Y:S02]  /*824d0*/  PRMT R19, R34, 0x5410, R27 ;  /* 0x0000541022137816 */ /* 0x000fe4000000001b */
[----:B--2---:R-:W-:-:S03]  /*824e0*/  LOP3.LUT R20, R186, 0xffff, RZ, 0xc0, !PT ;  /* 0x0000ffffba147812 */ /* 0x004fc600078ec0ff */
[----:B------:R2:W-:Y:S01]  /*824f0*/  STL.64 [R1+0x150], R18 ;  /* 0x0001501201007387 */ /* 0x0005e20000100a00 */
[----:B------:R-:W-:Y:S01]  /*82500*/  PRMT R10, R21, 0x5410, R14 ;  /* 0x00005410150a7816 */ /* 0x000fe2000000000e */
[----:B------:R-:W3:Y:S01]  /*82510*/  LDC.64 R34, c[0x0][0x3f0] ;  /* 0x0000fc00ff227b82 */ /* 0x000ee20000000a00 */
[----:B------:R-:W-:Y:S02]  /*82520*/  PRMT R102, R97, 0x3340, R20 ;  /* 0x0000334061667816 */ /* 0x000fe40000000014 */
[----:B------:R-:W-:Y:S02]  /*82530*/  PRMT R21, R47, 0x5410, R38 ;  /* 0x000054102f157816 */ /* 0x000fe40000000026 */
[----:B------:R-:W-:Y:S02]  /*82540*/  PRMT R20, R45, 0x5410, R44 ;  /* 0x000054102d147816 */ /* 0x000fe4000000002c */
[----:B--2---:R-:W-:Y:S02]  /*82550*/  PRMT R19, R166, 0x5410, R159 ;  /* 0x00005410a6137816 */ /* 0x004fe4000000009f */
[----:B------:R-:W-:Y:S01]  /*82560*/  PRMT R18, R165, 0x5410, R164 ;  /* 0x00005410a5127816 */ /* 0x000fe200000000a4 */
[----:B------:R2:W-:Y:S01]  /*82570*/  STL.64 [R1+0x168], R20 ;  /* 0x0001681401007387 */ /* 0x0005e20000100a00 */
[----:B------:R-:W-:Y:S01]  /*82580*/  LOP3.LUT R162, R211, 0xffff, RZ, 0xc0, !PT ;  /* 0x0000ffffd3a27812 */ /* 0x000fe200078ec0ff */
[----:B------:R-:W4:Y:S01]  /*82590*/  LDC.64 R44, c[0x0][0x490] ;  /* 0x00012400ff2c7b82 */ /* 0x000f220000000a00 */
[----:B------:R-:W-:Y:S01]  /*825a0*/  LOP3.LUT R170, R227, 0xffff, RZ, 0xc0, !PT ;  /* 0x0000ffffe3aa7812 */ /* 0x000fe200078ec0ff */
[----:B------:R0:W-:Y:S01]  /*825b0*/  STL.64 [R1+0x190], R18 ;  /* 0x0001901201007387 */ /* 0x0001e20000100a00 */
[----:B------:R-:W-:-:S02]  /*825c0*/  PRMT R17, R71, 0x5410, R70 ;  /* 0x0000541047117816 */ /* 0x000fc40000000046 */
[----:B------:R-:W-:Y:S02]  /*825d0*/  PRMT R16, R73, 0x5410, R72 ;  /* 0x0000541049107816 */ /* 0x000fe40000000048 */
[----:B------:R-:W-:Y:S02]  /*825e0*/  PRMT R50, R191, 0x3340, R50 ;  /* 0x00003340bf327816 */ /* 0x000fe40000000032 */
[----:B------:R-:W-:Y:S02]  /*825f0*/  PRMT R48, R189, 0x3340, R48 ;  /* 0x00003340bd307816 */ /* 0x000fe40000000030 */
[----:B--2---:R-:W-:Y:S02]  /*82600*/  PRMT R21, R55, 0x5410, R52 ;  /* 0x0000541037157816 */ /* 0x004fe40000000034 */
[----:B------:R-:W-:Y:S02]  /*82610*/  PRMT R20, R57, 0x5410, R56 ;  /* 0x0000541039147816 */ /* 0x000fe40000000038 */
[----:B0-----:R-:W-:-:S02]  /*82620*/  PRMT R19, R75, 0x5410, R74 ;  /* 0x000054104b137816 */ /* 0x001fc4000000004a */
[----:B------:R-:W-:Y:S02]  /*82630*/  PRMT R18, R77, 0x5410, R76 ;  /* 0x000054104d127816 */ /* 0x000fe4000000004c */
[----:B------:R-:W-:Y:S02]  /*82640*/  PRMT R46, R201, 0x3340, R46 ;  /* 0x00003340c92e7816 */ /* 0x000fe4000000002e */
[----:B------:R-:W-:Y:S02]  /*82650*/  PRMT R152, R197, 0x3340, R152 ;  /* 0x00003340c5987816 */ /* 0x000fe40000000098 */
[----:B------:R-:W-:Y:S01]  /*82660*/  PRMT R153, R154, 0x3340, R153 ;  /* 0x000033409a997816 */ /* 0x000fe20000000099 */
[----:B------:R0:W-:Y:S01]  /*82670*/  STL.64 [R1+0x1b8], R20 ;  /* 0x0001b81401007387 */ /* 0x0001e20000100a00 */
[----:B------:R-:W-:Y:S01]  /*82680*/  PRMT R51, R156, 0x3340, R51 ;  /* 0x000033409c337816 */ /* 0x000fe20000000033 */
[----:B------:R-:W2:Y:S01]  /*82690*/  LDC.64 R70, c[0x0][0x3a0] ;  /* 0x0000e800ff467b82 */ /* 0x000ea20000000a00 */
[----:B------:R-:W-:Y:S01]  /*826a0*/  PRMT R161, R162, 0x3340, R161 ;  /* 0x00003340a2a17816 */ /* 0x000fe200000000a1 */
[----:B------:R1:W-:Y:S01]  /*826b0*/  STL.64 [R1+0x1d8], R16 ;  /* 0x0001d81001007387 */ /* 0x0003e20000100a00 */
[----:B------:R-:W-:-:S02]  /*826c0*/  PRMT R169, R170, 0x3340, R169 ;  /* 0x00003340aaa97816 */ /* 0x000fc400000000a9 */
[----:B------:R-:W-:Y:S01]  /*826d0*/  LOP3.LUT R177, R246, 0xffff, RZ, 0xc0, !PT ;  /* 0x0000fffff6b17812 */ /* 0x000fe200078ec0ff */
[----:B------:R3:W-:Y:S01]  /*826e0*/  STL.64 [R1+0x1e0], R18 ;  /* 0x0001e01201007387 */ /* 0x0007e20000100a00 */
[----:B------:R-:W-:Y:S02]  /*826f0*/  LOP3.LUT R178, R245, 0xffff, RZ, 0xc0, !PT ;  /* 0x0000fffff5b27812 */ /* 0x000fe400078ec0ff */
[----:B------:R-:W-:Y:S01]  /*82700*/  LOP3.LUT R158, R208, 0xffff, RZ, 0xc0, !PT ;  /* 0x0000ffffd09e7812 */ /* 0x000fe200078ec0ff */
[----:B------:R4:W-:Y:S01]  /*82710*/  STL.64 [R1+0x130], R6 ;  /* 0x0001300601007387 */ /* 0x0009e20000100a00 */
[----:B------:R-:W-:Y:S01]  /*82720*/  LOP3.LUT R207, R207, 0xffff, RZ, 0xc0, !PT ;  /* 0x0000ffffcfcf7812 */ /* 0x000fe200078ec0ff */
[----:B0-----:R-:W0:Y:S01]  /*82730*/  LDC.64 R20, c[0x0][0x3a8] ;  /* 0x0000ea00ff147b82 */ /* 0x001e220000000a00 */
[----:B------:R-:W-:Y:S01]  /*82740*/  LOP3.LUT R156, R206, 0xffff, RZ, 0xc0, !PT ;  /* 0x0000ffffce9c7812 */ /* 0x000fe200078ec0ff */
[----:B------:R4:W-:Y:S01]  /*82750*/  STL.64 [R1+0x138], R10 ;  /* 0x0001380a01007387 */ /* 0x0009e20000100a00 */
[----:B------:R-:W-:-:S02]  /*82760*/  LOP3.LUT R205, R205, 0xffff, RZ, 0xc0, !PT ;  /* 0x0000ffffcdcd7812 */ /* 0x000fc400078ec0ff */
[----:B------:R-:W-:Y:S02]  /*82770*/  LOP3.LUT R154, R218, 0xffff, RZ, 0xc0, !PT ;  /* 0x0000ffffda9a7812 */ /* 0x000fe400078ec0ff */
[----:B------:R-:W-:Y:S01]  /*82780*/  LOP3.LUT R217, R217, 0xffff, RZ, 0xc0, !PT ;  /* 0x0000ffffd9d97812 */ /* 0x000fe200078ec0ff */
[----:B-1----:R-:W1:Y:S01]  /*82790*/  LDC.64 R16, c[0x0][0x3d8] ;  /* 0x0000f600ff107b82 */ /* 0x002e620000000a00 */
[----:B------:R-:W-:Y:S02]  /*827a0*/  LOP3.LUT R160, R214, 0xffff, RZ, 0xc0, !PT ;  /* 0x0000ffffd6a07812 */ /* 0x000fe400078ec0ff */
[----:B------:R-:W-:Y:S02]  /*827b0*/  LOP3.LUT R213, R213, 0xffff, RZ, 0xc0, !PT ;  /* 0x0000ffffd5d57812 */ /* 0x000fe400078ec0ff */
[----:B------:R-:W-:Y:S02]  /*827c0*/  LOP3.LUT R162, R234, 0xffff, RZ, 0xc0, !PT ;  /* 0x0000ffffeaa27812 */ /* 0x000fe400078ec0ff */
[----:B------:R-:W-:Y:S01]  /*827d0*/  LOP3.LUT R233, R233, 0xffff, RZ, 0xc0, !PT ;  /* 0x0000ffffe9e97812 */ /* 0x000fe200078ec0ff */
[----:B---3--:R-:W3:Y:S01]  /*827e0*/  LDC.64 R18, c[0x0][0x3e0] ;  /* 0x0000f800ff127b82 */ /* 0x008ee20000000a00 */
        /* <DEDUP_REMOVED lines=10> */
[----:B------:R-:W2:Y:S01]  /*82890*/  LDC.64 R22, c[0x0][0x3b0] ;  /* 0x0000ec00ff167b82 */ /* 0x000ea20000000a00 */
[----:B------:R-:W-:Y:S02]  /*828a0*/  PRMT R15, R31, 0x5410, R26 ;  /* 0x000054101f0f7816 */ /* 0x000fe4000000001a */
[----:B------:R-:W-:Y:S02]  /*828b0*/  PRMT R14, R29, 0x5410, R28 ;  /* 0x000054101d0e7816 */ /* 0x000fe4000000001c */
[----:B------:R-:W-:-:S02]  /*828c0*/  PRMT R9, R39, 0x5410, R30 ;  /* 0x0000541027097816 */ /* 0x000fc4000000001e */
[----:B------:R-:W-:Y:S01]  /*828d0*/  PRMT R8, R37, 0x5410, R36 ;  /* 0x0000541025087816 */ /* 0x000fe20000000024 */
[----:B------:R-:W1:Y:S01]  /*828e0*/  LDC.64 R24, c[0x0][0x3b8] ;  /* 0x0000ee00ff187b82 */ /* 0x000e620000000a00 */
[----:B----4-:R-:W-:Y:S02]  /*828f0*/  PRMT R7, R50, 0x5410, R43 ;  /* 0x0000541032077816 */ /* 0x010fe4000000002b */
[----:B------:R-:W-:Y:S02]  /*82900*/  PRMT R6, R49, 0x5410, R48 ;  /* 0x0000541031067816 */ /* 0x000fe40000000030 */
[----:B------:R-:W-:Y:S02]  /*82910*/  PRMT R11, R155, 0x5410, R46 ;  /* 0x000054109b0b7816 */ /* 0x000fe4000000002e */
[----:B------:R-:W-:Y:S01]  /*82920*/  PRMT R10, R153, 0x5410, R152 ;  /* 0x00005410990a7816 */ /* 0x000fe20000000098 */
[----:B------:R-:W4:Y:S01]  /*82930*/  LDC.64 R26, c[0x0][0x3c0] ;  /* 0x0000f000ff1a7b82 */ /* 0x000f220000000a00 */
[----:B------:R-:W-:-:S02]  /*82940*/  PRMT R177, R178, 0x3340, R177 ;  /* 0x00003340b2b17816 */ /* 0x000fc400000000b1 */
[----:B------:R-:W-:Y:S02]  /*82950*/  PRMT R158, R207, 0x3340, R158 ;  /* 0x00003340cf9e7816 */ /* 0x000fe4000000009e */
[----:B------:R-:W-:-:S03]  /*82960*/  PRMT R156, R205, 0x3340, R156 ;  /* 0x00003340cd9c7816 */ /* 0x000fc6000000009c */
[----:B------:R-:W3:Y:S01]  /*82970*/  LDC.64 R28, c[0x0][0x3c8] ;  /* 0x0000f200ff1c7b82 */ /* 0x000ee20000000a00 */
[----:B------:R-:W-:Y:S02]  /*82980*/  PRMT R154, R217, 0x3340, R154 ;  /* 0x00003340d99a7816 */ /* 0x000fe4000000009a */
[----:B------:R-:W-:Y:S02]  /*82990*/  PRMT R160, R213, 0x3340, R160 ;  /* 0x00003340d5a07816 */ /* 0x000fe400000000a0 */
[----:B------:R-:W-:-:S03]  /*829a0*/  PRMT R162, R233, 0x3340, R162 ;  /* 0x00003340e9a27816 */ /* 0x000fc600000000a2 */
[----:B------:R-:W3:Y:S01]  /*829b0*/  LDC.64 R30, c[0x0][0x3d0] ;  /* 0x0000f400ff1e7b82 */ /* 0x000ee20000000a00 */
[----:B------:R-:W-:Y:S02]  /*829c0*/  PRMT R168, R229, 0x3340, R168 ;  /* 0x00003340e5a87816 */ /* 0x000fe400000000a8 */
[----:B------:R-:W-:Y:S02]  /*829d0*/  PRMT R170, R249, 0x3340, R170 ;  /* 0x00003340f9aa7816 */ /* 0x000fe400000000aa */
[----:B------:R-:W-:Y:S02]  /*829e0*/  PRMT R178, R243, 0x3340, R244 ;  /* 0x00003340f3b27816 */ /* 0x000fe400000000f4 */
[----:B------:R-:W-:Y:S01]  /*829f0*/  PRMT R175, R180, 0x3340, R175 ;  /* 0x00003340b4af7816 */ /* 0x000fe200000000af */
[----:B------:R0:W-:Y:S01]  /*82a00*/  STL.64 [R1+0x140], R12 ;  /* 0x0001400c01007387 */ /* 0x0001e20000100a00 */
[----:B------:R-:W-:Y:S01]  /*82a10*/  LOP3.LUT R140, R140, 0xffff, RZ, 0xc0, !PT ;  /* 0x0000ffff8c8c7812 */ /* 0x000fe200078ec0ff */
[----:B------:R-:W3:Y:S01]  /*82a20*/  LDC.64 R36, c[0x0][0x470] ;  /* 0x00011c00ff247b82 */ /* 0x000ee20000000a00 */
[----:B------:R-:W-:Y:S01]  /*82a30*/  LOP3.LUT R138, R138, 0xffff, RZ, 0xc0, !PT ;  /* 0x0000ffff8a8a7812 */ /* 0x000fe200078ec0ff */
[----:B------:R2:W-:Y:S01]  /*82a40*/  STL.64 [R1+0x148], R14 ;  /* 0x0001480e01007387 */ /* 0x0005e20000100a00 */
[----:B------:R-:W-:-:S03]  /*82a50*/  LOP3.LUT R136, R136, 0xffff, RZ, 0xc0, !PT ;  /* 0x0000ffff88887812 */ /* 0x000fc600078ec0ff */
[----:B------:R1:W-:Y:S01]  /*82a60*/  STL.64 [R1+0x158], R8 ;  /* 0x0001580801007387 */ /* 0x0003e20000100a00 */
[----:B------:R-:W-:Y:S01]  /*82a70*/  PRMT R58, R140, 0x3340, R135 ;  /* 0x000033408c3a7816 */ /* 0x000fe20000000087 */
[----:B------:R-:W3:Y:S02]  /*82a80*/  LDC.64 R38, c[0x0][0x478] ;  /* 0x00011e00ff267b82 */ /* 0x000ee40000000a00 */
[----:B------:R4:W-:Y:S01]  /*82a90*/  STL.64 [R1+0x170], R6 ;  /* 0x0001700601007387 */ /* 0x0009e20000100a00 */
[----:B0-----:R-:W-:Y:S02]  /*82aa0*/  PRMT R13, R158, 0x5410, R51 ;  /* 0x000054109e0d7816 */ /* 0x001fe40000000033 */
[----:B------:R-:W-:Y:S01]  /*82ab0*/  PRMT R12, R157, 0x5410, R156 ;  /* 0x000054109d0c7816 */ /* 0x000fe2000000009c */
[----:B------:R0:W-:Y:S01]  /*82ac0*/  STL.64 [R1+0x178], R10 ;  /* 0x0001780a01007387 */ /* 0x0001e20000100a00 */
[----:B--2---:R-:W-:Y:S01]  /*82ad0*/  PRMT R15, R163, 0x5410, R154 ;  /* 0x00005410a30f7816 */ /* 0x004fe2000000009a */
[----:B------:R-:W2:Y:S01]  /*82ae0*/  LDC.64 R42, c[0x0][0x488] ;  /* 0x00012200ff2a7b82 */ /* 0x000ea20000000a00 */
[----:B------:R-:W-:-:S02]  /*82af0*/  PRMT R14, R161, 0x5410, R160 ;  /* 0x00005410a10e7816 */ /* 0x000fc400000000a0 */
[----:B-1----:R-:W-:Y:S02]  /*82b00*/  PRMT R9, R171, 0x5410, R162 ;  /* 0x00005410ab097816 */ /* 0x002fe400000000a2 */
[----:B------:R-:W-:Y:S02]  /*82b10*/  PRMT R8, R169, 0x5410, R168 ;  /* 0x00005410a9087816 */ /* 0x000fe400000000a8 */
[----:B----4-:R-:W-:Y:S02]  /*82b20*/  PRMT R7, R179, 0x5410, R170 ;  /* 0x00005410b3077816 */ /* 0x010fe400000000aa */
        /* <DEDUP_REMOVED lines=9> */
[----:B------:R-:W-:Y:S01]  /*82bc0*/  PRMT R6, R178, 0x5410, R177 ;  /* 0x00005410b2067816 */ /* 0x000fe200000000b1 */
[----:B------:R-:W4:Y:S01]  /*82bd0*/  LDC.64 R46, c[0x0][0x498] ;  /* 0x00012600ff2e7b82 */ /* 0x000f220000000a00 */
[----:B0-----:R-:W-:-:S02]  /*82be0*/  PRMT R11, R142, 0x5410, R175 ;  /* 0x000054108e0b7816 */ /* 0x001fc400000000af */
[----:B------:R-:W-:Y:S02]  /*82bf0*/  PRMT R10, R54, 0x5410, R53 ;  /* 0x00005410360a7816 */ /* 0x000fe40000000035 */
[----:B------:R-:W-:Y:S02]  /*82c00*/  PRMT R62, R138, 0x3340, R133 ;  /* 0x000033408a3e7816 */ /* 0x000fe40000000085 */
[----:B------:R-:W-:Y:S01]  /*82c10*/  PRMT R66, R136, 0x3340, R131 ;  /* 0x0000334088427816 */ /* 0x000fe20000000083 */
[----:B------:R0:W-:Y:S01]  /*82c20*/  STL.64 [R1+0x180], R12 ;  /* 0x0001800c01007387 */ /* 0x0001e20000100a00 */
[----:B------:R-:W-:Y:S01]  /*82c30*/  PRMT R88, R105, 0x3340, R88 ;  /* 0x0000334069587816 */ /* 0x000fe20000000058 */
[----:B-1----:R-:W1:Y:S02]  /*82c40*/  LDC.64 R20, c[0x0][0x420] ;  /* 0x00010800ff147b82 */ /* 0x002e640000000a00 */
[----:B------:R3:W-:Y:S01]  /*82c50*/  STL.64 [R1+0x188], R14 ;  /* 0x0001880e01007387 */ /* 0x0007e20000100a00 */
[----:B------:R-:W-:-:S03]  /*82c60*/  PRMT R94, R94, 0x3340, R151 ;  /* 0x000033405e5e7816 */ /* 0x000fc60000000097 */
[----:B------:R2:W-:Y:S01]  /*82c70*/  STL.64 [R1+0x198], R8 ;  /* 0x0001980801007387 */ /* 0x0005e20000100a00 */
[----:B------:R-:W-:Y:S01]  /*82c80*/  PRMT R93, R93, 0x3340, R150 ;  /* 0x000033405d5d7816 */ /* 0x000fe20000000096 */
[----:B------:R-:W4:Y:S02]  /*82c90*/  LDC.64 R48, c[0x0][0x4a0] ;  /* 0x00012800ff307b82 */ /* 0x000f240000000a00 */
[----:B------:R2:W-:Y:S01]  /*82ca0*/  STL.64 [R1+0x1a8], R6 ;  /* 0x0001a80601007387 */ /* 0x0005e20000100a00 */
[----:B0-----:R-:W-:Y:S02]  /*82cb0*/  PRMT R13, R59, 0x5410, R58 ;  /* 0x000054103b0d7816 */ /* 0x001fe4000000003a */
[----:B------:R-:W-:Y:S01]  /*82cc0*/  PRMT R12, R61, 0x5410, R60 ;  /* 0x000054103d0c7816 */ /* 0x000fe2000000003c */
[----:B------:R0:W-:Y:S01]  /*82cd0*/  STL.64 [R1+0x1b0], R10 ;  /* 0x0001b00a01007387 */ /* 0x0001e20000100a00 */
[----:B---3--:R-:W-:Y:S02]  /*82ce0*/  PRMT R15, R63, 0x5410, R62 ;  /* 0x000054103f0f7816 */ /* 0x008fe4000000003e */
[----:B------:R-:W-:-:S02]  /*82cf0*/  PRMT R14, R65, 0x5410, R64 ;  /* 0x00005410410e7816 */ /* 0x000fc40000000040 */
[----:B--2---:R-:W-:Y:S02]  /*82d00*/  PRMT R9, R67, 0x5410, R66 ;  /* 0x0000541043097816 */ /* 0x004fe40000000042 */
[----:B------:R-:W-:Y:S02]  /*82d10*/  PRMT R8, R69, 0x5410, R68 ;  /* 0x0000541045087816 */ /* 0x000fe40000000044 */
[----:B------:R-:W-:Y:S02]  /*82d20*/  PRMT R7, R79, 0x5410, R78 ;  /* 0x000054104f077816 */ /* 0x000fe4000000004e */
[----:B------:R-:W-:Y:S02]  /*82d30*/  PRMT R6, R81, 0x5410, R80 ;  /* 0x0000541051067816 */ /* 0x000fe40000000050 */
[----:B0-----:R-:W-:Y:S02]  /*82d40*/  PRMT R11, R85, 0x5410, R82 ;  /* 0x00005410550b7816 */ /* 0x001fe40000000052 */
[----:B------:R-:W-:-:S02]  /*82d50*/  PRMT R10, R109, 0x5410, R86 ;  /* 0x000054106d0a7816 */ /* 0x000fc40000000056 */
[----:B------:R-:W-:Y:S02]  /*82d60*/  PRMT R101, R101, 0x3340, R148 ;  /* 0x0000334065657816 */ /* 0x000fe40000000094 */
[----:B------:R-:W-:Y:S01]  /*82d70*/  PRMT R100, R100, 0x3340, R147 ;  /* 0x0000334064647816 */ /* 0x000fe20000000093 */
[----:B------:R0:W-:Y:S01]  /*82d80*/  STL.64 [R1+0x1c0], R12 ;  /* 0x0001c00c01007387 */ /* 0x0001e20000100a00 */
[----:B------:R-:W2:Y:S03]  /*82d90*/  LDC R68, c[0x0][0x398] ;  /* 0x0000e600ff447b82 */ /* 0x000ea60000000800 */
[----:B------:R3:W-:Y:S04]  /*82da0*/  STL.64 [R1+0x1c8], R14 ;  /* 0x0001c80e01007387 */ /* 0x0007e80000100a00 */
[----:B------:R1:W-:Y:S04]  /*82db0*/  STL.64 [R1+0x1d0], R8 ;  /* 0x0001d00801007387 */ /* 0x0003e80000100a00 */
[----:B------:R4:W-:Y:S01]  /*82dc0*/  STL.64 [R1+0x1e8], R6 ;  /* 0x0001e80601007387 */ /* 0x0009e20000100a00 */
[----:B0-----:R-:W-:-:S02]  /*82dd0*/  PRMT R13, R107, 0x5410, R110 ;  /* 0x000054106b0d7816 */ /* 0x001fc4000000006e */
[----:B------:R-:W-:Y:S01]  /*82de0*/  PRMT R12, R84, 0x5410, R83 ;  /* 0x00005410540c7816 */ /* 0x000fe20000000053 */
[----:B------:R0:W-:Y:S01]  /*82df0*/  STL.64 [R1+0x1f0], R10 ;  /* 0x0001f00a01007387 */ /* 0x0001e20000100a00 */
[----:B---3--:R-:W-:Y:S02]  /*82e00*/  PRMT R15, R95, 0x5410, R100 ;  /* 0x000054105f0f7816 */ /* 0x008fe40000000064 */
[----:B------:R-:W-:Y:S02]  /*82e10*/  PRMT R14, R102, 0x5410, R145 ;  /* 0x00005410660e7816 */ /* 0x000fe40000000091 */
[----:B-1----:R-:W-:Y:S02]  /*82e20*/  PRMT R9, R149, 0x5410, R92 ;  /* 0x0000541095097816 */ /* 0x002fe4000000005c */
[----:B------:R-:W-:Y:S02]  /*82e30*/  PRMT R8, R91, 0x5410, R94 ;  /* 0x000054105b087816 */ /* 0x000fe4000000005e */
[----:B----4-:R-:W-:-:S02]  /*82e40*/  PRMT R7, R90, 0x5410, R87 ;  /* 0x000054105a077816 */ /* 0x010fc40000000057 */
[----:B------:R-:W-:Y:S02]  /*82e50*/  PRMT R6, R89, 0x5410, R88 ;  /* 0x0000541059067816 */ /* 0x000fe40000000058 */
[----:B0-----:R-:W-:Y:S02]  /*82e60*/  PRMT R11, R96, 0x5410, R93 ;  /* 0x00005410600b7816 */ /* 0x001fe4000000005d */
[----:B------:R-:W-:Y:S01]  /*82e70*/  PRMT R10, R98, 0x5410, R101 ;  /* 0x00005410620a7816 */ /* 0x000fe20000000065 */
[----:B------:R0:W-:Y:S04]  /*82e80*/  STL.64 [R1+0x1f8], R12 ;  /* 0x0001f80c01007387 */ /* 0x0001e80000100a00 */
[----:B------:R1:W-:Y:S04]  /*82e90*/  STL.64 [R1+0x200], R6 ;  /* 0x0002000601007387 */ /* 0x0003e80000100a00 */
[----:B------:R3:W-:Y:S04]  /*82ea0*/  STL.64 [R1+0x208], R8 ;  /* 0x0002080801007387 */ /* 0x0007e80000100a00 */
[----:B------:R4:W-:Y:S01]  /*82eb0*/  STL.64 [R1+0x210], R10 ;  /* 0x0002100a01007387 */ /* 0x0009e20000100a00 */
[----:B0-----:R-:W0:Y:S03]  /*82ec0*/  LDC.64 R12, c[0x0][0x410] ;  /* 0x00010400ff0c7b82 */ /* 0x001e260000000a00 */
[----:B------:R2:W-:Y:S04]  /*82ed0*/  STL.64 [R1+0x218], R14 ;  /* 0x0002180e01007387 */ /* 0x0005e80000100a00 */
[----:B------:R2:W-:Y:S01]  /*82ee0*/  STL.64 [R1+0x18], R22 ;  /* 0x0000181601007387 */ /* 0x0005e20000100a00 */
[----:B-1----:R-:W1:Y:S03]  /*82ef0*/  LDC.64 R6, c[0x0][0x3f8] ;  /* 0x0000fe00ff067b82 */ /* 0x002e660000000a00 */
[----:B------:R-:W-:Y:S04]  /*82f00*/  STL.64 [R1+0x20], R24 ;  /* 0x0000201801007387 */ /* 0x000fe80000100a00 */
[----:B------:R-:W-:Y:S01]  /*82f10*/  STL.64 [R1+0x28], R26 ;  /* 0x0000281a01007387 */ /* 0x000fe20000100a00 */
[----:B---3--:R-:W3:Y:S03]  /*82f20*/  LDC.64 R8, c[0x0][0x400] ;  /* 0x00010000ff087b82 */ /* 0x008ee60000000a00 */
[----:B------:R-:W-:Y:S04]  /*82f30*/  STL.64 [R1+0x30], R28 ;  /* 0x0000301c01007387 */ /* 0x000fe80000100a00 */
[----:B------:R-:W-:Y:S01]  /*82f40*/  STL.64 [R1+0x38], R30 ;  /* 0x0000381e01007387 */ /* 0x000fe20000100a00 */
[----:B----4-:R-:W4:Y:S03]  /*82f50*/  LDC.64 R10, c[0x0][0x408] ;  /* 0x00010200ff0a7b82 */ /* 0x010f260000000a00 */
[----:B------:R0:W-:Y:S04]  /*82f60*/  STL.64 [R1+0x40], R16 ;  /* 0x0000401001007387 */ /* 0x0001e80000100a00 */
[----:B------:R0:W-:Y:S01]  /*82f70*/  STL.64 [R1+0x48], R18 ;  /* 0x0000481201007387 */ /* 0x0001e20000100a00 */
[----:B--2---:R-:W2:Y:S03]  /*82f80*/  LDC.64 R14, c[0x0][0x418] ;  /* 0x00010600ff0e7b82 */ /* 0x004ea60000000a00 */
[----:B------:R1:W-:Y:S04]  /*82f90*/  STL.64 [R1+0x50], R32 ;  /* 0x0000502001007387 */ /* 0x0003e80000100a00 */
[----:B------:R1:W-:Y:S01]  /*82fa0*/  STL.64 [R1+0x58], R34 ;  /* 0x0000582201007387 */ /* 0x0003e20000100a00 */
[----:B------:R-:W2:Y:S08]  /*82fb0*/  LDC.64 R22, c[0x0][0x428] ;  /* 0x00010a00ff167b82 */ /* 0x000eb00000000a00 */
[----:B0-----:R-:W0:Y:S08]  /*82fc0*/  LDC.64 R16, c[0x0][0x430] ;  /* 0x00010c00ff107b82 */ /* 0x001e300000000a00 */
[----:B------:R-:W0:Y:S08]  /*82fd0*/  LDC.64 R18, c[0x0][0x438] ;  /* 0x00010e00ff127b82 */ /* 0x000e300000000a00 */
[----:B------:R-:W0:Y:S08]  /*82fe0*/  LDC.64 R24, c[0x0][0x440] ;  /* 0x00011000ff187b82 */ /* 0x000e300000000a00 */
[----:B------:R-:W0:Y:S08]  /*82ff0*/  LDC.64 R26, c[0x0][0x448] ;  /* 0x00011200ff1a7b82 */ /* 0x000e300000000a00 */
[----:B------:R-:W0:Y:S08]  /*83000*/  LDC.64 R28, c[0x0][0x450] ;  /* 0x00011400ff1c7b82 */ /* 0x000e300000000a00 */
[----:B------:R-:W0:Y:S08]  /*83010*/  LDC.64 R30, c[0x0][0x458] ;  /* 0x00011600ff1e7b82 */ /* 0x000e300000000a00 */
[----:B-1----:R-:W1:Y:S08]  /*83020*/  LDC.64 R32, c[0x0][0x460] ;  /* 0x00011800ff207b82 */ /* 0x002e700000000a00 */
[----:B------:R-:W1:Y:S01]  /*83030*/  LDC.64 R34, c[0x0][0x468] ;  /* 0x00011a00ff227b82 */ /* 0x000e620000000a00 */
[----:B------:R0:W-:Y:S04]  /*83040*/  STL.64 [R1+0x60], R6 ;  /* 0x0000600601007387 */ /* 0x0001e80000100a00 */
[----:B---3--:R3:W-:Y:S04]  /*83050*/  STL.64 [R1+0x68], R8 ;  /* 0x0000680801007387 */ /* 0x0087e80000100a00 */
[----:B----4-:R3:W-:Y:S04]  /*83060*/  STL.64 [R1+0x70], R10 ;  /* 0x0000700a01007387 */ /* 0x0107e80000100a00 */
[----:B------:R3:W-:Y:S04]  /*83070*/  STL.64 [R1+0x78], R12 ;  /* 0x0000780c01007387 */ /* 0x0007e80000100a00 */
[----:B--2---:R3:W-:Y:S04]  /*83080*/  STL.64 [R1+0x80], R14 ;  /* 0x0000800e01007387 */ /* 0x0047e80000100a00 */
[----:B------:R3:W-:Y:S04]  /*83090*/  STL.64 [R1+0x88], R20 ;  /* 0x0000881401007387 */ /* 0x0007e80000100a00 */
[----:B------:R3:W-:Y:S04]  /*830a0*/  STL.64 [R1+0x90], R22 ;  /* 0x0000901601007387 */ /* 0x0007e80000100a00 */
[----:B0-----:R3:W-:Y:S04]  /*830b0*/  STL.64 [R1+0x98], R16 ;  /* 0x0000981001007387 */ /* 0x0017e80000100a00 */
[----:B------:R3:W-:Y:S04]  /*830c0*/  STL.64 [R1+0xa0], R18 ;  /* 0x0000a01201007387 */ /* 0x0007e80000100a00 */
[----:B------:R3:W-:Y:S04]  /*830d0*/  STL.64 [R1+0xa8], R24 ;  /* 0x0000a81801007387 */ /* 0x0007e80000100a00 */
[----:B------:R3:W-:Y:S04]  /*830e0*/  STL.64 [R1+0xb0], R26 ;  /* 0x0000b01a01007387 */ /* 0x0007e80000100a00 */
[----:B------:R3:W-:Y:S04]  /*830f0*/  STL.64 [R1+0xb8], R28 ;  /* 0x0000b81c01007387 */ /* 0x0007e80000100a00 */
[----:B------:R3:W-:Y:S04]  /*83100*/  STL.64 [R1+0xc0], R30 ;  /* 0x0000c01e01007387 */ /* 0x0007e80000100a00 */
[----:B-1----:R3:W-:Y:S04]  /*83110*/  STL.64 [R1+0xc8], R32 ;  /* 0x0000c82001007387 */ /* 0x0027e80000100a00 */
[----:B------:R3:W-:Y:S04]  /*83120*/  STL.64 [R1+0xd0], R34 ;  /* 0x0000d02201007387 */ /* 0x0007e80000100a00 */
[----:B------:R3:W-:Y:S04]  /*83130*/  STL.64 [R1+0xd8], R36 ;  /* 0x0000d82401007387 */ /* 0x0007e80000100a00 */
[----:B------:R3:W-:Y:S04]  /*83140*/  STL.64 [R1+0xe0], R38 ;  /* 0x0000e02601007387 */ /* 0x0007e80000100a00 */
[----:B------:R3:W-:Y:S04]  /*83150*/  STL.64 [R1+0xe8], R40 ;  /* 0x0000e82801007387 */ /* 0x0007e80000100a00 */
[----:B------:R3:W-:Y:S04]  /*83160*/  STL.64 [R1+0xf0], R42 ;  /* 0x0000f02a01007387 */ /* 0x0007e80000100a00 */
[----:B------:R3:W-:Y:S04]  /*83170*/  STL.64 [R1+0xf8], R44 ;  /* 0x0000f82c01007387 */ /* 0x0007e80000100a00 */
[----:B------:R3:W-:Y:S04]  /*83180*/  STL.64 [R1+0x100], R46 ;  /* 0x0001002e01007387 */ /* 0x0007e80000100a00 */
[----:B------:R3:W-:Y:S04]  /*83190*/  STL.64 [R1+0x108], R48 ;  /* 0x0001083001007387 */ /* 0x0007e80000100a00 */
[----:B------:R3:W-:Y:S04]  /*831a0*/  STL [R1+0x110], R0 ;  /* 0x0001100001007387 */ /* 0x0007e80000100800 */
[----:B------:R3:W-:Y:S04]  /*831b0*/  STL.64 [R1+0x118], R2 ;  /* 0x0001180201007387 */ /* 0x0007e80000100a00 */
[----:B------:R3:W-:Y:S04]  /*831c0*/  STL [R1], R68 ;  /* 0x0000004401007387 */ /* 0x0007e80000100800 */
[----:B------:R3:W-:Y:S01]  /*831d0*/  STL.64 [R1+0x8], R70 ;  /* 0x0000084601007387 */ /* 0x0007e20000100a00 */
[----:B------:R-:W-:Y:S01]  /*831e0*/  BSSY.RECONVERGENT B0, `(.L_x_970) ;  /* 0x0000008000007945 */ /* 0x000fe20003800200 */
[----:B------:R-:W-:-:S07]  /*831f0*/  IMAD.MOV.U32 R4, RZ, RZ, RZ ;  /* 0x000000ffff047224 */ /* 0x000fce00078e00ff */
.L_x_971:
[----:B------:R-:W-:-:S05]  /*83200*/  IMAD.IADD R7, R1, 0x1, R4 ;  /* 0x0000000101077824 */ /* 0x000fca00078e0204 */
[----:B------:R-:W2:Y:S02]  /*83210*/  LDL.U8 R6, [R7+0x10] ;  /* 0x0000100007067983 */ /* 0x000ea40000100000 */
[----:B--2---:R-:W-:Y:S01]  /*83220*/  ISETP.NE.AND P0, PT, R6, RZ, PT ;  /* 0x000000ff0600720c */ /* 0x004fe20003f05270 */
[----:B------:R-:W-:Y:S02]  /*83230*/  IMAD.MOV.U32 R6, RZ, RZ, R4 ;  /* 0x000000ffff067224 */ /* 0x000fe400078e0004 */
[----:B------:R-:W-:-:S10]  /*83240*/  VIADD R4, R4, 0x1 ;  /* 0x0000000104047836 */ /* 0x000fd40000000000 */
[----:B------:R-:W-:Y:S05]  /*83250*/  @P0 BRA `(.L_x_971) ;  /* 0xfffffffc00e80947 */ /* 0x000fea000383ffff */
[----:B------:R-:W-:Y:S05]  /*83260*/  BSYNC.RECONVERGENT B0 ;  /* 0x0000000000007941 */ /* 0x000fea0003800200 */
.L_x_970:
[----:B------:R-:W-:Y:S01]  /*83270*/  LOP3.LUT P0, RZ, R5, 0xff, RZ, 0xc0, !PT ;  /* 0x000000ff05ff7812 */ /* 0x000fe2000780c0ff */
[----:B------:R-:W-:Y:S01]  /*83280*/  BSSY.RECONVERGENT B0, `(.L_x_972) ;  /* 0x000000c000007945 */ /* 0x000fe20003800200 */
[----:B------:R-:W-:-:S11]  /*83290*/  IMAD.MOV.U32 R4, RZ, RZ, R6 ;  /* 0x000000ffff047224 */ /* 0x000fd600078e0006 */
[----:B------:R-:W-:Y:S05]  /*832a0*/  @!P0 BRA `(.L_x_973) ;  /* 0x0000000000248947 */ /* 0x000fea0003800000 */
[----:B------:R-:W-:-:S07]  /*832b0*/  IMAD.MOV.U32 R6, RZ, RZ, RZ ;  /* 0x000000ffff067224 */ /* 0x000fce00078e00ff */
.L_x_974:
[C---:B---3--:R-:W-:Y:S02]  /*832c0*/  IMAD.IADD R8, R1.reuse, 0x1, R4 ;  /* 0x0000000101087824 */ /* 0x048fe400078e0204 */
[----:B------:R-:W-:-:S03]  /*832d0*/  IMAD.IADD R7, R1, 0x1, R6 ;  /* 0x0000000101077824 */ /* 0x000fc600078e0206 */
[----:B------:R0:W-:Y:S04]  /*832e0*/  STL.U8 [R8+0x10], R5 ;  /* 0x0000100508007387 */ /* 0x0001e80000100000 */
[----:B0-----:R-:W2:Y:S01]  /*832f0*/  LDL.U8 R5, [R7+0x121] ;  /* 0x0001210007057983 */ /* 0x001ea20000100000 */
[----:B------:R-:W-:Y:S02]  /*83300*/  VIADD R6, R6, 0x1 ;  /* 0x0000000106067836 */ /* 0x000fe40000000000 */
[----:B------:R-:W-:Y:S01]  /*83310*/  VIADD R4, R4, 0x1 ;  /* 0x0000000104047836 */ /* 0x000fe20000000000 */
[----:B--2---:R-:W-:-:S13]  /*83320*/  ISETP.NE.AND P0, PT, R5, RZ, PT ;  /* 0x000000ff0500720c */ /* 0x004fda0003f05270 */
[----:B------:R-:W-:Y:S05]  /*83330*/  @P0 BRA `(.L_x_974) ;  /* 0xfffffffc00e00947 */ /* 0x000fea000383ffff */
.L_x_973:
[----:B------:R-:W-:Y:S05]  /*83340*/  BSYNC.RECONVERGENT B0 ;  /* 0x0000000000007941 */ /* 0x000fea0003800200 */
.L_x_972:
[----:B---3--:R-:W-:-:S05]  /*83350*/  IMAD.IADD R22, R1, 0x1, R4 ;  /* 0x0000000101167824 */ /* 0x008fca00078e0204 */
        /* <DEDUP_REMOVED lines=73> */
.L_x_975:
        /* <DEDUP_REMOVED lines=9> */
.L_x_982:


//--------------------- .text._ZN3cub18CUB_300001_SM_10006detail11EmptyKernelIvEEvv --------------------------
	.section	.text._ZN3cub18CUB_300001_SM_10006detail11EmptyKernelIvEEvv,"ax",@progbits
	.align	128
        .global         _ZN3cub18CUB_300001_SM_10006detail11EmptyKernelIvEEvv
        .type           _ZN3cub18CUB_300001_SM_10006detail11EmptyKernelIvEEvv,@function
        .size           _ZN3cub18CUB_300001_SM_10006detail11EmptyKernelIvEEvv,(.L_x_983 - _ZN3cub18CUB_300001_SM_10006detail11EmptyKernelIvEEvv)
        .other          _ZN3cub18CUB_300001_SM_10006detail11EmptyKernelIvEEvv,@"STO_CUDA_ENTRY STV_DEFAULT"
_ZN3cub18CUB_300001_SM_10006detail11EmptyKernelIvEEvv:
.text._ZN3cub18CUB_300001_SM_10006detail11EmptyKernelIvEEvv:
[----:B------:R-:W-:Y:S01]  /*0000*/  LDC R1, c[0x0][0x37c] ;  /* 0x0000df00ff017b82 */ /* 0x000fe20000000800 */
[----:B------:R-:W-:Y:S05]  /*0010*/  EXIT ;  /* 0x000000000000794d */ /* 0x000fea0003800000 */
.L_x_976:
        /* <DEDUP_REMOVED lines=14> */
.L_x_983:


//--------------------- .nv.shared._ZN3cub18CUB_300001_SM_10006detail6reduce28DeviceReduceSingleTileKernelINS2_10policy_hubI4Itemy13Addition_funcE10Policy1000EPS5_S9_iS6_S5_S5_N4cuda3std3__410__identityEEEvT0_T1_T2_T3_T4_T6_ --------------------------
	.section	.nv.shared._ZN3cub18CUB_300001_SM_10006detail6reduce28DeviceReduceSingleTileKernelINS2_10policy_hubI4Itemy13Addition_funcE10Policy1000EPS5_S9_iS6_S5_S5_N4cuda3std3__410__identityEEEvT0_T1_T2_T3_T4_T6_,"aw",@nobits
	.sectionflags	@""
	.align	8
.nv.shared._ZN3cub18CUB_300001_SM_10006detail6reduce28DeviceReduceSingleTileKernelINS2_10policy_hubI4Itemy13Addition_funcE10Policy1000EPS5_S9_iS6_S5_S5_N4cuda3std3__410__identityEEEvT0_T1_T2_T3_T4_T6_:
	.zero		2936


//--------------------- .nv.shared.reserved.0     --------------------------
	.section	.nv.shared.reserved.0,"aw",@nobits
	.weak		__nv_reservedSMEM_offset_0_alias
	.size		__nv_reservedSMEM_offset_0_alias, 0, 64
	.other		__nv_reservedSMEM_offset_0_alias,@"STO_CUDA_RESERVED_SHARED STV_DEFAULT"
__nv_reservedSMEM_offset_0_alias:
	.zero		0
	.zero		64


//--------------------- .nv.global                --------------------------
	.section	.nv.global,"aw",@nobits
.nv.global:
	.type		_ZN34_INTERNAL_8f40f5b3_4_k_cu_389074fc6thrust24THRUST_300001_SM_1000_NS3seqE,@object
	.size		_ZN34_INTERNAL_8f40f5b3_4_k_cu_389074fc6thrust24THRUST_300001_SM_1000_NS3seqE,(_ZN34_INTERNAL_8f40f5b3_4_k_cu_389074fc4cuda3std3__48in_placeE - _ZN34_INTERNAL_8f40f5b3_4_k_cu_389074fc6thrust24THRUST_300001_SM_1000_NS3seqE)
_ZN34_INTERNAL_8f40f5b3_4_k_cu_389074fc6thrust24THRUST_300001_SM_1000_NS3seqE:
	.zero		1
	.type		_ZN34_INTERNAL_8f40f5b3_4_k_cu_389074fc4cuda3std3__48in_placeE,@object
	.size		_ZN34_INTERNAL_8f40f5b3_4_k_cu_389074fc4cuda3std3__48in_placeE,(_ZN34_INTERNAL_8f40f5b3_4_k_cu_389074fc4cuda3std6ranges3__45__cpo4sizeE - _ZN34_INTERNAL_8f40f5b3_4_k_cu_389074fc4cuda3std3__48in_placeE)
_ZN34_INTERNAL_8f40f5b3_4_k_cu_389074fc4cuda3std3__48in_placeE:
	.zero		1
	.type		_ZN34_INTERNAL_8f40f5b3_4_k_cu_389074fc4cuda3std6ranges3__45__cpo4sizeE,@object
	.size		_ZN34_INTERNAL_8f40f5b3_4_k_cu_389074fc4cuda3std6ranges3__45__cpo4sizeE,(_ZN34_INTERNAL_8f40f5b3_4_k_cu_389074fc6thrust24THRUST_300001_SM_1000_NS12placeholders2_3E - _ZN34_INTERNAL_8f40f5b3_4_k_cu_389074fc4cuda3std6ranges3__45__cpo4sizeE)
_ZN34_INTERNAL_8f40f5b3_4_k_cu_389074fc4cuda3std6ranges3__45__cpo4sizeE:
	.zero		1
	.type		_ZN34_INTERNAL_8f40f5b3_4_k_cu_389074fc6thrust24THRUST_300001_SM_1000_NS12placeholders2_3E,@object
	.size		_ZN34_INTERNAL_8f40f5b3_4_k_cu_389074fc6thrust24THRUST_300001_SM_1000_NS12placeholders2_3E,(_ZN34_INTERNAL_8f40f5b3_4_k_cu_389074fc4cuda3std3__45__cpo6cbeginE - _ZN34_INTERNAL_8f40f5b3_4_k_cu_389074fc6thrust24THRUST_300001_SM_1000_NS12placeholders2_3E)
_ZN34_INTERNAL_8f40f5b3_4_k_cu_389074fc6thrust24THRUST_300001_SM_1000_NS12placeholders2_3E:
	.zero		1
	.type		_ZN34_INTERNAL_8f40f5b3_4_k_cu_389074fc4cuda3std3__45__cpo6cbeginE,@object
	.size		_ZN34_INTERNAL_8f40f5b3_4_k_cu_389074fc4cuda3std3__45__cpo6cbeginE,(_ZN34_INTERNAL_8f40f5b3_4_k_cu_389074fc4cuda3std6ranges3__45__cpo6cbeginE - _ZN34_INTERNAL_8f40f5b3_4_k_cu_389074fc4cuda3std3__45__cpo6cbeginE)
_ZN34_INTERNAL_8f40f5b3_4_k_cu_389074fc4cuda3std3__45__cpo6cbeginE:
	.zero		1
	.type		_ZN34_INTERNAL_8f40f5b3_4_k_cu_389074fc4cuda3std6ranges3__45__cpo6cbeginE,@object
	.size		_ZN34_INTERNAL_8f40f5b3_4_k_cu_389074fc4cuda3std6ranges3__45__cpo6cbeginE,(_ZN34_INTERNAL_8f40f5b3_4_k_cu_389074fc6thrust24THRUST_300001_SM_1000_NS12placeholders2_7E - _ZN34_INTERNAL_8f40f5b3_4_k_cu_389074fc4cuda3std6ranges3__45__cpo6cbeginE)
_ZN34_INTERNAL_8f40f5b3_4_k_cu_389074fc4cuda3std6ranges3__45__cpo6cbeginE:
	.zero		1
	.type		_ZN34_INTERNAL_8f40f5b3_4_k_cu_389074fc6thrust24THRUST_300001_SM_1000_NS12placeholders2_7E,@object
	.size		_ZN34_INTERNAL_8f40f5b3_4_k_cu_389074fc6thrust24THRUST_300001_SM_1000_NS12placeholders2_7E,(_ZN34_INTERNAL_8f40f5b3_4_k_cu_389074fc4cuda3std3__45__cpo7crbeginE - _ZN34_INTERNAL_8f40f5b3_4_k_cu_389074fc6thrust24THRUST_300001_SM_1000_NS12placeholders2_7E)
_ZN34_INTERNAL_8f40f5b3_4_k_cu_389074fc6thrust24THRUST_300001_SM_1000_NS12placeholders2_7E:
	.zero		1
	.type		_ZN34_INTERNAL_8f40f5b3_4_k_cu_389074fc4cuda3std3__45__cpo7crbeginE,@object
	.size		_ZN34_INTERNAL_8f40f5b3_4_k_cu_389074fc4cuda3std3__45__cpo7crbeginE,(_ZN34_INTERNAL_8f40f5b3_4_k_cu_389074fc4cuda3std6ranges3__45__cpo4nextE - _ZN34_INTERNAL_8f40f5b3_4_k_cu_389074fc4cuda3std3__45__cpo7crbeginE)
_ZN34_INTERNAL_8f40f5b3_4_k_cu_389074fc4cuda3std3__45__cpo7crbeginE:
	.zero		1
	.type		_ZN34_INTERNAL_8f40f5b3_4_k_cu_389074fc4cuda3std6ranges3__45__cpo4nextE,@object
	.size		_ZN34_INTERNAL_8f40f5b3_4_k_cu_389074fc4cuda3std6ranges3__45__cpo4nextE,(_ZN34_INTERNAL_8f40f5b3_4_k_cu_389074fc4cuda3std6ranges3__45__cpo4swapE - _ZN34_INTERNAL_8f40f5b3_4_k_cu_389074fc4cuda3std6ranges3__45__cpo4nextE)
_ZN34_INTERNAL_8f40f5b3_4_k_cu_389074fc4cuda3std6ranges3__45__cpo4nextE:
	.zero		1
	.type		_ZN34_INTERNAL_8f40f5b3_4_k_cu_389074fc4cuda3std6ranges3__45__cpo4swapE,@object
	.size		_ZN34_INTERNAL_8f40f5b3_4_k_cu_389074fc4cuda3std6ranges3__45__cpo4swapE,(_ZN34_INTERNAL_8f40f5b3_4_k_cu_389074fc6thrust24THRUST_300001_SM_1000_NS8cuda_cub10par_nosyncE - _ZN34_INTERNAL_8f40f5b3_4_k_cu_389074fc4cuda3std6ranges3__45__cpo4swapE)
_ZN34_INTERNAL_8f40f5b3_4_k_cu_389074fc4cuda3std6ranges3__45__cpo4swapE:
	.zero		1
	.type		_ZN34_INTERNAL_8f40f5b3_4_k_cu_389074fc6thrust24THRUST_300001_SM_1000_NS8cuda_cub10par_nosyncE,@object
	.size		_ZN34_INTERNAL_8f40f5b3_4_k_cu_389074fc6thrust24THRUST_300001_SM_1000_NS8cuda_cub10par_nosyncE,(_ZN34_INTERNAL_8f40f5b3_4_k_cu_389074fc6thrust24THRUST_300001_SM_1000_NS12placeholders2_9E - _ZN34_INTERNAL_8f40f5b3_4_k_cu_389074fc6thrust24THRUST_300001_SM_1000_NS8cuda_cub10par_nosyncE)
_ZN34_INTERNAL_8f40f5b3_4_k_cu_389074fc6thrust24THRUST_300001_SM_1000_NS8cuda_cub10par_nosyncE:
	.zero		1
	.type		_ZN34_INTERNAL_8f40f5b3_4_k_cu_389074fc6thrust24THRUST_300001_SM_1000_NS12placeholders2_9E,@object
	.size		_ZN34_INTERNAL_8f40f5b3_4_k_cu_389074fc6thrust24THRUST_300001_SM_1000_NS12placeholders2_9E,(_ZN34_INTERNAL_8f40f5b3_4_k_cu_389074fc4cuda3std3__436_GLOBAL__N__8f40f5b3_4_k_cu_389074fc6ignoreE - _ZN34_INTERNAL_8f40f5b3_4_k_cu_389074fc6thrust24THRUST_300001_SM_1000_NS12placeholders2_9E)
_ZN34_INTERNAL_8f40f5b3_4_k_cu_389074fc6thrust24THRUST_300001_SM_1000_NS12placeholders2_9E:
	.zero		1
	.type		_ZN34_INTERNAL_8f40f5b3_4_k_cu_389074fc4cuda3std3__436_GLOBAL__N__8f40f5b3_4_k_cu_389074fc6ignoreE,@object
	.size		_ZN34_INTERNAL_8f40f5b3_4_k_cu_389074fc4cuda3std3__436_GLOBAL__N__8f40f5b3_4_k_cu_389074fc6ignoreE,(_ZN34_INTERNAL_8f40f5b3_4_k_cu_389074fc4cuda3std6ranges3__45__cpo4dataE - _ZN34_INTERNAL_8f40f5b3_4_k_cu_389074fc4cuda3std3__436_GLOBAL__N__8f40f5b3_4_k_cu_389074fc6ignoreE)
_ZN34_INTERNAL_8f40f5b3_4_k_cu_389074fc4cuda3std3__436_GLOBAL__N__8f40f5b3_4_k_cu_389074fc6ignoreE:
	.zero		1
	.type		_ZN34_INTERNAL_8f40f5b3_4_k_cu_389074fc4cuda3std6ranges3__45__cpo4dataE,@object
	.size		_ZN34_INTERNAL_8f40f5b3_4_k_cu_389074fc4cuda3std6ranges3__45__cpo4dataE,(_ZN34_INTERNAL_8f40f5b3_4_k_cu_389074fc6thrust24THRUST_300001_SM_1000_NS12placeholders2_1E - _ZN34_INTERNAL_8f40f5b3_4_k_cu_389074fc4cuda3std6ranges3__45__cpo4dataE)
_ZN34_INTERNAL_8f40f5b3_4_k_cu_389074fc4cuda3std6ranges3__45__cpo4dataE:
	.zero		1
	.type		_ZN34_INTERNAL_8f40f5b3_4_k_cu_389074fc6thrust24THRUST_300001_SM_1000_NS12placeholders2_1E,@object
	.size		_ZN34_INTERNAL_8f40f5b3_4_k_cu_389074fc6thrust24THRUST_300001_SM_1000_NS12placeholders2_1E,(_ZN34_INTERNAL_8f40f5b3_4_k_cu_389074fc4cuda3std3__45__cpo5beginE - _ZN34_INTERNAL_8f40f5b3_4_k_cu_389074fc6thrust24THRUST_300001_SM_1000_NS12placeholders2_1E)
_ZN34_INTERNAL_8f40f5b3_4_k_cu_389074fc6thrust24THRUST_300001_SM_1000_NS12placeholders2_1E:
	.zero		1
	.type		_ZN34_INTERNAL_8f40f5b3_4_k_cu_389074fc4cuda3std3__45__cpo5beginE,@object
	.size		_ZN34_INTERNAL_8f40f5b3_4_k_cu_389074fc4cuda3std3__45__cpo5beginE,(_ZN34_INTERNAL_8f40f5b3_4_k_cu_389074fc4cuda3std6ranges3__45__cpo5beginE - _ZN34_INTERNAL_8f40f5b3_4_k_cu_389074fc4cuda3std3__45__cpo5beginE)
_ZN34_INTERNAL_8f40f5b3_4_k_cu_389074fc4cuda3std3__45__cpo5beginE:
	.zero		1
	.type		_ZN34_INTERNAL_8f40f5b3_4_k_cu_389074fc4cuda3std6ranges3__45__cpo5beginE,@object
	.size		_ZN34_INTERNAL_8f40f5b3_4_k_cu_389074fc4cuda3std6ranges3__45__cpo5beginE,(_ZN34_INTERNAL_8f40f5b3_4_k_cu_389074fc6thrust24THRUST_300001_SM_1000_NS12placeholders2_5E - _ZN34_INTERNAL_8f40f5b3_4_k_cu_389074fc4cuda3std6ranges3__45__cpo5beginE)
_ZN34_INTERNAL_8f40f5b3_4_k_cu_389074fc4cuda3std6ranges3__45__cpo5beginE:
	.zero		1
	.type		_ZN34_INTERNAL_8f40f5b3_4_k_cu_389074fc6thrust24THRUST_300001_SM_1000_NS12placeholders2_5E,@object
	.size		_ZN34_INTERNAL_8f40f5b3_4_k_cu_389074fc6thrust24THRUST_300001_SM_1000_NS12placeholders2_5E,(_ZN34_INTERNAL_8f40f5b3_4_k_cu_389074fc4cuda3std3__45__cpo6rbeginE - _ZN34_INTERNAL_8f40f5b3_4_k_cu_389074fc6thrust24THRUST_300001_SM_1000_NS12placeholders2_5E)
_ZN34_INTERNAL_8f40f5b3_4_k_cu_389074fc6thrust24THRUST_300001_SM_1000_NS12placeholders2_5E:
	.zero		1
	.type		_ZN34_INTERNAL_8f40f5b3_4_k_cu_389074fc4cuda3std3__45__cpo6rbeginE,@object
	.size		_ZN34_INTERNAL_8f40f5b3_4_k_cu_389074fc4cuda3std3__45__cpo6rbeginE,(_ZN34_INTERNAL_8f40f5b3_4_k_cu_389074fc4cuda3std6ranges3__45__cpo7advanceE - _ZN34_INTERNAL_8f40f5b3_4_k_cu_389074fc4cuda3std3__45__cpo6rbeginE)
_ZN34_INTERNAL_8f40f5b3_4_k_cu_389074fc4cuda3std3__45__cpo6rbeginE:
	.zero		1
	.type		_ZN34_INTERNAL_8f40f5b3_4_k_cu_389074fc4cuda3std6ranges3__45__cpo7advanceE,@object
	.size		_ZN34_INTERNAL_8f40f5b3_4_k_cu_389074fc4cuda3std6ranges3__45__cpo7advanceE,(_ZN34_INTERNAL_8f40f5b3_4_k_cu_389074fc4cuda3std3__47nulloptE - _ZN34_INTERNAL_8f40f5b3_4_k_cu_389074fc4cuda3std6ranges3__45__cpo7advanceE)
_ZN34_INTERNAL_8f40f5b3_4_k_cu_389074fc4cuda3std6ranges3__45__cpo7advanceE:
	.zero		1
	.type		_ZN34_INTERNAL_8f40f5b3_4_k_cu_389074fc4cuda3std3__47nulloptE,@object
	.size		_ZN34_INTERNAL_8f40f5b3_4_k_cu_389074fc4cuda3std3__47nulloptE,(_ZN34_INTERNAL_8f40f5b3_4_k_cu_389074fc4cuda3std6ranges3__45__cpo8distanceE - _ZN34_INTERNAL_8f40f5b3_4_k_cu_389074fc4cuda3std3__47nulloptE)
_ZN34_INTERNAL_8f40f5b3_4_k_cu_389074fc4cuda3std3__47nulloptE:
	.zero		1
	.type		_ZN34_INTERNAL_8f40f5b3_4_k_cu_389074fc4cuda3std6ranges3__45__cpo8distanceE,@object
	.size		_ZN34_INTERNAL_8f40f5b3_4_k_cu_389074fc4cuda3std6ranges3__45__cpo8distanceE,(_ZN34_INTERNAL_8f40f5b3_4_k_cu_389074fc6thrust24THRUST_300001_SM_1000_NS12placeholders3_10E - _ZN34_INTERNAL_8f40f5b3_4_k_cu_389074fc4cuda3std6ranges3__45__cpo8distanceE)
_ZN34_INTERNAL_8f40f5b3_4_k_cu_389074fc4cuda3std6ranges3__45__cpo8distanceE:
	.zero		1
	.type		_ZN34_INTERNAL_8f40f5b3_4_k_cu_389074fc6thrust24THRUST_300001_SM_1000_NS12placeholders3_10E,@object
	.size		_ZN34_INTERNAL_8f40f5b3_4_k_cu_389074fc6thrust24THRUST_300001_SM_1000_NS12placeholders3_10E,(_ZN34_INTERNAL_8f40f5b3_4_k_cu_389074fc4cuda3std3__419piecewise_constructE - _ZN34_INTERNAL_8f40f5b3_4_k_cu_389074fc6thrust24THRUST_300001_SM_1000_NS12placeholders3_10E)
_ZN34_INTERNAL_8f40f5b3_4_k_cu_389074fc6thrust24THRUST_300001_SM_1000_NS12placeholders3_10E:
	.zero		1
	.type		_ZN34_INTERNAL_8f40f5b3_4_k_cu_389074fc4cuda3std3__419piecewise_constructE,@object
	.size		_ZN34_INTERNAL_8f40f5b3_4_k_cu_389074fc4cuda3std3__419piecewise_constructE,(_ZN34_INTERNAL_8f40f5b3_4_k_cu_389074fc4cuda3std6ranges3__45__cpo5cdataE - _ZN34_INTERNAL_8f40f5b3_4_k_cu_389074fc4cuda3std3__419piecewise_constructE)
_ZN34_INTERNAL_8f40f5b3_4_k_cu_389074fc4cuda3std3__419piecewise_constructE:
	.zero		1
	.type		_ZN34_INTERNAL_8f40f5b3_4_k_cu_389074fc4cuda3std6ranges3__45__cpo5cdataE,@object
	.size		_ZN34_INTERNAL_8f40f5b3_4_k_cu_389074fc4cuda3std6ranges3__45__cpo5cdataE,(_ZN34_INTERNAL_8f40f5b3_4_k_cu_389074fc6thrust24THRUST_300001_SM_1000_NS12placeholders2_2E - _ZN34_INTERNAL_8f40f5b3_4_k_cu_389074fc4cuda3std6ranges3__45__cpo5cdataE)
_ZN34_INTERNAL_8f40f5b3_4_k_cu_389074fc4cuda3std6ranges3__45__cpo5cdataE:
	.zero		1
	.type		_ZN34_INTERNAL_8f40f5b3_4_k_cu_389074fc6thrust24THRUST_300001_SM_1000_NS12placeholders2_2E,@object
	.size		_ZN34_INTERNAL_8f40f5b3_4_k_cu_389074fc6thrust24THRUST_300001_SM_1000_NS12placeholders2_2E,(_ZN34_INTERNAL_8f40f5b3_4_k_cu_389074fc4cuda3std3__45__cpo3endE - _ZN34_INTERNAL_8f40f5b3_4_k_cu_389074fc6thrust24THRUST_300001_SM_1000_NS12placeholders2_2E)
_ZN34_INTERNAL_8f40f5b3_4_k_cu_389074fc6thrust24THRUST_300001_SM_1000_NS12placeholders2_2E:
	.zero		1
	.type		_ZN34_INTERNAL_8f40f5b3_4_k_cu_389074fc4cuda3std3__45__cpo3endE,@object
	.size		_ZN34_INTERNAL_8f40f5b3_4_k_cu_389074fc4cuda3std3__45__cpo3endE,(_ZN34_INTERNAL_8f40f5b3_4_k_cu_389074fc4cuda3std6ranges3__45__cpo3endE - _ZN34_INTERNAL_8f40f5b3_4_k_cu_389074fc4cuda3std3__45__cpo3endE)
_ZN34_INTERNAL_8f40f5b3_4_k_cu_389074fc4cuda3std3__45__cpo3endE:
	.zero		1
	.type		_ZN34_INTERNAL_8f40f5b3_4_k_cu_389074fc4cuda3std6ranges3__45__cpo3endE,@object
	.size		_ZN34_INTERNAL_8f40f5b3_4_k_cu_389074fc4cuda3std6ranges3__45__cpo3endE,(_ZN34_INTERNAL_8f40f5b3_4_k_cu_389074fc6thrust24THRUST_300001_SM_1000_NS12placeholders2_6E - _ZN34_INTERNAL_8f40f5b3_4_k_cu_389074fc4cuda3std6ranges3__45__cpo3endE)
_ZN34_INTERNAL_8f40f5b3_4_k_cu_389074fc4cuda3std6ranges3__45__cpo3endE:
	.zero		1
	.type		_ZN34_INTERNAL_8f40f5b3_4_k_cu_389074fc6thrust24THRUST_300001_SM_1000_NS12placeholders2_6E,@object
	.size		_ZN34_INTERNAL_8f40f5b3_4_k_cu_389074fc6thrust24THRUST_300001_SM_1000_NS12placeholders2_6E,(_ZN34_INTERNAL_8f40f5b3_4_k_cu_389074fc4cuda3std3__45__cpo4rendE - _ZN34_INTERNAL_8f40f5b3_4_k_cu_389074fc6thrust24THRUST_300001_SM_1000_NS12placeholders2_6E)
_ZN34_INTERNAL_8f40f5b3_4_k_cu_389074fc6thrust24THRUST_300001_SM_1000_NS12placeholders2_6E:
	.zero		1
	.type		_ZN34_INTERNAL_8f40f5b3_4_k_cu_389074fc4cuda3std3__45__cpo4rendE,@object
	.size		_ZN34_INTERNAL_8f40f5b3_4_k_cu_389074fc4cuda3std3__45__cpo4rendE,(_ZN34_INTERNAL_8f40f5b3_4_k_cu_389074fc4cuda3std6ranges3__45__cpo9iter_swapE - _ZN34_INTERNAL_8f40f5b3_4_k_cu_389074fc4cuda3std3__45__cpo4rendE)
_ZN34_INTERNAL_8f40f5b3_4_k_cu_389074fc4cuda3std3__45__cpo4rendE:
	.zero		1
	.type		_ZN34_INTERNAL_8f40f5b3_4_k_cu_389074fc4cuda3std6ranges3__45__cpo9iter_swapE,@object
	.size		_ZN34_INTERNAL_8f40f5b3_4_k_cu_389074fc4cuda3std6ranges3__45__cpo9iter_swapE,(_ZN34_INTERNAL_8f40f5b3_4_k_cu_389074fc4cuda3std3__48unexpectE - _ZN34_INTERNAL_8f40f5b3_4_k_cu_389074fc4cuda3std6ranges3__45__cpo9iter_swapE)
_ZN34_INTERNAL_8f40f5b3_4_k_cu_389074fc4cuda3std6ranges3__45__cpo9iter_swapE:
	.zero		1
	.type		_ZN34_INTERNAL_8f40f5b3_4_k_cu_389074fc4cuda3std3__48unexpectE,@object
	.size		_ZN34_INTERNAL_8f40f5b3_4_k_cu_389074fc4cuda3std3__48unexpectE,(_ZN34_INTERNAL_8f40f5b3_4_k_cu_389074fc6thrust24THRUST_300001_SM_1000_NS8cuda_cub3parE - _ZN34_INTERNAL_8f40f5b3_4_k_cu_389074fc4cuda3std3__48unexpectE)
_ZN34_INTERNAL_8f40f5b3_4_k_cu_389074fc4cuda3std3__48unexpectE:
	.zero		1
	.type		_ZN34_INTERNAL_8f40f5b3_4_k_cu_389074fc6thrust24THRUST_300001_SM_1000_NS8cuda_cub3parE,@object
	.size		_ZN34_INTERNAL_8f40f5b3_4_k_cu_389074fc6thrust24THRUST_300001_SM_1000_NS8cuda_cub3parE,(_ZN34_INTERNAL_8f40f5b3_4_k_cu_389074fc6thrust24THRUST_300001_SM_1000_NS12placeholders2_4E - _ZN34_INTERNAL_8f40f5b3_4_k_cu_389074fc6thrust24THRUST_300001_SM_1000_NS8cuda_cub3parE)
_ZN34_INTERNAL_8f40f5b3_4_k_cu_389074fc6thrust24THRUST_300001_SM_1000_NS8cuda_cub3parE:
	.zero		1
	.type		_ZN34_INTERNAL_8f40f5b3_4_k_cu_389074fc6thrust24THRUST_300001_SM_1000_NS12placeholders2_4E,@object
	.size		_ZN34_INTERNAL_8f40f5b3_4_k_cu_389074fc6thrust24THRUST_300001_SM_1000_NS12placeholders2_4E,(_ZN34_INTERNAL_8f40f5b3_4_k_cu_389074fc4cuda3std3__45__cpo4cendE - _ZN34_INTERNAL_8f40f5b3_4_k_cu_389074fc6thrust24THRUST_300001_SM_1000_NS12placeholders2_4E)
_ZN34_INTERNAL_8f40f5b3_4_k_cu_389074fc6thrust24THRUST_300001_SM_1000_NS12placeholders2_4E:
	.zero		1
	.type		_ZN34_INTERNAL_8f40f5b3_4_k_cu_389074fc4cuda3std3__45__cpo4cendE,@object
	.size		_ZN34_INTERNAL_8f40f5b3_4_k_cu_389074fc4cuda3std3__45__cpo4cendE,(_ZN34_INTERNAL_8f40f5b3_4_k_cu_389074fc4cuda3std6ranges3__45__cpo4cendE - _ZN34_INTERNAL_8f40f5b3_4_k_cu_389074fc4cuda3std3__45__cpo4cendE)
_ZN34_INTERNAL_8f40f5b3_4_k_cu_389074fc4cuda3std3__45__cpo4cendE:
	.zero		1
	.type		_ZN34_INTERNAL_8f40f5b3_4_k_cu_389074fc4cuda3std6ranges3__45__cpo4cendE,@object
	.size		_ZN34_INTERNAL_8f40f5b3_4_k_cu_389074fc4cuda3std6ranges3__45__cpo4cendE,(_ZN34_INTERNAL_8f40f5b3_4_k_cu_389074fc4cuda3std3__420unreachable_sentinelE - _ZN34_INTERNAL_8f40f5b3_4_k_cu_389074fc4cuda3std6ranges3__45__cpo4cendE)
_ZN34_INTERNAL_8f40f5b3_4_k_cu_389074fc4cuda3std6ranges3__45__cpo4cendE:
	.zero		1
	.type		_ZN34_INTERNAL_8f40f5b3_4_k_cu_389074fc4cuda3std3__420unreachable_sentinelE,@object
	.size		_ZN34_INTERNAL_8f40f5b3_4_k_cu_389074fc4cuda3std3__420unreachable_sentinelE,(_ZN34_INTERNAL_8f40f5b3_4_k_cu_389074fc4cuda3std6ranges3__45__cpo5ssizeE - _ZN34_INTERNAL_8f40f5b3_4_k_cu_389074fc4cuda3std3__420unreachable_sentinelE)
_ZN34_INTERNAL_8f40f5b3_4_k_cu_389074fc4cuda3std3__420unreachable_sentinelE:
	.zero		1
	.type		_ZN34_INTERNAL_8f40f5b3_4_k_cu_389074fc4cuda3std6ranges3__45__cpo5ssizeE,@object
	.size		_ZN34_INTERNAL_8f40f5b3_4_k_cu_389074fc4cuda3std6ranges3__45__cpo5ssizeE,(_ZN34_INTERNAL_8f40f5b3_4_k_cu_389074fc6thrust24THRUST_300001_SM_1000_NS12placeholders2_8E - _ZN34_INTERNAL_8f40f5b3_4_k_cu_389074fc4cuda3std6ranges3__45__cpo5ssizeE)
_ZN34_INTERNAL_8f40f5b3_4_k_cu_389074fc4cuda3std6ranges3__45__cpo5ssizeE:
	.zero		1
	.type		_ZN34_INTERNAL_8f40f5b3_4_k_cu_389074fc6thrust24THRUST_300001_SM_1000_NS12placeholders2_8E,@object
	.size		_ZN34_INTERNAL_8f40f5b3_4_k_cu_389074fc6thrust24THRUST_300001_SM_1000_NS12placeholders2_8E,(_ZN34_INTERNAL_8f40f5b3_4_k_cu_389074fc4cuda3std3__45__cpo5crendE - _ZN34_INTERNAL_8f40f5b3_4_k_cu_389074fc6thrust24THRUST_300001_SM_1000_NS12placeholders2_8E)
_ZN34_INTERNAL_8f40f5b3_4_k_cu_389074fc6thrust24THRUST_300001_SM_1000_NS12placeholders2_8E:
	.zero		1
	.type		_ZN34_INTERNAL_8f40f5b3_4_k_cu_389074fc4cuda3std3__45__cpo5crendE,@object
	.size		_ZN34_INTERNAL_8f40f5b3_4_k_cu_389074fc4cuda3std3__45__cpo5crendE,(_ZN34_INTERNAL_8f40f5b3_4_k_cu_389074fc4cuda3std6ranges3__45__cpo4prevE - _ZN34_INTERNAL_8f40f5b3_4_k_cu_389074fc4cuda3std3__45__cpo5crendE)
_ZN34_INTERNAL_8f40f5b3_4_k_cu_389074fc4cuda3std3__45__cpo5crendE:
	.zero		1
	.type		_ZN34_INTERNAL_8f40f5b3_4_k_cu_389074fc4cuda3std6ranges3__45__cpo4prevE,@object
	.size		_ZN34_INTERNAL_8f40f5b3_4_k_cu_389074fc4cuda3std6ranges3__45__cpo4prevE,(_ZN34_INTERNAL_8f40f5b3_4_k_cu_389074fc4cuda3std6ranges3__45__cpo9iter_moveE - _ZN34_INTERNAL_8f40f5b3_4_k_cu_389074fc4cuda3std6ranges3__45__cpo4prevE)
_ZN34_INTERNAL_8f40f5b3_4_k_cu_389074fc4cuda3std6ranges3__45__cpo4prevE:
	.zero		1
	.type		_ZN34_INTERNAL_8f40f5b3_4_k_cu_389074fc4cuda3std6ranges3__45__cpo9iter_moveE,@object
	.size		_ZN34_INTERNAL_8f40f5b3_4_k_cu_389074fc4cuda3std6ranges3__45__cpo9iter_moveE,(_ZN34_INTERNAL_8f40f5b3_4_k_cu_389074fc6thrust24THRUST_300001_SM_1000_NS6system6detail10sequential3seqE - _ZN34_INTERNAL_8f40f5b3_4_k_cu_389074fc4cuda3std6ranges3__45__cpo9iter_moveE)
_ZN34_INTERNAL_8f40f5b3_4_k_cu_389074fc4cuda3std6ranges3__45__cpo9iter_moveE:
	.zero		1
	.type		_ZN34_INTERNAL_8f40f5b3_4_k_cu_389074fc6thrust24THRUST_300001_SM_1000_NS6system6detail10sequential3seqE,@object
	.size		_ZN34_INTERNAL_8f40f5b3_4_k_cu_389074fc6thrust24THRUST_300001_SM_1000_NS6system6detail10sequential3seqE,(.L_31 - _ZN34_INTERNAL_8f40f5b3_4_k_cu_389074fc6thrust24THRUST_300001_SM_1000_NS6system6detail10sequential3seqE)
_ZN34_INTERNAL_8f40f5b3_4_k_cu_389074fc6thrust24THRUST_300001_SM_1000_NS6system6detail10sequential3seqE:
	.zero		1
.L_31:


//--------------------- .nv.shared._ZN3cub18CUB_300001_SM_10006detail6reduce18DeviceReduceKernelINS2_10policy_hubI4Itemy13Addition_funcE10Policy1000EN6thrust24THRUST_300001_SM_1000_NS6detail15normal_iteratorINSA_10device_ptrIS5_EEEEyS6_S5_N4cuda3std3__410__identityEEEvT0_PT3_T1_NS0_13GridEvenShareISN_EET2_T4_ --------------------------
	.section	.nv.shared._ZN3cub18CUB_300001_SM_10006detail6reduce18DeviceReduceKernelINS2_10policy_hubI4Itemy13Addition_funcE10Policy1000EN6thrust24THRUST_300001_SM_1000_NS6detail15normal_iteratorINSA_10device_ptrIS5_EEEEyS6_S5_N4cuda3std3__410__identityEEEvT0_PT3_T1_NS0_13GridEvenShareISN_EET2_T4_,"aw",@nobits
	.sectionflags	@""
	.align	8
.nv.shared._ZN3cub18CUB_300001_SM_10006detail6reduce18DeviceReduceKernelINS2_10policy_hubI4Itemy13Addition_funcE10Policy1000EN6thrust24THRUST_300001_SM_1000_NS6detail15normal_iteratorINSA_10device_ptrIS5_EEEEyS6_S5_N4cuda3std3__410__identityEEEvT0_PT3_T1_NS0_13GridEvenShareISN_EET2_T4_:
	.zero		2936


//--------------------- .nv.shared._ZN3cub18CUB_300001_SM_10006detail6reduce28DeviceReduceSingleTileKernelINS2_10policy_hubI4Itemy13Addition_funcE10Policy1000EN6thrust24THRUST_300001_SM_1000_NS6detail15normal_iteratorINSA_10device_ptrIS5_EEEEPS5_yS6_S5_S5_N4cuda3std3__410__identityEEEvT0_T1_T2_T3_T4_T6_ --------------------------
	.section	.nv.shared._ZN3cub18CUB_300001_SM_10006detail6reduce28DeviceReduceSingleTileKernelINS2_10policy_hubI4Itemy13Addition_funcE10Policy1000EN6thrust24THRUST_300001_SM_1000_NS6detail15normal_iteratorINSA_10device_ptrIS5_EEEEPS5_yS6_S5_S5_N4cuda3std3__410__identityEEEvT0_T1_T2_T3_T4_T6_,"aw",@nobits
	.sectionflags	@""
	.align	8
.nv.shared._ZN3cub18CUB_300001_SM_10006detail6reduce28DeviceReduceSingleTileKernelINS2_10policy_hubI4Itemy13Addition_funcE10Policy1000EN6thrust24THRUST_300001_SM_1000_NS6detail15normal_iteratorINSA_10device_ptrIS5_EEEEPS5_yS6_S5_S5_N4cuda3std3__410__identityEEEvT0_T1_T2_T3_T4_T6_:
	.zero		2936


//--------------------- .nv.shared._ZN3cub18CUB_300001_SM_10006detail6reduce28DeviceReduceSingleTileKernelINS2_10policy_hubI4Itemj13Addition_funcE10Policy1000EPS5_S9_iS6_S5_S5_N4cuda3std3__410__identityEEEvT0_T1_T2_T3_T4_T6_ --------------------------
	.section	.nv.shared._ZN3cub18CUB_300001_SM_10006detail6reduce28DeviceReduceSingleTileKernelINS2_10policy_hubI4Itemj13Addition_funcE10Policy1000EPS5_S9_iS6_S5_S5_N4cuda3std3__410__identityEEEvT0_T1_T2_T3_T4_T6_,"aw",@nobits
	.sectionflags	@""
	.align	8
.nv.shared._ZN3cub18CUB_300001_SM_10006detail6reduce28DeviceReduceSingleTileKernelINS2_10policy_hubI4Itemj13Addition_funcE10Policy1000EPS5_S9_iS6_S5_S5_N4cuda3std3__410__identityEEEvT0_T1_T2_T3_T4_T6_:
	.zero		2936


//--------------------- .nv.shared._ZN3cub18CUB_300001_SM_10006detail6reduce18DeviceReduceKernelINS2_10policy_hubI4Itemj13Addition_funcE10Policy1000EN6thrust24THRUST_300001_SM_1000_NS6detail15normal_iteratorINSA_10device_ptrIS5_EEEEjS6_S5_N4cuda3std3__410__identityEEEvT0_PT3_T1_NS0_13GridEvenShareISN_EET2_T4_ --------------------------
	.section	.nv.shared._ZN3cub18CUB_300001_SM_10006detail6reduce18DeviceReduceKernelINS2_10policy_hubI4Itemj13Addition_funcE10Policy1000EN6thrust24THRUST_300001_SM_1000_NS6detail15normal_iteratorINSA_10device_ptrIS5_EEEEjS6_S5_N4cuda3std3__410__identityEEEvT0_PT3_T1_NS0_13GridEvenShareISN_EET2_T4_,"aw",@nobits
	.sectionflags	@""
	.align	8
.nv.shared._ZN3cub18CUB_300001_SM_10006detail6reduce18DeviceReduceKernelINS2_10policy_hubI4Itemj13Addition_funcE10Policy1000EN6thrust24THRUST_300001_SM_1000_NS6detail15normal_iteratorINSA_10device_ptrIS5_EEEEjS6_S5_N4cuda3std3__410__identityEEEvT0_PT3_T1_NS0_13GridEvenShareISN_EET2_T4_:
	.zero		2936


//--------------------- .nv.shared._ZN3cub18CUB_300001_SM_10006detail6reduce28DeviceReduceSingleTileKernelINS2_10policy_hubI4Itemj13Addition_funcE10Policy1000EN6thrust24THRUST_300001_SM_1000_NS6detail15normal_iteratorINSA_10device_ptrIS5_EEEEPS5_jS6_S5_S5_N4cuda3std3__410__identityEEEvT0_T1_T2_T3_T4_T6_ --------------------------
	.section	.nv.shared._ZN3cub18CUB_300001_SM_10006detail6reduce28DeviceReduceSingleTileKernelINS2_10policy_hubI4Itemj13Addition_funcE10Policy1000EN6thrust24THRUST_300001_SM_1000_NS6detail15normal_iteratorINSA_10device_ptrIS5_EEEEPS5_jS6_S5_S5_N4cuda3std3__410__identityEEEvT0_T1_T2_T3_T4_T6_,"aw",@nobits
	.sectionflags	@""
	.align	8
.nv.shared._ZN3cub18CUB_300001_SM_10006detail6reduce28DeviceReduceSingleTileKernelINS2_10policy_hubI4Itemj13Addition_funcE10Policy1000EN6thrust24THRUST_300001_SM_1000_NS6detail15normal_iteratorINSA_10device_ptrIS5_EEEEPS5_jS6_S5_S5_N4cuda3std3__410__identityEEEvT0_T1_T2_T3_T4_T6_:
	.zero		2936


//--------------------- .nv.constant0._ZN3cub18CUB_300001_SM_10006detail6reduce28DeviceReduceSingleTileKernelINS2_10policy_hubI4Itemy13Addition_funcE10Policy1000EPS5_S9_iS6_S5_S5_N4cuda3std3__410__identityEEEvT0_T1_T2_T3_T4_T6_ --------------------------
	.section	.nv.constant0._ZN3cub18CUB_300001_SM_10006detail6reduce28DeviceReduceSingleTileKernelINS2_10policy_hubI4Itemy13Addition_funcE10Policy1000EPS5_S9_iS6_S5_S5_N4cuda3std3__410__identityEEEvT0_T1_T2_T3_T4_T6_,"a",@progbits
	.sectionflags	@""
	.align	4
.nv.constant0._ZN3cub18CUB_300001_SM_10006detail6reduce28DeviceReduceSingleTileKernelINS2_10policy_hubI4Itemy13Addition_funcE10Policy1000EPS5_S9_iS6_S5_S5_N4cuda3std3__410__identityEEEvT0_T1_T2_T3_T4_T6_:
	.zero		1193


//--------------------- .nv.constant0._ZN3cub18CUB_300001_SM_10006detail6reduce18DeviceReduceKernelINS2_10policy_hubI4Itemy13Addition_funcE10Policy1000EN6thrust24THRUST_300001_SM_1000_NS6detail15normal_iteratorINSA_10device_ptrIS5_EEEEyS6_S5_N4cuda3std3__410__identityEEEvT0_PT3_T1_NS0_13GridEvenShareISN_EET2_T4_ --------------------------
	.section	.nv.constant0._ZN3cub18CUB_300001_SM_10006detail6reduce18DeviceReduceKernelINS2_10policy_hubI4Itemy13Addition_funcE10Policy1000EN6thrust24THRUST_300001_SM_1000_NS6detail15normal_iteratorINSA_10device_ptrIS5_EEEEyS6_S5_N4cuda3std3__410__identityEEEvT0_PT3_T1_NS0_13GridEvenShareISN_EET2_T4_,"a",@progbits
	.sectionflags	@""
	.align	4
.nv.constant0._ZN3cub18CUB_300001_SM_10006detail6reduce18DeviceReduceKernelINS2_10policy_hubI4Itemy13Addition_funcE10Policy1000EN6thrust24THRUST_300001_SM_1000_NS6detail15normal_iteratorINSA_10device_ptrIS5_EEEEyS6_S5_N4cuda3std3__410__identityEEEvT0_PT3_T1_NS0_13GridEvenShareISN_EET2_T4_:
	.zero		994


//--------------------- .nv.constant0._ZN3cub18CUB_300001_SM_10006detail6reduce28DeviceReduceSingleTileKernelINS2_10policy_hubI4Itemy13Addition_funcE10Policy1000EN6thrust24THRUST_300001_SM_1000_NS6detail15normal_iteratorINSA_10device_ptrIS5_EEEEPS5_yS6_S5_S5_N4cuda3std3__410__identityEEEvT0_T1_T2_T3_T4_T6_ --------------------------
	.section	.nv.constant0._ZN3cub18CUB_300001_SM_10006detail6reduce28DeviceReduceSingleTileKernelINS2_10policy_hubI4Itemy13Addition_funcE10Policy1000EN6thrust24THRUST_300001_SM_1000_NS6detail15normal_iteratorINSA_10device_ptrIS5_EEEEPS5_yS6_S5_S5_N4cuda3std3__410__identityEEEvT0_T1_T2_T3_T4_T6_,"a",@progbits
	.sectionflags	@""
	.align	4
.nv.constant0._ZN3cub18CUB_300001_SM_10006detail6reduce28DeviceReduceSingleTileKernelINS2_10policy_hubI4Itemy13Addition_funcE10Policy1000EN6thrust24THRUST_300001_SM_1000_NS6detail15normal_iteratorINSA_10device_ptrIS5_EEEEPS5_yS6_S5_S5_N4cuda3std3__410__identityEEEvT0_T1_T2_T3_T4_T6_:
	.zero		1201


//--------------------- .nv.constant0._ZN3cub18CUB_300001_SM_10006detail6reduce28DeviceReduceSingleTileKernelINS2_10policy_hubI4Itemj13Addition_funcE10Policy1000EPS5_S9_iS6_S5_S5_N4cuda3std3__410__identityEEEvT0_T1_T2_T3_T4_T6_ --------------------------
	.section	.nv.constant0._ZN3cub18CUB_300001_SM_10006detail6reduce28DeviceReduceSingleTileKernelINS2_10policy_hubI4Itemj13Addition_funcE10Policy1000EPS5_S9_iS6_S5_S5_N4cuda3std3__410__identityEEEvT0_T1_T2_T3_T4_T6_,"a",@progbits
	.sectionflags	@""
	.align	4
.nv.constant0._ZN3cub18CUB_300001_SM_10006detail6reduce28DeviceReduceSingleTileKernelINS2_10policy_hubI4Itemj13Addition_funcE10Policy1000EPS5_S9_iS6_S5_S5_N4cuda3std3__410__identityEEEvT0_T1_T2_T3_T4_T6_:
	.zero		1193


//--------------------- .nv.constant0._ZN3cub18CUB_300001_SM_10006detail6reduce18DeviceReduceKernelINS2_10policy_hubI4Itemj13Addition_funcE10Policy1000EN6thrust24THRUST_300001_SM_1000_NS6detail15normal_iteratorINSA_10device_ptrIS5_EEEEjS6_S5_N4cuda3std3__410__identityEEEvT0_PT3_T1_NS0_13GridEvenShareISN_EET2_T4_ --------------------------
	.section	.nv.constant0._ZN3cub18CUB_300001_SM_10006detail6reduce18DeviceReduceKernelINS2_10policy_hubI4Itemj13Addition_funcE10Policy1000EN6thrust24THRUST_300001_SM_1000_NS6detail15normal_iteratorINSA_10device_ptrIS5_EEEEjS6_S5_N4cuda3std3__410__identityEEEvT0_PT3_T1_NS0_13GridEvenShareISN_EET2_T4_,"a",@progbits
	.sectionflags	@""
	.align	4
.nv.constant0._ZN3cub18CUB_300001_SM_10006detail6reduce18DeviceReduceKernelINS2_10policy_hubI4Itemj13Addition_funcE10Policy1000EN6thrust24THRUST_300001_SM_1000_NS6detail15normal_iteratorINSA_10device_ptrIS5_EEEEjS6_S5_N4cuda3std3__410__identityEEEvT0_PT3_T1_NS0_13GridEvenShareISN_EET2_T4_:
	.zero		958


//--------------------- .nv.constant0._ZN3cub18CUB_300001_SM_10006detail6reduce28DeviceReduceSingleTileKernelINS2_10policy_hubI4Itemj13Addition_funcE10Policy1000EN6thrust24THRUST_300001_SM_1000_NS6detail15normal_iteratorINSA_10device_ptrIS5_EEEEPS5_jS6_S5_S5_N4cuda3std3__410__identityEEEvT0_T1_T2_T3_T4_T6_ --------------------------
	.section	.nv.constant0._ZN3cub18CUB_300001_SM_10006detail6reduce28DeviceReduceSingleTileKernelINS2_10policy_hubI4Itemj13Addition_funcE10Policy1000EN6thrust24THRUST_300001_SM_1000_NS6detail15normal_iteratorINSA_10device_ptrIS5_EEEEPS5_jS6_S5_S5_N4cuda3std3__410__identityEEEvT0_T1_T2_T3_T4_T6_,"a",@progbits
	.sectionflags	@""
	.align	4
.nv.constant0._ZN3cub18CUB_300001_SM_10006detail6reduce28DeviceReduceSingleTileKernelINS2_10policy_hubI4Itemj13Addition_funcE10Policy1000EN6thrust24THRUST_300001_SM_1000_NS6detail15normal_iteratorINSA_10device_ptrIS5_EEEEPS5_jS6_S5_S5_N4cuda3std3__410__identityEEEvT0_T1_T2_T3_T4_T6_:
	.zero		1193


//--------------------- .nv.constant0._ZN3cub18CUB_300001_SM_10006detail11EmptyKernelIvEEvv --------------------------
	.section	.nv.constant0._ZN3cub18CUB_300001_SM_10006detail11EmptyKernelIvEEvv,"a",@progbits
	.sectionflags	@""
	.align	4
.nv.constant0._ZN3cub18CUB_300001_SM_10006detail11EmptyKernelIvEEvv:
	.zero		896


//--------------------- SYMBOLS --------------------------

	.type		.nv.reservedSmem.offset0,@object
	.size		.nv.reservedSmem.offset0,0x4
	.type		.nv.reservedSmem.cap,@object
	.size		.nv.reservedSmem.cap,0x4
